	.target	sm_80

	.elftype	@"ET_EXEC"


//--------------------- .note.nv.tkinfo           --------------------------
	.section	.note.nv.tkinfo,"",@"SHT_NOTE"
	.sectionflags	@"SHF_NOTE_NV_TKINFO"
	.tkinfo
        /*0018*/ 	.word	0x00000002
        /*0030*/ 	.string	""
        /*0030*/ 	.string	"ptxas"
        /*0030*/ 	.string	"Cuda compilation tools, release 13.0, V13.0.88"
        /*0030*/ 	.string	"Build cuda_13.0.r13.0/compiler.36424714_0"
        /*0030*/ 	.string	"-arch sm_80 -m 64 "



//--------------------- .note.nv.cuinfo           --------------------------
	.section	.note.nv.cuinfo,"",@"SHT_NOTE"
	.sectionflags	@"SHF_NOTE_NV_CUINFO"
        /*0018*/ 	.short	0x0002
        /*001a*/ 	.short	0x0050
        /*001c*/ 	.short	0x0082
	.zero		2


//--------------------- .nv.info                  --------------------------
	.section	.nv.info,"",@"SHT_CUDA_INFO"
	.align	4


	//----- nvinfo : EIATTR_REGCOUNT
	.align		4
        /*0000*/ 	.byte	0x04, 0x2f
        /*0002*/ 	.short	(.L_12 - .L_11)
	.align		4
.L_11:
        /*0004*/ 	.word	index@(_ZN7cutlass13device_kernelIN5flash19enable_sm80_to_sm89INS1_16FlashAttnFwdSm80INS1_25CollectiveMainloopFwdSm80ILi4ELi1ELb0EN4cute5tupleIJNS5_1CILi128EEENS7_ILi64EEES8_EEELi128ENS_6half_tEfNS_4arch4Sm80ELb1ELb0ELb0ELb1ELb1ELb1ELb1ELb0EEENS1_21CollectiveEpilogueFwdINS6_IJS8_S8_S9_EEENS6_IJNS7_ILi1EEESH_SH_EEESB_SD_Li128ELb1ELb1ELb0ELb0EEENS1_19SingleTileSchedulerILb1ELb0ELb1ELi128EEEEEEEEEvNT_6ParamsE)
        /*0008*/ 	.word	0x000000ff


	//----- nvinfo : EIATTR_FRAME_SIZE
	.align		4
.L_12:
        /*000c*/ 	.byte	0x04, 0x11
        /*000e*/ 	.short	(.L_14 - .L_13)
	.align		4
.L_13:
        /*0010*/ 	.word	index@($__internal_15_$__cuda_sm70_shflsync_idx_p)
        /*0014*/ 	.word	0x00000000


	//----- nvinfo : EIATTR_FRAME_SIZE
	.align		4
.L_14:
        /*0018*/ 	.byte	0x04, 0x11
        /*001a*/ 	.short	(.L_16 - .L_15)
	.align		4
.L_15:
        /*001c*/ 	.word	index@($__internal_14_$__cuda_sm70_shflsync_bfly_p)
        /*0020*/ 	.word	0x00000000


	//----- nvinfo : EIATTR_FRAME_SIZE
	.align		4
.L_16:
        /*0024*/ 	.byte	0x04, 0x11
        /*0026*/ 	.short	(.L_18 - .L_17)
	.align		4
.L_17:
        /*0028*/ 	.word	index@($_ZN7cutlass13device_kernelIN5flash19enable_sm80_to_sm89INS1_16FlashAttnFwdSm80INS1_25CollectiveMainloopFwdSm80ILi4ELi1ELb0EN4cute5tupleIJNS5_1CILi128EEENS7_ILi64EEES8_EEELi128ENS_6half_tEfNS_4arch4Sm80ELb1ELb0ELb0ELb1ELb1ELb1ELb1ELb0EEENS1_21CollectiveEpilogueFwdINS6_IJS8_S8_S9_EEENS6_IJNS7_ILi1EEESH_SH_EEESB_SD_Li128ELb1ELb1ELb0ELb0EEENS1_19SingleTileSchedulerILb1ELb0ELb1ELi128EEEEEEEEEvNT_6ParamsE$_ZZN5flash25CollectiveMainloopFwdSm80ILi4ELi1ELb0EN4cute5tupleIJNS1_1CILi128EEENS3_ILi64EEES4_EEELi128EN7cutlass6half_tEfNS7_4arch4Sm80ELb1ELb0ELb0ELb1ELb1ELb1ELb1ELb0EE3mmaINS_16FlashAttnFwdSm80ISB_NS_21CollectiveEpilogueFwdINS2_IJS4_S4_S5_EEENS2_IJNS3_ILi1EEESG_SG_EEES8_SA_Li128ELb1ELb1ELb0ELb0EEENS_19SingleTileSchedulerILb1ELb0ELb1ELi128EEEE13SharedStorageENS1_6TensorINS1_11ArrayEngineIfLm128EEENS1_6LayoutINS2_IJNS2_IJNS3_ILi2EEESR_EEESR_NS3_ILi16EEEEEENS2_IJNS2_IJSG_SR_EEENS3_ILi4EEENS3_ILi8EEEEEEEEEENS_7SoftmaxILi4ELi0EEEEEbRKNSB_6ParamsERT0_RT1_iRKNS_16SeqlenInfoQKNewKILb1ELb1EEENS2_IJiiiiEEERT_ENKUlvE_clEv)
        /*002c*/ 	.word	0x00000000


	//----- nvinfo : EIATTR_FRAME_SIZE
	.align		4
.L_18:
        /*0030*/ 	.byte	0x04, 0x11
        /*0032*/ 	.short	(.L_20 - .L_19)
	.align		4
.L_19:
        /*0034*/ 	.word	index@(_ZN7cutlass13device_kernelIN5flash19enable_sm80_to_sm89INS1_16FlashAttnFwdSm80INS1_25CollectiveMainloopFwdSm80ILi4ELi1ELb0EN4cute5tupleIJNS5_1CILi128EEENS7_ILi64EEES8_EEELi128ENS_6half_tEfNS_4arch4Sm80ELb1ELb0ELb0ELb1ELb1ELb1ELb1ELb0EEENS1_21CollectiveEpilogueFwdINS6_IJS8_S8_S9_EEENS6_IJNS7_ILi1EEESH_SH_EEESB_SD_Li128ELb1ELb1ELb0ELb0EEENS1_19SingleTileSchedulerILb1ELb0ELb1ELi128EEEEEEEEEvNT_6ParamsE)
        /*0038*/ 	.word	0x000000d8


	//----- nvinfo : EIATTR_REGCOUNT
	.align		4
.L_20:
        /*003c*/ 	.byte	0x04, 0x2f
        /*003e*/ 	.short	(.L_22 - .L_21)
	.align		4
.L_21:
        /*0040*/ 	.word	index@(_ZN7cutlass13device_kernelIN5flash19enable_sm80_to_sm89INS1_16FlashAttnFwdSm80INS1_25CollectiveMainloopFwdSm80ILi4ELi1ELb0EN4cute5tupleIJNS5_1CILi128EEENS7_ILi64EEES8_EEELi128ENS_6half_tEfNS_4arch4Sm80ELb1ELb0ELb0ELb1ELb1ELb0ELb1ELb0EEENS1_21CollectiveEpilogueFwdINS6_IJS8_S8_S9_EEENS6_IJNS7_ILi1EEESH_SH_EEESB_SD_Li128ELb1ELb1ELb0ELb0EEENS1_19SingleTileSchedulerILb1ELb0ELb1ELi128EEEEEEEEEvNT_6ParamsE)
        /*0044*/ 	.word	0x000000ff


	//----- nvinfo : EIATTR_FRAME_SIZE
	.align		4
.L_22:
        /*0048*/ 	.byte	0x04, 0x11
        /*004a*/ 	.short	(.L_24 - .L_23)
	.align		4
.L_23:
        /*004c*/ 	.word	index@(_ZN7cutlass13device_kernelIN5flash19enable_sm80_to_sm89INS1_16FlashAttnFwdSm80INS1_25CollectiveMainloopFwdSm80ILi4ELi1ELb0EN4cute5tupleIJNS5_1CILi128EEENS7_ILi64EEES8_EEELi128ENS_6half_tEfNS_4arch4Sm80ELb1ELb0ELb0ELb1ELb1ELb0ELb1ELb0EEENS1_21CollectiveEpilogueFwdINS6_IJS8_S8_S9_EEENS6_IJNS7_ILi1EEESH_SH_EEESB_SD_Li128ELb1ELb1ELb0ELb0EEENS1_19SingleTileSchedulerILb1ELb0ELb1ELi128EEEEEEEEEvNT_6ParamsE)
        /*0050*/ 	.word	0x00000070


	//----- nvinfo : EIATTR_REGCOUNT
	.align		4
.L_24:
        /*0054*/ 	.byte	0x04, 0x2f
        /*0056*/ 	.short	(.L_26 - .L_25)
	.align		4
.L_25:
        /*0058*/ 	.word	index@(_ZN7cutlass13device_kernelIN5flash19enable_sm80_to_sm89INS1_16FlashAttnFwdSm80INS1_25CollectiveMainloopFwdSm80ILi4ELi1ELb0EN4cute5tupleIJNS5_1CILi128EEENS7_ILi64EEES8_EEELi128ENS_6half_tEfNS_4arch4Sm80ELb1ELb0ELb0ELb0ELb1ELb0ELb1ELb0EEENS1_21CollectiveEpilogueFwdINS6_IJS8_S8_S9_EEENS6_IJNS7_ILi1EEESH_SH_EEESB_SD_Li128ELb0ELb1ELb0ELb0EEENS1_30DynamicPersistentTileSchedulerILi128ELi128ELb0ELb1ELb0EEEEEEEEEvNT_6ParamsE)
        /*005c*/ 	.word	0x000000ff


	//----- nvinfo : EIATTR_FRAME_SIZE
	.align		4
.L_26:
        /*0060*/ 	.byte	0x04, 0x11
        /*0062*/ 	.short	(.L_28 - .L_27)
	.align		4
.L_27:
        /*0064*/ 	.word	index@($__internal_13_$__cuda_sm70_shflsync_idx_p)
        /*0068*/ 	.word	0x00000000


	//----- nvinfo : EIATTR_FRAME_SIZE
	.align		4
.L_28:
        /*006c*/ 	.byte	0x04, 0x11
        /*006e*/ 	.short	(.L_30 - .L_29)
	.align		4
.L_29:
        /*0070*/ 	.word	index@($__internal_12_$__cuda_sm70_shflsync_bfly_p)
        /*0074*/ 	.word	0x00000000


	//----- nvinfo : EIATTR_FRAME_SIZE
	.align		4
.L_30:
        /*0078*/ 	.byte	0x04, 0x11
        /*007a*/ 	.short	(.L_32 - .L_31)
	.align		4
.L_31:
        /*007c*/ 	.word	index@(_ZN7cutlass13device_kernelIN5flash19enable_sm80_to_sm89INS1_16FlashAttnFwdSm80INS1_25CollectiveMainloopFwdSm80ILi4ELi1ELb0EN4cute5tupleIJNS5_1CILi128EEENS7_ILi64EEES8_EEELi128ENS_6half_tEfNS_4arch4Sm80ELb1ELb0ELb0ELb0ELb1ELb0ELb1ELb0EEENS1_21CollectiveEpilogueFwdINS6_IJS8_S8_S9_EEENS6_IJNS7_ILi1EEESH_SH_EEESB_SD_Li128ELb0ELb1ELb0ELb0EEENS1_30DynamicPersistentTileSchedulerILi128ELi128ELb0ELb1ELb0EEEEEEEEEvNT_6ParamsE)
        /*0080*/ 	.word	0x00000088


	//----- nvinfo : EIATTR_REGCOUNT
	.align		4
.L_32:
        /*0084*/ 	.byte	0x04, 0x2f
        /*0086*/ 	.short	(.L_34 - .L_33)
	.align		4
.L_33:
        /*0088*/ 	.word	index@(_ZN7cutlass13device_kernelIN5flash19enable_sm80_to_sm89INS1_16FlashAttnFwdSm80INS1_25CollectiveMainloopFwdSm80ILi4ELi1ELb0EN4cute5tupleIJNS5_1CILi128EEENS7_ILi48EEES8_EEELi128ENS_6half_tEfNS_4arch4Sm80ELb0ELb1ELb0ELb1ELb1ELb1ELb1ELb0EEENS1_21CollectiveEpilogueFwdINS6_IJS8_S8_S9_EEENS6_IJNS7_ILi1EEESH_SH_EEESB_SD_Li128ELb1ELb1ELb0ELb0EEENS1_19SingleTileSchedulerILb1ELb0ELb1ELi128EEEEEEEEEvNT_6ParamsE)
        /*008c*/ 	.word	0x000000ff


	//----- nvinfo : EIATTR_FRAME_SIZE
	.align		4
.L_34:
        /*0090*/ 	.byte	0x04, 0x11
        /*0092*/ 	.short	(.L_36 - .L_35)
	.align		4
.L_35:
        /*0094*/ 	.word	index@($__internal_11_$__cuda_sm70_shflsync_idx_p)
        /*0098*/ 	.word	0x00000000


	//----- nvinfo : EIATTR_FRAME_SIZE
	.align		4
.L_36:
        /*009c*/ 	.byte	0x04, 0x11
        /*009e*/ 	.short	(.L_38 - .L_37)
	.align		4
.L_37:
        /*00a0*/ 	.word	index@($__internal_10_$__cuda_sm70_shflsync_bfly_p)
        /*00a4*/ 	.word	0x00000000


	//----- nvinfo : EIATTR_FRAME_SIZE
	.align		4
.L_38:
        /*00a8*/ 	.byte	0x04, 0x11
        /*00aa*/ 	.short	(.L_40 - .L_39)
	.align		4
.L_39:
        /*00ac*/ 	.word	index@($_ZN7cutlass13device_kernelIN5flash19enable_sm80_to_sm89INS1_16FlashAttnFwdSm80INS1_25CollectiveMainloopFwdSm80ILi4ELi1ELb0EN4cute5tupleIJNS5_1CILi128EEENS7_ILi48EEES8_EEELi128ENS_6half_tEfNS_4arch4Sm80ELb0ELb1ELb0ELb1ELb1ELb1ELb1ELb0EEENS1_21CollectiveEpilogueFwdINS6_IJS8_S8_S9_EEENS6_IJNS7_ILi1EEESH_SH_EEESB_SD_Li128ELb1ELb1ELb0ELb0EEENS1_19SingleTileSchedulerILb1ELb0ELb1ELi128EEEEEEEEEvNT_6ParamsE$_ZZN5flash25CollectiveMainloopFwdSm80ILi4ELi1ELb0EN4cute5tupleIJNS1_1CILi128EEENS3_ILi48EEES4_EEELi128EN7cutlass6half_tEfNS7_4arch4Sm80ELb0ELb1ELb0ELb1ELb1ELb1ELb1ELb0EE3mmaINS_16FlashAttnFwdSm80ISB_NS_21CollectiveEpilogueFwdINS2_IJS4_S4_S5_EEENS2_IJNS3_ILi1EEESG_SG_EEES8_SA_Li128ELb1ELb1ELb0ELb0EEENS_19SingleTileSchedulerILb1ELb0ELb1ELi128EEEE13SharedStorageENS1_6TensorINS1_11ArrayEngineIfLm128EEENS1_6LayoutINS2_IJNS2_IJNS3_ILi2EEESR_EEESR_NS3_ILi16EEEEEENS2_IJNS2_IJSG_SR_EEENS3_ILi4EEENS3_ILi8EEEEEEEEEENS_7SoftmaxILi4ELi0EEEEEbRKNSB_6ParamsERT0_RT1_iRKNS_16SeqlenInfoQKNewKILb1ELb1EEENS2_IJiiiiEEERT_ENKUlvE_clEv)
        /*00b0*/ 	.word	0x00000000


	//----- nvinfo : EIATTR_FRAME_SIZE
	.align		4
.L_40:
        /*00b4*/ 	.byte	0x04, 0x11
        /*00b6*/ 	.short	(.L_42 - .L_41)
	.align		4
.L_41:
        /*00b8*/ 	.word	index@(_ZN7cutlass13device_kernelIN5flash19enable_sm80_to_sm89INS1_16FlashAttnFwdSm80INS1_25CollectiveMainloopFwdSm80ILi4ELi1ELb0EN4cute5tupleIJNS5_1CILi128EEENS7_ILi48EEES8_EEELi128ENS_6half_tEfNS_4arch4Sm80ELb0ELb1ELb0ELb1ELb1ELb1ELb1ELb0EEENS1_21CollectiveEpilogueFwdINS6_IJS8_S8_S9_EEENS6_IJNS7_ILi1EEESH_SH_EEESB_SD_Li128ELb1ELb1ELb0ELb0EEENS1_19SingleTileSchedulerILb1ELb0ELb1ELi128EEEEEEEEEvNT_6ParamsE)
        /*00bc*/ 	.word	0x000000e0


	//----- nvinfo : EIATTR_REGCOUNT
	.align		4
.L_42:
        /*00c0*/ 	.byte	0x04, 0x2f
        /*00c2*/ 	.short	(.L_44 - .L_43)
	.align		4
.L_43:
        /*00c4*/ 	.word	index@(_ZN7cutlass13device_kernelIN5flash19enable_sm80_to_sm89INS1_16FlashAttnFwdSm80INS1_25CollectiveMainloopFwdSm80ILi4ELi1ELb0EN4cute5tupleIJNS5_1CILi128EEENS7_ILi48EEES8_EEELi128ENS_6half_tEfNS_4arch4Sm80ELb0ELb1ELb0ELb1ELb1ELb0ELb1ELb0EEENS1_21CollectiveEpilogueFwdINS6_IJS8_S8_S9_EEENS6_IJNS7_ILi1EEESH_SH_EEESB_SD_Li128ELb1ELb1ELb0ELb0EEENS1_19SingleTileSchedulerILb1ELb0ELb1ELi128EEEEEEEEEvNT_6ParamsE)
        /*00c8*/ 	.word	0x000000ff


	//----- nvinfo : EIATTR_FRAME_SIZE
	.align		4
.L_44:
        /*00cc*/ 	.byte	0x04, 0x11
        /*00ce*/ 	.short	(.L_46 - .L_45)
	.align		4
.L_45:
        /*00d0*/ 	.word	index@(_ZN7cutlass13device_kernelIN5flash19enable_sm80_to_sm89INS1_16FlashAttnFwdSm80INS1_25CollectiveMainloopFwdSm80ILi4ELi1ELb0EN4cute5tupleIJNS5_1CILi128EEENS7_ILi48EEES8_EEELi128ENS_6half_tEfNS_4arch4Sm80ELb0ELb1ELb0ELb1ELb1ELb0ELb1ELb0EEENS1_21CollectiveEpilogueFwdINS6_IJS8_S8_S9_EEENS6_IJNS7_ILi1EEESH_SH_EEESB_SD_Li128ELb1ELb1ELb0ELb0EEENS1_19SingleTileSchedulerILb1ELb0ELb1ELi128EEEEEEEEEvNT_6ParamsE)
        /*00d4*/ 	.word	0x00000070


	//----- nvinfo : EIATTR_REGCOUNT
	.align		4
.L_46:
        /*00d8*/ 	.byte	0x04, 0x2f
        /*00da*/ 	.short	(.L_48 - .L_47)
	.align		4
.L_47:
        /*00dc*/ 	.word	index@(_ZN7cutlass13device_kernelIN5flash19enable_sm80_to_sm89INS1_16FlashAttnFwdSm80INS1_25CollectiveMainloopFwdSm80ILi4ELi1ELb0EN4cute5tupleIJNS5_1CILi128EEENS7_ILi48EEES8_EEELi128ENS_6half_tEfNS_4arch4Sm80ELb0ELb1ELb0ELb0ELb1ELb0ELb1ELb0EEENS1_21CollectiveEpilogueFwdINS6_IJS8_S8_S9_EEENS6_IJNS7_ILi1EEESH_SH_EEESB_SD_Li128ELb0ELb1ELb0ELb0EEENS1_19SingleTileSchedulerILb0ELb0ELb1ELi128EEEEEEEEEvNT_6ParamsE)
        /*00e0*/ 	.word	0x000000ff


	//----- nvinfo : EIATTR_FRAME_SIZE
	.align		4
.L_48:
        /*00e4*/ 	.byte	0x04, 0x11
        /*00e6*/ 	.short	(.L_50 - .L_49)
	.align		4
.L_49:
        /*00e8*/ 	.word	index@(_ZN7cutlass13device_kernelIN5flash19enable_sm80_to_sm89INS1_16FlashAttnFwdSm80INS1_25CollectiveMainloopFwdSm80ILi4ELi1ELb0EN4cute5tupleIJNS5_1CILi128EEENS7_ILi48EEES8_EEELi128ENS_6half_tEfNS_4arch4Sm80ELb0ELb1ELb0ELb0ELb1ELb0ELb1ELb0EEENS1_21CollectiveEpilogueFwdINS6_IJS8_S8_S9_EEENS6_IJNS7_ILi1EEESH_SH_EEESB_SD_Li128ELb0ELb1ELb0ELb0EEENS1_19SingleTileSchedulerILb0ELb0ELb1ELi128EEEEEEEEEvNT_6ParamsE)
        /*00ec*/ 	.word	0x00000070


	//----- nvinfo : EIATTR_REGCOUNT
	.align		4
.L_50:
        /*00f0*/ 	.byte	0x04, 0x2f
        /*00f2*/ 	.short	(.L_52 - .L_51)
	.align		4
.L_51:
        /*00f4*/ 	.word	index@(_ZN7cutlass13device_kernelIN5flash19enable_sm80_to_sm89INS1_16FlashAttnFwdSm80INS1_25CollectiveMainloopFwdSm80ILi4ELi1ELb0EN4cute5tupleIJNS5_1CILi128EEENS7_ILi64EEES8_EEELi128ENS_6half_tEfNS_4arch4Sm80ELb0ELb0ELb0ELb1ELb1ELb1ELb1ELb0EEENS1_21CollectiveEpilogueFwdINS6_IJS8_S8_S9_EEENS6_IJNS7_ILi1EEESH_SH_EEESB_SD_Li128ELb1ELb1ELb0ELb0EEENS1_19SingleTileSchedulerILb1ELb0ELb1ELi128EEEEEEEEEvNT_6ParamsE)
        /*00f8*/ 	.word	0x000000ff


	//----- nvinfo : EIATTR_FRAME_SIZE
	.align		4
.L_52:
        /*00fc*/ 	.byte	0x04, 0x11
        /*00fe*/ 	.short	(.L_54 - .L_53)
	.align		4
.L_53:
        /*0100*/ 	.word	index@(_ZN7cutlass13device_kernelIN5flash19enable_sm80_to_sm89INS1_16FlashAttnFwdSm80INS1_25CollectiveMainloopFwdSm80ILi4ELi1ELb0EN4cute5tupleIJNS5_1CILi128EEENS7_ILi64EEES8_EEELi128ENS_6half_tEfNS_4arch4Sm80ELb0ELb0ELb0ELb1ELb1ELb1ELb1ELb0EEENS1_21CollectiveEpilogueFwdINS6_IJS8_S8_S9_EEENS6_IJNS7_ILi1EEESH_SH_EEESB_SD_Li128ELb1ELb1ELb0ELb0EEENS1_19SingleTileSchedulerILb1ELb0ELb1ELi128EEEEEEEEEvNT_6ParamsE)
        /*0104*/ 	.word	0x00000058


	//----- nvinfo : EIATTR_REGCOUNT
	.align		4
.L_54:
        /*0108*/ 	.byte	0x04, 0x2f
        /*010a*/ 	.short	(.L_56 - .L_55)
	.align		4
.L_55:
        /*010c*/ 	.word	index@(_ZN7cutlass13device_kernelIN5flash19enable_sm80_to_sm89INS1_16FlashAttnFwdSm80INS1_25CollectiveMainloopFwdSm80ILi4ELi1ELb0EN4cute5tupleIJNS5_1CILi128EEENS7_ILi64EEES8_EEELi128ENS_6half_tEfNS_4arch4Sm80ELb0ELb0ELb0ELb1ELb1ELb0ELb1ELb0EEENS1_21CollectiveEpilogueFwdINS6_IJS8_S8_S9_EEENS6_IJNS7_ILi1EEESH_SH_EEESB_SD_Li128ELb1ELb1ELb0ELb0EEENS1_19SingleTileSchedulerILb1ELb0ELb1ELi128EEEEEEEEEvNT_6ParamsE)
        /*0110*/ 	.word	0x000000ff


	//----- nvinfo : EIATTR_FRAME_SIZE
	.align		4
.L_56:
        /*0114*/ 	.byte	0x04, 0x11
        /*0116*/ 	.short	(.L_58 - .L_57)
	.align		4
.L_57:
        /*0118*/ 	.word	index@(_ZN7cutlass13device_kernelIN5flash19enable_sm80_to_sm89INS1_16FlashAttnFwdSm80INS1_25CollectiveMainloopFwdSm80ILi4ELi1ELb0EN4cute5tupleIJNS5_1CILi128EEENS7_ILi64EEES8_EEELi128ENS_6half_tEfNS_4arch4Sm80ELb0ELb0ELb0ELb1ELb1ELb0ELb1ELb0EEENS1_21CollectiveEpilogueFwdINS6_IJS8_S8_S9_EEENS6_IJNS7_ILi1EEESH_SH_EEESB_SD_Li128ELb1ELb1ELb0ELb0EEENS1_19SingleTileSchedulerILb1ELb0ELb1ELi128EEEEEEEEEvNT_6ParamsE)
        /*011c*/ 	.word	0x00000028


	//----- nvinfo : EIATTR_REGCOUNT
	.align		4
.L_58:
        /*0120*/ 	.byte	0x04, 0x2f
        /*0122*/ 	.short	(.L_60 - .L_59)
	.align		4
.L_59:
        /*0124*/ 	.word	index@(_ZN7cutlass13device_kernelIN5flash19enable_sm80_to_sm89INS1_16FlashAttnFwdSm80INS1_25CollectiveMainloopFwdSm80ILi4ELi1ELb0EN4cute5tupleIJNS5_1CILi128EEENS7_ILi64EEES8_EEELi128ENS_6half_tEfNS_4arch4Sm80ELb0ELb0ELb0ELb0ELb1ELb0ELb1ELb0EEENS1_21CollectiveEpilogueFwdINS6_IJS8_S8_S9_EEENS6_IJNS7_ILi1EEESH_SH_EEESB_SD_Li128ELb0ELb1ELb0ELb0EEENS1_19SingleTileSchedulerILb0ELb0ELb1ELi128EEEEEEEEEvNT_6ParamsE)
        /*0128*/ 	.word	0x000000ff


	//----- nvinfo : EIATTR_FRAME_SIZE
	.align		4
.L_60:
        /*012c*/ 	.byte	0x04, 0x11
        /*012e*/ 	.short	(.L_62 - .L_61)
	.align		4
.L_61:
        /*0130*/ 	.word	index@(_ZN7cutlass13device_kernelIN5flash19enable_sm80_to_sm89INS1_16FlashAttnFwdSm80INS1_25CollectiveMainloopFwdSm80ILi4ELi1ELb0EN4cute5tupleIJNS5_1CILi128EEENS7_ILi64EEES8_EEELi128ENS_6half_tEfNS_4arch4Sm80ELb0ELb0ELb0ELb0ELb1ELb0ELb1ELb0EEENS1_21CollectiveEpilogueFwdINS6_IJS8_S8_S9_EEENS6_IJNS7_ILi1EEESH_SH_EEESB_SD_Li128ELb0ELb1ELb0ELb0EEENS1_19SingleTileSchedulerILb0ELb0ELb1ELi128EEEEEEEEEvNT_6ParamsE)
        /*0134*/ 	.word	0x00000078


	//----- nvinfo : EIATTR_REGCOUNT
	.align		4
.L_62:
        /*0138*/ 	.byte	0x04, 0x2f
        /*013a*/ 	.short	(.L_64 - .L_63)
	.align		4
.L_63:
        /*013c*/ 	.word	index@(_ZN7cutlass13device_kernelIN5flash19enable_sm80_to_sm89INS1_16FlashAttnFwdSm80INS1_25CollectiveMainloopFwdSm80ILi8ELi1ELb1EN4cute5tupleIJNS5_1CILi128EEES8_S8_EEELi128ENS_6half_tEfNS_4arch4Sm80ELb1ELb0ELb0ELb1ELb1ELb1ELb1ELb0EEENS1_21CollectiveEpilogueFwdIS9_NS6_IJNS7_ILi1EEESF_SF_EEESA_SC_Li256ELb1ELb1ELb0ELb0EEENS1_19SingleTileSchedulerILb1ELb0ELb1ELi128EEEEEEEEEvNT_6ParamsE)
        /*0140*/ 	.word	0x000000ff


	//----- nvinfo : EIATTR_FRAME_SIZE
	.align		4
.L_64:
        /*0144*/ 	.byte	0x04, 0x11
        /*0146*/ 	.short	(.L_66 - .L_65)
	.align		4
.L_65:
        /*0148*/ 	.word	index@(_ZN7cutlass13device_kernelIN5flash19enable_sm80_to_sm89INS1_16FlashAttnFwdSm80INS1_25CollectiveMainloopFwdSm80ILi8ELi1ELb1EN4cute5tupleIJNS5_1CILi128EEES8_S8_EEELi128ENS_6half_tEfNS_4arch4Sm80ELb1ELb0ELb0ELb1ELb1ELb1ELb1ELb0EEENS1_21CollectiveEpilogueFwdIS9_NS6_IJNS7_ILi1EEESF_SF_EEESA_SC_Li256ELb1ELb1ELb0ELb0EEENS1_19SingleTileSchedulerILb1ELb0ELb1ELi128EEEEEEEEEvNT_6ParamsE)
        /*014c*/ 	.word	0x00000008


	//----- nvinfo : EIATTR_REGCOUNT
	.align		4
.L_66:
        /*0150*/ 	.byte	0x04, 0x2f
        /*0152*/ 	.short	(.L_68 - .L_67)
	.align		4
.L_67:
        /*0154*/ 	.word	index@(_ZN7cutlass13device_kernelIN5flash19enable_sm80_to_sm89INS1_16FlashAttnFwdSm80INS1_25CollectiveMainloopFwdSm80ILi8ELi1ELb1EN4cute5tupleIJNS5_1CILi128EEES8_S8_EEELi128ENS_6half_tEfNS_4arch4Sm80ELb1ELb0ELb0ELb1ELb1ELb0ELb1ELb0EEENS1_21CollectiveEpilogueFwdIS9_NS6_IJNS7_ILi1EEESF_SF_EEESA_SC_Li256ELb1ELb1ELb0ELb0EEENS1_19SingleTileSchedulerILb1ELb0ELb1ELi128EEEEEEEEEvNT_6ParamsE)
        /*0158*/ 	.word	0x000000ff


	//----- nvinfo : EIATTR_FRAME_SIZE
	.align		4
.L_68:
        /*015c*/ 	.byte	0x04, 0x11
        /*015e*/ 	.short	(.L_70 - .L_69)
	.align		4
.L_69:
        /*0160*/ 	.word	index@(_ZN7cutlass13device_kernelIN5flash19enable_sm80_to_sm89INS1_16FlashAttnFwdSm80INS1_25CollectiveMainloopFwdSm80ILi8ELi1ELb1EN4cute5tupleIJNS5_1CILi128EEES8_S8_EEELi128ENS_6half_tEfNS_4arch4Sm80ELb1ELb0ELb0ELb1ELb1ELb0ELb1ELb0EEENS1_21CollectiveEpilogueFwdIS9_NS6_IJNS7_ILi1EEESF_SF_EEESA_SC_Li256ELb1ELb1ELb0ELb0EEENS1_19SingleTileSchedulerILb1ELb0ELb1ELi128EEEEEEEEEvNT_6ParamsE)
        /*0164*/ 	.word	0x00000000


	//----- nvinfo : EIATTR_REGCOUNT
	.align		4
.L_70:
        /*0168*/ 	.byte	0x04, 0x2f
        /*016a*/ 	.short	(.L_72 - .L_71)
	.align		4
.L_71:
        /*016c*/ 	.word	index@(_ZN7cutlass13device_kernelIN5flash19enable_sm80_to_sm89INS1_16FlashAttnFwdSm80INS1_25CollectiveMainloopFwdSm80ILi8ELi1ELb1EN4cute5tupleIJNS5_1CILi128EEES8_S8_EEELi128ENS_6half_tEfNS_4arch4Sm80ELb1ELb0ELb0ELb0ELb1ELb0ELb1ELb0EEENS1_21CollectiveEpilogueFwdIS9_NS6_IJNS7_ILi1EEESF_SF_EEESA_SC_Li256ELb0ELb1ELb0ELb0EEENS1_30DynamicPersistentTileSchedulerILi256ELi256ELb0ELb1ELb0EEEEEEEEEvNT_6ParamsE)
        /*0170*/ 	.word	0x000000ff


	//----- nvinfo : EIATTR_FRAME_SIZE
	.align		4
.L_72:
        /*0174*/ 	.byte	0x04, 0x11
        /*0176*/ 	.short	(.L_74 - .L_73)
	.align		4
.L_73:
        /*0178*/ 	.word	index@($__internal_9_$__cuda_sm70_shflsync_idx_p)
        /*017c*/ 	.word	0x00000000


	//----- nvinfo : EIATTR_FRAME_SIZE
	.align		4
.L_74:
        /*0180*/ 	.byte	0x04, 0x11
        /*0182*/ 	.short	(.L_76 - .L_75)
	.align		4
.L_75:
        /*0184*/ 	.word	index@($__internal_8_$__cuda_sm70_shflsync_bfly_p)
        /*0188*/ 	.word	0x00000000


	//----- nvinfo : EIATTR_FRAME_SIZE
	.align		4
.L_76:
        /*018c*/ 	.byte	0x04, 0x11
        /*018e*/ 	.short	(.L_78 - .L_77)
	.align		4
.L_77:
        /*0190*/ 	.word	index@(_ZN7cutlass13device_kernelIN5flash19enable_sm80_to_sm89INS1_16FlashAttnFwdSm80INS1_25CollectiveMainloopFwdSm80ILi8ELi1ELb1EN4cute5tupleIJNS5_1CILi128EEES8_S8_EEELi128ENS_6half_tEfNS_4arch4Sm80ELb1ELb0ELb0ELb0ELb1ELb0ELb1ELb0EEENS1_21CollectiveEpilogueFwdIS9_NS6_IJNS7_ILi1EEESF_SF_EEESA_SC_Li256ELb0ELb1ELb0ELb0EEENS1_30DynamicPersistentTileSchedulerILi256ELi256ELb0ELb1ELb0EEEEEEEEEvNT_6ParamsE)
        /*0194*/ 	.word	0x00000078


	//----- nvinfo : EIATTR_REGCOUNT
	.align		4
.L_78:
        /*0198*/ 	.byte	0x04, 0x2f
        /*019a*/ 	.short	(.L_80 - .L_79)
	.align		4
.L_79:
        /*019c*/ 	.word	index@(_ZN7cutlass13device_kernelIN5flash19enable_sm80_to_sm89INS1_16FlashAttnFwdSm80INS1_25CollectiveMainloopFwdSm80ILi8ELi1ELb1EN4cute5tupleIJNS5_1CILi128EEENS7_ILi96EEES8_EEELi128ENS_6half_tEfNS_4arch4Sm80ELb0ELb1ELb0ELb1ELb1ELb1ELb1ELb0EEENS1_21CollectiveEpilogueFwdINS6_IJS8_S8_S9_EEENS6_IJNS7_ILi1EEESH_SH_EEESB_SD_Li256ELb1ELb1ELb0ELb0EEENS1_19SingleTileSchedulerILb1ELb0ELb1ELi128EEEEEEEEEvNT_6ParamsE)
        /*01a0*/ 	.word	0x000000ff


	//----- nvinfo : EIATTR_FRAME_SIZE
	.align		4
.L_80:
        /*01a4*/ 	.byte	0x04, 0x11
        /*01a6*/ 	.short	(.L_82 - .L_81)
	.align		4
.L_81:
        /*01a8*/ 	.word	index@(_ZN7cutlass13device_kernelIN5flash19enable_sm80_to_sm89INS1_16FlashAttnFwdSm80INS1_25CollectiveMainloopFwdSm80ILi8ELi1ELb1EN4cute5tupleIJNS5_1CILi128EEENS7_ILi96EEES8_EEELi128ENS_6half_tEfNS_4arch4Sm80ELb0ELb1ELb0ELb1ELb1ELb1ELb1ELb0EEENS1_21CollectiveEpilogueFwdINS6_IJS8_S8_S9_EEENS6_IJNS7_ILi1EEESH_SH_EEESB_SD_Li256ELb1ELb1ELb0ELb0EEENS1_19SingleTileSchedulerILb1ELb0ELb1ELi128EEEEEEEEEvNT_6ParamsE)
        /*01ac*/ 	.word	0x00000000


	//----- nvinfo : EIATTR_REGCOUNT
	.align		4
.L_82:
        /*01b0*/ 	.byte	0x04, 0x2f
        /*01b2*/ 	.short	(.L_84 - .L_83)
	.align		4
.L_83:
        /*01b4*/ 	.word	index@(_ZN7cutlass13device_kernelIN5flash19enable_sm80_to_sm89INS1_16FlashAttnFwdSm80INS1_25CollectiveMainloopFwdSm80ILi8ELi1ELb1EN4cute5tupleIJNS5_1CILi128EEENS7_ILi96EEES8_EEELi128ENS_6half_tEfNS_4arch4Sm80ELb0ELb1ELb0ELb1ELb1ELb0ELb1ELb0EEENS1_21CollectiveEpilogueFwdINS6_IJS8_S8_S9_EEENS6_IJNS7_ILi1EEESH_SH_EEESB_SD_Li256ELb1ELb1ELb0ELb0EEENS1_19SingleTileSchedulerILb1ELb0ELb1ELi128EEEEEEEEEvNT_6ParamsE)
        /*01b8*/ 	.word	0x000000ff


	//----- nvinfo : EIATTR_FRAME_SIZE
	.align		4
.L_84:
        /*01bc*/ 	.byte	0x04, 0x11
        /*01be*/ 	.short	(.L_86 - .L_85)
	.align		4
.L_85:
        /*01c0*/ 	.word	index@(_ZN7cutlass13device_kernelIN5flash19enable_sm80_to_sm89INS1_16FlashAttnFwdSm80INS1_25CollectiveMainloopFwdSm80ILi8ELi1ELb1EN4cute5tupleIJNS5_1CILi128EEENS7_ILi96EEES8_EEELi128ENS_6half_tEfNS_4arch4Sm80ELb0ELb1ELb0ELb1ELb1ELb0ELb1ELb0EEENS1_21CollectiveEpilogueFwdINS6_IJS8_S8_S9_EEENS6_IJNS7_ILi1EEESH_SH_EEESB_SD_Li256ELb1ELb1ELb0ELb0EEENS1_19SingleTileSchedulerILb1ELb0ELb1ELi128EEEEEEEEEvNT_6ParamsE)
        /*01c4*/ 	.word	0x00000000


	//----- nvinfo : EIATTR_REGCOUNT
	.align		4
.L_86:
        /*01c8*/ 	.byte	0x04, 0x2f
        /*01ca*/ 	.short	(.L_88 - .L_87)
	.align		4
.L_87:
        /*01cc*/ 	.word	index@(_ZN7cutlass13device_kernelIN5flash19enable_sm80_to_sm89INS1_16FlashAttnFwdSm80INS1_25CollectiveMainloopFwdSm80ILi8ELi1ELb1EN4cute5tupleIJNS5_1CILi128EEENS7_ILi96EEES8_EEELi128ENS_6half_tEfNS_4arch4Sm80ELb0ELb1ELb0ELb0ELb1ELb0ELb1ELb0EEENS1_21CollectiveEpilogueFwdINS6_IJS8_S8_S9_EEENS6_IJNS7_ILi1EEESH_SH_EEESB_SD_Li256ELb0ELb1ELb0ELb0EEENS1_19SingleTileSchedulerILb0ELb0ELb1ELi128EEEEEEEEEvNT_6ParamsE)
        /*01d0*/ 	.word	0x000000fe


	//----- nvinfo : EIATTR_FRAME_SIZE
	.align		4
.L_88:
        /*01d4*/ 	.byte	0x04, 0x11
        /*01d6*/ 	.short	(.L_90 - .L_89)
	.align		4
.L_89:
        /*01d8*/ 	.word	index@(_ZN7cutlass13device_kernelIN5flash19enable_sm80_to_sm89INS1_16FlashAttnFwdSm80INS1_25CollectiveMainloopFwdSm80ILi8ELi1ELb1EN4cute5tupleIJNS5_1CILi128EEENS7_ILi96EEES8_EEELi128ENS_6half_tEfNS_4arch4Sm80ELb0ELb1ELb0ELb0ELb1ELb0ELb1ELb0EEENS1_21CollectiveEpilogueFwdINS6_IJS8_S8_S9_EEENS6_IJNS7_ILi1EEESH_SH_EEESB_SD_Li256ELb0ELb1ELb0ELb0EEENS1_19SingleTileSchedulerILb0ELb0ELb1ELi128EEEEEEEEEvNT_6ParamsE)
        /*01dc*/ 	.word	0x00000000


	//----- nvinfo : EIATTR_REGCOUNT
	.align		4
.L_90:
        /*01e0*/ 	.byte	0x04, 0x2f
        /*01e2*/ 	.short	(.L_92 - .L_91)
	.align		4
.L_91:
        /*01e4*/ 	.word	index@(_ZN7cutlass13device_kernelIN5flash19enable_sm80_to_sm89INS1_16FlashAttnFwdSm80INS1_25CollectiveMainloopFwdSm80ILi8ELi1ELb1EN4cute5tupleIJNS5_1CILi128EEES8_S8_EEELi128ENS_6half_tEfNS_4arch4Sm80ELb0ELb0ELb0ELb1ELb1ELb1ELb1ELb0EEENS1_21CollectiveEpilogueFwdIS9_NS6_IJNS7_ILi1EEESF_SF_EEESA_SC_Li256ELb1ELb1ELb0ELb0EEENS1_19SingleTileSchedulerILb1ELb0ELb1ELi128EEEEEEEEEvNT_6ParamsE)
        /*01e8*/ 	.word	0x000000fd


	//----- nvinfo : EIATTR_FRAME_SIZE
	.align		4
.L_92:
        /*01ec*/ 	.byte	0x04, 0x11
        /*01ee*/ 	.short	(.L_94 - .L_93)
	.align		4
.L_93:
        /*01f0*/ 	.word	index@(_ZN7cutlass13device_kernelIN5flash19enable_sm80_to_sm89INS1_16FlashAttnFwdSm80INS1_25CollectiveMainloopFwdSm80ILi8ELi1ELb1EN4cute5tupleIJNS5_1CILi128EEES8_S8_EEELi128ENS_6half_tEfNS_4arch4Sm80ELb0ELb0ELb0ELb1ELb1ELb1ELb1ELb0EEENS1_21CollectiveEpilogueFwdIS9_NS6_IJNS7_ILi1EEESF_SF_EEESA_SC_Li256ELb1ELb1ELb0ELb0EEENS1_19SingleTileSchedulerILb1ELb0ELb1ELi128EEEEEEEEEvNT_6ParamsE)
        /*01f4*/ 	.word	0x00000000


	//----- nvinfo : EIATTR_REGCOUNT
	.align		4
.L_94:
        /*01f8*/ 	.byte	0x04, 0x2f
        /*01fa*/ 	.short	(.L_96 - .L_95)
	.align		4
.L_95:
        /*01fc*/ 	.word	index@(_ZN7cutlass13device_kernelIN5flash19enable_sm80_to_sm89INS1_16FlashAttnFwdSm80INS1_25CollectiveMainloopFwdSm80ILi8ELi1ELb1EN4cute5tupleIJNS5_1CILi128EEES8_S8_EEELi128ENS_6half_tEfNS_4arch4Sm80ELb0ELb0ELb0ELb1ELb1ELb0ELb1ELb0EEENS1_21CollectiveEpilogueFwdIS9_NS6_IJNS7_ILi1EEESF_SF_EEESA_SC_Li256ELb1ELb1ELb0ELb0EEENS1_19SingleTileSchedulerILb1ELb0ELb1ELi128EEEEEEEEEvNT_6ParamsE)
        /*0200*/ 	.word	0x000000fc


	//----- nvinfo : EIATTR_FRAME_SIZE
	.align		4
.L_96:
        /*0204*/ 	.byte	0x04, 0x11
        /*0206*/ 	.short	(.L_98 - .L_97)
	.align		4
.L_97:
        /*0208*/ 	.word	index@(_ZN7cutlass13device_kernelIN5flash19enable_sm80_to_sm89INS1_16FlashAttnFwdSm80INS1_25CollectiveMainloopFwdSm80ILi8ELi1ELb1EN4cute5tupleIJNS5_1CILi128EEES8_S8_EEELi128ENS_6half_tEfNS_4arch4Sm80ELb0ELb0ELb0ELb1ELb1ELb0ELb1ELb0EEENS1_21CollectiveEpilogueFwdIS9_NS6_IJNS7_ILi1EEESF_SF_EEESA_SC_Li256ELb1ELb1ELb0ELb0EEENS1_19SingleTileSchedulerILb1ELb0ELb1ELi128EEEEEEEEEvNT_6ParamsE)
        /*020c*/ 	.word	0x00000000


	//----- nvinfo : EIATTR_REGCOUNT
	.align		4
.L_98:
        /*0210*/ 	.byte	0x04, 0x2f
        /*0212*/ 	.short	(.L_100 - .L_99)
	.align		4
.L_99:
        /*0214*/ 	.word	index@(_ZN7cutlass13device_kernelIN5flash19enable_sm80_to_sm89INS1_16FlashAttnFwdSm80INS1_25CollectiveMainloopFwdSm80ILi8ELi1ELb1EN4cute5tupleIJNS5_1CILi128EEES8_S8_EEELi128ENS_6half_tEfNS_4arch4Sm80ELb0ELb0ELb0ELb0ELb1ELb0ELb1ELb0EEENS1_21CollectiveEpilogueFwdIS9_NS6_IJNS7_ILi1EEESF_SF_EEESA_SC_Li256ELb0ELb1ELb0ELb0EEENS1_19SingleTileSchedulerILb0ELb0ELb1ELi128EEEEEEEEEvNT_6ParamsE)
        /*0218*/ 	.word	0x000000fe


	//----- nvinfo : EIATTR_FRAME_SIZE
	.align		4
.L_100:
        /*021c*/ 	.byte	0x04, 0x11
        /*021e*/ 	.short	(.L_102 - .L_101)
	.align		4
.L_101:
        /*0220*/ 	.word	index@(_ZN7cutlass13device_kernelIN5flash19enable_sm80_to_sm89INS1_16FlashAttnFwdSm80INS1_25CollectiveMainloopFwdSm80ILi8ELi1ELb1EN4cute5tupleIJNS5_1CILi128EEES8_S8_EEELi128ENS_6half_tEfNS_4arch4Sm80ELb0ELb0ELb0ELb0ELb1ELb0ELb1ELb0EEENS1_21CollectiveEpilogueFwdIS9_NS6_IJNS7_ILi1EEESF_SF_EEESA_SC_Li256ELb0ELb1ELb0ELb0EEENS1_19SingleTileSchedulerILb0ELb0ELb1ELi128EEEEEEEEEvNT_6ParamsE)
        /*0224*/ 	.word	0x00000000


	//----- nvinfo : EIATTR_REGCOUNT
	.align		4
.L_102:
        /*0228*/ 	.byte	0x04, 0x2f
        /*022a*/ 	.short	(.L_104 - .L_103)
	.align		4
.L_103:
        /*022c*/ 	.word	index@(_ZN7cutlass13device_kernelIN5flash19enable_sm80_to_sm89INS1_16FlashAttnFwdSm80INS1_25CollectiveMainloopFwdSm80ILi4ELi1ELb0EN4cute5tupleIJNS5_1CILi128EEENS7_ILi64EEES8_EEELi128ENS_6half_tEfNS_4arch4Sm80ELb1ELb0ELb1ELb1ELb1ELb1ELb1ELb0EEENS1_21CollectiveEpilogueFwdINS6_IJS8_S8_S9_EEENS6_IJNS7_ILi1EEESH_SH_EEESB_SD_Li128ELb1ELb1ELb0ELb0EEENS1_19SingleTileSchedulerILb1ELb0ELb1ELi128EEEEEEEEEvNT_6ParamsE)
        /*0230*/ 	.word	0x000000ff


	//----- nvinfo : EIATTR_FRAME_SIZE
	.align		4
.L_104:
        /*0234*/ 	.byte	0x04, 0x11
        /*0236*/ 	.short	(.L_106 - .L_105)
	.align		4
.L_105:
        /*0238*/ 	.word	index@($__internal_7_$__cuda_sm70_shflsync_idx_p)
        /*023c*/ 	.word	0x00000000


	//----- nvinfo : EIATTR_FRAME_SIZE
	.align		4
.L_106:
        /*0240*/ 	.byte	0x04, 0x11
        /*0242*/ 	.short	(.L_108 - .L_107)
	.align		4
.L_107:
        /*0244*/ 	.word	index@($__internal_6_$__cuda_sm70_shflsync_bfly_p)
        /*0248*/ 	.word	0x00000000


	//----- nvinfo : EIATTR_FRAME_SIZE
	.align		4
.L_108:
        /*024c*/ 	.byte	0x04, 0x11
        /*024e*/ 	.short	(.L_110 - .L_109)
	.align		4
.L_109:
        /*0250*/ 	.word	index@($_ZN7cutlass13device_kernelIN5flash19enable_sm80_to_sm89INS1_16FlashAttnFwdSm80INS1_25CollectiveMainloopFwdSm80ILi4ELi1ELb0EN4cute5tupleIJNS5_1CILi128EEENS7_ILi64EEES8_EEELi128ENS_6half_tEfNS_4arch4Sm80ELb1ELb0ELb1ELb1ELb1ELb1ELb1ELb0EEENS1_21CollectiveEpilogueFwdINS6_IJS8_S8_S9_EEENS6_IJNS7_ILi1EEESH_SH_EEESB_SD_Li128ELb1ELb1ELb0ELb0EEENS1_19SingleTileSchedulerILb1ELb0ELb1ELi128EEEEEEEEEvNT_6ParamsE$_ZZN5flash25CollectiveMainloopFwdSm80ILi4ELi1ELb0EN4cute5tupleIJNS1_1CILi128EEENS3_ILi64EEES4_EEELi128EN7cutlass6half_tEfNS7_4arch4Sm80ELb1ELb0ELb1ELb1ELb1ELb1ELb1ELb0EE3mmaINS_16FlashAttnFwdSm80ISB_NS_21CollectiveEpilogueFwdINS2_IJS4_S4_S5_EEENS2_IJNS3_ILi1EEESG_SG_EEES8_SA_Li128ELb1ELb1ELb0ELb0EEENS_19SingleTileSchedulerILb1ELb0ELb1ELi128EEEE13SharedStorageENS1_6TensorINS1_11ArrayEngineIfLm128EEENS1_6LayoutINS2_IJNS2_IJNS3_ILi2EEESR_EEESR_NS3_ILi16EEEEEENS2_IJNS2_IJSG_SR_EEENS3_ILi4EEENS3_ILi8EEEEEEEEEENS_7SoftmaxILi4ELi0EEEEEbRKNSB_6ParamsERT0_RT1_iRKNS_16SeqlenInfoQKNewKILb1ELb1EEENS2_IJiiiiEEERT_ENKUlvE_clEv)
        /*0254*/ 	.word	0x00000000


	//----- nvinfo : EIATTR_FRAME_SIZE
	.align		4
.L_110:
        /*0258*/ 	.byte	0x04, 0x11
        /*025a*/ 	.short	(.L_112 - .L_111)
	.align		4
.L_111:
        /*025c*/ 	.word	index@(_ZN7cutlass13device_kernelIN5flash19enable_sm80_to_sm89INS1_16FlashAttnFwdSm80INS1_25CollectiveMainloopFwdSm80ILi4ELi1ELb0EN4cute5tupleIJNS5_1CILi128EEENS7_ILi64EEES8_EEELi128ENS_6half_tEfNS_4arch4Sm80ELb1ELb0ELb1ELb1ELb1ELb1ELb1ELb0EEENS1_21CollectiveEpilogueFwdINS6_IJS8_S8_S9_EEENS6_IJNS7_ILi1EEESH_SH_EEESB_SD_Li128ELb1ELb1ELb0ELb0EEENS1_19SingleTileSchedulerILb1ELb0ELb1ELi128EEEEEEEEEvNT_6ParamsE)
        /*0260*/ 	.word	0x00000118


	//----- nvinfo : EIATTR_REGCOUNT
	.align		4
.L_112:
        /*0264*/ 	.byte	0x04, 0x2f
        /*0266*/ 	.short	(.L_114 - .L_113)
	.align		4
.L_113:
        /*0268*/ 	.word	index@(_ZN7cutlass13device_kernelIN5flash19enable_sm80_to_sm89INS1_16FlashAttnFwdSm80INS1_25CollectiveMainloopFwdSm80ILi4ELi1ELb0EN4cute5tupleIJNS5_1CILi128EEENS7_ILi64EEES8_EEELi128ENS_6half_tEfNS_4arch4Sm80ELb1ELb0ELb1ELb1ELb1ELb0ELb1ELb0EEENS1_21CollectiveEpilogueFwdINS6_IJS8_S8_S9_EEENS6_IJNS7_ILi1EEESH_SH_EEESB_SD_Li128ELb1ELb1ELb0ELb0EEENS1_19SingleTileSchedulerILb1ELb0ELb1ELi128EEEEEEEEEvNT_6ParamsE)
        /*026c*/ 	.word	0x000000ff


	//----- nvinfo : EIATTR_FRAME_SIZE
	.align		4
.L_114:
        /*0270*/ 	.byte	0x04, 0x11
        /*0272*/ 	.short	(.L_116 - .L_115)
	.align		4
.L_115:
        /*0274*/ 	.word	index@(_ZN7cutlass13device_kernelIN5flash19enable_sm80_to_sm89INS1_16FlashAttnFwdSm80INS1_25CollectiveMainloopFwdSm80ILi4ELi1ELb0EN4cute5tupleIJNS5_1CILi128EEENS7_ILi64EEES8_EEELi128ENS_6half_tEfNS_4arch4Sm80ELb1ELb0ELb1ELb1ELb1ELb0ELb1ELb0EEENS1_21CollectiveEpilogueFwdINS6_IJS8_S8_S9_EEENS6_IJNS7_ILi1EEESH_SH_EEESB_SD_Li128ELb1ELb1ELb0ELb0EEENS1_19SingleTileSchedulerILb1ELb0ELb1ELi128EEEEEEEEEvNT_6ParamsE)
        /*0278*/ 	.word	0x000000c0


	//----- nvinfo : EIATTR_REGCOUNT
	.align		4
.L_116:
        /*027c*/ 	.byte	0x04, 0x2f
        /*027e*/ 	.short	(.L_118 - .L_117)
	.align		4
.L_117:
        /*0280*/ 	.word	index@(_ZN7cutlass13device_kernelIN5flash19enable_sm80_to_sm89INS1_16FlashAttnFwdSm80INS1_25CollectiveMainloopFwdSm80ILi4ELi1ELb0EN4cute5tupleIJNS5_1CILi128EEENS7_ILi64EEES8_EEELi128ENS_6half_tEfNS_4arch4Sm80ELb1ELb0ELb1ELb0ELb1ELb0ELb1ELb0EEENS1_21CollectiveEpilogueFwdINS6_IJS8_S8_S9_EEENS6_IJNS7_ILi1EEESH_SH_EEESB_SD_Li128ELb0ELb1ELb0ELb0EEENS1_30DynamicPersistentTileSchedulerILi128ELi128ELb0ELb1ELb0EEEEEEEEEvNT_6ParamsE)
        /*0284*/ 	.word	0x000000ff


	//----- nvinfo : EIATTR_FRAME_SIZE
	.align		4
.L_118:
        /*0288*/ 	.byte	0x04, 0x11
        /*028a*/ 	.short	(.L_120 - .L_119)
	.align		4
.L_119:
        /*028c*/ 	.word	index@($__internal_5_$__cuda_sm70_shflsync_idx_p)
        /*0290*/ 	.word	0x00000000


	//----- nvinfo : EIATTR_FRAME_SIZE
	.align		4
.L_120:
        /*0294*/ 	.byte	0x04, 0x11
        /*0296*/ 	.short	(.L_122 - .L_121)
	.align		4
.L_121:
        /*0298*/ 	.word	index@($__internal_4_$__cuda_sm70_shflsync_bfly_p)
        /*029c*/ 	.word	0x00000000


	//----- nvinfo : EIATTR_FRAME_SIZE
	.align		4
.L_122:
        /*02a0*/ 	.byte	0x04, 0x11
        /*02a2*/ 	.short	(.L_124 - .L_123)
	.align		4
.L_123:
        /*02a4*/ 	.word	index@(_ZN7cutlass13device_kernelIN5flash19enable_sm80_to_sm89INS1_16FlashAttnFwdSm80INS1_25CollectiveMainloopFwdSm80ILi4ELi1ELb0EN4cute5tupleIJNS5_1CILi128EEENS7_ILi64EEES8_EEELi128ENS_6half_tEfNS_4arch4Sm80ELb1ELb0ELb1ELb0ELb1ELb0ELb1ELb0EEENS1_21CollectiveEpilogueFwdINS6_IJS8_S8_S9_EEENS6_IJNS7_ILi1EEESH_SH_EEESB_SD_Li128ELb0ELb1ELb0ELb0EEENS1_30DynamicPersistentTileSchedulerILi128ELi128ELb0ELb1ELb0EEEEEEEEEvNT_6ParamsE)
        /*02a8*/ 	.word	0x00000080


	//----- nvinfo : EIATTR_REGCOUNT
	.align		4
.L_124:
        /*02ac*/ 	.byte	0x04, 0x2f
        /*02ae*/ 	.short	(.L_126 - .L_125)
	.align		4
.L_125:
        /*02b0*/ 	.word	index@(_ZN7cutlass13device_kernelIN5flash19enable_sm80_to_sm89INS1_16FlashAttnFwdSm80INS1_25CollectiveMainloopFwdSm80ILi4ELi1ELb0EN4cute5tupleIJNS5_1CILi128EEENS7_ILi48EEES8_EEELi128ENS_6half_tEfNS_4arch4Sm80ELb0ELb1ELb1ELb1ELb1ELb1ELb1ELb0EEENS1_21CollectiveEpilogueFwdINS6_IJS8_S8_S9_EEENS6_IJNS7_ILi1EEESH_SH_EEESB_SD_Li128ELb1ELb1ELb0ELb0EEENS1_19SingleTileSchedulerILb1ELb0ELb1ELi128EEEEEEEEEvNT_6ParamsE)
        /*02b4*/ 	.word	0x000000ff


	//----- nvinfo : EIATTR_FRAME_SIZE
	.align		4
.L_126:
        /*02b8*/ 	.byte	0x04, 0x11
        /*02ba*/ 	.short	(.L_128 - .L_127)
	.align		4
.L_127:
        /*02bc*/ 	.word	index@($__internal_3_$__cuda_sm70_shflsync_idx_p)
        /*02c0*/ 	.word	0x00000000


	//----- nvinfo : EIATTR_FRAME_SIZE
	.align		4
.L_128:
        /*02c4*/ 	.byte	0x04, 0x11
        /*02c6*/ 	.short	(.L_130 - .L_129)
	.align		4
.L_129:
        /*02c8*/ 	.word	index@($__internal_2_$__cuda_sm70_shflsync_bfly_p)
        /*02cc*/ 	.word	0x00000000


	//----- nvinfo : EIATTR_FRAME_SIZE
	.align		4
.L_130:
        /*02d0*/ 	.byte	0x04, 0x11
        /*02d2*/ 	.short	(.L_132 - .L_131)
	.align		4
.L_131:
        /*02d4*/ 	.word	index@($_ZN7cutlass13device_kernelIN5flash19enable_sm80_to_sm89INS1_16FlashAttnFwdSm80INS1_25CollectiveMainloopFwdSm80ILi4ELi1ELb0EN4cute5tupleIJNS5_1CILi128EEENS7_ILi48EEES8_EEELi128ENS_6half_tEfNS_4arch4Sm80ELb0ELb1ELb1ELb1ELb1ELb1ELb1ELb0EEENS1_21CollectiveEpilogueFwdINS6_IJS8_S8_S9_EEENS6_IJNS7_ILi1EEESH_SH_EEESB_SD_Li128ELb1ELb1ELb0ELb0EEENS1_19SingleTileSchedulerILb1ELb0ELb1ELi128EEEEEEEEEvNT_6ParamsE$_ZZN5flash25CollectiveMainloopFwdSm80ILi4ELi1ELb0EN4cute5tupleIJNS1_1CILi128EEENS3_ILi48EEES4_EEELi128EN7cutlass6half_tEfNS7_4arch4Sm80ELb0ELb1ELb1ELb1ELb1ELb1ELb1ELb0EE3mmaINS_16FlashAttnFwdSm80ISB_NS_21CollectiveEpilogueFwdINS2_IJS4_S4_S5_EEENS2_IJNS3_ILi1EEESG_SG_EEES8_SA_Li128ELb1ELb1ELb0ELb0EEENS_19SingleTileSchedulerILb1ELb0ELb1ELi128EEEE13SharedStorageENS1_6TensorINS1_11ArrayEngineIfLm128EEENS1_6LayoutINS2_IJNS2_IJNS3_ILi2EEESR_EEESR_NS3_ILi16EEEEEENS2_IJNS2_IJSG_SR_EEENS3_ILi4EEENS3_ILi8EEEEEEEEEENS_7SoftmaxILi4ELi0EEEEEbRKNSB_6ParamsERT0_RT1_iRKNS_16SeqlenInfoQKNewKILb1ELb1EEENS2_IJiiiiEEERT_ENKUlvE_clEv)
        /*02d8*/ 	.word	0x00000000


	//----- nvinfo : EIATTR_FRAME_SIZE
	.align		4
.L_132:
        /*02dc*/ 	.byte	0x04, 0x11
        /*02de*/ 	.short	(.L_134 - .L_133)
	.align		4
.L_133:
        /*02e0*/ 	.word	index@(_ZN7cutlass13device_kernelIN5flash19enable_sm80_to_sm89INS1_16FlashAttnFwdSm80INS1_25CollectiveMainloopFwdSm80ILi4ELi1ELb0EN4cute5tupleIJNS5_1CILi128EEENS7_ILi48EEES8_EEELi128ENS_6half_tEfNS_4arch4Sm80ELb0ELb1ELb1ELb1ELb1ELb1ELb1ELb0EEENS1_21CollectiveEpilogueFwdINS6_IJS8_S8_S9_EEENS6_IJNS7_ILi1EEESH_SH_EEESB_SD_Li128ELb1ELb1ELb0ELb0EEENS1_19SingleTileSchedulerILb1ELb0ELb1ELi128EEEEEEEEEvNT_6ParamsE)
        /*02e4*/ 	.word	0x00000108


	//----- nvinfo : EIATTR_REGCOUNT
	.align		4
.L_134:
        /*02e8*/ 	.byte	0x04, 0x2f
        /*02ea*/ 	.short	(.L_136 - .L_135)
	.align		4
.L_135:
        /*02ec*/ 	.word	index@(_ZN7cutlass13device_kernelIN5flash19enable_sm80_to_sm89INS1_16FlashAttnFwdSm80INS1_25CollectiveMainloopFwdSm80ILi4ELi1ELb0EN4cute5tupleIJNS5_1CILi128EEENS7_ILi48EEES8_EEELi128ENS_6half_tEfNS_4arch4Sm80ELb0ELb1ELb1ELb1ELb1ELb0ELb1ELb0EEENS1_21CollectiveEpilogueFwdINS6_IJS8_S8_S9_EEENS6_IJNS7_ILi1EEESH_SH_EEESB_SD_Li128ELb1ELb1ELb0ELb0EEENS1_19SingleTileSchedulerILb1ELb0ELb1ELi128EEEEEEEEEvNT_6ParamsE)
        /*02f0*/ 	.word	0x000000ff


	//----- nvinfo : EIATTR_FRAME_SIZE
	.align		4
.L_136:
        /*02f4*/ 	.byte	0x04, 0x11
        /*02f6*/ 	.short	(.L_138 - .L_137)
	.align		4
.L_137:
        /*02f8*/ 	.word	index@(_ZN7cutlass13device_kernelIN5flash19enable_sm80_to_sm89INS1_16FlashAttnFwdSm80INS1_25CollectiveMainloopFwdSm80ILi4ELi1ELb0EN4cute5tupleIJNS5_1CILi128EEENS7_ILi48EEES8_EEELi128ENS_6half_tEfNS_4arch4Sm80ELb0ELb1ELb1ELb1ELb1ELb0ELb1ELb0EEENS1_21CollectiveEpilogueFwdINS6_IJS8_S8_S9_EEENS6_IJNS7_ILi1EEESH_SH_EEESB_SD_Li128ELb1ELb1ELb0ELb0EEENS1_19SingleTileSchedulerILb1ELb0ELb1ELi128EEEEEEEEEvNT_6ParamsE)
        /*02fc*/ 	.word	0x00000078


	//----- nvinfo : EIATTR_REGCOUNT
	.align		4
.L_138:
        /*0300*/ 	.byte	0x04, 0x2f
        /*0302*/ 	.short	(.L_140 - .L_139)
	.align		4
.L_139:
        /*0304*/ 	.word	index@(_ZN7cutlass13device_kernelIN5flash19enable_sm80_to_sm89INS1_16FlashAttnFwdSm80INS1_25CollectiveMainloopFwdSm80ILi4ELi1ELb0EN4cute5tupleIJNS5_1CILi128EEENS7_ILi48EEES8_EEELi128ENS_6half_tEfNS_4arch4Sm80ELb0ELb1ELb1ELb0ELb1ELb0ELb1ELb0EEENS1_21CollectiveEpilogueFwdINS6_IJS8_S8_S9_EEENS6_IJNS7_ILi1EEESH_SH_EEESB_SD_Li128ELb0ELb1ELb0ELb0EEENS1_19SingleTileSchedulerILb0ELb0ELb1ELi128EEEEEEEEEvNT_6ParamsE)
        /*0308*/ 	.word	0x000000ff


	//----- nvinfo : EIATTR_FRAME_SIZE
	.align		4
.L_140:
        /*030c*/ 	.byte	0x04, 0x11
        /*030e*/ 	.short	(.L_142 - .L_141)
	.align		4
.L_141:
        /*0310*/ 	.word	index@(_ZN7cutlass13device_kernelIN5flash19enable_sm80_to_sm89INS1_16FlashAttnFwdSm80INS1_25CollectiveMainloopFwdSm80ILi4ELi1ELb0EN4cute5tupleIJNS5_1CILi128EEENS7_ILi48EEES8_EEELi128ENS_6half_tEfNS_4arch4Sm80ELb0ELb1ELb1ELb0ELb1ELb0ELb1ELb0EEENS1_21CollectiveEpilogueFwdINS6_IJS8_S8_S9_EEENS6_IJNS7_ILi1EEESH_SH_EEESB_SD_Li128ELb0ELb1ELb0ELb0EEENS1_19SingleTileSchedulerILb0ELb0ELb1ELi128EEEEEEEEEvNT_6ParamsE)
        /*0314*/ 	.word	0x00000068


	//----- nvinfo : EIATTR_REGCOUNT
	.align		4
.L_142:
        /*0318*/ 	.byte	0x04, 0x2f
        /*031a*/ 	.short	(.L_144 - .L_143)
	.align		4
.L_143:
        /*031c*/ 	.word	index@(_ZN7cutlass13device_kernelIN5flash19enable_sm80_to_sm89INS1_16FlashAttnFwdSm80INS1_25CollectiveMainloopFwdSm80ILi4ELi1ELb0EN4cute5tupleIJNS5_1CILi128EEENS7_ILi64EEES8_EEELi128ENS_6half_tEfNS_4arch4Sm80ELb0ELb0ELb1ELb1ELb1ELb1ELb1ELb0EEENS1_21CollectiveEpilogueFwdINS6_IJS8_S8_S9_EEENS6_IJNS7_ILi1EEESH_SH_EEESB_SD_Li128ELb1ELb1ELb0ELb0EEENS1_19SingleTileSchedulerILb1ELb0ELb1ELi128EEEEEEEEEvNT_6ParamsE)
        /*0320*/ 	.word	0x000000ff


	//----- nvinfo : EIATTR_FRAME_SIZE
	.align		4
.L_144:
        /*0324*/ 	.byte	0x04, 0x11
        /*0326*/ 	.short	(.L_146 - .L_145)
	.align		4
.L_145:
        /*0328*/ 	.word	index@(_ZN7cutlass13device_kernelIN5flash19enable_sm80_to_sm89INS1_16FlashAttnFwdSm80INS1_25CollectiveMainloopFwdSm80ILi4ELi1ELb0EN4cute5tupleIJNS5_1CILi128EEENS7_ILi64EEES8_EEELi128ENS_6half_tEfNS_4arch4Sm80ELb0ELb0ELb1ELb1ELb1ELb1ELb1ELb0EEENS1_21CollectiveEpilogueFwdINS6_IJS8_S8_S9_EEENS6_IJNS7_ILi1EEESH_SH_EEESB_SD_Li128ELb1ELb1ELb0ELb0EEENS1_19SingleTileSchedulerILb1ELb0ELb1ELi128EEEEEEEEEvNT_6ParamsE)
        /*032c*/ 	.word	0x000000a8


	//----- nvinfo : EIATTR_REGCOUNT
	.align		4
.L_146:
        /*0330*/ 	.byte	0x04, 0x2f
        /*0332*/ 	.short	(.L_148 - .L_147)
	.align		4
.L_147:
        /*0334*/ 	.word	index@(_ZN7cutlass13device_kernelIN5flash19enable_sm80_to_sm89INS1_16FlashAttnFwdSm80INS1_25CollectiveMainloopFwdSm80ILi4ELi1ELb0EN4cute5tupleIJNS5_1CILi128EEENS7_ILi64EEES8_EEELi128ENS_6half_tEfNS_4arch4Sm80ELb0ELb0ELb1ELb1ELb1ELb0ELb1ELb0EEENS1_21CollectiveEpilogueFwdINS6_IJS8_S8_S9_EEENS6_IJNS7_ILi1EEESH_SH_EEESB_SD_Li128ELb1ELb1ELb0ELb0EEENS1_19SingleTileSchedulerILb1ELb0ELb1ELi128EEEEEEEEEvNT_6ParamsE)
        /*0338*/ 	.word	0x000000ff


	//----- nvinfo : EIATTR_FRAME_SIZE
	.align		4
.L_148:
        /*033c*/ 	.byte	0x04, 0x11
        /*033e*/ 	.short	(.L_150 - .L_149)
	.align		4
.L_149:
        /*0340*/ 	.word	index@(_ZN7cutlass13device_kernelIN5flash19enable_sm80_to_sm89INS1_16FlashAttnFwdSm80INS1_25CollectiveMainloopFwdSm80ILi4ELi1ELb0EN4cute5tupleIJNS5_1CILi128EEENS7_ILi64EEES8_EEELi128ENS_6half_tEfNS_4arch4Sm80ELb0ELb0ELb1ELb1ELb1ELb0ELb1ELb0EEENS1_21CollectiveEpilogueFwdINS6_IJS8_S8_S9_EEENS6_IJNS7_ILi1EEESH_SH_EEESB_SD_Li128ELb1ELb1ELb0ELb0EEENS1_19SingleTileSchedulerILb1ELb0ELb1ELi128EEEEEEEEEvNT_6ParamsE)
        /*0344*/ 	.word	0x00000090


	//----- nvinfo : EIATTR_REGCOUNT
	.align		4
.L_150:
        /*0348*/ 	.byte	0x04, 0x2f
        /*034a*/ 	.short	(.L_152 - .L_151)
	.align		4
.L_151:
        /*034c*/ 	.word	index@(_ZN7cutlass13device_kernelIN5flash19enable_sm80_to_sm89INS1_16FlashAttnFwdSm80INS1_25CollectiveMainloopFwdSm80ILi4ELi1ELb0EN4cute5tupleIJNS5_1CILi128EEENS7_ILi64EEES8_EEELi128ENS_6half_tEfNS_4arch4Sm80ELb0ELb0ELb1ELb0ELb1ELb0ELb1ELb0EEENS1_21CollectiveEpilogueFwdINS6_IJS8_S8_S9_EEENS6_IJNS7_ILi1EEESH_SH_EEESB_SD_Li128ELb0ELb1ELb0ELb0EEENS1_19SingleTileSchedulerILb0ELb0ELb1ELi128EEEEEEEEEvNT_6ParamsE)
        /*0350*/ 	.word	0x000000ff


	//----- nvinfo : EIATTR_FRAME_SIZE
	.align		4
.L_152:
        /*0354*/ 	.byte	0x04, 0x11
        /*0356*/ 	.short	(.L_154 - .L_153)
	.align		4
.L_153:
        /*0358*/ 	.word	index@(_ZN7cutlass13device_kernelIN5flash19enable_sm80_to_sm89INS1_16FlashAttnFwdSm80INS1_25CollectiveMainloopFwdSm80ILi4ELi1ELb0EN4cute5tupleIJNS5_1CILi128EEENS7_ILi64EEES8_EEELi128ENS_6half_tEfNS_4arch4Sm80ELb0ELb0ELb1ELb0ELb1ELb0ELb1ELb0EEENS1_21CollectiveEpilogueFwdINS6_IJS8_S8_S9_EEENS6_IJNS7_ILi1EEESH_SH_EEESB_SD_Li128ELb0ELb1ELb0ELb0EEENS1_19SingleTileSchedulerILb0ELb0ELb1ELi128EEEEEEEEEvNT_6ParamsE)
        /*035c*/ 	.word	0x00000048


	//----- nvinfo : EIATTR_REGCOUNT
	.align		4
.L_154:
        /*0360*/ 	.byte	0x04, 0x2f
        /*0362*/ 	.short	(.L_156 - .L_155)
	.align		4
.L_155:
        /*0364*/ 	.word	index@(_ZN7cutlass13device_kernelIN5flash19enable_sm80_to_sm89INS1_16FlashAttnFwdSm80INS1_25CollectiveMainloopFwdSm80ILi8ELi1ELb1EN4cute5tupleIJNS5_1CILi128EEES8_S8_EEELi128ENS_6half_tEfNS_4arch4Sm80ELb1ELb0ELb1ELb1ELb1ELb1ELb1ELb0EEENS1_21CollectiveEpilogueFwdIS9_NS6_IJNS7_ILi1EEESF_SF_EEESA_SC_Li256ELb1ELb1ELb0ELb0EEENS1_19SingleTileSchedulerILb1ELb0ELb1ELi128EEEEEEEEEvNT_6ParamsE)
        /*0368*/ 	.word	0x000000ff


	//----- nvinfo : EIATTR_FRAME_SIZE
	.align		4
.L_156:
        /*036c*/ 	.byte	0x04, 0x11
        /*036e*/ 	.short	(.L_158 - .L_157)
	.align		4
.L_157:
        /*0370*/ 	.word	index@(_ZN7cutlass13device_kernelIN5flash19enable_sm80_to_sm89INS1_16FlashAttnFwdSm80INS1_25CollectiveMainloopFwdSm80ILi8ELi1ELb1EN4cute5tupleIJNS5_1CILi128EEES8_S8_EEELi128ENS_6half_tEfNS_4arch4Sm80ELb1ELb0ELb1ELb1ELb1ELb1ELb1ELb0EEENS1_21CollectiveEpilogueFwdIS9_NS6_IJNS7_ILi1EEESF_SF_EEESA_SC_Li256ELb1ELb1ELb0ELb0EEENS1_19SingleTileSchedulerILb1ELb0ELb1ELi128EEEEEEEEEvNT_6ParamsE)
        /*0374*/ 	.word	0x00000038


	//----- nvinfo : EIATTR_REGCOUNT
	.align		4
.L_158:
        /*0378*/ 	.byte	0x04, 0x2f
        /*037a*/ 	.short	(.L_160 - .L_159)
	.align		4
.L_159:
        /*037c*/ 	.word	index@(_ZN7cutlass13device_kernelIN5flash19enable_sm80_to_sm89INS1_16FlashAttnFwdSm80INS1_25CollectiveMainloopFwdSm80ILi8ELi1ELb1EN4cute5tupleIJNS5_1CILi128EEES8_S8_EEELi128ENS_6half_tEfNS_4arch4Sm80ELb1ELb0ELb1ELb1ELb1ELb0ELb1ELb0EEENS1_21CollectiveEpilogueFwdIS9_NS6_IJNS7_ILi1EEESF_SF_EEESA_SC_Li256ELb1ELb1ELb0ELb0EEENS1_19SingleTileSchedulerILb1ELb0ELb1ELi128EEEEEEEEEvNT_6ParamsE)
        /*0380*/ 	.word	0x000000ff


	//----- nvinfo : EIATTR_FRAME_SIZE
	.align		4
.L_160:
        /*0384*/ 	.byte	0x04, 0x11
        /*0386*/ 	.short	(.L_162 - .L_161)
	.align		4
.L_161:
        /*0388*/ 	.word	index@(_ZN7cutlass13device_kernelIN5flash19enable_sm80_to_sm89INS1_16FlashAttnFwdSm80INS1_25CollectiveMainloopFwdSm80ILi8ELi1ELb1EN4cute5tupleIJNS5_1CILi128EEES8_S8_EEELi128ENS_6half_tEfNS_4arch4Sm80ELb1ELb0ELb1ELb1ELb1ELb0ELb1ELb0EEENS1_21CollectiveEpilogueFwdIS9_NS6_IJNS7_ILi1EEESF_SF_EEESA_SC_Li256ELb1ELb1ELb0ELb0EEENS1_19SingleTileSchedulerILb1ELb0ELb1ELi128EEEEEEEEEvNT_6ParamsE)
        /*038c*/ 	.word	0x00000058


	//----- nvinfo : EIATTR_REGCOUNT
	.align		4
.L_162:
        /*0390*/ 	.byte	0x04, 0x2f
        /*0392*/ 	.short	(.L_164 - .L_163)
	.align		4
.L_163:
        /*0394*/ 	.word	index@(_ZN7cutlass13device_kernelIN5flash19enable_sm80_to_sm89INS1_16FlashAttnFwdSm80INS1_25CollectiveMainloopFwdSm80ILi8ELi1ELb1EN4cute5tupleIJNS5_1CILi128EEES8_S8_EEELi128ENS_6half_tEfNS_4arch4Sm80ELb1ELb0ELb1ELb0ELb1ELb0ELb1ELb0EEENS1_21CollectiveEpilogueFwdIS9_NS6_IJNS7_ILi1EEESF_SF_EEESA_SC_Li256ELb0ELb1ELb0ELb0EEENS1_30DynamicPersistentTileSchedulerILi256ELi256ELb0ELb1ELb0EEEEEEEEEvNT_6ParamsE)
        /*0398*/ 	.word	0x000000ff


	//----- nvinfo : EIATTR_FRAME_SIZE
	.align		4
.L_164:
        /*039c*/ 	.byte	0x04, 0x11
        /*039e*/ 	.short	(.L_166 - .L_165)
	.align		4
.L_165:
        /*03a0*/ 	.word	index@($__internal_1_$__cuda_sm70_shflsync_idx_p)
        /*03a4*/ 	.word	0x00000000


	//----- nvinfo : EIATTR_FRAME_SIZE
	.align		4
.L_166:
        /*03a8*/ 	.byte	0x04, 0x11
        /*03aa*/ 	.short	(.L_168 - .L_167)
	.align		4
.L_167:
        /*03ac*/ 	.word	index@($__internal_0_$__cuda_sm70_shflsync_bfly_p)
        /*03b0*/ 	.word	0x00000000


	//----- nvinfo : EIATTR_FRAME_SIZE
	.align		4
.L_168:
        /*03b4*/ 	.byte	0x04, 0x11
        /*03b6*/ 	.short	(.L_170 - .L_169)
	.align		4
.L_169:
        /*03b8*/ 	.word	index@(_ZN7cutlass13device_kernelIN5flash19enable_sm80_to_sm89INS1_16FlashAttnFwdSm80INS1_25CollectiveMainloopFwdSm80ILi8ELi1ELb1EN4cute5tupleIJNS5_1CILi128EEES8_S8_EEELi128ENS_6half_tEfNS_4arch4Sm80ELb1ELb0ELb1ELb0ELb1ELb0ELb1ELb0EEENS1_21CollectiveEpilogueFwdIS9_NS6_IJNS7_ILi1EEESF_SF_EEESA_SC_Li256ELb0ELb1ELb0ELb0EEENS1_30DynamicPersistentTileSchedulerILi256ELi256ELb0ELb1ELb0EEEEEEEEEvNT_6ParamsE)
        /*03bc*/ 	.word	0x00000080


	//----- nvinfo : EIATTR_REGCOUNT
	.align		4
.L_170:
        /*03c0*/ 	.byte	0x04, 0x2f
        /*03c2*/ 	.short	(.L_172 - .L_171)
	.align		4
.L_171:
        /*03c4*/ 	.word	index@(_ZN7cutlass13device_kernelIN5flash19enable_sm80_to_sm89INS1_16FlashAttnFwdSm80INS1_25CollectiveMainloopFwdSm80ILi8ELi1ELb1EN4cute5tupleIJNS5_1CILi128EEENS7_ILi96EEES8_EEELi128ENS_6half_tEfNS_4arch4Sm80ELb0ELb1ELb1ELb1ELb1ELb1ELb1ELb0EEENS1_21CollectiveEpilogueFwdINS6_IJS8_S8_S9_EEENS6_IJNS7_ILi1EEESH_SH_EEESB_SD_Li256ELb1ELb1ELb0ELb0EEENS1_19SingleTileSchedulerILb1ELb0ELb1ELi128EEEEEEEEEvNT_6ParamsE)
        /*03c8*/ 	.word	0x000000ff


	//----- nvinfo : EIATTR_FRAME_SIZE
	.align		4
.L_172:
        /*03cc*/ 	.byte	0x04, 0x11
        /*03ce*/ 	.short	(.L_174 - .L_173)
	.align		4
.L_173:
        /*03d0*/ 	.word	index@(_ZN7cutlass13device_kernelIN5flash19enable_sm80_to_sm89INS1_16FlashAttnFwdSm80INS1_25CollectiveMainloopFwdSm80ILi8ELi1ELb1EN4cute5tupleIJNS5_1CILi128EEENS7_ILi96EEES8_EEELi128ENS_6half_tEfNS_4arch4Sm80ELb0ELb1ELb1ELb1ELb1ELb1ELb1ELb0EEENS1_21CollectiveEpilogueFwdINS6_IJS8_S8_S9_EEENS6_IJNS7_ILi1EEESH_SH_EEESB_SD_Li256ELb1ELb1ELb0ELb0EEENS1_19SingleTileSchedulerILb1ELb0ELb1ELi128EEEEEEEEEvNT_6ParamsE)
        /*03d4*/ 	.word	0x00000030


	//----- nvinfo : EIATTR_REGCOUNT
	.align		4
.L_174:
        /*03d8*/ 	.byte	0x04, 0x2f
        /*03da*/ 	.short	(.L_176 - .L_175)
	.align		4
.L_175:
        /*03dc*/ 	.word	index@(_ZN7cutlass13device_kernelIN5flash19enable_sm80_to_sm89INS1_16FlashAttnFwdSm80INS1_25CollectiveMainloopFwdSm80ILi8ELi1ELb1EN4cute5tupleIJNS5_1CILi128EEENS7_ILi96EEES8_EEELi128ENS_6half_tEfNS_4arch4Sm80ELb0ELb1ELb1ELb1ELb1ELb0ELb1ELb0EEENS1_21CollectiveEpilogueFwdINS6_IJS8_S8_S9_EEENS6_IJNS7_ILi1EEESH_SH_EEESB_SD_Li256ELb1ELb1ELb0ELb0EEENS1_19SingleTileSchedulerILb1ELb0ELb1ELi128EEEEEEEEEvNT_6ParamsE)
        /*03e0*/ 	.word	0x000000ff


	//----- nvinfo : EIATTR_FRAME_SIZE
	.align		4
.L_176:
        /*03e4*/ 	.byte	0x04, 0x11
        /*03e6*/ 	.short	(.L_178 - .L_177)
	.align		4
.L_177:
        /*03e8*/ 	.word	index@(_ZN7cutlass13device_kernelIN5flash19enable_sm80_to_sm89INS1_16FlashAttnFwdSm80INS1_25CollectiveMainloopFwdSm80ILi8ELi1ELb1EN4cute5tupleIJNS5_1CILi128EEENS7_ILi96EEES8_EEELi128ENS_6half_tEfNS_4arch4Sm80ELb0ELb1ELb1ELb1ELb1ELb0ELb1ELb0EEENS1_21CollectiveEpilogueFwdINS6_IJS8_S8_S9_EEENS6_IJNS7_ILi1EEESH_SH_EEESB_SD_Li256ELb1ELb1ELb0ELb0EEENS1_19SingleTileSchedulerILb1ELb0ELb1ELi128EEEEEEEEEvNT_6ParamsE)
        /*03ec*/ 	.word	0x00000030


	//----- nvinfo : EIATTR_REGCOUNT
	.align		4
.L_178:
        /*03f0*/ 	.byte	0x04, 0x2f
        /*03f2*/ 	.short	(.L_180 - .L_179)
	.align		4
.L_179:
        /*03f4*/ 	.word	index@(_ZN7cutlass13device_kernelIN5flash19enable_sm80_to_sm89INS1_16FlashAttnFwdSm80INS1_25CollectiveMainloopFwdSm80ILi8ELi1ELb1EN4cute5tupleIJNS5_1CILi128EEENS7_ILi96EEES8_EEELi128ENS_6half_tEfNS_4arch4Sm80ELb0ELb1ELb1ELb0ELb1ELb0ELb1ELb0EEENS1_21CollectiveEpilogueFwdINS6_IJS8_S8_S9_EEENS6_IJNS7_ILi1EEESH_SH_EEESB_SD_Li256ELb0ELb1ELb0ELb0EEENS1_19SingleTileSchedulerILb0ELb0ELb1ELi128EEEEEEEEEvNT_6ParamsE)
        /*03f8*/ 	.word	0x000000ff


	//----- nvinfo : EIATTR_FRAME_SIZE
	.align		4
.L_180:
        /*03fc*/ 	.byte	0x04, 0x11
        /*03fe*/ 	.short	(.L_182 - .L_181)
	.align		4
.L_181:
        /*0400*/ 	.word	index@(_ZN7cutlass13device_kernelIN5flash19enable_sm80_to_sm89INS1_16FlashAttnFwdSm80INS1_25CollectiveMainloopFwdSm80ILi8ELi1ELb1EN4cute5tupleIJNS5_1CILi128EEENS7_ILi96EEES8_EEELi128ENS_6half_tEfNS_4arch4Sm80ELb0ELb1ELb1ELb0ELb1ELb0ELb1ELb0EEENS1_21CollectiveEpilogueFwdINS6_IJS8_S8_S9_EEENS6_IJNS7_ILi1EEESH_SH_EEESB_SD_Li256ELb0ELb1ELb0ELb0EEENS1_19SingleTileSchedulerILb0ELb0ELb1ELi128EEEEEEEEEvNT_6ParamsE)
        /*0404*/ 	.word	0x00000000


	//----- nvinfo : EIATTR_REGCOUNT
	.align		4
.L_182:
        /*0408*/ 	.byte	0x04, 0x2f
        /*040a*/ 	.short	(.L_184 - .L_183)
	.align		4
.L_183:
        /*040c*/ 	.word	index@(_ZN7cutlass13device_kernelIN5flash19enable_sm80_to_sm89INS1_16FlashAttnFwdSm80INS1_25CollectiveMainloopFwdSm80ILi8ELi1ELb1EN4cute5tupleIJNS5_1CILi128EEES8_S8_EEELi128ENS_6half_tEfNS_4arch4Sm80ELb0ELb0ELb1ELb1ELb1ELb1ELb1ELb0EEENS1_21CollectiveEpilogueFwdIS9_NS6_IJNS7_ILi1EEESF_SF_EEESA_SC_Li256ELb1ELb1ELb0ELb0EEENS1_19SingleTileSchedulerILb1ELb0ELb1ELi128EEEEEEEEEvNT_6ParamsE)
        /*0410*/ 	.word	0x000000ff


	//----- nvinfo : EIATTR_FRAME_SIZE
	.align		4
.L_184:
        /*0414*/ 	.byte	0x04, 0x11
        /*0416*/ 	.short	(.L_186 - .L_185)
	.align		4
.L_185:
        /*0418*/ 	.word	index@(_ZN7cutlass13device_kernelIN5flash19enable_sm80_to_sm89INS1_16FlashAttnFwdSm80INS1_25CollectiveMainloopFwdSm80ILi8ELi1ELb1EN4cute5tupleIJNS5_1CILi128EEES8_S8_EEELi128ENS_6half_tEfNS_4arch4Sm80ELb0ELb0ELb1ELb1ELb1ELb1ELb1ELb0EEENS1_21CollectiveEpilogueFwdIS9_NS6_IJNS7_ILi1EEESF_SF_EEESA_SC_Li256ELb1ELb1ELb0ELb0EEENS1_19SingleTileSchedulerILb1ELb0ELb1ELi128EEEEEEEEEvNT_6ParamsE)
        /*041c*/ 	.word	0x00000018


	//----- nvinfo : EIATTR_REGCOUNT
	.align		4
.L_186:
        /*0420*/ 	.byte	0x04, 0x2f
        /*0422*/ 	.short	(.L_188 - .L_187)
	.align		4
.L_187:
        /*0424*/ 	.word	index@(_ZN7cutlass13device_kernelIN5flash19enable_sm80_to_sm89INS1_16FlashAttnFwdSm80INS1_25CollectiveMainloopFwdSm80ILi8ELi1ELb1EN4cute5tupleIJNS5_1CILi128EEES8_S8_EEELi128ENS_6half_tEfNS_4arch4Sm80ELb0ELb0ELb1ELb1ELb1ELb0ELb1ELb0EEENS1_21CollectiveEpilogueFwdIS9_NS6_IJNS7_ILi1EEESF_SF_EEESA_SC_Li256ELb1ELb1ELb0ELb0EEENS1_19SingleTileSchedulerILb1ELb0ELb1ELi128EEEEEEEEEvNT_6ParamsE)
        /*0428*/ 	.word	0x000000ff


	//----- nvinfo : EIATTR_FRAME_SIZE
	.align		4
.L_188:
        /*042c*/ 	.byte	0x04, 0x11
        /*042e*/ 	.short	(.L_190 - .L_189)
	.align		4
.L_189:
        /*0430*/ 	.word	index@(_ZN7cutlass13device_kernelIN5flash19enable_sm80_to_sm89INS1_16FlashAttnFwdSm80INS1_25CollectiveMainloopFwdSm80ILi8ELi1ELb1EN4cute5tupleIJNS5_1CILi128EEES8_S8_EEELi128ENS_6half_tEfNS_4arch4Sm80ELb0ELb0ELb1ELb1ELb1ELb0ELb1ELb0EEENS1_21CollectiveEpilogueFwdIS9_NS6_IJNS7_ILi1EEESF_SF_EEESA_SC_Li256ELb1ELb1ELb0ELb0EEENS1_19SingleTileSchedulerILb1ELb0ELb1ELi128EEEEEEEEEvNT_6ParamsE)
        /*0434*/ 	.word	0x00000018


	//----- nvinfo : EIATTR_REGCOUNT
	.align		4
.L_190:
        /*0438*/ 	.byte	0x04, 0x2f
        /*043a*/ 	.short	(.L_192 - .L_191)
	.align		4
.L_191:
        /*043c*/ 	.word	index@(_ZN7cutlass13device_kernelIN5flash19enable_sm80_to_sm89INS1_16FlashAttnFwdSm80INS1_25CollectiveMainloopFwdSm80ILi8ELi1ELb1EN4cute5tupleIJNS5_1CILi128EEES8_S8_EEELi128ENS_6half_tEfNS_4arch4Sm80ELb0ELb0ELb1ELb0ELb1ELb0ELb1ELb0EEENS1_21CollectiveEpilogueFwdIS9_NS6_IJNS7_ILi1EEESF_SF_EEESA_SC_Li256ELb0ELb1ELb0ELb0EEENS1_19SingleTileSchedulerILb0ELb0ELb1ELi128EEEEEEEEEvNT_6ParamsE)
        /*0440*/ 	.word	0x000000ff


	//----- nvinfo : EIATTR_FRAME_SIZE
	.align		4
.L_192:
        /*0444*/ 	.byte	0x04, 0x11
        /*0446*/ 	.short	(.L_194 - .L_193)
	.align		4
.L_193:
        /*0448*/ 	.word	index@(_ZN7cutlass13device_kernelIN5flash19enable_sm80_to_sm89INS1_16FlashAttnFwdSm80INS1_25CollectiveMainloopFwdSm80ILi8ELi1ELb1EN4cute5tupleIJNS5_1CILi128EEES8_S8_EEELi128ENS_6half_tEfNS_4arch4Sm80ELb0ELb0ELb1ELb0ELb1ELb0ELb1ELb0EEENS1_21CollectiveEpilogueFwdIS9_NS6_IJNS7_ILi1EEESF_SF_EEESA_SC_Li256ELb0ELb1ELb0ELb0EEENS1_19SingleTileSchedulerILb0ELb0ELb1ELi128EEEEEEEEEvNT_6ParamsE)
        /*044c*/ 	.word	0x00000020


	//----- nvinfo : EIATTR_MIN_STACK_SIZE
	.align		4
.L_194:
        /*0450*/ 	.byte	0x04, 0x12
        /*0452*/ 	.short	(.L_196 - .L_195)
	.align		4
.L_195:
        /*0454*/ 	.word	index@(_ZN7cutlass13device_kernelIN5flash19enable_sm80_to_sm89INS1_16FlashAttnFwdSm80INS1_25CollectiveMainloopFwdSm80ILi8ELi1ELb1EN4cute5tupleIJNS5_1CILi128EEES8_S8_EEELi128ENS_6half_tEfNS_4arch4Sm80ELb0ELb0ELb1ELb0ELb1ELb0ELb1ELb0EEENS1_21CollectiveEpilogueFwdIS9_NS6_IJNS7_ILi1EEESF_SF_EEESA_SC_Li256ELb0ELb1ELb0ELb0EEENS1_19SingleTileSchedulerILb0ELb0ELb1ELi128EEEEEEEEEvNT_6ParamsE)
        /*0458*/ 	.word	0x00000020


	//----- nvinfo : EIATTR_MIN_STACK_SIZE
	.align		4
.L_196:
        /*045c*/ 	.byte	0x04, 0x12
        /*045e*/ 	.short	(.L_198 - .L_197)
	.align		4
.L_197:
        /*0460*/ 	.word	index@(_ZN7cutlass13device_kernelIN5flash19enable_sm80_to_sm89INS1_16FlashAttnFwdSm80INS1_25CollectiveMainloopFwdSm80ILi8ELi1ELb1EN4cute5tupleIJNS5_1CILi128EEES8_S8_EEELi128ENS_6half_tEfNS_4arch4Sm80ELb0ELb0ELb1ELb1ELb1ELb0ELb1ELb0EEENS1_21CollectiveEpilogueFwdIS9_NS6_IJNS7_ILi1EEESF_SF_EEESA_SC_Li256ELb1ELb1ELb0ELb0EEENS1_19SingleTileSchedulerILb1ELb0ELb1ELi128EEEEEEEEEvNT_6ParamsE)
        /*0464*/ 	.word	0x00000018


	//----- nvinfo : EIATTR_MIN_STACK_SIZE
	.align		4
.L_198:
        /*0468*/ 	.byte	0x04, 0x12
        /*046a*/ 	.short	(.L_200 - .L_199)
	.align		4
.L_199:
        /*046c*/ 	.word	index@(_ZN7cutlass13device_kernelIN5flash19enable_sm80_to_sm89INS1_16FlashAttnFwdSm80INS1_25CollectiveMainloopFwdSm80ILi8ELi1ELb1EN4cute5tupleIJNS5_1CILi128EEES8_S8_EEELi128ENS_6half_tEfNS_4arch4Sm80ELb0ELb0ELb1ELb1ELb1ELb1ELb1ELb0EEENS1_21CollectiveEpilogueFwdIS9_NS6_IJNS7_ILi1EEESF_SF_EEESA_SC_Li256ELb1ELb1ELb0ELb0EEENS1_19SingleTileSchedulerILb1ELb0ELb1ELi128EEEEEEEEEvNT_6ParamsE)
        /*0470*/ 	.word	0x00000018


	//----- nvinfo : EIATTR_MIN_STACK_SIZE
	.align		4
.L_200:
        /*0474*/ 	.byte	0x04, 0x12
        /*0476*/ 	.short	(.L_202 - .L_201)
	.align		4
.L_201:
        /*0478*/ 	.word	index@(_ZN7cutlass13device_kernelIN5flash19enable_sm80_to_sm89INS1_16FlashAttnFwdSm80INS1_25CollectiveMainloopFwdSm80ILi8ELi1ELb1EN4cute5tupleIJNS5_1CILi128EEENS7_ILi96EEES8_EEELi128ENS_6half_tEfNS_4arch4Sm80ELb0ELb1ELb1ELb0ELb1ELb0ELb1ELb0EEENS1_21CollectiveEpilogueFwdINS6_IJS8_S8_S9_EEENS6_IJNS7_ILi1EEESH_SH_EEESB_SD_Li256ELb0ELb1ELb0ELb0EEENS1_19SingleTileSchedulerILb0ELb0ELb1ELi128EEEEEEEEEvNT_6ParamsE)
        /*047c*/ 	.word	0x00000000


	//----- nvinfo : EIATTR_MIN_STACK_SIZE
	.align		4
.L_202:
        /*0480*/ 	.byte	0x04, 0x12
        /*0482*/ 	.short	(.L_204 - .L_203)
	.align		4
.L_203:
        /*0484*/ 	.word	index@(_ZN7cutlass13device_kernelIN5flash19enable_sm80_to_sm89INS1_16FlashAttnFwdSm80INS1_25CollectiveMainloopFwdSm80ILi8ELi1ELb1EN4cute5tupleIJNS5_1CILi128EEENS7_ILi96EEES8_EEELi128ENS_6half_tEfNS_4arch4Sm80ELb0ELb1ELb1ELb1ELb1ELb0ELb1ELb0EEENS1_21CollectiveEpilogueFwdINS6_IJS8_S8_S9_EEENS6_IJNS7_ILi1EEESH_SH_EEESB_SD_Li256ELb1ELb1ELb0ELb0EEENS1_19SingleTileSchedulerILb1ELb0ELb1ELi128EEEEEEEEEvNT_6ParamsE)
        /*0488*/ 	.word	0x00000030


	//----- nvinfo : EIATTR_MIN_STACK_SIZE
	.align		4
.L_204:
        /*048c*/ 	.byte	0x04, 0x12
        /*048e*/ 	.short	(.L_206 - .L_205)
	.align		4
.L_205:
        /*0490*/ 	.word	index@(_ZN7cutlass13device_kernelIN5flash19enable_sm80_to_sm89INS1_16FlashAttnFwdSm80INS1_25CollectiveMainloopFwdSm80ILi8ELi1ELb1EN4cute5tupleIJNS5_1CILi128EEENS7_ILi96EEES8_EEELi128ENS_6half_tEfNS_4arch4Sm80ELb0ELb1ELb1ELb1ELb1ELb1ELb1ELb0EEENS1_21CollectiveEpilogueFwdINS6_IJS8_S8_S9_EEENS6_IJNS7_ILi1EEESH_SH_EEESB_SD_Li256ELb1ELb1ELb0ELb0EEENS1_19SingleTileSchedulerILb1ELb0ELb1ELi128EEEEEEEEEvNT_6ParamsE)
        /*0494*/ 	.word	0x00000030


	//----- nvinfo : EIATTR_MIN_STACK_SIZE
	.align		4
.L_206:
        /*0498*/ 	.byte	0x04, 0x12
        /*049a*/ 	.short	(.L_208 - .L_207)
	.align		4
.L_207:
        /*049c*/ 	.word	index@(_ZN7cutlass13device_kernelIN5flash19enable_sm80_to_sm89INS1_16FlashAttnFwdSm80INS1_25CollectiveMainloopFwdSm80ILi8ELi1ELb1EN4cute5tupleIJNS5_1CILi128EEES8_S8_EEELi128ENS_6half_tEfNS_4arch4Sm80ELb1ELb0ELb1ELb0ELb1ELb0ELb1ELb0EEENS1_21CollectiveEpilogueFwdIS9_NS6_IJNS7_ILi1EEESF_SF_EEESA_SC_Li256ELb0ELb1ELb0ELb0EEENS1_30DynamicPersistentTileSchedulerILi256ELi256ELb0ELb1ELb0EEEEEEEEEvNT_6ParamsE)
        /*04a0*/ 	.word	0x00000080


	//----- nvinfo : EIATTR_MIN_STACK_SIZE
	.align		4
.L_208:
        /*04a4*/ 	.byte	0x04, 0x12
        /*04a6*/ 	.short	(.L_210 - .L_209)
	.align		4
.L_209:
        /*04a8*/ 	.word	index@(_ZN7cutlass13device_kernelIN5flash19enable_sm80_to_sm89INS1_16FlashAttnFwdSm80INS1_25CollectiveMainloopFwdSm80ILi8ELi1ELb1EN4cute5tupleIJNS5_1CILi128EEES8_S8_EEELi128ENS_6half_tEfNS_4arch4Sm80ELb1ELb0ELb1ELb1ELb1ELb0ELb1ELb0EEENS1_21CollectiveEpilogueFwdIS9_NS6_IJNS7_ILi1EEESF_SF_EEESA_SC_Li256ELb1ELb1ELb0ELb0EEENS1_19SingleTileSchedulerILb1ELb0ELb1ELi128EEEEEEEEEvNT_6ParamsE)
        /*04ac*/ 	.word	0x00000058


	//----- nvinfo : EIATTR_MIN_STACK_SIZE
	.align		4
.L_210:
        /*04b0*/ 	.byte	0x04, 0x12
        /*04b2*/ 	.short	(.L_212 - .L_211)
	.align		4
.L_211:
        /*04b4*/ 	.word	index@(_ZN7cutlass13device_kernelIN5flash19enable_sm80_to_sm89INS1_16FlashAttnFwdSm80INS1_25CollectiveMainloopFwdSm80ILi8ELi1ELb1EN4cute5tupleIJNS5_1CILi128EEES8_S8_EEELi128ENS_6half_tEfNS_4arch4Sm80ELb1ELb0ELb1ELb1ELb1ELb1ELb1ELb0EEENS1_21CollectiveEpilogueFwdIS9_NS6_IJNS7_ILi1EEESF_SF_EEESA_SC_Li256ELb1ELb1ELb0ELb0EEENS1_19SingleTileSchedulerILb1ELb0ELb1ELi128EEEEEEEEEvNT_6ParamsE)
        /*04b8*/ 	.word	0x00000038


	//----- nvinfo : EIATTR_MIN_STACK_SIZE
	.align		4
.L_212:
        /*04bc*/ 	.byte	0x04, 0x12
        /*04be*/ 	.short	(.L_214 - .L_213)
	.align		4
.L_213:
        /*04c0*/ 	.word	index@(_ZN7cutlass13device_kernelIN5flash19enable_sm80_to_sm89INS1_16FlashAttnFwdSm80INS1_25CollectiveMainloopFwdSm80ILi4ELi1ELb0EN4cute5tupleIJNS5_1CILi128EEENS7_ILi64EEES8_EEELi128ENS_6half_tEfNS_4arch4Sm80ELb0ELb0ELb1ELb0ELb1ELb0ELb1ELb0EEENS1_21CollectiveEpilogueFwdINS6_IJS8_S8_S9_EEENS6_IJNS7_ILi1EEESH_SH_EEESB_SD_Li128ELb0ELb1ELb0ELb0EEENS1_19SingleTileSchedulerILb0ELb0ELb1ELi128EEEEEEEEEvNT_6ParamsE)
        /*04c4*/ 	.word	0x00000048


	//----- nvinfo : EIATTR_MIN_STACK_SIZE
	.align		4
.L_214:
        /*04c8*/ 	.byte	0x04, 0x12
        /*04ca*/ 	.short	(.L_216 - .L_215)
	.align		4
.L_215:
        /*04cc*/ 	.word	index@(_ZN7cutlass13device_kernelIN5flash19enable_sm80_to_sm89INS1_16FlashAttnFwdSm80INS1_25CollectiveMainloopFwdSm80ILi4ELi1ELb0EN4cute5tupleIJNS5_1CILi128EEENS7_ILi64EEES8_EEELi128ENS_6half_tEfNS_4arch4Sm80ELb0ELb0ELb1ELb1ELb1ELb0ELb1ELb0EEENS1_21CollectiveEpilogueFwdINS6_IJS8_S8_S9_EEENS6_IJNS7_ILi1EEESH_SH_EEESB_SD_Li128ELb1ELb1ELb0ELb0EEENS1_19SingleTileSchedulerILb1ELb0ELb1ELi128EEEEEEEEEvNT_6ParamsE)
        /*04d0*/ 	.word	0x00000090


	//----- nvinfo : EIATTR_MIN_STACK_SIZE
	.align		4
.L_216:
        /*04d4*/ 	.byte	0x04, 0x12
        /*04d6*/ 	.short	(.L_218 - .L_217)
	.align		4
.L_217:
        /*04d8*/ 	.word	index@(_ZN7cutlass13device_kernelIN5flash19enable_sm80_to_sm89INS1_16FlashAttnFwdSm80INS1_25CollectiveMainloopFwdSm80ILi4ELi1ELb0EN4cute5tupleIJNS5_1CILi128EEENS7_ILi64EEES8_EEELi128ENS_6half_tEfNS_4arch4Sm80ELb0ELb0ELb1ELb1ELb1ELb1ELb1ELb0EEENS1_21CollectiveEpilogueFwdINS6_IJS8_S8_S9_EEENS6_IJNS7_ILi1EEESH_SH_EEESB_SD_Li128ELb1ELb1ELb0ELb0EEENS1_19SingleTileSchedulerILb1ELb0ELb1ELi128EEEEEEEEEvNT_6ParamsE)
        /*04dc*/ 	.word	0x000000a8


	//----- nvinfo : EIATTR_MIN_STACK_SIZE
	.align		4
.L_218:
        /*04e0*/ 	.byte	0x04, 0x12
        /*04e2*/ 	.short	(.L_220 - .L_219)
	.align		4
.L_219:
        /*04e4*/ 	.word	index@(_ZN7cutlass13device_kernelIN5flash19enable_sm80_to_sm89INS1_16FlashAttnFwdSm80INS1_25CollectiveMainloopFwdSm80ILi4ELi1ELb0EN4cute5tupleIJNS5_1CILi128EEENS7_ILi48EEES8_EEELi128ENS_6half_tEfNS_4arch4Sm80ELb0ELb1ELb1ELb0ELb1ELb0ELb1ELb0EEENS1_21CollectiveEpilogueFwdINS6_IJS8_S8_S9_EEENS6_IJNS7_ILi1EEESH_SH_EEESB_SD_Li128ELb0ELb1ELb0ELb0EEENS1_19SingleTileSchedulerILb0ELb0ELb1ELi128EEEEEEEEEvNT_6ParamsE)
        /*04e8*/ 	.word	0x00000068


	//----- nvinfo : EIATTR_MIN_STACK_SIZE
	.align		4
.L_220:
        /*04ec*/ 	.byte	0x04, 0x12
        /*04ee*/ 	.short	(.L_222 - .L_221)
	.align		4
.L_221:
        /*04f0*/ 	.word	index@(_ZN7cutlass13device_kernelIN5flash19enable_sm80_to_sm89INS1_16FlashAttnFwdSm80INS1_25CollectiveMainloopFwdSm80ILi4ELi1ELb0EN4cute5tupleIJNS5_1CILi128EEENS7_ILi48EEES8_EEELi128ENS_6half_tEfNS_4arch4Sm80ELb0ELb1ELb1ELb1ELb1ELb0ELb1ELb0EEENS1_21CollectiveEpilogueFwdINS6_IJS8_S8_S9_EEENS6_IJNS7_ILi1EEESH_SH_EEESB_SD_Li128ELb1ELb1ELb0ELb0EEENS1_19SingleTileSchedulerILb1ELb0ELb1ELi128EEEEEEEEEvNT_6ParamsE)
        /*04f4*/ 	.word	0x00000078


	//----- nvinfo : EIATTR_MIN_STACK_SIZE
	.align		4
.L_222:
        /*04f8*/ 	.byte	0x04, 0x12
        /*04fa*/ 	.short	(.L_224 - .L_223)
	.align		4
.L_223:
        /*04fc*/ 	.word	index@(_ZN7cutlass13device_kernelIN5flash19enable_sm80_to_sm89INS1_16FlashAttnFwdSm80INS1_25CollectiveMainloopFwdSm80ILi4ELi1ELb0EN4cute5tupleIJNS5_1CILi128EEENS7_ILi48EEES8_EEELi128ENS_6half_tEfNS_4arch4Sm80ELb0ELb1ELb1ELb1ELb1ELb1ELb1ELb0EEENS1_21CollectiveEpilogueFwdINS6_IJS8_S8_S9_EEENS6_IJNS7_ILi1EEESH_SH_EEESB_SD_Li128ELb1ELb1ELb0ELb0EEENS1_19SingleTileSchedulerILb1ELb0ELb1ELi128EEEEEEEEEvNT_6ParamsE)
        /*0500*/ 	.word	0x00000108


	//----- nvinfo : EIATTR_MIN_STACK_SIZE
	.align		4
.L_224:
        /*0504*/ 	.byte	0x04, 0x12
        /*0506*/ 	.short	(.L_226 - .L_225)
	.align		4
.L_225:
        /*0508*/ 	.word	index@(_ZN7cutlass13device_kernelIN5flash19enable_sm80_to_sm89INS1_16FlashAttnFwdSm80INS1_25CollectiveMainloopFwdSm80ILi4ELi1ELb0EN4cute5tupleIJNS5_1CILi128EEENS7_ILi64EEES8_EEELi128ENS_6half_tEfNS_4arch4Sm80ELb1ELb0ELb1ELb0ELb1ELb0ELb1ELb0EEENS1_21CollectiveEpilogueFwdINS6_IJS8_S8_S9_EEENS6_IJNS7_ILi1EEESH_SH_EEESB_SD_Li128ELb0ELb1ELb0ELb0EEENS1_30DynamicPersistentTileSchedulerILi128ELi128ELb0ELb1ELb0EEEEEEEEEvNT_6ParamsE)
        /*050c*/ 	.word	0x00000080


	//----- nvinfo : EIATTR_MIN_STACK_SIZE
	.align		4
.L_226:
        /*0510*/ 	.byte	0x04, 0x12
        /*0512*/ 	.short	(.L_228 - .L_227)
	.align		4
.L_227:
        /*0514*/ 	.word	index@(_ZN7cutlass13device_kernelIN5flash19enable_sm80_to_sm89INS1_16FlashAttnFwdSm80INS1_25CollectiveMainloopFwdSm80ILi4ELi1ELb0EN4cute5tupleIJNS5_1CILi128EEENS7_ILi64EEES8_EEELi128ENS_6half_tEfNS_4arch4Sm80ELb1ELb0ELb1ELb1ELb1ELb0ELb1ELb0EEENS1_21CollectiveEpilogueFwdINS6_IJS8_S8_S9_EEENS6_IJNS7_ILi1EEESH_SH_EEESB_SD_Li128ELb1ELb1ELb0ELb0EEENS1_19SingleTileSchedulerILb1ELb0ELb1ELi128EEEEEEEEEvNT_6ParamsE)
        /*0518*/ 	.word	0x000000c0


	//----- nvinfo : EIATTR_MIN_STACK_SIZE
	.align		4
.L_228:
        /*051c*/ 	.byte	0x04, 0x12
        /*051e*/ 	.short	(.L_230 - .L_229)
	.align		4
.L_229:
        /*0520*/ 	.word	index@(_ZN7cutlass13device_kernelIN5flash19enable_sm80_to_sm89INS1_16FlashAttnFwdSm80INS1_25CollectiveMainloopFwdSm80ILi4ELi1ELb0EN4cute5tupleIJNS5_1CILi128EEENS7_ILi64EEES8_EEELi128ENS_6half_tEfNS_4arch4Sm80ELb1ELb0ELb1ELb1ELb1ELb1ELb1ELb0EEENS1_21CollectiveEpilogueFwdINS6_IJS8_S8_S9_EEENS6_IJNS7_ILi1EEESH_SH_EEESB_SD_Li128ELb1ELb1ELb0ELb0EEENS1_19SingleTileSchedulerILb1ELb0ELb1ELi128EEEEEEEEEvNT_6ParamsE)
        /*0524*/ 	.word	0x00000118


	//----- nvinfo : EIATTR_MIN_STACK_SIZE
	.align		4
.L_230:
        /*0528*/ 	.byte	0x04, 0x12
        /*052a*/ 	.short	(.L_232 - .L_231)
	.align		4
.L_231:
        /*052c*/ 	.word	index@(_ZN7cutlass13device_kernelIN5flash19enable_sm80_to_sm89INS1_16FlashAttnFwdSm80INS1_25CollectiveMainloopFwdSm80ILi8ELi1ELb1EN4cute5tupleIJNS5_1CILi128EEES8_S8_EEELi128ENS_6half_tEfNS_4arch4Sm80ELb0ELb0ELb0ELb0ELb1ELb0ELb1ELb0EEENS1_21CollectiveEpilogueFwdIS9_NS6_IJNS7_ILi1EEESF_SF_EEESA_SC_Li256ELb0ELb1ELb0ELb0EEENS1_19SingleTileSchedulerILb0ELb0ELb1ELi128EEEEEEEEEvNT_6ParamsE)
        /*0530*/ 	.word	0x00000000


	//----- nvinfo : EIATTR_MIN_STACK_SIZE
	.align		4
.L_232:
        /*0534*/ 	.byte	0x04, 0x12
        /*0536*/ 	.short	(.L_234 - .L_233)
	.align		4
.L_233:
        /*0538*/ 	.word	index@(_ZN7cutlass13device_kernelIN5flash19enable_sm80_to_sm89INS1_16FlashAttnFwdSm80INS1_25CollectiveMainloopFwdSm80ILi8ELi1ELb1EN4cute5tupleIJNS5_1CILi128EEES8_S8_EEELi128ENS_6half_tEfNS_4arch4Sm80ELb0ELb0ELb0ELb1ELb1ELb0ELb1ELb0EEENS1_21CollectiveEpilogueFwdIS9_NS6_IJNS7_ILi1EEESF_SF_EEESA_SC_Li256ELb1ELb1ELb0ELb0EEENS1_19SingleTileSchedulerILb1ELb0ELb1ELi128EEEEEEEEEvNT_6ParamsE)
        /*053c*/ 	.word	0x00000000


	//----- nvinfo : EIATTR_MIN_STACK_SIZE
	.align		4
.L_234:
        /*0540*/ 	.byte	0x04, 0x12
        /*0542*/ 	.short	(.L_236 - .L_235)
	.align		4
.L_235:
        /*0544*/ 	.word	index@(_ZN7cutlass13device_kernelIN5flash19enable_sm80_to_sm89INS1_16FlashAttnFwdSm80INS1_25CollectiveMainloopFwdSm80ILi8ELi1ELb1EN4cute5tupleIJNS5_1CILi128EEES8_S8_EEELi128ENS_6half_tEfNS_4arch4Sm80ELb0ELb0ELb0ELb1ELb1ELb1ELb1ELb0EEENS1_21CollectiveEpilogueFwdIS9_NS6_IJNS7_ILi1EEESF_SF_EEESA_SC_Li256ELb1ELb1ELb0ELb0EEENS1_19SingleTileSchedulerILb1ELb0ELb1ELi128EEEEEEEEEvNT_6ParamsE)
        /*0548*/ 	.word	0x00000000


	//----- nvinfo : EIATTR_MIN_STACK_SIZE
	.align		4
.L_236:
        /*054c*/ 	.byte	0x04, 0x12
        /*054e*/ 	.short	(.L_238 - .L_237)
	.align		4
.L_237:
        /*0550*/ 	.word	index@(_ZN7cutlass13device_kernelIN5flash19enable_sm80_to_sm89INS1_16FlashAttnFwdSm80INS1_25CollectiveMainloopFwdSm80ILi8ELi1ELb1EN4cute5tupleIJNS5_1CILi128EEENS7_ILi96EEES8_EEELi128ENS_6half_tEfNS_4arch4Sm80ELb0ELb1ELb0ELb0ELb1ELb0ELb1ELb0EEENS1_21CollectiveEpilogueFwdINS6_IJS8_S8_S9_EEENS6_IJNS7_ILi1EEESH_SH_EEESB_SD_Li256ELb0ELb1ELb0ELb0EEENS1_19SingleTileSchedulerILb0ELb0ELb1ELi128EEEEEEEEEvNT_6ParamsE)
        /*0554*/ 	.word	0x00000000


	//----- nvinfo : EIATTR_MIN_STACK_SIZE
	.align		4
.L_238:
        /*0558*/ 	.byte	0x04, 0x12
        /*055a*/ 	.short	(.L_240 - .L_239)
	.align		4
.L_239:
        /*055c*/ 	.word	index@(_ZN7cutlass13device_kernelIN5flash19enable_sm80_to_sm89INS1_16FlashAttnFwdSm80INS1_25CollectiveMainloopFwdSm80ILi8ELi1ELb1EN4cute5tupleIJNS5_1CILi128EEENS7_ILi96EEES8_EEELi128ENS_6half_tEfNS_4arch4Sm80ELb0ELb1ELb0ELb1ELb1ELb0ELb1ELb0EEENS1_21CollectiveEpilogueFwdINS6_IJS8_S8_S9_EEENS6_IJNS7_ILi1EEESH_SH_EEESB_SD_Li256ELb1ELb1ELb0ELb0EEENS1_19SingleTileSchedulerILb1ELb0ELb1ELi128EEEEEEEEEvNT_6ParamsE)
        /*0560*/ 	.word	0x00000000


	//----- nvinfo : EIATTR_MIN_STACK_SIZE
	.align		4
.L_240:
        /*0564*/ 	.byte	0x04, 0x12
        /*0566*/ 	.short	(.L_242 - .L_241)
	.align		4
.L_241:
        /*0568*/ 	.word	index@(_ZN7cutlass13device_kernelIN5flash19enable_sm80_to_sm89INS1_16FlashAttnFwdSm80INS1_25CollectiveMainloopFwdSm80ILi8ELi1ELb1EN4cute5tupleIJNS5_1CILi128EEENS7_ILi96EEES8_EEELi128ENS_6half_tEfNS_4arch4Sm80ELb0ELb1ELb0ELb1ELb1ELb1ELb1ELb0EEENS1_21CollectiveEpilogueFwdINS6_IJS8_S8_S9_EEENS6_IJNS7_ILi1EEESH_SH_EEESB_SD_Li256ELb1ELb1ELb0ELb0EEENS1_19SingleTileSchedulerILb1ELb0ELb1ELi128EEEEEEEEEvNT_6ParamsE)
        /*056c*/ 	.word	0x00000000


	//----- nvinfo : EIATTR_MIN_STACK_SIZE
	.align		4
.L_242:
        /*0570*/ 	.byte	0x04, 0x12
        /*0572*/ 	.short	(.L_244 - .L_243)
	.align		4
.L_243:
        /*0574*/ 	.word	index@(_ZN7cutlass13device_kernelIN5flash19enable_sm80_to_sm89INS1_16FlashAttnFwdSm80INS1_25CollectiveMainloopFwdSm80ILi8ELi1ELb1EN4cute5tupleIJNS5_1CILi128EEES8_S8_EEELi128ENS_6half_tEfNS_4arch4Sm80ELb1ELb0ELb0ELb0ELb1ELb0ELb1ELb0EEENS1_21CollectiveEpilogueFwdIS9_NS6_IJNS7_ILi1EEESF_SF_EEESA_SC_Li256ELb0ELb1ELb0ELb0EEENS1_30DynamicPersistentTileSchedulerILi256ELi256ELb0ELb1ELb0EEEEEEEEEvNT_6ParamsE)
        /*0578*/ 	.word	0x00000078


	//----- nvinfo : EIATTR_MIN_STACK_SIZE
	.align		4
.L_244:
        /*057c*/ 	.byte	0x04, 0x12
        /*057e*/ 	.short	(.L_246 - .L_245)
	.align		4
.L_245:
        /*0580*/ 	.word	index@(_ZN7cutlass13device_kernelIN5flash19enable_sm80_to_sm89INS1_16FlashAttnFwdSm80INS1_25CollectiveMainloopFwdSm80ILi8ELi1ELb1EN4cute5tupleIJNS5_1CILi128EEES8_S8_EEELi128ENS_6half_tEfNS_4arch4Sm80ELb1ELb0ELb0ELb1ELb1ELb0ELb1ELb0EEENS1_21CollectiveEpilogueFwdIS9_NS6_IJNS7_ILi1EEESF_SF_EEESA_SC_Li256ELb1ELb1ELb0ELb0EEENS1_19SingleTileSchedulerILb1ELb0ELb1ELi128EEEEEEEEEvNT_6ParamsE)
        /*0584*/ 	.word	0x00000000


	//----- nvinfo : EIATTR_MIN_STACK_SIZE
	.align		4
.L_246:
        /*0588*/ 	.byte	0x04, 0x12
        /*058a*/ 	.short	(.L_248 - .L_247)
	.align		4
.L_247:
        /*058c*/ 	.word	index@(_ZN7cutlass13device_kernelIN5flash19enable_sm80_to_sm89INS1_16FlashAttnFwdSm80INS1_25CollectiveMainloopFwdSm80ILi8ELi1ELb1EN4cute5tupleIJNS5_1CILi128EEES8_S8_EEELi128ENS_6half_tEfNS_4arch4Sm80ELb1ELb0ELb0ELb1ELb1ELb1ELb1ELb0EEENS1_21CollectiveEpilogueFwdIS9_NS6_IJNS7_ILi1EEESF_SF_EEESA_SC_Li256ELb1ELb1ELb0ELb0EEENS1_19SingleTileSchedulerILb1ELb0ELb1ELi128EEEEEEEEEvNT_6ParamsE)
        /*0590*/ 	.word	0x00000008


	//----- nvinfo : EIATTR_MIN_STACK_SIZE
	.align		4
.L_248:
        /*0594*/ 	.byte	0x04, 0x12
        /*0596*/ 	.short	(.L_250 - .L_249)
	.align		4
.L_249:
        /*0598*/ 	.word	index@(_ZN7cutlass13device_kernelIN5flash19enable_sm80_to_sm89INS1_16FlashAttnFwdSm80INS1_25CollectiveMainloopFwdSm80ILi4ELi1ELb0EN4cute5tupleIJNS5_1CILi128EEENS7_ILi64EEES8_EEELi128ENS_6half_tEfNS_4arch4Sm80ELb0ELb0ELb0ELb0ELb1ELb0ELb1ELb0EEENS1_21CollectiveEpilogueFwdINS6_IJS8_S8_S9_EEENS6_IJNS7_ILi1EEESH_SH_EEESB_SD_Li128ELb0ELb1ELb0ELb0EEENS1_19SingleTileSchedulerILb0ELb0ELb1ELi128EEEEEEEEEvNT_6ParamsE)
        /*059c*/ 	.word	0x00000078


	//----- nvinfo : EIATTR_MIN_STACK_SIZE
	.align		4
.L_250:
        /*05a0*/ 	.byte	0x04, 0x12
        /*05a2*/ 	.short	(.L_252 - .L_251)
	.align		4
.L_251:
        /*05a4*/ 	.word	index@(_ZN7cutlass13device_kernelIN5flash19enable_sm80_to_sm89INS1_16FlashAttnFwdSm80INS1_25CollectiveMainloopFwdSm80ILi4ELi1ELb0EN4cute5tupleIJNS5_1CILi128EEENS7_ILi64EEES8_EEELi128ENS_6half_tEfNS_4arch4Sm80ELb0ELb0ELb0ELb1ELb1ELb0ELb1ELb0EEENS1_21CollectiveEpilogueFwdINS6_IJS8_S8_S9_EEENS6_IJNS7_ILi1EEESH_SH_EEESB_SD_Li128ELb1ELb1ELb0ELb0EEENS1_19SingleTileSchedulerILb1ELb0ELb1ELi128EEEEEEEEEvNT_6ParamsE)
        /*05a8*/ 	.word	0x00000028


	//----- nvinfo : EIATTR_MIN_STACK_SIZE
	.align		4
.L_252:
        /*05ac*/ 	.byte	0x04, 0x12
        /*05ae*/ 	.short	(.L_254 - .L_253)
	.align		4
.L_253:
        /*05b0*/ 	.word	index@(_ZN7cutlass13device_kernelIN5flash19enable_sm80_to_sm89INS1_16FlashAttnFwdSm80INS1_25CollectiveMainloopFwdSm80ILi4ELi1ELb0EN4cute5tupleIJNS5_1CILi128EEENS7_ILi64EEES8_EEELi128ENS_6half_tEfNS_4arch4Sm80ELb0ELb0ELb0ELb1ELb1ELb1ELb1ELb0EEENS1_21CollectiveEpilogueFwdINS6_IJS8_S8_S9_EEENS6_IJNS7_ILi1EEESH_SH_EEESB_SD_Li128ELb1ELb1ELb0ELb0EEENS1_19SingleTileSchedulerILb1ELb0ELb1ELi128EEEEEEEEEvNT_6ParamsE)
        /*05b4*/ 	.word	0x00000058


	//----- nvinfo : EIATTR_MIN_STACK_SIZE
	.align		4
.L_254:
        /*05b8*/ 	.byte	0x04, 0x12
        /*05ba*/ 	.short	(.L_256 - .L_255)
	.align		4
.L_255:
        /*05bc*/ 	.word	index@(_ZN7cutlass13device_kernelIN5flash19enable_sm80_to_sm89INS1_16FlashAttnFwdSm80INS1_25CollectiveMainloopFwdSm80ILi4ELi1ELb0EN4cute5tupleIJNS5_1CILi128EEENS7_ILi48EEES8_EEELi128ENS_6half_tEfNS_4arch4Sm80ELb0ELb1ELb0ELb0ELb1ELb0ELb1ELb0EEENS1_21CollectiveEpilogueFwdINS6_IJS8_S8_S9_EEENS6_IJNS7_ILi1EEESH_SH_EEESB_SD_Li128ELb0ELb1ELb0ELb0EEENS1_19SingleTileSchedulerILb0ELb0ELb1ELi128EEEEEEEEEvNT_6ParamsE)
        /*05c0*/ 	.word	0x00000070


	//----- nvinfo : EIATTR_MIN_STACK_SIZE
	.align		4
.L_256:
        /*05c4*/ 	.byte	0x04, 0x12
        /*05c6*/ 	.short	(.L_258 - .L_257)
	.align		4
.L_257:
        /*05c8*/ 	.word	index@(_ZN7cutlass13device_kernelIN5flash19enable_sm80_to_sm89INS1_16FlashAttnFwdSm80INS1_25CollectiveMainloopFwdSm80ILi4ELi1ELb0EN4cute5tupleIJNS5_1CILi128EEENS7_ILi48EEES8_EEELi128ENS_6half_tEfNS_4arch4Sm80ELb0ELb1ELb0ELb1ELb1ELb0ELb1ELb0EEENS1_21CollectiveEpilogueFwdINS6_IJS8_S8_S9_EEENS6_IJNS7_ILi1EEESH_SH_EEESB_SD_Li128ELb1ELb1ELb0ELb0EEENS1_19SingleTileSchedulerILb1ELb0ELb1ELi128EEEEEEEEEvNT_6ParamsE)
        /*05cc*/ 	.word	0x00000070


	//----- nvinfo : EIATTR_MIN_STACK_SIZE
	.align		4
.L_258:
        /*05d0*/ 	.byte	0x04, 0x12
        /*05d2*/ 	.short	(.L_260 - .L_259)
	.align		4
.L_259:
        /*05d4*/ 	.word	index@(_ZN7cutlass13device_kernelIN5flash19enable_sm80_to_sm89INS1_16FlashAttnFwdSm80INS1_25CollectiveMainloopFwdSm80ILi4ELi1ELb0EN4cute5tupleIJNS5_1CILi128EEENS7_ILi48EEES8_EEELi128ENS_6half_tEfNS_4arch4Sm80ELb0ELb1ELb0ELb1ELb1ELb1ELb1ELb0EEENS1_21CollectiveEpilogueFwdINS6_IJS8_S8_S9_EEENS6_IJNS7_ILi1EEESH_SH_EEESB_SD_Li128ELb1ELb1ELb0ELb0EEENS1_19SingleTileSchedulerILb1ELb0ELb1ELi128EEEEEEEEEvNT_6ParamsE)
        /*05d8*/ 	.word	0x000000e0


	//----- nvinfo : EIATTR_MIN_STACK_SIZE
	.align		4
.L_260:
        /*05dc*/ 	.byte	0x04, 0x12
        /*05de*/ 	.short	(.L_262 - .L_261)
	.align		4
.L_261:
        /*05e0*/ 	.word	index@(_ZN7cutlass13device_kernelIN5flash19enable_sm80_to_sm89INS1_16FlashAttnFwdSm80INS1_25CollectiveMainloopFwdSm80ILi4ELi1ELb0EN4cute5tupleIJNS5_1CILi128EEENS7_ILi64EEES8_EEELi128ENS_6half_tEfNS_4arch4Sm80ELb1ELb0ELb0ELb0ELb1ELb0ELb1ELb0EEENS1_21CollectiveEpilogueFwdINS6_IJS8_S8_S9_EEENS6_IJNS7_ILi1EEESH_SH_EEESB_SD_Li128ELb0ELb1ELb0ELb0EEENS1_30DynamicPersistentTileSchedulerILi128ELi128ELb0ELb1ELb0EEEEEEEEEvNT_6ParamsE)
        /*05e4*/ 	.word	0x00000088


	//----- nvinfo : EIATTR_MIN_STACK_SIZE
	.align		4
.L_262:
        /*05e8*/ 	.byte	0x04, 0x12
        /*05ea*/ 	.short	(.L_264 - .L_263)
	.align		4
.L_263:
        /*05ec*/ 	.word	index@(_ZN7cutlass13device_kernelIN5flash19enable_sm80_to_sm89INS1_16FlashAttnFwdSm80INS1_25CollectiveMainloopFwdSm80ILi4ELi1ELb0EN4cute5tupleIJNS5_1CILi128EEENS7_ILi64EEES8_EEELi128ENS_6half_tEfNS_4arch4Sm80ELb1ELb0ELb0ELb1ELb1ELb0ELb1ELb0EEENS1_21CollectiveEpilogueFwdINS6_IJS8_S8_S9_EEENS6_IJNS7_ILi1EEESH_SH_EEESB_SD_Li128ELb1ELb1ELb0ELb0EEENS1_19SingleTileSchedulerILb1ELb0ELb1ELi128EEEEEEEEEvNT_6ParamsE)
        /*05f0*/ 	.word	0x00000070


	//----- nvinfo : EIATTR_MIN_STACK_SIZE
	.align		4
.L_264:
        /*05f4*/ 	.byte	0x04, 0x12
        /*05f6*/ 	.short	(.L_266 - .L_265)
	.align		4
.L_265:
        /*05f8*/ 	.word	index@(_ZN7cutlass13device_kernelIN5flash19enable_sm80_to_sm89INS1_16FlashAttnFwdSm80INS1_25CollectiveMainloopFwdSm80ILi4ELi1ELb0EN4cute5tupleIJNS5_1CILi128EEENS7_ILi64EEES8_EEELi128ENS_6half_tEfNS_4arch4Sm80ELb1ELb0ELb0ELb1ELb1ELb1ELb1ELb0EEENS1_21CollectiveEpilogueFwdINS6_IJS8_S8_S9_EEENS6_IJNS7_ILi1EEESH_SH_EEESB_SD_Li128ELb1ELb1ELb0ELb0EEENS1_19SingleTileSchedulerILb1ELb0ELb1ELi128EEEEEEEEEvNT_6ParamsE)
        /*05fc*/ 	.word	0x000000d8
.L_266:


//--------------------- .nv.info._ZN7cutlass13device_kernelIN5flash19enable_sm80_to_sm89INS1_16FlashAttnFwdSm80INS1_25CollectiveMainloopFwdSm80ILi8ELi1ELb1EN4cute5tupleIJNS5_1CILi128EEES8_S8_EEELi128ENS_6half_tEfNS_4arch4Sm80ELb0ELb0ELb1ELb0ELb1ELb0ELb1ELb0EEENS1_21CollectiveEpilogueFwdIS9_NS6_IJNS7_ILi1EEESF_SF_EEESA_SC_Li256ELb0ELb1ELb0ELb0EEENS1_19SingleTileSchedulerILb0ELb0ELb1ELi128EEEEEEEEEvNT_6ParamsE --------------------------
	.section	.nv.info._ZN7cutlass13device_kernelIN5flash19enable_sm80_to_sm89INS1_16FlashAttnFwdSm80INS1_25CollectiveMainloopFwdSm80ILi8ELi1ELb1EN4cute5tupleIJNS5_1CILi128EEES8_S8_EEELi128ENS_6half_tEfNS_4arch4Sm80ELb0ELb0ELb1ELb0ELb1ELb0ELb1ELb0EEENS1_21CollectiveEpilogueFwdIS9_NS6_IJNS7_ILi1EEESF_SF_EEESA_SC_Li256ELb0ELb1ELb0ELb0EEENS1_19SingleTileSchedulerILb0ELb0ELb1ELi128EEEEEEEEEvNT_6ParamsE,"",@"SHT_CUDA_INFO"
	.sectionflags	@""
	.align	4


	//----- nvinfo : EIATTR_CUDA_API_VERSION
	.align		4
        /*0000*/ 	.byte	0x04, 0x37
        /*0002*/ 	.short	(.L_268 - .L_267)
.L_267:
        /*0004*/ 	.word	0x00000082


	//----- nvinfo : EIATTR_SW2861232_WAR
	.align		4
.L_268:
        /*0008*/ 	.byte	0x01, 0x35
	.zero		2


	//----- nvinfo : EIATTR_PARAM_CBANK
	.align		4
        /*000c*/ 	.byte	0x04, 0x0a
        /*000e*/ 	.short	(.L_270 - .L_269)
	.align		4
.L_269:
        /*0010*/ 	.word	index@(.nv.constant0._ZN7cutlass13device_kernelIN5flash19enable_sm80_to_sm89INS1_16FlashAttnFwdSm80INS1_25CollectiveMainloopFwdSm80ILi8ELi1ELb1EN4cute5tupleIJNS5_1CILi128EEES8_S8_EEELi128ENS_6half_tEfNS_4arch4Sm80ELb0ELb0ELb1ELb0ELb1ELb0ELb1ELb0EEENS1_21CollectiveEpilogueFwdIS9_NS6_IJNS7_ILi1EEESF_SF_EEESA_SC_Li256ELb0ELb1ELb0ELb0EEENS1_19SingleTileSchedulerILb0ELb0ELb1ELi128EEEEEEEEEvNT_6ParamsE)
        /*0014*/ 	.short	0x0160
        /*0016*/ 	.short	0x0418


	//----- nvinfo : EIATTR_CBANK_PARAM_SIZE
	.align		4
.L_270:
        /*0018*/ 	.byte	0x03, 0x19
        /*001a*/ 	.short	0x0418


	//----- nvinfo : EIATTR_KPARAM_INFO
	.align		4
        /*001c*/ 	.byte	0x04, 0x17
        /*001e*/ 	.short	(.L_272 - .L_271)
.L_271:
        /*0020*/ 	.word	0x00000000
        /*0024*/ 	.short	0x0000
        /*0026*/ 	.short	0x0000
        /*0028*/ 	.byte	0x00, 0xf0, 0x61, 0x10


	//----- nvinfo : EIATTR_MAXREG_COUNT
	.align		4
.L_272:
        /*002c*/ 	.byte	0x03, 0x1b
        /*002e*/ 	.short	0x00ff


	//----- nvinfo : EIATTR_NUM_BARRIERS
	.align		4
        /*0030*/ 	.byte	0x02, 0x4c
        /*0032*/ 	.byte	0x02
	.zero		1


	//----- nvinfo : EIATTR_ANNOTATIONS
	.align		4
        /*0034*/ 	.byte	0x04, 0x55
        /*0036*/ 	.short	(.L_274 - .L_273)


	//   ....[0]....
.L_273:
        /*0038*/ 	.word	0x00000001
        /*003c*/ 	.byte	0x70, 0x06, 0x00, 0x00, 0x01, 0x00, 0x00, 0x00, 0x20, 0x07, 0x00, 0x00, 0x01, 0x00, 0x00, 0x00
        /* <DEDUP_REMOVED lines=9> */
        /*00dc*/ 	.byte	0x40, 0xa6, 0x00, 0x00


	//----- nvinfo : EIATTR_MERCURY_ISA_VERSION
	.align		4
.L_274:
        /*00e0*/ 	.byte	0x03, 0x5f
        /*00e2*/ 	.short	0x0000


	//----- nvinfo : EIATTR_COOP_GROUP_MASK_REGIDS
	.align		4
        /*00e4*/ 	.byte	0x04, 0x29
        /*00e6*/ 	.short	(.L_276 - .L_275)


	//   ....[0]....
.L_275:
        /*00e8*/ 	.word	0xffffffff


	//   ....[1]....
        /*00ec*/ 	.word	0xffffffff


	//   ....[2]....
        /*00f0*/ 	.word	0xffffffff


	//   ....[3]....
        /*00f4*/ 	.word	0xffffffff


	//   ....[4]....
        /*00f8*/ 	.word	0xffffffff


	//   ....[5]....
        /*00fc*/ 	.word	0xffffffff


	//   ....[6]....
        /*0100*/ 	.word	0xffffffff


	//   ....[7]....
        /*0104*/ 	.word	0xffffffff


	//   ....[8]....
        /*0108*/ 	.word	0xffffffff


	//   ....[9]....
        /*010c*/ 	.word	0xffffffff


	//   ....[10]....
        /*0110*/ 	.word	0xffffffff


	//   ....[11]....
        /*0114*/ 	.word	0xffffffff


	//   ....[12]....
        /*0118*/ 	.word	0xffffffff


	//   ....[13]....
        /*011c*/ 	.word	0xffffffff


	//   ....[14]....
        /*0120*/ 	.word	0xffffffff


	//   ....[15]....
        /*0124*/ 	.word	0xffffffff


	//   ....[16]....
        /*0128*/ 	.word	0xffffffff


	//   ....[17]....
        /*012c*/ 	.word	0xffffffff


	//   ....[18]....
        /*0130*/ 	.word	0xffffffff


	//   ....[19]....
        /*0134*/ 	.word	0xffffffff


	//   ....[20]....
        /*0138*/ 	.word	0xffffffff


	//   ....[21]....
        /*013c*/ 	.word	0xffffffff


	//   ....[22]....
        /*0140*/ 	.word	0xffffffff


	//   ....[23]....
        /*0144*/ 	.word	0xffffffff


	//   ....[24]....
        /*0148*/ 	.word	0xffffffff


	//   ....[25]....
        /*014c*/ 	.word	0xffffffff


	//   ....[26]....
        /*0150*/ 	.word	0xffffffff


	//   ....[27]....
        /*0154*/ 	.word	0xffffffff


	//   ....[28]....
        /*0158*/ 	.word	0xffffffff


	//   ....[29]....
        /*015c*/ 	.word	0xffffffff


	//   ....[30]....
        /*0160*/ 	.word	0xffffffff


	//   ....[31]....
        /*0164*/ 	.word	0xffffffff


	//   ....[32]....
        /*0168*/ 	.word	0xffffffff


	//   ....[33]....
        /*016c*/ 	.word	0xffffffff


	//   ....[34]....
        /*0170*/ 	.word	0xffffffff


	//   ....[35]....
        /*0174*/ 	.word	0xffffffff


	//   ....[36]....
        /*0178*/ 	.word	0xffffffff


	//   ....[37]....
        /*017c*/ 	.word	0xffffffff


	//   ....[38]....
        /*0180*/ 	.word	0xffffffff


	//   ....[39]....
        /*0184*/ 	.word	0xffffffff


	//   ....[40]....
        /*0188*/ 	.word	0xffffffff


	//   ....[41]....
        /*018c*/ 	.word	0xffffffff


	//   ....[42]....
        /*0190*/ 	.word	0xffffffff


	//   ....[43]....
        /*0194*/ 	.word	0xffffffff


	//   ....[44]....
        /*0198*/ 	.word	0xffffffff


	//   ....[45]....
        /*019c*/ 	.word	0xffffffff


	//   ....[46]....
        /*01a0*/ 	.word	0xffffffff


	//   ....[47]....
        /*01a4*/ 	.word	0xffffffff


	//   ....[48]....
        /*01a8*/ 	.word	0xffffffff


	//   ....[49]....
        /*01ac*/ 	.word	0xffffffff


	//   ....[50]....
        /*01b0*/ 	.word	0xffffffff


	//   ....[51]....
        /*01b4*/ 	.word	0xffffffff


	//   ....[52]....
        /*01b8*/ 	.word	0xffffffff


	//   ....[53]....
        /*01bc*/ 	.word	0xffffffff


	//   ....[54]....
        /*01c0*/ 	.word	0xffffffff


	//   ....[55]....
        /*01c4*/ 	.word	0xffffffff


	//   ....[56]....
        /*01c8*/ 	.word	0xffffffff


	//   ....[57]....
        /*01cc*/ 	.word	0xffffffff


	//   ....[58]....
        /*01d0*/ 	.word	0xffffffff


	//   ....[59]....
        /*01d4*/ 	.word	0xffffffff


	//   ....[60]....
        /*01d8*/ 	.word	0xffffffff


	//   ....[61]....
        /*01dc*/ 	.word	0xffffffff


	//   ....[62]....
        /*01e0*/ 	.word	0xffffffff


	//   ....[63]....
        /*01e4*/ 	.word	0xffffffff


	//   ....[64]....
        /*01e8*/ 	.word	0xffffffff


	//   ....[65]....
        /*01ec*/ 	.word	0xffffffff


	//   ....[66]....
        /*01f0*/ 	.word	0xffffffff


	//   ....[67]....
        /*01f4*/ 	.word	0xffffffff


	//   ....[68]....
        /*01f8*/ 	.word	0xffffffff


	//   ....[69]....
        /*01fc*/ 	.word	0xffffffff


	//   ....[70]....
        /*0200*/ 	.word	0xffffffff


	//   ....[71]....
        /*0204*/ 	.word	0xffffffff


	//----- nvinfo : EIATTR_COOP_GROUP_INSTR_OFFSETS
	.align		4
.L_276:
        /*0208*/ 	.byte	0x04, 0x28
        /*020a*/ 	.short	(.L_278 - .L_277)


	//   ....[0]....
.L_277:
        /*020c*/ 	.word	0x00000860


	//   ....[1]....
        /*0210*/ 	.word	0x00000890


	//   ....[2]....
        /*0214*/ 	.word	0x000008c0


	//   ....[3]....
        /*0218*/ 	.word	0x000008f0


	//   ....[4]....
        /*021c*/ 	.word	0x00000a00


	//   ....[5]....
        /*0220*/ 	.word	0x00000a30


	//   ....[6]....
        /*0224*/ 	.word	0x00000b80


	//   ....[7]....
        /*0228*/ 	.word	0x00000b90


	//   ....[8]....
        /*022c*/ 	.word	0x00000d20


	//   ....[9]....
        /*0230*/ 	.word	0x00000d40


	//   ....[10]....
        /*0234*/ 	.word	0x00000e40


	//   ....[11]....
        /*0238*/ 	.word	0x00000e70


	//   ....[12]....
        /*023c*/ 	.word	0x00000e90


	//   ....[13]....
        /*0240*/ 	.word	0x00000eb0


	//   ....[14]....
        /*0244*/ 	.word	0x00000ed0


	//   ....[15]....
        /*0248*/ 	.word	0x00000ee0


	//   ....[16]....
        /*024c*/ 	.word	0x00001630


	//   ....[17]....
        /*0250*/ 	.word	0x00001650


	//   ....[18]....
        /*0254*/ 	.word	0x00001670


	//   ....[19]....
        /*0258*/ 	.word	0x000016a0


	//   ....[20]....
        /*025c*/ 	.word	0x000016c0


	//   ....[21]....
        /*0260*/ 	.word	0x00001720


	//   ....[22]....
        /*0264*/ 	.word	0x00001750


	//   ....[23]....
        /*0268*/ 	.word	0x000017c0


	//   ....[24]....
        /*026c*/ 	.word	0x00002f30


	//   ....[25]....
        /*0270*/ 	.word	0x00002f40


	//   ....[26]....
        /*0274*/ 	.word	0x00002f50


	//   ....[27]....
        /*0278*/ 	.word	0x00002f60


	//   ....[28]....
        /*027c*/ 	.word	0x00002f70


	//   ....[29]....
        /*0280*/ 	.word	0x00002f80


	//   ....[30]....
        /*0284*/ 	.word	0x00002f90


	//   ....[31]....
        /*0288*/ 	.word	0x00002fb0


	//   ....[32]....
        /*028c*/ 	.word	0x00003bf0


	//   ....[33]....
        /*0290*/ 	.word	0x00003cc0


	//   ....[34]....
        /*0294*/ 	.word	0x00003cd0


	//   ....[35]....
        /*0298*/ 	.word	0x00003d00


	//   ....[36]....
        /*029c*/ 	.word	0x00005ea0


	//   ....[37]....
        /*02a0*/ 	.word	0x00005eb0


	//   ....[38]....
        /*02a4*/ 	.word	0x00005ec0


	//   ....[39]....
        /*02a8*/ 	.word	0x00005ed0


	//   ....[40]....
        /*02ac*/ 	.word	0x00005ee0


	//   ....[41]....
        /*02b0*/ 	.word	0x00005ef0


	//   ....[42]....
        /*02b4*/ 	.word	0x00005f00


	//   ....[43]....
        /*02b8*/ 	.word	0x00005f10


	//   ....[44]....
        /*02bc*/ 	.word	0x00006380


	//   ....[45]....
        /*02c0*/ 	.word	0x000063a0


	//   ....[46]....
        /*02c4*/ 	.word	0x000063c0


	//   ....[47]....
        /*02c8*/ 	.word	0x000063e0


	//   ....[48]....
        /*02cc*/ 	.word	0x00006400


	//   ....[49]....
        /*02d0*/ 	.word	0x00006420


	//   ....[50]....
        /*02d4*/ 	.word	0x00006440


	//   ....[51]....
        /*02d8*/ 	.word	0x00006460


	//   ....[52]....
        /*02dc*/ 	.word	0x00007d20


	//   ....[53]....
        /*02e0*/ 	.word	0x00007d70


	//   ....[54]....
        /*02e4*/ 	.word	0x00007da0


	//   ....[55]....
        /*02e8*/ 	.word	0x00007db0


	//   ....[56]....
        /*02ec*/ 	.word	0x0000a240


	//   ....[57]....
        /*02f0*/ 	.word	0x0000a250


	//   ....[58]....
        /*02f4*/ 	.word	0x0000a280


	//   ....[59]....
        /*02f8*/ 	.word	0x0000a2a0


	//   ....[60]....
        /*02fc*/ 	.word	0x0000b1c0


	//   ....[61]....
        /*0300*/ 	.word	0x0000b1d0


	//   ....[62]....
        /*0304*/ 	.word	0x0000b1f0


	//   ....[63]....
        /*0308*/ 	.word	0x0000b200


	//   ....[64]....
        /*030c*/ 	.word	0x0000b320


	//   ....[65]....
        /*0310*/ 	.word	0x0000b350


	//   ....[66]....
        /*0314*/ 	.word	0x0000b450


	//   ....[67]....
        /*0318*/ 	.word	0x0000b480


	//   ....[68]....
        /*031c*/ 	.word	0x0000b550


	//   ....[69]....
        /*0320*/ 	.word	0x0000b580


	//   ....[70]....
        /*0324*/ 	.word	0x0000b650


	//   ....[71]....
        /*0328*/ 	.word	0x0000b670


	//----- nvinfo : EIATTR_EXIT_INSTR_OFFSETS
	.align		4
.L_278:
        /*032c*/ 	.byte	0x04, 0x1c
        /*032e*/ 	.short	(.L_280 - .L_279)


	//   ....[0]....
.L_279:
        /*0330*/ 	.word	0x00000040


	//   ....[1]....
        /*0334*/ 	.word	0x0000b680


	//   ....[2]....
        /*0338*/ 	.word	0x0000b6d0


	//   ....[3]....
        /*033c*/ 	.word	0x0000b730


	//----- nvinfo : EIATTR_CTAIDZ_USED
	.align		4
.L_280:
        /*0340*/ 	.byte	0x01, 0x04
	.zero		2


	//----- nvinfo : EIATTR_MAX_THREADS
	.align		4
        /*0344*/ 	.byte	0x04, 0x05
        /*0346*/ 	.short	(.L_282 - .L_281)
.L_281:
        /*0348*/ 	.word	0x00000100
        /*034c*/ 	.word	0x00000001
        /*0350*/ 	.word	0x00000001


	//----- nvinfo : EIATTR_CRS_STACK_SIZE
	.align		4
.L_282:
        /*0354*/ 	.byte	0x04, 0x1e
        /*0356*/ 	.short	(.L_284 - .L_283)
.L_283:
        /*0358*/ 	.word	0x00000000
.L_284:


//--------------------- .nv.info._ZN7cutlass13device_kernelIN5flash19enable_sm80_to_sm89INS1_16FlashAttnFwdSm80INS1_25CollectiveMainloopFwdSm80ILi8ELi1ELb1EN4cute5tupleIJNS5_1CILi128EEES8_S8_EEELi128ENS_6half_tEfNS_4arch4Sm80ELb0ELb0ELb1ELb1ELb1ELb0ELb1ELb0EEENS1_21CollectiveEpilogueFwdIS9_NS6_IJNS7_ILi1EEESF_SF_EEESA_SC_Li256ELb1ELb1ELb0ELb0EEENS1_19SingleTileSchedulerILb1ELb0ELb1ELi128EEEEEEEEEvNT_6ParamsE --------------------------
	.section	.nv.info._ZN7cutlass13device_kernelIN5flash19enable_sm80_to_sm89INS1_16FlashAttnFwdSm80INS1_25CollectiveMainloopFwdSm80ILi8ELi1ELb1EN4cute5tupleIJNS5_1CILi128EEES8_S8_EEELi128ENS_6half_tEfNS_4arch4Sm80ELb0ELb0ELb1ELb1ELb1ELb0ELb1ELb0EEENS1_21CollectiveEpilogueFwdIS9_NS6_IJNS7_ILi1EEESF_SF_EEESA_SC_Li256ELb1ELb1ELb0ELb0EEENS1_19SingleTileSchedulerILb1ELb0ELb1ELi128EEEEEEEEEvNT_6ParamsE,"",@"SHT_CUDA_INFO"
	.sectionflags	@""
	.align	4


	//----- nvinfo : EIATTR_CUDA_API_VERSION
	.align		4
        /*0000*/ 	.byte	0x04, 0x37
        /*0002*/ 	.short	(.L_286 - .L_285)
.L_285:
        /*0004*/ 	.word	0x00000082


	//----- nvinfo : EIATTR_SW2861232_WAR
	.align		4
.L_286:
        /*0008*/ 	.byte	0x01, 0x35
	.zero		2


	//----- nvinfo : EIATTR_PARAM_CBANK
	.align		4
        /*000c*/ 	.byte	0x04, 0x0a
        /*000e*/ 	.short	(.L_288 - .L_287)
	.align		4
.L_287:
        /*0010*/ 	.word	index@(.nv.constant0._ZN7cutlass13device_kernelIN5flash19enable_sm80_to_sm89INS1_16FlashAttnFwdSm80INS1_25CollectiveMainloopFwdSm80ILi8ELi1ELb1EN4cute5tupleIJNS5_1CILi128EEES8_S8_EEELi128ENS_6half_tEfNS_4arch4Sm80ELb0ELb0ELb1ELb1ELb1ELb0ELb1ELb0EEENS1_21CollectiveEpilogueFwdIS9_NS6_IJNS7_ILi1EEESF_SF_EEESA_SC_Li256ELb1ELb1ELb0ELb0EEENS1_19SingleTileSchedulerILb1ELb0ELb1ELi128EEEEEEEEEvNT_6ParamsE)
        /*0014*/ 	.short	0x0160
        /*0016*/ 	.short	0x0418


	//----- nvinfo : EIATTR_CBANK_PARAM_SIZE
	.align		4
.L_288:
        /*0018*/ 	.byte	0x03, 0x19
        /*001a*/ 	.short	0x0418


	//----- nvinfo : EIATTR_KPARAM_INFO
	.align		4
        /*001c*/ 	.byte	0x04, 0x17
        /*001e*/ 	.short	(.L_290 - .L_289)
.L_289:
        /*0020*/ 	.word	0x00000000
        /*0024*/ 	.short	0x0000
        /*0026*/ 	.short	0x0000
        /*0028*/ 	.byte	0x00, 0xf0, 0x61, 0x10


	//----- nvinfo : EIATTR_MAXREG_COUNT
	.align		4
.L_290:
        /*002c*/ 	.byte	0x03, 0x1b
        /*002e*/ 	.short	0x00ff


	//----- nvinfo : EIATTR_NUM_BARRIERS
	.align		4
        /*0030*/ 	.byte	0x02, 0x4c
        /*0032*/ 	.byte	0x02
	.zero		1


	//----- nvinfo : EIATTR_ANNOTATIONS
	.align		4
        /*0034*/ 	.byte	0x04, 0x55
        /*0036*/ 	.short	(.L_292 - .L_291)


	//   ....[0]....
.L_291:
        /*0038*/ 	.word	0x00000001
        /*003c*/ 	.byte	0x20, 0x72, 0x00, 0x00, 0x01, 0x00, 0x00, 0x00, 0x40, 0x72, 0x00, 0x00, 0x01, 0x00, 0x00, 0x00
        /*004c*/ 	.byte	0xa0, 0x72, 0x00, 0x00, 0x01, 0x00, 0x00, 0x00, 0xd0, 0x72, 0x00, 0x00, 0x01, 0x00, 0x00, 0x00
        /*005c*/ 	.byte	0x70, 0x73, 0x00, 0x00, 0x01, 0x00, 0x00, 0x00, 0x00, 0x74, 0x00, 0x00, 0x01, 0x00, 0x00, 0x00
        /*006c*/ 	.byte	0x70, 0x7a, 0x00, 0x00, 0x01, 0x00, 0x00, 0x00, 0xa0, 0x7a, 0x00, 0x00, 0x01, 0x00, 0x00, 0x00
        /*007c*/ 	.byte	0xd0, 0x7a, 0x00, 0x00, 0x01, 0x00, 0x00, 0x00, 0x00, 0x7b, 0x00, 0x00, 0x01, 0x00, 0x00, 0x00
        /*008c*/ 	.byte	0x30, 0x7b, 0x00, 0x00, 0x01, 0x00, 0x00, 0x00, 0x60, 0x7b, 0x00, 0x00


	//----- nvinfo : EIATTR_MERCURY_ISA_VERSION
	.align		4
.L_292:
        /*0098*/ 	.byte	0x03, 0x5f
        /*009a*/ 	.short	0x0000


	//----- nvinfo : EIATTR_COOP_GROUP_MASK_REGIDS
	.align		4
        /*009c*/ 	.byte	0x04, 0x29
        /*009e*/ 	.short	(.L_294 - .L_293)


	//   ....[0]....
.L_293:
        /*00a0*/ 	.word	0xffffffff


	//   ....[1]....
        /*00a4*/ 	.word	0xffffffff


	//   ....[2]....
        /*00a8*/ 	.word	0xffffffff


	//   ....[3]....
        /*00ac*/ 	.word	0xffffffff


	//   ....[4]....
        /*00b0*/ 	.word	0xffffffff


	//   ....[5]....
        /*00b4*/ 	.word	0xffffffff


	//   ....[6]....
        /*00b8*/ 	.word	0xffffffff


	//   ....[7]....
        /*00bc*/ 	.word	0xffffffff


	//   ....[8]....
        /*00c0*/ 	.word	0xffffffff


	//   ....[9]....
        /*00c4*/ 	.word	0xffffffff


	//   ....[10]....
        /*00c8*/ 	.word	0xffffffff


	//   ....[11]....
        /*00cc*/ 	.word	0xffffffff


	//   ....[12]....
        /*00d0*/ 	.word	0xffffffff


	//   ....[13]....
        /*00d4*/ 	.word	0xffffffff


	//   ....[14]....
        /*00d8*/ 	.word	0xffffffff


	//   ....[15]....
        /*00dc*/ 	.word	0xffffffff


	//   ....[16]....
        /*00e0*/ 	.word	0xffffffff


	//   ....[17]....
        /*00e4*/ 	.word	0xffffffff


	//   ....[18]....
        /*00e8*/ 	.word	0xffffffff


	//   ....[19]....
        /*00ec*/ 	.word	0xffffffff


	//   ....[20]....
        /*00f0*/ 	.word	0xffffffff


	//   ....[21]....
        /*00f4*/ 	.word	0xffffffff


	//   ....[22]....
        /*00f8*/ 	.word	0xffffffff


	//   ....[23]....
        /*00fc*/ 	.word	0xffffffff


	//   ....[24]....
        /*0100*/ 	.word	0xffffffff


	//   ....[25]....
        /*0104*/ 	.word	0xffffffff


	//   ....[26]....
        /*0108*/ 	.word	0xffffffff


	//   ....[27]....
        /*010c*/ 	.word	0xffffffff


	//   ....[28]....
        /*0110*/ 	.word	0xffffffff


	//   ....[29]....
        /*0114*/ 	.word	0xffffffff


	//   ....[30]....
        /*0118*/ 	.word	0xffffffff


	//   ....[31]....
        /*011c*/ 	.word	0xffffffff


	//   ....[32]....
        /*0120*/ 	.word	0xffffffff


	//   ....[33]....
        /*0124*/ 	.word	0xffffffff


	//   ....[34]....
        /*0128*/ 	.word	0xffffffff


	//   ....[35]....
        /*012c*/ 	.word	0xffffffff


	//   ....[36]....
        /*0130*/ 	.word	0xffffffff


	//   ....[37]....
        /*0134*/ 	.word	0xffffffff


	//   ....[38]....
        /*0138*/ 	.word	0xffffffff


	//   ....[39]....
        /*013c*/ 	.word	0xffffffff


	//   ....[40]....
        /*0140*/ 	.word	0xffffffff


	//   ....[41]....
        /*0144*/ 	.word	0xffffffff


	//   ....[42]....
        /*0148*/ 	.word	0xffffffff


	//   ....[43]....
        /*014c*/ 	.word	0xffffffff


	//   ....[44]....
        /*0150*/ 	.word	0xffffffff


	//   ....[45]....
        /*0154*/ 	.word	0xffffffff


	//   ....[46]....
        /*0158*/ 	.word	0xffffffff


	//   ....[47]....
        /*015c*/ 	.word	0xffffffff


	//   ....[48]....
        /*0160*/ 	.word	0xffffffff


	//   ....[49]....
        /*0164*/ 	.word	0xffffffff


	//   ....[50]....
        /*0168*/ 	.word	0xffffffff


	//   ....[51]....
        /*016c*/ 	.word	0xffffffff


	//   ....[52]....
        /*0170*/ 	.word	0xffffffff


	//   ....[53]....
        /*0174*/ 	.word	0xffffffff


	//   ....[54]....
        /*0178*/ 	.word	0xffffffff


	//   ....[55]....
        /*017c*/ 	.word	0xffffffff


	//   ....[56]....
        /*0180*/ 	.word	0xffffffff


	//   ....[57]....
        /*0184*/ 	.word	0xffffffff


	//   ....[58]....
        /*0188*/ 	.word	0xffffffff


	//   ....[59]....
        /*018c*/ 	.word	0xffffffff


	//   ....[60]....
        /*0190*/ 	.word	0xffffffff


	//   ....[61]....
        /*0194*/ 	.word	0xffffffff


	//   ....[62]....
        /*0198*/ 	.word	0xffffffff


	//   ....[63]....
        /*019c*/ 	.word	0xffffffff


	//   ....[64]....
        /*01a0*/ 	.word	0xffffffff


	//   ....[65]....
        /*01a4*/ 	.word	0xffffffff


	//   ....[66]....
        /*01a8*/ 	.word	0xffffffff


	//   ....[67]....
        /*01ac*/ 	.word	0xffffffff


	//   ....[68]....
        /*01b0*/ 	.word	0xffffffff


	//   ....[69]....
        /*01b4*/ 	.word	0xffffffff


	//   ....[70]....
        /*01b8*/ 	.word	0xffffffff


	//   ....[71]....
        /*01bc*/ 	.word	0xffffffff


	//   ....[72]....
        /*01c0*/ 	.word	0xffffffff


	//   ....[73]....
        /*01c4*/ 	.word	0xffffffff


	//   ....[74]....
        /*01c8*/ 	.word	0xffffffff


	//   ....[75]....
        /*01cc*/ 	.word	0xffffffff


	//   ....[76]....
        /*01d0*/ 	.word	0xffffffff


	//   ....[77]....
        /*01d4*/ 	.word	0xffffffff


	//   ....[78]....
        /*01d8*/ 	.word	0xffffffff


	//   ....[79]....
        /*01dc*/ 	.word	0xffffffff


	//   ....[80]....
        /*01e0*/ 	.word	0xffffffff


	//----- nvinfo : EIATTR_COOP_GROUP_INSTR_OFFSETS
	.align		4
.L_294:
        /*01e4*/ 	.byte	0x04, 0x28
        /*01e6*/ 	.short	(.L_296 - .L_295)


	//   ....[0]....
.L_295:
        /*01e8*/ 	.word	0x000000a0


	//   ....[1]....
        /*01ec*/ 	.word	0x00001200


	//   ....[2]....
        /*01f0*/ 	.word	0x00001240


	//   ....[3]....
        /*01f4*/ 	.word	0x00001280


	//   ....[4]....
        /*01f8*/ 	.word	0x000012c0


	//   ....[5]....
        /*01fc*/ 	.word	0x00001300


	//   ....[6]....
        /*0200*/ 	.word	0x000014e0


	//   ....[7]....
        /*0204*/ 	.word	0x00001500


	//   ....[8]....
        /*0208*/ 	.word	0x00001530


	//   ....[9]....
        /*020c*/ 	.word	0x000016d0


	//   ....[10]....
        /*0210*/ 	.word	0x00001700


	//   ....[11]....
        /*0214*/ 	.word	0x00001730


	//   ....[12]....
        /*0218*/ 	.word	0x00001760


	//   ....[13]....
        /*021c*/ 	.word	0x00001790


	//   ....[14]....
        /*0220*/ 	.word	0x000017c0


	//   ....[15]....
        /*0224*/ 	.word	0x000017d0


	//   ....[16]....
        /*0228*/ 	.word	0x000017e0


	//   ....[17]....
        /*022c*/ 	.word	0x00001cd0


	//   ....[18]....
        /*0230*/ 	.word	0x00001ce0


	//   ....[19]....
        /*0234*/ 	.word	0x00001cf0


	//   ....[20]....
        /*0238*/ 	.word	0x00001d00


	//   ....[21]....
        /*023c*/ 	.word	0x00001d10


	//   ....[22]....
        /*0240*/ 	.word	0x00001d50


	//   ....[23]....
        /*0244*/ 	.word	0x00001d70


	//   ....[24]....
        /*0248*/ 	.word	0x00001d90


	//   ....[25]....
        /*024c*/ 	.word	0x00003690


	//   ....[26]....
        /*0250*/ 	.word	0x000036b0


	//   ....[27]....
        /*0254*/ 	.word	0x000036c0


	//   ....[28]....
        /*0258*/ 	.word	0x000036d0


	//   ....[29]....
        /*025c*/ 	.word	0x000036e0


	//   ....[30]....
        /*0260*/ 	.word	0x000036f0


	//   ....[31]....
        /*0264*/ 	.word	0x00003700


	//   ....[32]....
        /*0268*/ 	.word	0x00003720


	//   ....[33]....
        /*026c*/ 	.word	0x000043a0


	//   ....[34]....
        /*0270*/ 	.word	0x00004410


	//   ....[35]....
        /*0274*/ 	.word	0x00004430


	//   ....[36]....
        /*0278*/ 	.word	0x00004450


	//   ....[37]....
        /*027c*/ 	.word	0x00006080


	//   ....[38]....
        /*0280*/ 	.word	0x00006090


	//   ....[39]....
        /*0284*/ 	.word	0x000060a0


	//   ....[40]....
        /*0288*/ 	.word	0x000060b0


	//   ....[41]....
        /*028c*/ 	.word	0x000060c0


	//   ....[42]....
        /*0290*/ 	.word	0x000060d0


	//   ....[43]....
        /*0294*/ 	.word	0x000060e0


	//   ....[44]....
        /*0298*/ 	.word	0x00006110


	//   ....[45]....
        /*029c*/ 	.word	0x00006510


	//   ....[46]....
        /*02a0*/ 	.word	0x00006530


	//   ....[47]....
        /*02a4*/ 	.word	0x00006550


	//   ....[48]....
        /*02a8*/ 	.word	0x00006570


	//   ....[49]....
        /*02ac*/ 	.word	0x000066c0


	//   ....[50]....
        /*02b0*/ 	.word	0x000066e0


	//   ....[51]....
        /*02b4*/ 	.word	0x00006720


	//   ....[52]....
        /*02b8*/ 	.word	0x00006750


	//   ....[53]....
        /*02bc*/ 	.word	0x00007fe0


	//   ....[54]....
        /*02c0*/ 	.word	0x00008000


	//   ....[55]....
        /*02c4*/ 	.word	0x00008020


	//   ....[56]....
        /*02c8*/ 	.word	0x00008040


	//   ....[57]....
        /*02cc*/ 	.word	0x00009fb0


	//   ....[58]....
        /*02d0*/ 	.word	0x00009fe0


	//   ....[59]....
        /*02d4*/ 	.word	0x0000a030


	//   ....[60]....
        /*02d8*/ 	.word	0x0000a040


	//   ....[61]....
        /*02dc*/ 	.word	0x0000b2f0


	//   ....[62]....
        /*02e0*/ 	.word	0x0000b330


	//   ....[63]....
        /*02e4*/ 	.word	0x0000b370


	//   ....[64]....
        /*02e8*/ 	.word	0x0000b3b0


	//   ....[65]....
        /*02ec*/ 	.word	0x0000b570


	//   ....[66]....
        /*02f0*/ 	.word	0x0000b580


	//   ....[67]....
        /*02f4*/ 	.word	0x0000b670


	//   ....[68]....
        /*02f8*/ 	.word	0x0000b6a0


	//   ....[69]....
        /*02fc*/ 	.word	0x0000b770


	//   ....[70]....
        /*0300*/ 	.word	0x0000b7a0


	//   ....[71]....
        /*0304*/ 	.word	0x0000b870


	//   ....[72]....
        /*0308*/ 	.word	0x0000b890


	//   ....[73]....
        /*030c*/ 	.word	0x0000c140


	//   ....[74]....
        /*0310*/ 	.word	0x0000c150


	//   ....[75]....
        /*0314*/ 	.word	0x0000c220


	//   ....[76]....
        /*0318*/ 	.word	0x0000c250


	//   ....[77]....
        /*031c*/ 	.word	0x0000c320


	//   ....[78]....
        /*0320*/ 	.word	0x0000c350


	//   ....[79]....
        /*0324*/ 	.word	0x0000c420


	//   ....[80]....
        /*0328*/ 	.word	0x0000c440


	//----- nvinfo : EIATTR_EXIT_INSTR_OFFSETS
	.align		4
.L_296:
        /*032c*/ 	.byte	0x04, 0x1c
        /*032e*/ 	.short	(.L_298 - .L_297)


	//   ....[0]....
.L_297:
        /*0330*/ 	.word	0x00000450


	//   ....[1]....
        /*0334*/ 	.word	0x0000b8a0


	//   ....[2]....
        /*0338*/ 	.word	0x0000b8f0


	//   ....[3]....
        /*033c*/ 	.word	0x0000b950


	//   ....[4]....
        /*0340*/ 	.word	0x0000c450


	//   ....[5]....
        /*0344*/ 	.word	0x0000c4a0


	//   ....[6]....
        /*0348*/ 	.word	0x0000c500


	//----- nvinfo : EIATTR_CTAIDZ_USED
	.align		4
.L_298:
        /*034c*/ 	.byte	0x01, 0x04
	.zero		2


	//----- nvinfo : EIATTR_MAX_THREADS
	.align		4
        /*0350*/ 	.byte	0x04, 0x05
        /*0352*/ 	.short	(.L_300 - .L_299)
.L_299:
        /*0354*/ 	.word	0x00000100
        /*0358*/ 	.word	0x00000001
        /*035c*/ 	.word	0x00000001


	//----- nvinfo : EIATTR_CRS_STACK_SIZE
	.align		4
.L_300:
        /*0360*/ 	.byte	0x04, 0x1e
        /*0362*/ 	.short	(.L_302 - .L_301)
.L_301:
        /*0364*/ 	.word	0x00000000
.L_302:


//--------------------- .nv.info._ZN7cutlass13device_kernelIN5flash19enable_sm80_to_sm89INS1_16FlashAttnFwdSm80INS1_25CollectiveMainloopFwdSm80ILi8ELi1ELb1EN4cute5tupleIJNS5_1CILi128EEES8_S8_EEELi128ENS_6half_tEfNS_4arch4Sm80ELb0ELb0ELb1ELb1ELb1ELb1ELb1ELb0EEENS1_21CollectiveEpilogueFwdIS9_NS6_IJNS7_ILi1EEESF_SF_EEESA_SC_Li256ELb1ELb1ELb0ELb0EEENS1_19SingleTileSchedulerILb1ELb0ELb1ELi128EEEEEEEEEvNT_6ParamsE --------------------------
	.section	.nv.info._ZN7cutlass13device_kernelIN5flash19enable_sm80_to_sm89INS1_16FlashAttnFwdSm80INS1_25CollectiveMainloopFwdSm80ILi8ELi1ELb1EN4cute5tupleIJNS5_1CILi128EEES8_S8_EEELi128ENS_6half_tEfNS_4arch4Sm80ELb0ELb0ELb1ELb1ELb1ELb1ELb1ELb0EEENS1_21CollectiveEpilogueFwdIS9_NS6_IJNS7_ILi1EEESF_SF_EEESA_SC_Li256ELb1ELb1ELb0ELb0EEENS1_19SingleTileSchedulerILb1ELb0ELb1ELi128EEEEEEEEEvNT_6ParamsE,"",@"SHT_CUDA_INFO"
	.sectionflags	@""
	.align	4


	//----- nvinfo : EIATTR_CUDA_API_VERSION
	.align		4
        /*0000*/ 	.byte	0x04, 0x37
        /*0002*/ 	.short	(.L_304 - .L_303)
.L_303:
        /*0004*/ 	.word	0x00000082


	//----- nvinfo : EIATTR_SW2861232_WAR
	.align		4
.L_304:
        /*0008*/ 	.byte	0x01, 0x35
	.zero		2


	//----- nvinfo : EIATTR_PARAM_CBANK
	.align		4
        /*000c*/ 	.byte	0x04, 0x0a
        /*000e*/ 	.short	(.L_306 - .L_305)
	.align		4
.L_305:
        /*0010*/ 	.word	index@(.nv.constant0._ZN7cutlass13device_kernelIN5flash19enable_sm80_to_sm89INS1_16FlashAttnFwdSm80INS1_25CollectiveMainloopFwdSm80ILi8ELi1ELb1EN4cute5tupleIJNS5_1CILi128EEES8_S8_EEELi128ENS_6half_tEfNS_4arch4Sm80ELb0ELb0ELb1ELb1ELb1ELb1ELb1ELb0EEENS1_21CollectiveEpilogueFwdIS9_NS6_IJNS7_ILi1EEESF_SF_EEESA_SC_Li256ELb1ELb1ELb0ELb0EEENS1_19SingleTileSchedulerILb1ELb0ELb1ELi128EEEEEEEEEvNT_6ParamsE)
        /*0014*/ 	.short	0x0160
        /*0016*/ 	.short	0x0418


	//----- nvinfo : EIATTR_CBANK_PARAM_SIZE
	.align		4
.L_306:
        /*0018*/ 	.byte	0x03, 0x19
        /*001a*/ 	.short	0x0418


	//----- nvinfo : EIATTR_KPARAM_INFO
	.align		4
        /*001c*/ 	.byte	0x04, 0x17
        /*001e*/ 	.short	(.L_308 - .L_307)
.L_307:
        /*0020*/ 	.word	0x00000000
        /*0024*/ 	.short	0x0000
        /*0026*/ 	.short	0x0000
        /*0028*/ 	.byte	0x00, 0xf0, 0x61, 0x10


	//----- nvinfo : EIATTR_MAXREG_COUNT
	.align		4
.L_308:
        /*002c*/ 	.byte	0x03, 0x1b
        /*002e*/ 	.short	0x00ff


	//----- nvinfo : EIATTR_NUM_BARRIERS
	.align		4
        /*0030*/ 	.byte	0x02, 0x4c
        /*0032*/ 	.byte	0x02
	.zero		1


	//----- nvinfo : EIATTR_ANNOTATIONS
	.align		4
        /*0034*/ 	.byte	0x04, 0x55
        /*0036*/ 	.short	(.L_310 - .L_309)


	//   ....[0]....
.L_309:
        /*0038*/ 	.word	0x00000001
        /*003c*/ 	.byte	0xc0, 0x1f, 0x01, 0x00, 0x01, 0x00, 0x00, 0x00, 0xe0, 0x1f, 0x01, 0x00, 0x01, 0x00, 0x00, 0x00
        /*004c*/ 	.byte	0x40, 0x20, 0x01, 0x00, 0x01, 0x00, 0x00, 0x00, 0x70, 0x20, 0x01, 0x00, 0x01, 0x00, 0x00, 0x00
        /*005c*/ 	.byte	0x10, 0x21, 0x01, 0x00, 0x01, 0x00, 0x00, 0x00, 0xa0, 0x21, 0x01, 0x00, 0x01, 0x00, 0x00, 0x00
        /*006c*/ 	.byte	0x10, 0x28, 0x01, 0x00, 0x01, 0x00, 0x00, 0x00, 0x40, 0x28, 0x01, 0x00, 0x01, 0x00, 0x00, 0x00
        /*007c*/ 	.byte	0x70, 0x28, 0x01, 0x00, 0x01, 0x00, 0x00, 0x00, 0xa0, 0x28, 0x01, 0x00, 0x01, 0x00, 0x00, 0x00
        /*008c*/ 	.byte	0xd0, 0x28, 0x01, 0x00, 0x01, 0x00, 0x00, 0x00, 0x00, 0x29, 0x01, 0x00


	//----- nvinfo : EIATTR_MERCURY_ISA_VERSION
	.align		4
.L_310:
        /*0098*/ 	.byte	0x03, 0x5f
        /*009a*/ 	.short	0x0000


	//----- nvinfo : EIATTR_COOP_GROUP_MASK_REGIDS
	.align		4
        /*009c*/ 	.byte	0x04, 0x29
        /*009e*/ 	.short	(.L_312 - .L_311)


	//   ....[0]....
.L_311:
        /*00a0*/ 	.word	0xffffffff


	//   ....[1]....
        /*00a4*/ 	.word	0xffffffff


	//   ....[2]....
        /*00a8*/ 	.word	0xffffffff


	//   ....[3]....
        /*00ac*/ 	.word	0xffffffff


	//   ....[4]....
        /*00b0*/ 	.word	0xffffffff


	//   ....[5]....
        /*00b4*/ 	.word	0xffffffff


	//   ....[6]....
        /*00b8*/ 	.word	0xffffffff


	//   ....[7]....
        /*00bc*/ 	.word	0xffffffff


	//   ....[8]....
        /*00c0*/ 	.word	0xffffffff


	//   ....[9]....
        /*00c4*/ 	.word	0xffffffff


	//   ....[10]....
        /*00c8*/ 	.word	0xffffffff


	//   ....[11]....
        /*00cc*/ 	.word	0xffffffff


	//   ....[12]....
        /*00d0*/ 	.word	0xffffffff


	//   ....[13]....
        /*00d4*/ 	.word	0xffffffff


	//   ....[14]....
        /*00d8*/ 	.word	0xffffffff


	//   ....[15]....
        /*00dc*/ 	.word	0xffffffff


	//   ....[16]....
        /*00e0*/ 	.word	0xffffffff


	//   ....[17]....
        /*00e4*/ 	.word	0xffffffff


	//   ....[18]....
        /*00e8*/ 	.word	0xffffffff


	//   ....[19]....
        /*00ec*/ 	.word	0xffffffff


	//   ....[20]....
        /*00f0*/ 	.word	0xffffffff


	//   ....[21]....
        /*00f4*/ 	.word	0xffffffff


	//   ....[22]....
        /*00f8*/ 	.word	0xffffffff


	//   ....[23]....
        /*00fc*/ 	.word	0xffffffff


	//   ....[24]....
        /*0100*/ 	.word	0xffffffff


	//   ....[25]....
        /*0104*/ 	.word	0xffffffff


	//   ....[26]....
        /*0108*/ 	.word	0xffffffff


	//   ....[27]....
        /*010c*/ 	.word	0xffffffff


	//   ....[28]....
        /*0110*/ 	.word	0xffffffff


	//   ....[29]....
        /*0114*/ 	.word	0xffffffff


	//   ....[30]....
        /*0118*/ 	.word	0xffffffff


	//   ....[31]....
        /*011c*/ 	.word	0xffffffff


	//   ....[32]....
        /*0120*/ 	.word	0xffffffff


	//   ....[33]....
        /*0124*/ 	.word	0xffffffff


	//   ....[34]....
        /*0128*/ 	.word	0xffffffff


	//   ....[35]....
        /*012c*/ 	.word	0xffffffff


	//   ....[36]....
        /*0130*/ 	.word	0xffffffff


	//   ....[37]....
        /*0134*/ 	.word	0xffffffff


	//   ....[38]....
        /*0138*/ 	.word	0xffffffff


	//   ....[39]....
        /*013c*/ 	.word	0xffffffff


	//   ....[40]....
        /*0140*/ 	.word	0xffffffff


	//   ....[41]....
        /*0144*/ 	.word	0xffffffff


	//   ....[42]....
        /*0148*/ 	.word	0xffffffff


	//   ....[43]....
        /*014c*/ 	.word	0xffffffff


	//   ....[44]....
        /*0150*/ 	.word	0xffffffff


	//   ....[45]....
        /*0154*/ 	.word	0xffffffff


	//   ....[46]....
        /*0158*/ 	.word	0xffffffff


	//   ....[47]....
        /*015c*/ 	.word	0xffffffff


	//   ....[48]....
        /*0160*/ 	.word	0xffffffff


	//   ....[49]....
        /*0164*/ 	.word	0xffffffff


	//   ....[50]....
        /*0168*/ 	.word	0xffffffff


	//   ....[51]....
        /*016c*/ 	.word	0xffffffff


	//   ....[52]....
        /*0170*/ 	.word	0xffffffff


	//   ....[53]....
        /*0174*/ 	.word	0xffffffff


	//   ....[54]....
        /*0178*/ 	.word	0xffffffff


	//   ....[55]....
        /*017c*/ 	.word	0xffffffff


	//   ....[56]....
        /*0180*/ 	.word	0xffffffff


	//   ....[57]....
        /*0184*/ 	.word	0xffffffff


	//   ....[58]....
        /*0188*/ 	.word	0xffffffff


	//   ....[59]....
        /*018c*/ 	.word	0xffffffff


	//   ....[60]....
        /*0190*/ 	.word	0xffffffff


	//   ....[61]....
        /*0194*/ 	.word	0xffffffff


	//   ....[62]....
        /*0198*/ 	.word	0xffffffff


	//   ....[63]....
        /*019c*/ 	.word	0xffffffff


	//   ....[64]....
        /*01a0*/ 	.word	0xffffffff


	//   ....[65]....
        /*01a4*/ 	.word	0xffffffff


	//   ....[66]....
        /*01a8*/ 	.word	0xffffffff


	//   ....[67]....
        /*01ac*/ 	.word	0xffffffff


	//   ....[68]....
        /*01b0*/ 	.word	0xffffffff


	//   ....[69]....
        /*01b4*/ 	.word	0xffffffff


	//   ....[70]....
        /*01b8*/ 	.word	0xffffffff


	//   ....[71]....
        /*01bc*/ 	.word	0xffffffff


	//   ....[72]....
        /*01c0*/ 	.word	0xffffffff


	//   ....[73]....
        /*01c4*/ 	.word	0xffffffff


	//   ....[74]....
        /*01c8*/ 	.word	0xffffffff


	//   ....[75]....
        /*01cc*/ 	.word	0xffffffff


	//   ....[76]....
        /*01d0*/ 	.word	0xffffffff


	//   ....[77]....
        /*01d4*/ 	.word	0xffffffff


	//   ....[78]....
        /*01d8*/ 	.word	0xffffffff


	//   ....[79]....
        /*01dc*/ 	.word	0xffffffff


	//   ....[80]....
        /*01e0*/ 	.word	0xffffffff


	//   ....[81]....
        /*01e4*/ 	.word	0xffffffff


	//   ....[82]....
        /*01e8*/ 	.word	0xffffffff


	//   ....[83]....
        /*01ec*/ 	.word	0xffffffff


	//   ....[84]....
        /*01f0*/ 	.word	0xffffffff


	//   ....[85]....
        /*01f4*/ 	.word	0xffffffff


	//   ....[86]....
        /*01f8*/ 	.word	0xffffffff


	//   ....[87]....
        /*01fc*/ 	.word	0xffffffff


	//   ....[88]....
        /*0200*/ 	.word	0xffffffff


	//   ....[89]....
        /*0204*/ 	.word	0xffffffff


	//   ....[90]....
        /*0208*/ 	.word	0xffffffff


	//   ....[91]....
        /*020c*/ 	.word	0xffffffff


	//   ....[92]....
        /*0210*/ 	.word	0xffffffff


	//   ....[93]....
        /*0214*/ 	.word	0xffffffff


	//   ....[94]....
        /*0218*/ 	.word	0xffffffff


	//   ....[95]....
        /*021c*/ 	.word	0xffffffff


	//   ....[96]....
        /*0220*/ 	.word	0xffffffff


	//   ....[97]....
        /*0224*/ 	.word	0xffffffff


	//   ....[98]....
        /*0228*/ 	.word	0xffffffff


	//   ....[99]....
        /*022c*/ 	.word	0xffffffff


	//   ....[100]....
        /*0230*/ 	.word	0xffffffff


	//   ....[101]....
        /*0234*/ 	.word	0xffffffff


	//   ....[102]....
        /*0238*/ 	.word	0xffffffff


	//   ....[103]....
        /*023c*/ 	.word	0xffffffff


	//   ....[104]....
        /*0240*/ 	.word	0xffffffff


	//   ....[105]....
        /*0244*/ 	.word	0xffffffff


	//   ....[106]....
        /*0248*/ 	.word	0xffffffff


	//   ....[107]....
        /*024c*/ 	.word	0xffffffff


	//   ....[108]....
        /*0250*/ 	.word	0xffffffff


	//   ....[109]....
        /*0254*/ 	.word	0xffffffff


	//   ....[110]....
        /*0258*/ 	.word	0xffffffff


	//   ....[111]....
        /*025c*/ 	.word	0xffffffff


	//   ....[112]....
        /*0260*/ 	.word	0xffffffff


	//----- nvinfo : EIATTR_COOP_GROUP_INSTR_OFFSETS
	.align		4
.L_312:
        /*0264*/ 	.byte	0x04, 0x28
        /*0266*/ 	.short	(.L_314 - .L_313)


	//   ....[0]....
.L_313:
        /*0268*/ 	.word	0x000000a0


	//   ....[1]....
        /*026c*/ 	.word	0x000028d0


	//   ....[2]....
        /*0270*/ 	.word	0x00002920


	//   ....[3]....
        /*0274*/ 	.word	0x000030f0


	//   ....[4]....
        /*0278*/ 	.word	0x00003110


	//   ....[5]....
        /*027c*/ 	.word	0x00003860


	//   ....[6]....
        /*0280*/ 	.word	0x00003880


	//   ....[7]....
        /*0284*/ 	.word	0x00003fd0


	//   ....[8]....
        /*0288*/ 	.word	0x00003fe0


	//   ....[9]....
        /*028c*/ 	.word	0x00004800


	//   ....[10]....
        /*0290*/ 	.word	0x00004840


	//   ....[11]....
        /*0294*/ 	.word	0x000055f0


	//   ....[12]....
        /*0298*/ 	.word	0x00005620


	//   ....[13]....
        /*029c*/ 	.word	0x00005db0


	//   ....[14]....
        /*02a0*/ 	.word	0x00005de0


	//   ....[15]....
        /*02a4*/ 	.word	0x00006570


	//   ....[16]....
        /*02a8*/ 	.word	0x00006590


	//   ....[17]....
        /*02ac*/ 	.word	0x00006d40


	//   ....[18]....
        /*02b0*/ 	.word	0x00006d70


	//   ....[19]....
        /*02b4*/ 	.word	0x00006e80


	//   ....[20]....
        /*02b8*/ 	.word	0x00006eb0


	//   ....[21]....
        /*02bc*/ 	.word	0x00006f80


	//   ....[22]....
        /*02c0*/ 	.word	0x00006fb0


	//   ....[23]....
        /*02c4*/ 	.word	0x00007080


	//   ....[24]....
        /*02c8*/ 	.word	0x000070a0


	//   ....[25]....
        /*02cc*/ 	.word	0x00007620


	//   ....[26]....
        /*02d0*/ 	.word	0x00007640


	//   ....[27]....
        /*02d4*/ 	.word	0x00007710


	//   ....[28]....
        /*02d8*/ 	.word	0x00007740


	//   ....[29]....
        /*02dc*/ 	.word	0x00007810


	//   ....[30]....
        /*02e0*/ 	.word	0x00007840


	//   ....[31]....
        /*02e4*/ 	.word	0x00007910


	//   ....[32]....
        /*02e8*/ 	.word	0x00007940


	//   ....[33]....
        /*02ec*/ 	.word	0x00008640


	//   ....[34]....
        /*02f0*/ 	.word	0x00008680


	//   ....[35]....
        /*02f4*/ 	.word	0x000086c0


	//   ....[36]....
        /*02f8*/ 	.word	0x00008700


	//   ....[37]....
        /*02fc*/ 	.word	0x00008760


	//   ....[38]....
        /*0300*/ 	.word	0x000087a0


	//   ....[39]....
        /*0304*/ 	.word	0x000087d0


	//   ....[40]....
        /*0308*/ 	.word	0x00008800


	//   ....[41]....
        /*030c*/ 	.word	0x00008a00


	//   ....[42]....
        /*0310*/ 	.word	0x00008a40


	//   ....[43]....
        /*0314*/ 	.word	0x00008a50


	//   ....[44]....
        /*0318*/ 	.word	0x00008ae0


	//   ....[45]....
        /*031c*/ 	.word	0x00008af0


	//   ....[46]....
        /*0320*/ 	.word	0x00008c60


	//   ....[47]....
        /*0324*/ 	.word	0x00008c90


	//   ....[48]....
        /*0328*/ 	.word	0x00008cb0


	//   ....[49]....
        /*032c*/ 	.word	0x0000c7e0


	//   ....[50]....
        /*0330*/ 	.word	0x0000c920


	//   ....[51]....
        /*0334*/ 	.word	0x0000c950


	//   ....[52]....
        /*0338*/ 	.word	0x0000c980


	//   ....[53]....
        /*033c*/ 	.word	0x0000c9b0


	//   ....[54]....
        /*0340*/ 	.word	0x0000c9e0


	//   ....[55]....
        /*0344*/ 	.word	0x0000ca10


	//   ....[56]....
        /*0348*/ 	.word	0x0000ca70


	//   ....[57]....
        /*034c*/ 	.word	0x0000e3b0


	//   ....[58]....
        /*0350*/ 	.word	0x0000e3d0


	//   ....[59]....
        /*0354*/ 	.word	0x0000e3e0


	//   ....[60]....
        /*0358*/ 	.word	0x0000e3f0


	//   ....[61]....
        /*035c*/ 	.word	0x0000e400


	//   ....[62]....
        /*0360*/ 	.word	0x0000e410


	//   ....[63]....
        /*0364*/ 	.word	0x0000e420


	//   ....[64]....
        /*0368*/ 	.word	0x0000e440


	//   ....[65]....
        /*036c*/ 	.word	0x0000f0d0


	//   ....[66]....
        /*0370*/ 	.word	0x0000f140


	//   ....[67]....
        /*0374*/ 	.word	0x0000f160


	//   ....[68]....
        /*0378*/ 	.word	0x0000f180


	//   ....[69]....
        /*037c*/ 	.word	0x00010e20


	//   ....[70]....
        /*0380*/ 	.word	0x00010e30


	//   ....[71]....
        /*0384*/ 	.word	0x00010e40


	//   ....[72]....
        /*0388*/ 	.word	0x00010e50


	//   ....[73]....
        /*038c*/ 	.word	0x00010e60


	//   ....[74]....
        /*0390*/ 	.word	0x00010e70


	//   ....[75]....
        /*0394*/ 	.word	0x00010e80


	//   ....[76]....
        /*0398*/ 	.word	0x00010eb0


	//   ....[77]....
        /*039c*/ 	.word	0x000112b0


	//   ....[78]....
        /*03a0*/ 	.word	0x000112d0


	//   ....[79]....
        /*03a4*/ 	.word	0x000112f0


	//   ....[80]....
        /*03a8*/ 	.word	0x00011310


	//   ....[81]....
        /*03ac*/ 	.word	0x00011460


	//   ....[82]....
        /*03b0*/ 	.word	0x00011480


	//   ....[83]....
        /*03b4*/ 	.word	0x000114c0


	//   ....[84]....
        /*03b8*/ 	.word	0x000114f0


	//   ....[85]....
        /*03bc*/ 	.word	0x00012d90


	//   ....[86]....
        /*03c0*/ 	.word	0x00012db0


	//   ....[87]....
        /*03c4*/ 	.word	0x00012dd0


	//   ....[88]....
        /*03c8*/ 	.word	0x00012df0


	//   ....[89]....
        /*03cc*/ 	.word	0x00014d80


	//   ....[90]....
        /*03d0*/ 	.word	0x00014db0


	//   ....[91]....
        /*03d4*/ 	.word	0x00014e00


	//   ....[92]....
        /*03d8*/ 	.word	0x00014e10


	//   ....[93]....
        /*03dc*/ 	.word	0x000160c0


	//   ....[94]....
        /*03e0*/ 	.word	0x00016100


	//   ....[95]....
        /*03e4*/ 	.word	0x00016140


	//   ....[96]....
        /*03e8*/ 	.word	0x00016180


	//   ....[97]....
        /*03ec*/ 	.word	0x00016330


	//   ....[98]....
        /*03f0*/ 	.word	0x00016340


	//   ....[99]....
        /*03f4*/ 	.word	0x00016430


	//   ....[100]....
        /*03f8*/ 	.word	0x00016460


	//   ....[101]....
        /*03fc*/ 	.word	0x00016530


	//   ....[102]....
        /*0400*/ 	.word	0x00016560


	//   ....[103]....
        /*0404*/ 	.word	0x00016630


	//   ....[104]....
        /*0408*/ 	.word	0x00016650


	//   ....[105]....
        /*040c*/ 	.word	0x00016f00


	//   ....[106]....
        /*0410*/ 	.word	0x00016f10


	//   ....[107]....
        /*0414*/ 	.word	0x00016fe0


	//   ....[108]....
        /*0418*/ 	.word	0x00017010


	//   ....[109]....
        /*041c*/ 	.word	0x000170e0


	//   ....[110]....
        /*0420*/ 	.word	0x00017110


	//   ....[111]....
        /*0424*/ 	.word	0x000171e0


	//   ....[112]....
        /*0428*/ 	.word	0x00017200


	//----- nvinfo : EIATTR_EXIT_INSTR_OFFSETS
	.align		4
.L_314:
        /*042c*/ 	.byte	0x04, 0x1c
        /*042e*/ 	.short	(.L_316 - .L_315)


	//   ....[0]....
.L_315:
        /*0430*/ 	.word	0x00000450


	//   ....[1]....
        /*0434*/ 	.word	0x00016660


	//   ....[2]....
        /*0438*/ 	.word	0x000166b0


	//   ....[3]....
        /*043c*/ 	.word	0x00016710


	//   ....[4]....
        /*0440*/ 	.word	0x00017210


	//   ....[5]....
        /*0444*/ 	.word	0x00017260


	//   ....[6]....
        /*0448*/ 	.word	0x000172c0


	//----- nvinfo : EIATTR_CTAIDZ_USED
	.align		4
.L_316:
        /*044c*/ 	.byte	0x01, 0x04
	.zero		2


	//----- nvinfo : EIATTR_MAX_THREADS
	.align		4
        /*0450*/ 	.byte	0x04, 0x05
        /*0452*/ 	.short	(.L_318 - .L_317)
.L_317:
        /*0454*/ 	.word	0x00000100
        /*0458*/ 	.word	0x00000001
        /*045c*/ 	.word	0x00000001


	//----- nvinfo : EIATTR_CRS_STACK_SIZE
	.align		4
.L_318:
        /*0460*/ 	.byte	0x04, 0x1e
        /*0462*/ 	.short	(.L_320 - .L_319)
.L_319:
        /*0464*/ 	.word	0x00000000
.L_320:


//--------------------- .nv.info._ZN7cutlass13device_kernelIN5flash19enable_sm80_to_sm89INS1_16FlashAttnFwdSm80INS1_25CollectiveMainloopFwdSm80ILi8ELi1ELb1EN4cute5tupleIJNS5_1CILi128EEENS7_ILi96EEES8_EEELi128ENS_6half_tEfNS_4arch4Sm80ELb0ELb1ELb1ELb0ELb1ELb0ELb1ELb0EEENS1_21CollectiveEpilogueFwdINS6_IJS8_S8_S9_EEENS6_IJNS7_ILi1EEESH_SH_EEESB_SD_Li256ELb0ELb1ELb0ELb0EEENS1_19SingleTileSchedulerILb0ELb0ELb1ELi128EEEEEEEEEvNT_6ParamsE --------------------------
	.section	.nv.info._ZN7cutlass13device_kernelIN5flash19enable_sm80_to_sm89INS1_16FlashAttnFwdSm80INS1_25CollectiveMainloopFwdSm80ILi8ELi1ELb1EN4cute5tupleIJNS5_1CILi128EEENS7_ILi96EEES8_EEELi128ENS_6half_tEfNS_4arch4Sm80ELb0ELb1ELb1ELb0ELb1ELb0ELb1ELb0EEENS1_21CollectiveEpilogueFwdINS6_IJS8_S8_S9_EEENS6_IJNS7_ILi1EEESH_SH_EEESB_SD_Li256ELb0ELb1ELb0ELb0EEENS1_19SingleTileSchedulerILb0ELb0ELb1ELi128EEEEEEEEEvNT_6ParamsE,"",@"SHT_CUDA_INFO"
	.sectionflags	@""
	.align	4


	//----- nvinfo : EIATTR_CUDA_API_VERSION
	.align		4
        /*0000*/ 	.byte	0x04, 0x37
        /*0002*/ 	.short	(.L_322 - .L_321)
.L_321:
        /*0004*/ 	.word	0x00000082


	//----- nvinfo : EIATTR_SW2861232_WAR
	.align		4
.L_322:
        /*0008*/ 	.byte	0x01, 0x35
	.zero		2


	//----- nvinfo : EIATTR_PARAM_CBANK
	.align		4
        /*000c*/ 	.byte	0x04, 0x0a
        /*000e*/ 	.short	(.L_324 - .L_323)
	.align		4
.L_323:
        /*0010*/ 	.word	index@(.nv.constant0._ZN7cutlass13device_kernelIN5flash19enable_sm80_to_sm89INS1_16FlashAttnFwdSm80INS1_25CollectiveMainloopFwdSm80ILi8ELi1ELb1EN4cute5tupleIJNS5_1CILi128EEENS7_ILi96EEES8_EEELi128ENS_6half_tEfNS_4arch4Sm80ELb0ELb1ELb1ELb0ELb1ELb0ELb1ELb0EEENS1_21CollectiveEpilogueFwdINS6_IJS8_S8_S9_EEENS6_IJNS7_ILi1EEESH_SH_EEESB_SD_Li256ELb0ELb1ELb0ELb0EEENS1_19SingleTileSchedulerILb0ELb0ELb1ELi128EEEEEEEEEvNT_6ParamsE)
        /*0014*/ 	.short	0x0160
        /*0016*/ 	.short	0x0418


	//----- nvinfo : EIATTR_CBANK_PARAM_SIZE
	.align		4
.L_324:
        /*0018*/ 	.byte	0x03, 0x19
        /*001a*/ 	.short	0x0418


	//----- nvinfo : EIATTR_KPARAM_INFO
	.align		4
        /*001c*/ 	.byte	0x04, 0x17
        /*001e*/ 	.short	(.L_326 - .L_325)
.L_325:
        /*0020*/ 	.word	0x00000000
        /*0024*/ 	.short	0x0000
        /*0026*/ 	.short	0x0000
        /*0028*/ 	.byte	0x00, 0xf0, 0x61, 0x10


	//----- nvinfo : EIATTR_MAXREG_COUNT
	.align		4
.L_326:
        /*002c*/ 	.byte	0x03, 0x1b
        /*002e*/ 	.short	0x00ff


	//----- nvinfo : EIATTR_NUM_BARRIERS
	.align		4
        /*0030*/ 	.byte	0x02, 0x4c
        /*0032*/ 	.byte	0x02
	.zero		1


	//----- nvinfo : EIATTR_MERCURY_ISA_VERSION
	.align		4
        /*0034*/ 	.byte	0x03, 0x5f
        /*0036*/ 	.short	0x0000


	//----- nvinfo : EIATTR_COOP_GROUP_MASK_REGIDS
	.align		4
        /*0038*/ 	.byte	0x04, 0x29
        /*003a*/ 	.short	(.L_328 - .L_327)


	//   ....[0]....
.L_327:
        /*003c*/ 	.word	0xffffffff


	//   ....[1]....
        /*0040*/ 	.word	0xffffffff


	//   ....[2]....
        /*0044*/ 	.word	0xffffffff


	//   ....[3]....
        /*0048*/ 	.word	0xffffffff


	//   ....[4]....
        /*004c*/ 	.word	0xffffffff


	//   ....[5]....
        /*0050*/ 	.word	0xffffffff


	//   ....[6]....
        /*0054*/ 	.word	0xffffffff


	//   ....[7]....
        /*0058*/ 	.word	0xffffffff


	//   ....[8]....
        /*005c*/ 	.word	0xffffffff


	//   ....[9]....
        /*0060*/ 	.word	0xffffffff


	//   ....[10]....
        /*0064*/ 	.word	0xffffffff


	//   ....[11]....
        /*0068*/ 	.word	0xffffffff


	//   ....[12]....
        /*006c*/ 	.word	0xffffffff


	//   ....[13]....
        /*0070*/ 	.word	0xffffffff


	//   ....[14]....
        /*0074*/ 	.word	0xffffffff


	//   ....[15]....
        /*0078*/ 	.word	0xffffffff


	//   ....[16]....
        /*007c*/ 	.word	0xffffffff


	//   ....[17]....
        /*0080*/ 	.word	0xffffffff


	//   ....[18]....
        /*0084*/ 	.word	0xffffffff


	//   ....[19]....
        /*0088*/ 	.word	0xffffffff


	//   ....[20]....
        /*008c*/ 	.word	0xffffffff


	//   ....[21]....
        /*0090*/ 	.word	0xffffffff


	//   ....[22]....
        /*0094*/ 	.word	0xffffffff


	//   ....[23]....
        /*0098*/ 	.word	0xffffffff


	//   ....[24]....
        /*009c*/ 	.word	0xffffffff


	//   ....[25]....
        /*00a0*/ 	.word	0xffffffff


	//   ....[26]....
        /*00a4*/ 	.word	0xffffffff


	//   ....[27]....
        /*00a8*/ 	.word	0xffffffff


	//   ....[28]....
        /*00ac*/ 	.word	0xffffffff


	//   ....[29]....
        /*00b0*/ 	.word	0xffffffff


	//   ....[30]....
        /*00b4*/ 	.word	0xffffffff


	//   ....[31]....
        /*00b8*/ 	.word	0xffffffff


	//   ....[32]....
        /*00bc*/ 	.word	0xffffffff


	//   ....[33]....
        /*00c0*/ 	.word	0xffffffff


	//   ....[34]....
        /*00c4*/ 	.word	0xffffffff


	//   ....[35]....
        /*00c8*/ 	.word	0xffffffff


	//   ....[36]....
        /*00cc*/ 	.word	0xffffffff


	//   ....[37]....
        /*00d0*/ 	.word	0xffffffff


	//   ....[38]....
        /*00d4*/ 	.word	0xffffffff


	//   ....[39]....
        /*00d8*/ 	.word	0xffffffff


	//   ....[40]....
        /*00dc*/ 	.word	0xffffffff


	//   ....[41]....
        /*00e0*/ 	.word	0xffffffff


	//   ....[42]....
        /*00e4*/ 	.word	0xffffffff


	//   ....[43]....
        /*00e8*/ 	.word	0xffffffff


	//   ....[44]....
        /*00ec*/ 	.word	0xffffffff


	//   ....[45]....
        /*00f0*/ 	.word	0xffffffff


	//   ....[46]....
        /*00f4*/ 	.word	0xffffffff


	//   ....[47]....
        /*00f8*/ 	.word	0xffffffff


	//   ....[48]....
        /*00fc*/ 	.word	0xffffffff


	//   ....[49]....
        /*0100*/ 	.word	0xffffffff


	//   ....[50]....
        /*0104*/ 	.word	0xffffffff


	//   ....[51]....
        /*0108*/ 	.word	0xffffffff


	//   ....[52]....
        /*010c*/ 	.word	0xffffffff


	//   ....[53]....
        /*0110*/ 	.word	0xffffffff


	//   ....[54]....
        /*0114*/ 	.word	0xffffffff


	//   ....[55]....
        /*0118*/ 	.word	0xffffffff


	//   ....[56]....
        /*011c*/ 	.word	0xffffffff


	//   ....[57]....
        /*0120*/ 	.word	0xffffffff


	//   ....[58]....
        /*0124*/ 	.word	0xffffffff


	//   ....[59]....
        /*0128*/ 	.word	0xffffffff


	//   ....[60]....
        /*012c*/ 	.word	0xffffffff


	//   ....[61]....
        /*0130*/ 	.word	0xffffffff


	//   ....[62]....
        /*0134*/ 	.word	0xffffffff


	//   ....[63]....
        /*0138*/ 	.word	0xffffffff


	//   ....[64]....
        /*013c*/ 	.word	0xffffffff


	//   ....[65]....
        /*0140*/ 	.word	0xffffffff


	//   ....[66]....
        /*0144*/ 	.word	0xffffffff


	//   ....[67]....
        /*0148*/ 	.word	0xffffffff


	//   ....[68]....
        /*014c*/ 	.word	0xffffffff


	//   ....[69]....
        /*0150*/ 	.word	0xffffffff


	//   ....[70]....
        /*0154*/ 	.word	0xffffffff


	//   ....[71]....
        /*0158*/ 	.word	0xffffffff


	//   ....[72]....
        /*015c*/ 	.word	0xffffffff


	//   ....[73]....
        /*0160*/ 	.word	0xffffffff


	//   ....[74]....
        /*0164*/ 	.word	0xffffffff


	//   ....[75]....
        /*0168*/ 	.word	0xffffffff


	//   ....[76]....
        /*016c*/ 	.word	0xffffffff


	//   ....[77]....
        /*0170*/ 	.word	0xffffffff


	//   ....[78]....
        /*0174*/ 	.word	0xffffffff


	//   ....[79]....
        /*0178*/ 	.word	0xffffffff


	//   ....[80]....
        /*017c*/ 	.word	0xffffffff


	//   ....[81]....
        /*0180*/ 	.word	0xffffffff


	//   ....[82]....
        /*0184*/ 	.word	0xffffffff


	//   ....[83]....
        /*0188*/ 	.word	0xffffffff


	//   ....[84]....
        /*018c*/ 	.word	0xffffffff


	//   ....[85]....
        /*0190*/ 	.word	0xffffffff


	//   ....[86]....
        /*0194*/ 	.word	0xffffffff


	//   ....[87]....
        /*0198*/ 	.word	0xffffffff


	//   ....[88]....
        /*019c*/ 	.word	0xffffffff


	//   ....[89]....
        /*01a0*/ 	.word	0xffffffff


	//   ....[90]....
        /*01a4*/ 	.word	0xffffffff


	//   ....[91]....
        /*01a8*/ 	.word	0xffffffff


	//   ....[92]....
        /*01ac*/ 	.word	0xffffffff


	//   ....[93]....
        /*01b0*/ 	.word	0xffffffff


	//   ....[94]....
        /*01b4*/ 	.word	0xffffffff


	//   ....[95]....
        /*01b8*/ 	.word	0xffffffff


	//   ....[96]....
        /*01bc*/ 	.word	0xffffffff


	//   ....[97]....
        /*01c0*/ 	.word	0xffffffff


	//   ....[98]....
        /*01c4*/ 	.word	0xffffffff


	//   ....[99]....
        /*01c8*/ 	.word	0xffffffff


	//   ....[100]....
        /*01cc*/ 	.word	0xffffffff


	//   ....[101]....
        /*01d0*/ 	.word	0xffffffff


	//   ....[102]....
        /*01d4*/ 	.word	0xffffffff


	//   ....[103]....
        /*01d8*/ 	.word	0xffffffff


	//   ....[104]....
        /*01dc*/ 	.word	0xffffffff


	//   ....[105]....
        /*01e0*/ 	.word	0xffffffff


	//   ....[106]....
        /*01e4*/ 	.word	0xffffffff


	//   ....[107]....
        /*01e8*/ 	.word	0xffffffff


	//----- nvinfo : EIATTR_COOP_GROUP_INSTR_OFFSETS
	.align		4
.L_328:
        /*01ec*/ 	.byte	0x04, 0x28
        /*01ee*/ 	.short	(.L_330 - .L_329)


	//   ....[0]....
.L_329:
        /*01f0*/ 	.word	0x00000fd0


	//   ....[1]....
        /*01f4*/ 	.word	0x00001010


	//   ....[2]....
        /*01f8*/ 	.word	0x00001050


	//   ....[3]....
        /*01fc*/ 	.word	0x00001090


	//   ....[4]....
        /*0200*/ 	.word	0x000010c0


	//   ....[5]....
        /*0204*/ 	.word	0x00001140


	//   ....[6]....
        /*0208*/ 	.word	0x000012d0


	//   ....[7]....
        /*020c*/ 	.word	0x00001300


	//   ....[8]....
        /*0210*/ 	.word	0x00001520


	//   ....[9]....
        /*0214*/ 	.word	0x00001550


	//   ....[10]....
        /*0218*/ 	.word	0x00001570


	//   ....[11]....
        /*021c*/ 	.word	0x00001590


	//   ....[12]....
        /*0220*/ 	.word	0x000015a0


	//   ....[13]....
        /*0224*/ 	.word	0x000015b0


	//   ....[14]....
        /*0228*/ 	.word	0x00001b40


	//   ....[15]....
        /*022c*/ 	.word	0x00001b60


	//   ....[16]....
        /*0230*/ 	.word	0x00001b80


	//   ....[17]....
        /*0234*/ 	.word	0x00001b90


	//   ....[18]....
        /*0238*/ 	.word	0x00001bb0


	//   ....[19]....
        /*023c*/ 	.word	0x00001bc0


	//   ....[20]....
        /*0240*/ 	.word	0x00002860


	//   ....[21]....
        /*0244*/ 	.word	0x00002880


	//   ....[22]....
        /*0248*/ 	.word	0x00002890


	//   ....[23]....
        /*024c*/ 	.word	0x000028a0


	//   ....[24]....
        /*0250*/ 	.word	0x000028b0


	//   ....[25]....
        /*0254*/ 	.word	0x000028c0


	//   ....[26]....
        /*0258*/ 	.word	0x00002d30


	//   ....[27]....
        /*025c*/ 	.word	0x00003130


	//   ....[28]....
        /*0260*/ 	.word	0x00004920


	//   ....[29]....
        /*0264*/ 	.word	0x00004a80


	//   ....[30]....
        /*0268*/ 	.word	0x00004a90


	//   ....[31]....
        /*026c*/ 	.word	0x00004ae0


	//   ....[32]....
        /*0270*/ 	.word	0x00006260


	//   ....[33]....
        /*0274*/ 	.word	0x00006280


	//   ....[34]....
        /*0278*/ 	.word	0x000062a0


	//   ....[35]....
        /*027c*/ 	.word	0x000062b0


	//   ....[36]....
        /*0280*/ 	.word	0x000062c0


	//   ....[37]....
        /*0284*/ 	.word	0x000062d0


	//   ....[38]....
        /*0288*/ 	.word	0x00007440


	//   ....[39]....
        /*028c*/ 	.word	0x00007460


	//   ....[40]....
        /*0290*/ 	.word	0x00007480


	//   ....[41]....
        /*0294*/ 	.word	0x00007490


	//   ....[42]....
        /*0298*/ 	.word	0x000074a0


	//   ....[43]....
        /*029c*/ 	.word	0x000074b0


	//   ....[44]....
        /*02a0*/ 	.word	0x00007690


	//   ....[45]....
        /*02a4*/ 	.word	0x000078c0


	//   ....[46]....
        /*02a8*/ 	.word	0x000088d0


	//   ....[47]....
        /*02ac*/ 	.word	0x00008a50


	//   ....[48]....
        /*02b0*/ 	.word	0x00008cd0


	//   ....[49]....
        /*02b4*/ 	.word	0x00008dc0


	//   ....[50]....
        /*02b8*/ 	.word	0x0000aa90


	//   ....[51]....
        /*02bc*/ 	.word	0x0000aab0


	//   ....[52]....
        /*02c0*/ 	.word	0x0000aad0


	//   ....[53]....
        /*02c4*/ 	.word	0x0000aae0


	//   ....[54]....
        /*02c8*/ 	.word	0x0000aaf0


	//   ....[55]....
        /*02cc*/ 	.word	0x0000ab00


	//   ....[56]....
        /*02d0*/ 	.word	0x0000bc70


	//   ....[57]....
        /*02d4*/ 	.word	0x0000bc90


	//   ....[58]....
        /*02d8*/ 	.word	0x0000bcb0


	//   ....[59]....
        /*02dc*/ 	.word	0x0000bcc0


	//   ....[60]....
        /*02e0*/ 	.word	0x0000bcd0


	//   ....[61]....
        /*02e4*/ 	.word	0x0000bce0


	//   ....[62]....
        /*02e8*/ 	.word	0x0000c190


	//   ....[63]....
        /*02ec*/ 	.word	0x0000c1a0


	//   ....[64]....
        /*02f0*/ 	.word	0x0000c1d0


	//   ....[65]....
        /*02f4*/ 	.word	0x0000c1e0


	//   ....[66]....
        /*02f8*/ 	.word	0x0000dcb0


	//   ....[67]....
        /*02fc*/ 	.word	0x0000dcd0


	//   ....[68]....
        /*0300*/ 	.word	0x0000dcf0


	//   ....[69]....
        /*0304*/ 	.word	0x0000dd10


	//   ....[70]....
        /*0308*/ 	.word	0x0000dd50


	//   ....[71]....
        /*030c*/ 	.word	0x0000ddf0


	//   ....[72]....
        /*0310*/ 	.word	0x0000ee30


	//   ....[73]....
        /*0314*/ 	.word	0x0000ee40


	//   ....[74]....
        /*0318*/ 	.word	0x0000ee50


	//   ....[75]....
        /*031c*/ 	.word	0x0000ee60


	//   ....[76]....
        /*0320*/ 	.word	0x0000ee70


	//   ....[77]....
        /*0324*/ 	.word	0x0000ee80


	//   ....[78]....
        /*0328*/ 	.word	0x0000f090


	//   ....[79]....
        /*032c*/ 	.word	0x0000f540


	//   ....[80]....
        /*0330*/ 	.word	0x00010310


	//   ....[81]....
        /*0334*/ 	.word	0x00010610


	//   ....[82]....
        /*0338*/ 	.word	0x00010660


	//   ....[83]....
        /*033c*/ 	.word	0x00010720


	//   ....[84]....
        /*0340*/ 	.word	0x00011f30


	//   ....[85]....
        /*0344*/ 	.word	0x00011f60


	//   ....[86]....
        /*0348*/ 	.word	0x00011fa0


	//   ....[87]....
        /*034c*/ 	.word	0x00011fb0


	//   ....[88]....
        /*0350*/ 	.word	0x00013130


	//   ....[89]....
        /*0354*/ 	.word	0x00013140


	//   ....[90]....
        /*0358*/ 	.word	0x00013160


	//   ....[91]....
        /*035c*/ 	.word	0x00013180


	//   ....[92]....
        /*0360*/ 	.word	0x000131a0


	//   ....[93]....
        /*0364*/ 	.word	0x000131c0


	//   ....[94]....
        /*0368*/ 	.word	0x00013340


	//   ....[95]....
        /*036c*/ 	.word	0x00013370


	//   ....[96]....
        /*0370*/ 	.word	0x00013440


	//   ....[97]....
        /*0374*/ 	.word	0x00013470


	//   ....[98]....
        /*0378*/ 	.word	0x00013540


	//   ....[99]....
        /*037c*/ 	.word	0x00013560


	//   ....[100]....
        /*0380*/ 	.word	0x00013b90


	//   ....[101]....
        /*0384*/ 	.word	0x00013bc0


	//   ....[102]....
        /*0388*/ 	.word	0x00013c90


	//   ....[103]....
        /*038c*/ 	.word	0x00013cc0


	//   ....[104]....
        /*0390*/ 	.word	0x00013d90


	//   ....[105]....
        /*0394*/ 	.word	0x00013dc0


	//   ....[106]....
        /*0398*/ 	.word	0x00013e90


	//   ....[107]....
        /*039c*/ 	.word	0x00013eb0


	//----- nvinfo : EIATTR_EXIT_INSTR_OFFSETS
	.align		4
.L_330:
        /*03a0*/ 	.byte	0x04, 0x1c
        /*03a2*/ 	.short	(.L_332 - .L_331)


	//   ....[0]....
.L_331:
        /*03a4*/ 	.word	0x00000030


	//   ....[1]....
        /*03a8*/ 	.word	0x00013570


	//   ....[2]....
        /*03ac*/ 	.word	0x000135c0


	//   ....[3]....
        /*03b0*/ 	.word	0x00013620


	//   ....[4]....
        /*03b4*/ 	.word	0x00013ec0


	//   ....[5]....
        /*03b8*/ 	.word	0x00013f10


	//   ....[6]....
        /*03bc*/ 	.word	0x00013f70


	//----- nvinfo : EIATTR_CTAIDZ_USED
	.align		4
.L_332:
        /*03c0*/ 	.byte	0x01, 0x04
	.zero		2


	//----- nvinfo : EIATTR_MAX_THREADS
	.align		4
        /*03c4*/ 	.byte	0x04, 0x05
        /*03c6*/ 	.short	(.L_334 - .L_333)
.L_333:
        /*03c8*/ 	.word	0x00000100
        /*03cc*/ 	.word	0x00000001
        /*03d0*/ 	.word	0x00000001


	//----- nvinfo : EIATTR_CRS_STACK_SIZE
	.align		4
.L_334:
        /*03d4*/ 	.byte	0x04, 0x1e
        /*03d6*/ 	.short	(.L_336 - .L_335)
.L_335:
        /*03d8*/ 	.word	0x00000000
.L_336:


//--------------------- .nv.info._ZN7cutlass13device_kernelIN5flash19enable_sm80_to_sm89INS1_16FlashAttnFwdSm80INS1_25CollectiveMainloopFwdSm80ILi8ELi1ELb1EN4cute5tupleIJNS5_1CILi128EEENS7_ILi96EEES8_EEELi128ENS_6half_tEfNS_4arch4Sm80ELb0ELb1ELb1ELb1ELb1ELb0ELb1ELb0EEENS1_21CollectiveEpilogueFwdINS6_IJS8_S8_S9_EEENS6_IJNS7_ILi1EEESH_SH_EEESB_SD_Li256ELb1ELb1ELb0ELb0EEENS1_19SingleTileSchedulerILb1ELb0ELb1ELi128EEEEEEEEEvNT_6ParamsE --------------------------
	.section	.nv.info._ZN7cutlass13device_kernelIN5flash19enable_sm80_to_sm89INS1_16FlashAttnFwdSm80INS1_25CollectiveMainloopFwdSm80ILi8ELi1ELb1EN4cute5tupleIJNS5_1CILi128EEENS7_ILi96EEES8_EEELi128ENS_6half_tEfNS_4arch4Sm80ELb0ELb1ELb1ELb1ELb1ELb0ELb1ELb0EEENS1_21CollectiveEpilogueFwdINS6_IJS8_S8_S9_EEENS6_IJNS7_ILi1EEESH_SH_EEESB_SD_Li256ELb1ELb1ELb0ELb0EEENS1_19SingleTileSchedulerILb1ELb0ELb1ELi128EEEEEEEEEvNT_6ParamsE,"",@"SHT_CUDA_INFO"
	.sectionflags	@""
	.align	4


	//----- nvinfo : EIATTR_CUDA_API_VERSION
	.align		4
        /*0000*/ 	.byte	0x04, 0x37
        /*0002*/ 	.short	(.L_338 - .L_337)
.L_337:
        /*0004*/ 	.word	0x00000082


	//----- nvinfo : EIATTR_SW2861232_WAR
	.align		4
.L_338:
        /*0008*/ 	.byte	0x01, 0x35
	.zero		2


	//----- nvinfo : EIATTR_PARAM_CBANK
	.align		4
        /*000c*/ 	.byte	0x04, 0x0a
        /*000e*/ 	.short	(.L_340 - .L_339)
	.align		4
.L_339:
        /*0010*/ 	.word	index@(.nv.constant0._ZN7cutlass13device_kernelIN5flash19enable_sm80_to_sm89INS1_16FlashAttnFwdSm80INS1_25CollectiveMainloopFwdSm80ILi8ELi1ELb1EN4cute5tupleIJNS5_1CILi128EEENS7_ILi96EEES8_EEELi128ENS_6half_tEfNS_4arch4Sm80ELb0ELb1ELb1ELb1ELb1ELb0ELb1ELb0EEENS1_21CollectiveEpilogueFwdINS6_IJS8_S8_S9_EEENS6_IJNS7_ILi1EEESH_SH_EEESB_SD_Li256ELb1ELb1ELb0ELb0EEENS1_19SingleTileSchedulerILb1ELb0ELb1ELi128EEEEEEEEEvNT_6ParamsE)
        /*0014*/ 	.short	0x0160
        /*0016*/ 	.short	0x0418


	//----- nvinfo : EIATTR_CBANK_PARAM_SIZE
	.align		4
.L_340:
        /*0018*/ 	.byte	0x03, 0x19
        /*001a*/ 	.short	0x0418


	//----- nvinfo : EIATTR_KPARAM_INFO
	.align		4
        /*001c*/ 	.byte	0x04, 0x17
        /*001e*/ 	.short	(.L_342 - .L_341)
.L_341:
        /*0020*/ 	.word	0x00000000
        /*0024*/ 	.short	0x0000
        /*0026*/ 	.short	0x0000
        /*0028*/ 	.byte	0x00, 0xf0, 0x61, 0x10


	//----- nvinfo : EIATTR_MAXREG_COUNT
	.align		4
.L_342:
        /*002c*/ 	.byte	0x03, 0x1b
        /*002e*/ 	.short	0x00ff


	//----- nvinfo : EIATTR_NUM_BARRIERS
	.align		4
        /*0030*/ 	.byte	0x02, 0x4c
        /*0032*/ 	.byte	0x02
	.zero		1


	//----- nvinfo : EIATTR_ANNOTATIONS
	.align		4
        /*0034*/ 	.byte	0x04, 0x55
        /*0036*/ 	.short	(.L_344 - .L_343)


	//   ....[0]....
.L_343:
        /* <DEDUP_REMOVED lines=17> */
        /*013c*/ 	.byte	0xe0, 0x24, 0x01, 0x00, 0x01, 0x00, 0x00, 0x00, 0x70, 0x37, 0x01, 0x00


	//----- nvinfo : EIATTR_MERCURY_ISA_VERSION
	.align		4
.L_344:
        /*0148*/ 	.byte	0x03, 0x5f
        /*014a*/ 	.short	0x0000


	//----- nvinfo : EIATTR_COOP_GROUP_MASK_REGIDS
	.align		4
        /*014c*/ 	.byte	0x04, 0x29
        /*014e*/ 	.short	(.L_346 - .L_345)


	//   ....[0]....
.L_345:
        /*0150*/ 	.word	0xffffffff


	//   ....[1]....
        /*0154*/ 	.word	0xffffffff


	//   ....[2]....
        /*0158*/ 	.word	0xffffffff


	//   ....[3]....
        /*015c*/ 	.word	0xffffffff


	//   ....[4]....
        /*0160*/ 	.word	0xffffffff


	//   ....[5]....
        /*0164*/ 	.word	0xffffffff


	//   ....[6]....
        /*0168*/ 	.word	0xffffffff


	//   ....[7]....
        /*016c*/ 	.word	0xffffffff


	//   ....[8]....
        /*0170*/ 	.word	0xffffffff


	//   ....[9]....
        /*0174*/ 	.word	0xffffffff


	//   ....[10]....
        /*0178*/ 	.word	0xffffffff


	//   ....[11]....
        /*017c*/ 	.word	0xffffffff


	//   ....[12]....
        /*0180*/ 	.word	0xffffffff


	//   ....[13]....
        /*0184*/ 	.word	0xffffffff


	//   ....[14]....
        /*0188*/ 	.word	0xffffffff


	//   ....[15]....
        /*018c*/ 	.word	0xffffffff


	//   ....[16]....
        /*0190*/ 	.word	0xffffffff


	//   ....[17]....
        /*0194*/ 	.word	0xffffffff


	//   ....[18]....
        /*0198*/ 	.word	0xffffffff


	//   ....[19]....
        /*019c*/ 	.word	0xffffffff


	//   ....[20]....
        /*01a0*/ 	.word	0xffffffff


	//   ....[21]....
        /*01a4*/ 	.word	0xffffffff


	//   ....[22]....
        /*01a8*/ 	.word	0xffffffff


	//   ....[23]....
        /*01ac*/ 	.word	0xffffffff


	//   ....[24]....
        /*01b0*/ 	.word	0xffffffff


	//   ....[25]....
        /*01b4*/ 	.word	0xffffffff


	//   ....[26]....
        /*01b8*/ 	.word	0xffffffff


	//   ....[27]....
        /*01bc*/ 	.word	0xffffffff


	//   ....[28]....
        /*01c0*/ 	.word	0xffffffff


	//   ....[29]....
        /*01c4*/ 	.word	0xffffffff


	//   ....[30]....
        /*01c8*/ 	.word	0xffffffff


	//   ....[31]....
        /*01cc*/ 	.word	0xffffffff


	//   ....[32]....
        /*01d0*/ 	.word	0xffffffff


	//   ....[33]....
        /*01d4*/ 	.word	0xffffffff


	//   ....[34]....
        /*01d8*/ 	.word	0xffffffff


	//   ....[35]....
        /*01dc*/ 	.word	0xffffffff


	//   ....[36]....
        /*01e0*/ 	.word	0xffffffff


	//   ....[37]....
        /*01e4*/ 	.word	0xffffffff


	//   ....[38]....
        /*01e8*/ 	.word	0xffffffff


	//   ....[39]....
        /*01ec*/ 	.word	0xffffffff


	//   ....[40]....
        /*01f0*/ 	.word	0xffffffff


	//   ....[41]....
        /*01f4*/ 	.word	0xffffffff


	//   ....[42]....
        /*01f8*/ 	.word	0xffffffff


	//   ....[43]....
        /*01fc*/ 	.word	0xffffffff


	//   ....[44]....
        /*0200*/ 	.word	0xffffffff


	//   ....[45]....
        /*0204*/ 	.word	0xffffffff


	//   ....[46]....
        /*0208*/ 	.word	0xffffffff


	//   ....[47]....
        /*020c*/ 	.word	0xffffffff


	//   ....[48]....
        /*0210*/ 	.word	0xffffffff


	//   ....[49]....
        /*0214*/ 	.word	0xffffffff


	//   ....[50]....
        /*0218*/ 	.word	0xffffffff


	//   ....[51]....
        /*021c*/ 	.word	0xffffffff


	//   ....[52]....
        /*0220*/ 	.word	0xffffffff


	//   ....[53]....
        /*0224*/ 	.word	0xffffffff


	//   ....[54]....
        /*0228*/ 	.word	0xffffffff


	//   ....[55]....
        /*022c*/ 	.word	0xffffffff


	//   ....[56]....
        /*0230*/ 	.word	0xffffffff


	//   ....[57]....
        /*0234*/ 	.word	0xffffffff


	//   ....[58]....
        /*0238*/ 	.word	0xffffffff


	//   ....[59]....
        /*023c*/ 	.word	0xffffffff


	//   ....[60]....
        /*0240*/ 	.word	0xffffffff


	//   ....[61]....
        /*0244*/ 	.word	0xffffffff


	//   ....[62]....
        /*0248*/ 	.word	0xffffffff


	//   ....[63]....
        /*024c*/ 	.word	0xffffffff


	//   ....[64]....
        /*0250*/ 	.word	0xffffffff


	//   ....[65]....
        /*0254*/ 	.word	0xffffffff


	//   ....[66]....
        /*0258*/ 	.word	0xffffffff


	//   ....[67]....
        /*025c*/ 	.word	0xffffffff


	//   ....[68]....
        /*0260*/ 	.word	0xffffffff


	//   ....[69]....
        /*0264*/ 	.word	0xffffffff


	//   ....[70]....
        /*0268*/ 	.word	0xffffffff


	//   ....[71]....
        /*026c*/ 	.word	0xffffffff


	//   ....[72]....
        /*0270*/ 	.word	0xffffffff


	//   ....[73]....
        /*0274*/ 	.word	0xffffffff


	//   ....[74]....
        /*0278*/ 	.word	0xffffffff


	//   ....[75]....
        /*027c*/ 	.word	0xffffffff


	//   ....[76]....
        /*0280*/ 	.word	0xffffffff


	//   ....[77]....
        /*0284*/ 	.word	0xffffffff


	//   ....[78]....
        /*0288*/ 	.word	0xffffffff


	//   ....[79]....
        /*028c*/ 	.word	0xffffffff


	//   ....[80]....
        /*0290*/ 	.word	0xffffffff


	//   ....[81]....
        /*0294*/ 	.word	0xffffffff


	//   ....[82]....
        /*0298*/ 	.word	0xffffffff


	//   ....[83]....
        /*029c*/ 	.word	0xffffffff


	//   ....[84]....
        /*02a0*/ 	.word	0xffffffff


	//   ....[85]....
        /*02a4*/ 	.word	0xffffffff


	//   ....[86]....
        /*02a8*/ 	.word	0xffffffff


	//   ....[87]....
        /*02ac*/ 	.word	0xffffffff


	//   ....[88]....
        /*02b0*/ 	.word	0xffffffff


	//   ....[89]....
        /*02b4*/ 	.word	0xffffffff


	//   ....[90]....
        /*02b8*/ 	.word	0xffffffff


	//   ....[91]....
        /*02bc*/ 	.word	0xffffffff


	//   ....[92]....
        /*02c0*/ 	.word	0xffffffff


	//   ....[93]....
        /*02c4*/ 	.word	0xffffffff


	//   ....[94]....
        /*02c8*/ 	.word	0xffffffff


	//   ....[95]....
        /*02cc*/ 	.word	0xffffffff


	//   ....[96]....
        /*02d0*/ 	.word	0xffffffff


	//   ....[97]....
        /*02d4*/ 	.word	0xffffffff


	//   ....[98]....
        /*02d8*/ 	.word	0xffffffff


	//   ....[99]....
        /*02dc*/ 	.word	0xffffffff


	//   ....[100]....
        /*02e0*/ 	.word	0xffffffff


	//   ....[101]....
        /*02e4*/ 	.word	0xffffffff


	//   ....[102]....
        /*02e8*/ 	.word	0xffffffff


	//   ....[103]....
        /*02ec*/ 	.word	0xffffffff


	//   ....[104]....
        /*02f0*/ 	.word	0xffffffff


	//   ....[105]....
        /*02f4*/ 	.word	0xffffffff


	//   ....[106]....
        /*02f8*/ 	.word	0xffffffff


	//   ....[107]....
        /*02fc*/ 	.word	0xffffffff


	//   ....[108]....
        /*0300*/ 	.word	0xffffffff


	//----- nvinfo : EIATTR_COOP_GROUP_INSTR_OFFSETS
	.align		4
.L_346:
        /*0304*/ 	.byte	0x04, 0x28
        /*0306*/ 	.short	(.L_348 - .L_347)


	//   ....[0]....
.L_347:
        /*0308*/ 	.word	0x00000090


	//   ....[1]....
        /*030c*/ 	.word	0x00001260


	//   ....[2]....
        /*0310*/ 	.word	0x00001290


	//   ....[3]....
        /*0314*/ 	.word	0x000012c0


	//   ....[4]....
        /*0318*/ 	.word	0x00001340


	//   ....[5]....
        /*031c*/ 	.word	0x00001470


	//   ....[6]....
        /*0320*/ 	.word	0x00001490


	//   ....[7]....
        /*0324*/ 	.word	0x00001510


	//   ....[8]....
        /*0328*/ 	.word	0x00001540


	//   ....[9]....
        /*032c*/ 	.word	0x00001660


	//   ....[10]....
        /*0330*/ 	.word	0x00001670


	//   ....[11]....
        /*0334*/ 	.word	0x000016d0


	//   ....[12]....
        /*0338*/ 	.word	0x00001700


	//   ....[13]....
        /*033c*/ 	.word	0x00001840


	//   ....[14]....
        /*0340*/ 	.word	0x00001860


	//   ....[15]....
        /*0344*/ 	.word	0x000018b0


	//   ....[16]....
        /*0348*/ 	.word	0x000018d0


	//   ....[17]....
        /*034c*/ 	.word	0x000018f0


	//   ....[18]....
        /*0350*/ 	.word	0x00001910


	//   ....[19]....
        /*0354*/ 	.word	0x00001920


	//   ....[20]....
        /*0358*/ 	.word	0x00001930


	//   ....[21]....
        /*035c*/ 	.word	0x00002b20


	//   ....[22]....
        /*0360*/ 	.word	0x00002b50


	//   ....[23]....
        /*0364*/ 	.word	0x00002b80


	//   ....[24]....
        /*0368*/ 	.word	0x00002be0


	//   ....[25]....
        /*036c*/ 	.word	0x00002c00


	//   ....[26]....
        /*0370*/ 	.word	0x00002c20


	//   ....[27]....
        /*0374*/ 	.word	0x00003180


	//   ....[28]....
        /*0378*/ 	.word	0x000033f0


	//   ....[29]....
        /*037c*/ 	.word	0x00004380


	//   ....[30]....
        /*0380*/ 	.word	0x00004800


	//   ....[31]....
        /*0384*/ 	.word	0x00004990


	//   ....[32]....
        /*0388*/ 	.word	0x000049c0


	//   ....[33]....
        /*038c*/ 	.word	0x00006260


	//   ....[34]....
        /*0390*/ 	.word	0x00006270


	//   ....[35]....
        /*0394*/ 	.word	0x00006280


	//   ....[36]....
        /*0398*/ 	.word	0x00006290


	//   ....[37]....
        /*039c*/ 	.word	0x000062a0


	//   ....[38]....
        /*03a0*/ 	.word	0x000062b0


	//   ....[39]....
        /*03a4*/ 	.word	0x000074e0


	//   ....[40]....
        /*03a8*/ 	.word	0x000074f0


	//   ....[41]....
        /*03ac*/ 	.word	0x00007500


	//   ....[42]....
        /*03b0*/ 	.word	0x00007510


	//   ....[43]....
        /*03b4*/ 	.word	0x00007520


	//   ....[44]....
        /*03b8*/ 	.word	0x00007530


	//   ....[45]....
        /*03bc*/ 	.word	0x00007700


	//   ....[46]....
        /*03c0*/ 	.word	0x00007910


	//   ....[47]....
        /*03c4*/ 	.word	0x000088c0


	//   ....[48]....
        /*03c8*/ 	.word	0x00008b40


	//   ....[49]....
        /*03cc*/ 	.word	0x00008b90


	//   ....[50]....
        /*03d0*/ 	.word	0x00008c20


	//   ....[51]....
        /*03d4*/ 	.word	0x0000a9e0


	//   ....[52]....
        /*03d8*/ 	.word	0x0000a9f0


	//   ....[53]....
        /*03dc*/ 	.word	0x0000aa00


	//   ....[54]....
        /*03e0*/ 	.word	0x0000aa10


	//   ....[55]....
        /*03e4*/ 	.word	0x0000aa20


	//   ....[56]....
        /*03e8*/ 	.word	0x0000aa30


	//   ....[57]....
        /*03ec*/ 	.word	0x0000bc60


	//   ....[58]....
        /*03f0*/ 	.word	0x0000bc70


	//   ....[59]....
        /*03f4*/ 	.word	0x0000bc80


	//   ....[60]....
        /*03f8*/ 	.word	0x0000bc90


	//   ....[61]....
        /*03fc*/ 	.word	0x0000bca0


	//   ....[62]....
        /*0400*/ 	.word	0x0000bcb0


	//   ....[63]....
        /*0404*/ 	.word	0x0000c150


	//   ....[64]....
        /*0408*/ 	.word	0x0000c170


	//   ....[65]....
        /*040c*/ 	.word	0x0000c1a0


	//   ....[66]....
        /*0410*/ 	.word	0x0000c1b0


	//   ....[67]....
        /*0414*/ 	.word	0x0000dd60


	//   ....[68]....
        /*0418*/ 	.word	0x0000dd80


	//   ....[69]....
        /*041c*/ 	.word	0x0000dda0


	//   ....[70]....
        /*0420*/ 	.word	0x0000ddc0


	//   ....[71]....
        /*0424*/ 	.word	0x0000df10


	//   ....[72]....
        /*0428*/ 	.word	0x0000df30


	//   ....[73]....
        /*042c*/ 	.word	0x0000efb0


	//   ....[74]....
        /*0430*/ 	.word	0x0000efc0


	//   ....[75]....
        /*0434*/ 	.word	0x0000efd0


	//   ....[76]....
        /*0438*/ 	.word	0x0000efe0


	//   ....[77]....
        /*043c*/ 	.word	0x0000eff0


	//   ....[78]....
        /*0440*/ 	.word	0x0000f000


	//   ....[79]....
        /*0444*/ 	.word	0x0000f1b0


	//   ....[80]....
        /*0448*/ 	.word	0x0000fb10


	//   ....[81]....
        /*044c*/ 	.word	0x00010200


	//   ....[82]....
        /*0450*/ 	.word	0x00010380


	//   ....[83]....
        /*0454*/ 	.word	0x00010670


	//   ....[84]....
        /*0458*/ 	.word	0x00010700


	//   ....[85]....
        /*045c*/ 	.word	0x00011f00


	//   ....[86]....
        /*0460*/ 	.word	0x00011f30


	//   ....[87]....
        /*0464*/ 	.word	0x00011f80


	//   ....[88]....
        /*0468*/ 	.word	0x00011f90


	//   ....[89]....
        /*046c*/ 	.word	0x00013130


	//   ....[90]....
        /*0470*/ 	.word	0x00013160


	//   ....[91]....
        /*0474*/ 	.word	0x00013190


	//   ....[92]....
        /*0478*/ 	.word	0x000131c0


	//   ....[93]....
        /*047c*/ 	.word	0x00013380


	//   ....[94]....
        /*0480*/ 	.word	0x00013390


	//   ....[95]....
        /*0484*/ 	.word	0x00013480


	//   ....[96]....
        /*0488*/ 	.word	0x000134b0


	//   ....[97]....
        /*048c*/ 	.word	0x00013580


	//   ....[98]....
        /*0490*/ 	.word	0x000135b0


	//   ....[99]....
        /*0494*/ 	.word	0x00013680


	//   ....[100]....
        /*0498*/ 	.word	0x000136a0


	//   ....[101]....
        /*049c*/ 	.word	0x00013de0


	//   ....[102]....
        /*04a0*/ 	.word	0x00013e00


	//   ....[103]....
        /*04a4*/ 	.word	0x00013ee0


	//   ....[104]....
        /*04a8*/ 	.word	0x00013f10


	//   ....[105]....
        /*04ac*/ 	.word	0x00013fe0


	//   ....[106]....
        /*04b0*/ 	.word	0x00014010


	//   ....[107]....
        /*04b4*/ 	.word	0x000140e0


	//   ....[108]....
        /*04b8*/ 	.word	0x00014100


	//----- nvinfo : EIATTR_EXIT_INSTR_OFFSETS
	.align		4
.L_348:
        /*04bc*/ 	.byte	0x04, 0x1c
        /*04be*/ 	.short	(.L_350 - .L_349)


	//   ....[0]....
.L_349:
        /*04c0*/ 	.word	0x00000370


	//   ....[1]....
        /*04c4*/ 	.word	0x000136b0


	//   ....[2]....
        /*04c8*/ 	.word	0x00013700


	//   ....[3]....
        /*04cc*/ 	.word	0x00013760


	//   ....[4]....
        /*04d0*/ 	.word	0x00014110


	//   ....[5]....
        /*04d4*/ 	.word	0x00014160


	//   ....[6]....
        /*04d8*/ 	.word	0x000141c0


	//----- nvinfo : EIATTR_CTAIDZ_USED
	.align		4
.L_350:
        /*04dc*/ 	.byte	0x01, 0x04
	.zero		2


	//----- nvinfo : EIATTR_MAX_THREADS
	.align		4
        /*04e0*/ 	.byte	0x04, 0x05
        /*04e2*/ 	.short	(.L_352 - .L_351)
.L_351:
        /*04e4*/ 	.word	0x00000100
        /*04e8*/ 	.word	0x00000001
        /*04ec*/ 	.word	0x00000001


	//----- nvinfo : EIATTR_CRS_STACK_SIZE
	.align		4
.L_352:
        /*04f0*/ 	.byte	0x04, 0x1e
        /*04f2*/ 	.short	(.L_354 - .L_353)
.L_353:
        /*04f4*/ 	.word	0x00000000
.L_354:


//--------------------- .nv.info._ZN7cutlass13device_kernelIN5flash19enable_sm80_to_sm89INS1_16FlashAttnFwdSm80INS1_25CollectiveMainloopFwdSm80ILi8ELi1ELb1EN4cute5tupleIJNS5_1CILi128EEENS7_ILi96EEES8_EEELi128ENS_6half_tEfNS_4arch4Sm80ELb0ELb1ELb1ELb1ELb1ELb1ELb1ELb0EEENS1_21CollectiveEpilogueFwdINS6_IJS8_S8_S9_EEENS6_IJNS7_ILi1EEESH_SH_EEESB_SD_Li256ELb1ELb1ELb0ELb0EEENS1_19SingleTileSchedulerILb1ELb0ELb1ELi128EEEEEEEEEvNT_6ParamsE --------------------------
	.section	.nv.info._ZN7cutlass13device_kernelIN5flash19enable_sm80_to_sm89INS1_16FlashAttnFwdSm80INS1_25CollectiveMainloopFwdSm80ILi8ELi1ELb1EN4cute5tupleIJNS5_1CILi128EEENS7_ILi96EEES8_EEELi128ENS_6half_tEfNS_4arch4Sm80ELb0ELb1ELb1ELb1ELb1ELb1ELb1ELb0EEENS1_21CollectiveEpilogueFwdINS6_IJS8_S8_S9_EEENS6_IJNS7_ILi1EEESH_SH_EEESB_SD_Li256ELb1ELb1ELb0ELb0EEENS1_19SingleTileSchedulerILb1ELb0ELb1ELi128EEEEEEEEEvNT_6ParamsE,"",@"SHT_CUDA_INFO"
	.sectionflags	@""
	.align	4


	//----- nvinfo : EIATTR_CUDA_API_VERSION
	.align		4
        /*0000*/ 	.byte	0x04, 0x37
        /*0002*/ 	.short	(.L_356 - .L_355)
.L_355:
        /*0004*/ 	.word	0x00000082


	//----- nvinfo : EIATTR_SW2861232_WAR
	.align		4
.L_356:
        /*0008*/ 	.byte	0x01, 0x35
	.zero		2


	//----- nvinfo : EIATTR_PARAM_CBANK
	.align		4
        /*000c*/ 	.byte	0x04, 0x0a
        /*000e*/ 	.short	(.L_358 - .L_357)
	.align		4
.L_357:
        /*0010*/ 	.word	index@(.nv.constant0._ZN7cutlass13device_kernelIN5flash19enable_sm80_to_sm89INS1_16FlashAttnFwdSm80INS1_25CollectiveMainloopFwdSm80ILi8ELi1ELb1EN4cute5tupleIJNS5_1CILi128EEENS7_ILi96EEES8_EEELi128ENS_6half_tEfNS_4arch4Sm80ELb0ELb1ELb1ELb1ELb1ELb1ELb1ELb0EEENS1_21CollectiveEpilogueFwdINS6_IJS8_S8_S9_EEENS6_IJNS7_ILi1EEESH_SH_EEESB_SD_Li256ELb1ELb1ELb0ELb0EEENS1_19SingleTileSchedulerILb1ELb0ELb1ELi128EEEEEEEEEvNT_6ParamsE)
        /*0014*/ 	.short	0x0160
        /*0016*/ 	.short	0x0418


	//----- nvinfo : EIATTR_CBANK_PARAM_SIZE
	.align		4
.L_358:
        /*0018*/ 	.byte	0x03, 0x19
        /*001a*/ 	.short	0x0418


	//----- nvinfo : EIATTR_KPARAM_INFO
	.align		4
        /*001c*/ 	.byte	0x04, 0x17
        /*001e*/ 	.short	(.L_360 - .L_359)
.L_359:
        /*0020*/ 	.word	0x00000000
        /*0024*/ 	.short	0x0000
        /*0026*/ 	.short	0x0000
        /*0028*/ 	.byte	0x00, 0xf0, 0x61, 0x10


	//----- nvinfo : EIATTR_MAXREG_COUNT
	.align		4
.L_360:
        /*002c*/ 	.byte	0x03, 0x1b
        /*002e*/ 	.short	0x00ff


	//----- nvinfo : EIATTR_NUM_BARRIERS
	.align		4
        /*0030*/ 	.byte	0x02, 0x4c
        /*0032*/ 	.byte	0x02
	.zero		1


	//----- nvinfo : EIATTR_ANNOTATIONS
	.align		4
        /*0034*/ 	.byte	0x04, 0x55
        /*0036*/ 	.short	(.L_362 - .L_361)


	//   ....[0]....
.L_361:
        /* <DEDUP_REMOVED lines=22> */


	//----- nvinfo : EIATTR_MERCURY_ISA_VERSION
	.align		4
.L_362:
        /*0180*/ 	.byte	0x03, 0x5f
        /*0182*/ 	.short	0x0000


	//----- nvinfo : EIATTR_COOP_GROUP_MASK_REGIDS
	.align		4
        /*0184*/ 	.byte	0x04, 0x29
        /*0186*/ 	.short	(.L_364 - .L_363)


	//   ....[0]....
.L_363:
        /*0188*/ 	.word	0xffffffff


	//   ....[1]....
        /*018c*/ 	.word	0xffffffff


	//   ....[2]....
        /*0190*/ 	.word	0xffffffff


	//   ....[3]....
        /*0194*/ 	.word	0xffffffff


	//   ....[4]....
        /*0198*/ 	.word	0xffffffff


	//   ....[5]....
        /*019c*/ 	.word	0xffffffff


	//   ....[6]....
        /*01a0*/ 	.word	0xffffffff


	//   ....[7]....
        /*01a4*/ 	.word	0xffffffff


	//   ....[8]....
        /*01a8*/ 	.word	0xffffffff


	//   ....[9]....
        /*01ac*/ 	.word	0xffffffff


	//   ....[10]....
        /*01b0*/ 	.word	0xffffffff


	//   ....[11]....
        /*01b4*/ 	.word	0xffffffff


	//   ....[12]....
        /*01b8*/ 	.word	0xffffffff


	//   ....[13]....
        /*01bc*/ 	.word	0xffffffff


	//   ....[14]....
        /*01c0*/ 	.word	0xffffffff


	//   ....[15]....
        /*01c4*/ 	.word	0xffffffff


	//   ....[16]....
        /*01c8*/ 	.word	0xffffffff


	//   ....[17]....
        /*01cc*/ 	.word	0xffffffff


	//   ....[18]....
        /*01d0*/ 	.word	0xffffffff


	//   ....[19]....
        /*01d4*/ 	.word	0xffffffff


	//   ....[20]....
        /*01d8*/ 	.word	0xffffffff


	//   ....[21]....
        /*01dc*/ 	.word	0xffffffff


	//   ....[22]....
        /*01e0*/ 	.word	0xffffffff


	//   ....[23]....
        /*01e4*/ 	.word	0xffffffff


	//   ....[24]....
        /*01e8*/ 	.word	0xffffffff


	//   ....[25]....
        /*01ec*/ 	.word	0xffffffff


	//   ....[26]....
        /*01f0*/ 	.word	0xffffffff


	//   ....[27]....
        /*01f4*/ 	.word	0xffffffff


	//   ....[28]....
        /*01f8*/ 	.word	0xffffffff


	//   ....[29]....
        /*01fc*/ 	.word	0xffffffff


	//   ....[30]....
        /*0200*/ 	.word	0xffffffff


	//   ....[31]....
        /*0204*/ 	.word	0xffffffff


	//   ....[32]....
        /*0208*/ 	.word	0xffffffff


	//   ....[33]....
        /*020c*/ 	.word	0xffffffff


	//   ....[34]....
        /*0210*/ 	.word	0xffffffff


	//   ....[35]....
        /*0214*/ 	.word	0xffffffff


	//   ....[36]....
        /*0218*/ 	.word	0xffffffff


	//   ....[37]....
        /*021c*/ 	.word	0xffffffff


	//   ....[38]....
        /*0220*/ 	.word	0xffffffff


	//   ....[39]....
        /*0224*/ 	.word	0xffffffff


	//   ....[40]....
        /*0228*/ 	.word	0xffffffff


	//   ....[41]....
        /*022c*/ 	.word	0xffffffff


	//   ....[42]....
        /*0230*/ 	.word	0xffffffff


	//   ....[43]....
        /*0234*/ 	.word	0xffffffff


	//   ....[44]....
        /*0238*/ 	.word	0xffffffff


	//   ....[45]....
        /*023c*/ 	.word	0xffffffff


	//   ....[46]....
        /*0240*/ 	.word	0xffffffff


	//   ....[47]....
        /*0244*/ 	.word	0xffffffff


	//   ....[48]....
        /*0248*/ 	.word	0xffffffff


	//   ....[49]....
        /*024c*/ 	.word	0xffffffff


	//   ....[50]....
        /*0250*/ 	.word	0xffffffff


	//   ....[51]....
        /*0254*/ 	.word	0xffffffff


	//   ....[52]....
        /*0258*/ 	.word	0xffffffff


	//   ....[53]....
        /*025c*/ 	.word	0xffffffff


	//   ....[54]....
        /*0260*/ 	.word	0xffffffff


	//   ....[55]....
        /*0264*/ 	.word	0xffffffff


	//   ....[56]....
        /*0268*/ 	.word	0xffffffff


	//   ....[57]....
        /*026c*/ 	.word	0xffffffff


	//   ....[58]....
        /*0270*/ 	.word	0xffffffff


	//   ....[59]....
        /*0274*/ 	.word	0xffffffff


	//   ....[60]....
        /*0278*/ 	.word	0xffffffff


	//   ....[61]....
        /*027c*/ 	.word	0xffffffff


	//   ....[62]....
        /*0280*/ 	.word	0xffffffff


	//   ....[63]....
        /*0284*/ 	.word	0xffffffff


	//   ....[64]....
        /*0288*/ 	.word	0xffffffff


	//   ....[65]....
        /*028c*/ 	.word	0xffffffff


	//   ....[66]....
        /*0290*/ 	.word	0xffffffff


	//   ....[67]....
        /*0294*/ 	.word	0xffffffff


	//   ....[68]....
        /*0298*/ 	.word	0xffffffff


	//   ....[69]....
        /*029c*/ 	.word	0xffffffff


	//   ....[70]....
        /*02a0*/ 	.word	0xffffffff


	//   ....[71]....
        /*02a4*/ 	.word	0xffffffff


	//   ....[72]....
        /*02a8*/ 	.word	0xffffffff


	//   ....[73]....
        /*02ac*/ 	.word	0xffffffff


	//   ....[74]....
        /*02b0*/ 	.word	0xffffffff


	//   ....[75]....
        /*02b4*/ 	.word	0xffffffff


	//   ....[76]....
        /*02b8*/ 	.word	0xffffffff


	//   ....[77]....
        /*02bc*/ 	.word	0xffffffff


	//   ....[78]....
        /*02c0*/ 	.word	0xffffffff


	//   ....[79]....
        /*02c4*/ 	.word	0xffffffff


	//   ....[80]....
        /*02c8*/ 	.word	0xffffffff


	//   ....[81]....
        /*02cc*/ 	.word	0xffffffff


	//   ....[82]....
        /*02d0*/ 	.word	0xffffffff


	//   ....[83]....
        /*02d4*/ 	.word	0xffffffff


	//   ....[84]....
        /*02d8*/ 	.word	0xffffffff


	//   ....[85]....
        /*02dc*/ 	.word	0xffffffff


	//   ....[86]....
        /*02e0*/ 	.word	0xffffffff


	//   ....[87]....
        /*02e4*/ 	.word	0xffffffff


	//   ....[88]....
        /*02e8*/ 	.word	0xffffffff


	//   ....[89]....
        /*02ec*/ 	.word	0xffffffff


	//   ....[90]....
        /*02f0*/ 	.word	0xffffffff


	//   ....[91]....
        /*02f4*/ 	.word	0xffffffff


	//   ....[92]....
        /*02f8*/ 	.word	0xffffffff


	//   ....[93]....
        /*02fc*/ 	.word	0xffffffff


	//   ....[94]....
        /*0300*/ 	.word	0xffffffff


	//   ....[95]....
        /*0304*/ 	.word	0xffffffff


	//   ....[96]....
        /*0308*/ 	.word	0xffffffff


	//   ....[97]....
        /*030c*/ 	.word	0xffffffff


	//   ....[98]....
        /*0310*/ 	.word	0xffffffff


	//   ....[99]....
        /*0314*/ 	.word	0xffffffff


	//   ....[100]....
        /*0318*/ 	.word	0xffffffff


	//   ....[101]....
        /*031c*/ 	.word	0xffffffff


	//   ....[102]....
        /*0320*/ 	.word	0xffffffff


	//   ....[103]....
        /*0324*/ 	.word	0xffffffff


	//   ....[104]....
        /*0328*/ 	.word	0xffffffff


	//   ....[105]....
        /*032c*/ 	.word	0xffffffff


	//   ....[106]....
        /*0330*/ 	.word	0xffffffff


	//   ....[107]....
        /*0334*/ 	.word	0xffffffff


	//   ....[108]....
        /*0338*/ 	.word	0xffffffff


	//   ....[109]....
        /*033c*/ 	.word	0xffffffff


	//   ....[110]....
        /*0340*/ 	.word	0xffffffff


	//   ....[111]....
        /*0344*/ 	.word	0xffffffff


	//   ....[112]....
        /*0348*/ 	.word	0xffffffff


	//   ....[113]....
        /*034c*/ 	.word	0xffffffff


	//   ....[114]....
        /*0350*/ 	.word	0xffffffff


	//   ....[115]....
        /*0354*/ 	.word	0xffffffff


	//   ....[116]....
        /*0358*/ 	.word	0xffffffff


	//   ....[117]....
        /*035c*/ 	.word	0xffffffff


	//   ....[118]....
        /*0360*/ 	.word	0xffffffff


	//   ....[119]....
        /*0364*/ 	.word	0xffffffff


	//   ....[120]....
        /*0368*/ 	.word	0xffffffff


	//   ....[121]....
        /*036c*/ 	.word	0xffffffff


	//   ....[122]....
        /*0370*/ 	.word	0xffffffff


	//   ....[123]....
        /*0374*/ 	.word	0xffffffff


	//   ....[124]....
        /*0378*/ 	.word	0xffffffff


	//   ....[125]....
        /*037c*/ 	.word	0xffffffff


	//   ....[126]....
        /*0380*/ 	.word	0xffffffff


	//   ....[127]....
        /*0384*/ 	.word	0xffffffff


	//   ....[128]....
        /*0388*/ 	.word	0xffffffff


	//   ....[129]....
        /*038c*/ 	.word	0xffffffff


	//   ....[130]....
        /*0390*/ 	.word	0xffffffff


	//   ....[131]....
        /*0394*/ 	.word	0xffffffff


	//   ....[132]....
        /*0398*/ 	.word	0xffffffff


	//   ....[133]....
        /*039c*/ 	.word	0xffffffff


	//   ....[134]....
        /*03a0*/ 	.word	0xffffffff


	//   ....[135]....
        /*03a4*/ 	.word	0xffffffff


	//   ....[136]....
        /*03a8*/ 	.word	0xffffffff


	//   ....[137]....
        /*03ac*/ 	.word	0xffffffff


	//   ....[138]....
        /*03b0*/ 	.word	0xffffffff


	//   ....[139]....
        /*03b4*/ 	.word	0xffffffff


	//   ....[140]....
        /*03b8*/ 	.word	0xffffffff


	//   ....[141]....
        /*03bc*/ 	.word	0xffffffff


	//   ....[142]....
        /*03c0*/ 	.word	0xffffffff


	//   ....[143]....
        /*03c4*/ 	.word	0xffffffff


	//   ....[144]....
        /*03c8*/ 	.word	0xffffffff


	//   ....[145]....
        /*03cc*/ 	.word	0xffffffff


	//   ....[146]....
        /*03d0*/ 	.word	0xffffffff


	//   ....[147]....
        /*03d4*/ 	.word	0xffffffff


	//   ....[148]....
        /*03d8*/ 	.word	0xffffffff


	//   ....[149]....
        /*03dc*/ 	.word	0xffffffff


	//   ....[150]....
        /*03e0*/ 	.word	0xffffffff


	//   ....[151]....
        /*03e4*/ 	.word	0xffffffff


	//   ....[152]....
        /*03e8*/ 	.word	0xffffffff


	//   ....[153]....
        /*03ec*/ 	.word	0xffffffff


	//   ....[154]....
        /*03f0*/ 	.word	0xffffffff


	//   ....[155]....
        /*03f4*/ 	.word	0xffffffff


	//   ....[156]....
        /*03f8*/ 	.word	0xffffffff


	//   ....[157]....
        /*03fc*/ 	.word	0xffffffff


	//   ....[158]....
        /*0400*/ 	.word	0xffffffff


	//   ....[159]....
        /*0404*/ 	.word	0xffffffff


	//   ....[160]....
        /*0408*/ 	.word	0xffffffff


	//   ....[161]....
        /*040c*/ 	.word	0xffffffff


	//   ....[162]....
        /*0410*/ 	.word	0xffffffff


	//   ....[163]....
        /*0414*/ 	.word	0xffffffff


	//   ....[164]....
        /*0418*/ 	.word	0xffffffff


	//----- nvinfo : EIATTR_COOP_GROUP_INSTR_OFFSETS
	.align		4
.L_364:
        /*041c*/ 	.byte	0x04, 0x28
        /*041e*/ 	.short	(.L_366 - .L_365)


	//   ....[0]....
.L_365:
        /*0420*/ 	.word	0x00000090


	//   ....[1]....
        /*0424*/ 	.word	0x00002380


	//   ....[2]....
        /*0428*/ 	.word	0x000023d0


	//   ....[3]....
        /*042c*/ 	.word	0x00002ba0


	//   ....[4]....
        /*0430*/ 	.word	0x00002bc0


	//   ....[5]....
        /*0434*/ 	.word	0x00003310


	//   ....[6]....
        /*0438*/ 	.word	0x00003320


	//   ....[7]....
        /*043c*/ 	.word	0x00003b30


	//   ....[8]....
        /*0440*/ 	.word	0x00003b60


	//   ....[9]....
        /*0444*/ 	.word	0x00004750


	//   ....[10]....
        /*0448*/ 	.word	0x00004780


	//   ....[11]....
        /*044c*/ 	.word	0x00004f00


	//   ....[12]....
        /*0450*/ 	.word	0x00004f20


	//   ....[13]....
        /*0454*/ 	.word	0x000056c0


	//   ....[14]....
        /*0458*/ 	.word	0x000056f0


	//   ....[15]....
        /*045c*/ 	.word	0x00005800


	//   ....[16]....
        /*0460*/ 	.word	0x00005830


	//   ....[17]....
        /*0464*/ 	.word	0x00005900


	//   ....[18]....
        /*0468*/ 	.word	0x00005920


	//   ....[19]....
        /*046c*/ 	.word	0x00005d10


	//   ....[20]....
        /*0470*/ 	.word	0x00005d40


	//   ....[21]....
        /*0474*/ 	.word	0x00005ed0


	//   ....[22]....
        /*0478*/ 	.word	0x00005f00


	//   ....[23]....
        /*047c*/ 	.word	0x00005fd0


	//   ....[24]....
        /*0480*/ 	.word	0x00006000


	//   ....[25]....
        /*0484*/ 	.word	0x00006fe0


	//   ....[26]....
        /*0488*/ 	.word	0x00006ff0


	//   ....[27]....
        /*048c*/ 	.word	0x000070a0


	//   ....[28]....
        /*0490*/ 	.word	0x000070d0


	//   ....[29]....
        /*0494*/ 	.word	0x00007260


	//   ....[30]....
        /*0498*/ 	.word	0x00007290


	//   ....[31]....
        /*049c*/ 	.word	0x000072b0


	//   ....[32]....
        /*04a0*/ 	.word	0x000072d0


	//   ....[33]....
        /*04a4*/ 	.word	0x00007460


	//   ....[34]....
        /*04a8*/ 	.word	0x00007470


	//   ....[35]....
        /*04ac*/ 	.word	0x00007540


	//   ....[36]....
        /*04b0*/ 	.word	0x00007550


	//   ....[37]....
        /*04b4*/ 	.word	0x00007630


	//   ....[38]....
        /*04b8*/ 	.word	0x00007640


	//   ....[39]....
        /*04bc*/ 	.word	0x00007ae0


	//   ....[40]....
        /*04c0*/ 	.word	0x00007b00


	//   ....[41]....
        /*04c4*/ 	.word	0x00007b50


	//   ....[42]....
        /*04c8*/ 	.word	0x00007b60


	//   ....[43]....
        /*04cc*/ 	.word	0x00007cc0


	//   ....[44]....
        /*04d0*/ 	.word	0x00007d80


	//   ....[45]....
        /*04d4*/ 	.word	0x00007dc0


	//   ....[46]....
        /*04d8*/ 	.word	0x00007e00


	//   ....[47]....
        /*04dc*/ 	.word	0x00007f80


	//   ....[48]....
        /*04e0*/ 	.word	0x00008040


	//   ....[49]....
        /*04e4*/ 	.word	0x00008080


	//   ....[50]....
        /*04e8*/ 	.word	0x000080c0


	//   ....[51]....
        /*04ec*/ 	.word	0x00008260


	//   ....[52]....
        /*04f0*/ 	.word	0x00008320


	//   ....[53]....
        /*04f4*/ 	.word	0x00008360


	//   ....[54]....
        /*04f8*/ 	.word	0x000083a0


	//   ....[55]....
        /*04fc*/ 	.word	0x00009f00


	//   ....[56]....
        /*0500*/ 	.word	0x00009f40


	//   ....[57]....
        /*0504*/ 	.word	0x00009f60


	//   ....[58]....
        /*0508*/ 	.word	0x00009fd0


	//   ....[59]....
        /*050c*/ 	.word	0x0000a050


	//   ....[60]....
        /*0510*/ 	.word	0x0000a070


	//   ....[61]....
        /*0514*/ 	.word	0x0000a090


	//   ....[62]....
        /*0518*/ 	.word	0x0000a0b0


	//   ....[63]....
        /*051c*/ 	.word	0x0000a2a0


	//   ....[64]....
        /*0520*/ 	.word	0x0000a2e0


	//   ....[65]....
        /*0524*/ 	.word	0x0000a2f0


	//   ....[66]....
        /*0528*/ 	.word	0x0000a330


	//   ....[67]....
        /*052c*/ 	.word	0x0000a4b0


	//   ....[68]....
        /*0530*/ 	.word	0x0000a4d0


	//   ....[69]....
        /*0534*/ 	.word	0x0000a4f0


	//   ....[70]....
        /*0538*/ 	.word	0x0000a510


	//   ....[71]....
        /*053c*/ 	.word	0x0000c450


	//   ....[72]....
        /*0540*/ 	.word	0x0000c480


	//   ....[73]....
        /*0544*/ 	.word	0x0000c4c0


	//   ....[74]....
        /*0548*/ 	.word	0x0000c510


	//   ....[75]....
        /*054c*/ 	.word	0x0000c540


	//   ....[76]....
        /*0550*/ 	.word	0x0000c560


	//   ....[77]....
        /*0554*/ 	.word	0x0000d4f0


	//   ....[78]....
        /*0558*/ 	.word	0x0000d520


	//   ....[79]....
        /*055c*/ 	.word	0x0000d550


	//   ....[80]....
        /*0560*/ 	.word	0x0000d5b0


	//   ....[81]....
        /*0564*/ 	.word	0x0000d5d0


	//   ....[82]....
        /*0568*/ 	.word	0x0000d5e0


	//   ....[83]....
        /*056c*/ 	.word	0x0000db50


	//   ....[84]....
        /*0570*/ 	.word	0x0000ddb0


	//   ....[85]....
        /*0574*/ 	.word	0x0000f1c0


	//   ....[86]....
        /*0578*/ 	.word	0x0000f240


	//   ....[87]....
        /*057c*/ 	.word	0x0000f250


	//   ....[88]....
        /*0580*/ 	.word	0x0000f280


	//   ....[89]....
        /*0584*/ 	.word	0x00010bc0


	//   ....[90]....
        /*0588*/ 	.word	0x00010be0


	//   ....[91]....
        /*058c*/ 	.word	0x00010c10


	//   ....[92]....
        /*0590*/ 	.word	0x00010c20


	//   ....[93]....
        /*0594*/ 	.word	0x00010c30


	//   ....[94]....
        /*0598*/ 	.word	0x00010c40


	//   ....[95]....
        /*059c*/ 	.word	0x00011eb0


	//   ....[96]....
        /*05a0*/ 	.word	0x00011ee0


	//   ....[97]....
        /*05a4*/ 	.word	0x00011f00


	//   ....[98]....
        /*05a8*/ 	.word	0x00011f10


	//   ....[99]....
        /*05ac*/ 	.word	0x00011f20


	//   ....[100]....
        /*05b0*/ 	.word	0x00011f30


	//   ....[101]....
        /*05b4*/ 	.word	0x00012140


	//   ....[102]....
        /*05b8*/ 	.word	0x00012350


	//   ....[103]....
        /*05bc*/ 	.word	0x000132a0


	//   ....[104]....
        /*05c0*/ 	.word	0x00013650


	//   ....[105]....
        /*05c4*/ 	.word	0x00013680


	//   ....[106]....
        /*05c8*/ 	.word	0x000136f0


	//   ....[107]....
        /*05cc*/ 	.word	0x000154a0


	//   ....[108]....
        /*05d0*/ 	.word	0x000154d0


	//   ....[109]....
        /*05d4*/ 	.word	0x000154f0


	//   ....[110]....
        /*05d8*/ 	.word	0x00015500


	//   ....[111]....
        /*05dc*/ 	.word	0x00015510


	//   ....[112]....
        /*05e0*/ 	.word	0x00015520


	//   ....[113]....
        /*05e4*/ 	.word	0x00016790


	//   ....[114]....
        /*05e8*/ 	.word	0x000167c0


	//   ....[115]....
        /*05ec*/ 	.word	0x000167e0


	//   ....[116]....
        /*05f0*/ 	.word	0x000167f0


	//   ....[117]....
        /*05f4*/ 	.word	0x00016800


	//   ....[118]....
        /*05f8*/ 	.word	0x00016810


	//   ....[119]....
        /*05fc*/ 	.word	0x00016cb0


	//   ....[120]....
        /*0600*/ 	.word	0x00016cd0


	//   ....[121]....
        /*0604*/ 	.word	0x00016d00


	//   ....[122]....
        /*0608*/ 	.word	0x00016d10


	//   ....[123]....
        /*060c*/ 	.word	0x000188a0


	//   ....[124]....
        /*0610*/ 	.word	0x000188c0


	//   ....[125]....
        /*0614*/ 	.word	0x000188e0


	//   ....[126]....
        /*0618*/ 	.word	0x00018900


	//   ....[127]....
        /*061c*/ 	.word	0x00018a50


	//   ....[128]....
        /*0620*/ 	.word	0x00018a70


	//   ....[129]....
        /*0624*/ 	.word	0x00019b30


	//   ....[130]....
        /*0628*/ 	.word	0x00019b40


	//   ....[131]....
        /*062c*/ 	.word	0x00019b50


	//   ....[132]....
        /*0630*/ 	.word	0x00019b60


	//   ....[133]....
        /*0634*/ 	.word	0x00019b70


	//   ....[134]....
        /*0638*/ 	.word	0x00019b80


	//   ....[135]....
        /*063c*/ 	.word	0x00019d80


	//   ....[136]....
        /*0640*/ 	.word	0x0001a7c0


	//   ....[137]....
        /*0644*/ 	.word	0x0001af60


	//   ....[138]....
        /*0648*/ 	.word	0x0001b280


	//   ....[139]....
        /*064c*/ 	.word	0x0001b2b0


	//   ....[140]....
        /*0650*/ 	.word	0x0001b2d0


	//   ....[141]....
        /*0654*/ 	.word	0x0001cb70


	//   ....[142]....
        /*0658*/ 	.word	0x0001cba0


	//   ....[143]....
        /*065c*/ 	.word	0x0001cbf0


	//   ....[144]....
        /*0660*/ 	.word	0x0001cc00


	//   ....[145]....
        /*0664*/ 	.word	0x0001dda0


	//   ....[146]....
        /*0668*/ 	.word	0x0001ddd0


	//   ....[147]....
        /*066c*/ 	.word	0x0001de00


	//   ....[148]....
        /*0670*/ 	.word	0x0001de30


	//   ....[149]....
        /*0674*/ 	.word	0x0001dff0


	//   ....[150]....
        /*0678*/ 	.word	0x0001e000


	//   ....[151]....
        /*067c*/ 	.word	0x0001e0f0


	//   ....[152]....
        /*0680*/ 	.word	0x0001e120


	//   ....[153]....
        /*0684*/ 	.word	0x0001e1f0


	//   ....[154]....
        /*0688*/ 	.word	0x0001e220


	//   ....[155]....
        /*068c*/ 	.word	0x0001e2f0


	//   ....[156]....
        /*0690*/ 	.word	0x0001e310


	//   ....[157]....
        /*0694*/ 	.word	0x0001ea50


	//   ....[158]....
        /*0698*/ 	.word	0x0001ea70


	//   ....[159]....
        /*069c*/ 	.word	0x0001eb50


	//   ....[160]....
        /*06a0*/ 	.word	0x0001eb80


	//   ....[161]....
        /*06a4*/ 	.word	0x0001ec50


	//   ....[162]....
        /*06a8*/ 	.word	0x0001ec80


	//   ....[163]....
        /*06ac*/ 	.word	0x0001ed50


	//   ....[164]....
        /*06b0*/ 	.word	0x0001ed70


	//----- nvinfo : EIATTR_EXIT_INSTR_OFFSETS
	.align		4
.L_366:
        /*06b4*/ 	.byte	0x04, 0x1c
        /*06b6*/ 	.short	(.L_368 - .L_367)


	//   ....[0]....
.L_367:
        /*06b8*/ 	.word	0x00000370


	//   ....[1]....
        /*06bc*/ 	.word	0x0001e320


	//   ....[2]....
        /*06c0*/ 	.word	0x0001e370


	//   ....[3]....
        /*06c4*/ 	.word	0x0001e3d0


	//   ....[4]....
        /*06c8*/ 	.word	0x0001ed80


	//   ....[5]....
        /*06cc*/ 	.word	0x0001edd0


	//   ....[6]....
        /*06d0*/ 	.word	0x0001ee30


	//----- nvinfo : EIATTR_CTAIDZ_USED
	.align		4
.L_368:
        /*06d4*/ 	.byte	0x01, 0x04
	.zero		2


	//----- nvinfo : EIATTR_MAX_THREADS
	.align		4
        /*06d8*/ 	.byte	0x04, 0x05
        /*06da*/ 	.short	(.L_370 - .L_369)
.L_369:
        /*06dc*/ 	.word	0x00000100
        /*06e0*/ 	.word	0x00000001
        /*06e4*/ 	.word	0x00000001


	//----- nvinfo : EIATTR_CRS_STACK_SIZE
	.align		4
.L_370:
        /*06e8*/ 	.byte	0x04, 0x1e
        /*06ea*/ 	.short	(.L_372 - .L_371)
.L_371:
        /*06ec*/ 	.word	0x00000000
.L_372:


//--------------------- .nv.info._ZN7cutlass13device_kernelIN5flash19enable_sm80_to_sm89INS1_16FlashAttnFwdSm80INS1_25CollectiveMainloopFwdSm80ILi8ELi1ELb1EN4cute5tupleIJNS5_1CILi128EEES8_S8_EEELi128ENS_6half_tEfNS_4arch4Sm80ELb1ELb0ELb1ELb0ELb1ELb0ELb1ELb0EEENS1_21CollectiveEpilogueFwdIS9_NS6_IJNS7_ILi1EEESF_SF_EEESA_SC_Li256ELb0ELb1ELb0ELb0EEENS1_30DynamicPersistentTileSchedulerILi256ELi256ELb0ELb1ELb0EEEEEEEEEvNT_6ParamsE --------------------------
	.section	.nv.info._ZN7cutlass13device_kernelIN5flash19enable_sm80_to_sm89INS1_16FlashAttnFwdSm80INS1_25CollectiveMainloopFwdSm80ILi8ELi1ELb1EN4cute5tupleIJNS5_1CILi128EEES8_S8_EEELi128ENS_6half_tEfNS_4arch4Sm80ELb1ELb0ELb1ELb0ELb1ELb0ELb1ELb0EEENS1_21CollectiveEpilogueFwdIS9_NS6_IJNS7_ILi1EEESF_SF_EEESA_SC_Li256ELb0ELb1ELb0ELb0EEENS1_30DynamicPersistentTileSchedulerILi256ELi256ELb0ELb1ELb0EEEEEEEEEvNT_6ParamsE,"",@"SHT_CUDA_INFO"
	.sectionflags	@""
	.align	4


	//----- nvinfo : EIATTR_CUDA_API_VERSION
	.align		4
        /*0000*/ 	.byte	0x04, 0x37
        /*0002*/ 	.short	(.L_374 - .L_373)
.L_373:
        /*0004*/ 	.word	0x00000082


	//----- nvinfo : EIATTR_SW2861232_WAR
	.align		4
.L_374:
        /*0008*/ 	.byte	0x01, 0x35
	.zero		2


	//----- nvinfo : EIATTR_PARAM_CBANK
	.align		4
        /*000c*/ 	.byte	0x04, 0x0a
        /*000e*/ 	.short	(.L_376 - .L_375)
	.align		4
.L_375:
        /*0010*/ 	.word	index@(.nv.constant0._ZN7cutlass13device_kernelIN5flash19enable_sm80_to_sm89INS1_16FlashAttnFwdSm80INS1_25CollectiveMainloopFwdSm80ILi8ELi1ELb1EN4cute5tupleIJNS5_1CILi128EEES8_S8_EEELi128ENS_6half_tEfNS_4arch4Sm80ELb1ELb0ELb1ELb0ELb1ELb0ELb1ELb0EEENS1_21CollectiveEpilogueFwdIS9_NS6_IJNS7_ILi1EEESF_SF_EEESA_SC_Li256ELb0ELb1ELb0ELb0EEENS1_30DynamicPersistentTileSchedulerILi256ELi256ELb0ELb1ELb0EEEEEEEEEvNT_6ParamsE)
        /*0014*/ 	.short	0x0160
        /*0016*/ 	.short	0x0428


	//----- nvinfo : EIATTR_CBANK_PARAM_SIZE
	.align		4
.L_376:
        /*0018*/ 	.byte	0x03, 0x19
        /*001a*/ 	.short	0x0428


	//----- nvinfo : EIATTR_KPARAM_INFO
	.align		4
        /*001c*/ 	.byte	0x04, 0x17
        /*001e*/ 	.short	(.L_378 - .L_377)
.L_377:
        /*0020*/ 	.word	0x00000000
        /*0024*/ 	.short	0x0000
        /*0026*/ 	.short	0x0000
        /*0028*/ 	.byte	0x00, 0xf0, 0xa1, 0x10


	//----- nvinfo : EIATTR_MAXREG_COUNT
	.align		4
.L_378:
        /*002c*/ 	.byte	0x03, 0x1b
        /*002e*/ 	.short	0x00ff


	//----- nvinfo : EIATTR_NUM_BARRIERS
	.align		4
        /*0030*/ 	.byte	0x02, 0x4c
        /*0032*/ 	.byte	0x06
	.zero		1


	//----- nvinfo : EIATTR_ANNOTATIONS
	.align		4
        /*0034*/ 	.byte	0x04, 0x55
        /*0036*/ 	.short	(.L_380 - .L_379)


	//   ....[0]....
.L_379:
        /* <DEDUP_REMOVED lines=49> */


	//----- nvinfo : EIATTR_MERCURY_ISA_VERSION
	.align		4
.L_380:
        /*0330*/ 	.byte	0x03, 0x5f
        /*0332*/ 	.short	0x0000


	//----- nvinfo : EIATTR_INT_WARP_WIDE_INSTR_OFFSETS
	.align		4
        /*0334*/ 	.byte	0x04, 0x31
        /*0336*/ 	.short	(.L_382 - .L_381)


	//   ....[0]....
.L_381:
        /*0338*/ 	.word	0x0000fab0


	//   ....[1]....
        /*033c*/ 	.word	0x0000fb30


	//----- nvinfo : EIATTR_COOP_GROUP_MASK_REGIDS
	.align		4
.L_382:
        /*0340*/ 	.byte	0x04, 0x29
        /*0342*/ 	.short	(.L_384 - .L_383)


	//   ....[0]....
.L_383:
        /*0344*/ 	.word	0xffffffff


	//   ....[1]....
        /*0348*/ 	.word	0xffffffff


	//   ....[2]....
        /*034c*/ 	.word	0xffffffff


	//   ....[3]....
        /*0350*/ 	.word	0xffffffff


	//   ....[4]....
        /*0354*/ 	.word	0xffffffff


	//   ....[5]....
        /*0358*/ 	.word	0xffffffff


	//   ....[6]....
        /*035c*/ 	.word	0xffffffff


	//   ....[7]....
        /*0360*/ 	.word	0xffffffff


	//   ....[8]....
        /*0364*/ 	.word	0xffffffff


	//   ....[9]....
        /*0368*/ 	.word	0xffffffff


	//   ....[10]....
        /*036c*/ 	.word	0xffffffff


	//   ....[11]....
        /*0370*/ 	.word	0xffffffff


	//   ....[12]....
        /*0374*/ 	.word	0xffffffff


	//   ....[13]....
        /*0378*/ 	.word	0xffffffff


	//   ....[14]....
        /*037c*/ 	.word	0xffffffff


	//   ....[15]....
        /*0380*/ 	.word	0xffffffff


	//   ....[16]....
        /*0384*/ 	.word	0xffffffff


	//   ....[17]....
        /*0388*/ 	.word	0xffffffff


	//   ....[18]....
        /*038c*/ 	.word	0xffffffff


	//   ....[19]....
        /*0390*/ 	.word	0xffffffff


	//   ....[20]....
        /*0394*/ 	.word	0xffffffff


	//   ....[21]....
        /*0398*/ 	.word	0xffffffff


	//   ....[22]....
        /*039c*/ 	.word	0xffffffff


	//   ....[23]....
        /*03a0*/ 	.word	0xffffffff


	//   ....[24]....
        /*03a4*/ 	.word	0xffffffff


	//   ....[25]....
        /*03a8*/ 	.word	0xffffffff


	//   ....[26]....
        /*03ac*/ 	.word	0xffffffff


	//   ....[27]....
        /*03b0*/ 	.word	0xffffffff


	//   ....[28]....
        /*03b4*/ 	.word	0xffffffff


	//   ....[29]....
        /*03b8*/ 	.word	0xffffffff


	//   ....[30]....
        /*03bc*/ 	.word	0xffffffff


	//   ....[31]....
        /*03c0*/ 	.word	0xffffffff


	//   ....[32]....
        /*03c4*/ 	.word	0xffffffff


	//   ....[33]....
        /*03c8*/ 	.word	0xffffffff


	//   ....[34]....
        /*03cc*/ 	.word	0xffffffff


	//   ....[35]....
        /*03d0*/ 	.word	0xffffffff


	//   ....[36]....
        /*03d4*/ 	.word	0xffffffff


	//   ....[37]....
        /*03d8*/ 	.word	0xffffffff


	//   ....[38]....
        /*03dc*/ 	.word	0xffffffff


	//   ....[39]....
        /*03e0*/ 	.word	0xffffffff


	//   ....[40]....
        /*03e4*/ 	.word	0xffffffff


	//   ....[41]....
        /*03e8*/ 	.word	0xffffffff


	//   ....[42]....
        /*03ec*/ 	.word	0xffffffff


	//   ....[43]....
        /*03f0*/ 	.word	0xffffffff


	//   ....[44]....
        /*03f4*/ 	.word	0xffffffff


	//   ....[45]....
        /*03f8*/ 	.word	0xffffffff


	//   ....[46]....
        /*03fc*/ 	.word	0xffffffff


	//   ....[47]....
        /*0400*/ 	.word	0xffffffff


	//   ....[48]....
        /*0404*/ 	.word	0xffffffff


	//   ....[49]....
        /*0408*/ 	.word	0xffffffff


	//   ....[50]....
        /*040c*/ 	.word	0xffffffff


	//   ....[51]....
        /*0410*/ 	.word	0xffffffff


	//   ....[52]....
        /*0414*/ 	.word	0xffffffff


	//   ....[53]....
        /*0418*/ 	.word	0xffffffff


	//   ....[54]....
        /*041c*/ 	.word	0xffffffff


	//   ....[55]....
        /*0420*/ 	.word	0xffffffff


	//   ....[56]....
        /*0424*/ 	.word	0xffffffff


	//   ....[57]....
        /*0428*/ 	.word	0xffffffff


	//   ....[58]....
        /*042c*/ 	.word	0xffffffff


	//   ....[59]....
        /*0430*/ 	.word	0xffffffff


	//   ....[60]....
        /*0434*/ 	.word	0xffffffff


	//   ....[61]....
        /*0438*/ 	.word	0xffffffff


	//   ....[62]....
        /*043c*/ 	.word	0xffffffff


	//   ....[63]....
        /*0440*/ 	.word	0xffffffff


	//   ....[64]....
        /*0444*/ 	.word	0xffffffff


	//   ....[65]....
        /*0448*/ 	.word	0xffffffff


	//   ....[66]....
        /*044c*/ 	.word	0xffffffff


	//   ....[67]....
        /*0450*/ 	.word	0xffffffff


	//   ....[68]....
        /*0454*/ 	.word	0xffffffff


	//   ....[69]....
        /*0458*/ 	.word	0xffffffff


	//   ....[70]....
        /*045c*/ 	.word	0xffffffff


	//   ....[71]....
        /*0460*/ 	.word	0xffffffff


	//   ....[72]....
        /*0464*/ 	.word	0xffffffff


	//   ....[73]....
        /*0468*/ 	.word	0xffffffff


	//   ....[74]....
        /*046c*/ 	.word	0xffffffff


	//   ....[75]....
        /*0470*/ 	.word	0xffffffff


	//   ....[76]....
        /*0474*/ 	.word	0xffffffff


	//   ....[77]....
        /*0478*/ 	.word	0xffffffff


	//   ....[78]....
        /*047c*/ 	.word	0xffffffff


	//   ....[79]....
        /*0480*/ 	.word	0xffffffff


	//   ....[80]....
        /*0484*/ 	.word	0xffffffff


	//   ....[81]....
        /*0488*/ 	.word	0xffffffff


	//   ....[82]....
        /*048c*/ 	.word	0xffffffff


	//   ....[83]....
        /*0490*/ 	.word	0xffffffff


	//   ....[84]....
        /*0494*/ 	.word	0xffffffff


	//   ....[85]....
        /*0498*/ 	.word	0xffffffff


	//   ....[86]....
        /*049c*/ 	.word	0xffffffff


	//   ....[87]....
        /*04a0*/ 	.word	0xffffffff


	//   ....[88]....
        /*04a4*/ 	.word	0xffffffff


	//   ....[89]....
        /*04a8*/ 	.word	0xffffffff


	//   ....[90]....
        /*04ac*/ 	.word	0xffffffff


	//   ....[91]....
        /*04b0*/ 	.word	0xffffffff


	//   ....[92]....
        /*04b4*/ 	.word	0xffffffff


	//   ....[93]....
        /*04b8*/ 	.word	0xffffffff


	//   ....[94]....
        /*04bc*/ 	.word	0xffffffff


	//   ....[95]....
        /*04c0*/ 	.word	0xffffffff


	//   ....[96]....
        /*04c4*/ 	.word	0xffffffff


	//   ....[97]....
        /*04c8*/ 	.word	0xffffffff


	//   ....[98]....
        /*04cc*/ 	.word	0xffffffff


	//   ....[99]....
        /*04d0*/ 	.word	0xffffffff


	//   ....[100]....
        /*04d4*/ 	.word	0xffffffff


	//   ....[101]....
        /*04d8*/ 	.word	0xffffffff


	//   ....[102]....
        /*04dc*/ 	.word	0xffffffff


	//   ....[103]....
        /*04e0*/ 	.word	0xffffffff


	//   ....[104]....
        /*04e4*/ 	.word	0xffffffff


	//   ....[105]....
        /*04e8*/ 	.word	0xffffffff


	//   ....[106]....
        /*04ec*/ 	.word	0xffffffff


	//   ....[107]....
        /*04f0*/ 	.word	0xffffffff


	//   ....[108]....
        /*04f4*/ 	.word	0xffffffff


	//   ....[109]....
        /*04f8*/ 	.word	0xffffffff


	//   ....[110]....
        /*04fc*/ 	.word	0xffffffff


	//   ....[111]....
        /*0500*/ 	.word	0xffffffff


	//   ....[112]....
        /*0504*/ 	.word	0xffffffff


	//   ....[113]....
        /*0508*/ 	.word	0xffffffff


	//   ....[114]....
        /*050c*/ 	.word	0xffffffff


	//   ....[115]....
        /*0510*/ 	.word	0xffffffff


	//   ....[116]....
        /*0514*/ 	.word	0xffffffff


	//   ....[117]....
        /*0518*/ 	.word	0xffffffff


	//   ....[118]....
        /*051c*/ 	.word	0xffffffff


	//   ....[119]....
        /*0520*/ 	.word	0xffffffff


	//   ....[120]....
        /*0524*/ 	.word	0xffffffff


	//   ....[121]....
        /*0528*/ 	.word	0xffffffff


	//   ....[122]....
        /*052c*/ 	.word	0xffffffff


	//   ....[123]....
        /*0530*/ 	.word	0xffffffff


	//   ....[124]....
        /*0534*/ 	.word	0xffffffff


	//   ....[125]....
        /*0538*/ 	.word	0xffffffff


	//   ....[126]....
        /*053c*/ 	.word	0xffffffff


	//   ....[127]....
        /*0540*/ 	.word	0xffffffff


	//   ....[128]....
        /*0544*/ 	.word	0xffffffff


	//   ....[129]....
        /*0548*/ 	.word	0xffffffff


	//   ....[130]....
        /*054c*/ 	.word	0xffffffff


	//   ....[131]....
        /*0550*/ 	.word	0xffffffff


	//   ....[132]....
        /*0554*/ 	.word	0xffffffff


	//   ....[133]....
        /*0558*/ 	.word	0xffffffff


	//   ....[134]....
        /*055c*/ 	.word	0xffffffff


	//   ....[135]....
        /*0560*/ 	.word	0xffffffff


	//   ....[136]....
        /*0564*/ 	.word	0xffffffff


	//   ....[137]....
        /*0568*/ 	.word	0xffffffff


	//   ....[138]....
        /*056c*/ 	.word	0xffffffff


	//   ....[139]....
        /*0570*/ 	.word	0xffffffff


	//   ....[140]....
        /*0574*/ 	.word	0xffffffff


	//   ....[141]....
        /*0578*/ 	.word	0xffffffff


	//   ....[142]....
        /*057c*/ 	.word	0xffffffff


	//   ....[143]....
        /*0580*/ 	.word	0xffffffff


	//   ....[144]....
        /*0584*/ 	.word	0xffffffff


	//   ....[145]....
        /*0588*/ 	.word	0xffffffff


	//   ....[146]....
        /*058c*/ 	.word	0xffffffff


	//   ....[147]....
        /*0590*/ 	.word	0xffffffff


	//   ....[148]....
        /*0594*/ 	.word	0xffffffff


	//   ....[149]....
        /*0598*/ 	.word	0xffffffff


	//   ....[150]....
        /*059c*/ 	.word	0xffffffff


	//   ....[151]....
        /*05a0*/ 	.word	0xffffffff


	//   ....[152]....
        /*05a4*/ 	.word	0xffffffff


	//   ....[153]....
        /*05a8*/ 	.word	0xffffffff


	//   ....[154]....
        /*05ac*/ 	.word	0xffffffff


	//   ....[155]....
        /*05b0*/ 	.word	0xffffffff


	//   ....[156]....
        /*05b4*/ 	.word	0xffffffff


	//   ....[157]....
        /*05b8*/ 	.word	0xffffffff


	//   ....[158]....
        /*05bc*/ 	.word	0xffffffff


	//   ....[159]....
        /*05c0*/ 	.word	0xffffffff


	//   ....[160]....
        /*05c4*/ 	.word	0xffffffff


	//   ....[161]....
        /*05c8*/ 	.word	0xffffffff


	//   ....[162]....
        /*05cc*/ 	.word	0xffffffff


	//   ....[163]....
        /*05d0*/ 	.word	0xffffffff


	//   ....[164]....
        /*05d4*/ 	.word	0xffffffff


	//   ....[165]....
        /*05d8*/ 	.word	0xffffffff


	//   ....[166]....
        /*05dc*/ 	.word	0xffffffff


	//   ....[167]....
        /*05e0*/ 	.word	0xffffffff


	//   ....[168]....
        /*05e4*/ 	.word	0xffffffff


	//----- nvinfo : EIATTR_COOP_GROUP_INSTR_OFFSETS
	.align		4
.L_384:
        /*05e8*/ 	.byte	0x04, 0x28
        /*05ea*/ 	.short	(.L_386 - .L_385)


	//   ....[0]....
.L_385:
        /*05ec*/ 	.word	0x00000050


	//   ....[1]....
        /*05f0*/ 	.word	0x00001540


	//   ....[2]....
        /*05f4*/ 	.word	0x00001560


	//   ....[3]....
        /*05f8*/ 	.word	0x00001570


	//   ....[4]....
        /*05fc*/ 	.word	0x00001580


	//   ....[5]....
        /*0600*/ 	.word	0x00001590


	//   ....[6]....
        /*0604*/ 	.word	0x000015a0


	//   ....[7]....
        /*0608*/ 	.word	0x000015e0


	//   ....[8]....
        /*060c*/ 	.word	0x00001640


	//   ....[9]....
        /*0610*/ 	.word	0x00001840


	//   ....[10]....
        /*0614*/ 	.word	0x00001860


	//   ....[11]....
        /*0618*/ 	.word	0x00001870


	//   ....[12]....
        /*061c*/ 	.word	0x000018a0


	//   ....[13]....
        /*0620*/ 	.word	0x000018b0


	//   ....[14]....
        /*0624*/ 	.word	0x00001900


	//   ....[15]....
        /*0628*/ 	.word	0x00001960


	//   ....[16]....
        /*062c*/ 	.word	0x000019b0


	//   ....[17]....
        /*0630*/ 	.word	0x00001f30


	//   ....[18]....
        /*0634*/ 	.word	0x00001f50


	//   ....[19]....
        /*0638*/ 	.word	0x00001f60


	//   ....[20]....
        /*063c*/ 	.word	0x00001f80


	//   ....[21]....
        /*0640*/ 	.word	0x00001f90


	//   ....[22]....
        /*0644*/ 	.word	0x00001fb0


	//   ....[23]....
        /*0648*/ 	.word	0x00001fc0


	//   ....[24]....
        /*064c*/ 	.word	0x00001fe0


	//   ....[25]....
        /*0650*/ 	.word	0x00003720


	//   ....[26]....
        /*0654*/ 	.word	0x00003740


	//   ....[27]....
        /*0658*/ 	.word	0x00003770


	//   ....[28]....
        /*065c*/ 	.word	0x00003780


	//   ....[29]....
        /*0660*/ 	.word	0x00003790


	//   ....[30]....
        /*0664*/ 	.word	0x000037a0


	//   ....[31]....
        /*0668*/ 	.word	0x000037b0


	//   ....[32]....
        /*066c*/ 	.word	0x000037d0


	//   ....[33]....
        /*0670*/ 	.word	0x00003af0


	//   ....[34]....
        /*0674*/ 	.word	0x00003f30


	//   ....[35]....
        /*0678*/ 	.word	0x00004730


	//   ....[36]....
        /*067c*/ 	.word	0x00004750


	//   ....[37]....
        /*0680*/ 	.word	0x00004770


	//   ....[38]....
        /*0684*/ 	.word	0x00004790


	//   ....[39]....
        /*0688*/ 	.word	0x00006670


	//   ....[40]....
        /*068c*/ 	.word	0x00006690


	//   ....[41]....
        /*0690*/ 	.word	0x000066c0


	//   ....[42]....
        /*0694*/ 	.word	0x000066d0


	//   ....[43]....
        /*0698*/ 	.word	0x000066e0


	//   ....[44]....
        /*069c*/ 	.word	0x000066f0


	//   ....[45]....
        /*06a0*/ 	.word	0x00006820


	//   ....[46]....
        /*06a4*/ 	.word	0x00006830


	//   ....[47]....
        /*06a8*/ 	.word	0x00007f40


	//   ....[48]....
        /*06ac*/ 	.word	0x00007f60


	//   ....[49]....
        /*06b0*/ 	.word	0x00007f90


	//   ....[50]....
        /*06b4*/ 	.word	0x00007fa0


	//   ....[51]....
        /*06b8*/ 	.word	0x00007fb0


	//   ....[52]....
        /*06bc*/ 	.word	0x00007fc0


	//   ....[53]....
        /*06c0*/ 	.word	0x000080f0


	//   ....[54]....
        /*06c4*/ 	.word	0x00008100


	//   ....[55]....
        /*06c8*/ 	.word	0x00008310


	//   ....[56]....
        /*06cc*/ 	.word	0x00008750


	//   ....[57]....
        /*06d0*/ 	.word	0x00008f50


	//   ....[58]....
        /*06d4*/ 	.word	0x00008f70


	//   ....[59]....
        /*06d8*/ 	.word	0x00008f90


	//   ....[60]....
        /*06dc*/ 	.word	0x00008fb0


	//   ....[61]....
        /*06e0*/ 	.word	0x0000b360


	//   ....[62]....
        /*06e4*/ 	.word	0x0000b380


	//   ....[63]....
        /*06e8*/ 	.word	0x0000b3e0


	//   ....[64]....
        /*06ec*/ 	.word	0x0000b420


	//   ....[65]....
        /*06f0*/ 	.word	0x0000b440


	//   ....[66]....
        /*06f4*/ 	.word	0x0000b460


	//   ....[67]....
        /*06f8*/ 	.word	0x0000b480


	//   ....[68]....
        /*06fc*/ 	.word	0x0000b490


	//   ....[69]....
        /*0700*/ 	.word	0x0000cbe0


	//   ....[70]....
        /*0704*/ 	.word	0x0000cc00


	//   ....[71]....
        /*0708*/ 	.word	0x0000cc30


	//   ....[72]....
        /*070c*/ 	.word	0x0000cc50


	//   ....[73]....
        /*0710*/ 	.word	0x0000cc60


	//   ....[74]....
        /*0714*/ 	.word	0x0000cc70


	//   ....[75]....
        /*0718*/ 	.word	0x0000cc80


	//   ....[76]....
        /*071c*/ 	.word	0x0000cc90


	//   ....[77]....
        /*0720*/ 	.word	0x0000d2c0


	//   ....[78]....
        /*0724*/ 	.word	0x0000d2d0


	//   ....[79]....
        /*0728*/ 	.word	0x0000d300


	//   ....[80]....
        /*072c*/ 	.word	0x0000d310


	//   ....[81]....
        /*0730*/ 	.word	0x0000f460


	//   ....[82]....
        /*0734*/ 	.word	0x0000f4b0


	//   ....[83]....
        /*0738*/ 	.word	0x0000f4d0


	//   ....[84]....
        /*073c*/ 	.word	0x0000f4f0


	//   ....[85]....
        /*0740*/ 	.word	0x00010110


	//   ....[86]....
        /*0744*/ 	.word	0x00010480


	//   ....[87]....
        /*0748*/ 	.word	0x000104b0


	//   ....[88]....
        /*074c*/ 	.word	0x000104c0


	//   ....[89]....
        /*0750*/ 	.word	0x000104d0


	//   ....[90]....
        /*0754*/ 	.word	0x00010700


	//   ....[91]....
        /*0758*/ 	.word	0x00010710


	//   ....[92]....
        /*075c*/ 	.word	0x000107f0


	//   ....[93]....
        /*0760*/ 	.word	0x00010820


	//   ....[94]....
        /*0764*/ 	.word	0x000108e0


	//   ....[95]....
        /*0768*/ 	.word	0x00010910


	//   ....[96]....
        /*076c*/ 	.word	0x000109d0


	//   ....[97]....
        /*0770*/ 	.word	0x000109f0


	//   ....[98]....
        /*0774*/ 	.word	0x00010f40


	//   ....[99]....
        /*0778*/ 	.word	0x00010f60


	//   ....[100]....
        /*077c*/ 	.word	0x000110e0


	//   ....[101]....
        /*0780*/ 	.word	0x000110f0


	//   ....[102]....
        /*0784*/ 	.word	0x00011200


	//   ....[103]....
        /*0788*/ 	.word	0x00011220


	//   ....[104]....
        /*078c*/ 	.word	0x00011330


	//   ....[105]....
        /*0790*/ 	.word	0x00011340


	//   ....[106]....
        /*0794*/ 	.word	0x000114c0


	//   ....[107]....
        /*0798*/ 	.word	0x000115b0


	//   ....[108]....
        /*079c*/ 	.word	0x00011620


	//   ....[109]....
        /*07a0*/ 	.word	0x00011740


	//   ....[110]....
        /*07a4*/ 	.word	0x000117a0


	//   ....[111]....
        /*07a8*/ 	.word	0x000118e0


	//   ....[112]....
        /*07ac*/ 	.word	0x00011940


	//   ....[113]....
        /*07b0*/ 	.word	0x00011a80


	//   ....[114]....
        /*07b4*/ 	.word	0x00011ae0


	//   ....[115]....
        /*07b8*/ 	.word	0x00011b40


	//   ....[116]....
        /*07bc*/ 	.word	0x00011b90


	//   ....[117]....
        /*07c0*/ 	.word	0x000123d0


	//   ....[118]....
        /*07c4*/ 	.word	0x00012420


	//   ....[119]....
        /*07c8*/ 	.word	0x00012470


	//   ....[120]....
        /*07cc*/ 	.word	0x000124c0


	//   ....[121]....
        /*07d0*/ 	.word	0x00012530


	//   ....[122]....
        /*07d4*/ 	.word	0x000125a0


	//   ....[123]....
        /*07d8*/ 	.word	0x000126c0


	//   ....[124]....
        /*07dc*/ 	.word	0x00012720


	//   ....[125]....
        /*07e0*/ 	.word	0x00012860


	//   ....[126]....
        /*07e4*/ 	.word	0x000128c0


	//   ....[127]....
        /*07e8*/ 	.word	0x00012a00


	//   ....[128]....
        /*07ec*/ 	.word	0x00012a60


	//   ....[129]....
        /*07f0*/ 	.word	0x00012ad0


	//   ....[130]....
        /*07f4*/ 	.word	0x00012b40


	//   ....[131]....
        /*07f8*/ 	.word	0x00012c60


	//   ....[132]....
        /*07fc*/ 	.word	0x00012cc0


	//   ....[133]....
        /*0800*/ 	.word	0x00012e00


	//   ....[134]....
        /*0804*/ 	.word	0x00012e60


	//   ....[135]....
        /*0808*/ 	.word	0x00012fa0


	//   ....[136]....
        /*080c*/ 	.word	0x00013000


	//   ....[137]....
        /*0810*/ 	.word	0x00013070


	//   ....[138]....
        /*0814*/ 	.word	0x000130e0


	//   ....[139]....
        /*0818*/ 	.word	0x00013920


	//   ....[140]....
        /*081c*/ 	.word	0x00013960


	//   ....[141]....
        /*0820*/ 	.word	0x000139b0


	//   ....[142]....
        /*0824*/ 	.word	0x000139f0


	//   ....[143]....
        /*0828*/ 	.word	0x00013a40


	//   ....[144]....
        /*082c*/ 	.word	0x00013aa0


	//   ....[145]....
        /*0830*/ 	.word	0x00013b10


	//   ....[146]....
        /*0834*/ 	.word	0x00013c20


	//   ....[147]....
        /*0838*/ 	.word	0x00013c80


	//   ....[148]....
        /*083c*/ 	.word	0x00013d90


	//   ....[149]....
        /*0840*/ 	.word	0x00013df0


	//   ....[150]....
        /*0844*/ 	.word	0x00013f00


	//   ....[151]....
        /*0848*/ 	.word	0x00013f60


	//   ....[152]....
        /*084c*/ 	.word	0x00013fb0


	//   ....[153]....
        /*0850*/ 	.word	0x00013ff0


	//   ....[154]....
        /*0854*/ 	.word	0x00014040


	//   ....[155]....
        /*0858*/ 	.word	0x00014080


	//   ....[156]....
        /*085c*/ 	.word	0x000140d0


	//   ....[157]....
        /*0860*/ 	.word	0x00014130


	//   ....[158]....
        /*0864*/ 	.word	0x00014180


	//   ....[159]....
        /*0868*/ 	.word	0x000141d0


	//   ....[160]....
        /*086c*/ 	.word	0x00014240


	//   ....[161]....
        /*0870*/ 	.word	0x000142b0


	//   ....[162]....
        /*0874*/ 	.word	0x00014320


	//   ....[163]....
        /*0878*/ 	.word	0x00014380


	//   ....[164]....
        /*087c*/ 	.word	0x000143f0


	//   ....[165]....
        /*0880*/ 	.word	0x00014460


	//   ....[166]....
        /*0884*/ 	.word	0x000144d0


	//   ....[167]....
        /*0888*/ 	.word	0x00014530


	//   ....[168]....
        /*088c*/ 	.word	0x000145a0


	//----- nvinfo : EIATTR_EXIT_INSTR_OFFSETS
	.align		4
.L_386:
        /*0890*/ 	.byte	0x04, 0x1c
        /*0892*/ 	.short	(.L_388 - .L_387)


	//   ....[0]....
.L_387:
        /*0894*/ 	.word	0x000000a0


	//   ....[1]....
        /*0898*/ 	.word	0x00011560


	//----- nvinfo : EIATTR_MAX_THREADS
	.align		4
.L_388:
        /*089c*/ 	.byte	0x04, 0x05
        /*089e*/ 	.short	(.L_390 - .L_389)
.L_389:
        /*08a0*/ 	.word	0x00000100
        /*08a4*/ 	.word	0x00000001
        /*08a8*/ 	.word	0x00000001


	//----- nvinfo : EIATTR_CRS_STACK_SIZE
	.align		4
.L_390:
        /*08ac*/ 	.byte	0x04, 0x1e
        /*08ae*/ 	.short	(.L_392 - .L_391)
.L_391:
        /*08b0*/ 	.word	0x00000000
.L_392:


//--------------------- .nv.info._ZN7cutlass13device_kernelIN5flash19enable_sm80_to_sm89INS1_16FlashAttnFwdSm80INS1_25CollectiveMainloopFwdSm80ILi8ELi1ELb1EN4cute5tupleIJNS5_1CILi128EEES8_S8_EEELi128ENS_6half_tEfNS_4arch4Sm80ELb1ELb0ELb1ELb1ELb1ELb0ELb1ELb0EEENS1_21CollectiveEpilogueFwdIS9_NS6_IJNS7_ILi1EEESF_SF_EEESA_SC_Li256ELb1ELb1ELb0ELb0EEENS1_19SingleTileSchedulerILb1ELb0ELb1ELi128EEEEEEEEEvNT_6ParamsE --------------------------
	.section	.nv.info._ZN7cutlass13device_kernelIN5flash19enable_sm80_to_sm89INS1_16FlashAttnFwdSm80INS1_25CollectiveMainloopFwdSm80ILi8ELi1ELb1EN4cute5tupleIJNS5_1CILi128EEES8_S8_EEELi128ENS_6half_tEfNS_4arch4Sm80ELb1ELb0ELb1ELb1ELb1ELb0ELb1ELb0EEENS1_21CollectiveEpilogueFwdIS9_NS6_IJNS7_ILi1EEESF_SF_EEESA_SC_Li256ELb1ELb1ELb0ELb0EEENS1_19SingleTileSchedulerILb1ELb0ELb1ELi128EEEEEEEEEvNT_6ParamsE,"",@"SHT_CUDA_INFO"
	.sectionflags	@""
	.align	4


	//----- nvinfo : EIATTR_CUDA_API_VERSION
	.align		4
        /*0000*/ 	.byte	0x04, 0x37
        /*0002*/ 	.short	(.L_394 - .L_393)
.L_393:
        /*0004*/ 	.word	0x00000082


	//----- nvinfo : EIATTR_SW2861232_WAR
	.align		4
.L_394:
        /*0008*/ 	.byte	0x01, 0x35
	.zero		2


	//----- nvinfo : EIATTR_PARAM_CBANK
	.align		4
        /*000c*/ 	.byte	0x04, 0x0a
        /*000e*/ 	.short	(.L_396 - .L_395)
	.align		4
.L_395:
        /*0010*/ 	.word	index@(.nv.constant0._ZN7cutlass13device_kernelIN5flash19enable_sm80_to_sm89INS1_16FlashAttnFwdSm80INS1_25CollectiveMainloopFwdSm80ILi8ELi1ELb1EN4cute5tupleIJNS5_1CILi128EEES8_S8_EEELi128ENS_6half_tEfNS_4arch4Sm80ELb1ELb0ELb1ELb1ELb1ELb0ELb1ELb0EEENS1_21CollectiveEpilogueFwdIS9_NS6_IJNS7_ILi1EEESF_SF_EEESA_SC_Li256ELb1ELb1ELb0ELb0EEENS1_19SingleTileSchedulerILb1ELb0ELb1ELi128EEEEEEEEEvNT_6ParamsE)
        /*0014*/ 	.short	0x0160
        /*0016*/ 	.short	0x0418


	//----- nvinfo : EIATTR_CBANK_PARAM_SIZE
	.align		4
.L_396:
        /*0018*/ 	.byte	0x03, 0x19
        /*001a*/ 	.short	0x0418


	//----- nvinfo : EIATTR_KPARAM_INFO
	.align		4
        /*001c*/ 	.byte	0x04, 0x17
        /*001e*/ 	.short	(.L_398 - .L_397)
.L_397:
        /*0020*/ 	.word	0x00000000
        /*0024*/ 	.short	0x0000
        /*0026*/ 	.short	0x0000
        /*0028*/ 	.byte	0x00, 0xf0, 0x61, 0x10


	//----- nvinfo : EIATTR_MAXREG_COUNT
	.align		4
.L_398:
        /*002c*/ 	.byte	0x03, 0x1b
        /*002e*/ 	.short	0x00ff


	//----- nvinfo : EIATTR_NUM_BARRIERS
	.align		4
        /*0030*/ 	.byte	0x02, 0x4c
        /*0032*/ 	.byte	0x02
	.zero		1


	//----- nvinfo : EIATTR_ANNOTATIONS
	.align		4
        /*0034*/ 	.byte	0x04, 0x55
        /*0036*/ 	.short	(.L_400 - .L_399)


	//   ....[0]....
.L_399:
        /* <DEDUP_REMOVED lines=36> */


	//----- nvinfo : EIATTR_MERCURY_ISA_VERSION
	.align		4
.L_400:
        /*0268*/ 	.byte	0x03, 0x5f
        /*026a*/ 	.short	0x0000


	//----- nvinfo : EIATTR_COOP_GROUP_MASK_REGIDS
	.align		4
        /*026c*/ 	.byte	0x04, 0x29
        /*026e*/ 	.short	(.L_402 - .L_401)


	//   ....[0]....
.L_401:
        /*0270*/ 	.word	0xffffffff


	//   ....[1]....
        /*0274*/ 	.word	0xffffffff


	//   ....[2]....
        /*0278*/ 	.word	0xffffffff


	//   ....[3]....
        /*027c*/ 	.word	0xffffffff


	//   ....[4]....
        /*0280*/ 	.word	0xffffffff


	//   ....[5]....
        /*0284*/ 	.word	0xffffffff


	//   ....[6]....
        /*0288*/ 	.word	0xffffffff


	//   ....[7]....
        /*028c*/ 	.word	0xffffffff


	//   ....[8]....
        /*0290*/ 	.word	0xffffffff


	//   ....[9]....
        /*0294*/ 	.word	0xffffffff


	//   ....[10]....
        /*0298*/ 	.word	0xffffffff


	//   ....[11]....
        /*029c*/ 	.word	0xffffffff


	//   ....[12]....
        /*02a0*/ 	.word	0xffffffff


	//   ....[13]....
        /*02a4*/ 	.word	0xffffffff


	//   ....[14]....
        /*02a8*/ 	.word	0xffffffff


	//   ....[15]....
        /*02ac*/ 	.word	0xffffffff


	//   ....[16]....
        /*02b0*/ 	.word	0xffffffff


	//   ....[17]....
        /*02b4*/ 	.word	0xffffffff


	//   ....[18]....
        /*02b8*/ 	.word	0xffffffff


	//   ....[19]....
        /*02bc*/ 	.word	0xffffffff


	//   ....[20]....
        /*02c0*/ 	.word	0xffffffff


	//   ....[21]....
        /*02c4*/ 	.word	0xffffffff


	//   ....[22]....
        /*02c8*/ 	.word	0xffffffff


	//   ....[23]....
        /*02cc*/ 	.word	0xffffffff


	//   ....[24]....
        /*02d0*/ 	.word	0xffffffff


	//   ....[25]....
        /*02d4*/ 	.word	0xffffffff


	//   ....[26]....
        /*02d8*/ 	.word	0xffffffff


	//   ....[27]....
        /*02dc*/ 	.word	0xffffffff


	//   ....[28]....
        /*02e0*/ 	.word	0xffffffff


	//   ....[29]....
        /*02e4*/ 	.word	0xffffffff


	//   ....[30]....
        /*02e8*/ 	.word	0xffffffff


	//   ....[31]....
        /*02ec*/ 	.word	0xffffffff


	//   ....[32]....
        /*02f0*/ 	.word	0xffffffff


	//   ....[33]....
        /*02f4*/ 	.word	0xffffffff


	//   ....[34]....
        /*02f8*/ 	.word	0xffffffff


	//   ....[35]....
        /*02fc*/ 	.word	0xffffffff


	//   ....[36]....
        /*0300*/ 	.word	0xffffffff


	//   ....[37]....
        /*0304*/ 	.word	0xffffffff


	//   ....[38]....
        /*0308*/ 	.word	0xffffffff


	//   ....[39]....
        /*030c*/ 	.word	0xffffffff


	//   ....[40]....
        /*0310*/ 	.word	0xffffffff


	//   ....[41]....
        /*0314*/ 	.word	0xffffffff


	//   ....[42]....
        /*0318*/ 	.word	0xffffffff


	//   ....[43]....
        /*031c*/ 	.word	0xffffffff


	//   ....[44]....
        /*0320*/ 	.word	0xffffffff


	//   ....[45]....
        /*0324*/ 	.word	0xffffffff


	//   ....[46]....
        /*0328*/ 	.word	0xffffffff


	//   ....[47]....
        /*032c*/ 	.word	0xffffffff


	//   ....[48]....
        /*0330*/ 	.word	0xffffffff


	//   ....[49]....
        /*0334*/ 	.word	0xffffffff


	//   ....[50]....
        /*0338*/ 	.word	0xffffffff


	//   ....[51]....
        /*033c*/ 	.word	0xffffffff


	//   ....[52]....
        /*0340*/ 	.word	0xffffffff


	//   ....[53]....
        /*0344*/ 	.word	0xffffffff


	//   ....[54]....
        /*0348*/ 	.word	0xffffffff


	//   ....[55]....
        /*034c*/ 	.word	0xffffffff


	//   ....[56]....
        /*0350*/ 	.word	0xffffffff


	//   ....[57]....
        /*0354*/ 	.word	0xffffffff


	//   ....[58]....
        /*0358*/ 	.word	0xffffffff


	//   ....[59]....
        /*035c*/ 	.word	0xffffffff


	//   ....[60]....
        /*0360*/ 	.word	0xffffffff


	//   ....[61]....
        /*0364*/ 	.word	0xffffffff


	//   ....[62]....
        /*0368*/ 	.word	0xffffffff


	//   ....[63]....
        /*036c*/ 	.word	0xffffffff


	//   ....[64]....
        /*0370*/ 	.word	0xffffffff


	//   ....[65]....
        /*0374*/ 	.word	0xffffffff


	//   ....[66]....
        /*0378*/ 	.word	0xffffffff


	//   ....[67]....
        /*037c*/ 	.word	0xffffffff


	//   ....[68]....
        /*0380*/ 	.word	0xffffffff


	//   ....[69]....
        /*0384*/ 	.word	0xffffffff


	//   ....[70]....
        /*0388*/ 	.word	0xffffffff


	//   ....[71]....
        /*038c*/ 	.word	0xffffffff


	//   ....[72]....
        /*0390*/ 	.word	0xffffffff


	//   ....[73]....
        /*0394*/ 	.word	0xffffffff


	//   ....[74]....
        /*0398*/ 	.word	0xffffffff


	//   ....[75]....
        /*039c*/ 	.word	0xffffffff


	//   ....[76]....
        /*03a0*/ 	.word	0xffffffff


	//   ....[77]....
        /*03a4*/ 	.word	0xffffffff


	//   ....[78]....
        /*03a8*/ 	.word	0xffffffff


	//   ....[79]....
        /*03ac*/ 	.word	0xffffffff


	//   ....[80]....
        /*03b0*/ 	.word	0xffffffff


	//   ....[81]....
        /*03b4*/ 	.word	0xffffffff


	//   ....[82]....
        /*03b8*/ 	.word	0xffffffff


	//   ....[83]....
        /*03bc*/ 	.word	0xffffffff


	//   ....[84]....
        /*03c0*/ 	.word	0xffffffff


	//   ....[85]....
        /*03c4*/ 	.word	0xffffffff


	//   ....[86]....
        /*03c8*/ 	.word	0xffffffff


	//   ....[87]....
        /*03cc*/ 	.word	0xffffffff


	//   ....[88]....
        /*03d0*/ 	.word	0xffffffff


	//   ....[89]....
        /*03d4*/ 	.word	0xffffffff


	//   ....[90]....
        /*03d8*/ 	.word	0xffffffff


	//   ....[91]....
        /*03dc*/ 	.word	0xffffffff


	//   ....[92]....
        /*03e0*/ 	.word	0xffffffff


	//   ....[93]....
        /*03e4*/ 	.word	0xffffffff


	//   ....[94]....
        /*03e8*/ 	.word	0xffffffff


	//   ....[95]....
        /*03ec*/ 	.word	0xffffffff


	//   ....[96]....
        /*03f0*/ 	.word	0xffffffff


	//   ....[97]....
        /*03f4*/ 	.word	0xffffffff


	//   ....[98]....
        /*03f8*/ 	.word	0xffffffff


	//   ....[99]....
        /*03fc*/ 	.word	0xffffffff


	//   ....[100]....
        /*0400*/ 	.word	0xffffffff


	//   ....[101]....
        /*0404*/ 	.word	0xffffffff


	//   ....[102]....
        /*0408*/ 	.word	0xffffffff


	//   ....[103]....
        /*040c*/ 	.word	0xffffffff


	//   ....[104]....
        /*0410*/ 	.word	0xffffffff


	//----- nvinfo : EIATTR_COOP_GROUP_INSTR_OFFSETS
	.align		4
.L_402:
        /*0414*/ 	.byte	0x04, 0x28
        /*0416*/ 	.short	(.L_404 - .L_403)


	//   ....[0]....
.L_403:
        /*0418*/ 	.word	0x000000a0


	//   ....[1]....
        /*041c*/ 	.word	0x000012b0


	//   ....[2]....
        /*0420*/ 	.word	0x000012f0


	//   ....[3]....
        /*0424*/ 	.word	0x00001330


	//   ....[4]....
        /*0428*/ 	.word	0x000013f0


	//   ....[5]....
        /*042c*/ 	.word	0x00001480


	//   ....[6]....
        /*0430*/ 	.word	0x00001530


	//   ....[7]....
        /*0434*/ 	.word	0x00001570


	//   ....[8]....
        /*0438*/ 	.word	0x000015a0


	//   ....[9]....
        /*043c*/ 	.word	0x00001810


	//   ....[10]....
        /*0440*/ 	.word	0x00001830


	//   ....[11]....
        /*0444*/ 	.word	0x00001840


	//   ....[12]....
        /*0448*/ 	.word	0x00001850


	//   ....[13]....
        /*044c*/ 	.word	0x00001860


	//   ....[14]....
        /*0450*/ 	.word	0x00001870


	//   ....[15]....
        /*0454*/ 	.word	0x00001880


	//   ....[16]....
        /*0458*/ 	.word	0x00001890


	//   ....[17]....
        /*045c*/ 	.word	0x00001f70


	//   ....[18]....
        /*0460*/ 	.word	0x00001f90


	//   ....[19]....
        /*0464*/ 	.word	0x00001fb0


	//   ....[20]....
        /*0468*/ 	.word	0x00001fc0


	//   ....[21]....
        /*046c*/ 	.word	0x00001fe0


	//   ....[22]....
        /*0470*/ 	.word	0x00001ff0


	//   ....[23]....
        /*0474*/ 	.word	0x00002020


	//   ....[24]....
        /*0478*/ 	.word	0x00002040


	//   ....[25]....
        /*047c*/ 	.word	0x000030b0


	//   ....[26]....
        /*0480*/ 	.word	0x000030d0


	//   ....[27]....
        /*0484*/ 	.word	0x000030e0


	//   ....[28]....
        /*0488*/ 	.word	0x000030f0


	//   ....[29]....
        /*048c*/ 	.word	0x00003100


	//   ....[30]....
        /*0490*/ 	.word	0x00003110


	//   ....[31]....
        /*0494*/ 	.word	0x00003120


	//   ....[32]....
        /*0498*/ 	.word	0x00003150


	//   ....[33]....
        /*049c*/ 	.word	0x000036b0


	//   ....[34]....
        /*04a0*/ 	.word	0x000036e0


	//   ....[35]....
        /*04a4*/ 	.word	0x00004500


	//   ....[36]....
        /*04a8*/ 	.word	0x00004af0


	//   ....[37]....
        /*04ac*/ 	.word	0x00004b00


	//   ....[38]....
        /*04b0*/ 	.word	0x00004b30


	//   ....[39]....
        /*04b4*/ 	.word	0x00006920


	//   ....[40]....
        /*04b8*/ 	.word	0x00006940


	//   ....[41]....
        /*04bc*/ 	.word	0x00006950


	//   ....[42]....
        /*04c0*/ 	.word	0x00006960


	//   ....[43]....
        /*04c4*/ 	.word	0x00006970


	//   ....[44]....
        /*04c8*/ 	.word	0x00006980


	//   ....[45]....
        /*04cc*/ 	.word	0x00006990


	//   ....[46]....
        /*04d0*/ 	.word	0x000069a0


	//   ....[47]....
        /*04d4*/ 	.word	0x000080d0


	//   ....[48]....
        /*04d8*/ 	.word	0x000080f0


	//   ....[49]....
        /*04dc*/ 	.word	0x00008110


	//   ....[50]....
        /*04e0*/ 	.word	0x00008120


	//   ....[51]....
        /*04e4*/ 	.word	0x00008130


	//   ....[52]....
        /*04e8*/ 	.word	0x00008140


	//   ....[53]....
        /*04ec*/ 	.word	0x00008150


	//   ....[54]....
        /*04f0*/ 	.word	0x00008180


	//   ....[55]....
        /*04f4*/ 	.word	0x000083d0


	//   ....[56]....
        /*04f8*/ 	.word	0x00008400


	//   ....[57]....
        /*04fc*/ 	.word	0x00009040


	//   ....[58]....
        /*0500*/ 	.word	0x00009050


	//   ....[59]....
        /*0504*/ 	.word	0x00009070


	//   ....[60]....
        /*0508*/ 	.word	0x00009090


	//   ....[61]....
        /*050c*/ 	.word	0x0000b2a0


	//   ....[62]....
        /*0510*/ 	.word	0x0000b2b0


	//   ....[63]....
        /*0514*/ 	.word	0x0000b2c0


	//   ....[64]....
        /*0518*/ 	.word	0x0000b2d0


	//   ....[65]....
        /*051c*/ 	.word	0x0000b2e0


	//   ....[66]....
        /*0520*/ 	.word	0x0000b2f0


	//   ....[67]....
        /*0524*/ 	.word	0x0000b300


	//   ....[68]....
        /*0528*/ 	.word	0x0000b330


	//   ....[69]....
        /*052c*/ 	.word	0x0000b730


	//   ....[70]....
        /*0530*/ 	.word	0x0000b750


	//   ....[71]....
        /*0534*/ 	.word	0x0000b770


	//   ....[72]....
        /*0538*/ 	.word	0x0000b880


	//   ....[73]....
        /*053c*/ 	.word	0x0000b890


	//   ....[74]....
        /*0540*/ 	.word	0x0000b8a0


	//   ....[75]....
        /*0544*/ 	.word	0x0000b8c0


	//   ....[76]....
        /*0548*/ 	.word	0x0000b8f0


	//   ....[77]....
        /*054c*/ 	.word	0x0000d1d0


	//   ....[78]....
        /*0550*/ 	.word	0x0000d1f0


	//   ....[79]....
        /*0554*/ 	.word	0x0000d210


	//   ....[80]....
        /*0558*/ 	.word	0x0000d230


	//   ....[81]....
        /*055c*/ 	.word	0x0000f1a0


	//   ....[82]....
        /*0560*/ 	.word	0x0000f1b0


	//   ....[83]....
        /*0564*/ 	.word	0x0000f1f0


	//   ....[84]....
        /*0568*/ 	.word	0x0000f200


	//   ....[85]....
        /*056c*/ 	.word	0x00010480


	//   ....[86]....
        /*0570*/ 	.word	0x000104c0


	//   ....[87]....
        /*0574*/ 	.word	0x00010500


	//   ....[88]....
        /*0578*/ 	.word	0x00010540


	//   ....[89]....
        /*057c*/ 	.word	0x00010730


	//   ....[90]....
        /*0580*/ 	.word	0x00010740


	//   ....[91]....
        /*0584*/ 	.word	0x00010830


	//   ....[92]....
        /*0588*/ 	.word	0x00010860


	//   ....[93]....
        /*058c*/ 	.word	0x00010930


	//   ....[94]....
        /*0590*/ 	.word	0x00010960


	//   ....[95]....
        /*0594*/ 	.word	0x00010a30


	//   ....[96]....
        /*0598*/ 	.word	0x00010a50


	//   ....[97]....
        /*059c*/ 	.word	0x00011300


	//   ....[98]....
        /*05a0*/ 	.word	0x00011310


	//   ....[99]....
        /*05a4*/ 	.word	0x000113e0


	//   ....[100]....
        /*05a8*/ 	.word	0x00011410


	//   ....[101]....
        /*05ac*/ 	.word	0x000114e0


	//   ....[102]....
        /*05b0*/ 	.word	0x00011510


	//   ....[103]....
        /*05b4*/ 	.word	0x000115e0


	//   ....[104]....
        /*05b8*/ 	.word	0x00011600


	//----- nvinfo : EIATTR_EXIT_INSTR_OFFSETS
	.align		4
.L_404:
        /*05bc*/ 	.byte	0x04, 0x1c
        /*05be*/ 	.short	(.L_406 - .L_405)


	//   ....[0]....
.L_405:
        /*05c0*/ 	.word	0x00000450


	//   ....[1]....
        /*05c4*/ 	.word	0x00010a60


	//   ....[2]....
        /*05c8*/ 	.word	0x00010ab0


	//   ....[3]....
        /*05cc*/ 	.word	0x00010b10


	//   ....[4]....
        /*05d0*/ 	.word	0x00011610


	//   ....[5]....
        /*05d4*/ 	.word	0x00011660


	//   ....[6]....
        /*05d8*/ 	.word	0x000116c0


	//----- nvinfo : EIATTR_CTAIDZ_USED
	.align		4
.L_406:
        /*05dc*/ 	.byte	0x01, 0x04
	.zero		2


	//----- nvinfo : EIATTR_MAX_THREADS
	.align		4
        /*05e0*/ 	.byte	0x04, 0x05
        /*05e2*/ 	.short	(.L_408 - .L_407)
.L_407:
        /*05e4*/ 	.word	0x00000100
        /*05e8*/ 	.word	0x00000001
        /*05ec*/ 	.word	0x00000001


	//----- nvinfo : EIATTR_CRS_STACK_SIZE
	.align		4
.L_408:
        /*05f0*/ 	.byte	0x04, 0x1e
        /*05f2*/ 	.short	(.L_410 - .L_409)
.L_409:
        /*05f4*/ 	.word	0x00000000
.L_410:


//--------------------- .nv.info._ZN7cutlass13device_kernelIN5flash19enable_sm80_to_sm89INS1_16FlashAttnFwdSm80INS1_25CollectiveMainloopFwdSm80ILi8ELi1ELb1EN4cute5tupleIJNS5_1CILi128EEES8_S8_EEELi128ENS_6half_tEfNS_4arch4Sm80ELb1ELb0ELb1ELb1ELb1ELb1ELb1ELb0EEENS1_21CollectiveEpilogueFwdIS9_NS6_IJNS7_ILi1EEESF_SF_EEESA_SC_Li256ELb1ELb1ELb0ELb0EEENS1_19SingleTileSchedulerILb1ELb0ELb1ELi128EEEEEEEEEvNT_6ParamsE --------------------------
	.section	.nv.info._ZN7cutlass13device_kernelIN5flash19enable_sm80_to_sm89INS1_16FlashAttnFwdSm80INS1_25CollectiveMainloopFwdSm80ILi8ELi1ELb1EN4cute5tupleIJNS5_1CILi128EEES8_S8_EEELi128ENS_6half_tEfNS_4arch4Sm80ELb1ELb0ELb1ELb1ELb1ELb1ELb1ELb0EEENS1_21CollectiveEpilogueFwdIS9_NS6_IJNS7_ILi1EEESF_SF_EEESA_SC_Li256ELb1ELb1ELb0ELb0EEENS1_19SingleTileSchedulerILb1ELb0ELb1ELi128EEEEEEEEEvNT_6ParamsE,"",@"SHT_CUDA_INFO"
	.sectionflags	@""
	.align	4


	//----- nvinfo : EIATTR_CUDA_API_VERSION
	.align		4
        /*0000*/ 	.byte	0x04, 0x37
        /*0002*/ 	.short	(.L_412 - .L_411)
.L_411:
        /*0004*/ 	.word	0x00000082


	//----- nvinfo : EIATTR_SW2861232_WAR
	.align		4
.L_412:
        /*0008*/ 	.byte	0x01, 0x35
	.zero		2


	//----- nvinfo : EIATTR_PARAM_CBANK
	.align		4
        /*000c*/ 	.byte	0x04, 0x0a
        /*000e*/ 	.short	(.L_414 - .L_413)
	.align		4
.L_413:
        /*0010*/ 	.word	index@(.nv.constant0._ZN7cutlass13device_kernelIN5flash19enable_sm80_to_sm89INS1_16FlashAttnFwdSm80INS1_25CollectiveMainloopFwdSm80ILi8ELi1ELb1EN4cute5tupleIJNS5_1CILi128EEES8_S8_EEELi128ENS_6half_tEfNS_4arch4Sm80ELb1ELb0ELb1ELb1ELb1ELb1ELb1ELb0EEENS1_21CollectiveEpilogueFwdIS9_NS6_IJNS7_ILi1EEESF_SF_EEESA_SC_Li256ELb1ELb1ELb0ELb0EEENS1_19SingleTileSchedulerILb1ELb0ELb1ELi128EEEEEEEEEvNT_6ParamsE)
        /*0014*/ 	.short	0x0160
        /*0016*/ 	.short	0x0418


	//----- nvinfo : EIATTR_CBANK_PARAM_SIZE
	.align		4
.L_414:
        /*0018*/ 	.byte	0x03, 0x19
        /*001a*/ 	.short	0x0418


	//----- nvinfo : EIATTR_KPARAM_INFO
	.align		4
        /*001c*/ 	.byte	0x04, 0x17
        /*001e*/ 	.short	(.L_416 - .L_415)
.L_415:
        /*0020*/ 	.word	0x00000000
        /*0024*/ 	.short	0x0000
        /*0026*/ 	.short	0x0000
        /*0028*/ 	.byte	0x00, 0xf0, 0x61, 0x10


	//----- nvinfo : EIATTR_MAXREG_COUNT
	.align		4
.L_416:
        /*002c*/ 	.byte	0x03, 0x1b
        /*002e*/ 	.short	0x00ff


	//----- nvinfo : EIATTR_NUM_BARRIERS
	.align		4
        /*0030*/ 	.byte	0x02, 0x4c
        /*0032*/ 	.byte	0x02
	.zero		1


	//----- nvinfo : EIATTR_ANNOTATIONS
	.align		4
        /*0034*/ 	.byte	0x04, 0x55
        /*0036*/ 	.short	(.L_418 - .L_417)


	//   ....[0]....
.L_417:
        /* <DEDUP_REMOVED lines=26> */


	//----- nvinfo : EIATTR_MERCURY_ISA_VERSION
	.align		4
.L_418:
        /*01c0*/ 	.byte	0x03, 0x5f
        /*01c2*/ 	.short	0x0000


	//----- nvinfo : EIATTR_COOP_GROUP_MASK_REGIDS
	.align		4
        /*01c4*/ 	.byte	0x04, 0x29
        /*01c6*/ 	.short	(.L_420 - .L_419)


	//   ....[0]....
.L_419:
        /*01c8*/ 	.word	0xffffffff


	//   ....[1]....
        /*01cc*/ 	.word	0xffffffff


	//   ....[2]....
        /*01d0*/ 	.word	0xffffffff


	//   ....[3]....
        /*01d4*/ 	.word	0xffffffff


	//   ....[4]....
        /*01d8*/ 	.word	0xffffffff


	//   ....[5]....
        /*01dc*/ 	.word	0xffffffff


	//   ....[6]....
        /*01e0*/ 	.word	0xffffffff


	//   ....[7]....
        /*01e4*/ 	.word	0xffffffff


	//   ....[8]....
        /*01e8*/ 	.word	0xffffffff


	//   ....[9]....
        /*01ec*/ 	.word	0xffffffff


	//   ....[10]....
        /*01f0*/ 	.word	0xffffffff


	//   ....[11]....
        /*01f4*/ 	.word	0xffffffff


	//   ....[12]....
        /*01f8*/ 	.word	0xffffffff


	//   ....[13]....
        /*01fc*/ 	.word	0xffffffff


	//   ....[14]....
        /*0200*/ 	.word	0xffffffff


	//   ....[15]....
        /*0204*/ 	.word	0xffffffff


	//   ....[16]....
        /*0208*/ 	.word	0xffffffff


	//   ....[17]....
        /*020c*/ 	.word	0xffffffff


	//   ....[18]....
        /*0210*/ 	.word	0xffffffff


	//   ....[19]....
        /*0214*/ 	.word	0xffffffff


	//   ....[20]....
        /*0218*/ 	.word	0xffffffff


	//   ....[21]....
        /*021c*/ 	.word	0xffffffff


	//   ....[22]....
        /*0220*/ 	.word	0xffffffff


	//   ....[23]....
        /*0224*/ 	.word	0xffffffff


	//   ....[24]....
        /*0228*/ 	.word	0xffffffff


	//   ....[25]....
        /*022c*/ 	.word	0xffffffff


	//   ....[26]....
        /*0230*/ 	.word	0xffffffff


	//   ....[27]....
        /*0234*/ 	.word	0xffffffff


	//   ....[28]....
        /*0238*/ 	.word	0xffffffff


	//   ....[29]....
        /*023c*/ 	.word	0xffffffff


	//   ....[30]....
        /*0240*/ 	.word	0xffffffff


	//   ....[31]....
        /*0244*/ 	.word	0xffffffff


	//   ....[32]....
        /*0248*/ 	.word	0xffffffff


	//   ....[33]....
        /*024c*/ 	.word	0xffffffff


	//   ....[34]....
        /*0250*/ 	.word	0xffffffff


	//   ....[35]....
        /*0254*/ 	.word	0xffffffff


	//   ....[36]....
        /*0258*/ 	.word	0xffffffff


	//   ....[37]....
        /*025c*/ 	.word	0xffffffff


	//   ....[38]....
        /*0260*/ 	.word	0xffffffff


	//   ....[39]....
        /*0264*/ 	.word	0xffffffff


	//   ....[40]....
        /*0268*/ 	.word	0xffffffff


	//   ....[41]....
        /*026c*/ 	.word	0xffffffff


	//   ....[42]....
        /*0270*/ 	.word	0xffffffff


	//   ....[43]....
        /*0274*/ 	.word	0xffffffff


	//   ....[44]....
        /*0278*/ 	.word	0xffffffff


	//   ....[45]....
        /*027c*/ 	.word	0xffffffff


	//   ....[46]....
        /*0280*/ 	.word	0xffffffff


	//   ....[47]....
        /*0284*/ 	.word	0xffffffff


	//   ....[48]....
        /*0288*/ 	.word	0xffffffff


	//   ....[49]....
        /*028c*/ 	.word	0xffffffff


	//   ....[50]....
        /*0290*/ 	.word	0xffffffff


	//   ....[51]....
        /*0294*/ 	.word	0xffffffff


	//   ....[52]....
        /*0298*/ 	.word	0xffffffff


	//   ....[53]....
        /*029c*/ 	.word	0xffffffff


	//   ....[54]....
        /*02a0*/ 	.word	0xffffffff


	//   ....[55]....
        /*02a4*/ 	.word	0xffffffff


	//   ....[56]....
        /*02a8*/ 	.word	0xffffffff


	//   ....[57]....
        /*02ac*/ 	.word	0xffffffff


	//   ....[58]....
        /*02b0*/ 	.word	0xffffffff


	//   ....[59]....
        /*02b4*/ 	.word	0xffffffff


	//   ....[60]....
        /*02b8*/ 	.word	0xffffffff


	//   ....[61]....
        /*02bc*/ 	.word	0xffffffff


	//   ....[62]....
        /*02c0*/ 	.word	0xffffffff


	//   ....[63]....
        /*02c4*/ 	.word	0xffffffff


	//   ....[64]....
        /*02c8*/ 	.word	0xffffffff


	//   ....[65]....
        /*02cc*/ 	.word	0xffffffff


	//   ....[66]....
        /*02d0*/ 	.word	0xffffffff


	//   ....[67]....
        /*02d4*/ 	.word	0xffffffff


	//   ....[68]....
        /*02d8*/ 	.word	0xffffffff


	//   ....[69]....
        /*02dc*/ 	.word	0xffffffff


	//   ....[70]....
        /*02e0*/ 	.word	0xffffffff


	//   ....[71]....
        /*02e4*/ 	.word	0xffffffff


	//   ....[72]....
        /*02e8*/ 	.word	0xffffffff


	//   ....[73]....
        /*02ec*/ 	.word	0xffffffff


	//   ....[74]....
        /*02f0*/ 	.word	0xffffffff


	//   ....[75]....
        /*02f4*/ 	.word	0xffffffff


	//   ....[76]....
        /*02f8*/ 	.word	0xffffffff


	//   ....[77]....
        /*02fc*/ 	.word	0xffffffff


	//   ....[78]....
        /*0300*/ 	.word	0xffffffff


	//   ....[79]....
        /*0304*/ 	.word	0xffffffff


	//   ....[80]....
        /*0308*/ 	.word	0xffffffff


	//   ....[81]....
        /*030c*/ 	.word	0xffffffff


	//   ....[82]....
        /*0310*/ 	.word	0xffffffff


	//   ....[83]....
        /*0314*/ 	.word	0xffffffff


	//   ....[84]....
        /*0318*/ 	.word	0xffffffff


	//   ....[85]....
        /*031c*/ 	.word	0xffffffff


	//   ....[86]....
        /*0320*/ 	.word	0xffffffff


	//   ....[87]....
        /*0324*/ 	.word	0xffffffff


	//   ....[88]....
        /*0328*/ 	.word	0xffffffff


	//   ....[89]....
        /*032c*/ 	.word	0xffffffff


	//   ....[90]....
        /*0330*/ 	.word	0xffffffff


	//   ....[91]....
        /*0334*/ 	.word	0xffffffff


	//   ....[92]....
        /*0338*/ 	.word	0xffffffff


	//   ....[93]....
        /*033c*/ 	.word	0xffffffff


	//   ....[94]....
        /*0340*/ 	.word	0xffffffff


	//   ....[95]....
        /*0344*/ 	.word	0xffffffff


	//   ....[96]....
        /*0348*/ 	.word	0xffffffff


	//   ....[97]....
        /*034c*/ 	.word	0xffffffff


	//   ....[98]....
        /*0350*/ 	.word	0xffffffff


	//   ....[99]....
        /*0354*/ 	.word	0xffffffff


	//   ....[100]....
        /*0358*/ 	.word	0xffffffff


	//   ....[101]....
        /*035c*/ 	.word	0xffffffff


	//   ....[102]....
        /*0360*/ 	.word	0xffffffff


	//   ....[103]....
        /*0364*/ 	.word	0xffffffff


	//   ....[104]....
        /*0368*/ 	.word	0xffffffff


	//   ....[105]....
        /*036c*/ 	.word	0xffffffff


	//   ....[106]....
        /*0370*/ 	.word	0xffffffff


	//   ....[107]....
        /*0374*/ 	.word	0xffffffff


	//   ....[108]....
        /*0378*/ 	.word	0xffffffff


	//   ....[109]....
        /*037c*/ 	.word	0xffffffff


	//   ....[110]....
        /*0380*/ 	.word	0xffffffff


	//   ....[111]....
        /*0384*/ 	.word	0xffffffff


	//   ....[112]....
        /*0388*/ 	.word	0xffffffff


	//   ....[113]....
        /*038c*/ 	.word	0xffffffff


	//   ....[114]....
        /*0390*/ 	.word	0xffffffff


	//   ....[115]....
        /*0394*/ 	.word	0xffffffff


	//   ....[116]....
        /*0398*/ 	.word	0xffffffff


	//   ....[117]....
        /*039c*/ 	.word	0xffffffff


	//   ....[118]....
        /*03a0*/ 	.word	0xffffffff


	//   ....[119]....
        /*03a4*/ 	.word	0xffffffff


	//   ....[120]....
        /*03a8*/ 	.word	0xffffffff


	//   ....[121]....
        /*03ac*/ 	.word	0xffffffff


	//   ....[122]....
        /*03b0*/ 	.word	0xffffffff


	//   ....[123]....
        /*03b4*/ 	.word	0xffffffff


	//   ....[124]....
        /*03b8*/ 	.word	0xffffffff


	//   ....[125]....
        /*03bc*/ 	.word	0xffffffff


	//   ....[126]....
        /*03c0*/ 	.word	0xffffffff


	//   ....[127]....
        /*03c4*/ 	.word	0xffffffff


	//   ....[128]....
        /*03c8*/ 	.word	0xffffffff


	//   ....[129]....
        /*03cc*/ 	.word	0xffffffff


	//   ....[130]....
        /*03d0*/ 	.word	0xffffffff


	//   ....[131]....
        /*03d4*/ 	.word	0xffffffff


	//   ....[132]....
        /*03d8*/ 	.word	0xffffffff


	//   ....[133]....
        /*03dc*/ 	.word	0xffffffff


	//   ....[134]....
        /*03e0*/ 	.word	0xffffffff


	//   ....[135]....
        /*03e4*/ 	.word	0xffffffff


	//   ....[136]....
        /*03e8*/ 	.word	0xffffffff


	//   ....[137]....
        /*03ec*/ 	.word	0xffffffff


	//   ....[138]....
        /*03f0*/ 	.word	0xffffffff


	//   ....[139]....
        /*03f4*/ 	.word	0xffffffff


	//   ....[140]....
        /*03f8*/ 	.word	0xffffffff


	//   ....[141]....
        /*03fc*/ 	.word	0xffffffff


	//   ....[142]....
        /*0400*/ 	.word	0xffffffff


	//   ....[143]....
        /*0404*/ 	.word	0xffffffff


	//   ....[144]....
        /*0408*/ 	.word	0xffffffff


	//   ....[145]....
        /*040c*/ 	.word	0xffffffff


	//   ....[146]....
        /*0410*/ 	.word	0xffffffff


	//   ....[147]....
        /*0414*/ 	.word	0xffffffff


	//   ....[148]....
        /*0418*/ 	.word	0xffffffff


	//   ....[149]....
        /*041c*/ 	.word	0xffffffff


	//   ....[150]....
        /*0420*/ 	.word	0xffffffff


	//   ....[151]....
        /*0424*/ 	.word	0xffffffff


	//   ....[152]....
        /*0428*/ 	.word	0xffffffff


	//   ....[153]....
        /*042c*/ 	.word	0xffffffff


	//   ....[154]....
        /*0430*/ 	.word	0xffffffff


	//   ....[155]....
        /*0434*/ 	.word	0xffffffff


	//   ....[156]....
        /*0438*/ 	.word	0xffffffff


	//   ....[157]....
        /*043c*/ 	.word	0xffffffff


	//   ....[158]....
        /*0440*/ 	.word	0xffffffff


	//   ....[159]....
        /*0444*/ 	.word	0xffffffff


	//   ....[160]....
        /*0448*/ 	.word	0xffffffff


	//   ....[161]....
        /*044c*/ 	.word	0xffffffff


	//   ....[162]....
        /*0450*/ 	.word	0xffffffff


	//   ....[163]....
        /*0454*/ 	.word	0xffffffff


	//   ....[164]....
        /*0458*/ 	.word	0xffffffff


	//   ....[165]....
        /*045c*/ 	.word	0xffffffff


	//   ....[166]....
        /*0460*/ 	.word	0xffffffff


	//   ....[167]....
        /*0464*/ 	.word	0xffffffff


	//   ....[168]....
        /*0468*/ 	.word	0xffffffff


	//----- nvinfo : EIATTR_COOP_GROUP_INSTR_OFFSETS
	.align		4
.L_420:
        /*046c*/ 	.byte	0x04, 0x28
        /*046e*/ 	.short	(.L_422 - .L_421)


	//   ....[0]....
.L_421:
        /*0470*/ 	.word	0x000000a0


	//   ....[1]....
        /*0474*/ 	.word	0x00002980


	//   ....[2]....
        /*0478*/ 	.word	0x000029d0


	//   ....[3]....
        /*047c*/ 	.word	0x000031a0


	//   ....[4]....
        /*0480*/ 	.word	0x000031c0


	//   ....[5]....
        /*0484*/ 	.word	0x00003910


	//   ....[6]....
        /*0488*/ 	.word	0x00003930


	//   ....[7]....
        /*048c*/ 	.word	0x00004080


	//   ....[8]....
        /*0490*/ 	.word	0x00004090


	//   ....[9]....
        /*0494*/ 	.word	0x00004910


	//   ....[10]....
        /*0498*/ 	.word	0x00004960


	//   ....[11]....
        /*049c*/ 	.word	0x000056a0


	//   ....[12]....
        /*04a0*/ 	.word	0x000056d0


	//   ....[13]....
        /*04a4*/ 	.word	0x00005e50


	//   ....[14]....
        /*04a8*/ 	.word	0x00005e80


	//   ....[15]....
        /*04ac*/ 	.word	0x00006600


	//   ....[16]....
        /*04b0*/ 	.word	0x00006620


	//   ....[17]....
        /*04b4*/ 	.word	0x00006dc0


	//   ....[18]....
        /*04b8*/ 	.word	0x00006df0


	//   ....[19]....
        /*04bc*/ 	.word	0x00006f00


	//   ....[20]....
        /*04c0*/ 	.word	0x00006f30


	//   ....[21]....
        /*04c4*/ 	.word	0x00007000


	//   ....[22]....
        /*04c8*/ 	.word	0x00007030


	//   ....[23]....
        /*04cc*/ 	.word	0x00007100


	//   ....[24]....
        /*04d0*/ 	.word	0x00007120


	//   ....[25]....
        /*04d4*/ 	.word	0x000076b0


	//   ....[26]....
        /*04d8*/ 	.word	0x000076d0


	//   ....[27]....
        /*04dc*/ 	.word	0x000077a0


	//   ....[28]....
        /*04e0*/ 	.word	0x000077d0


	//   ....[29]....
        /*04e4*/ 	.word	0x000078a0


	//   ....[30]....
        /*04e8*/ 	.word	0x000078d0


	//   ....[31]....
        /*04ec*/ 	.word	0x000079a0


	//   ....[32]....
        /*04f0*/ 	.word	0x000079d0


	//   ....[33]....
        /*04f4*/ 	.word	0x00008740


	//   ....[34]....
        /*04f8*/ 	.word	0x000087c0


	//   ....[35]....
        /*04fc*/ 	.word	0x00008810


	//   ....[36]....
        /*0500*/ 	.word	0x00008850


	//   ....[37]....
        /*0504*/ 	.word	0x00008890


	//   ....[38]....
        /*0508*/ 	.word	0x00008930


	//   ....[39]....
        /*050c*/ 	.word	0x00008a50


	//   ....[40]....
        /*0510*/ 	.word	0x00008a70


	//   ....[41]....
        /*0514*/ 	.word	0x00008c90


	//   ....[42]....
        /*0518*/ 	.word	0x00008cc0


	//   ....[43]....
        /*051c*/ 	.word	0x00008de0


	//   ....[44]....
        /*0520*/ 	.word	0x00008e00


	//   ....[45]....
        /*0524*/ 	.word	0x00008e90


	//   ....[46]....
        /*0528*/ 	.word	0x00008eb0


	//   ....[47]....
        /*052c*/ 	.word	0x00008f40


	//   ....[48]....
        /*0530*/ 	.word	0x00008f60


	//   ....[49]....
        /*0534*/ 	.word	0x000093b0


	//   ....[50]....
        /*0538*/ 	.word	0x000093d0


	//   ....[51]....
        /*053c*/ 	.word	0x00009420


	//   ....[52]....
        /*0540*/ 	.word	0x00009430


	//   ....[53]....
        /*0544*/ 	.word	0x00009590


	//   ....[54]....
        /*0548*/ 	.word	0x00009650


	//   ....[55]....
        /*054c*/ 	.word	0x00009690


	//   ....[56]....
        /*0550*/ 	.word	0x000096d0


	//   ....[57]....
        /*0554*/ 	.word	0x00009860


	//   ....[58]....
        /*0558*/ 	.word	0x00009920


	//   ....[59]....
        /*055c*/ 	.word	0x00009960


	//   ....[60]....
        /*0560*/ 	.word	0x000099a0


	//   ....[61]....
        /*0564*/ 	.word	0x00009b50


	//   ....[62]....
        /*0568*/ 	.word	0x00009bd0


	//   ....[63]....
        /*056c*/ 	.word	0x00009c10


	//   ....[64]....
        /*0570*/ 	.word	0x00009c50


	//   ....[65]....
        /*0574*/ 	.word	0x0000b8a0


	//   ....[66]....
        /*0578*/ 	.word	0x0000b8e0


	//   ....[67]....
        /*057c*/ 	.word	0x0000b900


	//   ....[68]....
        /*0580*/ 	.word	0x0000b980


	//   ....[69]....
        /*0584*/ 	.word	0x0000b9f0


	//   ....[70]....
        /*0588*/ 	.word	0x0000ba10


	//   ....[71]....
        /*058c*/ 	.word	0x0000ba30


	//   ....[72]....
        /*0590*/ 	.word	0x0000ba50


	//   ....[73]....
        /*0594*/ 	.word	0x0000bc40


	//   ....[74]....
        /*0598*/ 	.word	0x0000bc80


	//   ....[75]....
        /*059c*/ 	.word	0x0000bce0


	//   ....[76]....
        /*05a0*/ 	.word	0x0000bd00


	//   ....[77]....
        /*05a4*/ 	.word	0x0000be70


	//   ....[78]....
        /*05a8*/ 	.word	0x0000be90


	//   ....[79]....
        /*05ac*/ 	.word	0x0000beb0


	//   ....[80]....
        /*05b0*/ 	.word	0x0000bed0


	//   ....[81]....
        /*05b4*/ 	.word	0x0000dfe0


	//   ....[82]....
        /*05b8*/ 	.word	0x0000e010


	//   ....[83]....
        /*05bc*/ 	.word	0x0000e040


	//   ....[84]....
        /*05c0*/ 	.word	0x0000e070


	//   ....[85]....
        /*05c4*/ 	.word	0x0000e0a0


	//   ....[86]....
        /*05c8*/ 	.word	0x0000e110


	//   ....[87]....
        /*05cc*/ 	.word	0x0000e140


	//   ....[88]....
        /*05d0*/ 	.word	0x0000e160


	//   ....[89]....
        /*05d4*/ 	.word	0x0000f2c0


	//   ....[90]....
        /*05d8*/ 	.word	0x0000f2e0


	//   ....[91]....
        /*05dc*/ 	.word	0x0000f2f0


	//   ....[92]....
        /*05e0*/ 	.word	0x0000f300


	//   ....[93]....
        /*05e4*/ 	.word	0x0000f310


	//   ....[94]....
        /*05e8*/ 	.word	0x0000f320


	//   ....[95]....
        /*05ec*/ 	.word	0x0000f330


	//   ....[96]....
        /*05f0*/ 	.word	0x0000f340


	//   ....[97]....
        /*05f4*/ 	.word	0x0000fed0


	//   ....[98]....
        /*05f8*/ 	.word	0x0000fee0


	//   ....[99]....
        /*05fc*/ 	.word	0x00010c60


	//   ....[100]....
        /*0600*/ 	.word	0x00010d00


	//   ....[101]....
        /*0604*/ 	.word	0x00010d20


	//   ....[102]....
        /*0608*/ 	.word	0x00010d40


	//   ....[103]....
        /*060c*/ 	.word	0x000130b0


	//   ....[104]....
        /*0610*/ 	.word	0x000130c0


	//   ....[105]....
        /*0614*/ 	.word	0x000130d0


	//   ....[106]....
        /*0618*/ 	.word	0x000130e0


	//   ....[107]....
        /*061c*/ 	.word	0x000130f0


	//   ....[108]....
        /*0620*/ 	.word	0x00013100


	//   ....[109]....
        /*0624*/ 	.word	0x00013110


	//   ....[110]....
        /*0628*/ 	.word	0x00013140


	//   ....[111]....
        /*062c*/ 	.word	0x000148f0


	//   ....[112]....
        /*0630*/ 	.word	0x00014900


	//   ....[113]....
        /*0634*/ 	.word	0x00014910


	//   ....[114]....
        /*0638*/ 	.word	0x00014920


	//   ....[115]....
        /*063c*/ 	.word	0x00014930


	//   ....[116]....
        /*0640*/ 	.word	0x00014940


	//   ....[117]....
        /*0644*/ 	.word	0x00014950


	//   ....[118]....
        /*0648*/ 	.word	0x00014980


	//   ....[119]....
        /*064c*/ 	.word	0x00014ba0


	//   ....[120]....
        /*0650*/ 	.word	0x00014bb0


	//   ....[121]....
        /*0654*/ 	.word	0x00015770


	//   ....[122]....
        /*0658*/ 	.word	0x00015880


	//   ....[123]....
        /*065c*/ 	.word	0x000158a0


	//   ....[124]....
        /*0660*/ 	.word	0x00015900


	//   ....[125]....
        /*0664*/ 	.word	0x00017d10


	//   ....[126]....
        /*0668*/ 	.word	0x00017d20


	//   ....[127]....
        /*066c*/ 	.word	0x00017d30


	//   ....[128]....
        /*0670*/ 	.word	0x00017d40


	//   ....[129]....
        /*0674*/ 	.word	0x00017d50


	//   ....[130]....
        /*0678*/ 	.word	0x00017d60


	//   ....[131]....
        /*067c*/ 	.word	0x00017d70


	//   ....[132]....
        /*0680*/ 	.word	0x00017d90


	//   ....[133]....
        /*0684*/ 	.word	0x00018290


	//   ....[134]....
        /*0688*/ 	.word	0x000182c0


	//   ....[135]....
        /*068c*/ 	.word	0x000182e0


	//   ....[136]....
        /*0690*/ 	.word	0x00018320


	//   ....[137]....
        /*0694*/ 	.word	0x00018350


	//   ....[138]....
        /*0698*/ 	.word	0x00018390


	//   ....[139]....
        /*069c*/ 	.word	0x000183f0


	//   ....[140]....
        /*06a0*/ 	.word	0x00018410


	//   ....[141]....
        /*06a4*/ 	.word	0x00019bb0


	//   ....[142]....
        /*06a8*/ 	.word	0x00019bf0


	//   ....[143]....
        /*06ac*/ 	.word	0x00019c20


	//   ....[144]....
        /*06b0*/ 	.word	0x00019c30


	//   ....[145]....
        /*06b4*/ 	.word	0x0001be80


	//   ....[146]....
        /*06b8*/ 	.word	0x0001be90


	//   ....[147]....
        /*06bc*/ 	.word	0x0001bec0


	//   ....[148]....
        /*06c0*/ 	.word	0x0001bee0


	//   ....[149]....
        /*06c4*/ 	.word	0x0001d0f0


	//   ....[150]....
        /*06c8*/ 	.word	0x0001d140


	//   ....[151]....
        /*06cc*/ 	.word	0x0001d1c0


	//   ....[152]....
        /*06d0*/ 	.word	0x0001d1f0


	//   ....[153]....
        /*06d4*/ 	.word	0x0001d400


	//   ....[154]....
        /*06d8*/ 	.word	0x0001d410


	//   ....[155]....
        /*06dc*/ 	.word	0x0001d500


	//   ....[156]....
        /*06e0*/ 	.word	0x0001d530


	//   ....[157]....
        /*06e4*/ 	.word	0x0001d600


	//   ....[158]....
        /*06e8*/ 	.word	0x0001d630


	//   ....[159]....
        /*06ec*/ 	.word	0x0001d700


	//   ....[160]....
        /*06f0*/ 	.word	0x0001d720


	//   ....[161]....
        /*06f4*/ 	.word	0x0001dfb0


	//   ....[162]....
        /*06f8*/ 	.word	0x0001dfd0


	//   ....[163]....
        /*06fc*/ 	.word	0x0001e0b0


	//   ....[164]....
        /*0700*/ 	.word	0x0001e0e0


	//   ....[165]....
        /*0704*/ 	.word	0x0001e1b0


	//   ....[166]....
        /*0708*/ 	.word	0x0001e1e0


	//   ....[167]....
        /*070c*/ 	.word	0x0001e2b0


	//   ....[168]....
        /*0710*/ 	.word	0x0001e2d0


	//----- nvinfo : EIATTR_EXIT_INSTR_OFFSETS
	.align		4
.L_422:
        /*0714*/ 	.byte	0x04, 0x1c
        /*0716*/ 	.short	(.L_424 - .L_423)


	//   ....[0]....
.L_423:
        /*0718*/ 	.word	0x00000450


	//   ....[1]....
        /*071c*/ 	.word	0x0001d730


	//   ....[2]....
        /*0720*/ 	.word	0x0001d780


	//   ....[3]....
        /*0724*/ 	.word	0x0001d7e0


	//   ....[4]....
        /*0728*/ 	.word	0x0001e2e0


	//   ....[5]....
        /*072c*/ 	.word	0x0001e330


	//   ....[6]....
        /*0730*/ 	.word	0x0001e390


	//----- nvinfo : EIATTR_CTAIDZ_USED
	.align		4
.L_424:
        /*0734*/ 	.byte	0x01, 0x04
	.zero		2


	//----- nvinfo : EIATTR_MAX_THREADS
	.align		4
        /*0738*/ 	.byte	0x04, 0x05
        /*073a*/ 	.short	(.L_426 - .L_425)
.L_425:
        /*073c*/ 	.word	0x00000100
        /*0740*/ 	.word	0x00000001
        /*0744*/ 	.word	0x00000001


	//----- nvinfo : EIATTR_CRS_STACK_SIZE
	.align		4
.L_426:
        /*0748*/ 	.byte	0x04, 0x1e
        /*074a*/ 	.short	(.L_428 - .L_427)
.L_427:
        /*074c*/ 	.word	0x00000000
.L_428:


//--------------------- .nv.info._ZN7cutlass13device_kernelIN5flash19enable_sm80_to_sm89INS1_16FlashAttnFwdSm80INS1_25CollectiveMainloopFwdSm80ILi4ELi1ELb0EN4cute5tupleIJNS5_1CILi128EEENS7_ILi64EEES8_EEELi128ENS_6half_tEfNS_4arch4Sm80ELb0ELb0ELb1ELb0ELb1ELb0ELb1ELb0EEENS1_21CollectiveEpilogueFwdINS6_IJS8_S8_S9_EEENS6_IJNS7_ILi1EEESH_SH_EEESB_SD_Li128ELb0ELb1ELb0ELb0EEENS1_19SingleTileSchedulerILb0ELb0ELb1ELi128EEEEEEEEEvNT_6ParamsE --------------------------
	.section	.nv.info._ZN7cutlass13device_kernelIN5flash19enable_sm80_to_sm89INS1_16FlashAttnFwdSm80INS1_25CollectiveMainloopFwdSm80ILi4ELi1ELb0EN4cute5tupleIJNS5_1CILi128EEENS7_ILi64EEES8_EEELi128ENS_6half_tEfNS_4arch4Sm80ELb0ELb0ELb1ELb0ELb1ELb0ELb1ELb0EEENS1_21CollectiveEpilogueFwdINS6_IJS8_S8_S9_EEENS6_IJNS7_ILi1EEESH_SH_EEESB_SD_Li128ELb0ELb1ELb0ELb0EEENS1_19SingleTileSchedulerILb0ELb0ELb1ELi128EEEEEEEEEvNT_6ParamsE,"",@"SHT_CUDA_INFO"
	.sectionflags	@""
	.align	4


	//----- nvinfo : EIATTR_CUDA_API_VERSION
	.align		4
        /*0000*/ 	.byte	0x04, 0x37
        /*0002*/ 	.short	(.L_430 - .L_429)
.L_429:
        /*0004*/ 	.word	0x00000082


	//----- nvinfo : EIATTR_SW2861232_WAR
	.align		4
.L_430:
        /*0008*/ 	.byte	0x01, 0x35
	.zero		2


	//----- nvinfo : EIATTR_PARAM_CBANK
	.align		4
        /*000c*/ 	.byte	0x04, 0x0a
        /*000e*/ 	.short	(.L_432 - .L_431)
	.align		4
.L_431:
        /*0010*/ 	.word	index@(.nv.constant0._ZN7cutlass13device_kernelIN5flash19enable_sm80_to_sm89INS1_16FlashAttnFwdSm80INS1_25CollectiveMainloopFwdSm80ILi4ELi1ELb0EN4cute5tupleIJNS5_1CILi128EEENS7_ILi64EEES8_EEELi128ENS_6half_tEfNS_4arch4Sm80ELb0ELb0ELb1ELb0ELb1ELb0ELb1ELb0EEENS1_21CollectiveEpilogueFwdINS6_IJS8_S8_S9_EEENS6_IJNS7_ILi1EEESH_SH_EEESB_SD_Li128ELb0ELb1ELb0ELb0EEENS1_19SingleTileSchedulerILb0ELb0ELb1ELi128EEEEEEEEEvNT_6ParamsE)
        /*0014*/ 	.short	0x0160
        /*0016*/ 	.short	0x0418


	//----- nvinfo : EIATTR_CBANK_PARAM_SIZE
	.align		4
.L_432:
        /*0018*/ 	.byte	0x03, 0x19
        /*001a*/ 	.short	0x0418


	//----- nvinfo : EIATTR_KPARAM_INFO
	.align		4
        /*001c*/ 	.byte	0x04, 0x17
        /*001e*/ 	.short	(.L_434 - .L_433)
.L_433:
        /*0020*/ 	.word	0x00000000
        /*0024*/ 	.short	0x0000
        /*0026*/ 	.short	0x0000
        /*0028*/ 	.byte	0x00, 0xf0, 0x61, 0x10


	//----- nvinfo : EIATTR_MAXREG_COUNT
	.align		4
.L_434:
        /*002c*/ 	.byte	0x03, 0x1b
        /*002e*/ 	.short	0x00ff


	//----- nvinfo : EIATTR_NUM_BARRIERS
	.align		4
        /*0030*/ 	.byte	0x02, 0x4c
        /*0032*/ 	.byte	0x02
	.zero		1


	//----- nvinfo : EIATTR_ANNOTATIONS
	.align		4
        /*0034*/ 	.byte	0x04, 0x55
        /*0036*/ 	.short	(.L_436 - .L_435)


	//   ....[0]....
.L_435:
        /* <DEDUP_REMOVED lines=27> */


	//----- nvinfo : EIATTR_MERCURY_ISA_VERSION
	.align		4
.L_436:
        /*01d0*/ 	.byte	0x03, 0x5f
        /*01d2*/ 	.short	0x0000


	//----- nvinfo : EIATTR_COOP_GROUP_MASK_REGIDS
	.align		4
        /*01d4*/ 	.byte	0x04, 0x29
        /*01d6*/ 	.short	(.L_438 - .L_437)


	//   ....[0]....
.L_437:
        /*01d8*/ 	.word	0xffffffff


	//   ....[1]....
        /*01dc*/ 	.word	0xffffffff


	//   ....[2]....
        /*01e0*/ 	.word	0xffffffff


	//   ....[3]....
        /*01e4*/ 	.word	0xffffffff


	//   ....[4]....
        /*01e8*/ 	.word	0xffffffff


	//   ....[5]....
        /*01ec*/ 	.word	0xffffffff


	//   ....[6]....
        /*01f0*/ 	.word	0xffffffff


	//   ....[7]....
        /*01f4*/ 	.word	0xffffffff


	//   ....[8]....
        /*01f8*/ 	.word	0xffffffff


	//   ....[9]....
        /*01fc*/ 	.word	0xffffffff


	//   ....[10]....
        /*0200*/ 	.word	0xffffffff


	//   ....[11]....
        /*0204*/ 	.word	0xffffffff


	//   ....[12]....
        /*0208*/ 	.word	0xffffffff


	//   ....[13]....
        /*020c*/ 	.word	0xffffffff


	//   ....[14]....
        /*0210*/ 	.word	0xffffffff


	//   ....[15]....
        /*0214*/ 	.word	0xffffffff


	//   ....[16]....
        /*0218*/ 	.word	0xffffffff


	//   ....[17]....
        /*021c*/ 	.word	0xffffffff


	//   ....[18]....
        /*0220*/ 	.word	0xffffffff


	//   ....[19]....
        /*0224*/ 	.word	0xffffffff


	//   ....[20]....
        /*0228*/ 	.word	0xffffffff


	//   ....[21]....
        /*022c*/ 	.word	0xffffffff


	//   ....[22]....
        /*0230*/ 	.word	0xffffffff


	//   ....[23]....
        /*0234*/ 	.word	0xffffffff


	//   ....[24]....
        /*0238*/ 	.word	0xffffffff


	//   ....[25]....
        /*023c*/ 	.word	0xffffffff


	//   ....[26]....
        /*0240*/ 	.word	0xffffffff


	//   ....[27]....
        /*0244*/ 	.word	0xffffffff


	//   ....[28]....
        /*0248*/ 	.word	0xffffffff


	//   ....[29]....
        /*024c*/ 	.word	0xffffffff


	//   ....[30]....
        /*0250*/ 	.word	0xffffffff


	//   ....[31]....
        /*0254*/ 	.word	0xffffffff


	//   ....[32]....
        /*0258*/ 	.word	0xffffffff


	//   ....[33]....
        /*025c*/ 	.word	0xffffffff


	//   ....[34]....
        /*0260*/ 	.word	0xffffffff


	//   ....[35]....
        /*0264*/ 	.word	0xffffffff


	//   ....[36]....
        /*0268*/ 	.word	0xffffffff


	//   ....[37]....
        /*026c*/ 	.word	0xffffffff


	//   ....[38]....
        /*0270*/ 	.word	0xffffffff


	//   ....[39]....
        /*0274*/ 	.word	0xffffffff


	//   ....[40]....
        /*0278*/ 	.word	0xffffffff


	//   ....[41]....
        /*027c*/ 	.word	0xffffffff


	//   ....[42]....
        /*0280*/ 	.word	0xffffffff


	//   ....[43]....
        /*0284*/ 	.word	0xffffffff


	//   ....[44]....
        /*0288*/ 	.word	0xffffffff


	//   ....[45]....
        /*028c*/ 	.word	0xffffffff


	//   ....[46]....
        /*0290*/ 	.word	0xffffffff


	//   ....[47]....
        /*0294*/ 	.word	0xffffffff


	//   ....[48]....
        /*0298*/ 	.word	0xffffffff


	//   ....[49]....
        /*029c*/ 	.word	0xffffffff


	//   ....[50]....
        /*02a0*/ 	.word	0xffffffff


	//   ....[51]....
        /*02a4*/ 	.word	0xffffffff


	//   ....[52]....
        /*02a8*/ 	.word	0xffffffff


	//   ....[53]....
        /*02ac*/ 	.word	0xffffffff


	//   ....[54]....
        /*02b0*/ 	.word	0xffffffff


	//   ....[55]....
        /*02b4*/ 	.word	0xffffffff


	//   ....[56]....
        /*02b8*/ 	.word	0xffffffff


	//   ....[57]....
        /*02bc*/ 	.word	0xffffffff


	//   ....[58]....
        /*02c0*/ 	.word	0xffffffff


	//   ....[59]....
        /*02c4*/ 	.word	0xffffffff


	//   ....[60]....
        /*02c8*/ 	.word	0xffffffff


	//   ....[61]....
        /*02cc*/ 	.word	0xffffffff


	//   ....[62]....
        /*02d0*/ 	.word	0xffffffff


	//   ....[63]....
        /*02d4*/ 	.word	0xffffffff


	//   ....[64]....
        /*02d8*/ 	.word	0xffffffff


	//   ....[65]....
        /*02dc*/ 	.word	0xffffffff


	//   ....[66]....
        /*02e0*/ 	.word	0xffffffff


	//   ....[67]....
        /*02e4*/ 	.word	0xffffffff


	//   ....[68]....
        /*02e8*/ 	.word	0xffffffff


	//   ....[69]....
        /*02ec*/ 	.word	0xffffffff


	//   ....[70]....
        /*02f0*/ 	.word	0xffffffff


	//   ....[71]....
        /*02f4*/ 	.word	0xffffffff


	//   ....[72]....
        /*02f8*/ 	.word	0xffffffff


	//   ....[73]....
        /*02fc*/ 	.word	0xffffffff


	//   ....[74]....
        /*0300*/ 	.word	0xffffffff


	//   ....[75]....
        /*0304*/ 	.word	0xffffffff


	//   ....[76]....
        /*0308*/ 	.word	0xffffffff


	//   ....[77]....
        /*030c*/ 	.word	0xffffffff


	//   ....[78]....
        /*0310*/ 	.word	0xffffffff


	//   ....[79]....
        /*0314*/ 	.word	0xffffffff


	//   ....[80]....
        /*0318*/ 	.word	0xffffffff


	//   ....[81]....
        /*031c*/ 	.word	0xffffffff


	//   ....[82]....
        /*0320*/ 	.word	0xffffffff


	//   ....[83]....
        /*0324*/ 	.word	0xffffffff


	//   ....[84]....
        /*0328*/ 	.word	0xffffffff


	//   ....[85]....
        /*032c*/ 	.word	0xffffffff


	//   ....[86]....
        /*0330*/ 	.word	0xffffffff


	//   ....[87]....
        /*0334*/ 	.word	0xffffffff


	//   ....[88]....
        /*0338*/ 	.word	0xffffffff


	//   ....[89]....
        /*033c*/ 	.word	0xffffffff


	//   ....[90]....
        /*0340*/ 	.word	0xffffffff


	//   ....[91]....
        /*0344*/ 	.word	0xffffffff


	//   ....[92]....
        /*0348*/ 	.word	0xffffffff


	//   ....[93]....
        /*034c*/ 	.word	0xffffffff


	//   ....[94]....
        /*0350*/ 	.word	0xffffffff


	//   ....[95]....
        /*0354*/ 	.word	0xffffffff


	//   ....[96]....
        /*0358*/ 	.word	0xffffffff


	//   ....[97]....
        /*035c*/ 	.word	0xffffffff


	//   ....[98]....
        /*0360*/ 	.word	0xffffffff


	//   ....[99]....
        /*0364*/ 	.word	0xffffffff


	//   ....[100]....
        /*0368*/ 	.word	0xffffffff


	//   ....[101]....
        /*036c*/ 	.word	0xffffffff


	//   ....[102]....
        /*0370*/ 	.word	0xffffffff


	//   ....[103]....
        /*0374*/ 	.word	0xffffffff


	//----- nvinfo : EIATTR_COOP_GROUP_INSTR_OFFSETS
	.align		4
.L_438:
        /*0378*/ 	.byte	0x04, 0x28
        /*037a*/ 	.short	(.L_440 - .L_439)


	//   ....[0]....
.L_439:
        /*037c*/ 	.word	0x00000520


	//   ....[1]....
        /*0380*/ 	.word	0x00000530


	//   ....[2]....
        /*0384*/ 	.word	0x00000550


	//   ....[3]....
        /*0388*/ 	.word	0x00000560


	//   ....[4]....
        /*038c*/ 	.word	0x00000640


	//   ....[5]....
        /*0390*/ 	.word	0x00000660


	//   ....[6]....
        /*0394*/ 	.word	0x00000730


	//   ....[7]....
        /*0398*/ 	.word	0x00000810


	//   ....[8]....
        /*039c*/ 	.word	0x00000820


	//   ....[9]....
        /*03a0*/ 	.word	0x00000900


	//   ....[10]....
        /*03a4*/ 	.word	0x00000920


	//   ....[11]....
        /*03a8*/ 	.word	0x000009f0


	//   ....[12]....
        /*03ac*/ 	.word	0x00000a10


	//   ....[13]....
        /*03b0*/ 	.word	0x00000b60


	//   ....[14]....
        /*03b4*/ 	.word	0x00000b70


	//   ....[15]....
        /*03b8*/ 	.word	0x00000b80


	//   ....[16]....
        /*03bc*/ 	.word	0x000010a0


	//   ....[17]....
        /*03c0*/ 	.word	0x000010c0


	//   ....[18]....
        /*03c4*/ 	.word	0x000010f0


	//   ....[19]....
        /*03c8*/ 	.word	0x00001120


	//   ....[20]....
        /*03cc*/ 	.word	0x00001150


	//   ....[21]....
        /*03d0*/ 	.word	0x00001170


	//   ....[22]....
        /*03d4*/ 	.word	0x00001190


	//   ....[23]....
        /*03d8*/ 	.word	0x000011b0


	//   ....[24]....
        /*03dc*/ 	.word	0x00001840


	//   ....[25]....
        /*03e0*/ 	.word	0x00001870


	//   ....[26]....
        /*03e4*/ 	.word	0x00001880


	//   ....[27]....
        /*03e8*/ 	.word	0x000018c0


	//   ....[28]....
        /*03ec*/ 	.word	0x00001900


	//   ....[29]....
        /*03f0*/ 	.word	0x00001920


	//   ....[30]....
        /*03f4*/ 	.word	0x00001940


	//   ....[31]....
        /*03f8*/ 	.word	0x00001950


	//   ....[32]....
        /*03fc*/ 	.word	0x00003070


	//   ....[33]....
        /*0400*/ 	.word	0x00003090


	//   ....[34]....
        /*0404*/ 	.word	0x000030b0


	//   ....[35]....
        /*0408*/ 	.word	0x000030d0


	//   ....[36]....
        /*040c*/ 	.word	0x000030f0


	//   ....[37]....
        /*0410*/ 	.word	0x00003100


	//   ....[38]....
        /*0414*/ 	.word	0x00003110


	//   ....[39]....
        /*0418*/ 	.word	0x00003130


	//   ....[40]....
        /*041c*/ 	.word	0x000039c0


	//   ....[41]....
        /*0420*/ 	.word	0x00003ac0


	//   ....[42]....
        /*0424*/ 	.word	0x00003ba0


	//   ....[43]....
        /*0428*/ 	.word	0x00003d00


	//   ....[44]....
        /*042c*/ 	.word	0x00003db0


	//   ....[45]....
        /*0430*/ 	.word	0x00003dd0


	//   ....[46]....
        /*0434*/ 	.word	0x00003ee0


	//   ....[47]....
        /*0438*/ 	.word	0x00003f10


	//   ....[48]....
        /*043c*/ 	.word	0x00005b10


	//   ....[49]....
        /*0440*/ 	.word	0x00005b20


	//   ....[50]....
        /*0444*/ 	.word	0x00005b30


	//   ....[51]....
        /*0448*/ 	.word	0x00005b40


	//   ....[52]....
        /*044c*/ 	.word	0x00005b50


	//   ....[53]....
        /*0450*/ 	.word	0x00005b60


	//   ....[54]....
        /*0454*/ 	.word	0x00005b70


	//   ....[55]....
        /*0458*/ 	.word	0x00005b90


	//   ....[56]....
        /*045c*/ 	.word	0x00005fa0


	//   ....[57]....
        /*0460*/ 	.word	0x00005fb0


	//   ....[58]....
        /*0464*/ 	.word	0x00005fc0


	//   ....[59]....
        /*0468*/ 	.word	0x00005fd0


	//   ....[60]....
        /*046c*/ 	.word	0x00005ff0


	//   ....[61]....
        /*0470*/ 	.word	0x00006010


	//   ....[62]....
        /*0474*/ 	.word	0x00006060


	//   ....[63]....
        /*0478*/ 	.word	0x000060a0


	//   ....[64]....
        /*047c*/ 	.word	0x000076c0


	//   ....[65]....
        /*0480*/ 	.word	0x00007790


	//   ....[66]....
        /*0484*/ 	.word	0x00007880


	//   ....[67]....
        /*0488*/ 	.word	0x000078c0


	//   ....[68]....
        /*048c*/ 	.word	0x000078d0


	//   ....[69]....
        /*0490*/ 	.word	0x00007900


	//   ....[70]....
        /*0494*/ 	.word	0x00007990


	//   ....[71]....
        /*0498*/ 	.word	0x00007ad0


	//   ....[72]....
        /*049c*/ 	.word	0x0000a130


	//   ....[73]....
        /*04a0*/ 	.word	0x0000a2d0


	//   ....[74]....
        /*04a4*/ 	.word	0x0000a2e0


	//   ....[75]....
        /*04a8*/ 	.word	0x0000a310


	//   ....[76]....
        /*04ac*/ 	.word	0x0000a320


	//   ....[77]....
        /*04b0*/ 	.word	0x0000a340


	//   ....[78]....
        /*04b4*/ 	.word	0x0000a390


	//   ....[79]....
        /*04b8*/ 	.word	0x0000a3c0


	//   ....[80]....
        /*04bc*/ 	.word	0x0000bc60


	//   ....[81]....
        /*04c0*/ 	.word	0x0000bc70


	//   ....[82]....
        /*04c4*/ 	.word	0x0000bc90


	//   ....[83]....
        /*04c8*/ 	.word	0x0000bca0


	//   ....[84]....
        /*04cc*/ 	.word	0x0000bcb0


	//   ....[85]....
        /*04d0*/ 	.word	0x0000bcc0


	//   ....[86]....
        /*04d4*/ 	.word	0x0000bcd0


	//   ....[87]....
        /*04d8*/ 	.word	0x0000bce0


	//   ....[88]....
        /*04dc*/ 	.word	0x0000be80


	//   ....[89]....
        /*04e0*/ 	.word	0x0000bea0


	//   ....[90]....
        /*04e4*/ 	.word	0x0000bf90


	//   ....[91]....
        /*04e8*/ 	.word	0x0000bfc0


	//   ....[92]....
        /*04ec*/ 	.word	0x0000c090


	//   ....[93]....
        /*04f0*/ 	.word	0x0000c0c0


	//   ....[94]....
        /*04f4*/ 	.word	0x0000c190


	//   ....[95]....
        /*04f8*/ 	.word	0x0000c1c0


	//   ....[96]....
        /*04fc*/ 	.word	0x0000c290


	//   ....[97]....
        /*0500*/ 	.word	0x0000c2c0


	//   ....[98]....
        /*0504*/ 	.word	0x0000c390


	//   ....[99]....
        /*0508*/ 	.word	0x0000c3c0


	//   ....[100]....
        /*050c*/ 	.word	0x0000c490


	//   ....[101]....
        /*0510*/ 	.word	0x0000c4c0


	//   ....[102]....
        /*0514*/ 	.word	0x0000c580


	//   ....[103]....
        /*0518*/ 	.word	0x0000c590


	//----- nvinfo : EIATTR_EXIT_INSTR_OFFSETS
	.align		4
.L_440:
        /*051c*/ 	.byte	0x04, 0x1c
        /*051e*/ 	.short	(.L_442 - .L_441)


	//   ....[0]....
.L_441:
        /*0520*/ 	.word	0x00000040


	//   ....[1]....
        /*0524*/ 	.word	0x0000c5c0


	//   ....[2]....
        /*0528*/ 	.word	0x0000c610


	//   ....[3]....
        /*052c*/ 	.word	0x0000c670


	//----- nvinfo : EIATTR_CTAIDZ_USED
	.align		4
.L_442:
        /*0530*/ 	.byte	0x01, 0x04
	.zero		2


	//----- nvinfo : EIATTR_MAX_THREADS
	.align		4
        /*0534*/ 	.byte	0x04, 0x05
        /*0536*/ 	.short	(.L_444 - .L_443)
.L_443:
        /*0538*/ 	.word	0x00000080
        /*053c*/ 	.word	0x00000001
        /*0540*/ 	.word	0x00000001


	//----- nvinfo : EIATTR_CRS_STACK_SIZE
	.align		4
.L_444:
        /*0544*/ 	.byte	0x04, 0x1e
        /*0546*/ 	.short	(.L_446 - .L_445)
.L_445:
        /*0548*/ 	.word	0x00000000
.L_446:


//--------------------- .nv.info._ZN7cutlass13device_kernelIN5flash19enable_sm80_to_sm89INS1_16FlashAttnFwdSm80INS1_25CollectiveMainloopFwdSm80ILi4ELi1ELb0EN4cute5tupleIJNS5_1CILi128EEENS7_ILi64EEES8_EEELi128ENS_6half_tEfNS_4arch4Sm80ELb0ELb0ELb1ELb1ELb1ELb0ELb1ELb0EEENS1_21CollectiveEpilogueFwdINS6_IJS8_S8_S9_EEENS6_IJNS7_ILi1EEESH_SH_EEESB_SD_Li128ELb1ELb1ELb0ELb0EEENS1_19SingleTileSchedulerILb1ELb0ELb1ELi128EEEEEEEEEvNT_6ParamsE --------------------------
	.section	.nv.info._ZN7cutlass13device_kernelIN5flash19enable_sm80_to_sm89INS1_16FlashAttnFwdSm80INS1_25CollectiveMainloopFwdSm80ILi4ELi1ELb0EN4cute5tupleIJNS5_1CILi128EEENS7_ILi64EEES8_EEELi128ENS_6half_tEfNS_4arch4Sm80ELb0ELb0ELb1ELb1ELb1ELb0ELb1ELb0EEENS1_21CollectiveEpilogueFwdINS6_IJS8_S8_S9_EEENS6_IJNS7_ILi1EEESH_SH_EEESB_SD_Li128ELb1ELb1ELb0ELb0EEENS1_19SingleTileSchedulerILb1ELb0ELb1ELi128EEEEEEEEEvNT_6ParamsE,"",@"SHT_CUDA_INFO"
	.sectionflags	@""
	.align	4


	//----- nvinfo : EIATTR_CUDA_API_VERSION
	.align		4
        /*0000*/ 	.byte	0x04, 0x37
        /*0002*/ 	.short	(.L_448 - .L_447)
.L_447:
        /*0004*/ 	.word	0x00000082


	//----- nvinfo : EIATTR_SW2861232_WAR
	.align		4
.L_448:
        /*0008*/ 	.byte	0x01, 0x35
	.zero		2


	//----- nvinfo : EIATTR_PARAM_CBANK
	.align		4
        /*000c*/ 	.byte	0x04, 0x0a
        /*000e*/ 	.short	(.L_450 - .L_449)
	.align		4
.L_449:
        /*0010*/ 	.word	index@(.nv.constant0._ZN7cutlass13device_kernelIN5flash19enable_sm80_to_sm89INS1_16FlashAttnFwdSm80INS1_25CollectiveMainloopFwdSm80ILi4ELi1ELb0EN4cute5tupleIJNS5_1CILi128EEENS7_ILi64EEES8_EEELi128ENS_6half_tEfNS_4arch4Sm80ELb0ELb0ELb1ELb1ELb1ELb0ELb1ELb0EEENS1_21CollectiveEpilogueFwdINS6_IJS8_S8_S9_EEENS6_IJNS7_ILi1EEESH_SH_EEESB_SD_Li128ELb1ELb1ELb0ELb0EEENS1_19SingleTileSchedulerILb1ELb0ELb1ELi128EEEEEEEEEvNT_6ParamsE)
        /*0014*/ 	.short	0x0160
        /*0016*/ 	.short	0x0418


	//----- nvinfo : EIATTR_CBANK_PARAM_SIZE
	.align		4
.L_450:
        /*0018*/ 	.byte	0x03, 0x19
        /*001a*/ 	.short	0x0418


	//----- nvinfo : EIATTR_KPARAM_INFO
	.align		4
        /*001c*/ 	.byte	0x04, 0x17
        /*001e*/ 	.short	(.L_452 - .L_451)
.L_451:
        /*0020*/ 	.word	0x00000000
        /*0024*/ 	.short	0x0000
        /*0026*/ 	.short	0x0000
        /*0028*/ 	.byte	0x00, 0xf0, 0x61, 0x10


	//----- nvinfo : EIATTR_MAXREG_COUNT
	.align		4
.L_452:
        /*002c*/ 	.byte	0x03, 0x1b
        /*002e*/ 	.short	0x00ff


	//----- nvinfo : EIATTR_NUM_BARRIERS
	.align		4
        /*0030*/ 	.byte	0x02, 0x4c
        /*0032*/ 	.byte	0x02
	.zero		1


	//----- nvinfo : EIATTR_ANNOTATIONS
	.align		4
        /*0034*/ 	.byte	0x04, 0x55
        /*0036*/ 	.short	(.L_454 - .L_453)


	//   ....[0]....
.L_453:
        /* <DEDUP_REMOVED lines=58> */


	//----- nvinfo : EIATTR_MERCURY_ISA_VERSION
	.align		4
.L_454:
        /*03c8*/ 	.byte	0x03, 0x5f
        /*03ca*/ 	.short	0x0000


	//----- nvinfo : EIATTR_COOP_GROUP_MASK_REGIDS
	.align		4
        /*03cc*/ 	.byte	0x04, 0x29
        /*03ce*/ 	.short	(.L_456 - .L_455)


	//   ....[0]....
.L_455:
        /*03d0*/ 	.word	0xffffffff


	//   ....[1]....
        /*03d4*/ 	.word	0xffffffff


	//   ....[2]....
        /*03d8*/ 	.word	0xffffffff


	//   ....[3]....
        /*03dc*/ 	.word	0xffffffff


	//   ....[4]....
        /*03e0*/ 	.word	0xffffffff


	//   ....[5]....
        /*03e4*/ 	.word	0xffffffff


	//   ....[6]....
        /*03e8*/ 	.word	0xffffffff


	//   ....[7]....
        /*03ec*/ 	.word	0xffffffff


	//   ....[8]....
        /*03f0*/ 	.word	0xffffffff


	//   ....[9]....
        /*03f4*/ 	.word	0xffffffff


	//   ....[10]....
        /*03f8*/ 	.word	0xffffffff


	//   ....[11]....
        /*03fc*/ 	.word	0xffffffff


	//   ....[12]....
        /*0400*/ 	.word	0xffffffff


	//   ....[13]....
        /*0404*/ 	.word	0xffffffff


	//   ....[14]....
        /*0408*/ 	.word	0xffffffff


	//   ....[15]....
        /*040c*/ 	.word	0xffffffff


	//   ....[16]....
        /*0410*/ 	.word	0xffffffff


	//   ....[17]....
        /*0414*/ 	.word	0xffffffff


	//   ....[18]....
        /*0418*/ 	.word	0xffffffff


	//   ....[19]....
        /*041c*/ 	.word	0xffffffff


	//   ....[20]....
        /*0420*/ 	.word	0xffffffff


	//   ....[21]....
        /*0424*/ 	.word	0xffffffff


	//   ....[22]....
        /*0428*/ 	.word	0xffffffff


	//   ....[23]....
        /*042c*/ 	.word	0xffffffff


	//   ....[24]....
        /*0430*/ 	.word	0xffffffff


	//   ....[25]....
        /*0434*/ 	.word	0xffffffff


	//   ....[26]....
        /*0438*/ 	.word	0xffffffff


	//   ....[27]....
        /*043c*/ 	.word	0xffffffff


	//   ....[28]....
        /*0440*/ 	.word	0xffffffff


	//   ....[29]....
        /*0444*/ 	.word	0xffffffff


	//   ....[30]....
        /*0448*/ 	.word	0xffffffff


	//   ....[31]....
        /*044c*/ 	.word	0xffffffff


	//   ....[32]....
        /*0450*/ 	.word	0xffffffff


	//   ....[33]....
        /*0454*/ 	.word	0xffffffff


	//   ....[34]....
        /*0458*/ 	.word	0xffffffff


	//   ....[35]....
        /*045c*/ 	.word	0xffffffff


	//   ....[36]....
        /*0460*/ 	.word	0xffffffff


	//   ....[37]....
        /*0464*/ 	.word	0xffffffff


	//   ....[38]....
        /*0468*/ 	.word	0xffffffff


	//   ....[39]....
        /*046c*/ 	.word	0xffffffff


	//   ....[40]....
        /*0470*/ 	.word	0xffffffff


	//   ....[41]....
        /*0474*/ 	.word	0xffffffff


	//   ....[42]....
        /*0478*/ 	.word	0xffffffff


	//   ....[43]....
        /*047c*/ 	.word	0xffffffff


	//   ....[44]....
        /*0480*/ 	.word	0xffffffff


	//   ....[45]....
        /*0484*/ 	.word	0xffffffff


	//   ....[46]....
        /*0488*/ 	.word	0xffffffff


	//   ....[47]....
        /*048c*/ 	.word	0xffffffff


	//   ....[48]....
        /*0490*/ 	.word	0xffffffff


	//   ....[49]....
        /*0494*/ 	.word	0xffffffff


	//   ....[50]....
        /*0498*/ 	.word	0xffffffff


	//   ....[51]....
        /*049c*/ 	.word	0xffffffff


	//   ....[52]....
        /*04a0*/ 	.word	0xffffffff


	//   ....[53]....
        /*04a4*/ 	.word	0xffffffff


	//   ....[54]....
        /*04a8*/ 	.word	0xffffffff


	//   ....[55]....
        /*04ac*/ 	.word	0xffffffff


	//   ....[56]....
        /*04b0*/ 	.word	0xffffffff


	//   ....[57]....
        /*04b4*/ 	.word	0xffffffff


	//   ....[58]....
        /*04b8*/ 	.word	0xffffffff


	//   ....[59]....
        /*04bc*/ 	.word	0xffffffff


	//   ....[60]....
        /*04c0*/ 	.word	0xffffffff


	//   ....[61]....
        /*04c4*/ 	.word	0xffffffff


	//   ....[62]....
        /*04c8*/ 	.word	0xffffffff


	//   ....[63]....
        /*04cc*/ 	.word	0xffffffff


	//   ....[64]....
        /*04d0*/ 	.word	0xffffffff


	//   ....[65]....
        /*04d4*/ 	.word	0xffffffff


	//   ....[66]....
        /*04d8*/ 	.word	0xffffffff


	//   ....[67]....
        /*04dc*/ 	.word	0xffffffff


	//   ....[68]....
        /*04e0*/ 	.word	0xffffffff


	//   ....[69]....
        /*04e4*/ 	.word	0xffffffff


	//   ....[70]....
        /*04e8*/ 	.word	0xffffffff


	//   ....[71]....
        /*04ec*/ 	.word	0xffffffff


	//   ....[72]....
        /*04f0*/ 	.word	0xffffffff


	//   ....[73]....
        /*04f4*/ 	.word	0xffffffff


	//   ....[74]....
        /*04f8*/ 	.word	0xffffffff


	//   ....[75]....
        /*04fc*/ 	.word	0xffffffff


	//   ....[76]....
        /*0500*/ 	.word	0xffffffff


	//   ....[77]....
        /*0504*/ 	.word	0xffffffff


	//   ....[78]....
        /*0508*/ 	.word	0xffffffff


	//   ....[79]....
        /*050c*/ 	.word	0xffffffff


	//   ....[80]....
        /*0510*/ 	.word	0xffffffff


	//   ....[81]....
        /*0514*/ 	.word	0xffffffff


	//   ....[82]....
        /*0518*/ 	.word	0xffffffff


	//   ....[83]....
        /*051c*/ 	.word	0xffffffff


	//   ....[84]....
        /*0520*/ 	.word	0xffffffff


	//   ....[85]....
        /*0524*/ 	.word	0xffffffff


	//   ....[86]....
        /*0528*/ 	.word	0xffffffff


	//   ....[87]....
        /*052c*/ 	.word	0xffffffff


	//   ....[88]....
        /*0530*/ 	.word	0xffffffff


	//   ....[89]....
        /*0534*/ 	.word	0xffffffff


	//   ....[90]....
        /*0538*/ 	.word	0xffffffff


	//   ....[91]....
        /*053c*/ 	.word	0xffffffff


	//   ....[92]....
        /*0540*/ 	.word	0xffffffff


	//   ....[93]....
        /*0544*/ 	.word	0xffffffff


	//   ....[94]....
        /*0548*/ 	.word	0xffffffff


	//   ....[95]....
        /*054c*/ 	.word	0xffffffff


	//   ....[96]....
        /*0550*/ 	.word	0xffffffff


	//   ....[97]....
        /*0554*/ 	.word	0xffffffff


	//   ....[98]....
        /*0558*/ 	.word	0xffffffff


	//   ....[99]....
        /*055c*/ 	.word	0xffffffff


	//   ....[100]....
        /*0560*/ 	.word	0xffffffff


	//   ....[101]....
        /*0564*/ 	.word	0xffffffff


	//   ....[102]....
        /*0568*/ 	.word	0xffffffff


	//   ....[103]....
        /*056c*/ 	.word	0xffffffff


	//   ....[104]....
        /*0570*/ 	.word	0xffffffff


	//   ....[105]....
        /*0574*/ 	.word	0xffffffff


	//   ....[106]....
        /*0578*/ 	.word	0xffffffff


	//   ....[107]....
        /*057c*/ 	.word	0xffffffff


	//   ....[108]....
        /*0580*/ 	.word	0xffffffff


	//   ....[109]....
        /*0584*/ 	.word	0xffffffff


	//   ....[110]....
        /*0588*/ 	.word	0xffffffff


	//   ....[111]....
        /*058c*/ 	.word	0xffffffff


	//   ....[112]....
        /*0590*/ 	.word	0xffffffff


	//   ....[113]....
        /*0594*/ 	.word	0xffffffff


	//   ....[114]....
        /*0598*/ 	.word	0xffffffff


	//   ....[115]....
        /*059c*/ 	.word	0xffffffff


	//   ....[116]....
        /*05a0*/ 	.word	0xffffffff


	//   ....[117]....
        /*05a4*/ 	.word	0xffffffff


	//   ....[118]....
        /*05a8*/ 	.word	0xffffffff


	//   ....[119]....
        /*05ac*/ 	.word	0xffffffff


	//   ....[120]....
        /*05b0*/ 	.word	0xffffffff


	//----- nvinfo : EIATTR_COOP_GROUP_INSTR_OFFSETS
	.align		4
.L_456:
        /*05b4*/ 	.byte	0x04, 0x28
        /*05b6*/ 	.short	(.L_458 - .L_457)


	//   ....[0]....
.L_457:
        /*05b8*/ 	.word	0x000000a0


	//   ....[1]....
        /*05bc*/ 	.word	0x00001300


	//   ....[2]....
        /*05c0*/ 	.word	0x00001330


	//   ....[3]....
        /*05c4*/ 	.word	0x00001500


	//   ....[4]....
        /*05c8*/ 	.word	0x00001530


	//   ....[5]....
        /*05cc*/ 	.word	0x00001600


	//   ....[6]....
        /*05d0*/ 	.word	0x00001630


	//   ....[7]....
        /*05d4*/ 	.word	0x00001700


	//   ....[8]....
        /*05d8*/ 	.word	0x00001730


	//   ....[9]....
        /*05dc*/ 	.word	0x00001800


	//   ....[10]....
        /*05e0*/ 	.word	0x00001830


	//   ....[11]....
        /*05e4*/ 	.word	0x00001900


	//   ....[12]....
        /*05e8*/ 	.word	0x00001930


	//   ....[13]....
        /*05ec*/ 	.word	0x00001a00


	//   ....[14]....
        /*05f0*/ 	.word	0x00001a30


	//   ....[15]....
        /*05f4*/ 	.word	0x00001b10


	//   ....[16]....
        /*05f8*/ 	.word	0x00001b80


	//   ....[17]....
        /*05fc*/ 	.word	0x00001fd0


	//   ....[18]....
        /*0600*/ 	.word	0x00001ff0


	//   ....[19]....
        /*0604*/ 	.word	0x00002000


	//   ....[20]....
        /*0608*/ 	.word	0x00002010


	//   ....[21]....
        /*060c*/ 	.word	0x00002020


	//   ....[22]....
        /*0610*/ 	.word	0x00002030


	//   ....[23]....
        /*0614*/ 	.word	0x00002040


	//   ....[24]....
        /*0618*/ 	.word	0x00002050


	//   ....[25]....
        /*061c*/ 	.word	0x00002490


	//   ....[26]....
        /*0620*/ 	.word	0x000024a0


	//   ....[27]....
        /*0624*/ 	.word	0x000024b0


	//   ....[28]....
        /*0628*/ 	.word	0x000024c0


	//   ....[29]....
        /*062c*/ 	.word	0x000024d0


	//   ....[30]....
        /*0630*/ 	.word	0x000024e0


	//   ....[31]....
        /*0634*/ 	.word	0x000025a0


	//   ....[32]....
        /*0638*/ 	.word	0x000025b0


	//   ....[33]....
        /*063c*/ 	.word	0x00003e40


	//   ....[34]....
        /*0640*/ 	.word	0x00003e60


	//   ....[35]....
        /*0644*/ 	.word	0x00003e70


	//   ....[36]....
        /*0648*/ 	.word	0x00003e80


	//   ....[37]....
        /*064c*/ 	.word	0x00003e90


	//   ....[38]....
        /*0650*/ 	.word	0x00003ea0


	//   ....[39]....
        /*0654*/ 	.word	0x00003eb0


	//   ....[40]....
        /*0658*/ 	.word	0x00003ed0


	//   ....[41]....
        /*065c*/ 	.word	0x000048c0


	//   ....[42]....
        /*0660*/ 	.word	0x000049a0


	//   ....[43]....
        /*0664*/ 	.word	0x00004b60


	//   ....[44]....
        /*0668*/ 	.word	0x00004b80


	//   ....[45]....
        /*066c*/ 	.word	0x00004d10


	//   ....[46]....
        /*0670*/ 	.word	0x00004da0


	//   ....[47]....
        /*0674*/ 	.word	0x00005090


	//   ....[48]....
        /*0678*/ 	.word	0x000051e0


	//   ....[49]....
        /*067c*/ 	.word	0x00007c90


	//   ....[50]....
        /*0680*/ 	.word	0x00007ca0


	//   ....[51]....
        /*0684*/ 	.word	0x00007cb0


	//   ....[52]....
        /*0688*/ 	.word	0x00007cc0


	//   ....[53]....
        /*068c*/ 	.word	0x00007cd0


	//   ....[54]....
        /*0690*/ 	.word	0x00007ce0


	//   ....[55]....
        /*0694*/ 	.word	0x00007cf0


	//   ....[56]....
        /*0698*/ 	.word	0x00007d20


	//   ....[57]....
        /*069c*/ 	.word	0x00008100


	//   ....[58]....
        /*06a0*/ 	.word	0x00008120


	//   ....[59]....
        /*06a4*/ 	.word	0x00008140


	//   ....[60]....
        /*06a8*/ 	.word	0x00008160


	//   ....[61]....
        /*06ac*/ 	.word	0x000081b0


	//   ....[62]....
        /*06b0*/ 	.word	0x00008220


	//   ....[63]....
        /*06b4*/ 	.word	0x000082d0


	//   ....[64]....
        /*06b8*/ 	.word	0x000082f0


	//   ....[65]....
        /*06bc*/ 	.word	0x00009ac0


	//   ....[66]....
        /*06c0*/ 	.word	0x00009af0


	//   ....[67]....
        /*06c4*/ 	.word	0x00009b60


	//   ....[68]....
        /*06c8*/ 	.word	0x00009bb0


	//   ....[69]....
        /*06cc*/ 	.word	0x00009bf0


	//   ....[70]....
        /*06d0*/ 	.word	0x00009ce0


	//   ....[71]....
        /*06d4*/ 	.word	0x00009cf0


	//   ....[72]....
        /*06d8*/ 	.word	0x0000a2c0


	//   ....[73]....
        /*06dc*/ 	.word	0x0000cc80


	//   ....[74]....
        /*06e0*/ 	.word	0x0000cc90


	//   ....[75]....
        /*06e4*/ 	.word	0x0000cca0


	//   ....[76]....
        /*06e8*/ 	.word	0x0000ccb0


	//   ....[77]....
        /*06ec*/ 	.word	0x0000cce0


	//   ....[78]....
        /*06f0*/ 	.word	0x0000cd00


	//   ....[79]....
        /*06f4*/ 	.word	0x0000cd20


	//   ....[80]....
        /*06f8*/ 	.word	0x0000cd30


	//   ....[81]....
        /*06fc*/ 	.word	0x0000e9a0


	//   ....[82]....
        /*0700*/ 	.word	0x0000e9e0


	//   ....[83]....
        /*0704*/ 	.word	0x0000ea10


	//   ....[84]....
        /*0708*/ 	.word	0x0000ea40


	//   ....[85]....
        /*070c*/ 	.word	0x0000ea80


	//   ....[86]....
        /*0710*/ 	.word	0x0000eac0


	//   ....[87]....
        /*0714*/ 	.word	0x0000eae0


	//   ....[88]....
        /*0718*/ 	.word	0x0000eaf0


	//   ....[89]....
        /*071c*/ 	.word	0x0000ecb0


	//   ....[90]....
        /*0720*/ 	.word	0x0000ecc0


	//   ....[91]....
        /*0724*/ 	.word	0x0000edc0


	//   ....[92]....
        /*0728*/ 	.word	0x0000edf0


	//   ....[93]....
        /*072c*/ 	.word	0x0000eed0


	//   ....[94]....
        /*0730*/ 	.word	0x0000ef00


	//   ....[95]....
        /*0734*/ 	.word	0x0000efe0


	//   ....[96]....
        /*0738*/ 	.word	0x0000f010


	//   ....[97]....
        /*073c*/ 	.word	0x0000f0f0


	//   ....[98]....
        /*0740*/ 	.word	0x0000f120


	//   ....[99]....
        /*0744*/ 	.word	0x0000f200


	//   ....[100]....
        /*0748*/ 	.word	0x0000f230


	//   ....[101]....
        /*074c*/ 	.word	0x0000f310


	//   ....[102]....
        /*0750*/ 	.word	0x0000f340


	//   ....[103]....
        /*0754*/ 	.word	0x0000f420


	//   ....[104]....
        /*0758*/ 	.word	0x0000f440


	//   ....[105]....
        /*075c*/ 	.word	0x0000fd00


	//   ....[106]....
        /*0760*/ 	.word	0x0000fd10


	//   ....[107]....
        /*0764*/ 	.word	0x0000fde0


	//   ....[108]....
        /*0768*/ 	.word	0x0000fe10


	//   ....[109]....
        /*076c*/ 	.word	0x0000fee0


	//   ....[110]....
        /*0770*/ 	.word	0x0000ff10


	//   ....[111]....
        /*0774*/ 	.word	0x0000ffe0


	//   ....[112]....
        /*0778*/ 	.word	0x00010010


	//   ....[113]....
        /*077c*/ 	.word	0x000100e0


	//   ....[114]....
        /*0780*/ 	.word	0x00010110


	//   ....[115]....
        /*0784*/ 	.word	0x000101e0


	//   ....[116]....
        /*0788*/ 	.word	0x00010210


	//   ....[117]....
        /*078c*/ 	.word	0x000102e0


	//   ....[118]....
        /*0790*/ 	.word	0x00010310


	//   ....[119]....
        /*0794*/ 	.word	0x000103e0


	//   ....[120]....
        /*0798*/ 	.word	0x00010400


	//----- nvinfo : EIATTR_EXIT_INSTR_OFFSETS
	.align		4
.L_458:
        /*079c*/ 	.byte	0x04, 0x1c
        /*079e*/ 	.short	(.L_460 - .L_459)


	//   ....[0]....
.L_459:
        /*07a0*/ 	.word	0x00000450


	//   ....[1]....
        /*07a4*/ 	.word	0x0000f450


	//   ....[2]....
        /*07a8*/ 	.word	0x0000f4b0


	//   ....[3]....
        /*07ac*/ 	.word	0x0000f510


	//   ....[4]....
        /*07b0*/ 	.word	0x00010410


	//   ....[5]....
        /*07b4*/ 	.word	0x00010460


	//   ....[6]....
        /*07b8*/ 	.word	0x000104c0


	//----- nvinfo : EIATTR_CTAIDZ_USED
	.align		4
.L_460:
        /*07bc*/ 	.byte	0x01, 0x04
	.zero		2


	//----- nvinfo : EIATTR_MAX_THREADS
	.align		4
        /*07c0*/ 	.byte	0x04, 0x05
        /*07c2*/ 	.short	(.L_462 - .L_461)
.L_461:
        /*07c4*/ 	.word	0x00000080
        /*07c8*/ 	.word	0x00000001
        /*07cc*/ 	.word	0x00000001


	//----- nvinfo : EIATTR_CRS_STACK_SIZE
	.align		4
.L_462:
        /*07d0*/ 	.byte	0x04, 0x1e
        /*07d2*/ 	.short	(.L_464 - .L_463)
.L_463:
        /*07d4*/ 	.word	0x00000000
.L_464:


//--------------------- .nv.info._ZN7cutlass13device_kernelIN5flash19enable_sm80_to_sm89INS1_16FlashAttnFwdSm80INS1_25CollectiveMainloopFwdSm80ILi4ELi1ELb0EN4cute5tupleIJNS5_1CILi128EEENS7_ILi64EEES8_EEELi128ENS_6half_tEfNS_4arch4Sm80ELb0ELb0ELb1ELb1ELb1ELb1ELb1ELb0EEENS1_21CollectiveEpilogueFwdINS6_IJS8_S8_S9_EEENS6_IJNS7_ILi1EEESH_SH_EEESB_SD_Li128ELb1ELb1ELb0ELb0EEENS1_19SingleTileSchedulerILb1ELb0ELb1ELi128EEEEEEEEEvNT_6ParamsE --------------------------
	.section	.nv.info._ZN7cutlass13device_kernelIN5flash19enable_sm80_to_sm89INS1_16FlashAttnFwdSm80INS1_25CollectiveMainloopFwdSm80ILi4ELi1ELb0EN4cute5tupleIJNS5_1CILi128EEENS7_ILi64EEES8_EEELi128ENS_6half_tEfNS_4arch4Sm80ELb0ELb0ELb1ELb1ELb1ELb1ELb1ELb0EEENS1_21CollectiveEpilogueFwdINS6_IJS8_S8_S9_EEENS6_IJNS7_ILi1EEESH_SH_EEESB_SD_Li128ELb1ELb1ELb0ELb0EEENS1_19SingleTileSchedulerILb1ELb0ELb1ELi128EEEEEEEEEvNT_6ParamsE,"",@"SHT_CUDA_INFO"
	.sectionflags	@""
	.align	4


	//----- nvinfo : EIATTR_CUDA_API_VERSION
	.align		4
        /*0000*/ 	.byte	0x04, 0x37
        /*0002*/ 	.short	(.L_466 - .L_465)
.L_465:
        /*0004*/ 	.word	0x00000082


	//----- nvinfo : EIATTR_SW2861232_WAR
	.align		4
.L_466:
        /*0008*/ 	.byte	0x01, 0x35
	.zero		2


	//----- nvinfo : EIATTR_PARAM_CBANK
	.align		4
        /*000c*/ 	.byte	0x04, 0x0a
        /*000e*/ 	.short	(.L_468 - .L_467)
	.align		4
.L_467:
        /*0010*/ 	.word	index@(.nv.constant0._ZN7cutlass13device_kernelIN5flash19enable_sm80_to_sm89INS1_16FlashAttnFwdSm80INS1_25CollectiveMainloopFwdSm80ILi4ELi1ELb0EN4cute5tupleIJNS5_1CILi128EEENS7_ILi64EEES8_EEELi128ENS_6half_tEfNS_4arch4Sm80ELb0ELb0ELb1ELb1ELb1ELb1ELb1ELb0EEENS1_21CollectiveEpilogueFwdINS6_IJS8_S8_S9_EEENS6_IJNS7_ILi1EEESH_SH_EEESB_SD_Li128ELb1ELb1ELb0ELb0EEENS1_19SingleTileSchedulerILb1ELb0ELb1ELi128EEEEEEEEEvNT_6ParamsE)
        /*0014*/ 	.short	0x0160
        /*0016*/ 	.short	0x0418


	//----- nvinfo : EIATTR_CBANK_PARAM_SIZE
	.align		4
.L_468:
        /*0018*/ 	.byte	0x03, 0x19
        /*001a*/ 	.short	0x0418


	//----- nvinfo : EIATTR_KPARAM_INFO
	.align		4
        /*001c*/ 	.byte	0x04, 0x17
        /*001e*/ 	.short	(.L_470 - .L_469)
.L_469:
        /*0020*/ 	.word	0x00000000
        /*0024*/ 	.short	0x0000
        /*0026*/ 	.short	0x0000
        /*0028*/ 	.byte	0x00, 0xf0, 0x61, 0x10


	//----- nvinfo : EIATTR_MAXREG_COUNT
	.align		4
.L_470:
        /*002c*/ 	.byte	0x03, 0x1b
        /*002e*/ 	.short	0x00ff


	//----- nvinfo : EIATTR_NUM_BARRIERS
	.align		4
        /*0030*/ 	.byte	0x02, 0x4c
        /*0032*/ 	.byte	0x02
	.zero		1


	//----- nvinfo : EIATTR_ANNOTATIONS
	.align		4
        /*0034*/ 	.byte	0x04, 0x55
        /*0036*/ 	.short	(.L_472 - .L_471)


	//   ....[0]....
.L_471:
        /* <DEDUP_REMOVED lines=67> */


	//----- nvinfo : EIATTR_MERCURY_ISA_VERSION
	.align		4
.L_472:
        /*0450*/ 	.byte	0x03, 0x5f
        /*0452*/ 	.short	0x0000


	//----- nvinfo : EIATTR_INT_WARP_WIDE_INSTR_OFFSETS
	.align		4
        /*0454*/ 	.byte	0x04, 0x31
        /*0456*/ 	.short	(.L_474 - .L_473)


	//   ....[0]....
.L_473:
        /*0458*/ 	.word	0x00001250


	//----- nvinfo : EIATTR_COOP_GROUP_MASK_REGIDS
	.align		4
.L_474:
        /*045c*/ 	.byte	0x04, 0x29
        /*045e*/ 	.short	(.L_476 - .L_475)


	//   ....[0]....
.L_475:
        /*0460*/ 	.word	0xffffffff


	//   ....[1]....
        /*0464*/ 	.word	0xffffffff


	//   ....[2]....
        /*0468*/ 	.word	0xffffffff


	//   ....[3]....
        /*046c*/ 	.word	0xffffffff


	//   ....[4]....
        /*0470*/ 	.word	0xffffffff


	//   ....[5]....
        /*0474*/ 	.word	0xffffffff


	//   ....[6]....
        /*0478*/ 	.word	0xffffffff


	//   ....[7]....
        /*047c*/ 	.word	0xffffffff


	//   ....[8]....
        /*0480*/ 	.word	0xffffffff


	//   ....[9]....
        /*0484*/ 	.word	0xffffffff


	//   ....[10]....
        /*0488*/ 	.word	0xffffffff


	//   ....[11]....
        /*048c*/ 	.word	0xffffffff


	//   ....[12]....
        /*0490*/ 	.word	0xffffffff


	//   ....[13]....
        /*0494*/ 	.word	0xffffffff


	//   ....[14]....
        /*0498*/ 	.word	0xffffffff


	//   ....[15]....
        /*049c*/ 	.word	0xffffffff


	//   ....[16]....
        /*04a0*/ 	.word	0xffffffff


	//   ....[17]....
        /*04a4*/ 	.word	0xffffffff


	//   ....[18]....
        /*04a8*/ 	.word	0xffffffff


	//   ....[19]....
        /*04ac*/ 	.word	0xffffffff


	//   ....[20]....
        /*04b0*/ 	.word	0xffffffff


	//   ....[21]....
        /*04b4*/ 	.word	0xffffffff


	//   ....[22]....
        /*04b8*/ 	.word	0xffffffff


	//   ....[23]....
        /*04bc*/ 	.word	0xffffffff


	//   ....[24]....
        /*04c0*/ 	.word	0xffffffff


	//   ....[25]....
        /*04c4*/ 	.word	0xffffffff


	//   ....[26]....
        /*04c8*/ 	.word	0xffffffff


	//   ....[27]....
        /*04cc*/ 	.word	0xffffffff


	//   ....[28]....
        /*04d0*/ 	.word	0xffffffff


	//   ....[29]....
        /*04d4*/ 	.word	0xffffffff


	//   ....[30]....
        /*04d8*/ 	.word	0xffffffff


	//   ....[31]....
        /*04dc*/ 	.word	0xffffffff


	//   ....[32]....
        /*04e0*/ 	.word	0xffffffff


	//   ....[33]....
        /*04e4*/ 	.word	0xffffffff


	//   ....[34]....
        /*04e8*/ 	.word	0xffffffff


	//   ....[35]....
        /*04ec*/ 	.word	0xffffffff


	//   ....[36]....
        /*04f0*/ 	.word	0xffffffff


	//   ....[37]....
        /*04f4*/ 	.word	0xffffffff


	//   ....[38]....
        /*04f8*/ 	.word	0xffffffff


	//   ....[39]....
        /*04fc*/ 	.word	0xffffffff


	//   ....[40]....
        /*0500*/ 	.word	0xffffffff


	//   ....[41]....
        /*0504*/ 	.word	0xffffffff


	//   ....[42]....
        /*0508*/ 	.word	0xffffffff


	//   ....[43]....
        /*050c*/ 	.word	0xffffffff


	//   ....[44]....
        /*0510*/ 	.word	0xffffffff


	//   ....[45]....
        /*0514*/ 	.word	0xffffffff


	//   ....[46]....
        /*0518*/ 	.word	0xffffffff


	//   ....[47]....
        /*051c*/ 	.word	0xffffffff


	//   ....[48]....
        /*0520*/ 	.word	0xffffffff


	//   ....[49]....
        /*0524*/ 	.word	0xffffffff


	//   ....[50]....
        /*0528*/ 	.word	0xffffffff


	//   ....[51]....
        /*052c*/ 	.word	0xffffffff


	//   ....[52]....
        /*0530*/ 	.word	0xffffffff


	//   ....[53]....
        /*0534*/ 	.word	0xffffffff


	//   ....[54]....
        /*0538*/ 	.word	0xffffffff


	//   ....[55]....
        /*053c*/ 	.word	0xffffffff


	//   ....[56]....
        /*0540*/ 	.word	0xffffffff


	//   ....[57]....
        /*0544*/ 	.word	0xffffffff


	//   ....[58]....
        /*0548*/ 	.word	0xffffffff


	//   ....[59]....
        /*054c*/ 	.word	0xffffffff


	//   ....[60]....
        /*0550*/ 	.word	0xffffffff


	//   ....[61]....
        /*0554*/ 	.word	0xffffffff


	//   ....[62]....
        /*0558*/ 	.word	0xffffffff


	//   ....[63]....
        /*055c*/ 	.word	0xffffffff


	//   ....[64]....
        /*0560*/ 	.word	0xffffffff


	//   ....[65]....
        /*0564*/ 	.word	0xffffffff


	//   ....[66]....
        /*0568*/ 	.word	0xffffffff


	//   ....[67]....
        /*056c*/ 	.word	0xffffffff


	//   ....[68]....
        /*0570*/ 	.word	0xffffffff


	//   ....[69]....
        /*0574*/ 	.word	0xffffffff


	//   ....[70]....
        /*0578*/ 	.word	0xffffffff


	//   ....[71]....
        /*057c*/ 	.word	0xffffffff


	//   ....[72]....
        /*0580*/ 	.word	0xffffffff


	//   ....[73]....
        /*0584*/ 	.word	0xffffffff


	//   ....[74]....
        /*0588*/ 	.word	0xffffffff


	//   ....[75]....
        /*058c*/ 	.word	0xffffffff


	//   ....[76]....
        /*0590*/ 	.word	0xffffffff


	//   ....[77]....
        /*0594*/ 	.word	0xffffffff


	//   ....[78]....
        /*0598*/ 	.word	0xffffffff


	//   ....[79]....
        /*059c*/ 	.word	0xffffffff


	//   ....[80]....
        /*05a0*/ 	.word	0xffffffff


	//   ....[81]....
        /*05a4*/ 	.word	0xffffffff


	//   ....[82]....
        /*05a8*/ 	.word	0xffffffff


	//   ....[83]....
        /*05ac*/ 	.word	0xffffffff


	//   ....[84]....
        /*05b0*/ 	.word	0xffffffff


	//   ....[85]....
        /*05b4*/ 	.word	0xffffffff


	//   ....[86]....
        /*05b8*/ 	.word	0xffffffff


	//   ....[87]....
        /*05bc*/ 	.word	0xffffffff


	//   ....[88]....
        /*05c0*/ 	.word	0xffffffff


	//   ....[89]....
        /*05c4*/ 	.word	0xffffffff


	//   ....[90]....
        /*05c8*/ 	.word	0xffffffff


	//   ....[91]....
        /*05cc*/ 	.word	0xffffffff


	//   ....[92]....
        /*05d0*/ 	.word	0xffffffff


	//   ....[93]....
        /*05d4*/ 	.word	0xffffffff


	//   ....[94]....
        /*05d8*/ 	.word	0xffffffff


	//   ....[95]....
        /*05dc*/ 	.word	0xffffffff


	//   ....[96]....
        /*05e0*/ 	.word	0xffffffff


	//   ....[97]....
        /*05e4*/ 	.word	0xffffffff


	//   ....[98]....
        /*05e8*/ 	.word	0xffffffff


	//   ....[99]....
        /*05ec*/ 	.word	0xffffffff


	//   ....[100]....
        /*05f0*/ 	.word	0xffffffff


	//   ....[101]....
        /*05f4*/ 	.word	0xffffffff


	//   ....[102]....
        /*05f8*/ 	.word	0xffffffff


	//   ....[103]....
        /*05fc*/ 	.word	0xffffffff


	//   ....[104]....
        /*0600*/ 	.word	0xffffffff


	//   ....[105]....
        /*0604*/ 	.word	0xffffffff


	//   ....[106]....
        /*0608*/ 	.word	0xffffffff


	//   ....[107]....
        /*060c*/ 	.word	0xffffffff


	//   ....[108]....
        /*0610*/ 	.word	0xffffffff


	//   ....[109]....
        /*0614*/ 	.word	0xffffffff


	//   ....[110]....
        /*0618*/ 	.word	0xffffffff


	//   ....[111]....
        /*061c*/ 	.word	0xffffffff


	//   ....[112]....
        /*0620*/ 	.word	0xffffffff


	//   ....[113]....
        /*0624*/ 	.word	0xffffffff


	//   ....[114]....
        /*0628*/ 	.word	0xffffffff


	//   ....[115]....
        /*062c*/ 	.word	0xffffffff


	//   ....[116]....
        /*0630*/ 	.word	0xffffffff


	//   ....[117]....
        /*0634*/ 	.word	0xffffffff


	//   ....[118]....
        /*0638*/ 	.word	0xffffffff


	//   ....[119]....
        /*063c*/ 	.word	0xffffffff


	//   ....[120]....
        /*0640*/ 	.word	0xffffffff


	//   ....[121]....
        /*0644*/ 	.word	0xffffffff


	//   ....[122]....
        /*0648*/ 	.word	0xffffffff


	//   ....[123]....
        /*064c*/ 	.word	0xffffffff


	//   ....[124]....
        /*0650*/ 	.word	0xffffffff


	//   ....[125]....
        /*0654*/ 	.word	0xffffffff


	//   ....[126]....
        /*0658*/ 	.word	0xffffffff


	//   ....[127]....
        /*065c*/ 	.word	0xffffffff


	//   ....[128]....
        /*0660*/ 	.word	0xffffffff


	//   ....[129]....
        /*0664*/ 	.word	0xffffffff


	//   ....[130]....
        /*0668*/ 	.word	0xffffffff


	//   ....[131]....
        /*066c*/ 	.word	0xffffffff


	//   ....[132]....
        /*0670*/ 	.word	0xffffffff


	//   ....[133]....
        /*0674*/ 	.word	0xffffffff


	//   ....[134]....
        /*0678*/ 	.word	0xffffffff


	//   ....[135]....
        /*067c*/ 	.word	0xffffffff


	//   ....[136]....
        /*0680*/ 	.word	0xffffffff


	//   ....[137]....
        /*0684*/ 	.word	0xffffffff


	//   ....[138]....
        /*0688*/ 	.word	0xffffffff


	//   ....[139]....
        /*068c*/ 	.word	0xffffffff


	//   ....[140]....
        /*0690*/ 	.word	0xffffffff


	//   ....[141]....
        /*0694*/ 	.word	0xffffffff


	//   ....[142]....
        /*0698*/ 	.word	0xffffffff


	//   ....[143]....
        /*069c*/ 	.word	0xffffffff


	//   ....[144]....
        /*06a0*/ 	.word	0xffffffff


	//   ....[145]....
        /*06a4*/ 	.word	0xffffffff


	//   ....[146]....
        /*06a8*/ 	.word	0xffffffff


	//   ....[147]....
        /*06ac*/ 	.word	0xffffffff


	//   ....[148]....
        /*06b0*/ 	.word	0xffffffff


	//   ....[149]....
        /*06b4*/ 	.word	0xffffffff


	//   ....[150]....
        /*06b8*/ 	.word	0xffffffff


	//   ....[151]....
        /*06bc*/ 	.word	0xffffffff


	//   ....[152]....
        /*06c0*/ 	.word	0xffffffff


	//----- nvinfo : EIATTR_COOP_GROUP_INSTR_OFFSETS
	.align		4
.L_476:
        /*06c4*/ 	.byte	0x04, 0x28
        /*06c6*/ 	.short	(.L_478 - .L_477)


	//   ....[0]....
.L_477:
        /*06c8*/ 	.word	0x000000a0


	//   ....[1]....
        /*06cc*/ 	.word	0x00002890


	//   ....[2]....
        /*06d0*/ 	.word	0x000028e0


	//   ....[3]....
        /*06d4*/ 	.word	0x000030b0


	//   ....[4]....
        /*06d8*/ 	.word	0x000030d0


	//   ....[5]....
        /*06dc*/ 	.word	0x00003820


	//   ....[6]....
        /*06e0*/ 	.word	0x00003840


	//   ....[7]....
        /*06e4*/ 	.word	0x00003f90


	//   ....[8]....
        /*06e8*/ 	.word	0x00003fa0


	//   ....[9]....
        /*06ec*/ 	.word	0x00004820


	//   ....[10]....
        /*06f0*/ 	.word	0x00004870


	//   ....[11]....
        /*06f4*/ 	.word	0x000055b0


	//   ....[12]....
        /*06f8*/ 	.word	0x000055e0


	//   ....[13]....
        /*06fc*/ 	.word	0x00005d60


	//   ....[14]....
        /*0700*/ 	.word	0x00005d90


	//   ....[15]....
        /*0704*/ 	.word	0x00006510


	//   ....[16]....
        /*0708*/ 	.word	0x00006530


	//   ....[17]....
        /*070c*/ 	.word	0x00006cd0


	//   ....[18]....
        /*0710*/ 	.word	0x00006d00


	//   ....[19]....
        /*0714*/ 	.word	0x00006e10


	//   ....[20]....
        /*0718*/ 	.word	0x00006e40


	//   ....[21]....
        /*071c*/ 	.word	0x00006f10


	//   ....[22]....
        /*0720*/ 	.word	0x00006f40


	//   ....[23]....
        /*0724*/ 	.word	0x00007010


	//   ....[24]....
        /*0728*/ 	.word	0x00007030


	//   ....[25]....
        /*072c*/ 	.word	0x000075c0


	//   ....[26]....
        /*0730*/ 	.word	0x000075e0


	//   ....[27]....
        /*0734*/ 	.word	0x000076b0


	//   ....[28]....
        /*0738*/ 	.word	0x000076e0


	//   ....[29]....
        /*073c*/ 	.word	0x000077b0


	//   ....[30]....
        /*0740*/ 	.word	0x000077e0


	//   ....[31]....
        /*0744*/ 	.word	0x000078b0


	//   ....[32]....
        /*0748*/ 	.word	0x000078e0


	//   ....[33]....
        /*074c*/ 	.word	0x000086e0


	//   ....[34]....
        /*0750*/ 	.word	0x00008730


	//   ....[35]....
        /*0754*/ 	.word	0x00008760


	//   ....[36]....
        /*0758*/ 	.word	0x00008790


	//   ....[37]....
        /*075c*/ 	.word	0x000087c0


	//   ....[38]....
        /*0760*/ 	.word	0x000087f0


	//   ....[39]....
        /*0764*/ 	.word	0x00008840


	//   ....[40]....
        /*0768*/ 	.word	0x00008970


	//   ....[41]....
        /*076c*/ 	.word	0x00008a40


	//   ....[42]....
        /*0770*/ 	.word	0x00008a80


	//   ....[43]....
        /*0774*/ 	.word	0x00008ab0


	//   ....[44]....
        /*0778*/ 	.word	0x00008ad0


	//   ....[45]....
        /*077c*/ 	.word	0x00008bc0


	//   ....[46]....
        /*0780*/ 	.word	0x00008c00


	//   ....[47]....
        /*0784*/ 	.word	0x00008d10


	//   ....[48]....
        /*0788*/ 	.word	0x00008d40


	//   ....[49]....
        /*078c*/ 	.word	0x000090b0


	//   ....[50]....
        /*0790*/ 	.word	0x000090f0


	//   ....[51]....
        /*0794*/ 	.word	0x00009100


	//   ....[52]....
        /*0798*/ 	.word	0x00009110


	//   ....[53]....
        /*079c*/ 	.word	0x000091f0


	//   ....[54]....
        /*07a0*/ 	.word	0x00009200


	//   ....[55]....
        /*07a4*/ 	.word	0x00009220


	//   ....[56]....
        /*07a8*/ 	.word	0x00009240


	//   ....[57]....
        /*07ac*/ 	.word	0x0000fba0


	//   ....[58]....
        /*07b0*/ 	.word	0x0000fbd0


	//   ....[59]....
        /*07b4*/ 	.word	0x0000fc00


	//   ....[60]....
        /*07b8*/ 	.word	0x0000fc10


	//   ....[61]....
        /*07bc*/ 	.word	0x0000fc20


	//   ....[62]....
        /*07c0*/ 	.word	0x0000fc30


	//   ....[63]....
        /*07c4*/ 	.word	0x0000fc40


	//   ....[64]....
        /*07c8*/ 	.word	0x0000fc80


	//   ....[65]....
        /*07cc*/ 	.word	0x00011720


	//   ....[66]....
        /*07d0*/ 	.word	0x00011740


	//   ....[67]....
        /*07d4*/ 	.word	0x00011750


	//   ....[68]....
        /*07d8*/ 	.word	0x00011760


	//   ....[69]....
        /*07dc*/ 	.word	0x00011770


	//   ....[70]....
        /*07e0*/ 	.word	0x00011780


	//   ....[71]....
        /*07e4*/ 	.word	0x00011790


	//   ....[72]....
        /*07e8*/ 	.word	0x000117b0


	//   ....[73]....
        /*07ec*/ 	.word	0x000121c0


	//   ....[74]....
        /*07f0*/ 	.word	0x00012290


	//   ....[75]....
        /*07f4*/ 	.word	0x00012440


	//   ....[76]....
        /*07f8*/ 	.word	0x00012460


	//   ....[77]....
        /*07fc*/ 	.word	0x00012870


	//   ....[78]....
        /*0800*/ 	.word	0x00012910


	//   ....[79]....
        /*0804*/ 	.word	0x00012960


	//   ....[80]....
        /*0808*/ 	.word	0x00012a70


	//   ....[81]....
        /*080c*/ 	.word	0x00015840


	//   ....[82]....
        /*0810*/ 	.word	0x00015850


	//   ....[83]....
        /*0814*/ 	.word	0x00015860


	//   ....[84]....
        /*0818*/ 	.word	0x00015870


	//   ....[85]....
        /*081c*/ 	.word	0x00015880


	//   ....[86]....
        /*0820*/ 	.word	0x00015890


	//   ....[87]....
        /*0824*/ 	.word	0x000158a0


	//   ....[88]....
        /*0828*/ 	.word	0x000158d0


	//   ....[89]....
        /*082c*/ 	.word	0x00015cb0


	//   ....[90]....
        /*0830*/ 	.word	0x00015cd0


	//   ....[91]....
        /*0834*/ 	.word	0x00015cf0


	//   ....[92]....
        /*0838*/ 	.word	0x00015d10


	//   ....[93]....
        /*083c*/ 	.word	0x00015d60


	//   ....[94]....
        /*0840*/ 	.word	0x00015dd0


	//   ....[95]....
        /*0844*/ 	.word	0x00015e80


	//   ....[96]....
        /*0848*/ 	.word	0x00015ea0


	//   ....[97]....
        /*084c*/ 	.word	0x00017670


	//   ....[98]....
        /*0850*/ 	.word	0x000176a0


	//   ....[99]....
        /*0854*/ 	.word	0x00017710


	//   ....[100]....
        /*0858*/ 	.word	0x00017760


	//   ....[101]....
        /*085c*/ 	.word	0x000177a0


	//   ....[102]....
        /*0860*/ 	.word	0x00017890


	//   ....[103]....
        /*0864*/ 	.word	0x000178a0


	//   ....[104]....
        /*0868*/ 	.word	0x00017e70


	//   ....[105]....
        /*086c*/ 	.word	0x0001a830


	//   ....[106]....
        /*0870*/ 	.word	0x0001a840


	//   ....[107]....
        /*0874*/ 	.word	0x0001a850


	//   ....[108]....
        /*0878*/ 	.word	0x0001a860


	//   ....[109]....
        /*087c*/ 	.word	0x0001a890


	//   ....[110]....
        /*0880*/ 	.word	0x0001a8b0


	//   ....[111]....
        /*0884*/ 	.word	0x0001a8d0


	//   ....[112]....
        /*0888*/ 	.word	0x0001a8e0


	//   ....[113]....
        /*088c*/ 	.word	0x0001c560


	//   ....[114]....
        /*0890*/ 	.word	0x0001c5a0


	//   ....[115]....
        /*0894*/ 	.word	0x0001c5d0


	//   ....[116]....
        /*0898*/ 	.word	0x0001c600


	//   ....[117]....
        /*089c*/ 	.word	0x0001c640


	//   ....[118]....
        /*08a0*/ 	.word	0x0001c680


	//   ....[119]....
        /*08a4*/ 	.word	0x0001c6a0


	//   ....[120]....
        /*08a8*/ 	.word	0x0001c6b0


	//   ....[121]....
        /*08ac*/ 	.word	0x0001c870


	//   ....[122]....
        /*08b0*/ 	.word	0x0001c880


	//   ....[123]....
        /*08b4*/ 	.word	0x0001c980


	//   ....[124]....
        /*08b8*/ 	.word	0x0001c9b0


	//   ....[125]....
        /*08bc*/ 	.word	0x0001ca90


	//   ....[126]....
        /*08c0*/ 	.word	0x0001cac0


	//   ....[127]....
        /*08c4*/ 	.word	0x0001cba0


	//   ....[128]....
        /*08c8*/ 	.word	0x0001cbd0


	//   ....[129]....
        /*08cc*/ 	.word	0x0001ccb0


	//   ....[130]....
        /*08d0*/ 	.word	0x0001cce0


	//   ....[131]....
        /*08d4*/ 	.word	0x0001cdc0


	//   ....[132]....
        /*08d8*/ 	.word	0x0001cdf0


	//   ....[133]....
        /*08dc*/ 	.word	0x0001ced0


	//   ....[134]....
        /*08e0*/ 	.word	0x0001cf00


	//   ....[135]....
        /*08e4*/ 	.word	0x0001cfe0


	//   ....[136]....
        /*08e8*/ 	.word	0x0001d000


	//   ....[137]....
        /*08ec*/ 	.word	0x0001d8c0


	//   ....[138]....
        /*08f0*/ 	.word	0x0001d8d0


	//   ....[139]....
        /*08f4*/ 	.word	0x0001d9a0


	//   ....[140]....
        /*08f8*/ 	.word	0x0001d9d0


	//   ....[141]....
        /*08fc*/ 	.word	0x0001daa0


	//   ....[142]....
        /*0900*/ 	.word	0x0001dad0


	//   ....[143]....
        /*0904*/ 	.word	0x0001dba0


	//   ....[144]....
        /*0908*/ 	.word	0x0001dbd0


	//   ....[145]....
        /*090c*/ 	.word	0x0001dca0


	//   ....[146]....
        /*0910*/ 	.word	0x0001dcd0


	//   ....[147]....
        /*0914*/ 	.word	0x0001dda0


	//   ....[148]....
        /*0918*/ 	.word	0x0001ddd0


	//   ....[149]....
        /*091c*/ 	.word	0x0001dea0


	//   ....[150]....
        /*0920*/ 	.word	0x0001ded0


	//   ....[151]....
        /*0924*/ 	.word	0x0001dfa0


	//   ....[152]....
        /*0928*/ 	.word	0x0001dfc0


	//----- nvinfo : EIATTR_EXIT_INSTR_OFFSETS
	.align		4
.L_478:
        /*092c*/ 	.byte	0x04, 0x1c
        /*092e*/ 	.short	(.L_480 - .L_479)


	//   ....[0]....
.L_479:
        /*0930*/ 	.word	0x00000450


	//   ....[1]....
        /*0934*/ 	.word	0x0001d010


	//   ....[2]....
        /*0938*/ 	.word	0x0001d070


	//   ....[3]....
        /*093c*/ 	.word	0x0001d0d0


	//   ....[4]....
        /*0940*/ 	.word	0x0001dfd0


	//   ....[5]....
        /*0944*/ 	.word	0x0001e020


	//   ....[6]....
        /*0948*/ 	.word	0x0001e080


	//----- nvinfo : EIATTR_CTAIDZ_USED
	.align		4
.L_480:
        /*094c*/ 	.byte	0x01, 0x04
	.zero		2


	//----- nvinfo : EIATTR_MAX_THREADS
	.align		4
        /*0950*/ 	.byte	0x04, 0x05
        /*0952*/ 	.short	(.L_482 - .L_481)
.L_481:
        /*0954*/ 	.word	0x00000080
        /*0958*/ 	.word	0x00000001
        /*095c*/ 	.word	0x00000001


	//----- nvinfo : EIATTR_CRS_STACK_SIZE
	.align		4
.L_482:
        /*0960*/ 	.byte	0x04, 0x1e
        /*0962*/ 	.short	(.L_484 - .L_483)
.L_483:
        /*0964*/ 	.word	0x00000000
.L_484:


//--------------------- .nv.info._ZN7cutlass13device_kernelIN5flash19enable_sm80_to_sm89INS1_16FlashAttnFwdSm80INS1_25CollectiveMainloopFwdSm80ILi4ELi1ELb0EN4cute5tupleIJNS5_1CILi128EEENS7_ILi48EEES8_EEELi128ENS_6half_tEfNS_4arch4Sm80ELb0ELb1ELb1ELb0ELb1ELb0ELb1ELb0EEENS1_21CollectiveEpilogueFwdINS6_IJS8_S8_S9_EEENS6_IJNS7_ILi1EEESH_SH_EEESB_SD_Li128ELb0ELb1ELb0ELb0EEENS1_19SingleTileSchedulerILb0ELb0ELb1ELi128EEEEEEEEEvNT_6ParamsE --------------------------
	.section	.nv.info._ZN7cutlass13device_kernelIN5flash19enable_sm80_to_sm89INS1_16FlashAttnFwdSm80INS1_25CollectiveMainloopFwdSm80ILi4ELi1ELb0EN4cute5tupleIJNS5_1CILi128EEENS7_ILi48EEES8_EEELi128ENS_6half_tEfNS_4arch4Sm80ELb0ELb1ELb1ELb0ELb1ELb0ELb1ELb0EEENS1_21CollectiveEpilogueFwdINS6_IJS8_S8_S9_EEENS6_IJNS7_ILi1EEESH_SH_EEESB_SD_Li128ELb0ELb1ELb0ELb0EEENS1_19SingleTileSchedulerILb0ELb0ELb1ELi128EEEEEEEEEvNT_6ParamsE,"",@"SHT_CUDA_INFO"
	.sectionflags	@""
	.align	4


	//----- nvinfo : EIATTR_CUDA_API_VERSION
	.align		4
        /*0000*/ 	.byte	0x04, 0x37
        /*0002*/ 	.short	(.L_486 - .L_485)
.L_485:
        /*0004*/ 	.word	0x00000082


	//----- nvinfo : EIATTR_SW2861232_WAR
	.align		4
.L_486:
        /*0008*/ 	.byte	0x01, 0x35
	.zero		2


	//----- nvinfo : EIATTR_PARAM_CBANK
	.align		4
        /*000c*/ 	.byte	0x04, 0x0a
        /*000e*/ 	.short	(.L_488 - .L_487)
	.align		4
.L_487:
        /*0010*/ 	.word	index@(.nv.constant0._ZN7cutlass13device_kernelIN5flash19enable_sm80_to_sm89INS1_16FlashAttnFwdSm80INS1_25CollectiveMainloopFwdSm80ILi4ELi1ELb0EN4cute5tupleIJNS5_1CILi128EEENS7_ILi48EEES8_EEELi128ENS_6half_tEfNS_4arch4Sm80ELb0ELb1ELb1ELb0ELb1ELb0ELb1ELb0EEENS1_21CollectiveEpilogueFwdINS6_IJS8_S8_S9_EEENS6_IJNS7_ILi1EEESH_SH_EEESB_SD_Li128ELb0ELb1ELb0ELb0EEENS1_19SingleTileSchedulerILb0ELb0ELb1ELi128EEEEEEEEEvNT_6ParamsE)
        /*0014*/ 	.short	0x0160
        /*0016*/ 	.short	0x0418


	//----- nvinfo : EIATTR_CBANK_PARAM_SIZE
	.align		4
.L_488:
        /*0018*/ 	.byte	0x03, 0x19
        /*001a*/ 	.short	0x0418


	//----- nvinfo : EIATTR_KPARAM_INFO
	.align		4
        /*001c*/ 	.byte	0x04, 0x17
        /*001e*/ 	.short	(.L_490 - .L_489)
.L_489:
        /*0020*/ 	.word	0x00000000
        /*0024*/ 	.short	0x0000
        /*0026*/ 	.short	0x0000
        /*0028*/ 	.byte	0x00, 0xf0, 0x61, 0x10


	//----- nvinfo : EIATTR_MAXREG_COUNT
	.align		4
.L_490:
        /*002c*/ 	.byte	0x03, 0x1b
        /*002e*/ 	.short	0x00ff


	//----- nvinfo : EIATTR_NUM_BARRIERS
	.align		4
        /*0030*/ 	.byte	0x02, 0x4c
        /*0032*/ 	.byte	0x02
	.zero		1


	//----- nvinfo : EIATTR_ANNOTATIONS
	.align		4
        /*0034*/ 	.byte	0x04, 0x55
        /*0036*/ 	.short	(.L_492 - .L_491)


	//   ....[0]....
.L_491:
        /* <DEDUP_REMOVED lines=47> */


	//----- nvinfo : EIATTR_MERCURY_ISA_VERSION
	.align		4
.L_492:
        /*0318*/ 	.byte	0x03, 0x5f
        /*031a*/ 	.short	0x0000


	//----- nvinfo : EIATTR_COOP_GROUP_MASK_REGIDS
	.align		4
        /*031c*/ 	.byte	0x04, 0x29
        /*031e*/ 	.short	(.L_494 - .L_493)


	//   ....[0]....
.L_493:
        /*0320*/ 	.word	0xffffffff


	//   ....[1]....
        /*0324*/ 	.word	0xffffffff


	//   ....[2]....
        /*0328*/ 	.word	0xffffffff


	//   ....[3]....
        /*032c*/ 	.word	0xffffffff


	//   ....[4]....
        /*0330*/ 	.word	0xffffffff


	//   ....[5]....
        /*0334*/ 	.word	0xffffffff


	//   ....[6]....
        /*0338*/ 	.word	0xffffffff


	//   ....[7]....
        /*033c*/ 	.word	0xffffffff


	//   ....[8]....
        /*0340*/ 	.word	0xffffffff


	//   ....[9]....
        /*0344*/ 	.word	0xffffffff


	//   ....[10]....
        /*0348*/ 	.word	0xffffffff


	//   ....[11]....
        /*034c*/ 	.word	0xffffffff


	//   ....[12]....
        /*0350*/ 	.word	0xffffffff


	//   ....[13]....
        /*0354*/ 	.word	0xffffffff


	//   ....[14]....
        /*0358*/ 	.word	0xffffffff


	//   ....[15]....
        /*035c*/ 	.word	0xffffffff


	//   ....[16]....
        /*0360*/ 	.word	0xffffffff


	//   ....[17]....
        /*0364*/ 	.word	0xffffffff


	//   ....[18]....
        /*0368*/ 	.word	0xffffffff


	//   ....[19]....
        /*036c*/ 	.word	0xffffffff


	//   ....[20]....
        /*0370*/ 	.word	0xffffffff


	//   ....[21]....
        /*0374*/ 	.word	0xffffffff


	//   ....[22]....
        /*0378*/ 	.word	0xffffffff


	//   ....[23]....
        /*037c*/ 	.word	0xffffffff


	//   ....[24]....
        /*0380*/ 	.word	0xffffffff


	//   ....[25]....
        /*0384*/ 	.word	0xffffffff


	//   ....[26]....
        /*0388*/ 	.word	0xffffffff


	//   ....[27]....
        /*038c*/ 	.word	0xffffffff


	//   ....[28]....
        /*0390*/ 	.word	0xffffffff


	//   ....[29]....
        /*0394*/ 	.word	0xffffffff


	//   ....[30]....
        /*0398*/ 	.word	0xffffffff


	//   ....[31]....
        /*039c*/ 	.word	0xffffffff


	//   ....[32]....
        /*03a0*/ 	.word	0xffffffff


	//   ....[33]....
        /*03a4*/ 	.word	0xffffffff


	//   ....[34]....
        /*03a8*/ 	.word	0xffffffff


	//   ....[35]....
        /*03ac*/ 	.word	0xffffffff


	//   ....[36]....
        /*03b0*/ 	.word	0xffffffff


	//   ....[37]....
        /*03b4*/ 	.word	0xffffffff


	//   ....[38]....
        /*03b8*/ 	.word	0xffffffff


	//   ....[39]....
        /*03bc*/ 	.word	0xffffffff


	//   ....[40]....
        /*03c0*/ 	.word	0xffffffff


	//   ....[41]....
        /*03c4*/ 	.word	0xffffffff


	//   ....[42]....
        /*03c8*/ 	.word	0xffffffff


	//   ....[43]....
        /*03cc*/ 	.word	0xffffffff


	//   ....[44]....
        /*03d0*/ 	.word	0xffffffff


	//   ....[45]....
        /*03d4*/ 	.word	0xffffffff


	//   ....[46]....
        /*03d8*/ 	.word	0xffffffff


	//   ....[47]....
        /*03dc*/ 	.word	0xffffffff


	//   ....[48]....
        /*03e0*/ 	.word	0xffffffff


	//   ....[49]....
        /*03e4*/ 	.word	0xffffffff


	//   ....[50]....
        /*03e8*/ 	.word	0xffffffff


	//   ....[51]....
        /*03ec*/ 	.word	0xffffffff


	//   ....[52]....
        /*03f0*/ 	.word	0xffffffff


	//   ....[53]....
        /*03f4*/ 	.word	0xffffffff


	//   ....[54]....
        /*03f8*/ 	.word	0xffffffff


	//   ....[55]....
        /*03fc*/ 	.word	0xffffffff


	//   ....[56]....
        /*0400*/ 	.word	0xffffffff


	//   ....[57]....
        /*0404*/ 	.word	0xffffffff


	//   ....[58]....
        /*0408*/ 	.word	0xffffffff


	//   ....[59]....
        /*040c*/ 	.word	0xffffffff


	//   ....[60]....
        /*0410*/ 	.word	0xffffffff


	//   ....[61]....
        /*0414*/ 	.word	0xffffffff


	//   ....[62]....
        /*0418*/ 	.word	0xffffffff


	//   ....[63]....
        /*041c*/ 	.word	0xffffffff


	//   ....[64]....
        /*0420*/ 	.word	0xffffffff


	//   ....[65]....
        /*0424*/ 	.word	0xffffffff


	//   ....[66]....
        /*0428*/ 	.word	0xffffffff


	//   ....[67]....
        /*042c*/ 	.word	0xffffffff


	//   ....[68]....
        /*0430*/ 	.word	0xffffffff


	//   ....[69]....
        /*0434*/ 	.word	0xffffffff


	//   ....[70]....
        /*0438*/ 	.word	0xffffffff


	//   ....[71]....
        /*043c*/ 	.word	0xffffffff


	//   ....[72]....
        /*0440*/ 	.word	0xffffffff


	//   ....[73]....
        /*0444*/ 	.word	0xffffffff


	//   ....[74]....
        /*0448*/ 	.word	0xffffffff


	//   ....[75]....
        /*044c*/ 	.word	0xffffffff


	//   ....[76]....
        /*0450*/ 	.word	0xffffffff


	//   ....[77]....
        /*0454*/ 	.word	0xffffffff


	//   ....[78]....
        /*0458*/ 	.word	0xffffffff


	//   ....[79]....
        /*045c*/ 	.word	0xffffffff


	//   ....[80]....
        /*0460*/ 	.word	0xffffffff


	//   ....[81]....
        /*0464*/ 	.word	0xffffffff


	//   ....[82]....
        /*0468*/ 	.word	0xffffffff


	//   ....[83]....
        /*046c*/ 	.word	0xffffffff


	//   ....[84]....
        /*0470*/ 	.word	0xffffffff


	//   ....[85]....
        /*0474*/ 	.word	0xffffffff


	//   ....[86]....
        /*0478*/ 	.word	0xffffffff


	//   ....[87]....
        /*047c*/ 	.word	0xffffffff


	//   ....[88]....
        /*0480*/ 	.word	0xffffffff


	//   ....[89]....
        /*0484*/ 	.word	0xffffffff


	//   ....[90]....
        /*0488*/ 	.word	0xffffffff


	//   ....[91]....
        /*048c*/ 	.word	0xffffffff


	//   ....[92]....
        /*0490*/ 	.word	0xffffffff


	//   ....[93]....
        /*0494*/ 	.word	0xffffffff


	//   ....[94]....
        /*0498*/ 	.word	0xffffffff


	//   ....[95]....
        /*049c*/ 	.word	0xffffffff


	//   ....[96]....
        /*04a0*/ 	.word	0xffffffff


	//   ....[97]....
        /*04a4*/ 	.word	0xffffffff


	//   ....[98]....
        /*04a8*/ 	.word	0xffffffff


	//   ....[99]....
        /*04ac*/ 	.word	0xffffffff


	//   ....[100]....
        /*04b0*/ 	.word	0xffffffff


	//   ....[101]....
        /*04b4*/ 	.word	0xffffffff


	//   ....[102]....
        /*04b8*/ 	.word	0xffffffff


	//   ....[103]....
        /*04bc*/ 	.word	0xffffffff


	//   ....[104]....
        /*04c0*/ 	.word	0xffffffff


	//   ....[105]....
        /*04c4*/ 	.word	0xffffffff


	//   ....[106]....
        /*04c8*/ 	.word	0xffffffff


	//   ....[107]....
        /*04cc*/ 	.word	0xffffffff


	//   ....[108]....
        /*04d0*/ 	.word	0xffffffff


	//   ....[109]....
        /*04d4*/ 	.word	0xffffffff


	//   ....[110]....
        /*04d8*/ 	.word	0xffffffff


	//   ....[111]....
        /*04dc*/ 	.word	0xffffffff


	//   ....[112]....
        /*04e0*/ 	.word	0xffffffff


	//   ....[113]....
        /*04e4*/ 	.word	0xffffffff


	//   ....[114]....
        /*04e8*/ 	.word	0xffffffff


	//   ....[115]....
        /*04ec*/ 	.word	0xffffffff


	//   ....[116]....
        /*04f0*/ 	.word	0xffffffff


	//   ....[117]....
        /*04f4*/ 	.word	0xffffffff


	//   ....[118]....
        /*04f8*/ 	.word	0xffffffff


	//   ....[119]....
        /*04fc*/ 	.word	0xffffffff


	//   ....[120]....
        /*0500*/ 	.word	0xffffffff


	//   ....[121]....
        /*0504*/ 	.word	0xffffffff


	//   ....[122]....
        /*0508*/ 	.word	0xffffffff


	//   ....[123]....
        /*050c*/ 	.word	0xffffffff


	//   ....[124]....
        /*0510*/ 	.word	0xffffffff


	//   ....[125]....
        /*0514*/ 	.word	0xffffffff


	//   ....[126]....
        /*0518*/ 	.word	0xffffffff


	//   ....[127]....
        /*051c*/ 	.word	0xffffffff


	//   ....[128]....
        /*0520*/ 	.word	0xffffffff


	//   ....[129]....
        /*0524*/ 	.word	0xffffffff


	//   ....[130]....
        /*0528*/ 	.word	0xffffffff


	//   ....[131]....
        /*052c*/ 	.word	0xffffffff


	//   ....[132]....
        /*0530*/ 	.word	0xffffffff


	//   ....[133]....
        /*0534*/ 	.word	0xffffffff


	//   ....[134]....
        /*0538*/ 	.word	0xffffffff


	//   ....[135]....
        /*053c*/ 	.word	0xffffffff


	//   ....[136]....
        /*0540*/ 	.word	0xffffffff


	//   ....[137]....
        /*0544*/ 	.word	0xffffffff


	//   ....[138]....
        /*0548*/ 	.word	0xffffffff


	//   ....[139]....
        /*054c*/ 	.word	0xffffffff


	//   ....[140]....
        /*0550*/ 	.word	0xffffffff


	//   ....[141]....
        /*0554*/ 	.word	0xffffffff


	//   ....[142]....
        /*0558*/ 	.word	0xffffffff


	//   ....[143]....
        /*055c*/ 	.word	0xffffffff


	//   ....[144]....
        /*0560*/ 	.word	0xffffffff


	//   ....[145]....
        /*0564*/ 	.word	0xffffffff


	//   ....[146]....
        /*0568*/ 	.word	0xffffffff


	//   ....[147]....
        /*056c*/ 	.word	0xffffffff


	//   ....[148]....
        /*0570*/ 	.word	0xffffffff


	//   ....[149]....
        /*0574*/ 	.word	0xffffffff


	//   ....[150]....
        /*0578*/ 	.word	0xffffffff


	//   ....[151]....
        /*057c*/ 	.word	0xffffffff


	//   ....[152]....
        /*0580*/ 	.word	0xffffffff


	//   ....[153]....
        /*0584*/ 	.word	0xffffffff


	//   ....[154]....
        /*0588*/ 	.word	0xffffffff


	//   ....[155]....
        /*058c*/ 	.word	0xffffffff


	//   ....[156]....
        /*0590*/ 	.word	0xffffffff


	//   ....[157]....
        /*0594*/ 	.word	0xffffffff


	//   ....[158]....
        /*0598*/ 	.word	0xffffffff


	//   ....[159]....
        /*059c*/ 	.word	0xffffffff


	//   ....[160]....
        /*05a0*/ 	.word	0xffffffff


	//   ....[161]....
        /*05a4*/ 	.word	0xffffffff


	//----- nvinfo : EIATTR_COOP_GROUP_INSTR_OFFSETS
	.align		4
.L_494:
        /*05a8*/ 	.byte	0x04, 0x28
        /*05aa*/ 	.short	(.L_496 - .L_495)


	//   ....[0]....
.L_495:
        /*05ac*/ 	.word	0x000011e0


	//   ....[1]....
        /*05b0*/ 	.word	0x00001220


	//   ....[2]....
        /*05b4*/ 	.word	0x00001250


	//   ....[3]....
        /*05b8*/ 	.word	0x00001280


	//   ....[4]....
        /*05bc*/ 	.word	0x000012c0


	//   ....[5]....
        /*05c0*/ 	.word	0x000012e0


	//   ....[6]....
        /*05c4*/ 	.word	0x00001300


	//   ....[7]....
        /*05c8*/ 	.word	0x00001320


	//   ....[8]....
        /*05cc*/ 	.word	0x00001330


	//   ....[9]....
        /*05d0*/ 	.word	0x00001350


	//   ....[10]....
        /*05d4*/ 	.word	0x000014c0


	//   ....[11]....
        /*05d8*/ 	.word	0x000014e0


	//   ....[12]....
        /*05dc*/ 	.word	0x000015c0


	//   ....[13]....
        /*05e0*/ 	.word	0x000015d0


	//   ....[14]....
        /*05e4*/ 	.word	0x000015f0


	//   ....[15]....
        /*05e8*/ 	.word	0x00001610


	//   ....[16]....
        /*05ec*/ 	.word	0x00001a40


	//   ....[17]....
        /*05f0*/ 	.word	0x00001a60


	//   ....[18]....
        /*05f4*/ 	.word	0x00001a80


	//   ....[19]....
        /*05f8*/ 	.word	0x00001a90


	//   ....[20]....
        /*05fc*/ 	.word	0x00001aa0


	//   ....[21]....
        /*0600*/ 	.word	0x00001ab0


	//   ....[22]....
        /*0604*/ 	.word	0x00001db0


	//   ....[23]....
        /*0608*/ 	.word	0x00001de0


	//   ....[24]....
        /*060c*/ 	.word	0x00001e10


	//   ....[25]....
        /*0610*/ 	.word	0x00001e30


	//   ....[26]....
        /*0614*/ 	.word	0x00001e60


	//   ....[27]....
        /*0618*/ 	.word	0x00001e90


	//   ....[28]....
        /*061c*/ 	.word	0x00002c40


	//   ....[29]....
        /*0620*/ 	.word	0x00002c60


	//   ....[30]....
        /*0624*/ 	.word	0x00002c70


	//   ....[31]....
        /*0628*/ 	.word	0x00002c80


	//   ....[32]....
        /*062c*/ 	.word	0x00002c90


	//   ....[33]....
        /*0630*/ 	.word	0x00002ca0


	//   ....[34]....
        /*0634*/ 	.word	0x00003220


	//   ....[35]....
        /*0638*/ 	.word	0x000039f0


	//   ....[36]....
        /*063c*/ 	.word	0x00004120


	//   ....[37]....
        /*0640*/ 	.word	0x00004850


	//   ....[38]....
        /*0644*/ 	.word	0x00004c90


	//   ....[39]....
        /*0648*/ 	.word	0x00004cd0


	//   ....[40]....
        /*064c*/ 	.word	0x00004e10


	//   ....[41]....
        /*0650*/ 	.word	0x00004e40


	//   ....[42]....
        /*0654*/ 	.word	0x00005250


	//   ....[43]....
        /*0658*/ 	.word	0x000053d0


	//   ....[44]....
        /*065c*/ 	.word	0x000053e0


	//   ....[45]....
        /*0660*/ 	.word	0x00005480


	//   ....[46]....
        /*0664*/ 	.word	0x000076c0


	//   ....[47]....
        /*0668*/ 	.word	0x000076d0


	//   ....[48]....
        /*066c*/ 	.word	0x000076e0


	//   ....[49]....
        /*0670*/ 	.word	0x000076f0


	//   ....[50]....
        /*0674*/ 	.word	0x00007700


	//   ....[51]....
        /*0678*/ 	.word	0x00007710


	//   ....[52]....
        /*067c*/ 	.word	0x00008870


	//   ....[53]....
        /*0680*/ 	.word	0x00008880


	//   ....[54]....
        /*0684*/ 	.word	0x00008890


	//   ....[55]....
        /*0688*/ 	.word	0x000088a0


	//   ....[56]....
        /*068c*/ 	.word	0x000088b0


	//   ....[57]....
        /*0690*/ 	.word	0x000088c0


	//   ....[58]....
        /*0694*/ 	.word	0x00008ae0


	//   ....[59]....
        /*0698*/ 	.word	0x00008d20


	//   ....[60]....
        /*069c*/ 	.word	0x00009350


	//   ....[61]....
        /*06a0*/ 	.word	0x00009960


	//   ....[62]....
        /*06a4*/ 	.word	0x0000a1a0


	//   ....[63]....
        /*06a8*/ 	.word	0x0000a2b0


	//   ....[64]....
        /*06ac*/ 	.word	0x0000a310


	//   ....[65]....
        /*06b0*/ 	.word	0x0000a360


	//   ....[66]....
        /*06b4*/ 	.word	0x0000a4b0


	//   ....[67]....
        /*06b8*/ 	.word	0x0000a5b0


	//   ....[68]....
        /*06bc*/ 	.word	0x0000a7e0


	//   ....[69]....
        /*06c0*/ 	.word	0x0000a900


	//   ....[70]....
        /*06c4*/ 	.word	0x0000ccd0


	//   ....[71]....
        /*06c8*/ 	.word	0x0000cce0


	//   ....[72]....
        /*06cc*/ 	.word	0x0000ccf0


	//   ....[73]....
        /*06d0*/ 	.word	0x0000cd00


	//   ....[74]....
        /*06d4*/ 	.word	0x0000cd10


	//   ....[75]....
        /*06d8*/ 	.word	0x0000cd20


	//   ....[76]....
        /*06dc*/ 	.word	0x0000de80


	//   ....[77]....
        /*06e0*/ 	.word	0x0000de90


	//   ....[78]....
        /*06e4*/ 	.word	0x0000dea0


	//   ....[79]....
        /*06e8*/ 	.word	0x0000deb0


	//   ....[80]....
        /*06ec*/ 	.word	0x0000dec0


	//   ....[81]....
        /*06f0*/ 	.word	0x0000ded0


	//   ....[82]....
        /*06f4*/ 	.word	0x0000e1f0


	//   ....[83]....
        /*06f8*/ 	.word	0x0000e230


	//   ....[84]....
        /*06fc*/ 	.word	0x0000e2d0


	//   ....[85]....
        /*0700*/ 	.word	0x0000e320


	//   ....[86]....
        /*0704*/ 	.word	0x0000e360


	//   ....[87]....
        /*0708*/ 	.word	0x0000e460


	//   ....[88]....
        /*070c*/ 	.word	0x0000e4f0


	//   ....[89]....
        /*0710*/ 	.word	0x0000e8d0


	//   ....[90]....
        /*0714*/ 	.word	0x00010750


	//   ....[91]....
        /*0718*/ 	.word	0x00010760


	//   ....[92]....
        /*071c*/ 	.word	0x00010780


	//   ....[93]....
        /*0720*/ 	.word	0x000107a0


	//   ....[94]....
        /*0724*/ 	.word	0x00010850


	//   ....[95]....
        /*0728*/ 	.word	0x00010860


	//   ....[96]....
        /*072c*/ 	.word	0x00011950


	//   ....[97]....
        /*0730*/ 	.word	0x00011960


	//   ....[98]....
        /*0734*/ 	.word	0x00011970


	//   ....[99]....
        /*0738*/ 	.word	0x00011980


	//   ....[100]....
        /*073c*/ 	.word	0x00011990


	//   ....[101]....
        /*0740*/ 	.word	0x000119a0


	//   ....[102]....
        /*0744*/ 	.word	0x00011bc0


	//   ....[103]....
        /*0748*/ 	.word	0x00011de0


	//   ....[104]....
        /*074c*/ 	.word	0x00012400


	//   ....[105]....
        /*0750*/ 	.word	0x00012a00


	//   ....[106]....
        /*0754*/ 	.word	0x00013240


	//   ....[107]....
        /*0758*/ 	.word	0x00013360


	//   ....[108]....
        /*075c*/ 	.word	0x000135f0


	//   ....[109]....
        /*0760*/ 	.word	0x00013790


	//   ....[110]....
        /*0764*/ 	.word	0x000137c0


	//   ....[111]....
        /*0768*/ 	.word	0x00013810


	//   ....[112]....
        /*076c*/ 	.word	0x00013870


	//   ....[113]....
        /*0770*/ 	.word	0x000138e0


	//   ....[114]....
        /*0774*/ 	.word	0x00015810


	//   ....[115]....
        /*0778*/ 	.word	0x00015820


	//   ....[116]....
        /*077c*/ 	.word	0x00015830


	//   ....[117]....
        /*0780*/ 	.word	0x00015840


	//   ....[118]....
        /*0784*/ 	.word	0x00015870


	//   ....[119]....
        /*0788*/ 	.word	0x00015890


	//   ....[120]....
        /*078c*/ 	.word	0x000158b0


	//   ....[121]....
        /*0790*/ 	.word	0x000158c0


	//   ....[122]....
        /*0794*/ 	.word	0x00017420


	//   ....[123]....
        /*0798*/ 	.word	0x00017430


	//   ....[124]....
        /*079c*/ 	.word	0x00017450


	//   ....[125]....
        /*07a0*/ 	.word	0x00017460


	//   ....[126]....
        /*07a4*/ 	.word	0x00017470


	//   ....[127]....
        /*07a8*/ 	.word	0x00017480


	//   ....[128]....
        /*07ac*/ 	.word	0x00017490


	//   ....[129]....
        /*07b0*/ 	.word	0x000174a0


	//   ....[130]....
        /*07b4*/ 	.word	0x00017600


	//   ....[131]....
        /*07b8*/ 	.word	0x00017610


	//   ....[132]....
        /*07bc*/ 	.word	0x00017710


	//   ....[133]....
        /*07c0*/ 	.word	0x00017740


	//   ....[134]....
        /*07c4*/ 	.word	0x00017820


	//   ....[135]....
        /*07c8*/ 	.word	0x00017850


	//   ....[136]....
        /*07cc*/ 	.word	0x00017930


	//   ....[137]....
        /*07d0*/ 	.word	0x00017960


	//   ....[138]....
        /*07d4*/ 	.word	0x00017a40


	//   ....[139]....
        /*07d8*/ 	.word	0x00017a70


	//   ....[140]....
        /*07dc*/ 	.word	0x00017b50


	//   ....[141]....
        /*07e0*/ 	.word	0x00017b80


	//   ....[142]....
        /*07e4*/ 	.word	0x00017c60


	//   ....[143]....
        /*07e8*/ 	.word	0x00017c90


	//   ....[144]....
        /*07ec*/ 	.word	0x00017d70


	//   ....[145]....
        /*07f0*/ 	.word	0x00017d90


	//   ....[146]....
        /*07f4*/ 	.word	0x000183e0


	//   ....[147]....
        /*07f8*/ 	.word	0x000183f0


	//   ....[148]....
        /*07fc*/ 	.word	0x000184c0


	//   ....[149]....
        /*0800*/ 	.word	0x000184f0


	//   ....[150]....
        /*0804*/ 	.word	0x000185c0


	//   ....[151]....
        /*0808*/ 	.word	0x000185f0


	//   ....[152]....
        /*080c*/ 	.word	0x000186c0


	//   ....[153]....
        /*0810*/ 	.word	0x000186f0


	//   ....[154]....
        /*0814*/ 	.word	0x000187c0


	//   ....[155]....
        /*0818*/ 	.word	0x000187f0


	//   ....[156]....
        /*081c*/ 	.word	0x000188c0


	//   ....[157]....
        /*0820*/ 	.word	0x000188f0


	//   ....[158]....
        /*0824*/ 	.word	0x000189c0


	//   ....[159]....
        /*0828*/ 	.word	0x000189f0


	//   ....[160]....
        /*082c*/ 	.word	0x00018ac0


	//   ....[161]....
        /*0830*/ 	.word	0x00018ae0


	//----- nvinfo : EIATTR_EXIT_INSTR_OFFSETS
	.align		4
.L_496:
        /*0834*/ 	.byte	0x04, 0x1c
        /*0836*/ 	.short	(.L_498 - .L_497)


	//   ....[0]....
.L_497:
        /*0838*/ 	.word	0x00000040


	//   ....[1]....
        /*083c*/ 	.word	0x00017da0


	//   ....[2]....
        /*0840*/ 	.word	0x00017e00


	//   ....[3]....
        /*0844*/ 	.word	0x00017e60


	//   ....[4]....
        /*0848*/ 	.word	0x00018af0


	//   ....[5]....
        /*084c*/ 	.word	0x00018b40


	//   ....[6]....
        /*0850*/ 	.word	0x00018ba0


	//----- nvinfo : EIATTR_CTAIDZ_USED
	.align		4
.L_498:
        /*0854*/ 	.byte	0x01, 0x04
	.zero		2


	//----- nvinfo : EIATTR_MAX_THREADS
	.align		4
        /*0858*/ 	.byte	0x04, 0x05
        /*085a*/ 	.short	(.L_500 - .L_499)
.L_499:
        /*085c*/ 	.word	0x00000080
        /*0860*/ 	.word	0x00000001
        /*0864*/ 	.word	0x00000001


	//----- nvinfo : EIATTR_CRS_STACK_SIZE
	.align		4
.L_500:
        /*0868*/ 	.byte	0x04, 0x1e
        /*086a*/ 	.short	(.L_502 - .L_501)
.L_501:
        /*086c*/ 	.word	0x00000000
.L_502:


//--------------------- .nv.info._ZN7cutlass13device_kernelIN5flash19enable_sm80_to_sm89INS1_16FlashAttnFwdSm80INS1_25CollectiveMainloopFwdSm80ILi4ELi1ELb0EN4cute5tupleIJNS5_1CILi128EEENS7_ILi48EEES8_EEELi128ENS_6half_tEfNS_4arch4Sm80ELb0ELb1ELb1ELb1ELb1ELb0ELb1ELb0EEENS1_21CollectiveEpilogueFwdINS6_IJS8_S8_S9_EEENS6_IJNS7_ILi1EEESH_SH_EEESB_SD_Li128ELb1ELb1ELb0ELb0EEENS1_19SingleTileSchedulerILb1ELb0ELb1ELi128EEEEEEEEEvNT_6ParamsE --------------------------
	.section	.nv.info._ZN7cutlass13device_kernelIN5flash19enable_sm80_to_sm89INS1_16FlashAttnFwdSm80INS1_25CollectiveMainloopFwdSm80ILi4ELi1ELb0EN4cute5tupleIJNS5_1CILi128EEENS7_ILi48EEES8_EEELi128ENS_6half_tEfNS_4arch4Sm80ELb0ELb1ELb1ELb1ELb1ELb0ELb1ELb0EEENS1_21CollectiveEpilogueFwdINS6_IJS8_S8_S9_EEENS6_IJNS7_ILi1EEESH_SH_EEESB_SD_Li128ELb1ELb1ELb0ELb0EEENS1_19SingleTileSchedulerILb1ELb0ELb1ELi128EEEEEEEEEvNT_6ParamsE,"",@"SHT_CUDA_INFO"
	.sectionflags	@""
	.align	4


	//----- nvinfo : EIATTR_CUDA_API_VERSION
	.align		4
        /*0000*/ 	.byte	0x04, 0x37
        /*0002*/ 	.short	(.L_504 - .L_503)
.L_503:
        /*0004*/ 	.word	0x00000082


	//----- nvinfo : EIATTR_SW2861232_WAR
	.align		4
.L_504:
        /*0008*/ 	.byte	0x01, 0x35
	.zero		2


	//----- nvinfo : EIATTR_PARAM_CBANK
	.align		4
        /*000c*/ 	.byte	0x04, 0x0a
        /*000e*/ 	.short	(.L_506 - .L_505)
	.align		4
.L_505:
        /*0010*/ 	.word	index@(.nv.constant0._ZN7cutlass13device_kernelIN5flash19enable_sm80_to_sm89INS1_16FlashAttnFwdSm80INS1_25CollectiveMainloopFwdSm80ILi4ELi1ELb0EN4cute5tupleIJNS5_1CILi128EEENS7_ILi48EEES8_EEELi128ENS_6half_tEfNS_4arch4Sm80ELb0ELb1ELb1ELb1ELb1ELb0ELb1ELb0EEENS1_21CollectiveEpilogueFwdINS6_IJS8_S8_S9_EEENS6_IJNS7_ILi1EEESH_SH_EEESB_SD_Li128ELb1ELb1ELb0ELb0EEENS1_19SingleTileSchedulerILb1ELb0ELb1ELi128EEEEEEEEEvNT_6ParamsE)
        /*0014*/ 	.short	0x0160
        /*0016*/ 	.short	0x0418


	//----- nvinfo : EIATTR_CBANK_PARAM_SIZE
	.align		4
.L_506:
        /*0018*/ 	.byte	0x03, 0x19
        /*001a*/ 	.short	0x0418


	//----- nvinfo : EIATTR_KPARAM_INFO
	.align		4
        /*001c*/ 	.byte	0x04, 0x17
        /*001e*/ 	.short	(.L_508 - .L_507)
.L_507:
        /*0020*/ 	.word	0x00000000
        /*0024*/ 	.short	0x0000
        /*0026*/ 	.short	0x0000
        /*0028*/ 	.byte	0x00, 0xf0, 0x61, 0x10


	//----- nvinfo : EIATTR_MAXREG_COUNT
	.align		4
.L_508:
        /*002c*/ 	.byte	0x03, 0x1b
        /*002e*/ 	.short	0x00ff


	//----- nvinfo : EIATTR_NUM_BARRIERS
	.align		4
        /*0030*/ 	.byte	0x02, 0x4c
        /*0032*/ 	.byte	0x02
	.zero		1


	//----- nvinfo : EIATTR_ANNOTATIONS
	.align		4
        /*0034*/ 	.byte	0x04, 0x55
        /*0036*/ 	.short	(.L_510 - .L_509)


	//   ....[0]....
.L_509:
        /* <DEDUP_REMOVED lines=53> */


	//----- nvinfo : EIATTR_MERCURY_ISA_VERSION
	.align		4
.L_510:
        /*0378*/ 	.byte	0x03, 0x5f
        /*037a*/ 	.short	0x0000


	//----- nvinfo : EIATTR_COOP_GROUP_MASK_REGIDS
	.align		4
        /*037c*/ 	.byte	0x04, 0x29
        /*037e*/ 	.short	(.L_512 - .L_511)


	//   ....[0]....
.L_511:
        /*0380*/ 	.word	0xffffffff


	//   ....[1]....
        /*0384*/ 	.word	0xffffffff


	//   ....[2]....
        /*0388*/ 	.word	0xffffffff


	//   ....[3]....
        /*038c*/ 	.word	0xffffffff


	//   ....[4]....
        /*0390*/ 	.word	0xffffffff


	//   ....[5]....
        /*0394*/ 	.word	0xffffffff


	//   ....[6]....
        /*0398*/ 	.word	0xffffffff


	//   ....[7]....
        /*039c*/ 	.word	0xffffffff


	//   ....[8]....
        /*03a0*/ 	.word	0xffffffff


	//   ....[9]....
        /*03a4*/ 	.word	0xffffffff


	//   ....[10]....
        /*03a8*/ 	.word	0xffffffff


	//   ....[11]....
        /*03ac*/ 	.word	0xffffffff


	//   ....[12]....
        /*03b0*/ 	.word	0xffffffff


	//   ....[13]....
        /*03b4*/ 	.word	0xffffffff


	//   ....[14]....
        /*03b8*/ 	.word	0xffffffff


	//   ....[15]....
        /*03bc*/ 	.word	0xffffffff


	//   ....[16]....
        /*03c0*/ 	.word	0xffffffff


	//   ....[17]....
        /*03c4*/ 	.word	0xffffffff


	//   ....[18]....
        /*03c8*/ 	.word	0xffffffff


	//   ....[19]....
        /*03cc*/ 	.word	0xffffffff


	//   ....[20]....
        /*03d0*/ 	.word	0xffffffff


	//   ....[21]....
        /*03d4*/ 	.word	0xffffffff


	//   ....[22]....
        /*03d8*/ 	.word	0xffffffff


	//   ....[23]....
        /*03dc*/ 	.word	0xffffffff


	//   ....[24]....
        /*03e0*/ 	.word	0xffffffff


	//   ....[25]....
        /*03e4*/ 	.word	0xffffffff


	//   ....[26]....
        /*03e8*/ 	.word	0xffffffff


	//   ....[27]....
        /*03ec*/ 	.word	0xffffffff


	//   ....[28]....
        /*03f0*/ 	.word	0xffffffff


	//   ....[29]....
        /*03f4*/ 	.word	0xffffffff


	//   ....[30]....
        /*03f8*/ 	.word	0xffffffff


	//   ....[31]....
        /*03fc*/ 	.word	0xffffffff


	//   ....[32]....
        /*0400*/ 	.word	0xffffffff


	//   ....[33]....
        /*0404*/ 	.word	0xffffffff


	//   ....[34]....
        /*0408*/ 	.word	0xffffffff


	//   ....[35]....
        /*040c*/ 	.word	0xffffffff


	//   ....[36]....
        /*0410*/ 	.word	0xffffffff


	//   ....[37]....
        /*0414*/ 	.word	0xffffffff


	//   ....[38]....
        /*0418*/ 	.word	0xffffffff


	//   ....[39]....
        /*041c*/ 	.word	0xffffffff


	//   ....[40]....
        /*0420*/ 	.word	0xffffffff


	//   ....[41]....
        /*0424*/ 	.word	0xffffffff


	//   ....[42]....
        /*0428*/ 	.word	0xffffffff


	//   ....[43]....
        /*042c*/ 	.word	0xffffffff


	//   ....[44]....
        /*0430*/ 	.word	0xffffffff


	//   ....[45]....
        /*0434*/ 	.word	0xffffffff


	//   ....[46]....
        /*0438*/ 	.word	0xffffffff


	//   ....[47]....
        /*043c*/ 	.word	0xffffffff


	//   ....[48]....
        /*0440*/ 	.word	0xffffffff


	//   ....[49]....
        /*0444*/ 	.word	0xffffffff


	//   ....[50]....
        /*0448*/ 	.word	0xffffffff


	//   ....[51]....
        /*044c*/ 	.word	0xffffffff


	//   ....[52]....
        /*0450*/ 	.word	0xffffffff


	//   ....[53]....
        /*0454*/ 	.word	0xffffffff


	//   ....[54]....
        /*0458*/ 	.word	0xffffffff


	//   ....[55]....
        /*045c*/ 	.word	0xffffffff


	//   ....[56]....
        /*0460*/ 	.word	0xffffffff


	//   ....[57]....
        /*0464*/ 	.word	0xffffffff


	//   ....[58]....
        /*0468*/ 	.word	0xffffffff


	//   ....[59]....
        /*046c*/ 	.word	0xffffffff


	//   ....[60]....
        /*0470*/ 	.word	0xffffffff


	//   ....[61]....
        /*0474*/ 	.word	0xffffffff


	//   ....[62]....
        /*0478*/ 	.word	0xffffffff


	//   ....[63]....
        /*047c*/ 	.word	0xffffffff


	//   ....[64]....
        /*0480*/ 	.word	0xffffffff


	//   ....[65]....
        /*0484*/ 	.word	0xffffffff


	//   ....[66]....
        /*0488*/ 	.word	0xffffffff


	//   ....[67]....
        /*048c*/ 	.word	0xffffffff


	//   ....[68]....
        /*0490*/ 	.word	0xffffffff


	//   ....[69]....
        /*0494*/ 	.word	0xffffffff


	//   ....[70]....
        /*0498*/ 	.word	0xffffffff


	//   ....[71]....
        /*049c*/ 	.word	0xffffffff


	//   ....[72]....
        /*04a0*/ 	.word	0xffffffff


	//   ....[73]....
        /*04a4*/ 	.word	0xffffffff


	//   ....[74]....
        /*04a8*/ 	.word	0xffffffff


	//   ....[75]....
        /*04ac*/ 	.word	0xffffffff


	//   ....[76]....
        /*04b0*/ 	.word	0xffffffff


	//   ....[77]....
        /*04b4*/ 	.word	0xffffffff


	//   ....[78]....
        /*04b8*/ 	.word	0xffffffff


	//   ....[79]....
        /*04bc*/ 	.word	0xffffffff


	//   ....[80]....
        /*04c0*/ 	.word	0xffffffff


	//   ....[81]....
        /*04c4*/ 	.word	0xffffffff


	//   ....[82]....
        /*04c8*/ 	.word	0xffffffff


	//   ....[83]....
        /*04cc*/ 	.word	0xffffffff


	//   ....[84]....
        /*04d0*/ 	.word	0xffffffff


	//   ....[85]....
        /*04d4*/ 	.word	0xffffffff


	//   ....[86]....
        /*04d8*/ 	.word	0xffffffff


	//   ....[87]....
        /*04dc*/ 	.word	0xffffffff


	//   ....[88]....
        /*04e0*/ 	.word	0xffffffff


	//   ....[89]....
        /*04e4*/ 	.word	0xffffffff


	//   ....[90]....
        /*04e8*/ 	.word	0xffffffff


	//   ....[91]....
        /*04ec*/ 	.word	0xffffffff


	//   ....[92]....
        /*04f0*/ 	.word	0xffffffff


	//   ....[93]....
        /*04f4*/ 	.word	0xffffffff


	//   ....[94]....
        /*04f8*/ 	.word	0xffffffff


	//   ....[95]....
        /*04fc*/ 	.word	0xffffffff


	//   ....[96]....
        /*0500*/ 	.word	0xffffffff


	//   ....[97]....
        /*0504*/ 	.word	0xffffffff


	//   ....[98]....
        /*0508*/ 	.word	0xffffffff


	//   ....[99]....
        /*050c*/ 	.word	0xffffffff


	//   ....[100]....
        /*0510*/ 	.word	0xffffffff


	//   ....[101]....
        /*0514*/ 	.word	0xffffffff


	//   ....[102]....
        /*0518*/ 	.word	0xffffffff


	//   ....[103]....
        /*051c*/ 	.word	0xffffffff


	//   ....[104]....
        /*0520*/ 	.word	0xffffffff


	//   ....[105]....
        /*0524*/ 	.word	0xffffffff


	//   ....[106]....
        /*0528*/ 	.word	0xffffffff


	//   ....[107]....
        /*052c*/ 	.word	0xffffffff


	//   ....[108]....
        /*0530*/ 	.word	0xffffffff


	//   ....[109]....
        /*0534*/ 	.word	0xffffffff


	//   ....[110]....
        /*0538*/ 	.word	0xffffffff


	//   ....[111]....
        /*053c*/ 	.word	0xffffffff


	//   ....[112]....
        /*0540*/ 	.word	0xffffffff


	//   ....[113]....
        /*0544*/ 	.word	0xffffffff


	//   ....[114]....
        /*0548*/ 	.word	0xffffffff


	//   ....[115]....
        /*054c*/ 	.word	0xffffffff


	//   ....[116]....
        /*0550*/ 	.word	0xffffffff


	//   ....[117]....
        /*0554*/ 	.word	0xffffffff


	//   ....[118]....
        /*0558*/ 	.word	0xffffffff


	//   ....[119]....
        /*055c*/ 	.word	0xffffffff


	//   ....[120]....
        /*0560*/ 	.word	0xffffffff


	//   ....[121]....
        /*0564*/ 	.word	0xffffffff


	//   ....[122]....
        /*0568*/ 	.word	0xffffffff


	//   ....[123]....
        /*056c*/ 	.word	0xffffffff


	//   ....[124]....
        /*0570*/ 	.word	0xffffffff


	//   ....[125]....
        /*0574*/ 	.word	0xffffffff


	//   ....[126]....
        /*0578*/ 	.word	0xffffffff


	//   ....[127]....
        /*057c*/ 	.word	0xffffffff


	//   ....[128]....
        /*0580*/ 	.word	0xffffffff


	//   ....[129]....
        /*0584*/ 	.word	0xffffffff


	//   ....[130]....
        /*0588*/ 	.word	0xffffffff


	//   ....[131]....
        /*058c*/ 	.word	0xffffffff


	//   ....[132]....
        /*0590*/ 	.word	0xffffffff


	//   ....[133]....
        /*0594*/ 	.word	0xffffffff


	//   ....[134]....
        /*0598*/ 	.word	0xffffffff


	//   ....[135]....
        /*059c*/ 	.word	0xffffffff


	//   ....[136]....
        /*05a0*/ 	.word	0xffffffff


	//   ....[137]....
        /*05a4*/ 	.word	0xffffffff


	//   ....[138]....
        /*05a8*/ 	.word	0xffffffff


	//   ....[139]....
        /*05ac*/ 	.word	0xffffffff


	//   ....[140]....
        /*05b0*/ 	.word	0xffffffff


	//   ....[141]....
        /*05b4*/ 	.word	0xffffffff


	//   ....[142]....
        /*05b8*/ 	.word	0xffffffff


	//   ....[143]....
        /*05bc*/ 	.word	0xffffffff


	//   ....[144]....
        /*05c0*/ 	.word	0xffffffff


	//   ....[145]....
        /*05c4*/ 	.word	0xffffffff


	//   ....[146]....
        /*05c8*/ 	.word	0xffffffff


	//   ....[147]....
        /*05cc*/ 	.word	0xffffffff


	//   ....[148]....
        /*05d0*/ 	.word	0xffffffff


	//   ....[149]....
        /*05d4*/ 	.word	0xffffffff


	//   ....[150]....
        /*05d8*/ 	.word	0xffffffff


	//   ....[151]....
        /*05dc*/ 	.word	0xffffffff


	//   ....[152]....
        /*05e0*/ 	.word	0xffffffff


	//   ....[153]....
        /*05e4*/ 	.word	0xffffffff


	//   ....[154]....
        /*05e8*/ 	.word	0xffffffff


	//   ....[155]....
        /*05ec*/ 	.word	0xffffffff


	//   ....[156]....
        /*05f0*/ 	.word	0xffffffff


	//   ....[157]....
        /*05f4*/ 	.word	0xffffffff


	//   ....[158]....
        /*05f8*/ 	.word	0xffffffff


	//   ....[159]....
        /*05fc*/ 	.word	0xffffffff


	//   ....[160]....
        /*0600*/ 	.word	0xffffffff


	//   ....[161]....
        /*0604*/ 	.word	0xffffffff


	//   ....[162]....
        /*0608*/ 	.word	0xffffffff


	//----- nvinfo : EIATTR_COOP_GROUP_INSTR_OFFSETS
	.align		4
.L_512:
        /*060c*/ 	.byte	0x04, 0x28
        /*060e*/ 	.short	(.L_514 - .L_513)


	//   ....[0]....
.L_513:
        /*0610*/ 	.word	0x000000a0


	//   ....[1]....
        /*0614*/ 	.word	0x000017e0


	//   ....[2]....
        /*0618*/ 	.word	0x00001810


	//   ....[3]....
        /*061c*/ 	.word	0x000019d0


	//   ....[4]....
        /*0620*/ 	.word	0x00001a00


	//   ....[5]....
        /*0624*/ 	.word	0x00001ad0


	//   ....[6]....
        /*0628*/ 	.word	0x00001b00


	//   ....[7]....
        /*062c*/ 	.word	0x00001bd0


	//   ....[8]....
        /*0630*/ 	.word	0x00001c00


	//   ....[9]....
        /*0634*/ 	.word	0x00001cd0


	//   ....[10]....
        /*0638*/ 	.word	0x00001d00


	//   ....[11]....
        /*063c*/ 	.word	0x00001dd0


	//   ....[12]....
        /*0640*/ 	.word	0x00001e00


	//   ....[13]....
        /*0644*/ 	.word	0x00001ed0


	//   ....[14]....
        /*0648*/ 	.word	0x00001f00


	//   ....[15]....
        /*064c*/ 	.word	0x00001fe0


	//   ....[16]....
        /*0650*/ 	.word	0x00002030


	//   ....[17]....
        /*0654*/ 	.word	0x00002500


	//   ....[18]....
        /*0658*/ 	.word	0x00002520


	//   ....[19]....
        /*065c*/ 	.word	0x00002540


	//   ....[20]....
        /*0660*/ 	.word	0x00002550


	//   ....[21]....
        /*0664*/ 	.word	0x00002560


	//   ....[22]....
        /*0668*/ 	.word	0x00002570


	//   ....[23]....
        /*066c*/ 	.word	0x000029e0


	//   ....[24]....
        /*0670*/ 	.word	0x00002a10


	//   ....[25]....
        /*0674*/ 	.word	0x00002a50


	//   ....[26]....
        /*0678*/ 	.word	0x00002a80


	//   ....[27]....
        /*067c*/ 	.word	0x00002aa0


	//   ....[28]....
        /*0680*/ 	.word	0x00002ab0


	//   ....[29]....
        /*0684*/ 	.word	0x00003710


	//   ....[30]....
        /*0688*/ 	.word	0x00003730


	//   ....[31]....
        /*068c*/ 	.word	0x00003740


	//   ....[32]....
        /*0690*/ 	.word	0x00003750


	//   ....[33]....
        /*0694*/ 	.word	0x00003760


	//   ....[34]....
        /*0698*/ 	.word	0x00003770


	//   ....[35]....
        /*069c*/ 	.word	0x00003ce0


	//   ....[36]....
        /*06a0*/ 	.word	0x00004420


	//   ....[37]....
        /*06a4*/ 	.word	0x00004be0


	//   ....[38]....
        /*06a8*/ 	.word	0x00005310


	//   ....[39]....
        /*06ac*/ 	.word	0x00005750


	//   ....[40]....
        /*06b0*/ 	.word	0x00005790


	//   ....[41]....
        /*06b4*/ 	.word	0x000058f0


	//   ....[42]....
        /*06b8*/ 	.word	0x00005920


	//   ....[43]....
        /*06bc*/ 	.word	0x00005d40


	//   ....[44]....
        /*06c0*/ 	.word	0x00005eb0


	//   ....[45]....
        /*06c4*/ 	.word	0x00005ec0


	//   ....[46]....
        /*06c8*/ 	.word	0x00005f60


	//   ....[47]....
        /*06cc*/ 	.word	0x00008060


	//   ....[48]....
        /*06d0*/ 	.word	0x00008070


	//   ....[49]....
        /*06d4*/ 	.word	0x00008080


	//   ....[50]....
        /*06d8*/ 	.word	0x00008090


	//   ....[51]....
        /*06dc*/ 	.word	0x000080a0


	//   ....[52]....
        /*06e0*/ 	.word	0x000080b0


	//   ....[53]....
        /*06e4*/ 	.word	0x00009220


	//   ....[54]....
        /*06e8*/ 	.word	0x00009230


	//   ....[55]....
        /*06ec*/ 	.word	0x00009240


	//   ....[56]....
        /*06f0*/ 	.word	0x00009250


	//   ....[57]....
        /*06f4*/ 	.word	0x00009260


	//   ....[58]....
        /*06f8*/ 	.word	0x00009270


	//   ....[59]....
        /*06fc*/ 	.word	0x00009490


	//   ....[60]....
        /*0700*/ 	.word	0x000096b0


	//   ....[61]....
        /*0704*/ 	.word	0x00009cd0


	//   ....[62]....
        /*0708*/ 	.word	0x0000a2d0


	//   ....[63]....
        /*070c*/ 	.word	0x0000ab00


	//   ....[64]....
        /*0710*/ 	.word	0x0000ab60


	//   ....[65]....
        /*0714*/ 	.word	0x0000ac90


	//   ....[66]....
        /*0718*/ 	.word	0x0000ace0


	//   ....[67]....
        /*071c*/ 	.word	0x0000ae60


	//   ....[68]....
        /*0720*/ 	.word	0x0000b0b0


	//   ....[69]....
        /*0724*/ 	.word	0x0000b140


	//   ....[70]....
        /*0728*/ 	.word	0x0000b220


	//   ....[71]....
        /*072c*/ 	.word	0x0000d5c0


	//   ....[72]....
        /*0730*/ 	.word	0x0000d5d0


	//   ....[73]....
        /*0734*/ 	.word	0x0000d5e0


	//   ....[74]....
        /*0738*/ 	.word	0x0000d5f0


	//   ....[75]....
        /*073c*/ 	.word	0x0000d600


	//   ....[76]....
        /*0740*/ 	.word	0x0000d610


	//   ....[77]....
        /*0744*/ 	.word	0x0000e780


	//   ....[78]....
        /*0748*/ 	.word	0x0000e790


	//   ....[79]....
        /*074c*/ 	.word	0x0000e7a0


	//   ....[80]....
        /*0750*/ 	.word	0x0000e7b0


	//   ....[81]....
        /*0754*/ 	.word	0x0000e7c0


	//   ....[82]....
        /*0758*/ 	.word	0x0000e7d0


	//   ....[83]....
        /*075c*/ 	.word	0x0000eaf0


	//   ....[84]....
        /*0760*/ 	.word	0x0000ebb0


	//   ....[85]....
        /*0764*/ 	.word	0x0000ebd0


	//   ....[86]....
        /*0768*/ 	.word	0x0000ec10


	//   ....[87]....
        /*076c*/ 	.word	0x0000ec50


	//   ....[88]....
        /*0770*/ 	.word	0x0000ec80


	//   ....[89]....
        /*0774*/ 	.word	0x0000ed90


	//   ....[90]....
        /*0778*/ 	.word	0x0000f1f0


	//   ....[91]....
        /*077c*/ 	.word	0x00011020


	//   ....[92]....
        /*0780*/ 	.word	0x00011030


	//   ....[93]....
        /*0784*/ 	.word	0x00011050


	//   ....[94]....
        /*0788*/ 	.word	0x00011070


	//   ....[95]....
        /*078c*/ 	.word	0x00011120


	//   ....[96]....
        /*0790*/ 	.word	0x00011130


	//   ....[97]....
        /*0794*/ 	.word	0x00012230


	//   ....[98]....
        /*0798*/ 	.word	0x00012240


	//   ....[99]....
        /*079c*/ 	.word	0x00012250


	//   ....[100]....
        /*07a0*/ 	.word	0x00012260


	//   ....[101]....
        /*07a4*/ 	.word	0x00012270


	//   ....[102]....
        /*07a8*/ 	.word	0x00012280


	//   ....[103]....
        /*07ac*/ 	.word	0x000124a0


	//   ....[104]....
        /*07b0*/ 	.word	0x000126b0


	//   ....[105]....
        /*07b4*/ 	.word	0x00012cc0


	//   ....[106]....
        /*07b8*/ 	.word	0x000132b0


	//   ....[107]....
        /*07bc*/ 	.word	0x00013b10


	//   ....[108]....
        /*07c0*/ 	.word	0x00013b70


	//   ....[109]....
        /*07c4*/ 	.word	0x00013ca0


	//   ....[110]....
        /*07c8*/ 	.word	0x00013cf0


	//   ....[111]....
        /*07cc*/ 	.word	0x00013e60


	//   ....[112]....
        /*07d0*/ 	.word	0x00014050


	//   ....[113]....
        /*07d4*/ 	.word	0x00014110


	//   ....[114]....
        /*07d8*/ 	.word	0x00014230


	//   ....[115]....
        /*07dc*/ 	.word	0x000160c0


	//   ....[116]....
        /*07e0*/ 	.word	0x000160d0


	//   ....[117]....
        /*07e4*/ 	.word	0x000160e0


	//   ....[118]....
        /*07e8*/ 	.word	0x000160f0


	//   ....[119]....
        /*07ec*/ 	.word	0x00016120


	//   ....[120]....
        /*07f0*/ 	.word	0x00016140


	//   ....[121]....
        /*07f4*/ 	.word	0x00016160


	//   ....[122]....
        /*07f8*/ 	.word	0x00016170


	//   ....[123]....
        /*07fc*/ 	.word	0x00017e30


	//   ....[124]....
        /*0800*/ 	.word	0x00017e70


	//   ....[125]....
        /*0804*/ 	.word	0x00017ea0


	//   ....[126]....
        /*0808*/ 	.word	0x00017ed0


	//   ....[127]....
        /*080c*/ 	.word	0x00017f10


	//   ....[128]....
        /*0810*/ 	.word	0x00017f50


	//   ....[129]....
        /*0814*/ 	.word	0x00017f70


	//   ....[130]....
        /*0818*/ 	.word	0x00017f80


	//   ....[131]....
        /*081c*/ 	.word	0x00018140


	//   ....[132]....
        /*0820*/ 	.word	0x00018150


	//   ....[133]....
        /*0824*/ 	.word	0x00018250


	//   ....[134]....
        /*0828*/ 	.word	0x00018280


	//   ....[135]....
        /*082c*/ 	.word	0x00018360


	//   ....[136]....
        /*0830*/ 	.word	0x00018390


	//   ....[137]....
        /*0834*/ 	.word	0x00018470


	//   ....[138]....
        /*0838*/ 	.word	0x000184a0


	//   ....[139]....
        /*083c*/ 	.word	0x00018580


	//   ....[140]....
        /*0840*/ 	.word	0x000185b0


	//   ....[141]....
        /*0844*/ 	.word	0x00018690


	//   ....[142]....
        /*0848*/ 	.word	0x000186c0


	//   ....[143]....
        /*084c*/ 	.word	0x000187a0


	//   ....[144]....
        /*0850*/ 	.word	0x000187d0


	//   ....[145]....
        /*0854*/ 	.word	0x000188b0


	//   ....[146]....
        /*0858*/ 	.word	0x000188d0


	//   ....[147]....
        /*085c*/ 	.word	0x00019190


	//   ....[148]....
        /*0860*/ 	.word	0x000191a0


	//   ....[149]....
        /*0864*/ 	.word	0x00019270


	//   ....[150]....
        /*0868*/ 	.word	0x000192a0


	//   ....[151]....
        /*086c*/ 	.word	0x00019370


	//   ....[152]....
        /*0870*/ 	.word	0x000193a0


	//   ....[153]....
        /*0874*/ 	.word	0x00019470


	//   ....[154]....
        /*0878*/ 	.word	0x000194a0


	//   ....[155]....
        /*087c*/ 	.word	0x00019570


	//   ....[156]....
        /*0880*/ 	.word	0x000195a0


	//   ....[157]....
        /*0884*/ 	.word	0x00019670


	//   ....[158]....
        /*0888*/ 	.word	0x000196a0


	//   ....[159]....
        /*088c*/ 	.word	0x00019770


	//   ....[160]....
        /*0890*/ 	.word	0x000197a0


	//   ....[161]....
        /*0894*/ 	.word	0x00019870


	//   ....[162]....
        /*0898*/ 	.word	0x00019890


	//----- nvinfo : EIATTR_EXIT_INSTR_OFFSETS
	.align		4
.L_514:
        /*089c*/ 	.byte	0x04, 0x1c
        /*089e*/ 	.short	(.L_516 - .L_515)


	//   ....[0]....
.L_515:
        /*08a0*/ 	.word	0x00000450


	//   ....[1]....
        /*08a4*/ 	.word	0x000188e0


	//   ....[2]....
        /*08a8*/ 	.word	0x00018940


	//   ....[3]....
        /*08ac*/ 	.word	0x000189a0


	//   ....[4]....
        /*08b0*/ 	.word	0x000198a0


	//   ....[5]....
        /*08b4*/ 	.word	0x000198f0


	//   ....[6]....
        /*08b8*/ 	.word	0x00019950


	//----- nvinfo : EIATTR_CTAIDZ_USED
	.align		4
.L_516:
        /*08bc*/ 	.byte	0x01, 0x04
	.zero		2


	//----- nvinfo : EIATTR_MAX_THREADS
	.align		4
        /*08c0*/ 	.byte	0x04, 0x05
        /*08c2*/ 	.short	(.L_518 - .L_517)
.L_517:
        /*08c4*/ 	.word	0x00000080
        /*08c8*/ 	.word	0x00000001
        /*08cc*/ 	.word	0x00000001


	//----- nvinfo : EIATTR_CRS_STACK_SIZE
	.align		4
.L_518:
        /*08d0*/ 	.byte	0x04, 0x1e
        /*08d2*/ 	.short	(.L_520 - .L_519)
.L_519:
        /*08d4*/ 	.word	0x00000000
.L_520:


//--------------------- .nv.info._ZN7cutlass13device_kernelIN5flash19enable_sm80_to_sm89INS1_16FlashAttnFwdSm80INS1_25CollectiveMainloopFwdSm80ILi4ELi1ELb0EN4cute5tupleIJNS5_1CILi128EEENS7_ILi48EEES8_EEELi128ENS_6half_tEfNS_4arch4Sm80ELb0ELb1ELb1ELb1ELb1ELb1ELb1ELb0EEENS1_21CollectiveEpilogueFwdINS6_IJS8_S8_S9_EEENS6_IJNS7_ILi1EEESH_SH_EEESB_SD_Li128ELb1ELb1ELb0ELb0EEENS1_19SingleTileSchedulerILb1ELb0ELb1ELi128EEEEEEEEEvNT_6ParamsE --------------------------
	.section	.nv.info._ZN7cutlass13device_kernelIN5flash19enable_sm80_to_sm89INS1_16FlashAttnFwdSm80INS1_25CollectiveMainloopFwdSm80ILi4ELi1ELb0EN4cute5tupleIJNS5_1CILi128EEENS7_ILi48EEES8_EEELi128ENS_6half_tEfNS_4arch4Sm80ELb0ELb1ELb1ELb1ELb1ELb1ELb1ELb0EEENS1_21CollectiveEpilogueFwdINS6_IJS8_S8_S9_EEENS6_IJNS7_ILi1EEESH_SH_EEESB_SD_Li128ELb1ELb1ELb0ELb0EEENS1_19SingleTileSchedulerILb1ELb0ELb1ELi128EEEEEEEEEvNT_6ParamsE,"",@"SHT_CUDA_INFO"
	.sectionflags	@""
	.align	4


	//----- nvinfo : EIATTR_CUDA_API_VERSION
	.align		4
        /*0000*/ 	.byte	0x04, 0x37
        /*0002*/ 	.short	(.L_522 - .L_521)
.L_521:
        /*0004*/ 	.word	0x00000082


	//----- nvinfo : EIATTR_SW2861232_WAR
	.align		4
.L_522:
        /*0008*/ 	.byte	0x01, 0x35
	.zero		2


	//----- nvinfo : EIATTR_PARAM_CBANK
	.align		4
        /*000c*/ 	.byte	0x04, 0x0a
        /*000e*/ 	.short	(.L_524 - .L_523)
	.align		4
.L_523:
        /*0010*/ 	.word	index@(.nv.constant0._ZN7cutlass13device_kernelIN5flash19enable_sm80_to_sm89INS1_16FlashAttnFwdSm80INS1_25CollectiveMainloopFwdSm80ILi4ELi1ELb0EN4cute5tupleIJNS5_1CILi128EEENS7_ILi48EEES8_EEELi128ENS_6half_tEfNS_4arch4Sm80ELb0ELb1ELb1ELb1ELb1ELb1ELb1ELb0EEENS1_21CollectiveEpilogueFwdINS6_IJS8_S8_S9_EEENS6_IJNS7_ILi1EEESH_SH_EEESB_SD_Li128ELb1ELb1ELb0ELb0EEENS1_19SingleTileSchedulerILb1ELb0ELb1ELi128EEEEEEEEEvNT_6ParamsE)
        /*0014*/ 	.short	0x0160
        /*0016*/ 	.short	0x0418


	//----- nvinfo : EIATTR_CBANK_PARAM_SIZE
	.align		4
.L_524:
        /*0018*/ 	.byte	0x03, 0x19
        /*001a*/ 	.short	0x0418


	//----- nvinfo : EIATTR_KPARAM_INFO
	.align		4
        /*001c*/ 	.byte	0x04, 0x17
        /*001e*/ 	.short	(.L_526 - .L_525)
.L_525:
        /*0020*/ 	.word	0x00000000
        /*0024*/ 	.short	0x0000
        /*0026*/ 	.short	0x0000
        /*0028*/ 	.byte	0x00, 0xf0, 0x61, 0x10


	//----- nvinfo : EIATTR_MAXREG_COUNT
	.align		4
.L_526:
        /*002c*/ 	.byte	0x03, 0x1b
        /*002e*/ 	.short	0x00ff


	//----- nvinfo : EIATTR_NUM_BARRIERS
	.align		4
        /*0030*/ 	.byte	0x02, 0x4c
        /*0032*/ 	.byte	0x02
	.zero		1


	//----- nvinfo : EIATTR_ANNOTATIONS
	.align		4
        /*0034*/ 	.byte	0x04, 0x55
        /*0036*/ 	.short	(.L_528 - .L_527)


	//   ....[0]....
.L_527:
        /* <DEDUP_REMOVED lines=350> */


	//----- nvinfo : EIATTR_MERCURY_ISA_VERSION
	.align		4
.L_528:
        /*1600*/ 	.byte	0x03, 0x5f
        /*1602*/ 	.short	0x0000


	//----- nvinfo : EIATTR_COOP_GROUP_MASK_REGIDS
	.align		4
        /*1604*/ 	.byte	0x04, 0x29
        /*1606*/ 	.short	(.L_530 - .L_529)


	//   ....[0]....
.L_529:
        /*1608*/ 	.word	0xffffffff


	//   ....[1]....
        /*160c*/ 	.word	0xffffffff


	//   ....[2]....
        /*1610*/ 	.word	0xffffffff


	//   ....[3]....
        /*1614*/ 	.word	0xffffffff


	//   ....[4]....
        /*1618*/ 	.word	0xffffffff


	//   ....[5]....
        /*161c*/ 	.word	0xffffffff


	//   ....[6]....
        /*1620*/ 	.word	0xffffffff


	//   ....[7]....
        /*1624*/ 	.word	0xffffffff


	//   ....[8]....
        /*1628*/ 	.word	0xffffffff


	//   ....[9]....
        /*162c*/ 	.word	0xffffffff


	//   ....[10]....
        /*1630*/ 	.word	0xffffffff


	//   ....[11]....
        /*1634*/ 	.word	0xffffffff


	//   ....[12]....
        /*1638*/ 	.word	0xffffffff


	//   ....[13]....
        /*163c*/ 	.word	0xffffffff


	//   ....[14]....
        /*1640*/ 	.word	0xffffffff


	//   ....[15]....
        /*1644*/ 	.word	0xffffffff


	//   ....[16]....
        /*1648*/ 	.word	0xffffffff


	//   ....[17]....
        /*164c*/ 	.word	0xffffffff


	//   ....[18]....
        /*1650*/ 	.word	0xffffffff


	//   ....[19]....
        /*1654*/ 	.word	0xffffffff


	//   ....[20]....
        /*1658*/ 	.word	0xffffffff


	//   ....[21]....
        /*165c*/ 	.word	0xffffffff


	//   ....[22]....
        /*1660*/ 	.word	0xffffffff


	//   ....[23]....
        /*1664*/ 	.word	0xffffffff


	//   ....[24]....
        /*1668*/ 	.word	0xffffffff


	//   ....[25]....
        /*166c*/ 	.word	0xffffffff


	//   ....[26]....
        /*1670*/ 	.word	0xffffffff


	//   ....[27]....
        /*1674*/ 	.word	0xffffffff


	//   ....[28]....
        /*1678*/ 	.word	0xffffffff


	//   ....[29]....
        /*167c*/ 	.word	0xffffffff


	//   ....[30]....
        /*1680*/ 	.word	0xffffffff


	//   ....[31]....
        /*1684*/ 	.word	0xffffffff


	//   ....[32]....
        /*1688*/ 	.word	0xffffffff


	//   ....[33]....
        /*168c*/ 	.word	0xffffffff


	//   ....[34]....
        /*1690*/ 	.word	0xffffffff


	//   ....[35]....
        /*1694*/ 	.word	0xffffffff


	//   ....[36]....
        /*1698*/ 	.word	0xffffffff


	//   ....[37]....
        /*169c*/ 	.word	0xffffffff


	//   ....[38]....
        /*16a0*/ 	.word	0xffffffff


	//   ....[39]....
        /*16a4*/ 	.word	0xffffffff


	//   ....[40]....
        /*16a8*/ 	.word	0xffffffff


	//   ....[41]....
        /*16ac*/ 	.word	0xffffffff


	//   ....[42]....
        /*16b0*/ 	.word	0xffffffff


	//   ....[43]....
        /*16b4*/ 	.word	0xffffffff


	//   ....[44]....
        /*16b8*/ 	.word	0xffffffff


	//   ....[45]....
        /*16bc*/ 	.word	0xffffffff


	//   ....[46]....
        /*16c0*/ 	.word	0xffffffff


	//   ....[47]....
        /*16c4*/ 	.word	0xffffffff


	//   ....[48]....
        /*16c8*/ 	.word	0xffffffff


	//   ....[49]....
        /*16cc*/ 	.word	0xffffffff


	//   ....[50]....
        /*16d0*/ 	.word	0xffffffff


	//   ....[51]....
        /*16d4*/ 	.word	0xffffffff


	//   ....[52]....
        /*16d8*/ 	.word	0xffffffff


	//   ....[53]....
        /*16dc*/ 	.word	0xffffffff


	//   ....[54]....
        /*16e0*/ 	.word	0xffffffff


	//   ....[55]....
        /*16e4*/ 	.word	0xffffffff


	//   ....[56]....
        /*16e8*/ 	.word	0xffffffff


	//   ....[57]....
        /*16ec*/ 	.word	0xffffffff


	//   ....[58]....
        /*16f0*/ 	.word	0xffffffff


	//   ....[59]....
        /*16f4*/ 	.word	0xffffffff


	//   ....[60]....
        /*16f8*/ 	.word	0xffffffff


	//   ....[61]....
        /*16fc*/ 	.word	0xffffffff


	//   ....[62]....
        /*1700*/ 	.word	0xffffffff


	//   ....[63]....
        /*1704*/ 	.word	0xffffffff


	//   ....[64]....
        /*1708*/ 	.word	0xffffffff


	//   ....[65]....
        /*170c*/ 	.word	0xffffffff


	//   ....[66]....
        /*1710*/ 	.word	0xffffffff


	//   ....[67]....
        /*1714*/ 	.word	0xffffffff


	//   ....[68]....
        /*1718*/ 	.word	0xffffffff


	//   ....[69]....
        /*171c*/ 	.word	0xffffffff


	//   ....[70]....
        /*1720*/ 	.word	0xffffffff


	//   ....[71]....
        /*1724*/ 	.word	0xffffffff


	//   ....[72]....
        /*1728*/ 	.word	0xffffffff


	//   ....[73]....
        /*172c*/ 	.word	0xffffffff


	//   ....[74]....
        /*1730*/ 	.word	0xffffffff


	//   ....[75]....
        /*1734*/ 	.word	0xffffffff


	//   ....[76]....
        /*1738*/ 	.word	0xffffffff


	//   ....[77]....
        /*173c*/ 	.word	0xffffffff


	//   ....[78]....
        /*1740*/ 	.word	0xffffffff


	//   ....[79]....
        /*1744*/ 	.word	0xffffffff


	//   ....[80]....
        /*1748*/ 	.word	0xffffffff


	//   ....[81]....
        /*174c*/ 	.word	0xffffffff


	//   ....[82]....
        /*1750*/ 	.word	0xffffffff


	//   ....[83]....
        /*1754*/ 	.word	0xffffffff


	//   ....[84]....
        /*1758*/ 	.word	0xffffffff


	//   ....[85]....
        /*175c*/ 	.word	0xffffffff


	//   ....[86]....
        /*1760*/ 	.word	0xffffffff


	//   ....[87]....
        /*1764*/ 	.word	0xffffffff


	//   ....[88]....
        /*1768*/ 	.word	0xffffffff


	//   ....[89]....
        /*176c*/ 	.word	0xffffffff


	//   ....[90]....
        /*1770*/ 	.word	0xffffffff


	//   ....[91]....
        /*1774*/ 	.word	0xffffffff


	//   ....[92]....
        /*1778*/ 	.word	0xffffffff


	//   ....[93]....
        /*177c*/ 	.word	0xffffffff


	//   ....[94]....
        /*1780*/ 	.word	0xffffffff


	//   ....[95]....
        /*1784*/ 	.word	0xffffffff


	//   ....[96]....
        /*1788*/ 	.word	0xffffffff


	//   ....[97]....
        /*178c*/ 	.word	0xffffffff


	//   ....[98]....
        /*1790*/ 	.word	0xffffffff


	//   ....[99]....
        /*1794*/ 	.word	0xffffffff


	//   ....[100]....
        /*1798*/ 	.word	0xffffffff


	//   ....[101]....
        /*179c*/ 	.word	0xffffffff


	//   ....[102]....
        /*17a0*/ 	.word	0xffffffff


	//   ....[103]....
        /*17a4*/ 	.word	0xffffffff


	//   ....[104]....
        /*17a8*/ 	.word	0xffffffff


	//   ....[105]....
        /*17ac*/ 	.word	0xffffffff


	//   ....[106]....
        /*17b0*/ 	.word	0xffffffff


	//   ....[107]....
        /*17b4*/ 	.word	0xffffffff


	//   ....[108]....
        /*17b8*/ 	.word	0xffffffff


	//   ....[109]....
        /*17bc*/ 	.word	0xffffffff


	//   ....[110]....
        /*17c0*/ 	.word	0xffffffff


	//   ....[111]....
        /*17c4*/ 	.word	0xffffffff


	//   ....[112]....
        /*17c8*/ 	.word	0xffffffff


	//   ....[113]....
        /*17cc*/ 	.word	0xffffffff


	//   ....[114]....
        /*17d0*/ 	.word	0xffffffff


	//   ....[115]....
        /*17d4*/ 	.word	0xffffffff


	//   ....[116]....
        /*17d8*/ 	.word	0xffffffff


	//   ....[117]....
        /*17dc*/ 	.word	0xffffffff


	//   ....[118]....
        /*17e0*/ 	.word	0xffffffff


	//   ....[119]....
        /*17e4*/ 	.word	0xffffffff


	//   ....[120]....
        /*17e8*/ 	.word	0xffffffff


	//   ....[121]....
        /*17ec*/ 	.word	0xffffffff


	//   ....[122]....
        /*17f0*/ 	.word	0xffffffff


	//   ....[123]....
        /*17f4*/ 	.word	0xffffffff


	//   ....[124]....
        /*17f8*/ 	.word	0xffffffff


	//   ....[125]....
        /*17fc*/ 	.word	0xffffffff


	//   ....[126]....
        /*1800*/ 	.word	0xffffffff


	//   ....[127]....
        /*1804*/ 	.word	0xffffffff


	//   ....[128]....
        /*1808*/ 	.word	0xffffffff


	//   ....[129]....
        /*180c*/ 	.word	0xffffffff


	//   ....[130]....
        /*1810*/ 	.word	0xffffffff


	//   ....[131]....
        /*1814*/ 	.word	0xffffffff


	//   ....[132]....
        /*1818*/ 	.word	0xffffffff


	//   ....[133]....
        /*181c*/ 	.word	0xffffffff


	//   ....[134]....
        /*1820*/ 	.word	0xffffffff


	//   ....[135]....
        /*1824*/ 	.word	0xffffffff


	//   ....[136]....
        /*1828*/ 	.word	0xffffffff


	//   ....[137]....
        /*182c*/ 	.word	0xffffffff


	//   ....[138]....
        /*1830*/ 	.word	0xffffffff


	//   ....[139]....
        /*1834*/ 	.word	0xffffffff


	//   ....[140]....
        /*1838*/ 	.word	0xffffffff


	//   ....[141]....
        /*183c*/ 	.word	0xffffffff


	//   ....[142]....
        /*1840*/ 	.word	0xffffffff


	//   ....[143]....
        /*1844*/ 	.word	0xffffffff


	//   ....[144]....
        /*1848*/ 	.word	0xffffffff


	//   ....[145]....
        /*184c*/ 	.word	0xffffffff


	//   ....[146]....
        /*1850*/ 	.word	0xffffffff


	//   ....[147]....
        /*1854*/ 	.word	0xffffffff


	//   ....[148]....
        /*1858*/ 	.word	0xffffffff


	//   ....[149]....
        /*185c*/ 	.word	0xffffffff


	//   ....[150]....
        /*1860*/ 	.word	0xffffffff


	//   ....[151]....
        /*1864*/ 	.word	0xffffffff


	//   ....[152]....
        /*1868*/ 	.word	0xffffffff


	//   ....[153]....
        /*186c*/ 	.word	0xffffffff


	//   ....[154]....
        /*1870*/ 	.word	0xffffffff


	//   ....[155]....
        /*1874*/ 	.word	0xffffffff


	//   ....[156]....
        /*1878*/ 	.word	0xffffffff


	//   ....[157]....
        /*187c*/ 	.word	0xffffffff


	//   ....[158]....
        /*1880*/ 	.word	0xffffffff


	//   ....[159]....
        /*1884*/ 	.word	0xffffffff


	//   ....[160]....
        /*1888*/ 	.word	0xffffffff


	//   ....[161]....
        /*188c*/ 	.word	0xffffffff


	//   ....[162]....
        /*1890*/ 	.word	0xffffffff


	//   ....[163]....
        /*1894*/ 	.word	0xffffffff


	//   ....[164]....
        /*1898*/ 	.word	0xffffffff


	//   ....[165]....
        /*189c*/ 	.word	0xffffffff


	//   ....[166]....
        /*18a0*/ 	.word	0xffffffff


	//   ....[167]....
        /*18a4*/ 	.word	0xffffffff


	//   ....[168]....
        /*18a8*/ 	.word	0xffffffff


	//   ....[169]....
        /*18ac*/ 	.word	0xffffffff


	//   ....[170]....
        /*18b0*/ 	.word	0xffffffff


	//   ....[171]....
        /*18b4*/ 	.word	0xffffffff


	//   ....[172]....
        /*18b8*/ 	.word	0xffffffff


	//   ....[173]....
        /*18bc*/ 	.word	0xffffffff


	//   ....[174]....
        /*18c0*/ 	.word	0xffffffff


	//   ....[175]....
        /*18c4*/ 	.word	0xffffffff


	//   ....[176]....
        /*18c8*/ 	.word	0xffffffff


	//   ....[177]....
        /*18cc*/ 	.word	0xffffffff


	//   ....[178]....
        /*18d0*/ 	.word	0xffffffff


	//   ....[179]....
        /*18d4*/ 	.word	0xffffffff


	//   ....[180]....
        /*18d8*/ 	.word	0xffffffff


	//   ....[181]....
        /*18dc*/ 	.word	0xffffffff


	//   ....[182]....
        /*18e0*/ 	.word	0xffffffff


	//   ....[183]....
        /*18e4*/ 	.word	0xffffffff


	//   ....[184]....
        /*18e8*/ 	.word	0xffffffff


	//   ....[185]....
        /*18ec*/ 	.word	0xffffffff


	//   ....[186]....
        /*18f0*/ 	.word	0xffffffff


	//   ....[187]....
        /*18f4*/ 	.word	0xffffffff


	//   ....[188]....
        /*18f8*/ 	.word	0xffffffff


	//   ....[189]....
        /*18fc*/ 	.word	0xffffffff


	//   ....[190]....
        /*1900*/ 	.word	0xffffffff


	//   ....[191]....
        /*1904*/ 	.word	0xffffffff


	//   ....[192]....
        /*1908*/ 	.word	0xffffffff


	//   ....[193]....
        /*190c*/ 	.word	0xffffffff


	//   ....[194]....
        /*1910*/ 	.word	0xffffffff


	//   ....[195]....
        /*1914*/ 	.word	0xffffffff


	//   ....[196]....
        /*1918*/ 	.word	0xffffffff


	//   ....[197]....
        /*191c*/ 	.word	0xffffffff


	//   ....[198]....
        /*1920*/ 	.word	0xffffffff


	//   ....[199]....
        /*1924*/ 	.word	0xffffffff


	//   ....[200]....
        /*1928*/ 	.word	0xffffffff


	//   ....[201]....
        /*192c*/ 	.word	0xffffffff


	//   ....[202]....
        /*1930*/ 	.word	0xffffffff


	//   ....[203]....
        /*1934*/ 	.word	0xffffffff


	//   ....[204]....
        /*1938*/ 	.word	0xffffffff


	//   ....[205]....
        /*193c*/ 	.word	0xffffffff


	//   ....[206]....
        /*1940*/ 	.word	0xffffffff


	//   ....[207]....
        /*1944*/ 	.word	0xffffffff


	//   ....[208]....
        /*1948*/ 	.word	0xffffffff


	//   ....[209]....
        /*194c*/ 	.word	0xffffffff


	//   ....[210]....
        /*1950*/ 	.word	0xffffffff


	//   ....[211]....
        /*1954*/ 	.word	0xffffffff


	//   ....[212]....
        /*1958*/ 	.word	0xffffffff


	//   ....[213]....
        /*195c*/ 	.word	0xffffffff


	//   ....[214]....
        /*1960*/ 	.word	0xffffffff


	//   ....[215]....
        /*1964*/ 	.word	0xffffffff


	//   ....[216]....
        /*1968*/ 	.word	0xffffffff


	//   ....[217]....
        /*196c*/ 	.word	0xffffffff


	//   ....[218]....
        /*1970*/ 	.word	0xffffffff


	//   ....[219]....
        /*1974*/ 	.word	0xffffffff


	//   ....[220]....
        /*1978*/ 	.word	0xffffffff


	//   ....[221]....
        /*197c*/ 	.word	0xffffffff


	//   ....[222]....
        /*1980*/ 	.word	0xffffffff


	//   ....[223]....
        /*1984*/ 	.word	0xffffffff


	//   ....[224]....
        /*1988*/ 	.word	0xffffffff


	//   ....[225]....
        /*198c*/ 	.word	0xffffffff


	//   ....[226]....
        /*1990*/ 	.word	0xffffffff


	//   ....[227]....
        /*1994*/ 	.word	0xffffffff


	//   ....[228]....
        /*1998*/ 	.word	0xffffffff


	//   ....[229]....
        /*199c*/ 	.word	0xffffffff


	//   ....[230]....
        /*19a0*/ 	.word	0xffffffff


	//   ....[231]....
        /*19a4*/ 	.word	0xffffffff


	//   ....[232]....
        /*19a8*/ 	.word	0xffffffff


	//   ....[233]....
        /*19ac*/ 	.word	0xffffffff


	//   ....[234]....
        /*19b0*/ 	.word	0xffffffff


	//   ....[235]....
        /*19b4*/ 	.word	0xffffffff


	//   ....[236]....
        /*19b8*/ 	.word	0xffffffff


	//   ....[237]....
        /*19bc*/ 	.word	0xffffffff


	//   ....[238]....
        /*19c0*/ 	.word	0xffffffff


	//   ....[239]....
        /*19c4*/ 	.word	0xffffffff


	//   ....[240]....
        /*19c8*/ 	.word	0xffffffff


	//   ....[241]....
        /*19cc*/ 	.word	0xffffffff


	//   ....[242]....
        /*19d0*/ 	.word	0xffffffff


	//   ....[243]....
        /*19d4*/ 	.word	0xffffffff


	//   ....[244]....
        /*19d8*/ 	.word	0xffffffff


	//   ....[245]....
        /*19dc*/ 	.word	0xffffffff


	//   ....[246]....
        /*19e0*/ 	.word	0xffffffff


	//   ....[247]....
        /*19e4*/ 	.word	0xffffffff


	//   ....[248]....
        /*19e8*/ 	.word	0xffffffff


	//   ....[249]....
        /*19ec*/ 	.word	0xffffffff


	//   ....[250]....
        /*19f0*/ 	.word	0xffffffff


	//   ....[251]....
        /*19f4*/ 	.word	0xffffffff


	//   ....[252]....
        /*19f8*/ 	.word	0xffffffff


	//   ....[253]....
        /*19fc*/ 	.word	0xffffffff


	//   ....[254]....
        /*1a00*/ 	.word	0xffffffff


	//   ....[255]....
        /*1a04*/ 	.word	0xffffffff


	//   ....[0]....
        /*1a08*/ 	.word	0xffffffff


	//   ....[1]....
        /*1a0c*/ 	.word	0xffffffff


	//   ....[2]....
        /*1a10*/ 	.word	0xffffffff


	//   ....[3]....
        /*1a14*/ 	.word	0xffffffff


	//   ....[4]....
        /*1a18*/ 	.word	0xffffffff


	//   ....[5]....
        /*1a1c*/ 	.word	0xffffffff


	//   ....[6]....
        /*1a20*/ 	.word	0xffffffff


	//   ....[7]....
        /*1a24*/ 	.word	0xffffffff


	//   ....[8]....
        /*1a28*/ 	.word	0xffffffff


	//   ....[9]....
        /*1a2c*/ 	.word	0xffffffff


	//   ....[10]....
        /*1a30*/ 	.word	0xffffffff


	//   ....[11]....
        /*1a34*/ 	.word	0xffffffff


	//   ....[12]....
        /*1a38*/ 	.word	0xffffffff


	//   ....[13]....
        /*1a3c*/ 	.word	0xffffffff


	//   ....[14]....
        /*1a40*/ 	.word	0xffffffff


	//   ....[15]....
        /*1a44*/ 	.word	0xffffffff


	//   ....[16]....
        /*1a48*/ 	.word	0xffffffff


	//   ....[17]....
        /*1a4c*/ 	.word	0xffffffff


	//   ....[18]....
        /*1a50*/ 	.word	0xffffffff


	//   ....[19]....
        /*1a54*/ 	.word	0xffffffff


	//   ....[20]....
        /*1a58*/ 	.word	0xffffffff


	//   ....[21]....
        /*1a5c*/ 	.word	0xffffffff


	//   ....[22]....
        /*1a60*/ 	.word	0xffffffff


	//   ....[23]....
        /*1a64*/ 	.word	0xffffffff


	//   ....[24]....
        /*1a68*/ 	.word	0xffffffff


	//   ....[25]....
        /*1a6c*/ 	.word	0xffffffff


	//   ....[26]....
        /*1a70*/ 	.word	0xffffffff


	//   ....[27]....
        /*1a74*/ 	.word	0xffffffff


	//   ....[28]....
        /*1a78*/ 	.word	0xffffffff


	//   ....[29]....
        /*1a7c*/ 	.word	0xffffffff


	//   ....[30]....
        /*1a80*/ 	.word	0xffffffff


	//   ....[31]....
        /*1a84*/ 	.word	0xffffffff


	//   ....[32]....
        /*1a88*/ 	.word	0xffffffff


	//   ....[33]....
        /*1a8c*/ 	.word	0xffffffff


	//   ....[34]....
        /*1a90*/ 	.word	0xffffffff


	//   ....[35]....
        /*1a94*/ 	.word	0xffffffff


	//   ....[36]....
        /*1a98*/ 	.word	0xffffffff


	//   ....[37]....
        /*1a9c*/ 	.word	0xffffffff


	//   ....[38]....
        /*1aa0*/ 	.word	0xffffffff


	//   ....[39]....
        /*1aa4*/ 	.word	0xffffffff


	//   ....[40]....
        /*1aa8*/ 	.word	0xffffffff


	//   ....[41]....
        /*1aac*/ 	.word	0xffffffff


	//   ....[42]....
        /*1ab0*/ 	.word	0xffffffff


	//   ....[43]....
        /*1ab4*/ 	.word	0xffffffff


	//   ....[44]....
        /*1ab8*/ 	.word	0xffffffff


	//   ....[45]....
        /*1abc*/ 	.word	0xffffffff


	//   ....[46]....
        /*1ac0*/ 	.word	0xffffffff


	//   ....[47]....
        /*1ac4*/ 	.word	0xffffffff


	//   ....[48]....
        /*1ac8*/ 	.word	0xffffffff


	//   ....[49]....
        /*1acc*/ 	.word	0xffffffff


	//   ....[50]....
        /*1ad0*/ 	.word	0xffffffff


	//   ....[51]....
        /*1ad4*/ 	.word	0xffffffff


	//   ....[52]....
        /*1ad8*/ 	.word	0xffffffff


	//   ....[53]....
        /*1adc*/ 	.word	0xffffffff


	//   ....[54]....
        /*1ae0*/ 	.word	0xffffffff


	//   ....[55]....
        /*1ae4*/ 	.word	0xffffffff


	//   ....[56]....
        /*1ae8*/ 	.word	0xffffffff


	//   ....[57]....
        /*1aec*/ 	.word	0xffffffff


	//   ....[58]....
        /*1af0*/ 	.word	0xffffffff


	//   ....[59]....
        /*1af4*/ 	.word	0xffffffff


	//   ....[60]....
        /*1af8*/ 	.word	0xffffffff


	//   ....[61]....
        /*1afc*/ 	.word	0xffffffff


	//   ....[62]....
        /*1b00*/ 	.word	0xffffffff


	//   ....[63]....
        /*1b04*/ 	.word	0xffffffff


	//   ....[64]....
        /*1b08*/ 	.word	0xffffffff


	//   ....[65]....
        /*1b0c*/ 	.word	0xffffffff


	//   ....[66]....
        /*1b10*/ 	.word	0xffffffff


	//   ....[67]....
        /*1b14*/ 	.word	0xffffffff


	//   ....[68]....
        /*1b18*/ 	.word	0xffffffff


	//   ....[69]....
        /*1b1c*/ 	.word	0xffffffff


	//   ....[70]....
        /*1b20*/ 	.word	0xffffffff


	//   ....[71]....
        /*1b24*/ 	.word	0xffffffff


	//   ....[72]....
        /*1b28*/ 	.word	0xffffffff


	//   ....[73]....
        /*1b2c*/ 	.word	0xffffffff


	//   ....[74]....
        /*1b30*/ 	.word	0xffffffff


	//   ....[75]....
        /*1b34*/ 	.word	0xffffffff


	//   ....[76]....
        /*1b38*/ 	.word	0xffffffff


	//   ....[77]....
        /*1b3c*/ 	.word	0xffffffff


	//   ....[78]....
        /*1b40*/ 	.word	0xffffffff


	//   ....[79]....
        /*1b44*/ 	.word	0xffffffff


	//   ....[80]....
        /*1b48*/ 	.word	0xffffffff


	//   ....[81]....
        /*1b4c*/ 	.word	0xffffffff


	//   ....[82]....
        /*1b50*/ 	.word	0xffffffff


	//   ....[83]....
        /*1b54*/ 	.word	0xffffffff


	//   ....[84]....
        /*1b58*/ 	.word	0xffffffff


	//   ....[85]....
        /*1b5c*/ 	.word	0xffffffff


	//   ....[86]....
        /*1b60*/ 	.word	0xffffffff


	//   ....[87]....
        /*1b64*/ 	.word	0xffffffff


	//   ....[88]....
        /*1b68*/ 	.word	0xffffffff


	//   ....[89]....
        /*1b6c*/ 	.word	0xffffffff


	//   ....[90]....
        /*1b70*/ 	.word	0xffffffff


	//   ....[91]....
        /*1b74*/ 	.word	0xffffffff


	//   ....[92]....
        /*1b78*/ 	.word	0xffffffff


	//   ....[93]....
        /*1b7c*/ 	.word	0xffffffff


	//   ....[94]....
        /*1b80*/ 	.word	0xffffffff


	//   ....[95]....
        /*1b84*/ 	.word	0xffffffff


	//   ....[96]....
        /*1b88*/ 	.word	0xffffffff


	//   ....[97]....
        /*1b8c*/ 	.word	0xffffffff


	//   ....[98]....
        /*1b90*/ 	.word	0xffffffff


	//   ....[99]....
        /*1b94*/ 	.word	0xffffffff


	//   ....[100]....
        /*1b98*/ 	.word	0xffffffff


	//   ....[101]....
        /*1b9c*/ 	.word	0xffffffff


	//   ....[102]....
        /*1ba0*/ 	.word	0xffffffff


	//   ....[103]....
        /*1ba4*/ 	.word	0xffffffff


	//   ....[104]....
        /*1ba8*/ 	.word	0xffffffff


	//   ....[105]....
        /*1bac*/ 	.word	0xffffffff


	//   ....[106]....
        /*1bb0*/ 	.word	0xffffffff


	//   ....[107]....
        /*1bb4*/ 	.word	0xffffffff


	//   ....[108]....
        /*1bb8*/ 	.word	0xffffffff


	//   ....[109]....
        /*1bbc*/ 	.word	0xffffffff


	//   ....[110]....
        /*1bc0*/ 	.word	0xffffffff


	//   ....[111]....
        /*1bc4*/ 	.word	0xffffffff


	//   ....[112]....
        /*1bc8*/ 	.word	0xffffffff


	//   ....[113]....
        /*1bcc*/ 	.word	0xffffffff


	//   ....[114]....
        /*1bd0*/ 	.word	0xffffffff


	//   ....[115]....
        /*1bd4*/ 	.word	0xffffffff


	//   ....[116]....
        /*1bd8*/ 	.word	0xffffffff


	//   ....[117]....
        /*1bdc*/ 	.word	0xffffffff


	//   ....[118]....
        /*1be0*/ 	.word	0xffffffff


	//   ....[119]....
        /*1be4*/ 	.word	0xffffffff


	//   ....[120]....
        /*1be8*/ 	.word	0xffffffff


	//   ....[121]....
        /*1bec*/ 	.word	0xffffffff


	//   ....[122]....
        /*1bf0*/ 	.word	0xffffffff


	//   ....[123]....
        /*1bf4*/ 	.word	0xffffffff


	//   ....[124]....
        /*1bf8*/ 	.word	0xffffffff


	//   ....[125]....
        /*1bfc*/ 	.word	0xffffffff


	//   ....[126]....
        /*1c00*/ 	.word	0xffffffff


	//   ....[127]....
        /*1c04*/ 	.word	0xffffffff


	//   ....[128]....
        /*1c08*/ 	.word	0xffffffff


	//   ....[129]....
        /*1c0c*/ 	.word	0xffffffff


	//   ....[130]....
        /*1c10*/ 	.word	0xffffffff


	//   ....[131]....
        /*1c14*/ 	.word	0xffffffff


	//   ....[132]....
        /*1c18*/ 	.word	0xffffffff


	//   ....[133]....
        /*1c1c*/ 	.word	0xffffffff


	//   ....[134]....
        /*1c20*/ 	.word	0xffffffff


	//   ....[135]....
        /*1c24*/ 	.word	0xffffffff


	//   ....[136]....
        /*1c28*/ 	.word	0xffffffff


	//   ....[137]....
        /*1c2c*/ 	.word	0xffffffff


	//   ....[138]....
        /*1c30*/ 	.word	0xffffffff


	//   ....[139]....
        /*1c34*/ 	.word	0xffffffff


	//   ....[140]....
        /*1c38*/ 	.word	0xffffffff


	//   ....[141]....
        /*1c3c*/ 	.word	0xffffffff


	//   ....[142]....
        /*1c40*/ 	.word	0xffffffff


	//   ....[143]....
        /*1c44*/ 	.word	0xffffffff


	//   ....[144]....
        /*1c48*/ 	.word	0xffffffff


	//   ....[145]....
        /*1c4c*/ 	.word	0xffffffff


	//   ....[146]....
        /*1c50*/ 	.word	0xffffffff


	//   ....[147]....
        /*1c54*/ 	.word	0xffffffff


	//   ....[148]....
        /*1c58*/ 	.word	0xffffffff


	//   ....[149]....
        /*1c5c*/ 	.word	0xffffffff


	//   ....[150]....
        /*1c60*/ 	.word	0xffffffff


	//   ....[151]....
        /*1c64*/ 	.word	0xffffffff


	//   ....[152]....
        /*1c68*/ 	.word	0xffffffff


	//   ....[153]....
        /*1c6c*/ 	.word	0xffffffff


	//   ....[154]....
        /*1c70*/ 	.word	0xffffffff


	//   ....[155]....
        /*1c74*/ 	.word	0xffffffff


	//   ....[156]....
        /*1c78*/ 	.word	0xffffffff


	//   ....[157]....
        /*1c7c*/ 	.word	0xffffffff


	//   ....[158]....
        /*1c80*/ 	.word	0xffffffff


	//   ....[159]....
        /*1c84*/ 	.word	0xffffffff


	//   ....[160]....
        /*1c88*/ 	.word	0xffffffff


	//   ....[161]....
        /*1c8c*/ 	.word	0xffffffff


	//   ....[162]....
        /*1c90*/ 	.word	0xffffffff


	//   ....[163]....
        /*1c94*/ 	.word	0xffffffff


	//   ....[164]....
        /*1c98*/ 	.word	0xffffffff


	//   ....[165]....
        /*1c9c*/ 	.word	0xffffffff


	//   ....[166]....
        /*1ca0*/ 	.word	0xffffffff


	//   ....[167]....
        /*1ca4*/ 	.word	0xffffffff


	//   ....[168]....
        /*1ca8*/ 	.word	0xffffffff


	//   ....[169]....
        /*1cac*/ 	.word	0xffffffff


	//   ....[170]....
        /*1cb0*/ 	.word	0xffffffff


	//   ....[171]....
        /*1cb4*/ 	.word	0xffffffff


	//   ....[172]....
        /*1cb8*/ 	.word	0xffffffff


	//   ....[173]....
        /*1cbc*/ 	.word	0xffffffff


	//   ....[174]....
        /*1cc0*/ 	.word	0xffffffff


	//   ....[175]....
        /*1cc4*/ 	.word	0xffffffff


	//   ....[176]....
        /*1cc8*/ 	.word	0xffffffff


	//   ....[177]....
        /*1ccc*/ 	.word	0xffffffff


	//   ....[178]....
        /*1cd0*/ 	.word	0xffffffff


	//   ....[179]....
        /*1cd4*/ 	.word	0xffffffff


	//   ....[180]....
        /*1cd8*/ 	.word	0xffffffff


	//   ....[181]....
        /*1cdc*/ 	.word	0xffffffff


	//   ....[182]....
        /*1ce0*/ 	.word	0xffffffff


	//   ....[183]....
        /*1ce4*/ 	.word	0xffffffff


	//   ....[184]....
        /*1ce8*/ 	.word	0xffffffff


	//   ....[185]....
        /*1cec*/ 	.word	0xffffffff


	//----- nvinfo : EIATTR_COOP_GROUP_INSTR_OFFSETS
	.align		4
.L_530:
        /*1cf0*/ 	.byte	0x04, 0x28
        /*1cf2*/ 	.short	(.L_532 - .L_531)


	//   ....[0]....
.L_531:
        /*1cf4*/ 	.word	0x00000090


	//   ....[1]....
        /*1cf8*/ 	.word	0x00002310


	//   ....[2]....
        /*1cfc*/ 	.word	0x00002360


	//   ....[3]....
        /*1d00*/ 	.word	0x00002b30


	//   ....[4]....
        /*1d04*/ 	.word	0x00002b50


	//   ....[5]....
        /*1d08*/ 	.word	0x000032a0


	//   ....[6]....
        /*1d0c*/ 	.word	0x000032b0


	//   ....[7]....
        /*1d10*/ 	.word	0x00003ac0


	//   ....[8]....
        /*1d14*/ 	.word	0x00003af0


	//   ....[9]....
        /*1d18*/ 	.word	0x000046e0


	//   ....[10]....
        /*1d1c*/ 	.word	0x00004710


	//   ....[11]....
        /*1d20*/ 	.word	0x00004e90


	//   ....[12]....
        /*1d24*/ 	.word	0x00004eb0


	//   ....[13]....
        /*1d28*/ 	.word	0x00005650


	//   ....[14]....
        /*1d2c*/ 	.word	0x00005680


	//   ....[15]....
        /*1d30*/ 	.word	0x00005790


	//   ....[16]....
        /*1d34*/ 	.word	0x000057c0


	//   ....[17]....
        /*1d38*/ 	.word	0x00005890


	//   ....[18]....
        /*1d3c*/ 	.word	0x000058b0


	//   ....[19]....
        /*1d40*/ 	.word	0x00005d60


	//   ....[20]....
        /*1d44*/ 	.word	0x00005d80


	//   ....[21]....
        /*1d48*/ 	.word	0x00005e90


	//   ....[22]....
        /*1d4c*/ 	.word	0x00005ec0


	//   ....[23]....
        /*1d50*/ 	.word	0x00005f90


	//   ....[24]....
        /*1d54*/ 	.word	0x00005fc0


	//   ....[25]....
        /*1d58*/ 	.word	0x00007190


	//   ....[26]....
        /*1d5c*/ 	.word	0x000071b0


	//   ....[27]....
        /*1d60*/ 	.word	0x000072f0


	//   ....[28]....
        /*1d64*/ 	.word	0x00007300


	//   ....[29]....
        /*1d68*/ 	.word	0x00007430


	//   ....[30]....
        /*1d6c*/ 	.word	0x00007450


	//   ....[31]....
        /*1d70*/ 	.word	0x00007580


	//   ....[32]....
        /*1d74*/ 	.word	0x00007590


	//   ....[33]....
        /*1d78*/ 	.word	0x000076c0


	//   ....[34]....
        /*1d7c*/ 	.word	0x000076e0


	//   ....[35]....
        /*1d80*/ 	.word	0x00007810


	//   ....[36]....
        /*1d84*/ 	.word	0x00007820


	//   ....[37]....
        /*1d88*/ 	.word	0x00007950


	//   ....[38]....
        /*1d8c*/ 	.word	0x00007970


	//   ....[39]....
        /*1d90*/ 	.word	0x00007aa0


	//   ....[40]....
        /*1d94*/ 	.word	0x00007ab0


	//   ....[41]....
        /*1d98*/ 	.word	0x000083a0


	//   ....[42]....
        /*1d9c*/ 	.word	0x000083d0


	//   ....[43]....
        /*1da0*/ 	.word	0x00008400


	//   ....[44]....
        /*1da4*/ 	.word	0x00008420


	//   ....[45]....
        /*1da8*/ 	.word	0x00008440


	//   ....[46]....
        /*1dac*/ 	.word	0x00008460


	//   ....[47]....
        /*1db0*/ 	.word	0x000089b0


	//   ....[48]....
        /*1db4*/ 	.word	0x000089c0


	//   ....[49]....
        /*1db8*/ 	.word	0x000089d0


	//   ....[50]....
        /*1dbc*/ 	.word	0x000089e0


	//   ....[51]....
        /*1dc0*/ 	.word	0x00008b50


	//   ....[52]....
        /*1dc4*/ 	.word	0x00008b60


	//   ....[53]....
        /*1dc8*/ 	.word	0x00009830


	//   ....[54]....
        /*1dcc*/ 	.word	0x000098b0


	//   ....[55]....
        /*1dd0*/ 	.word	0x000098c0


	//   ....[56]....
        /*1dd4*/ 	.word	0x000098d0


	//   ....[57]....
        /*1dd8*/ 	.word	0x000099f0


	//   ....[58]....
        /*1ddc*/ 	.word	0x00009a00


	//   ....[59]....
        /*1de0*/ 	.word	0x00009ea0


	//   ....[60]....
        /*1de4*/ 	.word	0x0000a5b0


	//   ....[61]....
        /*1de8*/ 	.word	0x0000ab90


	//   ....[62]....
        /*1dec*/ 	.word	0x0000b170


	//   ....[63]....
        /*1df0*/ 	.word	0x0000ba10


	//   ....[64]....
        /*1df4*/ 	.word	0x0000ba40


	//   ....[65]....
        /*1df8*/ 	.word	0x0000ba50


	//   ....[66]....
        /*1dfc*/ 	.word	0x0000ba60


	//   ....[67]....
        /*1e00*/ 	.word	0x0000ba80


	//   ....[68]....
        /*1e04*/ 	.word	0x0000baa0


	//   ....[69]....
        /*1e08*/ 	.word	0x0000bac0


	//   ....[70]....
        /*1e0c*/ 	.word	0x0000bad0


	//   ....[71]....
        /*1e10*/ 	.word	0x0000d3e0


	//   ....[72]....
        /*1e14*/ 	.word	0x0000d430


	//   ....[73]....
        /*1e18*/ 	.word	0x0000d440


	//   ....[74]....
        /*1e1c*/ 	.word	0x0000d450


	//   ....[75]....
        /*1e20*/ 	.word	0x0000d460


	//   ....[76]....
        /*1e24*/ 	.word	0x0000d560


	//   ....[77]....
        /*1e28*/ 	.word	0x0000e7b0


	//   ....[78]....
        /*1e2c*/ 	.word	0x0000e800


	//   ....[79]....
        /*1e30*/ 	.word	0x0000e810


	//   ....[80]....
        /*1e34*/ 	.word	0x0000e820


	//   ....[81]....
        /*1e38*/ 	.word	0x0000e830


	//   ....[82]....
        /*1e3c*/ 	.word	0x0000e840


	//   ....[83]....
        /*1e40*/ 	.word	0x0000eb70


	//   ....[84]....
        /*1e44*/ 	.word	0x0000f180


	//   ....[85]....
        /*1e48*/ 	.word	0x0000f640


	//   ....[86]....
        /*1e4c*/ 	.word	0x0000fb00


	//   ....[87]....
        /*1e50*/ 	.word	0x000102c0


	//   ....[88]....
        /*1e54*/ 	.word	0x000102f0


	//   ....[89]....
        /*1e58*/ 	.word	0x00010300


	//   ....[90]....
        /*1e5c*/ 	.word	0x00010310


	//   ....[91]....
        /*1e60*/ 	.word	0x00010320


	//   ....[92]....
        /*1e64*/ 	.word	0x00010370


	//   ....[93]....
        /*1e68*/ 	.word	0x00010380


	//   ....[94]....
        /*1e6c*/ 	.word	0x00010390


	//   ....[95]....
        /*1e70*/ 	.word	0x00012810


	//   ....[96]....
        /*1e74*/ 	.word	0x00012850


	//   ....[97]....
        /*1e78*/ 	.word	0x00012860


	//   ....[98]....
        /*1e7c*/ 	.word	0x00012870


	//   ....[99]....
        /*1e80*/ 	.word	0x00012880


	//   ....[100]....
        /*1e84*/ 	.word	0x00012980


	//   ....[101]....
        /*1e88*/ 	.word	0x00013ba0


	//   ....[102]....
        /*1e8c*/ 	.word	0x00013be0


	//   ....[103]....
        /*1e90*/ 	.word	0x00013bf0


	//   ....[104]....
        /*1e94*/ 	.word	0x00013c00


	//   ....[105]....
        /*1e98*/ 	.word	0x00013c10


	//   ....[106]....
        /*1e9c*/ 	.word	0x00013c20


	//   ....[107]....
        /*1ea0*/ 	.word	0x00014120


	//   ....[108]....
        /*1ea4*/ 	.word	0x00014150


	//   ....[109]....
        /*1ea8*/ 	.word	0x00014160


	//   ....[110]....
        /*1eac*/ 	.word	0x00014170


	//   ....[111]....
        /*1eb0*/ 	.word	0x000141b0


	//   ....[112]....
        /*1eb4*/ 	.word	0x000141c0


	//   ....[113]....
        /*1eb8*/ 	.word	0x000141d0


	//   ....[114]....
        /*1ebc*/ 	.word	0x000141e0


	//   ....[115]....
        /*1ec0*/ 	.word	0x00016270


	//   ....[116]....
        /*1ec4*/ 	.word	0x00016330


	//   ....[117]....
        /*1ec8*/ 	.word	0x00016340


	//   ....[118]....
        /*1ecc*/ 	.word	0x00016350


	//   ....[119]....
        /*1ed0*/ 	.word	0x00016360


	//   ....[120]....
        /*1ed4*/ 	.word	0x00016370


	//   ....[121]....
        /*1ed8*/ 	.word	0x000175d0


	//   ....[122]....
        /*1edc*/ 	.word	0x00017620


	//   ....[123]....
        /*1ee0*/ 	.word	0x00017630


	//   ....[124]....
        /*1ee4*/ 	.word	0x00017640


	//   ....[125]....
        /*1ee8*/ 	.word	0x00017650


	//   ....[126]....
        /*1eec*/ 	.word	0x00017660


	//   ....[127]....
        /*1ef0*/ 	.word	0x000179b0


	//   ....[128]....
        /*1ef4*/ 	.word	0x00017f80


	//   ....[129]....
        /*1ef8*/ 	.word	0x00018420


	//   ....[130]....
        /*1efc*/ 	.word	0x000188c0


	//   ....[131]....
        /*1f00*/ 	.word	0x00019060


	//   ....[132]....
        /*1f04*/ 	.word	0x00019090


	//   ....[133]....
        /*1f08*/ 	.word	0x000190a0


	//   ....[134]....
        /*1f0c*/ 	.word	0x000190b0


	//   ....[135]....
        /*1f10*/ 	.word	0x000190e0


	//   ....[136]....
        /*1f14*/ 	.word	0x00019100


	//   ....[137]....
        /*1f18*/ 	.word	0x00019110


	//   ....[138]....
        /*1f1c*/ 	.word	0x00019120


	//   ....[139]....
        /*1f20*/ 	.word	0x0001b0f0


	//   ....[140]....
        /*1f24*/ 	.word	0x0001b160


	//   ....[141]....
        /*1f28*/ 	.word	0x0001b170


	//   ....[142]....
        /*1f2c*/ 	.word	0x0001b180


	//   ....[143]....
        /*1f30*/ 	.word	0x0001b1b0


	//   ....[144]....
        /*1f34*/ 	.word	0x0001b1d0


	//   ....[145]....
        /*1f38*/ 	.word	0x0001b1e0


	//   ....[146]....
        /*1f3c*/ 	.word	0x0001b1f0


	//   ....[147]....
        /*1f40*/ 	.word	0x0001cd50


	//   ....[148]....
        /*1f44*/ 	.word	0x0001cd90


	//   ....[149]....
        /*1f48*/ 	.word	0x0001cdc0


	//   ....[150]....
        /*1f4c*/ 	.word	0x0001cde0


	//   ....[151]....
        /*1f50*/ 	.word	0x0001ce00


	//   ....[152]....
        /*1f54*/ 	.word	0x0001ce20


	//   ....[153]....
        /*1f58*/ 	.word	0x0001ce30


	//   ....[154]....
        /*1f5c*/ 	.word	0x0001ce40


	//   ....[155]....
        /*1f60*/ 	.word	0x0001d080


	//   ....[156]....
        /*1f64*/ 	.word	0x0001d090


	//   ....[157]....
        /*1f68*/ 	.word	0x0001d190


	//   ....[158]....
        /*1f6c*/ 	.word	0x0001d1c0


	//   ....[159]....
        /*1f70*/ 	.word	0x0001d2a0


	//   ....[160]....
        /*1f74*/ 	.word	0x0001d2d0


	//   ....[161]....
        /*1f78*/ 	.word	0x0001d3b0


	//   ....[162]....
        /*1f7c*/ 	.word	0x0001d3e0


	//   ....[163]....
        /*1f80*/ 	.word	0x0001d4c0


	//   ....[164]....
        /*1f84*/ 	.word	0x0001d4f0


	//   ....[165]....
        /*1f88*/ 	.word	0x0001d5d0


	//   ....[166]....
        /*1f8c*/ 	.word	0x0001d600


	//   ....[167]....
        /*1f90*/ 	.word	0x0001d6e0


	//   ....[168]....
        /*1f94*/ 	.word	0x0001d710


	//   ....[169]....
        /*1f98*/ 	.word	0x0001d7f0


	//   ....[170]....
        /*1f9c*/ 	.word	0x0001d810


	//   ....[171]....
        /*1fa0*/ 	.word	0x0001df90


	//   ....[172]....
        /*1fa4*/ 	.word	0x0001dfb0


	//   ....[173]....
        /*1fa8*/ 	.word	0x0001e0c0


	//   ....[174]....
        /*1fac*/ 	.word	0x0001e0d0


	//   ....[175]....
        /*1fb0*/ 	.word	0x0001e1e0


	//   ....[176]....
        /*1fb4*/ 	.word	0x0001e200


	//   ....[177]....
        /*1fb8*/ 	.word	0x0001e310


	//   ....[178]....
        /*1fbc*/ 	.word	0x0001e320


	//   ....[179]....
        /*1fc0*/ 	.word	0x0001e430


	//   ....[180]....
        /*1fc4*/ 	.word	0x0001e450


	//   ....[181]....
        /*1fc8*/ 	.word	0x0001e560


	//   ....[182]....
        /*1fcc*/ 	.word	0x0001e570


	//   ....[183]....
        /*1fd0*/ 	.word	0x0001e680


	//   ....[184]....
        /*1fd4*/ 	.word	0x0001e6a0


	//   ....[185]....
        /*1fd8*/ 	.word	0x0001e7b0


	//   ....[186]....
        /*1fdc*/ 	.word	0x0001e7c0


	//   ....[187]....
        /*1fe0*/ 	.word	0x0001e910


	//   ....[188]....
        /*1fe4*/ 	.word	0x0001e990


	//   ....[189]....
        /*1fe8*/ 	.word	0x0001ea20


	//   ....[190]....
        /*1fec*/ 	.word	0x0001eaa0


	//   ....[191]....
        /*1ff0*/ 	.word	0x0001eb30


	//   ....[192]....
        /*1ff4*/ 	.word	0x0001ebc0


	//   ....[193]....
        /*1ff8*/ 	.word	0x0001ec50


	//   ....[194]....
        /*1ffc*/ 	.word	0x0001ecd0


	//   ....[195]....
        /*2000*/ 	.word	0x0001ed60


	//   ....[196]....
        /*2004*/ 	.word	0x0001edf0


	//   ....[197]....
        /*2008*/ 	.word	0x0001ee80


	//   ....[198]....
        /*200c*/ 	.word	0x0001ef00


	//   ....[199]....
        /*2010*/ 	.word	0x0001ef90


	//   ....[200]....
        /*2014*/ 	.word	0x0001f020


	//   ....[201]....
        /*2018*/ 	.word	0x0001f0b0


	//   ....[202]....
        /*201c*/ 	.word	0x0001f130


	//   ....[203]....
        /*2020*/ 	.word	0x0001f1b0


	//   ....[204]....
        /*2024*/ 	.word	0x0001f220


	//   ....[205]....
        /*2028*/ 	.word	0x0001f470


	//   ....[206]....
        /*202c*/ 	.word	0x0001f4f0


	//   ....[207]....
        /*2030*/ 	.word	0x0001f630


	//   ....[208]....
        /*2034*/ 	.word	0x0001f6b0


	//   ....[209]....
        /*2038*/ 	.word	0x0001f730


	//   ....[210]....
        /*203c*/ 	.word	0x0001f7b0


	//   ....[211]....
        /*2040*/ 	.word	0x0001f9a0


	//   ....[212]....
        /*2044*/ 	.word	0x0001fa20


	//   ....[213]....
        /*2048*/ 	.word	0x0001fba0


	//   ....[214]....
        /*204c*/ 	.word	0x0001fc20


	//   ....[215]....
        /*2050*/ 	.word	0x0001fca0


	//   ....[216]....
        /*2054*/ 	.word	0x0001fd30


	//   ....[217]....
        /*2058*/ 	.word	0x0001fdc0


	//   ....[218]....
        /*205c*/ 	.word	0x0001fe50


	//   ....[219]....
        /*2060*/ 	.word	0x0001feb0


	//   ....[220]....
        /*2064*/ 	.word	0x0001ff10


	//   ....[221]....
        /*2068*/ 	.word	0x0001ff60


	//   ....[222]....
        /*206c*/ 	.word	0x0001ffb0


	//   ....[223]....
        /*2070*/ 	.word	0x00020000


	//   ....[224]....
        /*2074*/ 	.word	0x00020050


	//   ....[225]....
        /*2078*/ 	.word	0x000200a0


	//   ....[226]....
        /*207c*/ 	.word	0x000200f0


	//   ....[227]....
        /*2080*/ 	.word	0x00020170


	//   ....[228]....
        /*2084*/ 	.word	0x000201f0


	//   ....[229]....
        /*2088*/ 	.word	0x00020360


	//   ....[230]....
        /*208c*/ 	.word	0x000203e0


	//   ....[231]....
        /*2090*/ 	.word	0x00020550


	//   ....[232]....
        /*2094*/ 	.word	0x000205d0


	//   ....[233]....
        /*2098*/ 	.word	0x00020650


	//   ....[234]....
        /*209c*/ 	.word	0x000206d0


	//   ....[235]....
        /*20a0*/ 	.word	0x00020840


	//   ....[236]....
        /*20a4*/ 	.word	0x000208c0


	//   ....[237]....
        /*20a8*/ 	.word	0x00020a30


	//   ....[238]....
        /*20ac*/ 	.word	0x00020ab0


	//   ....[239]....
        /*20b0*/ 	.word	0x00020b30


	//   ....[240]....
        /*20b4*/ 	.word	0x00020bc0


	//   ....[241]....
        /*20b8*/ 	.word	0x00020c50


	//   ....[242]....
        /*20bc*/ 	.word	0x00020ce0


	//   ....[243]....
        /*20c0*/ 	.word	0x00020d30


	//   ....[244]....
        /*20c4*/ 	.word	0x00020d80


	//   ....[245]....
        /*20c8*/ 	.word	0x00020dd0


	//   ....[246]....
        /*20cc*/ 	.word	0x00020e10


	//   ....[247]....
        /*20d0*/ 	.word	0x00020e60


	//   ....[248]....
        /*20d4*/ 	.word	0x00020ea0


	//   ....[249]....
        /*20d8*/ 	.word	0x00020ef0


	//   ....[250]....
        /*20dc*/ 	.word	0x00020f40


	//   ....[251]....
        /*20e0*/ 	.word	0x00020fc0


	//   ....[252]....
        /*20e4*/ 	.word	0x00021040


	//   ....[253]....
        /*20e8*/ 	.word	0x00021190


	//   ....[254]....
        /*20ec*/ 	.word	0x00021210


	//   ....[255]....
        /*20f0*/ 	.word	0x00021360


	//   ....[0]....
        /*20f4*/ 	.word	0x000213e0


	//   ....[1]....
        /*20f8*/ 	.word	0x00021460


	//   ....[2]....
        /*20fc*/ 	.word	0x000214e0


	//   ....[3]....
        /*2100*/ 	.word	0x00021630


	//   ....[4]....
        /*2104*/ 	.word	0x000216b0


	//   ....[5]....
        /*2108*/ 	.word	0x00021800


	//   ....[6]....
        /*210c*/ 	.word	0x00021880


	//   ....[7]....
        /*2110*/ 	.word	0x000218d0


	//   ....[8]....
        /*2114*/ 	.word	0x00021930


	//   ....[9]....
        /*2118*/ 	.word	0x00021980


	//   ....[10]....
        /*211c*/ 	.word	0x000219c0


	//   ....[11]....
        /*2120*/ 	.word	0x00021a10


	//   ....[12]....
        /*2124*/ 	.word	0x00021a50


	//   ....[13]....
        /*2128*/ 	.word	0x00021aa0


	//   ....[14]....
        /*212c*/ 	.word	0x00021ae0


	//   ....[15]....
        /*2130*/ 	.word	0x00021b60


	//   ....[16]....
        /*2134*/ 	.word	0x00021be0


	//   ....[17]....
        /*2138*/ 	.word	0x00021c60


	//   ....[18]....
        /*213c*/ 	.word	0x00021dc0


	//   ....[19]....
        /*2140*/ 	.word	0x00021e40


	//   ....[20]....
        /*2144*/ 	.word	0x00021fa0


	//   ....[21]....
        /*2148*/ 	.word	0x00022020


	//   ....[22]....
        /*214c*/ 	.word	0x000220a0


	//   ....[23]....
        /*2150*/ 	.word	0x00022130


	//   ....[24]....
        /*2154*/ 	.word	0x000221c0


	//   ....[25]....
        /*2158*/ 	.word	0x00022250


	//   ....[26]....
        /*215c*/ 	.word	0x000222a0


	//   ....[27]....
        /*2160*/ 	.word	0x00022300


	//   ....[28]....
        /*2164*/ 	.word	0x00022350


	//   ....[29]....
        /*2168*/ 	.word	0x00022390


	//   ....[30]....
        /*216c*/ 	.word	0x000223e0


	//   ....[31]....
        /*2170*/ 	.word	0x00022420


	//   ....[32]....
        /*2174*/ 	.word	0x00022470


	//   ....[33]....
        /*2178*/ 	.word	0x000224b0


	//   ....[34]....
        /*217c*/ 	.word	0x00022510


	//   ....[35]....
        /*2180*/ 	.word	0x00022570


	//   ....[36]....
        /*2184*/ 	.word	0x000225c0


	//   ....[37]....
        /*2188*/ 	.word	0x00022620


	//   ....[38]....
        /*218c*/ 	.word	0x00022670


	//   ....[39]....
        /*2190*/ 	.word	0x000226d0


	//   ....[40]....
        /*2194*/ 	.word	0x00022720


	//   ....[41]....
        /*2198*/ 	.word	0x00022780


	//   ....[42]....
        /*219c*/ 	.word	0x000227f0


	//   ....[43]....
        /*21a0*/ 	.word	0x00022870


	//   ....[44]....
        /*21a4*/ 	.word	0x00022900


	//   ....[45]....
        /*21a8*/ 	.word	0x00022980


	//   ....[46]....
        /*21ac*/ 	.word	0x00022a10


	//   ....[47]....
        /*21b0*/ 	.word	0x00022aa0


	//   ....[48]....
        /*21b4*/ 	.word	0x00022b30


	//   ....[49]....
        /*21b8*/ 	.word	0x00022bb0


	//   ....[50]....
        /*21bc*/ 	.word	0x00022c40


	//   ....[51]....
        /*21c0*/ 	.word	0x00022cd0


	//   ....[52]....
        /*21c4*/ 	.word	0x00022d60


	//   ....[53]....
        /*21c8*/ 	.word	0x00022de0


	//   ....[54]....
        /*21cc*/ 	.word	0x00022e70


	//   ....[55]....
        /*21d0*/ 	.word	0x00022f00


	//   ....[56]....
        /*21d4*/ 	.word	0x00022f90


	//   ....[57]....
        /*21d8*/ 	.word	0x00023010


	//   ....[58]....
        /*21dc*/ 	.word	0x000234e0


	//   ....[59]....
        /*21e0*/ 	.word	0x00023500


	//   ....[60]....
        /*21e4*/ 	.word	0x00023520


	//   ....[61]....
        /*21e8*/ 	.word	0x00023530


	//   ....[62]....
        /*21ec*/ 	.word	0x00023820


	//   ....[63]....
        /*21f0*/ 	.word	0x00023830


	//   ....[64]....
        /*21f4*/ 	.word	0x00023840


	//   ....[65]....
        /*21f8*/ 	.word	0x00023850


	//   ....[66]....
        /*21fc*/ 	.word	0x00023b20


	//   ....[67]....
        /*2200*/ 	.word	0x00023b40


	//   ....[68]....
        /*2204*/ 	.word	0x00023b60


	//   ....[69]....
        /*2208*/ 	.word	0x00023b70


	//   ....[70]....
        /*220c*/ 	.word	0x00023e60


	//   ....[71]....
        /*2210*/ 	.word	0x00023e70


	//   ....[72]....
        /*2214*/ 	.word	0x00023e80


	//   ....[73]....
        /*2218*/ 	.word	0x00023e90


	//   ....[74]....
        /*221c*/ 	.word	0x00024160


	//   ....[75]....
        /*2220*/ 	.word	0x00024180


	//   ....[76]....
        /*2224*/ 	.word	0x000241a0


	//   ....[77]....
        /*2228*/ 	.word	0x000241b0


	//   ....[78]....
        /*222c*/ 	.word	0x000244b0


	//   ....[79]....
        /*2230*/ 	.word	0x000244d0


	//   ....[80]....
        /*2234*/ 	.word	0x000244f0


	//   ....[81]....
        /*2238*/ 	.word	0x00024500


	//   ....[82]....
        /*223c*/ 	.word	0x000247e0


	//   ....[83]....
        /*2240*/ 	.word	0x00024840


	//   ....[84]....
        /*2244*/ 	.word	0x00024850


	//   ....[85]....
        /*2248*/ 	.word	0x00024860


	//   ....[86]....
        /*224c*/ 	.word	0x00024b60


	//   ....[87]....
        /*2250*/ 	.word	0x00024bc0


	//   ....[88]....
        /*2254*/ 	.word	0x00024bd0


	//   ....[89]....
        /*2258*/ 	.word	0x00024be0


	//   ....[90]....
        /*225c*/ 	.word	0x00028210


	//   ....[91]....
        /*2260*/ 	.word	0x00028230


	//   ....[92]....
        /*2264*/ 	.word	0x00028250


	//   ....[93]....
        /*2268*/ 	.word	0x00028260


	//   ....[94]....
        /*226c*/ 	.word	0x00028490


	//   ....[95]....
        /*2270*/ 	.word	0x000284a0


	//   ....[96]....
        /*2274*/ 	.word	0x000284b0


	//   ....[97]....
        /*2278*/ 	.word	0x000284c0


	//   ....[98]....
        /*227c*/ 	.word	0x00028730


	//   ....[99]....
        /*2280*/ 	.word	0x00028750


	//   ....[100]....
        /*2284*/ 	.word	0x00028770


	//   ....[101]....
        /*2288*/ 	.word	0x00028780


	//   ....[102]....
        /*228c*/ 	.word	0x000289a0


	//   ....[103]....
        /*2290*/ 	.word	0x000289b0


	//   ....[104]....
        /*2294*/ 	.word	0x000289c0


	//   ....[105]....
        /*2298*/ 	.word	0x000289d0


	//   ....[106]....
        /*229c*/ 	.word	0x00028c40


	//   ....[107]....
        /*22a0*/ 	.word	0x00028c60


	//   ....[108]....
        /*22a4*/ 	.word	0x00028c80


	//   ....[109]....
        /*22a8*/ 	.word	0x00028c90


	//   ....[110]....
        /*22ac*/ 	.word	0x00028eb0


	//   ....[111]....
        /*22b0*/ 	.word	0x00028ec0


	//   ....[112]....
        /*22b4*/ 	.word	0x00028ed0


	//   ....[113]....
        /*22b8*/ 	.word	0x00028ee0


	//   ....[114]....
        /*22bc*/ 	.word	0x00029150


	//   ....[115]....
        /*22c0*/ 	.word	0x00029170


	//   ....[116]....
        /*22c4*/ 	.word	0x00029190


	//   ....[117]....
        /*22c8*/ 	.word	0x000291a0


	//   ....[118]....
        /*22cc*/ 	.word	0x00029420


	//   ....[119]....
        /*22d0*/ 	.word	0x00029430


	//   ....[120]....
        /*22d4*/ 	.word	0x00029440


	//   ....[121]....
        /*22d8*/ 	.word	0x00029450


	//   ....[122]....
        /*22dc*/ 	.word	0x0002ce40


	//   ....[123]....
        /*22e0*/ 	.word	0x0002cec0


	//   ....[124]....
        /*22e4*/ 	.word	0x0002cf50


	//   ....[125]....
        /*22e8*/ 	.word	0x0002cfc0


	//   ....[126]....
        /*22ec*/ 	.word	0x0002d050


	//   ....[127]....
        /*22f0*/ 	.word	0x0002d0d0


	//   ....[128]....
        /*22f4*/ 	.word	0x0002d170


	//   ....[129]....
        /*22f8*/ 	.word	0x0002d1f0


	//   ....[130]....
        /*22fc*/ 	.word	0x0002d280


	//   ....[131]....
        /*2300*/ 	.word	0x0002d310


	//   ....[132]....
        /*2304*/ 	.word	0x0002d3b0


	//   ....[133]....
        /*2308*/ 	.word	0x0002d430


	//   ....[134]....
        /*230c*/ 	.word	0x0002d4c0


	//   ....[135]....
        /*2310*/ 	.word	0x0002d540


	//   ....[136]....
        /*2314*/ 	.word	0x0002d5e0


	//   ....[137]....
        /*2318*/ 	.word	0x0002d660


	//   ....[138]....
        /*231c*/ 	.word	0x0002d6f0


	//   ....[139]....
        /*2320*/ 	.word	0x0002d780


	//   ....[140]....
        /*2324*/ 	.word	0x0002d820


	//   ....[141]....
        /*2328*/ 	.word	0x0002d8a0


	//   ....[142]....
        /*232c*/ 	.word	0x0002d930


	//   ....[143]....
        /*2330*/ 	.word	0x0002d9c0


	//   ....[144]....
        /*2334*/ 	.word	0x0002da60


	//   ....[145]....
        /*2338*/ 	.word	0x0002dae0


	//   ....[146]....
        /*233c*/ 	.word	0x0002db70


	//   ....[147]....
        /*2340*/ 	.word	0x0002dc00


	//   ....[148]....
        /*2344*/ 	.word	0x0002dc90


	//   ....[149]....
        /*2348*/ 	.word	0x0002dd10


	//   ....[150]....
        /*234c*/ 	.word	0x0002dda0


	//   ....[151]....
        /*2350*/ 	.word	0x0002de30


	//   ....[152]....
        /*2354*/ 	.word	0x0002dec0


	//   ....[153]....
        /*2358*/ 	.word	0x0002df40


	//   ....[154]....
        /*235c*/ 	.word	0x0002dfc0


	//   ....[155]....
        /*2360*/ 	.word	0x0002e040


	//   ....[156]....
        /*2364*/ 	.word	0x0002e0d0


	//   ....[157]....
        /*2368*/ 	.word	0x0002e140


	//   ....[158]....
        /*236c*/ 	.word	0x0002e1d0


	//   ....[159]....
        /*2370*/ 	.word	0x0002e250


	//   ....[160]....
        /*2374*/ 	.word	0x0002e2f0


	//   ....[161]....
        /*2378*/ 	.word	0x0002e370


	//   ....[162]....
        /*237c*/ 	.word	0x0002e400


	//   ....[163]....
        /*2380*/ 	.word	0x0002e490


	//   ....[164]....
        /*2384*/ 	.word	0x0002e530


	//   ....[165]....
        /*2388*/ 	.word	0x0002e5b0


	//   ....[166]....
        /*238c*/ 	.word	0x0002e640


	//   ....[167]....
        /*2390*/ 	.word	0x0002e6c0


	//   ....[168]....
        /*2394*/ 	.word	0x0002e760


	//   ....[169]....
        /*2398*/ 	.word	0x0002e7e0


	//   ....[170]....
        /*239c*/ 	.word	0x0002e870


	//   ....[171]....
        /*23a0*/ 	.word	0x0002e900


	//   ....[172]....
        /*23a4*/ 	.word	0x0002e9a0


	//   ....[173]....
        /*23a8*/ 	.word	0x0002ea20


	//   ....[174]....
        /*23ac*/ 	.word	0x0002eab0


	//   ....[175]....
        /*23b0*/ 	.word	0x0002eb30


	//   ....[176]....
        /*23b4*/ 	.word	0x0002ebd0


	//   ....[177]....
        /*23b8*/ 	.word	0x0002ec50


	//   ....[178]....
        /*23bc*/ 	.word	0x0002ece0


	//   ....[179]....
        /*23c0*/ 	.word	0x0002ed70


	//   ....[180]....
        /*23c4*/ 	.word	0x0002ee10


	//   ....[181]....
        /*23c8*/ 	.word	0x0002ee90


	//   ....[182]....
        /*23cc*/ 	.word	0x0002ef20


	//   ....[183]....
        /*23d0*/ 	.word	0x0002efa0


	//   ....[184]....
        /*23d4*/ 	.word	0x0002f030


	//   ....[185]....
        /*23d8*/ 	.word	0x0002f0b0


	//----- nvinfo : EIATTR_EXIT_INSTR_OFFSETS
	.align		4
.L_532:
        /*23dc*/ 	.byte	0x04, 0x1c
        /*23de*/ 	.short	(.L_534 - .L_533)


	//   ....[0]....
.L_533:
        /*23e0*/ 	.word	0x00000350


	//   ....[1]....
        /*23e4*/ 	.word	0x0001d820


	//   ....[2]....
        /*23e8*/ 	.word	0x0001d880


	//   ....[3]....
        /*23ec*/ 	.word	0x0001d8e0


	//   ....[4]....
        /*23f0*/ 	.word	0x0001e800


	//   ....[5]....
        /*23f4*/ 	.word	0x0001e850


	//   ....[6]....
        /*23f8*/ 	.word	0x0001e8b0


	//----- nvinfo : EIATTR_CTAIDZ_USED
	.align		4
.L_534:
        /*23fc*/ 	.byte	0x01, 0x04
	.zero		2


	//----- nvinfo : EIATTR_MAX_THREADS
	.align		4
        /*2400*/ 	.byte	0x04, 0x05
        /*2402*/ 	.short	(.L_536 - .L_535)
.L_535:
        /*2404*/ 	.word	0x00000080
        /*2408*/ 	.word	0x00000001
        /*240c*/ 	.word	0x00000001


	//----- nvinfo : EIATTR_CRS_STACK_SIZE
	.align		4
.L_536:
        /*2410*/ 	.byte	0x04, 0x1e
        /*2412*/ 	.short	(.L_538 - .L_537)
.L_537:
        /*2414*/ 	.word	0x00000000
.L_538:


//--------------------- .nv.info._ZN7cutlass13device_kernelIN5flash19enable_sm80_to_sm89INS1_16FlashAttnFwdSm80INS1_25CollectiveMainloopFwdSm80ILi4ELi1ELb0EN4cute5tupleIJNS5_1CILi128EEENS7_ILi64EEES8_EEELi128ENS_6half_tEfNS_4arch4Sm80ELb1ELb0ELb1ELb0ELb1ELb0ELb1ELb0EEENS1_21CollectiveEpilogueFwdINS6_IJS8_S8_S9_EEENS6_IJNS7_ILi1EEESH_SH_EEESB_SD_Li128ELb0ELb1ELb0ELb0EEENS1_30DynamicPersistentTileSchedulerILi128ELi128ELb0ELb1ELb0EEEEEEEEEvNT_6ParamsE --------------------------
	.section	.nv.info._ZN7cutlass13device_kernelIN5flash19enable_sm80_to_sm89INS1_16FlashAttnFwdSm80INS1_25CollectiveMainloopFwdSm80ILi4ELi1ELb0EN4cute5tupleIJNS5_1CILi128EEENS7_ILi64EEES8_EEELi128ENS_6half_tEfNS_4arch4Sm80ELb1ELb0ELb1ELb0ELb1ELb0ELb1ELb0EEENS1_21CollectiveEpilogueFwdINS6_IJS8_S8_S9_EEENS6_IJNS7_ILi1EEESH_SH_EEESB_SD_Li128ELb0ELb1ELb0ELb0EEENS1_30DynamicPersistentTileSchedulerILi128ELi128ELb0ELb1ELb0EEEEEEEEEvNT_6ParamsE,"",@"SHT_CUDA_INFO"
	.sectionflags	@""
	.align	4


	//----- nvinfo : EIATTR_CUDA_API_VERSION
	.align		4
        /*0000*/ 	.byte	0x04, 0x37
        /*0002*/ 	.short	(.L_540 - .L_539)
.L_539:
        /*0004*/ 	.word	0x00000082


	//----- nvinfo : EIATTR_SW2861232_WAR
	.align		4
.L_540:
        /*0008*/ 	.byte	0x01, 0x35
	.zero		2


	//----- nvinfo : EIATTR_PARAM_CBANK
	.align		4
        /*000c*/ 	.byte	0x04, 0x0a
        /*000e*/ 	.short	(.L_542 - .L_541)
	.align		4
.L_541:
        /*0010*/ 	.word	index@(.nv.constant0._ZN7cutlass13device_kernelIN5flash19enable_sm80_to_sm89INS1_16FlashAttnFwdSm80INS1_25CollectiveMainloopFwdSm80ILi4ELi1ELb0EN4cute5tupleIJNS5_1CILi128EEENS7_ILi64EEES8_EEELi128ENS_6half_tEfNS_4arch4Sm80ELb1ELb0ELb1ELb0ELb1ELb0ELb1ELb0EEENS1_21CollectiveEpilogueFwdINS6_IJS8_S8_S9_EEENS6_IJNS7_ILi1EEESH_SH_EEESB_SD_Li128ELb0ELb1ELb0ELb0EEENS1_30DynamicPersistentTileSchedulerILi128ELi128ELb0ELb1ELb0EEEEEEEEEvNT_6ParamsE)
        /*0014*/ 	.short	0x0160
        /*0016*/ 	.short	0x0428


	//----- nvinfo : EIATTR_CBANK_PARAM_SIZE
	.align		4
.L_542:
        /*0018*/ 	.byte	0x03, 0x19
        /*001a*/ 	.short	0x0428


	//----- nvinfo : EIATTR_KPARAM_INFO
	.align		4
        /*001c*/ 	.byte	0x04, 0x17
        /*001e*/ 	.short	(.L_544 - .L_543)
.L_543:
        /*0020*/ 	.word	0x00000000
        /*0024*/ 	.short	0x0000
        /*0026*/ 	.short	0x0000
        /*0028*/ 	.byte	0x00, 0xf0, 0xa1, 0x10


	//----- nvinfo : EIATTR_MAXREG_COUNT
	.align		4
.L_544:
        /*002c*/ 	.byte	0x03, 0x1b
        /*002e*/ 	.short	0x00ff


	//----- nvinfo : EIATTR_NUM_BARRIERS
	.align		4
        /*0030*/ 	.byte	0x02, 0x4c
        /*0032*/ 	.byte	0x06
	.zero		1


	//----- nvinfo : EIATTR_ANNOTATIONS
	.align		4
        /*0034*/ 	.byte	0x04, 0x55
        /*0036*/ 	.short	(.L_546 - .L_545)


	//   ....[0]....
.L_545:
        /* <DEDUP_REMOVED lines=72> */


	//----- nvinfo : EIATTR_MERCURY_ISA_VERSION
	.align		4
.L_546:
        /*04a0*/ 	.byte	0x03, 0x5f
        /*04a2*/ 	.short	0x0000


	//----- nvinfo : EIATTR_INT_WARP_WIDE_INSTR_OFFSETS
	.align		4
        /*04a4*/ 	.byte	0x04, 0x31
        /*04a6*/ 	.short	(.L_548 - .L_547)


	//   ....[0]....
.L_547:
        /*04a8*/ 	.word	0x00010da0


	//   ....[1]....
        /*04ac*/ 	.word	0x00010e40


	//----- nvinfo : EIATTR_COOP_GROUP_MASK_REGIDS
	.align		4
.L_548:
        /*04b0*/ 	.byte	0x04, 0x29
        /*04b2*/ 	.short	(.L_550 - .L_549)


	//   ....[0]....
.L_549:
        /*04b4*/ 	.word	0xffffffff


	//   ....[1]....
        /*04b8*/ 	.word	0xffffffff


	//   ....[2]....
        /*04bc*/ 	.word	0xffffffff


	//   ....[3]....
        /*04c0*/ 	.word	0xffffffff


	//   ....[4]....
        /*04c4*/ 	.word	0xffffffff


	//   ....[5]....
        /*04c8*/ 	.word	0xffffffff


	//   ....[6]....
        /*04cc*/ 	.word	0xffffffff


	//   ....[7]....
        /*04d0*/ 	.word	0xffffffff


	//   ....[8]....
        /*04d4*/ 	.word	0xffffffff


	//   ....[9]....
        /*04d8*/ 	.word	0xffffffff


	//   ....[10]....
        /*04dc*/ 	.word	0xffffffff


	//   ....[11]....
        /*04e0*/ 	.word	0xffffffff


	//   ....[12]....
        /*04e4*/ 	.word	0xffffffff


	//   ....[13]....
        /*04e8*/ 	.word	0xffffffff


	//   ....[14]....
        /*04ec*/ 	.word	0xffffffff


	//   ....[15]....
        /*04f0*/ 	.word	0xffffffff


	//   ....[16]....
        /*04f4*/ 	.word	0xffffffff


	//   ....[17]....
        /*04f8*/ 	.word	0xffffffff


	//   ....[18]....
        /*04fc*/ 	.word	0xffffffff


	//   ....[19]....
        /*0500*/ 	.word	0xffffffff


	//   ....[20]....
        /*0504*/ 	.word	0xffffffff


	//   ....[21]....
        /*0508*/ 	.word	0xffffffff


	//   ....[22]....
        /*050c*/ 	.word	0xffffffff


	//   ....[23]....
        /*0510*/ 	.word	0xffffffff


	//   ....[24]....
        /*0514*/ 	.word	0xffffffff


	//   ....[25]....
        /*0518*/ 	.word	0xffffffff


	//   ....[26]....
        /*051c*/ 	.word	0xffffffff


	//   ....[27]....
        /*0520*/ 	.word	0xffffffff


	//   ....[28]....
        /*0524*/ 	.word	0xffffffff


	//   ....[29]....
        /*0528*/ 	.word	0xffffffff


	//   ....[30]....
        /*052c*/ 	.word	0xffffffff


	//   ....[31]....
        /*0530*/ 	.word	0xffffffff


	//   ....[32]....
        /*0534*/ 	.word	0xffffffff


	//   ....[33]....
        /*0538*/ 	.word	0xffffffff


	//   ....[34]....
        /*053c*/ 	.word	0xffffffff


	//   ....[35]....
        /*0540*/ 	.word	0xffffffff


	//   ....[36]....
        /*0544*/ 	.word	0xffffffff


	//   ....[37]....
        /*0548*/ 	.word	0xffffffff


	//   ....[38]....
        /*054c*/ 	.word	0xffffffff


	//   ....[39]....
        /*0550*/ 	.word	0xffffffff


	//   ....[40]....
        /*0554*/ 	.word	0xffffffff


	//   ....[41]....
        /*0558*/ 	.word	0xffffffff


	//   ....[42]....
        /*055c*/ 	.word	0xffffffff


	//   ....[43]....
        /*0560*/ 	.word	0xffffffff


	//   ....[44]....
        /*0564*/ 	.word	0xffffffff


	//   ....[45]....
        /*0568*/ 	.word	0xffffffff


	//   ....[46]....
        /*056c*/ 	.word	0xffffffff


	//   ....[47]....
        /*0570*/ 	.word	0xffffffff


	//   ....[48]....
        /*0574*/ 	.word	0xffffffff


	//   ....[49]....
        /*0578*/ 	.word	0xffffffff


	//   ....[50]....
        /*057c*/ 	.word	0xffffffff


	//   ....[51]....
        /*0580*/ 	.word	0xffffffff


	//   ....[52]....
        /*0584*/ 	.word	0xffffffff


	//   ....[53]....
        /*0588*/ 	.word	0xffffffff


	//   ....[54]....
        /*058c*/ 	.word	0xffffffff


	//   ....[55]....
        /*0590*/ 	.word	0xffffffff


	//   ....[56]....
        /*0594*/ 	.word	0xffffffff


	//   ....[57]....
        /*0598*/ 	.word	0xffffffff


	//   ....[58]....
        /*059c*/ 	.word	0xffffffff


	//   ....[59]....
        /*05a0*/ 	.word	0xffffffff


	//   ....[60]....
        /*05a4*/ 	.word	0xffffffff


	//   ....[61]....
        /*05a8*/ 	.word	0xffffffff


	//   ....[62]....
        /*05ac*/ 	.word	0xffffffff


	//   ....[63]....
        /*05b0*/ 	.word	0xffffffff


	//   ....[64]....
        /*05b4*/ 	.word	0xffffffff


	//   ....[65]....
        /*05b8*/ 	.word	0xffffffff


	//   ....[66]....
        /*05bc*/ 	.word	0xffffffff


	//   ....[67]....
        /*05c0*/ 	.word	0xffffffff


	//   ....[68]....
        /*05c4*/ 	.word	0xffffffff


	//   ....[69]....
        /*05c8*/ 	.word	0xffffffff


	//   ....[70]....
        /*05cc*/ 	.word	0xffffffff


	//   ....[71]....
        /*05d0*/ 	.word	0xffffffff


	//   ....[72]....
        /*05d4*/ 	.word	0xffffffff


	//   ....[73]....
        /*05d8*/ 	.word	0xffffffff


	//   ....[74]....
        /*05dc*/ 	.word	0xffffffff


	//   ....[75]....
        /*05e0*/ 	.word	0xffffffff


	//   ....[76]....
        /*05e4*/ 	.word	0xffffffff


	//   ....[77]....
        /*05e8*/ 	.word	0xffffffff


	//   ....[78]....
        /*05ec*/ 	.word	0xffffffff


	//   ....[79]....
        /*05f0*/ 	.word	0xffffffff


	//   ....[80]....
        /*05f4*/ 	.word	0xffffffff


	//   ....[81]....
        /*05f8*/ 	.word	0xffffffff


	//   ....[82]....
        /*05fc*/ 	.word	0xffffffff


	//   ....[83]....
        /*0600*/ 	.word	0xffffffff


	//   ....[84]....
        /*0604*/ 	.word	0xffffffff


	//   ....[85]....
        /*0608*/ 	.word	0xffffffff


	//   ....[86]....
        /*060c*/ 	.word	0xffffffff


	//   ....[87]....
        /*0610*/ 	.word	0xffffffff


	//   ....[88]....
        /*0614*/ 	.word	0xffffffff


	//   ....[89]....
        /*0618*/ 	.word	0xffffffff


	//   ....[90]....
        /*061c*/ 	.word	0xffffffff


	//   ....[91]....
        /*0620*/ 	.word	0xffffffff


	//   ....[92]....
        /*0624*/ 	.word	0xffffffff


	//   ....[93]....
        /*0628*/ 	.word	0xffffffff


	//   ....[94]....
        /*062c*/ 	.word	0xffffffff


	//   ....[95]....
        /*0630*/ 	.word	0xffffffff


	//   ....[96]....
        /*0634*/ 	.word	0xffffffff


	//   ....[97]....
        /*0638*/ 	.word	0xffffffff


	//   ....[98]....
        /*063c*/ 	.word	0xffffffff


	//   ....[99]....
        /*0640*/ 	.word	0xffffffff


	//   ....[100]....
        /*0644*/ 	.word	0xffffffff


	//   ....[101]....
        /*0648*/ 	.word	0xffffffff


	//   ....[102]....
        /*064c*/ 	.word	0xffffffff


	//   ....[103]....
        /*0650*/ 	.word	0xffffffff


	//   ....[104]....
        /*0654*/ 	.word	0xffffffff


	//   ....[105]....
        /*0658*/ 	.word	0xffffffff


	//   ....[106]....
        /*065c*/ 	.word	0xffffffff


	//   ....[107]....
        /*0660*/ 	.word	0xffffffff


	//   ....[108]....
        /*0664*/ 	.word	0xffffffff


	//   ....[109]....
        /*0668*/ 	.word	0xffffffff


	//   ....[110]....
        /*066c*/ 	.word	0xffffffff


	//   ....[111]....
        /*0670*/ 	.word	0xffffffff


	//   ....[112]....
        /*0674*/ 	.word	0xffffffff


	//   ....[113]....
        /*0678*/ 	.word	0xffffffff


	//   ....[114]....
        /*067c*/ 	.word	0xffffffff


	//   ....[115]....
        /*0680*/ 	.word	0xffffffff


	//   ....[116]....
        /*0684*/ 	.word	0xffffffff


	//   ....[117]....
        /*0688*/ 	.word	0xffffffff


	//   ....[118]....
        /*068c*/ 	.word	0xffffffff


	//   ....[119]....
        /*0690*/ 	.word	0xffffffff


	//   ....[120]....
        /*0694*/ 	.word	0xffffffff


	//   ....[121]....
        /*0698*/ 	.word	0xffffffff


	//   ....[122]....
        /*069c*/ 	.word	0xffffffff


	//   ....[123]....
        /*06a0*/ 	.word	0xffffffff


	//   ....[124]....
        /*06a4*/ 	.word	0xffffffff


	//   ....[125]....
        /*06a8*/ 	.word	0xffffffff


	//   ....[126]....
        /*06ac*/ 	.word	0xffffffff


	//   ....[127]....
        /*06b0*/ 	.word	0xffffffff


	//   ....[128]....
        /*06b4*/ 	.word	0xffffffff


	//   ....[129]....
        /*06b8*/ 	.word	0xffffffff


	//   ....[130]....
        /*06bc*/ 	.word	0xffffffff


	//   ....[131]....
        /*06c0*/ 	.word	0xffffffff


	//   ....[132]....
        /*06c4*/ 	.word	0xffffffff


	//   ....[133]....
        /*06c8*/ 	.word	0xffffffff


	//   ....[134]....
        /*06cc*/ 	.word	0xffffffff


	//   ....[135]....
        /*06d0*/ 	.word	0xffffffff


	//   ....[136]....
        /*06d4*/ 	.word	0xffffffff


	//   ....[137]....
        /*06d8*/ 	.word	0xffffffff


	//   ....[138]....
        /*06dc*/ 	.word	0xffffffff


	//   ....[139]....
        /*06e0*/ 	.word	0xffffffff


	//   ....[140]....
        /*06e4*/ 	.word	0xffffffff


	//   ....[141]....
        /*06e8*/ 	.word	0xffffffff


	//   ....[142]....
        /*06ec*/ 	.word	0xffffffff


	//   ....[143]....
        /*06f0*/ 	.word	0xffffffff


	//   ....[144]....
        /*06f4*/ 	.word	0xffffffff


	//   ....[145]....
        /*06f8*/ 	.word	0xffffffff


	//   ....[146]....
        /*06fc*/ 	.word	0xffffffff


	//   ....[147]....
        /*0700*/ 	.word	0xffffffff


	//   ....[148]....
        /*0704*/ 	.word	0xffffffff


	//   ....[149]....
        /*0708*/ 	.word	0xffffffff


	//   ....[150]....
        /*070c*/ 	.word	0xffffffff


	//   ....[151]....
        /*0710*/ 	.word	0xffffffff


	//   ....[152]....
        /*0714*/ 	.word	0xffffffff


	//   ....[153]....
        /*0718*/ 	.word	0xffffffff


	//   ....[154]....
        /*071c*/ 	.word	0xffffffff


	//   ....[155]....
        /*0720*/ 	.word	0xffffffff


	//   ....[156]....
        /*0724*/ 	.word	0xffffffff


	//   ....[157]....
        /*0728*/ 	.word	0xffffffff


	//   ....[158]....
        /*072c*/ 	.word	0xffffffff


	//   ....[159]....
        /*0730*/ 	.word	0xffffffff


	//   ....[160]....
        /*0734*/ 	.word	0xffffffff


	//   ....[161]....
        /*0738*/ 	.word	0xffffffff


	//   ....[162]....
        /*073c*/ 	.word	0xffffffff


	//   ....[163]....
        /*0740*/ 	.word	0xffffffff


	//   ....[164]....
        /*0744*/ 	.word	0xffffffff


	//   ....[165]....
        /*0748*/ 	.word	0xffffffff


	//   ....[166]....
        /*074c*/ 	.word	0xffffffff


	//   ....[167]....
        /*0750*/ 	.word	0xffffffff


	//   ....[168]....
        /*0754*/ 	.word	0xffffffff


	//   ....[169]....
        /*0758*/ 	.word	0xffffffff


	//   ....[170]....
        /*075c*/ 	.word	0xffffffff


	//   ....[171]....
        /*0760*/ 	.word	0xffffffff


	//   ....[172]....
        /*0764*/ 	.word	0xffffffff


	//   ....[173]....
        /*0768*/ 	.word	0xffffffff


	//   ....[174]....
        /*076c*/ 	.word	0xffffffff


	//   ....[175]....
        /*0770*/ 	.word	0xffffffff


	//   ....[176]....
        /*0774*/ 	.word	0xffffffff


	//   ....[177]....
        /*0778*/ 	.word	0xffffffff


	//   ....[178]....
        /*077c*/ 	.word	0xffffffff


	//   ....[179]....
        /*0780*/ 	.word	0xffffffff


	//   ....[180]....
        /*0784*/ 	.word	0xffffffff


	//   ....[181]....
        /*0788*/ 	.word	0xffffffff


	//   ....[182]....
        /*078c*/ 	.word	0xffffffff


	//   ....[183]....
        /*0790*/ 	.word	0xffffffff


	//   ....[184]....
        /*0794*/ 	.word	0xffffffff


	//   ....[185]....
        /*0798*/ 	.word	0xffffffff


	//   ....[186]....
        /*079c*/ 	.word	0xffffffff


	//   ....[187]....
        /*07a0*/ 	.word	0xffffffff


	//   ....[188]....
        /*07a4*/ 	.word	0xffffffff


	//   ....[189]....
        /*07a8*/ 	.word	0xffffffff


	//   ....[190]....
        /*07ac*/ 	.word	0xffffffff


	//   ....[191]....
        /*07b0*/ 	.word	0xffffffff


	//   ....[192]....
        /*07b4*/ 	.word	0xffffffff


	//   ....[193]....
        /*07b8*/ 	.word	0xffffffff


	//   ....[194]....
        /*07bc*/ 	.word	0xffffffff


	//   ....[195]....
        /*07c0*/ 	.word	0xffffffff


	//   ....[196]....
        /*07c4*/ 	.word	0xffffffff


	//   ....[197]....
        /*07c8*/ 	.word	0xffffffff


	//   ....[198]....
        /*07cc*/ 	.word	0xffffffff


	//   ....[199]....
        /*07d0*/ 	.word	0xffffffff


	//   ....[200]....
        /*07d4*/ 	.word	0xffffffff


	//   ....[201]....
        /*07d8*/ 	.word	0xffffffff


	//   ....[202]....
        /*07dc*/ 	.word	0xffffffff


	//   ....[203]....
        /*07e0*/ 	.word	0xffffffff


	//   ....[204]....
        /*07e4*/ 	.word	0xffffffff


	//   ....[205]....
        /*07e8*/ 	.word	0xffffffff


	//   ....[206]....
        /*07ec*/ 	.word	0xffffffff


	//   ....[207]....
        /*07f0*/ 	.word	0xffffffff


	//   ....[208]....
        /*07f4*/ 	.word	0xffffffff


	//   ....[209]....
        /*07f8*/ 	.word	0xffffffff


	//   ....[210]....
        /*07fc*/ 	.word	0xffffffff


	//   ....[211]....
        /*0800*/ 	.word	0xffffffff


	//   ....[212]....
        /*0804*/ 	.word	0xffffffff


	//   ....[213]....
        /*0808*/ 	.word	0xffffffff


	//   ....[214]....
        /*080c*/ 	.word	0xffffffff


	//   ....[215]....
        /*0810*/ 	.word	0xffffffff


	//   ....[216]....
        /*0814*/ 	.word	0xffffffff


	//   ....[217]....
        /*0818*/ 	.word	0xffffffff


	//   ....[218]....
        /*081c*/ 	.word	0xffffffff


	//   ....[219]....
        /*0820*/ 	.word	0xffffffff


	//   ....[220]....
        /*0824*/ 	.word	0xffffffff


	//   ....[221]....
        /*0828*/ 	.word	0xffffffff


	//   ....[222]....
        /*082c*/ 	.word	0xffffffff


	//   ....[223]....
        /*0830*/ 	.word	0xffffffff


	//   ....[224]....
        /*0834*/ 	.word	0xffffffff


	//   ....[225]....
        /*0838*/ 	.word	0xffffffff


	//   ....[226]....
        /*083c*/ 	.word	0xffffffff


	//   ....[227]....
        /*0840*/ 	.word	0xffffffff


	//   ....[228]....
        /*0844*/ 	.word	0xffffffff


	//   ....[229]....
        /*0848*/ 	.word	0xffffffff


	//   ....[230]....
        /*084c*/ 	.word	0xffffffff


	//   ....[231]....
        /*0850*/ 	.word	0xffffffff


	//   ....[232]....
        /*0854*/ 	.word	0xffffffff


	//   ....[233]....
        /*0858*/ 	.word	0xffffffff


	//   ....[234]....
        /*085c*/ 	.word	0xffffffff


	//   ....[235]....
        /*0860*/ 	.word	0xffffffff


	//   ....[236]....
        /*0864*/ 	.word	0xffffffff


	//   ....[237]....
        /*0868*/ 	.word	0xffffffff


	//   ....[238]....
        /*086c*/ 	.word	0xffffffff


	//   ....[239]....
        /*0870*/ 	.word	0xffffffff


	//   ....[240]....
        /*0874*/ 	.word	0xffffffff


	//   ....[241]....
        /*0878*/ 	.word	0xffffffff


	//   ....[242]....
        /*087c*/ 	.word	0xffffffff


	//   ....[243]....
        /*0880*/ 	.word	0xffffffff


	//   ....[244]....
        /*0884*/ 	.word	0xffffffff


	//   ....[245]....
        /*0888*/ 	.word	0xffffffff


	//   ....[246]....
        /*088c*/ 	.word	0xffffffff


	//   ....[247]....
        /*0890*/ 	.word	0xffffffff


	//   ....[248]....
        /*0894*/ 	.word	0xffffffff


	//   ....[249]....
        /*0898*/ 	.word	0xffffffff


	//   ....[250]....
        /*089c*/ 	.word	0xffffffff


	//   ....[251]....
        /*08a0*/ 	.word	0xffffffff


	//   ....[252]....
        /*08a4*/ 	.word	0xffffffff


	//   ....[253]....
        /*08a8*/ 	.word	0xffffffff


	//   ....[254]....
        /*08ac*/ 	.word	0xffffffff


	//   ....[255]....
        /*08b0*/ 	.word	0xffffffff


	//   ....[0]....
        /*08b4*/ 	.word	0xffffffff


	//   ....[1]....
        /*08b8*/ 	.word	0xffffffff


	//   ....[2]....
        /*08bc*/ 	.word	0xffffffff


	//   ....[3]....
        /*08c0*/ 	.word	0xffffffff


	//   ....[4]....
        /*08c4*/ 	.word	0xffffffff


	//----- nvinfo : EIATTR_COOP_GROUP_INSTR_OFFSETS
	.align		4
.L_550:
        /*08c8*/ 	.byte	0x04, 0x28
        /*08ca*/ 	.short	(.L_552 - .L_551)


	//   ....[0]....
.L_551:
        /*08cc*/ 	.word	0x00000050


	//   ....[1]....
        /*08d0*/ 	.word	0x000013d0


	//   ....[2]....
        /*08d4*/ 	.word	0x000013f0


	//   ....[3]....
        /*08d8*/ 	.word	0x00001560


	//   ....[4]....
        /*08dc*/ 	.word	0x00001570


	//   ....[5]....
        /*08e0*/ 	.word	0x00001680


	//   ....[6]....
        /*08e4*/ 	.word	0x000016a0


	//   ....[7]....
        /*08e8*/ 	.word	0x000017b0


	//   ....[8]....
        /*08ec*/ 	.word	0x000017c0


	//   ....[9]....
        /*08f0*/ 	.word	0x000018d0


	//   ....[10]....
        /*08f4*/ 	.word	0x000018f0


	//   ....[11]....
        /*08f8*/ 	.word	0x00001a00


	//   ....[12]....
        /*08fc*/ 	.word	0x00001a10


	//   ....[13]....
        /*0900*/ 	.word	0x00001b20


	//   ....[14]....
        /*0904*/ 	.word	0x00001b40


	//   ....[15]....
        /*0908*/ 	.word	0x00001c50


	//   ....[16]....
        /*090c*/ 	.word	0x00001c60


	//   ....[17]....
        /*0910*/ 	.word	0x00002130


	//   ....[18]....
        /*0914*/ 	.word	0x00002150


	//   ....[19]....
        /*0918*/ 	.word	0x00002170


	//   ....[20]....
        /*091c*/ 	.word	0x00002180


	//   ....[21]....
        /*0920*/ 	.word	0x000021b0


	//   ....[22]....
        /*0924*/ 	.word	0x000021e0


	//   ....[23]....
        /*0928*/ 	.word	0x00002240


	//   ....[24]....
        /*092c*/ 	.word	0x00002250


	//   ....[25]....
        /*0930*/ 	.word	0x00002600


	//   ....[26]....
        /*0934*/ 	.word	0x00002610


	//   ....[27]....
        /*0938*/ 	.word	0x00002620


	//   ....[28]....
        /*093c*/ 	.word	0x00002630


	//   ....[29]....
        /*0940*/ 	.word	0x00002640


	//   ....[30]....
        /*0944*/ 	.word	0x00002660


	//   ....[31]....
        /*0948*/ 	.word	0x00002680


	//   ....[32]....
        /*094c*/ 	.word	0x00002690


	//   ....[33]....
        /*0950*/ 	.word	0x00003e00


	//   ....[34]....
        /*0954*/ 	.word	0x00003e40


	//   ....[35]....
        /*0958*/ 	.word	0x00003e50


	//   ....[36]....
        /*095c*/ 	.word	0x00003e60


	//   ....[37]....
        /*0960*/ 	.word	0x00003e70


	//   ....[38]....
        /*0964*/ 	.word	0x00003e80


	//   ....[39]....
        /*0968*/ 	.word	0x00003e90


	//   ....[40]....
        /*096c*/ 	.word	0x00003eb0


	//   ....[41]....
        /*0970*/ 	.word	0x000041c0


	//   ....[42]....
        /*0974*/ 	.word	0x00004400


	//   ....[43]....
        /*0978*/ 	.word	0x00004410


	//   ....[44]....
        /*097c*/ 	.word	0x00004420


	//   ....[45]....
        /*0980*/ 	.word	0x00004e20


	//   ....[46]....
        /*0984*/ 	.word	0x00004e50


	//   ....[47]....
        /*0988*/ 	.word	0x00004e70


	//   ....[48]....
        /*098c*/ 	.word	0x00004e80


	//   ....[49]....
        /*0990*/ 	.word	0x00004eb0


	//   ....[50]....
        /*0994*/ 	.word	0x00004ed0


	//   ....[51]....
        /*0998*/ 	.word	0x00004ef0


	//   ....[52]....
        /*099c*/ 	.word	0x00004f00


	//   ....[53]....
        /*09a0*/ 	.word	0x00006c00


	//   ....[54]....
        /*09a4*/ 	.word	0x00006c30


	//   ....[55]....
        /*09a8*/ 	.word	0x00006ce0


	//   ....[56]....
        /*09ac*/ 	.word	0x00006cf0


	//   ....[57]....
        /*09b0*/ 	.word	0x00006d20


	//   ....[58]....
        /*09b4*/ 	.word	0x00006d50


	//   ....[59]....
        /*09b8*/ 	.word	0x00006d80


	//   ....[60]....
        /*09bc*/ 	.word	0x00006e00


	//   ....[61]....
        /*09c0*/ 	.word	0x00008460


	//   ....[62]....
        /*09c4*/ 	.word	0x00008490


	//   ....[63]....
        /*09c8*/ 	.word	0x00008540


	//   ....[64]....
        /*09cc*/ 	.word	0x00008550


	//   ....[65]....
        /*09d0*/ 	.word	0x00008580


	//   ....[66]....
        /*09d4*/ 	.word	0x000085b0


	//   ....[67]....
        /*09d8*/ 	.word	0x000085e0


	//   ....[68]....
        /*09dc*/ 	.word	0x00008660


	//   ....[69]....
        /*09e0*/ 	.word	0x00008850


	//   ....[70]....
        /*09e4*/ 	.word	0x00008a80


	//   ....[71]....
        /*09e8*/ 	.word	0x00008a90


	//   ....[72]....
        /*09ec*/ 	.word	0x00008aa0


	//   ....[73]....
        /*09f0*/ 	.word	0x000090b0


	//   ....[74]....
        /*09f4*/ 	.word	0x000091b0


	//   ....[75]....
        /*09f8*/ 	.word	0x00009320


	//   ....[76]....
        /*09fc*/ 	.word	0x00009340


	//   ....[77]....
        /*0a00*/ 	.word	0x00009460


	//   ....[78]....
        /*0a04*/ 	.word	0x00009480


	//   ....[79]....
        /*0a08*/ 	.word	0x000095a0


	//   ....[80]....
        /*0a0c*/ 	.word	0x000095c0


	//   ....[81]....
        /*0a10*/ 	.word	0x0000bdc0


	//   ....[82]....
        /*0a14*/ 	.word	0x0000be10


	//   ....[83]....
        /*0a18*/ 	.word	0x0000be40


	//   ....[84]....
        /*0a1c*/ 	.word	0x0000be60


	//   ....[85]....
        /*0a20*/ 	.word	0x0000be80


	//   ....[86]....
        /*0a24*/ 	.word	0x0000be90


	//   ....[87]....
        /*0a28*/ 	.word	0x0000bea0


	//   ....[88]....
        /*0a2c*/ 	.word	0x0000beb0


	//   ....[89]....
        /*0a30*/ 	.word	0x0000d5a0


	//   ....[90]....
        /*0a34*/ 	.word	0x0000d5c0


	//   ....[91]....
        /*0a38*/ 	.word	0x0000d660


	//   ....[92]....
        /*0a3c*/ 	.word	0x0000d6a0


	//   ....[93]....
        /*0a40*/ 	.word	0x0000d6d0


	//   ....[94]....
        /*0a44*/ 	.word	0x0000d700


	//   ....[95]....
        /*0a48*/ 	.word	0x0000d720


	//   ....[96]....
        /*0a4c*/ 	.word	0x0000d770


	//   ....[97]....
        /*0a50*/ 	.word	0x0000dc90


	//   ....[98]....
        /*0a54*/ 	.word	0x0000dcb0


	//   ....[99]....
        /*0a58*/ 	.word	0x0000dcd0


	//   ....[100]....
        /*0a5c*/ 	.word	0x0000dcf0


	//   ....[101]....
        /*0a60*/ 	.word	0x0000dd10


	//   ....[102]....
        /*0a64*/ 	.word	0x0000dd30


	//   ....[103]....
        /*0a68*/ 	.word	0x0000dd50


	//   ....[104]....
        /*0a6c*/ 	.word	0x0000dd70


	//   ....[105]....
        /*0a70*/ 	.word	0x000101e0


	//   ....[106]....
        /*0a74*/ 	.word	0x00010230


	//   ....[107]....
        /*0a78*/ 	.word	0x00010240


	//   ....[108]....
        /*0a7c*/ 	.word	0x00010270


	//   ....[109]....
        /*0a80*/ 	.word	0x00010280


	//   ....[110]....
        /*0a84*/ 	.word	0x000102a0


	//   ....[111]....
        /*0a88*/ 	.word	0x000102c0


	//   ....[112]....
        /*0a8c*/ 	.word	0x000102d0


	//   ....[113]....
        /*0a90*/ 	.word	0x000117f0


	//   ....[114]....
        /*0a94*/ 	.word	0x00011ba0


	//   ....[115]....
        /*0a98*/ 	.word	0x00011bc0


	//   ....[116]....
        /*0a9c*/ 	.word	0x00011be0


	//   ....[117]....
        /*0aa0*/ 	.word	0x00011c00


	//   ....[118]....
        /*0aa4*/ 	.word	0x00011c10


	//   ....[119]....
        /*0aa8*/ 	.word	0x00011c20


	//   ....[120]....
        /*0aac*/ 	.word	0x00011c30


	//   ....[121]....
        /*0ab0*/ 	.word	0x00011c40


	//   ....[122]....
        /*0ab4*/ 	.word	0x00011ed0


	//   ....[123]....
        /*0ab8*/ 	.word	0x00011ee0


	//   ....[124]....
        /*0abc*/ 	.word	0x00011fc0


	//   ....[125]....
        /*0ac0*/ 	.word	0x00011ff0


	//   ....[126]....
        /*0ac4*/ 	.word	0x000120b0


	//   ....[127]....
        /*0ac8*/ 	.word	0x000120e0


	//   ....[128]....
        /*0acc*/ 	.word	0x000121a0


	//   ....[129]....
        /*0ad0*/ 	.word	0x000121d0


	//   ....[130]....
        /*0ad4*/ 	.word	0x00012290


	//   ....[131]....
        /*0ad8*/ 	.word	0x000122c0


	//   ....[132]....
        /*0adc*/ 	.word	0x00012380


	//   ....[133]....
        /*0ae0*/ 	.word	0x000123b0


	//   ....[134]....
        /*0ae4*/ 	.word	0x00012470


	//   ....[135]....
        /*0ae8*/ 	.word	0x000124a0


	//   ....[136]....
        /*0aec*/ 	.word	0x00012560


	//   ....[137]....
        /*0af0*/ 	.word	0x00012580


	//   ....[138]....
        /*0af4*/ 	.word	0x00012a90


	//   ....[139]....
        /*0af8*/ 	.word	0x00012ab0


	//   ....[140]....
        /*0afc*/ 	.word	0x00012c10


	//   ....[141]....
        /*0b00*/ 	.word	0x00012c20


	//   ....[142]....
        /*0b04*/ 	.word	0x00012d20


	//   ....[143]....
        /*0b08*/ 	.word	0x00012d40


	//   ....[144]....
        /*0b0c*/ 	.word	0x00012e40


	//   ....[145]....
        /*0b10*/ 	.word	0x00012e50


	//   ....[146]....
        /*0b14*/ 	.word	0x00012f50


	//   ....[147]....
        /*0b18*/ 	.word	0x00012f70


	//   ....[148]....
        /*0b1c*/ 	.word	0x00013070


	//   ....[149]....
        /*0b20*/ 	.word	0x00013080


	//   ....[150]....
        /*0b24*/ 	.word	0x00013180


	//   ....[151]....
        /*0b28*/ 	.word	0x000131a0


	//   ....[152]....
        /*0b2c*/ 	.word	0x000132a0


	//   ....[153]....
        /*0b30*/ 	.word	0x000132b0


	//   ....[154]....
        /*0b34*/ 	.word	0x00013420


	//   ....[155]....
        /*0b38*/ 	.word	0x00013510


	//   ....[156]....
        /*0b3c*/ 	.word	0x00013580


	//   ....[157]....
        /*0b40*/ 	.word	0x000135f0


	//   ....[158]....
        /*0b44*/ 	.word	0x00013650


	//   ....[159]....
        /*0b48*/ 	.word	0x000136c0


	//   ....[160]....
        /*0b4c*/ 	.word	0x00013730


	//   ....[161]....
        /*0b50*/ 	.word	0x000137a0


	//   ....[162]....
        /*0b54*/ 	.word	0x00013800


	//   ....[163]....
        /*0b58*/ 	.word	0x00013870


	//   ....[164]....
        /*0b5c*/ 	.word	0x000138e0


	//   ....[165]....
        /*0b60*/ 	.word	0x00013950


	//   ....[166]....
        /*0b64*/ 	.word	0x000139b0


	//   ....[167]....
        /*0b68*/ 	.word	0x00013a20


	//   ....[168]....
        /*0b6c*/ 	.word	0x00013a90


	//   ....[169]....
        /*0b70*/ 	.word	0x00013b00


	//   ....[170]....
        /*0b74*/ 	.word	0x00013b60


	//   ....[171]....
        /*0b78*/ 	.word	0x00013bd0


	//   ....[172]....
        /*0b7c*/ 	.word	0x00013c40


	//   ....[173]....
        /*0b80*/ 	.word	0x00013d70


	//   ....[174]....
        /*0b84*/ 	.word	0x00013dd0


	//   ....[175]....
        /*0b88*/ 	.word	0x00013f10


	//   ....[176]....
        /*0b8c*/ 	.word	0x00013f70


	//   ....[177]....
        /*0b90*/ 	.word	0x000140b0


	//   ....[178]....
        /*0b94*/ 	.word	0x00014110


	//   ....[179]....
        /*0b98*/ 	.word	0x00014170


	//   ....[180]....
        /*0b9c*/ 	.word	0x000141d0


	//   ....[181]....
        /*0ba0*/ 	.word	0x00014430


	//   ....[182]....
        /*0ba4*/ 	.word	0x00014690


	//   ....[183]....
        /*0ba8*/ 	.word	0x00014cb0


	//   ....[184]....
        /*0bac*/ 	.word	0x00014d00


	//   ....[185]....
        /*0bb0*/ 	.word	0x00014d50


	//   ....[186]....
        /*0bb4*/ 	.word	0x00014da0


	//   ....[187]....
        /*0bb8*/ 	.word	0x00014df0


	//   ....[188]....
        /*0bbc*/ 	.word	0x00014e40


	//   ....[189]....
        /*0bc0*/ 	.word	0x00014e90


	//   ....[190]....
        /*0bc4*/ 	.word	0x00014ee0


	//   ....[191]....
        /*0bc8*/ 	.word	0x00014f40


	//   ....[192]....
        /*0bcc*/ 	.word	0x00014fb0


	//   ....[193]....
        /*0bd0*/ 	.word	0x000150e0


	//   ....[194]....
        /*0bd4*/ 	.word	0x00015140


	//   ....[195]....
        /*0bd8*/ 	.word	0x00015280


	//   ....[196]....
        /*0bdc*/ 	.word	0x000152e0


	//   ....[197]....
        /*0be0*/ 	.word	0x00015420


	//   ....[198]....
        /*0be4*/ 	.word	0x00015480


	//   ....[199]....
        /*0be8*/ 	.word	0x000154e0


	//   ....[200]....
        /*0bec*/ 	.word	0x00015550


	//   ....[201]....
        /*0bf0*/ 	.word	0x00015680


	//   ....[202]....
        /*0bf4*/ 	.word	0x000156e0


	//   ....[203]....
        /*0bf8*/ 	.word	0x00015820


	//   ....[204]....
        /*0bfc*/ 	.word	0x00015880


	//   ....[205]....
        /*0c00*/ 	.word	0x000159c0


	//   ....[206]....
        /*0c04*/ 	.word	0x00015a20


	//   ....[207]....
        /*0c08*/ 	.word	0x00015a70


	//   ....[208]....
        /*0c0c*/ 	.word	0x00015ac0


	//   ....[209]....
        /*0c10*/ 	.word	0x00015d10


	//   ....[210]....
        /*0c14*/ 	.word	0x00015f60


	//   ....[211]....
        /*0c18*/ 	.word	0x000165a0


	//   ....[212]....
        /*0c1c*/ 	.word	0x000165e0


	//   ....[213]....
        /*0c20*/ 	.word	0x00016630


	//   ....[214]....
        /*0c24*/ 	.word	0x00016670


	//   ....[215]....
        /*0c28*/ 	.word	0x000166c0


	//   ....[216]....
        /*0c2c*/ 	.word	0x00016700


	//   ....[217]....
        /*0c30*/ 	.word	0x00016750


	//   ....[218]....
        /*0c34*/ 	.word	0x00016790


	//   ....[219]....
        /*0c38*/ 	.word	0x00016800


	//   ....[220]....
        /*0c3c*/ 	.word	0x00016870


	//   ....[221]....
        /*0c40*/ 	.word	0x000168e0


	//   ....[222]....
        /*0c44*/ 	.word	0x000169f0


	//   ....[223]....
        /*0c48*/ 	.word	0x00016a50


	//   ....[224]....
        /*0c4c*/ 	.word	0x00016b60


	//   ....[225]....
        /*0c50*/ 	.word	0x00016bc0


	//   ....[226]....
        /*0c54*/ 	.word	0x00016cd0


	//   ....[227]....
        /*0c58*/ 	.word	0x00016d30


	//   ....[228]....
        /*0c5c*/ 	.word	0x00016d70


	//   ....[229]....
        /*0c60*/ 	.word	0x00016db0


	//   ....[230]....
        /*0c64*/ 	.word	0x00016e00


	//   ....[231]....
        /*0c68*/ 	.word	0x00016e40


	//   ....[232]....
        /*0c6c*/ 	.word	0x00016e90


	//   ....[233]....
        /*0c70*/ 	.word	0x00016ed0


	//   ....[234]....
        /*0c74*/ 	.word	0x00016f20


	//   ....[235]....
        /*0c78*/ 	.word	0x00016f60


	//   ....[236]....
        /*0c7c*/ 	.word	0x00016fc0


	//   ....[237]....
        /*0c80*/ 	.word	0x00017020


	//   ....[238]....
        /*0c84*/ 	.word	0x00017070


	//   ....[239]....
        /*0c88*/ 	.word	0x000170d0


	//   ....[240]....
        /*0c8c*/ 	.word	0x00017120


	//   ....[241]....
        /*0c90*/ 	.word	0x00017170


	//   ....[242]....
        /*0c94*/ 	.word	0x000171c0


	//   ....[243]....
        /*0c98*/ 	.word	0x00017210


	//   ....[244]....
        /*0c9c*/ 	.word	0x00017270


	//   ....[245]....
        /*0ca0*/ 	.word	0x000172e0


	//   ....[246]....
        /*0ca4*/ 	.word	0x00017350


	//   ....[247]....
        /*0ca8*/ 	.word	0x000173b0


	//   ....[248]....
        /*0cac*/ 	.word	0x00017420


	//   ....[249]....
        /*0cb0*/ 	.word	0x00017490


	//   ....[250]....
        /*0cb4*/ 	.word	0x00017500


	//   ....[251]....
        /*0cb8*/ 	.word	0x00017560


	//   ....[252]....
        /*0cbc*/ 	.word	0x000175d0


	//   ....[253]....
        /*0cc0*/ 	.word	0x00017640


	//   ....[254]....
        /*0cc4*/ 	.word	0x000176b0


	//   ....[255]....
        /*0cc8*/ 	.word	0x00017710


	//   ....[0]....
        /*0ccc*/ 	.word	0x00017780


	//   ....[1]....
        /*0cd0*/ 	.word	0x000177f0


	//   ....[2]....
        /*0cd4*/ 	.word	0x00017860


	//   ....[3]....
        /*0cd8*/ 	.word	0x000178c0


	//   ....[4]....
        /*0cdc*/ 	.word	0x00017930


	//----- nvinfo : EIATTR_EXIT_INSTR_OFFSETS
	.align		4
.L_552:
        /*0ce0*/ 	.byte	0x04, 0x1c
        /*0ce2*/ 	.short	(.L_554 - .L_553)


	//   ....[0]....
.L_553:
        /*0ce4*/ 	.word	0x000000a0


	//   ....[1]....
        /*0ce8*/ 	.word	0x000134c0


	//----- nvinfo : EIATTR_MAX_THREADS
	.align		4
.L_554:
        /*0cec*/ 	.byte	0x04, 0x05
        /*0cee*/ 	.short	(.L_556 - .L_555)
.L_555:
        /*0cf0*/ 	.word	0x00000080
        /*0cf4*/ 	.word	0x00000001
        /*0cf8*/ 	.word	0x00000001


	//----- nvinfo : EIATTR_CRS_STACK_SIZE
	.align		4
.L_556:
        /*0cfc*/ 	.byte	0x04, 0x1e
        /*0cfe*/ 	.short	(.L_558 - .L_557)
.L_557:
        /*0d00*/ 	.word	0x00000000
.L_558:


//--------------------- .nv.info._ZN7cutlass13device_kernelIN5flash19enable_sm80_to_sm89INS1_16FlashAttnFwdSm80INS1_25CollectiveMainloopFwdSm80ILi4ELi1ELb0EN4cute5tupleIJNS5_1CILi128EEENS7_ILi64EEES8_EEELi128ENS_6half_tEfNS_4arch4Sm80ELb1ELb0ELb1ELb1ELb1ELb0ELb1ELb0EEENS1_21CollectiveEpilogueFwdINS6_IJS8_S8_S9_EEENS6_IJNS7_ILi1EEESH_SH_EEESB_SD_Li128ELb1ELb1ELb0ELb0EEENS1_19SingleTileSchedulerILb1ELb0ELb1ELi128EEEEEEEEEvNT_6ParamsE --------------------------
	.section	.nv.info._ZN7cutlass13device_kernelIN5flash19enable_sm80_to_sm89INS1_16FlashAttnFwdSm80INS1_25CollectiveMainloopFwdSm80ILi4ELi1ELb0EN4cute5tupleIJNS5_1CILi128EEENS7_ILi64EEES8_EEELi128ENS_6half_tEfNS_4arch4Sm80ELb1ELb0ELb1ELb1ELb1ELb0ELb1ELb0EEENS1_21CollectiveEpilogueFwdINS6_IJS8_S8_S9_EEENS6_IJNS7_ILi1EEESH_SH_EEESB_SD_Li128ELb1ELb1ELb0ELb0EEENS1_19SingleTileSchedulerILb1ELb0ELb1ELi128EEEEEEEEEvNT_6ParamsE,"",@"SHT_CUDA_INFO"
	.sectionflags	@""
	.align	4


	//----- nvinfo : EIATTR_CUDA_API_VERSION
	.align		4
        /*0000*/ 	.byte	0x04, 0x37
        /*0002*/ 	.short	(.L_560 - .L_559)
.L_559:
        /*0004*/ 	.word	0x00000082


	//----- nvinfo : EIATTR_SW2861232_WAR
	.align		4
.L_560:
        /*0008*/ 	.byte	0x01, 0x35
	.zero		2


	//----- nvinfo : EIATTR_PARAM_CBANK
	.align		4
        /*000c*/ 	.byte	0x04, 0x0a
        /*000e*/ 	.short	(.L_562 - .L_561)
	.align		4
.L_561:
        /*0010*/ 	.word	index@(.nv.constant0._ZN7cutlass13device_kernelIN5flash19enable_sm80_to_sm89INS1_16FlashAttnFwdSm80INS1_25CollectiveMainloopFwdSm80ILi4ELi1ELb0EN4cute5tupleIJNS5_1CILi128EEENS7_ILi64EEES8_EEELi128ENS_6half_tEfNS_4arch4Sm80ELb1ELb0ELb1ELb1ELb1ELb0ELb1ELb0EEENS1_21CollectiveEpilogueFwdINS6_IJS8_S8_S9_EEENS6_IJNS7_ILi1EEESH_SH_EEESB_SD_Li128ELb1ELb1ELb0ELb0EEENS1_19SingleTileSchedulerILb1ELb0ELb1ELi128EEEEEEEEEvNT_6ParamsE)
        /*0014*/ 	.short	0x0160
        /*0016*/ 	.short	0x0418


	//----- nvinfo : EIATTR_CBANK_PARAM_SIZE
	.align		4
.L_562:
        /*0018*/ 	.byte	0x03, 0x19
        /*001a*/ 	.short	0x0418


	//----- nvinfo : EIATTR_KPARAM_INFO
	.align		4
        /*001c*/ 	.byte	0x04, 0x17
        /*001e*/ 	.short	(.L_564 - .L_563)
.L_563:
        /*0020*/ 	.word	0x00000000
        /*0024*/ 	.short	0x0000
        /*0026*/ 	.short	0x0000
        /*0028*/ 	.byte	0x00, 0xf0, 0x61, 0x10


	//----- nvinfo : EIATTR_MAXREG_COUNT
	.align		4
.L_564:
        /*002c*/ 	.byte	0x03, 0x1b
        /*002e*/ 	.short	0x00ff


	//----- nvinfo : EIATTR_NUM_BARRIERS
	.align		4
        /*0030*/ 	.byte	0x02, 0x4c
        /*0032*/ 	.byte	0x02
	.zero		1


	//----- nvinfo : EIATTR_ANNOTATIONS
	.align		4
        /*0034*/ 	.byte	0x04, 0x55
        /*0036*/ 	.short	(.L_566 - .L_565)


	//   ....[0]....
.L_565:
        /* <DEDUP_REMOVED lines=85> */


	//----- nvinfo : EIATTR_MERCURY_ISA_VERSION
	.align		4
.L_566:
        /*0578*/ 	.byte	0x03, 0x5f
        /*057a*/ 	.short	0x0000


	//----- nvinfo : EIATTR_COOP_GROUP_MASK_REGIDS
	.align		4
        /*057c*/ 	.byte	0x04, 0x29
        /*057e*/ 	.short	(.L_568 - .L_567)


	//   ....[0]....
.L_567:
        /*0580*/ 	.word	0xffffffff


	//   ....[1]....
        /*0584*/ 	.word	0xffffffff


	//   ....[2]....
        /*0588*/ 	.word	0xffffffff


	//   ....[3]....
        /*058c*/ 	.word	0xffffffff


	//   ....[4]....
        /*0590*/ 	.word	0xffffffff


	//   ....[5]....
        /*0594*/ 	.word	0xffffffff


	//   ....[6]....
        /*0598*/ 	.word	0xffffffff


	//   ....[7]....
        /*059c*/ 	.word	0xffffffff


	//   ....[8]....
        /*05a0*/ 	.word	0xffffffff


	//   ....[9]....
        /*05a4*/ 	.word	0xffffffff


	//   ....[10]....
        /*05a8*/ 	.word	0xffffffff


	//   ....[11]....
        /*05ac*/ 	.word	0xffffffff


	//   ....[12]....
        /*05b0*/ 	.word	0xffffffff


	//   ....[13]....
        /*05b4*/ 	.word	0xffffffff


	//   ....[14]....
        /*05b8*/ 	.word	0xffffffff


	//   ....[15]....
        /*05bc*/ 	.word	0xffffffff


	//   ....[16]....
        /*05c0*/ 	.word	0xffffffff


	//   ....[17]....
        /*05c4*/ 	.word	0xffffffff


	//   ....[18]....
        /*05c8*/ 	.word	0xffffffff


	//   ....[19]....
        /*05cc*/ 	.word	0xffffffff


	//   ....[20]....
        /*05d0*/ 	.word	0xffffffff


	//   ....[21]....
        /*05d4*/ 	.word	0xffffffff


	//   ....[22]....
        /*05d8*/ 	.word	0xffffffff


	//   ....[23]....
        /*05dc*/ 	.word	0xffffffff


	//   ....[24]....
        /*05e0*/ 	.word	0xffffffff


	//   ....[25]....
        /*05e4*/ 	.word	0xffffffff


	//   ....[26]....
        /*05e8*/ 	.word	0xffffffff


	//   ....[27]....
        /*05ec*/ 	.word	0xffffffff


	//   ....[28]....
        /*05f0*/ 	.word	0xffffffff


	//   ....[29]....
        /*05f4*/ 	.word	0xffffffff


	//   ....[30]....
        /*05f8*/ 	.word	0xffffffff


	//   ....[31]....
        /*05fc*/ 	.word	0xffffffff


	//   ....[32]....
        /*0600*/ 	.word	0xffffffff


	//   ....[33]....
        /*0604*/ 	.word	0xffffffff


	//   ....[34]....
        /*0608*/ 	.word	0xffffffff


	//   ....[35]....
        /*060c*/ 	.word	0xffffffff


	//   ....[36]....
        /*0610*/ 	.word	0xffffffff


	//   ....[37]....
        /*0614*/ 	.word	0xffffffff


	//   ....[38]....
        /*0618*/ 	.word	0xffffffff


	//   ....[39]....
        /*061c*/ 	.word	0xffffffff


	//   ....[40]....
        /*0620*/ 	.word	0xffffffff


	//   ....[41]....
        /*0624*/ 	.word	0xffffffff


	//   ....[42]....
        /*0628*/ 	.word	0xffffffff


	//   ....[43]....
        /*062c*/ 	.word	0xffffffff


	//   ....[44]....
        /*0630*/ 	.word	0xffffffff


	//   ....[45]....
        /*0634*/ 	.word	0xffffffff


	//   ....[46]....
        /*0638*/ 	.word	0xffffffff


	//   ....[47]....
        /*063c*/ 	.word	0xffffffff


	//   ....[48]....
        /*0640*/ 	.word	0xffffffff


	//   ....[49]....
        /*0644*/ 	.word	0xffffffff


	//   ....[50]....
        /*0648*/ 	.word	0xffffffff


	//   ....[51]....
        /*064c*/ 	.word	0xffffffff


	//   ....[52]....
        /*0650*/ 	.word	0xffffffff


	//   ....[53]....
        /*0654*/ 	.word	0xffffffff


	//   ....[54]....
        /*0658*/ 	.word	0xffffffff


	//   ....[55]....
        /*065c*/ 	.word	0xffffffff


	//   ....[56]....
        /*0660*/ 	.word	0xffffffff


	//   ....[57]....
        /*0664*/ 	.word	0xffffffff


	//   ....[58]....
        /*0668*/ 	.word	0xffffffff


	//   ....[59]....
        /*066c*/ 	.word	0xffffffff


	//   ....[60]....
        /*0670*/ 	.word	0xffffffff


	//   ....[61]....
        /*0674*/ 	.word	0xffffffff


	//   ....[62]....
        /*0678*/ 	.word	0xffffffff


	//   ....[63]....
        /*067c*/ 	.word	0xffffffff


	//   ....[64]....
        /*0680*/ 	.word	0xffffffff


	//   ....[65]....
        /*0684*/ 	.word	0xffffffff


	//   ....[66]....
        /*0688*/ 	.word	0xffffffff


	//   ....[67]....
        /*068c*/ 	.word	0xffffffff


	//   ....[68]....
        /*0690*/ 	.word	0xffffffff


	//   ....[69]....
        /*0694*/ 	.word	0xffffffff


	//   ....[70]....
        /*0698*/ 	.word	0xffffffff


	//   ....[71]....
        /*069c*/ 	.word	0xffffffff


	//   ....[72]....
        /*06a0*/ 	.word	0xffffffff


	//   ....[73]....
        /*06a4*/ 	.word	0xffffffff


	//   ....[74]....
        /*06a8*/ 	.word	0xffffffff


	//   ....[75]....
        /*06ac*/ 	.word	0xffffffff


	//   ....[76]....
        /*06b0*/ 	.word	0xffffffff


	//   ....[77]....
        /*06b4*/ 	.word	0xffffffff


	//   ....[78]....
        /*06b8*/ 	.word	0xffffffff


	//   ....[79]....
        /*06bc*/ 	.word	0xffffffff


	//   ....[80]....
        /*06c0*/ 	.word	0xffffffff


	//   ....[81]....
        /*06c4*/ 	.word	0xffffffff


	//   ....[82]....
        /*06c8*/ 	.word	0xffffffff


	//   ....[83]....
        /*06cc*/ 	.word	0xffffffff


	//   ....[84]....
        /*06d0*/ 	.word	0xffffffff


	//   ....[85]....
        /*06d4*/ 	.word	0xffffffff


	//   ....[86]....
        /*06d8*/ 	.word	0xffffffff


	//   ....[87]....
        /*06dc*/ 	.word	0xffffffff


	//   ....[88]....
        /*06e0*/ 	.word	0xffffffff


	//   ....[89]....
        /*06e4*/ 	.word	0xffffffff


	//   ....[90]....
        /*06e8*/ 	.word	0xffffffff


	//   ....[91]....
        /*06ec*/ 	.word	0xffffffff


	//   ....[92]....
        /*06f0*/ 	.word	0xffffffff


	//   ....[93]....
        /*06f4*/ 	.word	0xffffffff


	//   ....[94]....
        /*06f8*/ 	.word	0xffffffff


	//   ....[95]....
        /*06fc*/ 	.word	0xffffffff


	//   ....[96]....
        /*0700*/ 	.word	0xffffffff


	//   ....[97]....
        /*0704*/ 	.word	0xffffffff


	//   ....[98]....
        /*0708*/ 	.word	0xffffffff


	//   ....[99]....
        /*070c*/ 	.word	0xffffffff


	//   ....[100]....
        /*0710*/ 	.word	0xffffffff


	//   ....[101]....
        /*0714*/ 	.word	0xffffffff


	//   ....[102]....
        /*0718*/ 	.word	0xffffffff


	//   ....[103]....
        /*071c*/ 	.word	0xffffffff


	//   ....[104]....
        /*0720*/ 	.word	0xffffffff


	//   ....[105]....
        /*0724*/ 	.word	0xffffffff


	//   ....[106]....
        /*0728*/ 	.word	0xffffffff


	//   ....[107]....
        /*072c*/ 	.word	0xffffffff


	//   ....[108]....
        /*0730*/ 	.word	0xffffffff


	//   ....[109]....
        /*0734*/ 	.word	0xffffffff


	//   ....[110]....
        /*0738*/ 	.word	0xffffffff


	//   ....[111]....
        /*073c*/ 	.word	0xffffffff


	//   ....[112]....
        /*0740*/ 	.word	0xffffffff


	//   ....[113]....
        /*0744*/ 	.word	0xffffffff


	//   ....[114]....
        /*0748*/ 	.word	0xffffffff


	//   ....[115]....
        /*074c*/ 	.word	0xffffffff


	//   ....[116]....
        /*0750*/ 	.word	0xffffffff


	//   ....[117]....
        /*0754*/ 	.word	0xffffffff


	//   ....[118]....
        /*0758*/ 	.word	0xffffffff


	//   ....[119]....
        /*075c*/ 	.word	0xffffffff


	//   ....[120]....
        /*0760*/ 	.word	0xffffffff


	//   ....[121]....
        /*0764*/ 	.word	0xffffffff


	//   ....[122]....
        /*0768*/ 	.word	0xffffffff


	//   ....[123]....
        /*076c*/ 	.word	0xffffffff


	//   ....[124]....
        /*0770*/ 	.word	0xffffffff


	//   ....[125]....
        /*0774*/ 	.word	0xffffffff


	//   ....[126]....
        /*0778*/ 	.word	0xffffffff


	//   ....[127]....
        /*077c*/ 	.word	0xffffffff


	//   ....[128]....
        /*0780*/ 	.word	0xffffffff


	//   ....[129]....
        /*0784*/ 	.word	0xffffffff


	//   ....[130]....
        /*0788*/ 	.word	0xffffffff


	//   ....[131]....
        /*078c*/ 	.word	0xffffffff


	//   ....[132]....
        /*0790*/ 	.word	0xffffffff


	//   ....[133]....
        /*0794*/ 	.word	0xffffffff


	//   ....[134]....
        /*0798*/ 	.word	0xffffffff


	//   ....[135]....
        /*079c*/ 	.word	0xffffffff


	//   ....[136]....
        /*07a0*/ 	.word	0xffffffff


	//   ....[137]....
        /*07a4*/ 	.word	0xffffffff


	//   ....[138]....
        /*07a8*/ 	.word	0xffffffff


	//   ....[139]....
        /*07ac*/ 	.word	0xffffffff


	//   ....[140]....
        /*07b0*/ 	.word	0xffffffff


	//   ....[141]....
        /*07b4*/ 	.word	0xffffffff


	//   ....[142]....
        /*07b8*/ 	.word	0xffffffff


	//   ....[143]....
        /*07bc*/ 	.word	0xffffffff


	//   ....[144]....
        /*07c0*/ 	.word	0xffffffff


	//   ....[145]....
        /*07c4*/ 	.word	0xffffffff


	//   ....[146]....
        /*07c8*/ 	.word	0xffffffff


	//   ....[147]....
        /*07cc*/ 	.word	0xffffffff


	//   ....[148]....
        /*07d0*/ 	.word	0xffffffff


	//   ....[149]....
        /*07d4*/ 	.word	0xffffffff


	//   ....[150]....
        /*07d8*/ 	.word	0xffffffff


	//   ....[151]....
        /*07dc*/ 	.word	0xffffffff


	//   ....[152]....
        /*07e0*/ 	.word	0xffffffff


	//----- nvinfo : EIATTR_COOP_GROUP_INSTR_OFFSETS
	.align		4
.L_568:
        /*07e4*/ 	.byte	0x04, 0x28
        /*07e6*/ 	.short	(.L_570 - .L_569)


	//   ....[0]....
.L_569:
        /*07e8*/ 	.word	0x000000a0


	//   ....[1]....
        /*07ec*/ 	.word	0x00001410


	//   ....[2]....
        /*07f0*/ 	.word	0x00001570


	//   ....[3]....
        /*07f4*/ 	.word	0x00001640


	//   ....[4]....
        /*07f8*/ 	.word	0x00001670


	//   ....[5]....
        /*07fc*/ 	.word	0x00001740


	//   ....[6]....
        /*0800*/ 	.word	0x00001770


	//   ....[7]....
        /*0804*/ 	.word	0x00001840


	//   ....[8]....
        /*0808*/ 	.word	0x00001870


	//   ....[9]....
        /*080c*/ 	.word	0x00001940


	//   ....[10]....
        /*0810*/ 	.word	0x00001970


	//   ....[11]....
        /*0814*/ 	.word	0x00001a40


	//   ....[12]....
        /*0818*/ 	.word	0x00001a70


	//   ....[13]....
        /*081c*/ 	.word	0x00001b40


	//   ....[14]....
        /*0820*/ 	.word	0x00001b70


	//   ....[15]....
        /*0824*/ 	.word	0x00001c40


	//   ....[16]....
        /*0828*/ 	.word	0x00001c80


	//   ....[17]....
        /*082c*/ 	.word	0x00002180


	//   ....[18]....
        /*0830*/ 	.word	0x000021b0


	//   ....[19]....
        /*0834*/ 	.word	0x000021c0


	//   ....[20]....
        /*0838*/ 	.word	0x000021d0


	//   ....[21]....
        /*083c*/ 	.word	0x000021e0


	//   ....[22]....
        /*0840*/ 	.word	0x000021f0


	//   ....[23]....
        /*0844*/ 	.word	0x00002200


	//   ....[24]....
        /*0848*/ 	.word	0x00002210


	//   ....[25]....
        /*084c*/ 	.word	0x00002610


	//   ....[26]....
        /*0850*/ 	.word	0x00002620


	//   ....[27]....
        /*0854*/ 	.word	0x00002630


	//   ....[28]....
        /*0858*/ 	.word	0x00002640


	//   ....[29]....
        /*085c*/ 	.word	0x00002650


	//   ....[30]....
        /*0860*/ 	.word	0x00002660


	//   ....[31]....
        /*0864*/ 	.word	0x00002680


	//   ....[32]....
        /*0868*/ 	.word	0x00002690


	//   ....[33]....
        /*086c*/ 	.word	0x00003760


	//   ....[34]....
        /*0870*/ 	.word	0x00003780


	//   ....[35]....
        /*0874*/ 	.word	0x00003790


	//   ....[36]....
        /*0878*/ 	.word	0x000037a0


	//   ....[37]....
        /*087c*/ 	.word	0x000037b0


	//   ....[38]....
        /*0880*/ 	.word	0x000037c0


	//   ....[39]....
        /*0884*/ 	.word	0x000037d0


	//   ....[40]....
        /*0888*/ 	.word	0x000037f0


	//   ....[41]....
        /*088c*/ 	.word	0x000043d0


	//   ....[42]....
        /*0890*/ 	.word	0x000043f0


	//   ....[43]....
        /*0894*/ 	.word	0x00004500


	//   ....[44]....
        /*0898*/ 	.word	0x00004780


	//   ....[45]....
        /*089c*/ 	.word	0x00004a50


	//   ....[46]....
        /*08a0*/ 	.word	0x00004c60


	//   ....[47]....
        /*08a4*/ 	.word	0x00004dc0


	//   ....[48]....
        /*08a8*/ 	.word	0x00004fc0


	//   ....[49]....
        /*08ac*/ 	.word	0x00005200


	//   ....[50]....
        /*08b0*/ 	.word	0x00005360


	//   ....[51]....
        /*08b4*/ 	.word	0x00005430


	//   ....[52]....
        /*08b8*/ 	.word	0x000054b0


	//   ....[53]....
        /*08bc*/ 	.word	0x00007f50


	//   ....[54]....
        /*08c0*/ 	.word	0x00007f60


	//   ....[55]....
        /*08c4*/ 	.word	0x00007f70


	//   ....[56]....
        /*08c8*/ 	.word	0x00007f80


	//   ....[57]....
        /*08cc*/ 	.word	0x00007f90


	//   ....[58]....
        /*08d0*/ 	.word	0x00007fa0


	//   ....[59]....
        /*08d4*/ 	.word	0x00007fb0


	//   ....[60]....
        /*08d8*/ 	.word	0x00007fd0


	//   ....[61]....
        /*08dc*/ 	.word	0x000096b0


	//   ....[62]....
        /*08e0*/ 	.word	0x000096c0


	//   ....[63]....
        /*08e4*/ 	.word	0x000096d0


	//   ....[64]....
        /*08e8*/ 	.word	0x000096e0


	//   ....[65]....
        /*08ec*/ 	.word	0x000096f0


	//   ....[66]....
        /*08f0*/ 	.word	0x00009700


	//   ....[67]....
        /*08f4*/ 	.word	0x00009710


	//   ....[68]....
        /*08f8*/ 	.word	0x00009720


	//   ....[69]....
        /*08fc*/ 	.word	0x00009aa0


	//   ....[70]....
        /*0900*/ 	.word	0x00009ad0


	//   ....[71]....
        /*0904*/ 	.word	0x00009ae0


	//   ....[72]....
        /*0908*/ 	.word	0x00009b00


	//   ....[73]....
        /*090c*/ 	.word	0x00009eb0


	//   ....[74]....
        /*0910*/ 	.word	0x0000a130


	//   ....[75]....
        /*0914*/ 	.word	0x0000a280


	//   ....[76]....
        /*0918*/ 	.word	0x0000a580


	//   ....[77]....
        /*091c*/ 	.word	0x0000a820


	//   ....[78]....
        /*0920*/ 	.word	0x0000a960


	//   ....[79]....
        /*0924*/ 	.word	0x0000a990


	//   ....[80]....
        /*0928*/ 	.word	0x0000aad0


	//   ....[81]....
        /*092c*/ 	.word	0x0000d490


	//   ....[82]....
        /*0930*/ 	.word	0x0000d4a0


	//   ....[83]....
        /*0934*/ 	.word	0x0000d4b0


	//   ....[84]....
        /*0938*/ 	.word	0x0000d4c0


	//   ....[85]....
        /*093c*/ 	.word	0x0000d4d0


	//   ....[86]....
        /*0940*/ 	.word	0x0000d4e0


	//   ....[87]....
        /*0944*/ 	.word	0x0000d4f0


	//   ....[88]....
        /*0948*/ 	.word	0x0000d520


	//   ....[89]....
        /*094c*/ 	.word	0x0000d930


	//   ....[90]....
        /*0950*/ 	.word	0x0000d950


	//   ....[91]....
        /*0954*/ 	.word	0x0000d970


	//   ....[92]....
        /*0958*/ 	.word	0x0000d990


	//   ....[93]....
        /*095c*/ 	.word	0x0000d9f0


	//   ....[94]....
        /*0960*/ 	.word	0x0000da50


	//   ....[95]....
        /*0964*/ 	.word	0x0000dab0


	//   ....[96]....
        /*0968*/ 	.word	0x0000db10


	//   ....[97]....
        /*096c*/ 	.word	0x0000f2f0


	//   ....[98]....
        /*0970*/ 	.word	0x0000f3d0


	//   ....[99]....
        /*0974*/ 	.word	0x0000f400


	//   ....[100]....
        /*0978*/ 	.word	0x0000f460


	//   ....[101]....
        /*097c*/ 	.word	0x0000f4b0


	//   ....[102]....
        /*0980*/ 	.word	0x0000f4d0


	//   ....[103]....
        /*0984*/ 	.word	0x0000f5f0


	//   ....[104]....
        /*0988*/ 	.word	0x0000fa90


	//   ....[105]....
        /*098c*/ 	.word	0x00012060


	//   ....[106]....
        /*0990*/ 	.word	0x00012070


	//   ....[107]....
        /*0994*/ 	.word	0x00012080


	//   ....[108]....
        /*0998*/ 	.word	0x00012090


	//   ....[109]....
        /*099c*/ 	.word	0x000120c0


	//   ....[110]....
        /*09a0*/ 	.word	0x000120e0


	//   ....[111]....
        /*09a4*/ 	.word	0x00012100


	//   ....[112]....
        /*09a8*/ 	.word	0x00012110


	//   ....[113]....
        /*09ac*/ 	.word	0x00013d80


	//   ....[114]....
        /*09b0*/ 	.word	0x00013dc0


	//   ....[115]....
        /*09b4*/ 	.word	0x00013df0


	//   ....[116]....
        /*09b8*/ 	.word	0x00013e20


	//   ....[117]....
        /*09bc*/ 	.word	0x00013e60


	//   ....[118]....
        /*09c0*/ 	.word	0x00013ea0


	//   ....[119]....
        /*09c4*/ 	.word	0x00013ec0


	//   ....[120]....
        /*09c8*/ 	.word	0x00013ed0


	//   ....[121]....
        /*09cc*/ 	.word	0x00014090


	//   ....[122]....
        /*09d0*/ 	.word	0x000140a0


	//   ....[123]....
        /*09d4*/ 	.word	0x000141a0


	//   ....[124]....
        /*09d8*/ 	.word	0x000141d0


	//   ....[125]....
        /*09dc*/ 	.word	0x000142b0


	//   ....[126]....
        /*09e0*/ 	.word	0x000142e0


	//   ....[127]....
        /*09e4*/ 	.word	0x000143c0


	//   ....[128]....
        /*09e8*/ 	.word	0x000143f0


	//   ....[129]....
        /*09ec*/ 	.word	0x000144d0


	//   ....[130]....
        /*09f0*/ 	.word	0x00014500


	//   ....[131]....
        /*09f4*/ 	.word	0x000145e0


	//   ....[132]....
        /*09f8*/ 	.word	0x00014610


	//   ....[133]....
        /*09fc*/ 	.word	0x000146f0


	//   ....[134]....
        /*0a00*/ 	.word	0x00014720


	//   ....[135]....
        /*0a04*/ 	.word	0x00014800


	//   ....[136]....
        /*0a08*/ 	.word	0x00014820


	//   ....[137]....
        /*0a0c*/ 	.word	0x000150e0


	//   ....[138]....
        /*0a10*/ 	.word	0x000150f0


	//   ....[139]....
        /*0a14*/ 	.word	0x000151c0


	//   ....[140]....
        /*0a18*/ 	.word	0x000151f0


	//   ....[141]....
        /*0a1c*/ 	.word	0x000152c0


	//   ....[142]....
        /*0a20*/ 	.word	0x000152f0


	//   ....[143]....
        /*0a24*/ 	.word	0x000153c0


	//   ....[144]....
        /*0a28*/ 	.word	0x000153f0


	//   ....[145]....
        /*0a2c*/ 	.word	0x000154c0


	//   ....[146]....
        /*0a30*/ 	.word	0x000154f0


	//   ....[147]....
        /*0a34*/ 	.word	0x000155c0


	//   ....[148]....
        /*0a38*/ 	.word	0x000155f0


	//   ....[149]....
        /*0a3c*/ 	.word	0x000156c0


	//   ....[150]....
        /*0a40*/ 	.word	0x000156f0


	//   ....[151]....
        /*0a44*/ 	.word	0x000157c0


	//   ....[152]....
        /*0a48*/ 	.word	0x000157e0


	//----- nvinfo : EIATTR_EXIT_INSTR_OFFSETS
	.align		4
.L_570:
        /*0a4c*/ 	.byte	0x04, 0x1c
        /*0a4e*/ 	.short	(.L_572 - .L_571)


	//   ....[0]....
.L_571:
        /*0a50*/ 	.word	0x00000450


	//   ....[1]....
        /*0a54*/ 	.word	0x00014830


	//   ....[2]....
        /*0a58*/ 	.word	0x00014890


	//   ....[3]....
        /*0a5c*/ 	.word	0x000148f0


	//   ....[4]....
        /*0a60*/ 	.word	0x000157f0


	//   ....[5]....
        /*0a64*/ 	.word	0x00015840


	//   ....[6]....
        /*0a68*/ 	.word	0x000158a0


	//----- nvinfo : EIATTR_CTAIDZ_USED
	.align		4
.L_572:
        /*0a6c*/ 	.byte	0x01, 0x04
	.zero		2


	//----- nvinfo : EIATTR_MAX_THREADS
	.align		4
        /*0a70*/ 	.byte	0x04, 0x05
        /*0a72*/ 	.short	(.L_574 - .L_573)
.L_573:
        /*0a74*/ 	.word	0x00000080
        /*0a78*/ 	.word	0x00000001
        /*0a7c*/ 	.word	0x00000001


	//----- nvinfo : EIATTR_CRS_STACK_SIZE
	.align		4
.L_574:
        /*0a80*/ 	.byte	0x04, 0x1e
        /*0a82*/ 	.short	(.L_576 - .L_575)
.L_575:
        /*0a84*/ 	.word	0x00000000
.L_576:


//--------------------- .nv.info._ZN7cutlass13device_kernelIN5flash19enable_sm80_to_sm89INS1_16FlashAttnFwdSm80INS1_25CollectiveMainloopFwdSm80ILi4ELi1ELb0EN4cute5tupleIJNS5_1CILi128EEENS7_ILi64EEES8_EEELi128ENS_6half_tEfNS_4arch4Sm80ELb1ELb0ELb1ELb1ELb1ELb1ELb1ELb0EEENS1_21CollectiveEpilogueFwdINS6_IJS8_S8_S9_EEENS6_IJNS7_ILi1EEESH_SH_EEESB_SD_Li128ELb1ELb1ELb0ELb0EEENS1_19SingleTileSchedulerILb1ELb0ELb1ELi128EEEEEEEEEvNT_6ParamsE --------------------------
	.section	.nv.info._ZN7cutlass13device_kernelIN5flash19enable_sm80_to_sm89INS1_16FlashAttnFwdSm80INS1_25CollectiveMainloopFwdSm80ILi4ELi1ELb0EN4cute5tupleIJNS5_1CILi128EEENS7_ILi64EEES8_EEELi128ENS_6half_tEfNS_4arch4Sm80ELb1ELb0ELb1ELb1ELb1ELb1ELb1ELb0EEENS1_21CollectiveEpilogueFwdINS6_IJS8_S8_S9_EEENS6_IJNS7_ILi1EEESH_SH_EEESB_SD_Li128ELb1ELb1ELb0ELb0EEENS1_19SingleTileSchedulerILb1ELb0ELb1ELi128EEEEEEEEEvNT_6ParamsE,"",@"SHT_CUDA_INFO"
	.sectionflags	@""
	.align	4


	//----- nvinfo : EIATTR_CUDA_API_VERSION
	.align		4
        /*0000*/ 	.byte	0x04, 0x37
        /*0002*/ 	.short	(.L_578 - .L_577)
.L_577:
        /*0004*/ 	.word	0x00000082


	//----- nvinfo : EIATTR_SW2861232_WAR
	.align		4
.L_578:
        /*0008*/ 	.byte	0x01, 0x35
	.zero		2


	//----- nvinfo : EIATTR_PARAM_CBANK
	.align		4
        /*000c*/ 	.byte	0x04, 0x0a
        /*000e*/ 	.short	(.L_580 - .L_579)
	.align		4
.L_579:
        /*0010*/ 	.word	index@(.nv.constant0._ZN7cutlass13device_kernelIN5flash19enable_sm80_to_sm89INS1_16FlashAttnFwdSm80INS1_25CollectiveMainloopFwdSm80ILi4ELi1ELb0EN4cute5tupleIJNS5_1CILi128EEENS7_ILi64EEES8_EEELi128ENS_6half_tEfNS_4arch4Sm80ELb1ELb0ELb1ELb1ELb1ELb1ELb1ELb0EEENS1_21CollectiveEpilogueFwdINS6_IJS8_S8_S9_EEENS6_IJNS7_ILi1EEESH_SH_EEESB_SD_Li128ELb1ELb1ELb0ELb0EEENS1_19SingleTileSchedulerILb1ELb0ELb1ELi128EEEEEEEEEvNT_6ParamsE)
        /*0014*/ 	.short	0x0160
        /*0016*/ 	.short	0x0418


	//----- nvinfo : EIATTR_CBANK_PARAM_SIZE
	.align		4
.L_580:
        /*0018*/ 	.byte	0x03, 0x19
        /*001a*/ 	.short	0x0418


	//----- nvinfo : EIATTR_KPARAM_INFO
	.align		4
        /*001c*/ 	.byte	0x04, 0x17
        /*001e*/ 	.short	(.L_582 - .L_581)
.L_581:
        /*0020*/ 	.word	0x00000000
        /*0024*/ 	.short	0x0000
        /*0026*/ 	.short	0x0000
        /*0028*/ 	.byte	0x00, 0xf0, 0x61, 0x10


	//----- nvinfo : EIATTR_MAXREG_COUNT
	.align		4
.L_582:
        /*002c*/ 	.byte	0x03, 0x1b
        /*002e*/ 	.short	0x00ff


	//----- nvinfo : EIATTR_NUM_BARRIERS
	.align		4
        /*0030*/ 	.byte	0x02, 0x4c
        /*0032*/ 	.byte	0x02
	.zero		1


	//----- nvinfo : EIATTR_ANNOTATIONS
	.align		4
        /*0034*/ 	.byte	0x04, 0x55
        /*0036*/ 	.short	(.L_584 - .L_583)


	//   ....[0]....
.L_583:
        /* <DEDUP_REMOVED lines=185> */


	//----- nvinfo : EIATTR_MERCURY_ISA_VERSION
	.align		4
.L_584:
        /*0bb8*/ 	.byte	0x03, 0x5f
        /*0bba*/ 	.short	0x0000


	//----- nvinfo : EIATTR_COOP_GROUP_MASK_REGIDS
	.align		4
        /*0bbc*/ 	.byte	0x04, 0x29
        /*0bbe*/ 	.short	(.L_586 - .L_585)


	//   ....[0]....
.L_585:
        /*0bc0*/ 	.word	0xffffffff


	//   ....[1]....
        /*0bc4*/ 	.word	0xffffffff


	//   ....[2]....
        /*0bc8*/ 	.word	0xffffffff


	//   ....[3]....
        /*0bcc*/ 	.word	0xffffffff


	//   ....[4]....
        /*0bd0*/ 	.word	0xffffffff


	//   ....[5]....
        /*0bd4*/ 	.word	0xffffffff


	//   ....[6]....
        /*0bd8*/ 	.word	0xffffffff


	//   ....[7]....
        /*0bdc*/ 	.word	0xffffffff


	//   ....[8]....
        /*0be0*/ 	.word	0xffffffff


	//   ....[9]....
        /*0be4*/ 	.word	0xffffffff


	//   ....[10]....
        /*0be8*/ 	.word	0xffffffff


	//   ....[11]....
        /*0bec*/ 	.word	0xffffffff


	//   ....[12]....
        /*0bf0*/ 	.word	0xffffffff


	//   ....[13]....
        /*0bf4*/ 	.word	0xffffffff


	//   ....[14]....
        /*0bf8*/ 	.word	0xffffffff


	//   ....[15]....
        /*0bfc*/ 	.word	0xffffffff


	//   ....[16]....
        /*0c00*/ 	.word	0xffffffff


	//   ....[17]....
        /*0c04*/ 	.word	0xffffffff


	//   ....[18]....
        /*0c08*/ 	.word	0xffffffff


	//   ....[19]....
        /*0c0c*/ 	.word	0xffffffff


	//   ....[20]....
        /*0c10*/ 	.word	0xffffffff


	//   ....[21]....
        /*0c14*/ 	.word	0xffffffff


	//   ....[22]....
        /*0c18*/ 	.word	0xffffffff


	//   ....[23]....
        /*0c1c*/ 	.word	0xffffffff


	//   ....[24]....
        /*0c20*/ 	.word	0xffffffff


	//   ....[25]....
        /*0c24*/ 	.word	0xffffffff


	//   ....[26]....
        /*0c28*/ 	.word	0xffffffff


	//   ....[27]....
        /*0c2c*/ 	.word	0xffffffff


	//   ....[28]....
        /*0c30*/ 	.word	0xffffffff


	//   ....[29]....
        /*0c34*/ 	.word	0xffffffff


	//   ....[30]....
        /*0c38*/ 	.word	0xffffffff


	//   ....[31]....
        /*0c3c*/ 	.word	0xffffffff


	//   ....[32]....
        /*0c40*/ 	.word	0xffffffff


	//   ....[33]....
        /*0c44*/ 	.word	0xffffffff


	//   ....[34]....
        /*0c48*/ 	.word	0xffffffff


	//   ....[35]....
        /*0c4c*/ 	.word	0xffffffff


	//   ....[36]....
        /*0c50*/ 	.word	0xffffffff


	//   ....[37]....
        /*0c54*/ 	.word	0xffffffff


	//   ....[38]....
        /*0c58*/ 	.word	0xffffffff


	//   ....[39]....
        /*0c5c*/ 	.word	0xffffffff


	//   ....[40]....
        /*0c60*/ 	.word	0xffffffff


	//   ....[41]....
        /*0c64*/ 	.word	0xffffffff


	//   ....[42]....
        /*0c68*/ 	.word	0xffffffff


	//   ....[43]....
        /*0c6c*/ 	.word	0xffffffff


	//   ....[44]....
        /*0c70*/ 	.word	0xffffffff


	//   ....[45]....
        /*0c74*/ 	.word	0xffffffff


	//   ....[46]....
        /*0c78*/ 	.word	0xffffffff


	//   ....[47]....
        /*0c7c*/ 	.word	0xffffffff


	//   ....[48]....
        /*0c80*/ 	.word	0xffffffff


	//   ....[49]....
        /*0c84*/ 	.word	0xffffffff


	//   ....[50]....
        /*0c88*/ 	.word	0xffffffff


	//   ....[51]....
        /*0c8c*/ 	.word	0xffffffff


	//   ....[52]....
        /*0c90*/ 	.word	0xffffffff


	//   ....[53]....
        /*0c94*/ 	.word	0xffffffff


	//   ....[54]....
        /*0c98*/ 	.word	0xffffffff


	//   ....[55]....
        /*0c9c*/ 	.word	0xffffffff


	//   ....[56]....
        /*0ca0*/ 	.word	0xffffffff


	//   ....[57]....
        /*0ca4*/ 	.word	0xffffffff


	//   ....[58]....
        /*0ca8*/ 	.word	0xffffffff


	//   ....[59]....
        /*0cac*/ 	.word	0xffffffff


	//   ....[60]....
        /*0cb0*/ 	.word	0xffffffff


	//   ....[61]....
        /*0cb4*/ 	.word	0xffffffff


	//   ....[62]....
        /*0cb8*/ 	.word	0xffffffff


	//   ....[63]....
        /*0cbc*/ 	.word	0xffffffff


	//   ....[64]....
        /*0cc0*/ 	.word	0xffffffff


	//   ....[65]....
        /*0cc4*/ 	.word	0xffffffff


	//   ....[66]....
        /*0cc8*/ 	.word	0xffffffff


	//   ....[67]....
        /*0ccc*/ 	.word	0xffffffff


	//   ....[68]....
        /*0cd0*/ 	.word	0xffffffff


	//   ....[69]....
        /*0cd4*/ 	.word	0xffffffff


	//   ....[70]....
        /*0cd8*/ 	.word	0xffffffff


	//   ....[71]....
        /*0cdc*/ 	.word	0xffffffff


	//   ....[72]....
        /*0ce0*/ 	.word	0xffffffff


	//   ....[73]....
        /*0ce4*/ 	.word	0xffffffff


	//   ....[74]....
        /*0ce8*/ 	.word	0xffffffff


	//   ....[75]....
        /*0cec*/ 	.word	0xffffffff


	//   ....[76]....
        /*0cf0*/ 	.word	0xffffffff


	//   ....[77]....
        /*0cf4*/ 	.word	0xffffffff


	//   ....[78]....
        /*0cf8*/ 	.word	0xffffffff


	//   ....[79]....
        /*0cfc*/ 	.word	0xffffffff


	//   ....[80]....
        /*0d00*/ 	.word	0xffffffff


	//   ....[81]....
        /*0d04*/ 	.word	0xffffffff


	//   ....[82]....
        /*0d08*/ 	.word	0xffffffff


	//   ....[83]....
        /*0d0c*/ 	.word	0xffffffff


	//   ....[84]....
        /*0d10*/ 	.word	0xffffffff


	//   ....[85]....
        /*0d14*/ 	.word	0xffffffff


	//   ....[86]....
        /*0d18*/ 	.word	0xffffffff


	//   ....[87]....
        /*0d1c*/ 	.word	0xffffffff


	//   ....[88]....
        /*0d20*/ 	.word	0xffffffff


	//   ....[89]....
        /*0d24*/ 	.word	0xffffffff


	//   ....[90]....
        /*0d28*/ 	.word	0xffffffff


	//   ....[91]....
        /*0d2c*/ 	.word	0xffffffff


	//   ....[92]....
        /*0d30*/ 	.word	0xffffffff


	//   ....[93]....
        /*0d34*/ 	.word	0xffffffff


	//   ....[94]....
        /*0d38*/ 	.word	0xffffffff


	//   ....[95]....
        /*0d3c*/ 	.word	0xffffffff


	//   ....[96]....
        /*0d40*/ 	.word	0xffffffff


	//   ....[97]....
        /*0d44*/ 	.word	0xffffffff


	//   ....[98]....
        /*0d48*/ 	.word	0xffffffff


	//   ....[99]....
        /*0d4c*/ 	.word	0xffffffff


	//   ....[100]....
        /*0d50*/ 	.word	0xffffffff


	//   ....[101]....
        /*0d54*/ 	.word	0xffffffff


	//   ....[102]....
        /*0d58*/ 	.word	0xffffffff


	//   ....[103]....
        /*0d5c*/ 	.word	0xffffffff


	//   ....[104]....
        /*0d60*/ 	.word	0xffffffff


	//   ....[105]....
        /*0d64*/ 	.word	0xffffffff


	//   ....[106]....
        /*0d68*/ 	.word	0xffffffff


	//   ....[107]....
        /*0d6c*/ 	.word	0xffffffff


	//   ....[108]....
        /*0d70*/ 	.word	0xffffffff


	//   ....[109]....
        /*0d74*/ 	.word	0xffffffff


	//   ....[110]....
        /*0d78*/ 	.word	0xffffffff


	//   ....[111]....
        /*0d7c*/ 	.word	0xffffffff


	//   ....[112]....
        /*0d80*/ 	.word	0xffffffff


	//   ....[113]....
        /*0d84*/ 	.word	0xffffffff


	//   ....[114]....
        /*0d88*/ 	.word	0xffffffff


	//   ....[115]....
        /*0d8c*/ 	.word	0xffffffff


	//   ....[116]....
        /*0d90*/ 	.word	0xffffffff


	//   ....[117]....
        /*0d94*/ 	.word	0xffffffff


	//   ....[118]....
        /*0d98*/ 	.word	0xffffffff


	//   ....[119]....
        /*0d9c*/ 	.word	0xffffffff


	//   ....[120]....
        /*0da0*/ 	.word	0xffffffff


	//   ....[121]....
        /*0da4*/ 	.word	0xffffffff


	//   ....[122]....
        /*0da8*/ 	.word	0xffffffff


	//   ....[123]....
        /*0dac*/ 	.word	0xffffffff


	//   ....[124]....
        /*0db0*/ 	.word	0xffffffff


	//   ....[125]....
        /*0db4*/ 	.word	0xffffffff


	//   ....[126]....
        /*0db8*/ 	.word	0xffffffff


	//   ....[127]....
        /*0dbc*/ 	.word	0xffffffff


	//   ....[128]....
        /*0dc0*/ 	.word	0xffffffff


	//   ....[129]....
        /*0dc4*/ 	.word	0xffffffff


	//   ....[130]....
        /*0dc8*/ 	.word	0xffffffff


	//   ....[131]....
        /*0dcc*/ 	.word	0xffffffff


	//   ....[132]....
        /*0dd0*/ 	.word	0xffffffff


	//   ....[133]....
        /*0dd4*/ 	.word	0xffffffff


	//   ....[134]....
        /*0dd8*/ 	.word	0xffffffff


	//   ....[135]....
        /*0ddc*/ 	.word	0xffffffff


	//   ....[136]....
        /*0de0*/ 	.word	0xffffffff


	//   ....[137]....
        /*0de4*/ 	.word	0xffffffff


	//   ....[138]....
        /*0de8*/ 	.word	0xffffffff


	//   ....[139]....
        /*0dec*/ 	.word	0xffffffff


	//   ....[140]....
        /*0df0*/ 	.word	0xffffffff


	//   ....[141]....
        /*0df4*/ 	.word	0xffffffff


	//   ....[142]....
        /*0df8*/ 	.word	0xffffffff


	//   ....[143]....
        /*0dfc*/ 	.word	0xffffffff


	//   ....[144]....
        /*0e00*/ 	.word	0xffffffff


	//   ....[145]....
        /*0e04*/ 	.word	0xffffffff


	//   ....[146]....
        /*0e08*/ 	.word	0xffffffff


	//   ....[147]....
        /*0e0c*/ 	.word	0xffffffff


	//   ....[148]....
        /*0e10*/ 	.word	0xffffffff


	//   ....[149]....
        /*0e14*/ 	.word	0xffffffff


	//   ....[150]....
        /*0e18*/ 	.word	0xffffffff


	//   ....[151]....
        /*0e1c*/ 	.word	0xffffffff


	//   ....[152]....
        /*0e20*/ 	.word	0xffffffff


	//   ....[153]....
        /*0e24*/ 	.word	0xffffffff


	//   ....[154]....
        /*0e28*/ 	.word	0xffffffff


	//   ....[155]....
        /*0e2c*/ 	.word	0xffffffff


	//   ....[156]....
        /*0e30*/ 	.word	0xffffffff


	//   ....[157]....
        /*0e34*/ 	.word	0xffffffff


	//   ....[158]....
        /*0e38*/ 	.word	0xffffffff


	//   ....[159]....
        /*0e3c*/ 	.word	0xffffffff


	//   ....[160]....
        /*0e40*/ 	.word	0xffffffff


	//   ....[161]....
        /*0e44*/ 	.word	0xffffffff


	//   ....[162]....
        /*0e48*/ 	.word	0xffffffff


	//   ....[163]....
        /*0e4c*/ 	.word	0xffffffff


	//   ....[164]....
        /*0e50*/ 	.word	0xffffffff


	//   ....[165]....
        /*0e54*/ 	.word	0xffffffff


	//   ....[166]....
        /*0e58*/ 	.word	0xffffffff


	//   ....[167]....
        /*0e5c*/ 	.word	0xffffffff


	//   ....[168]....
        /*0e60*/ 	.word	0xffffffff


	//   ....[169]....
        /*0e64*/ 	.word	0xffffffff


	//   ....[170]....
        /*0e68*/ 	.word	0xffffffff


	//   ....[171]....
        /*0e6c*/ 	.word	0xffffffff


	//   ....[172]....
        /*0e70*/ 	.word	0xffffffff


	//   ....[173]....
        /*0e74*/ 	.word	0xffffffff


	//   ....[174]....
        /*0e78*/ 	.word	0xffffffff


	//   ....[175]....
        /*0e7c*/ 	.word	0xffffffff


	//   ....[176]....
        /*0e80*/ 	.word	0xffffffff


	//   ....[177]....
        /*0e84*/ 	.word	0xffffffff


	//   ....[178]....
        /*0e88*/ 	.word	0xffffffff


	//   ....[179]....
        /*0e8c*/ 	.word	0xffffffff


	//   ....[180]....
        /*0e90*/ 	.word	0xffffffff


	//   ....[181]....
        /*0e94*/ 	.word	0xffffffff


	//   ....[182]....
        /*0e98*/ 	.word	0xffffffff


	//   ....[183]....
        /*0e9c*/ 	.word	0xffffffff


	//   ....[184]....
        /*0ea0*/ 	.word	0xffffffff


	//   ....[185]....
        /*0ea4*/ 	.word	0xffffffff


	//   ....[186]....
        /*0ea8*/ 	.word	0xffffffff


	//   ....[187]....
        /*0eac*/ 	.word	0xffffffff


	//   ....[188]....
        /*0eb0*/ 	.word	0xffffffff


	//   ....[189]....
        /*0eb4*/ 	.word	0xffffffff


	//   ....[190]....
        /*0eb8*/ 	.word	0xffffffff


	//   ....[191]....
        /*0ebc*/ 	.word	0xffffffff


	//   ....[192]....
        /*0ec0*/ 	.word	0xffffffff


	//   ....[193]....
        /*0ec4*/ 	.word	0xffffffff


	//   ....[194]....
        /*0ec8*/ 	.word	0xffffffff


	//   ....[195]....
        /*0ecc*/ 	.word	0xffffffff


	//   ....[196]....
        /*0ed0*/ 	.word	0xffffffff


	//   ....[197]....
        /*0ed4*/ 	.word	0xffffffff


	//   ....[198]....
        /*0ed8*/ 	.word	0xffffffff


	//   ....[199]....
        /*0edc*/ 	.word	0xffffffff


	//   ....[200]....
        /*0ee0*/ 	.word	0xffffffff


	//   ....[201]....
        /*0ee4*/ 	.word	0xffffffff


	//   ....[202]....
        /*0ee8*/ 	.word	0xffffffff


	//   ....[203]....
        /*0eec*/ 	.word	0xffffffff


	//   ....[204]....
        /*0ef0*/ 	.word	0xffffffff


	//   ....[205]....
        /*0ef4*/ 	.word	0xffffffff


	//   ....[206]....
        /*0ef8*/ 	.word	0xffffffff


	//   ....[207]....
        /*0efc*/ 	.word	0xffffffff


	//   ....[208]....
        /*0f00*/ 	.word	0xffffffff


	//   ....[209]....
        /*0f04*/ 	.word	0xffffffff


	//   ....[210]....
        /*0f08*/ 	.word	0xffffffff


	//   ....[211]....
        /*0f0c*/ 	.word	0xffffffff


	//   ....[212]....
        /*0f10*/ 	.word	0xffffffff


	//   ....[213]....
        /*0f14*/ 	.word	0xffffffff


	//   ....[214]....
        /*0f18*/ 	.word	0xffffffff


	//   ....[215]....
        /*0f1c*/ 	.word	0xffffffff


	//   ....[216]....
        /*0f20*/ 	.word	0xffffffff


	//   ....[217]....
        /*0f24*/ 	.word	0xffffffff


	//   ....[218]....
        /*0f28*/ 	.word	0xffffffff


	//   ....[219]....
        /*0f2c*/ 	.word	0xffffffff


	//   ....[220]....
        /*0f30*/ 	.word	0xffffffff


	//   ....[221]....
        /*0f34*/ 	.word	0xffffffff


	//   ....[222]....
        /*0f38*/ 	.word	0xffffffff


	//   ....[223]....
        /*0f3c*/ 	.word	0xffffffff


	//   ....[224]....
        /*0f40*/ 	.word	0xffffffff


	//   ....[225]....
        /*0f44*/ 	.word	0xffffffff


	//   ....[226]....
        /*0f48*/ 	.word	0xffffffff


	//   ....[227]....
        /*0f4c*/ 	.word	0xffffffff


	//   ....[228]....
        /*0f50*/ 	.word	0xffffffff


	//   ....[229]....
        /*0f54*/ 	.word	0xffffffff


	//   ....[230]....
        /*0f58*/ 	.word	0xffffffff


	//   ....[231]....
        /*0f5c*/ 	.word	0xffffffff


	//   ....[232]....
        /*0f60*/ 	.word	0xffffffff


	//   ....[233]....
        /*0f64*/ 	.word	0xffffffff


	//   ....[234]....
        /*0f68*/ 	.word	0xffffffff


	//   ....[235]....
        /*0f6c*/ 	.word	0xffffffff


	//   ....[236]....
        /*0f70*/ 	.word	0xffffffff


	//   ....[237]....
        /*0f74*/ 	.word	0xffffffff


	//   ....[238]....
        /*0f78*/ 	.word	0xffffffff


	//   ....[239]....
        /*0f7c*/ 	.word	0xffffffff


	//   ....[240]....
        /*0f80*/ 	.word	0xffffffff


	//   ....[241]....
        /*0f84*/ 	.word	0xffffffff


	//   ....[242]....
        /*0f88*/ 	.word	0xffffffff


	//   ....[243]....
        /*0f8c*/ 	.word	0xffffffff


	//   ....[244]....
        /*0f90*/ 	.word	0xffffffff


	//   ....[245]....
        /*0f94*/ 	.word	0xffffffff


	//   ....[246]....
        /*0f98*/ 	.word	0xffffffff


	//   ....[247]....
        /*0f9c*/ 	.word	0xffffffff


	//   ....[248]....
        /*0fa0*/ 	.word	0xffffffff


	//   ....[249]....
        /*0fa4*/ 	.word	0xffffffff


	//   ....[250]....
        /*0fa8*/ 	.word	0xffffffff


	//   ....[251]....
        /*0fac*/ 	.word	0xffffffff


	//   ....[252]....
        /*0fb0*/ 	.word	0xffffffff


	//   ....[253]....
        /*0fb4*/ 	.word	0xffffffff


	//   ....[254]....
        /*0fb8*/ 	.word	0xffffffff


	//   ....[255]....
        /*0fbc*/ 	.word	0xffffffff


	//   ....[0]....
        /*0fc0*/ 	.word	0xffffffff


	//   ....[1]....
        /*0fc4*/ 	.word	0xffffffff


	//   ....[2]....
        /*0fc8*/ 	.word	0xffffffff


	//   ....[3]....
        /*0fcc*/ 	.word	0xffffffff


	//   ....[4]....
        /*0fd0*/ 	.word	0xffffffff


	//   ....[5]....
        /*0fd4*/ 	.word	0xffffffff


	//   ....[6]....
        /*0fd8*/ 	.word	0xffffffff


	//   ....[7]....
        /*0fdc*/ 	.word	0xffffffff


	//   ....[8]....
        /*0fe0*/ 	.word	0xffffffff


	//   ....[9]....
        /*0fe4*/ 	.word	0xffffffff


	//   ....[10]....
        /*0fe8*/ 	.word	0xffffffff


	//   ....[11]....
        /*0fec*/ 	.word	0xffffffff


	//   ....[12]....
        /*0ff0*/ 	.word	0xffffffff


	//   ....[13]....
        /*0ff4*/ 	.word	0xffffffff


	//   ....[14]....
        /*0ff8*/ 	.word	0xffffffff


	//   ....[15]....
        /*0ffc*/ 	.word	0xffffffff


	//   ....[16]....
        /*1000*/ 	.word	0xffffffff


	//   ....[17]....
        /*1004*/ 	.word	0xffffffff


	//   ....[18]....
        /*1008*/ 	.word	0xffffffff


	//   ....[19]....
        /*100c*/ 	.word	0xffffffff


	//   ....[20]....
        /*1010*/ 	.word	0xffffffff


	//   ....[21]....
        /*1014*/ 	.word	0xffffffff


	//   ....[22]....
        /*1018*/ 	.word	0xffffffff


	//   ....[23]....
        /*101c*/ 	.word	0xffffffff


	//   ....[24]....
        /*1020*/ 	.word	0xffffffff


	//   ....[25]....
        /*1024*/ 	.word	0xffffffff


	//   ....[26]....
        /*1028*/ 	.word	0xffffffff


	//   ....[27]....
        /*102c*/ 	.word	0xffffffff


	//   ....[28]....
        /*1030*/ 	.word	0xffffffff


	//   ....[29]....
        /*1034*/ 	.word	0xffffffff


	//   ....[30]....
        /*1038*/ 	.word	0xffffffff


	//   ....[31]....
        /*103c*/ 	.word	0xffffffff


	//   ....[32]....
        /*1040*/ 	.word	0xffffffff


	//   ....[33]....
        /*1044*/ 	.word	0xffffffff


	//   ....[34]....
        /*1048*/ 	.word	0xffffffff


	//   ....[35]....
        /*104c*/ 	.word	0xffffffff


	//   ....[36]....
        /*1050*/ 	.word	0xffffffff


	//   ....[37]....
        /*1054*/ 	.word	0xffffffff


	//   ....[38]....
        /*1058*/ 	.word	0xffffffff


	//   ....[39]....
        /*105c*/ 	.word	0xffffffff


	//   ....[40]....
        /*1060*/ 	.word	0xffffffff


	//   ....[41]....
        /*1064*/ 	.word	0xffffffff


	//   ....[42]....
        /*1068*/ 	.word	0xffffffff


	//   ....[43]....
        /*106c*/ 	.word	0xffffffff


	//   ....[44]....
        /*1070*/ 	.word	0xffffffff


	//   ....[45]....
        /*1074*/ 	.word	0xffffffff


	//   ....[46]....
        /*1078*/ 	.word	0xffffffff


	//   ....[47]....
        /*107c*/ 	.word	0xffffffff


	//   ....[48]....
        /*1080*/ 	.word	0xffffffff


	//   ....[49]....
        /*1084*/ 	.word	0xffffffff


	//   ....[50]....
        /*1088*/ 	.word	0xffffffff


	//   ....[51]....
        /*108c*/ 	.word	0xffffffff


	//   ....[52]....
        /*1090*/ 	.word	0xffffffff


	//   ....[53]....
        /*1094*/ 	.word	0xffffffff


	//   ....[54]....
        /*1098*/ 	.word	0xffffffff


	//   ....[55]....
        /*109c*/ 	.word	0xffffffff


	//   ....[56]....
        /*10a0*/ 	.word	0xffffffff


	//   ....[57]....
        /*10a4*/ 	.word	0xffffffff


	//   ....[58]....
        /*10a8*/ 	.word	0xffffffff


	//   ....[59]....
        /*10ac*/ 	.word	0xffffffff


	//   ....[60]....
        /*10b0*/ 	.word	0xffffffff


	//   ....[61]....
        /*10b4*/ 	.word	0xffffffff


	//   ....[62]....
        /*10b8*/ 	.word	0xffffffff


	//   ....[63]....
        /*10bc*/ 	.word	0xffffffff


	//   ....[64]....
        /*10c0*/ 	.word	0xffffffff


	//   ....[65]....
        /*10c4*/ 	.word	0xffffffff


	//   ....[66]....
        /*10c8*/ 	.word	0xffffffff


	//   ....[67]....
        /*10cc*/ 	.word	0xffffffff


	//   ....[68]....
        /*10d0*/ 	.word	0xffffffff


	//   ....[69]....
        /*10d4*/ 	.word	0xffffffff


	//   ....[70]....
        /*10d8*/ 	.word	0xffffffff


	//   ....[71]....
        /*10dc*/ 	.word	0xffffffff


	//   ....[72]....
        /*10e0*/ 	.word	0xffffffff


	//   ....[73]....
        /*10e4*/ 	.word	0xffffffff


	//   ....[74]....
        /*10e8*/ 	.word	0xffffffff


	//   ....[75]....
        /*10ec*/ 	.word	0xffffffff


	//   ....[76]....
        /*10f0*/ 	.word	0xffffffff


	//   ....[77]....
        /*10f4*/ 	.word	0xffffffff


	//   ....[78]....
        /*10f8*/ 	.word	0xffffffff


	//   ....[79]....
        /*10fc*/ 	.word	0xffffffff


	//   ....[80]....
        /*1100*/ 	.word	0xffffffff


	//   ....[81]....
        /*1104*/ 	.word	0xffffffff


	//   ....[82]....
        /*1108*/ 	.word	0xffffffff


	//   ....[83]....
        /*110c*/ 	.word	0xffffffff


	//   ....[84]....
        /*1110*/ 	.word	0xffffffff


	//   ....[85]....
        /*1114*/ 	.word	0xffffffff


	//   ....[86]....
        /*1118*/ 	.word	0xffffffff


	//   ....[87]....
        /*111c*/ 	.word	0xffffffff


	//   ....[88]....
        /*1120*/ 	.word	0xffffffff


	//   ....[89]....
        /*1124*/ 	.word	0xffffffff


	//   ....[90]....
        /*1128*/ 	.word	0xffffffff


	//   ....[91]....
        /*112c*/ 	.word	0xffffffff


	//   ....[92]....
        /*1130*/ 	.word	0xffffffff


	//   ....[93]....
        /*1134*/ 	.word	0xffffffff


	//   ....[94]....
        /*1138*/ 	.word	0xffffffff


	//   ....[95]....
        /*113c*/ 	.word	0xffffffff


	//   ....[96]....
        /*1140*/ 	.word	0xffffffff


	//   ....[97]....
        /*1144*/ 	.word	0xffffffff


	//   ....[98]....
        /*1148*/ 	.word	0xffffffff


	//   ....[99]....
        /*114c*/ 	.word	0xffffffff


	//   ....[100]....
        /*1150*/ 	.word	0xffffffff


	//   ....[101]....
        /*1154*/ 	.word	0xffffffff


	//   ....[102]....
        /*1158*/ 	.word	0xffffffff


	//   ....[103]....
        /*115c*/ 	.word	0xffffffff


	//   ....[104]....
        /*1160*/ 	.word	0xffffffff


	//   ....[105]....
        /*1164*/ 	.word	0xffffffff


	//   ....[106]....
        /*1168*/ 	.word	0xffffffff


	//   ....[107]....
        /*116c*/ 	.word	0xffffffff


	//   ....[108]....
        /*1170*/ 	.word	0xffffffff


	//   ....[109]....
        /*1174*/ 	.word	0xffffffff


	//   ....[110]....
        /*1178*/ 	.word	0xffffffff


	//   ....[111]....
        /*117c*/ 	.word	0xffffffff


	//   ....[112]....
        /*1180*/ 	.word	0xffffffff


	//   ....[113]....
        /*1184*/ 	.word	0xffffffff


	//   ....[114]....
        /*1188*/ 	.word	0xffffffff


	//   ....[115]....
        /*118c*/ 	.word	0xffffffff


	//   ....[116]....
        /*1190*/ 	.word	0xffffffff


	//   ....[117]....
        /*1194*/ 	.word	0xffffffff


	//   ....[118]....
        /*1198*/ 	.word	0xffffffff


	//   ....[119]....
        /*119c*/ 	.word	0xffffffff


	//   ....[120]....
        /*11a0*/ 	.word	0xffffffff


	//   ....[121]....
        /*11a4*/ 	.word	0xffffffff


	//   ....[122]....
        /*11a8*/ 	.word	0xffffffff


	//   ....[123]....
        /*11ac*/ 	.word	0xffffffff


	//   ....[124]....
        /*11b0*/ 	.word	0xffffffff


	//   ....[125]....
        /*11b4*/ 	.word	0xffffffff


	//   ....[126]....
        /*11b8*/ 	.word	0xffffffff


	//   ....[127]....
        /*11bc*/ 	.word	0xffffffff


	//   ....[128]....
        /*11c0*/ 	.word	0xffffffff


	//   ....[129]....
        /*11c4*/ 	.word	0xffffffff


	//   ....[130]....
        /*11c8*/ 	.word	0xffffffff


	//   ....[131]....
        /*11cc*/ 	.word	0xffffffff


	//   ....[132]....
        /*11d0*/ 	.word	0xffffffff


	//   ....[133]....
        /*11d4*/ 	.word	0xffffffff


	//   ....[134]....
        /*11d8*/ 	.word	0xffffffff


	//   ....[135]....
        /*11dc*/ 	.word	0xffffffff


	//   ....[136]....
        /*11e0*/ 	.word	0xffffffff


	//   ....[137]....
        /*11e4*/ 	.word	0xffffffff


	//   ....[138]....
        /*11e8*/ 	.word	0xffffffff


	//   ....[139]....
        /*11ec*/ 	.word	0xffffffff


	//   ....[140]....
        /*11f0*/ 	.word	0xffffffff


	//   ....[141]....
        /*11f4*/ 	.word	0xffffffff


	//   ....[142]....
        /*11f8*/ 	.word	0xffffffff


	//   ....[143]....
        /*11fc*/ 	.word	0xffffffff


	//   ....[144]....
        /*1200*/ 	.word	0xffffffff


	//   ....[145]....
        /*1204*/ 	.word	0xffffffff


	//   ....[146]....
        /*1208*/ 	.word	0xffffffff


	//   ....[147]....
        /*120c*/ 	.word	0xffffffff


	//   ....[148]....
        /*1210*/ 	.word	0xffffffff


	//   ....[149]....
        /*1214*/ 	.word	0xffffffff


	//   ....[150]....
        /*1218*/ 	.word	0xffffffff


	//   ....[151]....
        /*121c*/ 	.word	0xffffffff


	//   ....[152]....
        /*1220*/ 	.word	0xffffffff


	//   ....[153]....
        /*1224*/ 	.word	0xffffffff


	//   ....[154]....
        /*1228*/ 	.word	0xffffffff


	//   ....[155]....
        /*122c*/ 	.word	0xffffffff


	//   ....[156]....
        /*1230*/ 	.word	0xffffffff


	//   ....[157]....
        /*1234*/ 	.word	0xffffffff


	//   ....[158]....
        /*1238*/ 	.word	0xffffffff


	//   ....[159]....
        /*123c*/ 	.word	0xffffffff


	//   ....[160]....
        /*1240*/ 	.word	0xffffffff


	//   ....[161]....
        /*1244*/ 	.word	0xffffffff


	//   ....[162]....
        /*1248*/ 	.word	0xffffffff


	//----- nvinfo : EIATTR_COOP_GROUP_INSTR_OFFSETS
	.align		4
.L_586:
        /*124c*/ 	.byte	0x04, 0x28
        /*124e*/ 	.short	(.L_588 - .L_587)


	//   ....[0]....
.L_587:
        /*1250*/ 	.word	0x00000090


	//   ....[1]....
        /*1254*/ 	.word	0x00002560


	//   ....[2]....
        /*1258*/ 	.word	0x000025b0


	//   ....[3]....
        /*125c*/ 	.word	0x00002d80


	//   ....[4]....
        /*1260*/ 	.word	0x00002da0


	//   ....[5]....
        /*1264*/ 	.word	0x000034f0


	//   ....[6]....
        /*1268*/ 	.word	0x00003510


	//   ....[7]....
        /*126c*/ 	.word	0x00003c60


	//   ....[8]....
        /*1270*/ 	.word	0x00003c70


	//   ....[9]....
        /*1274*/ 	.word	0x000044f0


	//   ....[10]....
        /*1278*/ 	.word	0x00004540


	//   ....[11]....
        /*127c*/ 	.word	0x00005280


	//   ....[12]....
        /*1280*/ 	.word	0x000052b0


	//   ....[13]....
        /*1284*/ 	.word	0x00005a30


	//   ....[14]....
        /*1288*/ 	.word	0x00005a60


	//   ....[15]....
        /*128c*/ 	.word	0x000061e0


	//   ....[16]....
        /*1290*/ 	.word	0x00006200


	//   ....[17]....
        /*1294*/ 	.word	0x000069a0


	//   ....[18]....
        /*1298*/ 	.word	0x000069d0


	//   ....[19]....
        /*129c*/ 	.word	0x00006ae0


	//   ....[20]....
        /*12a0*/ 	.word	0x00006b10


	//   ....[21]....
        /*12a4*/ 	.word	0x00006be0


	//   ....[22]....
        /*12a8*/ 	.word	0x00006c10


	//   ....[23]....
        /*12ac*/ 	.word	0x00006ce0


	//   ....[24]....
        /*12b0*/ 	.word	0x00006d00


	//   ....[25]....
        /*12b4*/ 	.word	0x00007290


	//   ....[26]....
        /*12b8*/ 	.word	0x000072b0


	//   ....[27]....
        /*12bc*/ 	.word	0x00007380


	//   ....[28]....
        /*12c0*/ 	.word	0x000073b0


	//   ....[29]....
        /*12c4*/ 	.word	0x00007480


	//   ....[30]....
        /*12c8*/ 	.word	0x000074b0


	//   ....[31]....
        /*12cc*/ 	.word	0x00007580


	//   ....[32]....
        /*12d0*/ 	.word	0x000075b0


	//   ....[33]....
        /*12d4*/ 	.word	0x00008590


	//   ....[34]....
        /*12d8*/ 	.word	0x000085b0


	//   ....[35]....
        /*12dc*/ 	.word	0x00008700


	//   ....[36]....
        /*12e0*/ 	.word	0x00008710


	//   ....[37]....
        /*12e4*/ 	.word	0x00008840


	//   ....[38]....
        /*12e8*/ 	.word	0x00008860


	//   ....[39]....
        /*12ec*/ 	.word	0x00008990


	//   ....[40]....
        /*12f0*/ 	.word	0x000089a0


	//   ....[41]....
        /*12f4*/ 	.word	0x00008ad0


	//   ....[42]....
        /*12f8*/ 	.word	0x00008af0


	//   ....[43]....
        /*12fc*/ 	.word	0x00008c20


	//   ....[44]....
        /*1300*/ 	.word	0x00008c30


	//   ....[45]....
        /*1304*/ 	.word	0x00008d60


	//   ....[46]....
        /*1308*/ 	.word	0x00008d80


	//   ....[47]....
        /*130c*/ 	.word	0x00008eb0


	//   ....[48]....
        /*1310*/ 	.word	0x00008ec0


	//   ....[49]....
        /*1314*/ 	.word	0x00009770


	//   ....[50]....
        /*1318*/ 	.word	0x000097a0


	//   ....[51]....
        /*131c*/ 	.word	0x000097d0


	//   ....[52]....
        /*1320*/ 	.word	0x000097f0


	//   ....[53]....
        /*1324*/ 	.word	0x00009820


	//   ....[54]....
        /*1328*/ 	.word	0x00009840


	//   ....[55]....
        /*132c*/ 	.word	0x00009870


	//   ....[56]....
        /*1330*/ 	.word	0x00009880


	//   ....[57]....
        /*1334*/ 	.word	0x00009de0


	//   ....[58]....
        /*1338*/ 	.word	0x00009e10


	//   ....[59]....
        /*133c*/ 	.word	0x00009e40


	//   ....[60]....
        /*1340*/ 	.word	0x00009ef0


	//   ....[61]....
        /*1344*/ 	.word	0x00009f00


	//   ....[62]....
        /*1348*/ 	.word	0x00009f10


	//   ....[63]....
        /*134c*/ 	.word	0x0000a0c0


	//   ....[64]....
        /*1350*/ 	.word	0x0000a0f0


	//   ....[65]....
        /*1354*/ 	.word	0x0000aed0


	//   ....[66]....
        /*1358*/ 	.word	0x0000af40


	//   ....[67]....
        /*135c*/ 	.word	0x0000af50


	//   ....[68]....
        /*1360*/ 	.word	0x0000af60


	//   ....[69]....
        /*1364*/ 	.word	0x0000af70


	//   ....[70]....
        /*1368*/ 	.word	0x0000af80


	//   ....[71]....
        /*136c*/ 	.word	0x0000b080


	//   ....[72]....
        /*1370*/ 	.word	0x0000b130


	//   ....[73]....
        /*1374*/ 	.word	0x0000b7a0


	//   ....[74]....
        /*1378*/ 	.word	0x0000bfe0


	//   ....[75]....
        /*137c*/ 	.word	0x0000bff0


	//   ....[76]....
        /*1380*/ 	.word	0x0000c000


	//   ....[77]....
        /*1384*/ 	.word	0x0000ca00


	//   ....[78]....
        /*1388*/ 	.word	0x0000ca30


	//   ....[79]....
        /*138c*/ 	.word	0x0000ca50


	//   ....[80]....
        /*1390*/ 	.word	0x0000ca60


	//   ....[81]....
        /*1394*/ 	.word	0x0000ca90


	//   ....[82]....
        /*1398*/ 	.word	0x0000cab0


	//   ....[83]....
        /*139c*/ 	.word	0x0000cad0


	//   ....[84]....
        /*13a0*/ 	.word	0x0000cae0


	//   ....[85]....
        /*13a4*/ 	.word	0x0000eda0


	//   ....[86]....
        /*13a8*/ 	.word	0x0000edf0


	//   ....[87]....
        /*13ac*/ 	.word	0x0000ee00


	//   ....[88]....
        /*13b0*/ 	.word	0x0000ee10


	//   ....[89]....
        /*13b4*/ 	.word	0x0000ee20


	//   ....[90]....
        /*13b8*/ 	.word	0x0000ee30


	//   ....[91]....
        /*13bc*/ 	.word	0x0000ef90


	//   ....[92]....
        /*13c0*/ 	.word	0x0000efa0


	//   ....[93]....
        /*13c4*/ 	.word	0x00010670


	//   ....[94]....
        /*13c8*/ 	.word	0x000106c0


	//   ....[95]....
        /*13cc*/ 	.word	0x00010760


	//   ....[96]....
        /*13d0*/ 	.word	0x00010770


	//   ....[97]....
        /*13d4*/ 	.word	0x000107e0


	//   ....[98]....
        /*13d8*/ 	.word	0x000107f0


	//   ....[99]....
        /*13dc*/ 	.word	0x00010880


	//   ....[100]....
        /*13e0*/ 	.word	0x00010890


	//   ....[101]....
        /*13e4*/ 	.word	0x00010b10


	//   ....[102]....
        /*13e8*/ 	.word	0x00010d70


	//   ....[103]....
        /*13ec*/ 	.word	0x00010da0


	//   ....[104]....
        /*13f0*/ 	.word	0x00010dd0


	//   ....[105]....
        /*13f4*/ 	.word	0x00011360


	//   ....[106]....
        /*13f8*/ 	.word	0x000113c0


	//   ....[107]....
        /*13fc*/ 	.word	0x00011730


	//   ....[108]....
        /*1400*/ 	.word	0x00011750


	//   ....[109]....
        /*1404*/ 	.word	0x00011770


	//   ....[110]....
        /*1408*/ 	.word	0x00011790


	//   ....[111]....
        /*140c*/ 	.word	0x000118b0


	//   ....[112]....
        /*1410*/ 	.word	0x000118d0


	//   ....[113]....
        /*1414*/ 	.word	0x000142a0


	//   ....[114]....
        /*1418*/ 	.word	0x00014340


	//   ....[115]....
        /*141c*/ 	.word	0x00014360


	//   ....[116]....
        /*1420*/ 	.word	0x00014380


	//   ....[117]....
        /*1424*/ 	.word	0x000143a0


	//   ....[118]....
        /*1428*/ 	.word	0x000143c0


	//   ....[119]....
        /*142c*/ 	.word	0x000143e0


	//   ....[120]....
        /*1430*/ 	.word	0x000143f0


	//   ....[121]....
        /*1434*/ 	.word	0x00015ae0


	//   ....[122]....
        /*1438*/ 	.word	0x00015b30


	//   ....[123]....
        /*143c*/ 	.word	0x00015b40


	//   ....[124]....
        /*1440*/ 	.word	0x00015b50


	//   ....[125]....
        /*1444*/ 	.word	0x00015b60


	//   ....[126]....
        /*1448*/ 	.word	0x00015b70


	//   ....[127]....
        /*144c*/ 	.word	0x00015bc0


	//   ....[128]....
        /*1450*/ 	.word	0x00015be0


	//   ....[129]....
        /*1454*/ 	.word	0x00016250


	//   ....[130]....
        /*1458*/ 	.word	0x00016260


	//   ....[131]....
        /*145c*/ 	.word	0x00016270


	//   ....[132]....
        /*1460*/ 	.word	0x00016280


	//   ....[133]....
        /*1464*/ 	.word	0x000162c0


	//   ....[134]....
        /*1468*/ 	.word	0x000162e0


	//   ....[135]....
        /*146c*/ 	.word	0x000162f0


	//   ....[136]....
        /*1470*/ 	.word	0x00016300


	//   ....[137]....
        /*1474*/ 	.word	0x00018a20


	//   ....[138]....
        /*1478*/ 	.word	0x00018a90


	//   ....[139]....
        /*147c*/ 	.word	0x00018aa0


	//   ....[140]....
        /*1480*/ 	.word	0x00018ab0


	//   ....[141]....
        /*1484*/ 	.word	0x00018ae0


	//   ....[142]....
        /*1488*/ 	.word	0x00018b00


	//   ....[143]....
        /*148c*/ 	.word	0x00018b10


	//   ....[144]....
        /*1490*/ 	.word	0x00018b20


	//   ....[145]....
        /*1494*/ 	.word	0x0001a680


	//   ....[146]....
        /*1498*/ 	.word	0x0001a6c0


	//   ....[147]....
        /*149c*/ 	.word	0x0001a6f0


	//   ....[148]....
        /*14a0*/ 	.word	0x0001a710


	//   ....[149]....
        /*14a4*/ 	.word	0x0001a730


	//   ....[150]....
        /*14a8*/ 	.word	0x0001a750


	//   ....[151]....
        /*14ac*/ 	.word	0x0001a760


	//   ....[152]....
        /*14b0*/ 	.word	0x0001a770


	//   ....[153]....
        /*14b4*/ 	.word	0x0001a9b0


	//   ....[154]....
        /*14b8*/ 	.word	0x0001a9c0


	//   ....[155]....
        /*14bc*/ 	.word	0x0001aac0


	//   ....[156]....
        /*14c0*/ 	.word	0x0001aaf0


	//   ....[157]....
        /*14c4*/ 	.word	0x0001abd0


	//   ....[158]....
        /*14c8*/ 	.word	0x0001ac00


	//   ....[159]....
        /*14cc*/ 	.word	0x0001ace0


	//   ....[160]....
        /*14d0*/ 	.word	0x0001ad10


	//   ....[161]....
        /*14d4*/ 	.word	0x0001adf0


	//   ....[162]....
        /*14d8*/ 	.word	0x0001ae20


	//   ....[163]....
        /*14dc*/ 	.word	0x0001af00


	//   ....[164]....
        /*14e0*/ 	.word	0x0001af30


	//   ....[165]....
        /*14e4*/ 	.word	0x0001b010


	//   ....[166]....
        /*14e8*/ 	.word	0x0001b040


	//   ....[167]....
        /*14ec*/ 	.word	0x0001b120


	//   ....[168]....
        /*14f0*/ 	.word	0x0001b140


	//   ....[169]....
        /*14f4*/ 	.word	0x0001b8b0


	//   ....[170]....
        /*14f8*/ 	.word	0x0001b8d0


	//   ....[171]....
        /*14fc*/ 	.word	0x0001b9e0


	//   ....[172]....
        /*1500*/ 	.word	0x0001b9f0


	//   ....[173]....
        /*1504*/ 	.word	0x0001bb00


	//   ....[174]....
        /*1508*/ 	.word	0x0001bb20


	//   ....[175]....
        /*150c*/ 	.word	0x0001bc30


	//   ....[176]....
        /*1510*/ 	.word	0x0001bc40


	//   ....[177]....
        /*1514*/ 	.word	0x0001bd50


	//   ....[178]....
        /*1518*/ 	.word	0x0001bd70


	//   ....[179]....
        /*151c*/ 	.word	0x0001be80


	//   ....[180]....
        /*1520*/ 	.word	0x0001be90


	//   ....[181]....
        /*1524*/ 	.word	0x0001bfa0


	//   ....[182]....
        /*1528*/ 	.word	0x0001bfc0


	//   ....[183]....
        /*152c*/ 	.word	0x0001c0d0


	//   ....[184]....
        /*1530*/ 	.word	0x0001c0e0


	//   ....[185]....
        /*1534*/ 	.word	0x0001c220


	//   ....[186]....
        /*1538*/ 	.word	0x0001c290


	//   ....[187]....
        /*153c*/ 	.word	0x0001c310


	//   ....[188]....
        /*1540*/ 	.word	0x0001c380


	//   ....[189]....
        /*1544*/ 	.word	0x0001c400


	//   ....[190]....
        /*1548*/ 	.word	0x0001c480


	//   ....[191]....
        /*154c*/ 	.word	0x0001c500


	//   ....[192]....
        /*1550*/ 	.word	0x0001c570


	//   ....[193]....
        /*1554*/ 	.word	0x0001c5f0


	//   ....[194]....
        /*1558*/ 	.word	0x0001c670


	//   ....[195]....
        /*155c*/ 	.word	0x0001c6f0


	//   ....[196]....
        /*1560*/ 	.word	0x0001c760


	//   ....[197]....
        /*1564*/ 	.word	0x0001c7e0


	//   ....[198]....
        /*1568*/ 	.word	0x0001c860


	//   ....[199]....
        /*156c*/ 	.word	0x0001c8e0


	//   ....[200]....
        /*1570*/ 	.word	0x0001c950


	//   ....[201]....
        /*1574*/ 	.word	0x0001c9c0


	//   ....[202]....
        /*1578*/ 	.word	0x0001ca30


	//   ....[203]....
        /*157c*/ 	.word	0x0001caa0


	//   ....[204]....
        /*1580*/ 	.word	0x0001cc60


	//   ....[205]....
        /*1584*/ 	.word	0x0001ccd0


	//   ....[206]....
        /*1588*/ 	.word	0x0001ce30


	//   ....[207]....
        /*158c*/ 	.word	0x0001cea0


	//   ....[208]....
        /*1590*/ 	.word	0x0001d000


	//   ....[209]....
        /*1594*/ 	.word	0x0001d070


	//   ....[210]....
        /*1598*/ 	.word	0x0001d0e0


	//   ....[211]....
        /*159c*/ 	.word	0x0001d160


	//   ....[212]....
        /*15a0*/ 	.word	0x0001d3e0


	//   ....[213]....
        /*15a4*/ 	.word	0x0001d660


	//   ....[214]....
        /*15a8*/ 	.word	0x0001dc80


	//   ....[215]....
        /*15ac*/ 	.word	0x0001dcd0


	//   ....[216]....
        /*15b0*/ 	.word	0x0001dd20


	//   ....[217]....
        /*15b4*/ 	.word	0x0001dd70


	//   ....[218]....
        /*15b8*/ 	.word	0x0001ddc0


	//   ....[219]....
        /*15bc*/ 	.word	0x0001de10


	//   ....[220]....
        /*15c0*/ 	.word	0x0001de60


	//   ....[221]....
        /*15c4*/ 	.word	0x0001deb0


	//   ....[222]....
        /*15c8*/ 	.word	0x0001df20


	//   ....[223]....
        /*15cc*/ 	.word	0x0001df90


	//   ....[224]....
        /*15d0*/ 	.word	0x0001e0e0


	//   ....[225]....
        /*15d4*/ 	.word	0x0001e150


	//   ....[226]....
        /*15d8*/ 	.word	0x0001e2b0


	//   ....[227]....
        /*15dc*/ 	.word	0x0001e320


	//   ....[228]....
        /*15e0*/ 	.word	0x0001e480


	//   ....[229]....
        /*15e4*/ 	.word	0x0001e4f0


	//   ....[230]....
        /*15e8*/ 	.word	0x0001e560


	//   ....[231]....
        /*15ec*/ 	.word	0x0001e5d0


	//   ....[232]....
        /*15f0*/ 	.word	0x0001e720


	//   ....[233]....
        /*15f4*/ 	.word	0x0001e790


	//   ....[234]....
        /*15f8*/ 	.word	0x0001e8f0


	//   ....[235]....
        /*15fc*/ 	.word	0x0001e960


	//   ....[236]....
        /*1600*/ 	.word	0x0001eac0


	//   ....[237]....
        /*1604*/ 	.word	0x0001eb30


	//   ....[238]....
        /*1608*/ 	.word	0x0001eba0


	//   ....[239]....
        /*160c*/ 	.word	0x0001ec20


	//   ....[240]....
        /*1610*/ 	.word	0x0001ee90


	//   ....[241]....
        /*1614*/ 	.word	0x0001f110


	//   ....[242]....
        /*1618*/ 	.word	0x0001f790


	//   ....[243]....
        /*161c*/ 	.word	0x0001f7d0


	//   ....[244]....
        /*1620*/ 	.word	0x0001f820


	//   ....[245]....
        /*1624*/ 	.word	0x0001f860


	//   ....[246]....
        /*1628*/ 	.word	0x0001f8b0


	//   ....[247]....
        /*162c*/ 	.word	0x0001f8f0


	//   ....[248]....
        /*1630*/ 	.word	0x0001f940


	//   ....[249]....
        /*1634*/ 	.word	0x0001f980


	//   ....[250]....
        /*1638*/ 	.word	0x0001f9e0


	//   ....[251]....
        /*163c*/ 	.word	0x0001fa40


	//   ....[252]....
        /*1640*/ 	.word	0x0001fab0


	//   ....[253]....
        /*1644*/ 	.word	0x0001fbd0


	//   ....[254]....
        /*1648*/ 	.word	0x0001fc40


	//   ....[255]....
        /*164c*/ 	.word	0x0001fd60


	//   ....[0]....
        /*1650*/ 	.word	0x0001fdd0


	//   ....[1]....
        /*1654*/ 	.word	0x0001fef0


	//   ....[2]....
        /*1658*/ 	.word	0x0001ff60


	//   ....[3]....
        /*165c*/ 	.word	0x0001ffb0


	//   ....[4]....
        /*1660*/ 	.word	0x0001fff0


	//   ....[5]....
        /*1664*/ 	.word	0x00020040


	//   ....[6]....
        /*1668*/ 	.word	0x00020080


	//   ....[7]....
        /*166c*/ 	.word	0x000200d0


	//   ....[8]....
        /*1670*/ 	.word	0x00020110


	//   ....[9]....
        /*1674*/ 	.word	0x00020160


	//   ....[10]....
        /*1678*/ 	.word	0x000201a0


	//   ....[11]....
        /*167c*/ 	.word	0x000201f0


	//   ....[12]....
        /*1680*/ 	.word	0x00020250


	//   ....[13]....
        /*1684*/ 	.word	0x000202a0


	//   ....[14]....
        /*1688*/ 	.word	0x00020300


	//   ....[15]....
        /*168c*/ 	.word	0x00020350


	//   ....[16]....
        /*1690*/ 	.word	0x000203b0


	//   ....[17]....
        /*1694*/ 	.word	0x00020400


	//   ....[18]....
        /*1698*/ 	.word	0x00020460


	//   ....[19]....
        /*169c*/ 	.word	0x000204d0


	//   ....[20]....
        /*16a0*/ 	.word	0x00020540


	//   ....[21]....
        /*16a4*/ 	.word	0x000205c0


	//   ....[22]....
        /*16a8*/ 	.word	0x00020630


	//   ....[23]....
        /*16ac*/ 	.word	0x000206b0


	//   ....[24]....
        /*16b0*/ 	.word	0x00020730


	//   ....[25]....
        /*16b4*/ 	.word	0x000207b0


	//   ....[26]....
        /*16b8*/ 	.word	0x00020820


	//   ....[27]....
        /*16bc*/ 	.word	0x000208a0


	//   ....[28]....
        /*16c0*/ 	.word	0x00020920


	//   ....[29]....
        /*16c4*/ 	.word	0x000209a0


	//   ....[30]....
        /*16c8*/ 	.word	0x00020a10


	//   ....[31]....
        /*16cc*/ 	.word	0x00020a90


	//   ....[32]....
        /*16d0*/ 	.word	0x00020b10


	//   ....[33]....
        /*16d4*/ 	.word	0x00020b90


	//   ....[34]....
        /*16d8*/ 	.word	0x00020c00


	//   ....[35]....
        /*16dc*/ 	.word	0x000210d0


	//   ....[36]....
        /*16e0*/ 	.word	0x000210f0


	//   ....[37]....
        /*16e4*/ 	.word	0x00021100


	//   ....[38]....
        /*16e8*/ 	.word	0x00021110


	//   ....[39]....
        /*16ec*/ 	.word	0x00021400


	//   ....[40]....
        /*16f0*/ 	.word	0x00021410


	//   ....[41]....
        /*16f4*/ 	.word	0x00021420


	//   ....[42]....
        /*16f8*/ 	.word	0x00021430


	//   ....[43]....
        /*16fc*/ 	.word	0x00021700


	//   ....[44]....
        /*1700*/ 	.word	0x00021720


	//   ....[45]....
        /*1704*/ 	.word	0x00021730


	//   ....[46]....
        /*1708*/ 	.word	0x00021740


	//   ....[47]....
        /*170c*/ 	.word	0x00021a30


	//   ....[48]....
        /*1710*/ 	.word	0x00021a40


	//   ....[49]....
        /*1714*/ 	.word	0x00021a50


	//   ....[50]....
        /*1718*/ 	.word	0x00021a60


	//   ....[51]....
        /*171c*/ 	.word	0x00021d30


	//   ....[52]....
        /*1720*/ 	.word	0x00021d50


	//   ....[53]....
        /*1724*/ 	.word	0x00021d60


	//   ....[54]....
        /*1728*/ 	.word	0x00021d70


	//   ....[55]....
        /*172c*/ 	.word	0x00022070


	//   ....[56]....
        /*1730*/ 	.word	0x00022090


	//   ....[57]....
        /*1734*/ 	.word	0x000220a0


	//   ....[58]....
        /*1738*/ 	.word	0x000220b0


	//   ....[59]....
        /*173c*/ 	.word	0x00022390


	//   ....[60]....
        /*1740*/ 	.word	0x000223f0


	//   ....[61]....
        /*1744*/ 	.word	0x00022400


	//   ....[62]....
        /*1748*/ 	.word	0x00022410


	//   ....[63]....
        /*174c*/ 	.word	0x00022710


	//   ....[64]....
        /*1750*/ 	.word	0x00022770


	//   ....[65]....
        /*1754*/ 	.word	0x00022780


	//   ....[66]....
        /*1758*/ 	.word	0x00022790


	//   ....[67]....
        /*175c*/ 	.word	0x00025dc0


	//   ....[68]....
        /*1760*/ 	.word	0x00025de0


	//   ....[69]....
        /*1764*/ 	.word	0x00025df0


	//   ....[70]....
        /*1768*/ 	.word	0x00025e00


	//   ....[71]....
        /*176c*/ 	.word	0x00026030


	//   ....[72]....
        /*1770*/ 	.word	0x00026040


	//   ....[73]....
        /*1774*/ 	.word	0x00026050


	//   ....[74]....
        /*1778*/ 	.word	0x00026060


	//   ....[75]....
        /*177c*/ 	.word	0x000262d0


	//   ....[76]....
        /*1780*/ 	.word	0x000262f0


	//   ....[77]....
        /*1784*/ 	.word	0x00026300


	//   ....[78]....
        /*1788*/ 	.word	0x00026310


	//   ....[79]....
        /*178c*/ 	.word	0x00026530


	//   ....[80]....
        /*1790*/ 	.word	0x00026540


	//   ....[81]....
        /*1794*/ 	.word	0x00026550


	//   ....[82]....
        /*1798*/ 	.word	0x00026560


	//   ....[83]....
        /*179c*/ 	.word	0x000267d0


	//   ....[84]....
        /*17a0*/ 	.word	0x000267f0


	//   ....[85]....
        /*17a4*/ 	.word	0x00026800


	//   ....[86]....
        /*17a8*/ 	.word	0x00026810


	//   ....[87]....
        /*17ac*/ 	.word	0x00026a30


	//   ....[88]....
        /*17b0*/ 	.word	0x00026a40


	//   ....[89]....
        /*17b4*/ 	.word	0x00026a50


	//   ....[90]....
        /*17b8*/ 	.word	0x00026a60


	//   ....[91]....
        /*17bc*/ 	.word	0x00026cd0


	//   ....[92]....
        /*17c0*/ 	.word	0x00026cf0


	//   ....[93]....
        /*17c4*/ 	.word	0x00026d00


	//   ....[94]....
        /*17c8*/ 	.word	0x00026d10


	//   ....[95]....
        /*17cc*/ 	.word	0x00026f90


	//   ....[96]....
        /*17d0*/ 	.word	0x00026fa0


	//   ....[97]....
        /*17d4*/ 	.word	0x00026fb0


	//   ....[98]....
        /*17d8*/ 	.word	0x00026fc0


	//   ....[99]....
        /*17dc*/ 	.word	0x0002a9a0


	//   ....[100]....
        /*17e0*/ 	.word	0x0002aa10


	//   ....[101]....
        /*17e4*/ 	.word	0x0002aa70


	//   ....[102]....
        /*17e8*/ 	.word	0x0002aad0


	//   ....[103]....
        /*17ec*/ 	.word	0x0002ab50


	//   ....[104]....
        /*17f0*/ 	.word	0x0002abc0


	//   ....[105]....
        /*17f4*/ 	.word	0x0002ac40


	//   ....[106]....
        /*17f8*/ 	.word	0x0002acb0


	//   ....[107]....
        /*17fc*/ 	.word	0x0002ad30


	//   ....[108]....
        /*1800*/ 	.word	0x0002adb0


	//   ....[109]....
        /*1804*/ 	.word	0x0002ae20


	//   ....[110]....
        /*1808*/ 	.word	0x0002ae90


	//   ....[111]....
        /*180c*/ 	.word	0x0002af10


	//   ....[112]....
        /*1810*/ 	.word	0x0002af80


	//   ....[113]....
        /*1814*/ 	.word	0x0002b000


	//   ....[114]....
        /*1818*/ 	.word	0x0002b070


	//   ....[115]....
        /*181c*/ 	.word	0x0002b0f0


	//   ....[116]....
        /*1820*/ 	.word	0x0002b170


	//   ....[117]....
        /*1824*/ 	.word	0x0002b1e0


	//   ....[118]....
        /*1828*/ 	.word	0x0002b250


	//   ....[119]....
        /*182c*/ 	.word	0x0002b2d0


	//   ....[120]....
        /*1830*/ 	.word	0x0002b350


	//   ....[121]....
        /*1834*/ 	.word	0x0002b3c0


	//   ....[122]....
        /*1838*/ 	.word	0x0002b430


	//   ....[123]....
        /*183c*/ 	.word	0x0002b4b0


	//   ....[124]....
        /*1840*/ 	.word	0x0002b530


	//   ....[125]....
        /*1844*/ 	.word	0x0002b5a0


	//   ....[126]....
        /*1848*/ 	.word	0x0002b610


	//   ....[127]....
        /*184c*/ 	.word	0x0002b690


	//   ....[128]....
        /*1850*/ 	.word	0x0002b710


	//   ....[129]....
        /*1854*/ 	.word	0x0002b780


	//   ....[130]....
        /*1858*/ 	.word	0x0002b7f0


	//   ....[131]....
        /*185c*/ 	.word	0x0002b860


	//   ....[132]....
        /*1860*/ 	.word	0x0002b8d0


	//   ....[133]....
        /*1864*/ 	.word	0x0002b930


	//   ....[134]....
        /*1868*/ 	.word	0x0002b990


	//   ....[135]....
        /*186c*/ 	.word	0x0002ba10


	//   ....[136]....
        /*1870*/ 	.word	0x0002ba80


	//   ....[137]....
        /*1874*/ 	.word	0x0002bb00


	//   ....[138]....
        /*1878*/ 	.word	0x0002bb70


	//   ....[139]....
        /*187c*/ 	.word	0x0002bbf0


	//   ....[140]....
        /*1880*/ 	.word	0x0002bc70


	//   ....[141]....
        /*1884*/ 	.word	0x0002bce0


	//   ....[142]....
        /*1888*/ 	.word	0x0002bd50


	//   ....[143]....
        /*188c*/ 	.word	0x0002bdd0


	//   ....[144]....
        /*1890*/ 	.word	0x0002be40


	//   ....[145]....
        /*1894*/ 	.word	0x0002bec0


	//   ....[146]....
        /*1898*/ 	.word	0x0002bf30


	//   ....[147]....
        /*189c*/ 	.word	0x0002bfb0


	//   ....[148]....
        /*18a0*/ 	.word	0x0002c030


	//   ....[149]....
        /*18a4*/ 	.word	0x0002c0a0


	//   ....[150]....
        /*18a8*/ 	.word	0x0002c110


	//   ....[151]....
        /*18ac*/ 	.word	0x0002c190


	//   ....[152]....
        /*18b0*/ 	.word	0x0002c200


	//   ....[153]....
        /*18b4*/ 	.word	0x0002c280


	//   ....[154]....
        /*18b8*/ 	.word	0x0002c2f0


	//   ....[155]....
        /*18bc*/ 	.word	0x0002c370


	//   ....[156]....
        /*18c0*/ 	.word	0x0002c3f0


	//   ....[157]....
        /*18c4*/ 	.word	0x0002c460


	//   ....[158]....
        /*18c8*/ 	.word	0x0002c4d0


	//   ....[159]....
        /*18cc*/ 	.word	0x0002c550


	//   ....[160]....
        /*18d0*/ 	.word	0x0002c5c0


	//   ....[161]....
        /*18d4*/ 	.word	0x0002c630


	//   ....[162]....
        /*18d8*/ 	.word	0x0002c6a0


	//----- nvinfo : EIATTR_EXIT_INSTR_OFFSETS
	.align		4
.L_588:
        /*18dc*/ 	.byte	0x04, 0x1c
        /*18de*/ 	.short	(.L_590 - .L_589)


	//   ....[0]....
.L_589:
        /*18e0*/ 	.word	0x00000350


	//   ....[1]....
        /*18e4*/ 	.word	0x0001b150


	//   ....[2]....
        /*18e8*/ 	.word	0x0001b1b0


	//   ....[3]....
        /*18ec*/ 	.word	0x0001b210


	//   ....[4]....
        /*18f0*/ 	.word	0x0001c120


	//   ....[5]....
        /*18f4*/ 	.word	0x0001c170


	//   ....[6]....
        /*18f8*/ 	.word	0x0001c1d0


	//----- nvinfo : EIATTR_CTAIDZ_USED
	.align		4
.L_590:
        /*18fc*/ 	.byte	0x01, 0x04
	.zero		2


	//----- nvinfo : EIATTR_MAX_THREADS
	.align		4
        /*1900*/ 	.byte	0x04, 0x05
        /*1902*/ 	.short	(.L_592 - .L_591)
.L_591:
        /*1904*/ 	.word	0x00000080
        /*1908*/ 	.word	0x00000001
        /*190c*/ 	.word	0x00000001


	//----- nvinfo : EIATTR_CRS_STACK_SIZE
	.align		4
.L_592:
        /*1910*/ 	.byte	0x04, 0x1e
        /*1912*/ 	.short	(.L_594 - .L_593)
.L_593:
        /*1914*/ 	.word	0x00000000
.L_594:


//--------------------- .nv.info._ZN7cutlass13device_kernelIN5flash19enable_sm80_to_sm89INS1_16FlashAttnFwdSm80INS1_25CollectiveMainloopFwdSm80ILi8ELi1ELb1EN4cute5tupleIJNS5_1CILi128EEES8_S8_EEELi128ENS_6half_tEfNS_4arch4Sm80ELb0ELb0ELb0ELb0ELb1ELb0ELb1ELb0EEENS1_21CollectiveEpilogueFwdIS9_NS6_IJNS7_ILi1EEESF_SF_EEESA_SC_Li256ELb0ELb1ELb0ELb0EEENS1_19SingleTileSchedulerILb0ELb0ELb1ELi128EEEEEEEEEvNT_6ParamsE --------------------------
	.section	.nv.info._ZN7cutlass13device_kernelIN5flash19enable_sm80_to_sm89INS1_16FlashAttnFwdSm80INS1_25CollectiveMainloopFwdSm80ILi8ELi1ELb1EN4cute5tupleIJNS5_1CILi128EEES8_S8_EEELi128ENS_6half_tEfNS_4arch4Sm80ELb0ELb0ELb0ELb0ELb1ELb0ELb1ELb0EEENS1_21CollectiveEpilogueFwdIS9_NS6_IJNS7_ILi1EEESF_SF_EEESA_SC_Li256ELb0ELb1ELb0ELb0EEENS1_19SingleTileSchedulerILb0ELb0ELb1ELi128EEEEEEEEEvNT_6ParamsE,"",@"SHT_CUDA_INFO"
	.sectionflags	@""
	.align	4


	//----- nvinfo : EIATTR_CUDA_API_VERSION
	.align		4
        /*0000*/ 	.byte	0x04, 0x37
        /*0002*/ 	.short	(.L_596 - .L_595)
.L_595:
        /*0004*/ 	.word	0x00000082


	//----- nvinfo : EIATTR_SW2861232_WAR
	.align		4
.L_596:
        /*0008*/ 	.byte	0x01, 0x35
	.zero		2


	//----- nvinfo : EIATTR_PARAM_CBANK
	.align		4
        /*000c*/ 	.byte	0x04, 0x0a
        /*000e*/ 	.short	(.L_598 - .L_597)
	.align		4
.L_597:
        /*0010*/ 	.word	index@(.nv.constant0._ZN7cutlass13device_kernelIN5flash19enable_sm80_to_sm89INS1_16FlashAttnFwdSm80INS1_25CollectiveMainloopFwdSm80ILi8ELi1ELb1EN4cute5tupleIJNS5_1CILi128EEES8_S8_EEELi128ENS_6half_tEfNS_4arch4Sm80ELb0ELb0ELb0ELb0ELb1ELb0ELb1ELb0EEENS1_21CollectiveEpilogueFwdIS9_NS6_IJNS7_ILi1EEESF_SF_EEESA_SC_Li256ELb0ELb1ELb0ELb0EEENS1_19SingleTileSchedulerILb0ELb0ELb1ELi128EEEEEEEEEvNT_6ParamsE)
        /*0014*/ 	.short	0x0160
        /*0016*/ 	.short	0x0418


	//----- nvinfo : EIATTR_CBANK_PARAM_SIZE
	.align		4
.L_598:
        /*0018*/ 	.byte	0x03, 0x19
        /*001a*/ 	.short	0x0418


	//----- nvinfo : EIATTR_KPARAM_INFO
	.align		4
        /*001c*/ 	.byte	0x04, 0x17
        /*001e*/ 	.short	(.L_600 - .L_599)
.L_599:
        /*0020*/ 	.word	0x00000000
        /*0024*/ 	.short	0x0000
        /*0026*/ 	.short	0x0000
        /*0028*/ 	.byte	0x00, 0xf0, 0x61, 0x10


	//----- nvinfo : EIATTR_MAXREG_COUNT
	.align		4
.L_600:
        /*002c*/ 	.byte	0x03, 0x1b
        /*002e*/ 	.short	0x00ff


	//----- nvinfo : EIATTR_NUM_BARRIERS
	.align		4
        /*0030*/ 	.byte	0x02, 0x4c
        /*0032*/ 	.byte	0x02
	.zero		1


	//----- nvinfo : EIATTR_MERCURY_ISA_VERSION
	.align		4
        /*0034*/ 	.byte	0x03, 0x5f
        /*0036*/ 	.short	0x0000


	//----- nvinfo : EIATTR_COOP_GROUP_MASK_REGIDS
	.align		4
        /*0038*/ 	.byte	0x04, 0x29
        /*003a*/ 	.short	(.L_602 - .L_601)


	//   ....[0]....
.L_601:
        /*003c*/ 	.word	0xffffffff


	//   ....[1]....
        /*0040*/ 	.word	0xffffffff


	//   ....[2]....
        /*0044*/ 	.word	0xffffffff


	//   ....[3]....
        /*0048*/ 	.word	0xffffffff


	//   ....[4]....
        /*004c*/ 	.word	0xffffffff


	//   ....[5]....
        /*0050*/ 	.word	0xffffffff


	//   ....[6]....
        /*0054*/ 	.word	0xffffffff


	//   ....[7]....
        /*0058*/ 	.word	0xffffffff


	//   ....[8]....
        /*005c*/ 	.word	0xffffffff


	//   ....[9]....
        /*0060*/ 	.word	0xffffffff


	//   ....[10]....
        /*0064*/ 	.word	0xffffffff


	//   ....[11]....
        /*0068*/ 	.word	0xffffffff


	//   ....[12]....
        /*006c*/ 	.word	0xffffffff


	//   ....[13]....
        /*0070*/ 	.word	0xffffffff


	//   ....[14]....
        /*0074*/ 	.word	0xffffffff


	//   ....[15]....
        /*0078*/ 	.word	0xffffffff


	//   ....[16]....
        /*007c*/ 	.word	0xffffffff


	//   ....[17]....
        /*0080*/ 	.word	0xffffffff


	//   ....[18]....
        /*0084*/ 	.word	0xffffffff


	//   ....[19]....
        /*0088*/ 	.word	0xffffffff


	//   ....[20]....
        /*008c*/ 	.word	0xffffffff


	//   ....[21]....
        /*0090*/ 	.word	0xffffffff


	//   ....[22]....
        /*0094*/ 	.word	0xffffffff


	//   ....[23]....
        /*0098*/ 	.word	0xffffffff


	//   ....[24]....
        /*009c*/ 	.word	0xffffffff


	//   ....[25]....
        /*00a0*/ 	.word	0xffffffff


	//   ....[26]....
        /*00a4*/ 	.word	0xffffffff


	//   ....[27]....
        /*00a8*/ 	.word	0xffffffff


	//   ....[28]....
        /*00ac*/ 	.word	0xffffffff


	//   ....[29]....
        /*00b0*/ 	.word	0xffffffff


	//   ....[30]....
        /*00b4*/ 	.word	0xffffffff


	//   ....[31]....
        /*00b8*/ 	.word	0xffffffff


	//   ....[32]....
        /*00bc*/ 	.word	0xffffffff


	//   ....[33]....
        /*00c0*/ 	.word	0xffffffff


	//   ....[34]....
        /*00c4*/ 	.word	0xffffffff


	//   ....[35]....
        /*00c8*/ 	.word	0xffffffff


	//   ....[36]....
        /*00cc*/ 	.word	0xffffffff


	//   ....[37]....
        /*00d0*/ 	.word	0xffffffff


	//   ....[38]....
        /*00d4*/ 	.word	0xffffffff


	//   ....[39]....
        /*00d8*/ 	.word	0xffffffff


	//   ....[40]....
        /*00dc*/ 	.word	0xffffffff


	//   ....[41]....
        /*00e0*/ 	.word	0xffffffff


	//   ....[42]....
        /*00e4*/ 	.word	0xffffffff


	//   ....[43]....
        /*00e8*/ 	.word	0xffffffff


	//   ....[44]....
        /*00ec*/ 	.word	0xffffffff


	//   ....[45]....
        /*00f0*/ 	.word	0xffffffff


	//   ....[46]....
        /*00f4*/ 	.word	0xffffffff


	//   ....[47]....
        /*00f8*/ 	.word	0xffffffff


	//   ....[48]....
        /*00fc*/ 	.word	0xffffffff


	//   ....[49]....
        /*0100*/ 	.word	0xffffffff


	//   ....[50]....
        /*0104*/ 	.word	0xffffffff


	//   ....[51]....
        /*0108*/ 	.word	0xffffffff


	//   ....[52]....
        /*010c*/ 	.word	0xffffffff


	//   ....[53]....
        /*0110*/ 	.word	0xffffffff


	//   ....[54]....
        /*0114*/ 	.word	0xffffffff


	//   ....[55]....
        /*0118*/ 	.word	0xffffffff


	//   ....[56]....
        /*011c*/ 	.word	0xffffffff


	//   ....[57]....
        /*0120*/ 	.word	0xffffffff


	//   ....[58]....
        /*0124*/ 	.word	0xffffffff


	//   ....[59]....
        /*0128*/ 	.word	0xffffffff


	//   ....[60]....
        /*012c*/ 	.word	0xffffffff


	//   ....[61]....
        /*0130*/ 	.word	0xffffffff


	//   ....[62]....
        /*0134*/ 	.word	0xffffffff


	//   ....[63]....
        /*0138*/ 	.word	0xffffffff


	//   ....[64]....
        /*013c*/ 	.word	0xffffffff


	//   ....[65]....
        /*0140*/ 	.word	0xffffffff


	//   ....[66]....
        /*0144*/ 	.word	0xffffffff


	//   ....[67]....
        /*0148*/ 	.word	0xffffffff


	//   ....[68]....
        /*014c*/ 	.word	0xffffffff


	//   ....[69]....
        /*0150*/ 	.word	0xffffffff


	//   ....[70]....
        /*0154*/ 	.word	0xffffffff


	//   ....[71]....
        /*0158*/ 	.word	0xffffffff


	//----- nvinfo : EIATTR_COOP_GROUP_INSTR_OFFSETS
	.align		4
.L_602:
        /*015c*/ 	.byte	0x04, 0x28
        /*015e*/ 	.short	(.L_604 - .L_603)


	//   ....[0]....
.L_603:
        /*0160*/ 	.word	0x000007c0


	//   ....[1]....
        /*0164*/ 	.word	0x000007f0


	//   ....[2]....
        /*0168*/ 	.word	0x00000840


	//   ....[3]....
        /*016c*/ 	.word	0x00000870


	//   ....[4]....
        /*0170*/ 	.word	0x00000970


	//   ....[5]....
        /*0174*/ 	.word	0x000009a0


	//   ....[6]....
        /*0178*/ 	.word	0x00000ac0


	//   ....[7]....
        /*017c*/ 	.word	0x00000ad0


	//   ....[8]....
        /*0180*/ 	.word	0x00000db0


	//   ....[9]....
        /*0184*/ 	.word	0x00000dc0


	//   ....[10]....
        /*0188*/ 	.word	0x00000df0


	//   ....[11]....
        /*018c*/ 	.word	0x00000e10


	//   ....[12]....
        /*0190*/ 	.word	0x00000e30


	//   ....[13]....
        /*0194*/ 	.word	0x00000e40


	//   ....[14]....
        /*0198*/ 	.word	0x00000e50


	//   ....[15]....
        /*019c*/ 	.word	0x00000e60


	//   ....[16]....
        /*01a0*/ 	.word	0x000015e0


	//   ....[17]....
        /*01a4*/ 	.word	0x00001600


	//   ....[18]....
        /*01a8*/ 	.word	0x00001620


	//   ....[19]....
        /*01ac*/ 	.word	0x00001640


	//   ....[20]....
        /*01b0*/ 	.word	0x00001660


	//   ....[21]....
        /*01b4*/ 	.word	0x00001670


	//   ....[22]....
        /*01b8*/ 	.word	0x00001750


	//   ....[23]....
        /*01bc*/ 	.word	0x00001780


	//   ....[24]....
        /*01c0*/ 	.word	0x000026d0


	//   ....[25]....
        /*01c4*/ 	.word	0x000026f0


	//   ....[26]....
        /*01c8*/ 	.word	0x00002710


	//   ....[27]....
        /*01cc*/ 	.word	0x00002730


	//   ....[28]....
        /*01d0*/ 	.word	0x00002740


	//   ....[29]....
        /*01d4*/ 	.word	0x00002750


	//   ....[30]....
        /*01d8*/ 	.word	0x00002760


	//   ....[31]....
        /*01dc*/ 	.word	0x00002780


	//   ....[32]....
        /*01e0*/ 	.word	0x000033c0


	//   ....[33]....
        /*01e4*/ 	.word	0x00003470


	//   ....[34]....
        /*01e8*/ 	.word	0x00003480


	//   ....[35]....
        /*01ec*/ 	.word	0x000034b0


	//   ....[36]....
        /*01f0*/ 	.word	0x000051b0


	//   ....[37]....
        /*01f4*/ 	.word	0x000051c0


	//   ....[38]....
        /*01f8*/ 	.word	0x000051d0


	//   ....[39]....
        /*01fc*/ 	.word	0x000051e0


	//   ....[40]....
        /*0200*/ 	.word	0x000051f0


	//   ....[41]....
        /*0204*/ 	.word	0x00005200


	//   ....[42]....
        /*0208*/ 	.word	0x00005210


	//   ....[43]....
        /*020c*/ 	.word	0x00005240


	//   ....[44]....
        /*0210*/ 	.word	0x000055b0


	//   ....[45]....
        /*0214*/ 	.word	0x000055d0


	//   ....[46]....
        /*0218*/ 	.word	0x000055f0


	//   ....[47]....
        /*021c*/ 	.word	0x00005600


	//   ....[48]....
        /*0220*/ 	.word	0x00005620


	//   ....[49]....
        /*0224*/ 	.word	0x00005660


	//   ....[50]....
        /*0228*/ 	.word	0x000056d0


	//   ....[51]....
        /*022c*/ 	.word	0x00005810


	//   ....[52]....
        /*0230*/ 	.word	0x00006790


	//   ....[53]....
        /*0234*/ 	.word	0x000067b0


	//   ....[54]....
        /*0238*/ 	.word	0x000067e0


	//   ....[55]....
        /*023c*/ 	.word	0x000067f0


	//   ....[56]....
        /*0240*/ 	.word	0x000086a0


	//   ....[57]....
        /*0244*/ 	.word	0x000086e0


	//   ....[58]....
        /*0248*/ 	.word	0x000087f0


	//   ....[59]....
        /*024c*/ 	.word	0x00008830


	//   ....[60]....
        /*0250*/ 	.word	0x000097d0


	//   ....[61]....
        /*0254*/ 	.word	0x000097e0


	//   ....[62]....
        /*0258*/ 	.word	0x000097f0


	//   ....[63]....
        /*025c*/ 	.word	0x00009800


	//   ....[64]....
        /*0260*/ 	.word	0x00009810


	//   ....[65]....
        /*0264*/ 	.word	0x00009820


	//   ....[66]....
        /*0268*/ 	.word	0x000099f0


	//   ....[67]....
        /*026c*/ 	.word	0x00009a20


	//   ....[68]....
        /*0270*/ 	.word	0x00009af0


	//   ....[69]....
        /*0274*/ 	.word	0x00009b20


	//   ....[70]....
        /*0278*/ 	.word	0x00009bf0


	//   ....[71]....
        /*027c*/ 	.word	0x00009c10


	//----- nvinfo : EIATTR_EXIT_INSTR_OFFSETS
	.align		4
.L_604:
        /*0280*/ 	.byte	0x04, 0x1c
        /*0282*/ 	.short	(.L_606 - .L_605)


	//   ....[0]....
.L_605:
        /*0284*/ 	.word	0x00000030


	//   ....[1]....
        /*0288*/ 	.word	0x00009c20


	//   ....[2]....
        /*028c*/ 	.word	0x00009c70


	//   ....[3]....
        /*0290*/ 	.word	0x00009cd0


	//----- nvinfo : EIATTR_CTAIDZ_USED
	.align		4
.L_606:
        /*0294*/ 	.byte	0x01, 0x04
	.zero		2


	//----- nvinfo : EIATTR_MAX_THREADS
	.align		4
        /*0298*/ 	.byte	0x04, 0x05
        /*029a*/ 	.short	(.L_608 - .L_607)
.L_607:
        /*029c*/ 	.word	0x00000100
        /*02a0*/ 	.word	0x00000001
        /*02a4*/ 	.word	0x00000001


	//----- nvinfo : EIATTR_CRS_STACK_SIZE
	.align		4
.L_608:
        /*02a8*/ 	.byte	0x04, 0x1e
        /*02aa*/ 	.short	(.L_610 - .L_609)
.L_609:
        /*02ac*/ 	.word	0x00000000
.L_610:


//--------------------- .nv.info._ZN7cutlass13device_kernelIN5flash19enable_sm80_to_sm89INS1_16FlashAttnFwdSm80INS1_25CollectiveMainloopFwdSm80ILi8ELi1ELb1EN4cute5tupleIJNS5_1CILi128EEES8_S8_EEELi128ENS_6half_tEfNS_4arch4Sm80ELb0ELb0ELb0ELb1ELb1ELb0ELb1ELb0EEENS1_21CollectiveEpilogueFwdIS9_NS6_IJNS7_ILi1EEESF_SF_EEESA_SC_Li256ELb1ELb1ELb0ELb0EEENS1_19SingleTileSchedulerILb1ELb0ELb1ELi128EEEEEEEEEvNT_6ParamsE --------------------------
	.section	.nv.info._ZN7cutlass13device_kernelIN5flash19enable_sm80_to_sm89INS1_16FlashAttnFwdSm80INS1_25CollectiveMainloopFwdSm80ILi8ELi1ELb1EN4cute5tupleIJNS5_1CILi128EEES8_S8_EEELi128ENS_6half_tEfNS_4arch4Sm80ELb0ELb0ELb0ELb1ELb1ELb0ELb1ELb0EEENS1_21CollectiveEpilogueFwdIS9_NS6_IJNS7_ILi1EEESF_SF_EEESA_SC_Li256ELb1ELb1ELb0ELb0EEENS1_19SingleTileSchedulerILb1ELb0ELb1ELi128EEEEEEEEEvNT_6ParamsE,"",@"SHT_CUDA_INFO"
	.sectionflags	@""
	.align	4


	//----- nvinfo : EIATTR_CUDA_API_VERSION
	.align		4
        /*0000*/ 	.byte	0x04, 0x37
        /*0002*/ 	.short	(.L_612 - .L_611)
.L_611:
        /*0004*/ 	.word	0x00000082


	//----- nvinfo : EIATTR_SW2861232_WAR
	.align		4
.L_612:
        /*0008*/ 	.byte	0x01, 0x35
	.zero		2


	//----- nvinfo : EIATTR_PARAM_CBANK
	.align		4
        /*000c*/ 	.byte	0x04, 0x0a
        /*000e*/ 	.short	(.L_614 - .L_613)
	.align		4
.L_613:
        /*0010*/ 	.word	index@(.nv.constant0._ZN7cutlass13device_kernelIN5flash19enable_sm80_to_sm89INS1_16FlashAttnFwdSm80INS1_25CollectiveMainloopFwdSm80ILi8ELi1ELb1EN4cute5tupleIJNS5_1CILi128EEES8_S8_EEELi128ENS_6half_tEfNS_4arch4Sm80ELb0ELb0ELb0ELb1ELb1ELb0ELb1ELb0EEENS1_21CollectiveEpilogueFwdIS9_NS6_IJNS7_ILi1EEESF_SF_EEESA_SC_Li256ELb1ELb1ELb0ELb0EEENS1_19SingleTileSchedulerILb1ELb0ELb1ELi128EEEEEEEEEvNT_6ParamsE)
        /*0014*/ 	.short	0x0160
        /*0016*/ 	.short	0x0418


	//----- nvinfo : EIATTR_CBANK_PARAM_SIZE
	.align		4
.L_614:
        /*0018*/ 	.byte	0x03, 0x19
        /*001a*/ 	.short	0x0418


	//----- nvinfo : EIATTR_KPARAM_INFO
	.align		4
        /*001c*/ 	.byte	0x04, 0x17
        /*001e*/ 	.short	(.L_616 - .L_615)
.L_615:
        /*0020*/ 	.word	0x00000000
        /*0024*/ 	.short	0x0000
        /*0026*/ 	.short	0x0000
        /*0028*/ 	.byte	0x00, 0xf0, 0x61, 0x10


	//----- nvinfo : EIATTR_MAXREG_COUNT
	.align		4
.L_616:
        /*002c*/ 	.byte	0x03, 0x1b
        /*002e*/ 	.short	0x00ff


	//----- nvinfo : EIATTR_NUM_BARRIERS
	.align		4
        /*0030*/ 	.byte	0x02, 0x4c
        /*0032*/ 	.byte	0x02
	.zero		1


	//----- nvinfo : EIATTR_MERCURY_ISA_VERSION
	.align		4
        /*0034*/ 	.byte	0x03, 0x5f
        /*0036*/ 	.short	0x0000


	//----- nvinfo : EIATTR_COOP_GROUP_MASK_REGIDS
	.align		4
        /*0038*/ 	.byte	0x04, 0x29
        /*003a*/ 	.short	(.L_618 - .L_617)


	//   ....[0]....
.L_617:
        /*003c*/ 	.word	0xffffffff


	//   ....[1]....
        /*0040*/ 	.word	0xffffffff


	//   ....[2]....
        /*0044*/ 	.word	0xffffffff


	//   ....[3]....
        /*0048*/ 	.word	0xffffffff


	//   ....[4]....
        /*004c*/ 	.word	0xffffffff


	//   ....[5]....
        /*0050*/ 	.word	0xffffffff


	//   ....[6]....
        /*0054*/ 	.word	0xffffffff


	//   ....[7]....
        /*0058*/ 	.word	0xffffffff


	//   ....[8]....
        /*005c*/ 	.word	0xffffffff


	//   ....[9]....
        /*0060*/ 	.word	0xffffffff


	//   ....[10]....
        /*0064*/ 	.word	0xffffffff


	//   ....[11]....
        /*0068*/ 	.word	0xffffffff


	//   ....[12]....
        /*006c*/ 	.word	0xffffffff


	//   ....[13]....
        /*0070*/ 	.word	0xffffffff


	//   ....[14]....
        /*0074*/ 	.word	0xffffffff


	//   ....[15]....
        /*0078*/ 	.word	0xffffffff


	//   ....[16]....
        /*007c*/ 	.word	0xffffffff


	//   ....[17]....
        /*0080*/ 	.word	0xffffffff


	//   ....[18]....
        /*0084*/ 	.word	0xffffffff


	//   ....[19]....
        /*0088*/ 	.word	0xffffffff


	//   ....[20]....
        /*008c*/ 	.word	0xffffffff


	//   ....[21]....
        /*0090*/ 	.word	0xffffffff


	//   ....[22]....
        /*0094*/ 	.word	0xffffffff


	//   ....[23]....
        /*0098*/ 	.word	0xffffffff


	//   ....[24]....
        /*009c*/ 	.word	0xffffffff


	//   ....[25]....
        /*00a0*/ 	.word	0xffffffff


	//   ....[26]....
        /*00a4*/ 	.word	0xffffffff


	//   ....[27]....
        /*00a8*/ 	.word	0xffffffff


	//   ....[28]....
        /*00ac*/ 	.word	0xffffffff


	//   ....[29]....
        /*00b0*/ 	.word	0xffffffff


	//   ....[30]....
        /*00b4*/ 	.word	0xffffffff


	//   ....[31]....
        /*00b8*/ 	.word	0xffffffff


	//   ....[32]....
        /*00bc*/ 	.word	0xffffffff


	//   ....[33]....
        /*00c0*/ 	.word	0xffffffff


	//   ....[34]....
        /*00c4*/ 	.word	0xffffffff


	//   ....[35]....
        /*00c8*/ 	.word	0xffffffff


	//   ....[36]....
        /*00cc*/ 	.word	0xffffffff


	//   ....[37]....
        /*00d0*/ 	.word	0xffffffff


	//   ....[38]....
        /*00d4*/ 	.word	0xffffffff


	//   ....[39]....
        /*00d8*/ 	.word	0xffffffff


	//   ....[40]....
        /*00dc*/ 	.word	0xffffffff


	//   ....[41]....
        /*00e0*/ 	.word	0xffffffff


	//   ....[42]....
        /*00e4*/ 	.word	0xffffffff


	//   ....[43]....
        /*00e8*/ 	.word	0xffffffff


	//   ....[44]....
        /*00ec*/ 	.word	0xffffffff


	//   ....[45]....
        /*00f0*/ 	.word	0xffffffff


	//   ....[46]....
        /*00f4*/ 	.word	0xffffffff


	//   ....[47]....
        /*00f8*/ 	.word	0xffffffff


	//   ....[48]....
        /*00fc*/ 	.word	0xffffffff


	//   ....[49]....
        /*0100*/ 	.word	0xffffffff


	//   ....[50]....
        /*0104*/ 	.word	0xffffffff


	//   ....[51]....
        /*0108*/ 	.word	0xffffffff


	//   ....[52]....
        /*010c*/ 	.word	0xffffffff


	//   ....[53]....
        /*0110*/ 	.word	0xffffffff


	//   ....[54]....
        /*0114*/ 	.word	0xffffffff


	//   ....[55]....
        /*0118*/ 	.word	0xffffffff


	//   ....[56]....
        /*011c*/ 	.word	0xffffffff


	//   ....[57]....
        /*0120*/ 	.word	0xffffffff


	//   ....[58]....
        /*0124*/ 	.word	0xffffffff


	//   ....[59]....
        /*0128*/ 	.word	0xffffffff


	//   ....[60]....
        /*012c*/ 	.word	0xffffffff


	//   ....[61]....
        /*0130*/ 	.word	0xffffffff


	//   ....[62]....
        /*0134*/ 	.word	0xffffffff


	//   ....[63]....
        /*0138*/ 	.word	0xffffffff


	//   ....[64]....
        /*013c*/ 	.word	0xffffffff


	//   ....[65]....
        /*0140*/ 	.word	0xffffffff


	//   ....[66]....
        /*0144*/ 	.word	0xffffffff


	//   ....[67]....
        /*0148*/ 	.word	0xffffffff


	//   ....[68]....
        /*014c*/ 	.word	0xffffffff


	//   ....[69]....
        /*0150*/ 	.word	0xffffffff


	//   ....[70]....
        /*0154*/ 	.word	0xffffffff


	//   ....[71]....
        /*0158*/ 	.word	0xffffffff


	//   ....[72]....
        /*015c*/ 	.word	0xffffffff


	//   ....[73]....
        /*0160*/ 	.word	0xffffffff


	//   ....[74]....
        /*0164*/ 	.word	0xffffffff


	//   ....[75]....
        /*0168*/ 	.word	0xffffffff


	//   ....[76]....
        /*016c*/ 	.word	0xffffffff


	//   ....[77]....
        /*0170*/ 	.word	0xffffffff


	//   ....[78]....
        /*0174*/ 	.word	0xffffffff


	//   ....[79]....
        /*0178*/ 	.word	0xffffffff


	//   ....[80]....
        /*017c*/ 	.word	0xffffffff


	//----- nvinfo : EIATTR_COOP_GROUP_INSTR_OFFSETS
	.align		4
.L_618:
        /*0180*/ 	.byte	0x04, 0x28
        /*0182*/ 	.short	(.L_620 - .L_619)


	//   ....[0]....
.L_619:
        /*0184*/ 	.word	0x00000090


	//   ....[1]....
        /*0188*/ 	.word	0x000011e0


	//   ....[2]....
        /*018c*/ 	.word	0x00001220


	//   ....[3]....
        /*0190*/ 	.word	0x00001270


	//   ....[4]....
        /*0194*/ 	.word	0x000012b0


	//   ....[5]....
        /*0198*/ 	.word	0x00001300


	//   ....[6]....
        /*019c*/ 	.word	0x00001470


	//   ....[7]....
        /*01a0*/ 	.word	0x00001490


	//   ....[8]....
        /*01a4*/ 	.word	0x000014c0


	//   ....[9]....
        /*01a8*/ 	.word	0x00001640


	//   ....[10]....
        /*01ac*/ 	.word	0x00001680


	//   ....[11]....
        /*01b0*/ 	.word	0x000016b0


	//   ....[12]....
        /*01b4*/ 	.word	0x000016e0


	//   ....[13]....
        /*01b8*/ 	.word	0x00001710


	//   ....[14]....
        /*01bc*/ 	.word	0x00001730


	//   ....[15]....
        /*01c0*/ 	.word	0x00001740


	//   ....[16]....
        /*01c4*/ 	.word	0x00001750


	//   ....[17]....
        /*01c8*/ 	.word	0x00001e50


	//   ....[18]....
        /*01cc*/ 	.word	0x00001e70


	//   ....[19]....
        /*01d0*/ 	.word	0x00001e80


	//   ....[20]....
        /*01d4*/ 	.word	0x00001ea0


	//   ....[21]....
        /*01d8*/ 	.word	0x00001eb0


	//   ....[22]....
        /*01dc*/ 	.word	0x00001ed0


	//   ....[23]....
        /*01e0*/ 	.word	0x00001ee0


	//   ....[24]....
        /*01e4*/ 	.word	0x00001f10


	//   ....[25]....
        /*01e8*/ 	.word	0x00002e70


	//   ....[26]....
        /*01ec*/ 	.word	0x00002e90


	//   ....[27]....
        /*01f0*/ 	.word	0x00002ea0


	//   ....[28]....
        /*01f4*/ 	.word	0x00002eb0


	//   ....[29]....
        /*01f8*/ 	.word	0x00002ec0


	//   ....[30]....
        /*01fc*/ 	.word	0x00002ed0


	//   ....[31]....
        /*0200*/ 	.word	0x00002ee0


	//   ....[32]....
        /*0204*/ 	.word	0x00002f00


	//   ....[33]....
        /*0208*/ 	.word	0x00003b60


	//   ....[34]....
        /*020c*/ 	.word	0x00003c10


	//   ....[35]....
        /*0210*/ 	.word	0x00003c20


	//   ....[36]....
        /*0214*/ 	.word	0x00003c50


	//   ....[37]....
        /*0218*/ 	.word	0x00005860


	//   ....[38]....
        /*021c*/ 	.word	0x00005870


	//   ....[39]....
        /*0220*/ 	.word	0x00005880


	//   ....[40]....
        /*0224*/ 	.word	0x00005890


	//   ....[41]....
        /*0228*/ 	.word	0x000058a0


	//   ....[42]....
        /*022c*/ 	.word	0x000058b0


	//   ....[43]....
        /*0230*/ 	.word	0x000058c0


	//   ....[44]....
        /*0234*/ 	.word	0x000058f0


	//   ....[45]....
        /*0238*/ 	.word	0x00005c80


	//   ....[46]....
        /*023c*/ 	.word	0x00005ca0


	//   ....[47]....
        /*0240*/ 	.word	0x00005cb0


	//   ....[48]....
        /*0244*/ 	.word	0x00005cd0


	//   ....[49]....
        /*0248*/ 	.word	0x00005cf0


	//   ....[50]....
        /*024c*/ 	.word	0x00005d20


	//   ....[51]....
        /*0250*/ 	.word	0x00005d90


	//   ....[52]....
        /*0254*/ 	.word	0x00005dc0


	//   ....[53]....
        /*0258*/ 	.word	0x00006e40


	//   ....[54]....
        /*025c*/ 	.word	0x00006e60


	//   ....[55]....
        /*0260*/ 	.word	0x00006e90


	//   ....[56]....
        /*0264*/ 	.word	0x00006ea0


	//   ....[57]....
        /*0268*/ 	.word	0x00008d50


	//   ....[58]....
        /*026c*/ 	.word	0x00008d80


	//   ....[59]....
        /*0270*/ 	.word	0x00008dd0


	//   ....[60]....
        /*0274*/ 	.word	0x00008de0


	//   ....[61]....
        /*0278*/ 	.word	0x0000a090


	//   ....[62]....
        /*027c*/ 	.word	0x0000a0d0


	//   ....[63]....
        /*0280*/ 	.word	0x0000a110


	//   ....[64]....
        /*0284*/ 	.word	0x0000a150


	//   ....[65]....
        /*0288*/ 	.word	0x0000a310


	//   ....[66]....
        /*028c*/ 	.word	0x0000a320


	//   ....[67]....
        /*0290*/ 	.word	0x0000a410


	//   ....[68]....
        /*0294*/ 	.word	0x0000a440


	//   ....[69]....
        /*0298*/ 	.word	0x0000a510


	//   ....[70]....
        /*029c*/ 	.word	0x0000a540


	//   ....[71]....
        /*02a0*/ 	.word	0x0000a610


	//   ....[72]....
        /*02a4*/ 	.word	0x0000a630


	//   ....[73]....
        /*02a8*/ 	.word	0x0000aee0


	//   ....[74]....
        /*02ac*/ 	.word	0x0000aef0


	//   ....[75]....
        /*02b0*/ 	.word	0x0000afc0


	//   ....[76]....
        /*02b4*/ 	.word	0x0000aff0


	//   ....[77]....
        /*02b8*/ 	.word	0x0000b0c0


	//   ....[78]....
        /*02bc*/ 	.word	0x0000b0f0


	//   ....[79]....
        /*02c0*/ 	.word	0x0000b1c0


	//   ....[80]....
        /*02c4*/ 	.word	0x0000b1e0


	//----- nvinfo : EIATTR_EXIT_INSTR_OFFSETS
	.align		4
.L_620:
        /*02c8*/ 	.byte	0x04, 0x1c
        /*02ca*/ 	.short	(.L_622 - .L_621)


	//   ....[0]....
.L_621:
        /*02cc*/ 	.word	0x00000440


	//   ....[1]....
        /*02d0*/ 	.word	0x0000a640


	//   ....[2]....
        /*02d4*/ 	.word	0x0000a690


	//   ....[3]....
        /*02d8*/ 	.word	0x0000a6f0


	//   ....[4]....
        /*02dc*/ 	.word	0x0000b1f0


	//   ....[5]....
        /*02e0*/ 	.word	0x0000b240


	//   ....[6]....
        /*02e4*/ 	.word	0x0000b2a0


	//----- nvinfo : EIATTR_CTAIDZ_USED
	.align		4
.L_622:
        /*02e8*/ 	.byte	0x01, 0x04
	.zero		2


	//----- nvinfo : EIATTR_MAX_THREADS
	.align		4
        /*02ec*/ 	.byte	0x04, 0x05
        /*02ee*/ 	.short	(.L_624 - .L_623)
.L_623:
        /*02f0*/ 	.word	0x00000100
        /*02f4*/ 	.word	0x00000001
        /*02f8*/ 	.word	0x00000001


	//----- nvinfo : EIATTR_CRS_STACK_SIZE
	.align		4
.L_624:
        /*02fc*/ 	.byte	0x04, 0x1e
        /*02fe*/ 	.short	(.L_626 - .L_625)
.L_625:
        /*0300*/ 	.word	0x00000000
.L_626:


//--------------------- .nv.info._ZN7cutlass13device_kernelIN5flash19enable_sm80_to_sm89INS1_16FlashAttnFwdSm80INS1_25CollectiveMainloopFwdSm80ILi8ELi1ELb1EN4cute5tupleIJNS5_1CILi128EEES8_S8_EEELi128ENS_6half_tEfNS_4arch4Sm80ELb0ELb0ELb0ELb1ELb1ELb1ELb1ELb0EEENS1_21CollectiveEpilogueFwdIS9_NS6_IJNS7_ILi1EEESF_SF_EEESA_SC_Li256ELb1ELb1ELb0ELb0EEENS1_19SingleTileSchedulerILb1ELb0ELb1ELi128EEEEEEEEEvNT_6ParamsE --------------------------
	.section	.nv.info._ZN7cutlass13device_kernelIN5flash19enable_sm80_to_sm89INS1_16FlashAttnFwdSm80INS1_25CollectiveMainloopFwdSm80ILi8ELi1ELb1EN4cute5tupleIJNS5_1CILi128EEES8_S8_EEELi128ENS_6half_tEfNS_4arch4Sm80ELb0ELb0ELb0ELb1ELb1ELb1ELb1ELb0EEENS1_21CollectiveEpilogueFwdIS9_NS6_IJNS7_ILi1EEESF_SF_EEESA_SC_Li256ELb1ELb1ELb0ELb0EEENS1_19SingleTileSchedulerILb1ELb0ELb1ELi128EEEEEEEEEvNT_6ParamsE,"",@"SHT_CUDA_INFO"
	.sectionflags	@""
	.align	4


	//----- nvinfo : EIATTR_CUDA_API_VERSION
	.align		4
        /*0000*/ 	.byte	0x04, 0x37
        /*0002*/ 	.short	(.L_628 - .L_627)
.L_627:
        /*0004*/ 	.word	0x00000082


	//----- nvinfo : EIATTR_SW2861232_WAR
	.align		4
.L_628:
        /*0008*/ 	.byte	0x01, 0x35
	.zero		2


	//----- nvinfo : EIATTR_PARAM_CBANK
	.align		4
        /*000c*/ 	.byte	0x04, 0x0a
        /*000e*/ 	.short	(.L_630 - .L_629)
	.align		4
.L_629:
        /*0010*/ 	.word	index@(.nv.constant0._ZN7cutlass13device_kernelIN5flash19enable_sm80_to_sm89INS1_16FlashAttnFwdSm80INS1_25CollectiveMainloopFwdSm80ILi8ELi1ELb1EN4cute5tupleIJNS5_1CILi128EEES8_S8_EEELi128ENS_6half_tEfNS_4arch4Sm80ELb0ELb0ELb0ELb1ELb1ELb1ELb1ELb0EEENS1_21CollectiveEpilogueFwdIS9_NS6_IJNS7_ILi1EEESF_SF_EEESA_SC_Li256ELb1ELb1ELb0ELb0EEENS1_19SingleTileSchedulerILb1ELb0ELb1ELi128EEEEEEEEEvNT_6ParamsE)
        /*0014*/ 	.short	0x0160
        /*0016*/ 	.short	0x0418


	//----- nvinfo : EIATTR_CBANK_PARAM_SIZE
	.align		4
.L_630:
        /*0018*/ 	.byte	0x03, 0x19
        /*001a*/ 	.short	0x0418


	//----- nvinfo : EIATTR_KPARAM_INFO
	.align		4
        /*001c*/ 	.byte	0x04, 0x17
        /*001e*/ 	.short	(.L_632 - .L_631)
.L_631:
        /*0020*/ 	.word	0x00000000
        /*0024*/ 	.short	0x0000
        /*0026*/ 	.short	0x0000
        /*0028*/ 	.byte	0x00, 0xf0, 0x61, 0x10


	//----- nvinfo : EIATTR_MAXREG_COUNT
	.align		4
.L_632:
        /*002c*/ 	.byte	0x03, 0x1b
        /*002e*/ 	.short	0x00ff


	//----- nvinfo : EIATTR_NUM_BARRIERS
	.align		4
        /*0030*/ 	.byte	0x02, 0x4c
        /*0032*/ 	.byte	0x02
	.zero		1


	//----- nvinfo : EIATTR_MERCURY_ISA_VERSION
	.align		4
        /*0034*/ 	.byte	0x03, 0x5f
        /*0036*/ 	.short	0x0000


	//----- nvinfo : EIATTR_COOP_GROUP_MASK_REGIDS
	.align		4
        /*0038*/ 	.byte	0x04, 0x29
        /*003a*/ 	.short	(.L_634 - .L_633)


	//   ....[0]....
.L_633:
        /*003c*/ 	.word	0xffffffff


	//   ....[1]....
        /*0040*/ 	.word	0xffffffff


	//   ....[2]....
        /*0044*/ 	.word	0xffffffff


	//   ....[3]....
        /*0048*/ 	.word	0xffffffff


	//   ....[4]....
        /*004c*/ 	.word	0xffffffff


	//   ....[5]....
        /*0050*/ 	.word	0xffffffff


	//   ....[6]....
        /*0054*/ 	.word	0xffffffff


	//   ....[7]....
        /*0058*/ 	.word	0xffffffff


	//   ....[8]....
        /*005c*/ 	.word	0xffffffff


	//   ....[9]....
        /*0060*/ 	.word	0xffffffff


	//   ....[10]....
        /*0064*/ 	.word	0xffffffff


	//   ....[11]....
        /*0068*/ 	.word	0xffffffff


	//   ....[12]....
        /*006c*/ 	.word	0xffffffff


	//   ....[13]....
        /*0070*/ 	.word	0xffffffff


	//   ....[14]....
        /*0074*/ 	.word	0xffffffff


	//   ....[15]....
        /*0078*/ 	.word	0xffffffff


	//   ....[16]....
        /*007c*/ 	.word	0xffffffff


	//   ....[17]....
        /*0080*/ 	.word	0xffffffff


	//   ....[18]....
        /*0084*/ 	.word	0xffffffff


	//   ....[19]....
        /*0088*/ 	.word	0xffffffff


	//   ....[20]....
        /*008c*/ 	.word	0xffffffff


	//   ....[21]....
        /*0090*/ 	.word	0xffffffff


	//   ....[22]....
        /*0094*/ 	.word	0xffffffff


	//   ....[23]....
        /*0098*/ 	.word	0xffffffff


	//   ....[24]....
        /*009c*/ 	.word	0xffffffff


	//   ....[25]....
        /*00a0*/ 	.word	0xffffffff


	//   ....[26]....
        /*00a4*/ 	.word	0xffffffff


	//   ....[27]....
        /*00a8*/ 	.word	0xffffffff


	//   ....[28]....
        /*00ac*/ 	.word	0xffffffff


	//   ....[29]....
        /*00b0*/ 	.word	0xffffffff


	//   ....[30]....
        /*00b4*/ 	.word	0xffffffff


	//   ....[31]....
        /*00b8*/ 	.word	0xffffffff


	//   ....[32]....
        /*00bc*/ 	.word	0xffffffff


	//   ....[33]....
        /*00c0*/ 	.word	0xffffffff


	//   ....[34]....
        /*00c4*/ 	.word	0xffffffff


	//   ....[35]....
        /*00c8*/ 	.word	0xffffffff


	//   ....[36]....
        /*00cc*/ 	.word	0xffffffff


	//   ....[37]....
        /*00d0*/ 	.word	0xffffffff


	//   ....[38]....
        /*00d4*/ 	.word	0xffffffff


	//   ....[39]....
        /*00d8*/ 	.word	0xffffffff


	//   ....[40]....
        /*00dc*/ 	.word	0xffffffff


	//   ....[41]....
        /*00e0*/ 	.word	0xffffffff


	//   ....[42]....
        /*00e4*/ 	.word	0xffffffff


	//   ....[43]....
        /*00e8*/ 	.word	0xffffffff


	//   ....[44]....
        /*00ec*/ 	.word	0xffffffff


	//   ....[45]....
        /*00f0*/ 	.word	0xffffffff


	//   ....[46]....
        /*00f4*/ 	.word	0xffffffff


	//   ....[47]....
        /*00f8*/ 	.word	0xffffffff


	//   ....[48]....
        /*00fc*/ 	.word	0xffffffff


	//   ....[49]....
        /*0100*/ 	.word	0xffffffff


	//   ....[50]....
        /*0104*/ 	.word	0xffffffff


	//   ....[51]....
        /*0108*/ 	.word	0xffffffff


	//   ....[52]....
        /*010c*/ 	.word	0xffffffff


	//   ....[53]....
        /*0110*/ 	.word	0xffffffff


	//   ....[54]....
        /*0114*/ 	.word	0xffffffff


	//   ....[55]....
        /*0118*/ 	.word	0xffffffff


	//   ....[56]....
        /*011c*/ 	.word	0xffffffff


	//   ....[57]....
        /*0120*/ 	.word	0xffffffff


	//   ....[58]....
        /*0124*/ 	.word	0xffffffff


	//   ....[59]....
        /*0128*/ 	.word	0xffffffff


	//   ....[60]....
        /*012c*/ 	.word	0xffffffff


	//   ....[61]....
        /*0130*/ 	.word	0xffffffff


	//   ....[62]....
        /*0134*/ 	.word	0xffffffff


	//   ....[63]....
        /*0138*/ 	.word	0xffffffff


	//   ....[64]....
        /*013c*/ 	.word	0xffffffff


	//   ....[65]....
        /*0140*/ 	.word	0xffffffff


	//   ....[66]....
        /*0144*/ 	.word	0xffffffff


	//   ....[67]....
        /*0148*/ 	.word	0xffffffff


	//   ....[68]....
        /*014c*/ 	.word	0xffffffff


	//   ....[69]....
        /*0150*/ 	.word	0xffffffff


	//   ....[70]....
        /*0154*/ 	.word	0xffffffff


	//   ....[71]....
        /*0158*/ 	.word	0xffffffff


	//   ....[72]....
        /*015c*/ 	.word	0xffffffff


	//   ....[73]....
        /*0160*/ 	.word	0xffffffff


	//   ....[74]....
        /*0164*/ 	.word	0xffffffff


	//   ....[75]....
        /*0168*/ 	.word	0xffffffff


	//   ....[76]....
        /*016c*/ 	.word	0xffffffff


	//   ....[77]....
        /*0170*/ 	.word	0xffffffff


	//   ....[78]....
        /*0174*/ 	.word	0xffffffff


	//   ....[79]....
        /*0178*/ 	.word	0xffffffff


	//   ....[80]....
        /*017c*/ 	.word	0xffffffff


	//   ....[81]....
        /*0180*/ 	.word	0xffffffff


	//   ....[82]....
        /*0184*/ 	.word	0xffffffff


	//   ....[83]....
        /*0188*/ 	.word	0xffffffff


	//   ....[84]....
        /*018c*/ 	.word	0xffffffff


	//   ....[85]....
        /*0190*/ 	.word	0xffffffff


	//   ....[86]....
        /*0194*/ 	.word	0xffffffff


	//   ....[87]....
        /*0198*/ 	.word	0xffffffff


	//   ....[88]....
        /*019c*/ 	.word	0xffffffff


	//   ....[89]....
        /*01a0*/ 	.word	0xffffffff


	//   ....[90]....
        /*01a4*/ 	.word	0xffffffff


	//   ....[91]....
        /*01a8*/ 	.word	0xffffffff


	//   ....[92]....
        /*01ac*/ 	.word	0xffffffff


	//   ....[93]....
        /*01b0*/ 	.word	0xffffffff


	//   ....[94]....
        /*01b4*/ 	.word	0xffffffff


	//   ....[95]....
        /*01b8*/ 	.word	0xffffffff


	//   ....[96]....
        /*01bc*/ 	.word	0xffffffff


	//   ....[97]....
        /*01c0*/ 	.word	0xffffffff


	//   ....[98]....
        /*01c4*/ 	.word	0xffffffff


	//   ....[99]....
        /*01c8*/ 	.word	0xffffffff


	//   ....[100]....
        /*01cc*/ 	.word	0xffffffff


	//   ....[101]....
        /*01d0*/ 	.word	0xffffffff


	//   ....[102]....
        /*01d4*/ 	.word	0xffffffff


	//   ....[103]....
        /*01d8*/ 	.word	0xffffffff


	//   ....[104]....
        /*01dc*/ 	.word	0xffffffff


	//   ....[105]....
        /*01e0*/ 	.word	0xffffffff


	//   ....[106]....
        /*01e4*/ 	.word	0xffffffff


	//   ....[107]....
        /*01e8*/ 	.word	0xffffffff


	//   ....[108]....
        /*01ec*/ 	.word	0xffffffff


	//   ....[109]....
        /*01f0*/ 	.word	0xffffffff


	//   ....[110]....
        /*01f4*/ 	.word	0xffffffff


	//   ....[111]....
        /*01f8*/ 	.word	0xffffffff


	//   ....[112]....
        /*01fc*/ 	.word	0xffffffff


	//----- nvinfo : EIATTR_COOP_GROUP_INSTR_OFFSETS
	.align		4
.L_634:
        /*0200*/ 	.byte	0x04, 0x28
        /*0202*/ 	.short	(.L_636 - .L_635)


	//   ....[0]....
.L_635:
        /*0204*/ 	.word	0x00000090


	//   ....[1]....
        /*0208*/ 	.word	0x000028e0


	//   ....[2]....
        /*020c*/ 	.word	0x00002930


	//   ....[3]....
        /*0210*/ 	.word	0x00003100


	//   ....[4]....
        /*0214*/ 	.word	0x00003120


	//   ....[5]....
        /*0218*/ 	.word	0x00003870


	//   ....[6]....
        /*021c*/ 	.word	0x00003890


	//   ....[7]....
        /*0220*/ 	.word	0x00003fe0


	//   ....[8]....
        /*0224*/ 	.word	0x00003ff0


	//   ....[9]....
        /*0228*/ 	.word	0x00004810


	//   ....[10]....
        /*022c*/ 	.word	0x00004850


	//   ....[11]....
        /*0230*/ 	.word	0x00005600


	//   ....[12]....
        /*0234*/ 	.word	0x00005630


	//   ....[13]....
        /*0238*/ 	.word	0x00005dc0


	//   ....[14]....
        /*023c*/ 	.word	0x00005df0


	//   ....[15]....
        /*0240*/ 	.word	0x00006580


	//   ....[16]....
        /*0244*/ 	.word	0x000065a0


	//   ....[17]....
        /*0248*/ 	.word	0x00006d50


	//   ....[18]....
        /*024c*/ 	.word	0x00006d80


	//   ....[19]....
        /*0250*/ 	.word	0x00006e90


	//   ....[20]....
        /*0254*/ 	.word	0x00006ec0


	//   ....[21]....
        /*0258*/ 	.word	0x00006f90


	//   ....[22]....
        /*025c*/ 	.word	0x00006fc0


	//   ....[23]....
        /*0260*/ 	.word	0x00007090


	//   ....[24]....
        /*0264*/ 	.word	0x000070b0


	//   ....[25]....
        /*0268*/ 	.word	0x00007630


	//   ....[26]....
        /*026c*/ 	.word	0x00007650


	//   ....[27]....
        /*0270*/ 	.word	0x00007720


	//   ....[28]....
        /*0274*/ 	.word	0x00007750


	//   ....[29]....
        /*0278*/ 	.word	0x00007820


	//   ....[30]....
        /*027c*/ 	.word	0x00007850


	//   ....[31]....
        /*0280*/ 	.word	0x00007920


	//   ....[32]....
        /*0284*/ 	.word	0x00007950


	//   ....[33]....
        /*0288*/ 	.word	0x00008670


	//   ....[34]....
        /*028c*/ 	.word	0x000086b0


	//   ....[35]....
        /*0290*/ 	.word	0x000086f0


	//   ....[36]....
        /*0294*/ 	.word	0x00008730


	//   ....[37]....
        /*0298*/ 	.word	0x00008790


	//   ....[38]....
        /*029c*/ 	.word	0x000087d0


	//   ....[39]....
        /*02a0*/ 	.word	0x00008800


	//   ....[40]....
        /*02a4*/ 	.word	0x00008830


	//   ....[41]....
        /*02a8*/ 	.word	0x00008a30


	//   ....[42]....
        /*02ac*/ 	.word	0x00008a70


	//   ....[43]....
        /*02b0*/ 	.word	0x00008a80


	//   ....[44]....
        /*02b4*/ 	.word	0x00008b10


	//   ....[45]....
        /*02b8*/ 	.word	0x00008b20


	//   ....[46]....
        /*02bc*/ 	.word	0x00008c90


	//   ....[47]....
        /*02c0*/ 	.word	0x00008cc0


	//   ....[48]....
        /*02c4*/ 	.word	0x00008ce0


	//   ....[49]....
        /*02c8*/ 	.word	0x0000c7e0


	//   ....[50]....
        /*02cc*/ 	.word	0x0000c990


	//   ....[51]....
        /*02d0*/ 	.word	0x0000ca00


	//   ....[52]....
        /*02d4*/ 	.word	0x0000ca30


	//   ....[53]....
        /*02d8*/ 	.word	0x0000ca50


	//   ....[54]....
        /*02dc*/ 	.word	0x0000ca60


	//   ....[55]....
        /*02e0*/ 	.word	0x0000ca80


	//   ....[56]....
        /*02e4*/ 	.word	0x0000caa0


	//   ....[57]....
        /*02e8*/ 	.word	0x0000dbe0


	//   ....[58]....
        /*02ec*/ 	.word	0x0000dc00


	//   ....[59]....
        /*02f0*/ 	.word	0x0000dc10


	//   ....[60]....
        /*02f4*/ 	.word	0x0000dc20


	//   ....[61]....
        /*02f8*/ 	.word	0x0000dc30


	//   ....[62]....
        /*02fc*/ 	.word	0x0000dc40


	//   ....[63]....
        /*0300*/ 	.word	0x0000dc50


	//   ....[64]....
        /*0304*/ 	.word	0x0000dc70


	//   ....[65]....
        /*0308*/ 	.word	0x0000e8c0


	//   ....[66]....
        /*030c*/ 	.word	0x0000e960


	//   ....[67]....
        /*0310*/ 	.word	0x0000e970


	//   ....[68]....
        /*0314*/ 	.word	0x0000e9a0


	//   ....[69]....
        /*0318*/ 	.word	0x00010650


	//   ....[70]....
        /*031c*/ 	.word	0x00010660


	//   ....[71]....
        /*0320*/ 	.word	0x00010670


	//   ....[72]....
        /*0324*/ 	.word	0x00010680


	//   ....[73]....
        /*0328*/ 	.word	0x00010690


	//   ....[74]....
        /*032c*/ 	.word	0x000106a0


	//   ....[75]....
        /*0330*/ 	.word	0x000106b0


	//   ....[76]....
        /*0334*/ 	.word	0x000106e0


	//   ....[77]....
        /*0338*/ 	.word	0x00010a70


	//   ....[78]....
        /*033c*/ 	.word	0x00010a90


	//   ....[79]....
        /*0340*/ 	.word	0x00010aa0


	//   ....[80]....
        /*0344*/ 	.word	0x00010ac0


	//   ....[81]....
        /*0348*/ 	.word	0x00010ae0


	//   ....[82]....
        /*034c*/ 	.word	0x00010b10


	//   ....[83]....
        /*0350*/ 	.word	0x00010b80


	//   ....[84]....
        /*0354*/ 	.word	0x00010bb0


	//   ....[85]....
        /*0358*/ 	.word	0x00011c30


	//   ....[86]....
        /*035c*/ 	.word	0x00011c50


	//   ....[87]....
        /*0360*/ 	.word	0x00011c80


	//   ....[88]....
        /*0364*/ 	.word	0x00011c90


	//   ....[89]....
        /*0368*/ 	.word	0x00013b40


	//   ....[90]....
        /*036c*/ 	.word	0x00013b70


	//   ....[91]....
        /*0370*/ 	.word	0x00013bc0


	//   ....[92]....
        /*0374*/ 	.word	0x00013bd0


	//   ....[93]....
        /*0378*/ 	.word	0x00014e80


	//   ....[94]....
        /*037c*/ 	.word	0x00014ec0


	//   ....[95]....
        /*0380*/ 	.word	0x00014f00


	//   ....[96]....
        /*0384*/ 	.word	0x00014f40


	//   ....[97]....
        /*0388*/ 	.word	0x000150f0


	//   ....[98]....
        /*038c*/ 	.word	0x00015100


	//   ....[99]....
        /*0390*/ 	.word	0x000151f0


	//   ....[100]....
        /*0394*/ 	.word	0x00015220


	//   ....[101]....
        /*0398*/ 	.word	0x000152f0


	//   ....[102]....
        /*039c*/ 	.word	0x00015320


	//   ....[103]....
        /*03a0*/ 	.word	0x000153f0


	//   ....[104]....
        /*03a4*/ 	.word	0x00015410


	//   ....[105]....
        /*03a8*/ 	.word	0x00015cc0


	//   ....[106]....
        /*03ac*/ 	.word	0x00015cd0


	//   ....[107]....
        /*03b0*/ 	.word	0x00015da0


	//   ....[108]....
        /*03b4*/ 	.word	0x00015dd0


	//   ....[109]....
        /*03b8*/ 	.word	0x00015ea0


	//   ....[110]....
        /*03bc*/ 	.word	0x00015ed0


	//   ....[111]....
        /*03c0*/ 	.word	0x00015fa0


	//   ....[112]....
        /*03c4*/ 	.word	0x00015fc0


	//----- nvinfo : EIATTR_EXIT_INSTR_OFFSETS
	.align		4
.L_636:
        /*03c8*/ 	.byte	0x04, 0x1c
        /*03ca*/ 	.short	(.L_638 - .L_637)


	//   ....[0]....
.L_637:
        /*03cc*/ 	.word	0x00000440


	//   ....[1]....
        /*03d0*/ 	.word	0x00015420


	//   ....[2]....
        /*03d4*/ 	.word	0x00015470


	//   ....[3]....
        /*03d8*/ 	.word	0x000154d0


	//   ....[4]....
        /*03dc*/ 	.word	0x00015fd0


	//   ....[5]....
        /*03e0*/ 	.word	0x00016020


	//   ....[6]....
        /*03e4*/ 	.word	0x00016080


	//----- nvinfo : EIATTR_CTAIDZ_USED
	.align		4
.L_638:
        /*03e8*/ 	.byte	0x01, 0x04
	.zero		2


	//----- nvinfo : EIATTR_MAX_THREADS
	.align		4
        /*03ec*/ 	.byte	0x04, 0x05
        /*03ee*/ 	.short	(.L_640 - .L_639)
.L_639:
        /*03f0*/ 	.word	0x00000100
        /*03f4*/ 	.word	0x00000001
        /*03f8*/ 	.word	0x00000001


	//----- nvinfo : EIATTR_CRS_STACK_SIZE
	.align		4
.L_640:
        /*03fc*/ 	.byte	0x04, 0x1e
        /*03fe*/ 	.short	(.L_642 - .L_641)
.L_641:
        /*0400*/ 	.word	0x00000000
.L_642:


//--------------------- .nv.info._ZN7cutlass13device_kernelIN5flash19enable_sm80_to_sm89INS1_16FlashAttnFwdSm80INS1_25CollectiveMainloopFwdSm80ILi8ELi1ELb1EN4cute5tupleIJNS5_1CILi128EEENS7_ILi96EEES8_EEELi128ENS_6half_tEfNS_4arch4Sm80ELb0ELb1ELb0ELb0ELb1ELb0ELb1ELb0EEENS1_21CollectiveEpilogueFwdINS6_IJS8_S8_S9_EEENS6_IJNS7_ILi1EEESH_SH_EEESB_SD_Li256ELb0ELb1ELb0ELb0EEENS1_19SingleTileSchedulerILb0ELb0ELb1ELi128EEEEEEEEEvNT_6ParamsE --------------------------
	.section	.nv.info._ZN7cutlass13device_kernelIN5flash19enable_sm80_to_sm89INS1_16FlashAttnFwdSm80INS1_25CollectiveMainloopFwdSm80ILi8ELi1ELb1EN4cute5tupleIJNS5_1CILi128EEENS7_ILi96EEES8_EEELi128ENS_6half_tEfNS_4arch4Sm80ELb0ELb1ELb0ELb0ELb1ELb0ELb1ELb0EEENS1_21CollectiveEpilogueFwdINS6_IJS8_S8_S9_EEENS6_IJNS7_ILi1EEESH_SH_EEESB_SD_Li256ELb0ELb1ELb0ELb0EEENS1_19SingleTileSchedulerILb0ELb0ELb1ELi128EEEEEEEEEvNT_6ParamsE,"",@"SHT_CUDA_INFO"
	.sectionflags	@""
	.align	4


	//----- nvinfo : EIATTR_CUDA_API_VERSION
	.align		4
        /*0000*/ 	.byte	0x04, 0x37
        /*0002*/ 	.short	(.L_644 - .L_643)
.L_643:
        /*0004*/ 	.word	0x00000082


	//----- nvinfo : EIATTR_SW2861232_WAR
	.align		4
.L_644:
        /*0008*/ 	.byte	0x01, 0x35
	.zero		2


	//----- nvinfo : EIATTR_PARAM_CBANK
	.align		4
        /*000c*/ 	.byte	0x04, 0x0a
        /*000e*/ 	.short	(.L_646 - .L_645)
	.align		4
.L_645:
        /*0010*/ 	.word	index@(.nv.constant0._ZN7cutlass13device_kernelIN5flash19enable_sm80_to_sm89INS1_16FlashAttnFwdSm80INS1_25CollectiveMainloopFwdSm80ILi8ELi1ELb1EN4cute5tupleIJNS5_1CILi128EEENS7_ILi96EEES8_EEELi128ENS_6half_tEfNS_4arch4Sm80ELb0ELb1ELb0ELb0ELb1ELb0ELb1ELb0EEENS1_21CollectiveEpilogueFwdINS6_IJS8_S8_S9_EEENS6_IJNS7_ILi1EEESH_SH_EEESB_SD_Li256ELb0ELb1ELb0ELb0EEENS1_19SingleTileSchedulerILb0ELb0ELb1ELi128EEEEEEEEEvNT_6ParamsE)
        /*0014*/ 	.short	0x0160
        /*0016*/ 	.short	0x0418


	//----- nvinfo : EIATTR_CBANK_PARAM_SIZE
	.align		4
.L_646:
        /*0018*/ 	.byte	0x03, 0x19
        /*001a*/ 	.short	0x0418


	//----- nvinfo : EIATTR_KPARAM_INFO
	.align		4
        /*001c*/ 	.byte	0x04, 0x17
        /*001e*/ 	.short	(.L_648 - .L_647)
.L_647:
        /*0020*/ 	.word	0x00000000
        /*0024*/ 	.short	0x0000
        /*0026*/ 	.short	0x0000
        /*0028*/ 	.byte	0x00, 0xf0, 0x61, 0x10


	//----- nvinfo : EIATTR_MAXREG_COUNT
	.align		4
.L_648:
        /*002c*/ 	.byte	0x03, 0x1b
        /*002e*/ 	.short	0x00ff


	//----- nvinfo : EIATTR_NUM_BARRIERS
	.align		4
        /*0030*/ 	.byte	0x02, 0x4c
        /*0032*/ 	.byte	0x02
	.zero		1


	//----- nvinfo : EIATTR_MERCURY_ISA_VERSION
	.align		4
        /*0034*/ 	.byte	0x03, 0x5f
        /*0036*/ 	.short	0x0000


	//----- nvinfo : EIATTR_COOP_GROUP_MASK_REGIDS
	.align		4
        /*0038*/ 	.byte	0x04, 0x29
        /*003a*/ 	.short	(.L_650 - .L_649)


	//   ....[0]....
.L_649:
        /*003c*/ 	.word	0xffffffff


	//   ....[1]....
        /*0040*/ 	.word	0xffffffff


	//   ....[2]....
        /*0044*/ 	.word	0xffffffff


	//   ....[3]....
        /*0048*/ 	.word	0xffffffff


	//   ....[4]....
        /*004c*/ 	.word	0xffffffff


	//   ....[5]....
        /*0050*/ 	.word	0xffffffff


	//   ....[6]....
        /*0054*/ 	.word	0xffffffff


	//   ....[7]....
        /*0058*/ 	.word	0xffffffff


	//   ....[8]....
        /*005c*/ 	.word	0xffffffff


	//   ....[9]....
        /*0060*/ 	.word	0xffffffff


	//   ....[10]....
        /*0064*/ 	.word	0xffffffff


	//   ....[11]....
        /*0068*/ 	.word	0xffffffff


	//   ....[12]....
        /*006c*/ 	.word	0xffffffff


	//   ....[13]....
        /*0070*/ 	.word	0xffffffff


	//   ....[14]....
        /*0074*/ 	.word	0xffffffff


	//   ....[15]....
        /*0078*/ 	.word	0xffffffff


	//   ....[16]....
        /*007c*/ 	.word	0xffffffff


	//   ....[17]....
        /*0080*/ 	.word	0xffffffff


	//   ....[18]....
        /*0084*/ 	.word	0xffffffff


	//   ....[19]....
        /*0088*/ 	.word	0xffffffff


	//   ....[20]....
        /*008c*/ 	.word	0xffffffff


	//   ....[21]....
        /*0090*/ 	.word	0xffffffff


	//   ....[22]....
        /*0094*/ 	.word	0xffffffff


	//   ....[23]....
        /*0098*/ 	.word	0xffffffff


	//   ....[24]....
        /*009c*/ 	.word	0xffffffff


	//   ....[25]....
        /*00a0*/ 	.word	0xffffffff


	//   ....[26]....
        /*00a4*/ 	.word	0xffffffff


	//   ....[27]....
        /*00a8*/ 	.word	0xffffffff


	//   ....[28]....
        /*00ac*/ 	.word	0xffffffff


	//   ....[29]....
        /*00b0*/ 	.word	0xffffffff


	//   ....[30]....
        /*00b4*/ 	.word	0xffffffff


	//   ....[31]....
        /*00b8*/ 	.word	0xffffffff


	//   ....[32]....
        /*00bc*/ 	.word	0xffffffff


	//   ....[33]....
        /*00c0*/ 	.word	0xffffffff


	//   ....[34]....
        /*00c4*/ 	.word	0xffffffff


	//   ....[35]....
        /*00c8*/ 	.word	0xffffffff


	//   ....[36]....
        /*00cc*/ 	.word	0xffffffff


	//   ....[37]....
        /*00d0*/ 	.word	0xffffffff


	//   ....[38]....
        /*00d4*/ 	.word	0xffffffff


	//   ....[39]....
        /*00d8*/ 	.word	0xffffffff


	//   ....[40]....
        /*00dc*/ 	.word	0xffffffff


	//   ....[41]....
        /*00e0*/ 	.word	0xffffffff


	//   ....[42]....
        /*00e4*/ 	.word	0xffffffff


	//   ....[43]....
        /*00e8*/ 	.word	0xffffffff


	//   ....[44]....
        /*00ec*/ 	.word	0xffffffff


	//   ....[45]....
        /*00f0*/ 	.word	0xffffffff


	//   ....[46]....
        /*00f4*/ 	.word	0xffffffff


	//   ....[47]....
        /*00f8*/ 	.word	0xffffffff


	//   ....[48]....
        /*00fc*/ 	.word	0xffffffff


	//   ....[49]....
        /*0100*/ 	.word	0xffffffff


	//   ....[50]....
        /*0104*/ 	.word	0xffffffff


	//   ....[51]....
        /*0108*/ 	.word	0xffffffff


	//   ....[52]....
        /*010c*/ 	.word	0xffffffff


	//   ....[53]....
        /*0110*/ 	.word	0xffffffff


	//   ....[54]....
        /*0114*/ 	.word	0xffffffff


	//   ....[55]....
        /*0118*/ 	.word	0xffffffff


	//   ....[56]....
        /*011c*/ 	.word	0xffffffff


	//   ....[57]....
        /*0120*/ 	.word	0xffffffff


	//   ....[58]....
        /*0124*/ 	.word	0xffffffff


	//   ....[59]....
        /*0128*/ 	.word	0xffffffff


	//   ....[60]....
        /*012c*/ 	.word	0xffffffff


	//   ....[61]....
        /*0130*/ 	.word	0xffffffff


	//   ....[62]....
        /*0134*/ 	.word	0xffffffff


	//   ....[63]....
        /*0138*/ 	.word	0xffffffff


	//   ....[64]....
        /*013c*/ 	.word	0xffffffff


	//   ....[65]....
        /*0140*/ 	.word	0xffffffff


	//   ....[66]....
        /*0144*/ 	.word	0xffffffff


	//   ....[67]....
        /*0148*/ 	.word	0xffffffff


	//   ....[68]....
        /*014c*/ 	.word	0xffffffff


	//   ....[69]....
        /*0150*/ 	.word	0xffffffff


	//   ....[70]....
        /*0154*/ 	.word	0xffffffff


	//   ....[71]....
        /*0158*/ 	.word	0xffffffff


	//   ....[72]....
        /*015c*/ 	.word	0xffffffff


	//   ....[73]....
        /*0160*/ 	.word	0xffffffff


	//   ....[74]....
        /*0164*/ 	.word	0xffffffff


	//   ....[75]....
        /*0168*/ 	.word	0xffffffff


	//   ....[76]....
        /*016c*/ 	.word	0xffffffff


	//   ....[77]....
        /*0170*/ 	.word	0xffffffff


	//   ....[78]....
        /*0174*/ 	.word	0xffffffff


	//   ....[79]....
        /*0178*/ 	.word	0xffffffff


	//   ....[80]....
        /*017c*/ 	.word	0xffffffff


	//   ....[81]....
        /*0180*/ 	.word	0xffffffff


	//   ....[82]....
        /*0184*/ 	.word	0xffffffff


	//   ....[83]....
        /*0188*/ 	.word	0xffffffff


	//   ....[84]....
        /*018c*/ 	.word	0xffffffff


	//   ....[85]....
        /*0190*/ 	.word	0xffffffff


	//   ....[86]....
        /*0194*/ 	.word	0xffffffff


	//   ....[87]....
        /*0198*/ 	.word	0xffffffff


	//   ....[88]....
        /*019c*/ 	.word	0xffffffff


	//   ....[89]....
        /*01a0*/ 	.word	0xffffffff


	//   ....[90]....
        /*01a4*/ 	.word	0xffffffff


	//   ....[91]....
        /*01a8*/ 	.word	0xffffffff


	//   ....[92]....
        /*01ac*/ 	.word	0xffffffff


	//   ....[93]....
        /*01b0*/ 	.word	0xffffffff


	//   ....[94]....
        /*01b4*/ 	.word	0xffffffff


	//   ....[95]....
        /*01b8*/ 	.word	0xffffffff


	//   ....[96]....
        /*01bc*/ 	.word	0xffffffff


	//   ....[97]....
        /*01c0*/ 	.word	0xffffffff


	//   ....[98]....
        /*01c4*/ 	.word	0xffffffff


	//   ....[99]....
        /*01c8*/ 	.word	0xffffffff


	//   ....[100]....
        /*01cc*/ 	.word	0xffffffff


	//   ....[101]....
        /*01d0*/ 	.word	0xffffffff


	//   ....[102]....
        /*01d4*/ 	.word	0xffffffff


	//   ....[103]....
        /*01d8*/ 	.word	0xffffffff


	//   ....[104]....
        /*01dc*/ 	.word	0xffffffff


	//   ....[105]....
        /*01e0*/ 	.word	0xffffffff


	//   ....[106]....
        /*01e4*/ 	.word	0xffffffff


	//   ....[107]....
        /*01e8*/ 	.word	0xffffffff


	//----- nvinfo : EIATTR_COOP_GROUP_INSTR_OFFSETS
	.align		4
.L_650:
        /*01ec*/ 	.byte	0x04, 0x28
        /*01ee*/ 	.short	(.L_652 - .L_651)


	//   ....[0]....
.L_651:
        /*01f0*/ 	.word	0x00000fd0


	//   ....[1]....
        /*01f4*/ 	.word	0x00001010


	//   ....[2]....
        /*01f8*/ 	.word	0x00001050


	//   ....[3]....
        /*01fc*/ 	.word	0x00001090


	//   ....[4]....
        /*0200*/ 	.word	0x000010c0


	//   ....[5]....
        /*0204*/ 	.word	0x00001140


	//   ....[6]....
        /*0208*/ 	.word	0x000012d0


	//   ....[7]....
        /*020c*/ 	.word	0x00001300


	//   ....[8]....
        /*0210*/ 	.word	0x00001520


	//   ....[9]....
        /*0214*/ 	.word	0x00001550


	//   ....[10]....
        /*0218*/ 	.word	0x00001570


	//   ....[11]....
        /*021c*/ 	.word	0x00001590


	//   ....[12]....
        /*0220*/ 	.word	0x000015a0


	//   ....[13]....
        /*0224*/ 	.word	0x000015b0


	//   ....[14]....
        /*0228*/ 	.word	0x00001b40


	//   ....[15]....
        /*022c*/ 	.word	0x00001b60


	//   ....[16]....
        /*0230*/ 	.word	0x00001b80


	//   ....[17]....
        /*0234*/ 	.word	0x00001b90


	//   ....[18]....
        /*0238*/ 	.word	0x00001bb0


	//   ....[19]....
        /*023c*/ 	.word	0x00001bc0


	//   ....[20]....
        /*0240*/ 	.word	0x00002860


	//   ....[21]....
        /*0244*/ 	.word	0x00002880


	//   ....[22]....
        /*0248*/ 	.word	0x00002890


	//   ....[23]....
        /*024c*/ 	.word	0x000028a0


	//   ....[24]....
        /*0250*/ 	.word	0x000028b0


	//   ....[25]....
        /*0254*/ 	.word	0x000028c0


	//   ....[26]....
        /*0258*/ 	.word	0x00002c20


	//   ....[27]....
        /*025c*/ 	.word	0x00002e30


	//   ....[28]....
        /*0260*/ 	.word	0x00004330


	//   ....[29]....
        /*0264*/ 	.word	0x00004490


	//   ....[30]....
        /*0268*/ 	.word	0x000044a0


	//   ....[31]....
        /*026c*/ 	.word	0x000044f0


	//   ....[32]....
        /*0270*/ 	.word	0x00005c60


	//   ....[33]....
        /*0274*/ 	.word	0x00005c80


	//   ....[34]....
        /*0278*/ 	.word	0x00005ca0


	//   ....[35]....
        /*027c*/ 	.word	0x00005cb0


	//   ....[36]....
        /*0280*/ 	.word	0x00005cc0


	//   ....[37]....
        /*0284*/ 	.word	0x00005cd0


	//   ....[38]....
        /*0288*/ 	.word	0x00006840


	//   ....[39]....
        /*028c*/ 	.word	0x00006860


	//   ....[40]....
        /*0290*/ 	.word	0x00006880


	//   ....[41]....
        /*0294*/ 	.word	0x00006890


	//   ....[42]....
        /*0298*/ 	.word	0x000068a0


	//   ....[43]....
        /*029c*/ 	.word	0x000068b0


	//   ....[44]....
        /*02a0*/ 	.word	0x00006a90


	//   ....[45]....
        /*02a4*/ 	.word	0x00006d60


	//   ....[46]....
        /*02a8*/ 	.word	0x00007db0


	//   ....[47]....
        /*02ac*/ 	.word	0x00007f20


	//   ....[48]....
        /*02b0*/ 	.word	0x000080d0


	//   ....[49]....
        /*02b4*/ 	.word	0x000081d0


	//   ....[50]....
        /*02b8*/ 	.word	0x00009ea0


	//   ....[51]....
        /*02bc*/ 	.word	0x00009ec0


	//   ....[52]....
        /*02c0*/ 	.word	0x00009ee0


	//   ....[53]....
        /*02c4*/ 	.word	0x00009ef0


	//   ....[54]....
        /*02c8*/ 	.word	0x00009f00


	//   ....[55]....
        /*02cc*/ 	.word	0x00009f10


	//   ....[56]....
        /*02d0*/ 	.word	0x0000aa80


	//   ....[57]....
        /*02d4*/ 	.word	0x0000aaa0


	//   ....[58]....
        /*02d8*/ 	.word	0x0000aac0


	//   ....[59]....
        /*02dc*/ 	.word	0x0000aad0


	//   ....[60]....
        /*02e0*/ 	.word	0x0000aae0


	//   ....[61]....
        /*02e4*/ 	.word	0x0000aaf0


	//   ....[62]....
        /*02e8*/ 	.word	0x0000af60


	//   ....[63]....
        /*02ec*/ 	.word	0x0000af80


	//   ....[64]....
        /*02f0*/ 	.word	0x0000afc0


	//   ....[65]....
        /*02f4*/ 	.word	0x0000afd0


	//   ....[66]....
        /*02f8*/ 	.word	0x0000cad0


	//   ....[67]....
        /*02fc*/ 	.word	0x0000cb10


	//   ....[68]....
        /*0300*/ 	.word	0x0000cb30


	//   ....[69]....
        /*0304*/ 	.word	0x0000cb50


	//   ....[70]....
        /*0308*/ 	.word	0x0000cb70


	//   ....[71]....
        /*030c*/ 	.word	0x0000cbc0


	//   ....[72]....
        /*0310*/ 	.word	0x0000d650


	//   ....[73]....
        /*0314*/ 	.word	0x0000d660


	//   ....[74]....
        /*0318*/ 	.word	0x0000d670


	//   ....[75]....
        /*031c*/ 	.word	0x0000d680


	//   ....[76]....
        /*0320*/ 	.word	0x0000d690


	//   ....[77]....
        /*0324*/ 	.word	0x0000d6a0


	//   ....[78]....
        /*0328*/ 	.word	0x0000d8b0


	//   ....[79]....
        /*032c*/ 	.word	0x0000dca0


	//   ....[80]....
        /*0330*/ 	.word	0x0000ea60


	//   ....[81]....
        /*0334*/ 	.word	0x0000ecc0


	//   ....[82]....
        /*0338*/ 	.word	0x0000ee60


	//   ....[83]....
        /*033c*/ 	.word	0x0000ef80


	//   ....[84]....
        /*0340*/ 	.word	0x00010750


	//   ....[85]....
        /*0344*/ 	.word	0x00010780


	//   ....[86]....
        /*0348*/ 	.word	0x000107c0


	//   ....[87]....
        /*034c*/ 	.word	0x000107d0


	//   ....[88]....
        /*0350*/ 	.word	0x00011950


	//   ....[89]....
        /*0354*/ 	.word	0x00011960


	//   ....[90]....
        /*0358*/ 	.word	0x00011980


	//   ....[91]....
        /*035c*/ 	.word	0x000119a0


	//   ....[92]....
        /*0360*/ 	.word	0x000119c0


	//   ....[93]....
        /*0364*/ 	.word	0x000119e0


	//   ....[94]....
        /*0368*/ 	.word	0x00011b60


	//   ....[95]....
        /*036c*/ 	.word	0x00011b90


	//   ....[96]....
        /*0370*/ 	.word	0x00011c60


	//   ....[97]....
        /*0374*/ 	.word	0x00011c90


	//   ....[98]....
        /*0378*/ 	.word	0x00011d60


	//   ....[99]....
        /*037c*/ 	.word	0x00011d80


	//   ....[100]....
        /*0380*/ 	.word	0x000123b0


	//   ....[101]....
        /*0384*/ 	.word	0x000123e0


	//   ....[102]....
        /*0388*/ 	.word	0x000124b0


	//   ....[103]....
        /*038c*/ 	.word	0x000124e0


	//   ....[104]....
        /*0390*/ 	.word	0x000125b0


	//   ....[105]....
        /*0394*/ 	.word	0x000125e0


	//   ....[106]....
        /*0398*/ 	.word	0x000126b0


	//   ....[107]....
        /*039c*/ 	.word	0x000126d0


	//----- nvinfo : EIATTR_EXIT_INSTR_OFFSETS
	.align		4
.L_652:
        /*03a0*/ 	.byte	0x04, 0x1c
        /*03a2*/ 	.short	(.L_654 - .L_653)


	//   ....[0]....
.L_653:
        /*03a4*/ 	.word	0x00000030


	//   ....[1]....
        /*03a8*/ 	.word	0x00011d90


	//   ....[2]....
        /*03ac*/ 	.word	0x00011de0


	//   ....[3]....
        /*03b0*/ 	.word	0x00011e40


	//   ....[4]....
        /*03b4*/ 	.word	0x000126e0


	//   ....[5]....
        /*03b8*/ 	.word	0x00012730


	//   ....[6]....
        /*03bc*/ 	.word	0x00012790


	//----- nvinfo : EIATTR_CTAIDZ_USED
	.align		4
.L_654:
        /*03c0*/ 	.byte	0x01, 0x04
	.zero		2


	//----- nvinfo : EIATTR_MAX_THREADS
	.align		4
        /*03c4*/ 	.byte	0x04, 0x05
        /*03c6*/ 	.short	(.L_656 - .L_655)
.L_655:
        /*03c8*/ 	.word	0x00000100
        /*03cc*/ 	.word	0x00000001
        /*03d0*/ 	.word	0x00000001


	//----- nvinfo : EIATTR_CRS_STACK_SIZE
	.align		4
.L_656:
        /*03d4*/ 	.byte	0x04, 0x1e
        /*03d6*/ 	.short	(.L_658 - .L_657)
.L_657:
        /*03d8*/ 	.word	0x00000000
.L_658:


//--------------------- .nv.info._ZN7cutlass13device_kernelIN5flash19enable_sm80_to_sm89INS1_16FlashAttnFwdSm80INS1_25CollectiveMainloopFwdSm80ILi8ELi1ELb1EN4cute5tupleIJNS5_1CILi128EEENS7_ILi96EEES8_EEELi128ENS_6half_tEfNS_4arch4Sm80ELb0ELb1ELb0ELb1ELb1ELb0ELb1ELb0EEENS1_21CollectiveEpilogueFwdINS6_IJS8_S8_S9_EEENS6_IJNS7_ILi1EEESH_SH_EEESB_SD_Li256ELb1ELb1ELb0ELb0EEENS1_19SingleTileSchedulerILb1ELb0ELb1ELi128EEEEEEEEEvNT_6ParamsE --------------------------
	.section	.nv.info._ZN7cutlass13device_kernelIN5flash19enable_sm80_to_sm89INS1_16FlashAttnFwdSm80INS1_25CollectiveMainloopFwdSm80ILi8ELi1ELb1EN4cute5tupleIJNS5_1CILi128EEENS7_ILi96EEES8_EEELi128ENS_6half_tEfNS_4arch4Sm80ELb0ELb1ELb0ELb1ELb1ELb0ELb1ELb0EEENS1_21CollectiveEpilogueFwdINS6_IJS8_S8_S9_EEENS6_IJNS7_ILi1EEESH_SH_EEESB_SD_Li256ELb1ELb1ELb0ELb0EEENS1_19SingleTileSchedulerILb1ELb0ELb1ELi128EEEEEEEEEvNT_6ParamsE,"",@"SHT_CUDA_INFO"
	.sectionflags	@""
	.align	4


	//----- nvinfo : EIATTR_CUDA_API_VERSION
	.align		4
        /*0000*/ 	.byte	0x04, 0x37
        /*0002*/ 	.short	(.L_660 - .L_659)
.L_659:
        /*0004*/ 	.word	0x00000082


	//----- nvinfo : EIATTR_SW2861232_WAR
	.align		4
.L_660:
        /*0008*/ 	.byte	0x01, 0x35
	.zero		2


	//----- nvinfo : EIATTR_PARAM_CBANK
	.align		4
        /*000c*/ 	.byte	0x04, 0x0a
        /*000e*/ 	.short	(.L_662 - .L_661)
	.align		4
.L_661:
        /*0010*/ 	.word	index@(.nv.constant0._ZN7cutlass13device_kernelIN5flash19enable_sm80_to_sm89INS1_16FlashAttnFwdSm80INS1_25CollectiveMainloopFwdSm80ILi8ELi1ELb1EN4cute5tupleIJNS5_1CILi128EEENS7_ILi96EEES8_EEELi128ENS_6half_tEfNS_4arch4Sm80ELb0ELb1ELb0ELb1ELb1ELb0ELb1ELb0EEENS1_21CollectiveEpilogueFwdINS6_IJS8_S8_S9_EEENS6_IJNS7_ILi1EEESH_SH_EEESB_SD_Li256ELb1ELb1ELb0ELb0EEENS1_19SingleTileSchedulerILb1ELb0ELb1ELi128EEEEEEEEEvNT_6ParamsE)
        /*0014*/ 	.short	0x0160
        /*0016*/ 	.short	0x0418


	//----- nvinfo : EIATTR_CBANK_PARAM_SIZE
	.align		4
.L_662:
        /*0018*/ 	.byte	0x03, 0x19
        /*001a*/ 	.short	0x0418


	//----- nvinfo : EIATTR_KPARAM_INFO
	.align		4
        /*001c*/ 	.byte	0x04, 0x17
        /*001e*/ 	.short	(.L_664 - .L_663)
.L_663:
        /*0020*/ 	.word	0x00000000
        /*0024*/ 	.short	0x0000
        /*0026*/ 	.short	0x0000
        /*0028*/ 	.byte	0x00, 0xf0, 0x61, 0x10


	//----- nvinfo : EIATTR_MAXREG_COUNT
	.align		4
.L_664:
        /*002c*/ 	.byte	0x03, 0x1b
        /*002e*/ 	.short	0x00ff


	//----- nvinfo : EIATTR_NUM_BARRIERS
	.align		4
        /*0030*/ 	.byte	0x02, 0x4c
        /*0032*/ 	.byte	0x02
	.zero		1


	//----- nvinfo : EIATTR_MERCURY_ISA_VERSION
	.align		4
        /*0034*/ 	.byte	0x03, 0x5f
        /*0036*/ 	.short	0x0000


	//----- nvinfo : EIATTR_COOP_GROUP_MASK_REGIDS
	.align		4
        /*0038*/ 	.byte	0x04, 0x29
        /*003a*/ 	.short	(.L_666 - .L_665)


	//   ....[0]....
.L_665:
        /*003c*/ 	.word	0xffffffff


	//   ....[1]....
        /*0040*/ 	.word	0xffffffff


	//   ....[2]....
        /*0044*/ 	.word	0xffffffff


	//   ....[3]....
        /*0048*/ 	.word	0xffffffff


	//   ....[4]....
        /*004c*/ 	.word	0xffffffff


	//   ....[5]....
        /*0050*/ 	.word	0xffffffff


	//   ....[6]....
        /*0054*/ 	.word	0xffffffff


	//   ....[7]....
        /*0058*/ 	.word	0xffffffff


	//   ....[8]....
        /*005c*/ 	.word	0xffffffff


	//   ....[9]....
        /*0060*/ 	.word	0xffffffff


	//   ....[10]....
        /*0064*/ 	.word	0xffffffff


	//   ....[11]....
        /*0068*/ 	.word	0xffffffff


	//   ....[12]....
        /*006c*/ 	.word	0xffffffff


	//   ....[13]....
        /*0070*/ 	.word	0xffffffff


	//   ....[14]....
        /*0074*/ 	.word	0xffffffff


	//   ....[15]....
        /*0078*/ 	.word	0xffffffff


	//   ....[16]....
        /*007c*/ 	.word	0xffffffff


	//   ....[17]....
        /*0080*/ 	.word	0xffffffff


	//   ....[18]....
        /*0084*/ 	.word	0xffffffff


	//   ....[19]....
        /*0088*/ 	.word	0xffffffff


	//   ....[20]....
        /*008c*/ 	.word	0xffffffff


	//   ....[21]....
        /*0090*/ 	.word	0xffffffff


	//   ....[22]....
        /*0094*/ 	.word	0xffffffff


	//   ....[23]....
        /*0098*/ 	.word	0xffffffff


	//   ....[24]....
        /*009c*/ 	.word	0xffffffff


	//   ....[25]....
        /*00a0*/ 	.word	0xffffffff


	//   ....[26]....
        /*00a4*/ 	.word	0xffffffff


	//   ....[27]....
        /*00a8*/ 	.word	0xffffffff


	//   ....[28]....
        /*00ac*/ 	.word	0xffffffff


	//   ....[29]....
        /*00b0*/ 	.word	0xffffffff


	//   ....[30]....
        /*00b4*/ 	.word	0xffffffff


	//   ....[31]....
        /*00b8*/ 	.word	0xffffffff


	//   ....[32]....
        /*00bc*/ 	.word	0xffffffff


	//   ....[33]....
        /*00c0*/ 	.word	0xffffffff


	//   ....[34]....
        /*00c4*/ 	.word	0xffffffff


	//   ....[35]....
        /*00c8*/ 	.word	0xffffffff


	//   ....[36]....
        /*00cc*/ 	.word	0xffffffff


	//   ....[37]....
        /*00d0*/ 	.word	0xffffffff


	//   ....[38]....
        /*00d4*/ 	.word	0xffffffff


	//   ....[39]....
        /*00d8*/ 	.word	0xffffffff


	//   ....[40]....
        /*00dc*/ 	.word	0xffffffff


	//   ....[41]....
        /*00e0*/ 	.word	0xffffffff


	//   ....[42]....
        /*00e4*/ 	.word	0xffffffff


	//   ....[43]....
        /*00e8*/ 	.word	0xffffffff


	//   ....[44]....
        /*00ec*/ 	.word	0xffffffff


	//   ....[45]....
        /*00f0*/ 	.word	0xffffffff


	//   ....[46]....
        /*00f4*/ 	.word	0xffffffff


	//   ....[47]....
        /*00f8*/ 	.word	0xffffffff


	//   ....[48]....
        /*00fc*/ 	.word	0xffffffff


	//   ....[49]....
        /*0100*/ 	.word	0xffffffff


	//   ....[50]....
        /*0104*/ 	.word	0xffffffff


	//   ....[51]....
        /*0108*/ 	.word	0xffffffff


	//   ....[52]....
        /*010c*/ 	.word	0xffffffff


	//   ....[53]....
        /*0110*/ 	.word	0xffffffff


	//   ....[54]....
        /*0114*/ 	.word	0xffffffff


	//   ....[55]....
        /*0118*/ 	.word	0xffffffff


	//   ....[56]....
        /*011c*/ 	.word	0xffffffff


	//   ....[57]....
        /*0120*/ 	.word	0xffffffff


	//   ....[58]....
        /*0124*/ 	.word	0xffffffff


	//   ....[59]....
        /*0128*/ 	.word	0xffffffff


	//   ....[60]....
        /*012c*/ 	.word	0xffffffff


	//   ....[61]....
        /*0130*/ 	.word	0xffffffff


	//   ....[62]....
        /*0134*/ 	.word	0xffffffff


	//   ....[63]....
        /*0138*/ 	.word	0xffffffff


	//   ....[64]....
        /*013c*/ 	.word	0xffffffff


	//   ....[65]....
        /*0140*/ 	.word	0xffffffff


	//   ....[66]....
        /*0144*/ 	.word	0xffffffff


	//   ....[67]....
        /*0148*/ 	.word	0xffffffff


	//   ....[68]....
        /*014c*/ 	.word	0xffffffff


	//   ....[69]....
        /*0150*/ 	.word	0xffffffff


	//   ....[70]....
        /*0154*/ 	.word	0xffffffff


	//   ....[71]....
        /*0158*/ 	.word	0xffffffff


	//   ....[72]....
        /*015c*/ 	.word	0xffffffff


	//   ....[73]....
        /*0160*/ 	.word	0xffffffff


	//   ....[74]....
        /*0164*/ 	.word	0xffffffff


	//   ....[75]....
        /*0168*/ 	.word	0xffffffff


	//   ....[76]....
        /*016c*/ 	.word	0xffffffff


	//   ....[77]....
        /*0170*/ 	.word	0xffffffff


	//   ....[78]....
        /*0174*/ 	.word	0xffffffff


	//   ....[79]....
        /*0178*/ 	.word	0xffffffff


	//   ....[80]....
        /*017c*/ 	.word	0xffffffff


	//   ....[81]....
        /*0180*/ 	.word	0xffffffff


	//   ....[82]....
        /*0184*/ 	.word	0xffffffff


	//   ....[83]....
        /*0188*/ 	.word	0xffffffff


	//   ....[84]....
        /*018c*/ 	.word	0xffffffff


	//   ....[85]....
        /*0190*/ 	.word	0xffffffff


	//   ....[86]....
        /*0194*/ 	.word	0xffffffff


	//   ....[87]....
        /*0198*/ 	.word	0xffffffff


	//   ....[88]....
        /*019c*/ 	.word	0xffffffff


	//   ....[89]....
        /*01a0*/ 	.word	0xffffffff


	//   ....[90]....
        /*01a4*/ 	.word	0xffffffff


	//   ....[91]....
        /*01a8*/ 	.word	0xffffffff


	//   ....[92]....
        /*01ac*/ 	.word	0xffffffff


	//   ....[93]....
        /*01b0*/ 	.word	0xffffffff


	//   ....[94]....
        /*01b4*/ 	.word	0xffffffff


	//   ....[95]....
        /*01b8*/ 	.word	0xffffffff


	//   ....[96]....
        /*01bc*/ 	.word	0xffffffff


	//   ....[97]....
        /*01c0*/ 	.word	0xffffffff


	//   ....[98]....
        /*01c4*/ 	.word	0xffffffff


	//   ....[99]....
        /*01c8*/ 	.word	0xffffffff


	//   ....[100]....
        /*01cc*/ 	.word	0xffffffff


	//   ....[101]....
        /*01d0*/ 	.word	0xffffffff


	//   ....[102]....
        /*01d4*/ 	.word	0xffffffff


	//   ....[103]....
        /*01d8*/ 	.word	0xffffffff


	//   ....[104]....
        /*01dc*/ 	.word	0xffffffff


	//   ....[105]....
        /*01e0*/ 	.word	0xffffffff


	//   ....[106]....
        /*01e4*/ 	.word	0xffffffff


	//   ....[107]....
        /*01e8*/ 	.word	0xffffffff


	//   ....[108]....
        /*01ec*/ 	.word	0xffffffff


	//----- nvinfo : EIATTR_COOP_GROUP_INSTR_OFFSETS
	.align		4
.L_666:
        /*01f0*/ 	.byte	0x04, 0x28
        /*01f2*/ 	.short	(.L_668 - .L_667)


	//   ....[0]....
.L_667:
        /*01f4*/ 	.word	0x00000080


	//   ....[1]....
        /*01f8*/ 	.word	0x000010c0


	//   ....[2]....
        /*01fc*/ 	.word	0x000010f0


	//   ....[3]....
        /*0200*/ 	.word	0x00001130


	//   ....[4]....
        /*0204*/ 	.word	0x00001170


	//   ....[5]....
        /*0208*/ 	.word	0x000011b0


	//   ....[6]....
        /*020c*/ 	.word	0x00001360


	//   ....[7]....
        /*0210*/ 	.word	0x000013a0


	//   ....[8]....
        /*0214*/ 	.word	0x000013d0


	//   ....[9]....
        /*0218*/ 	.word	0x000014e0


	//   ....[10]....
        /*021c*/ 	.word	0x00001500


	//   ....[11]....
        /*0220*/ 	.word	0x00001670


	//   ....[12]....
        /*0224*/ 	.word	0x00001690


	//   ....[13]....
        /*0228*/ 	.word	0x00001770


	//   ....[14]....
        /*022c*/ 	.word	0x000017e0


	//   ....[15]....
        /*0230*/ 	.word	0x00001810


	//   ....[16]....
        /*0234*/ 	.word	0x00001860


	//   ....[17]....
        /*0238*/ 	.word	0x00001870


	//   ....[18]....
        /*023c*/ 	.word	0x00001880


	//   ....[19]....
        /*0240*/ 	.word	0x00001890


	//   ....[20]....
        /*0244*/ 	.word	0x000018a0


	//   ....[21]....
        /*0248*/ 	.word	0x00002a50


	//   ....[22]....
        /*024c*/ 	.word	0x00002a70


	//   ....[23]....
        /*0250*/ 	.word	0x00002a80


	//   ....[24]....
        /*0254*/ 	.word	0x00002ac0


	//   ....[25]....
        /*0258*/ 	.word	0x00002ae0


	//   ....[26]....
        /*025c*/ 	.word	0x00002b00


	//   ....[27]....
        /*0260*/ 	.word	0x00002db0


	//   ....[28]....
        /*0264*/ 	.word	0x00002fb0


	//   ....[29]....
        /*0268*/ 	.word	0x00004020


	//   ....[30]....
        /*026c*/ 	.word	0x00004280


	//   ....[31]....
        /*0270*/ 	.word	0x00004290


	//   ....[32]....
        /*0274*/ 	.word	0x000042e0


	//   ....[33]....
        /*0278*/ 	.word	0x00005a20


	//   ....[34]....
        /*027c*/ 	.word	0x00005a30


	//   ....[35]....
        /*0280*/ 	.word	0x00005a40


	//   ....[36]....
        /*0284*/ 	.word	0x00005a50


	//   ....[37]....
        /*0288*/ 	.word	0x00005a60


	//   ....[38]....
        /*028c*/ 	.word	0x00005a70


	//   ....[39]....
        /*0290*/ 	.word	0x00006610


	//   ....[40]....
        /*0294*/ 	.word	0x00006620


	//   ....[41]....
        /*0298*/ 	.word	0x00006630


	//   ....[42]....
        /*029c*/ 	.word	0x00006640


	//   ....[43]....
        /*02a0*/ 	.word	0x00006650


	//   ....[44]....
        /*02a4*/ 	.word	0x00006660


	//   ....[45]....
        /*02a8*/ 	.word	0x00006800


	//   ....[46]....
        /*02ac*/ 	.word	0x00006b70


	//   ....[47]....
        /*02b0*/ 	.word	0x00007bd0


	//   ....[48]....
        /*02b4*/ 	.word	0x00007c60


	//   ....[49]....
        /*02b8*/ 	.word	0x00007c90


	//   ....[50]....
        /*02bc*/ 	.word	0x00007d00


	//   ....[51]....
        /*02c0*/ 	.word	0x00009a40


	//   ....[52]....
        /*02c4*/ 	.word	0x00009a50


	//   ....[53]....
        /*02c8*/ 	.word	0x00009a60


	//   ....[54]....
        /*02cc*/ 	.word	0x00009a70


	//   ....[55]....
        /*02d0*/ 	.word	0x00009a80


	//   ....[56]....
        /*02d4*/ 	.word	0x00009a90


	//   ....[57]....
        /*02d8*/ 	.word	0x0000a630


	//   ....[58]....
        /*02dc*/ 	.word	0x0000a640


	//   ....[59]....
        /*02e0*/ 	.word	0x0000a650


	//   ....[60]....
        /*02e4*/ 	.word	0x0000a660


	//   ....[61]....
        /*02e8*/ 	.word	0x0000a670


	//   ....[62]....
        /*02ec*/ 	.word	0x0000a680


	//   ....[63]....
        /*02f0*/ 	.word	0x0000ab20


	//   ....[64]....
        /*02f4*/ 	.word	0x0000ab50


	//   ....[65]....
        /*02f8*/ 	.word	0x0000ab80


	//   ....[66]....
        /*02fc*/ 	.word	0x0000ab90


	//   ....[67]....
        /*0300*/ 	.word	0x0000c600


	//   ....[68]....
        /*0304*/ 	.word	0x0000c620


	//   ....[69]....
        /*0308*/ 	.word	0x0000c640


	//   ....[70]....
        /*030c*/ 	.word	0x0000c650


	//   ....[71]....
        /*0310*/ 	.word	0x0000c670


	//   ....[72]....
        /*0314*/ 	.word	0x0000c6a0


	//   ....[73]....
        /*0318*/ 	.word	0x0000d200


	//   ....[74]....
        /*031c*/ 	.word	0x0000d210


	//   ....[75]....
        /*0320*/ 	.word	0x0000d220


	//   ....[76]....
        /*0324*/ 	.word	0x0000d230


	//   ....[77]....
        /*0328*/ 	.word	0x0000d240


	//   ....[78]....
        /*032c*/ 	.word	0x0000d250


	//   ....[79]....
        /*0330*/ 	.word	0x0000d3d0


	//   ....[80]....
        /*0334*/ 	.word	0x0000d8d0


	//   ....[81]....
        /*0338*/ 	.word	0x0000e780


	//   ....[82]....
        /*033c*/ 	.word	0x0000e810


	//   ....[83]....
        /*0340*/ 	.word	0x0000e830


	//   ....[84]....
        /*0344*/ 	.word	0x0000e8a0


	//   ....[85]....
        /*0348*/ 	.word	0x00010120


	//   ....[86]....
        /*034c*/ 	.word	0x00010150


	//   ....[87]....
        /*0350*/ 	.word	0x00010190


	//   ....[88]....
        /*0354*/ 	.word	0x000101a0


	//   ....[89]....
        /*0358*/ 	.word	0x000112d0


	//   ....[90]....
        /*035c*/ 	.word	0x00011310


	//   ....[91]....
        /*0360*/ 	.word	0x00011350


	//   ....[92]....
        /*0364*/ 	.word	0x00011390


	//   ....[93]....
        /*0368*/ 	.word	0x00011550


	//   ....[94]....
        /*036c*/ 	.word	0x00011560


	//   ....[95]....
        /*0370*/ 	.word	0x00011650


	//   ....[96]....
        /*0374*/ 	.word	0x00011680


	//   ....[97]....
        /*0378*/ 	.word	0x00011750


	//   ....[98]....
        /*037c*/ 	.word	0x00011780


	//   ....[99]....
        /*0380*/ 	.word	0x00011850


	//   ....[100]....
        /*0384*/ 	.word	0x00011870


	//   ....[101]....
        /*0388*/ 	.word	0x00011fc0


	//   ....[102]....
        /*038c*/ 	.word	0x00011fe0


	//   ....[103]....
        /*0390*/ 	.word	0x000120b0


	//   ....[104]....
        /*0394*/ 	.word	0x000120e0


	//   ....[105]....
        /*0398*/ 	.word	0x000121b0


	//   ....[106]....
        /*039c*/ 	.word	0x000121e0


	//   ....[107]....
        /*03a0*/ 	.word	0x000122b0


	//   ....[108]....
        /*03a4*/ 	.word	0x000122d0


	//----- nvinfo : EIATTR_EXIT_INSTR_OFFSETS
	.align		4
.L_668:
        /*03a8*/ 	.byte	0x04, 0x1c
        /*03aa*/ 	.short	(.L_670 - .L_669)


	//   ....[0]....
.L_669:
        /*03ac*/ 	.word	0x00000330


	//   ....[1]....
        /*03b0*/ 	.word	0x00011880


	//   ....[2]....
        /*03b4*/ 	.word	0x000118d0


	//   ....[3]....
        /*03b8*/ 	.word	0x00011930


	//   ....[4]....
        /*03bc*/ 	.word	0x000122e0


	//   ....[5]....
        /*03c0*/ 	.word	0x00012330


	//   ....[6]....
        /*03c4*/ 	.word	0x00012390


	//----- nvinfo : EIATTR_CTAIDZ_USED
	.align		4
.L_670:
        /*03c8*/ 	.byte	0x01, 0x04
	.zero		2


	//----- nvinfo : EIATTR_MAX_THREADS
	.align		4
        /*03cc*/ 	.byte	0x04, 0x05
        /*03ce*/ 	.short	(.L_672 - .L_671)
.L_671:
        /*03d0*/ 	.word	0x00000100
        /*03d4*/ 	.word	0x00000001
        /*03d8*/ 	.word	0x00000001


	//----- nvinfo : EIATTR_CRS_STACK_SIZE
	.align		4
.L_672:
        /*03dc*/ 	.byte	0x04, 0x1e
        /*03de*/ 	.short	(.L_674 - .L_673)
.L_673:
        /*03e0*/ 	.word	0x00000000
.L_674:


//--------------------- .nv.info._ZN7cutlass13device_kernelIN5flash19enable_sm80_to_sm89INS1_16FlashAttnFwdSm80INS1_25CollectiveMainloopFwdSm80ILi8ELi1ELb1EN4cute5tupleIJNS5_1CILi128EEENS7_ILi96EEES8_EEELi128ENS_6half_tEfNS_4arch4Sm80ELb0ELb1ELb0ELb1ELb1ELb1ELb1ELb0EEENS1_21CollectiveEpilogueFwdINS6_IJS8_S8_S9_EEENS6_IJNS7_ILi1EEESH_SH_EEESB_SD_Li256ELb1ELb1ELb0ELb0EEENS1_19SingleTileSchedulerILb1ELb0ELb1ELi128EEEEEEEEEvNT_6ParamsE --------------------------
	.section	.nv.info._ZN7cutlass13device_kernelIN5flash19enable_sm80_to_sm89INS1_16FlashAttnFwdSm80INS1_25CollectiveMainloopFwdSm80ILi8ELi1ELb1EN4cute5tupleIJNS5_1CILi128EEENS7_ILi96EEES8_EEELi128ENS_6half_tEfNS_4arch4Sm80ELb0ELb1ELb0ELb1ELb1ELb1ELb1ELb0EEENS1_21CollectiveEpilogueFwdINS6_IJS8_S8_S9_EEENS6_IJNS7_ILi1EEESH_SH_EEESB_SD_Li256ELb1ELb1ELb0ELb0EEENS1_19SingleTileSchedulerILb1ELb0ELb1ELi128EEEEEEEEEvNT_6ParamsE,"",@"SHT_CUDA_INFO"
	.sectionflags	@""
	.align	4


	//----- nvinfo : EIATTR_CUDA_API_VERSION
	.align		4
        /*0000*/ 	.byte	0x04, 0x37
        /*0002*/ 	.short	(.L_676 - .L_675)
.L_675:
        /*0004*/ 	.word	0x00000082


	//----- nvinfo : EIATTR_SW2861232_WAR
	.align		4
.L_676:
        /*0008*/ 	.byte	0x01, 0x35
	.zero		2


	//----- nvinfo : EIATTR_PARAM_CBANK
	.align		4
        /*000c*/ 	.byte	0x04, 0x0a
        /*000e*/ 	.short	(.L_678 - .L_677)
	.align		4
.L_677:
        /*0010*/ 	.word	index@(.nv.constant0._ZN7cutlass13device_kernelIN5flash19enable_sm80_to_sm89INS1_16FlashAttnFwdSm80INS1_25CollectiveMainloopFwdSm80ILi8ELi1ELb1EN4cute5tupleIJNS5_1CILi128EEENS7_ILi96EEES8_EEELi128ENS_6half_tEfNS_4arch4Sm80ELb0ELb1ELb0ELb1ELb1ELb1ELb1ELb0EEENS1_21CollectiveEpilogueFwdINS6_IJS8_S8_S9_EEENS6_IJNS7_ILi1EEESH_SH_EEESB_SD_Li256ELb1ELb1ELb0ELb0EEENS1_19SingleTileSchedulerILb1ELb0ELb1ELi128EEEEEEEEEvNT_6ParamsE)
        /*0014*/ 	.short	0x0160
        /*0016*/ 	.short	0x0418


	//----- nvinfo : EIATTR_CBANK_PARAM_SIZE
	.align		4
.L_678:
        /*0018*/ 	.byte	0x03, 0x19
        /*001a*/ 	.short	0x0418


	//----- nvinfo : EIATTR_KPARAM_INFO
	.align		4
        /*001c*/ 	.byte	0x04, 0x17
        /*001e*/ 	.short	(.L_680 - .L_679)
.L_679:
        /*0020*/ 	.word	0x00000000
        /*0024*/ 	.short	0x0000
        /*0026*/ 	.short	0x0000
        /*0028*/ 	.byte	0x00, 0xf0, 0x61, 0x10


	//----- nvinfo : EIATTR_MAXREG_COUNT
	.align		4
.L_680:
        /*002c*/ 	.byte	0x03, 0x1b
        /*002e*/ 	.short	0x00ff


	//----- nvinfo : EIATTR_NUM_BARRIERS
	.align		4
        /*0030*/ 	.byte	0x02, 0x4c
        /*0032*/ 	.byte	0x02
	.zero		1


	//----- nvinfo : EIATTR_MERCURY_ISA_VERSION
	.align		4
        /*0034*/ 	.byte	0x03, 0x5f
        /*0036*/ 	.short	0x0000


	//----- nvinfo : EIATTR_COOP_GROUP_MASK_REGIDS
	.align		4
        /*0038*/ 	.byte	0x04, 0x29
        /*003a*/ 	.short	(.L_682 - .L_681)


	//   ....[0]....
.L_681:
        /*003c*/ 	.word	0xffffffff


	//   ....[1]....
        /*0040*/ 	.word	0xffffffff


	//   ....[2]....
        /*0044*/ 	.word	0xffffffff


	//   ....[3]....
        /*0048*/ 	.word	0xffffffff


	//   ....[4]....
        /*004c*/ 	.word	0xffffffff


	//   ....[5]....
        /*0050*/ 	.word	0xffffffff


	//   ....[6]....
        /*0054*/ 	.word	0xffffffff


	//   ....[7]....
        /*0058*/ 	.word	0xffffffff


	//   ....[8]....
        /*005c*/ 	.word	0xffffffff


	//   ....[9]....
        /*0060*/ 	.word	0xffffffff


	//   ....[10]....
        /*0064*/ 	.word	0xffffffff


	//   ....[11]....
        /*0068*/ 	.word	0xffffffff


	//   ....[12]....
        /*006c*/ 	.word	0xffffffff


	//   ....[13]....
        /*0070*/ 	.word	0xffffffff


	//   ....[14]....
        /*0074*/ 	.word	0xffffffff


	//   ....[15]....
        /*0078*/ 	.word	0xffffffff


	//   ....[16]....
        /*007c*/ 	.word	0xffffffff


	//   ....[17]....
        /*0080*/ 	.word	0xffffffff


	//   ....[18]....
        /*0084*/ 	.word	0xffffffff


	//   ....[19]....
        /*0088*/ 	.word	0xffffffff


	//   ....[20]....
        /*008c*/ 	.word	0xffffffff


	//   ....[21]....
        /*0090*/ 	.word	0xffffffff


	//   ....[22]....
        /*0094*/ 	.word	0xffffffff


	//   ....[23]....
        /*0098*/ 	.word	0xffffffff


	//   ....[24]....
        /*009c*/ 	.word	0xffffffff


	//   ....[25]....
        /*00a0*/ 	.word	0xffffffff


	//   ....[26]....
        /*00a4*/ 	.word	0xffffffff


	//   ....[27]....
        /*00a8*/ 	.word	0xffffffff


	//   ....[28]....
        /*00ac*/ 	.word	0xffffffff


	//   ....[29]....
        /*00b0*/ 	.word	0xffffffff


	//   ....[30]....
        /*00b4*/ 	.word	0xffffffff


	//   ....[31]....
        /*00b8*/ 	.word	0xffffffff


	//   ....[32]....
        /*00bc*/ 	.word	0xffffffff


	//   ....[33]....
        /*00c0*/ 	.word	0xffffffff


	//   ....[34]....
        /*00c4*/ 	.word	0xffffffff


	//   ....[35]....
        /*00c8*/ 	.word	0xffffffff


	//   ....[36]....
        /*00cc*/ 	.word	0xffffffff


	//   ....[37]....
        /*00d0*/ 	.word	0xffffffff


	//   ....[38]....
        /*00d4*/ 	.word	0xffffffff


	//   ....[39]....
        /*00d8*/ 	.word	0xffffffff


	//   ....[40]....
        /*00dc*/ 	.word	0xffffffff


	//   ....[41]....
        /*00e0*/ 	.word	0xffffffff


	//   ....[42]....
        /*00e4*/ 	.word	0xffffffff


	//   ....[43]....
        /*00e8*/ 	.word	0xffffffff


	//   ....[44]....
        /*00ec*/ 	.word	0xffffffff


	//   ....[45]....
        /*00f0*/ 	.word	0xffffffff


	//   ....[46]....
        /*00f4*/ 	.word	0xffffffff


	//   ....[47]....
        /*00f8*/ 	.word	0xffffffff


	//   ....[48]....
        /*00fc*/ 	.word	0xffffffff


	//   ....[49]....
        /*0100*/ 	.word	0xffffffff


	//   ....[50]....
        /*0104*/ 	.word	0xffffffff


	//   ....[51]....
        /*0108*/ 	.word	0xffffffff


	//   ....[52]....
        /*010c*/ 	.word	0xffffffff


	//   ....[53]....
        /*0110*/ 	.word	0xffffffff


	//   ....[54]....
        /*0114*/ 	.word	0xffffffff


	//   ....[55]....
        /*0118*/ 	.word	0xffffffff


	//   ....[56]....
        /*011c*/ 	.word	0xffffffff


	//   ....[57]....
        /*0120*/ 	.word	0xffffffff


	//   ....[58]....
        /*0124*/ 	.word	0xffffffff


	//   ....[59]....
        /*0128*/ 	.word	0xffffffff


	//   ....[60]....
        /*012c*/ 	.word	0xffffffff


	//   ....[61]....
        /*0130*/ 	.word	0xffffffff


	//   ....[62]....
        /*0134*/ 	.word	0xffffffff


	//   ....[63]....
        /*0138*/ 	.word	0xffffffff


	//   ....[64]....
        /*013c*/ 	.word	0xffffffff


	//   ....[65]....
        /*0140*/ 	.word	0xffffffff


	//   ....[66]....
        /*0144*/ 	.word	0xffffffff


	//   ....[67]....
        /*0148*/ 	.word	0xffffffff


	//   ....[68]....
        /*014c*/ 	.word	0xffffffff


	//   ....[69]....
        /*0150*/ 	.word	0xffffffff


	//   ....[70]....
        /*0154*/ 	.word	0xffffffff


	//   ....[71]....
        /*0158*/ 	.word	0xffffffff


	//   ....[72]....
        /*015c*/ 	.word	0xffffffff


	//   ....[73]....
        /*0160*/ 	.word	0xffffffff


	//   ....[74]....
        /*0164*/ 	.word	0xffffffff


	//   ....[75]....
        /*0168*/ 	.word	0xffffffff


	//   ....[76]....
        /*016c*/ 	.word	0xffffffff


	//   ....[77]....
        /*0170*/ 	.word	0xffffffff


	//   ....[78]....
        /*0174*/ 	.word	0xffffffff


	//   ....[79]....
        /*0178*/ 	.word	0xffffffff


	//   ....[80]....
        /*017c*/ 	.word	0xffffffff


	//   ....[81]....
        /*0180*/ 	.word	0xffffffff


	//   ....[82]....
        /*0184*/ 	.word	0xffffffff


	//   ....[83]....
        /*0188*/ 	.word	0xffffffff


	//   ....[84]....
        /*018c*/ 	.word	0xffffffff


	//   ....[85]....
        /*0190*/ 	.word	0xffffffff


	//   ....[86]....
        /*0194*/ 	.word	0xffffffff


	//   ....[87]....
        /*0198*/ 	.word	0xffffffff


	//   ....[88]....
        /*019c*/ 	.word	0xffffffff


	//   ....[89]....
        /*01a0*/ 	.word	0xffffffff


	//   ....[90]....
        /*01a4*/ 	.word	0xffffffff


	//   ....[91]....
        /*01a8*/ 	.word	0xffffffff


	//   ....[92]....
        /*01ac*/ 	.word	0xffffffff


	//   ....[93]....
        /*01b0*/ 	.word	0xffffffff


	//   ....[94]....
        /*01b4*/ 	.word	0xffffffff


	//   ....[95]....
        /*01b8*/ 	.word	0xffffffff


	//   ....[96]....
        /*01bc*/ 	.word	0xffffffff


	//   ....[97]....
        /*01c0*/ 	.word	0xffffffff


	//   ....[98]....
        /*01c4*/ 	.word	0xffffffff


	//   ....[99]....
        /*01c8*/ 	.word	0xffffffff


	//   ....[100]....
        /*01cc*/ 	.word	0xffffffff


	//   ....[101]....
        /*01d0*/ 	.word	0xffffffff


	//   ....[102]....
        /*01d4*/ 	.word	0xffffffff


	//   ....[103]....
        /*01d8*/ 	.word	0xffffffff


	//   ....[104]....
        /*01dc*/ 	.word	0xffffffff


	//   ....[105]....
        /*01e0*/ 	.word	0xffffffff


	//   ....[106]....
        /*01e4*/ 	.word	0xffffffff


	//   ....[107]....
        /*01e8*/ 	.word	0xffffffff


	//   ....[108]....
        /*01ec*/ 	.word	0xffffffff


	//   ....[109]....
        /*01f0*/ 	.word	0xffffffff


	//   ....[110]....
        /*01f4*/ 	.word	0xffffffff


	//   ....[111]....
        /*01f8*/ 	.word	0xffffffff


	//   ....[112]....
        /*01fc*/ 	.word	0xffffffff


	//   ....[113]....
        /*0200*/ 	.word	0xffffffff


	//   ....[114]....
        /*0204*/ 	.word	0xffffffff


	//   ....[115]....
        /*0208*/ 	.word	0xffffffff


	//   ....[116]....
        /*020c*/ 	.word	0xffffffff


	//   ....[117]....
        /*0210*/ 	.word	0xffffffff


	//   ....[118]....
        /*0214*/ 	.word	0xffffffff


	//   ....[119]....
        /*0218*/ 	.word	0xffffffff


	//   ....[120]....
        /*021c*/ 	.word	0xffffffff


	//   ....[121]....
        /*0220*/ 	.word	0xffffffff


	//   ....[122]....
        /*0224*/ 	.word	0xffffffff


	//   ....[123]....
        /*0228*/ 	.word	0xffffffff


	//   ....[124]....
        /*022c*/ 	.word	0xffffffff


	//   ....[125]....
        /*0230*/ 	.word	0xffffffff


	//   ....[126]....
        /*0234*/ 	.word	0xffffffff


	//   ....[127]....
        /*0238*/ 	.word	0xffffffff


	//   ....[128]....
        /*023c*/ 	.word	0xffffffff


	//   ....[129]....
        /*0240*/ 	.word	0xffffffff


	//   ....[130]....
        /*0244*/ 	.word	0xffffffff


	//   ....[131]....
        /*0248*/ 	.word	0xffffffff


	//   ....[132]....
        /*024c*/ 	.word	0xffffffff


	//   ....[133]....
        /*0250*/ 	.word	0xffffffff


	//   ....[134]....
        /*0254*/ 	.word	0xffffffff


	//   ....[135]....
        /*0258*/ 	.word	0xffffffff


	//   ....[136]....
        /*025c*/ 	.word	0xffffffff


	//   ....[137]....
        /*0260*/ 	.word	0xffffffff


	//   ....[138]....
        /*0264*/ 	.word	0xffffffff


	//   ....[139]....
        /*0268*/ 	.word	0xffffffff


	//   ....[140]....
        /*026c*/ 	.word	0xffffffff


	//   ....[141]....
        /*0270*/ 	.word	0xffffffff


	//   ....[142]....
        /*0274*/ 	.word	0xffffffff


	//   ....[143]....
        /*0278*/ 	.word	0xffffffff


	//   ....[144]....
        /*027c*/ 	.word	0xffffffff


	//   ....[145]....
        /*0280*/ 	.word	0xffffffff


	//   ....[146]....
        /*0284*/ 	.word	0xffffffff


	//   ....[147]....
        /*0288*/ 	.word	0xffffffff


	//   ....[148]....
        /*028c*/ 	.word	0xffffffff


	//   ....[149]....
        /*0290*/ 	.word	0xffffffff


	//   ....[150]....
        /*0294*/ 	.word	0xffffffff


	//   ....[151]....
        /*0298*/ 	.word	0xffffffff


	//   ....[152]....
        /*029c*/ 	.word	0xffffffff


	//   ....[153]....
        /*02a0*/ 	.word	0xffffffff


	//   ....[154]....
        /*02a4*/ 	.word	0xffffffff


	//   ....[155]....
        /*02a8*/ 	.word	0xffffffff


	//   ....[156]....
        /*02ac*/ 	.word	0xffffffff


	//   ....[157]....
        /*02b0*/ 	.word	0xffffffff


	//   ....[158]....
        /*02b4*/ 	.word	0xffffffff


	//   ....[159]....
        /*02b8*/ 	.word	0xffffffff


	//   ....[160]....
        /*02bc*/ 	.word	0xffffffff


	//   ....[161]....
        /*02c0*/ 	.word	0xffffffff


	//   ....[162]....
        /*02c4*/ 	.word	0xffffffff


	//   ....[163]....
        /*02c8*/ 	.word	0xffffffff


	//   ....[164]....
        /*02cc*/ 	.word	0xffffffff


	//----- nvinfo : EIATTR_COOP_GROUP_INSTR_OFFSETS
	.align		4
.L_682:
        /*02d0*/ 	.byte	0x04, 0x28
        /*02d2*/ 	.short	(.L_684 - .L_683)


	//   ....[0]....
.L_683:
        /*02d4*/ 	.word	0x00000060


	//   ....[1]....
        /*02d8*/ 	.word	0x000022e0


	//   ....[2]....
        /*02dc*/ 	.word	0x00002330


	//   ....[3]....
        /*02e0*/ 	.word	0x00002b00


	//   ....[4]....
        /*02e4*/ 	.word	0x00002b20


	//   ....[5]....
        /*02e8*/ 	.word	0x00003270


	//   ....[6]....
        /*02ec*/ 	.word	0x00003280


	//   ....[7]....
        /*02f0*/ 	.word	0x00003a70


	//   ....[8]....
        /*02f4*/ 	.word	0x00003aa0


	//   ....[9]....
        /*02f8*/ 	.word	0x000046c0


	//   ....[10]....
        /*02fc*/ 	.word	0x000046f0


	//   ....[11]....
        /*0300*/ 	.word	0x00004e70


	//   ....[12]....
        /*0304*/ 	.word	0x00004e90


	//   ....[13]....
        /*0308*/ 	.word	0x00005630


	//   ....[14]....
        /*030c*/ 	.word	0x00005660


	//   ....[15]....
        /*0310*/ 	.word	0x00005770


	//   ....[16]....
        /*0314*/ 	.word	0x000057a0


	//   ....[17]....
        /*0318*/ 	.word	0x00005870


	//   ....[18]....
        /*031c*/ 	.word	0x00005890


	//   ....[19]....
        /*0320*/ 	.word	0x00005c50


	//   ....[20]....
        /*0324*/ 	.word	0x00005d60


	//   ....[21]....
        /*0328*/ 	.word	0x00005e50


	//   ....[22]....
        /*032c*/ 	.word	0x00005e80


	//   ....[23]....
        /*0330*/ 	.word	0x00005f50


	//   ....[24]....
        /*0334*/ 	.word	0x00005f80


	//   ....[25]....
        /*0338*/ 	.word	0x00006e10


	//   ....[26]....
        /*033c*/ 	.word	0x00006e50


	//   ....[27]....
        /*0340*/ 	.word	0x00006e90


	//   ....[28]....
        /*0344*/ 	.word	0x00006ed0


	//   ....[29]....
        /*0348*/ 	.word	0x00007170


	//   ....[30]....
        /*034c*/ 	.word	0x00007180


	//   ....[31]....
        /*0350*/ 	.word	0x000071a0


	//   ....[32]....
        /*0354*/ 	.word	0x000071c0


	//   ....[33]....
        /*0358*/ 	.word	0x00007350


	//   ....[34]....
        /*035c*/ 	.word	0x00007380


	//   ....[35]....
        /*0360*/ 	.word	0x000073a0


	//   ....[36]....
        /*0364*/ 	.word	0x000074a0


	//   ....[37]....
        /*0368*/ 	.word	0x00007570


	//   ....[38]....
        /*036c*/ 	.word	0x00007580


	//   ....[39]....
        /*0370*/ 	.word	0x00007950


	//   ....[40]....
        /*0374*/ 	.word	0x00007980


	//   ....[41]....
        /*0378*/ 	.word	0x000079a0


	//   ....[42]....
        /*037c*/ 	.word	0x000079b0


	//   ....[43]....
        /*0380*/ 	.word	0x00007b30


	//   ....[44]....
        /*0384*/ 	.word	0x00007bc0


	//   ....[45]....
        /*0388*/ 	.word	0x00007c00


	//   ....[46]....
        /*038c*/ 	.word	0x00007c30


	//   ....[47]....
        /*0390*/ 	.word	0x00007db0


	//   ....[48]....
        /*0394*/ 	.word	0x00007e40


	//   ....[49]....
        /*0398*/ 	.word	0x00007e80


	//   ....[50]....
        /*039c*/ 	.word	0x00007ec0


	//   ....[51]....
        /*03a0*/ 	.word	0x00008020


	//   ....[52]....
        /*03a4*/ 	.word	0x00008060


	//   ....[53]....
        /*03a8*/ 	.word	0x000080a0


	//   ....[54]....
        /*03ac*/ 	.word	0x000080e0


	//   ....[55]....
        /*03b0*/ 	.word	0x00009cb0


	//   ....[56]....
        /*03b4*/ 	.word	0x00009cf0


	//   ....[57]....
        /*03b8*/ 	.word	0x00009d10


	//   ....[58]....
        /*03bc*/ 	.word	0x00009d60


	//   ....[59]....
        /*03c0*/ 	.word	0x00009e90


	//   ....[60]....
        /*03c4*/ 	.word	0x00009ea0


	//   ....[61]....
        /*03c8*/ 	.word	0x00009eb0


	//   ....[62]....
        /*03cc*/ 	.word	0x00009ec0


	//   ....[63]....
        /*03d0*/ 	.word	0x0000a010


	//   ....[64]....
        /*03d4*/ 	.word	0x0000a050


	//   ....[65]....
        /*03d8*/ 	.word	0x0000a090


	//   ....[66]....
        /*03dc*/ 	.word	0x0000a0b0


	//   ....[67]....
        /*03e0*/ 	.word	0x0000a1e0


	//   ....[68]....
        /*03e4*/ 	.word	0x0000a200


	//   ....[69]....
        /*03e8*/ 	.word	0x0000a220


	//   ....[70]....
        /*03ec*/ 	.word	0x0000a240


	//   ....[71]....
        /*03f0*/ 	.word	0x0000c180


	//   ....[72]....
        /*03f4*/ 	.word	0x0000c1c0


	//   ....[73]....
        /*03f8*/ 	.word	0x0000c200


	//   ....[74]....
        /*03fc*/ 	.word	0x0000c250


	//   ....[75]....
        /*0400*/ 	.word	0x0000c290


	//   ....[76]....
        /*0404*/ 	.word	0x0000c2c0


	//   ....[77]....
        /*0408*/ 	.word	0x0000d220


	//   ....[78]....
        /*040c*/ 	.word	0x0000d250


	//   ....[79]....
        /*0410*/ 	.word	0x0000d290


	//   ....[80]....
        /*0414*/ 	.word	0x0000d2b0


	//   ....[81]....
        /*0418*/ 	.word	0x0000d2c0


	//   ....[82]....
        /*041c*/ 	.word	0x0000d2d0


	//   ....[83]....
        /*0420*/ 	.word	0x0000d570


	//   ....[84]....
        /*0424*/ 	.word	0x0000de60


	//   ....[85]....
        /*0428*/ 	.word	0x0000e8a0


	//   ....[86]....
        /*042c*/ 	.word	0x0000e9b0


	//   ....[87]....
        /*0430*/ 	.word	0x0000e9f0


	//   ....[88]....
        /*0434*/ 	.word	0x0000ea70


	//   ....[89]....
        /*0438*/ 	.word	0x000101c0


	//   ....[90]....
        /*043c*/ 	.word	0x000101e0


	//   ....[91]....
        /*0440*/ 	.word	0x000101f0


	//   ....[92]....
        /*0444*/ 	.word	0x00010200


	//   ....[93]....
        /*0448*/ 	.word	0x00010210


	//   ....[94]....
        /*044c*/ 	.word	0x00010220


	//   ....[95]....
        /*0450*/ 	.word	0x00010e00


	//   ....[96]....
        /*0454*/ 	.word	0x00010e20


	//   ....[97]....
        /*0458*/ 	.word	0x00010e30


	//   ....[98]....
        /*045c*/ 	.word	0x00010e40


	//   ....[99]....
        /*0460*/ 	.word	0x00010e50


	//   ....[100]....
        /*0464*/ 	.word	0x00010e60


	//   ....[101]....
        /*0468*/ 	.word	0x00011020


	//   ....[102]....
        /*046c*/ 	.word	0x000112f0


	//   ....[103]....
        /*0470*/ 	.word	0x000121f0


	//   ....[104]....
        /*0474*/ 	.word	0x000122b0


	//   ....[105]....
        /*0478*/ 	.word	0x00012560


	//   ....[106]....
        /*047c*/ 	.word	0x00012660


	//   ....[107]....
        /*0480*/ 	.word	0x00014380


	//   ....[108]....
        /*0484*/ 	.word	0x000143a0


	//   ....[109]....
        /*0488*/ 	.word	0x000143b0


	//   ....[110]....
        /*048c*/ 	.word	0x000143c0


	//   ....[111]....
        /*0490*/ 	.word	0x000143d0


	//   ....[112]....
        /*0494*/ 	.word	0x000143e0


	//   ....[113]....
        /*0498*/ 	.word	0x00014fc0


	//   ....[114]....
        /*049c*/ 	.word	0x00014fe0


	//   ....[115]....
        /*04a0*/ 	.word	0x00014ff0


	//   ....[116]....
        /*04a4*/ 	.word	0x00015000


	//   ....[117]....
        /*04a8*/ 	.word	0x00015010


	//   ....[118]....
        /*04ac*/ 	.word	0x00015020


	//   ....[119]....
        /*04b0*/ 	.word	0x000154b0


	//   ....[120]....
        /*04b4*/ 	.word	0x000154e0


	//   ....[121]....
        /*04b8*/ 	.word	0x00015510


	//   ....[122]....
        /*04bc*/ 	.word	0x00015520


	//   ....[123]....
        /*04c0*/ 	.word	0x00016fb0


	//   ....[124]....
        /*04c4*/ 	.word	0x00016fd0


	//   ....[125]....
        /*04c8*/ 	.word	0x00016ff0


	//   ....[126]....
        /*04cc*/ 	.word	0x00017000


	//   ....[127]....
        /*04d0*/ 	.word	0x00017020


	//   ....[128]....
        /*04d4*/ 	.word	0x00017050


	//   ....[129]....
        /*04d8*/ 	.word	0x00017bd0


	//   ....[130]....
        /*04dc*/ 	.word	0x00017bf0


	//   ....[131]....
        /*04e0*/ 	.word	0x00017c00


	//   ....[132]....
        /*04e4*/ 	.word	0x00017c10


	//   ....[133]....
        /*04e8*/ 	.word	0x00017c20


	//   ....[134]....
        /*04ec*/ 	.word	0x00017c30


	//   ....[135]....
        /*04f0*/ 	.word	0x00017e20


	//   ....[136]....
        /*04f4*/ 	.word	0x000187d0


	//   ....[137]....
        /*04f8*/ 	.word	0x00018fc0


	//   ....[138]....
        /*04fc*/ 	.word	0x00019220


	//   ....[139]....
        /*0500*/ 	.word	0x00019300


	//   ....[140]....
        /*0504*/ 	.word	0x000193f0


	//   ....[141]....
        /*0508*/ 	.word	0x0001abd0


	//   ....[142]....
        /*050c*/ 	.word	0x0001ac00


	//   ....[143]....
        /*0510*/ 	.word	0x0001ac50


	//   ....[144]....
        /*0514*/ 	.word	0x0001ac60


	//   ....[145]....
        /*0518*/ 	.word	0x0001be10


	//   ....[146]....
        /*051c*/ 	.word	0x0001be50


	//   ....[147]....
        /*0520*/ 	.word	0x0001be80


	//   ....[148]....
        /*0524*/ 	.word	0x0001beb0


	//   ....[149]....
        /*0528*/ 	.word	0x0001c010


	//   ....[150]....
        /*052c*/ 	.word	0x0001c020


	//   ....[151]....
        /*0530*/ 	.word	0x0001c110


	//   ....[152]....
        /*0534*/ 	.word	0x0001c140


	//   ....[153]....
        /*0538*/ 	.word	0x0001c210


	//   ....[154]....
        /*053c*/ 	.word	0x0001c240


	//   ....[155]....
        /*0540*/ 	.word	0x0001c310


	//   ....[156]....
        /*0544*/ 	.word	0x0001c330


	//   ....[157]....
        /*0548*/ 	.word	0x0001ca80


	//   ....[158]....
        /*054c*/ 	.word	0x0001ca90


	//   ....[159]....
        /*0550*/ 	.word	0x0001cb60


	//   ....[160]....
        /*0554*/ 	.word	0x0001cb90


	//   ....[161]....
        /*0558*/ 	.word	0x0001cc60


	//   ....[162]....
        /*055c*/ 	.word	0x0001cc90


	//   ....[163]....
        /*0560*/ 	.word	0x0001cd60


	//   ....[164]....
        /*0564*/ 	.word	0x0001cd80


	//----- nvinfo : EIATTR_EXIT_INSTR_OFFSETS
	.align		4
.L_684:
        /*0568*/ 	.byte	0x04, 0x1c
        /*056a*/ 	.short	(.L_686 - .L_685)


	//   ....[0]....
.L_685:
        /*056c*/ 	.word	0x00000330


	//   ....[1]....
        /*0570*/ 	.word	0x0001c340


	//   ....[2]....
        /*0574*/ 	.word	0x0001c390


	//   ....[3]....
        /*0578*/ 	.word	0x0001c3f0


	//   ....[4]....
        /*057c*/ 	.word	0x0001cd90


	//   ....[5]....
        /*0580*/ 	.word	0x0001cde0


	//   ....[6]....
        /*0584*/ 	.word	0x0001ce40


	//----- nvinfo : EIATTR_CTAIDZ_USED
	.align		4
.L_686:
        /*0588*/ 	.byte	0x01, 0x04
	.zero		2


	//----- nvinfo : EIATTR_MAX_THREADS
	.align		4
        /*058c*/ 	.byte	0x04, 0x05
        /*058e*/ 	.short	(.L_688 - .L_687)
.L_687:
        /*0590*/ 	.word	0x00000100
        /*0594*/ 	.word	0x00000001
        /*0598*/ 	.word	0x00000001


	//----- nvinfo : EIATTR_CRS_STACK_SIZE
	.align		4
.L_688:
        /*059c*/ 	.byte	0x04, 0x1e
        /*059e*/ 	.short	(.L_690 - .L_689)
.L_689:
        /*05a0*/ 	.word	0x00000000
.L_690:


//--------------------- .nv.info._ZN7cutlass13device_kernelIN5flash19enable_sm80_to_sm89INS1_16FlashAttnFwdSm80INS1_25CollectiveMainloopFwdSm80ILi8ELi1ELb1EN4cute5tupleIJNS5_1CILi128EEES8_S8_EEELi128ENS_6half_tEfNS_4arch4Sm80ELb1ELb0ELb0ELb0ELb1ELb0ELb1ELb0EEENS1_21CollectiveEpilogueFwdIS9_NS6_IJNS7_ILi1EEESF_SF_EEESA_SC_Li256ELb0ELb1ELb0ELb0EEENS1_30DynamicPersistentTileSchedulerILi256ELi256ELb0ELb1ELb0EEEEEEEEEvNT_6ParamsE --------------------------
	.section	.nv.info._ZN7cutlass13device_kernelIN5flash19enable_sm80_to_sm89INS1_16FlashAttnFwdSm80INS1_25CollectiveMainloopFwdSm80ILi8ELi1ELb1EN4cute5tupleIJNS5_1CILi128EEES8_S8_EEELi128ENS_6half_tEfNS_4arch4Sm80ELb1ELb0ELb0ELb0ELb1ELb0ELb1ELb0EEENS1_21CollectiveEpilogueFwdIS9_NS6_IJNS7_ILi1EEESF_SF_EEESA_SC_Li256ELb0ELb1ELb0ELb0EEENS1_30DynamicPersistentTileSchedulerILi256ELi256ELb0ELb1ELb0EEEEEEEEEvNT_6ParamsE,"",@"SHT_CUDA_INFO"
	.sectionflags	@""
	.align	4


	//----- nvinfo : EIATTR_CUDA_API_VERSION
	.align		4
        /*0000*/ 	.byte	0x04, 0x37
        /*0002*/ 	.short	(.L_692 - .L_691)
.L_691:
        /*0004*/ 	.word	0x00000082


	//----- nvinfo : EIATTR_SW2861232_WAR
	.align		4
.L_692:
        /*0008*/ 	.byte	0x01, 0x35
	.zero		2


	//----- nvinfo : EIATTR_PARAM_CBANK
	.align		4
        /*000c*/ 	.byte	0x04, 0x0a
        /*000e*/ 	.short	(.L_694 - .L_693)
	.align		4
.L_693:
        /*0010*/ 	.word	index@(.nv.constant0._ZN7cutlass13device_kernelIN5flash19enable_sm80_to_sm89INS1_16FlashAttnFwdSm80INS1_25CollectiveMainloopFwdSm80ILi8ELi1ELb1EN4cute5tupleIJNS5_1CILi128EEES8_S8_EEELi128ENS_6half_tEfNS_4arch4Sm80ELb1ELb0ELb0ELb0ELb1ELb0ELb1ELb0EEENS1_21CollectiveEpilogueFwdIS9_NS6_IJNS7_ILi1EEESF_SF_EEESA_SC_Li256ELb0ELb1ELb0ELb0EEENS1_30DynamicPersistentTileSchedulerILi256ELi256ELb0ELb1ELb0EEEEEEEEEvNT_6ParamsE)
        /*0014*/ 	.short	0x0160
        /*0016*/ 	.short	0x0428


	//----- nvinfo : EIATTR_CBANK_PARAM_SIZE
	.align		4
.L_694:
        /*0018*/ 	.byte	0x03, 0x19
        /*001a*/ 	.short	0x0428


	//----- nvinfo : EIATTR_KPARAM_INFO
	.align		4
        /*001c*/ 	.byte	0x04, 0x17
        /*001e*/ 	.short	(.L_696 - .L_695)
.L_695:
        /*0020*/ 	.word	0x00000000
        /*0024*/ 	.short	0x0000
        /*0026*/ 	.short	0x0000
        /*0028*/ 	.byte	0x00, 0xf0, 0xa1, 0x10


	//----- nvinfo : EIATTR_MAXREG_COUNT
	.align		4
.L_696:
        /*002c*/ 	.byte	0x03, 0x1b
        /*002e*/ 	.short	0x00ff


	//----- nvinfo : EIATTR_NUM_BARRIERS
	.align		4
        /*0030*/ 	.byte	0x02, 0x4c
        /*0032*/ 	.byte	0x06
	.zero		1


	//----- nvinfo : EIATTR_ANNOTATIONS
	.align		4
        /*0034*/ 	.byte	0x04, 0x55
        /*0036*/ 	.short	(.L_698 - .L_697)


	//   ....[0]....
.L_697:
        /* <DEDUP_REMOVED lines=47> */


	//----- nvinfo : EIATTR_MERCURY_ISA_VERSION
	.align		4
.L_698:
        /*0318*/ 	.byte	0x03, 0x5f
        /*031a*/ 	.short	0x0000


	//----- nvinfo : EIATTR_INT_WARP_WIDE_INSTR_OFFSETS
	.align		4
        /*031c*/ 	.byte	0x04, 0x31
        /*031e*/ 	.short	(.L_700 - .L_699)


	//   ....[0]....
.L_699:
        /*0320*/ 	.word	0x0000e110


	//   ....[1]....
        /*0324*/ 	.word	0x0000e190


	//----- nvinfo : EIATTR_COOP_GROUP_MASK_REGIDS
	.align		4
.L_700:
        /*0328*/ 	.byte	0x04, 0x29
        /*032a*/ 	.short	(.L_702 - .L_701)


	//   ....[0]....
.L_701:
        /*032c*/ 	.word	0xffffffff


	//   ....[1]....
        /*0330*/ 	.word	0xffffffff


	//   ....[2]....
        /*0334*/ 	.word	0xffffffff


	//   ....[3]....
        /*0338*/ 	.word	0xffffffff


	//   ....[4]....
        /*033c*/ 	.word	0xffffffff


	//   ....[5]....
        /*0340*/ 	.word	0xffffffff


	//   ....[6]....
        /*0344*/ 	.word	0xffffffff


	//   ....[7]....
        /*0348*/ 	.word	0xffffffff


	//   ....[8]....
        /*034c*/ 	.word	0xffffffff


	//   ....[9]....
        /*0350*/ 	.word	0xffffffff


	//   ....[10]....
        /*0354*/ 	.word	0xffffffff


	//   ....[11]....
        /*0358*/ 	.word	0xffffffff


	//   ....[12]....
        /*035c*/ 	.word	0xffffffff


	//   ....[13]....
        /*0360*/ 	.word	0xffffffff


	//   ....[14]....
        /*0364*/ 	.word	0xffffffff


	//   ....[15]....
        /*0368*/ 	.word	0xffffffff


	//   ....[16]....
        /*036c*/ 	.word	0xffffffff


	//   ....[17]....
        /*0370*/ 	.word	0xffffffff


	//   ....[18]....
        /*0374*/ 	.word	0xffffffff


	//   ....[19]....
        /*0378*/ 	.word	0xffffffff


	//   ....[20]....
        /*037c*/ 	.word	0xffffffff


	//   ....[21]....
        /*0380*/ 	.word	0xffffffff


	//   ....[22]....
        /*0384*/ 	.word	0xffffffff


	//   ....[23]....
        /*0388*/ 	.word	0xffffffff


	//   ....[24]....
        /*038c*/ 	.word	0xffffffff


	//   ....[25]....
        /*0390*/ 	.word	0xffffffff


	//   ....[26]....
        /*0394*/ 	.word	0xffffffff


	//   ....[27]....
        /*0398*/ 	.word	0xffffffff


	//   ....[28]....
        /*039c*/ 	.word	0xffffffff


	//   ....[29]....
        /*03a0*/ 	.word	0xffffffff


	//   ....[30]....
        /*03a4*/ 	.word	0xffffffff


	//   ....[31]....
        /*03a8*/ 	.word	0xffffffff


	//   ....[32]....
        /*03ac*/ 	.word	0xffffffff


	//   ....[33]....
        /*03b0*/ 	.word	0xffffffff


	//   ....[34]....
        /*03b4*/ 	.word	0xffffffff


	//   ....[35]....
        /*03b8*/ 	.word	0xffffffff


	//   ....[36]....
        /*03bc*/ 	.word	0xffffffff


	//   ....[37]....
        /*03c0*/ 	.word	0xffffffff


	//   ....[38]....
        /*03c4*/ 	.word	0xffffffff


	//   ....[39]....
        /*03c8*/ 	.word	0xffffffff


	//   ....[40]....
        /*03cc*/ 	.word	0xffffffff


	//   ....[41]....
        /*03d0*/ 	.word	0xffffffff


	//   ....[42]....
        /*03d4*/ 	.word	0xffffffff


	//   ....[43]....
        /*03d8*/ 	.word	0xffffffff


	//   ....[44]....
        /*03dc*/ 	.word	0xffffffff


	//   ....[45]....
        /*03e0*/ 	.word	0xffffffff


	//   ....[46]....
        /*03e4*/ 	.word	0xffffffff


	//   ....[47]....
        /*03e8*/ 	.word	0xffffffff


	//   ....[48]....
        /*03ec*/ 	.word	0xffffffff


	//   ....[49]....
        /*03f0*/ 	.word	0xffffffff


	//   ....[50]....
        /*03f4*/ 	.word	0xffffffff


	//   ....[51]....
        /*03f8*/ 	.word	0xffffffff


	//   ....[52]....
        /*03fc*/ 	.word	0xffffffff


	//   ....[53]....
        /*0400*/ 	.word	0xffffffff


	//   ....[54]....
        /*0404*/ 	.word	0xffffffff


	//   ....[55]....
        /*0408*/ 	.word	0xffffffff


	//   ....[56]....
        /*040c*/ 	.word	0xffffffff


	//   ....[57]....
        /*0410*/ 	.word	0xffffffff


	//   ....[58]....
        /*0414*/ 	.word	0xffffffff


	//   ....[59]....
        /*0418*/ 	.word	0xffffffff


	//   ....[60]....
        /*041c*/ 	.word	0xffffffff


	//   ....[61]....
        /*0420*/ 	.word	0xffffffff


	//   ....[62]....
        /*0424*/ 	.word	0xffffffff


	//   ....[63]....
        /*0428*/ 	.word	0xffffffff


	//   ....[64]....
        /*042c*/ 	.word	0xffffffff


	//   ....[65]....
        /*0430*/ 	.word	0xffffffff


	//   ....[66]....
        /*0434*/ 	.word	0xffffffff


	//   ....[67]....
        /*0438*/ 	.word	0xffffffff


	//   ....[68]....
        /*043c*/ 	.word	0xffffffff


	//   ....[69]....
        /*0440*/ 	.word	0xffffffff


	//   ....[70]....
        /*0444*/ 	.word	0xffffffff


	//   ....[71]....
        /*0448*/ 	.word	0xffffffff


	//   ....[72]....
        /*044c*/ 	.word	0xffffffff


	//   ....[73]....
        /*0450*/ 	.word	0xffffffff


	//   ....[74]....
        /*0454*/ 	.word	0xffffffff


	//   ....[75]....
        /*0458*/ 	.word	0xffffffff


	//   ....[76]....
        /*045c*/ 	.word	0xffffffff


	//   ....[77]....
        /*0460*/ 	.word	0xffffffff


	//   ....[78]....
        /*0464*/ 	.word	0xffffffff


	//   ....[79]....
        /*0468*/ 	.word	0xffffffff


	//   ....[80]....
        /*046c*/ 	.word	0xffffffff


	//   ....[81]....
        /*0470*/ 	.word	0xffffffff


	//   ....[82]....
        /*0474*/ 	.word	0xffffffff


	//   ....[83]....
        /*0478*/ 	.word	0xffffffff


	//   ....[84]....
        /*047c*/ 	.word	0xffffffff


	//   ....[85]....
        /*0480*/ 	.word	0xffffffff


	//   ....[86]....
        /*0484*/ 	.word	0xffffffff


	//   ....[87]....
        /*0488*/ 	.word	0xffffffff


	//   ....[88]....
        /*048c*/ 	.word	0xffffffff


	//   ....[89]....
        /*0490*/ 	.word	0xffffffff


	//   ....[90]....
        /*0494*/ 	.word	0xffffffff


	//   ....[91]....
        /*0498*/ 	.word	0xffffffff


	//   ....[92]....
        /*049c*/ 	.word	0xffffffff


	//   ....[93]....
        /*04a0*/ 	.word	0xffffffff


	//   ....[94]....
        /*04a4*/ 	.word	0xffffffff


	//   ....[95]....
        /*04a8*/ 	.word	0xffffffff


	//   ....[96]....
        /*04ac*/ 	.word	0xffffffff


	//   ....[97]....
        /*04b0*/ 	.word	0xffffffff


	//   ....[98]....
        /*04b4*/ 	.word	0xffffffff


	//   ....[99]....
        /*04b8*/ 	.word	0xffffffff


	//   ....[100]....
        /*04bc*/ 	.word	0xffffffff


	//   ....[101]....
        /*04c0*/ 	.word	0xffffffff


	//   ....[102]....
        /*04c4*/ 	.word	0xffffffff


	//   ....[103]....
        /*04c8*/ 	.word	0xffffffff


	//   ....[104]....
        /*04cc*/ 	.word	0xffffffff


	//   ....[105]....
        /*04d0*/ 	.word	0xffffffff


	//   ....[106]....
        /*04d4*/ 	.word	0xffffffff


	//   ....[107]....
        /*04d8*/ 	.word	0xffffffff


	//   ....[108]....
        /*04dc*/ 	.word	0xffffffff


	//   ....[109]....
        /*04e0*/ 	.word	0xffffffff


	//   ....[110]....
        /*04e4*/ 	.word	0xffffffff


	//   ....[111]....
        /*04e8*/ 	.word	0xffffffff


	//   ....[112]....
        /*04ec*/ 	.word	0xffffffff


	//   ....[113]....
        /*04f0*/ 	.word	0xffffffff


	//   ....[114]....
        /*04f4*/ 	.word	0xffffffff


	//   ....[115]....
        /*04f8*/ 	.word	0xffffffff


	//   ....[116]....
        /*04fc*/ 	.word	0xffffffff


	//   ....[117]....
        /*0500*/ 	.word	0xffffffff


	//   ....[118]....
        /*0504*/ 	.word	0xffffffff


	//   ....[119]....
        /*0508*/ 	.word	0xffffffff


	//   ....[120]....
        /*050c*/ 	.word	0xffffffff


	//   ....[121]....
        /*0510*/ 	.word	0xffffffff


	//   ....[122]....
        /*0514*/ 	.word	0xffffffff


	//   ....[123]....
        /*0518*/ 	.word	0xffffffff


	//   ....[124]....
        /*051c*/ 	.word	0xffffffff


	//   ....[125]....
        /*0520*/ 	.word	0xffffffff


	//   ....[126]....
        /*0524*/ 	.word	0xffffffff


	//   ....[127]....
        /*0528*/ 	.word	0xffffffff


	//   ....[128]....
        /*052c*/ 	.word	0xffffffff


	//   ....[129]....
        /*0530*/ 	.word	0xffffffff


	//   ....[130]....
        /*0534*/ 	.word	0xffffffff


	//   ....[131]....
        /*0538*/ 	.word	0xffffffff


	//   ....[132]....
        /*053c*/ 	.word	0xffffffff


	//   ....[133]....
        /*0540*/ 	.word	0xffffffff


	//   ....[134]....
        /*0544*/ 	.word	0xffffffff


	//   ....[135]....
        /*0548*/ 	.word	0xffffffff


	//   ....[136]....
        /*054c*/ 	.word	0xffffffff


	//   ....[137]....
        /*0550*/ 	.word	0xffffffff


	//   ....[138]....
        /*0554*/ 	.word	0xffffffff


	//   ....[139]....
        /*0558*/ 	.word	0xffffffff


	//   ....[140]....
        /*055c*/ 	.word	0xffffffff


	//   ....[141]....
        /*0560*/ 	.word	0xffffffff


	//   ....[142]....
        /*0564*/ 	.word	0xffffffff


	//   ....[143]....
        /*0568*/ 	.word	0xffffffff


	//   ....[144]....
        /*056c*/ 	.word	0xffffffff


	//   ....[145]....
        /*0570*/ 	.word	0xffffffff


	//   ....[146]....
        /*0574*/ 	.word	0xffffffff


	//   ....[147]....
        /*0578*/ 	.word	0xffffffff


	//   ....[148]....
        /*057c*/ 	.word	0xffffffff


	//   ....[149]....
        /*0580*/ 	.word	0xffffffff


	//   ....[150]....
        /*0584*/ 	.word	0xffffffff


	//   ....[151]....
        /*0588*/ 	.word	0xffffffff


	//   ....[152]....
        /*058c*/ 	.word	0xffffffff


	//   ....[153]....
        /*0590*/ 	.word	0xffffffff


	//   ....[154]....
        /*0594*/ 	.word	0xffffffff


	//   ....[155]....
        /*0598*/ 	.word	0xffffffff


	//   ....[156]....
        /*059c*/ 	.word	0xffffffff


	//   ....[157]....
        /*05a0*/ 	.word	0xffffffff


	//   ....[158]....
        /*05a4*/ 	.word	0xffffffff


	//   ....[159]....
        /*05a8*/ 	.word	0xffffffff


	//   ....[160]....
        /*05ac*/ 	.word	0xffffffff


	//   ....[161]....
        /*05b0*/ 	.word	0xffffffff


	//   ....[162]....
        /*05b4*/ 	.word	0xffffffff


	//   ....[163]....
        /*05b8*/ 	.word	0xffffffff


	//   ....[164]....
        /*05bc*/ 	.word	0xffffffff


	//   ....[165]....
        /*05c0*/ 	.word	0xffffffff


	//   ....[166]....
        /*05c4*/ 	.word	0xffffffff


	//   ....[167]....
        /*05c8*/ 	.word	0xffffffff


	//   ....[168]....
        /*05cc*/ 	.word	0xffffffff


	//----- nvinfo : EIATTR_COOP_GROUP_INSTR_OFFSETS
	.align		4
.L_702:
        /*05d0*/ 	.byte	0x04, 0x28
        /*05d2*/ 	.short	(.L_704 - .L_703)


	//   ....[0]....
.L_703:
        /*05d4*/ 	.word	0x00000050


	//   ....[1]....
        /*05d8*/ 	.word	0x00001500


	//   ....[2]....
        /*05dc*/ 	.word	0x00001530


	//   ....[3]....
        /*05e0*/ 	.word	0x00001550


	//   ....[4]....
        /*05e4*/ 	.word	0x00001560


	//   ....[5]....
        /*05e8*/ 	.word	0x00001570


	//   ....[6]....
        /*05ec*/ 	.word	0x00001580


	//   ....[7]....
        /*05f0*/ 	.word	0x000015b0


	//   ....[8]....
        /*05f4*/ 	.word	0x000015d0


	//   ....[9]....
        /*05f8*/ 	.word	0x00001820


	//   ....[10]....
        /*05fc*/ 	.word	0x00001840


	//   ....[11]....
        /*0600*/ 	.word	0x00001850


	//   ....[12]....
        /*0604*/ 	.word	0x00001880


	//   ....[13]....
        /*0608*/ 	.word	0x00001890


	//   ....[14]....
        /*060c*/ 	.word	0x000018e0


	//   ....[15]....
        /*0610*/ 	.word	0x00001940


	//   ....[16]....
        /*0614*/ 	.word	0x00001990


	//   ....[17]....
        /*0618*/ 	.word	0x00001f30


	//   ....[18]....
        /*061c*/ 	.word	0x00001f40


	//   ....[19]....
        /*0620*/ 	.word	0x00001f60


	//   ....[20]....
        /*0624*/ 	.word	0x00001f70


	//   ....[21]....
        /*0628*/ 	.word	0x00001fa0


	//   ....[22]....
        /*062c*/ 	.word	0x00001fb0


	//   ....[23]....
        /*0630*/ 	.word	0x00002000


	//   ....[24]....
        /*0634*/ 	.word	0x00002030


	//   ....[25]....
        /*0638*/ 	.word	0x00002f10


	//   ....[26]....
        /*063c*/ 	.word	0x00002f30


	//   ....[27]....
        /*0640*/ 	.word	0x00002f60


	//   ....[28]....
        /*0644*/ 	.word	0x00002f70


	//   ....[29]....
        /*0648*/ 	.word	0x00002f80


	//   ....[30]....
        /*064c*/ 	.word	0x00002f90


	//   ....[31]....
        /*0650*/ 	.word	0x00002fa0


	//   ....[32]....
        /*0654*/ 	.word	0x000030e0


	//   ....[33]....
        /*0658*/ 	.word	0x000032f0


	//   ....[34]....
        /*065c*/ 	.word	0x00003730


	//   ....[35]....
        /*0660*/ 	.word	0x00003f30


	//   ....[36]....
        /*0664*/ 	.word	0x00003f50


	//   ....[37]....
        /*0668*/ 	.word	0x00003f70


	//   ....[38]....
        /*066c*/ 	.word	0x00003f90


	//   ....[39]....
        /*0670*/ 	.word	0x00005e70


	//   ....[40]....
        /*0674*/ 	.word	0x00005e90


	//   ....[41]....
        /*0678*/ 	.word	0x00005ec0


	//   ....[42]....
        /*067c*/ 	.word	0x00005ed0


	//   ....[43]....
        /*0680*/ 	.word	0x00005ee0


	//   ....[44]....
        /*0684*/ 	.word	0x00005ef0


	//   ....[45]....
        /*0688*/ 	.word	0x00006020


	//   ....[46]....
        /*068c*/ 	.word	0x00006030


	//   ....[47]....
        /*0690*/ 	.word	0x00006f50


	//   ....[48]....
        /*0694*/ 	.word	0x00006f70


	//   ....[49]....
        /*0698*/ 	.word	0x00006fa0


	//   ....[50]....
        /*069c*/ 	.word	0x00006fb0


	//   ....[51]....
        /*06a0*/ 	.word	0x00006fc0


	//   ....[52]....
        /*06a4*/ 	.word	0x00006fd0


	//   ....[53]....
        /*06a8*/ 	.word	0x00007100


	//   ....[54]....
        /*06ac*/ 	.word	0x00007110


	//   ....[55]....
        /*06b0*/ 	.word	0x00007320


	//   ....[56]....
        /*06b4*/ 	.word	0x00007760


	//   ....[57]....
        /*06b8*/ 	.word	0x00007f60


	//   ....[58]....
        /*06bc*/ 	.word	0x00007f80


	//   ....[59]....
        /*06c0*/ 	.word	0x00007fa0


	//   ....[60]....
        /*06c4*/ 	.word	0x00007fc0


	//   ....[61]....
        /*06c8*/ 	.word	0x0000a390


	//   ....[62]....
        /*06cc*/ 	.word	0x0000a3b0


	//   ....[63]....
        /*06d0*/ 	.word	0x0000a410


	//   ....[64]....
        /*06d4*/ 	.word	0x0000a450


	//   ....[65]....
        /*06d8*/ 	.word	0x0000a470


	//   ....[66]....
        /*06dc*/ 	.word	0x0000a490


	//   ....[67]....
        /*06e0*/ 	.word	0x0000a4b0


	//   ....[68]....
        /*06e4*/ 	.word	0x0000a4c0


	//   ....[69]....
        /*06e8*/ 	.word	0x0000b410


	//   ....[70]....
        /*06ec*/ 	.word	0x0000b430


	//   ....[71]....
        /*06f0*/ 	.word	0x0000b460


	//   ....[72]....
        /*06f4*/ 	.word	0x0000b480


	//   ....[73]....
        /*06f8*/ 	.word	0x0000b490


	//   ....[74]....
        /*06fc*/ 	.word	0x0000b4a0


	//   ....[75]....
        /*0700*/ 	.word	0x0000b4b0


	//   ....[76]....
        /*0704*/ 	.word	0x0000b4c0


	//   ....[77]....
        /*0708*/ 	.word	0x0000bae0


	//   ....[78]....
        /*070c*/ 	.word	0x0000baf0


	//   ....[79]....
        /*0710*/ 	.word	0x0000bb20


	//   ....[80]....
        /*0714*/ 	.word	0x0000bb30


	//   ....[81]....
        /*0718*/ 	.word	0x0000dac0


	//   ....[82]....
        /*071c*/ 	.word	0x0000db10


	//   ....[83]....
        /*0720*/ 	.word	0x0000db30


	//   ....[84]....
        /*0724*/ 	.word	0x0000db50


	//   ....[85]....
        /*0728*/ 	.word	0x0000e770


	//   ....[86]....
        /*072c*/ 	.word	0x0000eae0


	//   ....[87]....
        /*0730*/ 	.word	0x0000eb10


	//   ....[88]....
        /*0734*/ 	.word	0x0000eb20


	//   ....[89]....
        /*0738*/ 	.word	0x0000eb30


	//   ....[90]....
        /*073c*/ 	.word	0x0000ed60


	//   ....[91]....
        /*0740*/ 	.word	0x0000ed70


	//   ....[92]....
        /*0744*/ 	.word	0x0000ee50


	//   ....[93]....
        /*0748*/ 	.word	0x0000ee80


	//   ....[94]....
        /*074c*/ 	.word	0x0000ef40


	//   ....[95]....
        /*0750*/ 	.word	0x0000ef70


	//   ....[96]....
        /*0754*/ 	.word	0x0000f030


	//   ....[97]....
        /*0758*/ 	.word	0x0000f050


	//   ....[98]....
        /*075c*/ 	.word	0x0000f5a0


	//   ....[99]....
        /*0760*/ 	.word	0x0000f5c0


	//   ....[100]....
        /*0764*/ 	.word	0x0000f740


	//   ....[101]....
        /*0768*/ 	.word	0x0000f750


	//   ....[102]....
        /*076c*/ 	.word	0x0000f860


	//   ....[103]....
        /*0770*/ 	.word	0x0000f880


	//   ....[104]....
        /*0774*/ 	.word	0x0000f990


	//   ....[105]....
        /*0778*/ 	.word	0x0000f9a0


	//   ....[106]....
        /*077c*/ 	.word	0x0000fb20


	//   ....[107]....
        /*0780*/ 	.word	0x0000fc10


	//   ....[108]....
        /*0784*/ 	.word	0x0000fc80


	//   ....[109]....
        /*0788*/ 	.word	0x0000fda0


	//   ....[110]....
        /*078c*/ 	.word	0x0000fe00


	//   ....[111]....
        /*0790*/ 	.word	0x0000ff40


	//   ....[112]....
        /*0794*/ 	.word	0x0000ffa0


	//   ....[113]....
        /*0798*/ 	.word	0x000100e0


	//   ....[114]....
        /*079c*/ 	.word	0x00010140


	//   ....[115]....
        /*07a0*/ 	.word	0x000101b0


	//   ....[116]....
        /*07a4*/ 	.word	0x00010220


	//   ....[117]....
        /*07a8*/ 	.word	0x00010a60


	//   ....[118]....
        /*07ac*/ 	.word	0x00010ab0


	//   ....[119]....
        /*07b0*/ 	.word	0x00010b00


	//   ....[120]....
        /*07b4*/ 	.word	0x00010b50


	//   ....[121]....
        /*07b8*/ 	.word	0x00010bc0


	//   ....[122]....
        /*07bc*/ 	.word	0x00010c30


	//   ....[123]....
        /*07c0*/ 	.word	0x00010d50


	//   ....[124]....
        /*07c4*/ 	.word	0x00010db0


	//   ....[125]....
        /*07c8*/ 	.word	0x00010ef0


	//   ....[126]....
        /*07cc*/ 	.word	0x00010f50


	//   ....[127]....
        /*07d0*/ 	.word	0x00011090


	//   ....[128]....
        /*07d4*/ 	.word	0x000110f0


	//   ....[129]....
        /*07d8*/ 	.word	0x00011160


	//   ....[130]....
        /*07dc*/ 	.word	0x000111d0


	//   ....[131]....
        /*07e0*/ 	.word	0x000112f0


	//   ....[132]....
        /*07e4*/ 	.word	0x00011350


	//   ....[133]....
        /*07e8*/ 	.word	0x00011490


	//   ....[134]....
        /*07ec*/ 	.word	0x000114f0


	//   ....[135]....
        /*07f0*/ 	.word	0x00011630


	//   ....[136]....
        /*07f4*/ 	.word	0x00011690


	//   ....[137]....
        /*07f8*/ 	.word	0x00011700


	//   ....[138]....
        /*07fc*/ 	.word	0x00011770


	//   ....[139]....
        /*0800*/ 	.word	0x00011fb0


	//   ....[140]....
        /*0804*/ 	.word	0x00011ff0


	//   ....[141]....
        /*0808*/ 	.word	0x00012040


	//   ....[142]....
        /*080c*/ 	.word	0x00012080


	//   ....[143]....
        /*0810*/ 	.word	0x000120e0


	//   ....[144]....
        /*0814*/ 	.word	0x00012150


	//   ....[145]....
        /*0818*/ 	.word	0x000121c0


	//   ....[146]....
        /*081c*/ 	.word	0x000122d0


	//   ....[147]....
        /*0820*/ 	.word	0x00012330


	//   ....[148]....
        /*0824*/ 	.word	0x00012440


	//   ....[149]....
        /*0828*/ 	.word	0x000124a0


	//   ....[150]....
        /*082c*/ 	.word	0x000125b0


	//   ....[151]....
        /*0830*/ 	.word	0x00012610


	//   ....[152]....
        /*0834*/ 	.word	0x00012660


	//   ....[153]....
        /*0838*/ 	.word	0x000126a0


	//   ....[154]....
        /*083c*/ 	.word	0x000126f0


	//   ....[155]....
        /*0840*/ 	.word	0x00012730


	//   ....[156]....
        /*0844*/ 	.word	0x00012780


	//   ....[157]....
        /*0848*/ 	.word	0x000127e0


	//   ....[158]....
        /*084c*/ 	.word	0x00012830


	//   ....[159]....
        /*0850*/ 	.word	0x00012890


	//   ....[160]....
        /*0854*/ 	.word	0x00012900


	//   ....[161]....
        /*0858*/ 	.word	0x00012970


	//   ....[162]....
        /*085c*/ 	.word	0x000129e0


	//   ....[163]....
        /*0860*/ 	.word	0x00012a40


	//   ....[164]....
        /*0864*/ 	.word	0x00012ab0


	//   ....[165]....
        /*0868*/ 	.word	0x00012b20


	//   ....[166]....
        /*086c*/ 	.word	0x00012b90


	//   ....[167]....
        /*0870*/ 	.word	0x00012bf0


	//   ....[168]....
        /*0874*/ 	.word	0x00012c60


	//----- nvinfo : EIATTR_EXIT_INSTR_OFFSETS
	.align		4
.L_704:
        /*0878*/ 	.byte	0x04, 0x1c
        /*087a*/ 	.short	(.L_706 - .L_705)


	//   ....[0]....
.L_705:
        /*087c*/ 	.word	0x000000a0


	//   ....[1]....
        /*0880*/ 	.word	0x0000fbc0


	//----- nvinfo : EIATTR_MAX_THREADS
	.align		4
.L_706:
        /*0884*/ 	.byte	0x04, 0x05
        /*0886*/ 	.short	(.L_708 - .L_707)
.L_707:
        /*0888*/ 	.word	0x00000100
        /*088c*/ 	.word	0x00000001
        /*0890*/ 	.word	0x00000001


	//----- nvinfo : EIATTR_CRS_STACK_SIZE
	.align		4
.L_708:
        /*0894*/ 	.byte	0x04, 0x1e
        /*0896*/ 	.short	(.L_710 - .L_709)
.L_709:
        /*0898*/ 	.word	0x00000000
.L_710:


//--------------------- .nv.info._ZN7cutlass13device_kernelIN5flash19enable_sm80_to_sm89INS1_16FlashAttnFwdSm80INS1_25CollectiveMainloopFwdSm80ILi8ELi1ELb1EN4cute5tupleIJNS5_1CILi128EEES8_S8_EEELi128ENS_6half_tEfNS_4arch4Sm80ELb1ELb0ELb0ELb1ELb1ELb0ELb1ELb0EEENS1_21CollectiveEpilogueFwdIS9_NS6_IJNS7_ILi1EEESF_SF_EEESA_SC_Li256ELb1ELb1ELb0ELb0EEENS1_19SingleTileSchedulerILb1ELb0ELb1ELi128EEEEEEEEEvNT_6ParamsE --------------------------
	.section	.nv.info._ZN7cutlass13device_kernelIN5flash19enable_sm80_to_sm89INS1_16FlashAttnFwdSm80INS1_25CollectiveMainloopFwdSm80ILi8ELi1ELb1EN4cute5tupleIJNS5_1CILi128EEES8_S8_EEELi128ENS_6half_tEfNS_4arch4Sm80ELb1ELb0ELb0ELb1ELb1ELb0ELb1ELb0EEENS1_21CollectiveEpilogueFwdIS9_NS6_IJNS7_ILi1EEESF_SF_EEESA_SC_Li256ELb1ELb1ELb0ELb0EEENS1_19SingleTileSchedulerILb1ELb0ELb1ELi128EEEEEEEEEvNT_6ParamsE,"",@"SHT_CUDA_INFO"
	.sectionflags	@""
	.align	4


	//----- nvinfo : EIATTR_CUDA_API_VERSION
	.align		4
        /*0000*/ 	.byte	0x04, 0x37
        /*0002*/ 	.short	(.L_712 - .L_711)
.L_711:
        /*0004*/ 	.word	0x00000082


	//----- nvinfo : EIATTR_SW2861232_WAR
	.align		4
.L_712:
        /*0008*/ 	.byte	0x01, 0x35
	.zero		2


	//----- nvinfo : EIATTR_PARAM_CBANK
	.align		4
        /*000c*/ 	.byte	0x04, 0x0a
        /*000e*/ 	.short	(.L_714 - .L_713)
	.align		4
.L_713:
        /*0010*/ 	.word	index@(.nv.constant0._ZN7cutlass13device_kernelIN5flash19enable_sm80_to_sm89INS1_16FlashAttnFwdSm80INS1_25CollectiveMainloopFwdSm80ILi8ELi1ELb1EN4cute5tupleIJNS5_1CILi128EEES8_S8_EEELi128ENS_6half_tEfNS_4arch4Sm80ELb1ELb0ELb0ELb1ELb1ELb0ELb1ELb0EEENS1_21CollectiveEpilogueFwdIS9_NS6_IJNS7_ILi1EEESF_SF_EEESA_SC_Li256ELb1ELb1ELb0ELb0EEENS1_19SingleTileSchedulerILb1ELb0ELb1ELi128EEEEEEEEEvNT_6ParamsE)
        /*0014*/ 	.short	0x0160
        /*0016*/ 	.short	0x0418


	//----- nvinfo : EIATTR_CBANK_PARAM_SIZE
	.align		4
.L_714:
        /*0018*/ 	.byte	0x03, 0x19
        /*001a*/ 	.short	0x0418


	//----- nvinfo : EIATTR_KPARAM_INFO
	.align		4
        /*001c*/ 	.byte	0x04, 0x17
        /*001e*/ 	.short	(.L_716 - .L_715)
.L_715:
        /*0020*/ 	.word	0x00000000
        /*0024*/ 	.short	0x0000
        /*0026*/ 	.short	0x0000
        /*0028*/ 	.byte	0x00, 0xf0, 0x61, 0x10


	//----- nvinfo : EIATTR_MAXREG_COUNT
	.align		4
.L_716:
        /*002c*/ 	.byte	0x03, 0x1b
        /*002e*/ 	.short	0x00ff


	//----- nvinfo : EIATTR_NUM_BARRIERS
	.align		4
        /*0030*/ 	.byte	0x02, 0x4c
        /*0032*/ 	.byte	0x02
	.zero		1


	//----- nvinfo : EIATTR_MERCURY_ISA_VERSION
	.align		4
        /*0034*/ 	.byte	0x03, 0x5f
        /*0036*/ 	.short	0x0000


	//----- nvinfo : EIATTR_COOP_GROUP_MASK_REGIDS
	.align		4
        /*0038*/ 	.byte	0x04, 0x29
        /*003a*/ 	.short	(.L_718 - .L_717)


	//   ....[0]....
.L_717:
        /*003c*/ 	.word	0xffffffff


	//   ....[1]....
        /*0040*/ 	.word	0xffffffff


	//   ....[2]....
        /*0044*/ 	.word	0xffffffff


	//   ....[3]....
        /*0048*/ 	.word	0xffffffff


	//   ....[4]....
        /*004c*/ 	.word	0xffffffff


	//   ....[5]....
        /*0050*/ 	.word	0xffffffff


	//   ....[6]....
        /*0054*/ 	.word	0xffffffff


	//   ....[7]....
        /*0058*/ 	.word	0xffffffff


	//   ....[8]....
        /*005c*/ 	.word	0xffffffff


	//   ....[9]....
        /*0060*/ 	.word	0xffffffff


	//   ....[10]....
        /*0064*/ 	.word	0xffffffff


	//   ....[11]....
        /*0068*/ 	.word	0xffffffff


	//   ....[12]....
        /*006c*/ 	.word	0xffffffff


	//   ....[13]....
        /*0070*/ 	.word	0xffffffff


	//   ....[14]....
        /*0074*/ 	.word	0xffffffff


	//   ....[15]....
        /*0078*/ 	.word	0xffffffff


	//   ....[16]....
        /*007c*/ 	.word	0xffffffff


	//   ....[17]....
        /*0080*/ 	.word	0xffffffff


	//   ....[18]....
        /*0084*/ 	.word	0xffffffff


	//   ....[19]....
        /*0088*/ 	.word	0xffffffff


	//   ....[20]....
        /*008c*/ 	.word	0xffffffff


	//   ....[21]....
        /*0090*/ 	.word	0xffffffff


	//   ....[22]....
        /*0094*/ 	.word	0xffffffff


	//   ....[23]....
        /*0098*/ 	.word	0xffffffff


	//   ....[24]....
        /*009c*/ 	.word	0xffffffff


	//   ....[25]....
        /*00a0*/ 	.word	0xffffffff


	//   ....[26]....
        /*00a4*/ 	.word	0xffffffff


	//   ....[27]....
        /*00a8*/ 	.word	0xffffffff


	//   ....[28]....
        /*00ac*/ 	.word	0xffffffff


	//   ....[29]....
        /*00b0*/ 	.word	0xffffffff


	//   ....[30]....
        /*00b4*/ 	.word	0xffffffff


	//   ....[31]....
        /*00b8*/ 	.word	0xffffffff


	//   ....[32]....
        /*00bc*/ 	.word	0xffffffff


	//   ....[33]....
        /*00c0*/ 	.word	0xffffffff


	//   ....[34]....
        /*00c4*/ 	.word	0xffffffff


	//   ....[35]....
        /*00c8*/ 	.word	0xffffffff


	//   ....[36]....
        /*00cc*/ 	.word	0xffffffff


	//   ....[37]....
        /*00d0*/ 	.word	0xffffffff


	//   ....[38]....
        /*00d4*/ 	.word	0xffffffff


	//   ....[39]....
        /*00d8*/ 	.word	0xffffffff


	//   ....[40]....
        /*00dc*/ 	.word	0xffffffff


	//   ....[41]....
        /*00e0*/ 	.word	0xffffffff


	//   ....[42]....
        /*00e4*/ 	.word	0xffffffff


	//   ....[43]....
        /*00e8*/ 	.word	0xffffffff


	//   ....[44]....
        /*00ec*/ 	.word	0xffffffff


	//   ....[45]....
        /*00f0*/ 	.word	0xffffffff


	//   ....[46]....
        /*00f4*/ 	.word	0xffffffff


	//   ....[47]....
        /*00f8*/ 	.word	0xffffffff


	//   ....[48]....
        /*00fc*/ 	.word	0xffffffff


	//   ....[49]....
        /*0100*/ 	.word	0xffffffff


	//   ....[50]....
        /*0104*/ 	.word	0xffffffff


	//   ....[51]....
        /*0108*/ 	.word	0xffffffff


	//   ....[52]....
        /*010c*/ 	.word	0xffffffff


	//   ....[53]....
        /*0110*/ 	.word	0xffffffff


	//   ....[54]....
        /*0114*/ 	.word	0xffffffff


	//   ....[55]....
        /*0118*/ 	.word	0xffffffff


	//   ....[56]....
        /*011c*/ 	.word	0xffffffff


	//   ....[57]....
        /*0120*/ 	.word	0xffffffff


	//   ....[58]....
        /*0124*/ 	.word	0xffffffff


	//   ....[59]....
        /*0128*/ 	.word	0xffffffff


	//   ....[60]....
        /*012c*/ 	.word	0xffffffff


	//   ....[61]....
        /*0130*/ 	.word	0xffffffff


	//   ....[62]....
        /*0134*/ 	.word	0xffffffff


	//   ....[63]....
        /*0138*/ 	.word	0xffffffff


	//   ....[64]....
        /*013c*/ 	.word	0xffffffff


	//   ....[65]....
        /*0140*/ 	.word	0xffffffff


	//   ....[66]....
        /*0144*/ 	.word	0xffffffff


	//   ....[67]....
        /*0148*/ 	.word	0xffffffff


	//   ....[68]....
        /*014c*/ 	.word	0xffffffff


	//   ....[69]....
        /*0150*/ 	.word	0xffffffff


	//   ....[70]....
        /*0154*/ 	.word	0xffffffff


	//   ....[71]....
        /*0158*/ 	.word	0xffffffff


	//   ....[72]....
        /*015c*/ 	.word	0xffffffff


	//   ....[73]....
        /*0160*/ 	.word	0xffffffff


	//   ....[74]....
        /*0164*/ 	.word	0xffffffff


	//   ....[75]....
        /*0168*/ 	.word	0xffffffff


	//   ....[76]....
        /*016c*/ 	.word	0xffffffff


	//   ....[77]....
        /*0170*/ 	.word	0xffffffff


	//   ....[78]....
        /*0174*/ 	.word	0xffffffff


	//   ....[79]....
        /*0178*/ 	.word	0xffffffff


	//   ....[80]....
        /*017c*/ 	.word	0xffffffff


	//   ....[81]....
        /*0180*/ 	.word	0xffffffff


	//   ....[82]....
        /*0184*/ 	.word	0xffffffff


	//   ....[83]....
        /*0188*/ 	.word	0xffffffff


	//   ....[84]....
        /*018c*/ 	.word	0xffffffff


	//   ....[85]....
        /*0190*/ 	.word	0xffffffff


	//   ....[86]....
        /*0194*/ 	.word	0xffffffff


	//   ....[87]....
        /*0198*/ 	.word	0xffffffff


	//   ....[88]....
        /*019c*/ 	.word	0xffffffff


	//   ....[89]....
        /*01a0*/ 	.word	0xffffffff


	//   ....[90]....
        /*01a4*/ 	.word	0xffffffff


	//   ....[91]....
        /*01a8*/ 	.word	0xffffffff


	//   ....[92]....
        /*01ac*/ 	.word	0xffffffff


	//   ....[93]....
        /*01b0*/ 	.word	0xffffffff


	//   ....[94]....
        /*01b4*/ 	.word	0xffffffff


	//   ....[95]....
        /*01b8*/ 	.word	0xffffffff


	//   ....[96]....
        /*01bc*/ 	.word	0xffffffff


	//   ....[97]....
        /*01c0*/ 	.word	0xffffffff


	//   ....[98]....
        /*01c4*/ 	.word	0xffffffff


	//   ....[99]....
        /*01c8*/ 	.word	0xffffffff


	//   ....[100]....
        /*01cc*/ 	.word	0xffffffff


	//   ....[101]....
        /*01d0*/ 	.word	0xffffffff


	//   ....[102]....
        /*01d4*/ 	.word	0xffffffff


	//   ....[103]....
        /*01d8*/ 	.word	0xffffffff


	//   ....[104]....
        /*01dc*/ 	.word	0xffffffff


	//----- nvinfo : EIATTR_COOP_GROUP_INSTR_OFFSETS
	.align		4
.L_718:
        /*01e0*/ 	.byte	0x04, 0x28
        /*01e2*/ 	.short	(.L_720 - .L_719)


	//   ....[0]....
.L_719:
        /*01e4*/ 	.word	0x00000090


	//   ....[1]....
        /*01e8*/ 	.word	0x000012f0


	//   ....[2]....
        /*01ec*/ 	.word	0x00001320


	//   ....[3]....
        /*01f0*/ 	.word	0x00001470


	//   ....[4]....
        /*01f4*/ 	.word	0x000014b0


	//   ....[5]....
        /*01f8*/ 	.word	0x00001530


	//   ....[6]....
        /*01fc*/ 	.word	0x00001640


	//   ....[7]....
        /*0200*/ 	.word	0x00001650


	//   ....[8]....
        /*0204*/ 	.word	0x00001660


	//   ....[9]....
        /*0208*/ 	.word	0x00001780


	//   ....[10]....
        /*020c*/ 	.word	0x000017a0


	//   ....[11]....
        /*0210*/ 	.word	0x000017b0


	//   ....[12]....
        /*0214*/ 	.word	0x000017c0


	//   ....[13]....
        /*0218*/ 	.word	0x00001850


	//   ....[14]....
        /*021c*/ 	.word	0x000018f0


	//   ....[15]....
        /*0220*/ 	.word	0x00001900


	//   ....[16]....
        /*0224*/ 	.word	0x00001920


	//   ....[17]....
        /*0228*/ 	.word	0x00001fb0


	//   ....[18]....
        /*022c*/ 	.word	0x00001fd0


	//   ....[19]....
        /*0230*/ 	.word	0x00001fe0


	//   ....[20]....
        /*0234*/ 	.word	0x00002000


	//   ....[21]....
        /*0238*/ 	.word	0x00002010


	//   ....[22]....
        /*023c*/ 	.word	0x00002030


	//   ....[23]....
        /*0240*/ 	.word	0x00002040


	//   ....[24]....
        /*0244*/ 	.word	0x00002070


	//   ....[25]....
        /*0248*/ 	.word	0x00002fe0


	//   ....[26]....
        /*024c*/ 	.word	0x00003000


	//   ....[27]....
        /*0250*/ 	.word	0x00003010


	//   ....[28]....
        /*0254*/ 	.word	0x00003020


	//   ....[29]....
        /*0258*/ 	.word	0x00003030


	//   ....[30]....
        /*025c*/ 	.word	0x00003040


	//   ....[31]....
        /*0260*/ 	.word	0x00003050


	//   ....[32]....
        /*0264*/ 	.word	0x00003080


	//   ....[33]....
        /*0268*/ 	.word	0x00003480


	//   ....[34]....
        /*026c*/ 	.word	0x000034a0


	//   ....[35]....
        /*0270*/ 	.word	0x00004120


	//   ....[36]....
        /*0274*/ 	.word	0x00004240


	//   ....[37]....
        /*0278*/ 	.word	0x00004250


	//   ....[38]....
        /*027c*/ 	.word	0x00004280


	//   ....[39]....
        /*0280*/ 	.word	0x00005f00


	//   ....[40]....
        /*0284*/ 	.word	0x00005f20


	//   ....[41]....
        /*0288*/ 	.word	0x00005f40


	//   ....[42]....
        /*028c*/ 	.word	0x00005f50


	//   ....[43]....
        /*0290*/ 	.word	0x00005f60


	//   ....[44]....
        /*0294*/ 	.word	0x00005f70


	//   ....[45]....
        /*0298*/ 	.word	0x00005f80


	//   ....[46]....
        /*029c*/ 	.word	0x00005f90


	//   ....[47]....
        /*02a0*/ 	.word	0x00006e40


	//   ....[48]....
        /*02a4*/ 	.word	0x00006e60


	//   ....[49]....
        /*02a8*/ 	.word	0x00006e80


	//   ....[50]....
        /*02ac*/ 	.word	0x00006e90


	//   ....[51]....
        /*02b0*/ 	.word	0x00006ea0


	//   ....[52]....
        /*02b4*/ 	.word	0x00006eb0


	//   ....[53]....
        /*02b8*/ 	.word	0x00006ec0


	//   ....[54]....
        /*02bc*/ 	.word	0x00006ef0


	//   ....[55]....
        /*02c0*/ 	.word	0x000070e0


	//   ....[56]....
        /*02c4*/ 	.word	0x000070f0


	//   ....[57]....
        /*02c8*/ 	.word	0x00007d60


	//   ....[58]....
        /*02cc*/ 	.word	0x00007eb0


	//   ....[59]....
        /*02d0*/ 	.word	0x00007ef0


	//   ....[60]....
        /*02d4*/ 	.word	0x00007f60


	//   ....[61]....
        /*02d8*/ 	.word	0x0000a5e0


	//   ....[62]....
        /*02dc*/ 	.word	0x0000a5f0


	//   ....[63]....
        /*02e0*/ 	.word	0x0000a600


	//   ....[64]....
        /*02e4*/ 	.word	0x0000a610


	//   ....[65]....
        /*02e8*/ 	.word	0x0000a620


	//   ....[66]....
        /*02ec*/ 	.word	0x0000a630


	//   ....[67]....
        /*02f0*/ 	.word	0x0000a640


	//   ....[68]....
        /*02f4*/ 	.word	0x0000a670


	//   ....[69]....
        /*02f8*/ 	.word	0x0000aad0


	//   ....[70]....
        /*02fc*/ 	.word	0x0000ab00


	//   ....[71]....
        /*0300*/ 	.word	0x0000ab10


	//   ....[72]....
        /*0304*/ 	.word	0x0000ab30


	//   ....[73]....
        /*0308*/ 	.word	0x0000abf0


	//   ....[74]....
        /*030c*/ 	.word	0x0000ac20


	//   ....[75]....
        /*0310*/ 	.word	0x0000ad00


	//   ....[76]....
        /*0314*/ 	.word	0x0000ad20


	//   ....[77]....
        /*0318*/ 	.word	0x0000bbc0


	//   ....[78]....
        /*031c*/ 	.word	0x0000bbe0


	//   ....[79]....
        /*0320*/ 	.word	0x0000bc10


	//   ....[80]....
        /*0324*/ 	.word	0x0000bc20


	//   ....[81]....
        /*0328*/ 	.word	0x0000dad0


	//   ....[82]....
        /*032c*/ 	.word	0x0000db00


	//   ....[83]....
        /*0330*/ 	.word	0x0000db50


	//   ....[84]....
        /*0334*/ 	.word	0x0000db60


	//   ....[85]....
        /*0338*/ 	.word	0x0000ee00


	//   ....[86]....
        /*033c*/ 	.word	0x0000ee40


	//   ....[87]....
        /*0340*/ 	.word	0x0000ee80


	//   ....[88]....
        /*0344*/ 	.word	0x0000eec0


	//   ....[89]....
        /*0348*/ 	.word	0x0000f090


	//   ....[90]....
        /*034c*/ 	.word	0x0000f0a0


	//   ....[91]....
        /*0350*/ 	.word	0x0000f190


	//   ....[92]....
        /*0354*/ 	.word	0x0000f1c0


	//   ....[93]....
        /*0358*/ 	.word	0x0000f290


	//   ....[94]....
        /*035c*/ 	.word	0x0000f2c0


	//   ....[95]....
        /*0360*/ 	.word	0x0000f390


	//   ....[96]....
        /*0364*/ 	.word	0x0000f3b0


	//   ....[97]....
        /*0368*/ 	.word	0x0000fc60


	//   ....[98]....
        /*036c*/ 	.word	0x0000fc70


	//   ....[99]....
        /*0370*/ 	.word	0x0000fd40


	//   ....[100]....
        /*0374*/ 	.word	0x0000fd70


	//   ....[101]....
        /*0378*/ 	.word	0x0000fe40


	//   ....[102]....
        /*037c*/ 	.word	0x0000fe70


	//   ....[103]....
        /*0380*/ 	.word	0x0000ff40


	//   ....[104]....
        /*0384*/ 	.word	0x0000ff60


	//----- nvinfo : EIATTR_EXIT_INSTR_OFFSETS
	.align		4
.L_720:
        /*0388*/ 	.byte	0x04, 0x1c
        /*038a*/ 	.short	(.L_722 - .L_721)


	//   ....[0]....
.L_721:
        /*038c*/ 	.word	0x00000440


	//   ....[1]....
        /*0390*/ 	.word	0x0000f3c0


	//   ....[2]....
        /*0394*/ 	.word	0x0000f410


	//   ....[3]....
        /*0398*/ 	.word	0x0000f470


	//   ....[4]....
        /*039c*/ 	.word	0x0000ff70


	//   ....[5]....
        /*03a0*/ 	.word	0x0000ffc0


	//   ....[6]....
        /*03a4*/ 	.word	0x00010020


	//----- nvinfo : EIATTR_CTAIDZ_USED
	.align		4
.L_722:
        /*03a8*/ 	.byte	0x01, 0x04
	.zero		2


	//----- nvinfo : EIATTR_MAX_THREADS
	.align		4
        /*03ac*/ 	.byte	0x04, 0x05
        /*03ae*/ 	.short	(.L_724 - .L_723)
.L_723:
        /*03b0*/ 	.word	0x00000100
        /*03b4*/ 	.word	0x00000001
        /*03b8*/ 	.word	0x00000001


	//----- nvinfo : EIATTR_CRS_STACK_SIZE
	.align		4
.L_724:
        /*03bc*/ 	.byte	0x04, 0x1e
        /*03be*/ 	.short	(.L_726 - .L_725)
.L_725:
        /*03c0*/ 	.word	0x00000000
.L_726:


//--------------------- .nv.info._ZN7cutlass13device_kernelIN5flash19enable_sm80_to_sm89INS1_16FlashAttnFwdSm80INS1_25CollectiveMainloopFwdSm80ILi8ELi1ELb1EN4cute5tupleIJNS5_1CILi128EEES8_S8_EEELi128ENS_6half_tEfNS_4arch4Sm80ELb1ELb0ELb0ELb1ELb1ELb1ELb1ELb0EEENS1_21CollectiveEpilogueFwdIS9_NS6_IJNS7_ILi1EEESF_SF_EEESA_SC_Li256ELb1ELb1ELb0ELb0EEENS1_19SingleTileSchedulerILb1ELb0ELb1ELi128EEEEEEEEEvNT_6ParamsE --------------------------
	.section	.nv.info._ZN7cutlass13device_kernelIN5flash19enable_sm80_to_sm89INS1_16FlashAttnFwdSm80INS1_25CollectiveMainloopFwdSm80ILi8ELi1ELb1EN4cute5tupleIJNS5_1CILi128EEES8_S8_EEELi128ENS_6half_tEfNS_4arch4Sm80ELb1ELb0ELb0ELb1ELb1ELb1ELb1ELb0EEENS1_21CollectiveEpilogueFwdIS9_NS6_IJNS7_ILi1EEESF_SF_EEESA_SC_Li256ELb1ELb1ELb0ELb0EEENS1_19SingleTileSchedulerILb1ELb0ELb1ELi128EEEEEEEEEvNT_6ParamsE,"",@"SHT_CUDA_INFO"
	.sectionflags	@""
	.align	4


	//----- nvinfo : EIATTR_CUDA_API_VERSION
	.align		4
        /*0000*/ 	.byte	0x04, 0x37
        /*0002*/ 	.short	(.L_728 - .L_727)
.L_727:
        /*0004*/ 	.word	0x00000082


	//----- nvinfo : EIATTR_SW2861232_WAR
	.align		4
.L_728:
        /*0008*/ 	.byte	0x01, 0x35
	.zero		2


	//----- nvinfo : EIATTR_PARAM_CBANK
	.align		4
        /*000c*/ 	.byte	0x04, 0x0a
        /*000e*/ 	.short	(.L_730 - .L_729)
	.align		4
.L_729:
        /*0010*/ 	.word	index@(.nv.constant0._ZN7cutlass13device_kernelIN5flash19enable_sm80_to_sm89INS1_16FlashAttnFwdSm80INS1_25CollectiveMainloopFwdSm80ILi8ELi1ELb1EN4cute5tupleIJNS5_1CILi128EEES8_S8_EEELi128ENS_6half_tEfNS_4arch4Sm80ELb1ELb0ELb0ELb1ELb1ELb1ELb1ELb0EEENS1_21CollectiveEpilogueFwdIS9_NS6_IJNS7_ILi1EEESF_SF_EEESA_SC_Li256ELb1ELb1ELb0ELb0EEENS1_19SingleTileSchedulerILb1ELb0ELb1ELi128EEEEEEEEEvNT_6ParamsE)
        /*0014*/ 	.short	0x0160
        /*0016*/ 	.short	0x0418


	//----- nvinfo : EIATTR_CBANK_PARAM_SIZE
	.align		4
.L_730:
        /*0018*/ 	.byte	0x03, 0x19
        /*001a*/ 	.short	0x0418


	//----- nvinfo : EIATTR_KPARAM_INFO
	.align		4
        /*001c*/ 	.byte	0x04, 0x17
        /*001e*/ 	.short	(.L_732 - .L_731)
.L_731:
        /*0020*/ 	.word	0x00000000
        /*0024*/ 	.short	0x0000
        /*0026*/ 	.short	0x0000
        /*0028*/ 	.byte	0x00, 0xf0, 0x61, 0x10


	//----- nvinfo : EIATTR_MAXREG_COUNT
	.align		4
.L_732:
        /*002c*/ 	.byte	0x03, 0x1b
        /*002e*/ 	.short	0x00ff


	//----- nvinfo : EIATTR_NUM_BARRIERS
	.align		4
        /*0030*/ 	.byte	0x02, 0x4c
        /*0032*/ 	.byte	0x02
	.zero		1


	//----- nvinfo : EIATTR_ANNOTATIONS
	.align		4
        /*0034*/ 	.byte	0x04, 0x55
        /*0036*/ 	.short	(.L_734 - .L_733)


	//   ....[0]....
.L_733:
        /*0038*/ 	.word	0x00000001
        /*003c*/ 	.byte	0xb0, 0x62, 0x01, 0x00, 0x01, 0x00, 0x00, 0x00, 0x80, 0x63, 0x01, 0x00, 0x01, 0x00, 0x00, 0x00
        /*004c*/ 	.byte	0x90, 0x67, 0x01, 0x00


	//----- nvinfo : EIATTR_MERCURY_ISA_VERSION
	.align		4
.L_734:
        /*0050*/ 	.byte	0x03, 0x5f
        /*0052*/ 	.short	0x0000


	//----- nvinfo : EIATTR_COOP_GROUP_MASK_REGIDS
	.align		4
        /*0054*/ 	.byte	0x04, 0x29
        /*0056*/ 	.short	(.L_736 - .L_735)


	//   ....[0]....
.L_735:
        /*0058*/ 	.word	0xffffffff


	//   ....[1]....
        /*005c*/ 	.word	0xffffffff


	//   ....[2]....
        /*0060*/ 	.word	0xffffffff


	//   ....[3]....
        /*0064*/ 	.word	0xffffffff


	//   ....[4]....
        /*0068*/ 	.word	0xffffffff


	//   ....[5]....
        /*006c*/ 	.word	0xffffffff


	//   ....[6]....
        /*0070*/ 	.word	0xffffffff


	//   ....[7]....
        /*0074*/ 	.word	0xffffffff


	//   ....[8]....
        /*0078*/ 	.word	0xffffffff


	//   ....[9]....
        /*007c*/ 	.word	0xffffffff


	//   ....[10]....
        /*0080*/ 	.word	0xffffffff


	//   ....[11]....
        /*0084*/ 	.word	0xffffffff


	//   ....[12]....
        /*0088*/ 	.word	0xffffffff


	//   ....[13]....
        /*008c*/ 	.word	0xffffffff


	//   ....[14]....
        /*0090*/ 	.word	0xffffffff


	//   ....[15]....
        /*0094*/ 	.word	0xffffffff


	//   ....[16]....
        /*0098*/ 	.word	0xffffffff


	//   ....[17]....
        /*009c*/ 	.word	0xffffffff


	//   ....[18]....
        /*00a0*/ 	.word	0xffffffff


	//   ....[19]....
        /*00a4*/ 	.word	0xffffffff


	//   ....[20]....
        /*00a8*/ 	.word	0xffffffff


	//   ....[21]....
        /*00ac*/ 	.word	0xffffffff


	//   ....[22]....
        /*00b0*/ 	.word	0xffffffff


	//   ....[23]....
        /*00b4*/ 	.word	0xffffffff


	//   ....[24]....
        /*00b8*/ 	.word	0xffffffff


	//   ....[25]....
        /*00bc*/ 	.word	0xffffffff


	//   ....[26]....
        /*00c0*/ 	.word	0xffffffff


	//   ....[27]....
        /*00c4*/ 	.word	0xffffffff


	//   ....[28]....
        /*00c8*/ 	.word	0xffffffff


	//   ....[29]....
        /*00cc*/ 	.word	0xffffffff


	//   ....[30]....
        /*00d0*/ 	.word	0xffffffff


	//   ....[31]....
        /*00d4*/ 	.word	0xffffffff


	//   ....[32]....
        /*00d8*/ 	.word	0xffffffff


	//   ....[33]....
        /*00dc*/ 	.word	0xffffffff


	//   ....[34]....
        /*00e0*/ 	.word	0xffffffff


	//   ....[35]....
        /*00e4*/ 	.word	0xffffffff


	//   ....[36]....
        /*00e8*/ 	.word	0xffffffff


	//   ....[37]....
        /*00ec*/ 	.word	0xffffffff


	//   ....[38]....
        /*00f0*/ 	.word	0xffffffff


	//   ....[39]....
        /*00f4*/ 	.word	0xffffffff


	//   ....[40]....
        /*00f8*/ 	.word	0xffffffff


	//   ....[41]....
        /*00fc*/ 	.word	0xffffffff


	//   ....[42]....
        /*0100*/ 	.word	0xffffffff


	//   ....[43]....
        /*0104*/ 	.word	0xffffffff


	//   ....[44]....
        /*0108*/ 	.word	0xffffffff


	//   ....[45]....
        /*010c*/ 	.word	0xffffffff


	//   ....[46]....
        /*0110*/ 	.word	0xffffffff


	//   ....[47]....
        /*0114*/ 	.word	0xffffffff


	//   ....[48]....
        /*0118*/ 	.word	0xffffffff


	//   ....[49]....
        /*011c*/ 	.word	0xffffffff


	//   ....[50]....
        /*0120*/ 	.word	0xffffffff


	//   ....[51]....
        /*0124*/ 	.word	0xffffffff


	//   ....[52]....
        /*0128*/ 	.word	0xffffffff


	//   ....[53]....
        /*012c*/ 	.word	0xffffffff


	//   ....[54]....
        /*0130*/ 	.word	0xffffffff


	//   ....[55]....
        /*0134*/ 	.word	0xffffffff


	//   ....[56]....
        /*0138*/ 	.word	0xffffffff


	//   ....[57]....
        /*013c*/ 	.word	0xffffffff


	//   ....[58]....
        /*0140*/ 	.word	0xffffffff


	//   ....[59]....
        /*0144*/ 	.word	0xffffffff


	//   ....[60]....
        /*0148*/ 	.word	0xffffffff


	//   ....[61]....
        /*014c*/ 	.word	0xffffffff


	//   ....[62]....
        /*0150*/ 	.word	0xffffffff


	//   ....[63]....
        /*0154*/ 	.word	0xffffffff


	//   ....[64]....
        /*0158*/ 	.word	0xffffffff


	//   ....[65]....
        /*015c*/ 	.word	0xffffffff


	//   ....[66]....
        /*0160*/ 	.word	0xffffffff


	//   ....[67]....
        /*0164*/ 	.word	0xffffffff


	//   ....[68]....
        /*0168*/ 	.word	0xffffffff


	//   ....[69]....
        /*016c*/ 	.word	0xffffffff


	//   ....[70]....
        /*0170*/ 	.word	0xffffffff


	//   ....[71]....
        /*0174*/ 	.word	0xffffffff


	//   ....[72]....
        /*0178*/ 	.word	0xffffffff


	//   ....[73]....
        /*017c*/ 	.word	0xffffffff


	//   ....[74]....
        /*0180*/ 	.word	0xffffffff


	//   ....[75]....
        /*0184*/ 	.word	0xffffffff


	//   ....[76]....
        /*0188*/ 	.word	0xffffffff


	//   ....[77]....
        /*018c*/ 	.word	0xffffffff


	//   ....[78]....
        /*0190*/ 	.word	0xffffffff


	//   ....[79]....
        /*0194*/ 	.word	0xffffffff


	//   ....[80]....
        /*0198*/ 	.word	0xffffffff


	//   ....[81]....
        /*019c*/ 	.word	0xffffffff


	//   ....[82]....
        /*01a0*/ 	.word	0xffffffff


	//   ....[83]....
        /*01a4*/ 	.word	0xffffffff


	//   ....[84]....
        /*01a8*/ 	.word	0xffffffff


	//   ....[85]....
        /*01ac*/ 	.word	0xffffffff


	//   ....[86]....
        /*01b0*/ 	.word	0xffffffff


	//   ....[87]....
        /*01b4*/ 	.word	0xffffffff


	//   ....[88]....
        /*01b8*/ 	.word	0xffffffff


	//   ....[89]....
        /*01bc*/ 	.word	0xffffffff


	//   ....[90]....
        /*01c0*/ 	.word	0xffffffff


	//   ....[91]....
        /*01c4*/ 	.word	0xffffffff


	//   ....[92]....
        /*01c8*/ 	.word	0xffffffff


	//   ....[93]....
        /*01cc*/ 	.word	0xffffffff


	//   ....[94]....
        /*01d0*/ 	.word	0xffffffff


	//   ....[95]....
        /*01d4*/ 	.word	0xffffffff


	//   ....[96]....
        /*01d8*/ 	.word	0xffffffff


	//   ....[97]....
        /*01dc*/ 	.word	0xffffffff


	//   ....[98]....
        /*01e0*/ 	.word	0xffffffff


	//   ....[99]....
        /*01e4*/ 	.word	0xffffffff


	//   ....[100]....
        /*01e8*/ 	.word	0xffffffff


	//   ....[101]....
        /*01ec*/ 	.word	0xffffffff


	//   ....[102]....
        /*01f0*/ 	.word	0xffffffff


	//   ....[103]....
        /*01f4*/ 	.word	0xffffffff


	//   ....[104]....
        /*01f8*/ 	.word	0xffffffff


	//   ....[105]....
        /*01fc*/ 	.word	0xffffffff


	//   ....[106]....
        /*0200*/ 	.word	0xffffffff


	//   ....[107]....
        /*0204*/ 	.word	0xffffffff


	//   ....[108]....
        /*0208*/ 	.word	0xffffffff


	//   ....[109]....
        /*020c*/ 	.word	0xffffffff


	//   ....[110]....
        /*0210*/ 	.word	0xffffffff


	//   ....[111]....
        /*0214*/ 	.word	0xffffffff


	//   ....[112]....
        /*0218*/ 	.word	0xffffffff


	//   ....[113]....
        /*021c*/ 	.word	0xffffffff


	//   ....[114]....
        /*0220*/ 	.word	0xffffffff


	//   ....[115]....
        /*0224*/ 	.word	0xffffffff


	//   ....[116]....
        /*0228*/ 	.word	0xffffffff


	//   ....[117]....
        /*022c*/ 	.word	0xffffffff


	//   ....[118]....
        /*0230*/ 	.word	0xffffffff


	//   ....[119]....
        /*0234*/ 	.word	0xffffffff


	//   ....[120]....
        /*0238*/ 	.word	0xffffffff


	//   ....[121]....
        /*023c*/ 	.word	0xffffffff


	//   ....[122]....
        /*0240*/ 	.word	0xffffffff


	//   ....[123]....
        /*0244*/ 	.word	0xffffffff


	//   ....[124]....
        /*0248*/ 	.word	0xffffffff


	//   ....[125]....
        /*024c*/ 	.word	0xffffffff


	//   ....[126]....
        /*0250*/ 	.word	0xffffffff


	//   ....[127]....
        /*0254*/ 	.word	0xffffffff


	//   ....[128]....
        /*0258*/ 	.word	0xffffffff


	//   ....[129]....
        /*025c*/ 	.word	0xffffffff


	//   ....[130]....
        /*0260*/ 	.word	0xffffffff


	//   ....[131]....
        /*0264*/ 	.word	0xffffffff


	//   ....[132]....
        /*0268*/ 	.word	0xffffffff


	//   ....[133]....
        /*026c*/ 	.word	0xffffffff


	//   ....[134]....
        /*0270*/ 	.word	0xffffffff


	//   ....[135]....
        /*0274*/ 	.word	0xffffffff


	//   ....[136]....
        /*0278*/ 	.word	0xffffffff


	//   ....[137]....
        /*027c*/ 	.word	0xffffffff


	//   ....[138]....
        /*0280*/ 	.word	0xffffffff


	//   ....[139]....
        /*0284*/ 	.word	0xffffffff


	//   ....[140]....
        /*0288*/ 	.word	0xffffffff


	//   ....[141]....
        /*028c*/ 	.word	0xffffffff


	//   ....[142]....
        /*0290*/ 	.word	0xffffffff


	//   ....[143]....
        /*0294*/ 	.word	0xffffffff


	//   ....[144]....
        /*0298*/ 	.word	0xffffffff


	//   ....[145]....
        /*029c*/ 	.word	0xffffffff


	//   ....[146]....
        /*02a0*/ 	.word	0xffffffff


	//   ....[147]....
        /*02a4*/ 	.word	0xffffffff


	//   ....[148]....
        /*02a8*/ 	.word	0xffffffff


	//   ....[149]....
        /*02ac*/ 	.word	0xffffffff


	//   ....[150]....
        /*02b0*/ 	.word	0xffffffff


	//   ....[151]....
        /*02b4*/ 	.word	0xffffffff


	//   ....[152]....
        /*02b8*/ 	.word	0xffffffff


	//   ....[153]....
        /*02bc*/ 	.word	0xffffffff


	//   ....[154]....
        /*02c0*/ 	.word	0xffffffff


	//   ....[155]....
        /*02c4*/ 	.word	0xffffffff


	//   ....[156]....
        /*02c8*/ 	.word	0xffffffff


	//   ....[157]....
        /*02cc*/ 	.word	0xffffffff


	//   ....[158]....
        /*02d0*/ 	.word	0xffffffff


	//   ....[159]....
        /*02d4*/ 	.word	0xffffffff


	//   ....[160]....
        /*02d8*/ 	.word	0xffffffff


	//   ....[161]....
        /*02dc*/ 	.word	0xffffffff


	//   ....[162]....
        /*02e0*/ 	.word	0xffffffff


	//   ....[163]....
        /*02e4*/ 	.word	0xffffffff


	//   ....[164]....
        /*02e8*/ 	.word	0xffffffff


	//   ....[165]....
        /*02ec*/ 	.word	0xffffffff


	//   ....[166]....
        /*02f0*/ 	.word	0xffffffff


	//   ....[167]....
        /*02f4*/ 	.word	0xffffffff


	//   ....[168]....
        /*02f8*/ 	.word	0xffffffff


	//----- nvinfo : EIATTR_COOP_GROUP_INSTR_OFFSETS
	.align		4
.L_736:
        /*02fc*/ 	.byte	0x04, 0x28
        /*02fe*/ 	.short	(.L_738 - .L_737)


	//   ....[0]....
.L_737:
        /*0300*/ 	.word	0x000000a0


	//   ....[1]....
        /*0304*/ 	.word	0x00002980


	//   ....[2]....
        /*0308*/ 	.word	0x000029d0


	//   ....[3]....
        /*030c*/ 	.word	0x000031a0


	//   ....[4]....
        /*0310*/ 	.word	0x000031c0


	//   ....[5]....
        /*0314*/ 	.word	0x00003910


	//   ....[6]....
        /*0318*/ 	.word	0x00003930


	//   ....[7]....
        /*031c*/ 	.word	0x00004080


	//   ....[8]....
        /*0320*/ 	.word	0x00004090


	//   ....[9]....
        /*0324*/ 	.word	0x000048c0


	//   ....[10]....
        /*0328*/ 	.word	0x00004900


	//   ....[11]....
        /*032c*/ 	.word	0x000056a0


	//   ....[12]....
        /*0330*/ 	.word	0x000056d0


	//   ....[13]....
        /*0334*/ 	.word	0x00005e50


	//   ....[14]....
        /*0338*/ 	.word	0x00005e80


	//   ....[15]....
        /*033c*/ 	.word	0x00006600


	//   ....[16]....
        /*0340*/ 	.word	0x00006620


	//   ....[17]....
        /*0344*/ 	.word	0x00006dc0


	//   ....[18]....
        /*0348*/ 	.word	0x00006df0


	//   ....[19]....
        /*034c*/ 	.word	0x00006f00


	//   ....[20]....
        /*0350*/ 	.word	0x00006f30


	//   ....[21]....
        /*0354*/ 	.word	0x00007000


	//   ....[22]....
        /*0358*/ 	.word	0x00007030


	//   ....[23]....
        /*035c*/ 	.word	0x00007100


	//   ....[24]....
        /*0360*/ 	.word	0x00007120


	//   ....[25]....
        /*0364*/ 	.word	0x000076a0


	//   ....[26]....
        /*0368*/ 	.word	0x000076c0


	//   ....[27]....
        /*036c*/ 	.word	0x00007790


	//   ....[28]....
        /*0370*/ 	.word	0x000077c0


	//   ....[29]....
        /*0374*/ 	.word	0x00007890


	//   ....[30]....
        /*0378*/ 	.word	0x000078c0


	//   ....[31]....
        /*037c*/ 	.word	0x00007990


	//   ....[32]....
        /*0380*/ 	.word	0x000079c0


	//   ....[33]....
        /*0384*/ 	.word	0x00008730


	//   ....[34]....
        /*0388*/ 	.word	0x00008770


	//   ....[35]....
        /*038c*/ 	.word	0x000087b0


	//   ....[36]....
        /*0390*/ 	.word	0x000087f0


	//   ....[37]....
        /*0394*/ 	.word	0x00008830


	//   ....[38]....
        /*0398*/ 	.word	0x00008870


	//   ....[39]....
        /*039c*/ 	.word	0x000088b0


	//   ....[40]....
        /*03a0*/ 	.word	0x000089c0


	//   ....[41]....
        /*03a4*/ 	.word	0x00008be0


	//   ....[42]....
        /*03a8*/ 	.word	0x00008c10


	//   ....[43]....
        /*03ac*/ 	.word	0x00008d80


	//   ....[44]....
        /*03b0*/ 	.word	0x00008da0


	//   ....[45]....
        /*03b4*/ 	.word	0x00008e30


	//   ....[46]....
        /*03b8*/ 	.word	0x00008e50


	//   ....[47]....
        /*03bc*/ 	.word	0x00008ee0


	//   ....[48]....
        /*03c0*/ 	.word	0x00008f00


	//   ....[49]....
        /*03c4*/ 	.word	0x000092e0


	//   ....[50]....
        /*03c8*/ 	.word	0x00009300


	//   ....[51]....
        /*03cc*/ 	.word	0x00009360


	//   ....[52]....
        /*03d0*/ 	.word	0x00009370


	//   ....[53]....
        /*03d4*/ 	.word	0x000094f0


	//   ....[54]....
        /*03d8*/ 	.word	0x00009580


	//   ....[55]....
        /*03dc*/ 	.word	0x000095c0


	//   ....[56]....
        /*03e0*/ 	.word	0x000095f0


	//   ....[57]....
        /*03e4*/ 	.word	0x00009780


	//   ....[58]....
        /*03e8*/ 	.word	0x00009810


	//   ....[59]....
        /*03ec*/ 	.word	0x00009850


	//   ....[60]....
        /*03f0*/ 	.word	0x00009890


	//   ....[61]....
        /*03f4*/ 	.word	0x00009a00


	//   ....[62]....
        /*03f8*/ 	.word	0x00009a40


	//   ....[63]....
        /*03fc*/ 	.word	0x00009a80


	//   ....[64]....
        /*0400*/ 	.word	0x00009ac0


	//   ....[65]....
        /*0404*/ 	.word	0x0000b6f0


	//   ....[66]....
        /*0408*/ 	.word	0x0000b750


	//   ....[67]....
        /*040c*/ 	.word	0x0000b770


	//   ....[68]....
        /*0410*/ 	.word	0x0000b7c0


	//   ....[69]....
        /*0414*/ 	.word	0x0000b8f0


	//   ....[70]....
        /*0418*/ 	.word	0x0000b900


	//   ....[71]....
        /*041c*/ 	.word	0x0000b910


	//   ....[72]....
        /*0420*/ 	.word	0x0000b920


	//   ....[73]....
        /*0424*/ 	.word	0x0000ba80


	//   ....[74]....
        /*0428*/ 	.word	0x0000bac0


	//   ....[75]....
        /*042c*/ 	.word	0x0000bb10


	//   ....[76]....
        /*0430*/ 	.word	0x0000bb30


	//   ....[77]....
        /*0434*/ 	.word	0x0000bc60


	//   ....[78]....
        /*0438*/ 	.word	0x0000bc70


	//   ....[79]....
        /*043c*/ 	.word	0x0000bc90


	//   ....[80]....
        /*0440*/ 	.word	0x0000bcb0


	//   ....[81]....
        /*0444*/ 	.word	0x0000dc60


	//   ....[82]....
        /*0448*/ 	.word	0x0000de30


	//   ....[83]....
        /*044c*/ 	.word	0x0000de60


	//   ....[84]....
        /*0450*/ 	.word	0x0000de90


	//   ....[85]....
        /*0454*/ 	.word	0x0000dec0


	//   ....[86]....
        /*0458*/ 	.word	0x0000dee0


	//   ....[87]....
        /*045c*/ 	.word	0x0000df00


	//   ....[88]....
        /*0460*/ 	.word	0x0000df40


	//   ....[89]....
        /*0464*/ 	.word	0x0000f030


	//   ....[90]....
        /*0468*/ 	.word	0x0000f060


	//   ....[91]....
        /*046c*/ 	.word	0x0000f080


	//   ....[92]....
        /*0470*/ 	.word	0x0000f090


	//   ....[93]....
        /*0474*/ 	.word	0x0000f0a0


	//   ....[94]....
        /*0478*/ 	.word	0x0000f0b0


	//   ....[95]....
        /*047c*/ 	.word	0x0000f0c0


	//   ....[96]....
        /*0480*/ 	.word	0x0000f0e0


	//   ....[97]....
        /*0484*/ 	.word	0x0000f500


	//   ....[98]....
        /*0488*/ 	.word	0x0000f520


	//   ....[99]....
        /*048c*/ 	.word	0x00010150


	//   ....[100]....
        /*0490*/ 	.word	0x00010280


	//   ....[101]....
        /*0494*/ 	.word	0x00010290


	//   ....[102]....
        /*0498*/ 	.word	0x000102c0


	//   ....[103]....
        /*049c*/ 	.word	0x00011fb0


	//   ....[104]....
        /*04a0*/ 	.word	0x00011fd0


	//   ....[105]....
        /*04a4*/ 	.word	0x00012000


	//   ....[106]....
        /*04a8*/ 	.word	0x00012010


	//   ....[107]....
        /*04ac*/ 	.word	0x00012020


	//   ....[108]....
        /*04b0*/ 	.word	0x00012030


	//   ....[109]....
        /*04b4*/ 	.word	0x00012040


	//   ....[110]....
        /*04b8*/ 	.word	0x00012050


	//   ....[111]....
        /*04bc*/ 	.word	0x00012fa0


	//   ....[112]....
        /*04c0*/ 	.word	0x00012fd0


	//   ....[113]....
        /*04c4*/ 	.word	0x00012fe0


	//   ....[114]....
        /*04c8*/ 	.word	0x00012ff0


	//   ....[115]....
        /*04cc*/ 	.word	0x00013000


	//   ....[116]....
        /*04d0*/ 	.word	0x00013010


	//   ....[117]....
        /*04d4*/ 	.word	0x00013020


	//   ....[118]....
        /*04d8*/ 	.word	0x00013050


	//   ....[119]....
        /*04dc*/ 	.word	0x00013240


	//   ....[120]....
        /*04e0*/ 	.word	0x00013250


	//   ....[121]....
        /*04e4*/ 	.word	0x00013f00


	//   ....[122]....
        /*04e8*/ 	.word	0x00014050


	//   ....[123]....
        /*04ec*/ 	.word	0x00014060


	//   ....[124]....
        /*04f0*/ 	.word	0x000140d0


	//   ....[125]....
        /*04f4*/ 	.word	0x00016570


	//   ....[126]....
        /*04f8*/ 	.word	0x00016590


	//   ....[127]....
        /*04fc*/ 	.word	0x000165a0


	//   ....[128]....
        /*0500*/ 	.word	0x000165b0


	//   ....[129]....
        /*0504*/ 	.word	0x000165c0


	//   ....[130]....
        /*0508*/ 	.word	0x000165d0


	//   ....[131]....
        /*050c*/ 	.word	0x000165e0


	//   ....[132]....
        /*0510*/ 	.word	0x00016610


	//   ....[133]....
        /*0514*/ 	.word	0x000169b0


	//   ....[134]....
        /*0518*/ 	.word	0x000169d0


	//   ....[135]....
        /*051c*/ 	.word	0x000169e0


	//   ....[136]....
        /*0520*/ 	.word	0x00016a00


	//   ....[137]....
        /*0524*/ 	.word	0x00016a20


	//   ....[138]....
        /*0528*/ 	.word	0x00016a40


	//   ....[139]....
        /*052c*/ 	.word	0x00016b40


	//   ....[140]....
        /*0530*/ 	.word	0x00016b50


	//   ....[141]....
        /*0534*/ 	.word	0x00017b70


	//   ....[142]....
        /*0538*/ 	.word	0x00017b90


	//   ....[143]....
        /*053c*/ 	.word	0x00017bc0


	//   ....[144]....
        /*0540*/ 	.word	0x00017bd0


	//   ....[145]....
        /*0544*/ 	.word	0x00019a80


	//   ....[146]....
        /*0548*/ 	.word	0x00019ab0


	//   ....[147]....
        /*054c*/ 	.word	0x00019b00


	//   ....[148]....
        /*0550*/ 	.word	0x00019b10


	//   ....[149]....
        /*0554*/ 	.word	0x0001adb0


	//   ....[150]....
        /*0558*/ 	.word	0x0001adf0


	//   ....[151]....
        /*055c*/ 	.word	0x0001ae30


	//   ....[152]....
        /*0560*/ 	.word	0x0001ae70


	//   ....[153]....
        /*0564*/ 	.word	0x0001b040


	//   ....[154]....
        /*0568*/ 	.word	0x0001b050


	//   ....[155]....
        /*056c*/ 	.word	0x0001b140


	//   ....[156]....
        /*0570*/ 	.word	0x0001b170


	//   ....[157]....
        /*0574*/ 	.word	0x0001b240


	//   ....[158]....
        /*0578*/ 	.word	0x0001b270


	//   ....[159]....
        /*057c*/ 	.word	0x0001b340


	//   ....[160]....
        /*0580*/ 	.word	0x0001b360


	//   ....[161]....
        /*0584*/ 	.word	0x0001bc10


	//   ....[162]....
        /*0588*/ 	.word	0x0001bc20


	//   ....[163]....
        /*058c*/ 	.word	0x0001bcf0


	//   ....[164]....
        /*0590*/ 	.word	0x0001bd20


	//   ....[165]....
        /*0594*/ 	.word	0x0001bdf0


	//   ....[166]....
        /*0598*/ 	.word	0x0001be20


	//   ....[167]....
        /*059c*/ 	.word	0x0001bef0


	//   ....[168]....
        /*05a0*/ 	.word	0x0001bf10


	//----- nvinfo : EIATTR_EXIT_INSTR_OFFSETS
	.align		4
.L_738:
        /*05a4*/ 	.byte	0x04, 0x1c
        /*05a6*/ 	.short	(.L_740 - .L_739)


	//   ....[0]....
.L_739:
        /*05a8*/ 	.word	0x00000450


	//   ....[1]....
        /*05ac*/ 	.word	0x0001b370


	//   ....[2]....
        /*05b0*/ 	.word	0x0001b3c0


	//   ....[3]....
        /*05b4*/ 	.word	0x0001b420


	//   ....[4]....
        /*05b8*/ 	.word	0x0001bf20


	//   ....[5]....
        /*05bc*/ 	.word	0x0001bf70


	//   ....[6]....
        /*05c0*/ 	.word	0x0001bfd0


	//----- nvinfo : EIATTR_CTAIDZ_USED
	.align		4
.L_740:
        /*05c4*/ 	.byte	0x01, 0x04
	.zero		2


	//----- nvinfo : EIATTR_MAX_THREADS
	.align		4
        /*05c8*/ 	.byte	0x04, 0x05
        /*05ca*/ 	.short	(.L_742 - .L_741)
.L_741:
        /*05cc*/ 	.word	0x00000100
        /*05d0*/ 	.word	0x00000001
        /*05d4*/ 	.word	0x00000001


	//----- nvinfo : EIATTR_CRS_STACK_SIZE
	.align		4
.L_742:
        /*05d8*/ 	.byte	0x04, 0x1e
        /*05da*/ 	.short	(.L_744 - .L_743)
.L_743:
        /*05dc*/ 	.word	0x00000000
.L_744:


//--------------------- .nv.info._ZN7cutlass13device_kernelIN5flash19enable_sm80_to_sm89INS1_16FlashAttnFwdSm80INS1_25CollectiveMainloopFwdSm80ILi4ELi1ELb0EN4cute5tupleIJNS5_1CILi128EEENS7_ILi64EEES8_EEELi128ENS_6half_tEfNS_4arch4Sm80ELb0ELb0ELb0ELb0ELb1ELb0ELb1ELb0EEENS1_21CollectiveEpilogueFwdINS6_IJS8_S8_S9_EEENS6_IJNS7_ILi1EEESH_SH_EEESB_SD_Li128ELb0ELb1ELb0ELb0EEENS1_19SingleTileSchedulerILb0ELb0ELb1ELi128EEEEEEEEEvNT_6ParamsE --------------------------
	.section	.nv.info._ZN7cutlass13device_kernelIN5flash19enable_sm80_to_sm89INS1_16FlashAttnFwdSm80INS1_25CollectiveMainloopFwdSm80ILi4ELi1ELb0EN4cute5tupleIJNS5_1CILi128EEENS7_ILi64EEES8_EEELi128ENS_6half_tEfNS_4arch4Sm80ELb0ELb0ELb0ELb0ELb1ELb0ELb1ELb0EEENS1_21CollectiveEpilogueFwdINS6_IJS8_S8_S9_EEENS6_IJNS7_ILi1EEESH_SH_EEESB_SD_Li128ELb0ELb1ELb0ELb0EEENS1_19SingleTileSchedulerILb0ELb0ELb1ELi128EEEEEEEEEvNT_6ParamsE,"",@"SHT_CUDA_INFO"
	.sectionflags	@""
	.align	4


	//----- nvinfo : EIATTR_CUDA_API_VERSION
	.align		4
        /*0000*/ 	.byte	0x04, 0x37
        /*0002*/ 	.short	(.L_746 - .L_745)
.L_745:
        /*0004*/ 	.word	0x00000082


	//----- nvinfo : EIATTR_SW2861232_WAR
	.align		4
.L_746:
        /*0008*/ 	.byte	0x01, 0x35
	.zero		2


	//----- nvinfo : EIATTR_PARAM_CBANK
	.align		4
        /*000c*/ 	.byte	0x04, 0x0a
        /*000e*/ 	.short	(.L_748 - .L_747)
	.align		4
.L_747:
        /*0010*/ 	.word	index@(.nv.constant0._ZN7cutlass13device_kernelIN5flash19enable_sm80_to_sm89INS1_16FlashAttnFwdSm80INS1_25CollectiveMainloopFwdSm80ILi4ELi1ELb0EN4cute5tupleIJNS5_1CILi128EEENS7_ILi64EEES8_EEELi128ENS_6half_tEfNS_4arch4Sm80ELb0ELb0ELb0ELb0ELb1ELb0ELb1ELb0EEENS1_21CollectiveEpilogueFwdINS6_IJS8_S8_S9_EEENS6_IJNS7_ILi1EEESH_SH_EEESB_SD_Li128ELb0ELb1ELb0ELb0EEENS1_19SingleTileSchedulerILb0ELb0ELb1ELi128EEEEEEEEEvNT_6ParamsE)
        /*0014*/ 	.short	0x0160
        /*0016*/ 	.short	0x0418


	//----- nvinfo : EIATTR_CBANK_PARAM_SIZE
	.align		4
.L_748:
        /*0018*/ 	.byte	0x03, 0x19
        /*001a*/ 	.short	0x0418


	//----- nvinfo : EIATTR_KPARAM_INFO
	.align		4
        /*001c*/ 	.byte	0x04, 0x17
        /*001e*/ 	.short	(.L_750 - .L_749)
.L_749:
        /*0020*/ 	.word	0x00000000
        /*0024*/ 	.short	0x0000
        /*0026*/ 	.short	0x0000
        /*0028*/ 	.byte	0x00, 0xf0, 0x61, 0x10


	//----- nvinfo : EIATTR_MAXREG_COUNT
	.align		4
.L_750:
        /*002c*/ 	.byte	0x03, 0x1b
        /*002e*/ 	.short	0x00ff


	//----- nvinfo : EIATTR_NUM_BARRIERS
	.align		4
        /*0030*/ 	.byte	0x02, 0x4c
        /*0032*/ 	.byte	0x02
	.zero		1


	//----- nvinfo : EIATTR_ANNOTATIONS
	.align		4
        /*0034*/ 	.byte	0x04, 0x55
        /*0036*/ 	.short	(.L_752 - .L_751)


	//   ....[0]....
.L_751:
        /* <DEDUP_REMOVED lines=38> */


	//----- nvinfo : EIATTR_MERCURY_ISA_VERSION
	.align		4
.L_752:
        /*0288*/ 	.byte	0x03, 0x5f
        /*028a*/ 	.short	0x0000


	//----- nvinfo : EIATTR_COOP_GROUP_MASK_REGIDS
	.align		4
        /*028c*/ 	.byte	0x04, 0x29
        /*028e*/ 	.short	(.L_754 - .L_753)


	//   ....[0]....
.L_753:
        /*0290*/ 	.word	0xffffffff


	//   ....[1]....
        /*0294*/ 	.word	0xffffffff


	//   ....[2]....
        /*0298*/ 	.word	0xffffffff


	//   ....[3]....
        /*029c*/ 	.word	0xffffffff


	//   ....[4]....
        /*02a0*/ 	.word	0xffffffff


	//   ....[5]....
        /*02a4*/ 	.word	0xffffffff


	//   ....[6]....
        /*02a8*/ 	.word	0xffffffff


	//   ....[7]....
        /*02ac*/ 	.word	0xffffffff


	//   ....[8]....
        /*02b0*/ 	.word	0xffffffff


	//   ....[9]....
        /*02b4*/ 	.word	0xffffffff


	//   ....[10]....
        /*02b8*/ 	.word	0xffffffff


	//   ....[11]....
        /*02bc*/ 	.word	0xffffffff


	//   ....[12]....
        /*02c0*/ 	.word	0xffffffff


	//   ....[13]....
        /*02c4*/ 	.word	0xffffffff


	//   ....[14]....
        /*02c8*/ 	.word	0xffffffff


	//   ....[15]....
        /*02cc*/ 	.word	0xffffffff


	//   ....[16]....
        /*02d0*/ 	.word	0xffffffff


	//   ....[17]....
        /*02d4*/ 	.word	0xffffffff


	//   ....[18]....
        /*02d8*/ 	.word	0xffffffff


	//   ....[19]....
        /*02dc*/ 	.word	0xffffffff


	//   ....[20]....
        /*02e0*/ 	.word	0xffffffff


	//   ....[21]....
        /*02e4*/ 	.word	0xffffffff


	//   ....[22]....
        /*02e8*/ 	.word	0xffffffff


	//   ....[23]....
        /*02ec*/ 	.word	0xffffffff


	//   ....[24]....
        /*02f0*/ 	.word	0xffffffff


	//   ....[25]....
        /*02f4*/ 	.word	0xffffffff


	//   ....[26]....
        /*02f8*/ 	.word	0xffffffff


	//   ....[27]....
        /*02fc*/ 	.word	0xffffffff


	//   ....[28]....
        /*0300*/ 	.word	0xffffffff


	//   ....[29]....
        /*0304*/ 	.word	0xffffffff


	//   ....[30]....
        /*0308*/ 	.word	0xffffffff


	//   ....[31]....
        /*030c*/ 	.word	0xffffffff


	//   ....[32]....
        /*0310*/ 	.word	0xffffffff


	//   ....[33]....
        /*0314*/ 	.word	0xffffffff


	//   ....[34]....
        /*0318*/ 	.word	0xffffffff


	//   ....[35]....
        /*031c*/ 	.word	0xffffffff


	//   ....[36]....
        /*0320*/ 	.word	0xffffffff


	//   ....[37]....
        /*0324*/ 	.word	0xffffffff


	//   ....[38]....
        /*0328*/ 	.word	0xffffffff


	//   ....[39]....
        /*032c*/ 	.word	0xffffffff


	//   ....[40]....
        /*0330*/ 	.word	0xffffffff


	//   ....[41]....
        /*0334*/ 	.word	0xffffffff


	//   ....[42]....
        /*0338*/ 	.word	0xffffffff


	//   ....[43]....
        /*033c*/ 	.word	0xffffffff


	//   ....[44]....
        /*0340*/ 	.word	0xffffffff


	//   ....[45]....
        /*0344*/ 	.word	0xffffffff


	//   ....[46]....
        /*0348*/ 	.word	0xffffffff


	//   ....[47]....
        /*034c*/ 	.word	0xffffffff


	//   ....[48]....
        /*0350*/ 	.word	0xffffffff


	//   ....[49]....
        /*0354*/ 	.word	0xffffffff


	//   ....[50]....
        /*0358*/ 	.word	0xffffffff


	//   ....[51]....
        /*035c*/ 	.word	0xffffffff


	//   ....[52]....
        /*0360*/ 	.word	0xffffffff


	//   ....[53]....
        /*0364*/ 	.word	0xffffffff


	//   ....[54]....
        /*0368*/ 	.word	0xffffffff


	//   ....[55]....
        /*036c*/ 	.word	0xffffffff


	//   ....[56]....
        /*0370*/ 	.word	0xffffffff


	//   ....[57]....
        /*0374*/ 	.word	0xffffffff


	//   ....[58]....
        /*0378*/ 	.word	0xffffffff


	//   ....[59]....
        /*037c*/ 	.word	0xffffffff


	//   ....[60]....
        /*0380*/ 	.word	0xffffffff


	//   ....[61]....
        /*0384*/ 	.word	0xffffffff


	//   ....[62]....
        /*0388*/ 	.word	0xffffffff


	//   ....[63]....
        /*038c*/ 	.word	0xffffffff


	//   ....[64]....
        /*0390*/ 	.word	0xffffffff


	//   ....[65]....
        /*0394*/ 	.word	0xffffffff


	//   ....[66]....
        /*0398*/ 	.word	0xffffffff


	//   ....[67]....
        /*039c*/ 	.word	0xffffffff


	//   ....[68]....
        /*03a0*/ 	.word	0xffffffff


	//   ....[69]....
        /*03a4*/ 	.word	0xffffffff


	//   ....[70]....
        /*03a8*/ 	.word	0xffffffff


	//   ....[71]....
        /*03ac*/ 	.word	0xffffffff


	//   ....[72]....
        /*03b0*/ 	.word	0xffffffff


	//   ....[73]....
        /*03b4*/ 	.word	0xffffffff


	//   ....[74]....
        /*03b8*/ 	.word	0xffffffff


	//   ....[75]....
        /*03bc*/ 	.word	0xffffffff


	//   ....[76]....
        /*03c0*/ 	.word	0xffffffff


	//   ....[77]....
        /*03c4*/ 	.word	0xffffffff


	//   ....[78]....
        /*03c8*/ 	.word	0xffffffff


	//   ....[79]....
        /*03cc*/ 	.word	0xffffffff


	//   ....[80]....
        /*03d0*/ 	.word	0xffffffff


	//   ....[81]....
        /*03d4*/ 	.word	0xffffffff


	//   ....[82]....
        /*03d8*/ 	.word	0xffffffff


	//   ....[83]....
        /*03dc*/ 	.word	0xffffffff


	//   ....[84]....
        /*03e0*/ 	.word	0xffffffff


	//   ....[85]....
        /*03e4*/ 	.word	0xffffffff


	//   ....[86]....
        /*03e8*/ 	.word	0xffffffff


	//   ....[87]....
        /*03ec*/ 	.word	0xffffffff


	//   ....[88]....
        /*03f0*/ 	.word	0xffffffff


	//   ....[89]....
        /*03f4*/ 	.word	0xffffffff


	//   ....[90]....
        /*03f8*/ 	.word	0xffffffff


	//   ....[91]....
        /*03fc*/ 	.word	0xffffffff


	//   ....[92]....
        /*0400*/ 	.word	0xffffffff


	//   ....[93]....
        /*0404*/ 	.word	0xffffffff


	//   ....[94]....
        /*0408*/ 	.word	0xffffffff


	//   ....[95]....
        /*040c*/ 	.word	0xffffffff


	//   ....[96]....
        /*0410*/ 	.word	0xffffffff


	//   ....[97]....
        /*0414*/ 	.word	0xffffffff


	//   ....[98]....
        /*0418*/ 	.word	0xffffffff


	//   ....[99]....
        /*041c*/ 	.word	0xffffffff


	//   ....[100]....
        /*0420*/ 	.word	0xffffffff


	//   ....[101]....
        /*0424*/ 	.word	0xffffffff


	//   ....[102]....
        /*0428*/ 	.word	0xffffffff


	//   ....[103]....
        /*042c*/ 	.word	0xffffffff


	//----- nvinfo : EIATTR_COOP_GROUP_INSTR_OFFSETS
	.align		4
.L_754:
        /*0430*/ 	.byte	0x04, 0x28
        /*0432*/ 	.short	(.L_756 - .L_755)


	//   ....[0]....
.L_755:
        /*0434*/ 	.word	0x00000530


	//   ....[1]....
        /*0438*/ 	.word	0x00000560


	//   ....[2]....
        /*043c*/ 	.word	0x00000580


	//   ....[3]....
        /*0440*/ 	.word	0x000005a0


	//   ....[4]....
        /*0444*/ 	.word	0x00000820


	//   ....[5]....
        /*0448*/ 	.word	0x00000840


	//   ....[6]....
        /*044c*/ 	.word	0x00000860


	//   ....[7]....
        /*0450*/ 	.word	0x00000870


	//   ....[8]....
        /*0454*/ 	.word	0x00000910


	//   ....[9]....
        /*0458*/ 	.word	0x00000930


	//   ....[10]....
        /*045c*/ 	.word	0x000009a0


	//   ....[11]....
        /*0460*/ 	.word	0x000009b0


	//   ....[12]....
        /*0464*/ 	.word	0x00000b40


	//   ....[13]....
        /*0468*/ 	.word	0x00000b50


	//   ....[14]....
        /*046c*/ 	.word	0x00000b60


	//   ....[15]....
        /*0470*/ 	.word	0x00000b70


	//   ....[16]....
        /*0474*/ 	.word	0x000011d0


	//   ....[17]....
        /*0478*/ 	.word	0x000011e0


	//   ....[18]....
        /*047c*/ 	.word	0x000011f0


	//   ....[19]....
        /*0480*/ 	.word	0x00001200


	//   ....[20]....
        /*0484*/ 	.word	0x00001220


	//   ....[21]....
        /*0488*/ 	.word	0x00001230


	//   ....[22]....
        /*048c*/ 	.word	0x00001240


	//   ....[23]....
        /*0490*/ 	.word	0x00001250


	//   ....[24]....
        /*0494*/ 	.word	0x00001810


	//   ....[25]....
        /*0498*/ 	.word	0x00001830


	//   ....[26]....
        /*049c*/ 	.word	0x00001850


	//   ....[27]....
        /*04a0*/ 	.word	0x00001880


	//   ....[28]....
        /*04a4*/ 	.word	0x000018a0


	//   ....[29]....
        /*04a8*/ 	.word	0x000018b0


	//   ....[30]....
        /*04ac*/ 	.word	0x00001910


	//   ....[31]....
        /*04b0*/ 	.word	0x00001940


	//   ....[32]....
        /*04b4*/ 	.word	0x00002840


	//   ....[33]....
        /*04b8*/ 	.word	0x00002870


	//   ....[34]....
        /*04bc*/ 	.word	0x00002890


	//   ....[35]....
        /*04c0*/ 	.word	0x000028a0


	//   ....[36]....
        /*04c4*/ 	.word	0x000028b0


	//   ....[37]....
        /*04c8*/ 	.word	0x000028c0


	//   ....[38]....
        /*04cc*/ 	.word	0x000028d0


	//   ....[39]....
        /*04d0*/ 	.word	0x000028f0


	//   ....[40]....
        /*04d4*/ 	.word	0x00003260


	//   ....[41]....
        /*04d8*/ 	.word	0x00003330


	//   ....[42]....
        /*04dc*/ 	.word	0x000034d0


	//   ....[43]....
        /*04e0*/ 	.word	0x000034f0


	//   ....[44]....
        /*04e4*/ 	.word	0x00003800


	//   ....[45]....
        /*04e8*/ 	.word	0x000039b0


	//   ....[46]....
        /*04ec*/ 	.word	0x00003a20


	//   ....[47]....
        /*04f0*/ 	.word	0x00003ae0


	//   ....[48]....
        /*04f4*/ 	.word	0x00006050


	//   ....[49]....
        /*04f8*/ 	.word	0x00006060


	//   ....[50]....
        /*04fc*/ 	.word	0x00006070


	//   ....[51]....
        /*0500*/ 	.word	0x00006080


	//   ....[52]....
        /*0504*/ 	.word	0x00006090


	//   ....[53]....
        /*0508*/ 	.word	0x000060a0


	//   ....[54]....
        /*050c*/ 	.word	0x000060b0


	//   ....[55]....
        /*0510*/ 	.word	0x000060f0


	//   ....[56]....
        /*0514*/ 	.word	0x000064c0


	//   ....[57]....
        /*0518*/ 	.word	0x000064e0


	//   ....[58]....
        /*051c*/ 	.word	0x000064f0


	//   ....[59]....
        /*0520*/ 	.word	0x00006500


	//   ....[60]....
        /*0524*/ 	.word	0x00006510


	//   ....[61]....
        /*0528*/ 	.word	0x00006520


	//   ....[62]....
        /*052c*/ 	.word	0x00006540


	//   ....[63]....
        /*0530*/ 	.word	0x00006570


	//   ....[64]....
        /*0534*/ 	.word	0x00007390


	//   ....[65]....
        /*0538*/ 	.word	0x00007490


	//   ....[66]....
        /*053c*/ 	.word	0x000074f0


	//   ....[67]....
        /*0540*/ 	.word	0x00007520


	//   ....[68]....
        /*0544*/ 	.word	0x000075e0


	//   ....[69]....
        /*0548*/ 	.word	0x00007650


	//   ....[70]....
        /*054c*/ 	.word	0x000078f0


	//   ....[71]....
        /*0550*/ 	.word	0x00007e50


	//   ....[72]....
        /*0554*/ 	.word	0x00009df0


	//   ....[73]....
        /*0558*/ 	.word	0x00009e00


	//   ....[74]....
        /*055c*/ 	.word	0x00009e10


	//   ....[75]....
        /*0560*/ 	.word	0x00009e20


	//   ....[76]....
        /*0564*/ 	.word	0x00009e50


	//   ....[77]....
        /*0568*/ 	.word	0x00009e80


	//   ....[78]....
        /*056c*/ 	.word	0x00009eb0


	//   ....[79]....
        /*0570*/ 	.word	0x00009ee0


	//   ....[80]....
        /*0574*/ 	.word	0x0000b840


	//   ....[81]....
        /*0578*/ 	.word	0x0000b850


	//   ....[82]....
        /*057c*/ 	.word	0x0000b870


	//   ....[83]....
        /*0580*/ 	.word	0x0000b880


	//   ....[84]....
        /*0584*/ 	.word	0x0000b890


	//   ....[85]....
        /*0588*/ 	.word	0x0000b8a0


	//   ....[86]....
        /*058c*/ 	.word	0x0000b8b0


	//   ....[87]....
        /*0590*/ 	.word	0x0000b8c0


	//   ....[88]....
        /*0594*/ 	.word	0x0000ba40


	//   ....[89]....
        /*0598*/ 	.word	0x0000ba60


	//   ....[90]....
        /*059c*/ 	.word	0x0000bb50


	//   ....[91]....
        /*05a0*/ 	.word	0x0000bb80


	//   ....[92]....
        /*05a4*/ 	.word	0x0000bc50


	//   ....[93]....
        /*05a8*/ 	.word	0x0000bc80


	//   ....[94]....
        /*05ac*/ 	.word	0x0000bd50


	//   ....[95]....
        /*05b0*/ 	.word	0x0000bd80


	//   ....[96]....
        /*05b4*/ 	.word	0x0000be50


	//   ....[97]....
        /*05b8*/ 	.word	0x0000be80


	//   ....[98]....
        /*05bc*/ 	.word	0x0000bf50


	//   ....[99]....
        /*05c0*/ 	.word	0x0000bf80


	//   ....[100]....
        /*05c4*/ 	.word	0x0000c050


	//   ....[101]....
        /*05c8*/ 	.word	0x0000c080


	//   ....[102]....
        /*05cc*/ 	.word	0x0000c150


	//   ....[103]....
        /*05d0*/ 	.word	0x0000c170


	//----- nvinfo : EIATTR_EXIT_INSTR_OFFSETS
	.align		4
.L_756:
        /*05d4*/ 	.byte	0x04, 0x1c
        /*05d6*/ 	.short	(.L_758 - .L_757)


	//   ....[0]....
.L_757:
        /*05d8*/ 	.word	0x00000040


	//   ....[1]....
        /*05dc*/ 	.word	0x0000c180


	//   ....[2]....
        /*05e0*/ 	.word	0x0000c1d0


	//   ....[3]....
        /*05e4*/ 	.word	0x0000c230


	//----- nvinfo : EIATTR_CTAIDZ_USED
	.align		4
.L_758:
        /*05e8*/ 	.byte	0x01, 0x04
	.zero		2


	//----- nvinfo : EIATTR_MAX_THREADS
	.align		4
        /*05ec*/ 	.byte	0x04, 0x05
        /*05ee*/ 	.short	(.L_760 - .L_759)
.L_759:
        /*05f0*/ 	.word	0x00000080
        /*05f4*/ 	.word	0x00000001
        /*05f8*/ 	.word	0x00000001


	//----- nvinfo : EIATTR_CRS_STACK_SIZE
	.align		4
.L_760:
        /*05fc*/ 	.byte	0x04, 0x1e
        /*05fe*/ 	.short	(.L_762 - .L_761)
.L_761:
        /*0600*/ 	.word	0x00000000
.L_762:


//--------------------- .nv.info._ZN7cutlass13device_kernelIN5flash19enable_sm80_to_sm89INS1_16FlashAttnFwdSm80INS1_25CollectiveMainloopFwdSm80ILi4ELi1ELb0EN4cute5tupleIJNS5_1CILi128EEENS7_ILi64EEES8_EEELi128ENS_6half_tEfNS_4arch4Sm80ELb0ELb0ELb0ELb1ELb1ELb0ELb1ELb0EEENS1_21CollectiveEpilogueFwdINS6_IJS8_S8_S9_EEENS6_IJNS7_ILi1EEESH_SH_EEESB_SD_Li128ELb1ELb1ELb0ELb0EEENS1_19SingleTileSchedulerILb1ELb0ELb1ELi128EEEEEEEEEvNT_6ParamsE --------------------------
	.section	.nv.info._ZN7cutlass13device_kernelIN5flash19enable_sm80_to_sm89INS1_16FlashAttnFwdSm80INS1_25CollectiveMainloopFwdSm80ILi4ELi1ELb0EN4cute5tupleIJNS5_1CILi128EEENS7_ILi64EEES8_EEELi128ENS_6half_tEfNS_4arch4Sm80ELb0ELb0ELb0ELb1ELb1ELb0ELb1ELb0EEENS1_21CollectiveEpilogueFwdINS6_IJS8_S8_S9_EEENS6_IJNS7_ILi1EEESH_SH_EEESB_SD_Li128ELb1ELb1ELb0ELb0EEENS1_19SingleTileSchedulerILb1ELb0ELb1ELi128EEEEEEEEEvNT_6ParamsE,"",@"SHT_CUDA_INFO"
	.sectionflags	@""
	.align	4


	//----- nvinfo : EIATTR_CUDA_API_VERSION
	.align		4
        /*0000*/ 	.byte	0x04, 0x37
        /*0002*/ 	.short	(.L_764 - .L_763)
.L_763:
        /*0004*/ 	.word	0x00000082


	//----- nvinfo : EIATTR_SW2861232_WAR
	.align		4
.L_764:
        /*0008*/ 	.byte	0x01, 0x35
	.zero		2


	//----- nvinfo : EIATTR_PARAM_CBANK
	.align		4
        /*000c*/ 	.byte	0x04, 0x0a
        /*000e*/ 	.short	(.L_766 - .L_765)
	.align		4
.L_765:
        /*0010*/ 	.word	index@(.nv.constant0._ZN7cutlass13device_kernelIN5flash19enable_sm80_to_sm89INS1_16FlashAttnFwdSm80INS1_25CollectiveMainloopFwdSm80ILi4ELi1ELb0EN4cute5tupleIJNS5_1CILi128EEENS7_ILi64EEES8_EEELi128ENS_6half_tEfNS_4arch4Sm80ELb0ELb0ELb0ELb1ELb1ELb0ELb1ELb0EEENS1_21CollectiveEpilogueFwdINS6_IJS8_S8_S9_EEENS6_IJNS7_ILi1EEESH_SH_EEESB_SD_Li128ELb1ELb1ELb0ELb0EEENS1_19SingleTileSchedulerILb1ELb0ELb1ELi128EEEEEEEEEvNT_6ParamsE)
        /*0014*/ 	.short	0x0160
        /*0016*/ 	.short	0x0418


	//----- nvinfo : EIATTR_CBANK_PARAM_SIZE
	.align		4
.L_766:
        /*0018*/ 	.byte	0x03, 0x19
        /*001a*/ 	.short	0x0418


	//----- nvinfo : EIATTR_KPARAM_INFO
	.align		4
        /*001c*/ 	.byte	0x04, 0x17
        /*001e*/ 	.short	(.L_768 - .L_767)
.L_767:
        /*0020*/ 	.word	0x00000000
        /*0024*/ 	.short	0x0000
        /*0026*/ 	.short	0x0000
        /*0028*/ 	.byte	0x00, 0xf0, 0x61, 0x10


	//----- nvinfo : EIATTR_MAXREG_COUNT
	.align		4
.L_768:
        /*002c*/ 	.byte	0x03, 0x1b
        /*002e*/ 	.short	0x00ff


	//----- nvinfo : EIATTR_NUM_BARRIERS
	.align		4
        /*0030*/ 	.byte	0x02, 0x4c
        /*0032*/ 	.byte	0x02
	.zero		1


	//----- nvinfo : EIATTR_ANNOTATIONS
	.align		4
        /*0034*/ 	.byte	0x04, 0x55
        /*0036*/ 	.short	(.L_770 - .L_769)


	//   ....[0]....
.L_769:
        /* <DEDUP_REMOVED lines=16> */


	//----- nvinfo : EIATTR_MERCURY_ISA_VERSION
	.align		4
.L_770:
        /*0128*/ 	.byte	0x03, 0x5f
        /*012a*/ 	.short	0x0000


	//----- nvinfo : EIATTR_COOP_GROUP_MASK_REGIDS
	.align		4
        /*012c*/ 	.byte	0x04, 0x29
        /*012e*/ 	.short	(.L_772 - .L_771)


	//   ....[0]....
.L_771:
        /*0130*/ 	.word	0xffffffff


	//   ....[1]....
        /*0134*/ 	.word	0xffffffff


	//   ....[2]....
        /*0138*/ 	.word	0xffffffff


	//   ....[3]....
        /*013c*/ 	.word	0xffffffff


	//   ....[4]....
        /*0140*/ 	.word	0xffffffff


	//   ....[5]....
        /*0144*/ 	.word	0xffffffff


	//   ....[6]....
        /*0148*/ 	.word	0xffffffff


	//   ....[7]....
        /*014c*/ 	.word	0xffffffff


	//   ....[8]....
        /*0150*/ 	.word	0xffffffff


	//   ....[9]....
        /*0154*/ 	.word	0xffffffff


	//   ....[10]....
        /*0158*/ 	.word	0xffffffff


	//   ....[11]....
        /*015c*/ 	.word	0xffffffff


	//   ....[12]....
        /*0160*/ 	.word	0xffffffff


	//   ....[13]....
        /*0164*/ 	.word	0xffffffff


	//   ....[14]....
        /*0168*/ 	.word	0xffffffff


	//   ....[15]....
        /*016c*/ 	.word	0xffffffff


	//   ....[16]....
        /*0170*/ 	.word	0xffffffff


	//   ....[17]....
        /*0174*/ 	.word	0xffffffff


	//   ....[18]....
        /*0178*/ 	.word	0xffffffff


	//   ....[19]....
        /*017c*/ 	.word	0xffffffff


	//   ....[20]....
        /*0180*/ 	.word	0xffffffff


	//   ....[21]....
        /*0184*/ 	.word	0xffffffff


	//   ....[22]....
        /*0188*/ 	.word	0xffffffff


	//   ....[23]....
        /*018c*/ 	.word	0xffffffff


	//   ....[24]....
        /*0190*/ 	.word	0xffffffff


	//   ....[25]....
        /*0194*/ 	.word	0xffffffff


	//   ....[26]....
        /*0198*/ 	.word	0xffffffff


	//   ....[27]....
        /*019c*/ 	.word	0xffffffff


	//   ....[28]....
        /*01a0*/ 	.word	0xffffffff


	//   ....[29]....
        /*01a4*/ 	.word	0xffffffff


	//   ....[30]....
        /*01a8*/ 	.word	0xffffffff


	//   ....[31]....
        /*01ac*/ 	.word	0xffffffff


	//   ....[32]....
        /*01b0*/ 	.word	0xffffffff


	//   ....[33]....
        /*01b4*/ 	.word	0xffffffff


	//   ....[34]....
        /*01b8*/ 	.word	0xffffffff


	//   ....[35]....
        /*01bc*/ 	.word	0xffffffff


	//   ....[36]....
        /*01c0*/ 	.word	0xffffffff


	//   ....[37]....
        /*01c4*/ 	.word	0xffffffff


	//   ....[38]....
        /*01c8*/ 	.word	0xffffffff


	//   ....[39]....
        /*01cc*/ 	.word	0xffffffff


	//   ....[40]....
        /*01d0*/ 	.word	0xffffffff


	//   ....[41]....
        /*01d4*/ 	.word	0xffffffff


	//   ....[42]....
        /*01d8*/ 	.word	0xffffffff


	//   ....[43]....
        /*01dc*/ 	.word	0xffffffff


	//   ....[44]....
        /*01e0*/ 	.word	0xffffffff


	//   ....[45]....
        /*01e4*/ 	.word	0xffffffff


	//   ....[46]....
        /*01e8*/ 	.word	0xffffffff


	//   ....[47]....
        /*01ec*/ 	.word	0xffffffff


	//   ....[48]....
        /*01f0*/ 	.word	0xffffffff


	//   ....[49]....
        /*01f4*/ 	.word	0xffffffff


	//   ....[50]....
        /*01f8*/ 	.word	0xffffffff


	//   ....[51]....
        /*01fc*/ 	.word	0xffffffff


	//   ....[52]....
        /*0200*/ 	.word	0xffffffff


	//   ....[53]....
        /*0204*/ 	.word	0xffffffff


	//   ....[54]....
        /*0208*/ 	.word	0xffffffff


	//   ....[55]....
        /*020c*/ 	.word	0xffffffff


	//   ....[56]....
        /*0210*/ 	.word	0xffffffff


	//   ....[57]....
        /*0214*/ 	.word	0xffffffff


	//   ....[58]....
        /*0218*/ 	.word	0xffffffff


	//   ....[59]....
        /*021c*/ 	.word	0xffffffff


	//   ....[60]....
        /*0220*/ 	.word	0xffffffff


	//   ....[61]....
        /*0224*/ 	.word	0xffffffff


	//   ....[62]....
        /*0228*/ 	.word	0xffffffff


	//   ....[63]....
        /*022c*/ 	.word	0xffffffff


	//   ....[64]....
        /*0230*/ 	.word	0xffffffff


	//   ....[65]....
        /*0234*/ 	.word	0xffffffff


	//   ....[66]....
        /*0238*/ 	.word	0xffffffff


	//   ....[67]....
        /*023c*/ 	.word	0xffffffff


	//   ....[68]....
        /*0240*/ 	.word	0xffffffff


	//   ....[69]....
        /*0244*/ 	.word	0xffffffff


	//   ....[70]....
        /*0248*/ 	.word	0xffffffff


	//   ....[71]....
        /*024c*/ 	.word	0xffffffff


	//   ....[72]....
        /*0250*/ 	.word	0xffffffff


	//   ....[73]....
        /*0254*/ 	.word	0xffffffff


	//   ....[74]....
        /*0258*/ 	.word	0xffffffff


	//   ....[75]....
        /*025c*/ 	.word	0xffffffff


	//   ....[76]....
        /*0260*/ 	.word	0xffffffff


	//   ....[77]....
        /*0264*/ 	.word	0xffffffff


	//   ....[78]....
        /*0268*/ 	.word	0xffffffff


	//   ....[79]....
        /*026c*/ 	.word	0xffffffff


	//   ....[80]....
        /*0270*/ 	.word	0xffffffff


	//   ....[81]....
        /*0274*/ 	.word	0xffffffff


	//   ....[82]....
        /*0278*/ 	.word	0xffffffff


	//   ....[83]....
        /*027c*/ 	.word	0xffffffff


	//   ....[84]....
        /*0280*/ 	.word	0xffffffff


	//   ....[85]....
        /*0284*/ 	.word	0xffffffff


	//   ....[86]....
        /*0288*/ 	.word	0xffffffff


	//   ....[87]....
        /*028c*/ 	.word	0xffffffff


	//   ....[88]....
        /*0290*/ 	.word	0xffffffff


	//   ....[89]....
        /*0294*/ 	.word	0xffffffff


	//   ....[90]....
        /*0298*/ 	.word	0xffffffff


	//   ....[91]....
        /*029c*/ 	.word	0xffffffff


	//   ....[92]....
        /*02a0*/ 	.word	0xffffffff


	//   ....[93]....
        /*02a4*/ 	.word	0xffffffff


	//   ....[94]....
        /*02a8*/ 	.word	0xffffffff


	//   ....[95]....
        /*02ac*/ 	.word	0xffffffff


	//   ....[96]....
        /*02b0*/ 	.word	0xffffffff


	//   ....[97]....
        /*02b4*/ 	.word	0xffffffff


	//   ....[98]....
        /*02b8*/ 	.word	0xffffffff


	//   ....[99]....
        /*02bc*/ 	.word	0xffffffff


	//   ....[100]....
        /*02c0*/ 	.word	0xffffffff


	//   ....[101]....
        /*02c4*/ 	.word	0xffffffff


	//   ....[102]....
        /*02c8*/ 	.word	0xffffffff


	//   ....[103]....
        /*02cc*/ 	.word	0xffffffff


	//   ....[104]....
        /*02d0*/ 	.word	0xffffffff


	//   ....[105]....
        /*02d4*/ 	.word	0xffffffff


	//   ....[106]....
        /*02d8*/ 	.word	0xffffffff


	//   ....[107]....
        /*02dc*/ 	.word	0xffffffff


	//   ....[108]....
        /*02e0*/ 	.word	0xffffffff


	//   ....[109]....
        /*02e4*/ 	.word	0xffffffff


	//   ....[110]....
        /*02e8*/ 	.word	0xffffffff


	//   ....[111]....
        /*02ec*/ 	.word	0xffffffff


	//   ....[112]....
        /*02f0*/ 	.word	0xffffffff


	//   ....[113]....
        /*02f4*/ 	.word	0xffffffff


	//   ....[114]....
        /*02f8*/ 	.word	0xffffffff


	//   ....[115]....
        /*02fc*/ 	.word	0xffffffff


	//   ....[116]....
        /*0300*/ 	.word	0xffffffff


	//   ....[117]....
        /*0304*/ 	.word	0xffffffff


	//   ....[118]....
        /*0308*/ 	.word	0xffffffff


	//   ....[119]....
        /*030c*/ 	.word	0xffffffff


	//   ....[120]....
        /*0310*/ 	.word	0xffffffff


	//----- nvinfo : EIATTR_COOP_GROUP_INSTR_OFFSETS
	.align		4
.L_772:
        /*0314*/ 	.byte	0x04, 0x28
        /*0316*/ 	.short	(.L_774 - .L_773)


	//   ....[0]....
.L_773:
        /*0318*/ 	.word	0x000000a0


	//   ....[1]....
        /*031c*/ 	.word	0x000011f0


	//   ....[2]....
        /*0320*/ 	.word	0x00001210


	//   ....[3]....
        /*0324*/ 	.word	0x000013c0


	//   ....[4]....
        /*0328*/ 	.word	0x000013f0


	//   ....[5]....
        /*032c*/ 	.word	0x000014c0


	//   ....[6]....
        /*0330*/ 	.word	0x000014f0


	//   ....[7]....
        /*0334*/ 	.word	0x000015c0


	//   ....[8]....
        /*0338*/ 	.word	0x000015f0


	//   ....[9]....
        /*033c*/ 	.word	0x000016c0


	//   ....[10]....
        /*0340*/ 	.word	0x000016f0


	//   ....[11]....
        /*0344*/ 	.word	0x000017c0


	//   ....[12]....
        /*0348*/ 	.word	0x000017f0


	//   ....[13]....
        /*034c*/ 	.word	0x000018c0


	//   ....[14]....
        /*0350*/ 	.word	0x000018f0


	//   ....[15]....
        /*0354*/ 	.word	0x000019b0


	//   ....[16]....
        /*0358*/ 	.word	0x000019f0


	//   ....[17]....
        /*035c*/ 	.word	0x00001ea0


	//   ....[18]....
        /*0360*/ 	.word	0x00001ec0


	//   ....[19]....
        /*0364*/ 	.word	0x00001ef0


	//   ....[20]....
        /*0368*/ 	.word	0x00001f20


	//   ....[21]....
        /*036c*/ 	.word	0x00001f30


	//   ....[22]....
        /*0370*/ 	.word	0x00001f40


	//   ....[23]....
        /*0374*/ 	.word	0x00001f50


	//   ....[24]....
        /*0378*/ 	.word	0x00001f60


	//   ....[25]....
        /*037c*/ 	.word	0x000022e0


	//   ....[26]....
        /*0380*/ 	.word	0x00002310


	//   ....[27]....
        /*0384*/ 	.word	0x00002320


	//   ....[28]....
        /*0388*/ 	.word	0x00002330


	//   ....[29]....
        /*038c*/ 	.word	0x00002360


	//   ....[30]....
        /*0390*/ 	.word	0x00002380


	//   ....[31]....
        /*0394*/ 	.word	0x000023b0


	//   ....[32]....
        /*0398*/ 	.word	0x000023e0


	//   ....[33]....
        /*039c*/ 	.word	0x00003460


	//   ....[34]....
        /*03a0*/ 	.word	0x00003480


	//   ....[35]....
        /*03a4*/ 	.word	0x00003490


	//   ....[36]....
        /*03a8*/ 	.word	0x000034a0


	//   ....[37]....
        /*03ac*/ 	.word	0x000034b0


	//   ....[38]....
        /*03b0*/ 	.word	0x000034c0


	//   ....[39]....
        /*03b4*/ 	.word	0x000034d0


	//   ....[40]....
        /*03b8*/ 	.word	0x000034f0


	//   ....[41]....
        /*03bc*/ 	.word	0x00003d90


	//   ....[42]....
        /*03c0*/ 	.word	0x00003e90


	//   ....[43]....
        /*03c4*/ 	.word	0x00004210


	//   ....[44]....
        /*03c8*/ 	.word	0x000042c0


	//   ....[45]....
        /*03cc*/ 	.word	0x000044a0


	//   ....[46]....
        /*03d0*/ 	.word	0x00004580


	//   ....[47]....
        /*03d4*/ 	.word	0x00004660


	//   ....[48]....
        /*03d8*/ 	.word	0x000047a0


	//   ....[49]....
        /*03dc*/ 	.word	0x00005ef0


	//   ....[50]....
        /*03e0*/ 	.word	0x00005f00


	//   ....[51]....
        /*03e4*/ 	.word	0x00005f10


	//   ....[52]....
        /*03e8*/ 	.word	0x00005f20


	//   ....[53]....
        /*03ec*/ 	.word	0x00005f30


	//   ....[54]....
        /*03f0*/ 	.word	0x00005f40


	//   ....[55]....
        /*03f4*/ 	.word	0x00005f50


	//   ....[56]....
        /*03f8*/ 	.word	0x00005f80


	//   ....[57]....
        /*03fc*/ 	.word	0x00006290


	//   ....[58]....
        /*0400*/ 	.word	0x000062e0


	//   ....[59]....
        /*0404*/ 	.word	0x00006300


	//   ....[60]....
        /*0408*/ 	.word	0x00006330


	//   ....[61]....
        /*040c*/ 	.word	0x000063c0


	//   ....[62]....
        /*0410*/ 	.word	0x000063e0


	//   ....[63]....
        /*0414*/ 	.word	0x000063f0


	//   ....[64]....
        /*0418*/ 	.word	0x00006400


	//   ....[65]....
        /*041c*/ 	.word	0x000071c0


	//   ....[66]....
        /*0420*/ 	.word	0x00007300


	//   ....[67]....
        /*0424*/ 	.word	0x000073c0


	//   ....[68]....
        /*0428*/ 	.word	0x00007420


	//   ....[69]....
        /*042c*/ 	.word	0x00007460


	//   ....[70]....
        /*0430*/ 	.word	0x000074f0


	//   ....[71]....
        /*0434*/ 	.word	0x00007520


	//   ....[72]....
        /*0438*/ 	.word	0x00007560


	//   ....[73]....
        /*043c*/ 	.word	0x00009910


	//   ....[74]....
        /*0440*/ 	.word	0x00009920


	//   ....[75]....
        /*0444*/ 	.word	0x00009930


	//   ....[76]....
        /*0448*/ 	.word	0x00009940


	//   ....[77]....
        /*044c*/ 	.word	0x00009970


	//   ....[78]....
        /*0450*/ 	.word	0x00009990


	//   ....[79]....
        /*0454*/ 	.word	0x000099b0


	//   ....[80]....
        /*0458*/ 	.word	0x000099e0


	//   ....[81]....
        /*045c*/ 	.word	0x0000b5b0


	//   ....[82]....
        /*0460*/ 	.word	0x0000b5f0


	//   ....[83]....
        /*0464*/ 	.word	0x0000b630


	//   ....[84]....
        /*0468*/ 	.word	0x0000b670


	//   ....[85]....
        /*046c*/ 	.word	0x0000b6b0


	//   ....[86]....
        /*0470*/ 	.word	0x0000b6f0


	//   ....[87]....
        /*0474*/ 	.word	0x0000b730


	//   ....[88]....
        /*0478*/ 	.word	0x0000b770


	//   ....[89]....
        /*047c*/ 	.word	0x0000b940


	//   ....[90]....
        /*0480*/ 	.word	0x0000b950


	//   ....[91]....
        /*0484*/ 	.word	0x0000ba50


	//   ....[92]....
        /*0488*/ 	.word	0x0000ba80


	//   ....[93]....
        /*048c*/ 	.word	0x0000bb60


	//   ....[94]....
        /*0490*/ 	.word	0x0000bb90


	//   ....[95]....
        /*0494*/ 	.word	0x0000bc70


	//   ....[96]....
        /*0498*/ 	.word	0x0000bca0


	//   ....[97]....
        /*049c*/ 	.word	0x0000bd80


	//   ....[98]....
        /*04a0*/ 	.word	0x0000bdb0


	//   ....[99]....
        /*04a4*/ 	.word	0x0000be90


	//   ....[100]....
        /*04a8*/ 	.word	0x0000bec0


	//   ....[101]....
        /*04ac*/ 	.word	0x0000bfa0


	//   ....[102]....
        /*04b0*/ 	.word	0x0000bfd0


	//   ....[103]....
        /*04b4*/ 	.word	0x0000c0b0


	//   ....[104]....
        /*04b8*/ 	.word	0x0000c0d0


	//   ....[105]....
        /*04bc*/ 	.word	0x0000c990


	//   ....[106]....
        /*04c0*/ 	.word	0x0000c9a0


	//   ....[107]....
        /*04c4*/ 	.word	0x0000ca70


	//   ....[108]....
        /*04c8*/ 	.word	0x0000caa0


	//   ....[109]....
        /*04cc*/ 	.word	0x0000cb70


	//   ....[110]....
        /*04d0*/ 	.word	0x0000cba0


	//   ....[111]....
        /*04d4*/ 	.word	0x0000cc70


	//   ....[112]....
        /*04d8*/ 	.word	0x0000cca0


	//   ....[113]....
        /*04dc*/ 	.word	0x0000cd70


	//   ....[114]....
        /*04e0*/ 	.word	0x0000cda0


	//   ....[115]....
        /*04e4*/ 	.word	0x0000ce70


	//   ....[116]....
        /*04e8*/ 	.word	0x0000cea0


	//   ....[117]....
        /*04ec*/ 	.word	0x0000cf70


	//   ....[118]....
        /*04f0*/ 	.word	0x0000cfa0


	//   ....[119]....
        /*04f4*/ 	.word	0x0000d070


	//   ....[120]....
        /*04f8*/ 	.word	0x0000d090


	//----- nvinfo : EIATTR_EXIT_INSTR_OFFSETS
	.align		4
.L_774:
        /*04fc*/ 	.byte	0x04, 0x1c
        /*04fe*/ 	.short	(.L_776 - .L_775)


	//   ....[0]....
.L_775:
        /*0500*/ 	.word	0x00000450


	//   ....[1]....
        /*0504*/ 	.word	0x0000c0e0


	//   ....[2]....
        /*0508*/ 	.word	0x0000c140


	//   ....[3]....
        /*050c*/ 	.word	0x0000c1a0


	//   ....[4]....
        /*0510*/ 	.word	0x0000d0a0


	//   ....[5]....
        /*0514*/ 	.word	0x0000d0f0


	//   ....[6]....
        /*0518*/ 	.word	0x0000d150


	//----- nvinfo : EIATTR_CTAIDZ_USED
	.align		4
.L_776:
        /*051c*/ 	.byte	0x01, 0x04
	.zero		2


	//----- nvinfo : EIATTR_MAX_THREADS
	.align		4
        /*0520*/ 	.byte	0x04, 0x05
        /*0522*/ 	.short	(.L_778 - .L_777)
.L_777:
        /*0524*/ 	.word	0x00000080
        /*0528*/ 	.word	0x00000001
        /*052c*/ 	.word	0x00000001


	//----- nvinfo : EIATTR_CRS_STACK_SIZE
	.align		4
.L_778:
        /*0530*/ 	.byte	0x04, 0x1e
        /*0532*/ 	.short	(.L_780 - .L_779)
.L_779:
        /*0534*/ 	.word	0x00000000
.L_780:


//--------------------- .nv.info._ZN7cutlass13device_kernelIN5flash19enable_sm80_to_sm89INS1_16FlashAttnFwdSm80INS1_25CollectiveMainloopFwdSm80ILi4ELi1ELb0EN4cute5tupleIJNS5_1CILi128EEENS7_ILi64EEES8_EEELi128ENS_6half_tEfNS_4arch4Sm80ELb0ELb0ELb0ELb1ELb1ELb1ELb1ELb0EEENS1_21CollectiveEpilogueFwdINS6_IJS8_S8_S9_EEENS6_IJNS7_ILi1EEESH_SH_EEESB_SD_Li128ELb1ELb1ELb0ELb0EEENS1_19SingleTileSchedulerILb1ELb0ELb1ELi128EEEEEEEEEvNT_6ParamsE --------------------------
	.section	.nv.info._ZN7cutlass13device_kernelIN5flash19enable_sm80_to_sm89INS1_16FlashAttnFwdSm80INS1_25CollectiveMainloopFwdSm80ILi4ELi1ELb0EN4cute5tupleIJNS5_1CILi128EEENS7_ILi64EEES8_EEELi128ENS_6half_tEfNS_4arch4Sm80ELb0ELb0ELb0ELb1ELb1ELb1ELb1ELb0EEENS1_21CollectiveEpilogueFwdINS6_IJS8_S8_S9_EEENS6_IJNS7_ILi1EEESH_SH_EEESB_SD_Li128ELb1ELb1ELb0ELb0EEENS1_19SingleTileSchedulerILb1ELb0ELb1ELi128EEEEEEEEEvNT_6ParamsE,"",@"SHT_CUDA_INFO"
	.sectionflags	@""
	.align	4


	//----- nvinfo : EIATTR_CUDA_API_VERSION
	.align		4
        /*0000*/ 	.byte	0x04, 0x37
        /*0002*/ 	.short	(.L_782 - .L_781)
.L_781:
        /*0004*/ 	.word	0x00000082


	//----- nvinfo : EIATTR_SW2861232_WAR
	.align		4
.L_782:
        /*0008*/ 	.byte	0x01, 0x35
	.zero		2


	//----- nvinfo : EIATTR_PARAM_CBANK
	.align		4
        /*000c*/ 	.byte	0x04, 0x0a
        /*000e*/ 	.short	(.L_784 - .L_783)
	.align		4
.L_783:
        /*0010*/ 	.word	index@(.nv.constant0._ZN7cutlass13device_kernelIN5flash19enable_sm80_to_sm89INS1_16FlashAttnFwdSm80INS1_25CollectiveMainloopFwdSm80ILi4ELi1ELb0EN4cute5tupleIJNS5_1CILi128EEENS7_ILi64EEES8_EEELi128ENS_6half_tEfNS_4arch4Sm80ELb0ELb0ELb0ELb1ELb1ELb1ELb1ELb0EEENS1_21CollectiveEpilogueFwdINS6_IJS8_S8_S9_EEENS6_IJNS7_ILi1EEESH_SH_EEESB_SD_Li128ELb1ELb1ELb0ELb0EEENS1_19SingleTileSchedulerILb1ELb0ELb1ELi128EEEEEEEEEvNT_6ParamsE)
        /*0014*/ 	.short	0x0160
        /*0016*/ 	.short	0x0418


	//----- nvinfo : EIATTR_CBANK_PARAM_SIZE
	.align		4
.L_784:
        /*0018*/ 	.byte	0x03, 0x19
        /*001a*/ 	.short	0x0418


	//----- nvinfo : EIATTR_KPARAM_INFO
	.align		4
        /*001c*/ 	.byte	0x04, 0x17
        /*001e*/ 	.short	(.L_786 - .L_785)
.L_785:
        /*0020*/ 	.word	0x00000000
        /*0024*/ 	.short	0x0000
        /*0026*/ 	.short	0x0000
        /*0028*/ 	.byte	0x00, 0xf0, 0x61, 0x10


	//----- nvinfo : EIATTR_MAXREG_COUNT
	.align		4
.L_786:
        /*002c*/ 	.byte	0x03, 0x1b
        /*002e*/ 	.short	0x00ff


	//----- nvinfo : EIATTR_NUM_BARRIERS
	.align		4
        /*0030*/ 	.byte	0x02, 0x4c
        /*0032*/ 	.byte	0x02
	.zero		1


	//----- nvinfo : EIATTR_ANNOTATIONS
	.align		4
        /*0034*/ 	.byte	0x04, 0x55
        /*0036*/ 	.short	(.L_788 - .L_787)


	//   ....[0]....
.L_787:
        /* <DEDUP_REMOVED lines=32> */


	//----- nvinfo : EIATTR_MERCURY_ISA_VERSION
	.align		4
.L_788:
        /*0228*/ 	.byte	0x03, 0x5f
        /*022a*/ 	.short	0x0000


	//----- nvinfo : EIATTR_INT_WARP_WIDE_INSTR_OFFSETS
	.align		4
        /*022c*/ 	.byte	0x04, 0x31
        /*022e*/ 	.short	(.L_790 - .L_789)


	//   ....[0]....
.L_789:
        /*0230*/ 	.word	0x00001250


	//----- nvinfo : EIATTR_COOP_GROUP_MASK_REGIDS
	.align		4
.L_790:
        /*0234*/ 	.byte	0x04, 0x29
        /*0236*/ 	.short	(.L_792 - .L_791)


	//   ....[0]....
.L_791:
        /*0238*/ 	.word	0xffffffff


	//   ....[1]....
        /*023c*/ 	.word	0xffffffff


	//   ....[2]....
        /*0240*/ 	.word	0xffffffff


	//   ....[3]....
        /*0244*/ 	.word	0xffffffff


	//   ....[4]....
        /*0248*/ 	.word	0xffffffff


	//   ....[5]....
        /*024c*/ 	.word	0xffffffff


	//   ....[6]....
        /*0250*/ 	.word	0xffffffff


	//   ....[7]....
        /*0254*/ 	.word	0xffffffff


	//   ....[8]....
        /*0258*/ 	.word	0xffffffff


	//   ....[9]....
        /*025c*/ 	.word	0xffffffff


	//   ....[10]....
        /*0260*/ 	.word	0xffffffff


	//   ....[11]....
        /*0264*/ 	.word	0xffffffff


	//   ....[12]....
        /*0268*/ 	.word	0xffffffff


	//   ....[13]....
        /*026c*/ 	.word	0xffffffff


	//   ....[14]....
        /*0270*/ 	.word	0xffffffff


	//   ....[15]....
        /*0274*/ 	.word	0xffffffff


	//   ....[16]....
        /*0278*/ 	.word	0xffffffff


	//   ....[17]....
        /*027c*/ 	.word	0xffffffff


	//   ....[18]....
        /*0280*/ 	.word	0xffffffff


	//   ....[19]....
        /*0284*/ 	.word	0xffffffff


	//   ....[20]....
        /*0288*/ 	.word	0xffffffff


	//   ....[21]....
        /*028c*/ 	.word	0xffffffff


	//   ....[22]....
        /*0290*/ 	.word	0xffffffff


	//   ....[23]....
        /*0294*/ 	.word	0xffffffff


	//   ....[24]....
        /*0298*/ 	.word	0xffffffff


	//   ....[25]....
        /*029c*/ 	.word	0xffffffff


	//   ....[26]....
        /*02a0*/ 	.word	0xffffffff


	//   ....[27]....
        /*02a4*/ 	.word	0xffffffff


	//   ....[28]....
        /*02a8*/ 	.word	0xffffffff


	//   ....[29]....
        /*02ac*/ 	.word	0xffffffff


	//   ....[30]....
        /*02b0*/ 	.word	0xffffffff


	//   ....[31]....
        /*02b4*/ 	.word	0xffffffff


	//   ....[32]....
        /*02b8*/ 	.word	0xffffffff


	//   ....[33]....
        /*02bc*/ 	.word	0xffffffff


	//   ....[34]....
        /*02c0*/ 	.word	0xffffffff


	//   ....[35]....
        /*02c4*/ 	.word	0xffffffff


	//   ....[36]....
        /*02c8*/ 	.word	0xffffffff


	//   ....[37]....
        /*02cc*/ 	.word	0xffffffff


	//   ....[38]....
        /*02d0*/ 	.word	0xffffffff


	//   ....[39]....
        /*02d4*/ 	.word	0xffffffff


	//   ....[40]....
        /*02d8*/ 	.word	0xffffffff


	//   ....[41]....
        /*02dc*/ 	.word	0xffffffff


	//   ....[42]....
        /*02e0*/ 	.word	0xffffffff


	//   ....[43]....
        /*02e4*/ 	.word	0xffffffff


	//   ....[44]....
        /*02e8*/ 	.word	0xffffffff


	//   ....[45]....
        /*02ec*/ 	.word	0xffffffff


	//   ....[46]....
        /*02f0*/ 	.word	0xffffffff


	//   ....[47]....
        /*02f4*/ 	.word	0xffffffff


	//   ....[48]....
        /*02f8*/ 	.word	0xffffffff


	//   ....[49]....
        /*02fc*/ 	.word	0xffffffff


	//   ....[50]....
        /*0300*/ 	.word	0xffffffff


	//   ....[51]....
        /*0304*/ 	.word	0xffffffff


	//   ....[52]....
        /*0308*/ 	.word	0xffffffff


	//   ....[53]....
        /*030c*/ 	.word	0xffffffff


	//   ....[54]....
        /*0310*/ 	.word	0xffffffff


	//   ....[55]....
        /*0314*/ 	.word	0xffffffff


	//   ....[56]....
        /*0318*/ 	.word	0xffffffff


	//   ....[57]....
        /*031c*/ 	.word	0xffffffff


	//   ....[58]....
        /*0320*/ 	.word	0xffffffff


	//   ....[59]....
        /*0324*/ 	.word	0xffffffff


	//   ....[60]....
        /*0328*/ 	.word	0xffffffff


	//   ....[61]....
        /*032c*/ 	.word	0xffffffff


	//   ....[62]....
        /*0330*/ 	.word	0xffffffff


	//   ....[63]....
        /*0334*/ 	.word	0xffffffff


	//   ....[64]....
        /*0338*/ 	.word	0xffffffff


	//   ....[65]....
        /*033c*/ 	.word	0xffffffff


	//   ....[66]....
        /*0340*/ 	.word	0xffffffff


	//   ....[67]....
        /*0344*/ 	.word	0xffffffff


	//   ....[68]....
        /*0348*/ 	.word	0xffffffff


	//   ....[69]....
        /*034c*/ 	.word	0xffffffff


	//   ....[70]....
        /*0350*/ 	.word	0xffffffff


	//   ....[71]....
        /*0354*/ 	.word	0xffffffff


	//   ....[72]....
        /*0358*/ 	.word	0xffffffff


	//   ....[73]....
        /*035c*/ 	.word	0xffffffff


	//   ....[74]....
        /*0360*/ 	.word	0xffffffff


	//   ....[75]....
        /*0364*/ 	.word	0xffffffff


	//   ....[76]....
        /*0368*/ 	.word	0xffffffff


	//   ....[77]....
        /*036c*/ 	.word	0xffffffff


	//   ....[78]....
        /*0370*/ 	.word	0xffffffff


	//   ....[79]....
        /*0374*/ 	.word	0xffffffff


	//   ....[80]....
        /*0378*/ 	.word	0xffffffff


	//   ....[81]....
        /*037c*/ 	.word	0xffffffff


	//   ....[82]....
        /*0380*/ 	.word	0xffffffff


	//   ....[83]....
        /*0384*/ 	.word	0xffffffff


	//   ....[84]....
        /*0388*/ 	.word	0xffffffff


	//   ....[85]....
        /*038c*/ 	.word	0xffffffff


	//   ....[86]....
        /*0390*/ 	.word	0xffffffff


	//   ....[87]....
        /*0394*/ 	.word	0xffffffff


	//   ....[88]....
        /*0398*/ 	.word	0xffffffff


	//   ....[89]....
        /*039c*/ 	.word	0xffffffff


	//   ....[90]....
        /*03a0*/ 	.word	0xffffffff


	//   ....[91]....
        /*03a4*/ 	.word	0xffffffff


	//   ....[92]....
        /*03a8*/ 	.word	0xffffffff


	//   ....[93]....
        /*03ac*/ 	.word	0xffffffff


	//   ....[94]....
        /*03b0*/ 	.word	0xffffffff


	//   ....[95]....
        /*03b4*/ 	.word	0xffffffff


	//   ....[96]....
        /*03b8*/ 	.word	0xffffffff


	//   ....[97]....
        /*03bc*/ 	.word	0xffffffff


	//   ....[98]....
        /*03c0*/ 	.word	0xffffffff


	//   ....[99]....
        /*03c4*/ 	.word	0xffffffff


	//   ....[100]....
        /*03c8*/ 	.word	0xffffffff


	//   ....[101]....
        /*03cc*/ 	.word	0xffffffff


	//   ....[102]....
        /*03d0*/ 	.word	0xffffffff


	//   ....[103]....
        /*03d4*/ 	.word	0xffffffff


	//   ....[104]....
        /*03d8*/ 	.word	0xffffffff


	//   ....[105]....
        /*03dc*/ 	.word	0xffffffff


	//   ....[106]....
        /*03e0*/ 	.word	0xffffffff


	//   ....[107]....
        /*03e4*/ 	.word	0xffffffff


	//   ....[108]....
        /*03e8*/ 	.word	0xffffffff


	//   ....[109]....
        /*03ec*/ 	.word	0xffffffff


	//   ....[110]....
        /*03f0*/ 	.word	0xffffffff


	//   ....[111]....
        /*03f4*/ 	.word	0xffffffff


	//   ....[112]....
        /*03f8*/ 	.word	0xffffffff


	//   ....[113]....
        /*03fc*/ 	.word	0xffffffff


	//   ....[114]....
        /*0400*/ 	.word	0xffffffff


	//   ....[115]....
        /*0404*/ 	.word	0xffffffff


	//   ....[116]....
        /*0408*/ 	.word	0xffffffff


	//   ....[117]....
        /*040c*/ 	.word	0xffffffff


	//   ....[118]....
        /*0410*/ 	.word	0xffffffff


	//   ....[119]....
        /*0414*/ 	.word	0xffffffff


	//   ....[120]....
        /*0418*/ 	.word	0xffffffff


	//   ....[121]....
        /*041c*/ 	.word	0xffffffff


	//   ....[122]....
        /*0420*/ 	.word	0xffffffff


	//   ....[123]....
        /*0424*/ 	.word	0xffffffff


	//   ....[124]....
        /*0428*/ 	.word	0xffffffff


	//   ....[125]....
        /*042c*/ 	.word	0xffffffff


	//   ....[126]....
        /*0430*/ 	.word	0xffffffff


	//   ....[127]....
        /*0434*/ 	.word	0xffffffff


	//   ....[128]....
        /*0438*/ 	.word	0xffffffff


	//   ....[129]....
        /*043c*/ 	.word	0xffffffff


	//   ....[130]....
        /*0440*/ 	.word	0xffffffff


	//   ....[131]....
        /*0444*/ 	.word	0xffffffff


	//   ....[132]....
        /*0448*/ 	.word	0xffffffff


	//   ....[133]....
        /*044c*/ 	.word	0xffffffff


	//   ....[134]....
        /*0450*/ 	.word	0xffffffff


	//   ....[135]....
        /*0454*/ 	.word	0xffffffff


	//   ....[136]....
        /*0458*/ 	.word	0xffffffff


	//   ....[137]....
        /*045c*/ 	.word	0xffffffff


	//   ....[138]....
        /*0460*/ 	.word	0xffffffff


	//   ....[139]....
        /*0464*/ 	.word	0xffffffff


	//   ....[140]....
        /*0468*/ 	.word	0xffffffff


	//   ....[141]....
        /*046c*/ 	.word	0xffffffff


	//   ....[142]....
        /*0470*/ 	.word	0xffffffff


	//   ....[143]....
        /*0474*/ 	.word	0xffffffff


	//   ....[144]....
        /*0478*/ 	.word	0xffffffff


	//   ....[145]....
        /*047c*/ 	.word	0xffffffff


	//   ....[146]....
        /*0480*/ 	.word	0xffffffff


	//   ....[147]....
        /*0484*/ 	.word	0xffffffff


	//   ....[148]....
        /*0488*/ 	.word	0xffffffff


	//   ....[149]....
        /*048c*/ 	.word	0xffffffff


	//   ....[150]....
        /*0490*/ 	.word	0xffffffff


	//   ....[151]....
        /*0494*/ 	.word	0xffffffff


	//   ....[152]....
        /*0498*/ 	.word	0xffffffff


	//----- nvinfo : EIATTR_COOP_GROUP_INSTR_OFFSETS
	.align		4
.L_792:
        /*049c*/ 	.byte	0x04, 0x28
        /*049e*/ 	.short	(.L_794 - .L_793)


	//   ....[0]....
.L_793:
        /*04a0*/ 	.word	0x000000a0


	//   ....[1]....
        /*04a4*/ 	.word	0x00002890


	//   ....[2]....
        /*04a8*/ 	.word	0x000028e0


	//   ....[3]....
        /*04ac*/ 	.word	0x000030b0


	//   ....[4]....
        /*04b0*/ 	.word	0x000030d0


	//   ....[5]....
        /*04b4*/ 	.word	0x00003820


	//   ....[6]....
        /*04b8*/ 	.word	0x00003840


	//   ....[7]....
        /*04bc*/ 	.word	0x00003f90


	//   ....[8]....
        /*04c0*/ 	.word	0x00003fa0


	//   ....[9]....
        /*04c4*/ 	.word	0x00004820


	//   ....[10]....
        /*04c8*/ 	.word	0x00004870


	//   ....[11]....
        /*04cc*/ 	.word	0x000055b0


	//   ....[12]....
        /*04d0*/ 	.word	0x000055e0


	//   ....[13]....
        /*04d4*/ 	.word	0x00005d60


	//   ....[14]....
        /*04d8*/ 	.word	0x00005d90


	//   ....[15]....
        /*04dc*/ 	.word	0x00006510


	//   ....[16]....
        /*04e0*/ 	.word	0x00006530


	//   ....[17]....
        /*04e4*/ 	.word	0x00006cd0


	//   ....[18]....
        /*04e8*/ 	.word	0x00006d00


	//   ....[19]....
        /*04ec*/ 	.word	0x00006e10


	//   ....[20]....
        /*04f0*/ 	.word	0x00006e40


	//   ....[21]....
        /*04f4*/ 	.word	0x00006f10


	//   ....[22]....
        /*04f8*/ 	.word	0x00006f40


	//   ....[23]....
        /*04fc*/ 	.word	0x00007010


	//   ....[24]....
        /*0500*/ 	.word	0x00007030


	//   ....[25]....
        /*0504*/ 	.word	0x000075c0


	//   ....[26]....
        /*0508*/ 	.word	0x000075e0


	//   ....[27]....
        /*050c*/ 	.word	0x000076b0


	//   ....[28]....
        /*0510*/ 	.word	0x000076e0


	//   ....[29]....
        /*0514*/ 	.word	0x000077b0


	//   ....[30]....
        /*0518*/ 	.word	0x000077e0


	//   ....[31]....
        /*051c*/ 	.word	0x000078b0


	//   ....[32]....
        /*0520*/ 	.word	0x000078e0


	//   ....[33]....
        /*0524*/ 	.word	0x000086e0


	//   ....[34]....
        /*0528*/ 	.word	0x00008730


	//   ....[35]....
        /*052c*/ 	.word	0x00008760


	//   ....[36]....
        /*0530*/ 	.word	0x00008790


	//   ....[37]....
        /*0534*/ 	.word	0x000087c0


	//   ....[38]....
        /*0538*/ 	.word	0x000087f0


	//   ....[39]....
        /*053c*/ 	.word	0x00008840


	//   ....[40]....
        /*0540*/ 	.word	0x00008970


	//   ....[41]....
        /*0544*/ 	.word	0x00008a40


	//   ....[42]....
        /*0548*/ 	.word	0x00008a80


	//   ....[43]....
        /*054c*/ 	.word	0x00008ab0


	//   ....[44]....
        /*0550*/ 	.word	0x00008ad0


	//   ....[45]....
        /*0554*/ 	.word	0x00008bc0


	//   ....[46]....
        /*0558*/ 	.word	0x00008c00


	//   ....[47]....
        /*055c*/ 	.word	0x00008d10


	//   ....[48]....
        /*0560*/ 	.word	0x00008d40


	//   ....[49]....
        /*0564*/ 	.word	0x000090b0


	//   ....[50]....
        /*0568*/ 	.word	0x000090f0


	//   ....[51]....
        /*056c*/ 	.word	0x00009100


	//   ....[52]....
        /*0570*/ 	.word	0x00009110


	//   ....[53]....
        /*0574*/ 	.word	0x000091f0


	//   ....[54]....
        /*0578*/ 	.word	0x00009200


	//   ....[55]....
        /*057c*/ 	.word	0x00009220


	//   ....[56]....
        /*0580*/ 	.word	0x00009240


	//   ....[57]....
        /*0584*/ 	.word	0x0000fb50


	//   ....[58]....
        /*0588*/ 	.word	0x0000fb80


	//   ....[59]....
        /*058c*/ 	.word	0x0000fb90


	//   ....[60]....
        /*0590*/ 	.word	0x0000fba0


	//   ....[61]....
        /*0594*/ 	.word	0x0000fbb0


	//   ....[62]....
        /*0598*/ 	.word	0x0000fbc0


	//   ....[63]....
        /*059c*/ 	.word	0x0000fbd0


	//   ....[64]....
        /*05a0*/ 	.word	0x0000fbe0


	//   ....[65]....
        /*05a4*/ 	.word	0x00010e80


	//   ....[66]....
        /*05a8*/ 	.word	0x00010ea0


	//   ....[67]....
        /*05ac*/ 	.word	0x00010eb0


	//   ....[68]....
        /*05b0*/ 	.word	0x00010ec0


	//   ....[69]....
        /*05b4*/ 	.word	0x00010ed0


	//   ....[70]....
        /*05b8*/ 	.word	0x00010ee0


	//   ....[71]....
        /*05bc*/ 	.word	0x00010ef0


	//   ....[72]....
        /*05c0*/ 	.word	0x00010f00


	//   ....[73]....
        /*05c4*/ 	.word	0x00011870


	//   ....[74]....
        /*05c8*/ 	.word	0x00011950


	//   ....[75]....
        /*05cc*/ 	.word	0x00011af0


	//   ....[76]....
        /*05d0*/ 	.word	0x00011b10


	//   ....[77]....
        /*05d4*/ 	.word	0x00011f10


	//   ....[78]....
        /*05d8*/ 	.word	0x00011f50


	//   ....[79]....
        /*05dc*/ 	.word	0x00011fd0


	//   ....[80]....
        /*05e0*/ 	.word	0x000120f0


	//   ....[81]....
        /*05e4*/ 	.word	0x00014a70


	//   ....[82]....
        /*05e8*/ 	.word	0x00014a80


	//   ....[83]....
        /*05ec*/ 	.word	0x00014a90


	//   ....[84]....
        /*05f0*/ 	.word	0x00014aa0


	//   ....[85]....
        /*05f4*/ 	.word	0x00014ab0


	//   ....[86]....
        /*05f8*/ 	.word	0x00014ac0


	//   ....[87]....
        /*05fc*/ 	.word	0x00014ad0


	//   ....[88]....
        /*0600*/ 	.word	0x00014b00


	//   ....[89]....
        /*0604*/ 	.word	0x00014ec0


	//   ....[90]....
        /*0608*/ 	.word	0x00014ee0


	//   ....[91]....
        /*060c*/ 	.word	0x00014f00


	//   ....[92]....
        /*0610*/ 	.word	0x00014f20


	//   ....[93]....
        /*0614*/ 	.word	0x00014f50


	//   ....[94]....
        /*0618*/ 	.word	0x00014f80


	//   ....[95]....
        /*061c*/ 	.word	0x00015010


	//   ....[96]....
        /*0620*/ 	.word	0x000150b0


	//   ....[97]....
        /*0624*/ 	.word	0x00015d90


	//   ....[98]....
        /*0628*/ 	.word	0x00015df0


	//   ....[99]....
        /*062c*/ 	.word	0x00015ef0


	//   ....[100]....
        /*0630*/ 	.word	0x00015f50


	//   ....[101]....
        /*0634*/ 	.word	0x00015f80


	//   ....[102]....
        /*0638*/ 	.word	0x00016090


	//   ....[103]....
        /*063c*/ 	.word	0x00016150


	//   ....[104]....
        /*0640*/ 	.word	0x00016480


	//   ....[105]....
        /*0644*/ 	.word	0x000185f0


	//   ....[106]....
        /*0648*/ 	.word	0x00018600


	//   ....[107]....
        /*064c*/ 	.word	0x00018610


	//   ....[108]....
        /*0650*/ 	.word	0x00018630


	//   ....[109]....
        /*0654*/ 	.word	0x00018650


	//   ....[110]....
        /*0658*/ 	.word	0x00018670


	//   ....[111]....
        /*065c*/ 	.word	0x00018680


	//   ....[112]....
        /*0660*/ 	.word	0x000186b0


	//   ....[113]....
        /*0664*/ 	.word	0x0001a320


	//   ....[114]....
        /*0668*/ 	.word	0x0001a360


	//   ....[115]....
        /*066c*/ 	.word	0x0001a390


	//   ....[116]....
        /*0670*/ 	.word	0x0001a3c0


	//   ....[117]....
        /*0674*/ 	.word	0x0001a400


	//   ....[118]....
        /*0678*/ 	.word	0x0001a440


	//   ....[119]....
        /*067c*/ 	.word	0x0001a460


	//   ....[120]....
        /*0680*/ 	.word	0x0001a470


	//   ....[121]....
        /*0684*/ 	.word	0x0001a630


	//   ....[122]....
        /*0688*/ 	.word	0x0001a640


	//   ....[123]....
        /*068c*/ 	.word	0x0001a740


	//   ....[124]....
        /*0690*/ 	.word	0x0001a770


	//   ....[125]....
        /*0694*/ 	.word	0x0001a850


	//   ....[126]....
        /*0698*/ 	.word	0x0001a880


	//   ....[127]....
        /*069c*/ 	.word	0x0001a960


	//   ....[128]....
        /*06a0*/ 	.word	0x0001a990


	//   ....[129]....
        /*06a4*/ 	.word	0x0001aa70


	//   ....[130]....
        /*06a8*/ 	.word	0x0001aaa0


	//   ....[131]....
        /*06ac*/ 	.word	0x0001ab80


	//   ....[132]....
        /*06b0*/ 	.word	0x0001abb0


	//   ....[133]....
        /*06b4*/ 	.word	0x0001ac90


	//   ....[134]....
        /*06b8*/ 	.word	0x0001acc0


	//   ....[135]....
        /*06bc*/ 	.word	0x0001ada0


	//   ....[136]....
        /*06c0*/ 	.word	0x0001adc0


	//   ....[137]....
        /*06c4*/ 	.word	0x0001b680


	//   ....[138]....
        /*06c8*/ 	.word	0x0001b690


	//   ....[139]....
        /*06cc*/ 	.word	0x0001b760


	//   ....[140]....
        /*06d0*/ 	.word	0x0001b790


	//   ....[141]....
        /*06d4*/ 	.word	0x0001b860


	//   ....[142]....
        /*06d8*/ 	.word	0x0001b890


	//   ....[143]....
        /*06dc*/ 	.word	0x0001b960


	//   ....[144]....
        /*06e0*/ 	.word	0x0001b990


	//   ....[145]....
        /*06e4*/ 	.word	0x0001ba60


	//   ....[146]....
        /*06e8*/ 	.word	0x0001ba90


	//   ....[147]....
        /*06ec*/ 	.word	0x0001bb60


	//   ....[148]....
        /*06f0*/ 	.word	0x0001bb90


	//   ....[149]....
        /*06f4*/ 	.word	0x0001bc60


	//   ....[150]....
        /*06f8*/ 	.word	0x0001bc90


	//   ....[151]....
        /*06fc*/ 	.word	0x0001bd60


	//   ....[152]....
        /*0700*/ 	.word	0x0001bd80


	//----- nvinfo : EIATTR_EXIT_INSTR_OFFSETS
	.align		4
.L_794:
        /*0704*/ 	.byte	0x04, 0x1c
        /*0706*/ 	.short	(.L_796 - .L_795)


	//   ....[0]....
.L_795:
        /*0708*/ 	.word	0x00000450


	//   ....[1]....
        /*070c*/ 	.word	0x0001add0


	//   ....[2]....
        /*0710*/ 	.word	0x0001ae30


	//   ....[3]....
        /*0714*/ 	.word	0x0001ae90


	//   ....[4]....
        /*0718*/ 	.word	0x0001bd90


	//   ....[5]....
        /*071c*/ 	.word	0x0001bde0


	//   ....[6]....
        /*0720*/ 	.word	0x0001be40


	//----- nvinfo : EIATTR_CTAIDZ_USED
	.align		4
.L_796:
        /*0724*/ 	.byte	0x01, 0x04
	.zero		2


	//----- nvinfo : EIATTR_MAX_THREADS
	.align		4
        /*0728*/ 	.byte	0x04, 0x05
        /*072a*/ 	.short	(.L_798 - .L_797)
.L_797:
        /*072c*/ 	.word	0x00000080
        /*0730*/ 	.word	0x00000001
        /*0734*/ 	.word	0x00000001


	//----- nvinfo : EIATTR_CRS_STACK_SIZE
	.align		4
.L_798:
        /*0738*/ 	.byte	0x04, 0x1e
        /*073a*/ 	.short	(.L_800 - .L_799)
.L_799:
        /*073c*/ 	.word	0x00000000
.L_800:


//--------------------- .nv.info._ZN7cutlass13device_kernelIN5flash19enable_sm80_to_sm89INS1_16FlashAttnFwdSm80INS1_25CollectiveMainloopFwdSm80ILi4ELi1ELb0EN4cute5tupleIJNS5_1CILi128EEENS7_ILi48EEES8_EEELi128ENS_6half_tEfNS_4arch4Sm80ELb0ELb1ELb0ELb0ELb1ELb0ELb1ELb0EEENS1_21CollectiveEpilogueFwdINS6_IJS8_S8_S9_EEENS6_IJNS7_ILi1EEESH_SH_EEESB_SD_Li128ELb0ELb1ELb0ELb0EEENS1_19SingleTileSchedulerILb0ELb0ELb1ELi128EEEEEEEEEvNT_6ParamsE --------------------------
	.section	.nv.info._ZN7cutlass13device_kernelIN5flash19enable_sm80_to_sm89INS1_16FlashAttnFwdSm80INS1_25CollectiveMainloopFwdSm80ILi4ELi1ELb0EN4cute5tupleIJNS5_1CILi128EEENS7_ILi48EEES8_EEELi128ENS_6half_tEfNS_4arch4Sm80ELb0ELb1ELb0ELb0ELb1ELb0ELb1ELb0EEENS1_21CollectiveEpilogueFwdINS6_IJS8_S8_S9_EEENS6_IJNS7_ILi1EEESH_SH_EEESB_SD_Li128ELb0ELb1ELb0ELb0EEENS1_19SingleTileSchedulerILb0ELb0ELb1ELi128EEEEEEEEEvNT_6ParamsE,"",@"SHT_CUDA_INFO"
	.sectionflags	@""
	.align	4


	//----- nvinfo : EIATTR_CUDA_API_VERSION
	.align		4
        /*0000*/ 	.byte	0x04, 0x37
        /*0002*/ 	.short	(.L_802 - .L_801)
.L_801:
        /*0004*/ 	.word	0x00000082


	//----- nvinfo : EIATTR_SW2861232_WAR
	.align		4
.L_802:
        /*0008*/ 	.byte	0x01, 0x35
	.zero		2


	//----- nvinfo : EIATTR_PARAM_CBANK
	.align		4
        /*000c*/ 	.byte	0x04, 0x0a
        /*000e*/ 	.short	(.L_804 - .L_803)
	.align		4
.L_803:
        /*0010*/ 	.word	index@(.nv.constant0._ZN7cutlass13device_kernelIN5flash19enable_sm80_to_sm89INS1_16FlashAttnFwdSm80INS1_25CollectiveMainloopFwdSm80ILi4ELi1ELb0EN4cute5tupleIJNS5_1CILi128EEENS7_ILi48EEES8_EEELi128ENS_6half_tEfNS_4arch4Sm80ELb0ELb1ELb0ELb0ELb1ELb0ELb1ELb0EEENS1_21CollectiveEpilogueFwdINS6_IJS8_S8_S9_EEENS6_IJNS7_ILi1EEESH_SH_EEESB_SD_Li128ELb0ELb1ELb0ELb0EEENS1_19SingleTileSchedulerILb0ELb0ELb1ELi128EEEEEEEEEvNT_6ParamsE)
        /*0014*/ 	.short	0x0160
        /*0016*/ 	.short	0x0418


	//----- nvinfo : EIATTR_CBANK_PARAM_SIZE
	.align		4
.L_804:
        /*0018*/ 	.byte	0x03, 0x19
        /*001a*/ 	.short	0x0418


	//----- nvinfo : EIATTR_KPARAM_INFO
	.align		4
        /*001c*/ 	.byte	0x04, 0x17
        /*001e*/ 	.short	(.L_806 - .L_805)
.L_805:
        /*0020*/ 	.word	0x00000000
        /*0024*/ 	.short	0x0000
        /*0026*/ 	.short	0x0000
        /*0028*/ 	.byte	0x00, 0xf0, 0x61, 0x10


	//----- nvinfo : EIATTR_MAXREG_COUNT
	.align		4
.L_806:
        /*002c*/ 	.byte	0x03, 0x1b
        /*002e*/ 	.short	0x00ff


	//----- nvinfo : EIATTR_NUM_BARRIERS
	.align		4
        /*0030*/ 	.byte	0x02, 0x4c
        /*0032*/ 	.byte	0x02
	.zero		1


	//----- nvinfo : EIATTR_ANNOTATIONS
	.align		4
        /*0034*/ 	.byte	0x04, 0x55
        /*0036*/ 	.short	(.L_808 - .L_807)


	//   ....[0]....
.L_807:
        /* <DEDUP_REMOVED lines=45> */


	//----- nvinfo : EIATTR_MERCURY_ISA_VERSION
	.align		4
.L_808:
        /*02f8*/ 	.byte	0x03, 0x5f
        /*02fa*/ 	.short	0x0000


	//----- nvinfo : EIATTR_COOP_GROUP_MASK_REGIDS
	.align		4
        /*02fc*/ 	.byte	0x04, 0x29
        /*02fe*/ 	.short	(.L_810 - .L_809)


	//   ....[0]....
.L_809:
        /*0300*/ 	.word	0xffffffff


	//   ....[1]....
        /*0304*/ 	.word	0xffffffff


	//   ....[2]....
        /*0308*/ 	.word	0xffffffff


	//   ....[3]....
        /*030c*/ 	.word	0xffffffff


	//   ....[4]....
        /*0310*/ 	.word	0xffffffff


	//   ....[5]....
        /*0314*/ 	.word	0xffffffff


	//   ....[6]....
        /*0318*/ 	.word	0xffffffff


	//   ....[7]....
        /*031c*/ 	.word	0xffffffff


	//   ....[8]....
        /*0320*/ 	.word	0xffffffff


	//   ....[9]....
        /*0324*/ 	.word	0xffffffff


	//   ....[10]....
        /*0328*/ 	.word	0xffffffff


	//   ....[11]....
        /*032c*/ 	.word	0xffffffff


	//   ....[12]....
        /*0330*/ 	.word	0xffffffff


	//   ....[13]....
        /*0334*/ 	.word	0xffffffff


	//   ....[14]....
        /*0338*/ 	.word	0xffffffff


	//   ....[15]....
        /*033c*/ 	.word	0xffffffff


	//   ....[16]....
        /*0340*/ 	.word	0xffffffff


	//   ....[17]....
        /*0344*/ 	.word	0xffffffff


	//   ....[18]....
        /*0348*/ 	.word	0xffffffff


	//   ....[19]....
        /*034c*/ 	.word	0xffffffff


	//   ....[20]....
        /*0350*/ 	.word	0xffffffff


	//   ....[21]....
        /*0354*/ 	.word	0xffffffff


	//   ....[22]....
        /*0358*/ 	.word	0xffffffff


	//   ....[23]....
        /*035c*/ 	.word	0xffffffff


	//   ....[24]....
        /*0360*/ 	.word	0xffffffff


	//   ....[25]....
        /*0364*/ 	.word	0xffffffff


	//   ....[26]....
        /*0368*/ 	.word	0xffffffff


	//   ....[27]....
        /*036c*/ 	.word	0xffffffff


	//   ....[28]....
        /*0370*/ 	.word	0xffffffff


	//   ....[29]....
        /*0374*/ 	.word	0xffffffff


	//   ....[30]....
        /*0378*/ 	.word	0xffffffff


	//   ....[31]....
        /*037c*/ 	.word	0xffffffff


	//   ....[32]....
        /*0380*/ 	.word	0xffffffff


	//   ....[33]....
        /*0384*/ 	.word	0xffffffff


	//   ....[34]....
        /*0388*/ 	.word	0xffffffff


	//   ....[35]....
        /*038c*/ 	.word	0xffffffff


	//   ....[36]....
        /*0390*/ 	.word	0xffffffff


	//   ....[37]....
        /*0394*/ 	.word	0xffffffff


	//   ....[38]....
        /*0398*/ 	.word	0xffffffff


	//   ....[39]....
        /*039c*/ 	.word	0xffffffff


	//   ....[40]....
        /*03a0*/ 	.word	0xffffffff


	//   ....[41]....
        /*03a4*/ 	.word	0xffffffff


	//   ....[42]....
        /*03a8*/ 	.word	0xffffffff


	//   ....[43]....
        /*03ac*/ 	.word	0xffffffff


	//   ....[44]....
        /*03b0*/ 	.word	0xffffffff


	//   ....[45]....
        /*03b4*/ 	.word	0xffffffff


	//   ....[46]....
        /*03b8*/ 	.word	0xffffffff


	//   ....[47]....
        /*03bc*/ 	.word	0xffffffff


	//   ....[48]....
        /*03c0*/ 	.word	0xffffffff


	//   ....[49]....
        /*03c4*/ 	.word	0xffffffff


	//   ....[50]....
        /*03c8*/ 	.word	0xffffffff


	//   ....[51]....
        /*03cc*/ 	.word	0xffffffff


	//   ....[52]....
        /*03d0*/ 	.word	0xffffffff


	//   ....[53]....
        /*03d4*/ 	.word	0xffffffff


	//   ....[54]....
        /*03d8*/ 	.word	0xffffffff


	//   ....[55]....
        /*03dc*/ 	.word	0xffffffff


	//   ....[56]....
        /*03e0*/ 	.word	0xffffffff


	//   ....[57]....
        /*03e4*/ 	.word	0xffffffff


	//   ....[58]....
        /*03e8*/ 	.word	0xffffffff


	//   ....[59]....
        /*03ec*/ 	.word	0xffffffff


	//   ....[60]....
        /*03f0*/ 	.word	0xffffffff


	//   ....[61]....
        /*03f4*/ 	.word	0xffffffff


	//   ....[62]....
        /*03f8*/ 	.word	0xffffffff


	//   ....[63]....
        /*03fc*/ 	.word	0xffffffff


	//   ....[64]....
        /*0400*/ 	.word	0xffffffff


	//   ....[65]....
        /*0404*/ 	.word	0xffffffff


	//   ....[66]....
        /*0408*/ 	.word	0xffffffff


	//   ....[67]....
        /*040c*/ 	.word	0xffffffff


	//   ....[68]....
        /*0410*/ 	.word	0xffffffff


	//   ....[69]....
        /*0414*/ 	.word	0xffffffff


	//   ....[70]....
        /*0418*/ 	.word	0xffffffff


	//   ....[71]....
        /*041c*/ 	.word	0xffffffff


	//   ....[72]....
        /*0420*/ 	.word	0xffffffff


	//   ....[73]....
        /*0424*/ 	.word	0xffffffff


	//   ....[74]....
        /*0428*/ 	.word	0xffffffff


	//   ....[75]....
        /*042c*/ 	.word	0xffffffff


	//   ....[76]....
        /*0430*/ 	.word	0xffffffff


	//   ....[77]....
        /*0434*/ 	.word	0xffffffff


	//   ....[78]....
        /*0438*/ 	.word	0xffffffff


	//   ....[79]....
        /*043c*/ 	.word	0xffffffff


	//   ....[80]....
        /*0440*/ 	.word	0xffffffff


	//   ....[81]....
        /*0444*/ 	.word	0xffffffff


	//   ....[82]....
        /*0448*/ 	.word	0xffffffff


	//   ....[83]....
        /*044c*/ 	.word	0xffffffff


	//   ....[84]....
        /*0450*/ 	.word	0xffffffff


	//   ....[85]....
        /*0454*/ 	.word	0xffffffff


	//   ....[86]....
        /*0458*/ 	.word	0xffffffff


	//   ....[87]....
        /*045c*/ 	.word	0xffffffff


	//   ....[88]....
        /*0460*/ 	.word	0xffffffff


	//   ....[89]....
        /*0464*/ 	.word	0xffffffff


	//   ....[90]....
        /*0468*/ 	.word	0xffffffff


	//   ....[91]....
        /*046c*/ 	.word	0xffffffff


	//   ....[92]....
        /*0470*/ 	.word	0xffffffff


	//   ....[93]....
        /*0474*/ 	.word	0xffffffff


	//   ....[94]....
        /*0478*/ 	.word	0xffffffff


	//   ....[95]....
        /*047c*/ 	.word	0xffffffff


	//   ....[96]....
        /*0480*/ 	.word	0xffffffff


	//   ....[97]....
        /*0484*/ 	.word	0xffffffff


	//   ....[98]....
        /*0488*/ 	.word	0xffffffff


	//   ....[99]....
        /*048c*/ 	.word	0xffffffff


	//   ....[100]....
        /*0490*/ 	.word	0xffffffff


	//   ....[101]....
        /*0494*/ 	.word	0xffffffff


	//   ....[102]....
        /*0498*/ 	.word	0xffffffff


	//   ....[103]....
        /*049c*/ 	.word	0xffffffff


	//   ....[104]....
        /*04a0*/ 	.word	0xffffffff


	//   ....[105]....
        /*04a4*/ 	.word	0xffffffff


	//   ....[106]....
        /*04a8*/ 	.word	0xffffffff


	//   ....[107]....
        /*04ac*/ 	.word	0xffffffff


	//   ....[108]....
        /*04b0*/ 	.word	0xffffffff


	//   ....[109]....
        /*04b4*/ 	.word	0xffffffff


	//   ....[110]....
        /*04b8*/ 	.word	0xffffffff


	//   ....[111]....
        /*04bc*/ 	.word	0xffffffff


	//   ....[112]....
        /*04c0*/ 	.word	0xffffffff


	//   ....[113]....
        /*04c4*/ 	.word	0xffffffff


	//   ....[114]....
        /*04c8*/ 	.word	0xffffffff


	//   ....[115]....
        /*04cc*/ 	.word	0xffffffff


	//   ....[116]....
        /*04d0*/ 	.word	0xffffffff


	//   ....[117]....
        /*04d4*/ 	.word	0xffffffff


	//   ....[118]....
        /*04d8*/ 	.word	0xffffffff


	//   ....[119]....
        /*04dc*/ 	.word	0xffffffff


	//   ....[120]....
        /*04e0*/ 	.word	0xffffffff


	//   ....[121]....
        /*04e4*/ 	.word	0xffffffff


	//   ....[122]....
        /*04e8*/ 	.word	0xffffffff


	//   ....[123]....
        /*04ec*/ 	.word	0xffffffff


	//   ....[124]....
        /*04f0*/ 	.word	0xffffffff


	//   ....[125]....
        /*04f4*/ 	.word	0xffffffff


	//   ....[126]....
        /*04f8*/ 	.word	0xffffffff


	//   ....[127]....
        /*04fc*/ 	.word	0xffffffff


	//   ....[128]....
        /*0500*/ 	.word	0xffffffff


	//   ....[129]....
        /*0504*/ 	.word	0xffffffff


	//   ....[130]....
        /*0508*/ 	.word	0xffffffff


	//   ....[131]....
        /*050c*/ 	.word	0xffffffff


	//   ....[132]....
        /*0510*/ 	.word	0xffffffff


	//   ....[133]....
        /*0514*/ 	.word	0xffffffff


	//   ....[134]....
        /*0518*/ 	.word	0xffffffff


	//   ....[135]....
        /*051c*/ 	.word	0xffffffff


	//   ....[136]....
        /*0520*/ 	.word	0xffffffff


	//   ....[137]....
        /*0524*/ 	.word	0xffffffff


	//   ....[138]....
        /*0528*/ 	.word	0xffffffff


	//   ....[139]....
        /*052c*/ 	.word	0xffffffff


	//   ....[140]....
        /*0530*/ 	.word	0xffffffff


	//   ....[141]....
        /*0534*/ 	.word	0xffffffff


	//   ....[142]....
        /*0538*/ 	.word	0xffffffff


	//   ....[143]....
        /*053c*/ 	.word	0xffffffff


	//   ....[144]....
        /*0540*/ 	.word	0xffffffff


	//   ....[145]....
        /*0544*/ 	.word	0xffffffff


	//   ....[146]....
        /*0548*/ 	.word	0xffffffff


	//   ....[147]....
        /*054c*/ 	.word	0xffffffff


	//   ....[148]....
        /*0550*/ 	.word	0xffffffff


	//   ....[149]....
        /*0554*/ 	.word	0xffffffff


	//   ....[150]....
        /*0558*/ 	.word	0xffffffff


	//   ....[151]....
        /*055c*/ 	.word	0xffffffff


	//   ....[152]....
        /*0560*/ 	.word	0xffffffff


	//   ....[153]....
        /*0564*/ 	.word	0xffffffff


	//   ....[154]....
        /*0568*/ 	.word	0xffffffff


	//   ....[155]....
        /*056c*/ 	.word	0xffffffff


	//   ....[156]....
        /*0570*/ 	.word	0xffffffff


	//   ....[157]....
        /*0574*/ 	.word	0xffffffff


	//   ....[158]....
        /*0578*/ 	.word	0xffffffff


	//   ....[159]....
        /*057c*/ 	.word	0xffffffff


	//   ....[160]....
        /*0580*/ 	.word	0xffffffff


	//   ....[161]....
        /*0584*/ 	.word	0xffffffff


	//----- nvinfo : EIATTR_COOP_GROUP_INSTR_OFFSETS
	.align		4
.L_810:
        /*0588*/ 	.byte	0x04, 0x28
        /*058a*/ 	.short	(.L_812 - .L_811)


	//   ....[0]....
.L_811:
        /*058c*/ 	.word	0x000011e0


	//   ....[1]....
        /*0590*/ 	.word	0x00001220


	//   ....[2]....
        /*0594*/ 	.word	0x00001250


	//   ....[3]....
        /*0598*/ 	.word	0x00001280


	//   ....[4]....
        /*059c*/ 	.word	0x000012c0


	//   ....[5]....
        /*05a0*/ 	.word	0x000012e0


	//   ....[6]....
        /*05a4*/ 	.word	0x00001300


	//   ....[7]....
        /*05a8*/ 	.word	0x00001320


	//   ....[8]....
        /*05ac*/ 	.word	0x00001330


	//   ....[9]....
        /*05b0*/ 	.word	0x00001350


	//   ....[10]....
        /*05b4*/ 	.word	0x000014c0


	//   ....[11]....
        /*05b8*/ 	.word	0x000014e0


	//   ....[12]....
        /*05bc*/ 	.word	0x000015c0


	//   ....[13]....
        /*05c0*/ 	.word	0x000015d0


	//   ....[14]....
        /*05c4*/ 	.word	0x000015f0


	//   ....[15]....
        /*05c8*/ 	.word	0x00001610


	//   ....[16]....
        /*05cc*/ 	.word	0x00001a50


	//   ....[17]....
        /*05d0*/ 	.word	0x00001a70


	//   ....[18]....
        /*05d4*/ 	.word	0x00001a90


	//   ....[19]....
        /*05d8*/ 	.word	0x00001aa0


	//   ....[20]....
        /*05dc*/ 	.word	0x00001ab0


	//   ....[21]....
        /*05e0*/ 	.word	0x00001ac0


	//   ....[22]....
        /*05e4*/ 	.word	0x00001dc0


	//   ....[23]....
        /*05e8*/ 	.word	0x00001df0


	//   ....[24]....
        /*05ec*/ 	.word	0x00001e20


	//   ....[25]....
        /*05f0*/ 	.word	0x00001e40


	//   ....[26]....
        /*05f4*/ 	.word	0x00001e70


	//   ....[27]....
        /*05f8*/ 	.word	0x00001ea0


	//   ....[28]....
        /*05fc*/ 	.word	0x00002c30


	//   ....[29]....
        /*0600*/ 	.word	0x00002c50


	//   ....[30]....
        /*0604*/ 	.word	0x00002c60


	//   ....[31]....
        /*0608*/ 	.word	0x00002c70


	//   ....[32]....
        /*060c*/ 	.word	0x00002c80


	//   ....[33]....
        /*0610*/ 	.word	0x00002c90


	//   ....[34]....
        /*0614*/ 	.word	0x00003060


	//   ....[35]....
        /*0618*/ 	.word	0x000032b0


	//   ....[36]....
        /*061c*/ 	.word	0x00003480


	//   ....[37]....
        /*0620*/ 	.word	0x00003a70


	//   ....[38]....
        /*0624*/ 	.word	0x00004600


	//   ....[39]....
        /*0628*/ 	.word	0x00004640


	//   ....[40]....
        /*062c*/ 	.word	0x000047c0


	//   ....[41]....
        /*0630*/ 	.word	0x000047f0


	//   ....[42]....
        /*0634*/ 	.word	0x00004c30


	//   ....[43]....
        /*0638*/ 	.word	0x00004d30


	//   ....[44]....
        /*063c*/ 	.word	0x00004dc0


	//   ....[45]....
        /*0640*/ 	.word	0x00004ed0


	//   ....[46]....
        /*0644*/ 	.word	0x00006ff0


	//   ....[47]....
        /*0648*/ 	.word	0x00007000


	//   ....[48]....
        /*064c*/ 	.word	0x00007010


	//   ....[49]....
        /*0650*/ 	.word	0x00007020


	//   ....[50]....
        /*0654*/ 	.word	0x00007030


	//   ....[51]....
        /*0658*/ 	.word	0x00007040


	//   ....[52]....
        /*065c*/ 	.word	0x00007ba0


	//   ....[53]....
        /*0660*/ 	.word	0x00007bb0


	//   ....[54]....
        /*0664*/ 	.word	0x00007bc0


	//   ....[55]....
        /*0668*/ 	.word	0x00007bd0


	//   ....[56]....
        /*066c*/ 	.word	0x00007be0


	//   ....[57]....
        /*0670*/ 	.word	0x00007bf0


	//   ....[58]....
        /*0674*/ 	.word	0x00007e10


	//   ....[59]....
        /*0678*/ 	.word	0x00008040


	//   ....[60]....
        /*067c*/ 	.word	0x00008240


	//   ....[61]....
        /*0680*/ 	.word	0x00008b40


	//   ....[62]....
        /*0684*/ 	.word	0x000093a0


	//   ....[63]....
        /*0688*/ 	.word	0x000094a0


	//   ....[64]....
        /*068c*/ 	.word	0x000094f0


	//   ....[65]....
        /*0690*/ 	.word	0x000095d0


	//   ....[66]....
        /*0694*/ 	.word	0x000096b0


	//   ....[67]....
        /*0698*/ 	.word	0x00009900


	//   ....[68]....
        /*069c*/ 	.word	0x00009b80


	//   ....[69]....
        /*06a0*/ 	.word	0x00009c00


	//   ....[70]....
        /*06a4*/ 	.word	0x0000bfe0


	//   ....[71]....
        /*06a8*/ 	.word	0x0000bff0


	//   ....[72]....
        /*06ac*/ 	.word	0x0000c000


	//   ....[73]....
        /*06b0*/ 	.word	0x0000c010


	//   ....[74]....
        /*06b4*/ 	.word	0x0000c020


	//   ....[75]....
        /*06b8*/ 	.word	0x0000c030


	//   ....[76]....
        /*06bc*/ 	.word	0x0000cb90


	//   ....[77]....
        /*06c0*/ 	.word	0x0000cba0


	//   ....[78]....
        /*06c4*/ 	.word	0x0000cbb0


	//   ....[79]....
        /*06c8*/ 	.word	0x0000cbc0


	//   ....[80]....
        /*06cc*/ 	.word	0x0000cbd0


	//   ....[81]....
        /*06d0*/ 	.word	0x0000cbe0


	//   ....[82]....
        /*06d4*/ 	.word	0x0000cf30


	//   ....[83]....
        /*06d8*/ 	.word	0x0000cf70


	//   ....[84]....
        /*06dc*/ 	.word	0x0000d010


	//   ....[85]....
        /*06e0*/ 	.word	0x0000d050


	//   ....[86]....
        /*06e4*/ 	.word	0x0000d080


	//   ....[87]....
        /*06e8*/ 	.word	0x0000d0d0


	//   ....[88]....
        /*06ec*/ 	.word	0x0000d1d0


	//   ....[89]....
        /*06f0*/ 	.word	0x0000d5b0


	//   ....[90]....
        /*06f4*/ 	.word	0x0000ef80


	//   ....[91]....
        /*06f8*/ 	.word	0x0000ef90


	//   ....[92]....
        /*06fc*/ 	.word	0x0000efa0


	//   ....[93]....
        /*0700*/ 	.word	0x0000efb0


	//   ....[94]....
        /*0704*/ 	.word	0x0000f000


	//   ....[95]....
        /*0708*/ 	.word	0x0000f160


	//   ....[96]....
        /*070c*/ 	.word	0x0000fb80


	//   ....[97]....
        /*0710*/ 	.word	0x0000fb90


	//   ....[98]....
        /*0714*/ 	.word	0x0000fba0


	//   ....[99]....
        /*0718*/ 	.word	0x0000fbb0


	//   ....[100]....
        /*071c*/ 	.word	0x0000fbc0


	//   ....[101]....
        /*0720*/ 	.word	0x0000fbd0


	//   ....[102]....
        /*0724*/ 	.word	0x0000fdf0


	//   ....[103]....
        /*0728*/ 	.word	0x00010000


	//   ....[104]....
        /*072c*/ 	.word	0x00010370


	//   ....[105]....
        /*0730*/ 	.word	0x00010ca0


	//   ....[106]....
        /*0734*/ 	.word	0x00011440


	//   ....[107]....
        /*0738*/ 	.word	0x00011540


	//   ....[108]....
        /*073c*/ 	.word	0x00011590


	//   ....[109]....
        /*0740*/ 	.word	0x00011670


	//   ....[110]....
        /*0744*/ 	.word	0x000116e0


	//   ....[111]....
        /*0748*/ 	.word	0x00011a00


	//   ....[112]....
        /*074c*/ 	.word	0x00011c30


	//   ....[113]....
        /*0750*/ 	.word	0x00011ce0


	//   ....[114]....
        /*0754*/ 	.word	0x00013900


	//   ....[115]....
        /*0758*/ 	.word	0x00013910


	//   ....[116]....
        /*075c*/ 	.word	0x00013920


	//   ....[117]....
        /*0760*/ 	.word	0x00013930


	//   ....[118]....
        /*0764*/ 	.word	0x00013960


	//   ....[119]....
        /*0768*/ 	.word	0x00013980


	//   ....[120]....
        /*076c*/ 	.word	0x000139a0


	//   ....[121]....
        /*0770*/ 	.word	0x000139b0


	//   ....[122]....
        /*0774*/ 	.word	0x00015510


	//   ....[123]....
        /*0778*/ 	.word	0x00015520


	//   ....[124]....
        /*077c*/ 	.word	0x00015540


	//   ....[125]....
        /*0780*/ 	.word	0x00015550


	//   ....[126]....
        /*0784*/ 	.word	0x00015560


	//   ....[127]....
        /*0788*/ 	.word	0x00015570


	//   ....[128]....
        /*078c*/ 	.word	0x00015580


	//   ....[129]....
        /*0790*/ 	.word	0x00015590


	//   ....[130]....
        /*0794*/ 	.word	0x000156f0


	//   ....[131]....
        /*0798*/ 	.word	0x00015700


	//   ....[132]....
        /*079c*/ 	.word	0x00015800


	//   ....[133]....
        /*07a0*/ 	.word	0x00015830


	//   ....[134]....
        /*07a4*/ 	.word	0x00015910


	//   ....[135]....
        /*07a8*/ 	.word	0x00015940


	//   ....[136]....
        /*07ac*/ 	.word	0x00015a20


	//   ....[137]....
        /*07b0*/ 	.word	0x00015a50


	//   ....[138]....
        /*07b4*/ 	.word	0x00015b30


	//   ....[139]....
        /*07b8*/ 	.word	0x00015b60


	//   ....[140]....
        /*07bc*/ 	.word	0x00015c40


	//   ....[141]....
        /*07c0*/ 	.word	0x00015c70


	//   ....[142]....
        /*07c4*/ 	.word	0x00015d50


	//   ....[143]....
        /*07c8*/ 	.word	0x00015d80


	//   ....[144]....
        /*07cc*/ 	.word	0x00015e60


	//   ....[145]....
        /*07d0*/ 	.word	0x00015e80


	//   ....[146]....
        /*07d4*/ 	.word	0x000164d0


	//   ....[147]....
        /*07d8*/ 	.word	0x000164e0


	//   ....[148]....
        /*07dc*/ 	.word	0x000165b0


	//   ....[149]....
        /*07e0*/ 	.word	0x000165e0


	//   ....[150]....
        /*07e4*/ 	.word	0x000166b0


	//   ....[151]....
        /*07e8*/ 	.word	0x000166e0


	//   ....[152]....
        /*07ec*/ 	.word	0x000167b0


	//   ....[153]....
        /*07f0*/ 	.word	0x000167e0


	//   ....[154]....
        /*07f4*/ 	.word	0x000168b0


	//   ....[155]....
        /*07f8*/ 	.word	0x000168e0


	//   ....[156]....
        /*07fc*/ 	.word	0x000169b0


	//   ....[157]....
        /*0800*/ 	.word	0x000169e0


	//   ....[158]....
        /*0804*/ 	.word	0x00016ab0


	//   ....[159]....
        /*0808*/ 	.word	0x00016ae0


	//   ....[160]....
        /*080c*/ 	.word	0x00016bb0


	//   ....[161]....
        /*0810*/ 	.word	0x00016bd0


	//----- nvinfo : EIATTR_EXIT_INSTR_OFFSETS
	.align		4
.L_812:
        /*0814*/ 	.byte	0x04, 0x1c
        /*0816*/ 	.short	(.L_814 - .L_813)


	//   ....[0]....
.L_813:
        /*0818*/ 	.word	0x00000040


	//   ....[1]....
        /*081c*/ 	.word	0x00015e90


	//   ....[2]....
        /*0820*/ 	.word	0x00015ef0


	//   ....[3]....
        /*0824*/ 	.word	0x00015f50


	//   ....[4]....
        /*0828*/ 	.word	0x00016be0


	//   ....[5]....
        /*082c*/ 	.word	0x00016c30


	//   ....[6]....
        /*0830*/ 	.word	0x00016c90


	//----- nvinfo : EIATTR_CTAIDZ_USED
	.align		4
.L_814:
        /*0834*/ 	.byte	0x01, 0x04
	.zero		2


	//----- nvinfo : EIATTR_MAX_THREADS
	.align		4
        /*0838*/ 	.byte	0x04, 0x05
        /*083a*/ 	.short	(.L_816 - .L_815)
.L_815:
        /*083c*/ 	.word	0x00000080
        /*0840*/ 	.word	0x00000001
        /*0844*/ 	.word	0x00000001


	//----- nvinfo : EIATTR_CRS_STACK_SIZE
	.align		4
.L_816:
        /*0848*/ 	.byte	0x04, 0x1e
        /*084a*/ 	.short	(.L_818 - .L_817)
.L_817:
        /*084c*/ 	.word	0x00000000
.L_818:


//--------------------- .nv.info._ZN7cutlass13device_kernelIN5flash19enable_sm80_to_sm89INS1_16FlashAttnFwdSm80INS1_25CollectiveMainloopFwdSm80ILi4ELi1ELb0EN4cute5tupleIJNS5_1CILi128EEENS7_ILi48EEES8_EEELi128ENS_6half_tEfNS_4arch4Sm80ELb0ELb1ELb0ELb1ELb1ELb0ELb1ELb0EEENS1_21CollectiveEpilogueFwdINS6_IJS8_S8_S9_EEENS6_IJNS7_ILi1EEESH_SH_EEESB_SD_Li128ELb1ELb1ELb0ELb0EEENS1_19SingleTileSchedulerILb1ELb0ELb1ELi128EEEEEEEEEvNT_6ParamsE --------------------------
	.section	.nv.info._ZN7cutlass13device_kernelIN5flash19enable_sm80_to_sm89INS1_16FlashAttnFwdSm80INS1_25CollectiveMainloopFwdSm80ILi4ELi1ELb0EN4cute5tupleIJNS5_1CILi128EEENS7_ILi48EEES8_EEELi128ENS_6half_tEfNS_4arch4Sm80ELb0ELb1ELb0ELb1ELb1ELb0ELb1ELb0EEENS1_21CollectiveEpilogueFwdINS6_IJS8_S8_S9_EEENS6_IJNS7_ILi1EEESH_SH_EEESB_SD_Li128ELb1ELb1ELb0ELb0EEENS1_19SingleTileSchedulerILb1ELb0ELb1ELi128EEEEEEEEEvNT_6ParamsE,"",@"SHT_CUDA_INFO"
	.sectionflags	@""
	.align	4


	//----- nvinfo : EIATTR_CUDA_API_VERSION
	.align		4
        /*0000*/ 	.byte	0x04, 0x37
        /*0002*/ 	.short	(.L_820 - .L_819)
.L_819:
        /*0004*/ 	.word	0x00000082


	//----- nvinfo : EIATTR_SW2861232_WAR
	.align		4
.L_820:
        /*0008*/ 	.byte	0x01, 0x35
	.zero		2


	//----- nvinfo : EIATTR_PARAM_CBANK
	.align		4
        /*000c*/ 	.byte	0x04, 0x0a
        /*000e*/ 	.short	(.L_822 - .L_821)
	.align		4
.L_821:
        /*0010*/ 	.word	index@(.nv.constant0._ZN7cutlass13device_kernelIN5flash19enable_sm80_to_sm89INS1_16FlashAttnFwdSm80INS1_25CollectiveMainloopFwdSm80ILi4ELi1ELb0EN4cute5tupleIJNS5_1CILi128EEENS7_ILi48EEES8_EEELi128ENS_6half_tEfNS_4arch4Sm80ELb0ELb1ELb0ELb1ELb1ELb0ELb1ELb0EEENS1_21CollectiveEpilogueFwdINS6_IJS8_S8_S9_EEENS6_IJNS7_ILi1EEESH_SH_EEESB_SD_Li128ELb1ELb1ELb0ELb0EEENS1_19SingleTileSchedulerILb1ELb0ELb1ELi128EEEEEEEEEvNT_6ParamsE)
        /*0014*/ 	.short	0x0160
        /*0016*/ 	.short	0x0418


	//----- nvinfo : EIATTR_CBANK_PARAM_SIZE
	.align		4
.L_822:
        /*0018*/ 	.byte	0x03, 0x19
        /*001a*/ 	.short	0x0418


	//----- nvinfo : EIATTR_KPARAM_INFO
	.align		4
        /*001c*/ 	.byte	0x04, 0x17
        /*001e*/ 	.short	(.L_824 - .L_823)
.L_823:
        /*0020*/ 	.word	0x00000000
        /*0024*/ 	.short	0x0000
        /*0026*/ 	.short	0x0000
        /*0028*/ 	.byte	0x00, 0xf0, 0x61, 0x10


	//----- nvinfo : EIATTR_MAXREG_COUNT
	.align		4
.L_824:
        /*002c*/ 	.byte	0x03, 0x1b
        /*002e*/ 	.short	0x00ff


	//----- nvinfo : EIATTR_NUM_BARRIERS
	.align		4
        /*0030*/ 	.byte	0x02, 0x4c
        /*0032*/ 	.byte	0x02
	.zero		1


	//----- nvinfo : EIATTR_ANNOTATIONS
	.align		4
        /*0034*/ 	.byte	0x04, 0x55
        /*0036*/ 	.short	(.L_826 - .L_825)


	//   ....[0]....
.L_825:
        /* <DEDUP_REMOVED lines=45> */


	//----- nvinfo : EIATTR_MERCURY_ISA_VERSION
	.align		4
.L_826:
        /*02f8*/ 	.byte	0x03, 0x5f
        /*02fa*/ 	.short	0x0000


	//----- nvinfo : EIATTR_COOP_GROUP_MASK_REGIDS
	.align		4
        /*02fc*/ 	.byte	0x04, 0x29
        /*02fe*/ 	.short	(.L_828 - .L_827)


	//   ....[0]....
.L_827:
        /*0300*/ 	.word	0xffffffff


	//   ....[1]....
        /*0304*/ 	.word	0xffffffff


	//   ....[2]....
        /*0308*/ 	.word	0xffffffff


	//   ....[3]....
        /*030c*/ 	.word	0xffffffff


	//   ....[4]....
        /*0310*/ 	.word	0xffffffff


	//   ....[5]....
        /*0314*/ 	.word	0xffffffff


	//   ....[6]....
        /*0318*/ 	.word	0xffffffff


	//   ....[7]....
        /*031c*/ 	.word	0xffffffff


	//   ....[8]....
        /*0320*/ 	.word	0xffffffff


	//   ....[9]....
        /*0324*/ 	.word	0xffffffff


	//   ....[10]....
        /*0328*/ 	.word	0xffffffff


	//   ....[11]....
        /*032c*/ 	.word	0xffffffff


	//   ....[12]....
        /*0330*/ 	.word	0xffffffff


	//   ....[13]....
        /*0334*/ 	.word	0xffffffff


	//   ....[14]....
        /*0338*/ 	.word	0xffffffff


	//   ....[15]....
        /*033c*/ 	.word	0xffffffff


	//   ....[16]....
        /*0340*/ 	.word	0xffffffff


	//   ....[17]....
        /*0344*/ 	.word	0xffffffff


	//   ....[18]....
        /*0348*/ 	.word	0xffffffff


	//   ....[19]....
        /*034c*/ 	.word	0xffffffff


	//   ....[20]....
        /*0350*/ 	.word	0xffffffff


	//   ....[21]....
        /*0354*/ 	.word	0xffffffff


	//   ....[22]....
        /*0358*/ 	.word	0xffffffff


	//   ....[23]....
        /*035c*/ 	.word	0xffffffff


	//   ....[24]....
        /*0360*/ 	.word	0xffffffff


	//   ....[25]....
        /*0364*/ 	.word	0xffffffff


	//   ....[26]....
        /*0368*/ 	.word	0xffffffff


	//   ....[27]....
        /*036c*/ 	.word	0xffffffff


	//   ....[28]....
        /*0370*/ 	.word	0xffffffff


	//   ....[29]....
        /*0374*/ 	.word	0xffffffff


	//   ....[30]....
        /*0378*/ 	.word	0xffffffff


	//   ....[31]....
        /*037c*/ 	.word	0xffffffff


	//   ....[32]....
        /*0380*/ 	.word	0xffffffff


	//   ....[33]....
        /*0384*/ 	.word	0xffffffff


	//   ....[34]....
        /*0388*/ 	.word	0xffffffff


	//   ....[35]....
        /*038c*/ 	.word	0xffffffff


	//   ....[36]....
        /*0390*/ 	.word	0xffffffff


	//   ....[37]....
        /*0394*/ 	.word	0xffffffff


	//   ....[38]....
        /*0398*/ 	.word	0xffffffff


	//   ....[39]....
        /*039c*/ 	.word	0xffffffff


	//   ....[40]....
        /*03a0*/ 	.word	0xffffffff


	//   ....[41]....
        /*03a4*/ 	.word	0xffffffff


	//   ....[42]....
        /*03a8*/ 	.word	0xffffffff


	//   ....[43]....
        /*03ac*/ 	.word	0xffffffff


	//   ....[44]....
        /*03b0*/ 	.word	0xffffffff


	//   ....[45]....
        /*03b4*/ 	.word	0xffffffff


	//   ....[46]....
        /*03b8*/ 	.word	0xffffffff


	//   ....[47]....
        /*03bc*/ 	.word	0xffffffff


	//   ....[48]....
        /*03c0*/ 	.word	0xffffffff


	//   ....[49]....
        /*03c4*/ 	.word	0xffffffff


	//   ....[50]....
        /*03c8*/ 	.word	0xffffffff


	//   ....[51]....
        /*03cc*/ 	.word	0xffffffff


	//   ....[52]....
        /*03d0*/ 	.word	0xffffffff


	//   ....[53]....
        /*03d4*/ 	.word	0xffffffff


	//   ....[54]....
        /*03d8*/ 	.word	0xffffffff


	//   ....[55]....
        /*03dc*/ 	.word	0xffffffff


	//   ....[56]....
        /*03e0*/ 	.word	0xffffffff


	//   ....[57]....
        /*03e4*/ 	.word	0xffffffff


	//   ....[58]....
        /*03e8*/ 	.word	0xffffffff


	//   ....[59]....
        /*03ec*/ 	.word	0xffffffff


	//   ....[60]....
        /*03f0*/ 	.word	0xffffffff


	//   ....[61]....
        /*03f4*/ 	.word	0xffffffff


	//   ....[62]....
        /*03f8*/ 	.word	0xffffffff


	//   ....[63]....
        /*03fc*/ 	.word	0xffffffff


	//   ....[64]....
        /*0400*/ 	.word	0xffffffff


	//   ....[65]....
        /*0404*/ 	.word	0xffffffff


	//   ....[66]....
        /*0408*/ 	.word	0xffffffff


	//   ....[67]....
        /*040c*/ 	.word	0xffffffff


	//   ....[68]....
        /*0410*/ 	.word	0xffffffff


	//   ....[69]....
        /*0414*/ 	.word	0xffffffff


	//   ....[70]....
        /*0418*/ 	.word	0xffffffff


	//   ....[71]....
        /*041c*/ 	.word	0xffffffff


	//   ....[72]....
        /*0420*/ 	.word	0xffffffff


	//   ....[73]....
        /*0424*/ 	.word	0xffffffff


	//   ....[74]....
        /*0428*/ 	.word	0xffffffff


	//   ....[75]....
        /*042c*/ 	.word	0xffffffff


	//   ....[76]....
        /*0430*/ 	.word	0xffffffff


	//   ....[77]....
        /*0434*/ 	.word	0xffffffff


	//   ....[78]....
        /*0438*/ 	.word	0xffffffff


	//   ....[79]....
        /*043c*/ 	.word	0xffffffff


	//   ....[80]....
        /*0440*/ 	.word	0xffffffff


	//   ....[81]....
        /*0444*/ 	.word	0xffffffff


	//   ....[82]....
        /*0448*/ 	.word	0xffffffff


	//   ....[83]....
        /*044c*/ 	.word	0xffffffff


	//   ....[84]....
        /*0450*/ 	.word	0xffffffff


	//   ....[85]....
        /*0454*/ 	.word	0xffffffff


	//   ....[86]....
        /*0458*/ 	.word	0xffffffff


	//   ....[87]....
        /*045c*/ 	.word	0xffffffff


	//   ....[88]....
        /*0460*/ 	.word	0xffffffff


	//   ....[89]....
        /*0464*/ 	.word	0xffffffff


	//   ....[90]....
        /*0468*/ 	.word	0xffffffff


	//   ....[91]....
        /*046c*/ 	.word	0xffffffff


	//   ....[92]....
        /*0470*/ 	.word	0xffffffff


	//   ....[93]....
        /*0474*/ 	.word	0xffffffff


	//   ....[94]....
        /*0478*/ 	.word	0xffffffff


	//   ....[95]....
        /*047c*/ 	.word	0xffffffff


	//   ....[96]....
        /*0480*/ 	.word	0xffffffff


	//   ....[97]....
        /*0484*/ 	.word	0xffffffff


	//   ....[98]....
        /*0488*/ 	.word	0xffffffff


	//   ....[99]....
        /*048c*/ 	.word	0xffffffff


	//   ....[100]....
        /*0490*/ 	.word	0xffffffff


	//   ....[101]....
        /*0494*/ 	.word	0xffffffff


	//   ....[102]....
        /*0498*/ 	.word	0xffffffff


	//   ....[103]....
        /*049c*/ 	.word	0xffffffff


	//   ....[104]....
        /*04a0*/ 	.word	0xffffffff


	//   ....[105]....
        /*04a4*/ 	.word	0xffffffff


	//   ....[106]....
        /*04a8*/ 	.word	0xffffffff


	//   ....[107]....
        /*04ac*/ 	.word	0xffffffff


	//   ....[108]....
        /*04b0*/ 	.word	0xffffffff


	//   ....[109]....
        /*04b4*/ 	.word	0xffffffff


	//   ....[110]....
        /*04b8*/ 	.word	0xffffffff


	//   ....[111]....
        /*04bc*/ 	.word	0xffffffff


	//   ....[112]....
        /*04c0*/ 	.word	0xffffffff


	//   ....[113]....
        /*04c4*/ 	.word	0xffffffff


	//   ....[114]....
        /*04c8*/ 	.word	0xffffffff


	//   ....[115]....
        /*04cc*/ 	.word	0xffffffff


	//   ....[116]....
        /*04d0*/ 	.word	0xffffffff


	//   ....[117]....
        /*04d4*/ 	.word	0xffffffff


	//   ....[118]....
        /*04d8*/ 	.word	0xffffffff


	//   ....[119]....
        /*04dc*/ 	.word	0xffffffff


	//   ....[120]....
        /*04e0*/ 	.word	0xffffffff


	//   ....[121]....
        /*04e4*/ 	.word	0xffffffff


	//   ....[122]....
        /*04e8*/ 	.word	0xffffffff


	//   ....[123]....
        /*04ec*/ 	.word	0xffffffff


	//   ....[124]....
        /*04f0*/ 	.word	0xffffffff


	//   ....[125]....
        /*04f4*/ 	.word	0xffffffff


	//   ....[126]....
        /*04f8*/ 	.word	0xffffffff


	//   ....[127]....
        /*04fc*/ 	.word	0xffffffff


	//   ....[128]....
        /*0500*/ 	.word	0xffffffff


	//   ....[129]....
        /*0504*/ 	.word	0xffffffff


	//   ....[130]....
        /*0508*/ 	.word	0xffffffff


	//   ....[131]....
        /*050c*/ 	.word	0xffffffff


	//   ....[132]....
        /*0510*/ 	.word	0xffffffff


	//   ....[133]....
        /*0514*/ 	.word	0xffffffff


	//   ....[134]....
        /*0518*/ 	.word	0xffffffff


	//   ....[135]....
        /*051c*/ 	.word	0xffffffff


	//   ....[136]....
        /*0520*/ 	.word	0xffffffff


	//   ....[137]....
        /*0524*/ 	.word	0xffffffff


	//   ....[138]....
        /*0528*/ 	.word	0xffffffff


	//   ....[139]....
        /*052c*/ 	.word	0xffffffff


	//   ....[140]....
        /*0530*/ 	.word	0xffffffff


	//   ....[141]....
        /*0534*/ 	.word	0xffffffff


	//   ....[142]....
        /*0538*/ 	.word	0xffffffff


	//   ....[143]....
        /*053c*/ 	.word	0xffffffff


	//   ....[144]....
        /*0540*/ 	.word	0xffffffff


	//   ....[145]....
        /*0544*/ 	.word	0xffffffff


	//   ....[146]....
        /*0548*/ 	.word	0xffffffff


	//   ....[147]....
        /*054c*/ 	.word	0xffffffff


	//   ....[148]....
        /*0550*/ 	.word	0xffffffff


	//   ....[149]....
        /*0554*/ 	.word	0xffffffff


	//   ....[150]....
        /*0558*/ 	.word	0xffffffff


	//   ....[151]....
        /*055c*/ 	.word	0xffffffff


	//   ....[152]....
        /*0560*/ 	.word	0xffffffff


	//   ....[153]....
        /*0564*/ 	.word	0xffffffff


	//   ....[154]....
        /*0568*/ 	.word	0xffffffff


	//   ....[155]....
        /*056c*/ 	.word	0xffffffff


	//   ....[156]....
        /*0570*/ 	.word	0xffffffff


	//   ....[157]....
        /*0574*/ 	.word	0xffffffff


	//   ....[158]....
        /*0578*/ 	.word	0xffffffff


	//   ....[159]....
        /*057c*/ 	.word	0xffffffff


	//   ....[160]....
        /*0580*/ 	.word	0xffffffff


	//   ....[161]....
        /*0584*/ 	.word	0xffffffff


	//   ....[162]....
        /*0588*/ 	.word	0xffffffff


	//----- nvinfo : EIATTR_COOP_GROUP_INSTR_OFFSETS
	.align		4
.L_828:
        /*058c*/ 	.byte	0x04, 0x28
        /*058e*/ 	.short	(.L_830 - .L_829)


	//   ....[0]....
.L_829:
        /*0590*/ 	.word	0x000000a0


	//   ....[1]....
        /*0594*/ 	.word	0x000017e0


	//   ....[2]....
        /*0598*/ 	.word	0x00001810


	//   ....[3]....
        /*059c*/ 	.word	0x000019d0


	//   ....[4]....
        /*05a0*/ 	.word	0x00001a00


	//   ....[5]....
        /*05a4*/ 	.word	0x00001ad0


	//   ....[6]....
        /*05a8*/ 	.word	0x00001b00


	//   ....[7]....
        /*05ac*/ 	.word	0x00001bd0


	//   ....[8]....
        /*05b0*/ 	.word	0x00001c00


	//   ....[9]....
        /*05b4*/ 	.word	0x00001cd0


	//   ....[10]....
        /*05b8*/ 	.word	0x00001d00


	//   ....[11]....
        /*05bc*/ 	.word	0x00001dd0


	//   ....[12]....
        /*05c0*/ 	.word	0x00001e00


	//   ....[13]....
        /*05c4*/ 	.word	0x00001ed0


	//   ....[14]....
        /*05c8*/ 	.word	0x00001f00


	//   ....[15]....
        /*05cc*/ 	.word	0x00001fe0


	//   ....[16]....
        /*05d0*/ 	.word	0x00002030


	//   ....[17]....
        /*05d4*/ 	.word	0x00002520


	//   ....[18]....
        /*05d8*/ 	.word	0x00002540


	//   ....[19]....
        /*05dc*/ 	.word	0x00002560


	//   ....[20]....
        /*05e0*/ 	.word	0x00002570


	//   ....[21]....
        /*05e4*/ 	.word	0x00002580


	//   ....[22]....
        /*05e8*/ 	.word	0x00002590


	//   ....[23]....
        /*05ec*/ 	.word	0x00002a00


	//   ....[24]....
        /*05f0*/ 	.word	0x00002a30


	//   ....[25]....
        /*05f4*/ 	.word	0x00002a70


	//   ....[26]....
        /*05f8*/ 	.word	0x00002aa0


	//   ....[27]....
        /*05fc*/ 	.word	0x00002ac0


	//   ....[28]....
        /*0600*/ 	.word	0x00002ad0


	//   ....[29]....
        /*0604*/ 	.word	0x000036e0


	//   ....[30]....
        /*0608*/ 	.word	0x00003700


	//   ....[31]....
        /*060c*/ 	.word	0x00003710


	//   ....[32]....
        /*0610*/ 	.word	0x00003720


	//   ....[33]....
        /*0614*/ 	.word	0x00003730


	//   ....[34]....
        /*0618*/ 	.word	0x00003740


	//   ....[35]....
        /*061c*/ 	.word	0x00003af0


	//   ....[36]....
        /*0620*/ 	.word	0x00003d50


	//   ....[37]....
        /*0624*/ 	.word	0x00003f20


	//   ....[38]....
        /*0628*/ 	.word	0x00004510


	//   ....[39]....
        /*062c*/ 	.word	0x000050a0


	//   ....[40]....
        /*0630*/ 	.word	0x000050e0


	//   ....[41]....
        /*0634*/ 	.word	0x00005260


	//   ....[42]....
        /*0638*/ 	.word	0x00005290


	//   ....[43]....
        /*063c*/ 	.word	0x000056d0


	//   ....[44]....
        /*0640*/ 	.word	0x000057d0


	//   ....[45]....
        /*0644*/ 	.word	0x00005860


	//   ....[46]....
        /*0648*/ 	.word	0x00005970


	//   ....[47]....
        /*064c*/ 	.word	0x00007ad0


	//   ....[48]....
        /*0650*/ 	.word	0x00007ae0


	//   ....[49]....
        /*0654*/ 	.word	0x00007af0


	//   ....[50]....
        /*0658*/ 	.word	0x00007b00


	//   ....[51]....
        /*065c*/ 	.word	0x00007b10


	//   ....[52]....
        /*0660*/ 	.word	0x00007b20


	//   ....[53]....
        /*0664*/ 	.word	0x00008680


	//   ....[54]....
        /*0668*/ 	.word	0x00008690


	//   ....[55]....
        /*066c*/ 	.word	0x000086a0


	//   ....[56]....
        /*0670*/ 	.word	0x000086b0


	//   ....[57]....
        /*0674*/ 	.word	0x000086c0


	//   ....[58]....
        /*0678*/ 	.word	0x000086d0


	//   ....[59]....
        /*067c*/ 	.word	0x000088f0


	//   ....[60]....
        /*0680*/ 	.word	0x00008b00


	//   ....[61]....
        /*0684*/ 	.word	0x00008cf0


	//   ....[62]....
        /*0688*/ 	.word	0x000095e0


	//   ....[63]....
        /*068c*/ 	.word	0x00009e30


	//   ....[64]....
        /*0690*/ 	.word	0x00009e90


	//   ....[65]....
        /*0694*/ 	.word	0x00009fb0


	//   ....[66]....
        /*0698*/ 	.word	0x0000a020


	//   ....[67]....
        /*069c*/ 	.word	0x0000a160


	//   ....[68]....
        /*06a0*/ 	.word	0x0000a290


	//   ....[69]....
        /*06a4*/ 	.word	0x0000a640


	//   ....[70]....
        /*06a8*/ 	.word	0x0000a690


	//   ....[71]....
        /*06ac*/ 	.word	0x0000ca80


	//   ....[72]....
        /*06b0*/ 	.word	0x0000ca90


	//   ....[73]....
        /*06b4*/ 	.word	0x0000caa0


	//   ....[74]....
        /*06b8*/ 	.word	0x0000cab0


	//   ....[75]....
        /*06bc*/ 	.word	0x0000cac0


	//   ....[76]....
        /*06c0*/ 	.word	0x0000cad0


	//   ....[77]....
        /*06c4*/ 	.word	0x0000d630


	//   ....[78]....
        /*06c8*/ 	.word	0x0000d640


	//   ....[79]....
        /*06cc*/ 	.word	0x0000d650


	//   ....[80]....
        /*06d0*/ 	.word	0x0000d660


	//   ....[81]....
        /*06d4*/ 	.word	0x0000d670


	//   ....[82]....
        /*06d8*/ 	.word	0x0000d680


	//   ....[83]....
        /*06dc*/ 	.word	0x0000d9d0


	//   ....[84]....
        /*06e0*/ 	.word	0x0000da90


	//   ....[85]....
        /*06e4*/ 	.word	0x0000dab0


	//   ....[86]....
        /*06e8*/ 	.word	0x0000daf0


	//   ....[87]....
        /*06ec*/ 	.word	0x0000db40


	//   ....[88]....
        /*06f0*/ 	.word	0x0000db80


	//   ....[89]....
        /*06f4*/ 	.word	0x0000dc40


	//   ....[90]....
        /*06f8*/ 	.word	0x0000dff0


	//   ....[91]....
        /*06fc*/ 	.word	0x0000fa20


	//   ....[92]....
        /*0700*/ 	.word	0x0000fa30


	//   ....[93]....
        /*0704*/ 	.word	0x0000fa40


	//   ....[94]....
        /*0708*/ 	.word	0x0000fa50


	//   ....[95]....
        /*070c*/ 	.word	0x0000faa0


	//   ....[96]....
        /*0710*/ 	.word	0x0000fc00


	//   ....[97]....
        /*0714*/ 	.word	0x00010620


	//   ....[98]....
        /*0718*/ 	.word	0x00010630


	//   ....[99]....
        /*071c*/ 	.word	0x00010640


	//   ....[100]....
        /*0720*/ 	.word	0x00010650


	//   ....[101]....
        /*0724*/ 	.word	0x00010660


	//   ....[102]....
        /*0728*/ 	.word	0x00010670


	//   ....[103]....
        /*072c*/ 	.word	0x00010890


	//   ....[104]....
        /*0730*/ 	.word	0x00010a90


	//   ....[105]....
        /*0734*/ 	.word	0x00010df0


	//   ....[106]....
        /*0738*/ 	.word	0x00011710


	//   ....[107]....
        /*073c*/ 	.word	0x00011eb0


	//   ....[108]....
        /*0740*/ 	.word	0x00011f00


	//   ....[109]....
        /*0744*/ 	.word	0x00012020


	//   ....[110]....
        /*0748*/ 	.word	0x00012070


	//   ....[111]....
        /*074c*/ 	.word	0x000120e0


	//   ....[112]....
        /*0750*/ 	.word	0x000122c0


	//   ....[113]....
        /*0754*/ 	.word	0x000126e0


	//   ....[114]....
        /*0758*/ 	.word	0x00012760


	//   ....[115]....
        /*075c*/ 	.word	0x00014320


	//   ....[116]....
        /*0760*/ 	.word	0x00014330


	//   ....[117]....
        /*0764*/ 	.word	0x00014340


	//   ....[118]....
        /*0768*/ 	.word	0x00014350


	//   ....[119]....
        /*076c*/ 	.word	0x00014380


	//   ....[120]....
        /*0770*/ 	.word	0x000143a0


	//   ....[121]....
        /*0774*/ 	.word	0x000143c0


	//   ....[122]....
        /*0778*/ 	.word	0x000143d0


	//   ....[123]....
        /*077c*/ 	.word	0x00016090


	//   ....[124]....
        /*0780*/ 	.word	0x000160d0


	//   ....[125]....
        /*0784*/ 	.word	0x00016100


	//   ....[126]....
        /*0788*/ 	.word	0x00016130


	//   ....[127]....
        /*078c*/ 	.word	0x00016170


	//   ....[128]....
        /*0790*/ 	.word	0x000161b0


	//   ....[129]....
        /*0794*/ 	.word	0x000161d0


	//   ....[130]....
        /*0798*/ 	.word	0x000161e0


	//   ....[131]....
        /*079c*/ 	.word	0x000163a0


	//   ....[132]....
        /*07a0*/ 	.word	0x000163b0


	//   ....[133]....
        /*07a4*/ 	.word	0x000164b0


	//   ....[134]....
        /*07a8*/ 	.word	0x000164e0


	//   ....[135]....
        /*07ac*/ 	.word	0x000165c0


	//   ....[136]....
        /*07b0*/ 	.word	0x000165f0


	//   ....[137]....
        /*07b4*/ 	.word	0x000166d0


	//   ....[138]....
        /*07b8*/ 	.word	0x00016700


	//   ....[139]....
        /*07bc*/ 	.word	0x000167e0


	//   ....[140]....
        /*07c0*/ 	.word	0x00016810


	//   ....[141]....
        /*07c4*/ 	.word	0x000168f0


	//   ....[142]....
        /*07c8*/ 	.word	0x00016920


	//   ....[143]....
        /*07cc*/ 	.word	0x00016a00


	//   ....[144]....
        /*07d0*/ 	.word	0x00016a30


	//   ....[145]....
        /*07d4*/ 	.word	0x00016b10


	//   ....[146]....
        /*07d8*/ 	.word	0x00016b30


	//   ....[147]....
        /*07dc*/ 	.word	0x000173f0


	//   ....[148]....
        /*07e0*/ 	.word	0x00017400


	//   ....[149]....
        /*07e4*/ 	.word	0x000174d0


	//   ....[150]....
        /*07e8*/ 	.word	0x00017500


	//   ....[151]....
        /*07ec*/ 	.word	0x000175d0


	//   ....[152]....
        /*07f0*/ 	.word	0x00017600


	//   ....[153]....
        /*07f4*/ 	.word	0x000176d0


	//   ....[154]....
        /*07f8*/ 	.word	0x00017700


	//   ....[155]....
        /*07fc*/ 	.word	0x000177d0


	//   ....[156]....
        /*0800*/ 	.word	0x00017800


	//   ....[157]....
        /*0804*/ 	.word	0x000178d0


	//   ....[158]....
        /*0808*/ 	.word	0x00017900


	//   ....[159]....
        /*080c*/ 	.word	0x000179d0


	//   ....[160]....
        /*0810*/ 	.word	0x00017a00


	//   ....[161]....
        /*0814*/ 	.word	0x00017ad0


	//   ....[162]....
        /*0818*/ 	.word	0x00017af0


	//----- nvinfo : EIATTR_EXIT_INSTR_OFFSETS
	.align		4
.L_830:
        /*081c*/ 	.byte	0x04, 0x1c
        /*081e*/ 	.short	(.L_832 - .L_831)


	//   ....[0]....
.L_831:
        /*0820*/ 	.word	0x00000450


	//   ....[1]....
        /*0824*/ 	.word	0x00016b40


	//   ....[2]....
        /*0828*/ 	.word	0x00016ba0


	//   ....[3]....
        /*082c*/ 	.word	0x00016c00


	//   ....[4]....
        /*0830*/ 	.word	0x00017b00


	//   ....[5]....
        /*0834*/ 	.word	0x00017b50


	//   ....[6]....
        /*0838*/ 	.word	0x00017bb0


	//----- nvinfo : EIATTR_CTAIDZ_USED
	.align		4
.L_832:
        /*083c*/ 	.byte	0x01, 0x04
	.zero		2


	//----- nvinfo : EIATTR_MAX_THREADS
	.align		4
        /*0840*/ 	.byte	0x04, 0x05
        /*0842*/ 	.short	(.L_834 - .L_833)
.L_833:
        /*0844*/ 	.word	0x00000080
        /*0848*/ 	.word	0x00000001
        /*084c*/ 	.word	0x00000001


	//----- nvinfo : EIATTR_CRS_STACK_SIZE
	.align		4
.L_834:
        /*0850*/ 	.byte	0x04, 0x1e
        /*0852*/ 	.short	(.L_836 - .L_835)
.L_835:
        /*0854*/ 	.word	0x00000000
.L_836:


//--------------------- .nv.info._ZN7cutlass13device_kernelIN5flash19enable_sm80_to_sm89INS1_16FlashAttnFwdSm80INS1_25CollectiveMainloopFwdSm80ILi4ELi1ELb0EN4cute5tupleIJNS5_1CILi128EEENS7_ILi48EEES8_EEELi128ENS_6half_tEfNS_4arch4Sm80ELb0ELb1ELb0ELb1ELb1ELb1ELb1ELb0EEENS1_21CollectiveEpilogueFwdINS6_IJS8_S8_S9_EEENS6_IJNS7_ILi1EEESH_SH_EEESB_SD_Li128ELb1ELb1ELb0ELb0EEENS1_19SingleTileSchedulerILb1ELb0ELb1ELi128EEEEEEEEEvNT_6ParamsE --------------------------
	.section	.nv.info._ZN7cutlass13device_kernelIN5flash19enable_sm80_to_sm89INS1_16FlashAttnFwdSm80INS1_25CollectiveMainloopFwdSm80ILi4ELi1ELb0EN4cute5tupleIJNS5_1CILi128EEENS7_ILi48EEES8_EEELi128ENS_6half_tEfNS_4arch4Sm80ELb0ELb1ELb0ELb1ELb1ELb1ELb1ELb0EEENS1_21CollectiveEpilogueFwdINS6_IJS8_S8_S9_EEENS6_IJNS7_ILi1EEESH_SH_EEESB_SD_Li128ELb1ELb1ELb0ELb0EEENS1_19SingleTileSchedulerILb1ELb0ELb1ELi128EEEEEEEEEvNT_6ParamsE,"",@"SHT_CUDA_INFO"
	.sectionflags	@""
	.align	4


	//----- nvinfo : EIATTR_CUDA_API_VERSION
	.align		4
        /*0000*/ 	.byte	0x04, 0x37
        /*0002*/ 	.short	(.L_838 - .L_837)
.L_837:
        /*0004*/ 	.word	0x00000082


	//----- nvinfo : EIATTR_SW2861232_WAR
	.align		4
.L_838:
        /*0008*/ 	.byte	0x01, 0x35
	.zero		2


	//----- nvinfo : EIATTR_PARAM_CBANK
	.align		4
        /*000c*/ 	.byte	0x04, 0x0a
        /*000e*/ 	.short	(.L_840 - .L_839)
	.align		4
.L_839:
        /*0010*/ 	.word	index@(.nv.constant0._ZN7cutlass13device_kernelIN5flash19enable_sm80_to_sm89INS1_16FlashAttnFwdSm80INS1_25CollectiveMainloopFwdSm80ILi4ELi1ELb0EN4cute5tupleIJNS5_1CILi128EEENS7_ILi48EEES8_EEELi128ENS_6half_tEfNS_4arch4Sm80ELb0ELb1ELb0ELb1ELb1ELb1ELb1ELb0EEENS1_21CollectiveEpilogueFwdINS6_IJS8_S8_S9_EEENS6_IJNS7_ILi1EEESH_SH_EEESB_SD_Li128ELb1ELb1ELb0ELb0EEENS1_19SingleTileSchedulerILb1ELb0ELb1ELi128EEEEEEEEEvNT_6ParamsE)
        /*0014*/ 	.short	0x0160
        /*0016*/ 	.short	0x0418


	//----- nvinfo : EIATTR_CBANK_PARAM_SIZE
	.align		4
.L_840:
        /*0018*/ 	.byte	0x03, 0x19
        /*001a*/ 	.short	0x0418


	//----- nvinfo : EIATTR_KPARAM_INFO
	.align		4
        /*001c*/ 	.byte	0x04, 0x17
        /*001e*/ 	.short	(.L_842 - .L_841)
.L_841:
        /*0020*/ 	.word	0x00000000
        /*0024*/ 	.short	0x0000
        /*0026*/ 	.short	0x0000
        /*0028*/ 	.byte	0x00, 0xf0, 0x61, 0x10


	//----- nvinfo : EIATTR_MAXREG_COUNT
	.align		4
.L_842:
        /*002c*/ 	.byte	0x03, 0x1b
        /*002e*/ 	.short	0x00ff


	//----- nvinfo : EIATTR_NUM_BARRIERS
	.align		4
        /*0030*/ 	.byte	0x02, 0x4c
        /*0032*/ 	.byte	0x02
	.zero		1


	//----- nvinfo : EIATTR_ANNOTATIONS
	.align		4
        /*0034*/ 	.byte	0x04, 0x55
        /*0036*/ 	.short	(.L_844 - .L_843)


	//   ....[0]....
.L_843:
        /* <DEDUP_REMOVED lines=94> */


	//----- nvinfo : EIATTR_MERCURY_ISA_VERSION
	.align		4
.L_844:
        /*0608*/ 	.byte	0x03, 0x5f
        /*060a*/ 	.short	0x0000


	//----- nvinfo : EIATTR_COOP_GROUP_MASK_REGIDS
	.align		4
        /*060c*/ 	.byte	0x04, 0x29
        /*060e*/ 	.short	(.L_846 - .L_845)


	//   ....[0]....
.L_845:
        /*0610*/ 	.word	0xffffffff


	//   ....[1]....
        /*0614*/ 	.word	0xffffffff


	//   ....[2]....
        /*0618*/ 	.word	0xffffffff


	//   ....[3]....
        /*061c*/ 	.word	0xffffffff


	//   ....[4]....
        /*0620*/ 	.word	0xffffffff


	//   ....[5]....
        /*0624*/ 	.word	0xffffffff


	//   ....[6]....
        /*0628*/ 	.word	0xffffffff


	//   ....[7]....
        /*062c*/ 	.word	0xffffffff


	//   ....[8]....
        /*0630*/ 	.word	0xffffffff


	//   ....[9]....
        /*0634*/ 	.word	0xffffffff


	//   ....[10]....
        /*0638*/ 	.word	0xffffffff


	//   ....[11]....
        /*063c*/ 	.word	0xffffffff


	//   ....[12]....
        /*0640*/ 	.word	0xffffffff


	//   ....[13]....
        /*0644*/ 	.word	0xffffffff


	//   ....[14]....
        /*0648*/ 	.word	0xffffffff


	//   ....[15]....
        /*064c*/ 	.word	0xffffffff


	//   ....[16]....
        /*0650*/ 	.word	0xffffffff


	//   ....[17]....
        /*0654*/ 	.word	0xffffffff


	//   ....[18]....
        /*0658*/ 	.word	0xffffffff


	//   ....[19]....
        /*065c*/ 	.word	0xffffffff


	//   ....[20]....
        /*0660*/ 	.word	0xffffffff


	//   ....[21]....
        /*0664*/ 	.word	0xffffffff


	//   ....[22]....
        /*0668*/ 	.word	0xffffffff


	//   ....[23]....
        /*066c*/ 	.word	0xffffffff


	//   ....[24]....
        /*0670*/ 	.word	0xffffffff


	//   ....[25]....
        /*0674*/ 	.word	0xffffffff


	//   ....[26]....
        /*0678*/ 	.word	0xffffffff


	//   ....[27]....
        /*067c*/ 	.word	0xffffffff


	//   ....[28]....
        /*0680*/ 	.word	0xffffffff


	//   ....[29]....
        /*0684*/ 	.word	0xffffffff


	//   ....[30]....
        /*0688*/ 	.word	0xffffffff


	//   ....[31]....
        /*068c*/ 	.word	0xffffffff


	//   ....[32]....
        /*0690*/ 	.word	0xffffffff


	//   ....[33]....
        /*0694*/ 	.word	0xffffffff


	//   ....[34]....
        /*0698*/ 	.word	0xffffffff


	//   ....[35]....
        /*069c*/ 	.word	0xffffffff


	//   ....[36]....
        /*06a0*/ 	.word	0xffffffff


	//   ....[37]....
        /*06a4*/ 	.word	0xffffffff


	//   ....[38]....
        /*06a8*/ 	.word	0xffffffff


	//   ....[39]....
        /*06ac*/ 	.word	0xffffffff


	//   ....[40]....
        /*06b0*/ 	.word	0xffffffff


	//   ....[41]....
        /*06b4*/ 	.word	0xffffffff


	//   ....[42]....
        /*06b8*/ 	.word	0xffffffff


	//   ....[43]....
        /*06bc*/ 	.word	0xffffffff


	//   ....[44]....
        /*06c0*/ 	.word	0xffffffff


	//   ....[45]....
        /*06c4*/ 	.word	0xffffffff


	//   ....[46]....
        /*06c8*/ 	.word	0xffffffff


	//   ....[47]....
        /*06cc*/ 	.word	0xffffffff


	//   ....[48]....
        /*06d0*/ 	.word	0xffffffff


	//   ....[49]....
        /*06d4*/ 	.word	0xffffffff


	//   ....[50]....
        /*06d8*/ 	.word	0xffffffff


	//   ....[51]....
        /*06dc*/ 	.word	0xffffffff


	//   ....[52]....
        /*06e0*/ 	.word	0xffffffff


	//   ....[53]....
        /*06e4*/ 	.word	0xffffffff


	//   ....[54]....
        /*06e8*/ 	.word	0xffffffff


	//   ....[55]....
        /*06ec*/ 	.word	0xffffffff


	//   ....[56]....
        /*06f0*/ 	.word	0xffffffff


	//   ....[57]....
        /*06f4*/ 	.word	0xffffffff


	//   ....[58]....
        /*06f8*/ 	.word	0xffffffff


	//   ....[59]....
        /*06fc*/ 	.word	0xffffffff


	//   ....[60]....
        /*0700*/ 	.word	0xffffffff


	//   ....[61]....
        /*0704*/ 	.word	0xffffffff


	//   ....[62]....
        /*0708*/ 	.word	0xffffffff


	//   ....[63]....
        /*070c*/ 	.word	0xffffffff


	//   ....[64]....
        /*0710*/ 	.word	0xffffffff


	//   ....[65]....
        /*0714*/ 	.word	0xffffffff


	//   ....[66]....
        /*0718*/ 	.word	0xffffffff


	//   ....[67]....
        /*071c*/ 	.word	0xffffffff


	//   ....[68]....
        /*0720*/ 	.word	0xffffffff


	//   ....[69]....
        /*0724*/ 	.word	0xffffffff


	//   ....[70]....
        /*0728*/ 	.word	0xffffffff


	//   ....[71]....
        /*072c*/ 	.word	0xffffffff


	//   ....[72]....
        /*0730*/ 	.word	0xffffffff


	//   ....[73]....
        /*0734*/ 	.word	0xffffffff


	//   ....[74]....
        /*0738*/ 	.word	0xffffffff


	//   ....[75]....
        /*073c*/ 	.word	0xffffffff


	//   ....[76]....
        /*0740*/ 	.word	0xffffffff


	//   ....[77]....
        /*0744*/ 	.word	0xffffffff


	//   ....[78]....
        /*0748*/ 	.word	0xffffffff


	//   ....[79]....
        /*074c*/ 	.word	0xffffffff


	//   ....[80]....
        /*0750*/ 	.word	0xffffffff


	//   ....[81]....
        /*0754*/ 	.word	0xffffffff


	//   ....[82]....
        /*0758*/ 	.word	0xffffffff


	//   ....[83]....
        /*075c*/ 	.word	0xffffffff


	//   ....[84]....
        /*0760*/ 	.word	0xffffffff


	//   ....[85]....
        /*0764*/ 	.word	0xffffffff


	//   ....[86]....
        /*0768*/ 	.word	0xffffffff


	//   ....[87]....
        /*076c*/ 	.word	0xffffffff


	//   ....[88]....
        /*0770*/ 	.word	0xffffffff


	//   ....[89]....
        /*0774*/ 	.word	0xffffffff


	//   ....[90]....
        /*0778*/ 	.word	0xffffffff


	//   ....[91]....
        /*077c*/ 	.word	0xffffffff


	//   ....[92]....
        /*0780*/ 	.word	0xffffffff


	//   ....[93]....
        /*0784*/ 	.word	0xffffffff


	//   ....[94]....
        /*0788*/ 	.word	0xffffffff


	//   ....[95]....
        /*078c*/ 	.word	0xffffffff


	//   ....[96]....
        /*0790*/ 	.word	0xffffffff


	//   ....[97]....
        /*0794*/ 	.word	0xffffffff


	//   ....[98]....
        /*0798*/ 	.word	0xffffffff


	//   ....[99]....
        /*079c*/ 	.word	0xffffffff


	//   ....[100]....
        /*07a0*/ 	.word	0xffffffff


	//   ....[101]....
        /*07a4*/ 	.word	0xffffffff


	//   ....[102]....
        /*07a8*/ 	.word	0xffffffff


	//   ....[103]....
        /*07ac*/ 	.word	0xffffffff


	//   ....[104]....
        /*07b0*/ 	.word	0xffffffff


	//   ....[105]....
        /*07b4*/ 	.word	0xffffffff


	//   ....[106]....
        /*07b8*/ 	.word	0xffffffff


	//   ....[107]....
        /*07bc*/ 	.word	0xffffffff


	//   ....[108]....
        /*07c0*/ 	.word	0xffffffff


	//   ....[109]....
        /*07c4*/ 	.word	0xffffffff


	//   ....[110]....
        /*07c8*/ 	.word	0xffffffff


	//   ....[111]....
        /*07cc*/ 	.word	0xffffffff


	//   ....[112]....
        /*07d0*/ 	.word	0xffffffff


	//   ....[113]....
        /*07d4*/ 	.word	0xffffffff


	//   ....[114]....
        /*07d8*/ 	.word	0xffffffff


	//   ....[115]....
        /*07dc*/ 	.word	0xffffffff


	//   ....[116]....
        /*07e0*/ 	.word	0xffffffff


	//   ....[117]....
        /*07e4*/ 	.word	0xffffffff


	//   ....[118]....
        /*07e8*/ 	.word	0xffffffff


	//   ....[119]....
        /*07ec*/ 	.word	0xffffffff


	//   ....[120]....
        /*07f0*/ 	.word	0xffffffff


	//   ....[121]....
        /*07f4*/ 	.word	0xffffffff


	//   ....[122]....
        /*07f8*/ 	.word	0xffffffff


	//   ....[123]....
        /*07fc*/ 	.word	0xffffffff


	//   ....[124]....
        /*0800*/ 	.word	0xffffffff


	//   ....[125]....
        /*0804*/ 	.word	0xffffffff


	//   ....[126]....
        /*0808*/ 	.word	0xffffffff


	//   ....[127]....
        /*080c*/ 	.word	0xffffffff


	//   ....[128]....
        /*0810*/ 	.word	0xffffffff


	//   ....[129]....
        /*0814*/ 	.word	0xffffffff


	//   ....[130]....
        /*0818*/ 	.word	0xffffffff


	//   ....[131]....
        /*081c*/ 	.word	0xffffffff


	//   ....[132]....
        /*0820*/ 	.word	0xffffffff


	//   ....[133]....
        /*0824*/ 	.word	0xffffffff


	//   ....[134]....
        /*0828*/ 	.word	0xffffffff


	//   ....[135]....
        /*082c*/ 	.word	0xffffffff


	//   ....[136]....
        /*0830*/ 	.word	0xffffffff


	//   ....[137]....
        /*0834*/ 	.word	0xffffffff


	//   ....[138]....
        /*0838*/ 	.word	0xffffffff


	//   ....[139]....
        /*083c*/ 	.word	0xffffffff


	//   ....[140]....
        /*0840*/ 	.word	0xffffffff


	//   ....[141]....
        /*0844*/ 	.word	0xffffffff


	//   ....[142]....
        /*0848*/ 	.word	0xffffffff


	//   ....[143]....
        /*084c*/ 	.word	0xffffffff


	//   ....[144]....
        /*0850*/ 	.word	0xffffffff


	//   ....[145]....
        /*0854*/ 	.word	0xffffffff


	//   ....[146]....
        /*0858*/ 	.word	0xffffffff


	//   ....[147]....
        /*085c*/ 	.word	0xffffffff


	//   ....[148]....
        /*0860*/ 	.word	0xffffffff


	//   ....[149]....
        /*0864*/ 	.word	0xffffffff


	//   ....[150]....
        /*0868*/ 	.word	0xffffffff


	//   ....[151]....
        /*086c*/ 	.word	0xffffffff


	//   ....[152]....
        /*0870*/ 	.word	0xffffffff


	//   ....[153]....
        /*0874*/ 	.word	0xffffffff


	//   ....[154]....
        /*0878*/ 	.word	0xffffffff


	//   ....[155]....
        /*087c*/ 	.word	0xffffffff


	//   ....[156]....
        /*0880*/ 	.word	0xffffffff


	//   ....[157]....
        /*0884*/ 	.word	0xffffffff


	//   ....[158]....
        /*0888*/ 	.word	0xffffffff


	//   ....[159]....
        /*088c*/ 	.word	0xffffffff


	//   ....[160]....
        /*0890*/ 	.word	0xffffffff


	//   ....[161]....
        /*0894*/ 	.word	0xffffffff


	//   ....[162]....
        /*0898*/ 	.word	0xffffffff


	//   ....[163]....
        /*089c*/ 	.word	0xffffffff


	//   ....[164]....
        /*08a0*/ 	.word	0xffffffff


	//   ....[165]....
        /*08a4*/ 	.word	0xffffffff


	//   ....[166]....
        /*08a8*/ 	.word	0xffffffff


	//   ....[167]....
        /*08ac*/ 	.word	0xffffffff


	//   ....[168]....
        /*08b0*/ 	.word	0xffffffff


	//   ....[169]....
        /*08b4*/ 	.word	0xffffffff


	//   ....[170]....
        /*08b8*/ 	.word	0xffffffff


	//   ....[171]....
        /*08bc*/ 	.word	0xffffffff


	//   ....[172]....
        /*08c0*/ 	.word	0xffffffff


	//   ....[173]....
        /*08c4*/ 	.word	0xffffffff


	//   ....[174]....
        /*08c8*/ 	.word	0xffffffff


	//   ....[175]....
        /*08cc*/ 	.word	0xffffffff


	//   ....[176]....
        /*08d0*/ 	.word	0xffffffff


	//   ....[177]....
        /*08d4*/ 	.word	0xffffffff


	//   ....[178]....
        /*08d8*/ 	.word	0xffffffff


	//   ....[179]....
        /*08dc*/ 	.word	0xffffffff


	//   ....[180]....
        /*08e0*/ 	.word	0xffffffff


	//   ....[181]....
        /*08e4*/ 	.word	0xffffffff


	//   ....[182]....
        /*08e8*/ 	.word	0xffffffff


	//   ....[183]....
        /*08ec*/ 	.word	0xffffffff


	//   ....[184]....
        /*08f0*/ 	.word	0xffffffff


	//   ....[185]....
        /*08f4*/ 	.word	0xffffffff


	//   ....[186]....
        /*08f8*/ 	.word	0xffffffff


	//   ....[187]....
        /*08fc*/ 	.word	0xffffffff


	//   ....[188]....
        /*0900*/ 	.word	0xffffffff


	//   ....[189]....
        /*0904*/ 	.word	0xffffffff


	//   ....[190]....
        /*0908*/ 	.word	0xffffffff


	//   ....[191]....
        /*090c*/ 	.word	0xffffffff


	//   ....[192]....
        /*0910*/ 	.word	0xffffffff


	//   ....[193]....
        /*0914*/ 	.word	0xffffffff


	//   ....[194]....
        /*0918*/ 	.word	0xffffffff


	//   ....[195]....
        /*091c*/ 	.word	0xffffffff


	//   ....[196]....
        /*0920*/ 	.word	0xffffffff


	//   ....[197]....
        /*0924*/ 	.word	0xffffffff


	//   ....[198]....
        /*0928*/ 	.word	0xffffffff


	//   ....[199]....
        /*092c*/ 	.word	0xffffffff


	//   ....[200]....
        /*0930*/ 	.word	0xffffffff


	//   ....[201]....
        /*0934*/ 	.word	0xffffffff


	//   ....[202]....
        /*0938*/ 	.word	0xffffffff


	//   ....[203]....
        /*093c*/ 	.word	0xffffffff


	//   ....[204]....
        /*0940*/ 	.word	0xffffffff


	//   ....[205]....
        /*0944*/ 	.word	0xffffffff


	//   ....[206]....
        /*0948*/ 	.word	0xffffffff


	//   ....[207]....
        /*094c*/ 	.word	0xffffffff


	//   ....[208]....
        /*0950*/ 	.word	0xffffffff


	//   ....[209]....
        /*0954*/ 	.word	0xffffffff


	//   ....[210]....
        /*0958*/ 	.word	0xffffffff


	//   ....[211]....
        /*095c*/ 	.word	0xffffffff


	//   ....[212]....
        /*0960*/ 	.word	0xffffffff


	//   ....[213]....
        /*0964*/ 	.word	0xffffffff


	//   ....[214]....
        /*0968*/ 	.word	0xffffffff


	//   ....[215]....
        /*096c*/ 	.word	0xffffffff


	//   ....[216]....
        /*0970*/ 	.word	0xffffffff


	//   ....[217]....
        /*0974*/ 	.word	0xffffffff


	//   ....[218]....
        /*0978*/ 	.word	0xffffffff


	//   ....[219]....
        /*097c*/ 	.word	0xffffffff


	//   ....[220]....
        /*0980*/ 	.word	0xffffffff


	//   ....[221]....
        /*0984*/ 	.word	0xffffffff


	//   ....[222]....
        /*0988*/ 	.word	0xffffffff


	//   ....[223]....
        /*098c*/ 	.word	0xffffffff


	//   ....[224]....
        /*0990*/ 	.word	0xffffffff


	//   ....[225]....
        /*0994*/ 	.word	0xffffffff


	//   ....[226]....
        /*0998*/ 	.word	0xffffffff


	//   ....[227]....
        /*099c*/ 	.word	0xffffffff


	//   ....[228]....
        /*09a0*/ 	.word	0xffffffff


	//   ....[229]....
        /*09a4*/ 	.word	0xffffffff


	//   ....[230]....
        /*09a8*/ 	.word	0xffffffff


	//   ....[231]....
        /*09ac*/ 	.word	0xffffffff


	//   ....[232]....
        /*09b0*/ 	.word	0xffffffff


	//   ....[233]....
        /*09b4*/ 	.word	0xffffffff


	//   ....[234]....
        /*09b8*/ 	.word	0xffffffff


	//   ....[235]....
        /*09bc*/ 	.word	0xffffffff


	//   ....[236]....
        /*09c0*/ 	.word	0xffffffff


	//   ....[237]....
        /*09c4*/ 	.word	0xffffffff


	//   ....[238]....
        /*09c8*/ 	.word	0xffffffff


	//   ....[239]....
        /*09cc*/ 	.word	0xffffffff


	//   ....[240]....
        /*09d0*/ 	.word	0xffffffff


	//   ....[241]....
        /*09d4*/ 	.word	0xffffffff


	//   ....[242]....
        /*09d8*/ 	.word	0xffffffff


	//   ....[243]....
        /*09dc*/ 	.word	0xffffffff


	//   ....[244]....
        /*09e0*/ 	.word	0xffffffff


	//   ....[245]....
        /*09e4*/ 	.word	0xffffffff


	//   ....[246]....
        /*09e8*/ 	.word	0xffffffff


	//   ....[247]....
        /*09ec*/ 	.word	0xffffffff


	//   ....[248]....
        /*09f0*/ 	.word	0xffffffff


	//   ....[249]....
        /*09f4*/ 	.word	0xffffffff


	//   ....[250]....
        /*09f8*/ 	.word	0xffffffff


	//   ....[251]....
        /*09fc*/ 	.word	0xffffffff


	//   ....[252]....
        /*0a00*/ 	.word	0xffffffff


	//   ....[253]....
        /*0a04*/ 	.word	0xffffffff


	//   ....[254]....
        /*0a08*/ 	.word	0xffffffff


	//   ....[255]....
        /*0a0c*/ 	.word	0xffffffff


	//   ....[0]....
        /*0a10*/ 	.word	0xffffffff


	//   ....[1]....
        /*0a14*/ 	.word	0xffffffff


	//   ....[2]....
        /*0a18*/ 	.word	0xffffffff


	//   ....[3]....
        /*0a1c*/ 	.word	0xffffffff


	//   ....[4]....
        /*0a20*/ 	.word	0xffffffff


	//   ....[5]....
        /*0a24*/ 	.word	0xffffffff


	//   ....[6]....
        /*0a28*/ 	.word	0xffffffff


	//   ....[7]....
        /*0a2c*/ 	.word	0xffffffff


	//   ....[8]....
        /*0a30*/ 	.word	0xffffffff


	//   ....[9]....
        /*0a34*/ 	.word	0xffffffff


	//   ....[10]....
        /*0a38*/ 	.word	0xffffffff


	//   ....[11]....
        /*0a3c*/ 	.word	0xffffffff


	//   ....[12]....
        /*0a40*/ 	.word	0xffffffff


	//   ....[13]....
        /*0a44*/ 	.word	0xffffffff


	//   ....[14]....
        /*0a48*/ 	.word	0xffffffff


	//   ....[15]....
        /*0a4c*/ 	.word	0xffffffff


	//   ....[16]....
        /*0a50*/ 	.word	0xffffffff


	//   ....[17]....
        /*0a54*/ 	.word	0xffffffff


	//   ....[18]....
        /*0a58*/ 	.word	0xffffffff


	//   ....[19]....
        /*0a5c*/ 	.word	0xffffffff


	//   ....[20]....
        /*0a60*/ 	.word	0xffffffff


	//   ....[21]....
        /*0a64*/ 	.word	0xffffffff


	//   ....[22]....
        /*0a68*/ 	.word	0xffffffff


	//   ....[23]....
        /*0a6c*/ 	.word	0xffffffff


	//   ....[24]....
        /*0a70*/ 	.word	0xffffffff


	//   ....[25]....
        /*0a74*/ 	.word	0xffffffff


	//   ....[26]....
        /*0a78*/ 	.word	0xffffffff


	//   ....[27]....
        /*0a7c*/ 	.word	0xffffffff


	//   ....[28]....
        /*0a80*/ 	.word	0xffffffff


	//   ....[29]....
        /*0a84*/ 	.word	0xffffffff


	//   ....[30]....
        /*0a88*/ 	.word	0xffffffff


	//   ....[31]....
        /*0a8c*/ 	.word	0xffffffff


	//   ....[32]....
        /*0a90*/ 	.word	0xffffffff


	//   ....[33]....
        /*0a94*/ 	.word	0xffffffff


	//   ....[34]....
        /*0a98*/ 	.word	0xffffffff


	//   ....[35]....
        /*0a9c*/ 	.word	0xffffffff


	//   ....[36]....
        /*0aa0*/ 	.word	0xffffffff


	//   ....[37]....
        /*0aa4*/ 	.word	0xffffffff


	//   ....[38]....
        /*0aa8*/ 	.word	0xffffffff


	//   ....[39]....
        /*0aac*/ 	.word	0xffffffff


	//   ....[40]....
        /*0ab0*/ 	.word	0xffffffff


	//   ....[41]....
        /*0ab4*/ 	.word	0xffffffff


	//   ....[42]....
        /*0ab8*/ 	.word	0xffffffff


	//   ....[43]....
        /*0abc*/ 	.word	0xffffffff


	//   ....[44]....
        /*0ac0*/ 	.word	0xffffffff


	//   ....[45]....
        /*0ac4*/ 	.word	0xffffffff


	//   ....[46]....
        /*0ac8*/ 	.word	0xffffffff


	//   ....[47]....
        /*0acc*/ 	.word	0xffffffff


	//   ....[48]....
        /*0ad0*/ 	.word	0xffffffff


	//   ....[49]....
        /*0ad4*/ 	.word	0xffffffff


	//   ....[50]....
        /*0ad8*/ 	.word	0xffffffff


	//   ....[51]....
        /*0adc*/ 	.word	0xffffffff


	//   ....[52]....
        /*0ae0*/ 	.word	0xffffffff


	//   ....[53]....
        /*0ae4*/ 	.word	0xffffffff


	//   ....[54]....
        /*0ae8*/ 	.word	0xffffffff


	//   ....[55]....
        /*0aec*/ 	.word	0xffffffff


	//   ....[56]....
        /*0af0*/ 	.word	0xffffffff


	//   ....[57]....
        /*0af4*/ 	.word	0xffffffff


	//   ....[58]....
        /*0af8*/ 	.word	0xffffffff


	//   ....[59]....
        /*0afc*/ 	.word	0xffffffff


	//   ....[60]....
        /*0b00*/ 	.word	0xffffffff


	//   ....[61]....
        /*0b04*/ 	.word	0xffffffff


	//   ....[62]....
        /*0b08*/ 	.word	0xffffffff


	//   ....[63]....
        /*0b0c*/ 	.word	0xffffffff


	//   ....[64]....
        /*0b10*/ 	.word	0xffffffff


	//   ....[65]....
        /*0b14*/ 	.word	0xffffffff


	//   ....[66]....
        /*0b18*/ 	.word	0xffffffff


	//   ....[67]....
        /*0b1c*/ 	.word	0xffffffff


	//   ....[68]....
        /*0b20*/ 	.word	0xffffffff


	//   ....[69]....
        /*0b24*/ 	.word	0xffffffff


	//   ....[70]....
        /*0b28*/ 	.word	0xffffffff


	//   ....[71]....
        /*0b2c*/ 	.word	0xffffffff


	//   ....[72]....
        /*0b30*/ 	.word	0xffffffff


	//   ....[73]....
        /*0b34*/ 	.word	0xffffffff


	//   ....[74]....
        /*0b38*/ 	.word	0xffffffff


	//   ....[75]....
        /*0b3c*/ 	.word	0xffffffff


	//   ....[76]....
        /*0b40*/ 	.word	0xffffffff


	//   ....[77]....
        /*0b44*/ 	.word	0xffffffff


	//   ....[78]....
        /*0b48*/ 	.word	0xffffffff


	//   ....[79]....
        /*0b4c*/ 	.word	0xffffffff


	//   ....[80]....
        /*0b50*/ 	.word	0xffffffff


	//   ....[81]....
        /*0b54*/ 	.word	0xffffffff


	//   ....[82]....
        /*0b58*/ 	.word	0xffffffff


	//   ....[83]....
        /*0b5c*/ 	.word	0xffffffff


	//   ....[84]....
        /*0b60*/ 	.word	0xffffffff


	//   ....[85]....
        /*0b64*/ 	.word	0xffffffff


	//   ....[86]....
        /*0b68*/ 	.word	0xffffffff


	//   ....[87]....
        /*0b6c*/ 	.word	0xffffffff


	//   ....[88]....
        /*0b70*/ 	.word	0xffffffff


	//   ....[89]....
        /*0b74*/ 	.word	0xffffffff


	//   ....[90]....
        /*0b78*/ 	.word	0xffffffff


	//   ....[91]....
        /*0b7c*/ 	.word	0xffffffff


	//   ....[92]....
        /*0b80*/ 	.word	0xffffffff


	//   ....[93]....
        /*0b84*/ 	.word	0xffffffff


	//   ....[94]....
        /*0b88*/ 	.word	0xffffffff


	//   ....[95]....
        /*0b8c*/ 	.word	0xffffffff


	//   ....[96]....
        /*0b90*/ 	.word	0xffffffff


	//   ....[97]....
        /*0b94*/ 	.word	0xffffffff


	//   ....[98]....
        /*0b98*/ 	.word	0xffffffff


	//   ....[99]....
        /*0b9c*/ 	.word	0xffffffff


	//   ....[100]....
        /*0ba0*/ 	.word	0xffffffff


	//   ....[101]....
        /*0ba4*/ 	.word	0xffffffff


	//   ....[102]....
        /*0ba8*/ 	.word	0xffffffff


	//   ....[103]....
        /*0bac*/ 	.word	0xffffffff


	//   ....[104]....
        /*0bb0*/ 	.word	0xffffffff


	//   ....[105]....
        /*0bb4*/ 	.word	0xffffffff


	//   ....[106]....
        /*0bb8*/ 	.word	0xffffffff


	//   ....[107]....
        /*0bbc*/ 	.word	0xffffffff


	//   ....[108]....
        /*0bc0*/ 	.word	0xffffffff


	//   ....[109]....
        /*0bc4*/ 	.word	0xffffffff


	//   ....[110]....
        /*0bc8*/ 	.word	0xffffffff


	//   ....[111]....
        /*0bcc*/ 	.word	0xffffffff


	//   ....[112]....
        /*0bd0*/ 	.word	0xffffffff


	//   ....[113]....
        /*0bd4*/ 	.word	0xffffffff


	//   ....[114]....
        /*0bd8*/ 	.word	0xffffffff


	//   ....[115]....
        /*0bdc*/ 	.word	0xffffffff


	//   ....[116]....
        /*0be0*/ 	.word	0xffffffff


	//   ....[117]....
        /*0be4*/ 	.word	0xffffffff


	//   ....[118]....
        /*0be8*/ 	.word	0xffffffff


	//   ....[119]....
        /*0bec*/ 	.word	0xffffffff


	//   ....[120]....
        /*0bf0*/ 	.word	0xffffffff


	//   ....[121]....
        /*0bf4*/ 	.word	0xffffffff


	//   ....[122]....
        /*0bf8*/ 	.word	0xffffffff


	//   ....[123]....
        /*0bfc*/ 	.word	0xffffffff


	//   ....[124]....
        /*0c00*/ 	.word	0xffffffff


	//   ....[125]....
        /*0c04*/ 	.word	0xffffffff


	//   ....[126]....
        /*0c08*/ 	.word	0xffffffff


	//   ....[127]....
        /*0c0c*/ 	.word	0xffffffff


	//   ....[128]....
        /*0c10*/ 	.word	0xffffffff


	//   ....[129]....
        /*0c14*/ 	.word	0xffffffff


	//   ....[130]....
        /*0c18*/ 	.word	0xffffffff


	//   ....[131]....
        /*0c1c*/ 	.word	0xffffffff


	//   ....[132]....
        /*0c20*/ 	.word	0xffffffff


	//   ....[133]....
        /*0c24*/ 	.word	0xffffffff


	//   ....[134]....
        /*0c28*/ 	.word	0xffffffff


	//   ....[135]....
        /*0c2c*/ 	.word	0xffffffff


	//   ....[136]....
        /*0c30*/ 	.word	0xffffffff


	//   ....[137]....
        /*0c34*/ 	.word	0xffffffff


	//   ....[138]....
        /*0c38*/ 	.word	0xffffffff


	//   ....[139]....
        /*0c3c*/ 	.word	0xffffffff


	//   ....[140]....
        /*0c40*/ 	.word	0xffffffff


	//   ....[141]....
        /*0c44*/ 	.word	0xffffffff


	//   ....[142]....
        /*0c48*/ 	.word	0xffffffff


	//   ....[143]....
        /*0c4c*/ 	.word	0xffffffff


	//   ....[144]....
        /*0c50*/ 	.word	0xffffffff


	//   ....[145]....
        /*0c54*/ 	.word	0xffffffff


	//   ....[146]....
        /*0c58*/ 	.word	0xffffffff


	//   ....[147]....
        /*0c5c*/ 	.word	0xffffffff


	//   ....[148]....
        /*0c60*/ 	.word	0xffffffff


	//   ....[149]....
        /*0c64*/ 	.word	0xffffffff


	//   ....[150]....
        /*0c68*/ 	.word	0xffffffff


	//   ....[151]....
        /*0c6c*/ 	.word	0xffffffff


	//   ....[152]....
        /*0c70*/ 	.word	0xffffffff


	//   ....[153]....
        /*0c74*/ 	.word	0xffffffff


	//   ....[154]....
        /*0c78*/ 	.word	0xffffffff


	//   ....[155]....
        /*0c7c*/ 	.word	0xffffffff


	//   ....[156]....
        /*0c80*/ 	.word	0xffffffff


	//   ....[157]....
        /*0c84*/ 	.word	0xffffffff


	//   ....[158]....
        /*0c88*/ 	.word	0xffffffff


	//   ....[159]....
        /*0c8c*/ 	.word	0xffffffff


	//   ....[160]....
        /*0c90*/ 	.word	0xffffffff


	//   ....[161]....
        /*0c94*/ 	.word	0xffffffff


	//   ....[162]....
        /*0c98*/ 	.word	0xffffffff


	//   ....[163]....
        /*0c9c*/ 	.word	0xffffffff


	//   ....[164]....
        /*0ca0*/ 	.word	0xffffffff


	//   ....[165]....
        /*0ca4*/ 	.word	0xffffffff


	//   ....[166]....
        /*0ca8*/ 	.word	0xffffffff


	//   ....[167]....
        /*0cac*/ 	.word	0xffffffff


	//   ....[168]....
        /*0cb0*/ 	.word	0xffffffff


	//   ....[169]....
        /*0cb4*/ 	.word	0xffffffff


	//   ....[170]....
        /*0cb8*/ 	.word	0xffffffff


	//   ....[171]....
        /*0cbc*/ 	.word	0xffffffff


	//   ....[172]....
        /*0cc0*/ 	.word	0xffffffff


	//   ....[173]....
        /*0cc4*/ 	.word	0xffffffff


	//   ....[174]....
        /*0cc8*/ 	.word	0xffffffff


	//   ....[175]....
        /*0ccc*/ 	.word	0xffffffff


	//   ....[176]....
        /*0cd0*/ 	.word	0xffffffff


	//   ....[177]....
        /*0cd4*/ 	.word	0xffffffff


	//   ....[178]....
        /*0cd8*/ 	.word	0xffffffff


	//   ....[179]....
        /*0cdc*/ 	.word	0xffffffff


	//   ....[180]....
        /*0ce0*/ 	.word	0xffffffff


	//   ....[181]....
        /*0ce4*/ 	.word	0xffffffff


	//   ....[182]....
        /*0ce8*/ 	.word	0xffffffff


	//   ....[183]....
        /*0cec*/ 	.word	0xffffffff


	//   ....[184]....
        /*0cf0*/ 	.word	0xffffffff


	//   ....[185]....
        /*0cf4*/ 	.word	0xffffffff


	//----- nvinfo : EIATTR_COOP_GROUP_INSTR_OFFSETS
	.align		4
.L_846:
        /*0cf8*/ 	.byte	0x04, 0x28
        /*0cfa*/ 	.short	(.L_848 - .L_847)


	//   ....[0]....
.L_847:
        /*0cfc*/ 	.word	0x00000090


	//   ....[1]....
        /*0d00*/ 	.word	0x00002310


	//   ....[2]....
        /*0d04*/ 	.word	0x00002360


	//   ....[3]....
        /*0d08*/ 	.word	0x00002b30


	//   ....[4]....
        /*0d0c*/ 	.word	0x00002b50


	//   ....[5]....
        /*0d10*/ 	.word	0x000032a0


	//   ....[6]....
        /*0d14*/ 	.word	0x000032b0


	//   ....[7]....
        /*0d18*/ 	.word	0x00003ac0


	//   ....[8]....
        /*0d1c*/ 	.word	0x00003af0


	//   ....[9]....
        /*0d20*/ 	.word	0x000046e0


	//   ....[10]....
        /*0d24*/ 	.word	0x00004710


	//   ....[11]....
        /*0d28*/ 	.word	0x00004e90


	//   ....[12]....
        /*0d2c*/ 	.word	0x00004eb0


	//   ....[13]....
        /*0d30*/ 	.word	0x00005650


	//   ....[14]....
        /*0d34*/ 	.word	0x00005680


	//   ....[15]....
        /*0d38*/ 	.word	0x00005790


	//   ....[16]....
        /*0d3c*/ 	.word	0x000057c0


	//   ....[17]....
        /*0d40*/ 	.word	0x00005890


	//   ....[18]....
        /*0d44*/ 	.word	0x000058b0


	//   ....[19]....
        /*0d48*/ 	.word	0x00005d50


	//   ....[20]....
        /*0d4c*/ 	.word	0x00005d70


	//   ....[21]....
        /*0d50*/ 	.word	0x00005ea0


	//   ....[22]....
        /*0d54*/ 	.word	0x00005ed0


	//   ....[23]....
        /*0d58*/ 	.word	0x00005fa0


	//   ....[24]....
        /*0d5c*/ 	.word	0x00005fd0


	//   ....[25]....
        /*0d60*/ 	.word	0x000071a0


	//   ....[26]....
        /*0d64*/ 	.word	0x000071c0


	//   ....[27]....
        /*0d68*/ 	.word	0x00007300


	//   ....[28]....
        /*0d6c*/ 	.word	0x00007310


	//   ....[29]....
        /*0d70*/ 	.word	0x00007440


	//   ....[30]....
        /*0d74*/ 	.word	0x00007460


	//   ....[31]....
        /*0d78*/ 	.word	0x00007590


	//   ....[32]....
        /*0d7c*/ 	.word	0x000075a0


	//   ....[33]....
        /*0d80*/ 	.word	0x000076d0


	//   ....[34]....
        /*0d84*/ 	.word	0x000076f0


	//   ....[35]....
        /*0d88*/ 	.word	0x00007820


	//   ....[36]....
        /*0d8c*/ 	.word	0x00007830


	//   ....[37]....
        /*0d90*/ 	.word	0x00007960


	//   ....[38]....
        /*0d94*/ 	.word	0x00007980


	//   ....[39]....
        /*0d98*/ 	.word	0x00007ab0


	//   ....[40]....
        /*0d9c*/ 	.word	0x00007ac0


	//   ....[41]....
        /*0da0*/ 	.word	0x00008390


	//   ....[42]....
        /*0da4*/ 	.word	0x000083c0


	//   ....[43]....
        /*0da8*/ 	.word	0x000083f0


	//   ....[44]....
        /*0dac*/ 	.word	0x00008410


	//   ....[45]....
        /*0db0*/ 	.word	0x00008430


	//   ....[46]....
        /*0db4*/ 	.word	0x00008450


	//   ....[47]....
        /*0db8*/ 	.word	0x00008980


	//   ....[48]....
        /*0dbc*/ 	.word	0x00008990


	//   ....[49]....
        /*0dc0*/ 	.word	0x000089a0


	//   ....[50]....
        /*0dc4*/ 	.word	0x000089b0


	//   ....[51]....
        /*0dc8*/ 	.word	0x00008b20


	//   ....[52]....
        /*0dcc*/ 	.word	0x00008b30


	//   ....[53]....
        /*0dd0*/ 	.word	0x000097c0


	//   ....[54]....
        /*0dd4*/ 	.word	0x00009830


	//   ....[55]....
        /*0dd8*/ 	.word	0x00009840


	//   ....[56]....
        /*0ddc*/ 	.word	0x00009850


	//   ....[57]....
        /*0de0*/ 	.word	0x00009970


	//   ....[58]....
        /*0de4*/ 	.word	0x00009980


	//   ....[59]....
        /*0de8*/ 	.word	0x00009e10


	//   ....[60]....
        /*0dec*/ 	.word	0x00009fe0


	//   ....[61]....
        /*0df0*/ 	.word	0x0000a560


	//   ....[62]....
        /*0df4*/ 	.word	0x0000ac70


	//   ....[63]....
        /*0df8*/ 	.word	0x0000b390


	//   ....[64]....
        /*0dfc*/ 	.word	0x0000b3c0


	//   ....[65]....
        /*0e00*/ 	.word	0x0000b3d0


	//   ....[66]....
        /*0e04*/ 	.word	0x0000b3e0


	//   ....[67]....
        /*0e08*/ 	.word	0x0000b400


	//   ....[68]....
        /*0e0c*/ 	.word	0x0000b420


	//   ....[69]....
        /*0e10*/ 	.word	0x0000b440


	//   ....[70]....
        /*0e14*/ 	.word	0x0000b450


	//   ....[71]....
        /*0e18*/ 	.word	0x0000cd40


	//   ....[72]....
        /*0e1c*/ 	.word	0x0000cd80


	//   ....[73]....
        /*0e20*/ 	.word	0x0000cd90


	//   ....[74]....
        /*0e24*/ 	.word	0x0000cda0


	//   ....[75]....
        /*0e28*/ 	.word	0x0000cdb0


	//   ....[76]....
        /*0e2c*/ 	.word	0x0000ceb0


	//   ....[77]....
        /*0e30*/ 	.word	0x0000dac0


	//   ....[78]....
        /*0e34*/ 	.word	0x0000db00


	//   ....[79]....
        /*0e38*/ 	.word	0x0000db10


	//   ....[80]....
        /*0e3c*/ 	.word	0x0000db20


	//   ....[81]....
        /*0e40*/ 	.word	0x0000db30


	//   ....[82]....
        /*0e44*/ 	.word	0x0000dc30


	//   ....[83]....
        /*0e48*/ 	.word	0x0000de70


	//   ....[84]....
        /*0e4c*/ 	.word	0x0000e0b0


	//   ....[85]....
        /*0e50*/ 	.word	0x0000e2d0


	//   ....[86]....
        /*0e54*/ 	.word	0x0000ed90


	//   ....[87]....
        /*0e58*/ 	.word	0x0000f550


	//   ....[88]....
        /*0e5c*/ 	.word	0x0000f580


	//   ....[89]....
        /*0e60*/ 	.word	0x0000f590


	//   ....[90]....
        /*0e64*/ 	.word	0x0000f5a0


	//   ....[91]....
        /*0e68*/ 	.word	0x0000f5b0


	//   ....[92]....
        /*0e6c*/ 	.word	0x0000f600


	//   ....[93]....
        /*0e70*/ 	.word	0x0000f610


	//   ....[94]....
        /*0e74*/ 	.word	0x0000f620


	//   ....[95]....
        /*0e78*/ 	.word	0x00011ad0


	//   ....[96]....
        /*0e7c*/ 	.word	0x00011b00


	//   ....[97]....
        /*0e80*/ 	.word	0x00011b10


	//   ....[98]....
        /*0e84*/ 	.word	0x00011b20


	//   ....[99]....
        /*0e88*/ 	.word	0x00011b30


	//   ....[100]....
        /*0e8c*/ 	.word	0x00011c20


	//   ....[101]....
        /*0e90*/ 	.word	0x00012800


	//   ....[102]....
        /*0e94*/ 	.word	0x00012830


	//   ....[103]....
        /*0e98*/ 	.word	0x00012840


	//   ....[104]....
        /*0e9c*/ 	.word	0x00012850


	//   ....[105]....
        /*0ea0*/ 	.word	0x00012860


	//   ....[106]....
        /*0ea4*/ 	.word	0x00012950


	//   ....[107]....
        /*0ea8*/ 	.word	0x00012d50


	//   ....[108]....
        /*0eac*/ 	.word	0x00012d80


	//   ....[109]....
        /*0eb0*/ 	.word	0x00012d90


	//   ....[110]....
        /*0eb4*/ 	.word	0x00012da0


	//   ....[111]....
        /*0eb8*/ 	.word	0x00012de0


	//   ....[112]....
        /*0ebc*/ 	.word	0x00012df0


	//   ....[113]....
        /*0ec0*/ 	.word	0x00012e00


	//   ....[114]....
        /*0ec4*/ 	.word	0x00012e10


	//   ....[115]....
        /*0ec8*/ 	.word	0x00014d70


	//   ....[116]....
        /*0ecc*/ 	.word	0x00014e20


	//   ....[117]....
        /*0ed0*/ 	.word	0x00014e30


	//   ....[118]....
        /*0ed4*/ 	.word	0x00014e40


	//   ....[119]....
        /*0ed8*/ 	.word	0x00014e50


	//   ....[120]....
        /*0edc*/ 	.word	0x00014e60


	//   ....[121]....
        /*0ee0*/ 	.word	0x00015a90


	//   ....[122]....
        /*0ee4*/ 	.word	0x00015ad0


	//   ....[123]....
        /*0ee8*/ 	.word	0x00015ae0


	//   ....[124]....
        /*0eec*/ 	.word	0x00015af0


	//   ....[125]....
        /*0ef0*/ 	.word	0x00015b00


	//   ....[126]....
        /*0ef4*/ 	.word	0x00015b10


	//   ....[127]....
        /*0ef8*/ 	.word	0x00015e60


	//   ....[128]....
        /*0efc*/ 	.word	0x00016060


	//   ....[129]....
        /*0f00*/ 	.word	0x00016630


	//   ....[130]....
        /*0f04*/ 	.word	0x00016d70


	//   ....[131]....
        /*0f08*/ 	.word	0x00017510


	//   ....[132]....
        /*0f0c*/ 	.word	0x00017540


	//   ....[133]....
        /*0f10*/ 	.word	0x00017550


	//   ....[134]....
        /*0f14*/ 	.word	0x00017560


	//   ....[135]....
        /*0f18*/ 	.word	0x00017590


	//   ....[136]....
        /*0f1c*/ 	.word	0x000175b0


	//   ....[137]....
        /*0f20*/ 	.word	0x000175c0


	//   ....[138]....
        /*0f24*/ 	.word	0x000175d0


	//   ....[139]....
        /*0f28*/ 	.word	0x00019520


	//   ....[140]....
        /*0f2c*/ 	.word	0x00019590


	//   ....[141]....
        /*0f30*/ 	.word	0x000195a0


	//   ....[142]....
        /*0f34*/ 	.word	0x000195b0


	//   ....[143]....
        /*0f38*/ 	.word	0x000195e0


	//   ....[144]....
        /*0f3c*/ 	.word	0x00019600


	//   ....[145]....
        /*0f40*/ 	.word	0x00019610


	//   ....[146]....
        /*0f44*/ 	.word	0x00019620


	//   ....[147]....
        /*0f48*/ 	.word	0x0001b180


	//   ....[148]....
        /*0f4c*/ 	.word	0x0001b1c0


	//   ....[149]....
        /*0f50*/ 	.word	0x0001b1f0


	//   ....[150]....
        /*0f54*/ 	.word	0x0001b210


	//   ....[151]....
        /*0f58*/ 	.word	0x0001b230


	//   ....[152]....
        /*0f5c*/ 	.word	0x0001b250


	//   ....[153]....
        /*0f60*/ 	.word	0x0001b260


	//   ....[154]....
        /*0f64*/ 	.word	0x0001b270


	//   ....[155]....
        /*0f68*/ 	.word	0x0001b4b0


	//   ....[156]....
        /*0f6c*/ 	.word	0x0001b4c0


	//   ....[157]....
        /*0f70*/ 	.word	0x0001b5c0


	//   ....[158]....
        /*0f74*/ 	.word	0x0001b5f0


	//   ....[159]....
        /*0f78*/ 	.word	0x0001b6d0


	//   ....[160]....
        /*0f7c*/ 	.word	0x0001b700


	//   ....[161]....
        /*0f80*/ 	.word	0x0001b7e0


	//   ....[162]....
        /*0f84*/ 	.word	0x0001b810


	//   ....[163]....
        /*0f88*/ 	.word	0x0001b8f0


	//   ....[164]....
        /*0f8c*/ 	.word	0x0001b920


	//   ....[165]....
        /*0f90*/ 	.word	0x0001ba00


	//   ....[166]....
        /*0f94*/ 	.word	0x0001ba30


	//   ....[167]....
        /*0f98*/ 	.word	0x0001bb10


	//   ....[168]....
        /*0f9c*/ 	.word	0x0001bb40


	//   ....[169]....
        /*0fa0*/ 	.word	0x0001bc20


	//   ....[170]....
        /*0fa4*/ 	.word	0x0001bc40


	//   ....[171]....
        /*0fa8*/ 	.word	0x0001c3c0


	//   ....[172]....
        /*0fac*/ 	.word	0x0001c3e0


	//   ....[173]....
        /*0fb0*/ 	.word	0x0001c4f0


	//   ....[174]....
        /*0fb4*/ 	.word	0x0001c500


	//   ....[175]....
        /*0fb8*/ 	.word	0x0001c610


	//   ....[176]....
        /*0fbc*/ 	.word	0x0001c630


	//   ....[177]....
        /*0fc0*/ 	.word	0x0001c740


	//   ....[178]....
        /*0fc4*/ 	.word	0x0001c750


	//   ....[179]....
        /*0fc8*/ 	.word	0x0001c860


	//   ....[180]....
        /*0fcc*/ 	.word	0x0001c880


	//   ....[181]....
        /*0fd0*/ 	.word	0x0001c990


	//   ....[182]....
        /*0fd4*/ 	.word	0x0001c9a0


	//   ....[183]....
        /*0fd8*/ 	.word	0x0001cab0


	//   ....[184]....
        /*0fdc*/ 	.word	0x0001cad0


	//   ....[185]....
        /*0fe0*/ 	.word	0x0001cbe0


	//   ....[186]....
        /*0fe4*/ 	.word	0x0001cbf0


	//   ....[187]....
        /*0fe8*/ 	.word	0x0001cd40


	//   ....[188]....
        /*0fec*/ 	.word	0x0001cdc0


	//   ....[189]....
        /*0ff0*/ 	.word	0x0001ce40


	//   ....[190]....
        /*0ff4*/ 	.word	0x0001ceb0


	//   ....[191]....
        /*0ff8*/ 	.word	0x0001cf30


	//   ....[192]....
        /*0ffc*/ 	.word	0x0001cfb0


	//   ....[193]....
        /*1000*/ 	.word	0x0001d030


	//   ....[194]....
        /*1004*/ 	.word	0x0001d0a0


	//   ....[195]....
        /*1008*/ 	.word	0x0001d120


	//   ....[196]....
        /*100c*/ 	.word	0x0001d1a0


	//   ....[197]....
        /*1010*/ 	.word	0x0001d220


	//   ....[198]....
        /*1014*/ 	.word	0x0001d290


	//   ....[199]....
        /*1018*/ 	.word	0x0001d310


	//   ....[200]....
        /*101c*/ 	.word	0x0001d390


	//   ....[201]....
        /*1020*/ 	.word	0x0001d410


	//   ....[202]....
        /*1024*/ 	.word	0x0001d480


	//   ....[203]....
        /*1028*/ 	.word	0x0001d500


	//   ....[204]....
        /*102c*/ 	.word	0x0001d570


	//   ....[205]....
        /*1030*/ 	.word	0x0001d780


	//   ....[206]....
        /*1034*/ 	.word	0x0001d7f0


	//   ....[207]....
        /*1038*/ 	.word	0x0001d900


	//   ....[208]....
        /*103c*/ 	.word	0x0001d970


	//   ....[209]....
        /*1040*/ 	.word	0x0001d9f0


	//   ....[210]....
        /*1044*/ 	.word	0x0001da70


	//   ....[211]....
        /*1048*/ 	.word	0x0001dc30


	//   ....[212]....
        /*104c*/ 	.word	0x0001dca0


	//   ....[213]....
        /*1050*/ 	.word	0x0001ddf0


	//   ....[214]....
        /*1054*/ 	.word	0x0001de60


	//   ....[215]....
        /*1058*/ 	.word	0x0001dee0


	//   ....[216]....
        /*105c*/ 	.word	0x0001df60


	//   ....[217]....
        /*1060*/ 	.word	0x0001dfe0


	//   ....[218]....
        /*1064*/ 	.word	0x0001e060


	//   ....[219]....
        /*1068*/ 	.word	0x0001e0c0


	//   ....[220]....
        /*106c*/ 	.word	0x0001e120


	//   ....[221]....
        /*1070*/ 	.word	0x0001e170


	//   ....[222]....
        /*1074*/ 	.word	0x0001e1c0


	//   ....[223]....
        /*1078*/ 	.word	0x0001e210


	//   ....[224]....
        /*107c*/ 	.word	0x0001e260


	//   ....[225]....
        /*1080*/ 	.word	0x0001e2b0


	//   ....[226]....
        /*1084*/ 	.word	0x0001e300


	//   ....[227]....
        /*1088*/ 	.word	0x0001e380


	//   ....[228]....
        /*108c*/ 	.word	0x0001e400


	//   ....[229]....
        /*1090*/ 	.word	0x0001e540


	//   ....[230]....
        /*1094*/ 	.word	0x0001e5b0


	//   ....[231]....
        /*1098*/ 	.word	0x0001e700


	//   ....[232]....
        /*109c*/ 	.word	0x0001e770


	//   ....[233]....
        /*10a0*/ 	.word	0x0001e7f0


	//   ....[234]....
        /*10a4*/ 	.word	0x0001e870


	//   ....[235]....
        /*10a8*/ 	.word	0x0001e9b0


	//   ....[236]....
        /*10ac*/ 	.word	0x0001ea20


	//   ....[237]....
        /*10b0*/ 	.word	0x0001eb70


	//   ....[238]....
        /*10b4*/ 	.word	0x0001ebe0


	//   ....[239]....
        /*10b8*/ 	.word	0x0001ec60


	//   ....[240]....
        /*10bc*/ 	.word	0x0001ece0


	//   ....[241]....
        /*10c0*/ 	.word	0x0001ed60


	//   ....[242]....
        /*10c4*/ 	.word	0x0001ede0


	//   ....[243]....
        /*10c8*/ 	.word	0x0001ee30


	//   ....[244]....
        /*10cc*/ 	.word	0x0001ee80


	//   ....[245]....
        /*10d0*/ 	.word	0x0001eed0


	//   ....[246]....
        /*10d4*/ 	.word	0x0001ef10


	//   ....[247]....
        /*10d8*/ 	.word	0x0001ef60


	//   ....[248]....
        /*10dc*/ 	.word	0x0001efa0


	//   ....[249]....
        /*10e0*/ 	.word	0x0001eff0


	//   ....[250]....
        /*10e4*/ 	.word	0x0001f040


	//   ....[251]....
        /*10e8*/ 	.word	0x0001f0c0


	//   ....[252]....
        /*10ec*/ 	.word	0x0001f140


	//   ....[253]....
        /*10f0*/ 	.word	0x0001f260


	//   ....[254]....
        /*10f4*/ 	.word	0x0001f2d0


	//   ....[255]....
        /*10f8*/ 	.word	0x0001f400


	//   ....[0]....
        /*10fc*/ 	.word	0x0001f470


	//   ....[1]....
        /*1100*/ 	.word	0x0001f4f0


	//   ....[2]....
        /*1104*/ 	.word	0x0001f570


	//   ....[3]....
        /*1108*/ 	.word	0x0001f690


	//   ....[4]....
        /*110c*/ 	.word	0x0001f700


	//   ....[5]....
        /*1110*/ 	.word	0x0001f830


	//   ....[6]....
        /*1114*/ 	.word	0x0001f8a0


	//   ....[7]....
        /*1118*/ 	.word	0x0001f8f0


	//   ....[8]....
        /*111c*/ 	.word	0x0001f950


	//   ....[9]....
        /*1120*/ 	.word	0x0001f9a0


	//   ....[10]....
        /*1124*/ 	.word	0x0001f9e0


	//   ....[11]....
        /*1128*/ 	.word	0x0001fa30


	//   ....[12]....
        /*112c*/ 	.word	0x0001fa70


	//   ....[13]....
        /*1130*/ 	.word	0x0001fac0


	//   ....[14]....
        /*1134*/ 	.word	0x0001fb00


	//   ....[15]....
        /*1138*/ 	.word	0x0001fb80


	//   ....[16]....
        /*113c*/ 	.word	0x0001fc00


	//   ....[17]....
        /*1140*/ 	.word	0x0001fc80


	//   ....[18]....
        /*1144*/ 	.word	0x0001fdb0


	//   ....[19]....
        /*1148*/ 	.word	0x0001fe20


	//   ....[20]....
        /*114c*/ 	.word	0x0001ff50


	//   ....[21]....
        /*1150*/ 	.word	0x0001ffc0


	//   ....[22]....
        /*1154*/ 	.word	0x00020040


	//   ....[23]....
        /*1158*/ 	.word	0x000200c0


	//   ....[24]....
        /*115c*/ 	.word	0x00020140


	//   ....[25]....
        /*1160*/ 	.word	0x000201c0


	//   ....[26]....
        /*1164*/ 	.word	0x00020210


	//   ....[27]....
        /*1168*/ 	.word	0x00020270


	//   ....[28]....
        /*116c*/ 	.word	0x000202c0


	//   ....[29]....
        /*1170*/ 	.word	0x00020300


	//   ....[30]....
        /*1174*/ 	.word	0x00020350


	//   ....[31]....
        /*1178*/ 	.word	0x00020390


	//   ....[32]....
        /*117c*/ 	.word	0x000203e0


	//   ....[33]....
        /*1180*/ 	.word	0x00020420


	//   ....[34]....
        /*1184*/ 	.word	0x00020480


	//   ....[35]....
        /*1188*/ 	.word	0x000204e0


	//   ....[36]....
        /*118c*/ 	.word	0x00020530


	//   ....[37]....
        /*1190*/ 	.word	0x00020590


	//   ....[38]....
        /*1194*/ 	.word	0x000205e0


	//   ....[39]....
        /*1198*/ 	.word	0x00020640


	//   ....[40]....
        /*119c*/ 	.word	0x00020690


	//   ....[41]....
        /*11a0*/ 	.word	0x000206f0


	//   ....[42]....
        /*11a4*/ 	.word	0x00020760


	//   ....[43]....
        /*11a8*/ 	.word	0x000207e0


	//   ....[44]....
        /*11ac*/ 	.word	0x00020860


	//   ....[45]....
        /*11b0*/ 	.word	0x000208d0


	//   ....[46]....
        /*11b4*/ 	.word	0x00020950


	//   ....[47]....
        /*11b8*/ 	.word	0x000209d0


	//   ....[48]....
        /*11bc*/ 	.word	0x00020a50


	//   ....[49]....
        /*11c0*/ 	.word	0x00020ac0


	//   ....[50]....
        /*11c4*/ 	.word	0x00020b40


	//   ....[51]....
        /*11c8*/ 	.word	0x00020bc0


	//   ....[52]....
        /*11cc*/ 	.word	0x00020c40


	//   ....[53]....
        /*11d0*/ 	.word	0x00020cb0


	//   ....[54]....
        /*11d4*/ 	.word	0x00020d30


	//   ....[55]....
        /*11d8*/ 	.word	0x00020db0


	//   ....[56]....
        /*11dc*/ 	.word	0x00020e30


	//   ....[57]....
        /*11e0*/ 	.word	0x00020ea0


	//   ....[58]....
        /*11e4*/ 	.word	0x00021370


	//   ....[59]....
        /*11e8*/ 	.word	0x00021390


	//   ....[60]....
        /*11ec*/ 	.word	0x000213b0


	//   ....[61]....
        /*11f0*/ 	.word	0x000213c0


	//   ....[62]....
        /*11f4*/ 	.word	0x000216b0


	//   ....[63]....
        /*11f8*/ 	.word	0x000216c0


	//   ....[64]....
        /*11fc*/ 	.word	0x000216d0


	//   ....[65]....
        /*1200*/ 	.word	0x000216e0


	//   ....[66]....
        /*1204*/ 	.word	0x000219b0


	//   ....[67]....
        /*1208*/ 	.word	0x000219d0


	//   ....[68]....
        /*120c*/ 	.word	0x000219f0


	//   ....[69]....
        /*1210*/ 	.word	0x00021a00


	//   ....[70]....
        /*1214*/ 	.word	0x00021cf0


	//   ....[71]....
        /*1218*/ 	.word	0x00021d00


	//   ....[72]....
        /*121c*/ 	.word	0x00021d10


	//   ....[73]....
        /*1220*/ 	.word	0x00021d20


	//   ....[74]....
        /*1224*/ 	.word	0x00021ff0


	//   ....[75]....
        /*1228*/ 	.word	0x00022010


	//   ....[76]....
        /*122c*/ 	.word	0x00022030


	//   ....[77]....
        /*1230*/ 	.word	0x00022040


	//   ....[78]....
        /*1234*/ 	.word	0x00022340


	//   ....[79]....
        /*1238*/ 	.word	0x00022360


	//   ....[80]....
        /*123c*/ 	.word	0x00022380


	//   ....[81]....
        /*1240*/ 	.word	0x00022390


	//   ....[82]....
        /*1244*/ 	.word	0x00022670


	//   ....[83]....
        /*1248*/ 	.word	0x000226d0


	//   ....[84]....
        /*124c*/ 	.word	0x000226e0


	//   ....[85]....
        /*1250*/ 	.word	0x000226f0


	//   ....[86]....
        /*1254*/ 	.word	0x000229f0


	//   ....[87]....
        /*1258*/ 	.word	0x00022a50


	//   ....[88]....
        /*125c*/ 	.word	0x00022a60


	//   ....[89]....
        /*1260*/ 	.word	0x00022a70


	//   ....[90]....
        /*1264*/ 	.word	0x000260a0


	//   ....[91]....
        /*1268*/ 	.word	0x000260c0


	//   ....[92]....
        /*126c*/ 	.word	0x000260e0


	//   ....[93]....
        /*1270*/ 	.word	0x000260f0


	//   ....[94]....
        /*1274*/ 	.word	0x00026320


	//   ....[95]....
        /*1278*/ 	.word	0x00026330


	//   ....[96]....
        /*127c*/ 	.word	0x00026340


	//   ....[97]....
        /*1280*/ 	.word	0x00026350


	//   ....[98]....
        /*1284*/ 	.word	0x000265c0


	//   ....[99]....
        /*1288*/ 	.word	0x000265e0


	//   ....[100]....
        /*128c*/ 	.word	0x00026600


	//   ....[101]....
        /*1290*/ 	.word	0x00026610


	//   ....[102]....
        /*1294*/ 	.word	0x00026830


	//   ....[103]....
        /*1298*/ 	.word	0x00026840


	//   ....[104]....
        /*129c*/ 	.word	0x00026850


	//   ....[105]....
        /*12a0*/ 	.word	0x00026860


	//   ....[106]....
        /*12a4*/ 	.word	0x00026ad0


	//   ....[107]....
        /*12a8*/ 	.word	0x00026af0


	//   ....[108]....
        /*12ac*/ 	.word	0x00026b10


	//   ....[109]....
        /*12b0*/ 	.word	0x00026b20


	//   ....[110]....
        /*12b4*/ 	.word	0x00026d40


	//   ....[111]....
        /*12b8*/ 	.word	0x00026d50


	//   ....[112]....
        /*12bc*/ 	.word	0x00026d60


	//   ....[113]....
        /*12c0*/ 	.word	0x00026d70


	//   ....[114]....
        /*12c4*/ 	.word	0x00026fe0


	//   ....[115]....
        /*12c8*/ 	.word	0x00027000


	//   ....[116]....
        /*12cc*/ 	.word	0x00027020


	//   ....[117]....
        /*12d0*/ 	.word	0x00027030


	//   ....[118]....
        /*12d4*/ 	.word	0x000272b0


	//   ....[119]....
        /*12d8*/ 	.word	0x000272c0


	//   ....[120]....
        /*12dc*/ 	.word	0x000272d0


	//   ....[121]....
        /*12e0*/ 	.word	0x000272e0


	//   ....[122]....
        /*12e4*/ 	.word	0x0002acd0


	//   ....[123]....
        /*12e8*/ 	.word	0x0002ad50


	//   ....[124]....
        /*12ec*/ 	.word	0x0002add0


	//   ....[125]....
        /*12f0*/ 	.word	0x0002ae40


	//   ....[126]....
        /*12f4*/ 	.word	0x0002aec0


	//   ....[127]....
        /*12f8*/ 	.word	0x0002af30


	//   ....[128]....
        /*12fc*/ 	.word	0x0002afb0


	//   ....[129]....
        /*1300*/ 	.word	0x0002b020


	//   ....[130]....
        /*1304*/ 	.word	0x0002b0a0


	//   ....[131]....
        /*1308*/ 	.word	0x0002b120


	//   ....[132]....
        /*130c*/ 	.word	0x0002b1a0


	//   ....[133]....
        /*1310*/ 	.word	0x0002b210


	//   ....[134]....
        /*1314*/ 	.word	0x0002b290


	//   ....[135]....
        /*1318*/ 	.word	0x0002b300


	//   ....[136]....
        /*131c*/ 	.word	0x0002b380


	//   ....[137]....
        /*1320*/ 	.word	0x0002b3f0


	//   ....[138]....
        /*1324*/ 	.word	0x0002b470


	//   ....[139]....
        /*1328*/ 	.word	0x0002b4f0


	//   ....[140]....
        /*132c*/ 	.word	0x0002b570


	//   ....[141]....
        /*1330*/ 	.word	0x0002b5e0


	//   ....[142]....
        /*1334*/ 	.word	0x0002b660


	//   ....[143]....
        /*1338*/ 	.word	0x0002b6e0


	//   ....[144]....
        /*133c*/ 	.word	0x0002b760


	//   ....[145]....
        /*1340*/ 	.word	0x0002b7d0


	//   ....[146]....
        /*1344*/ 	.word	0x0002b850


	//   ....[147]....
        /*1348*/ 	.word	0x0002b8d0


	//   ....[148]....
        /*134c*/ 	.word	0x0002b940


	//   ....[149]....
        /*1350*/ 	.word	0x0002b9b0


	//   ....[150]....
        /*1354*/ 	.word	0x0002ba30


	//   ....[151]....
        /*1358*/ 	.word	0x0002bab0


	//   ....[152]....
        /*135c*/ 	.word	0x0002bb20


	//   ....[153]....
        /*1360*/ 	.word	0x0002bb90


	//   ....[154]....
        /*1364*/ 	.word	0x0002bc10


	//   ....[155]....
        /*1368*/ 	.word	0x0002bc90


	//   ....[156]....
        /*136c*/ 	.word	0x0002bd10


	//   ....[157]....
        /*1370*/ 	.word	0x0002bd80


	//   ....[158]....
        /*1374*/ 	.word	0x0002be00


	//   ....[159]....
        /*1378*/ 	.word	0x0002be70


	//   ....[160]....
        /*137c*/ 	.word	0x0002bef0


	//   ....[161]....
        /*1380*/ 	.word	0x0002bf60


	//   ....[162]....
        /*1384*/ 	.word	0x0002bfe0


	//   ....[163]....
        /*1388*/ 	.word	0x0002c060


	//   ....[164]....
        /*138c*/ 	.word	0x0002c0e0


	//   ....[165]....
        /*1390*/ 	.word	0x0002c150


	//   ....[166]....
        /*1394*/ 	.word	0x0002c1d0


	//   ....[167]....
        /*1398*/ 	.word	0x0002c240


	//   ....[168]....
        /*139c*/ 	.word	0x0002c2c0


	//   ....[169]....
        /*13a0*/ 	.word	0x0002c330


	//   ....[170]....
        /*13a4*/ 	.word	0x0002c3b0


	//   ....[171]....
        /*13a8*/ 	.word	0x0002c430


	//   ....[172]....
        /*13ac*/ 	.word	0x0002c4b0


	//   ....[173]....
        /*13b0*/ 	.word	0x0002c520


	//   ....[174]....
        /*13b4*/ 	.word	0x0002c5a0


	//   ....[175]....
        /*13b8*/ 	.word	0x0002c610


	//   ....[176]....
        /*13bc*/ 	.word	0x0002c690


	//   ....[177]....
        /*13c0*/ 	.word	0x0002c700


	//   ....[178]....
        /*13c4*/ 	.word	0x0002c780


	//   ....[179]....
        /*13c8*/ 	.word	0x0002c800


	//   ....[180]....
        /*13cc*/ 	.word	0x0002c880


	//   ....[181]....
        /*13d0*/ 	.word	0x0002c8f0


	//   ....[182]....
        /*13d4*/ 	.word	0x0002c970


	//   ....[183]....
        /*13d8*/ 	.word	0x0002c9e0


	//   ....[184]....
        /*13dc*/ 	.word	0x0002ca50


	//   ....[185]....
        /*13e0*/ 	.word	0x0002cac0


	//----- nvinfo : EIATTR_EXIT_INSTR_OFFSETS
	.align		4
.L_848:
        /*13e4*/ 	.byte	0x04, 0x1c
        /*13e6*/ 	.short	(.L_850 - .L_849)


	//   ....[0]....
.L_849:
        /*13e8*/ 	.word	0x00000350


	//   ....[1]....
        /*13ec*/ 	.word	0x0001bc50


	//   ....[2]....
        /*13f0*/ 	.word	0x0001bcb0


	//   ....[3]....
        /*13f4*/ 	.word	0x0001bd10


	//   ....[4]....
        /*13f8*/ 	.word	0x0001cc30


	//   ....[5]....
        /*13fc*/ 	.word	0x0001cc80


	//   ....[6]....
        /*1400*/ 	.word	0x0001cce0


	//----- nvinfo : EIATTR_CTAIDZ_USED
	.align		4
.L_850:
        /*1404*/ 	.byte	0x01, 0x04
	.zero		2


	//----- nvinfo : EIATTR_MAX_THREADS
	.align		4
        /*1408*/ 	.byte	0x04, 0x05
        /*140a*/ 	.short	(.L_852 - .L_851)
.L_851:
        /*140c*/ 	.word	0x00000080
        /*1410*/ 	.word	0x00000001
        /*1414*/ 	.word	0x00000001


	//----- nvinfo : EIATTR_CRS_STACK_SIZE
	.align		4
.L_852:
        /*1418*/ 	.byte	0x04, 0x1e
        /*141a*/ 	.short	(.L_854 - .L_853)
.L_853:
        /*141c*/ 	.word	0x00000000
.L_854:


//--------------------- .nv.info._ZN7cutlass13device_kernelIN5flash19enable_sm80_to_sm89INS1_16FlashAttnFwdSm80INS1_25CollectiveMainloopFwdSm80ILi4ELi1ELb0EN4cute5tupleIJNS5_1CILi128EEENS7_ILi64EEES8_EEELi128ENS_6half_tEfNS_4arch4Sm80ELb1ELb0ELb0ELb0ELb1ELb0ELb1ELb0EEENS1_21CollectiveEpilogueFwdINS6_IJS8_S8_S9_EEENS6_IJNS7_ILi1EEESH_SH_EEESB_SD_Li128ELb0ELb1ELb0ELb0EEENS1_30DynamicPersistentTileSchedulerILi128ELi128ELb0ELb1ELb0EEEEEEEEEvNT_6ParamsE --------------------------
	.section	.nv.info._ZN7cutlass13device_kernelIN5flash19enable_sm80_to_sm89INS1_16FlashAttnFwdSm80INS1_25CollectiveMainloopFwdSm80ILi4ELi1ELb0EN4cute5tupleIJNS5_1CILi128EEENS7_ILi64EEES8_EEELi128ENS_6half_tEfNS_4arch4Sm80ELb1ELb0ELb0ELb0ELb1ELb0ELb1ELb0EEENS1_21CollectiveEpilogueFwdINS6_IJS8_S8_S9_EEENS6_IJNS7_ILi1EEESH_SH_EEESB_SD_Li128ELb0ELb1ELb0ELb0EEENS1_30DynamicPersistentTileSchedulerILi128ELi128ELb0ELb1ELb0EEEEEEEEEvNT_6ParamsE,"",@"SHT_CUDA_INFO"
	.sectionflags	@""
	.align	4


	//----- nvinfo : EIATTR_CUDA_API_VERSION
	.align		4
        /*0000*/ 	.byte	0x04, 0x37
        /*0002*/ 	.short	(.L_856 - .L_855)
.L_855:
        /*0004*/ 	.word	0x00000082


	//----- nvinfo : EIATTR_SW2861232_WAR
	.align		4
.L_856:
        /*0008*/ 	.byte	0x01, 0x35
	.zero		2


	//----- nvinfo : EIATTR_PARAM_CBANK
	.align		4
        /*000c*/ 	.byte	0x04, 0x0a
        /*000e*/ 	.short	(.L_858 - .L_857)
	.align		4
.L_857:
        /*0010*/ 	.word	index@(.nv.constant0._ZN7cutlass13device_kernelIN5flash19enable_sm80_to_sm89INS1_16FlashAttnFwdSm80INS1_25CollectiveMainloopFwdSm80ILi4ELi1ELb0EN4cute5tupleIJNS5_1CILi128EEENS7_ILi64EEES8_EEELi128ENS_6half_tEfNS_4arch4Sm80ELb1ELb0ELb0ELb0ELb1ELb0ELb1ELb0EEENS1_21CollectiveEpilogueFwdINS6_IJS8_S8_S9_EEENS6_IJNS7_ILi1EEESH_SH_EEESB_SD_Li128ELb0ELb1ELb0ELb0EEENS1_30DynamicPersistentTileSchedulerILi128ELi128ELb0ELb1ELb0EEEEEEEEEvNT_6ParamsE)
        /*0014*/ 	.short	0x0160
        /*0016*/ 	.short	0x0428


	//----- nvinfo : EIATTR_CBANK_PARAM_SIZE
	.align		4
.L_858:
        /*0018*/ 	.byte	0x03, 0x19
        /*001a*/ 	.short	0x0428


	//----- nvinfo : EIATTR_KPARAM_INFO
	.align		4
        /*001c*/ 	.byte	0x04, 0x17
        /*001e*/ 	.short	(.L_860 - .L_859)
.L_859:
        /*0020*/ 	.word	0x00000000
        /*0024*/ 	.short	0x0000
        /*0026*/ 	.short	0x0000
        /*0028*/ 	.byte	0x00, 0xf0, 0xa1, 0x10


	//----- nvinfo : EIATTR_MAXREG_COUNT
	.align		4
.L_860:
        /*002c*/ 	.byte	0x03, 0x1b
        /*002e*/ 	.short	0x00ff


	//----- nvinfo : EIATTR_NUM_BARRIERS
	.align		4
        /*0030*/ 	.byte	0x02, 0x4c
        /*0032*/ 	.byte	0x06
	.zero		1


	//----- nvinfo : EIATTR_ANNOTATIONS
	.align		4
        /*0034*/ 	.byte	0x04, 0x55
        /*0036*/ 	.short	(.L_862 - .L_861)


	//   ....[0]....
.L_861:
        /* <DEDUP_REMOVED lines=58> */


	//----- nvinfo : EIATTR_MERCURY_ISA_VERSION
	.align		4
.L_862:
        /*03c8*/ 	.byte	0x03, 0x5f
        /*03ca*/ 	.short	0x0000


	//----- nvinfo : EIATTR_INT_WARP_WIDE_INSTR_OFFSETS
	.align		4
        /*03cc*/ 	.byte	0x04, 0x31
        /*03ce*/ 	.short	(.L_864 - .L_863)


	//   ....[0]....
.L_863:
        /*03d0*/ 	.word	0x0000ff30


	//   ....[1]....
        /*03d4*/ 	.word	0x0000ffb0


	//----- nvinfo : EIATTR_COOP_GROUP_MASK_REGIDS
	.align		4
.L_864:
        /*03d8*/ 	.byte	0x04, 0x29
        /*03da*/ 	.short	(.L_866 - .L_865)


	//   ....[0]....
.L_865:
        /*03dc*/ 	.word	0xffffffff


	//   ....[1]....
        /*03e0*/ 	.word	0xffffffff


	//   ....[2]....
        /*03e4*/ 	.word	0xffffffff


	//   ....[3]....
        /*03e8*/ 	.word	0xffffffff


	//   ....[4]....
        /*03ec*/ 	.word	0xffffffff


	//   ....[5]....
        /*03f0*/ 	.word	0xffffffff


	//   ....[6]....
        /*03f4*/ 	.word	0xffffffff


	//   ....[7]....
        /*03f8*/ 	.word	0xffffffff


	//   ....[8]....
        /*03fc*/ 	.word	0xffffffff


	//   ....[9]....
        /*0400*/ 	.word	0xffffffff


	//   ....[10]....
        /*0404*/ 	.word	0xffffffff


	//   ....[11]....
        /*0408*/ 	.word	0xffffffff


	//   ....[12]....
        /*040c*/ 	.word	0xffffffff


	//   ....[13]....
        /*0410*/ 	.word	0xffffffff


	//   ....[14]....
        /*0414*/ 	.word	0xffffffff


	//   ....[15]....
        /*0418*/ 	.word	0xffffffff


	//   ....[16]....
        /*041c*/ 	.word	0xffffffff


	//   ....[17]....
        /*0420*/ 	.word	0xffffffff


	//   ....[18]....
        /*0424*/ 	.word	0xffffffff


	//   ....[19]....
        /*0428*/ 	.word	0xffffffff


	//   ....[20]....
        /*042c*/ 	.word	0xffffffff


	//   ....[21]....
        /*0430*/ 	.word	0xffffffff


	//   ....[22]....
        /*0434*/ 	.word	0xffffffff


	//   ....[23]....
        /*0438*/ 	.word	0xffffffff


	//   ....[24]....
        /*043c*/ 	.word	0xffffffff


	//   ....[25]....
        /*0440*/ 	.word	0xffffffff


	//   ....[26]....
        /*0444*/ 	.word	0xffffffff


	//   ....[27]....
        /*0448*/ 	.word	0xffffffff


	//   ....[28]....
        /*044c*/ 	.word	0xffffffff


	//   ....[29]....
        /*0450*/ 	.word	0xffffffff


	//   ....[30]....
        /*0454*/ 	.word	0xffffffff


	//   ....[31]....
        /*0458*/ 	.word	0xffffffff


	//   ....[32]....
        /*045c*/ 	.word	0xffffffff


	//   ....[33]....
        /*0460*/ 	.word	0xffffffff


	//   ....[34]....
        /*0464*/ 	.word	0xffffffff


	//   ....[35]....
        /*0468*/ 	.word	0xffffffff


	//   ....[36]....
        /*046c*/ 	.word	0xffffffff


	//   ....[37]....
        /*0470*/ 	.word	0xffffffff


	//   ....[38]....
        /*0474*/ 	.word	0xffffffff


	//   ....[39]....
        /*0478*/ 	.word	0xffffffff


	//   ....[40]....
        /*047c*/ 	.word	0xffffffff


	//   ....[41]....
        /*0480*/ 	.word	0xffffffff


	//   ....[42]....
        /*0484*/ 	.word	0xffffffff


	//   ....[43]....
        /*0488*/ 	.word	0xffffffff


	//   ....[44]....
        /*048c*/ 	.word	0xffffffff


	//   ....[45]....
        /*0490*/ 	.word	0xffffffff


	//   ....[46]....
        /*0494*/ 	.word	0xffffffff


	//   ....[47]....
        /*0498*/ 	.word	0xffffffff


	//   ....[48]....
        /*049c*/ 	.word	0xffffffff


	//   ....[49]....
        /*04a0*/ 	.word	0xffffffff


	//   ....[50]....
        /*04a4*/ 	.word	0xffffffff


	//   ....[51]....
        /*04a8*/ 	.word	0xffffffff


	//   ....[52]....
        /*04ac*/ 	.word	0xffffffff


	//   ....[53]....
        /*04b0*/ 	.word	0xffffffff


	//   ....[54]....
        /*04b4*/ 	.word	0xffffffff


	//   ....[55]....
        /*04b8*/ 	.word	0xffffffff


	//   ....[56]....
        /*04bc*/ 	.word	0xffffffff


	//   ....[57]....
        /*04c0*/ 	.word	0xffffffff


	//   ....[58]....
        /*04c4*/ 	.word	0xffffffff


	//   ....[59]....
        /*04c8*/ 	.word	0xffffffff


	//   ....[60]....
        /*04cc*/ 	.word	0xffffffff


	//   ....[61]....
        /*04d0*/ 	.word	0xffffffff


	//   ....[62]....
        /*04d4*/ 	.word	0xffffffff


	//   ....[63]....
        /*04d8*/ 	.word	0xffffffff


	//   ....[64]....
        /*04dc*/ 	.word	0xffffffff


	//   ....[65]....
        /*04e0*/ 	.word	0xffffffff


	//   ....[66]....
        /*04e4*/ 	.word	0xffffffff


	//   ....[67]....
        /*04e8*/ 	.word	0xffffffff


	//   ....[68]....
        /*04ec*/ 	.word	0xffffffff


	//   ....[69]....
        /*04f0*/ 	.word	0xffffffff


	//   ....[70]....
        /*04f4*/ 	.word	0xffffffff


	//   ....[71]....
        /*04f8*/ 	.word	0xffffffff


	//   ....[72]....
        /*04fc*/ 	.word	0xffffffff


	//   ....[73]....
        /*0500*/ 	.word	0xffffffff


	//   ....[74]....
        /*0504*/ 	.word	0xffffffff


	//   ....[75]....
        /*0508*/ 	.word	0xffffffff


	//   ....[76]....
        /*050c*/ 	.word	0xffffffff


	//   ....[77]....
        /*0510*/ 	.word	0xffffffff


	//   ....[78]....
        /*0514*/ 	.word	0xffffffff


	//   ....[79]....
        /*0518*/ 	.word	0xffffffff


	//   ....[80]....
        /*051c*/ 	.word	0xffffffff


	//   ....[81]....
        /*0520*/ 	.word	0xffffffff


	//   ....[82]....
        /*0524*/ 	.word	0xffffffff


	//   ....[83]....
        /*0528*/ 	.word	0xffffffff


	//   ....[84]....
        /*052c*/ 	.word	0xffffffff


	//   ....[85]....
        /*0530*/ 	.word	0xffffffff


	//   ....[86]....
        /*0534*/ 	.word	0xffffffff


	//   ....[87]....
        /*0538*/ 	.word	0xffffffff


	//   ....[88]....
        /*053c*/ 	.word	0xffffffff


	//   ....[89]....
        /*0540*/ 	.word	0xffffffff


	//   ....[90]....
        /*0544*/ 	.word	0xffffffff


	//   ....[91]....
        /*0548*/ 	.word	0xffffffff


	//   ....[92]....
        /*054c*/ 	.word	0xffffffff


	//   ....[93]....
        /*0550*/ 	.word	0xffffffff


	//   ....[94]....
        /*0554*/ 	.word	0xffffffff


	//   ....[95]....
        /*0558*/ 	.word	0xffffffff


	//   ....[96]....
        /*055c*/ 	.word	0xffffffff


	//   ....[97]....
        /*0560*/ 	.word	0xffffffff


	//   ....[98]....
        /*0564*/ 	.word	0xffffffff


	//   ....[99]....
        /*0568*/ 	.word	0xffffffff


	//   ....[100]....
        /*056c*/ 	.word	0xffffffff


	//   ....[101]....
        /*0570*/ 	.word	0xffffffff


	//   ....[102]....
        /*0574*/ 	.word	0xffffffff


	//   ....[103]....
        /*0578*/ 	.word	0xffffffff


	//   ....[104]....
        /*057c*/ 	.word	0xffffffff


	//   ....[105]....
        /*0580*/ 	.word	0xffffffff


	//   ....[106]....
        /*0584*/ 	.word	0xffffffff


	//   ....[107]....
        /*0588*/ 	.word	0xffffffff


	//   ....[108]....
        /*058c*/ 	.word	0xffffffff


	//   ....[109]....
        /*0590*/ 	.word	0xffffffff


	//   ....[110]....
        /*0594*/ 	.word	0xffffffff


	//   ....[111]....
        /*0598*/ 	.word	0xffffffff


	//   ....[112]....
        /*059c*/ 	.word	0xffffffff


	//   ....[113]....
        /*05a0*/ 	.word	0xffffffff


	//   ....[114]....
        /*05a4*/ 	.word	0xffffffff


	//   ....[115]....
        /*05a8*/ 	.word	0xffffffff


	//   ....[116]....
        /*05ac*/ 	.word	0xffffffff


	//   ....[117]....
        /*05b0*/ 	.word	0xffffffff


	//   ....[118]....
        /*05b4*/ 	.word	0xffffffff


	//   ....[119]....
        /*05b8*/ 	.word	0xffffffff


	//   ....[120]....
        /*05bc*/ 	.word	0xffffffff


	//   ....[121]....
        /*05c0*/ 	.word	0xffffffff


	//   ....[122]....
        /*05c4*/ 	.word	0xffffffff


	//   ....[123]....
        /*05c8*/ 	.word	0xffffffff


	//   ....[124]....
        /*05cc*/ 	.word	0xffffffff


	//   ....[125]....
        /*05d0*/ 	.word	0xffffffff


	//   ....[126]....
        /*05d4*/ 	.word	0xffffffff


	//   ....[127]....
        /*05d8*/ 	.word	0xffffffff


	//   ....[128]....
        /*05dc*/ 	.word	0xffffffff


	//   ....[129]....
        /*05e0*/ 	.word	0xffffffff


	//   ....[130]....
        /*05e4*/ 	.word	0xffffffff


	//   ....[131]....
        /*05e8*/ 	.word	0xffffffff


	//   ....[132]....
        /*05ec*/ 	.word	0xffffffff


	//   ....[133]....
        /*05f0*/ 	.word	0xffffffff


	//   ....[134]....
        /*05f4*/ 	.word	0xffffffff


	//   ....[135]....
        /*05f8*/ 	.word	0xffffffff


	//   ....[136]....
        /*05fc*/ 	.word	0xffffffff


	//   ....[137]....
        /*0600*/ 	.word	0xffffffff


	//   ....[138]....
        /*0604*/ 	.word	0xffffffff


	//   ....[139]....
        /*0608*/ 	.word	0xffffffff


	//   ....[140]....
        /*060c*/ 	.word	0xffffffff


	//   ....[141]....
        /*0610*/ 	.word	0xffffffff


	//   ....[142]....
        /*0614*/ 	.word	0xffffffff


	//   ....[143]....
        /*0618*/ 	.word	0xffffffff


	//   ....[144]....
        /*061c*/ 	.word	0xffffffff


	//   ....[145]....
        /*0620*/ 	.word	0xffffffff


	//   ....[146]....
        /*0624*/ 	.word	0xffffffff


	//   ....[147]....
        /*0628*/ 	.word	0xffffffff


	//   ....[148]....
        /*062c*/ 	.word	0xffffffff


	//   ....[149]....
        /*0630*/ 	.word	0xffffffff


	//   ....[150]....
        /*0634*/ 	.word	0xffffffff


	//   ....[151]....
        /*0638*/ 	.word	0xffffffff


	//   ....[152]....
        /*063c*/ 	.word	0xffffffff


	//   ....[153]....
        /*0640*/ 	.word	0xffffffff


	//   ....[154]....
        /*0644*/ 	.word	0xffffffff


	//   ....[155]....
        /*0648*/ 	.word	0xffffffff


	//   ....[156]....
        /*064c*/ 	.word	0xffffffff


	//   ....[157]....
        /*0650*/ 	.word	0xffffffff


	//   ....[158]....
        /*0654*/ 	.word	0xffffffff


	//   ....[159]....
        /*0658*/ 	.word	0xffffffff


	//   ....[160]....
        /*065c*/ 	.word	0xffffffff


	//   ....[161]....
        /*0660*/ 	.word	0xffffffff


	//   ....[162]....
        /*0664*/ 	.word	0xffffffff


	//   ....[163]....
        /*0668*/ 	.word	0xffffffff


	//   ....[164]....
        /*066c*/ 	.word	0xffffffff


	//   ....[165]....
        /*0670*/ 	.word	0xffffffff


	//   ....[166]....
        /*0674*/ 	.word	0xffffffff


	//   ....[167]....
        /*0678*/ 	.word	0xffffffff


	//   ....[168]....
        /*067c*/ 	.word	0xffffffff


	//   ....[169]....
        /*0680*/ 	.word	0xffffffff


	//   ....[170]....
        /*0684*/ 	.word	0xffffffff


	//   ....[171]....
        /*0688*/ 	.word	0xffffffff


	//   ....[172]....
        /*068c*/ 	.word	0xffffffff


	//   ....[173]....
        /*0690*/ 	.word	0xffffffff


	//   ....[174]....
        /*0694*/ 	.word	0xffffffff


	//   ....[175]....
        /*0698*/ 	.word	0xffffffff


	//   ....[176]....
        /*069c*/ 	.word	0xffffffff


	//   ....[177]....
        /*06a0*/ 	.word	0xffffffff


	//   ....[178]....
        /*06a4*/ 	.word	0xffffffff


	//   ....[179]....
        /*06a8*/ 	.word	0xffffffff


	//   ....[180]....
        /*06ac*/ 	.word	0xffffffff


	//   ....[181]....
        /*06b0*/ 	.word	0xffffffff


	//   ....[182]....
        /*06b4*/ 	.word	0xffffffff


	//   ....[183]....
        /*06b8*/ 	.word	0xffffffff


	//   ....[184]....
        /*06bc*/ 	.word	0xffffffff


	//   ....[185]....
        /*06c0*/ 	.word	0xffffffff


	//   ....[186]....
        /*06c4*/ 	.word	0xffffffff


	//   ....[187]....
        /*06c8*/ 	.word	0xffffffff


	//   ....[188]....
        /*06cc*/ 	.word	0xffffffff


	//   ....[189]....
        /*06d0*/ 	.word	0xffffffff


	//   ....[190]....
        /*06d4*/ 	.word	0xffffffff


	//   ....[191]....
        /*06d8*/ 	.word	0xffffffff


	//   ....[192]....
        /*06dc*/ 	.word	0xffffffff


	//   ....[193]....
        /*06e0*/ 	.word	0xffffffff


	//   ....[194]....
        /*06e4*/ 	.word	0xffffffff


	//   ....[195]....
        /*06e8*/ 	.word	0xffffffff


	//   ....[196]....
        /*06ec*/ 	.word	0xffffffff


	//   ....[197]....
        /*06f0*/ 	.word	0xffffffff


	//   ....[198]....
        /*06f4*/ 	.word	0xffffffff


	//   ....[199]....
        /*06f8*/ 	.word	0xffffffff


	//   ....[200]....
        /*06fc*/ 	.word	0xffffffff


	//   ....[201]....
        /*0700*/ 	.word	0xffffffff


	//   ....[202]....
        /*0704*/ 	.word	0xffffffff


	//   ....[203]....
        /*0708*/ 	.word	0xffffffff


	//   ....[204]....
        /*070c*/ 	.word	0xffffffff


	//   ....[205]....
        /*0710*/ 	.word	0xffffffff


	//   ....[206]....
        /*0714*/ 	.word	0xffffffff


	//   ....[207]....
        /*0718*/ 	.word	0xffffffff


	//   ....[208]....
        /*071c*/ 	.word	0xffffffff


	//   ....[209]....
        /*0720*/ 	.word	0xffffffff


	//   ....[210]....
        /*0724*/ 	.word	0xffffffff


	//   ....[211]....
        /*0728*/ 	.word	0xffffffff


	//   ....[212]....
        /*072c*/ 	.word	0xffffffff


	//   ....[213]....
        /*0730*/ 	.word	0xffffffff


	//   ....[214]....
        /*0734*/ 	.word	0xffffffff


	//   ....[215]....
        /*0738*/ 	.word	0xffffffff


	//   ....[216]....
        /*073c*/ 	.word	0xffffffff


	//   ....[217]....
        /*0740*/ 	.word	0xffffffff


	//   ....[218]....
        /*0744*/ 	.word	0xffffffff


	//   ....[219]....
        /*0748*/ 	.word	0xffffffff


	//   ....[220]....
        /*074c*/ 	.word	0xffffffff


	//   ....[221]....
        /*0750*/ 	.word	0xffffffff


	//   ....[222]....
        /*0754*/ 	.word	0xffffffff


	//   ....[223]....
        /*0758*/ 	.word	0xffffffff


	//   ....[224]....
        /*075c*/ 	.word	0xffffffff


	//   ....[225]....
        /*0760*/ 	.word	0xffffffff


	//   ....[226]....
        /*0764*/ 	.word	0xffffffff


	//   ....[227]....
        /*0768*/ 	.word	0xffffffff


	//   ....[228]....
        /*076c*/ 	.word	0xffffffff


	//   ....[229]....
        /*0770*/ 	.word	0xffffffff


	//   ....[230]....
        /*0774*/ 	.word	0xffffffff


	//   ....[231]....
        /*0778*/ 	.word	0xffffffff


	//   ....[232]....
        /*077c*/ 	.word	0xffffffff


	//   ....[233]....
        /*0780*/ 	.word	0xffffffff


	//   ....[234]....
        /*0784*/ 	.word	0xffffffff


	//   ....[235]....
        /*0788*/ 	.word	0xffffffff


	//   ....[236]....
        /*078c*/ 	.word	0xffffffff


	//   ....[237]....
        /*0790*/ 	.word	0xffffffff


	//   ....[238]....
        /*0794*/ 	.word	0xffffffff


	//   ....[239]....
        /*0798*/ 	.word	0xffffffff


	//   ....[240]....
        /*079c*/ 	.word	0xffffffff


	//   ....[241]....
        /*07a0*/ 	.word	0xffffffff


	//   ....[242]....
        /*07a4*/ 	.word	0xffffffff


	//   ....[243]....
        /*07a8*/ 	.word	0xffffffff


	//   ....[244]....
        /*07ac*/ 	.word	0xffffffff


	//   ....[245]....
        /*07b0*/ 	.word	0xffffffff


	//   ....[246]....
        /*07b4*/ 	.word	0xffffffff


	//   ....[247]....
        /*07b8*/ 	.word	0xffffffff


	//   ....[248]....
        /*07bc*/ 	.word	0xffffffff


	//   ....[249]....
        /*07c0*/ 	.word	0xffffffff


	//   ....[250]....
        /*07c4*/ 	.word	0xffffffff


	//   ....[251]....
        /*07c8*/ 	.word	0xffffffff


	//   ....[252]....
        /*07cc*/ 	.word	0xffffffff


	//   ....[253]....
        /*07d0*/ 	.word	0xffffffff


	//   ....[254]....
        /*07d4*/ 	.word	0xffffffff


	//   ....[255]....
        /*07d8*/ 	.word	0xffffffff


	//   ....[0]....
        /*07dc*/ 	.word	0xffffffff


	//   ....[1]....
        /*07e0*/ 	.word	0xffffffff


	//   ....[2]....
        /*07e4*/ 	.word	0xffffffff


	//   ....[3]....
        /*07e8*/ 	.word	0xffffffff


	//   ....[4]....
        /*07ec*/ 	.word	0xffffffff


	//----- nvinfo : EIATTR_COOP_GROUP_INSTR_OFFSETS
	.align		4
.L_866:
        /*07f0*/ 	.byte	0x04, 0x28
        /*07f2*/ 	.short	(.L_868 - .L_867)


	//   ....[0]....
.L_867:
        /*07f4*/ 	.word	0x00000050


	//   ....[1]....
        /*07f8*/ 	.word	0x00001530


	//   ....[2]....
        /*07fc*/ 	.word	0x00001550


	//   ....[3]....
        /*0800*/ 	.word	0x000016e0


	//   ....[4]....
        /*0804*/ 	.word	0x000016f0


	//   ....[5]....
        /*0808*/ 	.word	0x00001810


	//   ....[6]....
        /*080c*/ 	.word	0x00001830


	//   ....[7]....
        /*0810*/ 	.word	0x00001950


	//   ....[8]....
        /*0814*/ 	.word	0x00001960


	//   ....[9]....
        /*0818*/ 	.word	0x00001a80


	//   ....[10]....
        /*081c*/ 	.word	0x00001aa0


	//   ....[11]....
        /*0820*/ 	.word	0x00001bc0


	//   ....[12]....
        /*0824*/ 	.word	0x00001bd0


	//   ....[13]....
        /*0828*/ 	.word	0x00001cf0


	//   ....[14]....
        /*082c*/ 	.word	0x00001d10


	//   ....[15]....
        /*0830*/ 	.word	0x00001e30


	//   ....[16]....
        /*0834*/ 	.word	0x00001e40


	//   ....[17]....
        /*0838*/ 	.word	0x00002330


	//   ....[18]....
        /*083c*/ 	.word	0x00002350


	//   ....[19]....
        /*0840*/ 	.word	0x00002370


	//   ....[20]....
        /*0844*/ 	.word	0x00002380


	//   ....[21]....
        /*0848*/ 	.word	0x000023c0


	//   ....[22]....
        /*084c*/ 	.word	0x000023e0


	//   ....[23]....
        /*0850*/ 	.word	0x00002420


	//   ....[24]....
        /*0854*/ 	.word	0x00002430


	//   ....[25]....
        /*0858*/ 	.word	0x000027b0


	//   ....[26]....
        /*085c*/ 	.word	0x000027d0


	//   ....[27]....
        /*0860*/ 	.word	0x000027f0


	//   ....[28]....
        /*0864*/ 	.word	0x00002820


	//   ....[29]....
        /*0868*/ 	.word	0x00002830


	//   ....[30]....
        /*086c*/ 	.word	0x00002840


	//   ....[31]....
        /*0870*/ 	.word	0x00002850


	//   ....[32]....
        /*0874*/ 	.word	0x00002870


	//   ....[33]....
        /*0878*/ 	.word	0x000037f0


	//   ....[34]....
        /*087c*/ 	.word	0x00003810


	//   ....[35]....
        /*0880*/ 	.word	0x00003840


	//   ....[36]....
        /*0884*/ 	.word	0x00003850


	//   ....[37]....
        /*0888*/ 	.word	0x00003860


	//   ....[38]....
        /*088c*/ 	.word	0x00003870


	//   ....[39]....
        /*0890*/ 	.word	0x00003990


	//   ....[40]....
        /*0894*/ 	.word	0x000039a0


	//   ....[41]....
        /*0898*/ 	.word	0x00003bc0


	//   ....[42]....
        /*089c*/ 	.word	0x00003e00


	//   ....[43]....
        /*08a0*/ 	.word	0x00003e10


	//   ....[44]....
        /*08a4*/ 	.word	0x00003e20


	//   ....[45]....
        /*08a8*/ 	.word	0x00004820


	//   ....[46]....
        /*08ac*/ 	.word	0x00004850


	//   ....[47]....
        /*08b0*/ 	.word	0x00004870


	//   ....[48]....
        /*08b4*/ 	.word	0x00004880


	//   ....[49]....
        /*08b8*/ 	.word	0x000048b0


	//   ....[50]....
        /*08bc*/ 	.word	0x000048d0


	//   ....[51]....
        /*08c0*/ 	.word	0x000048f0


	//   ....[52]....
        /*08c4*/ 	.word	0x00004900


	//   ....[53]....
        /*08c8*/ 	.word	0x00006a70


	//   ....[54]....
        /*08cc*/ 	.word	0x00006a90


	//   ....[55]....
        /*08d0*/ 	.word	0x00006b00


	//   ....[56]....
        /*08d4*/ 	.word	0x00006b40


	//   ....[57]....
        /*08d8*/ 	.word	0x00006b50


	//   ....[58]....
        /*08dc*/ 	.word	0x00006bc0


	//   ....[59]....
        /*08e0*/ 	.word	0x00006bd0


	//   ....[60]....
        /*08e4*/ 	.word	0x00006bf0


	//   ....[61]....
        /*08e8*/ 	.word	0x00007aa0


	//   ....[62]....
        /*08ec*/ 	.word	0x00007ac0


	//   ....[63]....
        /*08f0*/ 	.word	0x00007ae0


	//   ....[64]....
        /*08f4*/ 	.word	0x00007b40


	//   ....[65]....
        /*08f8*/ 	.word	0x00007b70


	//   ....[66]....
        /*08fc*/ 	.word	0x00007b80


	//   ....[67]....
        /*0900*/ 	.word	0x00007b90


	//   ....[68]....
        /*0904*/ 	.word	0x00007ba0


	//   ....[69]....
        /*0908*/ 	.word	0x00007e70


	//   ....[70]....
        /*090c*/ 	.word	0x000080b0


	//   ....[71]....
        /*0910*/ 	.word	0x000080e0


	//   ....[72]....
        /*0914*/ 	.word	0x00008110


	//   ....[73]....
        /*0918*/ 	.word	0x00008770


	//   ....[74]....
        /*091c*/ 	.word	0x00008870


	//   ....[75]....
        /*0920*/ 	.word	0x00008960


	//   ....[76]....
        /*0924*/ 	.word	0x00008a60


	//   ....[77]....
        /*0928*/ 	.word	0x00008a80


	//   ....[78]....
        /*092c*/ 	.word	0x00008aa0


	//   ....[79]....
        /*0930*/ 	.word	0x00008bc0


	//   ....[80]....
        /*0934*/ 	.word	0x00008be0


	//   ....[81]....
        /*0938*/ 	.word	0x0000b590


	//   ....[82]....
        /*093c*/ 	.word	0x0000b5b0


	//   ....[83]....
        /*0940*/ 	.word	0x0000b610


	//   ....[84]....
        /*0944*/ 	.word	0x0000b660


	//   ....[85]....
        /*0948*/ 	.word	0x0000b690


	//   ....[86]....
        /*094c*/ 	.word	0x0000b6b0


	//   ....[87]....
        /*0950*/ 	.word	0x0000b6d0


	//   ....[88]....
        /*0954*/ 	.word	0x0000b6e0


	//   ....[89]....
        /*0958*/ 	.word	0x0000c550


	//   ....[90]....
        /*095c*/ 	.word	0x0000c570


	//   ....[91]....
        /*0960*/ 	.word	0x0000c5a0


	//   ....[92]....
        /*0964*/ 	.word	0x0000c5c0


	//   ....[93]....
        /*0968*/ 	.word	0x0000c620


	//   ....[94]....
        /*096c*/ 	.word	0x0000c640


	//   ....[95]....
        /*0970*/ 	.word	0x0000c6a0


	//   ....[96]....
        /*0974*/ 	.word	0x0000c6c0


	//   ....[97]....
        /*0978*/ 	.word	0x0000cc20


	//   ....[98]....
        /*097c*/ 	.word	0x0000cc40


	//   ....[99]....
        /*0980*/ 	.word	0x0000cc50


	//   ....[100]....
        /*0984*/ 	.word	0x0000cc80


	//   ....[101]....
        /*0988*/ 	.word	0x0000cc90


	//   ....[102]....
        /*098c*/ 	.word	0x0000ccb0


	//   ....[103]....
        /*0990*/ 	.word	0x0000cce0


	//   ....[104]....
        /*0994*/ 	.word	0x0000cd00


	//   ....[105]....
        /*0998*/ 	.word	0x0000f330


	//   ....[106]....
        /*099c*/ 	.word	0x0000f3a0


	//   ....[107]....
        /*09a0*/ 	.word	0x0000f3b0


	//   ....[108]....
        /*09a4*/ 	.word	0x0000f3c0


	//   ....[109]....
        /*09a8*/ 	.word	0x0000f3f0


	//   ....[110]....
        /*09ac*/ 	.word	0x0000f410


	//   ....[111]....
        /*09b0*/ 	.word	0x0000f420


	//   ....[112]....
        /*09b4*/ 	.word	0x0000f430


	//   ....[113]....
        /*09b8*/ 	.word	0x00010990


	//   ....[114]....
        /*09bc*/ 	.word	0x00010da0


	//   ....[115]....
        /*09c0*/ 	.word	0x00010dc0


	//   ....[116]....
        /*09c4*/ 	.word	0x00010dd0


	//   ....[117]....
        /*09c8*/ 	.word	0x00010de0


	//   ....[118]....
        /*09cc*/ 	.word	0x00010df0


	//   ....[119]....
        /*09d0*/ 	.word	0x00010e00


	//   ....[120]....
        /*09d4*/ 	.word	0x00010e10


	//   ....[121]....
        /*09d8*/ 	.word	0x00010e20


	//   ....[122]....
        /*09dc*/ 	.word	0x000110b0


	//   ....[123]....
        /*09e0*/ 	.word	0x000110c0


	//   ....[124]....
        /*09e4*/ 	.word	0x000111a0


	//   ....[125]....
        /*09e8*/ 	.word	0x000111d0


	//   ....[126]....
        /*09ec*/ 	.word	0x00011290


	//   ....[127]....
        /*09f0*/ 	.word	0x000112c0


	//   ....[128]....
        /*09f4*/ 	.word	0x00011380


	//   ....[129]....
        /*09f8*/ 	.word	0x000113b0


	//   ....[130]....
        /*09fc*/ 	.word	0x00011470


	//   ....[131]....
        /*0a00*/ 	.word	0x000114a0


	//   ....[132]....
        /*0a04*/ 	.word	0x00011560


	//   ....[133]....
        /*0a08*/ 	.word	0x00011590


	//   ....[134]....
        /*0a0c*/ 	.word	0x00011650


	//   ....[135]....
        /*0a10*/ 	.word	0x00011680


	//   ....[136]....
        /*0a14*/ 	.word	0x00011740


	//   ....[137]....
        /*0a18*/ 	.word	0x00011760


	//   ....[138]....
        /*0a1c*/ 	.word	0x00011cb0


	//   ....[139]....
        /*0a20*/ 	.word	0x00011cd0


	//   ....[140]....
        /*0a24*/ 	.word	0x00011e50


	//   ....[141]....
        /*0a28*/ 	.word	0x00011e60


	//   ....[142]....
        /*0a2c*/ 	.word	0x00011f70


	//   ....[143]....
        /*0a30*/ 	.word	0x00011f90


	//   ....[144]....
        /*0a34*/ 	.word	0x000120a0


	//   ....[145]....
        /*0a38*/ 	.word	0x000120b0


	//   ....[146]....
        /*0a3c*/ 	.word	0x000121c0


	//   ....[147]....
        /*0a40*/ 	.word	0x000121e0


	//   ....[148]....
        /*0a44*/ 	.word	0x000122f0


	//   ....[149]....
        /*0a48*/ 	.word	0x00012300


	//   ....[150]....
        /*0a4c*/ 	.word	0x00012410


	//   ....[151]....
        /*0a50*/ 	.word	0x00012430


	//   ....[152]....
        /*0a54*/ 	.word	0x00012540


	//   ....[153]....
        /*0a58*/ 	.word	0x00012550


	//   ....[154]....
        /*0a5c*/ 	.word	0x000126d0


	//   ....[155]....
        /*0a60*/ 	.word	0x000127c0


	//   ....[156]....
        /*0a64*/ 	.word	0x00012830


	//   ....[157]....
        /*0a68*/ 	.word	0x000128a0


	//   ....[158]....
        /*0a6c*/ 	.word	0x00012900


	//   ....[159]....
        /*0a70*/ 	.word	0x00012970


	//   ....[160]....
        /*0a74*/ 	.word	0x000129e0


	//   ....[161]....
        /*0a78*/ 	.word	0x00012a50


	//   ....[162]....
        /*0a7c*/ 	.word	0x00012ab0


	//   ....[163]....
        /*0a80*/ 	.word	0x00012b20


	//   ....[164]....
        /*0a84*/ 	.word	0x00012b90


	//   ....[165]....
        /*0a88*/ 	.word	0x00012c00


	//   ....[166]....
        /*0a8c*/ 	.word	0x00012c60


	//   ....[167]....
        /*0a90*/ 	.word	0x00012cd0


	//   ....[168]....
        /*0a94*/ 	.word	0x00012d40


	//   ....[169]....
        /*0a98*/ 	.word	0x00012db0


	//   ....[170]....
        /*0a9c*/ 	.word	0x00012e10


	//   ....[171]....
        /*0aa0*/ 	.word	0x00012e80


	//   ....[172]....
        /*0aa4*/ 	.word	0x00012ef0


	//   ....[173]....
        /*0aa8*/ 	.word	0x00013010


	//   ....[174]....
        /*0aac*/ 	.word	0x00013070


	//   ....[175]....
        /*0ab0*/ 	.word	0x000131b0


	//   ....[176]....
        /*0ab4*/ 	.word	0x00013210


	//   ....[177]....
        /*0ab8*/ 	.word	0x00013350


	//   ....[178]....
        /*0abc*/ 	.word	0x000133b0


	//   ....[179]....
        /*0ac0*/ 	.word	0x00013420


	//   ....[180]....
        /*0ac4*/ 	.word	0x00013490


	//   ....[181]....
        /*0ac8*/ 	.word	0x00013700


	//   ....[182]....
        /*0acc*/ 	.word	0x00013970


	//   ....[183]....
        /*0ad0*/ 	.word	0x00013f90


	//   ....[184]....
        /*0ad4*/ 	.word	0x00013fe0


	//   ....[185]....
        /*0ad8*/ 	.word	0x00014030


	//   ....[186]....
        /*0adc*/ 	.word	0x00014080


	//   ....[187]....
        /*0ae0*/ 	.word	0x000140d0


	//   ....[188]....
        /*0ae4*/ 	.word	0x00014120


	//   ....[189]....
        /*0ae8*/ 	.word	0x00014170


	//   ....[190]....
        /*0aec*/ 	.word	0x000141c0


	//   ....[191]....
        /*0af0*/ 	.word	0x00014230


	//   ....[192]....
        /*0af4*/ 	.word	0x000142a0


	//   ....[193]....
        /*0af8*/ 	.word	0x000143c0


	//   ....[194]....
        /*0afc*/ 	.word	0x00014420


	//   ....[195]....
        /*0b00*/ 	.word	0x00014560


	//   ....[196]....
        /*0b04*/ 	.word	0x000145c0


	//   ....[197]....
        /*0b08*/ 	.word	0x00014700


	//   ....[198]....
        /*0b0c*/ 	.word	0x00014760


	//   ....[199]....
        /*0b10*/ 	.word	0x000147d0


	//   ....[200]....
        /*0b14*/ 	.word	0x00014840


	//   ....[201]....
        /*0b18*/ 	.word	0x00014960


	//   ....[202]....
        /*0b1c*/ 	.word	0x000149c0


	//   ....[203]....
        /*0b20*/ 	.word	0x00014b00


	//   ....[204]....
        /*0b24*/ 	.word	0x00014b60


	//   ....[205]....
        /*0b28*/ 	.word	0x00014ca0


	//   ....[206]....
        /*0b2c*/ 	.word	0x00014d00


	//   ....[207]....
        /*0b30*/ 	.word	0x00014d70


	//   ....[208]....
        /*0b34*/ 	.word	0x00014de0


	//   ....[209]....
        /*0b38*/ 	.word	0x00015040


	//   ....[210]....
        /*0b3c*/ 	.word	0x000152a0


	//   ....[211]....
        /*0b40*/ 	.word	0x000158e0


	//   ....[212]....
        /*0b44*/ 	.word	0x00015920


	//   ....[213]....
        /*0b48*/ 	.word	0x00015970


	//   ....[214]....
        /*0b4c*/ 	.word	0x000159b0


	//   ....[215]....
        /*0b50*/ 	.word	0x00015a00


	//   ....[216]....
        /*0b54*/ 	.word	0x00015a40


	//   ....[217]....
        /*0b58*/ 	.word	0x00015a90


	//   ....[218]....
        /*0b5c*/ 	.word	0x00015ad0


	//   ....[219]....
        /*0b60*/ 	.word	0x00015b30


	//   ....[220]....
        /*0b64*/ 	.word	0x00015ba0


	//   ....[221]....
        /*0b68*/ 	.word	0x00015c10


	//   ....[222]....
        /*0b6c*/ 	.word	0x00015d20


	//   ....[223]....
        /*0b70*/ 	.word	0x00015d80


	//   ....[224]....
        /*0b74*/ 	.word	0x00015e90


	//   ....[225]....
        /*0b78*/ 	.word	0x00015ef0


	//   ....[226]....
        /*0b7c*/ 	.word	0x00016000


	//   ....[227]....
        /*0b80*/ 	.word	0x00016060


	//   ....[228]....
        /*0b84*/ 	.word	0x000160b0


	//   ....[229]....
        /*0b88*/ 	.word	0x000160f0


	//   ....[230]....
        /*0b8c*/ 	.word	0x00016140


	//   ....[231]....
        /*0b90*/ 	.word	0x00016180


	//   ....[232]....
        /*0b94*/ 	.word	0x000161d0


	//   ....[233]....
        /*0b98*/ 	.word	0x00016210


	//   ....[234]....
        /*0b9c*/ 	.word	0x00016260


	//   ....[235]....
        /*0ba0*/ 	.word	0x000162a0


	//   ....[236]....
        /*0ba4*/ 	.word	0x000162f0


	//   ....[237]....
        /*0ba8*/ 	.word	0x00016350


	//   ....[238]....
        /*0bac*/ 	.word	0x000163a0


	//   ....[239]....
        /*0bb0*/ 	.word	0x00016400


	//   ....[240]....
        /*0bb4*/ 	.word	0x00016450


	//   ....[241]....
        /*0bb8*/ 	.word	0x000164b0


	//   ....[242]....
        /*0bbc*/ 	.word	0x00016500


	//   ....[243]....
        /*0bc0*/ 	.word	0x00016560


	//   ....[244]....
        /*0bc4*/ 	.word	0x000165d0


	//   ....[245]....
        /*0bc8*/ 	.word	0x00016640


	//   ....[246]....
        /*0bcc*/ 	.word	0x000166b0


	//   ....[247]....
        /*0bd0*/ 	.word	0x00016710


	//   ....[248]....
        /*0bd4*/ 	.word	0x00016780


	//   ....[249]....
        /*0bd8*/ 	.word	0x000167f0


	//   ....[250]....
        /*0bdc*/ 	.word	0x00016860


	//   ....[251]....
        /*0be0*/ 	.word	0x000168c0


	//   ....[252]....
        /*0be4*/ 	.word	0x00016930


	//   ....[253]....
        /*0be8*/ 	.word	0x000169a0


	//   ....[254]....
        /*0bec*/ 	.word	0x00016a10


	//   ....[255]....
        /*0bf0*/ 	.word	0x00016a70


	//   ....[0]....
        /*0bf4*/ 	.word	0x00016ae0


	//   ....[1]....
        /*0bf8*/ 	.word	0x00016b50


	//   ....[2]....
        /*0bfc*/ 	.word	0x00016bc0


	//   ....[3]....
        /*0c00*/ 	.word	0x00016c20


	//   ....[4]....
        /*0c04*/ 	.word	0x00016c90


	//----- nvinfo : EIATTR_EXIT_INSTR_OFFSETS
	.align		4
.L_868:
        /*0c08*/ 	.byte	0x04, 0x1c
        /*0c0a*/ 	.short	(.L_870 - .L_869)


	//   ....[0]....
.L_869:
        /*0c0c*/ 	.word	0x000000a0


	//   ....[1]....
        /*0c10*/ 	.word	0x00012770


	//----- nvinfo : EIATTR_MAX_THREADS
	.align		4
.L_870:
        /*0c14*/ 	.byte	0x04, 0x05
        /*0c16*/ 	.short	(.L_872 - .L_871)
.L_871:
        /*0c18*/ 	.word	0x00000080
        /*0c1c*/ 	.word	0x00000001
        /*0c20*/ 	.word	0x00000001


	//----- nvinfo : EIATTR_CRS_STACK_SIZE
	.align		4
.L_872:
        /*0c24*/ 	.byte	0x04, 0x1e
        /*0c26*/ 	.short	(.L_874 - .L_873)
.L_873:
        /*0c28*/ 	.word	0x00000000
.L_874:


//--------------------- .nv.info._ZN7cutlass13device_kernelIN5flash19enable_sm80_to_sm89INS1_16FlashAttnFwdSm80INS1_25CollectiveMainloopFwdSm80ILi4ELi1ELb0EN4cute5tupleIJNS5_1CILi128EEENS7_ILi64EEES8_EEELi128ENS_6half_tEfNS_4arch4Sm80ELb1ELb0ELb0ELb1ELb1ELb0ELb1ELb0EEENS1_21CollectiveEpilogueFwdINS6_IJS8_S8_S9_EEENS6_IJNS7_ILi1EEESH_SH_EEESB_SD_Li128ELb1ELb1ELb0ELb0EEENS1_19SingleTileSchedulerILb1ELb0ELb1ELi128EEEEEEEEEvNT_6ParamsE --------------------------
	.section	.nv.info._ZN7cutlass13device_kernelIN5flash19enable_sm80_to_sm89INS1_16FlashAttnFwdSm80INS1_25CollectiveMainloopFwdSm80ILi4ELi1ELb0EN4cute5tupleIJNS5_1CILi128EEENS7_ILi64EEES8_EEELi128ENS_6half_tEfNS_4arch4Sm80ELb1ELb0ELb0ELb1ELb1ELb0ELb1ELb0EEENS1_21CollectiveEpilogueFwdINS6_IJS8_S8_S9_EEENS6_IJNS7_ILi1EEESH_SH_EEESB_SD_Li128ELb1ELb1ELb0ELb0EEENS1_19SingleTileSchedulerILb1ELb0ELb1ELi128EEEEEEEEEvNT_6ParamsE,"",@"SHT_CUDA_INFO"
	.sectionflags	@""
	.align	4


	//----- nvinfo : EIATTR_CUDA_API_VERSION
	.align		4
        /*0000*/ 	.byte	0x04, 0x37
        /*0002*/ 	.short	(.L_876 - .L_875)
.L_875:
        /*0004*/ 	.word	0x00000082


	//----- nvinfo : EIATTR_SW2861232_WAR
	.align		4
.L_876:
        /*0008*/ 	.byte	0x01, 0x35
	.zero		2


	//----- nvinfo : EIATTR_PARAM_CBANK
	.align		4
        /*000c*/ 	.byte	0x04, 0x0a
        /*000e*/ 	.short	(.L_878 - .L_877)
	.align		4
.L_877:
        /*0010*/ 	.word	index@(.nv.constant0._ZN7cutlass13device_kernelIN5flash19enable_sm80_to_sm89INS1_16FlashAttnFwdSm80INS1_25CollectiveMainloopFwdSm80ILi4ELi1ELb0EN4cute5tupleIJNS5_1CILi128EEENS7_ILi64EEES8_EEELi128ENS_6half_tEfNS_4arch4Sm80ELb1ELb0ELb0ELb1ELb1ELb0ELb1ELb0EEENS1_21CollectiveEpilogueFwdINS6_IJS8_S8_S9_EEENS6_IJNS7_ILi1EEESH_SH_EEESB_SD_Li128ELb1ELb1ELb0ELb0EEENS1_19SingleTileSchedulerILb1ELb0ELb1ELi128EEEEEEEEEvNT_6ParamsE)
        /*0014*/ 	.short	0x0160
        /*0016*/ 	.short	0x0418


	//----- nvinfo : EIATTR_CBANK_PARAM_SIZE
	.align		4
.L_878:
        /*0018*/ 	.byte	0x03, 0x19
        /*001a*/ 	.short	0x0418


	//----- nvinfo : EIATTR_KPARAM_INFO
	.align		4
        /*001c*/ 	.byte	0x04, 0x17
        /*001e*/ 	.short	(.L_880 - .L_879)
.L_879:
        /*0020*/ 	.word	0x00000000
        /*0024*/ 	.short	0x0000
        /*0026*/ 	.short	0x0000
        /*0028*/ 	.byte	0x00, 0xf0, 0x61, 0x10


	//----- nvinfo : EIATTR_MAXREG_COUNT
	.align		4
.L_880:
        /*002c*/ 	.byte	0x03, 0x1b
        /*002e*/ 	.short	0x00ff


	//----- nvinfo : EIATTR_NUM_BARRIERS
	.align		4
        /*0030*/ 	.byte	0x02, 0x4c
        /*0032*/ 	.byte	0x02
	.zero		1


	//----- nvinfo : EIATTR_ANNOTATIONS
	.align		4
        /*0034*/ 	.byte	0x04, 0x55
        /*0036*/ 	.short	(.L_882 - .L_881)


	//   ....[0]....
.L_881:
        /* <DEDUP_REMOVED lines=50> */


	//----- nvinfo : EIATTR_MERCURY_ISA_VERSION
	.align		4
.L_882:
        /*0340*/ 	.byte	0x03, 0x5f
        /*0342*/ 	.short	0x0000


	//----- nvinfo : EIATTR_COOP_GROUP_MASK_REGIDS
	.align		4
        /*0344*/ 	.byte	0x04, 0x29
        /*0346*/ 	.short	(.L_884 - .L_883)


	//   ....[0]....
.L_883:
        /*0348*/ 	.word	0xffffffff


	//   ....[1]....
        /*034c*/ 	.word	0xffffffff


	//   ....[2]....
        /*0350*/ 	.word	0xffffffff


	//   ....[3]....
        /*0354*/ 	.word	0xffffffff


	//   ....[4]....
        /*0358*/ 	.word	0xffffffff


	//   ....[5]....
        /*035c*/ 	.word	0xffffffff


	//   ....[6]....
        /*0360*/ 	.word	0xffffffff


	//   ....[7]....
        /*0364*/ 	.word	0xffffffff


	//   ....[8]....
        /*0368*/ 	.word	0xffffffff


	//   ....[9]....
        /*036c*/ 	.word	0xffffffff


	//   ....[10]....
        /*0370*/ 	.word	0xffffffff


	//   ....[11]....
        /*0374*/ 	.word	0xffffffff


	//   ....[12]....
        /*0378*/ 	.word	0xffffffff


	//   ....[13]....
        /*037c*/ 	.word	0xffffffff


	//   ....[14]....
        /*0380*/ 	.word	0xffffffff


	//   ....[15]....
        /*0384*/ 	.word	0xffffffff


	//   ....[16]....
        /*0388*/ 	.word	0xffffffff


	//   ....[17]....
        /*038c*/ 	.word	0xffffffff


	//   ....[18]....
        /*0390*/ 	.word	0xffffffff


	//   ....[19]....
        /*0394*/ 	.word	0xffffffff


	//   ....[20]....
        /*0398*/ 	.word	0xffffffff


	//   ....[21]....
        /*039c*/ 	.word	0xffffffff


	//   ....[22]....
        /*03a0*/ 	.word	0xffffffff


	//   ....[23]....
        /*03a4*/ 	.word	0xffffffff


	//   ....[24]....
        /*03a8*/ 	.word	0xffffffff


	//   ....[25]....
        /*03ac*/ 	.word	0xffffffff


	//   ....[26]....
        /*03b0*/ 	.word	0xffffffff


	//   ....[27]....
        /*03b4*/ 	.word	0xffffffff


	//   ....[28]....
        /*03b8*/ 	.word	0xffffffff


	//   ....[29]....
        /*03bc*/ 	.word	0xffffffff


	//   ....[30]....
        /*03c0*/ 	.word	0xffffffff


	//   ....[31]....
        /*03c4*/ 	.word	0xffffffff


	//   ....[32]....
        /*03c8*/ 	.word	0xffffffff


	//   ....[33]....
        /*03cc*/ 	.word	0xffffffff


	//   ....[34]....
        /*03d0*/ 	.word	0xffffffff


	//   ....[35]....
        /*03d4*/ 	.word	0xffffffff


	//   ....[36]....
        /*03d8*/ 	.word	0xffffffff


	//   ....[37]....
        /*03dc*/ 	.word	0xffffffff


	//   ....[38]....
        /*03e0*/ 	.word	0xffffffff


	//   ....[39]....
        /*03e4*/ 	.word	0xffffffff


	//   ....[40]....
        /*03e8*/ 	.word	0xffffffff


	//   ....[41]....
        /*03ec*/ 	.word	0xffffffff


	//   ....[42]....
        /*03f0*/ 	.word	0xffffffff


	//   ....[43]....
        /*03f4*/ 	.word	0xffffffff


	//   ....[44]....
        /*03f8*/ 	.word	0xffffffff


	//   ....[45]....
        /*03fc*/ 	.word	0xffffffff


	//   ....[46]....
        /*0400*/ 	.word	0xffffffff


	//   ....[47]....
        /*0404*/ 	.word	0xffffffff


	//   ....[48]....
        /*0408*/ 	.word	0xffffffff


	//   ....[49]....
        /*040c*/ 	.word	0xffffffff


	//   ....[50]....
        /*0410*/ 	.word	0xffffffff


	//   ....[51]....
        /*0414*/ 	.word	0xffffffff


	//   ....[52]....
        /*0418*/ 	.word	0xffffffff


	//   ....[53]....
        /*041c*/ 	.word	0xffffffff


	//   ....[54]....
        /*0420*/ 	.word	0xffffffff


	//   ....[55]....
        /*0424*/ 	.word	0xffffffff


	//   ....[56]....
        /*0428*/ 	.word	0xffffffff


	//   ....[57]....
        /*042c*/ 	.word	0xffffffff


	//   ....[58]....
        /*0430*/ 	.word	0xffffffff


	//   ....[59]....
        /*0434*/ 	.word	0xffffffff


	//   ....[60]....
        /*0438*/ 	.word	0xffffffff


	//   ....[61]....
        /*043c*/ 	.word	0xffffffff


	//   ....[62]....
        /*0440*/ 	.word	0xffffffff


	//   ....[63]....
        /*0444*/ 	.word	0xffffffff


	//   ....[64]....
        /*0448*/ 	.word	0xffffffff


	//   ....[65]....
        /*044c*/ 	.word	0xffffffff


	//   ....[66]....
        /*0450*/ 	.word	0xffffffff


	//   ....[67]....
        /*0454*/ 	.word	0xffffffff


	//   ....[68]....
        /*0458*/ 	.word	0xffffffff


	//   ....[69]....
        /*045c*/ 	.word	0xffffffff


	//   ....[70]....
        /*0460*/ 	.word	0xffffffff


	//   ....[71]....
        /*0464*/ 	.word	0xffffffff


	//   ....[72]....
        /*0468*/ 	.word	0xffffffff


	//   ....[73]....
        /*046c*/ 	.word	0xffffffff


	//   ....[74]....
        /*0470*/ 	.word	0xffffffff


	//   ....[75]....
        /*0474*/ 	.word	0xffffffff


	//   ....[76]....
        /*0478*/ 	.word	0xffffffff


	//   ....[77]....
        /*047c*/ 	.word	0xffffffff


	//   ....[78]....
        /*0480*/ 	.word	0xffffffff


	//   ....[79]....
        /*0484*/ 	.word	0xffffffff


	//   ....[80]....
        /*0488*/ 	.word	0xffffffff


	//   ....[81]....
        /*048c*/ 	.word	0xffffffff


	//   ....[82]....
        /*0490*/ 	.word	0xffffffff


	//   ....[83]....
        /*0494*/ 	.word	0xffffffff


	//   ....[84]....
        /*0498*/ 	.word	0xffffffff


	//   ....[85]....
        /*049c*/ 	.word	0xffffffff


	//   ....[86]....
        /*04a0*/ 	.word	0xffffffff


	//   ....[87]....
        /*04a4*/ 	.word	0xffffffff


	//   ....[88]....
        /*04a8*/ 	.word	0xffffffff


	//   ....[89]....
        /*04ac*/ 	.word	0xffffffff


	//   ....[90]....
        /*04b0*/ 	.word	0xffffffff


	//   ....[91]....
        /*04b4*/ 	.word	0xffffffff


	//   ....[92]....
        /*04b8*/ 	.word	0xffffffff


	//   ....[93]....
        /*04bc*/ 	.word	0xffffffff


	//   ....[94]....
        /*04c0*/ 	.word	0xffffffff


	//   ....[95]....
        /*04c4*/ 	.word	0xffffffff


	//   ....[96]....
        /*04c8*/ 	.word	0xffffffff


	//   ....[97]....
        /*04cc*/ 	.word	0xffffffff


	//   ....[98]....
        /*04d0*/ 	.word	0xffffffff


	//   ....[99]....
        /*04d4*/ 	.word	0xffffffff


	//   ....[100]....
        /*04d8*/ 	.word	0xffffffff


	//   ....[101]....
        /*04dc*/ 	.word	0xffffffff


	//   ....[102]....
        /*04e0*/ 	.word	0xffffffff


	//   ....[103]....
        /*04e4*/ 	.word	0xffffffff


	//   ....[104]....
        /*04e8*/ 	.word	0xffffffff


	//   ....[105]....
        /*04ec*/ 	.word	0xffffffff


	//   ....[106]....
        /*04f0*/ 	.word	0xffffffff


	//   ....[107]....
        /*04f4*/ 	.word	0xffffffff


	//   ....[108]....
        /*04f8*/ 	.word	0xffffffff


	//   ....[109]....
        /*04fc*/ 	.word	0xffffffff


	//   ....[110]....
        /*0500*/ 	.word	0xffffffff


	//   ....[111]....
        /*0504*/ 	.word	0xffffffff


	//   ....[112]....
        /*0508*/ 	.word	0xffffffff


	//   ....[113]....
        /*050c*/ 	.word	0xffffffff


	//   ....[114]....
        /*0510*/ 	.word	0xffffffff


	//   ....[115]....
        /*0514*/ 	.word	0xffffffff


	//   ....[116]....
        /*0518*/ 	.word	0xffffffff


	//   ....[117]....
        /*051c*/ 	.word	0xffffffff


	//   ....[118]....
        /*0520*/ 	.word	0xffffffff


	//   ....[119]....
        /*0524*/ 	.word	0xffffffff


	//   ....[120]....
        /*0528*/ 	.word	0xffffffff


	//   ....[121]....
        /*052c*/ 	.word	0xffffffff


	//   ....[122]....
        /*0530*/ 	.word	0xffffffff


	//   ....[123]....
        /*0534*/ 	.word	0xffffffff


	//   ....[124]....
        /*0538*/ 	.word	0xffffffff


	//   ....[125]....
        /*053c*/ 	.word	0xffffffff


	//   ....[126]....
        /*0540*/ 	.word	0xffffffff


	//   ....[127]....
        /*0544*/ 	.word	0xffffffff


	//   ....[128]....
        /*0548*/ 	.word	0xffffffff


	//   ....[129]....
        /*054c*/ 	.word	0xffffffff


	//   ....[130]....
        /*0550*/ 	.word	0xffffffff


	//   ....[131]....
        /*0554*/ 	.word	0xffffffff


	//   ....[132]....
        /*0558*/ 	.word	0xffffffff


	//   ....[133]....
        /*055c*/ 	.word	0xffffffff


	//   ....[134]....
        /*0560*/ 	.word	0xffffffff


	//   ....[135]....
        /*0564*/ 	.word	0xffffffff


	//   ....[136]....
        /*0568*/ 	.word	0xffffffff


	//   ....[137]....
        /*056c*/ 	.word	0xffffffff


	//   ....[138]....
        /*0570*/ 	.word	0xffffffff


	//   ....[139]....
        /*0574*/ 	.word	0xffffffff


	//   ....[140]....
        /*0578*/ 	.word	0xffffffff


	//   ....[141]....
        /*057c*/ 	.word	0xffffffff


	//   ....[142]....
        /*0580*/ 	.word	0xffffffff


	//   ....[143]....
        /*0584*/ 	.word	0xffffffff


	//   ....[144]....
        /*0588*/ 	.word	0xffffffff


	//   ....[145]....
        /*058c*/ 	.word	0xffffffff


	//   ....[146]....
        /*0590*/ 	.word	0xffffffff


	//   ....[147]....
        /*0594*/ 	.word	0xffffffff


	//   ....[148]....
        /*0598*/ 	.word	0xffffffff


	//   ....[149]....
        /*059c*/ 	.word	0xffffffff


	//   ....[150]....
        /*05a0*/ 	.word	0xffffffff


	//   ....[151]....
        /*05a4*/ 	.word	0xffffffff


	//   ....[152]....
        /*05a8*/ 	.word	0xffffffff


	//----- nvinfo : EIATTR_COOP_GROUP_INSTR_OFFSETS
	.align		4
.L_884:
        /*05ac*/ 	.byte	0x04, 0x28
        /*05ae*/ 	.short	(.L_886 - .L_885)


	//   ....[0]....
.L_885:
        /*05b0*/ 	.word	0x000000a0


	//   ....[1]....
        /*05b4*/ 	.word	0x00001410


	//   ....[2]....
        /*05b8*/ 	.word	0x00001570


	//   ....[3]....
        /*05bc*/ 	.word	0x00001640


	//   ....[4]....
        /*05c0*/ 	.word	0x00001670


	//   ....[5]....
        /*05c4*/ 	.word	0x00001740


	//   ....[6]....
        /*05c8*/ 	.word	0x00001770


	//   ....[7]....
        /*05cc*/ 	.word	0x00001840


	//   ....[8]....
        /*05d0*/ 	.word	0x00001870


	//   ....[9]....
        /*05d4*/ 	.word	0x00001940


	//   ....[10]....
        /*05d8*/ 	.word	0x00001970


	//   ....[11]....
        /*05dc*/ 	.word	0x00001a40


	//   ....[12]....
        /*05e0*/ 	.word	0x00001a70


	//   ....[13]....
        /*05e4*/ 	.word	0x00001b40


	//   ....[14]....
        /*05e8*/ 	.word	0x00001b70


	//   ....[15]....
        /*05ec*/ 	.word	0x00001c40


	//   ....[16]....
        /*05f0*/ 	.word	0x00001c80


	//   ....[17]....
        /*05f4*/ 	.word	0x00002180


	//   ....[18]....
        /*05f8*/ 	.word	0x000021b0


	//   ....[19]....
        /*05fc*/ 	.word	0x000021c0


	//   ....[20]....
        /*0600*/ 	.word	0x000021d0


	//   ....[21]....
        /*0604*/ 	.word	0x000021e0


	//   ....[22]....
        /*0608*/ 	.word	0x000021f0


	//   ....[23]....
        /*060c*/ 	.word	0x00002200


	//   ....[24]....
        /*0610*/ 	.word	0x00002210


	//   ....[25]....
        /*0614*/ 	.word	0x00002610


	//   ....[26]....
        /*0618*/ 	.word	0x00002620


	//   ....[27]....
        /*061c*/ 	.word	0x00002630


	//   ....[28]....
        /*0620*/ 	.word	0x00002640


	//   ....[29]....
        /*0624*/ 	.word	0x00002650


	//   ....[30]....
        /*0628*/ 	.word	0x00002660


	//   ....[31]....
        /*062c*/ 	.word	0x00002680


	//   ....[32]....
        /*0630*/ 	.word	0x00002690


	//   ....[33]....
        /*0634*/ 	.word	0x00003760


	//   ....[34]....
        /*0638*/ 	.word	0x00003780


	//   ....[35]....
        /*063c*/ 	.word	0x00003790


	//   ....[36]....
        /*0640*/ 	.word	0x000037a0


	//   ....[37]....
        /*0644*/ 	.word	0x000037b0


	//   ....[38]....
        /*0648*/ 	.word	0x000037c0


	//   ....[39]....
        /*064c*/ 	.word	0x000037d0


	//   ....[40]....
        /*0650*/ 	.word	0x000037f0


	//   ....[41]....
        /*0654*/ 	.word	0x00003c00


	//   ....[42]....
        /*0658*/ 	.word	0x00003c10


	//   ....[43]....
        /*065c*/ 	.word	0x00003c20


	//   ....[44]....
        /*0660*/ 	.word	0x00003c30


	//   ....[45]....
        /*0664*/ 	.word	0x00004240


	//   ....[46]....
        /*0668*/ 	.word	0x000043a0


	//   ....[47]....
        /*066c*/ 	.word	0x000046d0


	//   ....[48]....
        /*0670*/ 	.word	0x000048c0


	//   ....[49]....
        /*0674*/ 	.word	0x00004ac0


	//   ....[50]....
        /*0678*/ 	.word	0x00004c00


	//   ....[51]....
        /*067c*/ 	.word	0x00004c40


	//   ....[52]....
        /*0680*/ 	.word	0x00004ce0


	//   ....[53]....
        /*0684*/ 	.word	0x00007290


	//   ....[54]....
        /*0688*/ 	.word	0x000072a0


	//   ....[55]....
        /*068c*/ 	.word	0x000072b0


	//   ....[56]....
        /*0690*/ 	.word	0x000072c0


	//   ....[57]....
        /*0694*/ 	.word	0x000072d0


	//   ....[58]....
        /*0698*/ 	.word	0x000072e0


	//   ....[59]....
        /*069c*/ 	.word	0x000072f0


	//   ....[60]....
        /*06a0*/ 	.word	0x00007310


	//   ....[61]....
        /*06a4*/ 	.word	0x000081b0


	//   ....[62]....
        /*06a8*/ 	.word	0x000081c0


	//   ....[63]....
        /*06ac*/ 	.word	0x000081d0


	//   ....[64]....
        /*06b0*/ 	.word	0x000081e0


	//   ....[65]....
        /*06b4*/ 	.word	0x000081f0


	//   ....[66]....
        /*06b8*/ 	.word	0x00008200


	//   ....[67]....
        /*06bc*/ 	.word	0x00008210


	//   ....[68]....
        /*06c0*/ 	.word	0x00008220


	//   ....[69]....
        /*06c4*/ 	.word	0x000084c0


	//   ....[70]....
        /*06c8*/ 	.word	0x000084d0


	//   ....[71]....
        /*06cc*/ 	.word	0x000084e0


	//   ....[72]....
        /*06d0*/ 	.word	0x000084f0


	//   ....[73]....
        /*06d4*/ 	.word	0x00008b50


	//   ....[74]....
        /*06d8*/ 	.word	0x00008de0


	//   ....[75]....
        /*06dc*/ 	.word	0x00008f20


	//   ....[76]....
        /*06e0*/ 	.word	0x00009060


	//   ....[77]....
        /*06e4*/ 	.word	0x000090c0


	//   ....[78]....
        /*06e8*/ 	.word	0x00009250


	//   ....[79]....
        /*06ec*/ 	.word	0x00009540


	//   ....[80]....
        /*06f0*/ 	.word	0x00009650


	//   ....[81]....
        /*06f4*/ 	.word	0x0000bf40


	//   ....[82]....
        /*06f8*/ 	.word	0x0000bf50


	//   ....[83]....
        /*06fc*/ 	.word	0x0000bf60


	//   ....[84]....
        /*0700*/ 	.word	0x0000bf70


	//   ....[85]....
        /*0704*/ 	.word	0x0000bf80


	//   ....[86]....
        /*0708*/ 	.word	0x0000bf90


	//   ....[87]....
        /*070c*/ 	.word	0x0000bfa0


	//   ....[88]....
        /*0710*/ 	.word	0x0000bfd0


	//   ....[89]....
        /*0714*/ 	.word	0x0000c3a0


	//   ....[90]....
        /*0718*/ 	.word	0x0000c3c0


	//   ....[91]....
        /*071c*/ 	.word	0x0000c3e0


	//   ....[92]....
        /*0720*/ 	.word	0x0000c400


	//   ....[93]....
        /*0724*/ 	.word	0x0000c430


	//   ....[94]....
        /*0728*/ 	.word	0x0000c460


	//   ....[95]....
        /*072c*/ 	.word	0x0000c4f0


	//   ....[96]....
        /*0730*/ 	.word	0x0000c590


	//   ....[97]....
        /*0734*/ 	.word	0x0000d280


	//   ....[98]....
        /*0738*/ 	.word	0x0000d2f0


	//   ....[99]....
        /*073c*/ 	.word	0x0000d3f0


	//   ....[100]....
        /*0740*/ 	.word	0x0000d440


	//   ....[101]....
        /*0744*/ 	.word	0x0000d470


	//   ....[102]....
        /*0748*/ 	.word	0x0000d550


	//   ....[103]....
        /*074c*/ 	.word	0x0000d610


	//   ....[104]....
        /*0750*/ 	.word	0x0000d940


	//   ....[105]....
        /*0754*/ 	.word	0x0000fa00


	//   ....[106]....
        /*0758*/ 	.word	0x0000fa10


	//   ....[107]....
        /*075c*/ 	.word	0x0000fa20


	//   ....[108]....
        /*0760*/ 	.word	0x0000fa40


	//   ....[109]....
        /*0764*/ 	.word	0x0000fa60


	//   ....[110]....
        /*0768*/ 	.word	0x0000fa80


	//   ....[111]....
        /*076c*/ 	.word	0x0000faa0


	//   ....[112]....
        /*0770*/ 	.word	0x0000fad0


	//   ....[113]....
        /*0774*/ 	.word	0x00011720


	//   ....[114]....
        /*0778*/ 	.word	0x00011760


	//   ....[115]....
        /*077c*/ 	.word	0x00011790


	//   ....[116]....
        /*0780*/ 	.word	0x000117c0


	//   ....[117]....
        /*0784*/ 	.word	0x00011800


	//   ....[118]....
        /*0788*/ 	.word	0x00011840


	//   ....[119]....
        /*078c*/ 	.word	0x00011860


	//   ....[120]....
        /*0790*/ 	.word	0x00011870


	//   ....[121]....
        /*0794*/ 	.word	0x00011a30


	//   ....[122]....
        /*0798*/ 	.word	0x00011a40


	//   ....[123]....
        /*079c*/ 	.word	0x00011b40


	//   ....[124]....
        /*07a0*/ 	.word	0x00011b70


	//   ....[125]....
        /*07a4*/ 	.word	0x00011c50


	//   ....[126]....
        /*07a8*/ 	.word	0x00011c80


	//   ....[127]....
        /*07ac*/ 	.word	0x00011d60


	//   ....[128]....
        /*07b0*/ 	.word	0x00011d90


	//   ....[129]....
        /*07b4*/ 	.word	0x00011e70


	//   ....[130]....
        /*07b8*/ 	.word	0x00011ea0


	//   ....[131]....
        /*07bc*/ 	.word	0x00011f80


	//   ....[132]....
        /*07c0*/ 	.word	0x00011fb0


	//   ....[133]....
        /*07c4*/ 	.word	0x00012090


	//   ....[134]....
        /*07c8*/ 	.word	0x000120c0


	//   ....[135]....
        /*07cc*/ 	.word	0x000121a0


	//   ....[136]....
        /*07d0*/ 	.word	0x000121c0


	//   ....[137]....
        /*07d4*/ 	.word	0x00012a80


	//   ....[138]....
        /*07d8*/ 	.word	0x00012a90


	//   ....[139]....
        /*07dc*/ 	.word	0x00012b60


	//   ....[140]....
        /*07e0*/ 	.word	0x00012b90


	//   ....[141]....
        /*07e4*/ 	.word	0x00012c60


	//   ....[142]....
        /*07e8*/ 	.word	0x00012c90


	//   ....[143]....
        /*07ec*/ 	.word	0x00012d60


	//   ....[144]....
        /*07f0*/ 	.word	0x00012d90


	//   ....[145]....
        /*07f4*/ 	.word	0x00012e60


	//   ....[146]....
        /*07f8*/ 	.word	0x00012e90


	//   ....[147]....
        /*07fc*/ 	.word	0x00012f60


	//   ....[148]....
        /*0800*/ 	.word	0x00012f90


	//   ....[149]....
        /*0804*/ 	.word	0x00013060


	//   ....[150]....
        /*0808*/ 	.word	0x00013090


	//   ....[151]....
        /*080c*/ 	.word	0x00013160


	//   ....[152]....
        /*0810*/ 	.word	0x00013180


	//----- nvinfo : EIATTR_EXIT_INSTR_OFFSETS
	.align		4
.L_886:
        /*0814*/ 	.byte	0x04, 0x1c
        /*0816*/ 	.short	(.L_888 - .L_887)


	//   ....[0]....
.L_887:
        /*0818*/ 	.word	0x00000450


	//   ....[1]....
        /*081c*/ 	.word	0x000121d0


	//   ....[2]....
        /*0820*/ 	.word	0x00012230


	//   ....[3]....
        /*0824*/ 	.word	0x00012290


	//   ....[4]....
        /*0828*/ 	.word	0x00013190


	//   ....[5]....
        /*082c*/ 	.word	0x000131e0


	//   ....[6]....
        /*0830*/ 	.word	0x00013240


	//----- nvinfo : EIATTR_CTAIDZ_USED
	.align		4
.L_888:
        /*0834*/ 	.byte	0x01, 0x04
	.zero		2


	//----- nvinfo : EIATTR_MAX_THREADS
	.align		4
        /*0838*/ 	.byte	0x04, 0x05
        /*083a*/ 	.short	(.L_890 - .L_889)
.L_889:
        /*083c*/ 	.word	0x00000080
        /*0840*/ 	.word	0x00000001
        /*0844*/ 	.word	0x00000001


	//----- nvinfo : EIATTR_CRS_STACK_SIZE
	.align		4
.L_890:
        /*0848*/ 	.byte	0x04, 0x1e
        /*084a*/ 	.short	(.L_892 - .L_891)
.L_891:
        /*084c*/ 	.word	0x00000000
.L_892:


//--------------------- .nv.info._ZN7cutlass13device_kernelIN5flash19enable_sm80_to_sm89INS1_16FlashAttnFwdSm80INS1_25CollectiveMainloopFwdSm80ILi4ELi1ELb0EN4cute5tupleIJNS5_1CILi128EEENS7_ILi64EEES8_EEELi128ENS_6half_tEfNS_4arch4Sm80ELb1ELb0ELb0ELb1ELb1ELb1ELb1ELb0EEENS1_21CollectiveEpilogueFwdINS6_IJS8_S8_S9_EEENS6_IJNS7_ILi1EEESH_SH_EEESB_SD_Li128ELb1ELb1ELb0ELb0EEENS1_19SingleTileSchedulerILb1ELb0ELb1ELi128EEEEEEEEEvNT_6ParamsE --------------------------
	.section	.nv.info._ZN7cutlass13device_kernelIN5flash19enable_sm80_to_sm89INS1_16FlashAttnFwdSm80INS1_25CollectiveMainloopFwdSm80ILi4ELi1ELb0EN4cute5tupleIJNS5_1CILi128EEENS7_ILi64EEES8_EEELi128ENS_6half_tEfNS_4arch4Sm80ELb1ELb0ELb0ELb1ELb1ELb1ELb1ELb0EEENS1_21CollectiveEpilogueFwdINS6_IJS8_S8_S9_EEENS6_IJNS7_ILi1EEESH_SH_EEESB_SD_Li128ELb1ELb1ELb0ELb0EEENS1_19SingleTileSchedulerILb1ELb0ELb1ELi128EEEEEEEEEvNT_6ParamsE,"",@"SHT_CUDA_INFO"
	.sectionflags	@""
	.align	4


	//----- nvinfo : EIATTR_CUDA_API_VERSION
	.align		4
        /*0000*/ 	.byte	0x04, 0x37
        /*0002*/ 	.short	(.L_894 - .L_893)
.L_893:
        /*0004*/ 	.word	0x00000082


	//----- nvinfo : EIATTR_SW2861232_WAR
	.align		4
.L_894:
        /*0008*/ 	.byte	0x01, 0x35
	.zero		2


	//----- nvinfo : EIATTR_PARAM_CBANK
	.align		4
        /*000c*/ 	.byte	0x04, 0x0a
        /*000e*/ 	.short	(.L_896 - .L_895)
	.align		4
.L_895:
        /*0010*/ 	.word	index@(.nv.constant0._ZN7cutlass13device_kernelIN5flash19enable_sm80_to_sm89INS1_16FlashAttnFwdSm80INS1_25CollectiveMainloopFwdSm80ILi4ELi1ELb0EN4cute5tupleIJNS5_1CILi128EEENS7_ILi64EEES8_EEELi128ENS_6half_tEfNS_4arch4Sm80ELb1ELb0ELb0ELb1ELb1ELb1ELb1ELb0EEENS1_21CollectiveEpilogueFwdINS6_IJS8_S8_S9_EEENS6_IJNS7_ILi1EEESH_SH_EEESB_SD_Li128ELb1ELb1ELb0ELb0EEENS1_19SingleTileSchedulerILb1ELb0ELb1ELi128EEEEEEEEEvNT_6ParamsE)
        /*0014*/ 	.short	0x0160
        /*0016*/ 	.short	0x0418


	//----- nvinfo : EIATTR_CBANK_PARAM_SIZE
	.align		4
.L_896:
        /*0018*/ 	.byte	0x03, 0x19
        /*001a*/ 	.short	0x0418


	//----- nvinfo : EIATTR_KPARAM_INFO
	.align		4
        /*001c*/ 	.byte	0x04, 0x17
        /*001e*/ 	.short	(.L_898 - .L_897)
.L_897:
        /*0020*/ 	.word	0x00000000
        /*0024*/ 	.short	0x0000
        /*0026*/ 	.short	0x0000
        /*0028*/ 	.byte	0x00, 0xf0, 0x61, 0x10


	//----- nvinfo : EIATTR_MAXREG_COUNT
	.align		4
.L_898:
        /*002c*/ 	.byte	0x03, 0x1b
        /*002e*/ 	.short	0x00ff


	//----- nvinfo : EIATTR_NUM_BARRIERS
	.align		4
        /*0030*/ 	.byte	0x02, 0x4c
        /*0032*/ 	.byte	0x02
	.zero		1


	//----- nvinfo : EIATTR_ANNOTATIONS
	.align		4
        /*0034*/ 	.byte	0x04, 0x55
        /*0036*/ 	.short	(.L_900 - .L_899)


	//   ....[0]....
.L_899:
        /* <DEDUP_REMOVED lines=71> */


	//----- nvinfo : EIATTR_MERCURY_ISA_VERSION
	.align		4
.L_900:
        /*0490*/ 	.byte	0x03, 0x5f
        /*0492*/ 	.short	0x0000


	//----- nvinfo : EIATTR_COOP_GROUP_MASK_REGIDS
	.align		4
        /*0494*/ 	.byte	0x04, 0x29
        /*0496*/ 	.short	(.L_902 - .L_901)


	//   ....[0]....
.L_901:
        /*0498*/ 	.word	0xffffffff


	//   ....[1]....
        /*049c*/ 	.word	0xffffffff


	//   ....[2]....
        /*04a0*/ 	.word	0xffffffff


	//   ....[3]....
        /*04a4*/ 	.word	0xffffffff


	//   ....[4]....
        /*04a8*/ 	.word	0xffffffff


	//   ....[5]....
        /*04ac*/ 	.word	0xffffffff


	//   ....[6]....
        /*04b0*/ 	.word	0xffffffff


	//   ....[7]....
        /*04b4*/ 	.word	0xffffffff


	//   ....[8]....
        /*04b8*/ 	.word	0xffffffff


	//   ....[9]....
        /*04bc*/ 	.word	0xffffffff


	//   ....[10]....
        /*04c0*/ 	.word	0xffffffff


	//   ....[11]....
        /*04c4*/ 	.word	0xffffffff


	//   ....[12]....
        /*04c8*/ 	.word	0xffffffff


	//   ....[13]....
        /*04cc*/ 	.word	0xffffffff


	//   ....[14]....
        /*04d0*/ 	.word	0xffffffff


	//   ....[15]....
        /*04d4*/ 	.word	0xffffffff


	//   ....[16]....
        /*04d8*/ 	.word	0xffffffff


	//   ....[17]....
        /*04dc*/ 	.word	0xffffffff


	//   ....[18]....
        /*04e0*/ 	.word	0xffffffff


	//   ....[19]....
        /*04e4*/ 	.word	0xffffffff


	//   ....[20]....
        /*04e8*/ 	.word	0xffffffff


	//   ....[21]....
        /*04ec*/ 	.word	0xffffffff


	//   ....[22]....
        /*04f0*/ 	.word	0xffffffff


	//   ....[23]....
        /*04f4*/ 	.word	0xffffffff


	//   ....[24]....
        /*04f8*/ 	.word	0xffffffff


	//   ....[25]....
        /*04fc*/ 	.word	0xffffffff


	//   ....[26]....
        /*0500*/ 	.word	0xffffffff


	//   ....[27]....
        /*0504*/ 	.word	0xffffffff


	//   ....[28]....
        /*0508*/ 	.word	0xffffffff


	//   ....[29]....
        /*050c*/ 	.word	0xffffffff


	//   ....[30]....
        /*0510*/ 	.word	0xffffffff


	//   ....[31]....
        /*0514*/ 	.word	0xffffffff


	//   ....[32]....
        /*0518*/ 	.word	0xffffffff


	//   ....[33]....
        /*051c*/ 	.word	0xffffffff


	//   ....[34]....
        /*0520*/ 	.word	0xffffffff


	//   ....[35]....
        /*0524*/ 	.word	0xffffffff


	//   ....[36]....
        /*0528*/ 	.word	0xffffffff


	//   ....[37]....
        /*052c*/ 	.word	0xffffffff


	//   ....[38]....
        /*0530*/ 	.word	0xffffffff


	//   ....[39]....
        /*0534*/ 	.word	0xffffffff


	//   ....[40]....
        /*0538*/ 	.word	0xffffffff


	//   ....[41]....
        /*053c*/ 	.word	0xffffffff


	//   ....[42]....
        /*0540*/ 	.word	0xffffffff


	//   ....[43]....
        /*0544*/ 	.word	0xffffffff


	//   ....[44]....
        /*0548*/ 	.word	0xffffffff


	//   ....[45]....
        /*054c*/ 	.word	0xffffffff


	//   ....[46]....
        /*0550*/ 	.word	0xffffffff


	//   ....[47]....
        /*0554*/ 	.word	0xffffffff


	//   ....[48]....
        /*0558*/ 	.word	0xffffffff


	//   ....[49]....
        /*055c*/ 	.word	0xffffffff


	//   ....[50]....
        /*0560*/ 	.word	0xffffffff


	//   ....[51]....
        /*0564*/ 	.word	0xffffffff


	//   ....[52]....
        /*0568*/ 	.word	0xffffffff


	//   ....[53]....
        /*056c*/ 	.word	0xffffffff


	//   ....[54]....
        /*0570*/ 	.word	0xffffffff


	//   ....[55]....
        /*0574*/ 	.word	0xffffffff


	//   ....[56]....
        /*0578*/ 	.word	0xffffffff


	//   ....[57]....
        /*057c*/ 	.word	0xffffffff


	//   ....[58]....
        /*0580*/ 	.word	0xffffffff


	//   ....[59]....
        /*0584*/ 	.word	0xffffffff


	//   ....[60]....
        /*0588*/ 	.word	0xffffffff


	//   ....[61]....
        /*058c*/ 	.word	0xffffffff


	//   ....[62]....
        /*0590*/ 	.word	0xffffffff


	//   ....[63]....
        /*0594*/ 	.word	0xffffffff


	//   ....[64]....
        /*0598*/ 	.word	0xffffffff


	//   ....[65]....
        /*059c*/ 	.word	0xffffffff


	//   ....[66]....
        /*05a0*/ 	.word	0xffffffff


	//   ....[67]....
        /*05a4*/ 	.word	0xffffffff


	//   ....[68]....
        /*05a8*/ 	.word	0xffffffff


	//   ....[69]....
        /*05ac*/ 	.word	0xffffffff


	//   ....[70]....
        /*05b0*/ 	.word	0xffffffff


	//   ....[71]....
        /*05b4*/ 	.word	0xffffffff


	//   ....[72]....
        /*05b8*/ 	.word	0xffffffff


	//   ....[73]....
        /*05bc*/ 	.word	0xffffffff


	//   ....[74]....
        /*05c0*/ 	.word	0xffffffff


	//   ....[75]....
        /*05c4*/ 	.word	0xffffffff


	//   ....[76]....
        /*05c8*/ 	.word	0xffffffff


	//   ....[77]....
        /*05cc*/ 	.word	0xffffffff


	//   ....[78]....
        /*05d0*/ 	.word	0xffffffff


	//   ....[79]....
        /*05d4*/ 	.word	0xffffffff


	//   ....[80]....
        /*05d8*/ 	.word	0xffffffff


	//   ....[81]....
        /*05dc*/ 	.word	0xffffffff


	//   ....[82]....
        /*05e0*/ 	.word	0xffffffff


	//   ....[83]....
        /*05e4*/ 	.word	0xffffffff


	//   ....[84]....
        /*05e8*/ 	.word	0xffffffff


	//   ....[85]....
        /*05ec*/ 	.word	0xffffffff


	//   ....[86]....
        /*05f0*/ 	.word	0xffffffff


	//   ....[87]....
        /*05f4*/ 	.word	0xffffffff


	//   ....[88]....
        /*05f8*/ 	.word	0xffffffff


	//   ....[89]....
        /*05fc*/ 	.word	0xffffffff


	//   ....[90]....
        /*0600*/ 	.word	0xffffffff


	//   ....[91]....
        /*0604*/ 	.word	0xffffffff


	//   ....[92]....
        /*0608*/ 	.word	0xffffffff


	//   ....[93]....
        /*060c*/ 	.word	0xffffffff


	//   ....[94]....
        /*0610*/ 	.word	0xffffffff


	//   ....[95]....
        /*0614*/ 	.word	0xffffffff


	//   ....[96]....
        /*0618*/ 	.word	0xffffffff


	//   ....[97]....
        /*061c*/ 	.word	0xffffffff


	//   ....[98]....
        /*0620*/ 	.word	0xffffffff


	//   ....[99]....
        /*0624*/ 	.word	0xffffffff


	//   ....[100]....
        /*0628*/ 	.word	0xffffffff


	//   ....[101]....
        /*062c*/ 	.word	0xffffffff


	//   ....[102]....
        /*0630*/ 	.word	0xffffffff


	//   ....[103]....
        /*0634*/ 	.word	0xffffffff


	//   ....[104]....
        /*0638*/ 	.word	0xffffffff


	//   ....[105]....
        /*063c*/ 	.word	0xffffffff


	//   ....[106]....
        /*0640*/ 	.word	0xffffffff


	//   ....[107]....
        /*0644*/ 	.word	0xffffffff


	//   ....[108]....
        /*0648*/ 	.word	0xffffffff


	//   ....[109]....
        /*064c*/ 	.word	0xffffffff


	//   ....[110]....
        /*0650*/ 	.word	0xffffffff


	//   ....[111]....
        /*0654*/ 	.word	0xffffffff


	//   ....[112]....
        /*0658*/ 	.word	0xffffffff


	//   ....[113]....
        /*065c*/ 	.word	0xffffffff


	//   ....[114]....
        /*0660*/ 	.word	0xffffffff


	//   ....[115]....
        /*0664*/ 	.word	0xffffffff


	//   ....[116]....
        /*0668*/ 	.word	0xffffffff


	//   ....[117]....
        /*066c*/ 	.word	0xffffffff


	//   ....[118]....
        /*0670*/ 	.word	0xffffffff


	//   ....[119]....
        /*0674*/ 	.word	0xffffffff


	//   ....[120]....
        /*0678*/ 	.word	0xffffffff


	//   ....[121]....
        /*067c*/ 	.word	0xffffffff


	//   ....[122]....
        /*0680*/ 	.word	0xffffffff


	//   ....[123]....
        /*0684*/ 	.word	0xffffffff


	//   ....[124]....
        /*0688*/ 	.word	0xffffffff


	//   ....[125]....
        /*068c*/ 	.word	0xffffffff


	//   ....[126]....
        /*0690*/ 	.word	0xffffffff


	//   ....[127]....
        /*0694*/ 	.word	0xffffffff


	//   ....[128]....
        /*0698*/ 	.word	0xffffffff


	//   ....[129]....
        /*069c*/ 	.word	0xffffffff


	//   ....[130]....
        /*06a0*/ 	.word	0xffffffff


	//   ....[131]....
        /*06a4*/ 	.word	0xffffffff


	//   ....[132]....
        /*06a8*/ 	.word	0xffffffff


	//   ....[133]....
        /*06ac*/ 	.word	0xffffffff


	//   ....[134]....
        /*06b0*/ 	.word	0xffffffff


	//   ....[135]....
        /*06b4*/ 	.word	0xffffffff


	//   ....[136]....
        /*06b8*/ 	.word	0xffffffff


	//   ....[137]....
        /*06bc*/ 	.word	0xffffffff


	//   ....[138]....
        /*06c0*/ 	.word	0xffffffff


	//   ....[139]....
        /*06c4*/ 	.word	0xffffffff


	//   ....[140]....
        /*06c8*/ 	.word	0xffffffff


	//   ....[141]....
        /*06cc*/ 	.word	0xffffffff


	//   ....[142]....
        /*06d0*/ 	.word	0xffffffff


	//   ....[143]....
        /*06d4*/ 	.word	0xffffffff


	//   ....[144]....
        /*06d8*/ 	.word	0xffffffff


	//   ....[145]....
        /*06dc*/ 	.word	0xffffffff


	//   ....[146]....
        /*06e0*/ 	.word	0xffffffff


	//   ....[147]....
        /*06e4*/ 	.word	0xffffffff


	//   ....[148]....
        /*06e8*/ 	.word	0xffffffff


	//   ....[149]....
        /*06ec*/ 	.word	0xffffffff


	//   ....[150]....
        /*06f0*/ 	.word	0xffffffff


	//   ....[151]....
        /*06f4*/ 	.word	0xffffffff


	//   ....[152]....
        /*06f8*/ 	.word	0xffffffff


	//   ....[153]....
        /*06fc*/ 	.word	0xffffffff


	//   ....[154]....
        /*0700*/ 	.word	0xffffffff


	//   ....[155]....
        /*0704*/ 	.word	0xffffffff


	//   ....[156]....
        /*0708*/ 	.word	0xffffffff


	//   ....[157]....
        /*070c*/ 	.word	0xffffffff


	//   ....[158]....
        /*0710*/ 	.word	0xffffffff


	//   ....[159]....
        /*0714*/ 	.word	0xffffffff


	//   ....[160]....
        /*0718*/ 	.word	0xffffffff


	//   ....[161]....
        /*071c*/ 	.word	0xffffffff


	//   ....[162]....
        /*0720*/ 	.word	0xffffffff


	//   ....[163]....
        /*0724*/ 	.word	0xffffffff


	//   ....[164]....
        /*0728*/ 	.word	0xffffffff


	//   ....[165]....
        /*072c*/ 	.word	0xffffffff


	//   ....[166]....
        /*0730*/ 	.word	0xffffffff


	//   ....[167]....
        /*0734*/ 	.word	0xffffffff


	//   ....[168]....
        /*0738*/ 	.word	0xffffffff


	//   ....[169]....
        /*073c*/ 	.word	0xffffffff


	//   ....[170]....
        /*0740*/ 	.word	0xffffffff


	//   ....[171]....
        /*0744*/ 	.word	0xffffffff


	//   ....[172]....
        /*0748*/ 	.word	0xffffffff


	//   ....[173]....
        /*074c*/ 	.word	0xffffffff


	//   ....[174]....
        /*0750*/ 	.word	0xffffffff


	//   ....[175]....
        /*0754*/ 	.word	0xffffffff


	//   ....[176]....
        /*0758*/ 	.word	0xffffffff


	//   ....[177]....
        /*075c*/ 	.word	0xffffffff


	//   ....[178]....
        /*0760*/ 	.word	0xffffffff


	//   ....[179]....
        /*0764*/ 	.word	0xffffffff


	//   ....[180]....
        /*0768*/ 	.word	0xffffffff


	//   ....[181]....
        /*076c*/ 	.word	0xffffffff


	//   ....[182]....
        /*0770*/ 	.word	0xffffffff


	//   ....[183]....
        /*0774*/ 	.word	0xffffffff


	//   ....[184]....
        /*0778*/ 	.word	0xffffffff


	//   ....[185]....
        /*077c*/ 	.word	0xffffffff


	//   ....[186]....
        /*0780*/ 	.word	0xffffffff


	//   ....[187]....
        /*0784*/ 	.word	0xffffffff


	//   ....[188]....
        /*0788*/ 	.word	0xffffffff


	//   ....[189]....
        /*078c*/ 	.word	0xffffffff


	//   ....[190]....
        /*0790*/ 	.word	0xffffffff


	//   ....[191]....
        /*0794*/ 	.word	0xffffffff


	//   ....[192]....
        /*0798*/ 	.word	0xffffffff


	//   ....[193]....
        /*079c*/ 	.word	0xffffffff


	//   ....[194]....
        /*07a0*/ 	.word	0xffffffff


	//   ....[195]....
        /*07a4*/ 	.word	0xffffffff


	//   ....[196]....
        /*07a8*/ 	.word	0xffffffff


	//   ....[197]....
        /*07ac*/ 	.word	0xffffffff


	//   ....[198]....
        /*07b0*/ 	.word	0xffffffff


	//   ....[199]....
        /*07b4*/ 	.word	0xffffffff


	//   ....[200]....
        /*07b8*/ 	.word	0xffffffff


	//   ....[201]....
        /*07bc*/ 	.word	0xffffffff


	//   ....[202]....
        /*07c0*/ 	.word	0xffffffff


	//   ....[203]....
        /*07c4*/ 	.word	0xffffffff


	//   ....[204]....
        /*07c8*/ 	.word	0xffffffff


	//   ....[205]....
        /*07cc*/ 	.word	0xffffffff


	//   ....[206]....
        /*07d0*/ 	.word	0xffffffff


	//   ....[207]....
        /*07d4*/ 	.word	0xffffffff


	//   ....[208]....
        /*07d8*/ 	.word	0xffffffff


	//   ....[209]....
        /*07dc*/ 	.word	0xffffffff


	//   ....[210]....
        /*07e0*/ 	.word	0xffffffff


	//   ....[211]....
        /*07e4*/ 	.word	0xffffffff


	//   ....[212]....
        /*07e8*/ 	.word	0xffffffff


	//   ....[213]....
        /*07ec*/ 	.word	0xffffffff


	//   ....[214]....
        /*07f0*/ 	.word	0xffffffff


	//   ....[215]....
        /*07f4*/ 	.word	0xffffffff


	//   ....[216]....
        /*07f8*/ 	.word	0xffffffff


	//   ....[217]....
        /*07fc*/ 	.word	0xffffffff


	//   ....[218]....
        /*0800*/ 	.word	0xffffffff


	//   ....[219]....
        /*0804*/ 	.word	0xffffffff


	//   ....[220]....
        /*0808*/ 	.word	0xffffffff


	//   ....[221]....
        /*080c*/ 	.word	0xffffffff


	//   ....[222]....
        /*0810*/ 	.word	0xffffffff


	//   ....[223]....
        /*0814*/ 	.word	0xffffffff


	//   ....[224]....
        /*0818*/ 	.word	0xffffffff


	//   ....[225]....
        /*081c*/ 	.word	0xffffffff


	//   ....[226]....
        /*0820*/ 	.word	0xffffffff


	//   ....[227]....
        /*0824*/ 	.word	0xffffffff


	//   ....[228]....
        /*0828*/ 	.word	0xffffffff


	//   ....[229]....
        /*082c*/ 	.word	0xffffffff


	//   ....[230]....
        /*0830*/ 	.word	0xffffffff


	//   ....[231]....
        /*0834*/ 	.word	0xffffffff


	//   ....[232]....
        /*0838*/ 	.word	0xffffffff


	//   ....[233]....
        /*083c*/ 	.word	0xffffffff


	//   ....[234]....
        /*0840*/ 	.word	0xffffffff


	//   ....[235]....
        /*0844*/ 	.word	0xffffffff


	//   ....[236]....
        /*0848*/ 	.word	0xffffffff


	//   ....[237]....
        /*084c*/ 	.word	0xffffffff


	//   ....[238]....
        /*0850*/ 	.word	0xffffffff


	//   ....[239]....
        /*0854*/ 	.word	0xffffffff


	//   ....[240]....
        /*0858*/ 	.word	0xffffffff


	//   ....[241]....
        /*085c*/ 	.word	0xffffffff


	//   ....[242]....
        /*0860*/ 	.word	0xffffffff


	//   ....[243]....
        /*0864*/ 	.word	0xffffffff


	//   ....[244]....
        /*0868*/ 	.word	0xffffffff


	//   ....[245]....
        /*086c*/ 	.word	0xffffffff


	//   ....[246]....
        /*0870*/ 	.word	0xffffffff


	//   ....[247]....
        /*0874*/ 	.word	0xffffffff


	//   ....[248]....
        /*0878*/ 	.word	0xffffffff


	//   ....[249]....
        /*087c*/ 	.word	0xffffffff


	//   ....[250]....
        /*0880*/ 	.word	0xffffffff


	//   ....[251]....
        /*0884*/ 	.word	0xffffffff


	//   ....[252]....
        /*0888*/ 	.word	0xffffffff


	//   ....[253]....
        /*088c*/ 	.word	0xffffffff


	//   ....[254]....
        /*0890*/ 	.word	0xffffffff


	//   ....[255]....
        /*0894*/ 	.word	0xffffffff


	//   ....[0]....
        /*0898*/ 	.word	0xffffffff


	//   ....[1]....
        /*089c*/ 	.word	0xffffffff


	//   ....[2]....
        /*08a0*/ 	.word	0xffffffff


	//   ....[3]....
        /*08a4*/ 	.word	0xffffffff


	//   ....[4]....
        /*08a8*/ 	.word	0xffffffff


	//   ....[5]....
        /*08ac*/ 	.word	0xffffffff


	//   ....[6]....
        /*08b0*/ 	.word	0xffffffff


	//   ....[7]....
        /*08b4*/ 	.word	0xffffffff


	//   ....[8]....
        /*08b8*/ 	.word	0xffffffff


	//   ....[9]....
        /*08bc*/ 	.word	0xffffffff


	//   ....[10]....
        /*08c0*/ 	.word	0xffffffff


	//   ....[11]....
        /*08c4*/ 	.word	0xffffffff


	//   ....[12]....
        /*08c8*/ 	.word	0xffffffff


	//   ....[13]....
        /*08cc*/ 	.word	0xffffffff


	//   ....[14]....
        /*08d0*/ 	.word	0xffffffff


	//   ....[15]....
        /*08d4*/ 	.word	0xffffffff


	//   ....[16]....
        /*08d8*/ 	.word	0xffffffff


	//   ....[17]....
        /*08dc*/ 	.word	0xffffffff


	//   ....[18]....
        /*08e0*/ 	.word	0xffffffff


	//   ....[19]....
        /*08e4*/ 	.word	0xffffffff


	//   ....[20]....
        /*08e8*/ 	.word	0xffffffff


	//   ....[21]....
        /*08ec*/ 	.word	0xffffffff


	//   ....[22]....
        /*08f0*/ 	.word	0xffffffff


	//   ....[23]....
        /*08f4*/ 	.word	0xffffffff


	//   ....[24]....
        /*08f8*/ 	.word	0xffffffff


	//   ....[25]....
        /*08fc*/ 	.word	0xffffffff


	//   ....[26]....
        /*0900*/ 	.word	0xffffffff


	//   ....[27]....
        /*0904*/ 	.word	0xffffffff


	//   ....[28]....
        /*0908*/ 	.word	0xffffffff


	//   ....[29]....
        /*090c*/ 	.word	0xffffffff


	//   ....[30]....
        /*0910*/ 	.word	0xffffffff


	//   ....[31]....
        /*0914*/ 	.word	0xffffffff


	//   ....[32]....
        /*0918*/ 	.word	0xffffffff


	//   ....[33]....
        /*091c*/ 	.word	0xffffffff


	//   ....[34]....
        /*0920*/ 	.word	0xffffffff


	//   ....[35]....
        /*0924*/ 	.word	0xffffffff


	//   ....[36]....
        /*0928*/ 	.word	0xffffffff


	//   ....[37]....
        /*092c*/ 	.word	0xffffffff


	//   ....[38]....
        /*0930*/ 	.word	0xffffffff


	//   ....[39]....
        /*0934*/ 	.word	0xffffffff


	//   ....[40]....
        /*0938*/ 	.word	0xffffffff


	//   ....[41]....
        /*093c*/ 	.word	0xffffffff


	//   ....[42]....
        /*0940*/ 	.word	0xffffffff


	//   ....[43]....
        /*0944*/ 	.word	0xffffffff


	//   ....[44]....
        /*0948*/ 	.word	0xffffffff


	//   ....[45]....
        /*094c*/ 	.word	0xffffffff


	//   ....[46]....
        /*0950*/ 	.word	0xffffffff


	//   ....[47]....
        /*0954*/ 	.word	0xffffffff


	//   ....[48]....
        /*0958*/ 	.word	0xffffffff


	//   ....[49]....
        /*095c*/ 	.word	0xffffffff


	//   ....[50]....
        /*0960*/ 	.word	0xffffffff


	//   ....[51]....
        /*0964*/ 	.word	0xffffffff


	//   ....[52]....
        /*0968*/ 	.word	0xffffffff


	//   ....[53]....
        /*096c*/ 	.word	0xffffffff


	//   ....[54]....
        /*0970*/ 	.word	0xffffffff


	//   ....[55]....
        /*0974*/ 	.word	0xffffffff


	//   ....[56]....
        /*0978*/ 	.word	0xffffffff


	//   ....[57]....
        /*097c*/ 	.word	0xffffffff


	//   ....[58]....
        /*0980*/ 	.word	0xffffffff


	//   ....[59]....
        /*0984*/ 	.word	0xffffffff


	//   ....[60]....
        /*0988*/ 	.word	0xffffffff


	//   ....[61]....
        /*098c*/ 	.word	0xffffffff


	//   ....[62]....
        /*0990*/ 	.word	0xffffffff


	//   ....[63]....
        /*0994*/ 	.word	0xffffffff


	//   ....[64]....
        /*0998*/ 	.word	0xffffffff


	//   ....[65]....
        /*099c*/ 	.word	0xffffffff


	//   ....[66]....
        /*09a0*/ 	.word	0xffffffff


	//   ....[67]....
        /*09a4*/ 	.word	0xffffffff


	//   ....[68]....
        /*09a8*/ 	.word	0xffffffff


	//   ....[69]....
        /*09ac*/ 	.word	0xffffffff


	//   ....[70]....
        /*09b0*/ 	.word	0xffffffff


	//   ....[71]....
        /*09b4*/ 	.word	0xffffffff


	//   ....[72]....
        /*09b8*/ 	.word	0xffffffff


	//   ....[73]....
        /*09bc*/ 	.word	0xffffffff


	//   ....[74]....
        /*09c0*/ 	.word	0xffffffff


	//   ....[75]....
        /*09c4*/ 	.word	0xffffffff


	//   ....[76]....
        /*09c8*/ 	.word	0xffffffff


	//   ....[77]....
        /*09cc*/ 	.word	0xffffffff


	//   ....[78]....
        /*09d0*/ 	.word	0xffffffff


	//   ....[79]....
        /*09d4*/ 	.word	0xffffffff


	//   ....[80]....
        /*09d8*/ 	.word	0xffffffff


	//   ....[81]....
        /*09dc*/ 	.word	0xffffffff


	//   ....[82]....
        /*09e0*/ 	.word	0xffffffff


	//   ....[83]....
        /*09e4*/ 	.word	0xffffffff


	//   ....[84]....
        /*09e8*/ 	.word	0xffffffff


	//   ....[85]....
        /*09ec*/ 	.word	0xffffffff


	//   ....[86]....
        /*09f0*/ 	.word	0xffffffff


	//   ....[87]....
        /*09f4*/ 	.word	0xffffffff


	//   ....[88]....
        /*09f8*/ 	.word	0xffffffff


	//   ....[89]....
        /*09fc*/ 	.word	0xffffffff


	//   ....[90]....
        /*0a00*/ 	.word	0xffffffff


	//   ....[91]....
        /*0a04*/ 	.word	0xffffffff


	//   ....[92]....
        /*0a08*/ 	.word	0xffffffff


	//   ....[93]....
        /*0a0c*/ 	.word	0xffffffff


	//   ....[94]....
        /*0a10*/ 	.word	0xffffffff


	//   ....[95]....
        /*0a14*/ 	.word	0xffffffff


	//   ....[96]....
        /*0a18*/ 	.word	0xffffffff


	//   ....[97]....
        /*0a1c*/ 	.word	0xffffffff


	//   ....[98]....
        /*0a20*/ 	.word	0xffffffff


	//   ....[99]....
        /*0a24*/ 	.word	0xffffffff


	//   ....[100]....
        /*0a28*/ 	.word	0xffffffff


	//   ....[101]....
        /*0a2c*/ 	.word	0xffffffff


	//   ....[102]....
        /*0a30*/ 	.word	0xffffffff


	//   ....[103]....
        /*0a34*/ 	.word	0xffffffff


	//   ....[104]....
        /*0a38*/ 	.word	0xffffffff


	//   ....[105]....
        /*0a3c*/ 	.word	0xffffffff


	//   ....[106]....
        /*0a40*/ 	.word	0xffffffff


	//   ....[107]....
        /*0a44*/ 	.word	0xffffffff


	//   ....[108]....
        /*0a48*/ 	.word	0xffffffff


	//   ....[109]....
        /*0a4c*/ 	.word	0xffffffff


	//   ....[110]....
        /*0a50*/ 	.word	0xffffffff


	//   ....[111]....
        /*0a54*/ 	.word	0xffffffff


	//   ....[112]....
        /*0a58*/ 	.word	0xffffffff


	//   ....[113]....
        /*0a5c*/ 	.word	0xffffffff


	//   ....[114]....
        /*0a60*/ 	.word	0xffffffff


	//   ....[115]....
        /*0a64*/ 	.word	0xffffffff


	//   ....[116]....
        /*0a68*/ 	.word	0xffffffff


	//   ....[117]....
        /*0a6c*/ 	.word	0xffffffff


	//   ....[118]....
        /*0a70*/ 	.word	0xffffffff


	//   ....[119]....
        /*0a74*/ 	.word	0xffffffff


	//   ....[120]....
        /*0a78*/ 	.word	0xffffffff


	//   ....[121]....
        /*0a7c*/ 	.word	0xffffffff


	//   ....[122]....
        /*0a80*/ 	.word	0xffffffff


	//   ....[123]....
        /*0a84*/ 	.word	0xffffffff


	//   ....[124]....
        /*0a88*/ 	.word	0xffffffff


	//   ....[125]....
        /*0a8c*/ 	.word	0xffffffff


	//   ....[126]....
        /*0a90*/ 	.word	0xffffffff


	//   ....[127]....
        /*0a94*/ 	.word	0xffffffff


	//   ....[128]....
        /*0a98*/ 	.word	0xffffffff


	//   ....[129]....
        /*0a9c*/ 	.word	0xffffffff


	//   ....[130]....
        /*0aa0*/ 	.word	0xffffffff


	//   ....[131]....
        /*0aa4*/ 	.word	0xffffffff


	//   ....[132]....
        /*0aa8*/ 	.word	0xffffffff


	//   ....[133]....
        /*0aac*/ 	.word	0xffffffff


	//   ....[134]....
        /*0ab0*/ 	.word	0xffffffff


	//   ....[135]....
        /*0ab4*/ 	.word	0xffffffff


	//   ....[136]....
        /*0ab8*/ 	.word	0xffffffff


	//   ....[137]....
        /*0abc*/ 	.word	0xffffffff


	//   ....[138]....
        /*0ac0*/ 	.word	0xffffffff


	//   ....[139]....
        /*0ac4*/ 	.word	0xffffffff


	//   ....[140]....
        /*0ac8*/ 	.word	0xffffffff


	//   ....[141]....
        /*0acc*/ 	.word	0xffffffff


	//   ....[142]....
        /*0ad0*/ 	.word	0xffffffff


	//   ....[143]....
        /*0ad4*/ 	.word	0xffffffff


	//   ....[144]....
        /*0ad8*/ 	.word	0xffffffff


	//   ....[145]....
        /*0adc*/ 	.word	0xffffffff


	//   ....[146]....
        /*0ae0*/ 	.word	0xffffffff


	//   ....[147]....
        /*0ae4*/ 	.word	0xffffffff


	//   ....[148]....
        /*0ae8*/ 	.word	0xffffffff


	//   ....[149]....
        /*0aec*/ 	.word	0xffffffff


	//   ....[150]....
        /*0af0*/ 	.word	0xffffffff


	//   ....[151]....
        /*0af4*/ 	.word	0xffffffff


	//   ....[152]....
        /*0af8*/ 	.word	0xffffffff


	//   ....[153]....
        /*0afc*/ 	.word	0xffffffff


	//   ....[154]....
        /*0b00*/ 	.word	0xffffffff


	//   ....[155]....
        /*0b04*/ 	.word	0xffffffff


	//   ....[156]....
        /*0b08*/ 	.word	0xffffffff


	//   ....[157]....
        /*0b0c*/ 	.word	0xffffffff


	//   ....[158]....
        /*0b10*/ 	.word	0xffffffff


	//   ....[159]....
        /*0b14*/ 	.word	0xffffffff


	//   ....[160]....
        /*0b18*/ 	.word	0xffffffff


	//   ....[161]....
        /*0b1c*/ 	.word	0xffffffff


	//   ....[162]....
        /*0b20*/ 	.word	0xffffffff


	//----- nvinfo : EIATTR_COOP_GROUP_INSTR_OFFSETS
	.align		4
.L_902:
        /*0b24*/ 	.byte	0x04, 0x28
        /*0b26*/ 	.short	(.L_904 - .L_903)


	//   ....[0]....
.L_903:
        /*0b28*/ 	.word	0x00000090


	//   ....[1]....
        /*0b2c*/ 	.word	0x00002560


	//   ....[2]....
        /*0b30*/ 	.word	0x000025b0


	//   ....[3]....
        /*0b34*/ 	.word	0x00002d80


	//   ....[4]....
        /*0b38*/ 	.word	0x00002da0


	//   ....[5]....
        /*0b3c*/ 	.word	0x000034f0


	//   ....[6]....
        /*0b40*/ 	.word	0x00003510


	//   ....[7]....
        /*0b44*/ 	.word	0x00003c60


	//   ....[8]....
        /*0b48*/ 	.word	0x00003c70


	//   ....[9]....
        /*0b4c*/ 	.word	0x000044f0


	//   ....[10]....
        /*0b50*/ 	.word	0x00004540


	//   ....[11]....
        /*0b54*/ 	.word	0x00005280


	//   ....[12]....
        /*0b58*/ 	.word	0x000052b0


	//   ....[13]....
        /*0b5c*/ 	.word	0x00005a30


	//   ....[14]....
        /*0b60*/ 	.word	0x00005a60


	//   ....[15]....
        /*0b64*/ 	.word	0x000061e0


	//   ....[16]....
        /*0b68*/ 	.word	0x00006200


	//   ....[17]....
        /*0b6c*/ 	.word	0x000069a0


	//   ....[18]....
        /*0b70*/ 	.word	0x000069d0


	//   ....[19]....
        /*0b74*/ 	.word	0x00006ae0


	//   ....[20]....
        /*0b78*/ 	.word	0x00006b10


	//   ....[21]....
        /*0b7c*/ 	.word	0x00006be0


	//   ....[22]....
        /*0b80*/ 	.word	0x00006c10


	//   ....[23]....
        /*0b84*/ 	.word	0x00006ce0


	//   ....[24]....
        /*0b88*/ 	.word	0x00006d00


	//   ....[25]....
        /*0b8c*/ 	.word	0x00007290


	//   ....[26]....
        /*0b90*/ 	.word	0x000072b0


	//   ....[27]....
        /*0b94*/ 	.word	0x00007380


	//   ....[28]....
        /*0b98*/ 	.word	0x000073b0


	//   ....[29]....
        /*0b9c*/ 	.word	0x00007480


	//   ....[30]....
        /*0ba0*/ 	.word	0x000074b0


	//   ....[31]....
        /*0ba4*/ 	.word	0x00007580


	//   ....[32]....
        /*0ba8*/ 	.word	0x000075b0


	//   ....[33]....
        /*0bac*/ 	.word	0x00008590


	//   ....[34]....
        /*0bb0*/ 	.word	0x000085b0


	//   ....[35]....
        /*0bb4*/ 	.word	0x00008700


	//   ....[36]....
        /*0bb8*/ 	.word	0x00008710


	//   ....[37]....
        /*0bbc*/ 	.word	0x00008840


	//   ....[38]....
        /*0bc0*/ 	.word	0x00008860


	//   ....[39]....
        /*0bc4*/ 	.word	0x00008990


	//   ....[40]....
        /*0bc8*/ 	.word	0x000089a0


	//   ....[41]....
        /*0bcc*/ 	.word	0x00008ad0


	//   ....[42]....
        /*0bd0*/ 	.word	0x00008af0


	//   ....[43]....
        /*0bd4*/ 	.word	0x00008c20


	//   ....[44]....
        /*0bd8*/ 	.word	0x00008c30


	//   ....[45]....
        /*0bdc*/ 	.word	0x00008d60


	//   ....[46]....
        /*0be0*/ 	.word	0x00008d80


	//   ....[47]....
        /*0be4*/ 	.word	0x00008eb0


	//   ....[48]....
        /*0be8*/ 	.word	0x00008ec0


	//   ....[49]....
        /*0bec*/ 	.word	0x00009770


	//   ....[50]....
        /*0bf0*/ 	.word	0x000097a0


	//   ....[51]....
        /*0bf4*/ 	.word	0x000097d0


	//   ....[52]....
        /*0bf8*/ 	.word	0x000097f0


	//   ....[53]....
        /*0bfc*/ 	.word	0x00009820


	//   ....[54]....
        /*0c00*/ 	.word	0x00009840


	//   ....[55]....
        /*0c04*/ 	.word	0x00009870


	//   ....[56]....
        /*0c08*/ 	.word	0x00009880


	//   ....[57]....
        /*0c0c*/ 	.word	0x00009de0


	//   ....[58]....
        /*0c10*/ 	.word	0x00009e10


	//   ....[59]....
        /*0c14*/ 	.word	0x00009e40


	//   ....[60]....
        /*0c18*/ 	.word	0x00009ef0


	//   ....[61]....
        /*0c1c*/ 	.word	0x00009f00


	//   ....[62]....
        /*0c20*/ 	.word	0x00009f10


	//   ....[63]....
        /*0c24*/ 	.word	0x0000a0c0


	//   ....[64]....
        /*0c28*/ 	.word	0x0000a0f0


	//   ....[65]....
        /*0c2c*/ 	.word	0x0000aeb0


	//   ....[66]....
        /*0c30*/ 	.word	0x0000af10


	//   ....[67]....
        /*0c34*/ 	.word	0x0000af20


	//   ....[68]....
        /*0c38*/ 	.word	0x0000af30


	//   ....[69]....
        /*0c3c*/ 	.word	0x0000af40


	//   ....[70]....
        /*0c40*/ 	.word	0x0000af50


	//   ....[71]....
        /*0c44*/ 	.word	0x0000b050


	//   ....[72]....
        /*0c48*/ 	.word	0x0000b100


	//   ....[73]....
        /*0c4c*/ 	.word	0x0000b560


	//   ....[74]....
        /*0c50*/ 	.word	0x0000b7a0


	//   ....[75]....
        /*0c54*/ 	.word	0x0000b7b0


	//   ....[76]....
        /*0c58*/ 	.word	0x0000b7c0


	//   ....[77]....
        /*0c5c*/ 	.word	0x0000c1c0


	//   ....[78]....
        /*0c60*/ 	.word	0x0000c1f0


	//   ....[79]....
        /*0c64*/ 	.word	0x0000c210


	//   ....[80]....
        /*0c68*/ 	.word	0x0000c220


	//   ....[81]....
        /*0c6c*/ 	.word	0x0000c250


	//   ....[82]....
        /*0c70*/ 	.word	0x0000c270


	//   ....[83]....
        /*0c74*/ 	.word	0x0000c290


	//   ....[84]....
        /*0c78*/ 	.word	0x0000c2a0


	//   ....[85]....
        /*0c7c*/ 	.word	0x0000e5b0


	//   ....[86]....
        /*0c80*/ 	.word	0x0000e5f0


	//   ....[87]....
        /*0c84*/ 	.word	0x0000e600


	//   ....[88]....
        /*0c88*/ 	.word	0x0000e610


	//   ....[89]....
        /*0c8c*/ 	.word	0x0000e620


	//   ....[90]....
        /*0c90*/ 	.word	0x0000e630


	//   ....[91]....
        /*0c94*/ 	.word	0x0000e790


	//   ....[92]....
        /*0c98*/ 	.word	0x0000e7a0


	//   ....[93]....
        /*0c9c*/ 	.word	0x0000f610


	//   ....[94]....
        /*0ca0*/ 	.word	0x0000f650


	//   ....[95]....
        /*0ca4*/ 	.word	0x0000f6f0


	//   ....[96]....
        /*0ca8*/ 	.word	0x0000f700


	//   ....[97]....
        /*0cac*/ 	.word	0x0000f770


	//   ....[98]....
        /*0cb0*/ 	.word	0x0000f780


	//   ....[99]....
        /*0cb4*/ 	.word	0x0000f810


	//   ....[100]....
        /*0cb8*/ 	.word	0x0000f820


	//   ....[101]....
        /*0cbc*/ 	.word	0x0000fa80


	//   ....[102]....
        /*0cc0*/ 	.word	0x0000fcc0


	//   ....[103]....
        /*0cc4*/ 	.word	0x0000fcf0


	//   ....[104]....
        /*0cc8*/ 	.word	0x0000fd20


	//   ....[105]....
        /*0ccc*/ 	.word	0x00010370


	//   ....[106]....
        /*0cd0*/ 	.word	0x00010470


	//   ....[107]....
        /*0cd4*/ 	.word	0x00010560


	//   ....[108]....
        /*0cd8*/ 	.word	0x00010660


	//   ....[109]....
        /*0cdc*/ 	.word	0x00010690


	//   ....[110]....
        /*0ce0*/ 	.word	0x000106b0


	//   ....[111]....
        /*0ce4*/ 	.word	0x000107d0


	//   ....[112]....
        /*0ce8*/ 	.word	0x000107f0


	//   ....[113]....
        /*0cec*/ 	.word	0x00013150


	//   ....[114]....
        /*0cf0*/ 	.word	0x000131b0


	//   ....[115]....
        /*0cf4*/ 	.word	0x000131d0


	//   ....[116]....
        /*0cf8*/ 	.word	0x000131f0


	//   ....[117]....
        /*0cfc*/ 	.word	0x00013210


	//   ....[118]....
        /*0d00*/ 	.word	0x00013230


	//   ....[119]....
        /*0d04*/ 	.word	0x00013250


	//   ....[120]....
        /*0d08*/ 	.word	0x00013270


	//   ....[121]....
        /*0d0c*/ 	.word	0x000140e0


	//   ....[122]....
        /*0d10*/ 	.word	0x00014100


	//   ....[123]....
        /*0d14*/ 	.word	0x00014110


	//   ....[124]....
        /*0d18*/ 	.word	0x00014120


	//   ....[125]....
        /*0d1c*/ 	.word	0x00014130


	//   ....[126]....
        /*0d20*/ 	.word	0x00014140


	//   ....[127]....
        /*0d24*/ 	.word	0x00014190


	//   ....[128]....
        /*0d28*/ 	.word	0x000141b0


	//   ....[129]....
        /*0d2c*/ 	.word	0x00014750


	//   ....[130]....
        /*0d30*/ 	.word	0x00014760


	//   ....[131]....
        /*0d34*/ 	.word	0x00014770


	//   ....[132]....
        /*0d38*/ 	.word	0x00014780


	//   ....[133]....
        /*0d3c*/ 	.word	0x000147c0


	//   ....[134]....
        /*0d40*/ 	.word	0x000147e0


	//   ....[135]....
        /*0d44*/ 	.word	0x000147f0


	//   ....[136]....
        /*0d48*/ 	.word	0x00014800


	//   ....[137]....
        /*0d4c*/ 	.word	0x00017170


	//   ....[138]....
        /*0d50*/ 	.word	0x000171e0


	//   ....[139]....
        /*0d54*/ 	.word	0x000171f0


	//   ....[140]....
        /*0d58*/ 	.word	0x00017200


	//   ....[141]....
        /*0d5c*/ 	.word	0x00017230


	//   ....[142]....
        /*0d60*/ 	.word	0x00017250


	//   ....[143]....
        /*0d64*/ 	.word	0x00017260


	//   ....[144]....
        /*0d68*/ 	.word	0x00017270


	//   ....[145]....
        /*0d6c*/ 	.word	0x00018dd0


	//   ....[146]....
        /*0d70*/ 	.word	0x00018e10


	//   ....[147]....
        /*0d74*/ 	.word	0x00018e40


	//   ....[148]....
        /*0d78*/ 	.word	0x00018e60


	//   ....[149]....
        /*0d7c*/ 	.word	0x00018e80


	//   ....[150]....
        /*0d80*/ 	.word	0x00018ea0


	//   ....[151]....
        /*0d84*/ 	.word	0x00018eb0


	//   ....[152]....
        /*0d88*/ 	.word	0x00018ec0


	//   ....[153]....
        /*0d8c*/ 	.word	0x00019100


	//   ....[154]....
        /*0d90*/ 	.word	0x00019110


	//   ....[155]....
        /*0d94*/ 	.word	0x00019210


	//   ....[156]....
        /*0d98*/ 	.word	0x00019240


	//   ....[157]....
        /*0d9c*/ 	.word	0x00019320


	//   ....[158]....
        /*0da0*/ 	.word	0x00019350


	//   ....[159]....
        /*0da4*/ 	.word	0x00019430


	//   ....[160]....
        /*0da8*/ 	.word	0x00019460


	//   ....[161]....
        /*0dac*/ 	.word	0x00019540


	//   ....[162]....
        /*0db0*/ 	.word	0x00019570


	//   ....[163]....
        /*0db4*/ 	.word	0x00019650


	//   ....[164]....
        /*0db8*/ 	.word	0x00019680


	//   ....[165]....
        /*0dbc*/ 	.word	0x00019760


	//   ....[166]....
        /*0dc0*/ 	.word	0x00019790


	//   ....[167]....
        /*0dc4*/ 	.word	0x00019870


	//   ....[168]....
        /*0dc8*/ 	.word	0x00019890


	//   ....[169]....
        /*0dcc*/ 	.word	0x0001a000


	//   ....[170]....
        /*0dd0*/ 	.word	0x0001a020


	//   ....[171]....
        /*0dd4*/ 	.word	0x0001a130


	//   ....[172]....
        /*0dd8*/ 	.word	0x0001a140


	//   ....[173]....
        /*0ddc*/ 	.word	0x0001a250


	//   ....[174]....
        /*0de0*/ 	.word	0x0001a270


	//   ....[175]....
        /*0de4*/ 	.word	0x0001a380


	//   ....[176]....
        /*0de8*/ 	.word	0x0001a390


	//   ....[177]....
        /*0dec*/ 	.word	0x0001a4a0


	//   ....[178]....
        /*0df0*/ 	.word	0x0001a4c0


	//   ....[179]....
        /*0df4*/ 	.word	0x0001a5d0


	//   ....[180]....
        /*0df8*/ 	.word	0x0001a5e0


	//   ....[181]....
        /*0dfc*/ 	.word	0x0001a6f0


	//   ....[182]....
        /*0e00*/ 	.word	0x0001a710


	//   ....[183]....
        /*0e04*/ 	.word	0x0001a820


	//   ....[184]....
        /*0e08*/ 	.word	0x0001a830


	//   ....[185]....
        /*0e0c*/ 	.word	0x0001a970


	//   ....[186]....
        /*0e10*/ 	.word	0x0001a9e0


	//   ....[187]....
        /*0e14*/ 	.word	0x0001aa50


	//   ....[188]....
        /*0e18*/ 	.word	0x0001aab0


	//   ....[189]....
        /*0e1c*/ 	.word	0x0001ab20


	//   ....[190]....
        /*0e20*/ 	.word	0x0001ab90


	//   ....[191]....
        /*0e24*/ 	.word	0x0001ac00


	//   ....[192]....
        /*0e28*/ 	.word	0x0001ac60


	//   ....[193]....
        /*0e2c*/ 	.word	0x0001acd0


	//   ....[194]....
        /*0e30*/ 	.word	0x0001ad40


	//   ....[195]....
        /*0e34*/ 	.word	0x0001adb0


	//   ....[196]....
        /*0e38*/ 	.word	0x0001ae10


	//   ....[197]....
        /*0e3c*/ 	.word	0x0001ae80


	//   ....[198]....
        /*0e40*/ 	.word	0x0001aef0


	//   ....[199]....
        /*0e44*/ 	.word	0x0001af60


	//   ....[200]....
        /*0e48*/ 	.word	0x0001afc0


	//   ....[201]....
        /*0e4c*/ 	.word	0x0001b030


	//   ....[202]....
        /*0e50*/ 	.word	0x0001b0a0


	//   ....[203]....
        /*0e54*/ 	.word	0x0001b110


	//   ....[204]....
        /*0e58*/ 	.word	0x0001b2b0


	//   ....[205]....
        /*0e5c*/ 	.word	0x0001b310


	//   ....[206]....
        /*0e60*/ 	.word	0x0001b450


	//   ....[207]....
        /*0e64*/ 	.word	0x0001b4b0


	//   ....[208]....
        /*0e68*/ 	.word	0x0001b5f0


	//   ....[209]....
        /*0e6c*/ 	.word	0x0001b650


	//   ....[210]....
        /*0e70*/ 	.word	0x0001b6c0


	//   ....[211]....
        /*0e74*/ 	.word	0x0001b730


	//   ....[212]....
        /*0e78*/ 	.word	0x0001b9a0


	//   ....[213]....
        /*0e7c*/ 	.word	0x0001bc10


	//   ....[214]....
        /*0e80*/ 	.word	0x0001c230


	//   ....[215]....
        /*0e84*/ 	.word	0x0001c280


	//   ....[216]....
        /*0e88*/ 	.word	0x0001c2d0


	//   ....[217]....
        /*0e8c*/ 	.word	0x0001c320


	//   ....[218]....
        /*0e90*/ 	.word	0x0001c370


	//   ....[219]....
        /*0e94*/ 	.word	0x0001c3c0


	//   ....[220]....
        /*0e98*/ 	.word	0x0001c410


	//   ....[221]....
        /*0e9c*/ 	.word	0x0001c460


	//   ....[222]....
        /*0ea0*/ 	.word	0x0001c4d0


	//   ....[223]....
        /*0ea4*/ 	.word	0x0001c540


	//   ....[224]....
        /*0ea8*/ 	.word	0x0001c670


	//   ....[225]....
        /*0eac*/ 	.word	0x0001c6d0


	//   ....[226]....
        /*0eb0*/ 	.word	0x0001c810


	//   ....[227]....
        /*0eb4*/ 	.word	0x0001c870


	//   ....[228]....
        /*0eb8*/ 	.word	0x0001c9b0


	//   ....[229]....
        /*0ebc*/ 	.word	0x0001ca10


	//   ....[230]....
        /*0ec0*/ 	.word	0x0001ca80


	//   ....[231]....
        /*0ec4*/ 	.word	0x0001caf0


	//   ....[232]....
        /*0ec8*/ 	.word	0x0001cc20


	//   ....[233]....
        /*0ecc*/ 	.word	0x0001cc80


	//   ....[234]....
        /*0ed0*/ 	.word	0x0001cdc0


	//   ....[235]....
        /*0ed4*/ 	.word	0x0001ce20


	//   ....[236]....
        /*0ed8*/ 	.word	0x0001cf60


	//   ....[237]....
        /*0edc*/ 	.word	0x0001cfc0


	//   ....[238]....
        /*0ee0*/ 	.word	0x0001d030


	//   ....[239]....
        /*0ee4*/ 	.word	0x0001d0a0


	//   ....[240]....
        /*0ee8*/ 	.word	0x0001d300


	//   ....[241]....
        /*0eec*/ 	.word	0x0001d560


	//   ....[242]....
        /*0ef0*/ 	.word	0x0001dba0


	//   ....[243]....
        /*0ef4*/ 	.word	0x0001dbe0


	//   ....[244]....
        /*0ef8*/ 	.word	0x0001dc30


	//   ....[245]....
        /*0efc*/ 	.word	0x0001dc70


	//   ....[246]....
        /*0f00*/ 	.word	0x0001dcc0


	//   ....[247]....
        /*0f04*/ 	.word	0x0001dd00


	//   ....[248]....
        /*0f08*/ 	.word	0x0001dd50


	//   ....[249]....
        /*0f0c*/ 	.word	0x0001dda0


	//   ....[250]....
        /*0f10*/ 	.word	0x0001de00


	//   ....[251]....
        /*0f14*/ 	.word	0x0001de70


	//   ....[252]....
        /*0f18*/ 	.word	0x0001dee0


	//   ....[253]....
        /*0f1c*/ 	.word	0x0001dfc0


	//   ....[254]....
        /*0f20*/ 	.word	0x0001e020


	//   ....[255]....
        /*0f24*/ 	.word	0x0001e100


	//   ....[0]....
        /*0f28*/ 	.word	0x0001e160


	//   ....[1]....
        /*0f2c*/ 	.word	0x0001e240


	//   ....[2]....
        /*0f30*/ 	.word	0x0001e2a0


	//   ....[3]....
        /*0f34*/ 	.word	0x0001e2f0


	//   ....[4]....
        /*0f38*/ 	.word	0x0001e330


	//   ....[5]....
        /*0f3c*/ 	.word	0x0001e380


	//   ....[6]....
        /*0f40*/ 	.word	0x0001e3c0


	//   ....[7]....
        /*0f44*/ 	.word	0x0001e410


	//   ....[8]....
        /*0f48*/ 	.word	0x0001e450


	//   ....[9]....
        /*0f4c*/ 	.word	0x0001e4a0


	//   ....[10]....
        /*0f50*/ 	.word	0x0001e4e0


	//   ....[11]....
        /*0f54*/ 	.word	0x0001e530


	//   ....[12]....
        /*0f58*/ 	.word	0x0001e590


	//   ....[13]....
        /*0f5c*/ 	.word	0x0001e5e0


	//   ....[14]....
        /*0f60*/ 	.word	0x0001e640


	//   ....[15]....
        /*0f64*/ 	.word	0x0001e690


	//   ....[16]....
        /*0f68*/ 	.word	0x0001e6f0


	//   ....[17]....
        /*0f6c*/ 	.word	0x0001e740


	//   ....[18]....
        /*0f70*/ 	.word	0x0001e7a0


	//   ....[19]....
        /*0f74*/ 	.word	0x0001e810


	//   ....[20]....
        /*0f78*/ 	.word	0x0001e880


	//   ....[21]....
        /*0f7c*/ 	.word	0x0001e8f0


	//   ....[22]....
        /*0f80*/ 	.word	0x0001e950


	//   ....[23]....
        /*0f84*/ 	.word	0x0001e9c0


	//   ....[24]....
        /*0f88*/ 	.word	0x0001ea30


	//   ....[25]....
        /*0f8c*/ 	.word	0x0001eaa0


	//   ....[26]....
        /*0f90*/ 	.word	0x0001eb00


	//   ....[27]....
        /*0f94*/ 	.word	0x0001eb70


	//   ....[28]....
        /*0f98*/ 	.word	0x0001ebe0


	//   ....[29]....
        /*0f9c*/ 	.word	0x0001ec50


	//   ....[30]....
        /*0fa0*/ 	.word	0x0001ecb0


	//   ....[31]....
        /*0fa4*/ 	.word	0x0001ed20


	//   ....[32]....
        /*0fa8*/ 	.word	0x0001ed90


	//   ....[33]....
        /*0fac*/ 	.word	0x0001ee00


	//   ....[34]....
        /*0fb0*/ 	.word	0x0001ee60


	//   ....[35]....
        /*0fb4*/ 	.word	0x0001f330


	//   ....[36]....
        /*0fb8*/ 	.word	0x0001f350


	//   ....[37]....
        /*0fbc*/ 	.word	0x0001f360


	//   ....[38]....
        /*0fc0*/ 	.word	0x0001f370


	//   ....[39]....
        /*0fc4*/ 	.word	0x0001f660


	//   ....[40]....
        /*0fc8*/ 	.word	0x0001f670


	//   ....[41]....
        /*0fcc*/ 	.word	0x0001f680


	//   ....[42]....
        /*0fd0*/ 	.word	0x0001f690


	//   ....[43]....
        /*0fd4*/ 	.word	0x0001f960


	//   ....[44]....
        /*0fd8*/ 	.word	0x0001f980


	//   ....[45]....
        /*0fdc*/ 	.word	0x0001f990


	//   ....[46]....
        /*0fe0*/ 	.word	0x0001f9a0


	//   ....[47]....
        /*0fe4*/ 	.word	0x0001fc90


	//   ....[48]....
        /*0fe8*/ 	.word	0x0001fca0


	//   ....[49]....
        /*0fec*/ 	.word	0x0001fcb0


	//   ....[50]....
        /*0ff0*/ 	.word	0x0001fcc0


	//   ....[51]....
        /*0ff4*/ 	.word	0x0001ff90


	//   ....[52]....
        /*0ff8*/ 	.word	0x0001ffb0


	//   ....[53]....
        /*0ffc*/ 	.word	0x0001ffc0


	//   ....[54]....
        /*1000*/ 	.word	0x0001ffd0


	//   ....[55]....
        /*1004*/ 	.word	0x000202d0


	//   ....[56]....
        /*1008*/ 	.word	0x000202f0


	//   ....[57]....
        /*100c*/ 	.word	0x00020300


	//   ....[58]....
        /*1010*/ 	.word	0x00020310


	//   ....[59]....
        /*1014*/ 	.word	0x000205f0


	//   ....[60]....
        /*1018*/ 	.word	0x00020650


	//   ....[61]....
        /*101c*/ 	.word	0x00020660


	//   ....[62]....
        /*1020*/ 	.word	0x00020670


	//   ....[63]....
        /*1024*/ 	.word	0x00020970


	//   ....[64]....
        /*1028*/ 	.word	0x000209d0


	//   ....[65]....
        /*102c*/ 	.word	0x000209e0


	//   ....[66]....
        /*1030*/ 	.word	0x000209f0


	//   ....[67]....
        /*1034*/ 	.word	0x00024020


	//   ....[68]....
        /*1038*/ 	.word	0x00024040


	//   ....[69]....
        /*103c*/ 	.word	0x00024050


	//   ....[70]....
        /*1040*/ 	.word	0x00024060


	//   ....[71]....
        /*1044*/ 	.word	0x00024290


	//   ....[72]....
        /*1048*/ 	.word	0x000242a0


	//   ....[73]....
        /*104c*/ 	.word	0x000242b0


	//   ....[74]....
        /*1050*/ 	.word	0x000242c0


	//   ....[75]....
        /*1054*/ 	.word	0x00024530


	//   ....[76]....
        /*1058*/ 	.word	0x00024550


	//   ....[77]....
        /*105c*/ 	.word	0x00024560


	//   ....[78]....
        /*1060*/ 	.word	0x00024570


	//   ....[79]....
        /*1064*/ 	.word	0x00024790


	//   ....[80]....
        /*1068*/ 	.word	0x000247a0


	//   ....[81]....
        /*106c*/ 	.word	0x000247b0


	//   ....[82]....
        /*1070*/ 	.word	0x000247c0


	//   ....[83]....
        /*1074*/ 	.word	0x00024a30


	//   ....[84]....
        /*1078*/ 	.word	0x00024a50


	//   ....[85]....
        /*107c*/ 	.word	0x00024a60


	//   ....[86]....
        /*1080*/ 	.word	0x00024a70


	//   ....[87]....
        /*1084*/ 	.word	0x00024c90


	//   ....[88]....
        /*1088*/ 	.word	0x00024ca0


	//   ....[89]....
        /*108c*/ 	.word	0x00024cb0


	//   ....[90]....
        /*1090*/ 	.word	0x00024cc0


	//   ....[91]....
        /*1094*/ 	.word	0x00024f30


	//   ....[92]....
        /*1098*/ 	.word	0x00024f50


	//   ....[93]....
        /*109c*/ 	.word	0x00024f60


	//   ....[94]....
        /*10a0*/ 	.word	0x00024f70


	//   ....[95]....
        /*10a4*/ 	.word	0x000251f0


	//   ....[96]....
        /*10a8*/ 	.word	0x00025200


	//   ....[97]....
        /*10ac*/ 	.word	0x00025210


	//   ....[98]....
        /*10b0*/ 	.word	0x00025220


	//   ....[99]....
        /*10b4*/ 	.word	0x00028c00


	//   ....[100]....
        /*10b8*/ 	.word	0x00028c70


	//   ....[101]....
        /*10bc*/ 	.word	0x00028cd0


	//   ....[102]....
        /*10c0*/ 	.word	0x00028d30


	//   ....[103]....
        /*10c4*/ 	.word	0x00028da0


	//   ....[104]....
        /*10c8*/ 	.word	0x00028e00


	//   ....[105]....
        /*10cc*/ 	.word	0x00028e70


	//   ....[106]....
        /*10d0*/ 	.word	0x00028ed0


	//   ....[107]....
        /*10d4*/ 	.word	0x00028f40


	//   ....[108]....
        /*10d8*/ 	.word	0x00028fb0


	//   ....[109]....
        /*10dc*/ 	.word	0x00029010


	//   ....[110]....
        /*10e0*/ 	.word	0x00029070


	//   ....[111]....
        /*10e4*/ 	.word	0x000290e0


	//   ....[112]....
        /*10e8*/ 	.word	0x00029140


	//   ....[113]....
        /*10ec*/ 	.word	0x000291b0


	//   ....[114]....
        /*10f0*/ 	.word	0x00029210


	//   ....[115]....
        /*10f4*/ 	.word	0x00029280


	//   ....[116]....
        /*10f8*/ 	.word	0x000292f0


	//   ....[117]....
        /*10fc*/ 	.word	0x00029350


	//   ....[118]....
        /*1100*/ 	.word	0x000293b0


	//   ....[119]....
        /*1104*/ 	.word	0x00029420


	//   ....[120]....
        /*1108*/ 	.word	0x00029490


	//   ....[121]....
        /*110c*/ 	.word	0x000294f0


	//   ....[122]....
        /*1110*/ 	.word	0x00029550


	//   ....[123]....
        /*1114*/ 	.word	0x000295c0


	//   ....[124]....
        /*1118*/ 	.word	0x00029630


	//   ....[125]....
        /*111c*/ 	.word	0x00029690


	//   ....[126]....
        /*1120*/ 	.word	0x000296f0


	//   ....[127]....
        /*1124*/ 	.word	0x00029760


	//   ....[128]....
        /*1128*/ 	.word	0x000297d0


	//   ....[129]....
        /*112c*/ 	.word	0x00029830


	//   ....[130]....
        /*1130*/ 	.word	0x00029890


	//   ....[131]....
        /*1134*/ 	.word	0x00029900


	//   ....[132]....
        /*1138*/ 	.word	0x00029970


	//   ....[133]....
        /*113c*/ 	.word	0x000299d0


	//   ....[134]....
        /*1140*/ 	.word	0x00029a30


	//   ....[135]....
        /*1144*/ 	.word	0x00029aa0


	//   ....[136]....
        /*1148*/ 	.word	0x00029b00


	//   ....[137]....
        /*114c*/ 	.word	0x00029b70


	//   ....[138]....
        /*1150*/ 	.word	0x00029bd0


	//   ....[139]....
        /*1154*/ 	.word	0x00029c40


	//   ....[140]....
        /*1158*/ 	.word	0x00029cb0


	//   ....[141]....
        /*115c*/ 	.word	0x00029d10


	//   ....[142]....
        /*1160*/ 	.word	0x00029d70


	//   ....[143]....
        /*1164*/ 	.word	0x00029de0


	//   ....[144]....
        /*1168*/ 	.word	0x00029e40


	//   ....[145]....
        /*116c*/ 	.word	0x00029eb0


	//   ....[146]....
        /*1170*/ 	.word	0x00029f10


	//   ....[147]....
        /*1174*/ 	.word	0x00029f80


	//   ....[148]....
        /*1178*/ 	.word	0x00029ff0


	//   ....[149]....
        /*117c*/ 	.word	0x0002a050


	//   ....[150]....
        /*1180*/ 	.word	0x0002a0b0


	//   ....[151]....
        /*1184*/ 	.word	0x0002a120


	//   ....[152]....
        /*1188*/ 	.word	0x0002a180


	//   ....[153]....
        /*118c*/ 	.word	0x0002a1f0


	//   ....[154]....
        /*1190*/ 	.word	0x0002a250


	//   ....[155]....
        /*1194*/ 	.word	0x0002a2c0


	//   ....[156]....
        /*1198*/ 	.word	0x0002a330


	//   ....[157]....
        /*119c*/ 	.word	0x0002a390


	//   ....[158]....
        /*11a0*/ 	.word	0x0002a3f0


	//   ....[159]....
        /*11a4*/ 	.word	0x0002a460


	//   ....[160]....
        /*11a8*/ 	.word	0x0002a4c0


	//   ....[161]....
        /*11ac*/ 	.word	0x0002a520


	//   ....[162]....
        /*11b0*/ 	.word	0x0002a580


	//----- nvinfo : EIATTR_EXIT_INSTR_OFFSETS
	.align		4
.L_904:
        /*11b4*/ 	.byte	0x04, 0x1c
        /*11b6*/ 	.short	(.L_906 - .L_905)


	//   ....[0]....
.L_905:
        /*11b8*/ 	.word	0x00000350


	//   ....[1]....
        /*11bc*/ 	.word	0x000198a0


	//   ....[2]....
        /*11c0*/ 	.word	0x00019900


	//   ....[3]....
        /*11c4*/ 	.word	0x00019960


	//   ....[4]....
        /*11c8*/ 	.word	0x0001a870


	//   ....[5]....
        /*11cc*/ 	.word	0x0001a8c0


	//   ....[6]....
        /*11d0*/ 	.word	0x0001a920


	//----- nvinfo : EIATTR_CTAIDZ_USED
	.align		4
.L_906:
        /*11d4*/ 	.byte	0x01, 0x04
	.zero		2


	//----- nvinfo : EIATTR_MAX_THREADS
	.align		4
        /*11d8*/ 	.byte	0x04, 0x05
        /*11da*/ 	.short	(.L_908 - .L_907)
.L_907:
        /*11dc*/ 	.word	0x00000080
        /*11e0*/ 	.word	0x00000001
        /*11e4*/ 	.word	0x00000001


	//----- nvinfo : EIATTR_CRS_STACK_SIZE
	.align		4
.L_908:
        /*11e8*/ 	.byte	0x04, 0x1e
        /*11ea*/ 	.short	(.L_910 - .L_909)
.L_909:
        /*11ec*/ 	.word	0x00000000
.L_910:


//--------------------- .nv.callgraph             --------------------------
	.section	.nv.callgraph,"",@"SHT_CUDA_CALLGRAPH"
	.align	4
	.sectionentsize	8
	.align		4
        /*0000*/ 	.word	0x00000000
	.align		4
        /*0004*/ 	.word	0xffffffff
	.align		4
        /*0008*/ 	.word	0x00000000
	.align		4
        /*000c*/ 	.word	0xfffffffe
	.align		4
        /*0010*/ 	.word	0x00000000
	.align		4
        /*0014*/ 	.word	0xfffffffd
	.align		4
        /*0018*/ 	.word	0x00000000
	.align		4
        /*001c*/ 	.word	0xfffffffc


//--------------------- .nv.rel.action            --------------------------
	.section	.nv.rel.action,"",@"SHT_CUDA_RELOCINFO"
	.align	8
	.sectionentsize	8
        /*0000*/ 	.byte	0x73, 0x00, 0x00, 0x00, 0x00, 0x00, 0x00, 0x00, 0x00, 0x00, 0x00, 0x11, 0x25, 0x00, 0x05, 0x36


//--------------------- .nv.constant4             --------------------------
	.section	.nv.constant4,"a",@progbits
	.align	8
	.align		8
.nv.constant4:
        /*0000*/ 	.dword	_ZN83_INTERNAL_44eea984_47_flash_fwd_hdim128_fp16_paged_softcapall_sm80_cu_348dd9ca_29934cuda3std3__45__cpo5beginE
	.align		8
        /*0008*/ 	.dword	_ZN83_INTERNAL_44eea984_47_flash_fwd_hdim128_fp16_paged_softcapall_sm80_cu_348dd9ca_29934cuda3std3__45__cpo3endE
	.align		8
        /*0010*/ 	.dword	_ZN83_INTERNAL_44eea984_47_flash_fwd_hdim128_fp16_paged_softcapall_sm80_cu_348dd9ca_29934cuda3std3__45__cpo6cbeginE
	.align		8
        /*0018*/ 	.dword	_ZN83_INTERNAL_44eea984_47_flash_fwd_hdim128_fp16_paged_softcapall_sm80_cu_348dd9ca_29934cuda3std3__45__cpo4cendE
	.align		8
        /*0020*/ 	.dword	_ZN83_INTERNAL_44eea984_47_flash_fwd_hdim128_fp16_paged_softcapall_sm80_cu_348dd9ca_29934cuda3std3__485_GLOBAL__N__44eea984_47_flash_fwd_hdim128_fp16_paged_softcapall_sm80_cu_348dd9ca_29936ignoreE
	.align		8
        /*0028*/ 	.dword	_ZN83_INTERNAL_44eea984_47_flash_fwd_hdim128_fp16_paged_softcapall_sm80_cu_348dd9ca_29934cuda3std3__419piecewise_constructE
	.align		8
        /*0030*/ 	.dword	_ZN83_INTERNAL_44eea984_47_flash_fwd_hdim128_fp16_paged_softcapall_sm80_cu_348dd9ca_29934cuda3std3__48in_placeE
	.align		8
        /*0038*/ 	.dword	_ZN83_INTERNAL_44eea984_47_flash_fwd_hdim128_fp16_paged_softcapall_sm80_cu_348dd9ca_29934cuda3std6ranges3__45__cpo4swapE
	.align		8
        /*0040*/ 	.dword	_ZN83_INTERNAL_44eea984_47_flash_fwd_hdim128_fp16_paged_softcapall_sm80_cu_348dd9ca_29934cuda3std6ranges3__45__cpo9iter_moveE
	.align		8
        /*0048*/ 	.dword	_ZN83_INTERNAL_44eea984_47_flash_fwd_hdim128_fp16_paged_softcapall_sm80_cu_348dd9ca_29934cute7productE
	.align		8
        /*0050*/ 	.dword	_ZN83_INTERNAL_44eea984_47_flash_fwd_hdim128_fp16_paged_softcapall_sm80_cu_348dd9ca_29934cute1_E


//--------------------- .nv.constant0._ZN7cutlass13device_kernelIN5flash19enable_sm80_to_sm89INS1_16FlashAttnFwdSm80INS1_25CollectiveMainloopFwdSm80ILi8ELi1ELb1EN4cute5tupleIJNS5_1CILi128EEES8_S8_EEELi128ENS_6half_tEfNS_4arch4Sm80ELb0ELb0ELb1ELb0ELb1ELb0ELb1ELb0EEENS1_21CollectiveEpilogueFwdIS9_NS6_IJNS7_ILi1EEESF_SF_EEESA_SC_Li256ELb0ELb1ELb0ELb0EEENS1_19SingleTileSchedulerILb0ELb0ELb1ELi128EEEEEEEEEvNT_6ParamsE --------------------------
	.section	.nv.constant0._ZN7cutlass13device_kernelIN5flash19enable_sm80_to_sm89INS1_16FlashAttnFwdSm80INS1_25CollectiveMainloopFwdSm80ILi8ELi1ELb1EN4cute5tupleIJNS5_1CILi128EEES8_S8_EEELi128ENS_6half_tEfNS_4arch4Sm80ELb0ELb0ELb1ELb0ELb1ELb0ELb1ELb0EEENS1_21CollectiveEpilogueFwdIS9_NS6_IJNS7_ILi1EEESF_SF_EEESA_SC_Li256ELb0ELb1ELb0ELb0EEENS1_19SingleTileSchedulerILb0ELb0ELb1ELi128EEEEEEEEEvNT_6ParamsE,"a",@progbits
	.sectionflags	@""
	.align	4
.nv.constant0._ZN7cutlass13device_kernelIN5flash19enable_sm80_to_sm89INS1_16FlashAttnFwdSm80INS1_25CollectiveMainloopFwdSm80ILi8ELi1ELb1EN4cute5tupleIJNS5_1CILi128EEES8_S8_EEELi128ENS_6half_tEfNS_4arch4Sm80ELb0ELb0ELb1ELb0ELb1ELb0ELb1ELb0EEENS1_21CollectiveEpilogueFwdIS9_NS6_IJNS7_ILi1EEESF_SF_EEESA_SC_Li256ELb0ELb1ELb0ELb0EEENS1_19SingleTileSchedulerILb0ELb0ELb1ELi128EEEEEEEEEvNT_6ParamsE:
	.zero		1400


//--------------------- .nv.constant0._ZN7cutlass13device_kernelIN5flash19enable_sm80_to_sm89INS1_16FlashAttnFwdSm80INS1_25CollectiveMainloopFwdSm80ILi8ELi1ELb1EN4cute5tupleIJNS5_1CILi128EEES8_S8_EEELi128ENS_6half_tEfNS_4arch4Sm80ELb0ELb0ELb1ELb1ELb1ELb0ELb1ELb0EEENS1_21CollectiveEpilogueFwdIS9_NS6_IJNS7_ILi1EEESF_SF_EEESA_SC_Li256ELb1ELb1ELb0ELb0EEENS1_19SingleTileSchedulerILb1ELb0ELb1ELi128EEEEEEEEEvNT_6ParamsE --------------------------
	.section	.nv.constant0._ZN7cutlass13device_kernelIN5flash19enable_sm80_to_sm89INS1_16FlashAttnFwdSm80INS1_25CollectiveMainloopFwdSm80ILi8ELi1ELb1EN4cute5tupleIJNS5_1CILi128EEES8_S8_EEELi128ENS_6half_tEfNS_4arch4Sm80ELb0ELb0ELb1ELb1ELb1ELb0ELb1ELb0EEENS1_21CollectiveEpilogueFwdIS9_NS6_IJNS7_ILi1EEESF_SF_EEESA_SC_Li256ELb1ELb1ELb0ELb0EEENS1_19SingleTileSchedulerILb1ELb0ELb1ELi128EEEEEEEEEvNT_6ParamsE,"a",@progbits
	.sectionflags	@""
	.align	4
.nv.constant0._ZN7cutlass13device_kernelIN5flash19enable_sm80_to_sm89INS1_16FlashAttnFwdSm80INS1_25CollectiveMainloopFwdSm80ILi8ELi1ELb1EN4cute5tupleIJNS5_1CILi128EEES8_S8_EEELi128ENS_6half_tEfNS_4arch4Sm80ELb0ELb0ELb1ELb1ELb1ELb0ELb1ELb0EEENS1_21CollectiveEpilogueFwdIS9_NS6_IJNS7_ILi1EEESF_SF_EEESA_SC_Li256ELb1ELb1ELb0ELb0EEENS1_19SingleTileSchedulerILb1ELb0ELb1ELi128EEEEEEEEEvNT_6ParamsE:
	.zero		1400


//--------------------- .nv.constant0._ZN7cutlass13device_kernelIN5flash19enable_sm80_to_sm89INS1_16FlashAttnFwdSm80INS1_25CollectiveMainloopFwdSm80ILi8ELi1ELb1EN4cute5tupleIJNS5_1CILi128EEES8_S8_EEELi128ENS_6half_tEfNS_4arch4Sm80ELb0ELb0ELb1ELb1ELb1ELb1ELb1ELb0EEENS1_21CollectiveEpilogueFwdIS9_NS6_IJNS7_ILi1EEESF_SF_EEESA_SC_Li256ELb1ELb1ELb0ELb0EEENS1_19SingleTileSchedulerILb1ELb0ELb1ELi128EEEEEEEEEvNT_6ParamsE --------------------------
	.section	.nv.constant0._ZN7cutlass13device_kernelIN5flash19enable_sm80_to_sm89INS1_16FlashAttnFwdSm80INS1_25CollectiveMainloopFwdSm80ILi8ELi1ELb1EN4cute5tupleIJNS5_1CILi128EEES8_S8_EEELi128ENS_6half_tEfNS_4arch4Sm80ELb0ELb0ELb1ELb1ELb1ELb1ELb1ELb0EEENS1_21CollectiveEpilogueFwdIS9_NS6_IJNS7_ILi1EEESF_SF_EEESA_SC_Li256ELb1ELb1ELb0ELb0EEENS1_19SingleTileSchedulerILb1ELb0ELb1ELi128EEEEEEEEEvNT_6ParamsE,"a",@progbits
	.sectionflags	@""
	.align	4
.nv.constant0._ZN7cutlass13device_kernelIN5flash19enable_sm80_to_sm89INS1_16FlashAttnFwdSm80INS1_25CollectiveMainloopFwdSm80ILi8ELi1ELb1EN4cute5tupleIJNS5_1CILi128EEES8_S8_EEELi128ENS_6half_tEfNS_4arch4Sm80ELb0ELb0ELb1ELb1ELb1ELb1ELb1ELb0EEENS1_21CollectiveEpilogueFwdIS9_NS6_IJNS7_ILi1EEESF_SF_EEESA_SC_Li256ELb1ELb1ELb0ELb0EEENS1_19SingleTileSchedulerILb1ELb0ELb1ELi128EEEEEEEEEvNT_6ParamsE:
	.zero		1400


//--------------------- .nv.constant0._ZN7cutlass13device_kernelIN5flash19enable_sm80_to_sm89INS1_16FlashAttnFwdSm80INS1_25CollectiveMainloopFwdSm80ILi8ELi1ELb1EN4cute5tupleIJNS5_1CILi128EEENS7_ILi96EEES8_EEELi128ENS_6half_tEfNS_4arch4Sm80ELb0ELb1ELb1ELb0ELb1ELb0ELb1ELb0EEENS1_21CollectiveEpilogueFwdINS6_IJS8_S8_S9_EEENS6_IJNS7_ILi1EEESH_SH_EEESB_SD_Li256ELb0ELb1ELb0ELb0EEENS1_19SingleTileSchedulerILb0ELb0ELb1ELi128EEEEEEEEEvNT_6ParamsE --------------------------
	.section	.nv.constant0._ZN7cutlass13device_kernelIN5flash19enable_sm80_to_sm89INS1_16FlashAttnFwdSm80INS1_25CollectiveMainloopFwdSm80ILi8ELi1ELb1EN4cute5tupleIJNS5_1CILi128EEENS7_ILi96EEES8_EEELi128ENS_6half_tEfNS_4arch4Sm80ELb0ELb1ELb1ELb0ELb1ELb0ELb1ELb0EEENS1_21CollectiveEpilogueFwdINS6_IJS8_S8_S9_EEENS6_IJNS7_ILi1EEESH_SH_EEESB_SD_Li256ELb0ELb1ELb0ELb0EEENS1_19SingleTileSchedulerILb0ELb0ELb1ELi128EEEEEEEEEvNT_6ParamsE,"a",@progbits
	.sectionflags	@""
	.align	4
.nv.constant0._ZN7cutlass13device_kernelIN5flash19enable_sm80_to_sm89INS1_16FlashAttnFwdSm80INS1_25CollectiveMainloopFwdSm80ILi8ELi1ELb1EN4cute5tupleIJNS5_1CILi128EEENS7_ILi96EEES8_EEELi128ENS_6half_tEfNS_4arch4Sm80ELb0ELb1ELb1ELb0ELb1ELb0ELb1ELb0EEENS1_21CollectiveEpilogueFwdINS6_IJS8_S8_S9_EEENS6_IJNS7_ILi1EEESH_SH_EEESB_SD_Li256ELb0ELb1ELb0ELb0EEENS1_19SingleTileSchedulerILb0ELb0ELb1ELi128EEEEEEEEEvNT_6ParamsE:
	.zero		1400


//--------------------- .nv.constant0._ZN7cutlass13device_kernelIN5flash19enable_sm80_to_sm89INS1_16FlashAttnFwdSm80INS1_25CollectiveMainloopFwdSm80ILi8ELi1ELb1EN4cute5tupleIJNS5_1CILi128EEENS7_ILi96EEES8_EEELi128ENS_6half_tEfNS_4arch4Sm80ELb0ELb1ELb1ELb1ELb1ELb0ELb1ELb0EEENS1_21CollectiveEpilogueFwdINS6_IJS8_S8_S9_EEENS6_IJNS7_ILi1EEESH_SH_EEESB_SD_Li256ELb1ELb1ELb0ELb0EEENS1_19SingleTileSchedulerILb1ELb0ELb1ELi128EEEEEEEEEvNT_6ParamsE --------------------------
	.section	.nv.constant0._ZN7cutlass13device_kernelIN5flash19enable_sm80_to_sm89INS1_16FlashAttnFwdSm80INS1_25CollectiveMainloopFwdSm80ILi8ELi1ELb1EN4cute5tupleIJNS5_1CILi128EEENS7_ILi96EEES8_EEELi128ENS_6half_tEfNS_4arch4Sm80ELb0ELb1ELb1ELb1ELb1ELb0ELb1ELb0EEENS1_21CollectiveEpilogueFwdINS6_IJS8_S8_S9_EEENS6_IJNS7_ILi1EEESH_SH_EEESB_SD_Li256ELb1ELb1ELb0ELb0EEENS1_19SingleTileSchedulerILb1ELb0ELb1ELi128EEEEEEEEEvNT_6ParamsE,"a",@progbits
	.sectionflags	@""
	.align	4
.nv.constant0._ZN7cutlass13device_kernelIN5flash19enable_sm80_to_sm89INS1_16FlashAttnFwdSm80INS1_25CollectiveMainloopFwdSm80ILi8ELi1ELb1EN4cute5tupleIJNS5_1CILi128EEENS7_ILi96EEES8_EEELi128ENS_6half_tEfNS_4arch4Sm80ELb0ELb1ELb1ELb1ELb1ELb0ELb1ELb0EEENS1_21CollectiveEpilogueFwdINS6_IJS8_S8_S9_EEENS6_IJNS7_ILi1EEESH_SH_EEESB_SD_Li256ELb1ELb1ELb0ELb0EEENS1_19SingleTileSchedulerILb1ELb0ELb1ELi128EEEEEEEEEvNT_6ParamsE:
	.zero		1400


//--------------------- .nv.constant0._ZN7cutlass13device_kernelIN5flash19enable_sm80_to_sm89INS1_16FlashAttnFwdSm80INS1_25CollectiveMainloopFwdSm80ILi8ELi1ELb1EN4cute5tupleIJNS5_1CILi128EEENS7_ILi96EEES8_EEELi128ENS_6half_tEfNS_4arch4Sm80ELb0ELb1ELb1ELb1ELb1ELb1ELb1ELb0EEENS1_21CollectiveEpilogueFwdINS6_IJS8_S8_S9_EEENS6_IJNS7_ILi1EEESH_SH_EEESB_SD_Li256ELb1ELb1ELb0ELb0EEENS1_19SingleTileSchedulerILb1ELb0ELb1ELi128EEEEEEEEEvNT_6ParamsE --------------------------
	.section	.nv.constant0._ZN7cutlass13device_kernelIN5flash19enable_sm80_to_sm89INS1_16FlashAttnFwdSm80INS1_25CollectiveMainloopFwdSm80ILi8ELi1ELb1EN4cute5tupleIJNS5_1CILi128EEENS7_ILi96EEES8_EEELi128ENS_6half_tEfNS_4arch4Sm80ELb0ELb1ELb1ELb1ELb1ELb1ELb1ELb0EEENS1_21CollectiveEpilogueFwdINS6_IJS8_S8_S9_EEENS6_IJNS7_ILi1EEESH_SH_EEESB_SD_Li256ELb1ELb1ELb0ELb0EEENS1_19SingleTileSchedulerILb1ELb0ELb1ELi128EEEEEEEEEvNT_6ParamsE,"a",@progbits
	.sectionflags	@""
	.align	4
.nv.constant0._ZN7cutlass13device_kernelIN5flash19enable_sm80_to_sm89INS1_16FlashAttnFwdSm80INS1_25CollectiveMainloopFwdSm80ILi8ELi1ELb1EN4cute5tupleIJNS5_1CILi128EEENS7_ILi96EEES8_EEELi128ENS_6half_tEfNS_4arch4Sm80ELb0ELb1ELb1ELb1ELb1ELb1ELb1ELb0EEENS1_21CollectiveEpilogueFwdINS6_IJS8_S8_S9_EEENS6_IJNS7_ILi1EEESH_SH_EEESB_SD_Li256ELb1ELb1ELb0ELb0EEENS1_19SingleTileSchedulerILb1ELb0ELb1ELi128EEEEEEEEEvNT_6ParamsE:
	.zero		1400


//--------------------- .nv.constant0._ZN7cutlass13device_kernelIN5flash19enable_sm80_to_sm89INS1_16FlashAttnFwdSm80INS1_25CollectiveMainloopFwdSm80ILi8ELi1ELb1EN4cute5tupleIJNS5_1CILi128EEES8_S8_EEELi128ENS_6half_tEfNS_4arch4Sm80ELb1ELb0ELb1ELb0ELb1ELb0ELb1ELb0EEENS1_21CollectiveEpilogueFwdIS9_NS6_IJNS7_ILi1EEESF_SF_EEESA_SC_Li256ELb0ELb1ELb0ELb0EEENS1_30DynamicPersistentTileSchedulerILi256ELi256ELb0ELb1ELb0EEEEEEEEEvNT_6ParamsE --------------------------
	.section	.nv.constant0._ZN7cutlass13device_kernelIN5flash19enable_sm80_to_sm89INS1_16FlashAttnFwdSm80INS1_25CollectiveMainloopFwdSm80ILi8ELi1ELb1EN4cute5tupleIJNS5_1CILi128EEES8_S8_EEELi128ENS_6half_tEfNS_4arch4Sm80ELb1ELb0ELb1ELb0ELb1ELb0ELb1ELb0EEENS1_21CollectiveEpilogueFwdIS9_NS6_IJNS7_ILi1EEESF_SF_EEESA_SC_Li256ELb0ELb1ELb0ELb0EEENS1_30DynamicPersistentTileSchedulerILi256ELi256ELb0ELb1ELb0EEEEEEEEEvNT_6ParamsE,"a",@progbits
	.sectionflags	@""
	.align	4
.nv.constant0._ZN7cutlass13device_kernelIN5flash19enable_sm80_to_sm89INS1_16FlashAttnFwdSm80INS1_25CollectiveMainloopFwdSm80ILi8ELi1ELb1EN4cute5tupleIJNS5_1CILi128EEES8_S8_EEELi128ENS_6half_tEfNS_4arch4Sm80ELb1ELb0ELb1ELb0ELb1ELb0ELb1ELb0EEENS1_21CollectiveEpilogueFwdIS9_NS6_IJNS7_ILi1EEESF_SF_EEESA_SC_Li256ELb0ELb1ELb0ELb0EEENS1_30DynamicPersistentTileSchedulerILi256ELi256ELb0ELb1ELb0EEEEEEEEEvNT_6ParamsE:
	.zero		1416


//--------------------- .nv.constant0._ZN7cutlass13device_kernelIN5flash19enable_sm80_to_sm89INS1_16FlashAttnFwdSm80INS1_25CollectiveMainloopFwdSm80ILi8ELi1ELb1EN4cute5tupleIJNS5_1CILi128EEES8_S8_EEELi128ENS_6half_tEfNS_4arch4Sm80ELb1ELb0ELb1ELb1ELb1ELb0ELb1ELb0EEENS1_21CollectiveEpilogueFwdIS9_NS6_IJNS7_ILi1EEESF_SF_EEESA_SC_Li256ELb1ELb1ELb0ELb0EEENS1_19SingleTileSchedulerILb1ELb0ELb1ELi128EEEEEEEEEvNT_6ParamsE --------------------------
	.section	.nv.constant0._ZN7cutlass13device_kernelIN5flash19enable_sm80_to_sm89INS1_16FlashAttnFwdSm80INS1_25CollectiveMainloopFwdSm80ILi8ELi1ELb1EN4cute5tupleIJNS5_1CILi128EEES8_S8_EEELi128ENS_6half_tEfNS_4arch4Sm80ELb1ELb0ELb1ELb1ELb1ELb0ELb1ELb0EEENS1_21CollectiveEpilogueFwdIS9_NS6_IJNS7_ILi1EEESF_SF_EEESA_SC_Li256ELb1ELb1ELb0ELb0EEENS1_19SingleTileSchedulerILb1ELb0ELb1ELi128EEEEEEEEEvNT_6ParamsE,"a",@progbits
	.sectionflags	@""
	.align	4
.nv.constant0._ZN7cutlass13device_kernelIN5flash19enable_sm80_to_sm89INS1_16FlashAttnFwdSm80INS1_25CollectiveMainloopFwdSm80ILi8ELi1ELb1EN4cute5tupleIJNS5_1CILi128EEES8_S8_EEELi128ENS_6half_tEfNS_4arch4Sm80ELb1ELb0ELb1ELb1ELb1ELb0ELb1ELb0EEENS1_21CollectiveEpilogueFwdIS9_NS6_IJNS7_ILi1EEESF_SF_EEESA_SC_Li256ELb1ELb1ELb0ELb0EEENS1_19SingleTileSchedulerILb1ELb0ELb1ELi128EEEEEEEEEvNT_6ParamsE:
	.zero		1400


//--------------------- .nv.constant0._ZN7cutlass13device_kernelIN5flash19enable_sm80_to_sm89INS1_16FlashAttnFwdSm80INS1_25CollectiveMainloopFwdSm80ILi8ELi1ELb1EN4cute5tupleIJNS5_1CILi128EEES8_S8_EEELi128ENS_6half_tEfNS_4arch4Sm80ELb1ELb0ELb1ELb1ELb1ELb1ELb1ELb0EEENS1_21CollectiveEpilogueFwdIS9_NS6_IJNS7_ILi1EEESF_SF_EEESA_SC_Li256ELb1ELb1ELb0ELb0EEENS1_19SingleTileSchedulerILb1ELb0ELb1ELi128EEEEEEEEEvNT_6ParamsE --------------------------
	.section	.nv.constant0._ZN7cutlass13device_kernelIN5flash19enable_sm80_to_sm89INS1_16FlashAttnFwdSm80INS1_25CollectiveMainloopFwdSm80ILi8ELi1ELb1EN4cute5tupleIJNS5_1CILi128EEES8_S8_EEELi128ENS_6half_tEfNS_4arch4Sm80ELb1ELb0ELb1ELb1ELb1ELb1ELb1ELb0EEENS1_21CollectiveEpilogueFwdIS9_NS6_IJNS7_ILi1EEESF_SF_EEESA_SC_Li256ELb1ELb1ELb0ELb0EEENS1_19SingleTileSchedulerILb1ELb0ELb1ELi128EEEEEEEEEvNT_6ParamsE,"a",@progbits
	.sectionflags	@""
	.align	4
.nv.constant0._ZN7cutlass13device_kernelIN5flash19enable_sm80_to_sm89INS1_16FlashAttnFwdSm80INS1_25CollectiveMainloopFwdSm80ILi8ELi1ELb1EN4cute5tupleIJNS5_1CILi128EEES8_S8_EEELi128ENS_6half_tEfNS_4arch4Sm80ELb1ELb0ELb1ELb1ELb1ELb1ELb1ELb0EEENS1_21CollectiveEpilogueFwdIS9_NS6_IJNS7_ILi1EEESF_SF_EEESA_SC_Li256ELb1ELb1ELb0ELb0EEENS1_19SingleTileSchedulerILb1ELb0ELb1ELi128EEEEEEEEEvNT_6ParamsE:
	.zero		1400


//--------------------- .nv.constant0._ZN7cutlass13device_kernelIN5flash19enable_sm80_to_sm89INS1_16FlashAttnFwdSm80INS1_25CollectiveMainloopFwdSm80ILi4ELi1ELb0EN4cute5tupleIJNS5_1CILi128EEENS7_ILi64EEES8_EEELi128ENS_6half_tEfNS_4arch4Sm80ELb0ELb0ELb1ELb0ELb1ELb0ELb1ELb0EEENS1_21CollectiveEpilogueFwdINS6_IJS8_S8_S9_EEENS6_IJNS7_ILi1EEESH_SH_EEESB_SD_Li128ELb0ELb1ELb0ELb0EEENS1_19SingleTileSchedulerILb0ELb0ELb1ELi128EEEEEEEEEvNT_6ParamsE --------------------------
	.section	.nv.constant0._ZN7cutlass13device_kernelIN5flash19enable_sm80_to_sm89INS1_16FlashAttnFwdSm80INS1_25CollectiveMainloopFwdSm80ILi4ELi1ELb0EN4cute5tupleIJNS5_1CILi128EEENS7_ILi64EEES8_EEELi128ENS_6half_tEfNS_4arch4Sm80ELb0ELb0ELb1ELb0ELb1ELb0ELb1ELb0EEENS1_21CollectiveEpilogueFwdINS6_IJS8_S8_S9_EEENS6_IJNS7_ILi1EEESH_SH_EEESB_SD_Li128ELb0ELb1ELb0ELb0EEENS1_19SingleTileSchedulerILb0ELb0ELb1ELi128EEEEEEEEEvNT_6ParamsE,"a",@progbits
	.sectionflags	@""
	.align	4
.nv.constant0._ZN7cutlass13device_kernelIN5flash19enable_sm80_to_sm89INS1_16FlashAttnFwdSm80INS1_25CollectiveMainloopFwdSm80ILi4ELi1ELb0EN4cute5tupleIJNS5_1CILi128EEENS7_ILi64EEES8_EEELi128ENS_6half_tEfNS_4arch4Sm80ELb0ELb0ELb1ELb0ELb1ELb0ELb1ELb0EEENS1_21CollectiveEpilogueFwdINS6_IJS8_S8_S9_EEENS6_IJNS7_ILi1EEESH_SH_EEESB_SD_Li128ELb0ELb1ELb0ELb0EEENS1_19SingleTileSchedulerILb0ELb0ELb1ELi128EEEEEEEEEvNT_6ParamsE:
	.zero		1400


//--------------------- .nv.constant0._ZN7cutlass13device_kernelIN5flash19enable_sm80_to_sm89INS1_16FlashAttnFwdSm80INS1_25CollectiveMainloopFwdSm80ILi4ELi1ELb0EN4cute5tupleIJNS5_1CILi128EEENS7_ILi64EEES8_EEELi128ENS_6half_tEfNS_4arch4Sm80ELb0ELb0ELb1ELb1ELb1ELb0ELb1ELb0EEENS1_21CollectiveEpilogueFwdINS6_IJS8_S8_S9_EEENS6_IJNS7_ILi1EEESH_SH_EEESB_SD_Li128ELb1ELb1ELb0ELb0EEENS1_19SingleTileSchedulerILb1ELb0ELb1ELi128EEEEEEEEEvNT_6ParamsE --------------------------
	.section	.nv.constant0._ZN7cutlass13device_kernelIN5flash19enable_sm80_to_sm89INS1_16FlashAttnFwdSm80INS1_25CollectiveMainloopFwdSm80ILi4ELi1ELb0EN4cute5tupleIJNS5_1CILi128EEENS7_ILi64EEES8_EEELi128ENS_6half_tEfNS_4arch4Sm80ELb0ELb0ELb1ELb1ELb1ELb0ELb1ELb0EEENS1_21CollectiveEpilogueFwdINS6_IJS8_S8_S9_EEENS6_IJNS7_ILi1EEESH_SH_EEESB_SD_Li128ELb1ELb1ELb0ELb0EEENS1_19SingleTileSchedulerILb1ELb0ELb1ELi128EEEEEEEEEvNT_6ParamsE,"a",@progbits
	.sectionflags	@""
	.align	4
.nv.constant0._ZN7cutlass13device_kernelIN5flash19enable_sm80_to_sm89INS1_16FlashAttnFwdSm80INS1_25CollectiveMainloopFwdSm80ILi4ELi1ELb0EN4cute5tupleIJNS5_1CILi128EEENS7_ILi64EEES8_EEELi128ENS_6half_tEfNS_4arch4Sm80ELb0ELb0ELb1ELb1ELb1ELb0ELb1ELb0EEENS1_21CollectiveEpilogueFwdINS6_IJS8_S8_S9_EEENS6_IJNS7_ILi1EEESH_SH_EEESB_SD_Li128ELb1ELb1ELb0ELb0EEENS1_19SingleTileSchedulerILb1ELb0ELb1ELi128EEEEEEEEEvNT_6ParamsE:
	.zero		1400


//--------------------- .nv.constant0._ZN7cutlass13device_kernelIN5flash19enable_sm80_to_sm89INS1_16FlashAttnFwdSm80INS1_25CollectiveMainloopFwdSm80ILi4ELi1ELb0EN4cute5tupleIJNS5_1CILi128EEENS7_ILi64EEES8_EEELi128ENS_6half_tEfNS_4arch4Sm80ELb0ELb0ELb1ELb1ELb1ELb1ELb1ELb0EEENS1_21CollectiveEpilogueFwdINS6_IJS8_S8_S9_EEENS6_IJNS7_ILi1EEESH_SH_EEESB_SD_Li128ELb1ELb1ELb0ELb0EEENS1_19SingleTileSchedulerILb1ELb0ELb1ELi128EEEEEEEEEvNT_6ParamsE --------------------------
	.section	.nv.constant0._ZN7cutlass13device_kernelIN5flash19enable_sm80_to_sm89INS1_16FlashAttnFwdSm80INS1_25CollectiveMainloopFwdSm80ILi4ELi1ELb0EN4cute5tupleIJNS5_1CILi128EEENS7_ILi64EEES8_EEELi128ENS_6half_tEfNS_4arch4Sm80ELb0ELb0ELb1ELb1ELb1ELb1ELb1ELb0EEENS1_21CollectiveEpilogueFwdINS6_IJS8_S8_S9_EEENS6_IJNS7_ILi1EEESH_SH_EEESB_SD_Li128ELb1ELb1ELb0ELb0EEENS1_19SingleTileSchedulerILb1ELb0ELb1ELi128EEEEEEEEEvNT_6ParamsE,"a",@progbits
	.sectionflags	@""
	.align	4
.nv.constant0._ZN7cutlass13device_kernelIN5flash19enable_sm80_to_sm89INS1_16FlashAttnFwdSm80INS1_25CollectiveMainloopFwdSm80ILi4ELi1ELb0EN4cute5tupleIJNS5_1CILi128EEENS7_ILi64EEES8_EEELi128ENS_6half_tEfNS_4arch4Sm80ELb0ELb0ELb1ELb1ELb1ELb1ELb1ELb0EEENS1_21CollectiveEpilogueFwdINS6_IJS8_S8_S9_EEENS6_IJNS7_ILi1EEESH_SH_EEESB_SD_Li128ELb1ELb1ELb0ELb0EEENS1_19SingleTileSchedulerILb1ELb0ELb1ELi128EEEEEEEEEvNT_6ParamsE:
	.zero		1400


//--------------------- .nv.constant0._ZN7cutlass13device_kernelIN5flash19enable_sm80_to_sm89INS1_16FlashAttnFwdSm80INS1_25CollectiveMainloopFwdSm80ILi4ELi1ELb0EN4cute5tupleIJNS5_1CILi128EEENS7_ILi48EEES8_EEELi128ENS_6half_tEfNS_4arch4Sm80ELb0ELb1ELb1ELb0ELb1ELb0ELb1ELb0EEENS1_21CollectiveEpilogueFwdINS6_IJS8_S8_S9_EEENS6_IJNS7_ILi1EEESH_SH_EEESB_SD_Li128ELb0ELb1ELb0ELb0EEENS1_19SingleTileSchedulerILb0ELb0ELb1ELi128EEEEEEEEEvNT_6ParamsE --------------------------
	.section	.nv.constant0._ZN7cutlass13device_kernelIN5flash19enable_sm80_to_sm89INS1_16FlashAttnFwdSm80INS1_25CollectiveMainloopFwdSm80ILi4ELi1ELb0EN4cute5tupleIJNS5_1CILi128EEENS7_ILi48EEES8_EEELi128ENS_6half_tEfNS_4arch4Sm80ELb0ELb1ELb1ELb0ELb1ELb0ELb1ELb0EEENS1_21CollectiveEpilogueFwdINS6_IJS8_S8_S9_EEENS6_IJNS7_ILi1EEESH_SH_EEESB_SD_Li128ELb0ELb1ELb0ELb0EEENS1_19SingleTileSchedulerILb0ELb0ELb1ELi128EEEEEEEEEvNT_6ParamsE,"a",@progbits
	.sectionflags	@""
	.align	4
.nv.constant0._ZN7cutlass13device_kernelIN5flash19enable_sm80_to_sm89INS1_16FlashAttnFwdSm80INS1_25CollectiveMainloopFwdSm80ILi4ELi1ELb0EN4cute5tupleIJNS5_1CILi128EEENS7_ILi48EEES8_EEELi128ENS_6half_tEfNS_4arch4Sm80ELb0ELb1ELb1ELb0ELb1ELb0ELb1ELb0EEENS1_21CollectiveEpilogueFwdINS6_IJS8_S8_S9_EEENS6_IJNS7_ILi1EEESH_SH_EEESB_SD_Li128ELb0ELb1ELb0ELb0EEENS1_19SingleTileSchedulerILb0ELb0ELb1ELi128EEEEEEEEEvNT_6ParamsE:
	.zero		1400


//--------------------- .nv.constant0._ZN7cutlass13device_kernelIN5flash19enable_sm80_to_sm89INS1_16FlashAttnFwdSm80INS1_25CollectiveMainloopFwdSm80ILi4ELi1ELb0EN4cute5tupleIJNS5_1CILi128EEENS7_ILi48EEES8_EEELi128ENS_6half_tEfNS_4arch4Sm80ELb0ELb1ELb1ELb1ELb1ELb0ELb1ELb0EEENS1_21CollectiveEpilogueFwdINS6_IJS8_S8_S9_EEENS6_IJNS7_ILi1EEESH_SH_EEESB_SD_Li128ELb1ELb1ELb0ELb0EEENS1_19SingleTileSchedulerILb1ELb0ELb1ELi128EEEEEEEEEvNT_6ParamsE --------------------------
	.section	.nv.constant0._ZN7cutlass13device_kernelIN5flash19enable_sm80_to_sm89INS1_16FlashAttnFwdSm80INS1_25CollectiveMainloopFwdSm80ILi4ELi1ELb0EN4cute5tupleIJNS5_1CILi128EEENS7_ILi48EEES8_EEELi128ENS_6half_tEfNS_4arch4Sm80ELb0ELb1ELb1ELb1ELb1ELb0ELb1ELb0EEENS1_21CollectiveEpilogueFwdINS6_IJS8_S8_S9_EEENS6_IJNS7_ILi1EEESH_SH_EEESB_SD_Li128ELb1ELb1ELb0ELb0EEENS1_19SingleTileSchedulerILb1ELb0ELb1ELi128EEEEEEEEEvNT_6ParamsE,"a",@progbits
	.sectionflags	@""
	.align	4
.nv.constant0._ZN7cutlass13device_kernelIN5flash19enable_sm80_to_sm89INS1_16FlashAttnFwdSm80INS1_25CollectiveMainloopFwdSm80ILi4ELi1ELb0EN4cute5tupleIJNS5_1CILi128EEENS7_ILi48EEES8_EEELi128ENS_6half_tEfNS_4arch4Sm80ELb0ELb1ELb1ELb1ELb1ELb0ELb1ELb0EEENS1_21CollectiveEpilogueFwdINS6_IJS8_S8_S9_EEENS6_IJNS7_ILi1EEESH_SH_EEESB_SD_Li128ELb1ELb1ELb0ELb0EEENS1_19SingleTileSchedulerILb1ELb0ELb1ELi128EEEEEEEEEvNT_6ParamsE:
	.zero		1400


//--------------------- .nv.constant0._ZN7cutlass13device_kernelIN5flash19enable_sm80_to_sm89INS1_16FlashAttnFwdSm80INS1_25CollectiveMainloopFwdSm80ILi4ELi1ELb0EN4cute5tupleIJNS5_1CILi128EEENS7_ILi48EEES8_EEELi128ENS_6half_tEfNS_4arch4Sm80ELb0ELb1ELb1ELb1ELb1ELb1ELb1ELb0EEENS1_21CollectiveEpilogueFwdINS6_IJS8_S8_S9_EEENS6_IJNS7_ILi1EEESH_SH_EEESB_SD_Li128ELb1ELb1ELb0ELb0EEENS1_19SingleTileSchedulerILb1ELb0ELb1ELi128EEEEEEEEEvNT_6ParamsE --------------------------
	.section	.nv.constant0._ZN7cutlass13device_kernelIN5flash19enable_sm80_to_sm89INS1_16FlashAttnFwdSm80INS1_25CollectiveMainloopFwdSm80ILi4ELi1ELb0EN4cute5tupleIJNS5_1CILi128EEENS7_ILi48EEES8_EEELi128ENS_6half_tEfNS_4arch4Sm80ELb0ELb1ELb1ELb1ELb1ELb1ELb1ELb0EEENS1_21CollectiveEpilogueFwdINS6_IJS8_S8_S9_EEENS6_IJNS7_ILi1EEESH_SH_EEESB_SD_Li128ELb1ELb1ELb0ELb0EEENS1_19SingleTileSchedulerILb1ELb0ELb1ELi128EEEEEEEEEvNT_6ParamsE,"a",@progbits
	.sectionflags	@""
	.align	4
.nv.constant0._ZN7cutlass13device_kernelIN5flash19enable_sm80_to_sm89INS1_16FlashAttnFwdSm80INS1_25CollectiveMainloopFwdSm80ILi4ELi1ELb0EN4cute5tupleIJNS5_1CILi128EEENS7_ILi48EEES8_EEELi128ENS_6half_tEfNS_4arch4Sm80ELb0ELb1ELb1ELb1ELb1ELb1ELb1ELb0EEENS1_21CollectiveEpilogueFwdINS6_IJS8_S8_S9_EEENS6_IJNS7_ILi1EEESH_SH_EEESB_SD_Li128ELb1ELb1ELb0ELb0EEENS1_19SingleTileSchedulerILb1ELb0ELb1ELi128EEEEEEEEEvNT_6ParamsE:
	.zero		1400


//--------------------- .nv.constant0._ZN7cutlass13device_kernelIN5flash19enable_sm80_to_sm89INS1_16FlashAttnFwdSm80INS1_25CollectiveMainloopFwdSm80ILi4ELi1ELb0EN4cute5tupleIJNS5_1CILi128EEENS7_ILi64EEES8_EEELi128ENS_6half_tEfNS_4arch4Sm80ELb1ELb0ELb1ELb0ELb1ELb0ELb1ELb0EEENS1_21CollectiveEpilogueFwdINS6_IJS8_S8_S9_EEENS6_IJNS7_ILi1EEESH_SH_EEESB_SD_Li128ELb0ELb1ELb0ELb0EEENS1_30DynamicPersistentTileSchedulerILi128ELi128ELb0ELb1ELb0EEEEEEEEEvNT_6ParamsE --------------------------
	.section	.nv.constant0._ZN7cutlass13device_kernelIN5flash19enable_sm80_to_sm89INS1_16FlashAttnFwdSm80INS1_25CollectiveMainloopFwdSm80ILi4ELi1ELb0EN4cute5tupleIJNS5_1CILi128EEENS7_ILi64EEES8_EEELi128ENS_6half_tEfNS_4arch4Sm80ELb1ELb0ELb1ELb0ELb1ELb0ELb1ELb0EEENS1_21CollectiveEpilogueFwdINS6_IJS8_S8_S9_EEENS6_IJNS7_ILi1EEESH_SH_EEESB_SD_Li128ELb0ELb1ELb0ELb0EEENS1_30DynamicPersistentTileSchedulerILi128ELi128ELb0ELb1ELb0EEEEEEEEEvNT_6ParamsE,"a",@progbits
	.sectionflags	@""
	.align	4
.nv.constant0._ZN7cutlass13device_kernelIN5flash19enable_sm80_to_sm89INS1_16FlashAttnFwdSm80INS1_25CollectiveMainloopFwdSm80ILi4ELi1ELb0EN4cute5tupleIJNS5_1CILi128EEENS7_ILi64EEES8_EEELi128ENS_6half_tEfNS_4arch4Sm80ELb1ELb0ELb1ELb0ELb1ELb0ELb1ELb0EEENS1_21CollectiveEpilogueFwdINS6_IJS8_S8_S9_EEENS6_IJNS7_ILi1EEESH_SH_EEESB_SD_Li128ELb0ELb1ELb0ELb0EEENS1_30DynamicPersistentTileSchedulerILi128ELi128ELb0ELb1ELb0EEEEEEEEEvNT_6ParamsE:
	.zero		1416


//--------------------- .nv.constant0._ZN7cutlass13device_kernelIN5flash19enable_sm80_to_sm89INS1_16FlashAttnFwdSm80INS1_25CollectiveMainloopFwdSm80ILi4ELi1ELb0EN4cute5tupleIJNS5_1CILi128EEENS7_ILi64EEES8_EEELi128ENS_6half_tEfNS_4arch4Sm80ELb1ELb0ELb1ELb1ELb1ELb0ELb1ELb0EEENS1_21CollectiveEpilogueFwdINS6_IJS8_S8_S9_EEENS6_IJNS7_ILi1EEESH_SH_EEESB_SD_Li128ELb1ELb1ELb0ELb0EEENS1_19SingleTileSchedulerILb1ELb0ELb1ELi128EEEEEEEEEvNT_6ParamsE --------------------------
	.section	.nv.constant0._ZN7cutlass13device_kernelIN5flash19enable_sm80_to_sm89INS1_16FlashAttnFwdSm80INS1_25CollectiveMainloopFwdSm80ILi4ELi1ELb0EN4cute5tupleIJNS5_1CILi128EEENS7_ILi64EEES8_EEELi128ENS_6half_tEfNS_4arch4Sm80ELb1ELb0ELb1ELb1ELb1ELb0ELb1ELb0EEENS1_21CollectiveEpilogueFwdINS6_IJS8_S8_S9_EEENS6_IJNS7_ILi1EEESH_SH_EEESB_SD_Li128ELb1ELb1ELb0ELb0EEENS1_19SingleTileSchedulerILb1ELb0ELb1ELi128EEEEEEEEEvNT_6ParamsE,"a",@progbits
	.sectionflags	@""
	.align	4
.nv.constant0._ZN7cutlass13device_kernelIN5flash19enable_sm80_to_sm89INS1_16FlashAttnFwdSm80INS1_25CollectiveMainloopFwdSm80ILi4ELi1ELb0EN4cute5tupleIJNS5_1CILi128EEENS7_ILi64EEES8_EEELi128ENS_6half_tEfNS_4arch4Sm80ELb1ELb0ELb1ELb1ELb1ELb0ELb1ELb0EEENS1_21CollectiveEpilogueFwdINS6_IJS8_S8_S9_EEENS6_IJNS7_ILi1EEESH_SH_EEESB_SD_Li128ELb1ELb1ELb0ELb0EEENS1_19SingleTileSchedulerILb1ELb0ELb1ELi128EEEEEEEEEvNT_6ParamsE:
	.zero		1400


//--------------------- .nv.constant0._ZN7cutlass13device_kernelIN5flash19enable_sm80_to_sm89INS1_16FlashAttnFwdSm80INS1_25CollectiveMainloopFwdSm80ILi4ELi1ELb0EN4cute5tupleIJNS5_1CILi128EEENS7_ILi64EEES8_EEELi128ENS_6half_tEfNS_4arch4Sm80ELb1ELb0ELb1ELb1ELb1ELb1ELb1ELb0EEENS1_21CollectiveEpilogueFwdINS6_IJS8_S8_S9_EEENS6_IJNS7_ILi1EEESH_SH_EEESB_SD_Li128ELb1ELb1ELb0ELb0EEENS1_19SingleTileSchedulerILb1ELb0ELb1ELi128EEEEEEEEEvNT_6ParamsE --------------------------
	.section	.nv.constant0._ZN7cutlass13device_kernelIN5flash19enable_sm80_to_sm89INS1_16FlashAttnFwdSm80INS1_25CollectiveMainloopFwdSm80ILi4ELi1ELb0EN4cute5tupleIJNS5_1CILi128EEENS7_ILi64EEES8_EEELi128ENS_6half_tEfNS_4arch4Sm80ELb1ELb0ELb1ELb1ELb1ELb1ELb1ELb0EEENS1_21CollectiveEpilogueFwdINS6_IJS8_S8_S9_EEENS6_IJNS7_ILi1EEESH_SH_EEESB_SD_Li128ELb1ELb1ELb0ELb0EEENS1_19SingleTileSchedulerILb1ELb0ELb1ELi128EEEEEEEEEvNT_6ParamsE,"a",@progbits
	.sectionflags	@""
	.align	4
.nv.constant0._ZN7cutlass13device_kernelIN5flash19enable_sm80_to_sm89INS1_16FlashAttnFwdSm80INS1_25CollectiveMainloopFwdSm80ILi4ELi1ELb0EN4cute5tupleIJNS5_1CILi128EEENS7_ILi64EEES8_EEELi128ENS_6half_tEfNS_4arch4Sm80ELb1ELb0ELb1ELb1ELb1ELb1ELb1ELb0EEENS1_21CollectiveEpilogueFwdINS6_IJS8_S8_S9_EEENS6_IJNS7_ILi1EEESH_SH_EEESB_SD_Li128ELb1ELb1ELb0ELb0EEENS1_19SingleTileSchedulerILb1ELb0ELb1ELi128EEEEEEEEEvNT_6ParamsE:
	.zero		1400


//--------------------- .nv.constant0._ZN7cutlass13device_kernelIN5flash19enable_sm80_to_sm89INS1_16FlashAttnFwdSm80INS1_25CollectiveMainloopFwdSm80ILi8ELi1ELb1EN4cute5tupleIJNS5_1CILi128EEES8_S8_EEELi128ENS_6half_tEfNS_4arch4Sm80ELb0ELb0ELb0ELb0ELb1ELb0ELb1ELb0EEENS1_21CollectiveEpilogueFwdIS9_NS6_IJNS7_ILi1EEESF_SF_EEESA_SC_Li256ELb0ELb1ELb0ELb0EEENS1_19SingleTileSchedulerILb0ELb0ELb1ELi128EEEEEEEEEvNT_6ParamsE --------------------------
	.section	.nv.constant0._ZN7cutlass13device_kernelIN5flash19enable_sm80_to_sm89INS1_16FlashAttnFwdSm80INS1_25CollectiveMainloopFwdSm80ILi8ELi1ELb1EN4cute5tupleIJNS5_1CILi128EEES8_S8_EEELi128ENS_6half_tEfNS_4arch4Sm80ELb0ELb0ELb0ELb0ELb1ELb0ELb1ELb0EEENS1_21CollectiveEpilogueFwdIS9_NS6_IJNS7_ILi1EEESF_SF_EEESA_SC_Li256ELb0ELb1ELb0ELb0EEENS1_19SingleTileSchedulerILb0ELb0ELb1ELi128EEEEEEEEEvNT_6ParamsE,"a",@progbits
	.sectionflags	@""
	.align	4
.nv.constant0._ZN7cutlass13device_kernelIN5flash19enable_sm80_to_sm89INS1_16FlashAttnFwdSm80INS1_25CollectiveMainloopFwdSm80ILi8ELi1ELb1EN4cute5tupleIJNS5_1CILi128EEES8_S8_EEELi128ENS_6half_tEfNS_4arch4Sm80ELb0ELb0ELb0ELb0ELb1ELb0ELb1ELb0EEENS1_21CollectiveEpilogueFwdIS9_NS6_IJNS7_ILi1EEESF_SF_EEESA_SC_Li256ELb0ELb1ELb0ELb0EEENS1_19SingleTileSchedulerILb0ELb0ELb1ELi128EEEEEEEEEvNT_6ParamsE:
	.zero		1400


//--------------------- .nv.constant0._ZN7cutlass13device_kernelIN5flash19enable_sm80_to_sm89INS1_16FlashAttnFwdSm80INS1_25CollectiveMainloopFwdSm80ILi8ELi1ELb1EN4cute5tupleIJNS5_1CILi128EEES8_S8_EEELi128ENS_6half_tEfNS_4arch4Sm80ELb0ELb0ELb0ELb1ELb1ELb0ELb1ELb0EEENS1_21CollectiveEpilogueFwdIS9_NS6_IJNS7_ILi1EEESF_SF_EEESA_SC_Li256ELb1ELb1ELb0ELb0EEENS1_19SingleTileSchedulerILb1ELb0ELb1ELi128EEEEEEEEEvNT_6ParamsE --------------------------
	.section	.nv.constant0._ZN7cutlass13device_kernelIN5flash19enable_sm80_to_sm89INS1_16FlashAttnFwdSm80INS1_25CollectiveMainloopFwdSm80ILi8ELi1ELb1EN4cute5tupleIJNS5_1CILi128EEES8_S8_EEELi128ENS_6half_tEfNS_4arch4Sm80ELb0ELb0ELb0ELb1ELb1ELb0ELb1ELb0EEENS1_21CollectiveEpilogueFwdIS9_NS6_IJNS7_ILi1EEESF_SF_EEESA_SC_Li256ELb1ELb1ELb0ELb0EEENS1_19SingleTileSchedulerILb1ELb0ELb1ELi128EEEEEEEEEvNT_6ParamsE,"a",@progbits
	.sectionflags	@""
	.align	4
.nv.constant0._ZN7cutlass13device_kernelIN5flash19enable_sm80_to_sm89INS1_16FlashAttnFwdSm80INS1_25CollectiveMainloopFwdSm80ILi8ELi1ELb1EN4cute5tupleIJNS5_1CILi128EEES8_S8_EEELi128ENS_6half_tEfNS_4arch4Sm80ELb0ELb0ELb0ELb1ELb1ELb0ELb1ELb0EEENS1_21CollectiveEpilogueFwdIS9_NS6_IJNS7_ILi1EEESF_SF_EEESA_SC_Li256ELb1ELb1ELb0ELb0EEENS1_19SingleTileSchedulerILb1ELb0ELb1ELi128EEEEEEEEEvNT_6ParamsE:
	.zero		1400


//--------------------- .nv.constant0._ZN7cutlass13device_kernelIN5flash19enable_sm80_to_sm89INS1_16FlashAttnFwdSm80INS1_25CollectiveMainloopFwdSm80ILi8ELi1ELb1EN4cute5tupleIJNS5_1CILi128EEES8_S8_EEELi128ENS_6half_tEfNS_4arch4Sm80ELb0ELb0ELb0ELb1ELb1ELb1ELb1ELb0EEENS1_21CollectiveEpilogueFwdIS9_NS6_IJNS7_ILi1EEESF_SF_EEESA_SC_Li256ELb1ELb1ELb0ELb0EEENS1_19SingleTileSchedulerILb1ELb0ELb1ELi128EEEEEEEEEvNT_6ParamsE --------------------------
	.section	.nv.constant0._ZN7cutlass13device_kernelIN5flash19enable_sm80_to_sm89INS1_16FlashAttnFwdSm80INS1_25CollectiveMainloopFwdSm80ILi8ELi1ELb1EN4cute5tupleIJNS5_1CILi128EEES8_S8_EEELi128ENS_6half_tEfNS_4arch4Sm80ELb0ELb0ELb0ELb1ELb1ELb1ELb1ELb0EEENS1_21CollectiveEpilogueFwdIS9_NS6_IJNS7_ILi1EEESF_SF_EEESA_SC_Li256ELb1ELb1ELb0ELb0EEENS1_19SingleTileSchedulerILb1ELb0ELb1ELi128EEEEEEEEEvNT_6ParamsE,"a",@progbits
	.sectionflags	@""
	.align	4
.nv.constant0._ZN7cutlass13device_kernelIN5flash19enable_sm80_to_sm89INS1_16FlashAttnFwdSm80INS1_25CollectiveMainloopFwdSm80ILi8ELi1ELb1EN4cute5tupleIJNS5_1CILi128EEES8_S8_EEELi128ENS_6half_tEfNS_4arch4Sm80ELb0ELb0ELb0ELb1ELb1ELb1ELb1ELb0EEENS1_21CollectiveEpilogueFwdIS9_NS6_IJNS7_ILi1EEESF_SF_EEESA_SC_Li256ELb1ELb1ELb0ELb0EEENS1_19SingleTileSchedulerILb1ELb0ELb1ELi128EEEEEEEEEvNT_6ParamsE:
	.zero		1400


//--------------------- .nv.constant0._ZN7cutlass13device_kernelIN5flash19enable_sm80_to_sm89INS1_16FlashAttnFwdSm80INS1_25CollectiveMainloopFwdSm80ILi8ELi1ELb1EN4cute5tupleIJNS5_1CILi128EEENS7_ILi96EEES8_EEELi128ENS_6half_tEfNS_4arch4Sm80ELb0ELb1ELb0ELb0ELb1ELb0ELb1ELb0EEENS1_21CollectiveEpilogueFwdINS6_IJS8_S8_S9_EEENS6_IJNS7_ILi1EEESH_SH_EEESB_SD_Li256ELb0ELb1ELb0ELb0EEENS1_19SingleTileSchedulerILb0ELb0ELb1ELi128EEEEEEEEEvNT_6ParamsE --------------------------
	.section	.nv.constant0._ZN7cutlass13device_kernelIN5flash19enable_sm80_to_sm89INS1_16FlashAttnFwdSm80INS1_25CollectiveMainloopFwdSm80ILi8ELi1ELb1EN4cute5tupleIJNS5_1CILi128EEENS7_ILi96EEES8_EEELi128ENS_6half_tEfNS_4arch4Sm80ELb0ELb1ELb0ELb0ELb1ELb0ELb1ELb0EEENS1_21CollectiveEpilogueFwdINS6_IJS8_S8_S9_EEENS6_IJNS7_ILi1EEESH_SH_EEESB_SD_Li256ELb0ELb1ELb0ELb0EEENS1_19SingleTileSchedulerILb0ELb0ELb1ELi128EEEEEEEEEvNT_6ParamsE,"a",@progbits
	.sectionflags	@""
	.align	4
.nv.constant0._ZN7cutlass13device_kernelIN5flash19enable_sm80_to_sm89INS1_16FlashAttnFwdSm80INS1_25CollectiveMainloopFwdSm80ILi8ELi1ELb1EN4cute5tupleIJNS5_1CILi128EEENS7_ILi96EEES8_EEELi128ENS_6half_tEfNS_4arch4Sm80ELb0ELb1ELb0ELb0ELb1ELb0ELb1ELb0EEENS1_21CollectiveEpilogueFwdINS6_IJS8_S8_S9_EEENS6_IJNS7_ILi1EEESH_SH_EEESB_SD_Li256ELb0ELb1ELb0ELb0EEENS1_19SingleTileSchedulerILb0ELb0ELb1ELi128EEEEEEEEEvNT_6ParamsE:
	.zero		1400


//--------------------- .nv.constant0._ZN7cutlass13device_kernelIN5flash19enable_sm80_to_sm89INS1_16FlashAttnFwdSm80INS1_25CollectiveMainloopFwdSm80ILi8ELi1ELb1EN4cute5tupleIJNS5_1CILi128EEENS7_ILi96EEES8_EEELi128ENS_6half_tEfNS_4arch4Sm80ELb0ELb1ELb0ELb1ELb1ELb0ELb1ELb0EEENS1_21CollectiveEpilogueFwdINS6_IJS8_S8_S9_EEENS6_IJNS7_ILi1EEESH_SH_EEESB_SD_Li256ELb1ELb1ELb0ELb0EEENS1_19SingleTileSchedulerILb1ELb0ELb1ELi128EEEEEEEEEvNT_6ParamsE --------------------------
	.section	.nv.constant0._ZN7cutlass13device_kernelIN5flash19enable_sm80_to_sm89INS1_16FlashAttnFwdSm80INS1_25CollectiveMainloopFwdSm80ILi8ELi1ELb1EN4cute5tupleIJNS5_1CILi128EEENS7_ILi96EEES8_EEELi128ENS_6half_tEfNS_4arch4Sm80ELb0ELb1ELb0ELb1ELb1ELb0ELb1ELb0EEENS1_21CollectiveEpilogueFwdINS6_IJS8_S8_S9_EEENS6_IJNS7_ILi1EEESH_SH_EEESB_SD_Li256ELb1ELb1ELb0ELb0EEENS1_19SingleTileSchedulerILb1ELb0ELb1ELi128EEEEEEEEEvNT_6ParamsE,"a",@progbits
	.sectionflags	@""
	.align	4
.nv.constant0._ZN7cutlass13device_kernelIN5flash19enable_sm80_to_sm89INS1_16FlashAttnFwdSm80INS1_25CollectiveMainloopFwdSm80ILi8ELi1ELb1EN4cute5tupleIJNS5_1CILi128EEENS7_ILi96EEES8_EEELi128ENS_6half_tEfNS_4arch4Sm80ELb0ELb1ELb0ELb1ELb1ELb0ELb1ELb0EEENS1_21CollectiveEpilogueFwdINS6_IJS8_S8_S9_EEENS6_IJNS7_ILi1EEESH_SH_EEESB_SD_Li256ELb1ELb1ELb0ELb0EEENS1_19SingleTileSchedulerILb1ELb0ELb1ELi128EEEEEEEEEvNT_6ParamsE:
	.zero		1400


//--------------------- .nv.constant0._ZN7cutlass13device_kernelIN5flash19enable_sm80_to_sm89INS1_16FlashAttnFwdSm80INS1_25CollectiveMainloopFwdSm80ILi8ELi1ELb1EN4cute5tupleIJNS5_1CILi128EEENS7_ILi96EEES8_EEELi128ENS_6half_tEfNS_4arch4Sm80ELb0ELb1ELb0ELb1ELb1ELb1ELb1ELb0EEENS1_21CollectiveEpilogueFwdINS6_IJS8_S8_S9_EEENS6_IJNS7_ILi1EEESH_SH_EEESB_SD_Li256ELb1ELb1ELb0ELb0EEENS1_19SingleTileSchedulerILb1ELb0ELb1ELi128EEEEEEEEEvNT_6ParamsE --------------------------
	.section	.nv.constant0._ZN7cutlass13device_kernelIN5flash19enable_sm80_to_sm89INS1_16FlashAttnFwdSm80INS1_25CollectiveMainloopFwdSm80ILi8ELi1ELb1EN4cute5tupleIJNS5_1CILi128EEENS7_ILi96EEES8_EEELi128ENS_6half_tEfNS_4arch4Sm80ELb0ELb1ELb0ELb1ELb1ELb1ELb1ELb0EEENS1_21CollectiveEpilogueFwdINS6_IJS8_S8_S9_EEENS6_IJNS7_ILi1EEESH_SH_EEESB_SD_Li256ELb1ELb1ELb0ELb0EEENS1_19SingleTileSchedulerILb1ELb0ELb1ELi128EEEEEEEEEvNT_6ParamsE,"a",@progbits
	.sectionflags	@""
	.align	4
.nv.constant0._ZN7cutlass13device_kernelIN5flash19enable_sm80_to_sm89INS1_16FlashAttnFwdSm80INS1_25CollectiveMainloopFwdSm80ILi8ELi1ELb1EN4cute5tupleIJNS5_1CILi128EEENS7_ILi96EEES8_EEELi128ENS_6half_tEfNS_4arch4Sm80ELb0ELb1ELb0ELb1ELb1ELb1ELb1ELb0EEENS1_21CollectiveEpilogueFwdINS6_IJS8_S8_S9_EEENS6_IJNS7_ILi1EEESH_SH_EEESB_SD_Li256ELb1ELb1ELb0ELb0EEENS1_19SingleTileSchedulerILb1ELb0ELb1ELi128EEEEEEEEEvNT_6ParamsE:
	.zero		1400


//--------------------- .nv.constant0._ZN7cutlass13device_kernelIN5flash19enable_sm80_to_sm89INS1_16FlashAttnFwdSm80INS1_25CollectiveMainloopFwdSm80ILi8ELi1ELb1EN4cute5tupleIJNS5_1CILi128EEES8_S8_EEELi128ENS_6half_tEfNS_4arch4Sm80ELb1ELb0ELb0ELb0ELb1ELb0ELb1ELb0EEENS1_21CollectiveEpilogueFwdIS9_NS6_IJNS7_ILi1EEESF_SF_EEESA_SC_Li256ELb0ELb1ELb0ELb0EEENS1_30DynamicPersistentTileSchedulerILi256ELi256ELb0ELb1ELb0EEEEEEEEEvNT_6ParamsE --------------------------
	.section	.nv.constant0._ZN7cutlass13device_kernelIN5flash19enable_sm80_to_sm89INS1_16FlashAttnFwdSm80INS1_25CollectiveMainloopFwdSm80ILi8ELi1ELb1EN4cute5tupleIJNS5_1CILi128EEES8_S8_EEELi128ENS_6half_tEfNS_4arch4Sm80ELb1ELb0ELb0ELb0ELb1ELb0ELb1ELb0EEENS1_21CollectiveEpilogueFwdIS9_NS6_IJNS7_ILi1EEESF_SF_EEESA_SC_Li256ELb0ELb1ELb0ELb0EEENS1_30DynamicPersistentTileSchedulerILi256ELi256ELb0ELb1ELb0EEEEEEEEEvNT_6ParamsE,"a",@progbits
	.sectionflags	@""
	.align	4
.nv.constant0._ZN7cutlass13device_kernelIN5flash19enable_sm80_to_sm89INS1_16FlashAttnFwdSm80INS1_25CollectiveMainloopFwdSm80ILi8ELi1ELb1EN4cute5tupleIJNS5_1CILi128EEES8_S8_EEELi128ENS_6half_tEfNS_4arch4Sm80ELb1ELb0ELb0ELb0ELb1ELb0ELb1ELb0EEENS1_21CollectiveEpilogueFwdIS9_NS6_IJNS7_ILi1EEESF_SF_EEESA_SC_Li256ELb0ELb1ELb0ELb0EEENS1_30DynamicPersistentTileSchedulerILi256ELi256ELb0ELb1ELb0EEEEEEEEEvNT_6ParamsE:
	.zero		1416


//--------------------- .nv.constant0._ZN7cutlass13device_kernelIN5flash19enable_sm80_to_sm89INS1_16FlashAttnFwdSm80INS1_25CollectiveMainloopFwdSm80ILi8ELi1ELb1EN4cute5tupleIJNS5_1CILi128EEES8_S8_EEELi128ENS_6half_tEfNS_4arch4Sm80ELb1ELb0ELb0ELb1ELb1ELb0ELb1ELb0EEENS1_21CollectiveEpilogueFwdIS9_NS6_IJNS7_ILi1EEESF_SF_EEESA_SC_Li256ELb1ELb1ELb0ELb0EEENS1_19SingleTileSchedulerILb1ELb0ELb1ELi128EEEEEEEEEvNT_6ParamsE --------------------------
	.section	.nv.constant0._ZN7cutlass13device_kernelIN5flash19enable_sm80_to_sm89INS1_16FlashAttnFwdSm80INS1_25CollectiveMainloopFwdSm80ILi8ELi1ELb1EN4cute5tupleIJNS5_1CILi128EEES8_S8_EEELi128ENS_6half_tEfNS_4arch4Sm80ELb1ELb0ELb0ELb1ELb1ELb0ELb1ELb0EEENS1_21CollectiveEpilogueFwdIS9_NS6_IJNS7_ILi1EEESF_SF_EEESA_SC_Li256ELb1ELb1ELb0ELb0EEENS1_19SingleTileSchedulerILb1ELb0ELb1ELi128EEEEEEEEEvNT_6ParamsE,"a",@progbits
	.sectionflags	@""
	.align	4
.nv.constant0._ZN7cutlass13device_kernelIN5flash19enable_sm80_to_sm89INS1_16FlashAttnFwdSm80INS1_25CollectiveMainloopFwdSm80ILi8ELi1ELb1EN4cute5tupleIJNS5_1CILi128EEES8_S8_EEELi128ENS_6half_tEfNS_4arch4Sm80ELb1ELb0ELb0ELb1ELb1ELb0ELb1ELb0EEENS1_21CollectiveEpilogueFwdIS9_NS6_IJNS7_ILi1EEESF_SF_EEESA_SC_Li256ELb1ELb1ELb0ELb0EEENS1_19SingleTileSchedulerILb1ELb0ELb1ELi128EEEEEEEEEvNT_6ParamsE:
	.zero		1400


//--------------------- .nv.constant0._ZN7cutlass13device_kernelIN5flash19enable_sm80_to_sm89INS1_16FlashAttnFwdSm80INS1_25CollectiveMainloopFwdSm80ILi8ELi1ELb1EN4cute5tupleIJNS5_1CILi128EEES8_S8_EEELi128ENS_6half_tEfNS_4arch4Sm80ELb1ELb0ELb0ELb1ELb1ELb1ELb1ELb0EEENS1_21CollectiveEpilogueFwdIS9_NS6_IJNS7_ILi1EEESF_SF_EEESA_SC_Li256ELb1ELb1ELb0ELb0EEENS1_19SingleTileSchedulerILb1ELb0ELb1ELi128EEEEEEEEEvNT_6ParamsE --------------------------
	.section	.nv.constant0._ZN7cutlass13device_kernelIN5flash19enable_sm80_to_sm89INS1_16FlashAttnFwdSm80INS1_25CollectiveMainloopFwdSm80ILi8ELi1ELb1EN4cute5tupleIJNS5_1CILi128EEES8_S8_EEELi128ENS_6half_tEfNS_4arch4Sm80ELb1ELb0ELb0ELb1ELb1ELb1ELb1ELb0EEENS1_21CollectiveEpilogueFwdIS9_NS6_IJNS7_ILi1EEESF_SF_EEESA_SC_Li256ELb1ELb1ELb0ELb0EEENS1_19SingleTileSchedulerILb1ELb0ELb1ELi128EEEEEEEEEvNT_6ParamsE,"a",@progbits
	.sectionflags	@""
	.align	4
.nv.constant0._ZN7cutlass13device_kernelIN5flash19enable_sm80_to_sm89INS1_16FlashAttnFwdSm80INS1_25CollectiveMainloopFwdSm80ILi8ELi1ELb1EN4cute5tupleIJNS5_1CILi128EEES8_S8_EEELi128ENS_6half_tEfNS_4arch4Sm80ELb1ELb0ELb0ELb1ELb1ELb1ELb1ELb0EEENS1_21CollectiveEpilogueFwdIS9_NS6_IJNS7_ILi1EEESF_SF_EEESA_SC_Li256ELb1ELb1ELb0ELb0EEENS1_19SingleTileSchedulerILb1ELb0ELb1ELi128EEEEEEEEEvNT_6ParamsE:
	.zero		1400


//--------------------- .nv.constant0._ZN7cutlass13device_kernelIN5flash19enable_sm80_to_sm89INS1_16FlashAttnFwdSm80INS1_25CollectiveMainloopFwdSm80ILi4ELi1ELb0EN4cute5tupleIJNS5_1CILi128EEENS7_ILi64EEES8_EEELi128ENS_6half_tEfNS_4arch4Sm80ELb0ELb0ELb0ELb0ELb1ELb0ELb1ELb0EEENS1_21CollectiveEpilogueFwdINS6_IJS8_S8_S9_EEENS6_IJNS7_ILi1EEESH_SH_EEESB_SD_Li128ELb0ELb1ELb0ELb0EEENS1_19SingleTileSchedulerILb0ELb0ELb1ELi128EEEEEEEEEvNT_6ParamsE --------------------------
	.section	.nv.constant0._ZN7cutlass13device_kernelIN5flash19enable_sm80_to_sm89INS1_16FlashAttnFwdSm80INS1_25CollectiveMainloopFwdSm80ILi4ELi1ELb0EN4cute5tupleIJNS5_1CILi128EEENS7_ILi64EEES8_EEELi128ENS_6half_tEfNS_4arch4Sm80ELb0ELb0ELb0ELb0ELb1ELb0ELb1ELb0EEENS1_21CollectiveEpilogueFwdINS6_IJS8_S8_S9_EEENS6_IJNS7_ILi1EEESH_SH_EEESB_SD_Li128ELb0ELb1ELb0ELb0EEENS1_19SingleTileSchedulerILb0ELb0ELb1ELi128EEEEEEEEEvNT_6ParamsE,"a",@progbits
	.sectionflags	@""
	.align	4
.nv.constant0._ZN7cutlass13device_kernelIN5flash19enable_sm80_to_sm89INS1_16FlashAttnFwdSm80INS1_25CollectiveMainloopFwdSm80ILi4ELi1ELb0EN4cute5tupleIJNS5_1CILi128EEENS7_ILi64EEES8_EEELi128ENS_6half_tEfNS_4arch4Sm80ELb0ELb0ELb0ELb0ELb1ELb0ELb1ELb0EEENS1_21CollectiveEpilogueFwdINS6_IJS8_S8_S9_EEENS6_IJNS7_ILi1EEESH_SH_EEESB_SD_Li128ELb0ELb1ELb0ELb0EEENS1_19SingleTileSchedulerILb0ELb0ELb1ELi128EEEEEEEEEvNT_6ParamsE:
	.zero		1400


//--------------------- .nv.constant0._ZN7cutlass13device_kernelIN5flash19enable_sm80_to_sm89INS1_16FlashAttnFwdSm80INS1_25CollectiveMainloopFwdSm80ILi4ELi1ELb0EN4cute5tupleIJNS5_1CILi128EEENS7_ILi64EEES8_EEELi128ENS_6half_tEfNS_4arch4Sm80ELb0ELb0ELb0ELb1ELb1ELb0ELb1ELb0EEENS1_21CollectiveEpilogueFwdINS6_IJS8_S8_S9_EEENS6_IJNS7_ILi1EEESH_SH_EEESB_SD_Li128ELb1ELb1ELb0ELb0EEENS1_19SingleTileSchedulerILb1ELb0ELb1ELi128EEEEEEEEEvNT_6ParamsE --------------------------
	.section	.nv.constant0._ZN7cutlass13device_kernelIN5flash19enable_sm80_to_sm89INS1_16FlashAttnFwdSm80INS1_25CollectiveMainloopFwdSm80ILi4ELi1ELb0EN4cute5tupleIJNS5_1CILi128EEENS7_ILi64EEES8_EEELi128ENS_6half_tEfNS_4arch4Sm80ELb0ELb0ELb0ELb1ELb1ELb0ELb1ELb0EEENS1_21CollectiveEpilogueFwdINS6_IJS8_S8_S9_EEENS6_IJNS7_ILi1EEESH_SH_EEESB_SD_Li128ELb1ELb1ELb0ELb0EEENS1_19SingleTileSchedulerILb1ELb0ELb1ELi128EEEEEEEEEvNT_6ParamsE,"a",@progbits
	.sectionflags	@""
	.align	4
.nv.constant0._ZN7cutlass13device_kernelIN5flash19enable_sm80_to_sm89INS1_16FlashAttnFwdSm80INS1_25CollectiveMainloopFwdSm80ILi4ELi1ELb0EN4cute5tupleIJNS5_1CILi128EEENS7_ILi64EEES8_EEELi128ENS_6half_tEfNS_4arch4Sm80ELb0ELb0ELb0ELb1ELb1ELb0ELb1ELb0EEENS1_21CollectiveEpilogueFwdINS6_IJS8_S8_S9_EEENS6_IJNS7_ILi1EEESH_SH_EEESB_SD_Li128ELb1ELb1ELb0ELb0EEENS1_19SingleTileSchedulerILb1ELb0ELb1ELi128EEEEEEEEEvNT_6ParamsE:
	.zero		1400


//--------------------- .nv.constant0._ZN7cutlass13device_kernelIN5flash19enable_sm80_to_sm89INS1_16FlashAttnFwdSm80INS1_25CollectiveMainloopFwdSm80ILi4ELi1ELb0EN4cute5tupleIJNS5_1CILi128EEENS7_ILi64EEES8_EEELi128ENS_6half_tEfNS_4arch4Sm80ELb0ELb0ELb0ELb1ELb1ELb1ELb1ELb0EEENS1_21CollectiveEpilogueFwdINS6_IJS8_S8_S9_EEENS6_IJNS7_ILi1EEESH_SH_EEESB_SD_Li128ELb1ELb1ELb0ELb0EEENS1_19SingleTileSchedulerILb1ELb0ELb1ELi128EEEEEEEEEvNT_6ParamsE --------------------------
	.section	.nv.constant0._ZN7cutlass13device_kernelIN5flash19enable_sm80_to_sm89INS1_16FlashAttnFwdSm80INS1_25CollectiveMainloopFwdSm80ILi4ELi1ELb0EN4cute5tupleIJNS5_1CILi128EEENS7_ILi64EEES8_EEELi128ENS_6half_tEfNS_4arch4Sm80ELb0ELb0ELb0ELb1ELb1ELb1ELb1ELb0EEENS1_21CollectiveEpilogueFwdINS6_IJS8_S8_S9_EEENS6_IJNS7_ILi1EEESH_SH_EEESB_SD_Li128ELb1ELb1ELb0ELb0EEENS1_19SingleTileSchedulerILb1ELb0ELb1ELi128EEEEEEEEEvNT_6ParamsE,"a",@progbits
	.sectionflags	@""
	.align	4
.nv.constant0._ZN7cutlass13device_kernelIN5flash19enable_sm80_to_sm89INS1_16FlashAttnFwdSm80INS1_25CollectiveMainloopFwdSm80ILi4ELi1ELb0EN4cute5tupleIJNS5_1CILi128EEENS7_ILi64EEES8_EEELi128ENS_6half_tEfNS_4arch4Sm80ELb0ELb0ELb0ELb1ELb1ELb1ELb1ELb0EEENS1_21CollectiveEpilogueFwdINS6_IJS8_S8_S9_EEENS6_IJNS7_ILi1EEESH_SH_EEESB_SD_Li128ELb1ELb1ELb0ELb0EEENS1_19SingleTileSchedulerILb1ELb0ELb1ELi128EEEEEEEEEvNT_6ParamsE:
	.zero		1400


//--------------------- .nv.constant0._ZN7cutlass13device_kernelIN5flash19enable_sm80_to_sm89INS1_16FlashAttnFwdSm80INS1_25CollectiveMainloopFwdSm80ILi4ELi1ELb0EN4cute5tupleIJNS5_1CILi128EEENS7_ILi48EEES8_EEELi128ENS_6half_tEfNS_4arch4Sm80ELb0ELb1ELb0ELb0ELb1ELb0ELb1ELb0EEENS1_21CollectiveEpilogueFwdINS6_IJS8_S8_S9_EEENS6_IJNS7_ILi1EEESH_SH_EEESB_SD_Li128ELb0ELb1ELb0ELb0EEENS1_19SingleTileSchedulerILb0ELb0ELb1ELi128EEEEEEEEEvNT_6ParamsE --------------------------
	.section	.nv.constant0._ZN7cutlass13device_kernelIN5flash19enable_sm80_to_sm89INS1_16FlashAttnFwdSm80INS1_25CollectiveMainloopFwdSm80ILi4ELi1ELb0EN4cute5tupleIJNS5_1CILi128EEENS7_ILi48EEES8_EEELi128ENS_6half_tEfNS_4arch4Sm80ELb0ELb1ELb0ELb0ELb1ELb0ELb1ELb0EEENS1_21CollectiveEpilogueFwdINS6_IJS8_S8_S9_EEENS6_IJNS7_ILi1EEESH_SH_EEESB_SD_Li128ELb0ELb1ELb0ELb0EEENS1_19SingleTileSchedulerILb0ELb0ELb1ELi128EEEEEEEEEvNT_6ParamsE,"a",@progbits
	.sectionflags	@""
	.align	4
.nv.constant0._ZN7cutlass13device_kernelIN5flash19enable_sm80_to_sm89INS1_16FlashAttnFwdSm80INS1_25CollectiveMainloopFwdSm80ILi4ELi1ELb0EN4cute5tupleIJNS5_1CILi128EEENS7_ILi48EEES8_EEELi128ENS_6half_tEfNS_4arch4Sm80ELb0ELb1ELb0ELb0ELb1ELb0ELb1ELb0EEENS1_21CollectiveEpilogueFwdINS6_IJS8_S8_S9_EEENS6_IJNS7_ILi1EEESH_SH_EEESB_SD_Li128ELb0ELb1ELb0ELb0EEENS1_19SingleTileSchedulerILb0ELb0ELb1ELi128EEEEEEEEEvNT_6ParamsE:
	.zero		1400


//--------------------- .nv.constant0._ZN7cutlass13device_kernelIN5flash19enable_sm80_to_sm89INS1_16FlashAttnFwdSm80INS1_25CollectiveMainloopFwdSm80ILi4ELi1ELb0EN4cute5tupleIJNS5_1CILi128EEENS7_ILi48EEES8_EEELi128ENS_6half_tEfNS_4arch4Sm80ELb0ELb1ELb0ELb1ELb1ELb0ELb1ELb0EEENS1_21CollectiveEpilogueFwdINS6_IJS8_S8_S9_EEENS6_IJNS7_ILi1EEESH_SH_EEESB_SD_Li128ELb1ELb1ELb0ELb0EEENS1_19SingleTileSchedulerILb1ELb0ELb1ELi128EEEEEEEEEvNT_6ParamsE --------------------------
	.section	.nv.constant0._ZN7cutlass13device_kernelIN5flash19enable_sm80_to_sm89INS1_16FlashAttnFwdSm80INS1_25CollectiveMainloopFwdSm80ILi4ELi1ELb0EN4cute5tupleIJNS5_1CILi128EEENS7_ILi48EEES8_EEELi128ENS_6half_tEfNS_4arch4Sm80ELb0ELb1ELb0ELb1ELb1ELb0ELb1ELb0EEENS1_21CollectiveEpilogueFwdINS6_IJS8_S8_S9_EEENS6_IJNS7_ILi1EEESH_SH_EEESB_SD_Li128ELb1ELb1ELb0ELb0EEENS1_19SingleTileSchedulerILb1ELb0ELb1ELi128EEEEEEEEEvNT_6ParamsE,"a",@progbits
	.sectionflags	@""
	.align	4
.nv.constant0._ZN7cutlass13device_kernelIN5flash19enable_sm80_to_sm89INS1_16FlashAttnFwdSm80INS1_25CollectiveMainloopFwdSm80ILi4ELi1ELb0EN4cute5tupleIJNS5_1CILi128EEENS7_ILi48EEES8_EEELi128ENS_6half_tEfNS_4arch4Sm80ELb0ELb1ELb0ELb1ELb1ELb0ELb1ELb0EEENS1_21CollectiveEpilogueFwdINS6_IJS8_S8_S9_EEENS6_IJNS7_ILi1EEESH_SH_EEESB_SD_Li128ELb1ELb1ELb0ELb0EEENS1_19SingleTileSchedulerILb1ELb0ELb1ELi128EEEEEEEEEvNT_6ParamsE:
	.zero		1400


//--------------------- .nv.constant0._ZN7cutlass13device_kernelIN5flash19enable_sm80_to_sm89INS1_16FlashAttnFwdSm80INS1_25CollectiveMainloopFwdSm80ILi4ELi1ELb0EN4cute5tupleIJNS5_1CILi128EEENS7_ILi48EEES8_EEELi128ENS_6half_tEfNS_4arch4Sm80ELb0ELb1ELb0ELb1ELb1ELb1ELb1ELb0EEENS1_21CollectiveEpilogueFwdINS6_IJS8_S8_S9_EEENS6_IJNS7_ILi1EEESH_SH_EEESB_SD_Li128ELb1ELb1ELb0ELb0EEENS1_19SingleTileSchedulerILb1ELb0ELb1ELi128EEEEEEEEEvNT_6ParamsE --------------------------
	.section	.nv.constant0._ZN7cutlass13device_kernelIN5flash19enable_sm80_to_sm89INS1_16FlashAttnFwdSm80INS1_25CollectiveMainloopFwdSm80ILi4ELi1ELb0EN4cute5tupleIJNS5_1CILi128EEENS7_ILi48EEES8_EEELi128ENS_6half_tEfNS_4arch4Sm80ELb0ELb1ELb0ELb1ELb1ELb1ELb1ELb0EEENS1_21CollectiveEpilogueFwdINS6_IJS8_S8_S9_EEENS6_IJNS7_ILi1EEESH_SH_EEESB_SD_Li128ELb1ELb1ELb0ELb0EEENS1_19SingleTileSchedulerILb1ELb0ELb1ELi128EEEEEEEEEvNT_6ParamsE,"a",@progbits
	.sectionflags	@""
	.align	4
.nv.constant0._ZN7cutlass13device_kernelIN5flash19enable_sm80_to_sm89INS1_16FlashAttnFwdSm80INS1_25CollectiveMainloopFwdSm80ILi4ELi1ELb0EN4cute5tupleIJNS5_1CILi128EEENS7_ILi48EEES8_EEELi128ENS_6half_tEfNS_4arch4Sm80ELb0ELb1ELb0ELb1ELb1ELb1ELb1ELb0EEENS1_21CollectiveEpilogueFwdINS6_IJS8_S8_S9_EEENS6_IJNS7_ILi1EEESH_SH_EEESB_SD_Li128ELb1ELb1ELb0ELb0EEENS1_19SingleTileSchedulerILb1ELb0ELb1ELi128EEEEEEEEEvNT_6ParamsE:
	.zero		1400


//--------------------- .nv.constant0._ZN7cutlass13device_kernelIN5flash19enable_sm80_to_sm89INS1_16FlashAttnFwdSm80INS1_25CollectiveMainloopFwdSm80ILi4ELi1ELb0EN4cute5tupleIJNS5_1CILi128EEENS7_ILi64EEES8_EEELi128ENS_6half_tEfNS_4arch4Sm80ELb1ELb0ELb0ELb0ELb1ELb0ELb1ELb0EEENS1_21CollectiveEpilogueFwdINS6_IJS8_S8_S9_EEENS6_IJNS7_ILi1EEESH_SH_EEESB_SD_Li128ELb0ELb1ELb0ELb0EEENS1_30DynamicPersistentTileSchedulerILi128ELi128ELb0ELb1ELb0EEEEEEEEEvNT_6ParamsE --------------------------
	.section	.nv.constant0._ZN7cutlass13device_kernelIN5flash19enable_sm80_to_sm89INS1_16FlashAttnFwdSm80INS1_25CollectiveMainloopFwdSm80ILi4ELi1ELb0EN4cute5tupleIJNS5_1CILi128EEENS7_ILi64EEES8_EEELi128ENS_6half_tEfNS_4arch4Sm80ELb1ELb0ELb0ELb0ELb1ELb0ELb1ELb0EEENS1_21CollectiveEpilogueFwdINS6_IJS8_S8_S9_EEENS6_IJNS7_ILi1EEESH_SH_EEESB_SD_Li128ELb0ELb1ELb0ELb0EEENS1_30DynamicPersistentTileSchedulerILi128ELi128ELb0ELb1ELb0EEEEEEEEEvNT_6ParamsE,"a",@progbits
	.sectionflags	@""
	.align	4
.nv.constant0._ZN7cutlass13device_kernelIN5flash19enable_sm80_to_sm89INS1_16FlashAttnFwdSm80INS1_25CollectiveMainloopFwdSm80ILi4ELi1ELb0EN4cute5tupleIJNS5_1CILi128EEENS7_ILi64EEES8_EEELi128ENS_6half_tEfNS_4arch4Sm80ELb1ELb0ELb0ELb0ELb1ELb0ELb1ELb0EEENS1_21CollectiveEpilogueFwdINS6_IJS8_S8_S9_EEENS6_IJNS7_ILi1EEESH_SH_EEESB_SD_Li128ELb0ELb1ELb0ELb0EEENS1_30DynamicPersistentTileSchedulerILi128ELi128ELb0ELb1ELb0EEEEEEEEEvNT_6ParamsE:
	.zero		1416


//--------------------- .nv.constant0._ZN7cutlass13device_kernelIN5flash19enable_sm80_to_sm89INS1_16FlashAttnFwdSm80INS1_25CollectiveMainloopFwdSm80ILi4ELi1ELb0EN4cute5tupleIJNS5_1CILi128EEENS7_ILi64EEES8_EEELi128ENS_6half_tEfNS_4arch4Sm80ELb1ELb0ELb0ELb1ELb1ELb0ELb1ELb0EEENS1_21CollectiveEpilogueFwdINS6_IJS8_S8_S9_EEENS6_IJNS7_ILi1EEESH_SH_EEESB_SD_Li128ELb1ELb1ELb0ELb0EEENS1_19SingleTileSchedulerILb1ELb0ELb1ELi128EEEEEEEEEvNT_6ParamsE --------------------------
	.section	.nv.constant0._ZN7cutlass13device_kernelIN5flash19enable_sm80_to_sm89INS1_16FlashAttnFwdSm80INS1_25CollectiveMainloopFwdSm80ILi4ELi1ELb0EN4cute5tupleIJNS5_1CILi128EEENS7_ILi64EEES8_EEELi128ENS_6half_tEfNS_4arch4Sm80ELb1ELb0ELb0ELb1ELb1ELb0ELb1ELb0EEENS1_21CollectiveEpilogueFwdINS6_IJS8_S8_S9_EEENS6_IJNS7_ILi1EEESH_SH_EEESB_SD_Li128ELb1ELb1ELb0ELb0EEENS1_19SingleTileSchedulerILb1ELb0ELb1ELi128EEEEEEEEEvNT_6ParamsE,"a",@progbits
	.sectionflags	@""
	.align	4
.nv.constant0._ZN7cutlass13device_kernelIN5flash19enable_sm80_to_sm89INS1_16FlashAttnFwdSm80INS1_25CollectiveMainloopFwdSm80ILi4ELi1ELb0EN4cute5tupleIJNS5_1CILi128EEENS7_ILi64EEES8_EEELi128ENS_6half_tEfNS_4arch4Sm80ELb1ELb0ELb0ELb1ELb1ELb0ELb1ELb0EEENS1_21CollectiveEpilogueFwdINS6_IJS8_S8_S9_EEENS6_IJNS7_ILi1EEESH_SH_EEESB_SD_Li128ELb1ELb1ELb0ELb0EEENS1_19SingleTileSchedulerILb1ELb0ELb1ELi128EEEEEEEEEvNT_6ParamsE:
	.zero		1400


//--------------------- .nv.constant0._ZN7cutlass13device_kernelIN5flash19enable_sm80_to_sm89INS1_16FlashAttnFwdSm80INS1_25CollectiveMainloopFwdSm80ILi4ELi1ELb0EN4cute5tupleIJNS5_1CILi128EEENS7_ILi64EEES8_EEELi128ENS_6half_tEfNS_4arch4Sm80ELb1ELb0ELb0ELb1ELb1ELb1ELb1ELb0EEENS1_21CollectiveEpilogueFwdINS6_IJS8_S8_S9_EEENS6_IJNS7_ILi1EEESH_SH_EEESB_SD_Li128ELb1ELb1ELb0ELb0EEENS1_19SingleTileSchedulerILb1ELb0ELb1ELi128EEEEEEEEEvNT_6ParamsE --------------------------
	.section	.nv.constant0._ZN7cutlass13device_kernelIN5flash19enable_sm80_to_sm89INS1_16FlashAttnFwdSm80INS1_25CollectiveMainloopFwdSm80ILi4ELi1ELb0EN4cute5tupleIJNS5_1CILi128EEENS7_ILi64EEES8_EEELi128ENS_6half_tEfNS_4arch4Sm80ELb1ELb0ELb0ELb1ELb1ELb1ELb1ELb0EEENS1_21CollectiveEpilogueFwdINS6_IJS8_S8_S9_EEENS6_IJNS7_ILi1EEESH_SH_EEESB_SD_Li128ELb1ELb1ELb0ELb0EEENS1_19SingleTileSchedulerILb1ELb0ELb1ELi128EEEEEEEEEvNT_6ParamsE,"a",@progbits
	.sectionflags	@""
	.align	4
.nv.constant0._ZN7cutlass13device_kernelIN5flash19enable_sm80_to_sm89INS1_16FlashAttnFwdSm80INS1_25CollectiveMainloopFwdSm80ILi4ELi1ELb0EN4cute5tupleIJNS5_1CILi128EEENS7_ILi64EEES8_EEELi128ENS_6half_tEfNS_4arch4Sm80ELb1ELb0ELb0ELb1ELb1ELb1ELb1ELb0EEENS1_21CollectiveEpilogueFwdINS6_IJS8_S8_S9_EEENS6_IJNS7_ILi1EEESH_SH_EEESB_SD_Li128ELb1ELb1ELb0ELb0EEENS1_19SingleTileSchedulerILb1ELb0ELb1ELi128EEEEEEEEEvNT_6ParamsE:
	.zero		1400


//--------------------- .text._ZN7cutlass13device_kernelIN5flash19enable_sm80_to_sm89INS1_16FlashAttnFwdSm80INS1_25CollectiveMainloopFwdSm80ILi8ELi1ELb1EN4cute5tupleIJNS5_1CILi128EEES8_S8_EEELi128ENS_6half_tEfNS_4arch4Sm80ELb0ELb0ELb1ELb0ELb1ELb0ELb1ELb0EEENS1_21CollectiveEpilogueFwdIS9_NS6_IJNS7_ILi1EEESF_SF_EEESA_SC_Li256ELb0ELb1ELb0ELb0EEENS1_19SingleTileSchedulerILb0ELb0ELb1ELi128EEEEEEEEEvNT_6ParamsE --------------------------
	.section	.text._ZN7cutlass13device_kernelIN5flash19enable_sm80_to_sm89INS1_16FlashAttnFwdSm80INS1_25CollectiveMainloopFwdSm80ILi8ELi1ELb1EN4cute5tupleIJNS5_1CILi128EEES8_S8_EEELi128ENS_6half_tEfNS_4arch4Sm80ELb0ELb0ELb1ELb0ELb1ELb0ELb1ELb0EEENS1_21CollectiveEpilogueFwdIS9_NS6_IJNS7_ILi1EEESF_SF_EEESA_SC_Li256ELb0ELb1ELb0ELb0EEENS1_19SingleTileSchedulerILb0ELb0ELb1ELi128EEEEEEEEEvNT_6ParamsE,"ax",@progbits
	.sectioninfo	@"SHI_REGISTERS=255"
	.align	128
.text._ZN7cutlass13device_kernelIN5flash19enable_sm80_to_sm89INS1_16FlashAttnFwdSm80INS1_25CollectiveMainloopFwdSm80ILi8ELi1ELb1EN4cute5tupleIJNS5_1CILi128EEES8_S8_EEELi128ENS_6half_tEfNS_4arch4Sm80ELb0ELb0ELb1ELb0ELb1ELb0ELb1ELb0EEENS1_21CollectiveEpilogueFwdIS9_NS6_IJNS7_ILi1EEESF_SF_EEESA_SC_Li256ELb0ELb1ELb0ELb0EEENS1_19SingleTileSchedulerILb0ELb0ELb1ELi128EEEEEEEEEvNT_6ParamsE:
        .type           _ZN7cutlass13device_kernelIN5flash19enable_sm80_to_sm89INS1_16FlashAttnFwdSm80INS1_25CollectiveMainloopFwdSm80ILi8ELi1ELb1EN4cute5tupleIJNS5_1CILi128EEES8_S8_EEELi128ENS_6half_tEfNS_4arch4Sm80ELb0ELb0ELb1ELb0ELb1ELb0ELb1ELb0EEENS1_21CollectiveEpilogueFwdIS9_NS6_IJNS7_ILi1EEESF_SF_EEESA_SC_Li256ELb0ELb1ELb0ELb0EEENS1_19SingleTileSchedulerILb0ELb0ELb1ELi128EEEEEEEEEvNT_6ParamsE,@function
        .size           _ZN7cutlass13device_kernelIN5flash19enable_sm80_to_sm89INS1_16FlashAttnFwdSm80INS1_25CollectiveMainloopFwdSm80ILi8ELi1ELb1EN4cute5tupleIJNS5_1CILi128EEES8_S8_EEELi128ENS_6half_tEfNS_4arch4Sm80ELb0ELb0ELb1ELb0ELb1ELb0ELb1ELb0EEENS1_21CollectiveEpilogueFwdIS9_NS6_IJNS7_ILi1EEESF_SF_EEESA_SC_Li256ELb0ELb1ELb0ELb0EEENS1_19SingleTileSchedulerILb0ELb0ELb1ELi128EEEEEEEEEvNT_6ParamsE,(.L_x_4330 - _ZN7cutlass13device_kernelIN5flash19enable_sm80_to_sm89INS1_16FlashAttnFwdSm80INS1_25CollectiveMainloopFwdSm80ILi8ELi1ELb1EN4cute5tupleIJNS5_1CILi128EEES8_S8_EEELi128ENS_6half_tEfNS_4arch4Sm80ELb0ELb0ELb1ELb0ELb1ELb0ELb1ELb0EEENS1_21CollectiveEpilogueFwdIS9_NS6_IJNS7_ILi1EEESF_SF_EEESA_SC_Li256ELb0ELb1ELb0ELb0EEENS1_19SingleTileSchedulerILb0ELb0ELb1ELi128EEEEEEEEEvNT_6ParamsE)
        .other          _ZN7cutlass13device_kernelIN5flash19enable_sm80_to_sm89INS1_16FlashAttnFwdSm80INS1_25CollectiveMainloopFwdSm80ILi8ELi1ELb1EN4cute5tupleIJNS5_1CILi128EEES8_S8_EEELi128ENS_6half_tEfNS_4arch4Sm80ELb0ELb0ELb1ELb0ELb1ELb0ELb1ELb0EEENS1_21CollectiveEpilogueFwdIS9_NS6_IJNS7_ILi1EEESF_SF_EEESA_SC_Li256ELb0ELb1ELb0ELb0EEENS1_19SingleTileSchedulerILb0ELb0ELb1ELi128EEEEEEEEEvNT_6ParamsE,@"STO_CUDA_ENTRY STV_DEFAULT"
_ZN7cutlass13device_kernelIN5flash19enable_sm80_to_sm89INS1_16FlashAttnFwdSm80INS1_25CollectiveMainloopFwdSm80ILi8ELi1ELb1EN4cute5tupleIJNS5_1CILi128EEES8_S8_EEELi128ENS_6half_tEfNS_4arch4Sm80ELb0ELb0ELb1ELb0ELb1ELb0ELb1ELb0EEENS1_21CollectiveEpilogueFwdIS9_NS6_IJNS7_ILi1EEESF_SF_EEESA_SC_Li256ELb0ELb1ELb0ELb0EEENS1_19SingleTileSchedulerILb0ELb0ELb1ELi128EEEEEEEEEvNT_6ParamsE:
[----:B------:R-:W-:-:S03]  /*0000*/  MOV R1, c[0x0][0x28] ;  /* 0x00000a0000017a02 */ /* 0x000fc60000000f00 */
[----:B------:R-:W1:Y:S01]  /*0010*/  S2UR UR16, SR_CTAID.Z ;  /* 0x00000000001079c3 */ /* 0x000e620000002700 */
[----:B------:R-:W-:Y:S02]  /*0020*/  IADD3 R1, R1, -0x20, RZ ;  /* 0xffffffe001017810 */ /* 0x000fe40007ffe0ff */
[----:B-1----:R-:W-:-:S13]  /*0030*/  ISETP.LE.AND P0, PT, RZ, UR16, PT ;  /* 0x00000010ff007c0c */ /* 0x002fda000bf03270 */
[----:B------:R-:W-:Y:S05]  /*0040*/  @!P0 EXIT ;  /* 0x000000000000894d */ /* 0x000fea0003800000 */
[----:B------:R-:W-:Y:S02]  /*0050*/  ULDC.64 UR6, c[0x0][0x370] ;  /* 0x0000dc0000067ab9 */ /* 0x000fe40000000a00 */
[----:B------:R-:W-:Y:S02]  /*0060*/  UISETP.NE.U32.AND UP1, UPT, URZ, UR6, UPT ;  /* 0x000000063f00728c */ /* 0x000fe4000bf25070 */
[----:B------:R-:W-:Y:S02]  /*0070*/  ULDC.64 UR4, c[0x0][0x340] ;  /* 0x0000d00000047ab9 */ /* 0x000fe40000000a00 */
[----:B------:R-:W-:Y:S02]  /*0080*/  UISETP.NE.AND.EX UP1, UPT, URZ, UR7, UPT, UP1 ;  /* 0x000000073f00728c */ /* 0x000fe4000bf25310 */
[----:B------:R-:W-:Y:S02]  /*0090*/  UISETP.NE.U32.AND UP0, UPT, URZ, UR4, UPT ;  /* 0x000000043f00728c */ /* 0x000fe4000bf05070 */
[----:B------:R-:W-:-:S02]  /*00a0*/  ULDC.64 UR8, c[0x0][0x370] ;  /* 0x0000dc0000087ab9 */ /* 0x000fc40000000a00 */
[----:B------:R-:W-:Y:S01]  /*00b0*/  UISETP.NE.AND.EX UP0, UPT, URZ, UR5, UPT, UP0 ;  /* 0x000000053f00728c */ /* 0x000fe2000bf05300 */
[----:B------:R-:W-:Y:S01]  /*00c0*/  PLOP3.LUT P1, PT, PT, PT, UP1, 0x80, 0x0 ;  /* 0x000000000000781c */ /* 0x000fe20003f2f018 */
[----:B------:R-:W-:Y:S02]  /*00d0*/  ULDC.64 UR14, c[0x0][0x118] ;  /* 0x00004600000e7ab9 */ /* 0x000fe40000000a00 */
[----:B------:R-:W-:Y:S02]  /*00e0*/  ULDC.64 UR6, c[0x0][0x340] ;  /* 0x0000d00000067ab9 */ /* 0x000fe40000000a00 */
[----:B------:R-:W-:Y:S01]  /*00f0*/  @UP1 UMOV UR5, 0x4 ;  /* 0x0000000400051882 */ /* 0x000fe20000000000 */
[----:B------:R-:W-:Y:S01]  /*0100*/  PLOP3.LUT P0, PT, PT, PT, UP0, 0x80, 0x0 ;  /* 0x000000000000781c */ /* 0x000fe20003f0f008 */
[----:B------:R-:W-:-:S03]  /*0110*/  @UP1 UIMAD.WIDE UR8, UR16, UR5, UR8 ;  /* 0x00000005100812a5 */ /* 0x000fc6000f8e0208 */
[----:B------:R-:W-:Y:S02]  /*0120*/  @UP0 UMOV UR4, 0x4 ;  /* 0x0000000400040882 */ /* 0x000fe40000000000 */
[----:B------:R-:W-:Y:S01]  /*0130*/  @UP0 UIMAD.WIDE UR4, UR16, UR4, UR6 ;  /* 0x00000004100402a5 */ /* 0x000fe2000f8e0206 */
[----:B------:R-:W-:Y:S02]  /*0140*/  IMAD.U32 R4, RZ, RZ, UR8 ;  /* 0x00000008ff047e24 */ /* 0x000fe4000f8e00ff */
[----:B------:R-:W-:-:S03]  /*0150*/  IMAD.U32 R5, RZ, RZ, UR9 ;  /* 0x00000009ff057e24 */ /* 0x000fc6000f8e00ff */
[----:B------:R-:W-:Y:S01]  /*0160*/  IMAD.U32 R2, RZ, RZ, UR4 ;  /* 0x00000004ff027e24 */ /* 0x000fe2000f8e00ff */
[----:B------:R-:W-:Y:S01]  /*0170*/  ULDC UR4, c[0x0][0x2ac] ;  /* 0x0000ab0000047ab9 */ /* 0x000fe20000000800 */
[----:B------:R-:W2:Y:S01]  /*0180*/  @P1 LDG.E R4, [R4.64] ;  /* 0x0000000e04041981 */ /* 0x000ea2000c1e1900 */
[----:B------:R-:W-:-:S05]  /*0190*/  IMAD.U32 R3, RZ, RZ, UR5 ;  /* 0x00000005ff037e24 */ /* 0x000fca000f8e00ff */
[----:B------:R1:W3:Y:S04]  /*01a0*/  @P0 LDG.E R2, [R2.64] ;  /* 0x0000000e02020981 */ /* 0x0002e8000c1e1900 */
[----:B------:R-:W4:Y:S01]  /*01b0*/  S2R R30, SR_TID.X ;  /* 0x00000000001e7919 */ /* 0x000f220000002100 */
[----:B------:R-:W-:Y:S02]  /*01c0*/  ULDC UR6, c[0x0][0x1d0] ;  /* 0x0000740000067ab9 */ /* 0x000fe40000000800 */
[----:B------:R-:W-:Y:S02]  /*01d0*/  UIMAD UR6, UR4, UR6, 0x7f ;  /* 0x0000007f040674a4 */ /* 0x000fe4000f8e0206 */
[----:B------:R-:W-:Y:S02]  /*01e0*/  UMOV UR11, URZ ;  /* 0x0000003f000b7c82 */ /* 0x000fe40008000000 */
[----:B------:R-:W-:-:S04]  /*01f0*/  USHF.R.S32.HI UR5, URZ, 0x1f, UR6 ;  /* 0x0000001f3f057899 */ /* 0x000fc80008011406 */
[----:B------:R-:W-:Y:S01]  /*0200*/  ULEA.HI UR5, UR5, UR6, URZ, 0x7 ;  /* 0x0000000605057291 */ /* 0x000fe2000f8f383f */
[----:B----4-:R-:W-:-:S04]  /*0210*/  SHF.R.S32.HI R24, RZ, 0x1f, R30 ;  /* 0x0000001fff187819 */ /* 0x010fc8000001141e */
[----:B-1----:R-:W-:Y:S01]  /*0220*/  LEA.HI R3, R24, R30, RZ, 0x3 ;  /* 0x0000001e18037211 */ /* 0x002fe200078f18ff */
[----:B------:R-:W-:-:S03]  /*0230*/  USHF.R.S32.HI UR8, URZ, 0x7, UR5 ;  /* 0x000000073f087899 */ /* 0x000fc60008011405 */
[----:B------:R-:W-:Y:S02]  /*0240*/  LOP3.LUT R0, R3, 0xfffffff8, RZ, 0xc0, !PT ;  /* 0xfffffff803007812 */ /* 0x000fe400078ec0ff */
[----:B------:R-:W-:-:S03]  /*0250*/  SHF.R.S32.HI R18, RZ, 0x3, R3 ;  /* 0x00000003ff127819 */ /* 0x000fc60000011403 */
[----:B------:R-:W-:Y:S01]  /*0260*/  IMAD.IADD R19, R30, 0x1, -R0 ;  /* 0x000000011e137824 */ /* 0x000fe200078e0a00 */
[----:B------:R-:W-:Y:S01]  /*0270*/  ULDC UR5, c[0x0][0x2b8] ;  /* 0x0000ae0000057ab9 */ /* 0x000fe20000000800 */
[----:B------:R-:W-:Y:S02]  /*0280*/  IMAD.U32 R0, RZ, RZ, UR8 ;  /* 0x00000008ff007e24 */ /* 0x000fe4000f8e00ff */
[----:B------:R-:W-:Y:S01]  /*0290*/  IMAD R138, R19, 0x20, R18 ;  /* 0x00000020138a7824 */ /* 0x000fe200078e0212 */
[----:B------:R-:W-:Y:S02]  /*02a0*/  UISETP.NE.AND UP1, UPT, UR5, 0x1, UPT ;  /* 0x000000010500788c */ /* 0x000fe4000bf25270 */
[----:B------:R-:W-:Y:S01]  /*02b0*/  ULDC UR10, c[0x0][0x1d0] ;  /* 0x00007400000a7ab9 */ /* 0x000fe20000000800 */
[----:B------:R-:W-:Y:S01]  /*02c0*/  IMAD R0, R0, 0x80, R138 ;  /* 0x0000008000007824 */ /* 0x000fe200078e028a */
[----:B------:R-:W-:-:S03]  /*02d0*/  UIMAD UR10, UR4, UR10, URZ ;  /* 0x0000000a040a72a4 */ /* 0x000fc6000f8e023f */
[----:B------:R-:W-:Y:S01]  /*02e0*/  ULDC.64 UR4, c[0x0][0x2b0] ;  /* 0x0000ac0000047ab9 */ /* 0x000fe20000000a00 */
[----:B------:R-:W-:-:S04]  /*02f0*/  IADD3 R0, R0, -0x80, RZ ;  /* 0xffffff8000007810 */ /* 0x000fc80007ffe0ff */
[----:B------:R-:W-:-:S04]  /*0300*/  ISETP.GE.AND P2, PT, R0, UR10, PT ;  /* 0x0000000a00007c0c */ /* 0x000fc8000bf46270 */
[----:B------:R-:W-:Y:S01]  /*0310*/  ISETP.GT.OR P2, PT, R138, 0x7f, P2 ;  /* 0x0000007f8a00780c */ /* 0x000fe20001744670 */
[----:B------:R-:W-:Y:S01]  /*0320*/  IMAD.MOV.U32 R244, RZ, RZ, RZ ;  /* 0x000000fffff47224 */ /* 0x000fe200078e00ff */
[----:B------:R-:W-:Y:S06]  /*0330*/  BAR.SYNC.DEFER_BLOCKING 0x0 ;  /* 0x0000000000007b1d */ /* 0x000fec0000010000 */
[----:B--2---:R-:W1:Y:S01]  /*0340*/  @P1 R2UR UR11, R4 ;  /* 0x00000000040b13c2 */ /* 0x004e6200000e0000 */
[----:B------:R-:W-:-:S07]  /*0350*/  PLOP3.LUT P1, PT, PT, PT, UP1, 0x80, 0x0 ;  /* 0x000000000000781c */ /* 0x000fce0003f2f018 */
[----:B---3--:R2:W3:Y:S01]  /*0360*/  @P0 R2UR UR7, R2 ;  /* 0x00000000020703c2 */ /* 0x0084e200000e0000 */
[----:B------:R-:W-:Y:S01]  /*0370*/  PLOP3.LUT P0, PT, PT, PT, UP1, 0x80, 0x0 ;  /* 0x000000000000781c */ /* 0x000fe20003f0f018 */
[----:B---3--:R-:W-:Y:S02]  /*0380*/  @!UP0 UMOV UR7, UR16 ;  /* 0x0000001000078c82 */ /* 0x008fe40008000000 */
[----:B------:R-:W-:-:S04]  /*0390*/  USHF.R.S32.HI UR6, URZ, 0x1f, UR7 ;  /* 0x0000001f3f067899 */ /* 0x000fc80008011407 */
[----:B------:R-:W-:Y:S01]  /*03a0*/  UIMAD UR6, UR6, UR4, URZ ;  /* 0x00000004060672a4 */ /* 0x000fe2000f8e023f */
[----:B-1----:R-:W-:Y:S01]  /*03b0*/  IADD3 R9, R0, UR11, RZ ;  /* 0x0000000b00097c10 */ /* 0x002fe2000fffe0ff */
[----:B------:R-:W-:-:S04]  /*03c0*/  UIMAD.WIDE.U32 UR12, UR7, UR4, URZ ;  /* 0x00000004070c72a5 */ /* 0x000fc8000f8e003f */
[----:B------:R-:W-:Y:S01]  /*03d0*/  @P1 IMAD.HI.U32 R0, R9, c[0x0][0x2bc], RZ ;  /* 0x0000af0009001a27 */ /* 0x000fe200078e00ff */
[----:B------:R-:W-:-:S03]  /*03e0*/  UIMAD UR6, UR7, UR5, UR6 ;  /* 0x00000005070672a4 */ /* 0x000fc6000f8e0206 */
[----:B------:R-:W-:Y:S01]  /*03f0*/  IMAD.MOV.U32 R7, RZ, RZ, R9 ;  /* 0x000000ffff077224 */ /* 0x000fe200078e0009 */
[----:B------:R-:W-:Y:S01]  /*0400*/  @P0 SHF.R.U32.HI R7, RZ, c[0x0][0x2c0], R0 ;  /* 0x0000b000ff070a19 */ /* 0x000fe20000011600 */
[----:B------:R-:W-:Y:S01]  /*0410*/  UIADD3 UR6, UR13, UR6, URZ ;  /* 0x000000060d067290 */ /* 0x000fe2000fffe03f */
[----:B------:R-:W1:Y:S01]  /*0420*/  S2UR UR9, SR_CTAID.Y ;  /* 0x00000000000979c3 */ /* 0x000e620000002600 */
[----:B------:R-:W-:Y:S01]  /*0430*/  ULDC.64 UR4, c[0x0][0x1b8] ;  /* 0x00006e0000047ab9 */ /* 0x000fe20000000a00 */
[----:B------:R-:W-:-:S04]  /*0440*/  @!P2 IADD3 R0, P1, R7, UR12, RZ ;  /* 0x0000000c0700ac10 */ /* 0x000fc8000ff3e0ff */
[----:B--2---:R-:W-:Y:S02]  /*0450*/  @!P2 LEA R2, P0, R0, c[0x0][0x2a0], 0x2 ;  /* 0x0000a8000002aa11 */ /* 0x004fe400078010ff */
[----:B------:R-:W-:-:S04]  /*0460*/  @!P2 LEA.HI.X.SX32 R3, R7, UR6, 0x1, P1 ;  /* 0x000000060703ac11 */ /* 0x000fc800088f0eff */
[----:B------:R-:W-:-:S05]  /*0470*/  @!P2 LEA.HI.X R3, R0, c[0x0][0x2a4], R3, 0x2, P0 ;  /* 0x0000a9000003aa11 */ /* 0x000fca00000f1403 */
[----:B------:R2:W3:Y:S01]  /*0480*/  @!P2 LDG.E R244, [R2.64] ;  /* 0x0000000e02f4a981 */ /* 0x0004e2000c1e1900 */
[----:B------:R-:W-:-:S05]  /*0490*/  IMAD.MOV.U32 R0, RZ, RZ, c[0x0][0x2c4] ;  /* 0x0000b100ff007624 */ /* 0x000fca00078e00ff */
[----:B------:R-:W-:Y:S01]  /*04a0*/  ISETP.NE.AND P0, PT, R0, 0x1, PT ;  /* 0x000000010000780c */ /* 0x000fe20003f05270 */
[----:B-1----:R-:W-:Y:S01]  /*04b0*/  USHF.R.S32.HI UR7, URZ, 0x1f, UR9 ;  /* 0x0000001f3f077899 */ /* 0x002fe20008011409 */
[----:B--2---:R-:W1:Y:S03]  /*04c0*/  S2R R2, SR_CTAID.X ;  /* 0x0000000000027919 */ /* 0x004e660000002500 */
[----:B------:R-:W-:Y:S02]  /*04d0*/  UIMAD UR18, UR7, UR4, URZ ;  /* 0x00000004071272a4 */ /* 0x000fe4000f8e023f */
[----:B------:R-:W-:Y:S02]  /*04e0*/  UIMAD.WIDE.U32 UR20, UR9, UR4, URZ ;  /* 0x00000004091472a5 */ /* 0x000fe4000f8e003f */
[----:B------:R-:W-:Y:S02]  /*04f0*/  UIMAD UR18, UR9, UR5, UR18 ;  /* 0x00000005091272a4 */ /* 0x000fe4000f8e0212 */
[----:B------:R-:W-:-:S02]  /*0500*/  USHF.R.S32.HI UR17, URZ, 0x1f, UR16 ;  /* 0x0000001f3f117899 */ /* 0x000fc40008011410 */
[----:B------:R-:W-:Y:S01]  /*0510*/  ULDC.64 UR4, c[0x0][0x1c0] ;  /* 0x0000700000047ab9 */ /* 0x000fe20000000a00 */
[----:B------:R-:W-:Y:S01]  /*0520*/  IMAD R12, R0, c[0x0][0x168], RZ ;  /* 0x00005a00000c7a24 */ /* 0x000fe200078e02ff */
[----:B------:R-:W-:Y:S02]  /*0530*/  UIMAD UR17, UR17, UR4, URZ ;  /* 0x00000004111172a4 */ /* 0x000fe4000f8e023f */
[----:B------:R-:W-:Y:S02]  /*0540*/  UIADD3 UR19, UR21, UR18, URZ ;  /* 0x0000001215137290 */ /* 0x000fe4000fffe03f */
[----:B------:R-:W-:Y:S02]  /*0550*/  UIMAD UR5, UR16, UR5, UR17 ;  /* 0x00000005100572a4 */ /* 0x000fe4000f8e0211 */
[----:B------:R-:W-:Y:S01]  /*0560*/  UMOV UR18, UR20 ;  /* 0x0000001400127c82 */ /* 0x000fe20008000000 */
[----:B-1----:R-:W-:-:S04]  /*0570*/  IMAD R8, R2, 0x80, R138 ;  /* 0x0000008002087824 */ /* 0x002fc800078e028a */
[----:B------:R-:W-:Y:S01]  /*0580*/  @P0 IMAD.HI.U32 R0, R8, c[0x0][0x2c8], RZ ;  /* 0x0000b20008000a27 */ /* 0x000fe200078e00ff */
[----:B------:R-:W-:-:S03]  /*0590*/  UIMAD.WIDE.U32 UR16, UR16, UR4, UR18 ;  /* 0x00000004101072a5 */ /* 0x000fc6000f8e0012 */
[----:B------:R-:W-:Y:S02]  /*05a0*/  IMAD R13, R2, 0x80, R18 ;  /* 0x00000080020d7824 */ /* 0x000fe400078e0212 */
[----:B------:R-:W-:Y:S01]  /*05b0*/  IMAD.MOV.U32 R4, RZ, RZ, R8 ;  /* 0x000000ffff047224 */ /* 0x000fe200078e0008 */
[----:B------:R-:W-:Y:S01]  /*05c0*/  @P0 SHF.R.U32.HI R4, RZ, c[0x0][0x2cc], R0 ;  /* 0x0000b300ff040a19 */ /* 0x000fe20000011600 */
[----:B------:R-:W-:Y:S01]  /*05d0*/  UIADD3 UR5, UR17, UR5, URZ ;  /* 0x0000000511057290 */ /* 0x000fe2000fffe03f */
[----:B------:R-:W-:Y:S02]  /*05e0*/  IADD3 R2, R13, 0x20, RZ ;  /* 0x000000200d027810 */ /* 0x000fe40007ffe0ff */
[--C-:B------:R-:W-:Y:S01]  /*05f0*/  SHF.R.S32.HI R0, RZ, 0x1f, R4.reuse ;  /* 0x0000001fff007819 */ /* 0x100fe20000011404 */
[----:B------:R-:W-:Y:S01]  /*0600*/  IMAD.MOV R5, RZ, RZ, -R4 ;  /* 0x000000ffff057224 */ /* 0x000fe200078e0a04 */
[----:B------:R-:W-:Y:S01]  /*0610*/  ISETP.GE.AND P5, PT, R2, R12, PT ;  /* 0x0000000c0200720c */ /* 0x000fe20003fa6270 */
[----:B------:R-:W-:-:S02]  /*0620*/  IMAD.U32 R3, RZ, RZ, UR17 ;  /* 0x00000011ff037e24 */ /* 0x000fc4000f8e00ff */
[----:B------:R-:W-:Y:S02]  /*0630*/  IMAD.U32 R2, RZ, RZ, UR16 ;  /* 0x00000010ff027e24 */ /* 0x000fe4000f8e00ff */
[----:B------:R-:W-:Y:S01]  /*0640*/  IMAD.U32 R3, RZ, RZ, UR5 ;  /* 0x00000005ff037e24 */ /* 0x000fe2000f8e00ff */
[----:B------:R-:W-:Y:S01]  /*0650*/  LEA.HI R10, R24, R30, RZ, 0x4 ;  /* 0x0000001e180a7211 */ /* 0x000fe200078f20ff */
[----:B------:R-:W-:Y:S01]  /*0660*/  IMAD R0, R0, c[0x0][0x1b0], RZ ;  /* 0x00006c0000007a24 */ /* 0x000fe200078e02ff */
[----:B------:R-:W-:Y:S01]  /*0670*/  STL [R1], R138 ;  /* 0x0000008a01007387 */ /* 0x000fe20000100800 */
[----:B------:R-:W-:Y:S01]  /*0680*/  IMAD R5, R5, c[0x0][0x2c4], R8 ;  /* 0x0000b10005057a24 */ /* 0x000fe200078e0208 */
[C---:B------:R-:W-:Y:S01]  /*0690*/  IADD3 R6, R13.reuse, 0x40, RZ ;  /* 0x000000400d067810 */ /* 0x040fe20007ffe0ff */
[----:B------:R-:W-:Y:S01]  /*06a0*/  IMAD.WIDE.U32 R2, R4, c[0x0][0x1b0], R2 ;  /* 0x00006c0004027a25 */ /* 0x000fe200078e0002 */
[----:B------:R-:W-:Y:S01]  /*06b0*/  ISETP.GE.AND P3, PT, R13, R12, PT ;  /* 0x0000000c0d00720c */ /* 0x000fe20003f66270 */
[----:B------:R-:W-:-:S02]  /*06c0*/  ULDC.64 UR4, c[0x0][0x1e8] ;  /* 0x00007a0000047ab9 */ /* 0x000fc40000000a00 */
[----:B------:R-:W-:Y:S01]  /*06d0*/  IMAD R0, R4, c[0x0][0x1b4], R0 ;  /* 0x00006d0004007a24 */ /* 0x000fe200078e0200 */
[----:B------:R-:W-:Y:S02]  /*06e0*/  SHF.R.S32.HI R4, RZ, 0x1f, R5 ;  /* 0x0000001fff047819 */ /* 0x000fe40000011405 */
[----:B------:R-:W-:Y:S01]  /*06f0*/  SHF.R.S32.HI R11, RZ, 0x4, R10 ;  /* 0x00000004ff0b7819 */ /* 0x000fe2000001140a */
[----:B------:R-:W-:Y:S02]  /*0700*/  IMAD.IADD R3, R3, 0x1, R0 ;  /* 0x0000000103037824 */ /* 0x000fe400078e0200 */
[----:B------:R-:W-:Y:S01]  /*0710*/  IMAD R0, R4, c[0x0][0x1a8], RZ ;  /* 0x00006a0004007a24 */ /* 0x000fe200078e02ff */
[----:B------:R-:W-:Y:S01]  /*0720*/  STL [R1+0x18], R13 ;  /* 0x0000180d01007387 */ /* 0x000fe20000100800 */
[C---:B------:R-:W-:Y:S01]  /*0730*/  IMAD.WIDE.U32 R2, R5.reuse, c[0x0][0x1a8], R2 ;  /* 0x00006a0005027a25 */ /* 0x040fe200078e0002 */
[----:B------:R-:W-:Y:S02]  /*0740*/  ISETP.GE.AND P4, PT, R6, R12, PT ;  /* 0x0000000c0600720c */ /* 0x000fe40003f86270 */
[----:B------:R1:W-:Y:S01]  /*0750*/  STL [R1+0x14], R8 ;  /* 0x0000140801007387 */ /* 0x0003e20000100800 */
[----:B------:R-:W-:Y:S01]  /*0760*/  IMAD R4, R5, c[0x0][0x1ac], R0 ;  /* 0x00006b0005047a24 */ /* 0x000fe200078e0200 */
[----:B------:R-:W-:Y:S01]  /*0770*/  IADD3 R6, R13, 0x60, RZ ;  /* 0x000000600d067810 */ /* 0x000fe20007ffe0ff */
[----:B------:R-:W-:Y:S01]  /*0780*/  IMAD.SHL.U32 R5, R18, 0x40, RZ ;  /* 0x0000004012057824 */ /* 0x000fe200078e00ff */
[----:B------:R-:W-:Y:S01]  /*0790*/  LOP3.LUT R0, R10, 0xfffffff0, RZ, 0xc0, !PT ;  /* 0xfffffff00a007812 */ /* 0x000fe200078ec0ff */
[----:B------:R-:W-:Y:S01]  /*07a0*/  IMAD.IADD R3, R3, 0x1, R4 ;  /* 0x0000000103037824 */ /* 0x000fe200078e0204 */
[----:B------:R-:W-:-:S02]  /*07b0*/  LEA R14, P1, R2, c[0x0][0x160], 0x1 ;  /* 0x00005800020e7a11 */ /* 0x000fc400078208ff */
[----:B------:R-:W-:Y:S01]  /*07c0*/  ISETP.GE.AND P0, PT, R6, R12, PT ;  /* 0x0000000c0600720c */ /* 0x000fe20003f06270 */
[----:B------:R-:W-:Y:S02]  /*07d0*/  IMAD.MOV R6, RZ, RZ, -R7 ;  /* 0x000000ffff067224 */ /* 0x000fe400078e0a07 */
[----:B------:R-:W-:Y:S02]  /*07e0*/  IMAD.SHL.U32 R148, R19, 0x8, RZ ;  /* 0x0000000813947824 */ /* 0x000fe400078e00ff */
[----:B------:R-:W-:Y:S01]  /*07f0*/  IMAD R245, R6, c[0x0][0x2b8], R9 ;  /* 0x0000ae0006f57a24 */ /* 0x000fe200078e0209 */
[----:B-1----:R-:W-:-:S04]  /*0800*/  LEA.HI R8, R10, R11, RZ, 0x1 ;  /* 0x0000000b0a087211 */ /* 0x002fc800078f08ff */
[----:B------:R-:W-:Y:S02]  /*0810*/  LOP3.LUT R8, R8, 0xfffffffe, RZ, 0xc0, !PT ;  /* 0xfffffffe08087812 */ /* 0x000fe400078ec0ff */
[----:B------:R-:W-:-:S03]  /*0820*/  LEA.HI.X R13, R2, c[0x0][0x164], R3, 0x1, P1 ;  /* 0x00005900020d7a11 */ /* 0x000fc600008f0c03 */
[----:B------:R-:W-:Y:S02]  /*0830*/  IMAD.IADD R23, R11, 0x1, -R8 ;  /* 0x000000010b177824 */ /* 0x000fe400078e0a08 */
[----:B------:R-:W-:Y:S01]  /*0840*/  IMAD.IADD R8, R30, 0x1, -R0 ;  /* 0x000000011e087824 */ /* 0x000fe200078e0a00 */
[----:B------:R-:W-:Y:S01]  /*0850*/  LOP3.LUT R0, R5, 0x1c0, RZ, 0xc0, !PT ;  /* 0x000001c005007812 */ /* 0x000fe200078ec0ff */
[----:B------:R-:W-:Y:S01]  /*0860*/  SHFL.IDX PT, R2, R14, RZ, 0x181f ;  /* 0x00181fff0e027589 */ /* 0x000fe200000e0000 */
[----:B------:R-:W-:Y:S02]  /*0870*/  SHF.R.S32.HI R29, RZ, 0x1f, R245 ;  /* 0x0000001fff1d7819 */ /* 0x000fe400000114f5 */
[----:B------:R-:W-:Y:S01]  /*0880*/  SHF.R.U32.HI R4, RZ, 0x3, R0 ;  /* 0x00000003ff047819 */ /* 0x000fe20000011600 */
[----:B------:R-:W1:Y:S01]  /*0890*/  SHFL.IDX PT, R3, R13, RZ, 0x181f ;  /* 0x00181fff0d037589 */ /* 0x000e6200000e0000 */
[----:B------:R-:W-:Y:S02]  /*08a0*/  LOP3.LUT R0, R0, 0x38, R148, 0xf8, !PT ;  /* 0x0000003800007812 */ /* 0x000fe400078ef894 */
[----:B------:R-:W-:Y:S01]  /*08b0*/  SHF.R.S32.HI R5, RZ, 0x1f, R8 ;  /* 0x0000001fff057819 */ /* 0x000fe20000011408 */
[----:B------:R-:W-:Y:S01]  /*08c0*/  SHFL.IDX PT, R6, R14, 0x1, 0x181f ;  /* 0x00381f000e067f89 */ /* 0x000fe200000e0000 */
[----:B------:R-:W-:Y:S01]  /*08d0*/  LOP3.LUT R15, R0, R4, RZ, 0x3c, !PT ;  /* 0x00000004000f7212 */ /* 0x000fe200078e3cff */
[----:B------:R-:W-:-:S02]  /*08e0*/  IMAD R0, R29, c[0x0][0x1e0], RZ ;  /* 0x000078001d007a24 */ /* 0x000fc400078e02ff */
[----:B------:R-:W2:Y:S01]  /*08f0*/  SHFL.IDX PT, R7, R13, 0x1, 0x181f ;  /* 0x00381f000d077f89 */ /* 0x000ea200000e0000 */
[----:B------:R-:W-:Y:S01]  /*0900*/  IADD3 R137, R148, 0x40, RZ ;  /* 0x0000004094897810 */ /* 0x000fe20007ffe0ff */
[----:B------:R-:W-:Y:S01]  /*0910*/  IMAD R0, R245, c[0x0][0x1e4], R0 ;  /* 0x00007900f5007a24 */ /* 0x000fe200078e0200 */
[----:B------:R-:W-:Y:S02]  /*0920*/  LEA.HI R11, R24, R30, RZ, 0x6 ;  /* 0x0000001e180b7211 */ /* 0x000fe400078f30ff */
[----:B------:R-:W-:Y:S01]  /*0930*/  LEA.HI R22, R5, R8, RZ, 0x3 ;  /* 0x0000000805167211 */ /* 0x000fe200078f18ff */
[----:B------:R-:W-:Y:S01]  /*0940*/  IMAD.WIDE.U32 R4, R245, c[0x0][0x1e0], RZ ;  /* 0x00007800f5047a25 */ /* 0x000fe200078e00ff */
[--C-:B------:R-:W-:Y:S02]  /*0950*/  @!P3 SHF.R.S32.HI R10, RZ, 0x1f, R137.reuse ;  /* 0x0000001fff0ab819 */ /* 0x100fe40000011489 */
[----:B------:R-:W-:Y:S01]  /*0960*/  LOP3.LUT R12, R22, 0xfffffff8, RZ, 0xc0, !PT ;  /* 0xfffffff8160c7812 */ /* 0x000fe200078ec0ff */
[----:B------:R-:W-:Y:S01]  /*0970*/  IMAD.SHL.U32 R11, R11, 0x8, RZ ;  /* 0x000000080b0b7824 */ /* 0x000fe200078e00ff */
[----:B------:R-:W-:Y:S01]  /*0980*/  @!P3 LEA.HI R10, R10, R137, RZ, 0x3 ;  /* 0x000000890a0ab211 */ /* 0x000fe200078f18ff */
[----:B------:R-:W-:Y:S01]  /*0990*/  IMAD.IADD R9, R5, 0x1, R0 ;  /* 0x0000000105097824 */ /* 0x000fe200078e0200 */
[----:B------:R-:W-:-:S02]  /*09a0*/  @!P5 SHF.R.S32.HI R0, RZ, 0x1f, R137 ;  /* 0x0000001fff00d819 */ /* 0x000fc40000011489 */
[----:B------:R-:W-:Y:S01]  /*09b0*/  ISETP.GE.AND P2, PT, R148, c[0x0][0x198], PT ;  /* 0x0000660094007a0c */ /* 0x000fe20003f46270 */
[----:B------:R-:W-:Y:S01]  /*09c0*/  IMAD.IADD R21, R8, 0x1, -R12 ;  /* 0x0000000108157824 */ /* 0x000fe200078e0a0c */
[----:B------:R-:W-:Y:S01]  /*09d0*/  @!P3 LOP3.LUT R10, R10, 0xfffffff8, RZ, 0xc0, !PT ;  /* 0xfffffff80a0ab812 */ /* 0x000fe200078ec0ff */
[----:B------:R-:W-:Y:S01]  /*09e0*/  IMAD.MOV.U32 R8, RZ, RZ, R4 ;  /* 0x000000ffff087224 */ /* 0x000fe200078e0004 */
[----:B------:R-:W-:Y:S01]  /*09f0*/  LOP3.LUT R136, R15, 0xfffffe00, R11, 0xf8, !PT ;  /* 0xfffffe000f887812 */ /* 0x000fe200078ef80b */
[----:B------:R-:W-:Y:S01]  /*0a00*/  SHFL.IDX PT, R4, R14, 0x2, 0x181f ;  /* 0x00581f000e047f89 */ /* 0x000fe200000e0000 */
[----:B------:R-:W-:Y:S02]  /*0a10*/  @!P5 LEA.HI R0, R0, R137, RZ, 0x3 ;  /* 0x000000890000d211 */ /* 0x000fe400078f18ff */
[----:B------:R-:W-:Y:S01]  /*0a20*/  ISETP.GE.AND P1, PT, R137, c[0x0][0x198], PT ;  /* 0x0000660089007a0c */ /* 0x000fe20003f26270 */
[----:B------:R-:W4:Y:S01]  /*0a30*/  SHFL.IDX PT, R5, R13, 0x2, 0x181f ;  /* 0x00581f000d057f89 */ /* 0x000f2200000e0000 */
[----:B-1----:R-:W-:Y:S01]  /*0a40*/  @!P3 IMAD.WIDE R10, R10, 0x2, R2 ;  /* 0x000000020a0ab825 */ /* 0x002fe200078e0202 */
[----:B------:R-:W-:-:S03]  /*0a50*/  @!P5 LOP3.LUT R0, R0, 0xfffffff8, RZ, 0xc0, !PT ;  /* 0xfffffff80000d812 */ /* 0x000fc600078ec0ff */
[----:B------:R-:W-:Y:S02]  /*0a60*/  @!P3 IMAD.SHL.U32 R12, R136, 0x2, RZ ;  /* 0x00000002880cb824 */ /* 0x000fe400078e00ff */
[----:B------:R-:W-:Y:S01]  /*0a70*/  @!P3 IMAD.WIDE R2, R148, 0x2, R2 ;  /* 0x000000029402b825 */ /* 0x000fe200078e0202 */
[----:B------:R-:W-:-:S03]  /*0a80*/  UIMAD UR16, UR7, UR4, URZ ;  /* 0x00000004071072a4 */ /* 0x000fc6000f8e023f */
[----:B--2---:R-:W-:Y:S01]  /*0a90*/  @!P5 IMAD.WIDE R16, R0, 0x2, R6 ;  /* 0x000000020010d825 */ /* 0x004fe200078e0206 */
[----:B------:R1:W-:Y:S01]  /*0aa0*/  @!P3 LDGSTS.E.BYPASS.LTC128B.128 [R12+0x100], [R2.64], !P2 ;  /* 0x00100000020cbfae */ /* 0x0003e2000d101d4e */
[----:B------:R-:W-:Y:S02]  /*0ab0*/  @!P4 SHF.R.S32.HI R0, RZ, 0x1f, R137 ;  /* 0x0000001fff00c819 */ /* 0x000fe40000011489 */
[----:B------:R-:W-:Y:S01]  /*0ac0*/  @!P5 IMAD.SHL.U32 R15, R136, 0x2, RZ ;  /* 0x00000002880fd824 */ /* 0x000fe200078e00ff */
[----:B------:R2:W-:Y:S01]  /*0ad0*/  @!P3 LDGSTS.E.BYPASS.LTC128B.128 [R12+0x4100], [R10.64], !P1 ;  /* 0x041000000a0cbfae */ /* 0x0005e2000c901d4e */
[----:B------:R-:W-:Y:S01]  /*0ae0*/  @!P5 IMAD.WIDE R6, R148, 0x2, R6 ;  /* 0x000000029406d825 */ /* 0x000fe200078e0206 */
[----:B------:R-:W-:Y:S01]  /*0af0*/  UIMAD.WIDE.U32 UR18, UR9, UR4, URZ ;  /* 0x00000004091272a5 */ /* 0x000fe2000f8e003f */
[----:B------:R-:W-:Y:S01]  /*0b00*/  @!P4 LEA.HI R0, R0, R137, RZ, 0x3 ;  /* 0x000000890000c211 */ /* 0x000fe200078f18ff */
[----:B------:R-:W-:Y:S02]  /*0b10*/  UIMAD UR16, UR9, UR5, UR16 ;  /* 0x00000005091072a4 */ /* 0x000fe4000f8e0210 */
[----:B------:R5:W-:Y:S01]  /*0b20*/  @!P5 LDGSTS.E.BYPASS.LTC128B.128 [R15+0x1100], [R6.64], !P2 ;  /* 0x01100000060fdfae */ /* 0x000be2000d101d4e */
[----:B------:R-:W-:Y:S01]  /*0b30*/  @!P4 LOP3.LUT R0, R0, 0xfffffff8, RZ, 0xc0, !PT ;  /* 0xfffffff80000c812 */ /* 0x000fe200078ec0ff */
[----:B------:R-:W-:-:S02]  /*0b40*/  UIADD3 UR16, UR19, UR16, URZ ;  /* 0x0000001013107290 */ /* 0x000fc4000fffe03f */
[----:B------:R-:W-:Y:S01]  /*0b50*/  ULEA UR17, UR8, 0xffffff80, 0x7 ;  /* 0xffffff8008117891 */ /* 0x000fe2000f8e383f */
[----:B------:R5:W-:Y:S01]  /*0b60*/  @!P5 LDGSTS.E.BYPASS.LTC128B.128 [R15+0x5100], [R16.64], !P1 ;  /* 0x05100000100fdfae */ /* 0x000be2000c901d4e */
[----:B------:R-:W-:-:S03]  /*0b70*/  UISETP.GE.AND UP0, UPT, UR10, 0x1, UPT ;  /* 0x000000010a00788c */ /* 0x000fc6000bf06270 */
[----:B-1----:R1:W-:Y:S04]  /*0b80*/  SHFL.IDX PT, R2, R14, 0x3, 0x181f ;  /* 0x00781f000e027f89 */ /* 0x0023e800000e0000 */
[----:B------:R4:W5:Y:S01]  /*0b90*/  SHFL.IDX PT, R3, R13, 0x3, 0x181f ;  /* 0x00781f000d037f89 */ /* 0x00096200000e0000 */
[----:B------:R-:W-:Y:S01]  /*0ba0*/  UIADD3 UR17, UR10, -UR17, URZ ;  /* 0x800000110a117290 */ /* 0x000fe2000fffe03f */
[----:B--2---:R-:W-:Y:S01]  /*0bb0*/  @!P4 IMAD.SHL.U32 R11, R136, 0x2, RZ ;  /* 0x00000002880bc824 */ /* 0x004fe200078e00ff */
[----:B------:R-:W-:Y:S01]  /*0bc0*/  ULDC.64 UR4, c[0x0][0x210] ;  /* 0x0000840000047ab9 */ /* 0x000fe20000000a00 */
[----:B-1----:R-:W-:Y:S01]  /*0bd0*/  @!P0 SHF.R.S32.HI R14, RZ, 0x1f, R137 ;  /* 0x0000001fff0e8819 */ /* 0x002fe20000011489 */
[----:B----4-:R-:W-:-:S03]  /*0be0*/  @!P4 IMAD.WIDE R12, R0, 0x2, R4 ;  /* 0x00000002000cc825 */ /* 0x010fc600078e0204 */
[----:B------:R-:W-:Y:S01]  /*0bf0*/  @!P0 LEA.HI R0, R14, R137, RZ, 0x3 ;  /* 0x000000890e008211 */ /* 0x000fe200078f18ff */
[----:B------:R-:W-:-:S03]  /*0c00*/  @!P4 IMAD.WIDE R4, R148, 0x2, R4 ;  /* 0x000000029404c825 */ /* 0x000fc600078e0204 */
[----:B------:R-:W-:Y:S02]  /*0c10*/  @!P0 LOP3.LUT R0, R0, 0xfffffff8, RZ, 0xc0, !PT ;  /* 0xfffffff800008812 */ /* 0x000fe400078ec0ff */
[----:B-----5:R-:W-:Y:S01]  /*0c20*/  IADD3 R15, -R18, UR17, RZ ;  /* 0x00000011120f7c10 */ /* 0x020fe2000fffe1ff */
[----:B------:R1:W-:Y:S03]  /*0c30*/  @!P4 LDGSTS.E.BYPASS.LTC128B.128 [R11+0x2100], [R4.64], !P2 ;  /* 0x02100000040bcfae */ /* 0x0003e6000d101d4e */
[C---:B------:R-:W-:Y:S01]  /*0c40*/  ISETP.GE.AND P5, PT, R15.reuse, 0x1, PT ;  /* 0x000000010f00780c */ /* 0x040fe20003fa6270 */
[----:B------:R2:W-:Y:S01]  /*0c50*/  @!P4 LDGSTS.E.BYPASS.LTC128B.128 [R11+0x6100], [R12.64], !P1 ;  /* 0x061000000c0bcfae */ /* 0x0005e2000c901d4e */
[----:B------:R-:W-:Y:S01]  /*0c60*/  ISETP.GE.AND P4, PT, R15, 0x21, PT ;  /* 0x000000210f00780c */ /* 0x000fe20003f86270 */
[----:B-1----:R-:W-:-:S04]  /*0c70*/  @!P0 IMAD.WIDE R4, R0, 0x2, R2 ;  /* 0x0000000200048825 */ /* 0x002fc800078e0202 */
[----:B------:R-:W-:Y:S01]  /*0c80*/  @!P0 IMAD.WIDE R2, R148, 0x2, R2 ;  /* 0x0000000294028825 */ /* 0x000fe200078e0202 */
[----:B---3--:R-:W-:-:S03]  /*0c90*/  SHF.R.S32.HI R28, RZ, 0x1f, R244 ;  /* 0x0000001fff1c7819 */ /* 0x008fc600000114f4 */
[----:B------:R-:W-:-:S04]  /*0ca0*/  IMAD.WIDE.U32 R6, R244, c[0x0][0x1f0], R8 ;  /* 0x00007c00f4067a25 */ /* 0x000fc800078e0008 */
[----:B------:R-:W-:Y:S01]  /*0cb0*/  IMAD R8, R28, c[0x0][0x1f0], RZ ;  /* 0x00007c001c087a24 */ /* 0x000fe200078e02ff */
[----:B------:R-:W-:-:S03]  /*0cc0*/  IADD3 R10, P3, R6, UR18, RZ ;  /* 0x00000012060a7c10 */ /* 0x000fc6000ff7e0ff */
[----:B------:R-:W-:-:S05]  /*0cd0*/  IMAD R8, R244, c[0x0][0x1f4], R8 ;  /* 0x00007d00f4087a24 */ /* 0x000fca00078e0208 */
[----:B------:R-:W-:Y:S02]  /*0ce0*/  IADD3.X R8, R7, UR16, R8, P3, !PT ;  /* 0x0000001007087c10 */ /* 0x000fe40009ffe408 */
[----:B------:R-:W-:-:S04]  /*0cf0*/  LEA R7, P3, R10, c[0x0][0x1c8], 0x1 ;  /* 0x000072000a077a11 */ /* 0x000fc800078608ff */
[----:B------:R-:W-:Y:S01]  /*0d00*/  LEA.HI.X R10, R10, c[0x0][0x1cc], R8, 0x1, P3 ;  /* 0x000073000a0a7a11 */ /* 0x000fe200018f0c08 */
[----:B------:R-:W-:Y:S01]  /*0d10*/  @!P0 IMAD.SHL.U32 R6, R136, 0x2, RZ ;  /* 0x0000000288068824 */ /* 0x000fe200078e00ff */
[----:B------:R-:W-:Y:S01]  /*0d20*/  SHFL.IDX PT, R8, R7, RZ, 0x181f ;  /* 0x00181fff07087589 */ /* 0x000fe200000e0000 */
[----:B------:R-:W-:-:S03]  /*0d30*/  IMAD.SHL.U32 R0, R19, 0x40, RZ ;  /* 0x0000004013007824 */ /* 0x000fc600078e00ff */
[----:B------:R-:W1:Y:S02]  /*0d40*/  SHFL.IDX PT, R9, R10, RZ, 0x181f ;  /* 0x00181fff0a097589 */ /* 0x000e6400000e0000 */
[----:B------:R-:W-:Y:S02]  /*0d50*/  LOP3.LUT R0, R0, 0x1c0, RZ, 0xc0, !PT ;  /* 0x000001c000007812 */ /* 0x000fe400078ec0ff */
[----:B------:R3:W-:Y:S02]  /*0d60*/  @!P0 LDGSTS.E.BYPASS.LTC128B.128 [R6+0x3100], [R2.64], !P2 ;  /* 0x0310000002068fae */ /* 0x0007e4000d101d4e */
[----:B------:R-:W-:Y:S02]  /*0d70*/  SHF.R.U32.HI R16, RZ, 0x3, R0 ;  /* 0x00000003ff107819 */ /* 0x000fe40000011600 */
[----:B------:R4:W-:Y:S01]  /*0d80*/  @!P0 LDGSTS.E.BYPASS.LTC128B.128 [R6+0x7100], [R4.64], !P1 ;  /* 0x0710000004068fae */ /* 0x0009e2000c901d4e */
[----:B------:R-:W-:Y:S02]  /*0d90*/  ISETP.GE.AND P0, PT, R148, c[0x0][0x1d4], PT ;  /* 0x0000750094007a0c */ /* 0x000fe40003f06270 */
[----:B------:R-:W-:Y:S01]  /*0da0*/  ISETP.GE.AND P3, PT, R137, c[0x0][0x1d4], PT ;  /* 0x0000750089007a0c */ /* 0x000fe20003f66270 */
[----:B--2---:R-:W-:Y:S01]  /*0db0*/  @P5 IMAD.SHL.U32 R12, R136, 0x2, RZ ;  /* 0x00000002880c5824 */ /* 0x004fe200078e00ff */
[C---:B------:R-:W-:Y:S01]  /*0dc0*/  ISETP.GE.AND P2, PT, R15.reuse, 0x41, PT ;  /* 0x000000410f00780c */ /* 0x040fe20003f46270 */
[----:B------:R-:W0:Y:S01]  /*0dd0*/  LDGDEPBAR ;  /* 0x00000000000079af */ /* 0x000e220000000000 */
[----:B------:R-:W-:Y:S01]  /*0de0*/  ISETP.GE.AND P1, PT, R15, 0x61, PT ;  /* 0x000000610f00780c */ /* 0x000fe20003f26270 */
[----:B---3--:R-:W-:-:S05]  /*0df0*/  IMAD.SHL.U32 R2, R18, 0x8, RZ ;  /* 0x0000000812027824 */ /* 0x008fca00078e00ff */
[----:B------:R-:W-:Y:S01]  /*0e00*/  LOP3.LUT R17, R0, 0x8, R2, 0xf8, !PT ;  /* 0x0000000800117812 */ /* 0x000fe200078ef802 */
[----:B------:R-:W-:Y:S01]  /*0e10*/  IMAD.SHL.U32 R2, R21, 0x40, RZ ;  /* 0x0000004015027824 */ /* 0x000fe200078e00ff */
[----:B------:R-:W-:Y:S01]  /*0e20*/  @P5 SHF.R.S32.HI R0, RZ, 0x1f, R137 ;  /* 0x0000001fff005819 */ /* 0x000fe20000011489 */
[----:B------:R-:W-:Y:S01]  /*0e30*/  IMAD.SHL.U32 R3, R23, 0x8, RZ ;  /* 0x0000000817037824 */ /* 0x000fe200078e00ff */
[----:B----4-:R-:W-:Y:S02]  /*0e40*/  SHFL.IDX PT, R6, R7, 0x1, 0x181f ;  /* 0x00381f0007067f89 */ /* 0x010fe400000e0000 */
[----:B------:R-:W-:Y:S02]  /*0e50*/  @P5 LEA.HI R0, R0, R137, RZ, 0x3 ;  /* 0x0000008900005211 */ /* 0x000fe400078f18ff */
[----:B------:R-:W-:Y:S01]  /*0e60*/  LOP3.LUT R11, R2, 0x1c0, RZ, 0xc0, !PT ;  /* 0x000001c0020b7812 */ /* 0x000fe200078ec0ff */
[----:B------:R-:W-:Y:S01]  /*0e70*/  SHFL.IDX PT, R4, R7, 0x2, 0x181f ;  /* 0x00581f0007047f89 */ /* 0x000fe200000e0000 */
[----:B------:R-:W-:-:S03]  /*0e80*/  @P5 LOP3.LUT R13, R0, 0xfffffff8, RZ, 0xc0, !PT ;  /* 0xfffffff8000d5812 */ /* 0x000fc600078ec0ff */
[----:B------:R-:W-:Y:S01]  /*0e90*/  SHFL.IDX PT, R2, R7, 0x3, 0x181f ;  /* 0x00781f0007027f89 */ /* 0x000fe200000e0000 */
[----:B------:R-:W-:-:S03]  /*0ea0*/  LOP3.LUT R14, R11, 0x8, R3, 0xf8, !PT ;  /* 0x000000080b0e7812 */ /* 0x000fc600078ef803 */
[----:B------:R-:W2:Y:S01]  /*0eb0*/  SHFL.IDX PT, R7, R10, 0x1, 0x181f ;  /* 0x00381f000a077f89 */ /* 0x000ea200000e0000 */
[----:B------:R-:W-:-:S03]  /*0ec0*/  SHF.R.U32.HI R0, RZ, 0x3, R11 ;  /* 0x00000003ff007819 */ /* 0x000fc6000001160b */
[----:B------:R-:W3:Y:S04]  /*0ed0*/  SHFL.IDX PT, R5, R10, 0x2, 0x181f ;  /* 0x00581f000a057f89 */ /* 0x000ee800000e0000 */
[----:B------:R1:W4:Y:S01]  /*0ee0*/  SHFL.IDX PT, R3, R10, 0x3, 0x181f ;  /* 0x00781f000a037f89 */ /* 0x00032200000e0000 */
[----:B------:R-:W-:Y:S02]  /*0ef0*/  LOP3.LUT R18, R14, R0, RZ, 0x3c, !PT ;  /* 0x000000000e127212 */ /* 0x000fe400078e3cff */
[----:B------:R-:W-:-:S04]  /*0f00*/  @P1 SHF.R.S32.HI R0, RZ, 0x1f, R137 ;  /* 0x0000001fff001819 */ /* 0x000fc80000011489 */
[----:B------:R-:W-:Y:S01]  /*0f10*/  @P1 LEA.HI R0, R0, R137, RZ, 0x3 ;  /* 0x0000008900001211 */ /* 0x000fe200078f18ff */
[----:B-1----:R-:W-:-:S04]  /*0f20*/  @P5 IMAD.WIDE R10, R148, 0x2, R8 ;  /* 0x00000002940a5825 */ /* 0x002fc800078e0208 */
[----:B------:R-:W-:Y:S01]  /*0f30*/  @P5 IMAD.WIDE R8, R13, 0x2, R8 ;  /* 0x000000020d085825 */ /* 0x000fe200078e0208 */
[----:B------:R1:W-:Y:S04]  /*0f40*/  @P5 LDGSTS.E.BYPASS.LTC128B.128 [R12+0x8100], [R10.64], !P0 ;  /* 0x081000000a0c5fae */ /* 0x0003e8000c101d4e */
[----:B------:R5:W-:Y:S01]  /*0f50*/  @P5 LDGSTS.E.BYPASS.LTC128B.128 [R12+0xc100], [R8.64], !P3 ;  /* 0x0c100000080c5fae */ /* 0x000be2000d901d4e */
[----:B------:R-:W-:Y:S02]  /*0f60*/  @P1 LOP3.LUT R0, R0, 0xfffffff8, RZ, 0xc0, !PT ;  /* 0xfffffff800001812 */ /* 0x000fe400078ec0ff */
[----:B------:R-:W-:Y:S01]  /*0f70*/  LOP3.LUT R20, R17, R16, RZ, 0x3c, !PT ;  /* 0x0000001011147212 */ /* 0x000fe200078e3cff */
[C---:B------:R-:W-:Y:S02]  /*0f80*/  @P4 IMAD.SHL.U32 R17, R136.reuse, 0x2, RZ ;  /* 0x0000000288114824 */ /* 0x040fe400078e00ff */
[----:B------:R-:W-:-:S02]  /*0f90*/  @P2 IMAD.SHL.U32 R16, R136, 0x2, RZ ;  /* 0x0000000288102824 */ /* 0x000fc400078e00ff */
[----:B------:R-:W-:Y:S01]  /*0fa0*/  @P1 IMAD.SHL.U32 R14, R136, 0x2, RZ ;  /* 0x00000002880e1824 */ /* 0x000fe200078e00ff */
[--C-:B-----5:R-:W-:Y:S02]  /*0fb0*/  @P4 SHF.R.S32.HI R9, RZ, 0x1f, R137.reuse ;  /* 0x0000001fff094819 */ /* 0x120fe40000011489 */
[----:B------:R-:W-:Y:S02]  /*0fc0*/  @P2 SHF.R.S32.HI R8, RZ, 0x1f, R137 ;  /* 0x0000001fff082819 */ /* 0x000fe40000011489 */
[-C--:B-1----:R-:W-:Y:S02]  /*0fd0*/  @P4 LEA.HI R10, R9, R137.reuse, RZ, 0x3 ;  /* 0x00000089090a4211 */ /* 0x082fe400078f18ff */
[----:B------:R-:W-:Y:S02]  /*0fe0*/  @P2 LEA.HI R9, R8, R137, RZ, 0x3 ;  /* 0x0000008908092211 */ /* 0x000fe400078f18ff */
[----:B------:R-:W-:Y:S02]  /*0ff0*/  @P4 LOP3.LUT R8, R10, 0xfffffff8, RZ, 0xc0, !PT ;  /* 0xfffffff80a084812 */ /* 0x000fe400078ec0ff */
[----:B------:R-:W-:Y:S01]  /*1000*/  @P2 LOP3.LUT R9, R9, 0xfffffff8, RZ, 0xc0, !PT ;  /* 0xfffffff809092812 */ /* 0x000fe200078ec0ff */
[----:B--2---:R-:W-:-:S04]  /*1010*/  @P4 IMAD.WIDE R10, R148, 0x2, R6 ;  /* 0x00000002940a4825 */ /* 0x004fc800078e0206 */
[----:B------:R-:W-:Y:S01]  /*1020*/  @P4 IMAD.WIDE R12, R8, 0x2, R6 ;  /* 0x00000002080c4825 */ /* 0x000fe200078e0206 */
[----:B------:R1:W-:Y:S03]  /*1030*/  @P4 LDGSTS.E.BYPASS.LTC128B.128 [R17+0x9100], [R10.64], !P0 ;  /* 0x091000000a114fae */ /* 0x0003e6000c101d4e */
[--C-:B---3--:R-:W-:Y:S01]  /*1040*/  @P2 IMAD.WIDE R8, R9, 0x2, R4.reuse ;  /* 0x0000000209082825 */ /* 0x108fe200078e0204 */
[----:B------:R1:W-:Y:S03]  /*1050*/  @P4 LDGSTS.E.BYPASS.LTC128B.128 [R17+0xd100], [R12.64], !P3 ;  /* 0x0d1000000c114fae */ /* 0x0003e6000d901d4e */
[----:B------:R-:W-:-:S04]  /*1060*/  @P2 IMAD.WIDE R6, R148, 0x2, R4 ;  /* 0x0000000294062825 */ /* 0x000fc800078e0204 */
[--C-:B----4-:R-:W-:Y:S01]  /*1070*/  @P1 IMAD.WIDE R4, R0, 0x2, R2.reuse ;  /* 0x0000000200041825 */ /* 0x110fe200078e0202 */
[----:B------:R2:W-:Y:S03]  /*1080*/  @P2 LDGSTS.E.BYPASS.LTC128B.128 [R16+0xa100], [R6.64], !P0 ;  /* 0x0a10000006102fae */ /* 0x0005e6000c101d4e */
[----:B------:R-:W-:Y:S01]  /*1090*/  @P1 IMAD.WIDE R2, R148, 0x2, R2 ;  /* 0x0000000294021825 */ /* 0x000fe200078e0202 */
[----:B------:R1:W-:Y:S04]  /*10a0*/  @P2 LDGSTS.E.BYPASS.LTC128B.128 [R16+0xe100], [R8.64], !P3 ;  /* 0x0e10000008102fae */ /* 0x0003e8000d901d4e */
[----:B------:R3:W-:Y:S04]  /*10b0*/  @P1 LDGSTS.E.BYPASS.LTC128B.128 [R14+0xb100], [R2.64], !P0 ;  /* 0x0b100000020e1fae */ /* 0x0007e8000c101d4e */
[----:B------:R4:W-:Y:S04]  /*10c0*/  @P1 LDGSTS.E.BYPASS.LTC128B.128 [R14+0xf100], [R4.64], !P3 ;  /* 0x0f100000040e1fae */ /* 0x0009e8000d901d4e */
[----:B------:R-:W0:Y:S01]  /*10d0*/  LDGDEPBAR ;  /* 0x00000000000079af */ /* 0x000e220000000000 */
[----:B------:R-:W-:-:S04]  /*10e0*/  LOP3.LUT P4, RZ, R19, 0x2, RZ, 0xc0, !PT ;  /* 0x0000000213ff7812 */ /* 0x000fc8000788c0ff */
[----:B------:R-:W-:Y:S01]  /*10f0*/  R2P PR, R21, 0x6 ;  /* 0x0000000615007804 */ /* 0x000fe20000000000 */
[----:B------:R-:W-:Y:S01]  /*1100*/  IMAD R0, R23, 0x200, R20 ;  /* 0x0000020017007824 */ /* 0x000fe200078e0214 */
[----:B---3--:R-:W-:Y:S01]  /*1110*/  LEA.HI R3, R24, R30, RZ, 0x5 ;  /* 0x0000001e18037211 */ /* 0x008fe200078f28ff */
[----:B----4-:R-:W-:Y:S01]  /*1120*/  IMAD.SHL.U32 R4, R22, 0x40, RZ ;  /* 0x0000004016047824 */ /* 0x010fe200078e00ff */
[----:B------:R-:W-:-:S04]  /*1130*/  DEPBAR.LE SB0, 0x1 ;  /* 0x000080400000791a */ /* 0x000fc80000000000 */
[----:B------:R-:W-:Y:S02]  /*1140*/  LOP3.LUT R4, R18, 0xfffffe00, R4, 0xf8, !PT ;  /* 0xfffffe0012047812 */ /* 0x000fe400078ef804 */
[----:B------:R-:W-:Y:S01]  /*1150*/  SHF.R.S32.HI R180, RZ, 0x5, R3 ;  /* 0x00000005ffb47819 */ /* 0x000fe20000011403 */
[----:B------:R-:W-:Y:S02]  /*1160*/  IMAD.MOV.U32 R5, RZ, RZ, 0x10 ;  /* 0x00000010ff057424 */ /* 0x000fe400078e00ff */
[----:B--2---:R-:W-:Y:S02]  /*1170*/  IMAD.MOV.U32 R6, RZ, RZ, 0x20 ;  /* 0x00000020ff067424 */ /* 0x004fe400078e00ff */
[----:B------:R-:W-:Y:S01]  /*1180*/  IMAD R180, R180, 0x400, R4 ;  /* 0x00000400b4b47824 */ /* 0x000fe200078e0204 */
[----:B------:R-:W-:Y:S01]  /*1190*/  SEL R5, R5, 0xfffffff0, !P1 ;  /* 0xfffffff005057807 */ /* 0x000fe20004800000 */
[----:B------:R-:W-:Y:S01]  /*11a0*/  IMAD.SHL.U32 R216, R0, 0x2, RZ ;  /* 0x0000000200d87824 */ /* 0x000fe200078e00ff */
[----:B------:R-:W-:Y:S01]  /*11b0*/  BAR.SYNC.DEFER_BLOCKING 0x0 ;  /* 0x0000000000007b1d */ /* 0x000fe20000010000 */
[----:B------:R-:W-:Y:S01]  /*11c0*/  IMAD.SHL.U32 R180, R180, 0x2, RZ ;  /* 0x00000002b4b47824 */ /* 0x000fe200078e00ff */
[----:B------:R-:W-:-:S03]  /*11d0*/  SEL R0, R6, 0xffffffe0, !P2 ;  /* 0xffffffe006007807 */ /* 0x000fc60005000000 */
[--C-:B------:R-:W-:Y:S02]  /*11e0*/  IMAD R184, R5, 0x2, R180.reuse ;  /* 0x0000000205b87824 */ /* 0x100fe400078e02b4 */
[C---:B------:R-:W-:Y:S02]  /*11f0*/  IMAD R192, R0.reuse, 0x2, R180 ;  /* 0x0000000200c07824 */ /* 0x040fe400078e02b4 */
[----:B------:R-:W-:Y:S01]  /*1200*/  IMAD R208, R0, 0x2, R184 ;  /* 0x0000000200d07824 */ /* 0x000fe200078e02b8 */
[----:B------:R1:W2:Y:S04]  /*1210*/  LDSM.16.M88.4 R140, [R180+0x100] ;  /* 0x00010000b48c783b */ /* 0x0002a80000000200 */
[----:B------:R1:W3:Y:S04]  /*1220*/  LDSM.16.M88.4 R144, [R184+0x100] ;  /* 0x00010000b890783b */ /* 0x0002e80000000200 */
[----:B------:R1:W4:Y:S04]  /*1230*/  LDSM.16.M88.4 R172, [R192+0x100] ;  /* 0x00010000c0ac783b */ /* 0x0003280000000200 */
[----:B------:R1:W1:Y:S04]  /*1240*/  LDSM.16.M88.4 R176, [R208+0x100] ;  /* 0x00010000d0b0783b */ /* 0x0002680000000200 */
[----:B------:R-:W1:Y:S04]  /*1250*/  LDSM.16.M88.4 R180, [R180+0x4100] ;  /* 0x00410000b4b4783b */ /* 0x000e680000000200 */
[----:B------:R-:W1:Y:S04]  /*1260*/  LDSM.16.M88.4 R184, [R184+0x4100] ;  /* 0x00410000b8b8783b */ /* 0x000e680000000200 */
[----:B------:R-:W1:Y:S04]  /*1270*/  LDSM.16.M88.4 R192, [R192+0x4100] ;  /* 0x00410000c0c0783b */ /* 0x000e680000000200 */
[----:B------:R-:W1:Y:S04]  /*1280*/  LDSM.16.M88.4 R208, [R208+0x4100] ;  /* 0x00410000d0d0783b */ /* 0x000e680000000200 */
[----:B------:R-:W-:Y:S06]  /*1290*/  BAR.SYNC.DEFER_BLOCKING 0x0 ;  /* 0x0000000000007b1d */ /* 0x000fec0000010000 */
[----:B------:R1:W-:Y:S04]  /*12a0*/  STL [R1+0x4], R137 ;  /* 0x0000048901007387 */ /* 0x0003e80000100800 */
[----:B------:R1:W-:Y:S01]  /*12b0*/  STL [R1+0x10], R136 ;  /* 0x0000108801007387 */ /* 0x0003e20000100800 */
[----:B------:R-:W-:Y:S01]  /*12c0*/  PLOP3.LUT P1, PT, PT, PT, UP0, 0x80, 0x0 ;  /* 0x000000000000781c */ /* 0x000fe20003f2f008 */
[----:B------:R-:W-:-:S04]  /*12d0*/  DEPBAR.LE SB0, 0x0 ;  /* 0x000080000000791a */ /* 0x000fc80000000000 */
[----:B------:R-:W-:Y:S01]  /*12e0*/  BAR.SYNC.DEFER_BLOCKING 0x0 ;  /* 0x0000000000007b1d */ /* 0x000fe20000010000 */
[C---:B------:R-:W-:Y:S01]  /*12f0*/  IADD3 R2, R216.reuse, 0x8100, RZ ;  /* 0x00008100d8027810 */ /* 0x040fe20007ffe0ff */
[----:B------:R-:W-:Y:S02]  /*1300*/  UIMAD.WIDE.U32 UR20, UR9, UR4, URZ ;  /* 0x00000004091472a5 */ /* 0x000fe4000f8e003f */
[----:B------:R-:W-:Y:S01]  /*1310*/  UIMAD UR4, UR7, UR4, URZ ;  /* 0x00000004070472a4 */ /* 0x000fe2000f8e023f */
[----:B------:R-:W-:Y:S02]  /*1320*/  IADD3 R223, R216, 0x8120, RZ ;  /* 0x00008120d8df7810 */ /* 0x000fe40007ffe0ff */
[----:B------:R-:W-:Y:S01]  /*1330*/  @P4 IADD3 R223, R2, -0x20, RZ ;  /* 0xffffffe002df4810 */ /* 0x000fe20007ffe0ff */
[----:B------:R-:W-:Y:S01]  /*1340*/  UIMAD UR4, UR9, UR5, UR4 ;  /* 0x00000005090472a4 */ /* 0x000fe2000f8e0204 */
[----:B------:R-:W-:Y:S02]  /*1350*/  LOP3.LUT R2, R3, 0xffffffe0, RZ, 0xc0, !PT ;  /* 0xffffffe003027812 */ /* 0x000fe400078ec0ff */
[----:B------:R-:W-:Y:S01]  /*1360*/  LOP3.LUT P2, RZ, R19, 0x4, RZ, 0xc0, !PT ;  /* 0x0000000413ff7812 */ /* 0x000fe2000784c0ff */
[----:B------:R-:W-:Y:S01]  /*1370*/  UIADD3 UR4, UR21, UR4, URZ ;  /* 0x0000000415047290 */ /* 0x000fe2000fffe03f */
[----:B------:R-:W-:Y:S01]  /*1380*/  ISETP.GT.AND P6, PT, R138, 0x7f, PT ;  /* 0x0000007f8a00780c */ /* 0x000fe20003fc4270 */
[----:B------:R-:W-:Y:S01]  /*1390*/  IMAD.IADD R132, R30, 0x1, -R2 ;  /* 0x000000011e847824 */ /* 0x000fe200078e0a02 */
[----:B------:R-:W-:-:S02]  /*13a0*/  SEL R2, R6, 0xffffffe0, !P2 ;  /* 0xffffffe006027807 */ /* 0x000fc40005000000 */
[----:B------:R-:W-:Y:S02]  /*13b0*/  SEL R135, RZ, 0x10, P3 ;  /* 0x00000010ff877807 */ /* 0x000fe40001800000 */
[C---:B------:R-:W-:Y:S02]  /*13c0*/  IADD3 R238, R223.reuse, 0x800, RZ ;  /* 0x00000800dfee7810 */ /* 0x040fe40007ffe0ff */
[C---:B------:R-:W-:Y:S01]  /*13d0*/  IADD3 R237, R223.reuse, 0x1000, RZ ;  /* 0x00001000dfed7810 */ /* 0x040fe20007ffe0ff */
[----:B------:R1:W1:Y:S01]  /*13e0*/  LDSM.16.M88.4 R24, [R216+0x8100] ;  /* 0x00810000d818783b */ /* 0x0002620000000200 */
[----:B------:R-:W-:-:S03]  /*13f0*/  IADD3 R236, R223, 0x1800, RZ ;  /* 0x00001800dfec7810 */ /* 0x000fc60007ffe0ff */
        /* <DEDUP_REMOVED lines=8> */
[----:B------:R1:W1:Y:S04]  /*1480*/  LDSM.16.M88.4 R76, [R216+0xa900] ;  /* 0x00a90000d84c783b */ /* 0x0002680000000200 */
[----:B------:R1:W1:Y:S04]  /*1490*/  LDSM.16.M88.4 R84, [R216+0xb100] ;  /* 0x00b10000d854783b */ /* 0x0002680000000200 */
[----:B------:R1:W1:Y:S04]  /*14a0*/  LDSM.16.M88.4 R88, [R216+0xb900] ;  /* 0x00b90000d858783b */ /* 0x0002680000000200 */
[----:B------:R1:W1:Y:S04]  /*14b0*/  LDSM.16.M88.4 R64, [R223] ;  /* 0x00000000df40783b */ /* 0x0002680000000200 */
[----:B------:R1:W1:Y:S04]  /*14c0*/  LDSM.16.M88.4 R56, [R223+0x800] ;  /* 0x00080000df38783b */ /* 0x0002680000000200 */
[----:B------:R1:W1:Y:S04]  /*14d0*/  LDSM.16.M88.4 R80, [R223+0x1000] ;  /* 0x00100000df50783b */ /* 0x0002680000000200 */
[----:B------:R1:W1:Y:S04]  /*14e0*/  LDSM.16.M88.4 R92, [R223+0x1800] ;  /* 0x00180000df5c783b */ /* 0x0002680000000200 */
[----:B------:R1:W1:Y:S04]  /*14f0*/  LDSM.16.M88.4 R128, [R223+0x2000] ;  /* 0x00200000df80783b */ /* 0x0002680000000200 */
[----:B------:R1:W1:Y:S04]  /*1500*/  LDSM.16.M88.4 R96, [R223+0x2800] ;  /* 0x00280000df60783b */ /* 0x0002680000000200 */
[----:B------:R1:W1:Y:S04]  /*1510*/  LDSM.16.M88.4 R116, [R223+0x3000] ;  /* 0x00300000df74783b */ /* 0x0002680000000200 */
[----:B------:R1:W1:Y:S01]  /*1520*/  LDSM.16.M88.4 R108, [R223+0x3800] ;  /* 0x00380000df6c783b */ /* 0x0002620000000200 */
[----:B------:R-:W-:Y:S05]  /*1530*/  @!P1 BRA `(.L_x_0) ;  /* 0x000003b000009947 */ /* 0x000fea0003800000 */
[----:B--234-:R-:W-:Y:S01]  /*1540*/  IMAD R3, R29, c[0x0][0x208], RZ ;  /* 0x000082001d037a24 */ /* 0x01cfe200078e02ff */
[----:B------:R-:W-:Y:S01]  /*1550*/  ISETP.GE.AND P4, PT, R148, c[0x0][0x1d4], PT ;  /* 0x0000750094007a0c */ /* 0x000fe20003f86270 */
[----:B------:R-:W-:Y:S01]  /*1560*/  IMAD.WIDE.U32 R6, R245, c[0x0][0x208], RZ ;  /* 0x00008200f5067a25 */ /* 0x000fe200078e00ff */
[----:B------:R-:W-:-:S02]  /*1570*/  ISETP.GE.AND P2, PT, R137, c[0x0][0x1d4], PT ;  /* 0x0000750089007a0c */ /* 0x000fc40003f46270 */
[----:B------:R-:W-:Y:S01]  /*1580*/  ISETP.LT.OR P5, PT, R15, 0x1, P4 ;  /* 0x000000010f00780c */ /* 0x000fe200027a1670 */
[----:B------:R-:W-:Y:S02]  /*1590*/  IMAD R3, R245, c[0x0][0x20c], R3 ;  /* 0x00008300f5037a24 */ /* 0x000fe400078e0203 */
[----:B------:R-:W-:-:S04]  /*15a0*/  IMAD.WIDE R18, R148, 0x2, RZ ;  /* 0x0000000294127825 */ /* 0x000fc800078e02ff */
[----:B------:R-:W-:Y:S02]  /*15b0*/  IMAD.IADD R7, R7, 0x1, R3 ;  /* 0x0000000107077824 */ /* 0x000fe400078e0203 */
[----:B------:R-:W-:Y:S02]  /*15c0*/  IMAD R3, R28, c[0x0][0x218], RZ ;  /* 0x000086001c037a24 */ /* 0x000fe400078e02ff */
[----:B------:R-:W-:-:S04]  /*15d0*/  IMAD.WIDE.U32 R6, R244, c[0x0][0x218], R6 ;  /* 0x00008600f4067a25 */ /* 0x000fc800078e0006 */
[----:B-1----:R-:W-:Y:S01]  /*15e0*/  IMAD R8, R244, c[0x0][0x21c], R3 ;  /* 0x00008700f4087a24 */ /* 0x002fe200078e0203 */
[----:B------:R-:W-:-:S04]  /*15f0*/  IADD3 R3, P1, R6, UR20, RZ ;  /* 0x0000001406037c10 */ /* 0x000fc8000ff3e0ff */
[----:B------:R-:W-:Y:S02]  /*1600*/  IADD3.X R6, R7, UR4, R8, P1, !PT ;  /* 0x0000000407067c10 */ /* 0x000fe40008ffe408 */
[----:B------:R-:W-:-:S04]  /*1610*/  LEA R9, P1, R3, c[0x0][0x1f8], 0x1 ;  /* 0x00007e0003097a11 */ /* 0x000fc800078208ff */
[----:B------:R-:W-:Y:S01]  /*1620*/  LEA.HI.X R8, R3, c[0x0][0x1fc], R6, 0x1, P1 ;  /* 0x00007f0003087a11 */ /* 0x000fe200008f0c06 */
[----:B------:R-:W1:Y:S01]  /*1630*/  SHFL.IDX PT, R12, R9, RZ, 0x181f ;  /* 0x00181fff090c7589 */ /* 0x000e6200000e0000 */
[----:B------:R-:W-:-:S03]  /*1640*/  SHF.R.S32.HI R3, RZ, 0x1f, R137 ;  /* 0x0000001fff037819 */ /* 0x000fc60000011489 */
[----:B------:R-:W2:Y:S01]  /*1650*/  SHFL.IDX PT, R13, R8, RZ, 0x181f ;  /* 0x00181fff080d7589 */ /* 0x000ea200000e0000 */
[----:B------:R-:W-:-:S03]  /*1660*/  LEA.HI R3, R3, R137, RZ, 0x3 ;  /* 0x0000008903037211 */ /* 0x000fc600078f18ff */
[----:B------:R-:W3:Y:S01]  /*1670*/  SHFL.IDX PT, R14, R9, 0x1, 0x181f ;  /* 0x00381f00090e7f89 */ /* 0x000ee200000e0000 */
[----:B------:R-:W-:Y:S01]  /*1680*/  LOP3.LUT R6, R3, 0xfffffff8, RZ, 0xc0, !PT ;  /* 0xfffffff803067812 */ /* 0x000fe200078ec0ff */
[----:B------:R-:W-:Y:S02]  /*1690*/  IMAD.SHL.U32 R3, R136, 0x2, RZ ;  /* 0x0000000288037824 */ /* 0x000fe400078e00ff */
[----:B------:R-:W4:Y:S02]  /*16a0*/  SHFL.IDX PT, R17, R8, 0x1, 0x181f ;  /* 0x00381f0008117f89 */ /* 0x000f2400000e0000 */
[----:B------:R-:W-:Y:S02]  /*16b0*/  IMAD.WIDE R6, R6, 0x2, RZ ;  /* 0x0000000206067825 */ /* 0x000fe400078e02ff */
[----:B------:R-:W-:Y:S01]  /*16c0*/  SHFL.IDX PT, R16, R8, 0x2, 0x181f ;  /* 0x00581f0008107f89 */ /* 0x000fe200000e0000 */
[----:B-1----:R-:W-:-:S05]  /*16d0*/  IADD3 R10, P1, R12, R18, RZ ;  /* 0x000000120c0a7210 */ /* 0x002fca0007f3e0ff */
[----:B--2---:R-:W-:Y:S01]  /*16e0*/  IMAD.X R11, R13, 0x1, R19, P1 ;  /* 0x000000010d0b7824 */ /* 0x004fe200008e0613 */
[----:B------:R-:W-:-:S04]  /*16f0*/  ISETP.LT.OR P1, PT, R15, 0x1, P2 ;  /* 0x000000010f00780c */ /* 0x000fc80001721670 */
[----:B------:R1:W-:Y:S02]  /*1700*/  LDGSTS.E.BYPASS.LTC128B.128 [R3+0x100], [R10.64], !P5 ;  /* 0x001000000a037fae */ /* 0x0003e4000e901d4e */
[----:B-1----:R-:W-:Y:S02]  /*1710*/  IADD3 R10, P5, R12, R6, RZ ;  /* 0x000000060c0a7210 */ /* 0x002fe40007fbe0ff */
[----:B------:R-:W1:Y:S03]  /*1720*/  SHFL.IDX PT, R12, R9, 0x2, 0x181f ;  /* 0x00581f00090c7f89 */ /* 0x000e6600000e0000 */
[----:B------:R-:W-:Y:S01]  /*1730*/  IMAD.X R11, R13, 0x1, R7, P5 ;  /* 0x000000010d0b7824 */ /* 0x000fe200028e0607 */
[----:B------:R-:W-:Y:S01]  /*1740*/  ISETP.LT.OR P5, PT, R15, 0x21, P4 ;  /* 0x000000210f00780c */ /* 0x000fe200027a1670 */
[----:B------:R-:W2:Y:S04]  /*1750*/  SHFL.IDX PT, R13, R9, 0x3, 0x181f ;  /* 0x00781f00090d7f89 */ /* 0x000ea800000e0000 */
[----:B------:R3:W-:Y:S02]  /*1760*/  LDGSTS.E.BYPASS.LTC128B.128 [R3+0x4100], [R10.64], !P1 ;  /* 0x041000000a037fae */ /* 0x0007e4000c901d4e */
[----:B---3--:R-:W-:-:S05]  /*1770*/  IADD3 R10, P1, R18, R14, RZ ;  /* 0x0000000e120a7210 */ /* 0x008fca0007f3e0ff */
[----:B----4-:R-:W-:Y:S01]  /*1780*/  IMAD.X R11, R19, 0x1, R17, P1 ;  /* 0x00000001130b7824 */ /* 0x010fe200008e0611 */
[----:B------:R-:W-:-:S04]  /*1790*/  ISETP.LT.OR P1, PT, R15, 0x21, P2 ;  /* 0x000000210f00780c */ /* 0x000fc80001721670 */
[----:B------:R3:W-:Y:S02]  /*17a0*/  LDGSTS.E.BYPASS.LTC128B.128 [R3+0x1100], [R10.64], !P5 ;  /* 0x011000000a037fae */ /* 0x0007e4000e901d4e */
[----:B---3--:R-:W-:Y:S02]  /*17b0*/  IADD3 R10, P5, R6, R14, RZ ;  /* 0x0000000e060a7210 */ /* 0x008fe40007fbe0ff */
[----:B------:R1:W3:Y:S03]  /*17c0*/  SHFL.IDX PT, R14, R8, 0x3, 0x181f ;  /* 0x00781f00080e7f89 */ /* 0x0002e600000e0000 */
[----:B------:R-:W-:Y:S01]  /*17d0*/  IMAD.X R11, R7, 0x1, R17, P5 ;  /* 0x00000001070b7824 */ /* 0x000fe200028e0611 */
[C---:B------:R-:W-:Y:S02]  /*17e0*/  ISETP.LT.OR P5, PT, R15.reuse, 0x41, P4 ;  /* 0x000000410f00780c */ /* 0x040fe400027a1670 */
[----:B------:R-:W-:-:S02]  /*17f0*/  ISETP.LT.OR P4, PT, R15, 0x61, P4 ;  /* 0x000000610f00780c */ /* 0x000fc40002781670 */
[----:B------:R4:W-:Y:S01]  /*1800*/  LDGSTS.E.BYPASS.LTC128B.128 [R3+0x5100], [R10.64], !P1 ;  /* 0x051000000a037fae */ /* 0x0009e2000c901d4e */
[----:B-1----:R-:W-:-:S05]  /*1810*/  IADD3 R8, P1, R18, R12, RZ ;  /* 0x0000000c12087210 */ /* 0x002fca0007f3e0ff */
[----:B------:R-:W-:-:S05]  /*1820*/  IMAD.X R9, R19, 0x1, R16, P1 ;  /* 0x0000000113097824 */ /* 0x000fca00008e0610 */
[----:B------:R2:W-:Y:S01]  /*1830*/  LDGSTS.E.BYPASS.LTC128B.128 [R3+0x2100], [R8.64], !P5 ;  /* 0x0210000008037fae */ /* 0x0005e2000e901d4e */
[C---:B------:R-:W-:Y:S02]  /*1840*/  ISETP.LT.OR P5, PT, R15.reuse, 0x41, P2 ;  /* 0x000000410f00780c */ /* 0x040fe400017a1670 */
[----:B----4-:R-:W-:Y:S02]  /*1850*/  IADD3 R10, P1, R6, R12, RZ ;  /* 0x0000000c060a7210 */ /* 0x010fe40007f3e0ff */
[----:B------:R-:W-:-:S03]  /*1860*/  ISETP.LT.OR P2, PT, R15, 0x61, P2 ;  /* 0x000000610f00780c */ /* 0x000fc60001741670 */
[----:B------:R-:W-:-:S06]  /*1870*/  IMAD.X R11, R7, 0x1, R16, P1 ;  /* 0x00000001070b7824 */ /* 0x000fcc00008e0610 */
[----:B------:R1:W-:Y:S01]  /*1880*/  LDGSTS.E.BYPASS.LTC128B.128 [R3+0x6100], [R10.64], !P5 ;  /* 0x061000000a037fae */ /* 0x0003e2000e901d4e */
[----:B--2---:R-:W-:-:S05]  /*1890*/  IADD3 R8, P1, R18, R13, RZ ;  /* 0x0000000d12087210 */ /* 0x004fca0007f3e0ff */
[----:B---3--:R-:W-:Y:S01]  /*18a0*/  IMAD.X R9, R19, 0x1, R14, P1 ;  /* 0x0000000113097824 */ /* 0x008fe200008e060e */
[----:B------:R-:W-:-:S04]  /*18b0*/  IADD3 R6, P1, R6, R13, RZ ;  /* 0x0000000d06067210 */ /* 0x000fc80007f3e0ff */
[----:B------:R1:W-:Y:S01]  /*18c0*/  LDGSTS.E.BYPASS.LTC128B.128 [R3+0x3100], [R8.64], !P4 ;  /* 0x0310000008037fae */ /* 0x0003e2000e101d4e */
[----:B------:R-:W-:-:S05]  /*18d0*/  IMAD.X R7, R7, 0x1, R14, P1 ;  /* 0x0000000107077824 */ /* 0x000fca00008e060e */
[----:B------:R1:W-:Y:S03]  /*18e0*/  LDGSTS.E.BYPASS.LTC128B.128 [R3+0x7100], [R6.64], !P2 ;  /* 0x0710000006037fae */ /* 0x0003e6000d101d4e */
.L_x_0:
[C---:B-1234-:R-:W-:Y:S01]  /*18f0*/  HMMA.16816.F32 R28, R140.reuse, R24, RZ ;  /* 0x000000188c1c723c */ /* 0x05efe200000018ff */
[C---:B------:R-:W-:Y:S01]  /*1900*/  LEA R222, R2.reuse, R216, 0x1 ;  /* 0x000000d802de7211 */ /* 0x040fe200078e08ff */
[----:B------:R-:W0:Y:S01]  /*1910*/  LDGDEPBAR ;  /* 0x00000000000079af */ /* 0x000e220000000000 */
[----:B------:R-:W-:Y:S01]  /*1920*/  LEA R219, R2, R223, 0x1 ;  /* 0x000000df02db7211 */ /* 0x000fe200078e08ff */
[----:B------:R-:W-:Y:S01]  /*1930*/  UISETP.GE.AND UP0, UPT, UR10, 0x81, UPT ;  /* 0x000000810a00788c */ /* 0x000fe2000bf06270 */
[C---:B------:R-:W-:Y:S01]  /*1940*/  IADD3 R231, R223.reuse, 0x4000, RZ ;  /* 0x00004000dfe77810 */ /* 0x040fe20007ffe0ff */
[----:B------:R-:W-:Y:S01]  /*1950*/  LDSM.16.M88.4 R48, [R222+0x8100] ;  /* 0x00810000de30783b */ /* 0x000fe20000000200 */
[C---:B------:R-:W-:Y:S01]  /*1960*/  IADD3 R230, R223.reuse, 0x4800, RZ ;  /* 0x00004800dfe67810 */ /* 0x040fe20007ffe0ff */
[----:B------:R-:W-:Y:S01]  /*1970*/  HMMA.16816.F32 R24, R140, R26, RZ ;  /* 0x0000001a8c18723c */ /* 0x000fe200000018ff */
[----:B------:R-:W-:Y:S02]  /*1980*/  IADD3 R229, R223, 0x5000, RZ ;  /* 0x00005000dfe57810 */ /* 0x000fe40007ffe0ff */
[----:B------:R-:W-:-:S02]  /*1990*/  PLOP3.LUT P1, PT, PT, PT, UP0, 0x40, 0x0 ;  /* 0x000000000000781c */ /* 0x000fc40003f2e808 */
[C---:B------:R-:W-:Y:S02]  /*19a0*/  IADD3 R228, R223.reuse, 0x5800, RZ ;  /* 0x00005800dfe47810 */ /* 0x040fe40007ffe0ff */
[C---:B------:R-:W-:Y:S01]  /*19b0*/  IADD3 R227, R223.reuse, 0x6000, RZ ;  /* 0x00006000dfe37810 */ /* 0x040fe20007ffe0ff */
[----:B------:R-:W-:Y:S01]  /*19c0*/  HMMA.16816.F32 R20, R140, R32, RZ ;  /* 0x000000208c14723c */ /* 0x000fe200000018ff */
[C---:B------:R-:W-:Y:S02]  /*19d0*/  IADD3 R226, R223.reuse, 0x6800, RZ ;  /* 0x00006800dfe27810 */ /* 0x040fe40007ffe0ff */
[C---:B------:R-:W-:Y:S02]  /*19e0*/  IADD3 R225, R223.reuse, 0x7000, RZ ;  /* 0x00007000dfe17810 */ /* 0x040fe40007ffe0ff */
[----:B------:R-:W-:-:S03]  /*19f0*/  IADD3 R224, R223, 0x7800, RZ ;  /* 0x00007800dfe07810 */ /* 0x000fc60007ffe0ff */
[C---:B------:R-:W-:Y:S08]  /*1a00*/  HMMA.16816.F32 R12, R140.reuse, R36, RZ ;  /* 0x000000248c0c723c */ /* 0x040ff000000018ff */
[C---:B------:R-:W-:Y:S08]  /*1a10*/  HMMA.16816.F32 R8, R140.reuse, R38, RZ ;  /* 0x000000268c08723c */ /* 0x040ff000000018ff */
[----:B------:R-:W-:Y:S08]  /*1a20*/  HMMA.16816.F32 R16, R140, R34, RZ ;  /* 0x000000228c10723c */ /* 0x000ff000000018ff */
[----:B------:R-:W-:Y:S08]  /*1a30*/  HMMA.16816.F32 R68, R144, R64, R28 ;  /* 0x000000409044723c */ /* 0x000ff0000000181c */
[----:B------:R-:W-:Y:S08]  /*1a40*/  HMMA.16816.F32 R36, R140, R52, RZ ;  /* 0x000000348c24723c */ /* 0x000ff000000018ff */
[----:B------:R-:W-:Y:S08]  /*1a50*/  HMMA.16816.F32 R64, R144, R66, R24 ;  /* 0x000000429040723c */ /* 0x000ff00000001818 */
[C---:B------:R-:W-:Y:S08]  /*1a60*/  HMMA.16816.F32 R44, R140.reuse, R40, RZ ;  /* 0x000000288c2c723c */ /* 0x040ff000000018ff */
[----:B------:R-:W-:Y:S01]  /*1a70*/  HMMA.16816.F32 R32, R140, R54, RZ ;  /* 0x000000368c20723c */ /* 0x000fe200000018ff */
[----:B------:R-:W1:Y:S07]  /*1a80*/  LDSM.16.M88.4 R52, [R222+0x8900] ;  /* 0x00890000de34783b */ /* 0x000e6e0000000200 */
[C---:B------:R-:W-:Y:S08]  /*1a90*/  HMMA.16816.F32 R60, R144.reuse, R56, R20 ;  /* 0x00000038903c723c */ /* 0x040ff00000001814 */
[----:B------:R-:W-:Y:S08]  /*1aa0*/  HMMA.16816.F32 R72, R144, R80, R12 ;  /* 0x000000509048723c */ /* 0x000ff0000000180c */
[C---:B------:R-:W-:Y:S08]  /*1ab0*/  HMMA.16816.F32 R24, R140.reuse, R78, RZ ;  /* 0x0000004e8c18723c */ /* 0x040ff000000018ff */
[C---:B------:R-:W-:Y:S08]  /*1ac0*/  HMMA.16816.F32 R20, R140.reuse, R84, RZ ;  /* 0x000000548c14723c */ /* 0x040ff000000018ff */
[----:B------:R-:W-:Y:S08]  /*1ad0*/  HMMA.16816.F32 R12, R140, R88, RZ ;  /* 0x000000588c0c723c */ /* 0x000ff000000018ff */
[C---:B------:R-:W-:Y:S08]  /*1ae0*/  HMMA.16816.F32 R80, R144.reuse, R82, R8 ;  /* 0x000000529050723c */ /* 0x040ff00000001808 */
[----:B------:R-:W-:Y:S08]  /*1af0*/  HMMA.16816.F32 R56, R144, R58, R16 ;  /* 0x0000003a9038723c */ /* 0x000ff00000001810 */
[C---:B------:R-:W-:Y:S08]  /*1b00*/  HMMA.16816.F32 R40, R140.reuse, R42, RZ ;  /* 0x0000002a8c28723c */ /* 0x040ff000000018ff */
[C---:B------:R-:W-:Y:S08]  /*1b10*/  HMMA.16816.F32 R8, R140.reuse, R90, RZ ;  /* 0x0000005a8c08723c */ /* 0x040ff000000018ff */
[C---:B------:R-:W-:Y:S01]  /*1b20*/  HMMA.16816.F32 R28, R140.reuse, R76, RZ ;  /* 0x0000004c8c1c723c */ /* 0x040fe200000018ff */
[----:B------:R-:W-:Y:S07]  /*1b30*/  LDSM.16.M88.4 R76, [R219+0x800] ;  /* 0x00080000db4c783b */ /* 0x000fee0000000200 */
[----:B------:R-:W-:Y:S08]  /*1b40*/  HMMA.16816.F32 R16, R140, R86, RZ ;  /* 0x000000568c10723c */ /* 0x000ff000000018ff */
[C---:B------:R-:W-:Y:S08]  /*1b50*/  HMMA.16816.F32 R36, R144.reuse, R128, R36 ;  /* 0x000000809024723c */ /* 0x040ff00000001824 */
[C---:B------:R-:W-:Y:S01]  /*1b60*/  HMMA.16816.F32 R88, R144.reuse, R92, R44 ;  /* 0x0000005c9058723c */ /* 0x040fe2000000182c */
[----:B------:R-:W2:Y:S07]  /*1b70*/  LDSM.16.M88.4 R44, [R222+0x9100] ;  /* 0x00910000de2c783b */ /* 0x000eae0000000200 */
[C---:B------:R-:W-:Y:S08]  /*1b80*/  HMMA.16816.F32 R128, R144.reuse, R130, R32 ;  /* 0x000000829080723c */ /* 0x040ff00000001820 */
[C---:B------:R-:W-:Y:S01]  /*1b90*/  HMMA.16816.F32 R32, R144.reuse, R98, R24 ;  /* 0x000000629020723c */ /* 0x040fe20000001818 */
[----:B------:R-:W3:Y:S07]  /*1ba0*/  LDSM.16.M88.4 R24, [R222+0x9900] ;  /* 0x00990000de18783b */ /* 0x000eee0000000200 */
[C---:B------:R-:W-:Y:S01]  /*1bb0*/  HMMA.16816.F32 R120, R144.reuse, R116, R20 ;  /* 0x000000749078723c */ /* 0x040fe20000001814 */
[----:B------:R-:W4:Y:S07]  /*1bc0*/  LDSM.16.M88.4 R20, [R222+0xa100] ;  /* 0x00a10000de14783b */ /* 0x000f2e0000000200 */
[C---:B------:R-:W-:Y:S01]  /*1bd0*/  HMMA.16816.F32 R112, R144.reuse, R108, R12 ;  /* 0x0000006c9070723c */ /* 0x040fe2000000180c */
[----:B------:R-:W5:Y:S07]  /*1be0*/  LDSM.16.M88.4 R12, [R222+0xb100] ;  /* 0x00b10000de0c783b */ /* 0x000f6e0000000200 */
[C---:B------:R-:W-:Y:S08]  /*1bf0*/  HMMA.16816.F32 R40, R144.reuse, R94, R40 ;  /* 0x0000005e9028723c */ /* 0x040ff00000001828 */
[C---:B------:R-:W-:Y:S01]  /*1c00*/  HMMA.16816.F32 R108, R144.reuse, R110, R8 ;  /* 0x0000006e906c723c */ /* 0x040fe20000001808 */
[----:B------:R-:W2:Y:S07]  /*1c10*/  LDSM.16.M88.4 R8, [R222+0xb900] ;  /* 0x00b90000de08783b */ /* 0x000eae0000000200 */
[C---:B------:R-:W-:Y:S01]  /*1c20*/  HMMA.16816.F32 R124, R144.reuse, R96, R28 ;  /* 0x00000060907c723c */ /* 0x040fe2000000181c */
[----:B------:R-:W3:Y:S07]  /*1c30*/  LDSM.16.M88.4 R28, [R219] ;  /* 0x00000000db1c783b */ /* 0x000eee0000000200 */
[----:B------:R-:W-:Y:S01]  /*1c40*/  HMMA.16816.F32 R116, R144, R118, R16 ;  /* 0x000000769074723c */ /* 0x000fe20000001810 */
[----:B------:R-:W4:Y:S07]  /*1c50*/  LDSM.16.M88.4 R16, [R222+0xa900] ;  /* 0x00a90000de10783b */ /* 0x000f2e0000000200 */
[C---:B-1----:R-:W-:Y:S01]  /*1c60*/  HMMA.16816.F32 R92, R172.reuse, R54, R56 ;  /* 0x00000036ac5c723c */ /* 0x042fe20000001838 */
[----:B------:R-:W1:Y:S07]  /*1c70*/  LDSM.16.M88.4 R56, [R219+0x2000] ;  /* 0x00200000db38783b */ /* 0x000e6e0000000200 */
[C---:B------:R-:W-:Y:S08]  /*1c80*/  HMMA.16816.F32 R104, R172.reuse, R48, R68 ;  /* 0x00000030ac68723c */ /* 0x040ff00000001844 */
[C---:B------:R-:W-:Y:S01]  /*1c90*/  HMMA.16816.F32 R96, R172.reuse, R50, R64 ;  /* 0x00000032ac60723c */ /* 0x040fe20000001840 */
[----:B------:R-:W-:Y:S07]  /*1ca0*/  LDSM.16.M88.4 R64, [R219+0x1000] ;  /* 0x00100000db40783b */ /* 0x000fee0000000200 */
[C---:B--2---:R-:W-:Y:S08]  /*1cb0*/  HMMA.16816.F32 R84, R172.reuse, R44, R72 ;  /* 0x0000002cac54723c */ /* 0x044ff00000001848 */
[C---:B---3--:R-:W-:Y:S08]  /*1cc0*/  HMMA.16816.F32 R72, R172.reuse, R24, R88 ;  /* 0x00000018ac48723c */ /* 0x048ff00000001858 */
[C---:B------:R-:W-:Y:S08]  /*1cd0*/  HMMA.16816.F32 R48, R172.reuse, R26, R40 ;  /* 0x0000001aac30723c */ /* 0x040ff00000001828 */
[C---:B----4-:R-:W-:Y:S08]  /*1ce0*/  HMMA.16816.F32 R40, R172.reuse, R22, R128 ;  /* 0x00000016ac28723c */ /* 0x050ff00000001880 */
[C---:B-----5:R-:W-:Y:S08]  /*1cf0*/  HMMA.16816.F32 R68, R172.reuse, R12, R120 ;  /* 0x0000000cac44723c */ /* 0x060ff00000001878 */
[C---:B------:R-:W-:Y:S01]  /*1d00*/  HMMA.16816.F32 R24, R172.reuse, R14, R116 ;  /* 0x0000000eac18723c */ /* 0x040fe20000001874 */
[----:B------:R-:W2:Y:S07]  /*1d10*/  LDSM.16.M88.4 R12, [R216+0xc100] ;  /* 0x00c10000d80c783b */ /* 0x000eae0000000200 */
[C---:B------:R-:W-:Y:S08]  /*1d20*/  HMMA.16816.F32 R112, R172.reuse, R8, R112 ;  /* 0x00000008ac70723c */ /* 0x040ff00000001870 */
[----:B------:R-:W-:Y:S08]  /*1d30*/  HMMA.16816.F32 R108, R172, R10, R108 ;  /* 0x0000000aac6c723c */ /* 0x000ff0000000186c */
[----:B------:R-:W-:Y:S08]  /*1d40*/  HMMA.16816.F32 R8, R176, R28, R104 ;  /* 0x0000001cb008723c */ /* 0x000ff00000001868 */
[C---:B------:R-:W-:Y:S08]  /*1d50*/  HMMA.16816.F32 R80, R172.reuse, R46, R80 ;  /* 0x0000002eac50723c */ /* 0x040ff00000001850 */
[C---:B------:R-:W-:Y:S01]  /*1d60*/  HMMA.16816.F32 R44, R172.reuse, R20, R36 ;  /* 0x00000014ac2c723c */ /* 0x040fe20000001824 */
[----:B------:R-:W-:Y:S07]  /*1d70*/  LDSM.16.M88.4 R20, [R219+0x3000] ;  /* 0x00300000db14783b */ /* 0x000fee0000000200 */
[C---:B------:R-:W-:Y:S08]  /*1d80*/  HMMA.16816.F32 R36, R172.reuse, R16, R124 ;  /* 0x00000010ac24723c */ /* 0x040ff0000000187c */
[----:B------:R-:W-:Y:S08]  /*1d90*/  HMMA.16816.F32 R32, R172, R18, R32 ;  /* 0x00000012ac20723c */ /* 0x000ff00000001820 */
[C---:B-1----:R-:W-:Y:S01]  /*1da0*/  HMMA.16816.F32 R88, R176.reuse, R58, R40 ;  /* 0x0000003ab058723c */ /* 0x042fe20000001828 */
[----:B------:R-:W1:Y:S07]  /*1db0*/  LDSM.16.M88.4 R40, [R223+0x4000] ;  /* 0x00400000df28783b */ /* 0x000e6e0000000200 */
[----:B------:R-:W-:Y:S01]  /*1dc0*/  HMMA.16816.F32 R16, R176, R30, R96 ;  /* 0x0000001eb010723c */ /* 0x000fe20000001860 */
[----:B------:R-:W-:Y:S07]  /*1dd0*/  LDSM.16.M88.4 R28, [R222+0xc100] ;  /* 0x00c10000de1c783b */ /* 0x000fee0000000200 */
[----:B------:R-:W-:Y:S01]  /*1de0*/  HMMA.16816.F32 R100, R172, R52, R60 ;  /* 0x00000034ac64723c */ /* 0x000fe2000000183c */
[----:B------:R-:W3:Y:S04]  /*1df0*/  LDSM.16.M88.4 R60, [R219+0x1800] ;  /* 0x00180000db3c783b */ /* 0x000ee80000000200 */
[----:B------:R-:W4:Y:S03]  /*1e00*/  LDSM.16.M88.4 R52, [R219+0x2800] ;  /* 0x00280000db34783b */ /* 0x000f260000000200 */
[C---:B--2---:R-:W-:Y:S08]  /*1e10*/  HMMA.16816.F32 R8, R180.reuse, R12, R8 ;  /* 0x0000000cb408723c */ /* 0x044ff00000001808 */
[----:B------:R-:W-:Y:S01]  /*1e20*/  HMMA.16816.F32 R12, R180, R14, R16 ;  /* 0x0000000eb40c723c */ /* 0x000fe20000001810 */
[----:B------:R-:W2:Y:S07]  /*1e30*/  LDSM.16.M88.4 R16, [R216+0xc900] ;  /* 0x00c90000d810783b */ /* 0x000eae0000000200 */
[----:B------:R-:W-:Y:S08]  /*1e40*/  HMMA.16816.F32 R100, R176, R76, R100 ;  /* 0x0000004cb064723c */ /* 0x000ff00000001864 */
[----:B-1----:R-:W-:Y:S08]  /*1e50*/  HMMA.16816.F32 R8, R184, R40, R8 ;  /* 0x00000028b808723c */ /* 0x002ff00000001808 */
[C---:B------:R-:W-:Y:S08]  /*1e60*/  HMMA.16816.F32 R84, R176.reuse, R64, R84 ;  /* 0x00000040b054723c */ /* 0x040ff00000001854 */
[C---:B------:R-:W-:Y:S08]  /*1e70*/  HMMA.16816.F32 R92, R176.reuse, R78, R92 ;  /* 0x0000004eb05c723c */ /* 0x040ff0000000185c */
[C---:B------:R-:W-:Y:S08]  /*1e80*/  HMMA.16816.F32 R64, R176.reuse, R66, R80 ;  /* 0x00000042b040723c */ /* 0x040ff00000001850 */
[C---:B---3--:R-:W-:Y:S01]  /*1e90*/  HMMA.16816.F32 R76, R176.reuse, R62, R48 ;  /* 0x0000003eb04c723c */ /* 0x048fe20000001830 */
[----:B------:R-:W-:Y:S07]  /*1ea0*/  LDSM.16.M88.4 R48, [R219+0x4000] ;  /* 0x00400000db30783b */ /* 0x000fee0000000200 */
[----:B------:R-:W-:Y:S01]  /*1eb0*/  HMMA.16816.F32 R80, R176, R56, R44 ;  /* 0x00000038b050723c */ /* 0x000fe2000000182c */
[----:B------:R-:W1:Y:S07]  /*1ec0*/  LDSM.16.M88.4 R44, [R219+0x3800] ;  /* 0x00380000db2c783b */ /* 0x000e6e0000000200 */
[----:B------:R-:W-:Y:S01]  /*1ed0*/  HMMA.16816.F32 R12, R184, R42, R12 ;  /* 0x0000002ab80c723c */ /* 0x000fe2000000180c */
[----:B------:R-:W3:Y:S07]  /*1ee0*/  LDSM.16.M88.4 R40, [R223+0x4800] ;  /* 0x00480000df28783b */ /* 0x000eee0000000200 */
[C---:B----4-:R-:W-:Y:S01]  /*1ef0*/  HMMA.16816.F32 R104, R176.reuse, R54, R32 ;  /* 0x00000036b068723c */ /* 0x050fe20000001820 */
[----:B------:R-:W4:Y:S07]  /*1f00*/  LDSM.16.M88.4 R32, [R216+0xd100] ;  /* 0x00d10000d820783b */ /* 0x000f2e0000000200 */
[C---:B------:R-:W-:Y:S08]  /*1f10*/  HMMA.16816.F32 R116, R176.reuse, R20, R68 ;  /* 0x00000014b074723c */ /* 0x040ff00000001844 */
[----:B------:R-:W-:Y:S08]  /*1f20*/  HMMA.16816.F32 R120, R176, R22, R24 ;  /* 0x00000016b078723c */ /* 0x000ff00000001818 */
[----:B------:R-:W-:Y:S08]  /*1f30*/  HMMA.16816.F32 R8, R192, R28, R8 ;  /* 0x0000001cc008723c */ /* 0x000ff00000001808 */
[C---:B--2---:R-:W-:Y:S08]  /*1f40*/  HMMA.16816.F32 R20, R180.reuse, R16, R100 ;  /* 0x00000010b414723c */ /* 0x044ff00000001864 */
[----:B------:R-:W-:Y:S08]  /*1f50*/  HMMA.16816.F32 R24, R180, R18, R92 ;  /* 0x00000012b418723c */ /* 0x000ff0000000185c */
[----:B------:R-:W-:Y:S01]  /*1f60*/  HMMA.16816.F32 R12, R192, R30, R12 ;  /* 0x0000001ec00c723c */ /* 0x000fe2000000180c */
[----:B------:R-:W2:Y:S07]  /*1f70*/  LDSM.16.M88.4 R28, [R222+0xc900] ;  /* 0x00c90000de1c783b */ /* 0x000eae0000000200 */
[C---:B-1----:R-:W-:Y:S08]  /*1f80*/  HMMA.16816.F32 R112, R176.reuse, R44, R112 ;  /* 0x0000002cb070723c */ /* 0x042ff00000001870 */
[----:B------:R-:W-:Y:S01]  /*1f90*/  HMMA.16816.F32 R108, R176, R46, R108 ;  /* 0x0000002eb06c723c */ /* 0x000fe2000000186c */
[----:B------:R-:W1:Y:S07]  /*1fa0*/  LDSM.16.M88.4 R44, [R223+0x5000] ;  /* 0x00500000df2c783b */ /* 0x000e6e0000000200 */
[----:B------:R-:W-:Y:S08]  /*1fb0*/  HMMA.16816.F32 R16, R208, R48, R8 ;  /* 0x00000030d010723c */ /* 0x000ff00000001808 */
[----:B---3--:R-:W-:Y:S08]  /*1fc0*/  HMMA.16816.F32 R8, R184, R40, R20 ;  /* 0x00000028b808723c */ /* 0x008ff00000001814 */
[----:B------:R-:W-:Y:S01]  /*1fd0*/  HMMA.16816.F32 R96, R176, R52, R36 ;  /* 0x00000034b060723c */ /* 0x000fe20000001824 */
[----:B------:R-:W3:Y:S04]  /*1fe0*/  LDSM.16.M88.4 R36, [R216+0xd900] ;  /* 0x00d90000d824783b */ /* 0x000ee80000000200 */
[----:B------:R-:W-:Y:S03]  /*1ff0*/  LDSM.16.M88.4 R52, [R222+0xd100] ;  /* 0x00d10000de34783b */ /* 0x000fe60000000200 */
[----:B------:R-:W-:Y:S01]  /*2000*/  HMMA.16816.F32 R20, R184, R42, R24 ;  /* 0x0000002ab814723c */ /* 0x000fe20000001818 */
[----:B------:R-:W5:Y:S01]  /*2010*/  LDSM.16.M88.4 R40, [R219+0x4800] ;  /* 0x00480000db28783b */ /* 0x000f620000000200 */
[----:B------:R-:W-:-:S03]  /*2020*/  FMUL.FTZ R2, R16, c[0x0][0x320] ;  /* 0x0000c80010027a20 */ /* 0x000fc60000410000 */
[----:B------:R-:W1:Y:S01]  /*2030*/  LDSM.16.M88.4 R24, [R223+0x5800] ;  /* 0x00580000df18783b */ /* 0x000e620000000200 */
[----:B------:R2:W1:Y:S02]  /*2040*/  MUFU.TANH R134, R2 ;  /* 0x0000000200867308 */ /* 0x0004640000002400 */
[----:B----4-:R-:W-:Y:S08]  /*2050*/  HMMA.16816.F32 R56, R180, R32, R84 ;  /* 0x00000020b438723c */ /* 0x010ff00000001854 */
[----:B------:R-:W-:Y:S01]  /*2060*/  HMMA.16816.F32 R72, R176, R60, R72 ;  /* 0x0000003cb048723c */ /* 0x000fe20000001848 */
[----:B------:R-:W4:Y:S01]  /*2070*/  LDSM.16.M88.4 R60, [R216+0xe100] ;  /* 0x00e10000d83c783b */ /* 0x000f220000000200 */
[----:B--2---:R-:W-:-:S06]  /*2080*/  FMUL.FTZ R2, R17, c[0x0][0x320] ;  /* 0x0000c80011027a20 */ /* 0x004fcc0000410000 */
[----:B------:R-:W-:Y:S01]  /*2090*/  HMMA.16816.F32 R8, R192, R28, R8 ;  /* 0x0000001cc008723c */ /* 0x000fe20000001808 */
[----:B------:R2:W1:Y:S07]  /*20a0*/  MUFU.TANH R133, R2 ;  /* 0x0000000200857308 */ /* 0x00046e0000002400 */
[----:B------:R-:W-:Y:S08]  /*20b0*/  HMMA.16816.F32 R64, R180, R34, R64 ;  /* 0x00000022b440723c */ /* 0x000ff00000001840 */
[----:B------:R-:W-:Y:S01]  /*20c0*/  HMMA.16816.F32 R32, R208, R50, R12 ;  /* 0x00000032d020723c */ /* 0x000fe2000000180c */
[----:B------:R-:W4:Y:S01]  /*20d0*/  LDSM.16.M88.4 R48, [R216+0xe900] ;  /* 0x00e90000d830783b */ /* 0x000f220000000200 */
[----:B--2---:R-:W-:-:S04]  /*20e0*/  FMUL.FTZ R2, R18, c[0x0][0x320] ;  /* 0x0000c80012027a20 */ /* 0x004fc80000410000 */
[----:B------:R2:W2:Y:S02]  /*20f0*/  MUFU.TANH R131, R2 ;  /* 0x0000000200837308 */ /* 0x0004a40000002400 */
[----:B-1----:R-:W-:Y:S01]  /*2100*/  HMMA.16816.F32 R12, R184, R44, R56 ;  /* 0x0000002cb80c723c */ /* 0x002fe20000001838 */
[----:B------:R-:W-:Y:S07]  /*2110*/  LDSM.16.M88.4 R56, [R222+0xd900] ;  /* 0x00d90000de38783b */ /* 0x000fee0000000200 */
[----:B---3--:R-:W-:Y:S01]  /*2120*/  HMMA.16816.F32 R68, R180, R36, R72 ;  /* 0x00000024b444723c */ /* 0x008fe20000001848 */
[----:B--2---:R-:W-:-:S07]  /*2130*/  FMUL.FTZ R2, R19, c[0x0][0x320] ;  /* 0x0000c80013027a20 */ /* 0x004fce0000410000 */
[----:B------:R-:W-:Y:S01]  /*2140*/  HMMA.16816.F32 R16, R192, R30, R20 ;  /* 0x0000001ec010723c */ /* 0x000fe20000001814 */
[----:B------:R1:W2:Y:S07]  /*2150*/  MUFU.TANH R130, R2 ;  /* 0x0000000200827308 */ /* 0x0002ae0000002400 */
[----:B------:R-:W-:Y:S01]  /*2160*/  HMMA.16816.F32 R76, R180, R38, R76 ;  /* 0x00000026b44c723c */ /* 0x000fe2000000184c */
[----:B------:R-:W-:Y:S07]  /*2170*/  LDSM.16.M88.4 R36, [R219+0x5000] ;  /* 0x00500000db24783b */ /* 0x000fee0000000200 */
[----:B-----5:R-:W-:Y:S01]  /*2180*/  HMMA.16816.F32 R20, R208, R40, R8 ;  /* 0x00000028d014723c */ /* 0x020fe20000001808 */
[----:B-1----:R-:W-:-:S04]  /*2190*/  FMUL.FTZ R2, R32, c[0x0][0x320] ;  /* 0x0000c80020027a20 */ /* 0x002fc80000410000 */
[----:B------:R1:W3:Y:S03]  /*21a0*/  MUFU.TANH R129, R2 ;  /* 0x0000000200817308 */ /* 0x0002e60000002400 */
[----:B------:R-:W-:Y:S08]  /*21b0*/  HMMA.16816.F32 R8, R192, R52, R12 ;  /* 0x00000034c008723c */ /* 0x000ff0000000180c */
[----:B------:R-:W-:Y:S01]  /*21c0*/  HMMA.16816.F32 R28, R184, R46, R64 ;  /* 0x0000002eb81c723c */ /* 0x000fe20000001840 */
[----:B------:R-:W-:Y:S01]  /*21d0*/  LDSM.16.M88.4 R44, [R219+0x5800] ;  /* 0x00580000db2c783b */ /* 0x000fe20000000200 */
[----:B-1----:R-:W-:-:S06]  /*21e0*/  FMUL.FTZ R2, R33, c[0x0][0x320] ;  /* 0x0000c80021027a20 */ /* 0x002fcc0000410000 */
[----:B------:R-:W-:Y:S01]  /*21f0*/  HMMA.16816.F32 R12, R208, R42, R16 ;  /* 0x0000002ad00c723c */ /* 0x000fe20000001810 */
[----:B------:R-:W-:Y:S01]  /*2200*/  LDSM.16.M88.4 R40, [R223+0x6800] ;  /* 0x00680000df28783b */ /* 0x000fe20000000200 */
[----:B------:R1:W1:Y:S06]  /*2210*/  MUFU.TANH R128, R2 ;  /* 0x0000000200807308 */ /* 0x00026c0000002400 */
[----:B------:R-:W-:Y:S08]  /*2220*/  HMMA.16816.F32 R16, R184, R24, R68 ;  /* 0x00000018b810723c */ /* 0x000ff00000001844 */
[----:B----4-:R-:W-:Y:S01]  /*2230*/  HMMA.16816.F32 R80, R180, R60, R80 ;  /* 0x0000003cb450723c */ /* 0x010fe20000001850 */
[----:B-1----:R-:W-:-:S04]  /*2240*/  FMUL.FTZ R2, R34, c[0x0][0x320] ;  /* 0x0000c80022027a20 */ /* 0x002fc80000410000 */
[----:B------:R1:W4:Y:S03]  /*2250*/  MUFU.TANH R127, R2 ;  /* 0x00000002007f7308 */ /* 0x0003260000002400 */
[----:B------:R-:W-:Y:S08]  /*2260*/  HMMA.16816.F32 R64, R180, R48, R96 ;  /* 0x00000030b440723c */ /* 0x000ff00000001860 */
[----:B------:R-:W-:Y:S01]  /*2270*/  HMMA.16816.F32 R24, R184, R26, R76 ;  /* 0x0000001ab818723c */ /* 0x000fe2000000184c */
[----:B-1----:R-:W-:-:S02]  /*2280*/  FMUL.FTZ R2, R35, c[0x0][0x320] ;  /* 0x0000c80023027a20 */ /* 0x002fc40000410000 */
[----:B------:R-:W-:Y:S05]  /*2290*/  LDSM.16.M88.4 R32, [R223+0x6000] ;  /* 0x00600000df20783b */ /* 0x000fea0000000200 */
[C---:B------:R-:W-:Y:S01]  /*22a0*/  HMMA.16816.F32 R72, R180.reuse, R62, R88 ;  /* 0x0000003eb448723c */ /* 0x040fe20000001858 */
[----:B------:R1:W1:Y:S01]  /*22b0*/  MUFU.TANH R126, R2 ;  /* 0x00000002007e7308 */ /* 0x0002620000002400 */
[----:B------:R-:W5:Y:S06]  /*22c0*/  LDSM.16.M88.4 R60, [R216+0xf100] ;  /* 0x00f10000d83c783b */ /* 0x000f6c0000000200 */
[----:B------:R-:W-:Y:S01]  /*22d0*/  HMMA.16816.F32 R68, R180, R50, R104 ;  /* 0x00000032b444723c */ /* 0x000fe20000001868 */
[----:B------:R-:W-:Y:S01]  /*22e0*/  LDSM.16.M88.4 R48, [R222+0xe900] ;  /* 0x00e90000de30783b */ /* 0x000fe20000000200 */
[----:B-1----:R-:W-:-:S04]  /*22f0*/  FMUL.FTZ R2, R20, c[0x0][0x320] ;  /* 0x0000c80014027a20 */ /* 0x002fc80000410000 */
[----:B------:R1:W1:Y:S02]  /*2300*/  MUFU.TANH R125, R2 ;  /* 0x00000002007d7308 */ /* 0x0002640000002400 */
[----:B-1----:R-:W-:-:S06]  /*2310*/  FMUL.FTZ R2, R21, c[0x0][0x320] ;  /* 0x0000c80015027a20 */ /* 0x002fcc0000410000 */
[----:B------:R1:W1:Y:S01]  /*2320*/  MUFU.TANH R124, R2 ;  /* 0x00000002007c7308 */ /* 0x0002620000002400 */
[----:B-----5:R-:W-:Y:S01]  /*2330*/  HMMA.16816.F32 R76, R180, R60, R116 ;  /* 0x0000003cb44c723c */ /* 0x020fe20000001874 */
[----:B-1----:R-:W-:-:S06]  /*2340*/  FMUL.FTZ R2, R22, c[0x0][0x320] ;  /* 0x0000c80016027a20 */ /* 0x002fcc0000410000 */
[----:B------:R1:W1:Y:S02]  /*2350*/  MUFU.TANH R103, R2 ;  /* 0x0000000200677308 */ /* 0x0002640000002400 */
[----:B-1----:R-:W-:Y:S02]  /*2360*/  FMUL.FTZ R2, R23, c[0x0][0x320] ;  /* 0x0000c80017027a20 */ /* 0x002fe40000410000 */
[----:B------:R-:W-:Y:S04]  /*2370*/  HMMA.16816.F32 R20, R208, R36, R8 ;  /* 0x00000024d014723c */ /* 0x000fe80000001808 */
[----:B------:R1:W1:Y:S04]  /*2380*/  MUFU.TANH R102, R2 ;  /* 0x0000000200667308 */ /* 0x0002680000002400 */
[----:B------:R-:W-:Y:S01]  /*2390*/  HMMA.16816.F32 R8, R192, R54, R28 ;  /* 0x00000036c008723c */ /* 0x000fe2000000181c */
[----:B------:R-:W-:Y:S01]  /*23a0*/  LDSM.16.M88.4 R52, [R219+0x6000] ;  /* 0x00600000db34783b */ /* 0x000fe20000000200 */
[----:B-1----:R-:W-:-:S04]  /*23b0*/  FMUL.FTZ R2, R12, c[0x0][0x320] ;  /* 0x0000c8000c027a20 */ /* 0x002fc80000410000 */
[----:B------:R1:W1:Y:S11]  /*23c0*/  MUFU.TANH R101, R2 ;  /* 0x0000000200657308 */ /* 0x0002760000002400 */
[----:B------:R-:W-:Y:S07]  /*23d0*/  @!UPT UIADD3 URZ, URZ, URZ, URZ ;  /* 0x0000003f3f3ff290 */ /* 0x000fee000fffe03f */
[----:B------:R-:W-:Y:S01]  /*23e0*/  HMMA.16816.F32 R8, R208, R38, R8 ;  /* 0x00000026d008723c */ /* 0x000fe20000001808 */
[----:B------:R-:W5:Y:S01]  /*23f0*/  LDSM.16.M88.4 R36, [R222+0xe100] ;  /* 0x00e10000de24783b */ /* 0x000f620000000200 */
[----:B-1----:R-:W-:-:S04]  /*2400*/  FMUL.FTZ R2, R13, c[0x0][0x320] ;  /* 0x0000c8000d027a20 */ /* 0x002fc80000410000 */
[----:B------:R1:W1:Y:S02]  /*2410*/  MUFU.TANH R100, R2 ;  /* 0x0000000200647308 */ /* 0x0002640000002400 */
[----:B-1----:R-:W-:-:S06]  /*2420*/  FMUL.FTZ R2, R14, c[0x0][0x320] ;  /* 0x0000c8000e027a20 */ /* 0x002fcc0000410000 */
[----:B------:R1:W1:Y:S02]  /*2430*/  MUFU.TANH R97, R2 ;  /* 0x0000000200617308 */ /* 0x0002640000002400 */
[----:B-1----:R-:W-:Y:S02]  /*2440*/  FMUL.FTZ R2, R15, c[0x0][0x320] ;  /* 0x0000c8000f027a20 */ /* 0x002fe40000410000 */
[----:B------:R-:W-:Y:S04]  /*2450*/  HMMA.16816.F32 R12, R192, R56, R16 ;  /* 0x00000038c00c723c */ /* 0x000fe80000001810 */
[----:B------:R1:W1:Y:S04]  /*2460*/  MUFU.TANH R96, R2 ;  /* 0x0000000200607308 */ /* 0x0002680000002400 */
[----:B------:R-:W-:Y:S01]  /*2470*/  HMMA.16816.F32 R16, R184, R32, R80 ;  /* 0x00000020b810723c */ /* 0x000fe20000001850 */
[----:B-1----:R-:W-:-:S04]  /*2480*/  FMUL.FTZ R2, R20, c[0x0][0x320] ;  /* 0x0000c80014027a20 */ /* 0x002fc80000410000 */
[----:B------:R1:W1:Y:S11]  /*2490*/  MUFU.TANH R95, R2 ;  /* 0x00000002005f7308 */ /* 0x0002760000002400 */
[----:B------:R-:W-:Y:S08]  /*24a0*/  HMMA.16816.F32 R28, R208, R44, R12 ;  /* 0x0000002cd01c723c */ /* 0x000ff0000000180c */
[----:B------:R-:W-:Y:S01]  /*24b0*/  HMMA.16816.F32 R12, R192, R58, R24 ;  /* 0x0000003ac00c723c */ /* 0x000fe20000001818 */
[----:B-1----:R-:W-:-:S07]  /*24c0*/  FMUL.FTZ R2, R21, c[0x0][0x320] ;  /* 0x0000c80015027a20 */ /* 0x002fce0000410000 */
[----:B------:R-:W-:Y:S01]  /*24d0*/  HMMA.16816.F32 R24, R184, R34, R72 ;  /* 0x00000022b818723c */ /* 0x000fe20000001848 */
[----:B------:R-:W-:Y:S01]  /*24e0*/  LDSM.16.M88.4 R32, [R223+0x7000] ;  /* 0x00700000df20783b */ /* 0x000fe20000000200 */
[----:B------:R1:W1:Y:S02]  /*24f0*/  MUFU.TANH R94, R2 ;  /* 0x00000002005e7308 */ /* 0x0002640000002400 */
[----:B-1----:R-:W-:-:S06]  /*2500*/  FMUL.FTZ R2, R22, c[0x0][0x320] ;  /* 0x0000c80016027a20 */ /* 0x002fcc0000410000 */
[----:B------:R1:W1:Y:S02]  /*2510*/  MUFU.TANH R91, R2 ;  /* 0x00000002005b7308 */ /* 0x0002640000002400 */
[----:B-1----:R-:W-:Y:S02]  /*2520*/  FMUL.FTZ R2, R23, c[0x0][0x320] ;  /* 0x0000c80017027a20 */ /* 0x002fe40000410000 */
[----:B-----5:R-:W-:Y:S04]  /*2530*/  HMMA.16816.F32 R20, R192, R36, R16 ;  /* 0x00000024c014723c */ /* 0x020fe80000001810 */
[----:B------:R1:W1:Y:S04]  /*2540*/  MUFU.TANH R89, R2 ;  /* 0x0000000200597308 */ /* 0x0002680000002400 */
[----:B------:R-:W-:Y:S01]  /*2550*/  HMMA.16816.F32 R16, R184, R40, R64 ;  /* 0x00000028b810723c */ /* 0x000fe20000001840 */
[----:B------:R-:W5:Y:S01]  /*2560*/  LDSM.16.M88.4 R64, [R216+0xf900] ;  /* 0x00f90000d840783b */ /* 0x000f620000000200 */
        /* <DEDUP_REMOVED lines=11> */
[----:B------:R-:W5:Y:S07]  /*2620*/  LDSM.16.M88.4 R36, [R219+0x6800] ;  /* 0x00680000db24783b */ /* 0x000f6e0000000200 */
[----:B------:R-:W-:Y:S01]  /*2630*/  HMMA.16816.F32 R24, R184, R42, R68 ;  /* 0x0000002ab818723c */ /* 0x000fe20000001844 */
[----:B------:R-:W-:Y:S01]  /*2640*/  LDSM.16.M88.4 R40, [R219+0x7000] ;  /* 0x00700000db28783b */ /* 0x000fe20000000200 */
[----:B-1----:R-:W-:-:S04]  /*2650*/  FMUL.FTZ R2, R28, c[0x0][0x320] ;  /* 0x0000c8001c027a20 */ /* 0x002fc80000410000 */
[----:B------:R1:W1:Y:S02]  /*2660*/  MUFU.TANH R87, R2 ;  /* 0x0000000200577308 */ /* 0x0002640000002400 */
[----:B------:R-:W-:Y:S01]  /*2670*/  HMMA.16816.F32 R44, R180, R62, R120 ;  /* 0x0000003eb42c723c */ /* 0x000fe20000001878 */
[----:B-1----:R-:W-:-:S05]  /*2680*/  FMUL.FTZ R2, R29, c[0x0][0x320] ;  /* 0x0000c8001d027a20 */ /* 0x002fca0000410000 */
[----:B------:R1:W1:Y:S02]  /*2690*/  MUFU.TANH R86, R2 ;  /* 0x0000000200567308 */ /* 0x0002640000002400 */
[----:B-1----:R-:W-:-:S06]  /*26a0*/  FMUL.FTZ R2, R30, c[0x0][0x320] ;  /* 0x0000c8001e027a20 */ /* 0x002fcc0000410000 */
[----:B------:R1:W1:Y:S02]  /*26b0*/  MUFU.TANH R85, R2 ;  /* 0x0000000200557308 */ /* 0x0002640000002400 */
[----:B-1----:R-:W-:Y:S02]  /*26c0*/  FMUL.FTZ R2, R31, c[0x0][0x320] ;  /* 0x0000c8001f027a20 */ /* 0x002fe40000410000 */
[----:B------:R-:W-:Y:S04]  /*26d0*/  HMMA.16816.F32 R28, R208, R52, R20 ;  /* 0x00000034d01c723c */ /* 0x000fe80000001814 */
[----:B------:R1:W1:Y:S04]  /*26e0*/  MUFU.TANH R84, R2 ;  /* 0x0000000200547308 */ /* 0x0002680000002400 */
[----:B------:R-:W-:Y:S08]  /*26f0*/  HMMA.16816.F32 R20, R192, R48, R16 ;  /* 0x00000030c014723c */ /* 0x000ff00000001810 */
[----:B------:R-:W-:Y:S01]  /*2700*/  HMMA.16816.F32 R16, R184, R32, R76 ;  /* 0x00000020b810723c */ /* 0x000fe2000000184c */
[----:B-1----:R-:W-:-:S04]  /*2710*/  FMUL.FTZ R2, R8, c[0x0][0x320] ;  /* 0x0000c80008027a20 */ /* 0x002fc80000410000 */
[----:B------:R1:W1:Y:S02]  /*2720*/  MUFU.TANH R83, R2 ;  /* 0x0000000200537308 */ /* 0x0002640000002400 */
[----:B-1----:R-:W-:-:S06]  /*2730*/  FMUL.FTZ R2, R9, c[0x0][0x320] ;  /* 0x0000c80009027a20 */ /* 0x002fcc0000410000 */
[----:B------:R1:W1:Y:S02]  /*2740*/  MUFU.TANH R82, R2 ;  /* 0x0000000200527308 */ /* 0x0002640000002400 */
[----:B-1----:R-:W-:-:S06]  /*2750*/  FMUL.FTZ R2, R10, c[0x0][0x320] ;  /* 0x0000c8000a027a20 */ /* 0x002fcc0000410000 */
[----:B------:R1:W1:Y:S02]  /*2760*/  MUFU.TANH R81, R2 ;  /* 0x0000000200517308 */ /* 0x0002640000002400 */
[----:B-1----:R-:W-:Y:S02]  /*2770*/  FMUL.FTZ R2, R11, c[0x0][0x320] ;  /* 0x0000c8000b027a20 */ /* 0x002fe40000410000 */
[----:B------:R-:W-:Y:S01]  /*2780*/  HMMA.16816.F32 R8, R208, R54, R12 ;  /* 0x00000036d008723c */ /* 0x000fe2000000180c */
[----:B------:R-:W1:Y:S03]  /*2790*/  LDSM.16.M88.4 R52, [R222+0xf100] ;  /* 0x00f10000de34783b */ /* 0x000e660000000200 */
[----:B------:R2:W1:Y:S04]  /*27a0*/  MUFU.TANH R80, R2 ;  /* 0x0000000200507308 */ /* 0x0004680000002400 */
[----:B------:R-:W-:Y:S01]  /*27b0*/  HMMA.16816.F32 R12, R192, R50, R24 ;  /* 0x00000032c00c723c */ /* 0x000fe20000001818 */
[----:B------:R-:W3:Y:S07]  /*27c0*/  LDSM.16.M88.4 R48, [R223+0x7800] ;  /* 0x00780000df30783b */ /* 0x000eee0000000200 */
[----:B-----5:R-:W-:Y:S01]  /*27d0*/  HMMA.16816.F32 R24, R208, R36, R20 ;  /* 0x00000024d018723c */ /* 0x020fe20000001814 */
[----:B--2---:R-:W-:-:S04]  /*27e0*/  FMUL.FTZ R2, R28, c[0x0][0x320] ;  /* 0x0000c8001c027a20 */ /* 0x004fc80000410000 */
[----:B------:R2:W1:Y:S11]  /*27f0*/  MUFU.TANH R75, R2 ;  /* 0x00000002004b7308 */ /* 0x0004760000002400 */
[----:B------:R-:W-:Y:S01]  /*2800*/  HMMA.16816.F32 R12, R208, R38, R12 ;  /* 0x00000026d00c723c */ /* 0x000fe2000000180c */
[----:B------:R-:W5:Y:S01]  /*2810*/  LDSM.16.M88.4 R36, [R222+0xf900] ;  /* 0x00f90000de24783b */ /* 0x000f620000000200 */
[----:B--2---:R-:W-:-:S06]  /*2820*/  FMUL.FTZ R2, R29, c[0x0][0x320] ;  /* 0x0000c8001d027a20 */ /* 0x004fcc0000410000 */
[----:B------:R-:W-:Y:S01]  /*2830*/  FMUL.FTZ R25, R25, c[0x0][0x320] ;  /* 0x0000c80019197a20 */ /* 0x000fe20000410000 */
[----:B-1----:R-:W-:Y:S01]  /*2840*/  HMMA.16816.F32 R20, R192, R52, R16 ;  /* 0x00000034c014723c */ /* 0x002fe20000001810 */
[----:B------:R1:W2:Y:S01]  /*2850*/  MUFU.TANH R74, R2 ;  /* 0x00000002004a7308 */ /* 0x0002a20000002400 */
[----:B------:R-:W-:Y:S02]  /*2860*/  FMUL.FTZ R26, R26, c[0x0][0x320] ;  /* 0x0000c8001a1a7a20 */ /* 0x000fe40000410000 */
[----:B------:R-:W-:-:S04]  /*2870*/  FMUL.FTZ R27, R27, c[0x0][0x320] ;  /* 0x0000c8001b1b7a20 */ /* 0x000fc80000410000 */
[----:B---3--:R-:W-:Y:S01]  /*2880*/  HMMA.16816.F32 R16, R184, R48, R56 ;  /* 0x00000030b810723c */ /* 0x008fe20000001838 */
[----:B------:R-:W3:Y:S06]  /*2890*/  MUFU.TANH R60, R25 ;  /* 0x00000019003c7308 */ /* 0x000eec0000002400 */
[----:B------:R-:W-:Y:S02]  /*28a0*/  FMUL.FTZ R12, R12, c[0x0][0x320] ;  /* 0x0000c8000c0c7a20 */ /* 0x000fe40000410000 */
[----:B-1----:R-:W-:Y:S01]  /*28b0*/  FMUL.FTZ R2, R30, c[0x0][0x320] ;  /* 0x0000c8001e027a20 */ /* 0x002fe20000410000 */
[----:B------:R-:W1:Y:S01]  /*28c0*/  MUFU.TANH R56, R26 ;  /* 0x0000001a00387308 */ /* 0x000e620000002400 */
[----:B------:R-:W-:-:S02]  /*28d0*/  FMUL.FTZ R13, R13, c[0x0][0x320] ;  /* 0x0000c8000d0d7a20 */ /* 0x000fc40000410000 */
[----:B------:R-:W-:Y:S02]  /*28e0*/  FMUL.FTZ R14, R14, c[0x0][0x320] ;  /* 0x0000c8000e0e7a20 */ /* 0x000fe40000410000 */
[----:B------:R-:W-:-:S03]  /*28f0*/  FMUL.FTZ R15, R15, c[0x0][0x320] ;  /* 0x0000c8000f0f7a20 */ /* 0x000fc60000410000 */
[----:B------:R1:W1:Y:S06]  /*2900*/  MUFU.TANH R73, R2 ;  /* 0x0000000200497308 */ /* 0x00026c0000002400 */
[----:B-----5:R-:W-:Y:S02]  /*2910*/  HMMA.16816.F32 R16, R192, R36, R16 ;  /* 0x00000024c010723c */ /* 0x020fe40000001810 */
[----:B------:R-:W2:Y:S01]  /*2920*/  MUFU.TANH R53, R12 ;  /* 0x0000000c00357308 */ /* 0x000ea20000002400 */
[----:B-1----:R-:W-:-:S07]  /*2930*/  FMUL.FTZ R2, R31, c[0x0][0x320] ;  /* 0x0000c8001f027a20 */ /* 0x002fce0000410000 */
[----:B------:R-:W1:Y:S01]  /*2940*/  MUFU.TANH R52, R13 ;  /* 0x0000000d00347308 */ /* 0x000e620000002400 */
[----:B------:R-:W-:Y:S01]  /*2950*/  HMMA.16816.F32 R28, R184, R34, R44 ;  /* 0x00000022b81c723c */ /* 0x000fe2000000182c */
[----:B------:R-:W5:Y:S01]  /*2960*/  LDSM.16.M88.4 R32, [R219+0x7800] ;  /* 0x00780000db20783b */ /* 0x000f620000000200 */
[----:B------:R-:W-:-:S05]  /*2970*/  DEPBAR.LE SB0, 0x0 ;  /* 0x000080000000791a */ /* 0x000fca0000000000 */
[----:B------:R1:W1:Y:S08]  /*2980*/  MUFU.TANH R72, R2 ;  /* 0x0000000200487308 */ /* 0x0002700000002400 */
[----:B------:R-:W2:Y:S01]  /*2990*/  MUFU.TANH R49, R15 ;  /* 0x0000000f00317308 */ /* 0x000ea20000002400 */
[----:B-1----:R-:W-:-:S08]  /*29a0*/  FMUL.FTZ R2, R8, c[0x0][0x320] ;  /* 0x0000c80008027a20 */ /* 0x002fd00000410000 */
[----:B------:R-:W-:Y:S01]  /*29b0*/  HMMA.16816.F32 R28, R192, R54, R28 ;  /* 0x00000036c01c723c */ /* 0x000fe2000000181c */
[----:B------:R-:W1:Y:S08]  /*29c0*/  MUFU.TANH R54, R27 ;  /* 0x0000001b00367308 */ /* 0x000e700000002400 */
[----:B------:R1:W1:Y:S02]  /*29d0*/  MUFU.TANH R65, R2 ;  /* 0x0000000200417308 */ /* 0x0002640000002400 */
[----:B-1----:R-:W-:-:S06]  /*29e0*/  FMUL.FTZ R2, R9, c[0x0][0x320] ;  /* 0x0000c80009027a20 */ /* 0x002fcc0000410000 */
[----:B------:R1:W1:Y:S02]  /*29f0*/  MUFU.TANH R64, R2 ;  /* 0x0000000200407308 */ /* 0x0002640000002400 */
[----:B-1----:R-:W-:-:S06]  /*2a00*/  FMUL.FTZ R2, R10, c[0x0][0x320] ;  /* 0x0000c8000a027a20 */ /* 0x002fcc0000410000 */
[----:B------:R1:W1:Y:S02]  /*2a10*/  MUFU.TANH R63, R2 ;  /* 0x00000002003f7308 */ /* 0x0002640000002400 */
[----:B-1----:R-:W-:Y:S02]  /*2a20*/  FMUL.FTZ R2, R11, c[0x0][0x320] ;  /* 0x0000c8000b027a20 */ /* 0x002fe40000410000 */
[----:B------:R-:W-:Y:S04]  /*2a30*/  HMMA.16816.F32 R8, R180, R66, R108 ;  /* 0x00000042b408723c */ /* 0x000fe8000000186c */
[----:B------:R1:W1:Y:S02]  /*2a40*/  MUFU.TANH R62, R2 ;  /* 0x00000002003e7308 */ /* 0x0002640000002400 */
[----:B-1----:R-:W-:-:S02]  /*2a50*/  FMUL.FTZ R2, R24, c[0x0][0x320] ;  /* 0x0000c80018027a20 */ /* 0x002fc40000410000 */
[----:B------:R-:W-:Y:S04]  /*2a60*/  HMMA.16816.F32 R24, R208, R40, R20 ;  /* 0x00000028d018723c */ /* 0x000fe80000001814 */
[----:B------:R-:W1:Y:S11]  /*2a70*/  MUFU.TANH R61, R2 ;  /* 0x00000002003d7308 */ /* 0x000e760000002400 */
[----:B------:R-:W-:Y:S01]  /*2a80*/  @!UPT UIADD3 URZ, URZ, URZ, URZ ;  /* 0x0000003f3f3ff290 */ /* 0x000fe2000fffe03f */
[----:B------:R-:W-:Y:S01]  /*2a90*/  HMMA.16816.F32 R8, R184, R50, R8 ;  /* 0x00000032b808723c */ /* 0x000fe20000001808 */
[----:B------:R5:W1:Y:S07]  /*2aa0*/  MUFU.TANH R50, R14 ;  /* 0x0000000e00327308 */ /* 0x000a6e0000002400 */
[----:B------:R-:W-:Y:S01]  /*2ab0*/  HMMA.16816.F32 R20, R208, R42, R28 ;  /* 0x0000002ad014723c */ /* 0x000fe2000000181c */
[----:B------:R-:W-:-:S07]  /*2ac0*/  FMUL.FTZ R27, R27, c[0x0][0x320] ;  /* 0x0000c8001b1b7a20 */ /* 0x000fce0000410000 */
[----:B-----5:R-:W-:Y:S01]  /*2ad0*/  HMMA.16816.F32 R12, R208, R32, R16 ;  /* 0x00000020d00c723c */ /* 0x020fe20000001810 */
[----:B------:R-:W-:Y:S01]  /*2ae0*/  FMUL.FTZ R24, R24, c[0x0][0x320] ;  /* 0x0000c80018187a20 */ /* 0x000fe20000410000 */
[----:B------:R1:W1:Y:S01]  /*2af0*/  MUFU.TANH R45, R27 ;  /* 0x0000001b002d7308 */ /* 0x0002620000002400 */
[----:B------:R-:W-:Y:S02]  /*2b00*/  FMUL.FTZ R25, R25, c[0x0][0x320] ;  /* 0x0000c80019197a20 */ /* 0x000fe40000410000 */
[----:B------:R-:W-:-:S03]  /*2b10*/  FMUL.FTZ R26, R26, c[0x0][0x320] ;  /* 0x0000c8001a1a7a20 */ /* 0x000fc60000410000 */
[----:B------:R-:W-:Y:S02]  /*2b20*/  HMMA.16816.F32 R8, R192, R38, R8 ;  /* 0x00000026c008723c */ /* 0x000fe40000001808 */
[----:B------:R1:W1:Y:S06]  /*2b30*/  MUFU.TANH R48, R24 ;  /* 0x0000001800307308 */ /* 0x00026c0000002400 */
[----:B------:R-:W-:Y:S02]  /*2b40*/  FMUL.FTZ R20, R20, c[0x0][0x320] ;  /* 0x0000c80014147a20 */ /* 0x000fe40000410000 */
[----:B------:R-:W-:-:S02]  /*2b50*/  FMUL.FTZ R21, R21, c[0x0][0x320] ;  /* 0x0000c80015157a20 */ /* 0x000fc40000410000 */
[----:B------:R-:W-:Y:S01]  /*2b60*/  FMUL.FTZ R22, R22, c[0x0][0x320] ;  /* 0x0000c80016167a20 */ /* 0x000fe20000410000 */
[----:B------:R1:W1:Y:S01]  /*2b70*/  MUFU.TANH R47, R25 ;  /* 0x00000019002f7308 */ /* 0x0002620000002400 */
[----:B------:R-:W-:Y:S02]  /*2b80*/  FMUL.FTZ R23, R23, c[0x0][0x320] ;  /* 0x0000c80017177a20 */ /* 0x000fe40000410000 */
[----:B------:R-:W-:Y:S02]  /*2b90*/  FMUL.FTZ R12, R12, c[0x0][0x320] ;  /* 0x0000c8000c0c7a20 */ /* 0x000fe40000410000 */
[----:B------:R-:W-:-:S03]  /*2ba0*/  FMUL.FTZ R13, R13, c[0x0][0x320] ;  /* 0x0000c8000d0d7a20 */ /* 0x000fc60000410000 */
[----:B------:R1:W1:Y:S01]  /*2bb0*/  MUFU.TANH R46, R26 ;  /* 0x0000001a002e7308 */ /* 0x0002620000002400 */
[----:B------:R-:W-:Y:S02]  /*2bc0*/  FMUL.FTZ R14, R14, c[0x0][0x320] ;  /* 0x0000c8000e0e7a20 */ /* 0x000fe40000410000 */
[----:B------:R-:W-:Y:S01]  /*2bd0*/  FMUL.FTZ R15, R15, c[0x0][0x320] ;  /* 0x0000c8000f0f7a20 */ /* 0x000fe20000410000 */
[----:B------:R-:W-:Y:S04]  /*2be0*/  HMMA.16816.F32 R8, R208, R34, R8 ;  /* 0x00000022d008723c */ /* 0x000fe80000001808 */
[----:B------:R1:W1:Y:S08]  /*2bf0*/  MUFU.TANH R44, R20 ;  /* 0x00000014002c7308 */ /* 0x0002700000002400 */
[----:B------:R1:W1:Y:S08]  /*2c00*/  MUFU.TANH R43, R21 ;  /* 0x00000015002b7308 */ /* 0x0002700000002400 */
[----:B------:R1:W1:Y:S04]  /*2c10*/  MUFU.TANH R39, R22 ;  /* 0x0000001600277308 */ /* 0x0002680000002400 */
[----:B------:R-:W-:-:S02]  /*2c20*/  FMUL.FTZ R8, R8, c[0x0][0x320] ;  /* 0x0000c80008087a20 */ /* 0x000fc40000410000 */
[----:B------:R-:W-:Y:S02]  /*2c30*/  FMUL.FTZ R9, R9, c[0x0][0x320] ;  /* 0x0000c80009097a20 */ /* 0x000fe40000410000 */
[----:B------:R1:W1:Y:S01]  /*2c40*/  MUFU.TANH R42, R23 ;  /* 0x00000017002a7308 */ /* 0x0002620000002400 */
[----:B------:R-:W-:Y:S02]  /*2c50*/  FMUL.FTZ R10, R10, c[0x0][0x320] ;  /* 0x0000c8000a0a7a20 */ /* 0x000fe40000410000 */
[----:B------:R-:W-:-:S05]  /*2c60*/  FMUL.FTZ R11, R11, c[0x0][0x320] ;  /* 0x0000c8000b0b7a20 */ /* 0x000fca0000410000 */
[----:B------:R1:W1:Y:S08]  /*2c70*/  MUFU.TANH R36, R12 ;  /* 0x0000000c00247308 */ /* 0x0002700000002400 */
[----:B------:R1:W1:Y:S08]  /*2c80*/  MUFU.TANH R35, R13 ;  /* 0x0000000d00237308 */ /* 0x0002700000002400 */
[----:B------:R1:W1:Y:S08]  /*2c90*/  MUFU.TANH R41, R14 ;  /* 0x0000000e00297308 */ /* 0x0002700000002400 */
[----:B------:R1:W1:Y:S08]  /*2ca0*/  MUFU.TANH R40, R15 ;  /* 0x0000000f00287308 */ /* 0x0002700000002400 */
[----:B------:R1:W1:Y:S08]  /*2cb0*/  MUFU.TANH R34, R8 ;  /* 0x0000000800227308 */ /* 0x0002700000002400 */
[----:B------:R1:W1:Y:S08]  /*2cc0*/  MUFU.TANH R27, R9 ;  /* 0x00000009001b7308 */ /* 0x0002700000002400 */
[----:B------:R1:W1:Y:S08]  /*2cd0*/  MUFU.TANH R38, R10 ;  /* 0x0000000a00267308 */ /* 0x0002700000002400 */
[----:B------:R1:W1:Y:S01]  /*2ce0*/  MUFU.TANH R37, R11 ;  /* 0x0000000b00257308 */ /* 0x0002620000002400 */
[----:B------:R-:W-:Y:S06]  /*2cf0*/  BAR.SYNC.DEFER_BLOCKING 0x0 ;  /* 0x0000000000007b1d */ /* 0x000fec0000010000 */
[----:B------:R-:W-:Y:S05]  /*2d00*/  @P1 BRA `(.L_x_1) ;  /* 0x000004a000001947 */ /* 0x000fea0003800000 */
[----:B--234-:R-:W-:Y:S01]  /*2d10*/  ULEA UR5, UR8, UR11, 0x7 ;  /* 0x0000000b08057291 */ /* 0x01cfe2000f8e383f */
[----:B------:R-:W-:Y:S01]  /*2d20*/  PLOP3.LUT P2, PT, PT, PT, UP1, 0x80, 0x0 ;  /* 0x000000000000781c */ /* 0x000fe20003f4f018 */
[----:B------:R-:W-:Y:S01]  /*2d30*/  IMAD.MOV.U32 R244, RZ, RZ, RZ ;  /* 0x000000fffff47224 */ /* 0x000fe200078e00ff */
[----:B------:R-:W-:-:S03]  /*2d40*/  PLOP3.LUT P1, PT, PT, PT, UP1, 0x80, 0x0 ;  /* 0x000000000000781c */ /* 0x000fc60003f2f018 */
[----:B------:R-:W-:-:S05]  /*2d50*/  IMAD.U32 R3, RZ, RZ, UR5 ;  /* 0x00000005ff037e24 */ /* 0x000fca000f8e00ff */
[----:B------:R-:W-:-:S05]  /*2d60*/  IADD3 R3, R3, -0x100, R138 ;  /* 0xffffff0003037810 */ /* 0x000fca0007ffe08a */
[----:B------:R-:W-:-:S04]  /*2d70*/  @P2 IMAD.HI.U32 R6, R3, c[0x0][0x2bc], RZ ;  /* 0x0000af0003062a27 */ /* 0x000fc800078e00ff */
[----:B------:R-:W-:Y:S01]  /*2d80*/  IMAD.MOV.U32 R2, RZ, RZ, R3 ;  /* 0x000000ffff027224 */ /* 0x000fe200078e0003 */
[----:B------:R-:W-:-:S04]  /*2d90*/  @P1 SHF.R.U32.HI R2, RZ, c[0x0][0x2c0], R6 ;  /* 0x0000b000ff021a19 */ /* 0x000fc80000011606 */
[----:B------:R-:W-:-:S04]  /*2da0*/  @!P6 IADD3 R7, P1, R2, UR12, RZ ;  /* 0x0000000c0207ec10 */ /* 0x000fc8000ff3e0ff */
[----:B-1----:R-:W-:Y:S02]  /*2db0*/  @!P6 LEA.HI.X.SX32 R8, R2, UR6, 0x1, P1 ;  /* 0x000000060208ec11 */ /* 0x002fe400088f0eff */
[----:B------:R-:W-:-:S04]  /*2dc0*/  @!P6 LEA R6, P1, R7, c[0x0][0x2a0], 0x2 ;  /* 0x0000a8000706ea11 */ /* 0x000fc800078210ff */
[----:B------:R-:W-:-:S05]  /*2dd0*/  @!P6 LEA.HI.X R7, R7, c[0x0][0x2a4], R8, 0x2, P1 ;  /* 0x0000a9000707ea11 */ /* 0x000fca00008f1408 */
[----:B------:R1:W2:Y:S01]  /*2de0*/  @!P6 LDG.E R244, [R6.64] ;  /* 0x0000000e06f4e981 */ /* 0x0002a2000c1e1900 */
[----:B------:R-:W-:Y:S01]  /*2df0*/  IMAD.MOV R245, RZ, RZ, -R2 ;  /* 0x000000fffff57224 */ /* 0x000fe200078e0a02 */
[----:B------:R-:W-:Y:S01]  /*2e00*/  SEL R26, RZ, 0x10, P0 ;  /* 0x00000010ff1a7807 */ /* 0x000fe20000000000 */
[----:B------:R-:W-:Y:S01]  /*2e10*/  IMAD.WIDE R24, R148, 0x2, RZ ;  /* 0x0000000294187825 */ /* 0x000fe200078e02ff */
[----:B------:R-:W-:Y:S02]  /*2e20*/  ISETP.NE.U32.AND P5, PT, R135, RZ, PT ;  /* 0x000000ff8700720c */ /* 0x000fe40003fa5070 */
[----:B------:R-:W-:Y:S01]  /*2e30*/  IADD3 R8, -R26, 0x10, RZ ;  /* 0x000000101a087810 */ /* 0x000fe20007ffe1ff */
[----:B------:R-:W-:-:S03]  /*2e40*/  IMAD R245, R245, c[0x0][0x2b8], R3 ;  /* 0x0000ae00f5f57a24 */ /* 0x000fc600078e0203 */
[----:B------:R-:W-:Y:S02]  /*2e50*/  LOP3.LUT R8, R8, 0xf, RZ, 0xc0, !PT ;  /* 0x0000000f08087812 */ /* 0x000fe400078ec0ff */
[----:B------:R-:W-:-:S05]  /*2e60*/  SHF.R.S32.HI R2, RZ, 0x1f, R245 ;  /* 0x0000001fff027819 */ /* 0x000fca00000114f5 */
[----:B-1----:R-:W-:Y:S02]  /*2e70*/  IMAD R6, R2, c[0x0][0x1e0], RZ ;  /* 0x0000780002067a24 */ /* 0x002fe400078e02ff */
[----:B------:R-:W-:-:S04]  /*2e80*/  IMAD.WIDE.U32 R2, R245, c[0x0][0x1e0], RZ ;  /* 0x00007800f5027a25 */ /* 0x000fc800078e00ff */
[----:B------:R-:W-:-:S04]  /*2e90*/  IMAD R6, R245, c[0x0][0x1e4], R6 ;  /* 0x00007900f5067a24 */ /* 0x000fc800078e0206 */
[----:B------:R-:W-:Y:S01]  /*2ea0*/  IMAD.IADD R3, R3, 0x1, R6 ;  /* 0x0000000103037824 */ /* 0x000fe200078e0206 */
[----:B--2---:R-:W-:-:S03]  /*2eb0*/  SHF.R.S32.HI R6, RZ, 0x1f, R244 ;  /* 0x0000001fff067819 */ /* 0x004fc600000114f4 */
[----:B------:R-:W-:-:S04]  /*2ec0*/  IMAD.WIDE.U32 R2, R244, c[0x0][0x1f0], R2 ;  /* 0x00007c00f4027a25 */ /* 0x000fc800078e0002 */
[----:B------:R-:W-:Y:S01]  /*2ed0*/  IMAD R6, R6, c[0x0][0x1f0], RZ ;  /* 0x00007c0006067a24 */ /* 0x000fe200078e02ff */
[----:B------:R-:W-:-:S03]  /*2ee0*/  IADD3 R2, P1, R2, UR18, RZ ;  /* 0x0000001202027c10 */ /* 0x000fc6000ff3e0ff */
[----:B------:R-:W-:-:S05]  /*2ef0*/  IMAD R6, R244, c[0x0][0x1f4], R6 ;  /* 0x00007d00f4067a24 */ /* 0x000fca00078e0206 */
[----:B------:R-:W-:Y:S02]  /*2f00*/  IADD3.X R6, R3, UR16, R6, P1, !PT ;  /* 0x0000001003067c10 */ /* 0x000fe40008ffe406 */
[----:B------:R-:W-:-:S04]  /*2f10*/  LEA R3, P1, R2, c[0x0][0x1c8], 0x1 ;  /* 0x0000720002037a11 */ /* 0x000fc800078208ff */
[----:B------:R-:W-:Y:S01]  /*2f20*/  LEA.HI.X R2, R2, c[0x0][0x1cc], R6, 0x1, P1 ;  /* 0x0000730002027a11 */ /* 0x000fe200008f0c06 */
[----:B------:R-:W1:Y:S04]  /*2f30*/  SHFL.IDX PT, R18, R3, RZ, 0x181f ;  /* 0x00181fff03127589 */ /* 0x000e6800000e0000 */
[----:B------:R-:W2:Y:S04]  /*2f40*/  SHFL.IDX PT, R14, R3, 0x1, 0x181f ;  /* 0x00381f00030e7f89 */ /* 0x000ea800000e0000 */
[----:B------:R-:W3:Y:S04]  /*2f50*/  SHFL.IDX PT, R10, R3, 0x2, 0x181f ;  /* 0x00581f00030a7f89 */ /* 0x000ee800000e0000 */
[----:B------:R-:W4:Y:S04]  /*2f60*/  SHFL.IDX PT, R6, R2, RZ, 0x181f ;  /* 0x00181fff02067589 */ /* 0x000f2800000e0000 */
[----:B------:R-:W5:Y:S04]  /*2f70*/  SHFL.IDX PT, R11, R2, 0x1, 0x181f ;  /* 0x00381f00020b7f89 */ /* 0x000f6800000e0000 */
[----:B------:R-:W5:Y:S04]  /*2f80*/  SHFL.IDX PT, R23, R2, 0x2, 0x181f ;  /* 0x00581f0002177f89 */ /* 0x000f6800000e0000 */
[----:B------:R-:W5:Y:S01]  /*2f90*/  SHFL.IDX PT, R7, R3, 0x3, 0x181f ;  /* 0x00781f0003077f89 */ /* 0x000f6200000e0000 */
[----:B-1----:R-:W-:-:S03]  /*2fa0*/  IADD3 R20, P2, R24, R18, RZ ;  /* 0x0000001218147210 */ /* 0x002fc60007f5e0ff */
[----:B------:R1:W1:Y:S01]  /*2fb0*/  SHFL.IDX PT, R22, R2, 0x3, 0x181f ;  /* 0x00781f0002167f89 */ /* 0x00026200000e0000 */
[C---:B--2---:R-:W-:Y:S02]  /*2fc0*/  IADD3 R16, P1, R24.reuse, R14, RZ ;  /* 0x0000000e18107210 */ /* 0x044fe40007f3e0ff */
[----:B---3--:R-:W-:Y:S01]  /*2fd0*/  IADD3 R12, P4, R24, R10, RZ ;  /* 0x0000000a180c7210 */ /* 0x008fe20007f9e0ff */
[C---:B----4-:R-:W-:Y:S02]  /*2fe0*/  IMAD.X R21, R25.reuse, 0x1, R6, P2 ;  /* 0x0000000119157824 */ /* 0x050fe400010e0606 */
[C---:B-----5:R-:W-:Y:S02]  /*2ff0*/  IMAD.X R17, R25.reuse, 0x1, R11, P1 ;  /* 0x0000000119117824 */ /* 0x060fe400008e060b */
[----:B------:R-:W-:Y:S01]  /*3000*/  IMAD.X R13, R25, 0x1, R23, P4 ;  /* 0x00000001190d7824 */ /* 0x000fe200020e0617 */
[----:B------:R-:W-:Y:S02]  /*3010*/  IADD3 R8, P2, P1, R8, R7, R24 ;  /* 0x0000000708087210 */ /* 0x000fe4000795e018 */
[----:B------:R-:W-:-:S02]  /*3020*/  IADD3 R24, -R135, 0x10, RZ ;  /* 0x0000001087187810 */ /* 0x000fc40007ffe1ff */
[----:B-1----:R-:W-:Y:S02]  /*3030*/  SHF.R.S32.HI R2, RZ, 0x1f, R137 ;  /* 0x0000001fff027819 */ /* 0x002fe40000011489 */
[----:B------:R-:W-:Y:S02]  /*3040*/  IADD3.X R9, RZ, R22, R25, P2, P1 ;  /* 0x00000016ff097210 */ /* 0x000fe400017e2419 */
[----:B------:R-:W-:Y:S02]  /*3050*/  LEA.HI R2, R2, R137, RZ, 0x3 ;  /* 0x0000008902027211 */ /* 0x000fe400078f18ff */
[----:B------:R-:W-:Y:S02]  /*3060*/  LOP3.LUT R24, R24, 0xf, RZ, 0xc0, !PT ;  /* 0x0000000f18187812 */ /* 0x000fe400078ec0ff */
[----:B------:R-:W-:-:S05]  /*3070*/  LOP3.LUT R2, R2, 0xfffffff8, RZ, 0xc0, !PT ;  /* 0xfffffff802027812 */ /* 0x000fca00078ec0ff */
[----:B------:R-:W-:-:S05]  /*3080*/  IMAD.WIDE R2, R2, 0x2, RZ ;  /* 0x0000000202027825 */ /* 0x000fca00078e02ff */
[C---:B------:R-:W-:Y:S02]  /*3090*/  IADD3 R18, P4, R2.reuse, R18, RZ ;  /* 0x0000001202127210 */ /* 0x040fe40007f9e0ff */
[----:B------:R-:W-:-:S03]  /*30a0*/  IADD3 R14, P1, R2, R14, RZ ;  /* 0x0000000e020e7210 */ /* 0x000fc60007f3e0ff */
[C---:B------:R-:W-:Y:S01]  /*30b0*/  IMAD.X R19, R3.reuse, 0x1, R6, P4 ;  /* 0x0000000103137824 */ /* 0x040fe200020e0606 */
[----:B------:R-:W-:Y:S01]  /*30c0*/  IADD3 R10, P4, R2, R10, RZ ;  /* 0x0000000a020a7210 */ /* 0x000fe20007f9e0ff */
[C---:B------:R-:W-:Y:S01]  /*30d0*/  IMAD.X R15, R3.reuse, 0x1, R11, P1 ;  /* 0x00000001030f7824 */ /* 0x040fe200008e060b */
[----:B------:R-:W-:Y:S01]  /*30e0*/  IADD3 R6, P2, P1, R24, R7, R2 ;  /* 0x0000000718067210 */ /* 0x000fe2000795e002 */
[----:B------:R-:W-:Y:S02]  /*30f0*/  IMAD.SHL.U32 R2, R136, 0x2, RZ ;  /* 0x0000000288027824 */ /* 0x000fe400078e00ff */
[----:B------:R-:W-:Y:S01]  /*3100*/  IMAD.X R11, R3, 0x1, R23, P4 ;  /* 0x00000001030b7824 */ /* 0x000fe200020e0617 */
[----:B------:R-:W-:Y:S02]  /*3110*/  ISETP.NE.U32.AND P4, PT, R26, RZ, PT ;  /* 0x000000ff1a00720c */ /* 0x000fe40003f85070 */
[----:B------:R1:W-:Y:S01]  /*3120*/  LDGSTS.E.BYPASS.LTC128B.128 [R2+0x8100], [R20.64], !P0 ;  /* 0x0810000014027fae */ /* 0x0003e2000c101d4e */
[----:B------:R-:W-:-:S03]  /*3130*/  IADD3.X R7, RZ, R22, R3, P2, P1 ;  /* 0x00000016ff077210 */ /* 0x000fc600017e2403 */
[----:B------:R1:W-:Y:S04]  /*3140*/  LDGSTS.E.BYPASS.LTC128B.128 [R2+0xc100], [R18.64], !P3 ;  /* 0x0c10000012027fae */ /* 0x0003e8000d901d4e */
[----:B------:R1:W-:Y:S04]  /*3150*/  LDGSTS.E.BYPASS.LTC128B.128 [R2+0x9100], [R16.64], !P0 ;  /* 0x0910000010027fae */ /* 0x0003e8000c101d4e */
[----:B------:R1:W-:Y:S04]  /*3160*/  LDGSTS.E.BYPASS.LTC128B.128 [R2+0xd100], [R14.64], !P3 ;  /* 0x0d1000000e027fae */ /* 0x0003e8000d901d4e */
[----:B------:R1:W-:Y:S04]  /*3170*/  LDGSTS.E.BYPASS.LTC128B.128 [R2+0xa100], [R12.64], !P0 ;  /* 0x0a1000000c027fae */ /* 0x0003e8000c101d4e */
[----:B------:R1:W-:Y:S04]  /*3180*/  LDGSTS.E.BYPASS.LTC128B.128 [R2+0xe100], [R10.64], !P3 ;  /* 0x0e1000000a027fae */ /* 0x0003e8000d901d4e */
[----:B------:R1:W-:Y:S04]  /*3190*/  LDGSTS.E.BYPASS.LTC128B.128.ZFILL [R2+0xb100], [R8.64], P4 ;  /* 0x0b10000008027fae */ /* 0x0003e8000a141d4e */
[----:B------:R1:W-:Y:S02]  /*31a0*/  LDGSTS.E.BYPASS.LTC128B.128.ZFILL [R2+0xf100], [R6.64], P5 ;  /* 0x0f10000006027fae */ /* 0x0003e4000a941d4e */
.L_x_1:
[----:B-1234-:R-:W-:Y:S01]  /*31b0*/  SHF.R.S32.HI R2, RZ, 0x1f, R132 ;  /* 0x0000001fff027819 */ /* 0x01efe20000011484 */
[----:B------:R-:W-:Y:S01]  /*31c0*/  IMAD.SHL.U32 R217, R4, 0x2, RZ ;  /* 0x0000000204d97824 */ /* 0x000fe200078e00ff */
[----:B------:R-:W0:Y:S02]  /*31d0*/  LDGDEPBAR ;  /* 0x00000000000079af */ /* 0x000e240000000000 */
[----:B------:R-:W-:Y:S01]  /*31e0*/  LEA.HI R3, R2, R132, RZ, 0x2 ;  /* 0x0000008402037211 */ /* 0x000fe200078f10ff */
[--C-:B------:R-:W-:Y:S01]  /*31f0*/  IMAD R218, R5, 0x2, R217.reuse ;  /* 0x0000000205da7824 */ /* 0x100fe200078e02d9 */
[----:B------:R-:W-:Y:S01]  /*3200*/  LDSM.16.MT88.4 R20, [R217+0x100] ;  /* 0x00010000d914783b */ /* 0x000fe20000004200 */
[C---:B------:R-:W-:Y:S01]  /*3210*/  IMAD R221, R0.reuse, 0x2, R217 ;  /* 0x0000000200dd7824 */ /* 0x040fe200078e02d9 */
[----:B------:R-:W-:Y:S01]  /*3220*/  LOP3.LUT R2, R3, 0x7ffffffc, RZ, 0xc0, !PT ;  /* 0x7ffffffc03027812 */ /* 0x000fe200078ec0ff */
[----:B------:R-:W-:Y:S01]  /*3230*/  IMAD R220, R0, 0x2, R218 ;  /* 0x0000000200dc7824 */ /* 0x000fe200078e02da */
[----:B------:R1:W-:Y:S03]  /*3240*/  STL [R1+0x1c], R3 ;  /* 0x00001c0301007387 */ /* 0x0003e60000100800 */
[----:B------:R-:W-:Y:S01]  /*3250*/  IMAD.IADD R2, R132, 0x1, -R2 ;  /* 0x0000000184027824 */ /* 0x000fe200078e0a02 */
[----:B------:R-:W-:Y:S01]  /*3260*/  LDSM.16.MT88.4 R16, [R218+0x100] ;  /* 0x00010000da10783b */ /* 0x000fe20000004200 */
[----:B-1----:R-:W-:-:S04]  /*3270*/  IMAD.MOV.U32 R3, RZ, RZ, -0x2 ;  /* 0xfffffffeff037424 */ /* 0x002fc800078e00ff */
[----:B------:R-:W-:-:S05]  /*3280*/  IMAD R2, R2, R3, UR17 ;  /* 0x0000001102027e24 */ /* 0x000fca000f8e0203 */
[C---:B------:R-:W-:Y:S02]  /*3290*/  ISETP.GT.AND P5, PT, R2.reuse, RZ, PT ;  /* 0x000000ff0200720c */ /* 0x040fe40003fa4270 */
[C---:B------:R-:W-:Y:S02]  /*32a0*/  ISETP.GT.AND P4, PT, R2.reuse, 0x1, PT ;  /* 0x000000010200780c */ /* 0x040fe40003f84270 */
[----:B------:R-:W-:Y:S02]  /*32b0*/  ISETP.GT.AND P2, PT, R2, 0x8, PT ;  /* 0x000000080200780c */ /* 0x000fe40003f44270 */
[----:B------:R-:W-:Y:S02]  /*32c0*/  FSEL R8, R134, -INF , P5 ;  /* 0xff80000086087808 */ /* 0x000fe40002800000 */
[----:B------:R-:W-:Y:S02]  /*32d0*/  FSEL R9, R133, -INF , P4 ;  /* 0xff80000085097808 */ /* 0x000fe40002000000 */
[----:B------:R-:W-:-:S02]  /*32e0*/  ISETP.GT.AND P1, PT, R2, 0x9, PT ;  /* 0x000000090200780c */ /* 0x000fc40003f24270 */
[----:B------:R-:W-:Y:S02]  /*32f0*/  FSEL R10, R129, -INF , P2 ;  /* 0xff800000810a7808 */ /* 0x000fe40001000000 */
[----:B------:R-:W-:Y:S02]  /*3300*/  FMNMX.FTZ R68, R8, R9, !PT ;  /* 0x0000000908447209 */ /* 0x000fe40007810000 */
[----:B------:R-:W-:Y:S02]  /*3310*/  FSEL R12, R131, -INF , P5 ;  /* 0xff800000830c7808 */ /* 0x000fe40002800000 */
[----:B------:R-:W-:Y:S02]  /*3320*/  ISETP.GT.AND P5, PT, R2, 0x10, PT ;  /* 0x000000100200780c */ /* 0x000fe40003fa4270 */
[----:B------:R-:W-:Y:S02]  /*3330*/  FSEL R11, R128, -INF , P1 ;  /* 0xff800000800b7808 */ /* 0x000fe40000800000 */
[----:B------:R-:W-:-:S02]  /*3340*/  FMNMX.FTZ R68, R10, R68, !PT ;  /* 0x000000440a447209 */ /* 0x000fc40007810000 */
[----:B------:R-:W-:Y:S02]  /*3350*/  FSEL R13, R130, -INF , P4 ;  /* 0xff800000820d7808 */ /* 0x000fe40002000000 */
[C---:B------:R-:W-:Y:S02]  /*3360*/  ISETP.GT.AND P4, PT, R2.reuse, 0x11, PT ;  /* 0x000000110200780c */ /* 0x040fe40003f84270 */
[----:B------:R-:W-:Y:S02]  /*3370*/  FSEL R28, R125, -INF , P5 ;  /* 0xff8000007d1c7808 */ /* 0x000fe40002800000 */
[----:B------:R-:W-:Y:S02]  /*3380*/  FMNMX.FTZ R68, R11, R68, !PT ;  /* 0x000000440b447209 */ /* 0x000fe40007810000 */
        /* <DEDUP_REMOVED lines=9> */
[----:B------:R-:W-:Y:S02]  /*3420*/  ISETP.GT.AND P5, PT, R2, 0x20, PT ;  /* 0x000000200200780c */ /* 0x000fe40003fa4270 */
[----:B------:R-:W-:Y:S02]  /*3430*/  FSEL R31, R100, -INF , P1 ;  /* 0xff800000641f7808 */ /* 0x000fe40000800000 */
[----:B------:R-:W-:Y:S02]  /*3440*/  FMNMX.FTZ R68, R30, R68, !PT ;  /* 0x000000441e447209 */ /* 0x000fe40007810000 */
[----:B------:R-:W-:Y:S02]  /*3450*/  FSEL R33, R102, -INF , P4 ;  /* 0xff80000066217808 */ /* 0x000fe40002000000 */
[----:B------:R-:W-:-:S02]  /*3460*/  ISETP.GT.AND P4, PT, R2, 0x21, PT ;  /* 0x000000210200780c */ /* 0x000fc40003f84270 */
[----:B------:R-:W-:Y:S02]  /*3470*/  FSEL R71, R95, -INF , P5 ;  /* 0xff8000005f477808 */ /* 0x000fe40002800000 */
[----:B------:R-:W-:Y:S02]  /*3480*/  FMNMX.FTZ R68, R31, R68, !PT ;  /* 0x000000441f447209 */ /* 0x000fe40007810000 */
[----:B------:R-:W-:Y:S02]  /*3490*/  FMNMX.FTZ R3, R12, R13, !PT ;  /* 0x0000000d0c037209 */ /* 0x000fe40007810000 */
[----:B------:R-:W-:Y:S02]  /*34a0*/  FSEL R69, R97, -INF , P2 ;  /* 0xff80000061457808 */ /* 0x000fe40001000000 */
[----:B------:R-:W-:Y:S02]  /*34b0*/  ISETP.GT.AND P2, PT, R2, 0x28, PT ;  /* 0x000000280200780c */ /* 0x000fe40003f44270 */
[----:B------:R-:W-:-:S02]  /*34c0*/  FSEL R112, R89, -INF , P4 ;  /* 0xff80000059707808 */ /* 0x000fc40002000000 */
        /* <DEDUP_REMOVED lines=10> */
[----:B------:R-:W-:Y:S02]  /*3570*/  FSEL R114, R90, -INF , P1 ;  /* 0xff8000005a727808 */ /* 0x000fe40000800000 */
[----:B------:R-:W-:-:S02]  /*3580*/  ISETP.GT.AND P5, PT, R2, 0x30, PT ;  /* 0x000000300200780c */ /* 0x000fc40003fa4270 */
[----:B------:R-:W-:Y:S02]  /*3590*/  FSEL R90, R92, -INF , P1 ;  /* 0xff8000005c5a7808 */ /* 0x000fe40000800000 */
[----:B------:R-:W-:Y:S02]  /*35a0*/  FMNMX.FTZ R68, R88, R68, !PT ;  /* 0x0000004458447209 */ /* 0x000fe40007810000 */
[----:B------:R-:W-:Y:S02]  /*35b0*/  FMNMX.FTZ R3, R32, R3, !PT ;  /* 0x0000000320037209 */ /* 0x000fe40007810000 */
[----:B------:R-:W-:Y:S02]  /*35c0*/  ISETP.GT.AND P4, PT, R2, 0x31, PT ;  /* 0x000000310200780c */ /* 0x000fe40003f84270 */
[----:B------:R-:W-:Y:S02]  /*35d0*/  FSEL R149, R87, -INF , P5 ;  /* 0xff80000057957808 */ /* 0x000fe40002800000 */
[----:B------:R-:W-:-:S02]  /*35e0*/  FMNMX.FTZ R68, R90, R68, !PT ;  /* 0x000000445a447209 */ /* 0x000fc40007810000 */
[----:B------:R-:W-:Y:S02]  /*35f0*/  FMNMX.FTZ R3, R33, R3, !PT ;  /* 0x0000000321037209 */ /* 0x000fe40007810000 */
[----:B------:R-:W-:Y:S02]  /*3600*/  ISETP.GT.AND P2, PT, R2, 0x38, PT ;  /* 0x000000380200780c */ /* 0x000fe40003f44270 */
[----:B------:R-:W-:Y:S02]  /*3610*/  FSEL R151, R86, -INF , P4 ;  /* 0xff80000056977808 */ /* 0x000fe40002000000 */
[----:B------:R-:W-:Y:S02]  /*3620*/  FMNMX.FTZ R68, R149, R68, !PT ;  /* 0x0000004495447209 */ /* 0x000fe40007810000 */
[----:B------:R-:W-:Y:S02]  /*3630*/  FMNMX.FTZ R3, R69, R3, !PT ;  /* 0x0000000345037209 */ /* 0x000fe40007810000 */
[----:B------:R-:W-:-:S02]  /*3640*/  ISETP.GT.AND P1, PT, R2, 0x39, PT ;  /* 0x000000390200780c */ /* 0x000fc40003f24270 */
[----:B------:R-:W-:Y:S02]  /*3650*/  FSEL R150, R83, -INF , P2 ;  /* 0xff80000053967808 */ /* 0x000fe40001000000 */
[----:B------:R-:W-:Y:S02]  /*3660*/  FMNMX.FTZ R68, R151, R68, !PT ;  /* 0x0000004497447209 */ /* 0x000fe40007810000 */
[----:B------:R-:W-:Y:S02]  /*3670*/  FMNMX.FTZ R3, R70, R3, !PT ;  /* 0x0000000346037209 */ /* 0x000fe40007810000 */
[----:B------:R-:W-:Y:S02]  /*3680*/  FSEL R158, R85, -INF , P5 ;  /* 0xff800000559e7808 */ /* 0x000fe40002800000 */
[----:B------:R-:W-:Y:S02]  /*3690*/  ISETP.GT.AND P5, PT, R2, 0x40, PT ;  /* 0x000000400200780c */ /* 0x000fe40003fa4270 */
[----:B------:R-:W-:-:S02]  /*36a0*/  FSEL R156, R82, -INF , P1 ;  /* 0xff800000529c7808 */ /* 0x000fc40000800000 */
[----:B------:R-:W-:Y:S02]  /*36b0*/  FMNMX.FTZ R68, R150, R68, !PT ;  /* 0x0000004496447209 */ /* 0x000fe40007810000 */
[----:B------:R-:W-:Y:S02]  /*36c0*/  FMNMX.FTZ R3, R91, R3, !PT ;  /* 0x000000035b037209 */ /* 0x000fe40007810000 */
[----:B------:R-:W-:Y:S02]  /*36d0*/  FSEL R157, R84, -INF , P4 ;  /* 0xff800000549d7808 */ /* 0x000fe40002000000 */
[----:B------:R-:W-:Y:S02]  /*36e0*/  ISETP.GT.AND P4, PT, R2, 0x41, PT ;  /* 0x000000410200780c */ /* 0x000fe40003f84270 */
[----:B------:R-:W-:Y:S02]  /*36f0*/  FSEL R162, R75, -INF , P5 ;  /* 0xff8000004ba27808 */ /* 0x000fe40002800000 */
[----:B------:R-:W-:-:S02]  /*3700*/  FMNMX.FTZ R68, R156, R68, !PT ;  /* 0x000000449c447209 */ /* 0x000fc40007810000 */
[----:B------:R-:W-:Y:S02]  /*3710*/  FMNMX.FTZ R3, R112, R3, !PT ;  /* 0x0000000370037209 */ /* 0x000fe40007810000 */
[----:B------:R-:W-:Y:S02]  /*3720*/  FSEL R159, R81, -INF , P2 ;  /* 0xff800000519f7808 */ /* 0x000fe40001000000 */
[----:B------:R-:W-:Y:S02]  /*3730*/  ISETP.GT.AND P2, PT, R2, 0x48, PT ;  /* 0x000000480200780c */ /* 0x000fe40003f44270 */
[----:B------:R-:W-:Y:S02]  /*3740*/  FSEL R163, R74, -INF , P4 ;  /* 0xff8000004aa37808 */ /* 0x000fe40002000000 */
[----:B------:R-:W-:Y:S02]  /*3750*/  FMNMX.FTZ R68, R162, R68, !PT ;  /* 0x00000044a2447209 */ /* 0x000fe40007810000 */
[----:B------:R-:W-:-:S02]  /*3760*/  FMNMX.FTZ R3, R113, R3, !PT ;  /* 0x0000000371037209 */ /* 0x000fc40007810000 */
[----:B------:R-:W-:Y:S02]  /*3770*/  FSEL R160, R80, -INF , P1 ;  /* 0xff80000050a07808 */ /* 0x000fe40000800000 */
[----:B------:R-:W-:Y:S02]  /*3780*/  ISETP.GT.AND P1, PT, R2, 0x49, PT ;  /* 0x000000490200780c */ /* 0x000fe40003f24270 */
[----:B------:R-:W-:Y:S02]  /*3790*/  FSEL R161, R65, -INF , P2 ;  /* 0xff80000041a17808 */ /* 0x000fe40001000000 */
[----:B------:R-:W-:Y:S02]  /*37a0*/  FMNMX.FTZ R68, R163, R68, !PT ;  /* 0x00000044a3447209 */ /* 0x000fe40007810000 */
[----:B------:R-:W-:Y:S02]  /*37b0*/  FMNMX.FTZ R3, R114, R3, !PT ;  /* 0x0000000372037209 */ /* 0x000fe40007810000 */
[----:B------:R-:W-:-:S02]  /*37c0*/  FSEL R165, R73, -INF , P5 ;  /* 0xff80000049a57808 */ /* 0x000fc40002800000 */
[----:B------:R-:W-:Y:S02]  /*37d0*/  ISETP.GT.AND P5, PT, R2, 0x50, PT ;  /* 0x000000500200780c */ /* 0x000fe40003fa4270 */
[----:B------:R-:W-:Y:S02]  /*37e0*/  FSEL R164, R64, -INF , P1 ;  /* 0xff80000040a47808 */ /* 0x000fe40000800000 */
[----:B------:R-:W-:Y:S02]  /*37f0*/  FMNMX.FTZ R68, R161, R68, !PT ;  /* 0x00000044a1447209 */ /* 0x000fe40007810000 */
        /* <DEDUP_REMOVED lines=57> */
[----:B------:R-:W-:Y:S01]  /*3b90*/  FMNMX.FTZ R68, R249, R68, !PT ;  /* 0x00000044f9447209 */ /* 0x000fe20007810000 */
[----:B------:R-:W-:Y:S01]  /*3ba0*/  LDSM.16.MT88.4 R24, [R220+0x100] ;  /* 0x00010000dc18783b */ /* 0x000fe20000004200 */
[----:B------:R-:W-:Y:S02]  /*3bb0*/  FMNMX.FTZ R2, R213, R2, !PT ;  /* 0x00000002d5027209 */ /* 0x000fe40007810000 */
[----:B------:R-:W-:Y:S02]  /*3bc0*/  FMNMX.FTZ R68, R252, R68, !PT ;  /* 0x00000044fc447209 */ /* 0x000fe40007810000 */
[----:B------:R-:W-:Y:S02]  /*3bd0*/  FMNMX.FTZ R2, R212, R2, !PT ;  /* 0x00000002d4027209 */ /* 0x000fe40007810000 */
[----:B------:R-:W-:Y:S01]  /*3be0*/  FSEL R116, R41, -INF , P5 ;  /* 0xff80000029747808 */ /* 0x000fe20002800000 */
[----:B------:R-:W1:Y:S01]  /*3bf0*/  SHFL.BFLY PT, R3, R68, 0x2, 0x1f ;  /* 0x0c401f0044037f89 */ /* 0x000e6200000e0000 */
[----:B------:R-:W-:-:S02]  /*3c00*/  FMNMX.FTZ R2, R214, R2, !PT ;  /* 0x00000002d6027209 */ /* 0x000fc40007810000 */
[----:B------:R-:W-:Y:S02]  /*3c10*/  FSEL R138, R40, -INF , P4 ;  /* 0xff800000288a7808 */ /* 0x000fe40002000000 */
[----:B------:R-:W-:Y:S01]  /*3c20*/  FMNMX.FTZ R2, R215, R2, !PT ;  /* 0x00000002d7027209 */ /* 0x000fe20007810000 */
[----:B------:R-:W-:Y:S01]  /*3c30*/  LDSM.16.MT88.4 R40, [R218+0x4100] ;  /* 0x00410000da28783b */ /* 0x000fe20000004200 */
[----:B------:R-:W-:Y:S02]  /*3c40*/  FSEL R137, R38, -INF , P2 ;  /* 0xff80000026897808 */ /* 0x000fe40001000000 */
[----:B------:R-:W-:Y:S02]  /*3c50*/  FMNMX.FTZ R2, R116, R2, !PT ;  /* 0x0000000274027209 */ /* 0x000fe40007810000 */
[----:B------:R-:W-:Y:S02]  /*3c60*/  FSEL R199, R37, -INF , P1 ;  /* 0xff80000025c77808 */ /* 0x000fe40000800000 */
[----:B------:R-:W-:Y:S01]  /*3c70*/  FMNMX.FTZ R2, R138, R2, !PT ;  /* 0x000000028a027209 */ /* 0x000fe20007810000 */
[----:B------:R-:W-:Y:S03]  /*3c80*/  LDSM.16.MT88.4 R36, [R217+0x900] ;  /* 0x00090000d924783b */ /* 0x000fe60000004200 */
[----:B------:R-:W-:-:S04]  /*3c90*/  FMNMX.FTZ R2, R137, R2, !PT ;  /* 0x0000000289027209 */ /* 0x000fc80007810000 */
[----:B------:R-:W-:Y:S02]  /*3ca0*/  FMNMX.FTZ R2, R199, R2, !PT ;  /* 0x00000002c7027209 */ /* 0x000fe40007810000 */
[----:B-1----:R-:W-:-:S03]  /*3cb0*/  FMNMX.FTZ R68, R68, R3, !PT ;  /* 0x0000000344447209 */ /* 0x002fc60007810000 */
[----:B------:R-:W1:Y:S04]  /*3cc0*/  SHFL.BFLY PT, R3, R2, 0x2, 0x1f ;  /* 0x0c401f0002037f89 */ /* 0x000e6800000e0000 */
[----:B------:R-:W2:Y:S01]  /*3cd0*/  SHFL.BFLY PT, R6, R68, 0x1, 0x1f ;  /* 0x0c201f0044067f89 */ /* 0x000ea200000e0000 */
[----:B-1----:R-:W-:Y:S02]  /*3ce0*/  FMNMX.FTZ R2, R2, R3, !PT ;  /* 0x0000000302027209 */ /* 0x002fe40007810000 */
[----:B--2---:R-:W-:-:S03]  /*3cf0*/  FMNMX.FTZ R68, R68, R6, !PT ;  /* 0x0000000644447209 */ /* 0x004fc60007810000 */
[----:B------:R-:W1:Y:S01]  /*3d00*/  SHFL.BFLY PT, R7, R2, 0x1, 0x1f ;  /* 0x0c201f0002077f89 */ /* 0x000e6200000e0000 */
[C---:B------:R-:W-:Y:S01]  /*3d10*/  FSETP.NEU.FTZ.AND P1, PT, R68.reuse, -INF , PT ;  /* 0xff8000004400780b */ /* 0x040fe20003f3d000 */
[----:B------:R-:W-:-:S05]  /*3d20*/  FMUL.FTZ R6, R68, c[0x0][0x2d0] ;  /* 0x0000b40044067a20 */ /* 0x000fca0000410000 */
[----:B------:R-:W-:-:S05]  /*3d30*/  FSEL R6, R6, RZ, P1 ;  /* 0x000000ff06067208 */ /* 0x000fca0000800000 */
[--C-:B------:R-:W-:Y:S02]  /*3d40*/  FFMA.FTZ R3, R8, c[0x0][0x2d0], -R6.reuse ;  /* 0x0000b40008037a23 */ /* 0x100fe40000010806 */
[--C-:B------:R-:W-:Y:S02]  /*3d50*/  FFMA.FTZ R0, R28, c[0x0][0x2d0], -R6.reuse ;  /* 0x0000b4001c007a23 */ /* 0x100fe40000010806 */
[----:B------:R2:W-:Y:S08]  /*3d60*/  MUFU.EX2 R136, R3 ;  /* 0x0000000300887308 */ /* 0x0005f00000000800 */
[----:B------:R3:W-:Y:S01]  /*3d70*/  MUFU.EX2 R203, R0 ;  /* 0x0000000000cb7308 */ /* 0x0007e20000000800 */
[----:B--2---:R-:W-:-:S07]  /*3d80*/  FFMA.FTZ R3, R9, c[0x0][0x2d0], -R6 ;  /* 0x0000b40009037a23 */ /* 0x004fce0000010806 */
[----:B------:R1:W2:Y:S01]  /*3d90*/  MUFU.EX2 R115, R3 ;  /* 0x0000000300737308 */ /* 0x0002a20000000800 */
[----:B---3--:R-:W-:-:S07]  /*3da0*/  FFMA.FTZ R0, R29, c[0x0][0x2d0], -R6 ;  /* 0x0000b4001d007a23 */ /* 0x008fce0000010806 */
[----:B------:R3:W-:Y:S01]  /*3db0*/  MUFU.EX2 R202, R0 ;  /* 0x0000000000ca7308 */ /* 0x0007e20000000800 */
[----:B-1----:R-:W-:Y:S01]  /*3dc0*/  FMNMX.FTZ R3, R2, R7, !PT ;  /* 0x0000000702037209 */ /* 0x002fe20007810000 */
[--C-:B------:R-:W-:Y:S01]  /*3dd0*/  FFMA.FTZ R2, R10, c[0x0][0x2d0], -R6.reuse ;  /* 0x0000b4000a027a23 */ /* 0x100fe20000010806 */
[----:B--2---:R-:W-:Y:S01]  /*3de0*/  F2FP.PACK_AB R8, R115, R136 ;  /* 0x000000887308723e */ /* 0x004fe200000000ff */
[----:B------:R-:W-:Y:S01]  /*3df0*/  FFMA.FTZ R7, R11, c[0x0][0x2d0], -R6 ;  /* 0x0000b4000b077a23 */ /* 0x000fe20000010806 */
[----:B------:R-:W-:-:S03]  /*3e00*/  FSETP.NEU.FTZ.AND P1, PT, R3, -INF , PT ;  /* 0xff8000000300780b */ /* 0x000fc60003f3d000 */
[----:B------:R1:W-:Y:S01]  /*3e10*/  MUFU.EX2 R240, R2 ;  /* 0x0000000200f07308 */ /* 0x0003e20000000800 */
[----:B---3--:R-:W-:-:S07]  /*3e20*/  FFMA.FTZ R0, R30, c[0x0][0x2d0], -R6 ;  /* 0x0000b4001e007a23 */ /* 0x008fce0000010806 */
[----:B------:R2:W3:Y:S01]  /*3e30*/  MUFU.EX2 R139, R7 ;  /* 0x00000007008b7308 */ /* 0x0004e20000000800 */
[----:B-1----:R-:W-:-:S07]  /*3e40*/  FMUL.FTZ R2, R3, c[0x0][0x2d0] ;  /* 0x0000b40003027a20 */ /* 0x002fce0000410000 */
[----:B------:R1:W-:Y:S01]  /*3e50*/  MUFU.EX2 R117, R0 ;  /* 0x0000000000757308 */ /* 0x0003e20000000800 */
[----:B------:R-:W-:Y:S02]  /*3e60*/  FSEL R2, R2, RZ, P1 ;  /* 0x000000ff02027208 */ /* 0x000fe40000800000 */
[----:B------:R-:W-:Y:S01]  /*3e70*/  PLOP3.LUT P1, PT, PT, PT, UP0, 0x40, 0x0 ;  /* 0x000000000000781c */ /* 0x000fe20003f2e808 */
[----:B--2---:R-:W-:Y:S01]  /*3e80*/  IMAD.MOV.U32 R7, RZ, RZ, R138 ;  /* 0x000000ffff077224 */ /* 0x004fe200078e008a */
[----:B---3--:R-:W-:Y:S01]  /*3e90*/  F2FP.PACK_AB R10, R139, R240 ;  /* 0x000000f08b0a723e */ /* 0x008fe200000000ff */
[----:B------:R-:W-:-:S04]  /*3ea0*/  FFMA.FTZ R4, R12, c[0x0][0x2d0], -R2 ;  /* 0x0000b4000c047a23 */ /* 0x000fc80000010802 */
[----:B------:R2:W-:Y:S01]  /*3eb0*/  MUFU.EX2 R200, R4 ;  /* 0x0000000400c87308 */ /* 0x0005e20000000800 */
[----:B-1----:R-:W-:Y:S02]  /*3ec0*/  FFMA.FTZ R0, R31, c[0x0][0x2d0], -R6 ;  /* 0x0000b4001f007a23 */ /* 0x002fe40000010806 */
[----:B------:R-:W-:Y:S05]  /*3ed0*/  LDSM.16.MT88.4 R28, [R221+0x900] ;  /* 0x00090000dd1c783b */ /* 0x000fea0000004200 */
[----:B------:R1:W-:Y:S01]  /*3ee0*/  MUFU.EX2 R5, R0 ;  /* 0x0000000000057308 */ /* 0x0003e20000000800 */
[----:B--2---:R-:W-:-:S07]  /*3ef0*/  FFMA.FTZ R4, R13, c[0x0][0x2d0], -R2 ;  /* 0x0000b4000d047a23 */ /* 0x004fce0000010802 */
[----:B------:R2:W3:Y:S01]  /*3f00*/  MUFU.EX2 R239, R4 ;  /* 0x0000000400ef7308 */ /* 0x0004e20000000800 */
[----:B-1----:R-:W-:-:S07]  /*3f10*/  FFMA.FTZ R0, R32, c[0x0][0x2d0], -R2 ;  /* 0x0000b40020007a23 */ /* 0x002fce0000010802 */
[----:B------:R1:W-:Y:S01]  /*3f20*/  MUFU.EX2 R201, R0 ;  /* 0x0000000000c97308 */ /* 0x0003e20000000800 */
[----:B--2---:R-:W-:Y:S01]  /*3f30*/  FFMA.FTZ R4, R14, c[0x0][0x2d0], -R2 ;  /* 0x0000b4000e047a23 */ /* 0x004fe20000010802 */
[----:B---3--:R-:W-:-:S06]  /*3f40*/  F2FP.PACK_AB R9, R239, R200 ;  /* 0x000000c8ef09723e */ /* 0x008fcc00000000ff */
[----:B------:R2:W-:Y:S01]  /*3f50*/  MUFU.EX2 R119, R4 ;  /* 0x0000000400777308 */ /* 0x0005e20000000800 */
[--C-:B-1----:R-:W-:Y:S02]  /*3f60*/  FFMA.FTZ R0, R33, c[0x0][0x2d0], -R2.reuse ;  /* 0x0000b40021007a23 */ /* 0x102fe40000010802 */
[----:B------:R-:W-:Y:S05]  /*3f70*/  LDSM.16.MT88.4 R32, [R218+0x900] ;  /* 0x00090000da20783b */ /* 0x000fea0000004200 */
[----:B------:R1:W-:Y:S01]  /*3f80*/  MUFU.EX2 R118, R0 ;  /* 0x0000000000767308 */ /* 0x0003e20000000800 */
[--C-:B--2---:R-:W-:Y:S02]  /*3f90*/  FFMA.FTZ R4, R15, c[0x0][0x2d0], -R2.reuse ;  /* 0x0000b4000f047a23 */ /* 0x104fe40000010802 */
[----:B------:R-:W2:Y:S05]  /*3fa0*/  LDSM.16.MT88.4 R12, [R221+0x100] ;  /* 0x00010000dd0c783b */ /* 0x000eaa0000004200 */
[----:B------:R-:W3:Y:S01]  /*3fb0*/  MUFU.EX2 R4, R4 ;  /* 0x0000000400047308 */ /* 0x000ee20000000800 */
[----:B-1----:R-:W-:-:S02]  /*3fc0*/  FFMA.FTZ R0, R69, c[0x0][0x2d0], -R2 ;  /* 0x0000b40045007a23 */ /* 0x002fc40000010802 */
[----:B------:R-:W-:-:S05]  /*3fd0*/  IMAD.MOV.U32 R69, RZ, RZ, R116 ;  /* 0x000000ffff457224 */ /* 0x000fca00078e0074 */
[----:B------:R1:W-:Y:S01]  /*3fe0*/  MUFU.EX2 R198, R0 ;  /* 0x0000000000c67308 */ /* 0x0003e20000000800 */
[----:B---3--:R-:W-:-:S07]  /*3ff0*/  F2FP.PACK_AB R11, R4, R119 ;  /* 0x00000077040b723e */ /* 0x008fce00000000ff */
[C---:B------:R-:W-:Y:S01]  /*4000*/  HMMA.16816.F32 R76, R8.reuse, R20, RZ ;  /* 0x00000014084c723c */ /* 0x040fe200000018ff */
[----:B-1----:R-:W-:Y:S02]  /*4010*/  FFMA.FTZ R0, R70, c[0x0][0x2d0], -R2 ;  /* 0x0000b40046007a23 */ /* 0x002fe40000010802 */
[----:B------:R-:W-:Y:S02]  /*4020*/  IMAD.MOV.U32 R70, RZ, RZ, R137 ;  /* 0x000000ffff467224 */ /* 0x000fe400078e0089 */
[----:B------:R1:W3:Y:S03]  /*4030*/  MUFU.EX2 R197, R0 ;  /* 0x0000000000c57308 */ /* 0x0002e60000000800 */
[C---:B------:R-:W-:Y:S01]  /*4040*/  HMMA.16816.F32 R64, R8.reuse, R22, RZ ;  /* 0x000000160840723c */ /* 0x040fe200000018ff */
[----:B------:R-:W4:Y:S07]  /*4050*/  LDSM.16.MT88.4 R20, [R217+0x4100] ;  /* 0x00410000d914783b */ /* 0x000f2e0000004200 */
[----:B------:R-:W-:Y:S01]  /*4060*/  HMMA.16816.F32 R60, R8, R16, RZ ;  /* 0x00000010083c723c */ /* 0x000fe200000018ff */
[----:B-1----:R-:W-:-:S02]  /*4070*/  FFMA.FTZ R0, R71, c[0x0][0x2d0], -R6 ;  /* 0x0000b40047007a23 */ /* 0x002fc40000010806 */
[----:B------:R-:W-:-:S05]  /*4080*/  IMAD.MOV.U32 R71, RZ, RZ, R139 ;  /* 0x000000ffff477224 */ /* 0x000fca00078e008b */
[C---:B------:R-:W-:Y:S01]  /*4090*/  HMMA.16816.F32 R56, R8.reuse, R18, RZ ;  /* 0x000000120838723c */ /* 0x040fe200000018ff */
[----:B------:R-:W1:Y:S01]  /*40a0*/  LDSM.16.MT88.4 R16, [R221+0x4100] ;  /* 0x00410000dd10783b */ /* 0x000e620000004200 */
[----:B------:R5:W-:Y:S06]  /*40b0*/  MUFU.EX2 R248, R0 ;  /* 0x0000000000f87308 */ /* 0x000bec0000000800 */
[C---:B--2---:R-:W-:Y:S08]  /*40c0*/  HMMA.16816.F32 R48, R8.reuse, R12, RZ ;  /* 0x0000000c0830723c */ /* 0x044ff000000018ff */
[----:B------:R-:W-:Y:S01]  /*40d0*/  HMMA.16816.F32 R44, R8, R14, RZ ;  /* 0x0000000e082c723c */ /* 0x000fe200000018ff */
[----:B------:R-:W2:Y:S01]  /*40e0*/  LDSM.16.MT88.4 R12, [R220+0x4100] ;  /* 0x00410000dc0c783b */ /* 0x000ea20000004200 */
[----:B-----5:R-:W-:-:S04]  /*40f0*/  FFMA.FTZ R0, R89, c[0x0][0x2d0], -R6 ;  /* 0x0000b40059007a23 */ /* 0x020fc80000010806 */
[----:B------:R5:W1:Y:S02]  /*4100*/  MUFU.EX2 R246, R0 ;  /* 0x0000000000f67308 */ /* 0x000a640000000800 */
[C---:B------:R-:W-:Y:S08]  /*4110*/  HMMA.16816.F32 R52, R8.reuse, R24, RZ ;  /* 0x000000180834723c */ /* 0x040ff000000018ff */
[----:B------:R-:W-:Y:S01]  /*4120*/  HMMA.16816.F32 R72, R8, R26, RZ ;  /* 0x0000001a0848723c */ /* 0x000fe200000018ff */
[----:B------:R-:W2:Y:S01]  /*4130*/  LDSM.16.MT88.4 R24, [R220+0x900] ;  /* 0x00090000dc18783b */ /* 0x000ea20000004200 */
[----:B-----5:R-:W-:-:S06]  /*4140*/  FFMA.FTZ R0, R88, c[0x0][0x2d0], -R6 ;  /* 0x0000b40058007a23 */ /* 0x020fcc0000010806 */
[C---:B------:R-:W-:Y:S01]  /*4150*/  HMMA.16816.F32 R104, R8.reuse, R40, RZ ;  /* 0x000000280868723c */ /* 0x040fe200000018ff */
[----:B------:R5:W-:Y:S07]  /*4160*/  MUFU.EX2 R243, R0 ;  /* 0x0000000000f37308 */ /* 0x000bee0000000800 */
[C---:B------:R-:W-:Y:S01]  /*4170*/  HMMA.16816.F32 R108, R8.reuse, R42, RZ ;  /* 0x0000002a086c723c */ /* 0x040fe200000018ff */
[----:B------:R-:W3:Y:S07]  /*4180*/  LDSM.16.MT88.4 R40, [R218+0x4900] ;  /* 0x00490000da28783b */ /* 0x000eee0000004200 */
[----:B----4-:R-:W-:Y:S01]  /*4190*/  HMMA.16816.F32 R80, R8, R20, RZ ;  /* 0x000000140850723c */ /* 0x010fe200000018ff */
[----:B-----5:R-:W-:-:S04]  /*41a0*/  FFMA.FTZ R0, R90, c[0x0][0x2d0], -R6 ;  /* 0x0000b4005a007a23 */ /* 0x020fc80000010806 */
[----:B------:R4:W5:Y:S03]  /*41b0*/  MUFU.EX2 R247, R0 ;  /* 0x0000000000f77308 */ /* 0x0009660000000800 */
[C---:B------:R-:W-:Y:S01]  /*41c0*/  HMMA.16816.F32 R84, R8.reuse, R22, RZ ;  /* 0x000000160854723c */ /* 0x040fe200000018ff */
[----:B------:R-:W3:Y:S07]  /*41d0*/  LDSM.16.MT88.4 R20, [R217+0x4900] ;  /* 0x00490000d914783b */ /* 0x000eee0000004200 */
[----:B-1----:R-:W-:Y:S01]  /*41e0*/  HMMA.16816.F32 R100, R8, R16, RZ ;  /* 0x000000100864723c */ /* 0x002fe200000018ff */
[----:B----4-:R-:W-:-:S07]  /*41f0*/  FFMA.FTZ R0, R91, c[0x0][0x2d0], -R2 ;  /* 0x0000b4005b007a23 */ /* 0x010fce0000010802 */
[C---:B------:R-:W-:Y:S01]  /*4200*/  HMMA.16816.F32 R96, R8.reuse, R18, RZ ;  /* 0x000000120860723c */ /* 0x040fe200000018ff */
[----:B------:R-:W1:Y:S01]  /*4210*/  LDSM.16.MT88.4 R16, [R221+0x4900] ;  /* 0x00490000dd10783b */ /* 0x000e620000004200 */
[----:B------:R4:W-:Y:S06]  /*4220*/  MUFU.EX2 R242, R0 ;  /* 0x0000000000f27308 */ /* 0x0009ec0000000800 */
[C---:B--2---:R-:W-:Y:S08]  /*4230*/  HMMA.16816.F32 R124, R8.reuse, R12, RZ ;  /* 0x0000000c087c723c */ /* 0x044ff000000018ff */
[----:B------:R-:W-:Y:S01]  /*4240*/  HMMA.16816.F32 R92, R8, R14, RZ ;  /* 0x0000000e085c723c */ /* 0x000fe200000018ff */
[----:B------:R-:W2:Y:S01]  /*4250*/  LDSM.16.MT88.4 R12, [R220+0x4900] ;  /* 0x00490000dc0c783b */ /* 0x000ea20000004200 */
[----:B----4-:R-:W-:-:S04]  /*4260*/  FFMA.FTZ R0, R112, c[0x0][0x2d0], -R2 ;  /* 0x0000b40070007a23 */ /* 0x010fc80000010802 */
[----:B------:R4:W1:Y:S01]  /*4270*/  MUFU.EX2 R241, R0 ;  /* 0x0000000000f17308 */ /* 0x0008620000000800 */
[----:B------:R-:W-:Y:S02]  /*4280*/  F2FP.PACK_AB R8, R202, R203 ;  /* 0x000000cbca08723e */ /* 0x000fe400000000ff */
[----:B------:R-:W-:Y:S02]  /*4290*/  F2FP.PACK_AB R10, R5, R117 ;  /* 0x00000075050a723e */ /* 0x000fe400000000ff */
[----:B------:R-:W-:Y:S02]  /*42a0*/  F2FP.PACK_AB R9, R118, R201 ;  /* 0x000000c97609723e */ /* 0x000fe400000000ff */
[----:B---3--:R-:W-:-:S07]  /*42b0*/  F2FP.PACK_AB R11, R197, R198 ;  /* 0x000000c6c50b723e */ /* 0x008fce00000000ff */
[----:B------:R-:W-:Y:S01]  /*42c0*/  HMMA.16816.F32 R152, R8, R36, R76 ;  /* 0x000000240898723c */ /* 0x000fe2000000184c */
[----:B----4-:R-:W-:-:S07]  /*42d0*/  FFMA.FTZ R0, R113, c[0x0][0x2d0], -R2 ;  /* 0x0000b40071007a23 */ /* 0x010fce0000010802 */
[C---:B------:R-:W-:Y:S01]  /*42e0*/  HMMA.16816.F32 R132, R8.reuse, R38, R64 ;  /* 0x000000260884723c */ /* 0x040fe20000001840 */
[----:B------:R-:W3:Y:S07]  /*42f0*/  LDSM.16.MT88.4 R36, [R217+0x1100] ;  /* 0x00110000d924783b */ /* 0x000eee0000004200 */
[C---:B------:R-:W-:Y:S08]  /*4300*/  HMMA.16816.F32 R120, R8.reuse, R32, R60 ;  /* 0x000000200878723c */ /* 0x040ff0000000183c */
[C---:B------:R-:W-:Y:S08]  /*4310*/  HMMA.16816.F32 R60, R8.reuse, R28, R48 ;  /* 0x0000001c083c723c */ /* 0x040ff00000001830 */
[C---:B------:R-:W-:Y:S07]  /*4320*/  HMMA.16816.F32 R48, R8.reuse, R24, R52 ;  /* 0x000000180830723c */ /* 0x040fee0000001834 */
[----:B------:R-:W-:Y:S01]  /*4330*/  IMAD.MOV.U32 R55, RZ, RZ, R136 ;  /* 0x000000ffff377224 */ /* 0x000fe200078e0088 */
[----:B------:R-:W-:Y:S01]  /*4340*/  HMMA.16816.F32 R64, R8, R34, R56 ;  /* 0x000000220840723c */ /* 0x000fe20000001838 */
[----:B------:R-:W-:Y:S01]  /*4350*/  IMAD.MOV.U32 R54, RZ, RZ, R119 ;  /* 0x000000ffff367224 */ /* 0x000fe200078e0077 */
[----:B------:R-:W-:Y:S01]  /*4360*/  LDSM.16.MT88.4 R32, [R218+0x1100] ;  /* 0x00110000da20783b */ /* 0x000fe20000004200 */
[----:B------:R-:W-:-:S02]  /*4370*/  IMAD.MOV.U32 R53, RZ, RZ, R118 ;  /* 0x000000ffff357224 */ /* 0x000fc400078e0076 */
[----:B------:R-:W-:-:S03]  /*4380*/  IMAD.MOV.U32 R52, RZ, RZ, R117 ;  /* 0x000000ffff347224 */ /* 0x000fc600078e0075 */
[C---:B------:R-:W-:Y:S07]  /*4390*/  HMMA.16816.F32 R136, R8.reuse, R40, R104 ;  /* 0x000000280888723c */ /* 0x040fee0000001868 */
[----:B------:R-:W-:Y:S01]  /*43a0*/  IMAD.MOV.U32 R105, RZ, RZ, R240 ;  /* 0x000000ffff697224 */ /* 0x000fe200078e00f0 */
[----:B------:R-:W-:Y:S01]  /*43b0*/  HMMA.16816.F32 R56, R8, R26, R72 ;  /* 0x0000001a0838723c */ /* 0x000fe20000001848 */
[----:B------:R4:W-:Y:S01]  /*43c0*/  MUFU.EX2 R240, R0 ;  /* 0x0000000000f07308 */ /* 0x0009e20000000800 */
[----:B------:R-:W-:Y:S01]  /*43d0*/  IMAD.MOV.U32 R106, RZ, RZ, R239 ;  /* 0x000000ffff6a7224 */ /* 0x000fe200078e00ef */
[----:B------:R-:W-:Y:S01]  /*43e0*/  LDSM.16.MT88.4 R24, [R221+0x1100] ;  /* 0x00110000dd18783b */ /* 0x000fe20000004200 */
[----:B------:R-:W-:-:S04]  /*43f0*/  IMAD.MOV.U32 R107, RZ, RZ, R115 ;  /* 0x000000ffff6b7224 */ /* 0x000fc800078e0073 */
[C---:B------:R-:W-:Y:S01]  /*4400*/  HMMA.16816.F32 R44, R8.reuse, R30, R44 ;  /* 0x0000001e082c723c */ /* 0x040fe2000000182c */
[----:B------:R-:W2:Y:S07]  /*4410*/  LDSM.16.MT88.4 R28, [R220+0x1100] ;  /* 0x00110000dc1c783b */ /* 0x000eae0000004200 */
[----:B------:R-:W-:Y:S01]  /*4420*/  HMMA.16816.F32 R76, R8, R20, R80 ;  /* 0x00000014084c723c */ /* 0x000fe20000001850 */
[----:B----4-:R-:W-:-:S04]  /*4430*/  FFMA.FTZ R0, R114, c[0x0][0x2d0], -R2 ;  /* 0x0000b40072007a23 */ /* 0x010fc80000010802 */
[----:B------:R4:W1:Y:S03]  /*4440*/  MUFU.EX2 R239, R0 ;  /* 0x0000000000ef7308 */ /* 0x0008660000000800 */
[C---:B------:R-:W-:Y:S01]  /*4450*/  HMMA.16816.F32 R116, R8.reuse, R22, R84 ;  /* 0x000000160874723c */ /* 0x040fe20000001854 */
[----:B------:R-:W3:Y:S07]  /*4460*/  LDSM.16.MT88.4 R20, [R217+0x5100] ;  /* 0x00510000d914783b */ /* 0x000eee0000004200 */
[----:B------:R-:W-:Y:S01]  /*4470*/  HMMA.16816.F32 R128, R8, R42, R108 ;  /* 0x0000002a0880723c */ /* 0x000fe2000000186c */
[----:B----4-:R-:W-:-:S02]  /*4480*/  FFMA.FTZ R0, R149, c[0x0][0x2d0], -R6 ;  /* 0x0000b40095007a23 */ /* 0x010fc40000010806 */
[----:B------:R-:W-:-:S05]  /*4490*/  IMAD.MOV.U32 R149, RZ, RZ, R199 ;  /* 0x000000ffff957224 */ /* 0x000fca00078e00c7 */
[C---:B-1----:R-:W-:Y:S08]  /*44a0*/  HMMA.16816.F32 R112, R8.reuse, R16, R100 ;  /* 0x000000100870723c */ /* 0x042ff00000001864 */
[C---:B------:R-:W-:Y:S01]  /*44b0*/  HMMA.16816.F32 R84, R8.reuse, R18, R96 ;  /* 0x000000120854723c */ /* 0x040fe20000001860 */
[----:B------:R-:W1:Y:S07]  /*44c0*/  LDSM.16.MT88.4 R16, [R221+0x5100] ;  /* 0x00510000dd10783b */ /* 0x000e6e0000004200 */
[C---:B--2---:R-:W-:Y:S07]  /*44d0*/  HMMA.16816.F32 R80, R8.reuse, R12, R124 ;  /* 0x0000000c0850723c */ /* 0x044fee000000187c */
[----:B------:R-:W-:Y:S01]  /*44e0*/  IMAD.MOV.U32 R127, RZ, RZ, R52 ;  /* 0x000000ffff7f7224 */ /* 0x000fe200078e0034 */
[----:B------:R-:W-:Y:S01]  /*44f0*/  HMMA.16816.F32 R72, R8, R14, R92 ;  /* 0x0000000e0848723c */ /* 0x000fe2000000185c */
[----:B------:R-:W-:Y:S01]  /*4500*/  LDSM.16.MT88.4 R12, [R220+0x5100] ;  /* 0x00510000dc0c783b */ /* 0x000fe20000004200 */
[----:B------:R-:W-:-:S02]  /*4510*/  IMAD.MOV.U32 R126, RZ, RZ, R55 ;  /* 0x000000ffff7e7224 */ /* 0x000fc400078e0037 */
[----:B------:R-:W-:Y:S02]  /*4520*/  IMAD.MOV.U32 R124, RZ, RZ, R106 ;  /* 0x000000ffff7c7224 */ /* 0x000fe400078e006a */
[----:B------:R-:W-:Y:S01]  /*4530*/  IMAD.MOV.U32 R125, RZ, RZ, R107 ;  /* 0x000000ffff7d7224 */ /* 0x000fe200078e006b */
[----:B------:R-:W-:Y:S02]  /*4540*/  F2FP.PACK_AB R8, R246, R248 ;  /* 0x000000f8f608723e */ /* 0x000fe400000000ff */
[----:B-----5:R-:W-:Y:S02]  /*4550*/  F2FP.PACK_AB R10, R247, R243 ;  /* 0x000000f3f70a723e */ /* 0x020fe400000000ff */
[----:B------:R-:W-:Y:S02]  /*4560*/  F2FP.PACK_AB R9, R241, R242 ;  /* 0x000000f2f109723e */ /* 0x000fe400000000ff */
[----:B------:R-:W-:-:S07]  /*4570*/  F2FP.PACK_AB R11, R239, R240 ;  /* 0x000000f0ef0b723e */ /* 0x000fce00000000ff */
[C---:B---3--:R-:W-:Y:S07]  /*4580*/  HMMA.16816.F32 R96, R8.reuse, R38, R132 ;  /* 0x000000260860723c */ /* 0x048fee0000001884 */
[----:B------:R-:W-:Y:S01]  /*4590*/  IMAD.MOV.U32 R134, RZ, RZ, R203 ;  /* 0x000000ffff867224 */ /* 0x000fe200078e00cb */
[----:B------:R-:W-:Y:S01]  /*45a0*/  HMMA.16816.F32 R88, R8, R36, R152 ;  /* 0x000000240858723c */ /* 0x000fe20000001898 */
[----:B------:R2:W-:Y:S01]  /*45b0*/  MUFU.EX2 R203, R0 ;  /* 0x0000000000cb7308 */ /* 0x0005e20000000800 */
[----:B------:R-:W-:Y:S01]  /*45c0*/  IMAD.MOV.U32 R132, RZ, RZ, R201 ;  /* 0x000000ffff847224 */ /* 0x000fe200078e00c9 */
[----:B------:R-:W3:Y:S01]  /*45d0*/  LDSM.16.MT88.4 R36, [R218+0x5100] ;  /* 0x00510000da24783b */ /* 0x000ee20000004200 */
[----:B------:R-:W-:-:S02]  /*45e0*/  IMAD.MOV.U32 R133, RZ, RZ, R202 ;  /* 0x000000ffff857224 */ /* 0x000fc400078e00ca */
[----:B------:R-:W-:Y:S02]  /*45f0*/  IMAD.MOV.U32 R135, RZ, RZ, R4 ;  /* 0x000000ffff877224 */ /* 0x000fe400078e0004 */
[----:B------:R-:W-:Y:S01]  /*4600*/  IMAD.MOV.U32 R152, RZ, RZ, R71 ;  /* 0x000000ffff987224 */ /* 0x000fe200078e0047 */
[C---:B------:R-:W-:Y:S01]  /*4610*/  HMMA.16816.F32 R40, R8.reuse, R30, R56 ;  /* 0x0000001e0828723c */ /* 0x040fe20000001838 */
[----:B------:R-:W-:Y:S02]  /*4620*/  IMAD.MOV.U32 R71, RZ, RZ, R200 ;  /* 0x000000ffff477224 */ /* 0x000fe400078e00c8 */
[----:B------:R-:W-:Y:S02]  /*4630*/  IMAD.MOV.U32 R154, RZ, RZ, R53 ;  /* 0x000000ffff9a7224 */ /* 0x000fe400078e0035 */
[----:B------:R-:W-:Y:S02]  /*4640*/  IMAD.MOV.U32 R153, RZ, RZ, R54 ;  /* 0x000000ffff997224 */ /* 0x000fe400078e0036 */
[----:B------:R-:W-:Y:S01]  /*4650*/  IMAD.MOV.U32 R155, RZ, RZ, R105 ;  /* 0x000000ffff9b7224 */ /* 0x000fe200078e0069 */
[----:B------:R-:W-:Y:S01]  /*4660*/  HMMA.16816.F32 R52, R8, R26, R44 ;  /* 0x0000001a0834723c */ /* 0x000fe2000000182c */
[----:B--2---:R-:W-:-:S02]  /*4670*/  FFMA.FTZ R0, R151, c[0x0][0x2d0], -R6 ;  /* 0x0000b40097007a23 */ /* 0x004fc40000010806 */
[----:B------:R-:W-:Y:S02]  /*4680*/  IMAD.MOV.U32 R151, RZ, RZ, R198 ;  /* 0x000000ffff977224 */ /* 0x000fe400078e00c6 */
[----:B------:R2:W4:Y:S03]  /*4690*/  MUFU.EX2 R201, R0 ;  /* 0x0000000000c97308 */ /* 0x0005260000000800 */
[C---:B------:R-:W-:Y:S01]  /*46a0*/  HMMA.16816.F32 R44, R8.reuse, R28, R48 ;  /* 0x0000001c082c723c */ /* 0x040fe20000001830 */
[----:B------:R-:W5:Y:S06]  /*46b0*/  LDSM.16.MT88.4 R28, [R217+0x1900] ;  /* 0x00190000d91c783b */ /* 0x000f6c0000004200 */
[----:B------:R-:W-:Y:S01]  /*46c0*/  IMAD.MOV.U32 R51, RZ, RZ, R197 ;  /* 0x000000ffff337224 */ /* 0x000fe200078e00c5 */
[----:B------:R-:W-:Y:S01]  /*46d0*/  HMMA.16816.F32 R60, R8, R24, R60 ;  /* 0x00000018083c723c */ /* 0x000fe2000000183c */
[----:B------:R-:W3:Y:S01]  /*46e0*/  LDSM.16.MT88.4 R24, [R218+0x1900] ;  /* 0x00190000da18783b */ /* 0x000ee20000004200 */
[----:B--2---:R-:W-:-:S06]  /*46f0*/  FFMA.FTZ R0, R150, c[0x0][0x2d0], -R6 ;  /* 0x0000b40096007a23 */ /* 0x004fcc0000010806 */
[C---:B------:R-:W-:Y:S01]  /*4700*/  HMMA.16816.F32 R104, R8.reuse, R32, R120 ;  /* 0x000000200868723c */ /* 0x040fe20000001878 */
[----:B------:R2:W-:Y:S07]  /*4710*/  MUFU.EX2 R200, R0 ;  /* 0x0000000000c87308 */ /* 0x0005ee0000000800 */
[C---:B------:R-:W-:Y:S01]  /*4720*/  HMMA.16816.F32 R92, R8.reuse, R34, R64 ;  /* 0x00000022085c723c */ /* 0x040fe20000001840 */
[----:B------:R-:W-:Y:S07]  /*4730*/  LDSM.16.MT88.4 R32, [R220+0x1900] ;  /* 0x00190000dc20783b */ /* 0x000fee0000004200 */
[----:B------:R-:W-:Y:S01]  /*4740*/  HMMA.16816.F32 R100, R8, R20, R76 ;  /* 0x000000140864723c */ /* 0x000fe2000000184c */
[----:B--2---:R-:W-:-:S04]  /*4750*/  FFMA.FTZ R0, R156, c[0x0][0x2d0], -R6 ;  /* 0x0000b4009c007a23 */ /* 0x004fc80000010806 */
[----:B------:R2:W2:Y:S03]  /*4760*/  MUFU.EX2 R202, R0 ;  /* 0x0000000000ca7308 */ /* 0x0004a60000000800 */
[C---:B------:R-:W-:Y:S01]  /*4770*/  HMMA.16816.F32 R108, R8.reuse, R22, R116 ;  /* 0x00000016086c723c */ /* 0x040fe20000001874 */
[----:B------:R-:W4:Y:S07]  /*4780*/  LDSM.16.MT88.4 R20, [R221+0x1900] ;  /* 0x00190000dd14783b */ /* 0x000f2e0000004200 */
[----:B-1----:R-:W-:Y:S01]  /*4790*/  HMMA.16816.F32 R120, R8, R16, R112 ;  /* 0x000000100878723c */ /* 0x002fe20000001870 */
[----:B--2---:R-:W-:-:S07]  /*47a0*/  FFMA.FTZ R0, R158, c[0x0][0x2d0], -R2 ;  /* 0x0000b4009e007a23 */ /* 0x004fce0000010802 */
[C---:B---3--:R-:W-:Y:S01]  /*47b0*/  HMMA.16816.F32 R136, R8.reuse, R36, R136 ;  /* 0x000000240888723c */ /* 0x048fe20000001888 */
[----:B------:R1:W-:Y:S07]  /*47c0*/  MUFU.EX2 R199, R0 ;  /* 0x0000000000c77308 */ /* 0x0003ee0000000800 */
[C---:B------:R-:W-:Y:S08]  /*47d0*/  HMMA.16816.F32 R128, R8.reuse, R38, R128 ;  /* 0x000000260880723c */ /* 0x040ff00000001880 */
[C---:B------:R-:W-:Y:S01]  /*47e0*/  HMMA.16816.F32 R116, R8.reuse, R18, R84 ;  /* 0x000000120874723c */ /* 0x040fe20000001854 */
[--C-:B-1----:R-:W-:Y:S01]  /*47f0*/  FFMA.FTZ R0, R157, c[0x0][0x2d0], -R2.reuse ;  /* 0x0000b4009d007a23 */ /* 0x102fe20000010802 */
[----:B------:R-:W-:Y:S03]  /*4800*/  LDSM.16.MT88.4 R16, [R217+0x2100] ;  /* 0x00210000d910783b */ /* 0x000fe60000004200 */
[----:B------:R1:W2:Y:S03]  /*4810*/  MUFU.EX2 R198, R0 ;  /* 0x0000000000c67308 */ /* 0x0002a60000000800 */
[C---:B------:R-:W-:Y:S08]  /*4820*/  HMMA.16816.F32 R112, R8.reuse, R12, R80 ;  /* 0x0000000c0870723c */ /* 0x040ff00000001850 */
[----:B------:R-:W-:Y:S01]  /*4830*/  HMMA.16816.F32 R72, R8, R14, R72 ;  /* 0x0000000e0848723c */ /* 0x000fe20000001848 */
[----:B------:R-:W3:Y:S01]  /*4840*/  LDSM.16.MT88.4 R12, [R217+0x5900] ;  /* 0x00590000d90c783b */ /* 0x000ee20000004200 */
[----:B-1----:R-:W-:-:S05]  /*4850*/  FFMA.FTZ R0, R159, c[0x0][0x2d0], -R2 ;  /* 0x0000b4009f007a23 */ /* 0x002fca0000010802 */
[----:B----4-:R-:W-:Y:S01]  /*4860*/  F2FP.PACK_AB R8, R201, R203 ;  /* 0x000000cbc908723e */ /* 0x010fe200000000ff */
[----:B------:R1:W-:Y:S01]  /*4870*/  MUFU.EX2 R4, R0 ;  /* 0x0000000000047308 */ /* 0x0003e20000000800 */
[----:B------:R-:W-:Y:S02]  /*4880*/  F2FP.PACK_AB R10, R202, R200 ;  /* 0x000000c8ca0a723e */ /* 0x000fe400000000ff */
[----:B--2---:R-:W-:Y:S01]  /*4890*/  F2FP.PACK_AB R9, R198, R199 ;  /* 0x000000c7c609723e */ /* 0x004fe200000000ff */
[----:B-1----:R-:W-:-:S04]  /*48a0*/  FFMA.FTZ R0, R160, c[0x0][0x2d0], -R2 ;  /* 0x0000b400a0007a23 */ /* 0x002fc80000010802 */
[----:B------:R-:W1:Y:S02]  /*48b0*/  MUFU.EX2 R197, R0 ;  /* 0x0000000000c57308 */ /* 0x000e640000000800 */
[----:B-1----:R-:W-:Y:S01]  /*48c0*/  F2FP.PACK_AB R11, R197, R4 ;  /* 0x00000004c50b723e */ /* 0x002fe200000000ff */
[----:B------:R-:W-:Y:S02]  /*48d0*/  FFMA.FTZ R0, R162, c[0x0][0x2d0], -R6 ;  /* 0x0000b400a2007a23 */ /* 0x000fe40000010806 */
[----:B------:R-:W-:-:S03]  /*48e0*/  IMAD.MOV.U32 R162, RZ, RZ, R51 ;  /* 0x000000ffffa27224 */ /* 0x000fc600078e0033 */
[----:B------:R1:W-:Y:S01]  /*48f0*/  MUFU.EX2 R160, R0 ;  /* 0x0000000000a07308 */ /* 0x0003e20000000800 */
[C---:B-----5:R-:W-:Y:S08]  /*4900*/  HMMA.16816.F32 R80, R8.reuse, R28, R88 ;  /* 0x0000001c0850723c */ /* 0x060ff00000001858 */
[----:B------:R-:W-:Y:S01]  /*4910*/  HMMA.16816.F32 R76, R8, R30, R96 ;  /* 0x0000001e084c723c */ /* 0x000fe20000001860 */
[----:B------:R-:W2:Y:S01]  /*4920*/  LDSM.16.MT88.4 R28, [R218+0x5900] ;  /* 0x00590000da1c783b */ /* 0x000ea20000004200 */
[----:B-1----:R-:W-:-:S06]  /*4930*/  FFMA.FTZ R0, R163, c[0x0][0x2d0], -R6 ;  /* 0x0000b400a3007a23 */ /* 0x002fcc0000010806 */
[C---:B------:R-:W-:Y:S01]  /*4940*/  HMMA.16816.F32 R64, R8.reuse, R24, R104 ;  /* 0x000000180840723c */ /* 0x040fe20000001868 */
[----:B------:R-:W-:Y:S01]  /*4950*/  IMAD.MOV.U32 R163, RZ, RZ, R151 ;  /* 0x000000ffffa37224 */ /* 0x000fe200078e0097 */
[----:B------:R1:W4:Y:S06]  /*4960*/  MUFU.EX2 R159, R0 ;  /* 0x00000000009f7308 */ /* 0x00032c0000000800 */
[C---:B------:R-:W-:Y:S01]  /*4970*/  HMMA.16816.F32 R56, R8.reuse, R26, R92 ;  /* 0x0000001a0838723c */ /* 0x040fe2000000185c */
[----:B------:R-:W5:Y:S07]  /*4980*/  LDSM.16.MT88.4 R24, [R221+0x5900] ;  /* 0x00590000dd18783b */ /* 0x000f6e0000004200 */
[----:B------:R-:W-:Y:S01]  /*4990*/  HMMA.16816.F32 R60, R8, R20, R60 ;  /* 0x00000014083c723c */ /* 0x000fe2000000183c */
[----:B-1----:R-:W-:-:S02]  /*49a0*/  FFMA.FTZ R0, R161, c[0x0][0x2d0], -R6 ;  /* 0x0000b400a1007a23 */ /* 0x002fc40000010806 */
[----:B------:R-:W-:Y:S02]  /*49b0*/  IMAD.MOV.U32 R161, RZ, RZ, R149 ;  /* 0x000000ffffa17224 */ /* 0x000fe400078e0095 */
[----:B------:R1:W-:Y:S01]  /*49c0*/  MUFU.EX2 R157, R0 ;  /* 0x00000000009d7308 */ /* 0x0003e20000000800 */
[----:B------:R-:W-:Y:S02]  /*49d0*/  IMAD.MOV.U32 R149, RZ, RZ, R132 ;  /* 0x000000ffff957224 */ /* 0x000fe400078e0084 */
[----:B------:R-:W-:Y:S01]  /*49e0*/  HMMA.16816.F32 R52, R8, R22, R52 ;  /* 0x000000160834723c */ /* 0x000fe20000001834 */
[----:B------:R-:W4:Y:S01]  /*49f0*/  LDSM.16.MT88.4 R20, [R220+0x5900] ;  /* 0x00590000dc14783b */ /* 0x000f220000004200 */
[----:B------:R-:W-:Y:S02]  /*4a00*/  IMAD.MOV.U32 R132, RZ, RZ, R133 ;  /* 0x000000ffff847224 */ /* 0x000fe400078e0085 */
[----:B------:R-:W-:Y:S02]  /*4a10*/  IMAD.MOV.U32 R133, RZ, RZ, R134 ;  /* 0x000000ffff857224 */ /* 0x000fe400078e0086 */
[----:B------:R-:W-:-:S02]  /*4a20*/  IMAD.MOV.U32 R134, RZ, RZ, R135 ;  /* 0x000000ffff867224 */ /* 0x000fc400078e0087 */
[C---:B------:R-:W-:Y:S01]  /*4a30*/  HMMA.16816.F32 R48, R8.reuse, R32, R44 ;  /* 0x000000200830723c */ /* 0x040fe2000000182c */
[----:B------:R-:W-:Y:S02]  /*4a40*/  IMAD.MOV.U32 R135, RZ, RZ, R152 ;  /* 0x000000ffff877224 */ /* 0x000fe400078e0098 */
[----:B------:R-:W-:Y:S02]  /*4a50*/  IMAD.MOV.U32 R152, RZ, RZ, R153 ;  /* 0x000000ffff987224 */ /* 0x000fe400078e0099 */
[----:B------:R-:W-:Y:S02]  /*4a60*/  IMAD.MOV.U32 R153, RZ, RZ, R154 ;  /* 0x000000ffff997224 */ /* 0x000fe400078e009a */
[----:B-1----:R-:W-:Y:S01]  /*4a70*/  FFMA.FTZ R0, R164, c[0x0][0x2d0], -R6 ;  /* 0x0000b400a4007a23 */ /* 0x002fe20000010806 */
[----:B------:R-:W-:Y:S01]  /*4a80*/  HMMA.16816.F32 R36, R8, R34, R40 ;  /* 0x000000220824723c */ /* 0x000fe20000001828 */
[----:B------:R-:W-:Y:S01]  /*4a90*/  IMAD.MOV.U32 R154, RZ, RZ, R155 ;  /* 0x000000ffff9a7224 */ /* 0x000fe200078e009b */
[----:B------:R-:W-:Y:S01]  /*4aa0*/  LDSM.16.MT88.4 R32, [R221+0x2100] ;  /* 0x00210000dd20783b */ /* 0x000fe20000004200 */
[----:B------:R1:W1:Y:S01]  /*4ab0*/  MUFU.EX2 R158, R0 ;  /* 0x00000000009e7308 */ /* 0x0002620000000800 */
[----:B------:R-:W-:-:S04]  /*4ac0*/  IMAD.MOV.U32 R164, RZ, RZ, R127 ;  /* 0x000000ffffa47224 */ /* 0x000fc800078e007f */
[C---:B---3--:R-:W-:Y:S08]  /*4ad0*/  HMMA.16816.F32 R44, R8.reuse, R12, R100 ;  /* 0x0000000c082c723c */ /* 0x048ff00000001864 */
[----:B------:R-:W-:Y:S01]  /*4ae0*/  HMMA.16816.F32 R40, R8, R14, R108 ;  /* 0x0000000e0828723c */ /* 0x000fe2000000186c */
[----:B------:R-:W3:Y:S01]  /*4af0*/  LDSM.16.MT88.4 R12, [R218+0x2100] ;  /* 0x00210000da0c783b */ /* 0x000ee20000004200 */
[----:B-1----:R-:W-:-:S02]  /*4b00*/  FFMA.FTZ R0, R165, c[0x0][0x2d0], -R2 ;  /* 0x0000b400a5007a23 */ /* 0x002fc40000010802 */
[----:B------:R-:W-:Y:S02]  /*4b10*/  IMAD.MOV.U32 R165, RZ, RZ, R153 ;  /* 0x000000ffffa57224 */ /* 0x000fe400078e0099 */
[----:B------:R1:W-:Y:S02]  /*4b20*/  MUFU.EX2 R156, R0 ;  /* 0x00000000009c7308 */ /* 0x0003e40000000800 */
[C---:B--2---:R-:W-:Y:S07]  /*4b30*/  HMMA.16816.F32 R84, R8.reuse, R28, R136 ;  /* 0x0000001c0854723c */ /* 0x044fee0000001888 */
[----:B------:R-:W-:Y:S01]  /*4b40*/  IMAD.MOV.U32 R136, RZ, RZ, R135 ;  /* 0x000000ffff887224 */ /* 0x000fe200078e0087 */
[----:B------:R-:W-:Y:S01]  /*4b50*/  HMMA.16816.F32 R104, R8, R30, R128 ;  /* 0x0000001e0868723c */ /* 0x000fe20000001880 */
[----:B------:R-:W2:Y:S01]  /*4b60*/  LDSM.16.MT88.4 R28, [R220+0x2100] ;  /* 0x00210000dc1c783b */ /* 0x000ea20000004200 */
[----:B------:R-:W-:-:S02]  /*4b70*/  IMAD.MOV.U32 R137, RZ, RZ, R134 ;  /* 0x000000ffff897224 */ /* 0x000fc400078e0086 */
[----:B------:R-:W-:Y:S02]  /*4b80*/  IMAD.MOV.U32 R138, RZ, RZ, R133 ;  /* 0x000000ffff8a7224 */ /* 0x000fe400078e0085 */
[----:B------:R-:W-:Y:S02]  /*4b90*/  IMAD.MOV.U32 R139, RZ, RZ, R149 ;  /* 0x000000ffff8b7224 */ /* 0x000fe400078e0095 */
[----:B-1----:R-:W-:Y:S01]  /*4ba0*/  FFMA.FTZ R0, R167, c[0x0][0x2d0], -R2 ;  /* 0x0000b400a7007a23 */ /* 0x002fe20000010802 */
[----:B-----5:R-:W-:Y:S01]  /*4bb0*/  HMMA.16816.F32 R120, R8, R24, R120 ;  /* 0x000000180878723c */ /* 0x020fe20000001878 */
[----:B------:R-:W-:Y:S02]  /*4bc0*/  IMAD.MOV.U32 R129, RZ, RZ, R126 ;  /* 0x000000ffff817224 */ /* 0x000fe400078e007e */
[----:B------:R1:W5:Y:S01]  /*4bd0*/  MUFU.EX2 R155, R0 ;  /* 0x00000000009b7308 */ /* 0x0003620000000800 */
[----:B------:R-:W-:Y:S02]  /*4be0*/  IMAD.MOV.U32 R130, RZ, RZ, R125 ;  /* 0x000000ffff827224 */ /* 0x000fe400078e007d */
[----:B------:R-:W-:-:S02]  /*4bf0*/  IMAD.MOV.U32 R131, RZ, RZ, R124 ;  /* 0x000000ffff837224 */ /* 0x000fc400078e007c */
[----:B------:R-:W-:Y:S01]  /*4c00*/  HMMA.16816.F32 R116, R8, R26, R116 ;  /* 0x0000001a0874723c */ /* 0x000fe20000001874 */
[----:B------:R-:W2:Y:S01]  /*4c10*/  LDSM.16.MT88.4 R24, [R217+0x6100] ;  /* 0x00610000d918783b */ /* 0x000ea20000004200 */
[----:B------:R-:W-:Y:S02]  /*4c20*/  IMAD.MOV.U32 R167, RZ, RZ, R132 ;  /* 0x000000ffffa77224 */ /* 0x000fe400078e0084 */
[----:B------:R-:W-:-:S04]  /*4c30*/  IMAD.MOV.U32 R128, RZ, RZ, R71 ;  /* 0x000000ffff807224 */ /* 0x000fc800078e0047 */
[C---:B----4-:R-:W-:Y:S01]  /*4c40*/  HMMA.16816.F32 R112, R8.reuse, R20, R112 ;  /* 0x000000140870723c */ /* 0x050fe20000001870 */
[----:B-1----:R-:W-:Y:S02]  /*4c50*/  FFMA.FTZ R0, R168, c[0x0][0x2d0], -R2 ;  /* 0x0000b400a8007a23 */ /* 0x002fe40000010802 */
[----:B------:R-:W-:Y:S02]  /*4c60*/  IMAD.MOV.U32 R168, RZ, RZ, R152 ;  /* 0x000000ffffa87224 */ /* 0x000fe400078e0098 */
[----:B------:R1:W-:Y:S03]  /*4c70*/  MUFU.EX2 R127, R0 ;  /* 0x00000000007f7308 */ /* 0x0003e60000000800 */
[----:B------:R-:W-:Y:S01]  /*4c80*/  HMMA.16816.F32 R96, R8, R22, R72 ;  /* 0x000000160860723c */ /* 0x000fe20000001848 */
[----:B------:R-:W4:Y:S06]  /*4c90*/  LDSM.16.MT88.4 R20, [R218+0x6100] ;  /* 0x00610000da14783b */ /* 0x000f2c0000004200 */
[----:B------:R-:W-:-:S02]  /*4ca0*/  F2FP.PACK_AB R8, R159, R160 ;  /* 0x000000a09f08723e */ /* 0x000fc400000000ff */
[----:B------:R-:W-:Y:S02]  /*4cb0*/  F2FP.PACK_AB R10, R158, R157 ;  /* 0x0000009d9e0a723e */ /* 0x000fe400000000ff */
[----:B-----5:R-:W-:Y:S01]  /*4cc0*/  F2FP.PACK_AB R9, R155, R156 ;  /* 0x0000009c9b09723e */ /* 0x020fe200000000ff */
[----:B-1----:R-:W-:Y:S02]  /*4cd0*/  FFMA.FTZ R0, R166, c[0x0][0x2d0], -R2 ;  /* 0x0000b400a6007a23 */ /* 0x002fe40000010802 */
[----:B------:R-:W-:Y:S02]  /*4ce0*/  IMAD.MOV.U32 R166, RZ, RZ, R154 ;  /* 0x000000ffffa67224 */ /* 0x000fe400078e009a */
[----:B------:R1:W5:Y:S02]  /*4cf0*/  MUFU.EX2 R126, R0 ;  /* 0x00000000007e7308 */ /* 0x0003640000000800 */
[----:B-1----:R-:W-:Y:S01]  /*4d00*/  FFMA.FTZ R0, R169, c[0x0][0x2d0], -R6 ;  /* 0x0000b400a9007a23 */ /* 0x002fe20000010806 */
[----:B-----5:R-:W-:Y:S01]  /*4d10*/  F2FP.PACK_AB R11, R126, R127 ;  /* 0x0000007f7e0b723e */ /* 0x020fe200000000ff */
[----:B------:R-:W-:-:S04]  /*4d20*/  IMAD.MOV.U32 R169, RZ, RZ, R70 ;  /* 0x000000ffffa97224 */ /* 0x000fc800078e0046 */
[----:B------:R1:W-:Y:S02]  /*4d30*/  MUFU.EX2 R125, R0 ;  /* 0x00000000007d7308 */ /* 0x0003e40000000800 */
[C---:B------:R-:W-:Y:S08]  /*4d40*/  HMMA.16816.F32 R100, R8.reuse, R16, R80 ;  /* 0x000000100864723c */ /* 0x040ff00000001850 */
[----:B------:R-:W-:Y:S01]  /*4d50*/  HMMA.16816.F32 R92, R8, R18, R76 ;  /* 0x00000012085c723c */ /* 0x000fe2000000184c */
[----:B------:R-:W5:Y:S01]  /*4d60*/  LDSM.16.MT88.4 R16, [R221+0x6100] ;  /* 0x00610000dd10783b */ /* 0x000f620000004200 */
[----:B-1----:R-:W-:-:S02]  /*4d70*/  FFMA.FTZ R0, R171, c[0x0][0x2d0], -R6 ;  /* 0x0000b400ab007a23 */ /* 0x002fc40000010806 */
[----:B------:R-:W-:Y:S02]  /*4d80*/  IMAD.MOV.U32 R171, RZ, RZ, R69 ;  /* 0x000000ffffab7224 */ /* 0x000fe400078e0045 */
[----:B------:R1:W1:Y:S02]  /*4d90*/  MUFU.EX2 R154, R0 ;  /* 0x00000000009a7308 */ /* 0x0002640000000800 */
[C---:B---3--:R-:W-:Y:S08]  /*4da0*/  HMMA.16816.F32 R88, R8.reuse, R12, R64 ;  /* 0x0000000c0858723c */ /* 0x048ff00000001840 */
[----:B------:R-:W-:Y:S01]  /*4db0*/  HMMA.16816.F32 R80, R8, R14, R56 ;  /* 0x0000000e0850723c */ /* 0x000fe20000001838 */
[----:B------:R-:W3:Y:S01]  /*4dc0*/  LDSM.16.MT88.4 R12, [R220+0x6100] ;  /* 0x00610000dc0c783b */ /* 0x000ee20000004200 */
[----:B-1----:R-:W-:-:S06]  /*4dd0*/  FFMA.FTZ R0, R170, c[0x0][0x2d0], -R6 ;  /* 0x0000b400aa007a23 */ /* 0x002fcc0000010806 */
[----:B------:R-:W-:Y:S01]  /*4de0*/  HMMA.16816.F32 R76, R8, R32, R60 ;  /* 0x00000020084c723c */ /* 0x000fe2000000183c */
[----:B------:R-:W-:Y:S01]  /*4df0*/  IMAD.MOV.U32 R170, RZ, RZ, R129 ;  /* 0x000000ffffaa7224 */ /* 0x000fe200078e0081 */
[----:B------:R1:W-:Y:S01]  /*4e00*/  MUFU.EX2 R153, R0 ;  /* 0x0000000000997308 */ /* 0x0003e20000000800 */
[----:B------:R-:W-:Y:S02]  /*4e10*/  IMAD.MOV.U32 R129, RZ, RZ, R168 ;  /* 0x000000ffff817224 */ /* 0x000fe400078e00a8 */
[----:B------:R-:W-:-:S03]  /*4e20*/  IMAD.MOV.U32 R168, RZ, RZ, R139 ;  /* 0x000000ffffa87224 */ /* 0x000fc600078e008b */
[C---:B------:R-:W-:Y:S01]  /*4e30*/  HMMA.16816.F32 R72, R8.reuse, R34, R52 ;  /* 0x000000220848723c */ /* 0x040fe20000001834 */
[----:B------:R-:W3:Y:S07]  /*4e40*/  LDSM.16.MT88.4 R32, [R217+0x2900] ;  /* 0x00290000d920783b */ /* 0x000eee0000004200 */
[----:B--2---:R-:W-:Y:S01]  /*4e50*/  HMMA.16816.F32 R64, R8, R28, R48 ;  /* 0x0000001c0840723c */ /* 0x004fe20000001830 */
[----:B-1----:R-:W-:Y:S02]  /*4e60*/  FFMA.FTZ R0, R188, c[0x0][0x2d0], -R6 ;  /* 0x0000b400bc007a23 */ /* 0x002fe40000010806 */
[----:B------:R-:W-:-:S02]  /*4e70*/  IMAD.MOV.U32 R188, RZ, RZ, R130 ;  /* 0x000000ffffbc7224 */ /* 0x000fc400078e0082 */
[----:B------:R1:W2:Y:S03]  /*4e80*/  MUFU.EX2 R152, R0 ;  /* 0x0000000000987308 */ /* 0x0002a60000000800 */
[----:B------:R-:W-:Y:S01]  /*4e90*/  HMMA.16816.F32 R44, R8, R24, R44 ;  /* 0x00000018082c723c */ /* 0x000fe2000000182c */
[----:B------:R-:W-:-:S07]  /*4ea0*/  IMAD.MOV.U32 R130, RZ, RZ, R136 ;  /* 0x000000ffff827224 */ /* 0x000fce00078e0088 */
[----:B------:R-:W-:Y:S01]  /*4eb0*/  HMMA.16816.F32 R48, R8, R26, R40 ;  /* 0x0000001a0830723c */ /* 0x000fe20000001828 */
[----:B------:R-:W2:Y:S01]  /*4ec0*/  LDSM.16.MT88.4 R24, [R221+0x2900] ;  /* 0x00290000dd18783b */ /* 0x000ea20000004200 */
[----:B-1----:R-:W-:-:S06]  /*4ed0*/  FFMA.FTZ R0, R189, c[0x0][0x2d0], -R2 ;  /* 0x0000b400bd007a23 */ /* 0x002fcc0000010802 */
[C---:B------:R-:W-:Y:S01]  /*4ee0*/  HMMA.16816.F32 R56, R8.reuse, R30, R36 ;  /* 0x0000001e0838723c */ /* 0x040fe20000001824 */
[----:B------:R-:W1:Y:S01]  /*4ef0*/  LDSM.16.MT88.4 R28, [R218+0x2900] ;  /* 0x00290000da1c783b */ /* 0x000e620000004200 */
[----:B------:R3:W-:Y:S06]  /*4f00*/  MUFU.EX2 R124, R0 ;  /* 0x00000000007c7308 */ /* 0x0007ec0000000800 */
[C---:B----4-:R-:W-:Y:S08]  /*4f10*/  HMMA.16816.F32 R40, R8.reuse, R20, R84 ;  /* 0x000000140828723c */ /* 0x050ff00000001854 */
[----:B------:R-:W-:Y:S01]  /*4f20*/  HMMA.16816.F32 R36, R8, R22, R104 ;  /* 0x000000160824723c */ /* 0x000fe20000001868 */
[----:B------:R-:W4:Y:S01]  /*4f30*/  LDSM.16.MT88.4 R20, [R220+0x2900] ;  /* 0x00290000dc14783b */ /* 0x000f220000004200 */
[----:B---3--:R-:W-:-:S04]  /*4f40*/  FFMA.FTZ R0, R191, c[0x0][0x2d0], -R2 ;  /* 0x0000b400bf007a23 */ /* 0x008fc80000010802 */
[----:B------:R3:W1:Y:S02]  /*4f50*/  MUFU.EX2 R135, R0 ;  /* 0x0000000000877308 */ /* 0x0006640000000800 */
[C---:B-----5:R-:W-:Y:S01]  /*4f60*/  HMMA.16816.F32 R52, R8.reuse, R16, R120 ;  /* 0x000000100834723c */ /* 0x060fe20000001878 */
[----:B------:R-:W-:Y:S07]  /*4f70*/  LDSM.16.MT88.4 R120, [R218+0x7900] ;  /* 0x00790000da78783b */ /* 0x000fee0000004200 */
[----:B------:R-:W-:Y:S01]  /*4f80*/  HMMA.16816.F32 R60, R8, R18, R116 ;  /* 0x00000012083c723c */ /* 0x000fe20000001874 */
[----:B------:R-:W-:Y:S01]  /*4f90*/  LDSM.16.MT88.4 R16, [R218+0x6900] ;  /* 0x00690000da10783b */ /* 0x000fe20000004200 */
[----:B---3--:R-:W-:-:S06]  /*4fa0*/  FFMA.FTZ R0, R190, c[0x0][0x2d0], -R2 ;  /* 0x0000b400be007a23 */ /* 0x008fcc0000010802 */
[C---:B------:R-:W-:Y:S01]  /*4fb0*/  HMMA.16816.F32 R112, R8.reuse, R12, R112 ;  /* 0x0000000c0870723c */ /* 0x040fe20000001870 */
[----:B------:R3:W-:Y:S07]  /*4fc0*/  MUFU.EX2 R134, R0 ;  /* 0x0000000000867308 */ /* 0x0007ee0000000800 */
[----:B------:R-:W-:Y:S01]  /*4fd0*/  HMMA.16816.F32 R84, R8, R14, R96 ;  /* 0x0000000e0854723c */ /* 0x000fe20000001860 */
[----:B------:R-:W5:Y:S06]  /*4fe0*/  LDSM.16.MT88.4 R12, [R217+0x6900] ;  /* 0x00690000d90c783b */ /* 0x000f6c0000004200 */
[----:B------:R-:W-:-:S02]  /*4ff0*/  F2FP.PACK_AB R8, R154, R125 ;  /* 0x0000007d9a08723e */ /* 0x000fc400000000ff */
[----:B--2---:R-:W-:Y:S01]  /*5000*/  F2FP.PACK_AB R10, R152, R153 ;  /* 0x00000099980a723e */ /* 0x004fe200000000ff */
[----:B---3--:R-:W-:Y:S01]  /*5010*/  FFMA.FTZ R0, R196, c[0x0][0x2d0], -R2 ;  /* 0x0000b400c4007a23 */ /* 0x008fe20000010802 */
[----:B-1----:R-:W-:-:S03]  /*5020*/  F2FP.PACK_AB R9, R135, R124 ;  /* 0x0000007c8709723e */ /* 0x002fc600000000ff */
[----:B------:R-:W1:Y:S02]  /*5030*/  MUFU.EX2 R133, R0 ;  /* 0x0000000000857308 */ /* 0x000e640000000800 */
[----:B-1----:R-:W-:Y:S01]  /*5040*/  F2FP.PACK_AB R11, R133, R134 ;  /* 0x00000086850b723e */ /* 0x002fe200000000ff */
[----:B------:R-:W-:-:S05]  /*5050*/  FFMA.FTZ R0, R204, c[0x0][0x2d0], -R6 ;  /* 0x0000b400cc007a23 */ /* 0x000fca0000010806 */
[----:B------:R1:W-:Y:S01]  /*5060*/  MUFU.EX2 R132, R0 ;  /* 0x0000000000847308 */ /* 0x0003e20000000800 */
[C---:B------:R-:W-:Y:S08]  /*5070*/  HMMA.16816.F32 R116, R8.reuse, R34, R92 ;  /* 0x000000220874723c */ /* 0x040ff0000000185c */
[----:B------:R-:W-:Y:S01]  /*5080*/  HMMA.16816.F32 R92, R8, R24, R76 ;  /* 0x00000018085c723c */ /* 0x000fe2000000184c */
[----:B-1----:R-:W-:-:S07]  /*5090*/  FFMA.FTZ R0, R205, c[0x0][0x2d0], -R6 ;  /* 0x0000b400cd007a23 */ /* 0x002fce0000010806 */
[C---:B------:R-:W-:Y:S01]  /*50a0*/  HMMA.16816.F32 R96, R8.reuse, R26, R72 ;  /* 0x0000001a0860723c */ /* 0x040fe20000001848 */
[----:B------:R-:W1:Y:S01]  /*50b0*/  LDSM.16.MT88.4 R24, [R221+0x6900] ;  /* 0x00690000dd18783b */ /* 0x000e620000004200 */
[----:B------:R2:W3:Y:S06]  /*50c0*/  MUFU.EX2 R151, R0 ;  /* 0x0000000000977308 */ /* 0x0004ec0000000800 */
[C---:B------:R-:W-:Y:S01]  /*50d0*/  HMMA.16816.F32 R108, R8.reuse, R32, R100 ;  /* 0x00000020086c723c */ /* 0x040fe20000001864 */
[----:B------:R-:W3:Y:S07]  /*50e0*/  LDSM.16.MT88.4 R32, [R220+0x6900] ;  /* 0x00690000dc20783b */ /* 0x000eee0000004200 */
[----:B------:R-:W-:Y:S01]  /*50f0*/  HMMA.16816.F32 R104, R8, R28, R88 ;  /* 0x0000001c0868723c */ /* 0x000fe20000001858 */
[----:B--2---:R-:W-:-:S04]  /*5100*/  FFMA.FTZ R0, R206, c[0x0][0x2d0], -R6 ;  /* 0x0000b400ce007a23 */ /* 0x004fc80000010806 */
[----:B------:R2:W-:Y:S03]  /*5110*/  MUFU.EX2 R150, R0 ;  /* 0x0000000000967308 */ /* 0x0005e60000000800 */
[C---:B----4-:R-:W-:Y:S08]  /*5120*/  HMMA.16816.F32 R88, R8.reuse, R20, R64 ;  /* 0x000000140858723c */ /* 0x050ff00000001840 */
[----:B-----5:R-:W-:Y:S01]  /*5130*/  HMMA.16816.F32 R64, R8, R14, R48 ;  /* 0x0000000e0840723c */ /* 0x020fe20000001830 */
[----:B--2---:R-:W-:-:S07]  /*5140*/  FFMA.FTZ R0, R207, c[0x0][0x2d0], -R6 ;  /* 0x0000b400cf007a23 */ /* 0x004fce0000010806 */
[C---:B------:R-:W-:Y:S01]  /*5150*/  HMMA.16816.F32 R72, R8.reuse, R12, R44 ;  /* 0x0000000c0848723c */ /* 0x040fe2000000182c */
[----:B------:R-:W-:Y:S01]  /*5160*/  LDSM.16.MT88.4 R12, [R220+0x3100] ;  /* 0x00310000dc0c783b */ /* 0x000fe20000004200 */
[----:B------:R2:W4:Y:S06]  /*5170*/  MUFU.EX2 R149, R0 ;  /* 0x0000000000957308 */ /* 0x00052c0000000800 */
[C---:B-1----:R-:W-:Y:S08]  /*5180*/  HMMA.16816.F32 R48, R8.reuse, R24, R52 ;  /* 0x000000180830723c */ /* 0x042ff00000001834 */
[----:B------:R-:W-:Y:S01]  /*5190*/  HMMA.16816.F32 R52, R8, R26, R60 ;  /* 0x0000001a0834723c */ /* 0x000fe2000000183c */
[----:B------:R-:W1:Y:S01]  /*51a0*/  LDSM.16.MT88.4 R24, [R217+0x7100] ;  /* 0x00710000d918783b */ /* 0x000e620000004200 */
[----:B--2---:R-:W-:-:S04]  /*51b0*/  FFMA.FTZ R0, R213, c[0x0][0x2d0], -R2 ;  /* 0x0000b400d5007a23 */ /* 0x004fc80000010802 */
[----:B------:R2:W-:Y:S02]  /*51c0*/  MUFU.EX2 R71, R0 ;  /* 0x0000000000477308 */ /* 0x0005e40000000800 */
[C---:B------:R-:W-:Y:S01]  /*51d0*/  HMMA.16816.F32 R100, R8.reuse, R30, R80 ;  /* 0x0000001e0864723c */ /* 0x040fe20000001850 */
[----:B------:R-:W5:Y:S07]  /*51e0*/  LDSM.16.MT88.4 R28, [R217+0x3100] ;  /* 0x00310000d91c783b */ /* 0x000f6e0000004200 */
[----:B------:R-:W-:Y:S01]  /*51f0*/  HMMA.16816.F32 R80, R8, R22, R56 ;  /* 0x000000160850723c */ /* 0x000fe20000001838 */
[----:B------:R-:W1:Y:S01]  /*5200*/  LDSM.16.MT88.4 R20, [R218+0x3100] ;  /* 0x00310000da14783b */ /* 0x000e620000004200 */
[----:B--2---:R-:W-:-:S06]  /*5210*/  FFMA.FTZ R0, R212, c[0x0][0x2d0], -R2 ;  /* 0x0000b400d4007a23 */ /* 0x004fcc0000010802 */
[C---:B------:R-:W-:Y:S01]  /*5220*/  HMMA.16816.F32 R56, R8.reuse, R16, R40 ;  /* 0x000000100838723c */ /* 0x040fe20000001828 */
[----:B------:R2:W1:Y:S07]  /*5230*/  MUFU.EX2 R70, R0 ;  /* 0x0000000000467308 */ /* 0x00046e0000000800 */
[C---:B------:R-:W-:Y:S01]  /*5240*/  HMMA.16816.F32 R40, R8.reuse, R18, R36 ;  /* 0x000000120828723c */ /* 0x040fe20000001824 */
[----:B------:R-:W5:Y:S07]  /*5250*/  LDSM.16.MT88.4 R16, [R221+0x3100] ;  /* 0x00310000dd10783b */ /* 0x000f6e0000004200 */
[----:B---3--:R-:W-:Y:S01]  /*5260*/  HMMA.16816.F32 R44, R8, R32, R112 ;  /* 0x00000020082c723c */ /* 0x008fe20000001870 */
[----:B------:R-:W-:Y:S01]  /*5270*/  LDSM.16.MT88.4 R112, [R217+0x7900] ;  /* 0x00790000d970783b */ /* 0x000fe20000004200 */
[----:B--2---:R-:W-:-:S04]  /*5280*/  FFMA.FTZ R0, R214, c[0x0][0x2d0], -R2 ;  /* 0x0000b400d6007a23 */ /* 0x004fc80000010802 */
[----:B------:R2:W-:Y:S02]  /*5290*/  MUFU.EX2 R69, R0 ;  /* 0x0000000000457308 */ /* 0x0005e40000000800 */
[----:B------:R-:W-:Y:S01]  /*52a0*/  HMMA.16816.F32 R36, R8, R34, R84 ;  /* 0x000000220824723c */ /* 0x000fe20000001854 */
[----:B------:R-:W3:Y:S06]  /*52b0*/  LDSM.16.MT88.4 R32, [R218+0x7100] ;  /* 0x00710000da20783b */ /* 0x000eec0000004200 */
[----:B------:R-:W-:Y:S02]  /*52c0*/  F2FP.PACK_AB R8, R151, R132 ;  /* 0x000000849708723e */ /* 0x000fe400000000ff */
[----:B----4-:R-:W-:-:S02]  /*52d0*/  F2FP.PACK_AB R10, R149, R150 ;  /* 0x00000096950a723e */ /* 0x010fc400000000ff */
[----:B-1----:R-:W-:Y:S01]  /*52e0*/  F2FP.PACK_AB R9, R70, R71 ;  /* 0x000000474609723e */ /* 0x002fe200000000ff */
[----:B--2---:R-:W-:-:S04]  /*52f0*/  FFMA.FTZ R0, R215, c[0x0][0x2d0], -R2 ;  /* 0x0000b400d7007a23 */ /* 0x004fc80000010802 */
[----:B------:R1:W2:Y:S02]  /*5300*/  MUFU.EX2 R62, R0 ;  /* 0x00000000003e7308 */ /* 0x0002a40000000800 */
[----:B-1----:R-:W-:Y:S01]  /*5310*/  FFMA.FTZ R0, R250, c[0x0][0x2d0], -R6 ;  /* 0x0000b400fa007a23 */ /* 0x002fe20000010806 */
[----:B--2---:R-:W-:-:S05]  /*5320*/  F2FP.PACK_AB R11, R62, R69 ;  /* 0x000000453e0b723e */ /* 0x004fca00000000ff */
[----:B------:R1:W-:Y:S02]  /*5330*/  MUFU.EX2 R61, R0 ;  /* 0x00000000003d7308 */ /* 0x0003e40000000800 */
[C---:B------:R-:W-:Y:S08]  /*5340*/  HMMA.16816.F32 R64, R8.reuse, R26, R64 ;  /* 0x0000001a0840723c */ /* 0x040ff00000001840 */
[----:B------:R-:W-:Y:S01]  /*5350*/  HMMA.16816.F32 R72, R8, R24, R72 ;  /* 0x000000180848723c */ /* 0x000fe20000001848 */
[----:B-1----:R-:W-:-:S04]  /*5360*/  FFMA.FTZ R0, R251, c[0x0][0x2d0], -R6 ;  /* 0x0000b400fb007a23 */ /* 0x002fc80000010806 */
[----:B------:R1:W2:Y:S03]  /*5370*/  MUFU.EX2 R60, R0 ;  /* 0x00000000003c7308 */ /* 0x0002a60000000800 */
[C---:B-----5:R-:W-:Y:S08]  /*5380*/  HMMA.16816.F32 R76, R8.reuse, R28, R108 ;  /* 0x0000001c084c723c */ /* 0x060ff0000000186c */
[----:B------:R-:W-:Y:S01]  /*5390*/  HMMA.16816.F32 R84, R8, R20, R104 ;  /* 0x000000140854723c */ /* 0x000fe20000001868 */
[----:B------:R-:W-:Y:S01]  /*53a0*/  LDSM.16.MT88.4 R104, [R220+0x3900] ;  /* 0x00390000dc68783b */ /* 0x000fe20000004200 */
[----:B-1----:R-:W-:-:S06]  /*53b0*/  FFMA.FTZ R0, R249, c[0x0][0x2d0], -R6 ;  /* 0x0000b400f9007a23 */ /* 0x002fcc0000010806 */
[C---:B------:R-:W-:Y:S01]  /*53c0*/  HMMA.16816.F32 R28, R8.reuse, R30, R116 ;  /* 0x0000001e081c723c */ /* 0x040fe20000001874 */
[----:B--2---:R-:W-:Y:S01]  /*53d0*/  F2FP.PACK_AB R136, R60, R61 ;  /* 0x0000003d3c88723e */ /* 0x004fe200000000ff */
[----:B------:R1:W-:Y:S06]  /*53e0*/  MUFU.EX2 R26, R0 ;  /* 0x00000000001a7308 */ /* 0x0003ec0000000800 */
[C---:B------:R-:W-:Y:S08]  /*53f0*/  HMMA.16816.F32 R20, R8.reuse, R22, R100 ;  /* 0x000000160814723c */ /* 0x040ff00000001864 */
[----:B------:R-:W-:Y:S01]  /*5400*/  HMMA.16816.F32 R92, R8, R16, R92 ;  /* 0x00000010085c723c */ /* 0x000fe2000000185c */
[----:B-1----:R-:W-:-:S04]  /*5410*/  FFMA.FTZ R0, R252, c[0x0][0x2d0], -R6 ;  /* 0x0000b400fc007a23 */ /* 0x002fc80000010806 */
[----:B------:R1:W-:Y:S03]  /*5420*/  MUFU.EX2 R25, R0 ;  /* 0x0000000000197308 */ /* 0x0003e60000000800 */
[C---:B------:R-:W-:Y:S01]  /*5430*/  HMMA.16816.F32 R100, R8.reuse, R18, R96 ;  /* 0x000000120864723c */ /* 0x040fe20000001860 */
[----:B------:R-:W2:Y:S04]  /*5440*/  LDSM.16.MT88.4 R16, [R221+0x7100] ;  /* 0x00710000dd10783b */ /* 0x000ea80000004200 */
[----:B------:R-:W-:Y:S03]  /*5450*/  LDSM.16.MT88.4 R96, [R221+0x3900] ;  /* 0x00390000dd60783b */ /* 0x000fe60000004200 */
[----:B------:R-:W-:Y:S01]  /*5460*/  HMMA.16816.F32 R108, R8, R12, R88 ;  /* 0x0000000c086c723c */ /* 0x000fe20000001858 */
[----:B------:R-:W-:Y:S01]  /*5470*/  LDSM.16.MT88.4 R88, [R218+0x3900] ;  /* 0x00390000da58783b */ /* 0x000fe20000004200 */
[----:B-1----:R-:W-:-:S06]  /*5480*/  FFMA.FTZ R0, R171, c[0x0][0x2d0], -R2 ;  /* 0x0000b400ab007a23 */ /* 0x002fcc0000010802 */
[C---:B------:R-:W-:Y:S01]  /*5490*/  HMMA.16816.F32 R116, R8.reuse, R14, R80 ;  /* 0x0000000e0874723c */ /* 0x040fe20000001850 */
[----:B------:R-:W-:Y:S01]  /*54a0*/  IMAD.MOV.U32 R171, RZ, RZ, R131 ;  /* 0x000000ffffab7224 */ /* 0x000fe200078e0083 */
[----:B------:R-:W1:Y:S01]  /*54b0*/  LDSM.16.MT88.4 R12, [R220+0x7100] ;  /* 0x00710000dc0c783b */ /* 0x000e620000004200 */
[----:B------:R4:W-:Y:S01]  /*54c0*/  MUFU.EX2 R24, R0 ;  /* 0x0000000000187308 */ /* 0x0009e20000000800 */
[----:B------:R-:W-:Y:S02]  /*54d0*/  IMAD.MOV.U32 R131, RZ, RZ, R137 ;  /* 0x000000ffff837224 */ /* 0x000fe400078e0089 */
[----:B------:R-:W5:Y:S02]  /*54e0*/  LDSM.16.MT88.4 R80, [R217+0x3900] ;  /* 0x00390000d950783b */ /* 0x000f640000004200 */
[C---:B---3--:R-:W-:Y:S08]  /*54f0*/  HMMA.16816.F32 R56, R8.reuse, R32, R56 ;  /* 0x000000200838723c */ /* 0x048ff00000001838 */
[----:B------:R-:W-:Y:S01]  /*5500*/  HMMA.16816.F32 R40, R8, R34, R40 ;  /* 0x000000220828723c */ /* 0x000fe20000001828 */
[----:B----4-:R-:W-:-:S04]  /*5510*/  FFMA.FTZ R0, R7, c[0x0][0x2d0], -R2 ;  /* 0x0000b40007007a23 */ /* 0x010fc80000010802 */
[----:B------:R3:W4:Y:S03]  /*5520*/  MUFU.EX2 R7, R0 ;  /* 0x0000000000077308 */ /* 0x0007260000000800 */
[C---:B--2---:R-:W-:Y:S08]  /*5530*/  HMMA.16816.F32 R48, R8.reuse, R16, R48 ;  /* 0x000000100830723c */ /* 0x044ff00000001830 */
[----:B------:R-:W-:Y:S01]  /*5540*/  HMMA.16816.F32 R52, R8, R18, R52 ;  /* 0x000000120834723c */ /* 0x000fe20000001834 */
[--C-:B---3--:R-:W-:Y:S01]  /*5550*/  FFMA.FTZ R0, R169, c[0x0][0x2d0], -R2.reuse ;  /* 0x0000b400a9007a23 */ /* 0x108fe20000010802 */
[----:B----4-:R-:W-:Y:S01]  /*5560*/  F2FP.PACK_AB R137, R7, R24 ;  /* 0x000000180789723e */ /* 0x010fe200000000ff */
[----:B------:R-:W-:-:S05]  /*5570*/  FFMA.FTZ R2, R161, c[0x0][0x2d0], -R2 ;  /* 0x0000b400a1027a23 */ /* 0x000fca0000010802 */
[C---:B-1----:R-:W-:Y:S01]  /*5580*/  HMMA.16816.F32 R44, R8.reuse, R12, R44 ;  /* 0x0000000c082c723c */ /* 0x042fe2000000182c */
[----:B------:R-:W-:Y:S01]  /*5590*/  IMAD.MOV.U32 R169, RZ, RZ, R128 ;  /* 0x000000ffffa97224 */ /* 0x000fe200078e0080 */
[----:B------:R1:W-:Y:S01]  /*55a0*/  MUFU.EX2 R6, R0 ;  /* 0x0000000000067308 */ /* 0x0003e20000000800 */
[----:B------:R-:W-:Y:S02]  /*55b0*/  IMAD.MOV.U32 R161, RZ, RZ, R163 ;  /* 0x000000ffffa17224 */ /* 0x000fe400078e00a3 */
[----:B------:R-:W-:Y:S02]  /*55c0*/  IMAD.MOV.U32 R163, RZ, RZ, R5 ;  /* 0x000000ffffa37224 */ /* 0x000fe400078e0005 */
[----:B------:R-:W-:Y:S01]  /*55d0*/  IMAD.MOV.U32 R128, RZ, RZ, R166 ;  /* 0x000000ffff807224 */ /* 0x000fe200078e00a6 */
[----:B------:R-:W-:Y:S01]  /*55e0*/  HMMA.16816.F32 R36, R8, R14, R36 ;  /* 0x0000000e0824723c */ /* 0x000fe20000001824 */
[----:B------:R-:W-:Y:S01]  /*55f0*/  IMAD.MOV.U32 R166, RZ, RZ, R138 ;  /* 0x000000ffffa67224 */ /* 0x000fe200078e008a */
[----:B------:R2:W3:Y:S01]  /*5600*/  MUFU.EX2 R5, R2 ;  /* 0x0000000200057308 */ /* 0x0004e20000000800 */
[----:B------:R-:W-:Y:S01]  /*5610*/  LDSM.16.MT88.4 R8, [R220+0x7900] ;  /* 0x00790000dc08783b */ /* 0x000fe20000004200 */
[----:B------:R-:W-:Y:S01]  /*5620*/  F2FP.PACK_AB R138, R25, R26 ;  /* 0x0000001a198a723e */ /* 0x000fe200000000ff */
[----:B-1----:R-:W-:-:S04]  /*5630*/  FADD.FTZ R0, R170, R188 ;  /* 0x000000bcaa007221 */ /* 0x002fc80000010000 */
[----:B------:R-:W-:Y:S02]  /*5640*/  FADD.FTZ R0, R128, R0 ;  /* 0x0000000080007221 */ /* 0x000fe40000010000 */
[----:B--2---:R-:W-:Y:S01]  /*5650*/  FADD.FTZ R2, R169, R171 ;  /* 0x000000aba9027221 */ /* 0x004fe20000010000 */
[----:B---3--:R-:W-:Y:S01]  /*5660*/  F2FP.PACK_AB R139, R5, R6 ;  /* 0x00000006058b723e */ /* 0x008fe200000000ff */
[----:B------:R-:W-:Y:S02]  /*5670*/  FADD.FTZ R0, R130, R0 ;  /* 0x0000000082007221 */ /* 0x000fe40000010000 */
[----:B------:R-:W-:Y:S02]  /*5680*/  FADD.FTZ R2, R129, R2 ;  /* 0x0000000281027221 */ /* 0x000fe40000010000 */
[----:B------:R-:W-:Y:S02]  /*5690*/  FADD.FTZ R0, R166, R0 ;  /* 0x00000000a6007221 */ /* 0x000fe40000010000 */
[----:B------:R-:W-:Y:S01]  /*56a0*/  FADD.FTZ R2, R131, R2 ;  /* 0x0000000283027221 */ /* 0x000fe20000010000 */
[----:B------:R-:W-:Y:S01]  /*56b0*/  HMMA.16816.F32 R92, R136, R96, R92 ;  /* 0x00000060885c723c */ /* 0x000fe2000000185c */
[----:B------:R-:W-:Y:S01]  /*56c0*/  FADD.FTZ R0, R167, R0 ;  /* 0x00000000a7007221 */ /* 0x000fe20000010000 */
[----:B------:R-:W1:Y:S01]  /*56d0*/  LDSM.16.MT88.4 R128, [R221+0x7900] ;  /* 0x00790000dd80783b */ /* 0x000e620000004200 */
[----:B------:R-:W-:-:S02]  /*56e0*/  FADD.FTZ R2, R168, R2 ;  /* 0x00000002a8027221 */ /* 0x000fc40000010000 */
[----:B------:R-:W-:Y:S02]  /*56f0*/  FADD.FTZ R0, R164, R0 ;  /* 0x00000000a4007221 */ /* 0x000fe40000010000 */
[----:B------:R-:W-:Y:S01]  /*5700*/  FADD.FTZ R2, R165, R2 ;  /* 0x00000002a5027221 */ /* 0x000fe20000010000 */
[C---:B------:R-:W-:Y:S01]  /*5710*/  HMMA.16816.F32 R96, R136.reuse, R98, R100 ;  /* 0x000000628860723c */ /* 0x040fe20000001864 */
[----:B------:R-:W-:Y:S02]  /*5720*/  FADD.FTZ R0, R163, R0 ;  /* 0x00000000a3007221 */ /* 0x000fe40000010000 */
[----:B------:R-:W-:Y:S02]  /*5730*/  FADD.FTZ R2, R161, R2 ;  /* 0x00000002a1027221 */ /* 0x000fe40000010000 */
[----:B------:R-:W-:Y:S02]  /*5740*/  FADD.FTZ R0, R248, R0 ;  /* 0x00000000f8007221 */ /* 0x000fe40000010000 */
[----:B------:R-:W-:Y:S01]  /*5750*/  FADD.FTZ R2, R162, R2 ;  /* 0x00000002a2027221 */ /* 0x000fe20000010000 */
[----:B------:R-:W-:Y:S01]  /*5760*/  HMMA.16816.F32 R100, R136, R104, R108 ;  /* 0x000000688864723c */ /* 0x000fe2000000186c */
[----:B------:R-:W-:-:S02]  /*5770*/  FADD.FTZ R0, R246, R0 ;  /* 0x00000000f6007221 */ /* 0x000fc40000010000 */
[----:B------:R-:W-:Y:S02]  /*5780*/  FADD.FTZ R2, R242, R2 ;  /* 0x00000002f2027221 */ /* 0x000fe40000010000 */
[----:B------:R-:W-:Y:S02]  /*5790*/  FADD.FTZ R0, R243, R0 ;  /* 0x00000000f3007221 */ /* 0x000fe40000010000 */
[----:B------:R-:W-:Y:S01]  /*57a0*/  FADD.FTZ R2, R241, R2 ;  /* 0x00000002f1027221 */ /* 0x000fe20000010000 */
[----:B------:R-:W-:Y:S01]  /*57b0*/  HMMA.16816.F32 R104, R136, R106, R116 ;  /* 0x0000006a8868723c */ /* 0x000fe20000001874 */
[----:B------:R-:W-:Y:S02]  /*57c0*/  FADD.FTZ R0, R247, R0 ;  /* 0x00000000f7007221 */ /* 0x000fe40000010000 */
[----:B------:R-:W-:Y:S02]  /*57d0*/  FADD.FTZ R2, R240, R2 ;  /* 0x00000002f0027221 */ /* 0x000fe40000010000 */
[----:B------:R-:W-:-:S02]  /*57e0*/  FADD.FTZ R0, R203, R0 ;  /* 0x00000000cb007221 */ /* 0x000fc40000010000 */
[----:B------:R-:W-:Y:S01]  /*57f0*/  FADD.FTZ R2, R239, R2 ;  /* 0x00000002ef027221 */ /* 0x000fe20000010000 */
[C---:B-----5:R-:W-:Y:S01]  /*5800*/  HMMA.16816.F32 R76, R136.reuse, R80, R76 ;  /* 0x00000050884c723c */ /* 0x060fe2000000184c */
[----:B------:R-:W-:Y:S02]  /*5810*/  FADD.FTZ R0, R201, R0 ;  /* 0x00000000c9007221 */ /* 0x000fe40000010000 */
[----:B------:R-:W-:Y:S02]  /*5820*/  FADD.FTZ R2, R199, R2 ;  /* 0x00000002c7027221 */ /* 0x000fe40000010000 */
[----:B------:R-:W-:Y:S02]  /*5830*/  FADD.FTZ R0, R200, R0 ;  /* 0x00000000c8007221 */ /* 0x000fe40000010000 */
[----:B------:R-:W-:Y:S01]  /*5840*/  FADD.FTZ R2, R198, R2 ;  /* 0x00000002c6027221 */ /* 0x000fe20000010000 */
[----:B------:R-:W-:Y:S03]  /*5850*/  HMMA.16816.F32 R84, R136, R88, R84 ;  /* 0x000000588854723c */ /* 0x000fe60000001854 */
        /* <DEDUP_REMOVED lines=18> */
[C---:B-1----:R-:W-:Y:S01]  /*5980*/  HMMA.16816.F32 R124, R136.reuse, R128, R48 ;  /* 0x00000080887c723c */ /* 0x042fe20000001830 */
        /* <DEDUP_REMOVED lines=24> */
[C---:B------:R-:W-:Y:S04]  /*5b10*/  HMMA.16816.F32 R132, R136.reuse, R8, R44 ;  /* 0x000000088884723c */ /* 0x040fe8000000182c */
[----:B------:R1:W-:Y:S04]  /*5b20*/  STL [R1+0xc], R0 ;  /* 0x00000c0001007387 */ /* 0x0003e80000100800 */
[----:B------:R1:W-:Y:S01]  /*5b30*/  STL [R1+0x8], R4 ;  /* 0x0000080401007387 */ /* 0x0003e20000100800 */
[----:B------:R-:W-:Y:S01]  /*5b40*/  HMMA.16816.F32 R136, R136, R10, R36 ;  /* 0x0000000a8888723c */ /* 0x000fe20000001824 */
[----:B------:R-:W-:Y:S07]  /*5b50*/  @P1 BRA `(.L_x_2) ;  /* 0x0000452000001947 */ /* 0x000fee0003800000 */
[C---:B------:R-:W-:Y:S01]  /*5b60*/  IADD3 R162, R148.reuse, 0x40, RZ ;  /* 0x0000004094a27810 */ /* 0x040fe20007ffe0ff */
[----:B------:R-:W-:Y:S01]  /*5b70*/  IMAD.MOV.U32 R70, RZ, RZ, R3 ;  /* 0x000000ffff467224 */ /* 0x000fe200078e0003 */
[----:B------:R-:W-:Y:S01]  /*5b80*/  UIADD3 UR8, UR8, -0x2, URZ ;  /* 0xfffffffe08087890 */ /* 0x000fe2000fffe03f */
[----:B------:R-:W-:Y:S01]  /*5b90*/  IMAD.MOV.U32 R69, RZ, RZ, R68 ;  /* 0x000000ffff457224 */ /* 0x000fe200078e0044 */
[----:B------:R-:W-:Y:S01]  /*5ba0*/  SHF.R.S32.HI R243, RZ, 0x1f, R162 ;  /* 0x0000001ffff37819 */ /* 0x000fe200000114a2 */
[----:B------:R-:W-:-:S03]  /*5bb0*/  IMAD.WIDE R240, R148, 0x2, RZ ;  /* 0x0000000294f07825 */ /* 0x000fc600078e02ff */
[----:B------:R-:W-:-:S04]  /*5bc0*/  LEA.HI R243, R243, R162, RZ, 0x3 ;  /* 0x000000a2f3f37211 */ /* 0x000fc800078f18ff */
[----:B------:R-:W-:-:S04]  /*5bd0*/  LOP3.LUT R243, R243, 0xfffffff8, RZ, 0xc0, !PT ;  /* 0xfffffff8f3f37812 */ /* 0x000fc800078ec0ff */
[----:B------:R-:W-:-:S04]  /*5be0*/  SHF.R.S32.HI R242, RZ, 0x1f, R243 ;  /* 0x0000001ffff27819 */ /* 0x000fc800000114f3 */
[C---:B------:R-:W-:Y:S01]  /*5bf0*/  SHF.L.U64.HI R242, R243.reuse, 0x1, R242 ;  /* 0x00000001f3f27819 */ /* 0x040fe200000102f2 */
[----:B------:R-:W-:Y:S02]  /*5c00*/  IMAD.SHL.U32 R243, R243, 0x2, RZ ;  /* 0x00000002f3f37824 */ /* 0x000fe400078e00ff */
[----:B------:R-:W2:Y:S01]  /*5c10*/  LDL R162, [R1+0x10] ;  /* 0x0000100001a27983 */ /* 0x000ea20000100800 */
[----:B------:R-:W-:Y:S02]  /*5c20*/  SEL R2, RZ, 0x10, P0 ;  /* 0x00000010ff027807 */ /* 0x000fe40000000000 */
[----:B-1----:R-:W-:Y:S02]  /*5c30*/  SEL R0, RZ, 0x10, P3 ;  /* 0x00000010ff007807 */ /* 0x002fe40001800000 */
[----:B------:R-:W-:Y:S02]  /*5c40*/  ISETP.NE.U32.AND P5, PT, R2, RZ, PT ;  /* 0x000000ff0200720c */ /* 0x000fe40003fa5070 */
[----:B------:R-:W-:Y:S02]  /*5c50*/  ISETP.NE.U32.AND P4, PT, R0, RZ, PT ;  /* 0x000000ff0000720c */ /* 0x000fe40003f85070 */
[----:B------:R-:W-:-:S02]  /*5c60*/  IADD3 R2, -R2, 0x10, RZ ;  /* 0x0000001002027810 */ /* 0x000fc40007ffe1ff */
[----:B------:R-:W-:Y:S02]  /*5c70*/  IADD3 R0, -R0, 0x10, RZ ;  /* 0x0000001000007810 */ /* 0x000fe40007ffe1ff */
[----:B------:R-:W-:Y:S02]  /*5c80*/  LOP3.LUT R2, R2, 0xf, RZ, 0xc0, !PT ;  /* 0x0000000f02027812 */ /* 0x000fe400078ec0ff */
[----:B------:R-:W-:Y:S01]  /*5c90*/  LOP3.LUT R0, R0, 0xf, RZ, 0xc0, !PT ;  /* 0x0000000f00007812 */ /* 0x000fe200078ec0ff */
[----:B--2---:R-:W-:Y:S01]  /*5ca0*/  IMAD.SHL.U32 R239, R162, 0x2, RZ ;  /* 0x00000002a2ef7824 */ /* 0x004fe200078e00ff */
[----:B------:R-:W-:Y:S05]  /*5cb0*/  BRA `(.L_x_3) ;  /* 0x000003f000007947 */ /* 0x000fea0003800000 */
.L_x_5:
[----:B------:R-:W2:Y:S01]  /*5cc0*/  LDL R3, [R1] ;  /* 0x0000000001037983 */ /* 0x000ea20000100800 */
[----:B------:R-:W-:Y:S01]  /*5cd0*/  ULEA UR5, UR8, UR11, 0x7 ;  /* 0x0000000b08057291 */ /* 0x000fe2000f8e383f */
[----:B------:R-:W-:Y:S01]  /*5ce0*/  PLOP3.LUT P2, PT, PT, PT, UP1, 0x80, 0x0 ;  /* 0x000000000000781c */ /* 0x000fe20003f4f018 */
[----:B------:R-:W-:Y:S01]  /*5cf0*/  IMAD.MOV.U32 R244, RZ, RZ, RZ ;  /* 0x000000fffff47224 */ /* 0x000fe200078e00ff */
[----:B------:R-:W-:Y:S03]  /*5d00*/  PLOP3.LUT P1, PT, PT, PT, UP1, 0x80, 0x0 ;  /* 0x000000000000781c */ /* 0x000fe60003f2f018 */
[----:B------:R-:W-:Y:S05]  /*5d10*/  IMAD.U32 R2, RZ, RZ, UR5 ;  /* 0x00000005ff027e24 */ /* 0x000fea000f8e00ff */
[----:B--2---:R-:W-:Y:S05]  /*5d20*/  IADD3 R2, R2, -0x80, R3 ;  /* 0xffffff8002027810 */ /* 0x004fea0007ffe003 */
[----:B------:R-:W-:Y:S04]  /*5d30*/  @P2 IMAD.HI.U32 R3, R2, c[0x0][0x2bc], RZ ;  /* 0x0000af0002032a27 */ /* 0x000fe800078e00ff */
[----:B------:R-:W-:Y:S01]  /*5d40*/  IMAD.MOV.U32 R0, RZ, RZ, R2 ;  /* 0x000000ffff007224 */ /* 0x000fe200078e0002 */
[----:B------:R-:W-:Y:S04]  /*5d50*/  @P1 SHF.R.U32.HI R0, RZ, c[0x0][0x2c0], R3 ;  /* 0x0000b000ff001a19 */ /* 0x000fe80000011603 */
[C---:B------:R-:W-:Y:S04]  /*5d60*/  @!P6 IADD3 R3, P1, R0.reuse, UR12, RZ ;  /* 0x0000000c0003ec10 */ /* 0x040fe8000ff3e0ff */
[----:B------:R-:W-:Y:S01]  /*5d70*/  @!P6 LEA.HI.X.SX32 R5, R0, UR6, 0x1, P1 ;  /* 0x000000060005ec11 */ /* 0x000fe200088f0eff */
[----:B------:R-:W-:Y:S01]  /*5d80*/  IMAD.MOV R0, RZ, RZ, -R0 ;  /* 0x000000ffff007224 */ /* 0x000fe200078e0a00 */
[C---:B------:R-:W-:Y:S03]  /*5d90*/  @!P6 LEA R4, P1, R3.reuse, c[0x0][0x2a0], 0x2 ;  /* 0x0000a8000304ea11 */ /* 0x040fe600078210ff */
[----:B------:R-:W-:Y:S01]  /*5da0*/  IMAD R245, R0, c[0x0][0x2b8], R2 ;  /* 0x0000ae0000f57a24 */ /* 0x000fe200078e0202 */
[----:B------:R-:W-:Y:S03]  /*5db0*/  @!P6 LEA.HI.X R5, R3, c[0x0][0x2a4], R5, 0x2, P1 ;  /* 0x0000a9000305ea11 */ /* 0x000fe600008f1405 */
[C---:B------:R-:W-:Y:S01]  /*5dc0*/  IMAD.WIDE.U32 R2, R245.reuse, c[0x0][0x1e0], RZ ;  /* 0x00007800f5027a25 */ /* 0x040fe200078e00ff */
[----:B------:R-:W-:Y:S01]  /*5dd0*/  SHF.R.S32.HI R0, RZ, 0x1f, R245 ;  /* 0x0000001fff007819 */ /* 0x000fe200000114f5 */
[----:B------:R-:W2:Y:S04]  /*5de0*/  @!P6 LDG.E R244, [R4.64] ;  /* 0x0000000e04f4e981 */ /* 0x000ea8000c1e1900 */
[----:B------:R-:W-:Y:S04]  /*5df0*/  IMAD R0, R0, c[0x0][0x1e0], RZ ;  /* 0x0000780000007a24 */ /* 0x000fe800078e02ff */
[----:B------:R-:W-:Y:S04]  /*5e00*/  IMAD R0, R245, c[0x0][0x1e4], R0 ;  /* 0x00007900f5007a24 */ /* 0x000fe800078e0200 */
[----:B------:R-:W-:Y:S01]  /*5e10*/  IMAD.IADD R3, R3, 0x1, R0 ;  /* 0x0000000103037824 */ /* 0x000fe200078e0200 */
[----:B--2---:R-:W-:Y:S03]  /*5e20*/  SHF.R.S32.HI R4, RZ, 0x1f, R244 ;  /* 0x0000001fff047819 */ /* 0x004fe600000114f4 */
[----:B------:R-:W-:Y:S04]  /*5e30*/  IMAD.WIDE.U32 R2, R244, c[0x0][0x1f0], R2 ;  /* 0x00007c00f4027a25 */ /* 0x000fe800078e0002 */
[----:B------:R-:W-:Y:S01]  /*5e40*/  IMAD R4, R4, c[0x0][0x1f0], RZ ;  /* 0x00007c0004047a24 */ /* 0x000fe200078e02ff */
[----:B------:R-:W-:Y:S03]  /*5e50*/  IADD3 R0, P1, R2, UR18, RZ ;  /* 0x0000001202007c10 */ /* 0x000fe6000ff3e0ff */
[----:B------:R-:W-:Y:S05]  /*5e60*/  IMAD R4, R244, c[0x0][0x1f4], R4 ;  /* 0x00007d00f4047a24 */ /* 0x000fea00078e0204 */
[----:B------:R-:W-:Y:S02]  /*5e70*/  IADD3.X R3, R3, UR16, R4, P1, !PT ;  /* 0x0000001003037c10 */ /* 0x000fe40008ffe404 */
[C---:B------:R-:W-:Y:S04]  /*5e80*/  LEA R2, P1, R0.reuse, c[0x0][0x1c8], 0x1 ;  /* 0x0000720000027a11 */ /* 0x040fe800078208ff */
[----:B------:R-:W-:Y:S01]  /*5e90*/  LEA.HI.X R0, R0, c[0x0][0x1cc], R3, 0x1, P1 ;  /* 0x0000730000007a11 */ /* 0x000fe200008f0c03 */
[----:B------:R-:W-:Y:S04]  /*5ea0*/  SHFL.IDX PT, R12, R2, 0x1, 0x181f ;  /* 0x00381f00020c7f89 */ /* 0x000fe800000e0000 */
[----:B------:R-:W1:Y:S04]  /*5eb0*/  SHFL.IDX PT, R3, R2, RZ, 0x181f ;  /* 0x00181fff02037589 */ /* 0x000e6800000e0000 */
[----:B------:R-:W2:Y:S04]  /*5ec0*/  SHFL.IDX PT, R6, R0, RZ, 0x181f ;  /* 0x00181fff00067589 */ /* 0x000ea800000e0000 */
[----:B------:R-:W-:Y:S04]  /*5ed0*/  SHFL.IDX PT, R7, R2, 0x2, 0x181f ;  /* 0x00581f0002077f89 */ /* 0x000fe800000e0000 */
[----:B------:R3:W-:Y:S04]  /*5ee0*/  SHFL.IDX PT, R14, R2, 0x3, 0x181f ;  /* 0x00781f00020e7f89 */ /* 0x0007e800000e0000 */
[----:B------:R-:W4:Y:S04]  /*5ef0*/  SHFL.IDX PT, R9, R0, 0x1, 0x181f ;  /* 0x00381f0000097f89 */ /* 0x000f2800000e0000 */
[----:B------:R-:W5:Y:S04]  /*5f00*/  SHFL.IDX PT, R15, R0, 0x2, 0x181f ;  /* 0x00581f00000f7f89 */ /* 0x000f6800000e0000 */
[----:B------:R-:W5:Y:S01]  /*5f10*/  SHFL.IDX PT, R0, R0, 0x3, 0x181f ;  /* 0x00781f0000007f89 */ /* 0x000f6200000e0000 */
[C---:B-1----:R-:W-:Y:S05]  /*5f20*/  IADD3 R4, P2, R240.reuse, R3, RZ ;  /* 0x00000003f0047210 */ /* 0x042fea0007f5e0ff */
[----:B--2---:R-:W-:Y:S01]  /*5f30*/  IMAD.X R5, R241, 0x1, R6, P2 ;  /* 0x00000001f1057824 */ /* 0x004fe200010e0606 */
[C---:B------:R-:W-:Y:S04]  /*5f40*/  IADD3 R10, P2, R240.reuse, R12, RZ ;  /* 0x0000000cf00a7210 */ /* 0x040fe80007f5e0ff */
[----:B------:R1:W-:Y:S01]  /*5f50*/  LDGSTS.E.BYPASS.LTC128B.128 [R239+0x8100], [R4.64], !P0 ;  /* 0x0810000004ef7fae */ /* 0x0003e2000c101d4e */
[----:B---3--:R-:W-:Y:S01]  /*5f60*/  IADD3 R2, P1, R3, R243, RZ ;  /* 0x000000f303027210 */ /* 0x008fe20007f3e0ff */
[----:B----4-:R-:W-:Y:S01]  /*5f70*/  IMAD.X R11, R241, 0x1, R9, P2 ;  /* 0x00000001f10b7824 */ /* 0x010fe200010e0609 */
[----:B------:R-:W-:Y:S03]  /*5f80*/  IADD3 R8, P2, R240, R7, RZ ;  /* 0x00000007f0087210 */ /* 0x000fe60007f5e0ff */
[--C-:B------:R-:W-:Y:S01]  /*5f90*/  IMAD.X R3, R6, 0x1, R242.reuse, P1 ;  /* 0x0000000106037824 */ /* 0x100fe200008e06f2 */
[-C--:B------:R-:W-:Y:S04]  /*5fa0*/  IADD3 R12, P1, R12, R243.reuse, RZ ;  /* 0x000000f30c0c7210 */ /* 0x080fe80007f3e0ff */
[----:B------:R2:W-:Y:S01]  /*5fb0*/  LDGSTS.E.BYPASS.LTC128B.128 [R239+0xc100], [R2.64], !P3 ;  /* 0x0c10000002ef7fae */ /* 0x0005e2000d901d4e */
[--C-:B------:R-:W-:Y:S01]  /*5fc0*/  IMAD.X R13, R9, 0x1, R242.reuse, P1 ;  /* 0x00000001090d7824 */ /* 0x100fe200008e06f2 */
[-C--:B------:R-:W-:Y:S01]  /*5fd0*/  IADD3 R6, P1, R7, R243.reuse, RZ ;  /* 0x000000f307067210 */ /* 0x080fe20007f3e0ff */
[----:B-----5:R-:W-:Y:S01]  /*5fe0*/  IMAD.X R9, R241, 0x1, R15, P2 ;  /* 0x00000001f1097824 */ /* 0x020fe200010e060f */
[----:B------:R3:W-:Y:S03]  /*5ff0*/  LDGSTS.E.BYPASS.LTC128B.128 [R239+0x9100], [R10.64], !P0 ;  /* 0x091000000aef7fae */ /* 0x0007e6000c101d4e */
[----:B------:R-:W-:Y:S01]  /*6000*/  IMAD.X R7, R15, 0x1, R242, P1 ;  /* 0x000000010f077824 */ /* 0x000fe200008e06f2 */
[----:B------:R3:W-:Y:S04]  /*6010*/  LDGSTS.E.BYPASS.LTC128B.128 [R239+0xd100], [R12.64], !P3 ;  /* 0x0d1000000cef7fae */ /* 0x0007e8000d901d4e */
[----:B------:R3:W-:Y:S01]  /*6020*/  LDGSTS.E.BYPASS.LTC128B.128 [R239+0xa100], [R8.64], !P0 ;  /* 0x0a10000008ef7fae */ /* 0x0007e2000c101d4e */
[----:B-1----:R-:W-:Y:S03]  /*6030*/  IADD3 R4, P2, R240, R14, RZ ;  /* 0x0000000ef0047210 */ /* 0x002fe60007f5e0ff */
[----:B------:R3:W-:Y:S02]  /*6040*/  LDGSTS.E.BYPASS.LTC128B.128 [R239+0xe100], [R6.64], !P3 ;  /* 0x0e10000006ef7fae */ /* 0x0007e4000d901d4e */
[----:B------:R-:W-:Y:S05]  /*6050*/  IMAD.X R5, R241, 0x1, R0, P2 ;  /* 0x00000001f1057824 */ /* 0x000fea00010e0600 */
[----:B------:R3:W-:Y:S01]  /*6060*/  LDGSTS.E.BYPASS.LTC128B.128 [R239+0xb100], [R4.64], !P0 ;  /* 0x0b10000004ef7fae */ /* 0x0007e2000c101d4e */
[----:B--2---:R-:W-:Y:S05]  /*6070*/  IADD3 R2, P1, R14, R243, RZ ;  /* 0x000000f30e027210 */ /* 0x004fea0007f3e0ff */
[----:B------:R-:W-:Y:S05]  /*6080*/  IMAD.X R3, R0, 0x1, R242, P1 ;  /* 0x0000000100037824 */ /* 0x000fea00008e06f2 */
[----:B------:R3:W-:Y:S01]  /*6090*/  LDGSTS.E.BYPASS.LTC128B.128 [R239+0xf100], [R2.64], !P3 ;  /* 0x0f10000002ef7fae */ /* 0x0007e2000d901d4e */
[----:B------:R-:W-:-:S05]  /*60a0*/  BRA `(.L_x_4) ;  /* 0x000017e000007947 */ /* 0x000fca0003800000 */
.L_x_3:
[----:B------:R-:W-:Y:S04]  /*60b0*/  DEPBAR.LE SB0, 0x0 ;  /* 0x000080000000791a */ /* 0x000fe80000000000 */
[----:B------:R-:W-:Y:S01]  /*60c0*/  BAR.SYNC.DEFER_BLOCKING 0x0 ;  /* 0x0000000000007b1d */ /* 0x000fe20000010000 */
[----:B------:R-:W-:Y:S01]  /*60d0*/  SHF.R.S32.HI R0, RZ, 0x1f, R245 ;  /* 0x0000001fff007819 */ /* 0x000fe200000114f5 */
[----:B------:R-:W-:Y:S01]  /*60e0*/  IMAD.WIDE.U32 R2, R245, c[0x0][0x208], RZ ;  /* 0x00008200f5027a25 */ /* 0x000fe200078e00ff */
[----:B------:R-:W-:Y:S01]  /*60f0*/  SEL R203, RZ, 0x10, P0 ;  /* 0x00000010ffcb7807 */ /* 0x000fe20000000000 */
[----:B------:R-:W-:Y:S02]  /*6100*/  UISETP.GE.AND UP0, UPT, UR8, 0x1, UPT ;  /* 0x000000010800788c */ /* 0x000fe4000bf06270 */
[----:B------:R-:W-:Y:S01]  /*6110*/  IMAD R0, R0, c[0x0][0x208], RZ ;  /* 0x0000820000007a24 */ /* 0x000fe200078e02ff */
[----:B------:R-:W-:Y:S03]  /*6120*/  IADD3 R203, -R203, 0x10, RZ ;  /* 0x00000010cbcb7810 */ /* 0x000fe60007ffe1ff */
[----:B------:R-:W-:Y:S01]  /*6130*/  IMAD R0, R245, c[0x0][0x20c], R0 ;  /* 0x00008300f5007a24 */ /* 0x000fe200078e0200 */
[----:B------:R-:W-:Y:S04]  /*6140*/  LOP3.LUT R203, R203, 0xf, RZ, 0xc0, !PT ;  /* 0x0000000fcbcb7812 */ /* 0x000fe800078ec0ff */
[----:B------:R-:W-:Y:S02]  /*6150*/  IADD3 R3, R3, R0, RZ ;  /* 0x0000000003037210 */ /* 0x000fe40007ffe0ff */
[----:B------:R-:W-:Y:S03]  /*6160*/  SHF.R.S32.HI R0, RZ, 0x1f, R244 ;  /* 0x0000001fff007819 */ /* 0x000fe600000114f4 */
[----:B------:R-:W-:Y:S01]  /*6170*/  IMAD.WIDE.U32 R2, R244, c[0x0][0x218], R2 ;  /* 0x00008600f4027a25 */ /* 0x000fe200078e0002 */
[----:B------:R-:W1:Y:S04]  /*6180*/  LDSM.16.M88.4 R8, [R216+0x8100] ;  /* 0x00810000d808783b */ /* 0x000e680000000200 */
[----:B------:R-:W-:Y:S01]  /*6190*/  IADD3 R2, P1, R2, UR20, RZ ;  /* 0x0000001402027c10 */ /* 0x000fe2000ff3e0ff */
[----:B------:R-:W-:Y:S04]  /*61a0*/  IMAD R0, R0, c[0x0][0x218], RZ ;  /* 0x0000860000007a24 */ /* 0x000fe800078e02ff */
[----:B------:R-:W-:Y:S01]  /*61b0*/  IMAD R0, R244, c[0x0][0x21c], R0 ;  /* 0x00008700f4007a24 */ /* 0x000fe200078e0200 */
[----:B------:R-:W2:Y:S04]  /*61c0*/  LDSM.16.M88.4 R16, [R216+0x8900] ;  /* 0x00890000d810783b */ /* 0x000ea80000000200 */
[----:B------:R-:W-:Y:S02]  /*61d0*/  IADD3.X R3, R3, UR4, R0, P1, !PT ;  /* 0x0000000403037c10 */ /* 0x000fe40008ffe400 */
[C---:B------:R-:W-:Y:S02]  /*61e0*/  LEA R0, P1, R2.reuse, c[0x0][0x1f8], 0x1 ;  /* 0x00007e0002007a11 */ /* 0x040fe400078208ff */
[----:B------:R-:W3:Y:S02]  /*61f0*/  LDSM.16.M88.4 R24, [R216+0x9100] ;  /* 0x00910000d818783b */ /* 0x000ee40000000200 */
[----:B------:R-:W-:Y:S06]  /*6200*/  LEA.HI.X R2, R2, c[0x0][0x1fc], R3, 0x1, P1 ;  /* 0x00007f0002027a11 */ /* 0x000fec00008f0c03 */
[----:B------:R-:W4:Y:S08]  /*6210*/  LDSM.16.M88.4 R32, [R216+0x9900] ;  /* 0x00990000d820783b */ /* 0x000f300000000200 */
[----:B------:R-:W5:Y:S01]  /*6220*/  LDSM.16.M88.4 R40, [R216+0xa100] ;  /* 0x00a10000d828783b */ /* 0x000f620000000200 */
[C---:B-1----:R-:W-:Y:S07]  /*6230*/  HMMA.16816.F32 R4, R140.reuse, R8, RZ ;  /* 0x000000088c04723c */ /* 0x042fee00000018ff */
[----:B------:R-:W1:Y:S01]  /*6240*/  LDSM.16.M88.4 R48, [R216+0xa900] ;  /* 0x00a90000d830783b */ /* 0x000e620000000200 */
[C---:B------:R-:W-:Y:S07]  /*6250*/  HMMA.16816.F32 R8, R140.reuse, R10, RZ ;  /* 0x0000000a8c08723c */ /* 0x040fee00000018ff */
[----:B------:R-:W1:Y:S01]  /*6260*/  LDSM.16.M88.4 R56, [R216+0xb100] ;  /* 0x00b10000d838783b */ /* 0x000e620000000200 */
[C---:B--2---:R-:W-:Y:S07]  /*6270*/  HMMA.16816.F32 R12, R140.reuse, R16, RZ ;  /* 0x000000108c0c723c */ /* 0x044fee00000018ff */
[----:B------:R-:W2:Y:S01]  /*6280*/  LDSM.16.M88.4 R64, [R216+0xb900] ;  /* 0x00b90000d840783b */ /* 0x000ea20000000200 */
[C---:B------:R-:W-:Y:S07]  /*6290*/  HMMA.16816.F32 R16, R140.reuse, R18, RZ ;  /* 0x000000128c10723c */ /* 0x040fee00000018ff */
[----:B------:R-:W1:Y:S01]  /*62a0*/  LDSM.16.M88.4 R72, [R223] ;  /* 0x00000000df48783b */ /* 0x000e620000000200 */
[C---:B---3--:R-:W-:Y:S07]  /*62b0*/  HMMA.16816.F32 R20, R140.reuse, R24, RZ ;  /* 0x000000188c14723c */ /* 0x048fee00000018ff */
[----:B------:R-:W3:Y:S01]  /*62c0*/  LDSM.16.M88.4 R148, [R238] ;  /* 0x00000000ee94783b */ /* 0x000ee20000000200 */
[C---:B------:R-:W-:Y:S07]  /*62d0*/  HMMA.16816.F32 R24, R140.reuse, R26, RZ ;  /* 0x0000001a8c18723c */ /* 0x040fee00000018ff */
[----:B------:R-:W2:Y:S01]  /*62e0*/  LDSM.16.M88.4 R152, [R237] ;  /* 0x00000000ed98783b */ /* 0x000ea20000000200 */
[C---:B----4-:R-:W-:Y:S07]  /*62f0*/  HMMA.16816.F32 R28, R140.reuse, R32, RZ ;  /* 0x000000208c1c723c */ /* 0x050fee00000018ff */
[----:B------:R-:W-:Y:S01]  /*6300*/  LDSM.16.M88.4 R156, [R235] ;  /* 0x00000000eb9c783b */ /* 0x000fe20000000200 */
[C---:B------:R-:W-:Y:S07]  /*6310*/  HMMA.16816.F32 R32, R140.reuse, R34, RZ ;  /* 0x000000228c20723c */ /* 0x040fee00000018ff */
[----:B------:R-:W-:Y:S01]  /*6320*/  LDSM.16.M88.4 R160, [R234] ;  /* 0x00000000eaa0783b */ /* 0x000fe20000000200 */
[C---:B-----5:R-:W-:Y:S07]  /*6330*/  HMMA.16816.F32 R36, R140.reuse, R40, RZ ;  /* 0x000000288c24723c */ /* 0x060fee00000018ff */
[----:B------:R-:W-:Y:S01]  /*6340*/  LDSM.16.M88.4 R164, [R233] ;  /* 0x00000000e9a4783b */ /* 0x000fe20000000200 */
[C---:B------:R-:W-:Y:S07]  /*6350*/  HMMA.16816.F32 R40, R140.reuse, R42, RZ ;  /* 0x0000002a8c28723c */ /* 0x040fee00000018ff */
[----:B------:R-:W-:Y:S01]  /*6360*/  LDSM.16.M88.4 R168, [R232] ;  /* 0x00000000e8a8783b */ /* 0x000fe20000000200 */
[C---:B-1----:R-:W-:Y:S07]  /*6370*/  HMMA.16816.F32 R44, R140.reuse, R48, RZ ;  /* 0x000000308c2c723c */ /* 0x042fee00000018ff */
[----:B------:R-:W-:Y:S01]  /*6380*/  SHFL.IDX PT, R202, R0, 0x3, 0x181f ;  /* 0x00781f0000ca7f89 */ /* 0x000fe200000e0000 */
[C---:B------:R-:W-:Y:S07]  /*6390*/  HMMA.16816.F32 R48, R140.reuse, R50, RZ ;  /* 0x000000328c30723c */ /* 0x040fee00000018ff */
[----:B------:R-:W1:Y:S01]  /*63a0*/  SHFL.IDX PT, R190, R0, RZ, 0x181f ;  /* 0x00181fff00be7589 */ /* 0x000e6200000e0000 */
[C---:B------:R-:W-:Y:S07]  /*63b0*/  HMMA.16816.F32 R52, R140.reuse, R56, RZ ;  /* 0x000000388c34723c */ /* 0x040fee00000018ff */
[----:B------:R-:W4:Y:S01]  /*63c0*/  SHFL.IDX PT, R68, R2, RZ, 0x181f ;  /* 0x00181fff02447589 */ /* 0x000f2200000e0000 */
[C---:B------:R-:W-:Y:S07]  /*63d0*/  HMMA.16816.F32 R56, R140.reuse, R58, RZ ;  /* 0x0000003a8c38723c */ /* 0x040fee00000018ff */
[----:B------:R-:W5:Y:S01]  /*63e0*/  SHFL.IDX PT, R196, R0, 0x1, 0x181f ;  /* 0x00381f0000c47f89 */ /* 0x000f6200000e0000 */
[C---:B--2---:R-:W-:Y:S07]  /*63f0*/  HMMA.16816.F32 R60, R140.reuse, R64, RZ ;  /* 0x000000408c3c723c */ /* 0x044fee00000018ff */
[----:B------:R-:W2:Y:S01]  /*6400*/  SHFL.IDX PT, R197, R2, 0x1, 0x181f ;  /* 0x00381f0002c57f89 */ /* 0x000ea200000e0000 */
[----:B------:R-:W-:Y:S07]  /*6410*/  HMMA.16816.F32 R64, R140, R66, RZ ;  /* 0x000000428c40723c */ /* 0x000fee00000018ff */
[----:B------:R-:W1:Y:S01]  /*6420*/  SHFL.IDX PT, R198, R0, 0x2, 0x181f ;  /* 0x00581f0000c67f89 */ /* 0x000e6200000e0000 */
[C---:B------:R-:W-:Y:S07]  /*6430*/  HMMA.16816.F32 R4, R144.reuse, R72, R4 ;  /* 0x000000489004723c */ /* 0x040fee0000001804 */
[----:B------:R-:W-:Y:S01]  /*6440*/  SHFL.IDX PT, R71, R2, 0x2, 0x181f ;  /* 0x00581f0002477f89 */ /* 0x000fe200000e0000 */
[C---:B------:R-:W-:Y:S07]  /*6450*/  HMMA.16816.F32 R8, R144.reuse, R74, R8 ;  /* 0x0000004a9008723c */ /* 0x040fee0000001808 */
[----:B------:R1:W-:Y:S01]  /*6460*/  SHFL.IDX PT, R0, R2, 0x3, 0x181f ;  /* 0x00781f0002007f89 */ /* 0x0003e200000e0000 */
[C---:B---3--:R-:W-:Y:S07]  /*6470*/  HMMA.16816.F32 R12, R144.reuse, R148, R12 ;  /* 0x00000094900c723c */ /* 0x048fee000000180c */
[----:B------:R-:W3:Y:S01]  /*6480*/  LDSM.16.M88.4 R72, [R236] ;  /* 0x00000000ec48783b */ /* 0x000ee20000000200 */
[C---:B------:R-:W-:Y:S08]  /*6490*/  HMMA.16816.F32 R16, R144.reuse, R150, R16 ;  /* 0x000000969010723c */ /* 0x040ff00000001810 */
[C---:B------:R-:W-:Y:S04]  /*64a0*/  HMMA.16816.F32 R20, R144.reuse, R152, R20 ;  /* 0x000000989014723c */ /* 0x040fe80000001814 */
[----:B-1----:R-:W-:Y:S02]  /*64b0*/  IADD3 R2, P2, R240, R190, RZ ;  /* 0x000000bef0027210 */ /* 0x002fe40007f5e0ff */
[----:B------:R-:W-:Y:S02]  /*64c0*/  IADD3 R190, P1, R190, R243, RZ ;  /* 0x000000f3bebe7210 */ /* 0x000fe40007f3e0ff */
[C---:B------:R-:W-:Y:S04]  /*64d0*/  HMMA.16816.F32 R24, R144.reuse, R154, R24 ;  /* 0x0000009a9018723c */ /* 0x040fe80000001818 */
[C---:B----4-:R-:W-:Y:S02]  /*64e0*/  IADD3.X R3, R241.reuse, R68, RZ, P2, !PT ;  /* 0x00000044f1037210 */ /* 0x050fe400017fe4ff */
[----:B------:R-:W-:Y:S02]  /*64f0*/  IADD3.X R191, R68, R242, RZ, P1, !PT ;  /* 0x000000f244bf7210 */ /* 0x000fe40000ffe4ff */
[----:B-----5:R-:W-:Y:S01]  /*6500*/  IADD3 R188, P2, R240, R196, RZ ;  /* 0x000000c4f0bc7210 */ /* 0x020fe20007f5e0ff */
[----:B------:R-:W-:Y:S01]  /*6510*/  @!PT LDS RZ, [RZ] ;  /* 0x00000000fffff984 */ /* 0x000fe20000000800 */
[----:B------:R-:W-:Y:S01]  /*6520*/  @!PT LDS RZ, [RZ] ;  /* 0x00000000fffff984 */ /* 0x000fe20000000800 */
[----:B------:R-:W-:Y:S01]  /*6530*/  @!PT LDS RZ, [RZ] ;  /* 0x00000000fffff984 */ /* 0x000fe20000000800 */
[----:B------:R1:W-:Y:S03]  /*6540*/  LDGSTS.E.BYPASS.LTC128B.128 [R239+0x100], [R2.64], !P0 ;  /* 0x0010000002ef7fae */ /* 0x0003e6000c101d4e */
[----:B--2---:R-:W-:Y:S02]  /*6550*/  IADD3.X R189, R241, R197, RZ, P2, !PT ;  /* 0x000000c5f1bd7210 */ /* 0x004fe400017fe4ff */
[----:B------:R-:W-:Y:S02]  /*6560*/  IADD3 R196, P1, R196, R243, RZ ;  /* 0x000000f3c4c47210 */ /* 0x000fe40007f3e0ff */
[----:B------:R-:W-:Y:S01]  /*6570*/  IADD3 R200, P2, R240, R198, RZ ;  /* 0x000000c6f0c87210 */ /* 0x000fe20007f5e0ff */
[C---:B---3--:R-:W-:Y:S01]  /*6580*/  HMMA.16816.F32 R28, R144.reuse, R72, R28 ;  /* 0x00000048901c723c */ /* 0x048fe2000000181c */
[----:B------:R2:W-:Y:S02]  /*6590*/  LDGSTS.E.BYPASS.LTC128B.128 [R239+0x4100], [R190.64], !P3 ;  /* 0x04100000beef7fae */ /* 0x0005e4000d901d4e */
[-C--:B------:R-:W-:Y:S02]  /*65a0*/  IADD3.X R197, R197, R242.reuse, RZ, P1, !PT ;  /* 0x000000f2c5c57210 */ /* 0x080fe40000ffe4ff */
[----:B------:R-:W-:Y:S02]  /*65b0*/  IADD3.X R201, R241, R71, RZ, P2, !PT ;  /* 0x00000047f1c97210 */ /* 0x000fe400017fe4ff */
[----:B------:R-:W-:Y:S01]  /*65c0*/  IADD3 R198, P1, R198, R243, RZ ;  /* 0x000000f3c6c67210 */ /* 0x000fe20007f3e0ff */
[C---:B------:R-:W-:Y:S01]  /*65d0*/  HMMA.16816.F32 R32, R144.reuse, R74, R32 ;  /* 0x0000004a9020723c */ /* 0x040fe20000001820 */
[----:B------:R2:W-:Y:S03]  /*65e0*/  LDGSTS.E.BYPASS.LTC128B.128 [R239+0x1100], [R188.64], !P0 ;  /* 0x01100000bcef7fae */ /* 0x0005e6000c101d4e */
[----:B------:R-:W-:Y:S02]  /*65f0*/  IADD3.X R199, R71, R242, RZ, P1, !PT ;  /* 0x000000f247c77210 */ /* 0x000fe40000ffe4ff */
[----:B------:R-:W-:Y:S02]  /*6600*/  IADD3 R148, P2, P1, R203, R202, R240 ;  /* 0x000000cacb947210 */ /* 0x000fe4000795e0f0 */
[C---:B------:R-:W-:Y:S01]  /*6610*/  HMMA.16816.F32 R36, R144.reuse, R156, R36 ;  /* 0x0000009c9024723c */ /* 0x040fe20000001824 */
[----:B------:R3:W-:Y:S03]  /*6620*/  LDGSTS.E.BYPASS.LTC128B.128 [R239+0x5100], [R196.64], !P3 ;  /* 0x05100000c4ef7fae */ /* 0x0007e6000d901d4e */
[----:B------:R-:W-:Y:S02]  /*6630*/  IADD3.X R149, RZ, R0, R241, P2, P1 ;  /* 0x00000000ff957210 */ /* 0x000fe400017e24f1 */
[----:B------:R-:W-:Y:S02]  /*6640*/  SEL R203, RZ, 0x10, P3 ;  /* 0x00000010ffcb7807 */ /* 0x000fe40001800000 */
[C---:B------:R-:W-:Y:S01]  /*6650*/  HMMA.16816.F32 R40, R144.reuse, R158, R40 ;  /* 0x0000009e9028723c */ /* 0x040fe20000001828 */
[----:B------:R4:W-:Y:S03]  /*6660*/  LDGSTS.E.BYPASS.LTC128B.128 [R239+0x2100], [R200.64], !P0 ;  /* 0x02100000c8ef7fae */ /* 0x0009e6000c101d4e */
[----:B------:R-:W-:Y:S04]  /*6670*/  IADD3 R203, -R203, 0x10, RZ ;  /* 0x00000010cbcb7810 */ /* 0x000fe80007ffe1ff */
[C---:B------:R-:W-:Y:S01]  /*6680*/  HMMA.16816.F32 R44, R144.reuse, R160, R44 ;  /* 0x000000a0902c723c */ /* 0x040fe2000000182c */
[----:B------:R3:W-:Y:S03]  /*6690*/  LDGSTS.E.BYPASS.LTC128B.128 [R239+0x6100], [R198.64], !P3 ;  /* 0x06100000c6ef7fae */ /* 0x0007e6000d901d4e */
[----:B------:R-:W-:Y:S04]  /*66a0*/  LOP3.LUT R203, R203, 0xf, RZ, 0xc0, !PT ;  /* 0x0000000fcbcb7812 */ /* 0x000fe800078ec0ff */
[C---:B------:R-:W-:Y:S01]  /*66b0*/  HMMA.16816.F32 R48, R144.reuse, R162, R48 ;  /* 0x000000a29030723c */ /* 0x040fe20000001830 */
[----:B------:R5:W-:Y:S03]  /*66c0*/  LDGSTS.E.BYPASS.LTC128B.128.ZFILL [R239+0x3100], [R148.64], P5 ;  /* 0x0310000094ef7fae */ /* 0x000be6000a941d4e */
[----:B-1----:R-:W-:Y:S04]  /*66d0*/  IADD3 R2, P2, P1, R203, R202, R243 ;  /* 0x000000cacb027210 */ /* 0x002fe8000795e0f3 */
[C---:B------:R-:W-:Y:S04]  /*66e0*/  HMMA.16816.F32 R52, R144.reuse, R164, R52 ;  /* 0x000000a49034723c */ /* 0x040fe80000001834 */
[----:B------:R-:W-:Y:S02]  /*66f0*/  IADD3.X R3, RZ, R0, R242, P2, P1 ;  /* 0x00000000ff037210 */ /* 0x000fe400017e24f2 */
[----:B------:R-:W-:Y:S02]  /*6700*/  PLOP3.LUT P1, PT, PT, PT, UP0, 0x80, 0x0 ;  /* 0x000000000000781c */ /* 0x000fe40003f2f008 */
[C---:B------:R-:W-:Y:S01]  /*6710*/  HMMA.16816.F32 R56, R144.reuse, R166, R56 ;  /* 0x000000a69038723c */ /* 0x040fe20000001838 */
[----:B------:R1:W-:Y:S07]  /*6720*/  LDGSTS.E.BYPASS.LTC128B.128.ZFILL [R239+0x7100], [R2.64], P4 ;  /* 0x0710000002ef7fae */ /* 0x0003ee000a141d4e */
[C---:B------:R-:W-:Y:S01]  /*6730*/  HMMA.16816.F32 R60, R144.reuse, R168, R60 ;  /* 0x000000a8903c723c */ /* 0x040fe2000000183c */
[----:B------:R-:W-:Y:S07]  /*6740*/  LDSM.16.M88.4 R72, [R222+0x8900] ;  /* 0x00890000de48783b */ /* 0x000fee0000000200 */
[----:B------:R-:W-:Y:S01]  /*6750*/  HMMA.16816.F32 R64, R144, R170, R64 ;  /* 0x000000aa9040723c */ /* 0x000fe20000001840 */
[----:B-----5:R-:W5:Y:S08]  /*6760*/  LDSM.16.M88.4 R148, [R222+0x8100] ;  /* 0x00810000de94783b */ /* 0x020f700000000200 */
[----:B------:R-:W1:Y:S08]  /*6770*/  LDSM.16.M88.4 R152, [R222+0x9100] ;  /* 0x00910000de98783b */ /* 0x000e700000000200 */
[----:B------:R-:W0:Y:S08]  /*6780*/  LDGDEPBAR ;  /* 0x00000000000079af */ /* 0x000e300000000000 */
[----:B------:R-:W1:Y:S08]  /*6790*/  LDSM.16.M88.4 R156, [R222+0x9900] ;  /* 0x00990000de9c783b */ /* 0x000e700000000200 */
[----:B------:R-:W1:Y:S01]  /*67a0*/  LDSM.16.M88.4 R160, [R222+0xa100] ;  /* 0x00a10000dea0783b */ /* 0x000e620000000200 */
[C---:B-----5:R-:W-:Y:S07]  /*67b0*/  HMMA.16816.F32 R4, R172.reuse, R148, R4 ;  /* 0x00000094ac04723c */ /* 0x060fee0000001804 */
[----:B------:R-:W-:Y:S01]  /*67c0*/  LDSM.16.M88.4 R164, [R216+0xc100] ;  /* 0x00c10000d8a4783b */ /* 0x000fe20000000200 */
[C---:B------:R-:W-:Y:S07]  /*67d0*/  HMMA.16816.F32 R8, R172.reuse, R150, R8 ;  /* 0x00000096ac08723c */ /* 0x040fee0000001808 */
[----:B------:R-:W5:Y:S01]  /*67e0*/  LDSM.16.M88.4 R148, [R222+0xa900] ;  /* 0x00a90000de94783b */ /* 0x000f620000000200 */
[C---:B------:R-:W-:Y:S07]  /*67f0*/  HMMA.16816.F32 R12, R172.reuse, R72, R12 ;  /* 0x00000048ac0c723c */ /* 0x040fee000000180c */
[----:B------:R-:W-:Y:S01]  /*6800*/  LDSM.16.M88.4 R168, [R229] ;  /* 0x00000000e5a8783b */ /* 0x000fe20000000200 */
[C---:B------:R-:W-:Y:S07]  /*6810*/  HMMA.16816.F32 R16, R172.reuse, R74, R16 ;  /* 0x0000004aac10723c */ /* 0x040fee0000001810 */
[----:B------:R-:W4:Y:S01]  /*6820*/  LDSM.16.M88.4 R72, [R222+0xb100] ;  /* 0x00b10000de48783b */ /* 0x000f220000000200 */
[C---:B-1----:R-:W-:Y:S07]  /*6830*/  HMMA.16816.F32 R20, R172.reuse, R152, R20 ;  /* 0x00000098ac14723c */ /* 0x042fee0000001814 */
[----:B--2---:R-:W-:Y:S01]  /*6840*/  LDSM.16.M88.4 R188, [R228] ;  /* 0x00000000e4bc783b */ /* 0x004fe20000000200 */
[C---:B------:R-:W-:Y:S07]  /*6850*/  HMMA.16816.F32 R24, R172.reuse, R154, R24 ;  /* 0x0000009aac18723c */ /* 0x040fee0000001818 */
[----:B------:R-:W1:Y:S01]  /*6860*/  LDSM.16.M88.4 R152, [R222+0xb900] ;  /* 0x00b90000de98783b */ /* 0x000e620000000200 */
[C---:B------:R-:W-:Y:S07]  /*6870*/  HMMA.16816.F32 R28, R172.reuse, R156, R28 ;  /* 0x0000009cac1c723c */ /* 0x040fee000000181c */
[----:B---3--:R-:W-:Y:S01]  /*6880*/  LDSM.16.M88.4 R196, [R222+0xe900] ;  /* 0x00e90000dec4783b */ /* 0x008fe20000000200 */
[C---:B------:R-:W-:Y:S07]  /*6890*/  HMMA.16816.F32 R32, R172.reuse, R158, R32 ;  /* 0x0000009eac20723c */ /* 0x040fee0000001820 */
[----:B------:R-:W2:Y:S01]  /*68a0*/  LDSM.16.M88.4 R156, [R219] ;  /* 0x00000000db9c783b */ /* 0x000ea20000000200 */
[C---:B------:R-:W-:Y:S07]  /*68b0*/  HMMA.16816.F32 R36, R172.reuse, R160, R36 ;  /* 0x000000a0ac24723c */ /* 0x040fee0000001824 */
[----:B----4-:R-:W-:Y:S01]  /*68c0*/  LDSM.16.M88.4 R200, [R222+0xf100] ;  /* 0x00f10000dec8783b */ /* 0x010fe20000000200 */
[C---:B------:R-:W-:Y:S07]  /*68d0*/  HMMA.16816.F32 R40, R172.reuse, R162, R40 ;  /* 0x000000a2ac28723c */ /* 0x040fee0000001828 */
[----:B------:R-:W3:Y:S01]  /*68e0*/  LDSM.16.M88.4 R160, [R219+0x800] ;  /* 0x00080000dba0783b */ /* 0x000ee20000000200 */
[C---:B-----5:R-:W-:Y:S07]  /*68f0*/  HMMA.16816.F32 R44, R172.reuse, R148, R44 ;  /* 0x00000094ac2c723c */ /* 0x060fee000000182c */
[----:B------:R-:W-:Y:S01]  /*6900*/  LDSM.16.M88.4 R204, [R222+0xf900] ;  /* 0x00f90000decc783b */ /* 0x000fe20000000200 */
[C---:B------:R-:W-:Y:S07]  /*6910*/  HMMA.16816.F32 R48, R172.reuse, R150, R48 ;  /* 0x00000096ac30723c */ /* 0x040fee0000001830 */
[----:B------:R-:W4:Y:S01]  /*6920*/  LDSM.16.M88.4 R148, [R219+0x1000] ;  /* 0x00100000db94783b */ /* 0x000f220000000200 */
[C---:B------:R-:W-:Y:S07]  /*6930*/  HMMA.16816.F32 R52, R172.reuse, R72, R52 ;  /* 0x00000048ac34723c */ /* 0x040fee0000001834 */
[----:B------:R-:W-:Y:S01]  /*6940*/  LDSM.16.M88.4 R212, [R219+0x4000] ;  /* 0x00400000dbd4783b */ /* 0x000fe20000000200 */
[C---:B------:R-:W-:Y:S07]  /*6950*/  HMMA.16816.F32 R56, R172.reuse, R74, R56 ;  /* 0x0000004aac38723c */ /* 0x040fee0000001838 */
[----:B------:R-:W5:Y:S01]  /*6960*/  LDSM.16.M88.4 R72, [R219+0x1800] ;  /* 0x00180000db48783b */ /* 0x000f620000000200 */
[C---:B-1----:R-:W-:Y:S08]  /*6970*/  HMMA.16816.F32 R60, R172.reuse, R152, R60 ;  /* 0x00000098ac3c723c */ /* 0x042ff0000000183c */
[----:B------:R-:W-:Y:S01]  /*6980*/  HMMA.16816.F32 R64, R172, R154, R64 ;  /* 0x0000009aac40723c */ /* 0x000fe20000001840 */
[----:B------:R-:W1:Y:S07]  /*6990*/  LDSM.16.M88.4 R152, [R219+0x2000] ;  /* 0x00200000db98783b */ /* 0x000e6e0000000200 */
[C---:B--2---:R-:W-:Y:S08]  /*69a0*/  HMMA.16816.F32 R4, R176.reuse, R156, R4 ;  /* 0x0000009cb004723c */ /* 0x044ff00000001804 */
[C---:B------:R-:W-:Y:S01]  /*69b0*/  HMMA.16816.F32 R8, R176.reuse, R158, R8 ;  /* 0x0000009eb008723c */ /* 0x040fe20000001808 */
[----:B------:R-:W2:Y:S07]  /*69c0*/  LDSM.16.M88.4 R156, [R219+0x2800] ;  /* 0x00280000db9c783b */ /* 0x000eae0000000200 */
[C---:B---3--:R-:W-:Y:S08]  /*69d0*/  HMMA.16816.F32 R12, R176.reuse, R160, R12 ;  /* 0x000000a0b00c723c */ /* 0x048ff0000000180c */
[C---:B------:R-:W-:Y:S01]  /*69e0*/  HMMA.16816.F32 R16, R176.reuse, R162, R16 ;  /* 0x000000a2b010723c */ /* 0x040fe20000001810 */
[----:B------:R-:W3:Y:S07]  /*69f0*/  LDSM.16.M88.4 R160, [R219+0x3000] ;  /* 0x00300000dba0783b */ /* 0x000eee0000000200 */
[C---:B----4-:R-:W-:Y:S08]  /*6a00*/  HMMA.16816.F32 R20, R176.reuse, R148, R20 ;  /* 0x00000094b014723c */ /* 0x050ff00000001814 */
[C---:B------:R-:W-:Y:S01]  /*6a10*/  HMMA.16816.F32 R24, R176.reuse, R150, R24 ;  /* 0x00000096b018723c */ /* 0x040fe20000001818 */
[----:B------:R-:W4:Y:S07]  /*6a20*/  LDSM.16.M88.4 R148, [R219+0x3800] ;  /* 0x00380000db94783b */ /* 0x000f2e0000000200 */
[C---:B-----5:R-:W-:Y:S08]  /*6a30*/  HMMA.16816.F32 R28, R176.reuse, R72, R28 ;  /* 0x00000048b01c723c */ /* 0x060ff0000000181c */
[C---:B------:R-:W-:Y:S01]  /*6a40*/  HMMA.16816.F32 R32, R176.reuse, R74, R32 ;  /* 0x0000004ab020723c */ /* 0x040fe20000001820 */
[----:B------:R-:W5:Y:S07]  /*6a50*/  LDSM.16.M88.4 R72, [R216+0xc900] ;  /* 0x00c90000d848783b */ /* 0x000f6e0000000200 */
[C---:B-1----:R-:W-:Y:S08]  /*6a60*/  HMMA.16816.F32 R36, R176.reuse, R152, R36 ;  /* 0x00000098b024723c */ /* 0x042ff00000001824 */
[C---:B------:R-:W-:Y:S01]  /*6a70*/  HMMA.16816.F32 R40, R176.reuse, R154, R40 ;  /* 0x0000009ab028723c */ /* 0x040fe20000001828 */
[----:B------:R-:W1:Y:S07]  /*6a80*/  LDSM.16.M88.4 R152, [R216+0xd100] ;  /* 0x00d10000d898783b */ /* 0x000e6e0000000200 */
[C---:B--2---:R-:W-:Y:S08]  /*6a90*/  HMMA.16816.F32 R44, R176.reuse, R156, R44 ;  /* 0x0000009cb02c723c */ /* 0x044ff0000000182c */
[C---:B------:R-:W-:Y:S01]  /*6aa0*/  HMMA.16816.F32 R48, R176.reuse, R158, R48 ;  /* 0x0000009eb030723c */ /* 0x040fe20000001830 */
[----:B------:R-:W-:Y:S07]  /*6ab0*/  LDSM.16.M88.4 R156, [R216+0xe100] ;  /* 0x00e10000d89c783b */ /* 0x000fee0000000200 */
[C---:B---3--:R-:W-:Y:S08]  /*6ac0*/  HMMA.16816.F32 R52, R176.reuse, R160, R52 ;  /* 0x000000a0b034723c */ /* 0x048ff00000001834 */
[C---:B------:R-:W-:Y:S01]  /*6ad0*/  HMMA.16816.F32 R56, R176.reuse, R162, R56 ;  /* 0x000000a2b038723c */ /* 0x040fe20000001838 */
[----:B------:R-:W-:Y:S07]  /*6ae0*/  LDSM.16.M88.4 R160, [R216+0xe900] ;  /* 0x00e90000d8a0783b */ /* 0x000fee0000000200 */
[C---:B----4-:R-:W-:Y:S08]  /*6af0*/  HMMA.16816.F32 R60, R176.reuse, R148, R60 ;  /* 0x00000094b03c723c */ /* 0x050ff0000000183c */
[----:B------:R-:W-:Y:S01]  /*6b00*/  HMMA.16816.F32 R64, R176, R150, R64 ;  /* 0x00000096b040723c */ /* 0x000fe20000001840 */
[----:B------:R-:W2:Y:S07]  /*6b10*/  LDSM.16.M88.4 R148, [R216+0xd900] ;  /* 0x00d90000d894783b */ /* 0x000eae0000000200 */
[C---:B------:R-:W-:Y:S08]  /*6b20*/  HMMA.16816.F32 R4, R180.reuse, R164, R4 ;  /* 0x000000a4b404723c */ /* 0x040ff00000001804 */
[C---:B------:R-:W-:Y:S01]  /*6b30*/  HMMA.16816.F32 R8, R180.reuse, R166, R8 ;  /* 0x000000a6b408723c */ /* 0x040fe20000001808 */
[----:B------:R-:W-:Y:S07]  /*6b40*/  LDSM.16.M88.4 R164, [R216+0xf900] ;  /* 0x00f90000d8a4783b */ /* 0x000fee0000000200 */
[C---:B-----5:R-:W-:Y:S08]  /*6b50*/  HMMA.16816.F32 R12, R180.reuse, R72, R12 ;  /* 0x00000048b40c723c */ /* 0x060ff0000000180c */
[C---:B------:R-:W-:Y:S01]  /*6b60*/  HMMA.16816.F32 R16, R180.reuse, R74, R16 ;  /* 0x0000004ab410723c */ /* 0x040fe20000001810 */
[----:B------:R-:W3:Y:S07]  /*6b70*/  LDSM.16.M88.4 R72, [R216+0xf100] ;  /* 0x00f10000d848783b */ /* 0x000eee0000000200 */
[C---:B-1----:R-:W-:Y:S08]  /*6b80*/  HMMA.16816.F32 R20, R180.reuse, R152, R20 ;  /* 0x00000098b414723c */ /* 0x042ff00000001814 */
[C---:B------:R-:W-:Y:S01]  /*6b90*/  HMMA.16816.F32 R24, R180.reuse, R154, R24 ;  /* 0x0000009ab418723c */ /* 0x040fe20000001818 */
[----:B------:R-:W1:Y:S07]  /*6ba0*/  LDSM.16.M88.4 R152, [R231] ;  /* 0x00000000e798783b */ /* 0x000e6e0000000200 */
[C---:B--2---:R-:W-:Y:S08]  /*6bb0*/  HMMA.16816.F32 R28, R180.reuse, R148, R28 ;  /* 0x00000094b41c723c */ /* 0x044ff0000000181c */
[C---:B------:R-:W-:Y:S01]  /*6bc0*/  HMMA.16816.F32 R32, R180.reuse, R150, R32 ;  /* 0x00000096b420723c */ /* 0x040fe20000001820 */
[----:B------:R-:W2:Y:S07]  /*6bd0*/  LDSM.16.M88.4 R148, [R230] ;  /* 0x00000000e694783b */ /* 0x000eae0000000200 */
[C---:B------:R-:W-:Y:S08]  /*6be0*/  HMMA.16816.F32 R36, R180.reuse, R156, R36 ;  /* 0x0000009cb424723c */ /* 0x040ff00000001824 */
[C---:B------:R-:W-:Y:S01]  /*6bf0*/  HMMA.16816.F32 R40, R180.reuse, R158, R40 ;  /* 0x0000009eb428723c */ /* 0x040fe20000001828 */
[----:B------:R-:W4:Y:S07]  /*6c00*/  LDSM.16.M88.4 R156, [R227] ;  /* 0x00000000e39c783b */ /* 0x000f2e0000000200 */
[C---:B------:R-:W-:Y:S08]  /*6c10*/  HMMA.16816.F32 R44, R180.reuse, R160, R44 ;  /* 0x000000a0b42c723c */ /* 0x040ff0000000182c */
[C---:B------:R-:W-:Y:S01]  /*6c20*/  HMMA.16816.F32 R48, R180.reuse, R162, R48 ;  /* 0x000000a2b430723c */ /* 0x040fe20000001830 */
[----:B------:R-:W-:Y:S07]  /*6c30*/  LDSM.16.M88.4 R160, [R222+0xc100] ;  /* 0x00c10000dea0783b */ /* 0x000fee0000000200 */
[C---:B---3--:R-:W-:Y:S08]  /*6c40*/  HMMA.16816.F32 R52, R180.reuse, R72, R52 ;  /* 0x00000048b434723c */ /* 0x048ff00000001834 */
[C---:B------:R-:W-:Y:S01]  /*6c50*/  HMMA.16816.F32 R56, R180.reuse, R74, R56 ;  /* 0x0000004ab438723c */ /* 0x040fe20000001838 */
[----:B------:R-:W3:Y:S07]  /*6c60*/  LDSM.16.M88.4 R72, [R226] ;  /* 0x00000000e248783b */ /* 0x000eee0000000200 */
[C---:B------:R-:W-:Y:S08]  /*6c70*/  HMMA.16816.F32 R60, R180.reuse, R164, R60 ;  /* 0x000000a4b43c723c */ /* 0x040ff0000000183c */
[----:B------:R-:W-:Y:S01]  /*6c80*/  HMMA.16816.F32 R64, R180, R166, R64 ;  /* 0x000000a6b440723c */ /* 0x000fe20000001840 */
[----:B------:R-:W-:Y:S07]  /*6c90*/  LDSM.16.M88.4 R164, [R222+0xc900] ;  /* 0x00c90000dea4783b */ /* 0x000fee0000000200 */
[C---:B-1----:R-:W-:Y:S08]  /*6ca0*/  HMMA.16816.F32 R4, R184.reuse, R152, R4 ;  /* 0x00000098b804723c */ /* 0x042ff00000001804 */
[C---:B------:R-:W-:Y:S01]  /*6cb0*/  HMMA.16816.F32 R8, R184.reuse, R154, R8 ;  /* 0x0000009ab808723c */ /* 0x040fe20000001808 */
[----:B------:R-:W-:Y:S07]  /*6cc0*/  LDSM.16.M88.4 R152, [R224] ;  /* 0x00000000e098783b */ /* 0x000fee0000000200 */
[C---:B--2---:R-:W-:Y:S08]  /*6cd0*/  HMMA.16816.F32 R12, R184.reuse, R148, R12 ;  /* 0x00000094b80c723c */ /* 0x044ff0000000180c */
[C---:B------:R-:W-:Y:S01]  /*6ce0*/  HMMA.16816.F32 R16, R184.reuse, R150, R16 ;  /* 0x00000096b810723c */ /* 0x040fe20000001810 */
[----:B------:R-:W1:Y:S07]  /*6cf0*/  LDSM.16.M88.4 R148, [R225] ;  /* 0x00000000e194783b */ /* 0x000e6e0000000200 */
[C---:B------:R-:W-:Y:S08]  /*6d00*/  HMMA.16816.F32 R20, R184.reuse, R168, R20 ;  /* 0x000000a8b814723c */ /* 0x040ff00000001814 */
[C---:B------:R-:W-:Y:S01]  /*6d10*/  HMMA.16816.F32 R24, R184.reuse, R170, R24 ;  /* 0x000000aab818723c */ /* 0x040fe20000001818 */
[----:B------:R-:W2:Y:S07]  /*6d20*/  LDSM.16.M88.4 R168, [R222+0xd100] ;  /* 0x00d10000dea8783b */ /* 0x000eae0000000200 */
[C---:B------:R-:W-:Y:S08]  /*6d30*/  HMMA.16816.F32 R28, R184.reuse, R188, R28 ;  /* 0x000000bcb81c723c */ /* 0x040ff0000000181c */
[C---:B------:R-:W-:Y:S01]  /*6d40*/  HMMA.16816.F32 R32, R184.reuse, R190, R32 ;  /* 0x000000beb820723c */ /* 0x040fe20000001820 */
[----:B------:R-:W5:Y:S07]  /*6d50*/  LDSM.16.M88.4 R188, [R222+0xd900] ;  /* 0x00d90000debc783b */ /* 0x000f6e0000000200 */
[C---:B----4-:R-:W-:Y:S08]  /*6d60*/  HMMA.16816.F32 R36, R184.reuse, R156, R36 ;  /* 0x0000009cb824723c */ /* 0x050ff00000001824 */
[C---:B------:R-:W-:Y:S01]  /*6d70*/  HMMA.16816.F32 R40, R184.reuse, R158, R40 ;  /* 0x0000009eb828723c */ /* 0x040fe20000001828 */
[----:B------:R-:W4:Y:S07]  /*6d80*/  LDSM.16.M88.4 R156, [R222+0xe100] ;  /* 0x00e10000de9c783b */ /* 0x000f2e0000000200 */
[C---:B---3--:R-:W-:Y:S08]  /*6d90*/  HMMA.16816.F32 R44, R184.reuse, R72, R44 ;  /* 0x00000048b82c723c */ /* 0x048ff0000000182c */
[C---:B------:R-:W-:Y:S01]  /*6da0*/  HMMA.16816.F32 R48, R184.reuse, R74, R48 ;  /* 0x0000004ab830723c */ /* 0x040fe20000001830 */
[----:B------:R-:W3:Y:S07]  /*6db0*/  LDSM.16.M88.4 R72, [R219+0x4800] ;  /* 0x00480000db48783b */ /* 0x000eee0000000200 */
[C---:B-1----:R-:W-:Y:S08]  /*6dc0*/  HMMA.16816.F32 R52, R184.reuse, R148, R52 ;  /* 0x00000094b834723c */ /* 0x042ff00000001834 */
[C---:B------:R-:W-:Y:S08]  /*6dd0*/  HMMA.16816.F32 R56, R184.reuse, R150, R56 ;  /* 0x00000096b838723c */ /* 0x040ff00000001838 */
[C---:B------:R-:W-:Y:S08]  /*6de0*/  HMMA.16816.F32 R60, R184.reuse, R152, R60 ;  /* 0x00000098b83c723c */ /* 0x040ff0000000183c */
[----:B------:R-:W-:Y:S08]  /*6df0*/  HMMA.16816.F32 R64, R184, R154, R64 ;  /* 0x0000009ab840723c */ /* 0x000ff00000001840 */
[C---:B------:R-:W-:Y:S08]  /*6e00*/  HMMA.16816.F32 R4, R192.reuse, R160, R4 ;  /* 0x000000a0c004723c */ /* 0x040ff00000001804 */
[C---:B------:R-:W-:Y:S08]  /*6e10*/  HMMA.16816.F32 R8, R192.reuse, R162, R8 ;  /* 0x000000a2c008723c */ /* 0x040ff00000001808 */
[C---:B------:R-:W-:Y:S08]  /*6e20*/  HMMA.16816.F32 R12, R192.reuse, R164, R12 ;  /* 0x000000a4c00c723c */ /* 0x040ff0000000180c */
[C---:B------:R-:W-:Y:S08]  /*6e30*/  HMMA.16816.F32 R16, R192.reuse, R166, R16 ;  /* 0x000000a6c010723c */ /* 0x040ff00000001810 */
[C---:B--2---:R-:W-:Y:S08]  /*6e40*/  HMMA.16816.F32 R20, R192.reuse, R168, R20 ;  /* 0x000000a8c014723c */ /* 0x044ff00000001814 */
[C---:B------:R-:W-:Y:S08]  /*6e50*/  HMMA.16816.F32 R24, R192.reuse, R170, R24 ;  /* 0x000000aac018723c */ /* 0x040ff00000001818 */
[C---:B-----5:R-:W-:Y:S08]  /*6e60*/  HMMA.16816.F32 R28, R192.reuse, R188, R28 ;  /* 0x000000bcc01c723c */ /* 0x060ff0000000181c */
[C---:B------:R-:W-:Y:S08]  /*6e70*/  HMMA.16816.F32 R32, R192.reuse, R190, R32 ;  /* 0x000000bec020723c */ /* 0x040ff00000001820 */
[C---:B----4-:R-:W-:Y:S08]  /*6e80*/  HMMA.16816.F32 R36, R192.reuse, R156, R36 ;  /* 0x0000009cc024723c */ /* 0x050ff00000001824 */
[C---:B------:R-:W-:Y:S08]  /*6e90*/  HMMA.16816.F32 R40, R192.reuse, R158, R40 ;  /* 0x0000009ec028723c */ /* 0x040ff00000001828 */
[C---:B------:R-:W-:Y:S08]  /*6ea0*/  HMMA.16816.F32 R44, R192.reuse, R196, R44 ;  /* 0x000000c4c02c723c */ /* 0x040ff0000000182c */
[C---:B------:R-:W-:Y:S08]  /*6eb0*/  HMMA.16816.F32 R48, R192.reuse, R198, R48 ;  /* 0x000000c6c030723c */ /* 0x040ff00000001830 */
[C---:B------:R-:W-:Y:S08]  /*6ec0*/  HMMA.16816.F32 R52, R192.reuse, R200, R52 ;  /* 0x000000c8c034723c */ /* 0x040ff00000001834 */
[C---:B------:R-:W-:Y:S08]  /*6ed0*/  HMMA.16816.F32 R56, R192.reuse, R202, R56 ;  /* 0x000000cac038723c */ /* 0x040ff00000001838 */
[C---:B------:R-:W-:Y:S08]  /*6ee0*/  HMMA.16816.F32 R60, R192.reuse, R204, R60 ;  /* 0x000000ccc03c723c */ /* 0x040ff0000000183c */
[----:B------:R-:W-:Y:S08]  /*6ef0*/  HMMA.16816.F32 R64, R192, R206, R64 ;  /* 0x000000cec040723c */ /* 0x000ff00000001840 */
[C---:B------:R-:W-:Y:S08]  /*6f00*/  HMMA.16816.F32 R4, R208.reuse, R212, R4 ;  /* 0x000000d4d004723c */ /* 0x040ff00000001804 */
[C---:B------:R-:W-:Y:S08]  /*6f10*/  HMMA.16816.F32 R8, R208.reuse, R214, R8 ;  /* 0x000000d6d008723c */ /* 0x040ff00000001808 */
[C---:B---3--:R-:W-:Y:S08]  /*6f20*/  HMMA.16816.F32 R12, R208.reuse, R72, R12 ;  /* 0x00000048d00c723c */ /* 0x048ff0000000180c */
[----:B------:R-:W-:Y:S01]  /*6f30*/  FMUL.FTZ R4, R4, c[0x0][0x320] ;  /* 0x0000c80004047a20 */ /* 0x000fe20000410000 */
[C---:B------:R-:W-:Y:S03]  /*6f40*/  HMMA.16816.F32 R16, R208.reuse, R74, R16 ;  /* 0x0000004ad010723c */ /* 0x040fe60000001810 */
[----:B------:R-:W1:Y:S01]  /*6f50*/  MUFU.TANH R148, R4 ;  /* 0x0000000400947308 */ /* 0x000e620000002400 */
[----:B------:R-:W-:Y:S02]  /*6f60*/  FMUL.FTZ R5, R5, c[0x0][0x320] ;  /* 0x0000c80005057a20 */ /* 0x000fe40000410000 */
[----:B------:R-:W-:Y:S02]  /*6f70*/  FMUL.FTZ R6, R6, c[0x0][0x320] ;  /* 0x0000c80006067a20 */ /* 0x000fe40000410000 */
[----:B------:R-:W-:Y:S04]  /*6f80*/  FMUL.FTZ R7, R7, c[0x0][0x320] ;  /* 0x0000c80007077a20 */ /* 0x000fe80000410000 */
[----:B------:R-:W-:Y:S01]  /*6f90*/  FMUL.FTZ R8, R8, c[0x0][0x320] ;  /* 0x0000c80008087a20 */ /* 0x000fe20000410000 */
[----:B------:R-:W2:Y:S01]  /*6fa0*/  MUFU.TANH R153, R5 ;  /* 0x0000000500997308 */ /* 0x000ea20000002400 */
[----:B------:R-:W-:Y:S02]  /*6fb0*/  FMUL.FTZ R9, R9, c[0x0][0x320] ;  /* 0x0000c80009097a20 */ /* 0x000fe40000410000 */
[----:B------:R-:W-:Y:S02]  /*6fc0*/  FMUL.FTZ R10, R10, c[0x0][0x320] ;  /* 0x0000c8000a0a7a20 */ /* 0x000fe40000410000 */
[----:B------:R-:W-:Y:S02]  /*6fd0*/  FMUL.FTZ R11, R11, c[0x0][0x320] ;  /* 0x0000c8000b0b7a20 */ /* 0x000fe40000410000 */
[----:B------:R-:W-:Y:S02]  /*6fe0*/  FMUL.FTZ R12, R12, c[0x0][0x320] ;  /* 0x0000c8000c0c7a20 */ /* 0x000fe40000410000 */
[----:B------:R-:W-:Y:S01]  /*6ff0*/  FMUL.FTZ R13, R13, c[0x0][0x320] ;  /* 0x0000c8000d0d7a20 */ /* 0x000fe20000410000 */
[----:B------:R-:W3:Y:S01]  /*7000*/  MUFU.TANH R149, R6 ;  /* 0x0000000600957308 */ /* 0x000ee20000002400 */
[----:B------:R-:W-:Y:S02]  /*7010*/  FMUL.FTZ R16, R16, c[0x0][0x320] ;  /* 0x0000c80010107a20 */ /* 0x000fe40000410000 */
[----:B------:R-:W-:Y:S02]  /*7020*/  FMUL.FTZ R17, R17, c[0x0][0x320] ;  /* 0x0000c80011117a20 */ /* 0x000fe40000410000 */
[----:B------:R-:W-:Y:S02]  /*7030*/  FMUL.FTZ R18, R18, c[0x0][0x320] ;  /* 0x0000c80012127a20 */ /* 0x000fe40000410000 */
[----:B------:R-:W-:Y:S02]  /*7040*/  FMUL.FTZ R19, R19, c[0x0][0x320] ;  /* 0x0000c80013137a20 */ /* 0x000fe40000410000 */
[----:B------:R-:W-:Y:S01]  /*7050*/  FMUL.FTZ R14, R14, c[0x0][0x320] ;  /* 0x0000c8000e0e7a20 */ /* 0x000fe20000410000 */
[----:B------:R4:W1:Y:S01]  /*7060*/  MUFU.TANH R154, R7 ;  /* 0x00000007009a7308 */ /* 0x0008620000002400 */
[----:B------:R-:W-:Y:S09]  /*7070*/  FMUL.FTZ R15, R15, c[0x0][0x320] ;  /* 0x0000c8000f0f7a20 */ /* 0x000ff20000410000 */
[----:B------:R-:W1:Y:S10]  /*7080*/  MUFU.TANH R151, R8 ;  /* 0x0000000800977308 */ /* 0x000e740000002400 */
[----:B------:R-:W1:Y:S01]  /*7090*/  MUFU.TANH R73, R9 ;  /* 0x0000000900497308 */ /* 0x000e620000002400 */
[----:B----4-:R-:W4:Y:S09]  /*70a0*/  LDSM.16.M88.4 R4, [R219+0x5000] ;  /* 0x00500000db04783b */ /* 0x010f320000000200 */
[----:B------:R-:W1:Y:S10]  /*70b0*/  MUFU.TANH R150, R10 ;  /* 0x0000000a00967308 */ /* 0x000e740000002400 */
[----:B------:R5:W1:Y:S10]  /*70c0*/  MUFU.TANH R152, R11 ;  /* 0x0000000b00987308 */ /* 0x000a740000002400 */
[----:B------:R1:W1:Y:S10]  /*70d0*/  MUFU.TANH R75, R12 ;  /* 0x0000000c004b7308 */ /* 0x0002740000002400 */
[----:B------:R1:W1:Y:S01]  /*70e0*/  MUFU.TANH R155, R13 ;  /* 0x0000000d009b7308 */ /* 0x0002620000002400 */
[----:B-----5:R-:W5:Y:S01]  /*70f0*/  LDSM.16.M88.4 R8, [R219+0x5800] ;  /* 0x00580000db08783b */ /* 0x020f620000000200 */
[C---:B----4-:R-:W-:Y:S08]  /*7100*/  HMMA.16816.F32 R20, R208.reuse, R4, R20 ;  /* 0x00000004d014723c */ /* 0x050ff00000001814 */
[----:B------:R4:W1:Y:S01]  /*7110*/  MUFU.TANH R156, R14 ;  /* 0x0000000e009c7308 */ /* 0x0008620000002400 */
[C---:B------:R-:W-:Y:S01]  /*7120*/  HMMA.16816.F32 R24, R208.reuse, R6, R24 ;  /* 0x00000006d018723c */ /* 0x040fe20000001818 */
[----:B------:R-:W1:Y:S08]  /*7130*/  LDSM.16.M88.4 R4, [R219+0x6000] ;  /* 0x00600000db04783b */ /* 0x000e700000000200 */
[----:B------:R4:W1:Y:S06]  /*7140*/  MUFU.TANH R157, R15 ;  /* 0x0000000f009d7308 */ /* 0x00086c0000002400 */
[----:B------:R-:W-:Y:S04]  /*7150*/  FMUL.FTZ R20, R20, c[0x0][0x320] ;  /* 0x0000c80014147a20 */ /* 0x000fe80000410000 */
[----:B------:R4:W1:Y:S01]  /*7160*/  MUFU.TANH R158, R16 ;  /* 0x00000010009e7308 */ /* 0x0008620000002400 */
[----:B------:R-:W-:Y:S02]  /*7170*/  FMUL.FTZ R21, R21, c[0x0][0x320] ;  /* 0x0000c80015157a20 */ /* 0x000fe40000410000 */
[----:B------:R-:W-:Y:S02]  /*7180*/  FMUL.FTZ R22, R22, c[0x0][0x320] ;  /* 0x0000c80016167a20 */ /* 0x000fe40000410000 */
[----:B------:R-:W-:Y:S02]  /*7190*/  FMUL.FTZ R23, R23, c[0x0][0x320] ;  /* 0x0000c80017177a20 */ /* 0x000fe40000410000 */
[----:B------:R-:W-:Y:S02]  /*71a0*/  FMUL.FTZ R24, R24, c[0x0][0x320] ;  /* 0x0000c80018187a20 */ /* 0x000fe40000410000 */
[----:B------:R-:W-:Y:S01]  /*71b0*/  FMUL.FTZ R25, R25, c[0x0][0x320] ;  /* 0x0000c80019197a20 */ /* 0x000fe20000410000 */
[----:B------:R4:W2:Y:S01]  /*71c0*/  MUFU.TANH R159, R17 ;  /* 0x00000011009f7308 */ /* 0x0008a20000002400 */
[----:B------:R-:W-:Y:S02]  /*71d0*/  FMUL.FTZ R26, R26, c[0x0][0x320] ;  /* 0x0000c8001a1a7a20 */ /* 0x000fe40000410000 */
[----:B------:R-:W-:Y:S01]  /*71e0*/  FMUL.FTZ R27, R27, c[0x0][0x320] ;  /* 0x0000c8001b1b7a20 */ /* 0x000fe20000410000 */
[C---:B-----5:R-:W-:Y:S06]  /*71f0*/  HMMA.16816.F32 R28, R208.reuse, R8, R28 ;  /* 0x00000008d01c723c */ /* 0x060fec000000181c */
[----:B------:R4:W2:Y:S02]  /*7200*/  MUFU.TANH R160, R18 ;  /* 0x0000001200a07308 */ /* 0x0008a40000002400 */
[C---:B------:R-:W-:Y:S01]  /*7210*/  HMMA.16816.F32 R32, R208.reuse, R10, R32 ;  /* 0x0000000ad020723c */ /* 0x040fe20000001820 */
[----:B------:R-:W5:Y:S07]  /*7220*/  LDSM.16.M88.4 R8, [R219+0x6800] ;  /* 0x00680000db08783b */ /* 0x000f6e0000000200 */
[----:B------:R4:W2:Y:S01]  /*7230*/  MUFU.TANH R161, R19 ;  /* 0x0000001300a17308 */ /* 0x0008a20000002400 */
[C---:B-1----:R-:W-:Y:S07]  /*7240*/  HMMA.16816.F32 R36, R208.reuse, R4, R36 ;  /* 0x00000004d024723c */ /* 0x042fee0000001824 */
[----:B------:R-:W-:Y:S01]  /*7250*/  FMUL.FTZ R28, R28, c[0x0][0x320] ;  /* 0x0000c8001c1c7a20 */ /* 0x000fe20000410000 */
[C---:B------:R-:W-:Y:S01]  /*7260*/  HMMA.16816.F32 R40, R208.reuse, R6, R40 ;  /* 0x00000006d028723c */ /* 0x040fe20000001828 */
[----:B------:R4:W1:Y:S01]  /*7270*/  MUFU.TANH R162, R20 ;  /* 0x0000001400a27308 */ /* 0x0008620000002400 */
[----:B------:R-:W1:Y:S02]  /*7280*/  LDSM.16.M88.4 R4, [R219+0x7000] ;  /* 0x00700000db04783b */ /* 0x000e640000000200 */
[----:B------:R-:W-:Y:S02]  /*7290*/  FMUL.FTZ R29, R29, c[0x0][0x320] ;  /* 0x0000c8001d1d7a20 */ /* 0x000fe40000410000 */
[----:B------:R-:W-:Y:S02]  /*72a0*/  FMUL.FTZ R30, R30, c[0x0][0x320] ;  /* 0x0000c8001e1e7a20 */ /* 0x000fe40000410000 */
[----:B------:R-:W-:Y:S03]  /*72b0*/  FMUL.FTZ R31, R31, c[0x0][0x320] ;  /* 0x0000c8001f1f7a20 */ /* 0x000fe60000410000 */
[----:B------:R4:W1:Y:S01]  /*72c0*/  MUFU.TANH R163, R21 ;  /* 0x0000001500a37308 */ /* 0x0008620000002400 */
[----:B------:R-:W-:Y:S02]  /*72d0*/  FMUL.FTZ R32, R32, c[0x0][0x320] ;  /* 0x0000c80020207a20 */ /* 0x000fe40000410000 */
[----:B------:R-:W-:Y:S02]  /*72e0*/  FMUL.FTZ R33, R33, c[0x0][0x320] ;  /* 0x0000c80021217a20 */ /* 0x000fe40000410000 */
[----:B------:R-:W-:Y:S02]  /*72f0*/  FMUL.FTZ R34, R34, c[0x0][0x320] ;  /* 0x0000c80022227a20 */ /* 0x000fe40000410000 */
[----:B------:R-:W-:Y:S02]  /*7300*/  FMUL.FTZ R35, R35, c[0x0][0x320] ;  /* 0x0000c80023237a20 */ /* 0x000fe40000410000 */
[----:B------:R-:W-:Y:S01]  /*7310*/  FMUL.FTZ R36, R36, c[0x0][0x320] ;  /* 0x0000c80024247a20 */ /* 0x000fe20000410000 */
[----:B------:R4:W2:Y:S01]  /*7320*/  MUFU.TANH R164, R22 ;  /* 0x0000001600a47308 */ /* 0x0008a20000002400 */
[----:B------:R-:W-:Y:S01]  /*7330*/  FMUL.FTZ R37, R37, c[0x0][0x320] ;  /* 0x0000c80025257a20 */ /* 0x000fe20000410000 */
[C---:B-----5:R-:W-:Y:S03]  /*7340*/  HMMA.16816.F32 R44, R208.reuse, R8, R44 ;  /* 0x00000008d02c723c */ /* 0x060fe6000000182c */
[----:B------:R-:W-:Y:S02]  /*7350*/  FMUL.FTZ R38, R38, c[0x0][0x320] ;  /* 0x0000c80026267a20 */ /* 0x000fe40000410000 */
[----:B------:R-:W-:Y:S03]  /*7360*/  FMUL.FTZ R39, R39, c[0x0][0x320] ;  /* 0x0000c80027277a20 */ /* 0x000fe60000410000 */
[----:B------:R4:W2:Y:S01]  /*7370*/  MUFU.TANH R165, R23 ;  /* 0x0000001700a57308 */ /* 0x0008a20000002400 */
[C---:B------:R-:W-:Y:S01]  /*7380*/  HMMA.16816.F32 R48, R208.reuse, R10, R48 ;  /* 0x0000000ad030723c */ /* 0x040fe20000001830 */
[----:B------:R-:W5:Y:S01]  /*7390*/  LDSM.16.M88.4 R8, [R219+0x7800] ;  /* 0x00780000db08783b */ /* 0x000f620000000200 */
[----:B------:R-:W-:Y:S04]  /*73a0*/  DEPBAR.LE SB0, 0x0 ;  /* 0x000080000000791a */ /* 0x000fe80000000000 */
[----:B------:R-:W-:Y:S02]  /*73b0*/  FMUL.FTZ R40, R40, c[0x0][0x320] ;  /* 0x0000c80028287a20 */ /* 0x000fe40000410000 */
[----:B------:R-:W-:Y:S01]  /*73c0*/  FMUL.FTZ R41, R41, c[0x0][0x320] ;  /* 0x0000c80029297a20 */ /* 0x000fe20000410000 */
[----:B------:R4:W2:Y:S01]  /*73d0*/  MUFU.TANH R168, R24 ;  /* 0x0000001800a87308 */ /* 0x0008a20000002400 */
[----:B------:R-:W-:Y:S01]  /*73e0*/  BAR.SYNC.DEFER_BLOCKING 0x0 ;  /* 0x0000000000007b1d */ /* 0x000fe20000010000 */
[C---:B-1----:R-:W-:Y:S05]  /*73f0*/  HMMA.16816.F32 R52, R208.reuse, R4, R52 ;  /* 0x00000004d034723c */ /* 0x042fea0000001834 */
[----:B------:R-:W-:Y:S02]  /*7400*/  FMUL.FTZ R42, R42, c[0x0][0x320] ;  /* 0x0000c8002a2a7a20 */ /* 0x000fe40000410000 */
[----:B------:R-:W-:Y:S01]  /*7410*/  FMUL.FTZ R43, R43, c[0x0][0x320] ;  /* 0x0000c8002b2b7a20 */ /* 0x000fe20000410000 */
[----:B------:R4:W1:Y:S01]  /*7420*/  MUFU.TANH R166, R25 ;  /* 0x0000001900a67308 */ /* 0x0008620000002400 */
[C---:B------:R-:W-:Y:S03]  /*7430*/  HMMA.16816.F32 R56, R208.reuse, R6, R56 ;  /* 0x00000006d038723c */ /* 0x040fe60000001838 */
[----:B------:R-:W-:Y:S02]  /*7440*/  FMUL.FTZ R44, R44, c[0x0][0x320] ;  /* 0x0000c8002c2c7a20 */ /* 0x000fe40000410000 */
[----:B------:R-:W-:Y:S02]  /*7450*/  FMUL.FTZ R45, R45, c[0x0][0x320] ;  /* 0x0000c8002d2d7a20 */ /* 0x000fe40000410000 */
[----:B------:R-:W-:Y:S02]  /*7460*/  FMUL.FTZ R46, R46, c[0x0][0x320] ;  /* 0x0000c8002e2e7a20 */ /* 0x000fe40000410000 */
[----:B------:R4:W1:Y:S03]  /*7470*/  MUFU.TANH R167, R26 ;  /* 0x0000001a00a77308 */ /* 0x0008660000002400 */
[----:B------:R-:W-:Y:S02]  /*7480*/  FMUL.FTZ R47, R47, c[0x0][0x320] ;  /* 0x0000c8002f2f7a20 */ /* 0x000fe40000410000 */
[----:B------:R-:W-:Y:S02]  /*7490*/  FMUL.FTZ R48, R48, c[0x0][0x320] ;  /* 0x0000c80030307a20 */ /* 0x000fe40000410000 */
[----:B------:R-:W-:Y:S02]  /*74a0*/  FMUL.FTZ R49, R49, c[0x0][0x320] ;  /* 0x0000c80031317a20 */ /* 0x000fe40000410000 */
[----:B------:R-:W-:Y:S01]  /*74b0*/  FMUL.FTZ R50, R50, c[0x0][0x320] ;  /* 0x0000c80032327a20 */ /* 0x000fe20000410000 */
[----:B------:R4:W1:Y:S01]  /*74c0*/  MUFU.TANH R169, R27 ;  /* 0x0000001b00a97308 */ /* 0x0008620000002400 */
[----:B------:R-:W-:Y:S01]  /*74d0*/  FMUL.FTZ R51, R51, c[0x0][0x320] ;  /* 0x0000c80033337a20 */ /* 0x000fe20000410000 */
[C---:B-----5:R-:W-:Y:S03]  /*74e0*/  HMMA.16816.F32 R60, R208.reuse, R8, R60 ;  /* 0x00000008d03c723c */ /* 0x060fe6000000183c */
[----:B------:R-:W-:Y:S02]  /*74f0*/  FMUL.FTZ R56, R56, c[0x0][0x320] ;  /* 0x0000c80038387a20 */ /* 0x000fe40000410000 */
[----:B------:R-:W-:Y:S02]  /*7500*/  FMUL.FTZ R57, R57, c[0x0][0x320] ;  /* 0x0000c80039397a20 */ /* 0x000fe40000410000 */
[----:B------:R-:W-:Y:S01]  /*7510*/  FMUL.FTZ R59, R59, c[0x0][0x320] ;  /* 0x0000c8003b3b7a20 */ /* 0x000fe20000410000 */
[----:B------:R4:W1:Y:S01]  /*7520*/  MUFU.TANH R171, R28 ;  /* 0x0000001c00ab7308 */ /* 0x0008620000002400 */
[----:B------:R-:W-:Y:S03]  /*7530*/  HMMA.16816.F32 R64, R208, R10, R64 ;  /* 0x0000000ad040723c */ /* 0x000fe60000001840 */
        /* <DEDUP_REMOVED lines=9> */
[----:B------:R-:W-:Y:S02]  /*75d0*/  FMUL.FTZ R62, R62, c[0x0][0x320] ;  /* 0x0000c8003e3e7a20 */ /* 0x000fe40000410000 */
[----:B------:R-:W-:Y:S02]  /*75e0*/  FMUL.FTZ R63, R63, c[0x0][0x320] ;  /* 0x0000c8003f3f7a20 */ /* 0x000fe40000410000 */
[----:B------:R-:W-:Y:S02]  /*75f0*/  FMUL.FTZ R64, R64, c[0x0][0x320] ;  /* 0x0000c80040407a20 */ /* 0x000fe40000410000 */
[----:B------:R-:W-:Y:S02]  /*7600*/  FMUL.FTZ R65, R65, c[0x0][0x320] ;  /* 0x0000c80041417a20 */ /* 0x000fe40000410000 */
[----:B------:R-:W-:Y:S01]  /*7610*/  FMUL.FTZ R66, R66, c[0x0][0x320] ;  /* 0x0000c80042427a20 */ /* 0x000fe20000410000 */
[----:B------:R4:W1:Y:S01]  /*7620*/  MUFU.TANH R189, R31 ;  /* 0x0000001f00bd7308 */ /* 0x0008620000002400 */
[----:B------:R-:W-:Y:S09]  /*7630*/  FMUL.FTZ R0, R67, c[0x0][0x320] ;  /* 0x0000c80043007a20 */ /* 0x000ff20000410000 */
[----:B------:R4:W1:Y:S10]  /*7640*/  MUFU.TANH R190, R32 ;  /* 0x0000002000be7308 */ /* 0x0008740000002400 */
        /* <DEDUP_REMOVED lines=34> */
[----:B------:R4:W1:Y:S02]  /*7870*/  MUFU.TANH R72, R0 ;  /* 0x0000000000487308 */ /* 0x0008640000002400 */
[----:B-1234-:R-:W-:-:S05]  /*7880*/  @P1 BRA `(.L_x_5) ;  /* 0xffffe43000001947 */ /* 0x01efca000383ffff */
.L_x_4:
[----:B------:R-:W-:Y:S01]  /*7890*/  FMNMX.FTZ R0, R148, R69, !PT ;  /* 0x0000004594007209 */ /* 0x000fe20007810000 */
[----:B---3--:R-:W-:Y:S01]  /*78a0*/  LDSM.16.MT88.4 R12, [R217+0x100] ;  /* 0x00010000d90c783b */ /* 0x008fe20000004200 */
[----:B------:R-:W-:Y:S02]  /*78b0*/  MOV R66, R74 ;  /* 0x0000004a00427202 */ /* 0x000fe40000000f00 */
[----:B------:R-:W-:Y:S02]  /*78c0*/  FMNMX.FTZ R0, R153, R0, !PT ;  /* 0x0000000099007209 */ /* 0x000fe40007810000 */
[----:B------:R-:W-:Y:S02]  /*78d0*/  MOV R67, R68 ;  /* 0x0000004400437202 */ /* 0x000fe40000000f00 */
[----:B------:R-:W-:Y:S01]  /*78e0*/  FMNMX.FTZ R0, R151, R0, !PT ;  /* 0x0000000097007209 */ /* 0x000fe20007810000 */
[----:B------:R-:W-:Y:S01]  /*78f0*/  LDSM.16.MT88.4 R20, [R218+0x100] ;  /* 0x00010000da14783b */ /* 0x000fe20000004200 */
[----:B------:R-:W-:Y:S02]  /*7900*/  FMNMX.FTZ R2, R149, R70, !PT ;  /* 0x0000004695027209 */ /* 0x000fe40007810000 */
[----:B------:R-:W-:Y:S02]  /*7910*/  FMNMX.FTZ R0, R73, R0, !PT ;  /* 0x0000000049007209 */ /* 0x000fe40007810000 */
[----:B------:R-:W-:Y:S02]  /*7920*/  FMNMX.FTZ R2, R154, R2, !PT ;  /* 0x000000029a027209 */ /* 0x000fe40007810000 */
        /* <DEDUP_REMOVED lines=26> */
[----:B------:R-:W0:Y:S01]  /*7ad0*/  LDGDEPBAR ;  /* 0x00000000000079af */ /* 0x000e220000000000 */
[----:B------:R-:W-:Y:S02]  /*7ae0*/  FMNMX.FTZ R2, R188, R2, !PT ;  /* 0x00000002bc027209 */ /* 0x000fe40007810000 */
        /* <DEDUP_REMOVED lines=31> */
[----:B------:R-:W-:Y:S02]  /*7ce0*/  MOV R65, R19 ;  /* 0x0000001300417202 */ /* 0x000fe40000000f00 */
[----:B------:R-:W-:Y:S02]  /*7cf0*/  FMNMX.FTZ R68, R18, R68, !PT ;  /* 0x0000004412447209 */ /* 0x000fe40007810000 */
[----:B------:R-:W-:Y:S02]  /*7d00*/  FMNMX.FTZ R2, R59, R2, !PT ;  /* 0x000000023b027209 */ /* 0x000fe40007810000 */
[----:B------:R-:W-:Y:S01]  /*7d10*/  ISETP.LT.AND P1, PT, RZ, UR8, PT ;  /* 0x00000008ff007c0c */ /* 0x000fe2000bf21270 */
[----:B------:R-:W-:Y:S01]  /*7d20*/  SHFL.BFLY PT, R3, R68, 0x2, 0x1f ;  /* 0x0c401f0044037f89 */ /* 0x000fe200000e0000 */
[----:B------:R-:W-:Y:S01]  /*7d30*/  FMNMX.FTZ R0, R65, R2, !PT ;  /* 0x0000000241007209 */ /* 0x000fe20007810000 */
[----:B------:R-:W-:Y:S03]  /*7d40*/  UIADD3 UR8, UR8, -0x1, URZ ;  /* 0xffffffff08087890 */ /* 0x000fe6000fffe03f */
[----:B------:R-:W-:Y:S04]  /*7d50*/  FMNMX.FTZ R0, R71, R0, !PT ;  /* 0x0000000047007209 */ /* 0x000fe80007810000 */
[----:B------:R-:W-:Y:S05]  /*7d60*/  FMNMX.FTZ R0, R72, R0, !PT ;  /* 0x0000000048007209 */ /* 0x000fea0007810000 */
[----:B------:R-:W1:Y:S02]  /*7d70*/  SHFL.BFLY PT, R2, R0, 0x2, 0x1f ;  /* 0x0c401f0000027f89 */ /* 0x000e6400000e0000 */
[----:B-1----:R-:W-:Y:S02]  /*7d80*/  FMNMX.FTZ R0, R0, R2, !PT ;  /* 0x0000000200007209 */ /* 0x002fe40007810000 */
[----:B------:R-:W-:Y:S04]  /*7d90*/  FMNMX.FTZ R68, R68, R3, !PT ;  /* 0x0000000344447209 */ /* 0x000fe80007810000 */
[----:B------:R-:W1:Y:S08]  /*7da0*/  SHFL.BFLY PT, R3, R0, 0x1, 0x1f ;  /* 0x0c201f0000037f89 */ /* 0x000e7000000e0000 */
[----:B------:R-:W2:Y:S01]  /*7db0*/  SHFL.BFLY PT, R4, R68, 0x1, 0x1f ;  /* 0x0c201f0044047f89 */ /* 0x000ea200000e0000 */
[----:B-1----:R-:W-:Y:S02]  /*7dc0*/  FMNMX.FTZ R3, R0, R3, !PT ;  /* 0x0000000300037209 */ /* 0x002fe40007810000 */
[----:B--2---:R-:W-:Y:S05]  /*7dd0*/  FMNMX.FTZ R68, R68, R4, !PT ;  /* 0x0000000444447209 */ /* 0x004fea0007810000 */
[C---:B------:R-:W-:Y:S02]  /*7de0*/  FMUL.FTZ R74, R68.reuse, c[0x0][0x2d0] ;  /* 0x0000b400444a7a20 */ /* 0x040fe40000410000 */
[----:B------:R-:W-:Y:S02]  /*7df0*/  FADD.FTZ R2, -R68, R69 ;  /* 0x0000004544027221 */ /* 0x000fe40000010100 */
[--C-:B------:R-:W-:Y:S01]  /*7e00*/  FFMA.FTZ R4, R148, c[0x0][0x2d0], -R74.reuse ;  /* 0x0000b40094047a23 */ /* 0x100fe2000001084a */
[----:B------:R-:W-:Y:S01]  /*7e10*/  MOV R148, R16 ;  /* 0x0000001000947202 */ /* 0x000fe20000000f00 */
[----:B------:R-:W-:Y:S02]  /*7e20*/  FMUL.FTZ R0, R2, c[0x0][0x2d0] ;  /* 0x0000b40002007a20 */ /* 0x000fe40000410000 */
[----:B------:R1:W2:Y:S01]  /*7e30*/  MUFU.EX2 R5, R4 ;  /* 0x0000000400057308 */ /* 0x0002a20000000800 */
[----:B------:R-:W-:Y:S02]  /*7e40*/  FMUL.FTZ R69, R3, c[0x0][0x2d0] ;  /* 0x0000b40003457a20 */ /* 0x000fe40000410000 */
[--C-:B------:R-:W-:Y:S02]  /*7e50*/  FFMA.FTZ R32, R75, c[0x0][0x2d0], -R74.reuse ;  /* 0x0000b4004b207a23 */ /* 0x100fe4000001084a */
[--C-:B------:R-:W-:Y:S02]  /*7e60*/  FFMA.FTZ R6, R149, c[0x0][0x2d0], -R69.reuse ;  /* 0x0000b40095067a23 */ /* 0x100fe40000010845 */
[--C-:B------:R-:W-:Y:S02]  /*7e70*/  FFMA.FTZ R40, R156, c[0x0][0x2d0], -R69.reuse ;  /* 0x0000b4009c287a23 */ /* 0x100fe40000010845 */
[--C-:B------:R-:W-:Y:S01]  /*7e80*/  FFMA.FTZ R48, R158, c[0x0][0x2d0], -R74.reuse ;  /* 0x0000b4009e307a23 */ /* 0x100fe2000001084a */
[----:B------:R3:W4:Y:S01]  /*7e90*/  MUFU.EX2 R2, R0 ;  /* 0x0000000000027308 */ /* 0x0007220000000800 */
[--C-:B------:R-:W-:Y:S09]  /*7ea0*/  FFMA.FTZ R71, R71, c[0x0][0x2d0], -R69.reuse ;  /* 0x0000b40047477a23 */ /* 0x100ff20000010845 */
[----:B------:R5:W-:Y:S01]  /*7eb0*/  MUFU.EX2 R75, R32 ;  /* 0x00000020004b7308 */ /* 0x000be20000000800 */
[----:B-1----:R-:W-:Y:S01]  /*7ec0*/  FFMA.FTZ R4, R153, c[0x0][0x2d0], -R74 ;  /* 0x0000b40099047a23 */ /* 0x002fe2000001084a */
[----:B--2---:R-:W-:Y:S08]  /*7ed0*/  MOV R153, R5 ;  /* 0x0000000500997202 */ /* 0x004ff00000000f00 */
[----:B------:R1:W-:Y:S01]  /*7ee0*/  MUFU.EX2 R7, R4 ;  /* 0x0000000400077308 */ /* 0x0003e20000000800 */
[----:B---3--:R-:W-:Y:S02]  /*7ef0*/  FADD.FTZ R0, -R3, R70 ;  /* 0x0000004603007221 */ /* 0x008fe40000010100 */
[----:B----4-:R-:W-:Y:S02]  /*7f00*/  FMUL.FTZ R9, R2, R81 ;  /* 0x0000005102097220 */ /* 0x010fe40000410000 */
[----:B------:R-:W-:Y:S05]  /*7f10*/  FMUL.FTZ R0, R0, c[0x0][0x2d0] ;  /* 0x0000b40000007a20 */ /* 0x000fea0000410000 */
[----:B------:R-:W-:Y:S01]  /*7f20*/  MUFU.EX2 R70, R6 ;  /* 0x0000000600467308 */ /* 0x000fe20000000800 */
[C---:B------:R-:W-:Y:S02]  /*7f30*/  FMUL.FTZ R16, R2.reuse, R88 ;  /* 0x0000005802107220 */ /* 0x040fe40000410000 */
[C---:B------:R-:W-:Y:S02]  /*7f40*/  FMUL.FTZ R24, R2.reuse, R96 ;  /* 0x0000006002187220 */ /* 0x040fe40000410000 */
[C---:B------:R-:W-:Y:S02]  /*7f50*/  FMUL.FTZ R25, R2.reuse, R97 ;  /* 0x0000006102197220 */ /* 0x040fe40000410000 */
[C---:B-----5:R-:W-:Y:S02]  /*7f60*/  FMUL.FTZ R32, R2.reuse, R104 ;  /* 0x0000006802207220 */ /* 0x060fe40000410000 */
[C---:B------:R-:W-:Y:S01]  /*7f70*/  FMUL.FTZ R33, R2.reuse, R105 ;  /* 0x0000006902217220 */ /* 0x040fe20000410000 */
[----:B------:R-:W2:Y:S01]  /*7f80*/  MUFU.EX2 R0, R0 ;  /* 0x0000000000007308 */ /* 0x000ea20000000800 */
[C---:B------:R-:W-:Y:S02]  /*7f90*/  FMUL.FTZ R49, R2.reuse, R121 ;  /* 0x0000007902317220 */ /* 0x040fe40000410000 */
[----:B------:R-:W-:Y:S02]  /*7fa0*/  FMUL.FTZ R41, R2, R113 ;  /* 0x0000007102297220 */ /* 0x000fe40000410000 */
[--C-:B-1----:R-:W-:Y:S01]  /*7fb0*/  FFMA.FTZ R4, R151, c[0x0][0x2d0], -R74.reuse ;  /* 0x0000b40097047a23 */ /* 0x102fe2000001084a */
[----:B------:R-:W-:Y:S04]  /*7fc0*/  MOV R151, R18 ;  /* 0x0000001200977202 */ /* 0x000fe80000000f00 */
[----:B------:R1:W-:Y:S10]  /*7fd0*/  MUFU.EX2 R5, R4 ;  /* 0x0000000400057308 */ /* 0x0003f40000000800 */
[----:B------:R3:W-:Y:S01]  /*7fe0*/  MUFU.EX2 R81, R40 ;  /* 0x0000002800517308 */ /* 0x0007e20000000800 */
[C---:B--2---:R-:W-:Y:S02]  /*7ff0*/  FMUL.FTZ R6, R0.reuse, R78 ;  /* 0x0000004e00067220 */ /* 0x044fe40000410000 */
[C---:B------:R-:W-:Y:S02]  /*8000*/  FMUL.FTZ R11, R0.reuse, R83 ;  /* 0x00000053000b7220 */ /* 0x040fe40000410000 */
[C---:B------:R-:W-:Y:S02]  /*8010*/  FMUL.FTZ R10, R0.reuse, R82 ;  /* 0x00000052000a7220 */ /* 0x040fe40000410000 */
[C---:B------:R-:W-:Y:S03]  /*8020*/  FMUL.FTZ R18, R0.reuse, R90 ;  /* 0x0000005a00127220 */ /* 0x040fe60000410000 */
[----:B------:R2:W4:Y:S01]  /*8030*/  MUFU.EX2 R82, R48 ;  /* 0x0000003000527308 */ /* 0x0005220000000800 */
[----:B------:R-:W-:Y:S02]  /*8040*/  FMUL.FTZ R19, R0, R91 ;  /* 0x0000005b00137220 */ /* 0x000fe40000410000 */
[--C-:B-1----:R-:W-:Y:S01]  /*8050*/  FFMA.FTZ R4, R73, c[0x0][0x2d0], -R74.reuse ;  /* 0x0000b40049047a23 */ /* 0x102fe2000001084a */
[----:B------:R-:W-:Y:S01]  /*8060*/  MOV R73, R17 ;  /* 0x0000001100497202 */ /* 0x000fe20000000f00 */
[----:B------:R-:W-:Y:S02]  /*8070*/  FMUL.FTZ R17, R2, R89 ;  /* 0x0000005902117220 */ /* 0x000fe40000410000 */
[C---:B------:R-:W-:Y:S01]  /*8080*/  FMUL.FTZ R26, R0.reuse, R98 ;  /* 0x00000062001a7220 */ /* 0x040fe20000410000 */
[----:B------:R-:W-:Y:S01]  /*8090*/  LDSM.16.MT88.4 R88, [R218+0x900] ;  /* 0x00090000da58783b */ /* 0x000fe20000004200 */
[C---:B------:R-:W-:Y:S01]  /*80a0*/  FMUL.FTZ R27, R0.reuse, R99 ;  /* 0x00000063001b7220 */ /* 0x040fe20000410000 */
[----:B------:R1:W5:Y:S01]  /*80b0*/  MUFU.EX2 R8, R4 ;  /* 0x0000000400087308 */ /* 0x0003620000000800 */
[C---:B------:R-:W-:Y:S01]  /*80c0*/  FMUL.FTZ R34, R0.reuse, R106 ;  /* 0x0000006a00227220 */ /* 0x040fe20000410000 */
[----:B------:R-:W-:Y:S01]  /*80d0*/  MOV R99, R67 ;  /* 0x0000004300637202 */ /* 0x000fe20000000f00 */
[C---:B------:R-:W-:Y:S02]  /*80e0*/  FMUL.FTZ R35, R0.reuse, R107 ;  /* 0x0000006b00237220 */ /* 0x040fe40000410000 */
[----:B------:R-:W-:Y:S01]  /*80f0*/  FMUL.FTZ R67, R0, R139 ;  /* 0x0000008b00437220 */ /* 0x000fe20000410000 */
[----:B------:R-:W-:Y:S01]  /*8100*/  MOV R139, R75 ;  /* 0x0000004b008b7202 */ /* 0x000fe20000000f00 */
[----:B---3--:R-:W-:Y:S01]  /*8110*/  FMUL.FTZ R40, R2, R112 ;  /* 0x0000007002287220 */ /* 0x008fe20000410000 */
[----:B------:R-:W-:Y:S01]  /*8120*/  MOV R104, R99 ;  /* 0x0000006300687202 */ /* 0x000fe20000000f00 */
[C---:B------:R-:W-:Y:S01]  /*8130*/  FMUL.FTZ R42, R0.reuse, R114 ;  /* 0x00000072002a7220 */ /* 0x040fe20000410000 */
[----:B------:R-:W-:Y:S01]  /*8140*/  MUFU.EX2 R71, R71 ;  /* 0x0000004700477308 */ /* 0x000fe20000000800 */
[C---:B------:R-:W-:Y:S02]  /*8150*/  FMUL.FTZ R43, R0.reuse, R115 ;  /* 0x00000073002b7220 */ /* 0x040fe40000410000 */
[----:B------:R-:W-:Y:S02]  /*8160*/  FMUL.FTZ R50, R0, R122 ;  /* 0x0000007a00327220 */ /* 0x000fe40000410000 */
[----:B--2---:R-:W-:Y:S02]  /*8170*/  FMUL.FTZ R48, R2, R120 ;  /* 0x0000007802307220 */ /* 0x004fe40000410000 */
[----:B------:R-:W-:Y:S01]  /*8180*/  FMUL.FTZ R51, R0, R123 ;  /* 0x0000007b00337220 */ /* 0x000fe20000410000 */
[----:B----4-:R-:W-:Y:S01]  /*8190*/  MOV R123, R82 ;  /* 0x00000052007b7202 */ /* 0x010fe20000000f00 */
[--C-:B-1----:R-:W-:Y:S01]  /*81a0*/  FFMA.FTZ R4, R150, c[0x0][0x2d0], -R69.reuse ;  /* 0x0000b40096047a23 */ /* 0x102fe20000010845 */
[----:B-----5:R-:W-:Y:S01]  /*81b0*/  MOV R149, R8 ;  /* 0x0000000800957202 */ /* 0x020fe20000000f00 */
[--C-:B------:R-:W-:Y:S01]  /*81c0*/  FFMA.FTZ R8, R154, c[0x0][0x2d0], -R69.reuse ;  /* 0x0000b4009a087a23 */ /* 0x100fe20000010845 */
[----:B------:R-:W-:Y:S01]  /*81d0*/  MOV R150, R7 ;  /* 0x0000000700967202 */ /* 0x000fe20000000f00 */
[----:B------:R1:W2:Y:S01]  /*81e0*/  MUFU.EX2 R154, R4 ;  /* 0x00000004009a7308 */ /* 0x0002a20000000800 */
[----:B------:R-:W-:Y:S01]  /*81f0*/  FMUL.FTZ R7, R0, R79 ;  /* 0x0000004f00077220 */ /* 0x000fe20000410000 */
[----:B------:R-:W-:Y:S04]  /*8200*/  MOV R98, R149 ;  /* 0x0000009500627202 */ /* 0x000fe80000000f00 */
[----:B------:R-:W-:Y:S04]  /*8210*/  MOV R105, R98 ;  /* 0x0000006200697202 */ /* 0x000fe80000000f00 */
[----:B------:R3:W4:Y:S01]  /*8220*/  MUFU.EX2 R58, R8 ;  /* 0x00000008003a7308 */ /* 0x0007220000000800 */
[----:B------:R-:W-:Y:S01]  /*8230*/  MOV R113, R105 ;  /* 0x0000006900717202 */ /* 0x000fe20000000f00 */
[--C-:B-1----:R-:W-:Y:S01]  /*8240*/  FFMA.FTZ R4, R152, c[0x0][0x2d0], -R69.reuse ;  /* 0x0000b40098047a23 */ /* 0x102fe20000010845 */
[----:B------:R-:W-:Y:S01]  /*8250*/  MOV R152, R5 ;  /* 0x0000000500987202 */ /* 0x000fe20000000f00 */
[C---:B------:R-:W-:Y:S01]  /*8260*/  FMUL.FTZ R5, R2.reuse, R77 ;  /* 0x0000004d02057220 */ /* 0x040fe20000410000 */
[----:B--2---:R-:W-:Y:S05]  /*8270*/  MOV R97, R154 ;  /* 0x0000009a00617202 */ /* 0x004fea0000000f00 */
[----:B------:R-:W1:Y:S01]  /*8280*/  MUFU.EX2 R64, R4 ;  /* 0x0000000400407308 */ /* 0x000e620000000800 */
[-C--:B------:R-:W-:Y:S02]  /*8290*/  F2FP.PACK_AB R78, R149, R152.reuse ;  /* 0x00000098954e723e */ /* 0x080fe400000000ff */
[----:B------:R-:W-:Y:S02]  /*82a0*/  MOV R96, R152 ;  /* 0x0000009800607202 */ /* 0x000fe40000000f00 */
[----:B------:R-:W-:Y:S01]  /*82b0*/  MOV R106, R97 ;  /* 0x00000061006a7202 */ /* 0x000fe20000000f00 */
[----:B---3--:R-:W-:Y:S01]  /*82c0*/  FMUL.FTZ R8, R2, R80 ;  /* 0x0000005002087220 */ /* 0x008fe20000410000 */
[----:B----4-:R-:W-:Y:S02]  /*82d0*/  F2FP.PACK_AB R77, R58, R70 ;  /* 0x000000463a4d723e */ /* 0x010fe400000000ff */
[----:B------:R-:W-:Y:S02]  /*82e0*/  MOV R107, R96 ;  /* 0x00000060006b7202 */ /* 0x000fe40000000f00 */
[----:B------:R-:W-:Y:S01]  /*82f0*/  LDSM.16.MT88.4 R96, [R220+0x900] ;  /* 0x00090000dc60783b */ /* 0x000fe20000004200 */
[----:B------:R-:W-:Y:S02]  /*8300*/  MOV R114, R106 ;  /* 0x0000006a00727202 */ /* 0x000fe40000000f00 */
[----:B------:R-:W-:Y:S02]  /*8310*/  MOV R115, R107 ;  /* 0x0000006b00737202 */ /* 0x000fe40000000f00 */
[----:B------:R-:W-:Y:S01]  /*8320*/  MOV R152, R66 ;  /* 0x0000004200987202 */ /* 0x000fe20000000f00 */
[----:B------:R-:W-:Y:S01]  /*8330*/  FMUL.FTZ R66, R0, R138 ;  /* 0x0000008a00427220 */ /* 0x000fe20000410000 */
[----:B------:R-:W-:Y:S01]  /*8340*/  MOV R149, R65 ;  /* 0x0000004100957202 */ /* 0x000fe20000000f00 */
[----:B------:R-:W-:Y:S01]  /*8350*/  FMUL.FTZ R65, R2, R137 ;  /* 0x0000008902417220 */ /* 0x000fe20000410000 */
[----:B-1----:R-:W-:Y:S01]  /*8360*/  F2FP.PACK_AB R79, R64, R154 ;  /* 0x0000009a404f723e */ /* 0x002fe200000000ff */
[----:B------:R-:W-:Y:S01]  /*8370*/  FMUL.FTZ R4, R2, R76 ;  /* 0x0000004c02047220 */ /* 0x000fe20000410000 */
[----:B------:R-:W-:Y:S02]  /*8380*/  F2FP.PACK_AB R76, R150, R153 ;  /* 0x00000099964c723e */ /* 0x000fe400000000ff */
[----:B------:R-:W-:Y:S01]  /*8390*/  MOV R154, R56 ;  /* 0x00000038009a7202 */ /* 0x000fe20000000f00 */
[--C-:B------:R-:W-:Y:S04]  /*83a0*/  FFMA.FTZ R56, R160, c[0x0][0x2d0], -R69.reuse ;  /* 0x0000b400a0387a23 */ /* 0x100fe80000010845 */
[C---:B------:R-:W-:Y:S01]  /*83b0*/  HMMA.16816.F32 R4, R76.reuse, R12, R4 ;  /* 0x0000000c4c04723c */ /* 0x040fe20000001804 */
[----:B------:R1:W-:Y:S06]  /*83c0*/  MUFU.EX2 R121, R56 ;  /* 0x0000003800797308 */ /* 0x0003ec0000000800 */
[C---:B------:R-:W-:Y:S01]  /*83d0*/  FMUL.FTZ R12, R2.reuse, R84 ;  /* 0x00000054020c7220 */ /* 0x040fe20000410000 */
[C---:B------:R-:W-:Y:S04]  /*83e0*/  HMMA.16816.F32 R8, R76.reuse, R14, R8 ;  /* 0x0000000e4c08723c */ /* 0x040fe80000001808 */
[----:B------:R-:W-:Y:S03]  /*83f0*/  FMUL.FTZ R13, R2, R85 ;  /* 0x00000055020d7220 */ /* 0x000fe60000410000 */
[C---:B------:R-:W-:Y:S02]  /*8400*/  FMUL.FTZ R14, R0.reuse, R86 ;  /* 0x00000056000e7220 */ /* 0x040fe40000410000 */
[----:B------:R-:W-:Y:S02]  /*8410*/  FMUL.FTZ R15, R0, R87 ;  /* 0x00000057000f7220 */ /* 0x000fe40000410000 */
[----:B------:R-:W-:Y:S05]  /*8420*/  LDSM.16.MT88.4 R84, [R217+0x900] ;  /* 0x00090000d954783b */ /* 0x000fea0000004200 */
[C---:B------:R-:W-:Y:S03]  /*8430*/  HMMA.16816.F32 R12, R76.reuse, R20, R12 ;  /* 0x000000144c0c723c */ /* 0x040fe6000000180c */
[C---:B-1----:R-:W-:Y:S04]  /*8440*/  FMUL.FTZ R56, R2.reuse, R128 ;  /* 0x0000008002387220 */ /* 0x042fe80000410000 */
[C---:B------:R-:W-:Y:S01]  /*8450*/  FMUL.FTZ R20, R2.reuse, R92 ;  /* 0x0000005c02147220 */ /* 0x040fe20000410000 */
[C---:B------:R-:W-:Y:S04]  /*8460*/  HMMA.16816.F32 R16, R76.reuse, R22, R16 ;  /* 0x000000164c10723c */ /* 0x040fe80000001810 */
[----:B------:R-:W-:Y:S03]  /*8470*/  FMUL.FTZ R21, R2, R93 ;  /* 0x0000005d02157220 */ /* 0x000fe60000410000 */
[C---:B------:R-:W-:Y:S02]  /*8480*/  FMUL.FTZ R22, R0.reuse, R94 ;  /* 0x0000005e00167220 */ /* 0x040fe40000410000 */
[----:B------:R-:W-:Y:S02]  /*8490*/  FMUL.FTZ R23, R0, R95 ;  /* 0x0000005f00177220 */ /* 0x000fe40000410000 */
[----:B------:R-:W-:Y:S05]  /*84a0*/  LDSM.16.MT88.4 R92, [R221+0x900] ;  /* 0x00090000dd5c783b */ /* 0x000fea0000004200 */
[C---:B------:R-:W-:Y:S07]  /*84b0*/  HMMA.16816.F32 R20, R76.reuse, R28, R20 ;  /* 0x0000001c4c14723c */ /* 0x040fee0000001814 */
[C---:B------:R-:W-:Y:S01]  /*84c0*/  FMUL.FTZ R29, R2.reuse, R101 ;  /* 0x00000065021d7220 */ /* 0x040fe20000410000 */
[C---:B------:R-:W-:Y:S04]  /*84d0*/  HMMA.16816.F32 R24, R76.reuse, R30, R24 ;  /* 0x0000001e4c18723c */ /* 0x040fe80000001818 */
[C---:B------:R-:W-:Y:S01]  /*84e0*/  FMUL.FTZ R28, R2.reuse, R100 ;  /* 0x00000064021c7220 */ /* 0x040fe20000410000 */
[----:B------:R-:W-:Y:S01]  /*84f0*/  MOV R100, R64 ;  /* 0x0000004000647202 */ /* 0x000fe20000000f00 */
[----:B------:R-:W-:Y:S01]  /*8500*/  FMUL.FTZ R64, R2, R136 ;  /* 0x0000008802407220 */ /* 0x000fe20000410000 */
[----:B------:R-:W-:Y:S01]  /*8510*/  MOV R101, R57 ;  /* 0x0000003900657202 */ /* 0x000fe20000000f00 */
[C---:B------:R-:W-:Y:S01]  /*8520*/  FMUL.FTZ R30, R0.reuse, R102 ;  /* 0x00000066001e7220 */ /* 0x040fe20000410000 */
[----:B------:R-:W-:Y:S03]  /*8530*/  MOV R75, R100 ;  /* 0x00000064004b7202 */ /* 0x000fe60000000f00 */
[C---:B------:R-:W-:Y:S01]  /*8540*/  FMUL.FTZ R31, R0.reuse, R103 ;  /* 0x00000067001f7220 */ /* 0x040fe20000410000 */
[----:B------:R-:W-:Y:S01]  /*8550*/  MOV R103, R59 ;  /* 0x0000003b00677202 */ /* 0x000fe20000000f00 */
[C---:B------:R-:W-:Y:S01]  /*8560*/  FMUL.FTZ R59, R0.reuse, R131 ;  /* 0x00000083003b7220 */ /* 0x040fe20000410000 */
[----:B------:R-:W-:Y:S01]  /*8570*/  MOV R102, R58 ;  /* 0x0000003a00667202 */ /* 0x000fe20000000f00 */
[----:B------:R-:W-:Y:S01]  /*8580*/  FMUL.FTZ R58, R0, R130 ;  /* 0x00000082003a7220 */ /* 0x000fe20000410000 */
[----:B------:R-:W-:Y:S01]  /*8590*/  MOV R112, R75 ;  /* 0x0000004b00707202 */ /* 0x000fe20000000f00 */
[C---:B------:R-:W-:Y:S01]  /*85a0*/  FMUL.FTZ R57, R2.reuse, R129 ;  /* 0x0000008102397220 */ /* 0x040fe20000410000 */
[C---:B------:R-:W-:Y:S03]  /*85b0*/  HMMA.16816.F32 R28, R76.reuse, R36, R28 ;  /* 0x000000244c1c723c */ /* 0x040fe6000000181c */
[----:B------:R-:W-:Y:S02]  /*85c0*/  MOV R137, R103 ;  /* 0x0000006700897202 */ /* 0x000fe40000000f00 */
[----:B------:R-:W-:Y:S02]  /*85d0*/  MOV R75, R102 ;  /* 0x00000066004b7202 */ /* 0x000fe40000000f00 */
[--C-:B------:R-:W-:Y:S01]  /*85e0*/  FFMA.FTZ R36, R155, c[0x0][0x2d0], -R74.reuse ;  /* 0x0000b4009b247a23 */ /* 0x100fe2000001084a */
[C---:B------:R-:W-:Y:S03]  /*85f0*/  HMMA.16816.F32 R32, R76.reuse, R38, R32 ;  /* 0x000000264c20723c */ /* 0x040fe60000001820 */
[----:B------:R1:W2:Y:S01]  /*8600*/  MUFU.EX2 R80, R36 ;  /* 0x0000002400507308 */ /* 0x0002a20000000800 */
[----:B------:R-:W-:Y:S01]  /*8610*/  FMUL.FTZ R37, R2, R109 ;  /* 0x0000006d02257220 */ /* 0x000fe20000410000 */
[----:B------:R-:W-:Y:S02]  /*8620*/  MOV R138, R101 ;  /* 0x00000065008a7202 */ /* 0x000fe40000000f00 */
[C---:B------:R-:W-:Y:S02]  /*8630*/  FMUL.FTZ R38, R0.reuse, R110 ;  /* 0x0000006e00267220 */ /* 0x040fe40000410000 */
[----:B------:R-:W-:Y:S03]  /*8640*/  FMUL.FTZ R39, R0, R111 ;  /* 0x0000006f00277220 */ /* 0x000fe60000410000 */
[----:B-1----:R-:W-:Y:S01]  /*8650*/  FMUL.FTZ R36, R2, R108 ;  /* 0x0000006c02247220 */ /* 0x002fe20000410000 */
[----:B------:R-:W-:Y:S01]  /*8660*/  MOV R108, R70 ;  /* 0x00000046006c7202 */ /* 0x000fe20000000f00 */
[--C-:B------:R-:W-:Y:S03]  /*8670*/  FFMA.FTZ R70, R162, c[0x0][0x2d0], -R74.reuse ;  /* 0x0000b400a2467a23 */ /* 0x100fe6000001084a */
[----:B------:R-:W-:Y:S01]  /*8680*/  MOV R136, R108 ;  /* 0x0000006c00887202 */ /* 0x000fe20000000f00 */
[----:B------:R1:W-:Y:S01]  /*8690*/  MUFU.EX2 R110, R70 ;  /* 0x00000046006e7308 */ /* 0x0003e20000000800 */
[C---:B------:R-:W-:Y:S03]  /*86a0*/  HMMA.16816.F32 R36, R76.reuse, R44, R36 ;  /* 0x0000002c4c24723c */ /* 0x040fe60000001824 */
[----:B------:R-:W-:Y:S02]  /*86b0*/  MOV R108, R104 ;  /* 0x00000068006c7202 */ /* 0x000fe40000000f00 */
[----:B------:R-:W-:Y:S02]  /*86c0*/  LDSM.16.MT88.4 R104, [R220+0x5100] ;  /* 0x00510000dc68783b */ /* 0x000fe40000004200 */
[--C-:B------:R-:W-:Y:S01]  /*86d0*/  FFMA.FTZ R44, R157, c[0x0][0x2d0], -R69.reuse ;  /* 0x0000b4009d2c7a23 */ /* 0x100fe20000010845 */
[C---:B------:R-:W-:Y:S03]  /*86e0*/  HMMA.16816.F32 R40, R76.reuse, R46, R40 ;  /* 0x0000002e4c28723c */ /* 0x040fe60000001828 */
[----:B------:R3:W4:Y:S01]  /*86f0*/  MUFU.EX2 R109, R44 ;  /* 0x0000002c006d7308 */ /* 0x0007220000000800 */
[----:B------:R-:W-:Y:S01]  /*8700*/  FMUL.FTZ R45, R2, R117 ;  /* 0x00000075022d7220 */ /* 0x000fe20000410000 */
[----:B------:R-:W-:Y:S02]  /*8710*/  MOV R157, R81 ;  /* 0x00000051009d7202 */ /* 0x000fe40000000f00 */
[C---:B------:R-:W-:Y:S01]  /*8720*/  FMUL.FTZ R46, R0.reuse, R118 ;  /* 0x00000076002e7220 */ /* 0x040fe20000410000 */
[----:B--2---:R-:W-:Y:S01]  /*8730*/  MOV R117, R80 ;  /* 0x0000005000757202 */ /* 0x004fe20000000f00 */
[----:B------:R-:W-:Y:S01]  /*8740*/  FMUL.FTZ R47, R0, R119 ;  /* 0x00000077002f7220 */ /* 0x000fe20000410000 */
[----:B------:R-:W2:Y:S02]  /*8750*/  LDSM.16.MT88.4 R80, [R220+0x4100] ;  /* 0x00410000dc50783b */ /* 0x000ea40000004200 */
[----:B------:R-:W-:Y:S01]  /*8760*/  MOV R156, R108 ;  /* 0x0000006c009c7202 */ /* 0x000fe20000000f00 */
[--C-:B-1----:R-:W-:Y:S04]  /*8770*/  FFMA.FTZ R70, R163, c[0x0][0x2d0], -R74.reuse ;  /* 0x0000b400a3467a23 */ /* 0x102fe8000001084a */
[----:B------:R1:W-:Y:S01]  /*8780*/  MUFU.EX2 R155, R70 ;  /* 0x00000046009b7308 */ /* 0x0003e20000000800 */
[----:B---3--:R-:W-:Y:S07]  /*8790*/  FMUL.FTZ R44, R2, R116 ;  /* 0x00000074022c7220 */ /* 0x008fee0000410000 */
[C---:B------:R-:W-:Y:S07]  /*87a0*/  HMMA.16816.F32 R44, R76.reuse, R52, R44 ;  /* 0x000000344c2c723c */ /* 0x040fee000000182c */
[--C-:B------:R-:W-:Y:S01]  /*87b0*/  FFMA.FTZ R52, R159, c[0x0][0x2d0], -R74.reuse ;  /* 0x0000b4009f347a23 */ /* 0x100fe2000001084a */
[C---:B------:R-:W-:Y:S03]  /*87c0*/  HMMA.16816.F32 R48, R76.reuse, R54, R48 ;  /* 0x000000364c30723c */ /* 0x040fe60000001830 */
[----:B------:R3:W5:Y:S01]  /*87d0*/  MUFU.EX2 R122, R52 ;  /* 0x00000034007a7308 */ /* 0x0007620000000800 */
[--C-:B-1----:R-:W-:Y:S02]  /*87e0*/  FFMA.FTZ R70, R164, c[0x0][0x2d0], -R69.reuse ;  /* 0x0000b400a4467a23 */ /* 0x102fe40000010845 */
[----:B------:R-:W-:Y:S02]  /*87f0*/  FMUL.FTZ R53, R2, R125 ;  /* 0x0000007d02357220 */ /* 0x000fe40000410000 */
[C---:B------:R-:W-:Y:S04]  /*8800*/  FMUL.FTZ R54, R0.reuse, R126 ;  /* 0x0000007e00367220 */ /* 0x040fe80000410000 */
[----:B------:R-:W-:Y:S01]  /*8810*/  FMUL.FTZ R55, R0, R127 ;  /* 0x0000007f00377220 */ /* 0x000fe20000410000 */
[----:B------:R1:W-:Y:S01]  /*8820*/  MUFU.EX2 R100, R70 ;  /* 0x0000004600647308 */ /* 0x0003e20000000800 */
[C---:B---3--:R-:W-:Y:S07]  /*8830*/  FMUL.FTZ R52, R2.reuse, R124 ;  /* 0x0000007c02347220 */ /* 0x048fee0000410000 */
[C---:B------:R-:W-:Y:S03]  /*8840*/  HMMA.16816.F32 R52, R76.reuse, R60, R52 ;  /* 0x0000003c4c34723c */ /* 0x040fe60000001834 */
[--C-:B-1----:R-:W-:Y:S04]  /*8850*/  FFMA.FTZ R70, R165, c[0x0][0x2d0], -R69.reuse ;  /* 0x0000b400a5467a23 */ /* 0x102fe80000010845 */
[----:B------:R1:W-:Y:S01]  /*8860*/  MUFU.EX2 R116, R70 ;  /* 0x0000004600747308 */ /* 0x0003e20000000800 */
[C---:B------:R-:W-:Y:S04]  /*8870*/  HMMA.16816.F32 R56, R76.reuse, R62, R56 ;  /* 0x0000003e4c38723c */ /* 0x040fe80000001838 */
[--C-:B------:R-:W-:Y:S02]  /*8880*/  FFMA.FTZ R60, R161, c[0x0][0x2d0], -R69.reuse ;  /* 0x0000b400a13c7a23 */ /* 0x100fe40000010845 */
[----:B------:R-:W-:Y:S02]  /*8890*/  FMUL.FTZ R61, R2, R133 ;  /* 0x00000085023d7220 */ /* 0x000fe40000410000 */
[C---:B------:R-:W-:Y:S01]  /*88a0*/  FMUL.FTZ R62, R0.reuse, R134 ;  /* 0x00000086003e7220 */ /* 0x040fe20000410000 */
[----:B------:R3:W2:Y:S03]  /*88b0*/  MUFU.EX2 R120, R60 ;  /* 0x0000003c00787308 */ /* 0x0006a60000000800 */
[----:B------:R-:W-:Y:S02]  /*88c0*/  FMUL.FTZ R63, R0, R135 ;  /* 0x00000087003f7220 */ /* 0x000fe40000410000 */
[--C-:B-1----:R-:W-:Y:S05]  /*88d0*/  FFMA.FTZ R70, R168, c[0x0][0x2d0], -R74.reuse ;  /* 0x0000b400a8467a23 */ /* 0x102fea000001084a */
[----:B------:R1:W-:Y:S01]  /*88e0*/  MUFU.EX2 R131, R70 ;  /* 0x0000004600837308 */ /* 0x0003e20000000800 */
[----:B---3--:R-:W-:Y:S07]  /*88f0*/  FMUL.FTZ R60, R2, R132 ;  /* 0x00000084023c7220 */ /* 0x008fee0000410000 */
[C---:B--2---:R-:W-:Y:S08]  /*8900*/  HMMA.16816.F32 R60, R76.reuse, R80, R60 ;  /* 0x000000504c3c723c */ /* 0x044ff0000000183c */
[----:B------:R-:W-:Y:S01]  /*8910*/  HMMA.16816.F32 R64, R76, R82, R64 ;  /* 0x000000524c40723c */ /* 0x000fe20000001840 */
[----:B------:R-:W2:Y:S03]  /*8920*/  LDSM.16.MT88.4 R80, [R217+0x4900] ;  /* 0x00490000d950783b */ /* 0x000ea60000004200 */
[--C-:B-1----:R-:W-:Y:S03]  /*8930*/  FFMA.FTZ R70, R166, c[0x0][0x2d0], -R74.reuse ;  /* 0x0000b400a6467a23 */ /* 0x102fe6000001084a */
[----:B----4-:R-:W-:Y:S01]  /*8940*/  F2FP.PACK_AB R77, R109, R157 ;  /* 0x0000009d6d4d723e */ /* 0x010fe200000000ff */
[----:B------:R1:W3:Y:S01]  /*8950*/  MUFU.EX2 R130, R70 ;  /* 0x0000004600827308 */ /* 0x0002e20000000800 */
[----:B-----5:R-:W-:Y:S03]  /*8960*/  F2FP.PACK_AB R78, R122, R123 ;  /* 0x0000007b7a4e723e */ /* 0x020fe600000000ff */
[----:B------:R-:W-:Y:S02]  /*8970*/  F2FP.PACK_AB R79, R120, R121 ;  /* 0x00000079784f723e */ /* 0x000fe400000000ff */
[----:B------:R-:W-:Y:S07]  /*8980*/  F2FP.PACK_AB R76, R117, R139 ;  /* 0x0000008b754c723e */ /* 0x000fee00000000ff */
[C---:B------:R-:W-:Y:S08]  /*8990*/  HMMA.16816.F32 R4, R76.reuse, R84, R4 ;  /* 0x000000544c04723c */ /* 0x040ff00000001804 */
[C---:B------:R-:W-:Y:S01]  /*89a0*/  HMMA.16816.F32 R8, R76.reuse, R86, R8 ;  /* 0x000000564c08723c */ /* 0x040fe20000001808 */
[----:B------:R-:W4:Y:S03]  /*89b0*/  LDSM.16.MT88.4 R84, [R218+0x4900] ;  /* 0x00490000da54783b */ /* 0x000f260000004200 */
[--C-:B-1----:R-:W-:Y:S04]  /*89c0*/  FFMA.FTZ R70, R167, c[0x0][0x2d0], -R69.reuse ;  /* 0x0000b400a7467a23 */ /* 0x102fe80000010845 */
[C---:B------:R-:W-:Y:S01]  /*89d0*/  HMMA.16816.F32 R12, R76.reuse, R88, R12 ;  /* 0x000000584c0c723c */ /* 0x040fe2000000180c */
[----:B------:R1:W-:Y:S07]  /*89e0*/  MUFU.EX2 R129, R70 ;  /* 0x0000004600817308 */ /* 0x0003ee0000000800 */
[C---:B------:R-:W-:Y:S01]  /*89f0*/  HMMA.16816.F32 R16, R76.reuse, R90, R16 ;  /* 0x0000005a4c10723c */ /* 0x040fe20000001810 */
[----:B------:R-:W5:Y:S07]  /*8a00*/  LDSM.16.MT88.4 R88, [R221+0x4900] ;  /* 0x00490000dd58783b */ /* 0x000f6e0000004200 */
[C---:B------:R-:W-:Y:S08]  /*8a10*/  HMMA.16816.F32 R20, R76.reuse, R92, R20 ;  /* 0x0000005c4c14723c */ /* 0x040ff00000001814 */
[C---:B------:R-:W-:Y:S01]  /*8a20*/  HMMA.16816.F32 R24, R76.reuse, R94, R24 ;  /* 0x0000005e4c18723c */ /* 0x040fe20000001818 */
[----:B------:R-:W3:Y:S03]  /*8a30*/  LDSM.16.MT88.4 R92, [R220+0x4900] ;  /* 0x00490000dc5c783b */ /* 0x000ee60000004200 */
[--C-:B-1----:R-:W-:Y:S04]  /*8a40*/  FFMA.FTZ R70, R169, c[0x0][0x2d0], -R69.reuse ;  /* 0x0000b400a9467a23 */ /* 0x102fe80000010845 */
[C---:B------:R-:W-:Y:S01]  /*8a50*/  HMMA.16816.F32 R28, R76.reuse, R96, R28 ;  /* 0x000000604c1c723c */ /* 0x040fe2000000181c */
[----:B------:R1:W1:Y:S07]  /*8a60*/  MUFU.EX2 R128, R70 ;  /* 0x0000004600807308 */ /* 0x00026e0000000800 */
[C---:B------:R-:W-:Y:S01]  /*8a70*/  HMMA.16816.F32 R32, R76.reuse, R98, R32 ;  /* 0x000000624c20723c */ /* 0x040fe20000001820 */
[----:B------:R-:W-:Y:S07]  /*8a80*/  LDSM.16.MT88.4 R96, [R218+0x5100] ;  /* 0x00510000da60783b */ /* 0x000fee0000004200 */
[C---:B--2---:R-:W-:Y:S08]  /*8a90*/  HMMA.16816.F32 R36, R76.reuse, R80, R36 ;  /* 0x000000504c24723c */ /* 0x044ff00000001824 */
[C---:B------:R-:W-:Y:S01]  /*8aa0*/  HMMA.16816.F32 R40, R76.reuse, R82, R40 ;  /* 0x000000524c28723c */ /* 0x040fe20000001828 */
[----:B------:R-:W2:Y:S03]  /*8ab0*/  LDSM.16.MT88.4 R80, [R217+0x1100] ;  /* 0x00110000d950783b */ /* 0x000ea60000004200 */
[--C-:B-1----:R-:W-:Y:S04]  /*8ac0*/  FFMA.FTZ R70, R171, c[0x0][0x2d0], -R74.reuse ;  /* 0x0000b400ab467a23 */ /* 0x102fe8000001084a */
[C---:B----4-:R-:W-:Y:S01]  /*8ad0*/  HMMA.16816.F32 R44, R76.reuse, R84, R44 ;  /* 0x000000544c2c723c */ /* 0x050fe2000000182c */
[----:B------:R1:W4:Y:S07]  /*8ae0*/  MUFU.EX2 R111, R70 ;  /* 0x00000046006f7308 */ /* 0x00032e0000000800 */
[C---:B------:R-:W-:Y:S01]  /*8af0*/  HMMA.16816.F32 R48, R76.reuse, R86, R48 ;  /* 0x000000564c30723c */ /* 0x040fe20000001830 */
[----:B------:R-:W2:Y:S07]  /*8b00*/  LDSM.16.MT88.4 R84, [R218+0x1100] ;  /* 0x00110000da54783b */ /* 0x000eae0000004200 */
[C---:B-----5:R-:W-:Y:S08]  /*8b10*/  HMMA.16816.F32 R52, R76.reuse, R88, R52 ;  /* 0x000000584c34723c */ /* 0x060ff00000001834 */
[C---:B------:R-:W-:Y:S01]  /*8b20*/  HMMA.16816.F32 R56, R76.reuse, R90, R56 ;  /* 0x0000005a4c38723c */ /* 0x040fe20000001838 */
[----:B------:R-:W5:Y:S03]  /*8b30*/  LDSM.16.MT88.4 R88, [R221+0x1100] ;  /* 0x00110000dd58783b */ /* 0x000f660000004200 */
[--C-:B-1----:R-:W-:Y:S04]  /*8b40*/  FFMA.FTZ R70, R170, c[0x0][0x2d0], -R74.reuse ;  /* 0x0000b400aa467a23 */ /* 0x102fe8000001084a */
[C---:B---3--:R-:W-:Y:S01]  /*8b50*/  HMMA.16816.F32 R60, R76.reuse, R92, R60 ;  /* 0x0000005c4c3c723c */ /* 0x048fe2000000183c */
[----:B------:R1:W3:Y:S07]  /*8b60*/  MUFU.EX2 R171, R70 ;  /* 0x0000004600ab7308 */ /* 0x0002ee0000000800 */
[----:B------:R-:W-:Y:S01]  /*8b70*/  HMMA.16816.F32 R64, R76, R94, R64 ;  /* 0x0000005e4c40723c */ /* 0x000fe20000001840 */
[----:B------:R-:W3:Y:S06]  /*8b80*/  LDSM.16.MT88.4 R92, [R220+0x1100] ;  /* 0x00110000dc5c783b */ /* 0x000eec0000004200 */
[----:B------:R-:W-:Y:S02]  /*8b90*/  F2FP.PACK_AB R77, R116, R100 ;  /* 0x00000064744d723e */ /* 0x000fe400000000ff */
[----:B------:R-:W-:Y:S03]  /*8ba0*/  F2FP.PACK_AB R76, R155, R110 ;  /* 0x0000006e9b4c723e */ /* 0x000fe600000000ff */
[----:B------:R-:W-:Y:S02]  /*8bb0*/  F2FP.PACK_AB R78, R130, R131 ;  /* 0x00000083824e723e */ /* 0x000fe400000000ff */
[----:B------:R-:W-:Y:S01]  /*8bc0*/  F2FP.PACK_AB R79, R128, R129 ;  /* 0x00000081804f723e */ /* 0x000fe200000000ff */
[--C-:B-1----:R-:W-:Y:S01]  /*8bd0*/  FFMA.FTZ R70, R188, c[0x0][0x2d0], -R69.reuse ;  /* 0x0000b400bc467a23 */ /* 0x102fe20000010845 */
[----:B----4-:R-:W-:Y:S05]  /*8be0*/  MOV R188, R111 ;  /* 0x0000006f00bc7202 */ /* 0x010fea0000000f00 */
[C---:B--2---:R-:W-:Y:S01]  /*8bf0*/  HMMA.16816.F32 R4, R76.reuse, R80, R4 ;  /* 0x000000504c04723c */ /* 0x044fe20000001804 */
[----:B------:R1:W-:Y:S07]  /*8c00*/  MUFU.EX2 R170, R70 ;  /* 0x0000004600aa7308 */ /* 0x0003ee0000000800 */
[C---:B------:R-:W-:Y:S01]  /*8c10*/  HMMA.16816.F32 R8, R76.reuse, R82, R8 ;  /* 0x000000524c08723c */ /* 0x040fe20000001808 */
[----:B------:R-:W2:Y:S07]  /*8c20*/  LDSM.16.MT88.4 R80, [R217+0x5100] ;  /* 0x00510000d950783b */ /* 0x000eae0000004200 */
[C---:B------:R-:W-:Y:S08]  /*8c30*/  HMMA.16816.F32 R12, R76.reuse, R84, R12 ;  /* 0x000000544c0c723c */ /* 0x040ff0000000180c */
[C---:B------:R-:W-:Y:S01]  /*8c40*/  HMMA.16816.F32 R16, R76.reuse, R86, R16 ;  /* 0x000000564c10723c */ /* 0x040fe20000001810 */
[----:B------:R-:W-:Y:S03]  /*8c50*/  LDSM.16.MT88.4 R84, [R217+0x1900] ;  /* 0x00190000d954783b */ /* 0x000fe60000004200 */
[--C-:B-1----:R-:W-:Y:S01]  /*8c60*/  FFMA.FTZ R70, R189, c[0x0][0x2d0], -R69.reuse ;  /* 0x0000b400bd467a23 */ /* 0x102fe20000010845 */
[----:B------:R-:W-:Y:S03]  /*8c70*/  MOV R189, R116 ;  /* 0x0000007400bd7202 */ /* 0x000fe60000000f00 */
[C---:B-----5:R-:W-:Y:S01]  /*8c80*/  HMMA.16816.F32 R20, R76.reuse, R88, R20 ;  /* 0x000000584c14723c */ /* 0x060fe20000001814 */
[----:B------:R1:W4:Y:S07]  /*8c90*/  MUFU.EX2 R169, R70 ;  /* 0x0000004600a97308 */ /* 0x00032e0000000800 */
[C---:B------:R-:W-:Y:S01]  /*8ca0*/  HMMA.16816.F32 R24, R76.reuse, R90, R24 ;  /* 0x0000005a4c18723c */ /* 0x040fe20000001818 */
[----:B------:R-:W-:Y:S07]  /*8cb0*/  LDSM.16.MT88.4 R88, [R221+0x1900] ;  /* 0x00190000dd58783b */ /* 0x000fee0000004200 */
[C---:B---3--:R-:W-:Y:S08]  /*8cc0*/  HMMA.16816.F32 R28, R76.reuse, R92, R28 ;  /* 0x0000005c4c1c723c */ /* 0x048ff0000000181c */
[C---:B------:R-:W-:Y:S01]  /*8cd0*/  HMMA.16816.F32 R32, R76.reuse, R94, R32 ;  /* 0x0000005e4c20723c */ /* 0x040fe20000001820 */
[----:B------:R-:W-:Y:S03]  /*8ce0*/  LDSM.16.MT88.4 R92, [R218+0x5900] ;  /* 0x00590000da5c783b */ /* 0x000fe60000004200 */
[--C-:B-1----:R-:W-:Y:S01]  /*8cf0*/  FFMA.FTZ R70, R190, c[0x0][0x2d0], -R74.reuse ;  /* 0x0000b400be467a23 */ /* 0x102fe2000001084a */
[----:B------:R-:W-:Y:S03]  /*8d00*/  MOV R190, R100 ;  /* 0x0000006400be7202 */ /* 0x000fe60000000f00 */
[C---:B--2---:R-:W-:Y:S01]  /*8d10*/  HMMA.16816.F32 R36, R76.reuse, R80, R36 ;  /* 0x000000504c24723c */ /* 0x044fe20000001824 */
[----:B------:R1:W-:Y:S01]  /*8d20*/  MUFU.EX2 R168, R70 ;  /* 0x0000004600a87308 */ /* 0x0003e20000000800 */
[----:B------:R-:W2:Y:S06]  /*8d30*/  LDSM.16.MT88.4 R100, [R221+0x5100] ;  /* 0x00510000dd64783b */ /* 0x000eac0000004200 */
[C---:B------:R-:W-:Y:S02]  /*8d40*/  HMMA.16816.F32 R40, R76.reuse, R82, R40 ;  /* 0x000000524c28723c */ /* 0x040fe40000001828 */
[----:B------:R-:W-:Y:S06]  /*8d50*/  LDSM.16.MT88.4 R80, [R220+0x1900] ;  /* 0x00190000dc50783b */ /* 0x000fec0000004200 */
[C---:B------:R-:W-:Y:S08]  /*8d60*/  HMMA.16816.F32 R44, R76.reuse, R96, R44 ;  /* 0x000000604c2c723c */ /* 0x040ff0000000182c */
[C---:B------:R-:W-:Y:S01]  /*8d70*/  HMMA.16816.F32 R48, R76.reuse, R98, R48 ;  /* 0x000000624c30723c */ /* 0x040fe20000001830 */
[----:B------:R-:W-:Y:S03]  /*8d80*/  LDSM.16.MT88.4 R96, [R218+0x6100] ;  /* 0x00610000da60783b */ /* 0x000fe60000004200 */
[--C-:B-1----:R-:W-:Y:S01]  /*8d90*/  FFMA.FTZ R70, R191, c[0x0][0x2d0], -R74.reuse ;  /* 0x0000b400bf467a23 */ /* 0x102fe2000001084a */
[----:B------:R-:W-:Y:S03]  /*8da0*/  MOV R191, R110 ;  /* 0x0000006e00bf7202 */ /* 0x000fe60000000f00 */
[----:B------:R1:W3:Y:S01]  /*8db0*/  MUFU.EX2 R167, R70 ;  /* 0x0000004600a77308 */ /* 0x0002e20000000800 */
[C---:B--2---:R-:W-:Y:S08]  /*8dc0*/  HMMA.16816.F32 R52, R76.reuse, R100, R52 ;  /* 0x000000644c34723c */ /* 0x044ff00000001834 */
[C---:B------:R-:W-:Y:S01]  /*8dd0*/  HMMA.16816.F32 R56, R76.reuse, R102, R56 ;  /* 0x000000664c38723c */ /* 0x040fe20000001838 */
[----:B------:R-:W-:Y:S03]  /*8de0*/  LDSM.16.MT88.4 R100, [R221+0x6100] ;  /* 0x00610000dd64783b */ /* 0x000fe60000004200 */
[--C-:B-1----:R-:W-:Y:S01]  /*8df0*/  FFMA.FTZ R70, R196, c[0x0][0x2d0], -R69.reuse ;  /* 0x0000b400c4467a23 */ /* 0x102fe20000010845 */
[----:B------:R-:W-:Y:S03]  /*8e00*/  MOV R196, R109 ;  /* 0x0000006d00c47202 */ /* 0x000fe60000000f00 */
[C---:B------:R-:W-:Y:S01]  /*8e10*/  HMMA.16816.F32 R60, R76.reuse, R104, R60 ;  /* 0x000000684c3c723c */ /* 0x040fe2000000183c */
[----:B------:R-:W1:Y:S01]  /*8e20*/  LDSM.16.MT88.4 R108, [R218+0x1900] ;  /* 0x00190000da6c783b */ /* 0x000e620000004200 */
[----:B------:R2:W-:Y:S06]  /*8e30*/  MUFU.EX2 R166, R70 ;  /* 0x0000004600a67308 */ /* 0x0005ec0000000800 */
[----:B------:R-:W-:Y:S01]  /*8e40*/  HMMA.16816.F32 R64, R76, R106, R64 ;  /* 0x0000006a4c40723c */ /* 0x000fe20000001840 */
[----:B------:R-:W-:Y:S06]  /*8e50*/  LDSM.16.MT88.4 R104, [R218+0x2900] ;  /* 0x00290000da68783b */ /* 0x000fec0000004200 */
[----:B------:R-:W-:Y:S02]  /*8e60*/  F2FP.PACK_AB R76, R171, R188 ;  /* 0x000000bcab4c723e */ /* 0x000fe400000000ff */
[----:B----4-:R-:W-:Y:S03]  /*8e70*/  F2FP.PACK_AB R77, R169, R170 ;  /* 0x000000aaa94d723e */ /* 0x010fe600000000ff */
[----:B---3--:R-:W-:Y:S01]  /*8e80*/  F2FP.PACK_AB R78, R167, R168 ;  /* 0x000000a8a74e723e */ /* 0x008fe200000000ff */
[--C-:B--2---:R-:W-:Y:S01]  /*8e90*/  FFMA.FTZ R70, R197, c[0x0][0x2d0], -R69.reuse ;  /* 0x0000b400c5467a23 */ /* 0x104fe20000010845 */
[----:B------:R-:W-:Y:S03]  /*8ea0*/  MOV R197, R117 ;  /* 0x0000007500c57202 */ /* 0x000fe60000000f00 */
[----:B------:R2:W3:Y:S02]  /*8eb0*/  MUFU.EX2 R165, R70 ;  /* 0x0000004600a57308 */ /* 0x0004e40000000800 */
[--C-:B--2---:R-:W-:Y:S01]  /*8ec0*/  FFMA.FTZ R70, R198, c[0x0][0x2d0], -R74.reuse ;  /* 0x0000b400c6467a23 */ /* 0x104fe2000001084a */
[----:B---3--:R-:W-:Y:S07]  /*8ed0*/  F2FP.PACK_AB R79, R165, R166 ;  /* 0x000000a6a54f723e */ /* 0x008fee00000000ff */
[----:B------:R2:W-:Y:S01]  /*8ee0*/  MUFU.EX2 R119, R70 ;  /* 0x0000004600777308 */ /* 0x0005e20000000800 */
[C---:B------:R-:W-:Y:S08]  /*8ef0*/  HMMA.16816.F32 R4, R76.reuse, R84, R4 ;  /* 0x000000544c04723c */ /* 0x040ff00000001804 */
[C---:B------:R-:W-:Y:S01]  /*8f00*/  HMMA.16816.F32 R8, R76.reuse, R86, R8 ;  /* 0x000000564c08723c */ /* 0x040fe20000001808 */
[----:B------:R-:W3:Y:S07]  /*8f10*/  LDSM.16.MT88.4 R84, [R217+0x5900] ;  /* 0x00590000d954783b */ /* 0x000eee0000004200 */
[C---:B-1----:R-:W-:Y:S04]  /*8f20*/  HMMA.16816.F32 R12, R76.reuse, R108, R12 ;  /* 0x0000006c4c0c723c */ /* 0x042fe8000000180c */
[--C-:B--2---:R-:W-:Y:S03]  /*8f30*/  FFMA.FTZ R70, R199, c[0x0][0x2d0], -R74.reuse ;  /* 0x0000b400c7467a23 */ /* 0x104fe6000001084a */
[----:B------:R-:W-:Y:S01]  /*8f40*/  MOV R108, R156 ;  /* 0x0000009c006c7202 */ /* 0x000fe20000000f00 */
[C---:B------:R-:W-:Y:S01]  /*8f50*/  HMMA.16816.F32 R16, R76.reuse, R110, R16 ;  /* 0x0000006e4c10723c */ /* 0x040fe20000001810 */
[----:B------:R1:W2:Y:S03]  /*8f60*/  MUFU.EX2 R118, R70 ;  /* 0x0000004600767308 */ /* 0x0002a60000000800 */
[----:B------:R-:W-:Y:S03]  /*8f70*/  MOV R109, R157 ;  /* 0x0000009d006d7202 */ /* 0x000fe60000000f00 */
[----:B------:R-:W-:Y:S01]  /*8f80*/  MOV R110, R75 ;  /* 0x0000004b006e7202 */ /* 0x000fe20000000f00 */
[C---:B------:R-:W-:Y:S04]  /*8f90*/  HMMA.16816.F32 R20, R76.reuse, R88, R20 ;  /* 0x000000584c14723c */ /* 0x040fe80000001814 */
[----:B------:R-:W-:Y:S01]  /*8fa0*/  MOV R111, R73 ;  /* 0x00000049006f7202 */ /* 0x000fe20000000f00 */
[--C-:B------:R-:W-:Y:S03]  /*8fb0*/  FFMA.FTZ R73, R204, c[0x0][0x2d0], -R74.reuse ;  /* 0x0000b400cc497a23 */ /* 0x100fe6000001084a */
[C---:B------:R-:W-:Y:S01]  /*8fc0*/  HMMA.16816.F32 R24, R76.reuse, R90, R24 ;  /* 0x0000005a4c18723c */ /* 0x040fe20000001818 */
[----:B------:R-:W4:Y:S01]  /*8fd0*/  LDSM.16.MT88.4 R88, [R221+0x5900] ;  /* 0x00590000dd58783b */ /* 0x000f220000004200 */
[----:B------:R5:W-:Y:S06]  /*8fe0*/  MUFU.EX2 R164, R73 ;  /* 0x0000004900a47308 */ /* 0x000bec0000000800 */
[C---:B------:R-:W-:Y:S04]  /*8ff0*/  HMMA.16816.F32 R28, R76.reuse, R80, R28 ;  /* 0x000000504c1c723c */ /* 0x040fe8000000181c */
[--C-:B-1----:R-:W-:Y:S04]  /*9000*/  FFMA.FTZ R70, R200, c[0x0][0x2d0], -R69.reuse ;  /* 0x0000b400c8467a23 */ /* 0x102fe80000010845 */
[C---:B------:R-:W-:Y:S01]  /*9010*/  HMMA.16816.F32 R32, R76.reuse, R82, R32 ;  /* 0x000000524c20723c */ /* 0x040fe20000001820 */
[----:B------:R1:W-:Y:S01]  /*9020*/  MUFU.EX2 R117, R70 ;  /* 0x0000004600757308 */ /* 0x0003e20000000800 */
[----:B------:R-:W2:Y:S06]  /*9030*/  LDSM.16.MT88.4 R80, [R220+0x5900] ;  /* 0x00590000dc50783b */ /* 0x000eac0000004200 */
[C---:B---3--:R-:W-:Y:S04]  /*9040*/  HMMA.16816.F32 R36, R76.reuse, R84, R36 ;  /* 0x000000544c24723c */ /* 0x048fe80000001824 */
[--C-:B-----5:R-:W-:Y:S04]  /*9050*/  FFMA.FTZ R73, R252, c[0x0][0x2d0], -R74.reuse ;  /* 0x0000b400fc497a23 */ /* 0x120fe8000001084a */
[C---:B------:R-:W-:Y:S01]  /*9060*/  HMMA.16816.F32 R40, R76.reuse, R86, R40 ;  /* 0x000000564c28723c */ /* 0x040fe20000001828 */
[----:B------:R-:W3:Y:S01]  /*9070*/  LDSM.16.MT88.4 R84, [R217+0x2100] ;  /* 0x00210000d954783b */ /* 0x000ee20000004200 */
[----:B------:R-:W-:Y:S06]  /*9080*/  MUFU.EX2 R156, R73 ;  /* 0x00000049009c7308 */ /* 0x000fec0000000800 */
[C---:B------:R-:W-:Y:S04]  /*9090*/  HMMA.16816.F32 R44, R76.reuse, R92, R44 ;  /* 0x0000005c4c2c723c */ /* 0x040fe8000000182c */
[--C-:B-1----:R-:W-:Y:S02]  /*90a0*/  FFMA.FTZ R70, R201, c[0x0][0x2d0], -R69.reuse ;  /* 0x0000b400c9467a23 */ /* 0x102fe40000010845 */
[----:B------:R-:W5:Y:S02]  /*90b0*/  LDL.LU R201, [R1+0x8] ;  /* 0x0000080001c97983 */ /* 0x000f640000300800 */
[C---:B------:R-:W-:Y:S01]  /*90c0*/  HMMA.16816.F32 R48, R76.reuse, R94, R48 ;  /* 0x0000005e4c30723c */ /* 0x040fe20000001830 */
[----:B------:R1:W1:Y:S01]  /*90d0*/  MUFU.EX2 R116, R70 ;  /* 0x0000004600747308 */ /* 0x0002620000000800 */
[----:B------:R-:W3:Y:S06]  /*90e0*/  LDSM.16.MT88.4 R92, [R218+0x2100] ;  /* 0x00210000da5c783b */ /* 0x000eec0000004200 */
[C---:B----4-:R-:W-:Y:S02]  /*90f0*/  HMMA.16816.F32 R52, R76.reuse, R88, R52 ;  /* 0x000000584c34723c */ /* 0x050fe40000001834 */
[----:B------:R-:W4:Y:S06]  /*9100*/  LDL.LU R199, [R1+0xc] ;  /* 0x00000c0001c77983 */ /* 0x000f2c0000300800 */
[C---:B------:R-:W-:Y:S01]  /*9110*/  HMMA.16816.F32 R56, R76.reuse, R90, R56 ;  /* 0x0000005a4c38723c */ /* 0x040fe20000001838 */
[----:B------:R-:W3:Y:S07]  /*9120*/  LDSM.16.MT88.4 R88, [R221+0x2100] ;  /* 0x00210000dd58783b */ /* 0x000eee0000004200 */
[C---:B--2---:R-:W-:Y:S04]  /*9130*/  HMMA.16816.F32 R60, R76.reuse, R80, R60 ;  /* 0x000000504c3c723c */ /* 0x044fe8000000183c */
[--C-:B-1----:R-:W-:Y:S04]  /*9140*/  FFMA.FTZ R70, R202, c[0x0][0x2d0], -R74.reuse ;  /* 0x0000b400ca467a23 */ /* 0x102fe8000001084a */
[----:B------:R-:W-:Y:S01]  /*9150*/  HMMA.16816.F32 R64, R76, R82, R64 ;  /* 0x000000524c40723c */ /* 0x000fe20000001840 */
[----:B------:R1:W2:Y:S01]  /*9160*/  MUFU.EX2 R163, R70 ;  /* 0x0000004600a37308 */ /* 0x0002a20000000800 */
[----:B------:R-:W3:Y:S05]  /*9170*/  LDSM.16.MT88.4 R80, [R220+0x2100] ;  /* 0x00210000dc50783b */ /* 0x000eea0000004200 */
[----:B------:R-:W-:Y:S02]  /*9180*/  F2FP.PACK_AB R76, R118, R119 ;  /* 0x00000077764c723e */ /* 0x000fe400000000ff */
[----:B------:R-:W-:Y:S03]  /*9190*/  F2FP.PACK_AB R77, R116, R117 ;  /* 0x00000075744d723e */ /* 0x000fe600000000ff */
[--C-:B-1----:R-:W-:Y:S01]  /*91a0*/  FFMA.FTZ R70, R203, c[0x0][0x2d0], -R69.reuse ;  /* 0x0000b400cb467a23 */ /* 0x102fe20000010845 */
[----:B--2---:R-:W-:Y:S03]  /*91b0*/  F2FP.PACK_AB R78, R163, R164 ;  /* 0x000000a4a34e723e */ /* 0x004fe600000000ff */
[----:B------:R1:W-:Y:S02]  /*91c0*/  MUFU.EX2 R162, R70 ;  /* 0x0000004600a27308 */ /* 0x0003e40000000800 */
[--C-:B-1----:R-:W-:Y:S08]  /*91d0*/  FFMA.FTZ R70, R205, c[0x0][0x2d0], -R69.reuse ;  /* 0x0000b400cd467a23 */ /* 0x102ff00000010845 */
[----:B------:R1:W2:Y:S02]  /*91e0*/  MUFU.EX2 R161, R70 ;  /* 0x0000004600a17308 */ /* 0x0002a40000000800 */
[--C-:B-1----:R-:W-:Y:S01]  /*91f0*/  FFMA.FTZ R70, R206, c[0x0][0x2d0], -R74.reuse ;  /* 0x0000b400ce467a23 */ /* 0x102fe2000001084a */
[----:B--2---:R-:W-:Y:S07]  /*9200*/  F2FP.PACK_AB R79, R161, R162 ;  /* 0x000000a2a14f723e */ /* 0x004fee00000000ff */
[----:B------:R1:W-:Y:S01]  /*9210*/  MUFU.EX2 R127, R70 ;  /* 0x00000046007f7308 */ /* 0x0003e20000000800 */
[C---:B---3--:R-:W-:Y:S08]  /*9220*/  HMMA.16816.F32 R4, R76.reuse, R84, R4 ;  /* 0x000000544c04723c */ /* 0x048ff00000001804 */
[C---:B------:R-:W-:Y:S01]  /*9230*/  HMMA.16816.F32 R8, R76.reuse, R86, R8 ;  /* 0x000000564c08723c */ /* 0x040fe20000001808 */
[----:B------:R-:W2:Y:S07]  /*9240*/  LDSM.16.MT88.4 R84, [R217+0x6100] ;  /* 0x00610000d954783b */ /* 0x000eae0000004200 */
[C---:B------:R-:W-:Y:S04]  /*9250*/  HMMA.16816.F32 R12, R76.reuse, R92, R12 ;  /* 0x0000005c4c0c723c */ /* 0x040fe8000000180c */
[--C-:B-1----:R-:W-:Y:S04]  /*9260*/  FFMA.FTZ R70, R207, c[0x0][0x2d0], -R74.reuse ;  /* 0x0000b400cf467a23 */ /* 0x102fe8000001084a */
[C---:B------:R-:W-:Y:S01]  /*9270*/  HMMA.16816.F32 R16, R76.reuse, R94, R16 ;  /* 0x0000005e4c10723c */ /* 0x040fe20000001810 */
[----:B------:R1:W3:Y:S01]  /*9280*/  MUFU.EX2 R126, R70 ;  /* 0x00000046007e7308 */ /* 0x0002e20000000800 */
[----:B------:R-:W3:Y:S06]  /*9290*/  LDSM.16.MT88.4 R92, [R220+0x6100] ;  /* 0x00610000dc5c783b */ /* 0x000eec0000004200 */
[C---:B------:R-:W-:Y:S08]  /*92a0*/  HMMA.16816.F32 R20, R76.reuse, R88, R20 ;  /* 0x000000584c14723c */ /* 0x040ff00000001814 */
[C---:B------:R-:W-:Y:S01]  /*92b0*/  HMMA.16816.F32 R24, R76.reuse, R90, R24 ;  /* 0x0000005a4c18723c */ /* 0x040fe20000001818 */
[----:B------:R-:W3:Y:S07]  /*92c0*/  LDSM.16.MT88.4 R88, [R217+0x2900] ;  /* 0x00290000d958783b */ /* 0x000eee0000004200 */
[C---:B------:R-:W-:Y:S04]  /*92d0*/  HMMA.16816.F32 R28, R76.reuse, R80, R28 ;  /* 0x000000504c1c723c */ /* 0x040fe8000000181c */
[--C-:B-1----:R-:W-:Y:S04]  /*92e0*/  FFMA.FTZ R70, R212, c[0x0][0x2d0], -R69.reuse ;  /* 0x0000b400d4467a23 */ /* 0x102fe80000010845 */
[C---:B------:R-:W-:Y:S01]  /*92f0*/  HMMA.16816.F32 R32, R76.reuse, R82, R32 ;  /* 0x000000524c20723c */ /* 0x040fe20000001820 */
[----:B------:R1:W-:Y:S01]  /*9300*/  MUFU.EX2 R125, R70 ;  /* 0x00000046007d7308 */ /* 0x0003e20000000800 */
[----:B------:R-:W3:Y:S06]  /*9310*/  LDSM.16.MT88.4 R80, [R221+0x2900] ;  /* 0x00290000dd50783b */ /* 0x000eec0000004200 */
[C---:B--2---:R-:W-:Y:S08]  /*9320*/  HMMA.16816.F32 R36, R76.reuse, R84, R36 ;  /* 0x000000544c24723c */ /* 0x044ff00000001824 */
[C---:B------:R-:W-:Y:S01]  /*9330*/  HMMA.16816.F32 R40, R76.reuse, R86, R40 ;  /* 0x000000564c28723c */ /* 0x040fe20000001828 */
[----:B------:R-:W2:Y:S07]  /*9340*/  LDSM.16.MT88.4 R84, [R220+0x2900] ;  /* 0x00290000dc54783b */ /* 0x000eae0000004200 */
[C---:B------:R-:W-:Y:S04]  /*9350*/  HMMA.16816.F32 R44, R76.reuse, R96, R44 ;  /* 0x000000604c2c723c */ /* 0x040fe8000000182c */
[--C-:B-1----:R-:W-:Y:S04]  /*9360*/  FFMA.FTZ R70, R213, c[0x0][0x2d0], -R69.reuse ;  /* 0x0000b400d5467a23 */ /* 0x102fe80000010845 */
[C---:B------:R-:W-:Y:S01]  /*9370*/  HMMA.16816.F32 R48, R76.reuse, R98, R48 ;  /* 0x000000624c30723c */ /* 0x040fe20000001830 */
[----:B------:R1:W1:Y:S01]  /*9380*/  MUFU.EX2 R124, R70 ;  /* 0x00000046007c7308 */ /* 0x0002620000000800 */
[----:B------:R-:W-:Y:S06]  /*9390*/  LDSM.16.MT88.4 R96, [R218+0x7100] ;  /* 0x00710000da60783b */ /* 0x000fec0000004200 */
[C---:B------:R-:W-:Y:S08]  /*93a0*/  HMMA.16816.F32 R52, R76.reuse, R100, R52 ;  /* 0x000000644c34723c */ /* 0x040ff00000001834 */
[C---:B------:R-:W-:Y:S01]  /*93b0*/  HMMA.16816.F32 R56, R76.reuse, R102, R56 ;  /* 0x000000664c38723c */ /* 0x040fe20000001838 */
[----:B------:R-:W-:Y:S07]  /*93c0*/  LDSM.16.MT88.4 R100, [R221+0x7100] ;  /* 0x00710000dd64783b */ /* 0x000fee0000004200 */
[C---:B---3--:R-:W-:Y:S04]  /*93d0*/  HMMA.16816.F32 R60, R76.reuse, R92, R60 ;  /* 0x0000005c4c3c723c */ /* 0x048fe8000000183c */
[--C-:B-1----:R-:W-:Y:S04]  /*93e0*/  FFMA.FTZ R70, R214, c[0x0][0x2d0], -R74.reuse ;  /* 0x0000b400d6467a23 */ /* 0x102fe8000001084a */
[----:B------:R-:W-:Y:S01]  /*93f0*/  HMMA.16816.F32 R64, R76, R94, R64 ;  /* 0x0000005e4c40723c */ /* 0x000fe20000001840 */
[----:B------:R1:W-:Y:S01]  /*9400*/  MUFU.EX2 R160, R70 ;  /* 0x0000004600a07308 */ /* 0x0003e20000000800 */
[----:B------:R-:W-:Y:S05]  /*9410*/  LDSM.16.MT88.4 R92, [R218+0x6900] ;  /* 0x00690000da5c783b */ /* 0x000fea0000004200 */
[----:B------:R-:W-:Y:S02]  /*9420*/  F2FP.PACK_AB R76, R126, R127 ;  /* 0x0000007f7e4c723e */ /* 0x000fe400000000ff */
[----:B------:R-:W-:Y:S03]  /*9430*/  F2FP.PACK_AB R77, R124, R125 ;  /* 0x0000007d7c4d723e */ /* 0x000fe600000000ff */
[--C-:B-1----:R-:W-:Y:S04]  /*9440*/  FFMA.FTZ R70, R215, c[0x0][0x2d0], -R74.reuse ;  /* 0x0000b400d7467a23 */ /* 0x102fe8000001084a */
[----:B------:R1:W3:Y:S02]  /*9450*/  MUFU.EX2 R159, R70 ;  /* 0x00000046009f7308 */ /* 0x0002e40000000800 */
[--C-:B-1----:R-:W-:Y:S01]  /*9460*/  FFMA.FTZ R70, R246, c[0x0][0x2d0], -R69.reuse ;  /* 0x0000b400f6467a23 */ /* 0x102fe20000010845 */
[----:B---3--:R-:W-:Y:S07]  /*9470*/  F2FP.PACK_AB R78, R159, R160 ;  /* 0x000000a09f4e723e */ /* 0x008fee00000000ff */
[----:B------:R1:W-:Y:S02]  /*9480*/  MUFU.EX2 R158, R70 ;  /* 0x00000046009e7308 */ /* 0x0003e40000000800 */
[--C-:B-1----:R-:W-:Y:S08]  /*9490*/  FFMA.FTZ R70, R247, c[0x0][0x2d0], -R69.reuse ;  /* 0x0000b400f7467a23 */ /* 0x102ff00000010845 */
[----:B------:R1:W3:Y:S02]  /*94a0*/  MUFU.EX2 R157, R70 ;  /* 0x00000046009d7308 */ /* 0x0002e40000000800 */
[--C-:B-1----:R-:W-:Y:S01]  /*94b0*/  FFMA.FTZ R70, R248, c[0x0][0x2d0], -R74.reuse ;  /* 0x0000b400f8467a23 */ /* 0x102fe2000001084a */
[----:B---3--:R-:W-:Y:S07]  /*94c0*/  F2FP.PACK_AB R79, R157, R158 ;  /* 0x0000009e9d4f723e */ /* 0x008fee00000000ff */
[----:B------:R1:W-:Y:S01]  /*94d0*/  MUFU.EX2 R135, R70 ;  /* 0x0000004600877308 */ /* 0x0003e20000000800 */
[C---:B------:R-:W-:Y:S08]  /*94e0*/  HMMA.16816.F32 R4, R76.reuse, R88, R4 ;  /* 0x000000584c04723c */ /* 0x040ff00000001804 */
[C---:B------:R-:W-:Y:S01]  /*94f0*/  HMMA.16816.F32 R8, R76.reuse, R90, R8 ;  /* 0x0000005a4c08723c */ /* 0x040fe20000001808 */
[----:B------:R-:W3:Y:S07]  /*9500*/  LDSM.16.MT88.4 R88, [R217+0x6900] ;  /* 0x00690000d958783b */ /* 0x000eee0000004200 */
[C---:B------:R-:W-:Y:S04]  /*9510*/  HMMA.16816.F32 R12, R76.reuse, R104, R12 ;  /* 0x000000684c0c723c */ /* 0x040fe8000000180c */
[--C-:B-1----:R-:W-:Y:S04]  /*9520*/  FFMA.FTZ R70, R249, c[0x0][0x2d0], -R74.reuse ;  /* 0x0000b400f9467a23 */ /* 0x102fe8000001084a */
[C---:B------:R-:W-:Y:S01]  /*9530*/  HMMA.16816.F32 R16, R76.reuse, R106, R16 ;  /* 0x0000006a4c10723c */ /* 0x040fe20000001810 */
[----:B------:R1:W1:Y:S01]  /*9540*/  MUFU.EX2 R134, R70 ;  /* 0x0000004600867308 */ /* 0x0002620000000800 */
[----:B------:R-:W-:Y:S06]  /*9550*/  LDSM.16.MT88.4 R104, [R220+0x7100] ;  /* 0x00710000dc68783b */ /* 0x000fec0000004200 */
[C---:B------:R-:W-:Y:S08]  /*9560*/  HMMA.16816.F32 R20, R76.reuse, R80, R20 ;  /* 0x000000504c14723c */ /* 0x040ff00000001814 */
[C---:B------:R-:W-:Y:S01]  /*9570*/  HMMA.16816.F32 R24, R76.reuse, R82, R24 ;  /* 0x000000524c18723c */ /* 0x040fe20000001818 */
[----:B------:R-:W4:Y:S07]  /*9580*/  LDSM.16.MT88.4 R80, [R221+0x6900] ;  /* 0x00690000dd50783b */ /* 0x000f2e0000004200 */
[C---:B--2---:R-:W-:Y:S04]  /*9590*/  HMMA.16816.F32 R28, R76.reuse, R84, R28 ;  /* 0x000000544c1c723c */ /* 0x044fe8000000181c */
[--C-:B-1----:R-:W-:Y:S04]  /*95a0*/  FFMA.FTZ R70, R250, c[0x0][0x2d0], -R69.reuse ;  /* 0x0000b400fa467a23 */ /* 0x102fe80000010845 */
[C---:B------:R-:W-:Y:S01]  /*95b0*/  HMMA.16816.F32 R32, R76.reuse, R86, R32 ;  /* 0x000000564c20723c */ /* 0x040fe20000001820 */
[----:B------:R1:W-:Y:S01]  /*95c0*/  MUFU.EX2 R133, R70 ;  /* 0x0000004600857308 */ /* 0x0003e20000000800 */
[----:B------:R-:W2:Y:S06]  /*95d0*/  LDSM.16.MT88.4 R84, [R220+0x6900] ;  /* 0x00690000dc54783b */ /* 0x000eac0000004200 */
[C---:B---3--:R-:W-:Y:S08]  /*95e0*/  HMMA.16816.F32 R36, R76.reuse, R88, R36 ;  /* 0x000000584c24723c */ /* 0x048ff00000001824 */
[C---:B------:R-:W-:Y:S01]  /*95f0*/  HMMA.16816.F32 R40, R76.reuse, R90, R40 ;  /* 0x0000005a4c28723c */ /* 0x040fe20000001828 */
[----:B------:R-:W3:Y:S07]  /*9600*/  LDSM.16.MT88.4 R88, [R217+0x3100] ;  /* 0x00310000d958783b */ /* 0x000eee0000004200 */
[C---:B------:R-:W-:Y:S04]  /*9610*/  HMMA.16816.F32 R44, R76.reuse, R92, R44 ;  /* 0x0000005c4c2c723c */ /* 0x040fe8000000182c */
[--C-:B-1----:R-:W-:Y:S04]  /*9620*/  FFMA.FTZ R70, R251, c[0x0][0x2d0], -R69.reuse ;  /* 0x0000b400fb467a23 */ /* 0x102fe80000010845 */
[C---:B------:R-:W-:Y:S01]  /*9630*/  HMMA.16816.F32 R48, R76.reuse, R94, R48 ;  /* 0x0000005e4c30723c */ /* 0x040fe20000001830 */
[----:B------:R1:W1:Y:S01]  /*9640*/  MUFU.EX2 R132, R70 ;  /* 0x0000004600847308 */ /* 0x0002620000000800 */
[----:B------:R-:W-:Y:S06]  /*9650*/  LDSM.16.MT88.4 R92, [R220+0x3100] ;  /* 0x00310000dc5c783b */ /* 0x000fec0000004200 */
[C---:B----4-:R-:W-:Y:S08]  /*9660*/  HMMA.16816.F32 R52, R76.reuse, R80, R52 ;  /* 0x000000504c34723c */ /* 0x050ff00000001834 */
[C---:B------:R-:W-:Y:S01]  /*9670*/  HMMA.16816.F32 R56, R76.reuse, R82, R56 ;  /* 0x000000524c38723c */ /* 0x040fe20000001838 */
[----:B------:R-:W4:Y:S07]  /*9680*/  LDSM.16.MT88.4 R80, [R218+0x3100] ;  /* 0x00310000da50783b */ /* 0x000f2e0000004200 */
[C---:B--2---:R-:W-:Y:S04]  /*9690*/  HMMA.16816.F32 R60, R76.reuse, R84, R60 ;  /* 0x000000544c3c723c */ /* 0x044fe8000000183c */
[--C-:B-1----:R-:W-:Y:S01]  /*96a0*/  FFMA.FTZ R70, R111, c[0x0][0x2d0], -R74.reuse ;  /* 0x0000b4006f467a23 */ /* 0x102fe2000001084a */
[----:B------:R-:W-:Y:S02]  /*96b0*/  MOV R111, R108 ;  /* 0x0000006c006f7202 */ /* 0x000fe40000000f00 */
[----:B------:R-:W-:Y:S01]  /*96c0*/  MOV R108, R109 ;  /* 0x0000006d006c7202 */ /* 0x000fe20000000f00 */
[----:B------:R-:W-:Y:S01]  /*96d0*/  HMMA.16816.F32 R64, R76, R86, R64 ;  /* 0x000000564c40723c */ /* 0x000fe20000001840 */
[----:B------:R-:W1:Y:S03]  /*96e0*/  LDSM.16.MT88.4 R84, [R221+0x3100] ;  /* 0x00310000dd54783b */ /* 0x000e660000004200 */
[----:B------:R-:W-:Y:S02]  /*96f0*/  MOV R109, R197 ;  /* 0x000000c5006d7202 */ /* 0x000fe40000000f00 */
[----:B------:R-:W-:Y:S02]  /*9700*/  MOV R197, R196 ;  /* 0x000000c400c57202 */ /* 0x000fe40000000f00 */
[----:B------:R-:W-:Y:S04]  /*9710*/  MOV R196, R191 ;  /* 0x000000bf00c47202 */ /* 0x000fe80000000f00 */
[----:B------:R-:W-:Y:S02]  /*9720*/  MOV R191, R190 ;  /* 0x000000be00bf7202 */ /* 0x000fe40000000f00 */
[----:B------:R-:W-:Y:S02]  /*9730*/  MOV R190, R155 ;  /* 0x0000009b00be7202 */ /* 0x000fe40000000f00 */
[----:B------:R2:W1:Y:S01]  /*9740*/  MUFU.EX2 R155, R70 ;  /* 0x00000046009b7308 */ /* 0x0004620000000800 */
[----:B------:R-:W-:Y:S02]  /*9750*/  F2FP.PACK_AB R76, R134, R135 ;  /* 0x00000087864c723e */ /* 0x000fe400000000ff */
[----:B------:R-:W-:Y:S01]  /*9760*/  F2FP.PACK_AB R77, R132, R133 ;  /* 0x00000085844d723e */ /* 0x000fe200000000ff */
[--C-:B--2---:R-:W-:Y:S01]  /*9770*/  FFMA.FTZ R70, R154, c[0x0][0x2d0], -R69.reuse ;  /* 0x0000b4009a467a23 */ /* 0x104fe20000010845 */
[----:B-1----:R-:W-:Y:S05]  /*9780*/  F2FP.PACK_AB R78, R155, R156 ;  /* 0x0000009c9b4e723e */ /* 0x002fea00000000ff */
[----:B------:R1:W-:Y:S02]  /*9790*/  MUFU.EX2 R154, R70 ;  /* 0x00000046009a7308 */ /* 0x0003e40000000800 */
[--C-:B-1----:R-:W-:Y:S01]  /*97a0*/  FFMA.FTZ R70, R138, c[0x0][0x2d0], -R69.reuse ;  /* 0x0000b4008a467a23 */ /* 0x102fe20000010845 */
[----:B------:R-:W-:Y:S02]  /*97b0*/  MOV R138, R137 ;  /* 0x00000089008a7202 */ /* 0x000fe40000000f00 */
[----:B------:R-:W-:Y:S02]  /*97c0*/  MOV R137, R136 ;  /* 0x0000008800897202 */ /* 0x000fe40000000f00 */
[----:B------:R-:W-:Y:S03]  /*97d0*/  MOV R136, R153 ;  /* 0x0000009900887202 */ /* 0x000fe60000000f00 */
[----:B------:R1:W2:Y:S02]  /*97e0*/  MUFU.EX2 R153, R70 ;  /* 0x0000004600997308 */ /* 0x0002a40000000800 */
[--C-:B-1----:R-:W-:Y:S01]  /*97f0*/  FFMA.FTZ R70, R152, c[0x0][0x2d0], -R74.reuse ;  /* 0x0000b40098467a23 */ /* 0x102fe2000001084a */
[----:B--2---:R-:W-:Y:S07]  /*9800*/  F2FP.PACK_AB R79, R153, R154 ;  /* 0x0000009a994f723e */ /* 0x004fee00000000ff */
[----:B------:R1:W-:Y:S01]  /*9810*/  MUFU.EX2 R152, R70 ;  /* 0x0000004600987308 */ /* 0x0003e20000000800 */
[C---:B---3--:R-:W-:Y:S08]  /*9820*/  HMMA.16816.F32 R4, R76.reuse, R88, R4 ;  /* 0x000000584c04723c */ /* 0x048ff00000001804 */
[C---:B------:R-:W-:Y:S01]  /*9830*/  HMMA.16816.F32 R8, R76.reuse, R90, R8 ;  /* 0x0000005a4c08723c */ /* 0x040fe20000001808 */
[----:B------:R-:W2:Y:S07]  /*9840*/  LDSM.16.MT88.4 R88, [R217+0x7100] ;  /* 0x00710000d958783b */ /* 0x000eae0000004200 */
[C---:B----4-:R-:W-:Y:S04]  /*9850*/  HMMA.16816.F32 R12, R76.reuse, R80, R12 ;  /* 0x000000504c0c723c */ /* 0x050fe8000000180c */
[----:B-1----:R-:W-:Y:S01]  /*9860*/  FFMA.FTZ R70, R111, c[0x0][0x2d0], -R74 ;  /* 0x0000b4006f467a23 */ /* 0x002fe2000001084a */
[----:B------:R-:W-:Y:S03]  /*9870*/  MOV R111, R151 ;  /* 0x00000097006f7202 */ /* 0x000fe60000000f00 */
[C---:B------:R-:W-:Y:S01]  /*9880*/  HMMA.16816.F32 R16, R76.reuse, R82, R16 ;  /* 0x000000524c10723c */ /* 0x040fe20000001810 */
[----:B------:R1:W3:Y:S01]  /*9890*/  MUFU.EX2 R151, R70 ;  /* 0x0000004600977308 */ /* 0x0002e20000000800 */
[----:B------:R-:W4:Y:S06]  /*98a0*/  LDSM.16.MT88.4 R80, [R217+0x3900] ;  /* 0x00390000d950783b */ /* 0x000f2c0000004200 */
[C---:B------:R-:W-:Y:S08]  /*98b0*/  HMMA.16816.F32 R20, R76.reuse, R84, R20 ;  /* 0x000000544c14723c */ /* 0x040ff00000001814 */
[C---:B------:R-:W-:Y:S08]  /*98c0*/  HMMA.16816.F32 R24, R76.reuse, R86, R24 ;  /* 0x000000564c18723c */ /* 0x040ff00000001818 */
[C---:B------:R-:W-:Y:S04]  /*98d0*/  HMMA.16816.F32 R28, R76.reuse, R92, R28 ;  /* 0x0000005c4c1c723c */ /* 0x040fe8000000181c */
[--C-:B-1----:R-:W-:Y:S01]  /*98e0*/  FFMA.FTZ R70, R138, c[0x0][0x2d0], -R69.reuse ;  /* 0x0000b4008a467a23 */ /* 0x102fe20000010845 */
[----:B------:R-:W-:Y:S02]  /*98f0*/  MOV R138, R137 ;  /* 0x00000089008a7202 */ /* 0x000fe40000000f00 */
[----:B------:R-:W-:Y:S01]  /*9900*/  MOV R137, R136 ;  /* 0x0000008800897202 */ /* 0x000fe20000000f00 */
[C---:B------:R-:W-:Y:S04]  /*9910*/  HMMA.16816.F32 R32, R76.reuse, R94, R32 ;  /* 0x0000005e4c20723c */ /* 0x040fe80000001820 */
[----:B------:R-:W-:Y:S02]  /*9920*/  MOV R136, R150 ;  /* 0x0000009600887202 */ /* 0x000fe40000000f00 */
[----:B------:R1:W-:Y:S01]  /*9930*/  MUFU.EX2 R150, R70 ;  /* 0x0000004600967308 */ /* 0x0003e20000000800 */
[----:B------:R-:W-:Y:S01]  /*9940*/  MOV R200, R138 ;  /* 0x0000008a00c87202 */ /* 0x000fe20000000f00 */
[C---:B--2---:R-:W-:Y:S04]  /*9950*/  HMMA.16816.F32 R36, R76.reuse, R88, R36 ;  /* 0x000000584c24723c */ /* 0x044fe80000001824 */
[----:B------:R-:W-:Y:S01]  /*9960*/  MOV R204, R137 ;  /* 0x0000008900cc7202 */ /* 0x000fe20000000f00 */
[----:B------:R-:W-:Y:S01]  /*9970*/  FFMA.FTZ R0, R0, R199, R200 ;  /* 0x000000c700007223 */ /* 0x000fe200000100c8 */
[----:B------:R-:W-:Y:S02]  /*9980*/  MOV R198, R136 ;  /* 0x0000008800c67202 */ /* 0x000fe40000000f00 */
[C---:B------:R-:W-:Y:S04]  /*9990*/  HMMA.16816.F32 R40, R76.reuse, R90, R40 ;  /* 0x0000005a4c28723c */ /* 0x040fe80000001828 */
[----:B---3--:R-:W-:Y:S01]  /*99a0*/  F2FP.PACK_AB R136, R151, R152 ;  /* 0x000000989788723e */ /* 0x008fe200000000ff */
[----:B------:R-:W-:Y:S02]  /*99b0*/  FADD.FTZ R0, R110, R0 ;  /* 0x000000006e007221 */ /* 0x000fe40000010000 */
[----:B-----5:R-:W-:Y:S01]  /*99c0*/  FFMA.FTZ R2, R2, R201, R204 ;  /* 0x000000c902027223 */ /* 0x020fe200000100cc */
[C---:B------:R-:W-:Y:S04]  /*99d0*/  HMMA.16816.F32 R44, R76.reuse, R96, R44 ;  /* 0x000000604c2c723c */ /* 0x040fe8000000182c */
[----:B------:R-:W-:Y:S02]  /*99e0*/  FADD.FTZ R0, R114, R0 ;  /* 0x0000000072007221 */ /* 0x000fe40000010000 */
[--C-:B-1----:R-:W-:Y:S02]  /*99f0*/  FFMA.FTZ R70, R149, c[0x0][0x2d0], -R69.reuse ;  /* 0x0000b40095467a23 */ /* 0x102fe40000010845 */
[C---:B------:R-:W-:Y:S01]  /*9a00*/  HMMA.16816.F32 R48, R76.reuse, R98, R48 ;  /* 0x000000624c30723c */ /* 0x040fe20000001830 */
[----:B------:R-:W-:Y:S01]  /*9a10*/  LDSM.16.MT88.4 R96, [R221+0x3900] ;  /* 0x00390000dd60783b */ /* 0x000fe20000004200 */
[----:B------:R1:W2:Y:S02]  /*9a20*/  MUFU.EX2 R149, R70 ;  /* 0x0000004600957308 */ /* 0x0002a40000000800 */
[----:B------:R-:W-:Y:S02]  /*9a30*/  FFMA.FTZ R69, R72, c[0x0][0x2d0], -R69 ;  /* 0x0000b40048457a23 */ /* 0x000fe40000010845 */
[----:B------:R-:W-:Y:S02]  /*9a40*/  FADD.FTZ R0, R112, R0 ;  /* 0x0000000070007221 */ /* 0x000fe40000010000 */
[C---:B------:R-:W-:Y:S04]  /*9a50*/  HMMA.16816.F32 R52, R76.reuse, R100, R52 ;  /* 0x000000644c34723c */ /* 0x040fe80000001834 */
[----:B------:R-:W3:Y:S01]  /*9a60*/  MUFU.EX2 R69, R69 ;  /* 0x0000004500457308 */ /* 0x000ee20000000800 */
[----:B------:R-:W-:Y:S02]  /*9a70*/  FADD.FTZ R2, R198, R2 ;  /* 0x00000002c6027221 */ /* 0x000fe40000010000 */
[----:B------:R-:W-:Y:S01]  /*9a80*/  FADD.FTZ R0, R108, R0 ;  /* 0x000000006c007221 */ /* 0x000fe20000010000 */
[C---:B------:R-:W-:Y:S04]  /*9a90*/  HMMA.16816.F32 R56, R76.reuse, R102, R56 ;  /* 0x000000664c38723c */ /* 0x040fe80000001838 */
[----:B------:R-:W-:Y:S02]  /*9aa0*/  FADD.FTZ R2, R115, R2 ;  /* 0x0000000273027221 */ /* 0x000fe40000010000 */
[----:B------:R-:W-:Y:S02]  /*9ab0*/  FADD.FTZ R0, R197, R0 ;  /* 0x00000000c5007221 */ /* 0x000fe40000010000 */
[C---:B------:R-:W-:Y:S04]  /*9ac0*/  HMMA.16816.F32 R60, R76.reuse, R104, R60 ;  /* 0x000000684c3c723c */ /* 0x040fe8000000183c */
[----:B-1----:R-:W-:Y:S01]  /*9ad0*/  FFMA.FTZ R70, R148, c[0x0][0x2d0], -R74 ;  /* 0x0000b40094467a23 */ /* 0x002fe2000001084a */
[----:B--2---:R-:W-:Y:S01]  /*9ae0*/  F2FP.PACK_AB R137, R149, R150 ;  /* 0x000000969589723e */ /* 0x004fe200000000ff */
[----:B------:R-:W-:Y:S02]  /*9af0*/  FADD.FTZ R2, R113, R2 ;  /* 0x0000000271027221 */ /* 0x000fe40000010000 */
[----:B------:R-:W-:Y:S01]  /*9b00*/  HMMA.16816.F32 R64, R76, R106, R64 ;  /* 0x0000006a4c40723c */ /* 0x000fe20000001840 */
[----:B------:R1:W-:Y:S01]  /*9b10*/  MUFU.EX2 R148, R70 ;  /* 0x0000004600947308 */ /* 0x0003e20000000800 */
[----:B------:R-:W-:Y:S02]  /*9b20*/  LDSM.16.MT88.4 R104, [R220+0x3900] ;  /* 0x00390000dc68783b */ /* 0x000fe40000004200 */
[----:B------:R-:W-:Y:S04]  /*9b30*/  FADD.FTZ R0, R121, R0 ;  /* 0x0000000079007221 */ /* 0x000fe80000010000 */
[----:B------:R-:W-:Y:S02]  /*9b40*/  FADD.FTZ R0, R120, R0 ;  /* 0x0000000078007221 */ /* 0x000fe40000010000 */
[----:B------:R-:W-:Y:S02]  /*9b50*/  LDSM.16.MT88.4 R112, [R217+0x7900] ;  /* 0x00790000d970783b */ /* 0x000fe40000004200 */
[----:B------:R-:W-:Y:S04]  /*9b60*/  FADD.FTZ R0, R191, R0 ;  /* 0x00000000bf007221 */ /* 0x000fe80000010000 */
[----:B------:R-:W-:Y:S04]  /*9b70*/  FADD.FTZ R0, R189, R0 ;  /* 0x00000000bd007221 */ /* 0x000fe80000010000 */
[----:B------:R-:W-:Y:S04]  /*9b80*/  FADD.FTZ R0, R129, R0 ;  /* 0x0000000081007221 */ /* 0x000fe80000010000 */
[----:B------:R-:W-:Y:S02]  /*9b90*/  FADD.FTZ R0, R128, R0 ;  /* 0x0000000080007221 */ /* 0x000fe40000010000 */
[----:B-1----:R-:W-:Y:S01]  /*9ba0*/  FFMA.FTZ R70, R111, c[0x0][0x2d0], -R74 ;  /* 0x0000b4006f467a23 */ /* 0x002fe2000001084a */
[----:B------:R-:W-:Y:S01]  /*9bb0*/  MOV R111, R139 ;  /* 0x0000008b006f7202 */ /* 0x000fe20000000f00 */
[----:B------:R-:W1:Y:S01]  /*9bc0*/  LDSM.16.MT88.4 R72, [R218+0x3900] ;  /* 0x00390000da48783b */ /* 0x000e620000004200 */
[----:B---3--:R-:W-:Y:S01]  /*9bd0*/  F2FP.PACK_AB R139, R69, R71 ;  /* 0x00000047458b723e */ /* 0x008fe200000000ff */
[----:B------:R-:W-:Y:S02]  /*9be0*/  FADD.FTZ R0, R170, R0 ;  /* 0x00000000aa007221 */ /* 0x000fe40000010000 */
[----:B------:R-:W2:Y:S01]  /*9bf0*/  MUFU.EX2 R70, R70 ;  /* 0x0000004600467308 */ /* 0x000ea20000000800 */
[----:B------:R-:W-:Y:S02]  /*9c00*/  FADD.FTZ R2, R111, R2 ;  /* 0x000000026f027221 */ /* 0x000fe40000010000 */
[----:B------:R-:W-:Y:S02]  /*9c10*/  FADD.FTZ R0, R169, R0 ;  /* 0x00000000a9007221 */ /* 0x000fe40000010000 */
[----:B------:R-:W-:Y:S02]  /*9c20*/  FADD.FTZ R2, R109, R2 ;  /* 0x000000026d027221 */ /* 0x000fe40000010000 */
[----:B------:R-:W-:Y:S02]  /*9c30*/  FADD.FTZ R0, R166, R0 ;  /* 0x00000000a6007221 */ /* 0x000fe40000010000 */
[----:B------:R-:W-:Y:S02]  /*9c40*/  FADD.FTZ R2, R123, R2 ;  /* 0x000000027b027221 */ /* 0x000fe40000010000 */
[----:B------:R-:W-:Y:S02]  /*9c50*/  FADD.FTZ R0, R165, R0 ;  /* 0x00000000a5007221 */ /* 0x000fe40000010000 */
[----:B------:R-:W-:Y:S02]  /*9c60*/  FADD.FTZ R2, R122, R2 ;  /* 0x000000027a027221 */ /* 0x000fe40000010000 */
[----:B------:R-:W3:Y:S01]  /*9c70*/  LDSM.16.MT88.4 R120, [R218+0x7900] ;  /* 0x00790000da78783b */ /* 0x000ee20000004200 */
[----:B------:R-:W-:Y:S02]  /*9c80*/  FADD.FTZ R0, R117, R0 ;  /* 0x0000000075007221 */ /* 0x000fe40000010000 */
[----:B------:R-:W-:Y:S02]  /*9c90*/  FADD.FTZ R2, R196, R2 ;  /* 0x00000002c4027221 */ /* 0x000fe40000010000 */
[----:B------:R-:W-:Y:S02]  /*9ca0*/  FADD.FTZ R0, R116, R0 ;  /* 0x0000000074007221 */ /* 0x000fe40000010000 */
[----:B------:R-:W-:Y:S01]  /*9cb0*/  FADD.FTZ R2, R190, R2 ;  /* 0x00000002be027221 */ /* 0x000fe20000010000 */
[----:B--2---:R-:W-:Y:S01]  /*9cc0*/  F2FP.PACK_AB R138, R70, R148 ;  /* 0x00000094468a723e */ /* 0x004fe200000000ff */
[----:B------:R-:W-:Y:S02]  /*9cd0*/  FADD.FTZ R0, R162, R0 ;  /* 0x00000000a2007221 */ /* 0x000fe40000010000 */
[----:B------:R-:W-:Y:S02]  /*9ce0*/  FADD.FTZ R2, R131, R2 ;  /* 0x0000000283027221 */ /* 0x000fe40000010000 */
[----:B------:R-:W-:Y:S02]  /*9cf0*/  FADD.FTZ R0, R161, R0 ;  /* 0x00000000a1007221 */ /* 0x000fe40000010000 */
[C---:B----4-:R-:W-:Y:S01]  /*9d00*/  HMMA.16816.F32 R76, R136.reuse, R80, R4 ;  /* 0x00000050884c723c */ /* 0x050fe20000001804 */
[----:B------:R-:W-:Y:S04]  /*9d10*/  LDSM.16.MT88.4 R4, [R220+0x7900] ;  /* 0x00790000dc04783b */ /* 0x000fe80000004200 */
[----:B------:R-:W-:Y:S02]  /*9d20*/  FADD.FTZ R2, R130, R2 ;  /* 0x0000000282027221 */ /* 0x000fe40000010000 */
[----:B------:R-:W-:Y:S01]  /*9d30*/  FADD.FTZ R0, R125, R0 ;  /* 0x000000007d007221 */ /* 0x000fe20000010000 */
[C---:B------:R-:W-:Y:S01]  /*9d40*/  HMMA.16816.F32 R80, R136.reuse, R82, R8 ;  /* 0x000000528850723c */ /* 0x040fe20000001808 */
[----:B------:R-:W2:Y:S03]  /*9d50*/  LDSM.16.MT88.4 R128, [R221+0x7900] ;  /* 0x00790000dd80783b */ /* 0x000ea60000004200 */
[----:B------:R-:W-:Y:S02]  /*9d60*/  FADD.FTZ R0, R124, R0 ;  /* 0x000000007c007221 */ /* 0x000fe40000010000 */
[----:B------:R-:W-:Y:S02]  /*9d70*/  FADD.FTZ R2, R188, R2 ;  /* 0x00000002bc027221 */ /* 0x000fe40000010000 */
[C---:B-1----:R-:W-:Y:S04]  /*9d80*/  HMMA.16816.F32 R84, R136.reuse, R72, R12 ;  /* 0x000000488854723c */ /* 0x042fe8000000180c */
[----:B------:R-:W-:Y:S02]  /*9d90*/  FADD.FTZ R0, R158, R0 ;  /* 0x000000009e007221 */ /* 0x000fe40000010000 */
[----:B------:R-:W-:Y:S02]  /*9da0*/  FADD.FTZ R2, R171, R2 ;  /* 0x00000002ab027221 */ /* 0x000fe40000010000 */
[C---:B------:R-:W-:Y:S04]  /*9db0*/  HMMA.16816.F32 R88, R136.reuse, R74, R16 ;  /* 0x0000004a8858723c */ /* 0x040fe80000001810 */
        /* <DEDUP_REMOVED lines=12> */
[----:B------:R-:W-:Y:S04]  /*9e80*/  FADD.FTZ R2, R164, R2 ;  /* 0x00000002a4027221 */ /* 0x000fe80000010000 */
[C---:B------:R-:W-:Y:S04]  /*9e90*/  HMMA.16816.F32 R108, R136.reuse, R112, R36 ;  /* 0x00000070886c723c */ /* 0x040fe80000001824 */
[----:B------:R-:W-:Y:S04]  /*9ea0*/  FADD.FTZ R2, R163, R2 ;  /* 0x00000002a3027221 */ /* 0x000fe80000010000 */
[C---:B------:R-:W-:Y:S04]  /*9eb0*/  HMMA.16816.F32 R112, R136.reuse, R114, R40 ;  /* 0x000000728870723c */ /* 0x040fe80000001828 */
[----:B------:R-:W-:Y:S04]  /*9ec0*/  FADD.FTZ R2, R127, R2 ;  /* 0x000000027f027221 */ /* 0x000fe80000010000 */
[C---:B---3--:R-:W-:Y:S04]  /*9ed0*/  HMMA.16816.F32 R116, R136.reuse, R120, R44 ;  /* 0x000000788874723c */ /* 0x048fe8000000182c */
[----:B------:R-:W-:Y:S04]  /*9ee0*/  FADD.FTZ R2, R126, R2 ;  /* 0x000000027e027221 */ /* 0x000fe80000010000 */
[C---:B------:R-:W-:Y:S04]  /*9ef0*/  HMMA.16816.F32 R120, R136.reuse, R122, R48 ;  /* 0x0000007a8878723c */ /* 0x040fe80000001830 */
[----:B------:R-:W-:Y:S04]  /*9f00*/  FADD.FTZ R2, R160, R2 ;  /* 0x00000002a0027221 */ /* 0x000fe80000010000 */
[C---:B--2---:R-:W-:Y:S04]  /*9f10*/  HMMA.16816.F32 R124, R136.reuse, R128, R52 ;  /* 0x00000080887c723c */ /* 0x044fe80000001834 */
[----:B------:R-:W-:Y:S04]  /*9f20*/  FADD.FTZ R2, R159, R2 ;  /* 0x000000029f027221 */ /* 0x000fe80000010000 */
[----:B------:R-:W-:Y:S01]  /*9f30*/  FADD.FTZ R2, R135, R2 ;  /* 0x0000000287027221 */ /* 0x000fe20000010000 */
[C---:B------:R-:W-:Y:S03]  /*9f40*/  HMMA.16816.F32 R128, R136.reuse, R130, R56 ;  /* 0x000000828880723c */ /* 0x040fe60000001838 */
[----:B------:R-:W-:Y:S04]  /*9f50*/  FADD.FTZ R2, R134, R2 ;  /* 0x0000000286027221 */ /* 0x000fe80000010000 */
[----:B------:R-:W-:Y:S01]  /*9f60*/  FADD.FTZ R2, R156, R2 ;  /* 0x000000029c027221 */ /* 0x000fe20000010000 */
[C---:B------:R-:W-:Y:S04]  /*9f70*/  HMMA.16816.F32 R132, R136.reuse, R4, R60 ;  /* 0x000000048884723c */ /* 0x040fe8000000183c */
[----:B------:R-:W-:Y:S03]  /*9f80*/  FADD.FTZ R2, R155, R2 ;  /* 0x000000029b027221 */ /* 0x000fe60000010000 */
[----:B------:R-:W-:Y:S01]  /*9f90*/  FADD.FTZ R4, R153, R0 ;  /* 0x0000000099047221 */ /* 0x000fe20000010000 */
[----:B------:R-:W-:Y:S04]  /*9fa0*/  HMMA.16816.F32 R136, R136, R6, R64 ;  /* 0x000000068888723c */ /* 0x000fe80000001840 */
[----:B------:R-:W-:Y:S02]  /*9fb0*/  FADD.FTZ R0, R152, R2 ;  /* 0x0000000298007221 */ /* 0x000fe40000010000 */
[----:B------:R-:W-:Y:S02]  /*9fc0*/  FADD.FTZ R4, R150, R4 ;  /* 0x0000000496047221 */ /* 0x000fe40000010000 */
[----:B------:R-:W-:Y:S04]  /*9fd0*/  FADD.FTZ R0, R151, R0 ;  /* 0x0000000097007221 */ /* 0x000fe80000010000 */
[----:B------:R-:W-:Y:S02]  /*9fe0*/  FADD.FTZ R4, R149, R4 ;  /* 0x0000000495047221 */ /* 0x000fe40000010000 */
[----:B------:R-:W-:Y:S02]  /*9ff0*/  FADD.FTZ R2, R148, R0 ;  /* 0x0000000094027221 */ /* 0x000fe40000010000 */
[----:B------:R-:W-:Y:S02]  /*a000*/  FADD.FTZ R0, R71, R4 ;  /* 0x0000000447007221 */ /* 0x000fe40000010000 */
[----:B------:R-:W-:Y:S01]  /*a010*/  FADD.FTZ R2, R70, R2 ;  /* 0x0000000246027221 */ /* 0x000fe20000010000 */
[----:B------:R-:W-:Y:S01]  /*a020*/  MOV R70, R3 ;  /* 0x0000000300467202 */ /* 0x000fe20000000f00 */
[----:B------:R-:W-:Y:S01]  /*a030*/  FADD.FTZ R0, R69, R0 ;  /* 0x0000000045007221 */ /* 0x000fe20000010000 */
[----:B------:R-:W-:Y:S02]  /*a040*/  MOV R69, R68 ;  /* 0x0000004400457202 */ /* 0x000fe40000000f00 */
[----:B------:R1:W-:Y:S04]  /*a050*/  STL [R1+0x8], R2 ;  /* 0x0000080201007387 */ /* 0x0003e80000100800 */
[----:B------:R1:W-:Y:S02]  /*a060*/  STL [R1+0xc], R0 ;  /* 0x00000c0001007387 */ /* 0x0003e40000100800 */
[----:B-1----:R-:W-:-:S05]  /*a070*/  @P1 BRA `(.L_x_3) ;  /* 0xffffc03000001947 */ /* 0x002fca000383ffff */
.L_x_2:
[----:B-1----:R-:W2:Y:S04]  /*a080*/  LDL.LU R0, [R1+0x8] ;  /* 0x0000080001007983 */ /* 0x002ea80000300800 */
[----:B------:R-:W1:Y:S01]  /*a090*/  S2R R8, SR_TID.X ;  /* 0x0000000000087919 */ /* 0x000e620000002100 */
[----:B------:R-:W-:Y:S01]  /*a0a0*/  MOV R44, c[0x0][0x4e8] ;  /* 0x00013a00002c7a02 */ /* 0x000fe20000000f00 */
[----:B------:R-:W3:Y:S01]  /*a0b0*/  S2UR UR7, SR_CTAID.Y ;  /* 0x00000000000779c3 */ /* 0x000ee20000002600 */
[----:B------:R-:W-:Y:S01]  /*a0c0*/  ULDC.64 UR4, c[0x0][0x490] ;  /* 0x0001240000047ab9 */ /* 0x000fe20000000a00 */
[----:B------:R-:W4:Y:S04]  /*a0d0*/  LDL.LU R2, [R1+0xc] ;  /* 0x00000c0001027983 */ /* 0x000f280000300800 */
[----:B------:R-:W4:Y:S01]  /*a0e0*/  LDL.LU R9, [R1+0x14] ;  /* 0x0000140001097983 */ /* 0x000f220000300800 */
[----:B------:R-:W-:-:S03]  /*a0f0*/  ISETP.NE.AND P0, PT, R44, 0x1, PT ;  /* 0x000000012c00780c */ /* 0x000fc60003f05270 */
[----:B------:R-:W4:Y:S04]  /*a100*/  LDL.LU R46, [R1+0x1c] ;  /* 0x00001c00012e7983 */ /* 0x000f280000300800 */
[----:B------:R-:W4:Y:S04]  /*a110*/  LDL.LU R48, [R1+0x10] ;  /* 0x0000100001307983 */ /* 0x000f280000300800 */
[----:B------:R-:W4:Y:S01]  /*a120*/  LDL R47, [R1+0x18] ;  /* 0x00001800012f7983 */ /* 0x000f220000100800 */
[----:B-1----:R-:W-:-:S04]  /*a130*/  SHF.R.S32.HI R5, RZ, 0x1f, R8 ;  /* 0x0000001fff057819 */ /* 0x002fc80000011408 */
[CC--:B------:R-:W-:Y:S02]  /*a140*/  LEA.HI R15, R5.reuse, R8.reuse, RZ, 0x5 ;  /* 0x00000008050f7211 */ /* 0x0c0fe400078f28ff */
[----:B------:R-:W-:Y:S02]  /*a150*/  LEA.HI R5, R5, R8, RZ, 0x2 ;  /* 0x0000000805057211 */ /* 0x000fe400078f10ff */
[----:B------:R-:W-:Y:S01]  /*a160*/  LOP3.LUT R4, R15, 0xffffffe0, RZ, 0xc0, !PT ;  /* 0xffffffe00f047812 */ /* 0x000fe200078ec0ff */
[----:B---3--:R-:W-:Y:S01]  /*a170*/  USHF.R.S32.HI UR6, URZ, 0x1f, UR7 ;  /* 0x0000001f3f067899 */ /* 0x008fe20008011407 */
[----:B------:R-:W-:Y:S01]  /*a180*/  MOV R43, 0xff800000 ;  /* 0xff800000002b7802 */ /* 0x000fe20000000f00 */
[----:B------:R-:W-:Y:S01]  /*a190*/  UIMAD.WIDE.U32 UR10, UR7, UR4, URZ ;  /* 0x00000004070a72a5 */ /* 0x000fe2000f8e003f */
[----:B------:R-:W1:Y:S01]  /*a1a0*/  S2R R17, SR_CTAID.Z ;  /* 0x0000000000117919 */ /* 0x000e620000002700 */
[----:B------:R-:W-:Y:S01]  /*a1b0*/  UIMAD UR8, UR6, UR4, URZ ;  /* 0x00000004060872a4 */ /* 0x000fe2000f8e023f */
[----:B------:R-:W-:Y:S01]  /*a1c0*/  IMAD.MOV.U32 R42, RZ, RZ, -0x800000 ;  /* 0xff800000ff2a7424 */ /* 0x000fe200078e00ff */
[----:B------:R-:W-:-:S02]  /*a1d0*/  LOP3.LUT R12, R5, 0xfffffffc, RZ, 0xc0, !PT ;  /* 0xfffffffc050c7812 */ /* 0x000fc400078ec0ff */
[----:B------:R-:W-:Y:S02]  /*a1e0*/  UIMAD UR8, UR7, UR5, UR8 ;  /* 0x00000005070872a4 */ /* 0x000fe4000f8e0208 */
[----:B------:R-:W-:Y:S01]  /*a1f0*/  IADD3 R12, -R12, R8, RZ ;  /* 0x000000080c0c7210 */ /* 0x000fe20007ffe1ff */
[----:B------:R-:W-:Y:S02]  /*a200*/  ULDC.64 UR4, c[0x0][0x3e8] ;  /* 0x0000fa0000047ab9 */ /* 0x000fe40000000a00 */
[----:B------:R-:W-:Y:S01]  /*a210*/  UIMAD.WIDE.U32 UR12, UR7, UR4, URZ ;  /* 0x00000004070c72a5 */ /* 0x000fe2000f8e003f */
[----:B------:R-:W3:Y:S04]  /*a220*/  S2R R45, SR_CTAID.X ;  /* 0x00000000002d7919 */ /* 0x000ee80000002500 */
[----:B------:R-:W-:Y:S06]  /*a230*/  BAR.SYNC.DEFER_BLOCKING 0x1, 0x100 ;  /* 0x0044000000007b1d */ /* 0x000fec0000010000 */
[----:B--2---:R-:W2:Y:S04]  /*a240*/  SHFL.BFLY PT, R11, R0, 0x2, 0x1f ;  /* 0x0c401f00000b7f89 */ /* 0x004ea800000e0000 */
[----:B----4-:R-:W4:Y:S01]  /*a250*/  SHFL.BFLY PT, R6, R2, 0x2, 0x1f ;  /* 0x0c401f0002067f89 */ /* 0x010f2200000e0000 */
[----:B------:R-:W-:Y:S01]  /*a260*/  MOV R20, R9 ;  /* 0x0000000900147202 */ /* 0x000fe20000000f00 */
[----:B--2---:R-:W-:-:S05]  /*a270*/  FADD.FTZ R11, R11, R0 ;  /* 0x000000000b0b7221 */ /* 0x004fca0000010000 */
[----:B------:R-:W2:Y:S01]  /*a280*/  SHFL.BFLY PT, R0, R11, 0x1, 0x1f ;  /* 0x0c201f000b007f89 */ /* 0x000ea200000e0000 */
[----:B----4-:R-:W-:-:S05]  /*a290*/  FADD.FTZ R6, R6, R2 ;  /* 0x0000000206067221 */ /* 0x010fca0000010000 */
[----:B------:R-:W4:Y:S01]  /*a2a0*/  SHFL.BFLY PT, R2, R6, 0x1, 0x1f ;  /* 0x0c201f0006027f89 */ /* 0x000f2200000e0000 */
[----:B--2---:R-:W-:Y:S02]  /*a2b0*/  FADD.FTZ R11, R11, R0 ;  /* 0x000000000b0b7221 */ /* 0x004fe40000010000 */
[----:B------:R-:W-:-:S03]  /*a2c0*/  IMAD.MOV.U32 R0, RZ, RZ, RZ ;  /* 0x000000ffff007224 */ /* 0x000fc600078e00ff */
[----:B------:R-:W-:Y:S01]  /*a2d0*/  FSETP.NE.FTZ.AND P2, PT, R11, RZ, PT ;  /* 0x000000ff0b00720b */ /* 0x000fe20003f55000 */
[----:B----4-:R-:W-:Y:S02]  /*a2e0*/  FADD.FTZ R6, R6, R2 ;  /* 0x0000000206067221 */ /* 0x010fe40000010000 */
[----:B------:R-:W-:-:S03]  /*a2f0*/  @P0 IMAD.HI.U32 R2, R9, c[0x0][0x4ec], RZ ;  /* 0x00013b0009020a27 */ /* 0x000fc600078e00ff */
[----:B------:R-:W-:Y:S02]  /*a300*/  FSETP.NE.FTZ.AND P1, PT, R6, RZ, PT ;  /* 0x000000ff0600720b */ /* 0x000fe40003f35000 */
[----:B------:R-:W-:Y:S01]  /*a310*/  @P0 SHF.R.U32.HI R20, RZ, c[0x0][0x4f0], R2 ;  /* 0x00013c00ff140a19 */ /* 0x000fe20000011602 */
[----:B------:R-:W-:-:S04]  /*a320*/  IMAD.IADD R2, R8, 0x1, -R4 ;  /* 0x0000000108027824 */ /* 0x000fc800078e0a04 */
[----:B------:R-:W2:Y:S01]  /*a330*/  @P2 MUFU.RCP R0, R11 ;  /* 0x0000000b00002308 */ /* 0x000ea20000001000 */
[----:B------:R-:W-:Y:S01]  /*a340*/  IADD3 R7, -R20, RZ, RZ ;  /* 0x000000ff14077210 */ /* 0x000fe20007ffe1ff */
[----:B------:R-:W-:Y:S01]  /*a350*/  IMAD.MOV.U32 R4, RZ, RZ, RZ ;  /* 0x000000ffff047224 */ /* 0x000fe200078e00ff */
[----:B------:R-:W-:Y:S02]  /*a360*/  LOP3.LUT P4, RZ, R2, 0x3, RZ, 0xc0, !PT ;  /* 0x0000000302ff7812 */ /* 0x000fe4000788c0ff */
[----:B------:R-:W-:Y:S01]  /*a370*/  SHF.R.S32.HI R2, RZ, 0x2, R5 ;  /* 0x00000002ff027819 */ /* 0x000fe20000011405 */
[----:B------:R-:W-:Y:S02]  /*a380*/  IMAD R41, R7, c[0x0][0x4e8], R9 ;  /* 0x00013a0007297a24 */ /* 0x000fe400078e0209 */
[----:B------:R-:W4:Y:S01]  /*a390*/  @P2 MUFU.LG2 R11, R11 ;  /* 0x0000000b000b2308 */ /* 0x000f220000000c00 */
[C---:B--2---:R-:W-:Y:S02]  /*a3a0*/  FMUL.FTZ R77, R0.reuse, R77 ;  /* 0x0000004d004d7220 */ /* 0x044fe40000410000 */
[----:B------:R-:W-:-:S02]  /*a3b0*/  FMUL.FTZ R14, R0, R76 ;  /* 0x0000004c000e7220 */ /* 0x000fc40000410000 */
[C---:B------:R-:W-:Y:S02]  /*a3c0*/  FMUL.FTZ R81, R0.reuse, R81 ;  /* 0x0000005100517220 */ /* 0x040fe40000410000 */
[C---:B------:R-:W-:Y:S02]  /*a3d0*/  FMUL.FTZ R19, R0.reuse, R80 ;  /* 0x0000005000137220 */ /* 0x040fe40000410000 */
[C---:B------:R-:W-:Y:S02]  /*a3e0*/  FMUL.FTZ R85, R0.reuse, R85 ;  /* 0x0000005500557220 */ /* 0x040fe40000410000 */
[C---:B------:R-:W-:Y:S02]  /*a3f0*/  FMUL.FTZ R23, R0.reuse, R84 ;  /* 0x0000005400177220 */ /* 0x040fe40000410000 */
[C---:B------:R-:W-:Y:S02]  /*a400*/  FMUL.FTZ R89, R0.reuse, R89 ;  /* 0x0000005900597220 */ /* 0x040fe40000410000 */
        /* <DEDUP_REMOVED lines=24> */
[----:B------:R-:W-:Y:S01]  /*a590*/  FMUL.FTZ R25, R0, R136 ;  /* 0x0000008800197220 */ /* 0x000fe20000410000 */
[----:B------:R-:W-:-:S04]  /*a5a0*/  SHF.R.S32.HI R0, RZ, 0x1f, R5 ;  /* 0x0000001fff007819 */ /* 0x000fc80000011405 */
[----:B------:R-:W-:-:S04]  /*a5b0*/  LEA.HI R0, R0, R2, RZ, 0x3 ;  /* 0x0000000200007211 */ /* 0x000fc800078f18ff */
[----:B------:R-:W-:-:S05]  /*a5c0*/  LOP3.LUT R0, R0, 0xfffffff8, RZ, 0xc0, !PT ;  /* 0xfffffff800007812 */ /* 0x000fca00078ec0ff */
[----:B------:R-:W-:Y:S02]  /*a5d0*/  IMAD.IADD R10, R2, 0x1, -R0 ;  /* 0x00000001020a7824 */ /* 0x000fe400078e0a00 */
[----:B------:R-:W-:Y:S01]  /*a5e0*/  @P2 IMAD.MOV.U32 R2, RZ, RZ, 0x3f317218 ;  /* 0x3f317218ff022424 */ /* 0x000fe200078e00ff */
[----:B------:R-:W-:Y:S01]  /*a5f0*/  MOV R9, UR13 ;  /* 0x0000000d00097c02 */ /* 0x000fe20008000f00 */
[----:B----4-:R-:W-:Y:S02]  /*a600*/  @P2 FMUL.FTZ R11, R11, 0.69314718246459960938 ;  /* 0x3f3172180b0b2820 */ /* 0x010fe40000410000 */
[----:B------:R-:W-:-:S04]  /*a610*/  @P2 FMUL.FTZ R9, R2, c[0x0][0x2d0] ;  /* 0x0000b40002092a20 */ /* 0x000fc80000410000 */
[----:B------:R-:W-:Y:S01]  /*a620*/  @P2 FFMA.FTZ R43, R9, R68, R11 ;  /* 0x00000044092b2223 */ /* 0x000fe2000001000b */
[----:B------:R-:W-:Y:S02]  /*a630*/  SHF.R.S32.HI R9, RZ, 0x2, R46 ;  /* 0x00000002ff097819 */ /* 0x000fe4000001142e */
[----:B------:R2:W5:Y:S01]  /*a640*/  LDL R46, [R1+0x4] ;  /* 0x00000400012e7983 */ /* 0x0005620000100800 */
[----:B------:R-:W4:Y:S08]  /*a650*/  @P1 MUFU.RCP R4, R6 ;  /* 0x0000000600041308 */ /* 0x000f300000001000 */
[----:B------:R-:W1:Y:S01]  /*a660*/  @P1 MUFU.LG2 R6, R6 ;  /* 0x0000000600061308 */ /* 0x000e620000000c00 */
[----:B------:R-:W-:-:S05]  /*a670*/  @P1 MOV R0, 0x3f317218 ;  /* 0x3f31721800001802 */ /* 0x000fca0000000f00 */
[----:B------:R-:W-:Y:S01]  /*a680*/  @P1 FMUL.FTZ R0, R0, c[0x0][0x2d0] ;  /* 0x0000b40000001a20 */ /* 0x000fe20000410000 */
[----:B------:R-:W-:Y:S01]  /*a690*/  UIMAD UR6, UR6, UR4, URZ ;  /* 0x00000004060672a4 */ /* 0x000fe2000f8e023f */
[----:B----4-:R-:W-:Y:S02]  /*a6a0*/  FMUL.FTZ R79, R4, R79 ;  /* 0x0000004f044f7220 */ /* 0x010fe40000410000 */
[----:B-1----:R-:W-:-:S04]  /*a6b0*/  @P1 FMUL.FTZ R2, R6, 0.69314718246459960938 ;  /* 0x3f31721806021820 */ /* 0x002fc80000410000 */
[----:B------:R-:W-:Y:S01]  /*a6c0*/  @P1 FFMA.FTZ R42, R0, R3, R2 ;  /* 0x00000003002a1223 */ /* 0x000fe20000010002 */
[----:B------:R-:W-:Y:S01]  /*a6d0*/  SHF.R.S32.HI R0, RZ, 0x5, R15 ;  /* 0x00000005ff007819 */ /* 0x000fe2000001140f */
        /* <DEDUP_REMOVED lines=30> */
[----:B------:R-:W-:Y:S01]  /*a8c0*/  FMUL.FTZ R138, R4, R138 ;  /* 0x0000008a048a7220 */ /* 0x000fe20000410000 */
[----:B------:R-:W-:Y:S01]  /*a8d0*/  MOV R4, UR10 ;  /* 0x0000000a00047c02 */ /* 0x000fe20008000f00 */
[----:B------:R-:W-:Y:S01]  /*a8e0*/  UIMAD UR5, UR7, UR5, UR6 ;  /* 0x00000005070572a4 */ /* 0x000fe2000f8e0206 */
[----:B------:R-:W-:Y:S02]  /*a8f0*/  MOV R8, UR12 ;  /* 0x0000000c00087c02 */ /* 0x000fe40008000f00 */
[----:B------:R-:W-:Y:S01]  /*a900*/  SHF.R.S32.HI R3, RZ, 0x1f, R0 ;  /* 0x0000001fff037819 */ /* 0x000fe20000011400 */
[----:B------:R-:W-:Y:S01]  /*a910*/  UIADD3 UR5, UR13, UR5, URZ ;  /* 0x000000050d057290 */ /* 0x000fe2000fffe03f */
[----:B------:R-:W-:Y:S02]  /*a920*/  MOV R6, R4 ;  /* 0x0000000400067202 */ /* 0x000fe40000000f00 */
[----:B------:R-:W-:-:S02]  /*a930*/  MOV R4, R8 ;  /* 0x0000000800047202 */ /* 0x000fc40000000f00 */
[----:B------:R-:W-:Y:S02]  /*a940*/  LEA.HI R3, R3, R0, RZ, 0x3 ;  /* 0x0000000003037211 */ /* 0x000fe400078f18ff */
[----:B------:R-:W-:Y:S02]  /*a950*/  SHF.R.S32.HI R8, RZ, 0x1f, R17 ;  /* 0x0000001fff087819 */ /* 0x000fe40000011411 */
[-C--:B------:R-:W-:Y:S01]  /*a960*/  LEA.HI R2, R12, R12.reuse, RZ, 0x1 ;  /* 0x0000000c0c027211 */ /* 0x080fe200078f08ff */
[----:B------:R-:W-:Y:S01]  /*a970*/  IMAD.U32 R5, RZ, RZ, UR11 ;  /* 0x0000000bff057e24 */ /* 0x000fe2000f8e00ff */
[----:B------:R-:W-:Y:S01]  /*a980*/  LOP3.LUT R3, R3, 0xffffff8, RZ, 0xc0, !PT ;  /* 0x0ffffff803037812 */ /* 0x000fe200078ec0ff */
[----:B------:R-:W-:Y:S01]  /*a990*/  IMAD.U32 R5, RZ, RZ, UR5 ;  /* 0x00000005ff057e24 */ /* 0x000fe2000f8e00ff */
[----:B------:R-:W-:Y:S01]  /*a9a0*/  LOP3.LUT R2, R2, 0x1ffffffe, RZ, 0xc0, !PT ;  /* 0x1ffffffe02027812 */ /* 0x000fe200078ec0ff */
[----:B------:R-:W-:Y:S01]  /*a9b0*/  IMAD R16, R8, c[0x0][0x3f0], RZ ;  /* 0x0000fc0008107a24 */ /* 0x000fe200078e02ff */
[C---:B------:R-:W-:Y:S01]  /*a9c0*/  LEA R15, R0.reuse, R12, 0x9 ;  /* 0x0000000c000f7211 */ /* 0x040fe200078e48ff */
[----:B------:R-:W-:Y:S01]  /*a9d0*/  IMAD.IADD R11, R0, 0x1, -R3 ;  /* 0x00000001000b7824 */ /* 0x000fe200078e0a03 */
[----:B------:R-:W-:Y:S01]  /*a9e0*/  IADD3 R12, R12, -R2, RZ ;  /* 0x800000020c0c7210 */ /* 0x000fe20007ffe0ff */
[----:B------:R-:W-:-:S02]  /*a9f0*/  IMAD R0, R17, c[0x0][0x3f4], R16 ;  /* 0x0000fd0011007a24 */ /* 0x000fc400078e0210 */
[----:B------:R-:W-:Y:S01]  /*aa00*/  IMAD.WIDE.U32 R2, R17, c[0x0][0x3f0], R4 ;  /* 0x0000fc0011027a25 */ /* 0x000fe200078e0004 */
[----:B------:R-:W-:-:S03]  /*aa10*/  LOP3.LUT R4, R10, 0x1, RZ, 0xc0, !PT ;  /* 0x000000010a047812 */ /* 0x000fc600078ec0ff */
[----:B------:R-:W-:Y:S01]  /*aa20*/  IMAD R34, R8, c[0x0][0x498], RZ ;  /* 0x0001260008227a24 */ /* 0x000fe200078e02ff */
[----:B------:R-:W-:Y:S01]  /*aa30*/  IADD3 R3, R3, R0, RZ ;  /* 0x0000000003037210 */ /* 0x000fe20007ffe0ff */
[C---:B------:R-:W-:Y:S01]  /*aa40*/  IMAD.SHL.U32 R8, R10.reuse, 0x40, RZ ;  /* 0x000000400a087824 */ /* 0x040fe200078e00ff */
[----:B------:R-:W-:Y:S02]  /*aa50*/  LEA R0, R11, R9, 0x4 ;  /* 0x000000090b007211 */ /* 0x000fe400078e20ff */
[----:B------:R-:W-:Y:S02]  /*aa60*/  R2P PR, R10, 0x6 ;  /* 0x000000060a007804 */ /* 0x000fe40000000000 */
[----:B------:R-:W-:Y:S01]  /*aa70*/  ISETP.NE.U32.AND P3, PT, R4, 0x1, PT ;  /* 0x000000010400780c */ /* 0x000fe20003f65070 */
[----:B------:R-:W-:Y:S01]  /*aa80*/  IMAD R4, R12, 0x8, R0 ;  /* 0x000000080c047824 */ /* 0x000fe200078e0200 */
[----:B------:R-:W-:Y:S02]  /*aa90*/  LOP3.LUT R8, R8, 0x1c0, RZ, 0xc0, !PT ;  /* 0x000001c008087812 */ /* 0x000fe400078ec0ff */
[----:B------:R-:W-:Y:S01]  /*aaa0*/  SHF.R.S32.HI R5, RZ, 0x1f, R20 ;  /* 0x0000001fff057819 */ /* 0x000fe20000011414 */
[----:B------:R-:W-:Y:S01]  /*aab0*/  UIADD3 UR8, UR11, UR8, URZ ;  /* 0x000000080b087290 */ /* 0x000fe2000fffe03f */
[C---:B---3--:R-:W-:Y:S01]  /*aac0*/  LEA R0, R45.reuse, R0, 0x7 ;  /* 0x000000002d007211 */ /* 0x048fe200078e38ff */
[----:B------:R-:W-:Y:S01]  /*aad0*/  IMAD R44, R44, c[0x0][0x388], RZ ;  /* 0x0000e2002c2c7a24 */ /* 0x000fe200078e02ff */
[----:B------:R-:W-:Y:S01]  /*aae0*/  LEA.HI R8, R8, R8, RZ, 0x1d ;  /* 0x0000000808087211 */ /* 0x000fe200078fe8ff */
[----:B------:R-:W-:-:S02]  /*aaf0*/  IMAD R9, R45, 0x80, R4 ;  /* 0x000000802d097824 */ /* 0x000fc400078e0204 */
[----:B------:R-:W-:Y:S01]  /*ab00*/  IMAD R4, R5, c[0x0][0x3e0], RZ ;  /* 0x0000f80005047a24 */ /* 0x000fe200078e02ff */
[----:B------:R-:W-:Y:S02]  /*ab10*/  IADD3 R5, R0, 0x8, RZ ;  /* 0x0000000800057810 */ /* 0x000fe40007ffe0ff */
[----:B------:R-:W-:Y:S01]  /*ab20*/  LEA R8, R15, R8, 0x1 ;  /* 0x000000080f087211 */ /* 0x000fe200078e08ff */
[----:B------:R-:W-:Y:S01]  /*ab30*/  IMAD.WIDE.U32 R2, R20, c[0x0][0x3e0], R2 ;  /* 0x0000f80014027a25 */ /* 0x000fe200078e0002 */
[-C--:B------:R-:W-:Y:S02]  /*ab40*/  ISETP.GE.OR P5, PT, R0, R44.reuse, P4 ;  /* 0x0000002c0000720c */ /* 0x080fe400027a6670 */
[----:B------:R-:W-:Y:S01]  /*ab50*/  MOV R7, UR8 ;  /* 0x0000000800077c02 */ /* 0x000fe20008000f00 */
[----:B------:R-:W-:Y:S01]  /*ab60*/  IMAD R0, R20, c[0x0][0x3e4], R4 ;  /* 0x0000f90014007a24 */ /* 0x000fe200078e0204 */
[----:B------:R-:W-:Y:S01]  /*ab70*/  ISETP.GE.OR P4, PT, R5, R44, P4 ;  /* 0x0000002c0500720c */ /* 0x000fe20002786670 */
[----:B------:R-:W-:Y:S01]  /*ab80*/  @P0 IMAD.HI.U32 R5, R9, c[0x0][0x4ec], RZ ;  /* 0x00013b0009050a27 */ /* 0x000fe200078e00ff */
[----:B------:R-:W-:-:S02]  /*ab90*/  SHF.L.U32 R8, R8, 0x1, RZ ;  /* 0x0000000108087819 */ /* 0x000fc400000006ff */
[----:B------:R-:W-:Y:S01]  /*aba0*/  IADD3 R3, R3, R0, RZ ;  /* 0x0000000003037210 */ /* 0x000fe20007ffe0ff */
[C---:B------:R-:W-:Y:S02]  /*abb0*/  IMAD R34, R17.reuse, c[0x0][0x49c], R34 ;  /* 0x0001270011227a24 */ /* 0x040fe400078e0222 */
[----:B------:R-:W-:Y:S01]  /*abc0*/  IMAD.WIDE.U32 R16, R17, c[0x0][0x498], R6 ;  /* 0x0001260011107a25 */ /* 0x000fe200078e0006 */
[----:B------:R-:W-:-:S03]  /*abd0*/  IADD3 R6, R8, 0x80, RZ ;  /* 0x0000008008067810 */ /* 0x000fc60007ffe0ff */
[----:B------:R-:W-:Y:S01]  /*abe0*/  IMAD.MOV.U32 R0, RZ, RZ, R9 ;  /* 0x000000ffff007224 */ /* 0x000fe200078e0009 */
[----:B------:R-:W-:Y:S02]  /*abf0*/  @P0 SHF.R.U32.HI R0, RZ, c[0x0][0x4f0], R5 ;  /* 0x00013c00ff000a19 */ /* 0x000fe40000011605 */
[----:B------:R-:W-:Y:S02]  /*ac00*/  IADD3 R7, R8, 0x70, RZ ;  /* 0x0000007008077810 */ /* 0x000fe40007ffe0ff */
[----:B------:R-:W-:Y:S02]  /*ac10*/  @P3 IADD3 R7, R6, 0x10, RZ ;  /* 0x0000001006073810 */ /* 0x000fe40007ffe0ff */
[----:B------:R-:W-:Y:S02]  /*ac20*/  IADD3 R6, -R0, RZ, RZ ;  /* 0x000000ff00067210 */ /* 0x000fe40007ffe1ff */
[----:B------:R-:W-:Y:S02]  /*ac30*/  F2FP.PACK_AB R14, R77, R14 ;  /* 0x0000000e4d0e723e */ /* 0x000fe400000000ff */
[----:B------:R-:W-:-:S02]  /*ac40*/  SHF.R.S32.HI R11, RZ, 0x1f, R0 ;  /* 0x0000001fff0b7819 */ /* 0x000fc40000011400 */
[----:B------:R-:W-:Y:S01]  /*ac50*/  IADD3 R10, P0, R0, R16, RZ ;  /* 0x00000010000a7210 */ /* 0x000fe20007f1e0ff */
[----:B------:R-:W-:Y:S01]  /*ac60*/  IMAD R0, R6, c[0x0][0x4e8], R9 ;  /* 0x00013a0006007a24 */ /* 0x000fe200078e0209 */
[----:B------:R1:W-:Y:S02]  /*ac70*/  STS [R8+0x80], R14 ;  /* 0x0000800e08007388 */ /* 0x0003e40000000800 */
[----:B------:R-:W-:Y:S02]  /*ac80*/  IADD3.X R11, R11, R17, R34, P0, !PT ;  /* 0x000000110b0b7210 */ /* 0x000fe400007fe422 */
[----:B------:R-:W-:Y:S02]  /*ac90*/  SHF.R.S32.HI R4, RZ, 0x1f, R41 ;  /* 0x0000001fff047819 */ /* 0x000fe40000011429 */
[----:B------:R-:W-:Y:S02]  /*aca0*/  MOV R5, 0x20 ;  /* 0x0000002000057802 */ /* 0x000fe40000000f00 */
[----:B------:R-:W-:Y:S01]  /*acb0*/  MOV R12, 0x40 ;  /* 0x00000040000c7802 */ /* 0x000fe20000000f00 */
[----:B------:R-:W-:Y:S01]  /*acc0*/  IMAD R4, R4, c[0x0][0x3d8], RZ ;  /* 0x0000f60004047a24 */ /* 0x000fe200078e02ff */
[----:B------:R-:W-:-:S02]  /*acd0*/  SEL R5, R5, 0xffffffe0, !P1 ;  /* 0xffffffe005057807 */ /* 0x000fc40004800000 */
[----:B------:R-:W-:Y:S01]  /*ace0*/  SEL R12, R12, 0xffffffc0, !P2 ;  /* 0xffffffc00c0c7807 */ /* 0x000fe20005000000 */
[----:B-1----:R-:W-:Y:S01]  /*acf0*/  IMAD.WIDE.U32 R14, R41, c[0x0][0x3d8], R2 ;  /* 0x0000f600290e7a25 */ /* 0x002fe200078e0002 */
[----:B------:R-:W-:-:S05]  /*ad00*/  SHF.R.S32.HI R2, RZ, 0x1f, R0 ;  /* 0x0000001fff027819 */ /* 0x000fca0000011400 */
[----:B------:R-:W-:Y:S02]  /*ad10*/  IMAD R6, R2, c[0x0][0x488], RZ ;  /* 0x0001220002067a24 */ /* 0x000fe400078e02ff */
[----:B------:R-:W-:-:S04]  /*ad20*/  IMAD.WIDE.U32 R2, R0, c[0x0][0x488], R10 ;  /* 0x0001220000027a25 */ /* 0x000fc800078e000a */
[----:B------:R-:W-:Y:S01]  /*ad30*/  IMAD R0, R0, c[0x0][0x48c], R6 ;  /* 0x0001230000007a24 */ /* 0x000fe200078e0206 */
[----:B------:R-:W-:Y:S01]  /*ad40*/  F2FP.PACK_AB R13, R79, R13 ;  /* 0x0000000d4f0d723e */ /* 0x000fe200000000ff */
[----:B------:R-:W-:Y:S01]  /*ad50*/  IMAD R16, R41, c[0x0][0x3dc], R4 ;  /* 0x0000f70029107a24 */ /* 0x000fe200078e0204 */
[----:B------:R-:W-:Y:S01]  /*ad60*/  F2FP.PACK_AB R19, R81, R19 ;  /* 0x000000135113723e */ /* 0x000fe200000000ff */
[----:B------:R-:W-:Y:S01]  /*ad70*/  IMAD.IADD R4, R8, 0x1, R5 ;  /* 0x0000000108047824 */ /* 0x000fe200078e0205 */
[----:B------:R-:W-:Y:S02]  /*ad80*/  F2FP.PACK_AB R18, R83, R18 ;  /* 0x000000125312723e */ /* 0x000fe400000000ff */
[----:B------:R-:W-:Y:S02]  /*ad90*/  LEA R10, P0, R2, c[0x0][0x450], 0x2 ;  /* 0x00011400020a7a11 */ /* 0x000fe400078010ff */
[----:B------:R-:W-:Y:S02]  /*ada0*/  IADD3 R0, R3, R0, RZ ;  /* 0x0000000003007210 */ /* 0x000fe40007ffe0ff */
[----:B------:R-:W-:-:S02]  /*adb0*/  F2FP.PACK_AB R23, R85, R23 ;  /* 0x000000175517723e */ /* 0x000fc400000000ff */
[----:B------:R-:W-:Y:S01]  /*adc0*/  F2FP.PACK_AB R22, R87, R22 ;  /* 0x000000165716723e */ /* 0x000fe200000000ff */
[----:B------:R-:W-:Y:S01]  /*add0*/  IMAD.IADD R6, R8, 0x1, R12 ;  /* 0x0000000108067824 */ /* 0x000fe200078e020c */
[----:B------:R-:W-:Y:S02]  /*ade0*/  F2FP.PACK_AB R21, R89, R21 ;  /* 0x000000155915723e */ /* 0x000fe400000000ff */
[----:B------:R-:W-:Y:S02]  /*adf0*/  F2FP.PACK_AB R24, R91, R24 ;  /* 0x000000185b18723e */ /* 0x000fe400000000ff */
[----:B------:R-:W-:Y:S01]  /*ae00*/  IADD3 R5, R5, R7, RZ ;  /* 0x0000000705057210 */ /* 0x000fe20007ffe0ff */
[----:B------:R-:W-:Y:S01]  /*ae10*/  STS [R8+0x480], R13 ;  /* 0x0004800d08007388 */ /* 0x000fe20000000800 */
[----:B------:R-:W-:Y:S02]  /*ae20*/  F2FP.PACK_AB R33, R93, R33 ;  /* 0x000000215d21723e */ /* 0x000fe400000000ff */
[----:B------:R-:W-:Y:S01]  /*ae30*/  F2FP.PACK_AB R32, R95, R32 ;  /* 0x000000205f20723e */ /* 0x000fe200000000ff */
[----:B------:R-:W-:Y:S01]  /*ae40*/  STS [R7], R19 ;  /* 0x0000001307007388 */ /* 0x000fe20000000800 */
[----:B------:R-:W-:-:S02]  /*ae50*/  F2FP.PACK_AB R31, R97, R31 ;  /* 0x0000001f611f723e */ /* 0x000fc400000000ff */
[----:B------:R-:W-:Y:S01]  /*ae60*/  F2FP.PACK_AB R36, R99, R36 ;  /* 0x000000246324723e */ /* 0x000fe200000000ff */
[----:B------:R-:W-:Y:S01]  /*ae70*/  STS [R7+0x400], R18 ;  /* 0x0004001207007388 */ /* 0x000fe20000000800 */
[----:B------:R-:W-:Y:S02]  /*ae80*/  IADD3 R9, R12, R7, RZ ;  /* 0x000000070c097210 */ /* 0x000fe40007ffe0ff */
[----:B------:R-:W-:Y:S01]  /*ae90*/  LEA.HI.X R3, R2, c[0x0][0x454], R0, 0x2, P0 ;  /* 0x0001150002037a11 */ /* 0x000fe200000f1400 */
[----:B------:R-:W-:Y:S01]  /*aea0*/  IMAD.IADD R0, R12, 0x1, R4 ;  /* 0x000000010c007824 */ /* 0x000fe200078e0204 */
[----:B------:R-:W-:Y:S01]  /*aeb0*/  F2FP.PACK_AB R39, R101, R39 ;  /* 0x000000276527723e */ /* 0x000fe200000000ff */
[----:B------:R-:W-:Y:S01]  /*aec0*/  STS [R4+0x80], R23 ;  /* 0x0000801704007388 */ /* 0x000fe20000000800 */
[----:B------:R-:W-:Y:S02]  /*aed0*/  F2FP.PACK_AB R102, R103, R102 ;  /* 0x000000666766723e */ /* 0x000fe400000000ff */
[----:B------:R-:W-:Y:S01]  /*aee0*/  F2FP.PACK_AB R40, R105, R40 ;  /* 0x000000286928723e */ /* 0x000fe200000000ff */
[----:B------:R-:W-:Y:S01]  /*aef0*/  STS [R4+0x480], R22 ;  /* 0x0004801604007388 */ /* 0x000fe20000000800 */
[----:B------:R-:W-:-:S02]  /*af00*/  F2FP.PACK_AB R106, R107, R106 ;  /* 0x0000006a6b6a723e */ /* 0x000fc400000000ff */
[----:B------:R-:W-:Y:S01]  /*af10*/  IADD3 R2, R5, R12, RZ ;  /* 0x0000000c05027210 */ /* 0x000fe20007ffe0ff */
[----:B------:R-:W-:Y:S01]  /*af20*/  STS [R5], R21 ;  /* 0x0000001505007388 */ /* 0x000fe20000000800 */
[----:B------:R-:W-:Y:S02]  /*af30*/  F2FP.PACK_AB R38, R109, R38 ;  /* 0x000000266d26723e */ /* 0x000fe400000000ff */
[----:B------:R-:W-:Y:S01]  /*af40*/  F2FP.PACK_AB R110, R111, R110 ;  /* 0x0000006e6f6e723e */ /* 0x000fe200000000ff */
[----:B------:R-:W-:Y:S01]  /*af50*/  STS [R5+0x400], R24 ;  /* 0x0004001805007388 */ /* 0x000fe20000000800 */
[----:B------:R-:W-:Y:S02]  /*af60*/  F2FP.PACK_AB R37, R113, R37 ;  /* 0x000000257125723e */ /* 0x000fe400000000ff */
[----:B------:R-:W-:Y:S01]  /*af70*/  F2FP.PACK_AB R114, R115, R114 ;  /* 0x000000727372723e */ /* 0x000fe200000000ff */
[----:B------:R-:W-:Y:S01]  /*af80*/  STS [R6+0x80], R33 ;  /* 0x0000802106007388 */ /* 0x000fe20000000800 */
[----:B------:R-:W-:-:S02]  /*af90*/  F2FP.PACK_AB R35, R117, R35 ;  /* 0x000000237523723e */ /* 0x000fc400000000ff */
[----:B------:R-:W-:Y:S01]  /*afa0*/  F2FP.PACK_AB R118, R119, R118 ;  /* 0x000000767776723e */ /* 0x000fe200000000ff */
[----:B------:R-:W-:Y:S01]  /*afb0*/  STS [R6+0x480], R32 ;  /* 0x0004802006007388 */ /* 0x000fe20000000800 */
[----:B------:R-:W-:Y:S02]  /*afc0*/  F2FP.PACK_AB R30, R121, R30 ;  /* 0x0000001e791e723e */ /* 0x000fe400000000ff */
[----:B------:R-:W-:Y:S01]  /*afd0*/  F2FP.PACK_AB R122, R123, R122 ;  /* 0x0000007a7b7a723e */ /* 0x000fe200000000ff */
[----:B------:R-:W-:Y:S01]  /*afe0*/  STS [R9], R31 ;  /* 0x0000001f09007388 */ /* 0x000fe20000000800 */
[----:B------:R-:W-:-:S03]  /*aff0*/  F2FP.PACK_AB R29, R125, R29 ;  /* 0x0000001d7d1d723e */ /* 0x000fc600000000ff */
[----:B------:R-:W-:Y:S01]  /*b000*/  STS [R9+0x400], R36 ;  /* 0x0004002409007388 */ /* 0x000fe20000000800 */
[----:B------:R-:W-:-:S03]  /*b010*/  F2FP.PACK_AB R126, R127, R126 ;  /* 0x0000007e7f7e723e */ /* 0x000fc600000000ff */
[----:B------:R-:W-:Y:S01]  /*b020*/  STS [R0+0x80], R39 ;  /* 0x0000802700007388 */ /* 0x000fe20000000800 */
[----:B------:R-:W-:-:S03]  /*b030*/  F2FP.PACK_AB R28, R129, R28 ;  /* 0x0000001c811c723e */ /* 0x000fc600000000ff */
[----:B------:R-:W-:Y:S01]  /*b040*/  STS [R0+0x480], R102 ;  /* 0x0004806600007388 */ /* 0x000fe20000000800 */
[----:B------:R-:W-:-:S03]  /*b050*/  F2FP.PACK_AB R130, R131, R130 ;  /* 0x000000828382723e */ /* 0x000fc600000000ff */
        /* <DEDUP_REMOVED lines=8> */
[----:B------:R-:W-:Y:S04]  /*b0e0*/  STS [R7+0x4000], R37 ;  /* 0x0040002507007388 */ /* 0x000fe80000000800 */
        /* <DEDUP_REMOVED lines=10> */
[----:B------:R1:W-:Y:S04]  /*b190*/  STS [R0+0x4480], R26 ;  /* 0x0044801a00007388 */ /* 0x0003e80000000800 */
[----:B------:R-:W-:Y:S04]  /*b1a0*/  STS [R2+0x4000], R25 ;  /* 0x0040001902007388 */ /* 0x000fe80000000800 */
[----:B------:R-:W-:Y:S04]  /*b1b0*/  STS [R2+0x4400], R138 ;  /* 0x0044008a02007388 */ /* 0x000fe80000000800 */
[----:B------:R-:W-:Y:S04]  /*b1c0*/  SHFL.IDX PT, R12, R10, RZ, 0x1c1f ;  /* 0x001c1fff0a0c7589 */ /* 0x000fe800000e0000 */
[----:B------:R-:W3:Y:S04]  /*b1d0*/  SHFL.IDX PT, R13, R3, RZ, 0x1c1f ;  /* 0x001c1fff030d7589 */ /* 0x000ee800000e0000 */
[----:B------:R-:W-:Y:S06]  /*b1e0*/  BAR.SYNC.DEFER_BLOCKING 0x1, 0x100 ;  /* 0x0044000000007b1d */ /* 0x000fec0000010000 */
[----:B------:R-:W-:Y:S04]  /*b1f0*/  SHFL.IDX PT, R10, R10, 0x1, 0x1c1f ;  /* 0x003c1f000a0a7f89 */ /* 0x000fe800000e0000 */
[----:B------:R-:W4:Y:S01]  /*b200*/  SHFL.IDX PT, R11, R3, 0x1, 0x1c1f ;  /* 0x003c1f00030b7f89 */ /* 0x000f2200000e0000 */
[----:B-1----:R-:W-:-:S03]  /*b210*/  SHF.L.U32 R0, R48, 0x1, RZ ;  /* 0x0000000130007819 */ /* 0x002fc600000006ff */
[----:B------:R-:W1:Y:S04]  /*b220*/  S2R R5, SR_TID.X ;  /* 0x0000000000057919 */ /* 0x000e680000002100 */
[----:B---3--:R2:W-:Y:S04]  /*b230*/  @!P5 ST.E [R12.64], R43 ;  /* 0x0000002b0c00d985 */ /* 0x0085e8000c10190e */
[----:B----4-:R2:W-:Y:S04]  /*b240*/  @!P4 ST.E [R10.64], R42 ;  /* 0x0000002a0a00c985 */ /* 0x0105e8000c10190e */
[----:B------:R2:W3:Y:S04]  /*b250*/  LDS.128 R24, [R0+0x1080] ;  /* 0x0010800000187984 */ /* 0x0004e80000000c00 */
[----:B------:R2:W4:Y:S04]  /*b260*/  LDS.128 R32, [R0+0x2080] ;  /* 0x0020800000207984 */ /* 0x0005280000000c00 */
[----:B------:R2:W2:Y:S04]  /*b270*/  LDS.128 R36, [R0+0x3080] ;  /* 0x0030800000247984 */ /* 0x0004a80000000c00 */
[----:B------:R2:W2:Y:S04]  /*b280*/  LDS.128 R20, [R0+0x5080] ;  /* 0x0050800000147984 */ /* 0x0004a80000000c00 */
[----:B------:R2:W2:Y:S04]  /*b290*/  LDS.128 R28, [R0+0x6080] ;  /* 0x00608000001c7984 */ /* 0x0004a80000000c00 */
[----:B------:R2:W2:Y:S01]  /*b2a0*/  LDS.128 R40, [R0+0x7080] ;  /* 0x0070800000287984 */ /* 0x0004a20000000c00 */
[----:B------:R-:W-:Y:S01]  /*b2b0*/  IMAD.IADD R2, R15, 0x1, R16 ;  /* 0x000000010f027824 */ /* 0x000fe200078e0210 */
[----:B------:R-:W-:-:S02]  /*b2c0*/  LEA R16, P0, R14, c[0x0][0x380], 0x1 ;  /* 0x0000e0000e107a11 */ /* 0x000fc400078008ff */
[----:B-1----:R-:W-:Y:S02]  /*b2d0*/  SHF.R.S32.HI R4, RZ, 0x1f, R5 ;  /* 0x0000001fff047819 */ /* 0x002fe40000011405 */
[----:B------:R-:W-:Y:S02]  /*b2e0*/  LEA.HI.X R7, R14, c[0x0][0x384], R2, 0x1, P0 ;  /* 0x0000e1000e077a11 */ /* 0x000fe400000f0c02 */
[----:B------:R-:W-:Y:S02]  /*b2f0*/  ISETP.GE.AND P0, PT, R47, R44, PT ;  /* 0x0000002c2f00720c */ /* 0x000fe40003f06270 */
[----:B------:R-:W-:-:S04]  /*b300*/  LEA.HI R4, R4, R5, RZ, 0x3 ;  /* 0x0000000504047211 */ /* 0x000fc800078f18ff */
[----:B------:R-:W-:Y:S01]  /*b310*/  LOP3.LUT R4, R4, 0xfffffff8, RZ, 0xc0, !PT ;  /* 0xfffffff804047812 */ /* 0x000fe200078ec0ff */
[----:B------:R1:W1:Y:S01]  /*b320*/  SHFL.IDX PT, R2, R16, RZ, 0x181f ;  /* 0x00181fff10027589 */ /* 0x00026200000e0000 */
[----:B------:R-:W-:Y:S02]  /*b330*/  BSSY B0, `(.L_x_6) ;  /* 0x0000010000007945 */ /* 0x000fe40003800000 */
[----:B------:R-:W-:Y:S01]  /*b340*/  IADD3 R4, -R4, R5, RZ ;  /* 0x0000000504047210 */ /* 0x000fe20007ffe1ff */
[----:B------:R1:W1:Y:S03]  /*b350*/  SHFL.IDX PT, R3, R7, RZ, 0x181f ;  /* 0x00181fff07037589 */ /* 0x00026600000e0000 */
[----:B------:R-:W-:Y:S01]  /*b360*/  SHF.L.U32 R6, R4, 0x3, RZ ;  /* 0x0000000304067819 */ /* 0x000fe200000006ff */
[----:B------:R-:W-:Y:S05]  /*b370*/  @P0 BRA `(.L_x_7) ;  /* 0x000000b000000947 */ /* 0x000fea0003800000 */
[----:B--23--:R-:W2:Y:S01]  /*b380*/  LDS.128 R12, [R0+0x80] ;  /* 0x00008000000c7984 */ /* 0x00cea20000000c00 */
[----:B-----5:R-:W-:-:S02]  /*b390*/  ISETP.GE.AND P0, PT, R46, c[0x0][0x3c8], PT ;  /* 0x0000f2002e007a0c */ /* 0x020fc40003f06270 */
[----:B------:R-:W-:Y:S01]  /*b3a0*/  ISETP.GE.AND P1, PT, R6, c[0x0][0x3c8], PT ;  /* 0x0000f20006007a0c */ /* 0x000fe20003f26270 */
[----:B------:R3:W4:-:S12]  /*b3b0*/  LDS.128 R8, [R0+0x4080] ;  /* 0x0040800000087984 */ /* 0x0007180000000c00 */
[----:B-1----:R-:W-:Y:S01]  /*b3c0*/  @!P1 IMAD.WIDE R4, R6, 0x2, R2 ;  /* 0x0000000206049825 */ /* 0x002fe200078e0202 */
[----:B---3--:R-:W-:-:S04]  /*b3d0*/  @!P0 SHF.R.S32.HI R0, RZ, 0x1f, R46 ;  /* 0x0000001fff008819 */ /* 0x008fc8000001142e */
[----:B------:R-:W-:-:S04]  /*b3e0*/  @!P0 LEA.HI R0, R0, R46, RZ, 0x3 ;  /* 0x0000002e00008211 */ /* 0x000fc800078f18ff */
[----:B------:R-:W-:-:S05]  /*b3f0*/  @!P0 LOP3.LUT R0, R0, 0xfffffff8, RZ, 0xc0, !PT ;  /* 0xfffffff800008812 */ /* 0x000fca00078ec0ff */
[----:B------:R-:W-:Y:S01]  /*b400*/  @!P0 IMAD.WIDE R2, R0, 0x2, R2 ;  /* 0x0000000200028825 */ /* 0x000fe200078e0202 */
[----:B--2---:R1:W-:Y:S04]  /*b410*/  @!P1 ST.E.128 [R4.64], R12 ;  /* 0x0000000c04009985 */ /* 0x0043e8000c101d0e */
[----:B----4-:R1:W-:Y:S02]  /*b420*/  @!P0 ST.E.128 [R2.64], R8 ;  /* 0x0000000802008985 */ /* 0x0103e4000c101d0e */
.L_x_7:
[----:B---3--:R-:W-:Y:S05]  /*b430*/  BSYNC B0 ;  /* 0x0000000000007941 */ /* 0x008fea0003800000 */
.L_x_6:
[----:B--2---:R-:W-:Y:S01]  /*b440*/  IADD3 R0, R47, 0x20, RZ ;  /* 0x000000202f007810 */ /* 0x004fe20007ffe0ff */
[----:B-1----:R1:W2:Y:S01]  /*b450*/  SHFL.IDX PT, R3, R7, 0x1, 0x181f ;  /* 0x00381f0007037f89 */ /* 0x0022a200000e0000 */
[----:B------:R-:W-:Y:S02]  /*b460*/  BSSY B0, `(.L_x_8) ;  /* 0x000000d000007945 */ /* 0x000fe40003800000 */
[----:B------:R-:W-:Y:S01]  /*b470*/  ISETP.GE.AND P0, PT, R0, R44, PT ;  /* 0x0000002c0000720c */ /* 0x000fe20003f06270 */
[----:B------:R1:W3:-:S12]  /*b480*/  SHFL.IDX PT, R2, R16, 0x1, 0x181f ;  /* 0x00381f0010027f89 */ /* 0x0002d800000e0000 */
[----:B------:R-:W-:Y:S05]  /*b490*/  @P0 BRA `(.L_x_9) ;  /* 0x0000009000000947 */ /* 0x000fea0003800000 */
[----:B-----5:R-:W-:Y:S02]  /*b4a0*/  ISETP.GE.AND P0, PT, R46, c[0x0][0x3c8], PT ;  /* 0x0000f2002e007a0c */ /* 0x020fe40003f06270 */
[----:B------:R-:W-:-:S11]  /*b4b0*/  ISETP.GE.AND P1, PT, R6, c[0x0][0x3c8], PT ;  /* 0x0000f20006007a0c */ /* 0x000fd60003f26270 */
[----:B------:R-:W-:Y:S02]  /*b4c0*/  @!P0 SHF.R.S32.HI R0, RZ, 0x1f, R46 ;  /* 0x0000001fff008819 */ /* 0x000fe4000001142e */
[----:B--23--:R-:W-:Y:S02]  /*b4d0*/  @!P1 IMAD.WIDE R4, R6, 0x2, R2 ;  /* 0x0000000206049825 */ /* 0x00cfe400078e0202 */
[----:B------:R-:W-:-:S03]  /*b4e0*/  @!P0 LEA.HI R0, R0, R46, RZ, 0x3 ;  /* 0x0000002e00008211 */ /* 0x000fc600078f18ff */
[----:B------:R2:W-:Y:S01]  /*b4f0*/  @!P1 ST.E.128 [R4.64], R24 ;  /* 0x0000001804009985 */ /* 0x0005e2000c101d0e */
[----:B------:R-:W-:-:S05]  /*b500*/  @!P0 LOP3.LUT R0, R0, 0xfffffff8, RZ, 0xc0, !PT ;  /* 0xfffffff800008812 */ /* 0x000fca00078ec0ff */
[----:B------:R-:W-:-:S05]  /*b510*/  @!P0 IMAD.WIDE R2, R0, 0x2, R2 ;  /* 0x0000000200028825 */ /* 0x000fca00078e0202 */
[----:B------:R2:W-:Y:S02]  /*b520*/  @!P0 ST.E.128 [R2.64], R20 ;  /* 0x0000001402008985 */ /* 0x0005e4000c101d0e */
.L_x_9:
[----:B------:R-:W-:Y:S05]  /*b530*/  BSYNC B0 ;  /* 0x0000000000007941 */ /* 0x000fea0003800000 */
.L_x_8:
[----:B------:R-:W-:Y:S01]  /*b540*/  IADD3 R0, R47, 0x40, RZ ;  /* 0x000000402f007810 */ /* 0x000fe20007ffe0ff */
[----:B--2---:R2:W1:Y:S01]  /*b550*/  SHFL.IDX PT, R3, R7, 0x2, 0x181f ;  /* 0x00581f0007037f89 */ /* 0x00446200000e0000 */
[----:B------:R-:W-:Y:S02]  /*b560*/  BSSY B0, `(.L_x_10) ;  /* 0x000000d000007945 */ /* 0x000fe40003800000 */
[----:B------:R-:W-:Y:S01]  /*b570*/  ISETP.GE.AND P0, PT, R0, R44, PT ;  /* 0x0000002c0000720c */ /* 0x000fe20003f06270 */
[----:B---3--:R2:W3:-:S12]  /*b580*/  SHFL.IDX PT, R2, R16, 0x2, 0x181f ;  /* 0x00581f0010027f89 */ /* 0x0084d800000e0000 */
[----:B------:R-:W-:Y:S05]  /*b590*/  @P0 BRA `(.L_x_11) ;  /* 0x0000009000000947 */ /* 0x000fea0003800000 */
[----:B-----5:R-:W-:Y:S02]  /*b5a0*/  ISETP.GE.AND P0, PT, R46, c[0x0][0x3c8], PT ;  /* 0x0000f2002e007a0c */ /* 0x020fe40003f06270 */
[----:B------:R-:W-:-:S11]  /*b5b0*/  ISETP.GE.AND P1, PT, R6, c[0x0][0x3c8], PT ;  /* 0x0000f20006007a0c */ /* 0x000fd60003f26270 */
[----:B------:R-:W-:Y:S02]  /*b5c0*/  @!P0 SHF.R.S32.HI R0, RZ, 0x1f, R46 ;  /* 0x0000001fff008819 */ /* 0x000fe4000001142e */
[----:B-1-3--:R-:W-:Y:S02]  /*b5d0*/  @!P1 IMAD.WIDE R4, R6, 0x2, R2 ;  /* 0x0000000206049825 */ /* 0x00afe400078e0202 */
[----:B------:R-:W-:-:S03]  /*b5e0*/  @!P0 LEA.HI R0, R0, R46, RZ, 0x3 ;  /* 0x0000002e00008211 */ /* 0x000fc600078f18ff */
[----:B----4-:R1:W-:Y:S01]  /*b5f0*/  @!P1 ST.E.128 [R4.64], R32 ;  /* 0x0000002004009985 */ /* 0x0103e2000c101d0e */
[----:B------:R-:W-:-:S05]  /*b600*/  @!P0 LOP3.LUT R0, R0, 0xfffffff8, RZ, 0xc0, !PT ;  /* 0xfffffff800008812 */ /* 0x000fca00078ec0ff */
[----:B------:R-:W-:-:S05]  /*b610*/  @!P0 IMAD.WIDE R2, R0, 0x2, R2 ;  /* 0x0000000200028825 */ /* 0x000fca00078e0202 */
[----:B------:R1:W-:Y:S02]  /*b620*/  @!P0 ST.E.128 [R2.64], R28 ;  /* 0x0000001c02008985 */ /* 0x0003e4000c101d0e */
.L_x_11:
[----:B------:R-:W-:Y:S05]  /*b630*/  BSYNC B0 ;  /* 0x0000000000007941 */ /* 0x000fea0003800000 */
.L_x_10:
[----:B------:R-:W-:Y:S01]  /*b640*/  IADD3 R0, R47, 0x60, RZ ;  /* 0x000000602f007810 */ /* 0x000fe20007ffe0ff */
[----:B-1----:R1:W2:Y:S03]  /*b650*/  SHFL.IDX PT, R3, R7, 0x3, 0x181f ;  /* 0x00781f0007037f89 */ /* 0x0022a600000e0000 */
[----:B------:R-:W-:Y:S01]  /*b660*/  ISETP.GE.AND P0, PT, R0, R44, PT ;  /* 0x0000002c0000720c */ /* 0x000fe20003f06270 */
[----:B---3--:R1:W3:-:S12]  /*b670*/  SHFL.IDX PT, R2, R16, 0x3, 0x181f ;  /* 0x00781f0010027f89 */ /* 0x0082d800000e0000 */
[----:B------:R-:W-:Y:S05]  /*b680*/  @P0 EXIT ;  /* 0x000000000000094d */ /* 0x000fea0003800000 */
[----:B------:R-:W-:-:S13]  /*b690*/  ISETP.GE.AND P0, PT, R6, c[0x0][0x3c8], PT ;  /* 0x0000f20006007a0c */ /* 0x000fda0003f06270 */
[----:B--23--:R-:W-:-:S05]  /*b6a0*/  @!P0 IMAD.WIDE R4, R6, 0x2, R2 ;  /* 0x0000000206048825 */ /* 0x00cfca00078e0202 */
[----:B------:R2:W-:Y:S01]  /*b6b0*/  @!P0 ST.E.128 [R4.64], R36 ;  /* 0x0000002404008985 */ /* 0x0005e2000c101d0e */
[----:B-----5:R-:W-:-:S13]  /*b6c0*/  ISETP.GE.AND P0, PT, R46, c[0x0][0x3c8], PT ;  /* 0x0000f2002e007a0c */ /* 0x020fda0003f06270 */
[----:B------:R-:W-:Y:S05]  /*b6d0*/  @P0 EXIT ;  /* 0x000000000000094d */ /* 0x000fea0003800000 */
[----:B------:R-:W-:-:S04]  /*b6e0*/  SHF.R.S32.HI R0, RZ, 0x1f, R46 ;  /* 0x0000001fff007819 */ /* 0x000fc8000001142e */
[----:B------:R-:W-:-:S04]  /*b6f0*/  LEA.HI R0, R0, R46, RZ, 0x3 ;  /* 0x0000002e00007211 */ /* 0x000fc800078f18ff */
[----:B------:R-:W-:-:S05]  /*b700*/  LOP3.LUT R0, R0, 0xfffffff8, RZ, 0xc0, !PT ;  /* 0xfffffff800007812 */ /* 0x000fca00078ec0ff */
[----:B------:R-:W-:-:S05]  /*b710*/  IMAD.WIDE R2, R0, 0x2, R2 ;  /* 0x0000000200027825 */ /* 0x000fca00078e0202 */
[----:B------:R-:W-:Y:S01]  /*b720*/  ST.E.128 [R2.64], R40 ;  /* 0x0000002802007985 */ /* 0x000fe2000c101d0e */
[----:B------:R-:W-:Y:S05]  /*b730*/  EXIT ;  /* 0x000000000000794d */ /* 0x000fea0003800000 */
.L_x_12:
[----:B------:R-:W-:-:S00]  /*b740*/  BRA `(.L_x_12) ;  /* 0xfffffff000007947 */ /* 0x000fc0000383ffff */
[----:B------:R-:W-:-:S00]  /*b750*/  NOP ;  /* 0x0000000000007918 */ /* 0x000fc00000000000 */
        /* <DEDUP_REMOVED lines=10> */
.L_x_4330:


//--------------------- .text._ZN7cutlass13device_kernelIN5flash19enable_sm80_to_sm89INS1_16FlashAttnFwdSm80INS1_25CollectiveMainloopFwdSm80ILi8ELi1ELb1EN4cute5tupleIJNS5_1CILi128EEES8_S8_EEELi128ENS_6half_tEfNS_4arch4Sm80ELb0ELb0ELb1ELb1ELb1ELb0ELb1ELb0EEENS1_21CollectiveEpilogueFwdIS9_NS6_IJNS7_ILi1EEESF_SF_EEESA_SC_Li256ELb1ELb1ELb0ELb0EEENS1_19SingleTileSchedulerILb1ELb0ELb1ELi128EEEEEEEEEvNT_6ParamsE --------------------------
	.section	.text._ZN7cutlass13device_kernelIN5flash19enable_sm80_to_sm89INS1_16FlashAttnFwdSm80INS1_25CollectiveMainloopFwdSm80ILi8ELi1ELb1EN4cute5tupleIJNS5_1CILi128EEES8_S8_EEELi128ENS_6half_tEfNS_4arch4Sm80ELb0ELb0ELb1ELb1ELb1ELb0ELb1ELb0EEENS1_21CollectiveEpilogueFwdIS9_NS6_IJNS7_ILi1EEESF_SF_EEESA_SC_Li256ELb1ELb1ELb0ELb0EEENS1_19SingleTileSchedulerILb1ELb0ELb1ELi128EEEEEEEEEvNT_6ParamsE,"ax",@progbits
	.sectioninfo	@"SHI_REGISTERS=255"
	.align	128
.text._ZN7cutlass13device_kernelIN5flash19enable_sm80_to_sm89INS1_16FlashAttnFwdSm80INS1_25CollectiveMainloopFwdSm80ILi8ELi1ELb1EN4cute5tupleIJNS5_1CILi128EEES8_S8_EEELi128ENS_6half_tEfNS_4arch4Sm80ELb0ELb0ELb1ELb1ELb1ELb0ELb1ELb0EEENS1_21CollectiveEpilogueFwdIS9_NS6_IJNS7_ILi1EEESF_SF_EEESA_SC_Li256ELb1ELb1ELb0ELb0EEENS1_19SingleTileSchedulerILb1ELb0ELb1ELi128EEEEEEEEEvNT_6ParamsE:
        .type           _ZN7cutlass13device_kernelIN5flash19enable_sm80_to_sm89INS1_16FlashAttnFwdSm80INS1_25CollectiveMainloopFwdSm80ILi8ELi1ELb1EN4cute5tupleIJNS5_1CILi128EEES8_S8_EEELi128ENS_6half_tEfNS_4arch4Sm80ELb0ELb0ELb1ELb1ELb1ELb0ELb1ELb0EEENS1_21CollectiveEpilogueFwdIS9_NS6_IJNS7_ILi1EEESF_SF_EEESA_SC_Li256ELb1ELb1ELb0ELb0EEENS1_19SingleTileSchedulerILb1ELb0ELb1ELi128EEEEEEEEEvNT_6ParamsE,@function
        .size           _ZN7cutlass13device_kernelIN5flash19enable_sm80_to_sm89INS1_16FlashAttnFwdSm80INS1_25CollectiveMainloopFwdSm80ILi8ELi1ELb1EN4cute5tupleIJNS5_1CILi128EEES8_S8_EEELi128ENS_6half_tEfNS_4arch4Sm80ELb0ELb0ELb1ELb1ELb1ELb0ELb1ELb0EEENS1_21CollectiveEpilogueFwdIS9_NS6_IJNS7_ILi1EEESF_SF_EEESA_SC_Li256ELb1ELb1ELb0ELb0EEENS1_19SingleTileSchedulerILb1ELb0ELb1ELi128EEEEEEEEEvNT_6ParamsE,(.L_x_4331 - _ZN7cutlass13device_kernelIN5flash19enable_sm80_to_sm89INS1_16FlashAttnFwdSm80INS1_25CollectiveMainloopFwdSm80ILi8ELi1ELb1EN4cute5tupleIJNS5_1CILi128EEES8_S8_EEELi128ENS_6half_tEfNS_4arch4Sm80ELb0ELb0ELb1ELb1ELb1ELb0ELb1ELb0EEENS1_21CollectiveEpilogueFwdIS9_NS6_IJNS7_ILi1EEESF_SF_EEESA_SC_Li256ELb1ELb1ELb0ELb0EEENS1_19SingleTileSchedulerILb1ELb0ELb1ELi128EEEEEEEEEvNT_6ParamsE)
        .other          _ZN7cutlass13device_kernelIN5flash19enable_sm80_to_sm89INS1_16FlashAttnFwdSm80INS1_25CollectiveMainloopFwdSm80ILi8ELi1ELb1EN4cute5tupleIJNS5_1CILi128EEES8_S8_EEELi128ENS_6half_tEfNS_4arch4Sm80ELb0ELb0ELb1ELb1ELb1ELb0ELb1ELb0EEENS1_21CollectiveEpilogueFwdIS9_NS6_IJNS7_ILi1EEESF_SF_EEESA_SC_Li256ELb1ELb1ELb0ELb0EEENS1_19SingleTileSchedulerILb1ELb0ELb1ELi128EEEEEEEEEvNT_6ParamsE,@"STO_CUDA_ENTRY STV_DEFAULT"
_ZN7cutlass13device_kernelIN5flash19enable_sm80_to_sm89INS1_16FlashAttnFwdSm80INS1_25CollectiveMainloopFwdSm80ILi8ELi1ELb1EN4cute5tupleIJNS5_1CILi128EEES8_S8_EEELi128ENS_6half_tEfNS_4arch4Sm80ELb0ELb0ELb1ELb1ELb1ELb0ELb1ELb0EEENS1_21CollectiveEpilogueFwdIS9_NS6_IJNS7_ILi1EEESF_SF_EEESA_SC_Li256ELb1ELb1ELb0ELb0EEENS1_19SingleTileSchedulerILb1ELb0ELb1ELi128EEEEEEEEEvNT_6ParamsE:
[----:B------:R-:W-:Y:S02]  /*0000*/  MOV R1, c[0x0][0x28] ;  /* 0x00000a0000017a02 */ /* 0x000fe40000000f00 */
[----:B------:R-:W1:Y:S01]  /*0010*/  S2R R5, SR_TID.X ;  /* 0x0000000000057919 */ /* 0x000e620000002100 */
[----:B------:R-:W2:Y:S01]  /*0020*/  S2UR UR11, SR_CTAID.Z ;  /* 0x00000000000b79c3 */ /* 0x000ea20000002700 */
[----:B------:R-:W-:Y:S01]  /*0030*/  UMOV UR14, 0x4 ;  /* 0x00000004000e7882 */ /* 0x000fe20000000000 */
[----:B------:R-:W-:Y:S01]  /*0040*/  IADD3 R1, R1, -0x18, RZ ;  /* 0xffffffe801017810 */ /* 0x000fe20007ffe0ff */
[----:B------:R-:W-:Y:S02]  /*0050*/  ULDC.64 UR6, c[0x0][0x568] ;  /* 0x00015a0000067ab9 */ /* 0x000fe40000000a00 */
[----:B------:R-:W-:-:S03]  /*0060*/  ULDC.64 UR12, c[0x0][0x118] ;  /* 0x00004600000c7ab9 */ /* 0x000fc60000000a00 */
[----:B------:R-:W3:Y:S01]  /*0070*/  S2UR UR5, SR_CTAID.X ;  /* 0x00000000000579c3 */ /* 0x000ee20000002500 */
[----:B-1----:R-:W-:Y:S01]  /*0080*/  SHF.R.U32.HI R0, RZ, 0x5, R5 ;  /* 0x00000005ff007819 */ /* 0x002fe20000011605 */
[----:B--2---:R-:W-:-:S05]  /*0090*/  UIMAD.WIDE UR6, UR11, UR14, UR6 ;  /* 0x0000000e0b0672a5 */ /* 0x004fca000f8e0206 */
[----:B------:R-:W1:Y:S02]  /*00a0*/  SHFL.IDX PT, R0, R0, RZ, 0x1f ;  /* 0x00001fff00007589 */ /* 0x000e6400000e0000 */
[----:B-1----:R-:W-:-:S13]  /*00b0*/  ISETP.NE.AND P0, PT, R0, RZ, PT ;  /* 0x000000ff0000720c */ /* 0x002fda0003f05270 */
[----:B---3--:R-:W-:Y:S05]  /*00c0*/  @!P0 BRA `(.L_x_13) ;  /* 0x000001c000008947 */ /* 0x008fea0003800000 */
[----:B------:R-:W-:-:S04]  /*00d0*/  ISETP.NE.U32.AND P0, PT, RZ, c[0x0][0x568], PT ;  /* 0x00015a00ff007a0c */ /* 0x000fc80003f05070 */
[----:B------:R-:W-:-:S13]  /*00e0*/  ISETP.NE.AND.EX P0, PT, RZ, c[0x0][0x56c], PT, P0 ;  /* 0x00015b00ff007a0c */ /* 0x000fda0003f05300 */
[----:B------:R-:W-:Y:S05]  /*00f0*/  @!P0 BRA `(.L_x_14) ;  /* 0x0000005000008947 */ /* 0x000fea0003800000 */
[----:B------:R-:W-:Y:S02]  /*0100*/  MOV R2, UR6 ;  /* 0x0000000600027c02 */ /* 0x000fe40008000f00 */
[----:B------:R-:W-:-:S05]  /*0110*/  MOV R3, UR7 ;  /* 0x0000000700037c02 */ /* 0x000fca0008000f00 */
[----:B------:R-:W2:Y:S02]  /*0120*/  LDG.E R2, [R2.64] ;  /* 0x0000000c02027981 */ /* 0x000ea4000c1e1900 */
[----:B--2---:R1:W2:Y:S02]  /*0130*/  R2UR UR6, R2 ;  /* 0x00000000020673c2 */ /* 0x0042a400000e0000 */
[----:B-12---:R-:W-:Y:S05]  /*0140*/  BRA `(.L_x_15) ;  /* 0x000000e000007947 */ /* 0x006fea0003800000 */
.L_x_14:
[----:B------:R-:W-:-:S04]  /*0150*/  ISETP.NE.U32.AND P0, PT, RZ, c[0x0][0x560], PT ;  /* 0x00015800ff007a0c */ /* 0x000fc80003f05070 */
[----:B------:R-:W-:-:S13]  /*0160*/  ISETP.NE.AND.EX P0, PT, RZ, c[0x0][0x564], PT, P0 ;  /* 0x00015900ff007a0c */ /* 0x000fda0003f05300 */
[----:B------:R-:W-:Y:S05]  /*0170*/  @!P0 BRA `(.L_x_16) ;  /* 0x000000a000008947 */ /* 0x000fea0003800000 */
[----:B------:R-:W-:Y:S02]  /*0180*/  ULDC.64 UR6, c[0x0][0x560] ;  /* 0x0001580000067ab9 */ /* 0x000fe40000000a00 */
[----:B------:R-:W-:-:S06]  /*0190*/  UIMAD.WIDE UR6, UR11, UR14, UR6 ;  /* 0x0000000e0b0672a5 */ /* 0x000fcc000f8e0206 */
[----:B------:R-:W-:Y:S02]  /*01a0*/  MOV R6, UR6 ;  /* 0x0000000600067c02 */ /* 0x000fe40008000f00 */
[----:B------:R-:W-:-:S05]  /*01b0*/  MOV R7, UR7 ;  /* 0x0000000700077c02 */ /* 0x000fca0008000f00 */
[----:B------:R-:W2:Y:S04]  /*01c0*/  LDG.E R2, [R6.64] ;  /* 0x0000000c06027981 */ /* 0x000ea8000c1e1900 */
[----:B------:R-:W3:Y:S01]  /*01d0*/  LDG.E R0, [R6.64+0x4] ;  /* 0x0000040c06007981 */ /* 0x000ee2000c1e1900 */
[----:B--2---:R-:W1:Y:S08]  /*01e0*/  R2UR UR4, R2 ;  /* 0x00000000020473c2 */ /* 0x004e7000000e0000 */
[----:B---3--:R-:W1:Y:S02]  /*01f0*/  R2UR UR6, R0 ;  /* 0x00000000000673c2 */ /* 0x008e6400000e0000 */
[----:B-1----:R-:W-:Y:S01]  /*0200*/  UIADD3 UR6, -UR4, UR6, URZ ;  /* 0x0000000604067290 */ /* 0x002fe2000fffe13f */
[----:B------:R-:W-:Y:S05]  /*0210*/  BRA `(.L_x_15) ;  /* 0x0000001000007947 */ /* 0x000fea0003800000 */
.L_x_16:
[----:B------:R-:W-:Y:S02]  /*0220*/  ULDC UR6, c[0x0][0x54c] ;  /* 0x0001530000067ab9 */ /* 0x000fe40000000800 */
.L_x_15:
[----:B------:R-:W-:Y:S02]  /*0230*/  ULDC UR4, c[0x0][0x548] ;  /* 0x0001520000047ab9 */ /* 0x000fe40000000800 */
[----:B------:R-:W-:-:S02]  /*0240*/  USHF.L.U32 UR5, UR5, 0x7, URZ ;  /* 0x0000000705057899 */ /* 0x000fc4000800063f */
[----:B------:R-:W-:-:S04]  /*0250*/  UIMAD UR4, UR6, UR4, URZ ;  /* 0x00000004060472a4 */ /* 0x000fc8000f8e023f */
[----:B------:R-:W-:-:S04]  /*0260*/  UISETP.GE.AND UP0, UPT, UR5, UR4, UPT ;  /* 0x000000040500728c */ /* 0x000fc8000bf06270 */
[----:B------:R-:W-:Y:S01]  /*0270*/  USEL UR11, UR11, 0xffffffff, !UP0 ;  /* 0xffffffff0b0b7887 */ /* 0x000fe2000c000000 */
[----:B------:R-:W-:Y:S05]  /*0280*/  BRA `(.L_x_17) ;  /* 0x000001b000007947 */ /* 0x000fea0003800000 */
.L_x_13:
        /* <DEDUP_REMOVED lines=8> */
.L_x_18:
        /* <DEDUP_REMOVED lines=13> */
.L_x_20:
[----:B------:R-:W-:Y:S02]  /*03e0*/  ULDC UR6, c[0x0][0x54c] ;  /* 0x0001530000067ab9 */ /* 0x000fe40000000800 */
.L_x_19:
[----:B------:R-:W-:Y:S02]  /*03f0*/  ULDC UR4, c[0x0][0x548] ;  /* 0x0001520000047ab9 */ /* 0x000fe40000000800 */
[----:B------:R-:W-:-:S02]  /*0400*/  USHF.L.U32 UR5, UR5, 0x7, URZ ;  /* 0x0000000705057899 */ /* 0x000fc4000800063f */
[----:B------:R-:W-:-:S04]  /*0410*/  UIMAD UR4, UR6, UR4, URZ ;  /* 0x00000004060472a4 */ /* 0x000fc8000f8e023f */
[----:B------:R-:W-:-:S04]  /*0420*/  UISETP.GE.AND UP0, UPT, UR5, UR4, UPT ;  /* 0x000000040500728c */ /* 0x000fc8000bf06270 */
[----:B------:R-:W-:-:S06]  /*0430*/  USEL UR11, UR11, 0xffffffff, !UP0 ;  /* 0xffffffff0b0b7887 */ /* 0x000fcc000c000000 */
.L_x_17:
[----:B------:R-:W-:-:S13]  /*0440*/  ISETP.LE.AND P0, PT, RZ, UR11, PT ;  /* 0x0000000bff007c0c */ /* 0x000fda000bf03270 */
[----:B------:R-:W-:Y:S05]  /*0450*/  @!P0 EXIT ;  /* 0x000000000000894d */ /* 0x000fea0003800000 */
[----:B------:R-:W-:Y:S02]  /*0460*/  ULDC.64 UR4, c[0x0][0x370] ;  /* 0x0000dc0000047ab9 */ /* 0x000fe40000000a00 */
[----:B------:R-:W-:Y:S02]  /*0470*/  UISETP.NE.U32.AND UP0, UPT, URZ, UR4, UPT ;  /* 0x000000043f00728c */ /* 0x000fe4000bf05070 */
[----:B------:R-:W-:Y:S02]  /*0480*/  ULDC.64 UR6, c[0x0][0x370] ;  /* 0x0000dc0000067ab9 */ /* 0x000fe40000000a00 */
[----:B------:R-:W-:-:S03]  /*0490*/  UISETP.NE.AND.EX UP0, UPT, URZ, UR5, UPT, UP0 ;  /* 0x000000053f00728c */ /* 0x000fc6000bf05300 */
[----:B------:R-:W-:Y:S02]  /*04a0*/  ULDC.64 UR4, c[0x0][0x348] ;  /* 0x0000d20000047ab9 */ /* 0x000fe40000000a00 */
[----:B------:R-:W-:Y:S01]  /*04b0*/  UISETP.NE.U32.AND UP1, UPT, URZ, UR4, UPT ;  /* 0x000000043f00728c */ /* 0x000fe2000bf25070 */
[----:B------:R-:W-:-:S03]  /*04c0*/  PLOP3.LUT P2, PT, PT, PT, UP0, 0x80, 0x0 ;  /* 0x000000000000781c */ /* 0x000fc60003f4f008 */
[----:B------:R-:W-:Y:S02]  /*04d0*/  UISETP.NE.AND.EX UP1, UPT, URZ, UR5, UPT, UP1 ;  /* 0x000000053f00728c */ /* 0x000fe4000bf25310 */
[----:B------:R-:W-:Y:S02]  /*04e0*/  @UP0 UIMAD.WIDE UR6, UR11, UR14, UR6 ;  /* 0x0000000e0b0602a5 */ /* 0x000fe4000f8e0206 */
[----:B------:R-:W-:Y:S02]  /*04f0*/  ULDC.64 UR4, c[0x0][0x348] ;  /* 0x0000d20000047ab9 */ /* 0x000fe40000000a00 */
[----:B------:R-:W-:Y:S01]  /*0500*/  UIMAD.WIDE UR4, UR11, UR14, UR4 ;  /* 0x0000000e0b0472a5 */ /* 0x000fe2000f8e0204 */
[----:B------:R-:W-:Y:S01]  /*0510*/  PLOP3.LUT P1, PT, PT, PT, UP1, 0x80, 0x0 ;  /* 0x000000000000781c */ /* 0x000fe20003f2f018 */
[----:B------:R-:W-:Y:S02]  /*0520*/  IMAD.U32 R3, RZ, RZ, UR7 ;  /* 0x00000007ff037e24 */ /* 0x000fe4000f8e00ff */
[----:B------:R-:W-:-:S02]  /*0530*/  IMAD.U32 R2, RZ, RZ, UR6 ;  /* 0x00000006ff027e24 */ /* 0x000fc4000f8e00ff */
[----:B------:R-:W-:Y:S01]  /*0540*/  MOV R8, UR4 ;  /* 0x0000000400087c02 */ /* 0x000fe20008000f00 */
[----:B------:R-:W-:Y:S01]  /*0550*/  IMAD.U32 R9, RZ, RZ, UR5 ;  /* 0x00000005ff097e24 */ /* 0x000fe2000f8e00ff */
[----:B------:R-:W-:Y:S01]  /*0560*/  ULDC.64 UR4, c[0x0][0x360] ;  /* 0x0000d80000047ab9 */ /* 0x000fe20000000a00 */
[----:B------:R1:W2:Y:S01]  /*0570*/  @P2 LDG.E R3, [R2.64] ;  /* 0x0000000c02032981 */ /* 0x0002a2000c1e1900 */
[----:B------:R-:W-:-:S04]  /*0580*/  UISETP.NE.U32.AND UP0, UPT, URZ, UR4, UPT ;  /* 0x000000043f00728c */ /* 0x000fc8000bf05070 */
[----:B------:R-:W-:-:S03]  /*0590*/  UISETP.NE.AND.EX UP0, UPT, URZ, UR5, UPT, UP0 ;  /* 0x000000053f00728c */ /* 0x000fc6000bf05300 */
[----:B------:R-:W-:-:S03]  /*05a0*/  ULDC.64 UR4, c[0x0][0x360] ;  /* 0x0000d80000047ab9 */ /* 0x000fc60000000a00 */
[----:B------:R-:W-:-:S05]  /*05b0*/  PLOP3.LUT P0, PT, PT, PT, UP0, 0x80, 0x0 ;  /* 0x000000000000781c */ /* 0x000fca0003f0f008 */
[----:B------:R-:W-:Y:S01]  /*05c0*/  @UP0 UIMAD.WIDE UR4, UR11, UR14, UR4 ;  /* 0x0000000e0b0402a5 */ /* 0x000fe2000f8e0204 */
[----:B------:R-:W-:-:S05]  /*05d0*/  MOV R0, c[0x0][0x168] ;  /* 0x00005a0000007a02 */ /* 0x000fca0000000f00 */
[----:B------:R-:W-:Y:S01]  /*05e0*/  IMAD.U32 R6, RZ, RZ, UR4 ;  /* 0x00000004ff067e24 */ /* 0x000fe2000f8e00ff */
[----:B------:R-:W-:Y:S01]  /*05f0*/  MOV R7, UR5 ;  /* 0x0000000500077c02 */ /* 0x000fe20008000f00 */
[----:B-1----:R-:W3:Y:S04]  /*0600*/  @P1 LDG.E R2, [R8.64] ;  /* 0x0000000c08021981 */ /* 0x002ee8000c1e1900 */
[----:B------:R1:W5:Y:S01]  /*0610*/  @P0 LDG.E R0, [R6.64] ;  /* 0x0000000c06000981 */ /* 0x000362000c1e1900 */
[----:B------:R-:W4:Y:S01]  /*0620*/  S2UR UR9, SR_CTAID.Y ;  /* 0x00000000000979c3 */ /* 0x000f220000002600 */
[----:B------:R-:W-:Y:S02]  /*0630*/  UMOV UR10, URZ ;  /* 0x0000003f000a7c82 */ /* 0x000fe40008000000 */
[----:B------:R-:W-:-:S02]  /*0640*/  UMOV UR15, URZ ;  /* 0x0000003f000f7c82 */ /* 0x000fc40008000000 */
[----:B------:R-:W-:Y:S02]  /*0650*/  ULDC UR5, c[0x0][0x2ac] ;  /* 0x0000ab0000057ab9 */ /* 0x000fe40000000800 */
[----:B------:R-:W-:Y:S02]  /*0660*/  ULDC UR4, c[0x0][0x1d0] ;  /* 0x0000740000047ab9 */ /* 0x000fe40000000800 */
[----:B------:R-:W-:Y:S02]  /*0670*/  UIMAD UR4, UR5, UR4, URZ ;  /* 0x00000004050472a4 */ /* 0x000fe4000f8e023f */
[----:B----4-:R-:W-:Y:S01]  /*0680*/  USHF.R.S32.HI UR8, URZ, 0x1f, UR9 ;  /* 0x0000001f3f087899 */ /* 0x010fe20008011409 */
[----:B--2---:R1:W2:Y:S08]  /*0690*/  @P2 R2UR UR10, R3 ;  /* 0x00000000030a23c2 */ /* 0x0042b000000e0000 */
[----:B---3--:R1:W3:Y:S02]  /*06a0*/  @P1 R2UR UR15, R2 ;  /* 0x00000000020f13c2 */ /* 0x0082e400000e0000 */
[----:B-123--:R-:W-:Y:S05]  /*06b0*/  @P0 BRA `(.L_x_21) ;  /* 0x0000004000000947 */ /* 0x00efea0003800000 */
[----:B------:R-:W-:Y:S05]  /*06c0*/  @!P1 BRA `(.L_x_21) ;  /* 0x0000003000009947 */ /* 0x000fea0003800000 */
[----:B-----5:R1:W2:Y:S04]  /*06d0*/  LDG.E R0, [R8.64] ;  /* 0x0000000c08007981 */ /* 0x0202a8000c1e1900 */
[----:B-1----:R-:W2:Y:S02]  /*06e0*/  LDG.E R8, [R8.64+0x4] ;  /* 0x0000040c08087981 */ /* 0x002ea4000c1e1900 */
[----:B--2---:R-:W-:-:S02]  /*06f0*/  IADD3 R0, -R0, R8, RZ ;  /* 0x0000000800007210 */ /* 0x004fc40007ffe1ff */
.L_x_21:
[----:B------:R-:W-:-:S04]  /*0700*/  ISETP.NE.U32.AND P0, PT, RZ, c[0x0][0x368], PT ;  /* 0x0000da00ff007a0c */ /* 0x000fc80003f05070 */
[----:B------:R-:W-:-:S13]  /*0710*/  ISETP.NE.AND.EX P0, PT, RZ, c[0x0][0x36c], PT, P0 ;  /* 0x0000db00ff007a0c */ /* 0x000fda0003f05300 */
[----:B------:R-:W-:Y:S05]  /*0720*/  @!P0 BRA `(.L_x_22) ;  /* 0x0000007000008947 */ /* 0x000fea0003800000 */
[----:B------:R-:W-:Y:S02]  /*0730*/  ULDC.64 UR4, c[0x0][0x368] ;  /* 0x0000da0000047ab9 */ /* 0x000fe40000000a00 */
[----:B------:R-:W-:-:S06]  /*0740*/  UIMAD.WIDE UR4, UR11, UR14, UR4 ;  /* 0x0000000e0b0472a5 */ /* 0x000fcc000f8e0204 */
[----:B------:R-:W-:Y:S02]  /*0750*/  MOV R2, UR4 ;  /* 0x0000000400027c02 */ /* 0x000fe40008000f00 */
[----:B------:R-:W-:-:S05]  /*0760*/  MOV R3, UR5 ;  /* 0x0000000500037c02 */ /* 0x000fca0008000f00 */
[----:B------:R-:W2:Y:S02]  /*0770*/  LDG.E R2, [R2.64] ;  /* 0x0000000c02027981 */ /* 0x000ea4000c1e1900 */
[----:B--2---:R1:W2:Y:S02]  /*0780*/  R2UR UR4, R2 ;  /* 0x00000000020473c2 */ /* 0x0042a400000e0000 */
[----:B-12---:R-:W-:Y:S05]  /*0790*/  BRA `(.L_x_23) ;  /* 0x000000c000007947 */ /* 0x006fea0003800000 */
.L_x_22:
        /* <DEDUP_REMOVED lines=11> */
[----:B-1----:R-:W-:-:S06]  /*0850*/  UIADD3 UR4, -UR5, UR4, URZ ;  /* 0x0000000405047290 */ /* 0x002fcc000fffe13f */
.L_x_23:
[----:B------:R-:W-:Y:S01]  /*0860*/  UIADD3 UR7, -UR10, UR4, URZ ;  /* 0x000000040a077290 */ /* 0x000fe2000fffe13f */
[----:B------:R-:W-:Y:S01]  /*0870*/  PLOP3.LUT P2, PT, PT, PT, PT, 0x80, 0x0 ;  /* 0x000000000000781c */ /* 0x000fe20003f4f070 */
[----:B------:R-:W-:Y:S01]  /*0880*/  IMAD.MOV.U32 R2, RZ, RZ, RZ ;  /* 0x000000ffff027224 */ /* 0x000fe200078e00ff */
[----:B------:R-:W-:Y:S01]  /*0890*/  MOV R4, RZ ;  /* 0x000000ff00047202 */ /* 0x000fe20000000f00 */
[----:B------:R-:W-:Y:S01]  /*08a0*/  UISETP.GE.AND UP0, UPT, UR7, 0x1, UPT ;  /* 0x000000010700788c */ /* 0x000fe2000bf06270 */
[----:B------:R-:W-:Y:S01]  /*08b0*/  IMAD.MOV.U32 R70, RZ, RZ, RZ ;  /* 0x000000ffff467224 */ /* 0x000fe200078e00ff */
[----:B------:R-:W-:Y:S01]  /*08c0*/  UIADD3 UR4, UR7, 0x7f, URZ ;  /* 0x0000007f07047890 */ /* 0x000fe2000fffe03f */
[----:B------:R-:W-:Y:S01]  /*08d0*/  IMAD.MOV.U32 R68, RZ, RZ, RZ ;  /* 0x000000ffff447224 */ /* 0x000fe200078e00ff */
[----:B------:R-:W-:Y:S01]  /*08e0*/  CS2R R74, SRZ ;  /* 0x00000000004a7805 */ /* 0x000fe2000001ff00 */
[----:B------:R-:W-:Y:S01]  /*08f0*/  CS2R R72, SRZ ;  /* 0x0000000000487805 */ /* 0x000fe2000001ff00 */
[----:B------:R-:W-:Y:S01]  /*0900*/  PLOP3.LUT P0, PT, PT, PT, UP0, 0x80, 0x0 ;  /* 0x000000000000781c */ /* 0x000fe20003f0f008 */
[----:B------:R-:W-:Y:S01]  /*0910*/  USHF.R.S32.HI UR6, URZ, 0x1f, UR4 ;  /* 0x0000001f3f067899 */ /* 0x000fe20008011404 */
[----:B------:R-:W-:Y:S01]  /*0920*/  CS2R R78, SRZ ;  /* 0x00000000004e7805 */ /* 0x000fe2000001ff00 */
[----:B------:R-:W-:Y:S01]  /*0930*/  CS2R R76, SRZ ;  /* 0x00000000004c7805 */ /* 0x000fe2000001ff00 */
[----:B------:R-:W-:Y:S01]  /*0940*/  CS2R R82, SRZ ;  /* 0x0000000000527805 */ /* 0x000fe2000001ff00 */
[----:B------:R-:W-:Y:S01]  /*0950*/  ULEA.HI UR6, UR6, UR4, URZ, 0x7 ;  /* 0x0000000406067291 */ /* 0x000fe2000f8f383f */
[----:B------:R-:W-:Y:S01]  /*0960*/  CS2R R80, SRZ ;  /* 0x0000000000507805 */ /* 0x000fe2000001ff00 */
        /* <DEDUP_REMOVED lines=25> */
[----:B------:R-:W-:Y:S05]  /*0b00*/  @!P0 BRA `(.L_x_24) ;  /* 0x00009a5000008947 */ /* 0x000fea0003800000 */
[----:B------:R-:W-:Y:S02]  /*0b10*/  ULDC.64 UR4, c[0x0][0x340] ;  /* 0x0000d00000047ab9 */ /* 0x000fe40000000a00 */
[----:B------:R-:W-:-:S04]  /*0b20*/  UISETP.NE.U32.AND UP0, UPT, URZ, UR4, UPT ;  /* 0x000000043f00728c */ /* 0x000fc8000bf05070 */
[----:B------:R-:W-:-:S03]  /*0b30*/  UISETP.NE.AND.EX UP0, UPT, URZ, UR5, UPT, UP0 ;  /* 0x000000053f00728c */ /* 0x000fc6000bf05300 */
[----:B------:R-:W-:-:S03]  /*0b40*/  ULDC.64 UR4, c[0x0][0x340] ;  /* 0x0000d00000047ab9 */ /* 0x000fc60000000a00 */
[----:B------:R-:W-:-:S05]  /*0b50*/  PLOP3.LUT P0, PT, PT, PT, UP0, 0x80, 0x0 ;  /* 0x000000000000781c */ /* 0x000fca0003f0f008 */
[----:B------:R-:W-:-:S06]  /*0b60*/  @UP0 UIMAD.WIDE UR4, UR11, UR14, UR4 ;  /* 0x0000000e0b0402a5 */ /* 0x000fcc000f8e0204 */
[----:B------:R-:W-:Y:S02]  /*0b70*/  IMAD.U32 R3, RZ, RZ, UR5 ;  /* 0x00000005ff037e24 */ /* 0x000fe4000f8e00ff */
[----:B------:R-:W-:Y:S01]  /*0b80*/  IMAD.U32 R2, RZ, RZ, UR4 ;  /* 0x00000004ff027e24 */ /* 0x000fe2000f8e00ff */
[----:B------:R-:W-:Y:S01]  /*0b90*/  SHF.R.S32.HI R6, RZ, 0x1f, R5 ;  /* 0x0000001fff067819 */ /* 0x000fe20000011405 */
[----:B------:R-:W-:Y:S01]  /*0ba0*/  USHF.R.S32.HI UR6, URZ, 0x7, UR6 ;  /* 0x000000073f067899 */ /* 0x000fe20008011406 */
[----:B------:R-:W-:Y:S01]  /*0bb0*/  MOV R4, c[0x0][0x2b8] ;  /* 0x0000ae0000047a02 */ /* 0x000fe20000000f00 */
[----:B------:R-:W-:Y:S01]  /*0bc0*/  ULDC.64 UR4, c[0x0][0x2b0] ;  /* 0x0000ac0000047ab9 */ /* 0x000fe20000000a00 */
[----:B------:R1:W2:Y:S01]  /*0bd0*/  @P0 LDG.E R3, [R2.64] ;  /* 0x0000000c02030981 */ /* 0x0002a2000c1e1900 */
[----:B------:R-:W-:Y:S02]  /*0be0*/  MOV R239, RZ ;  /* 0x000000ff00ef7202 */ /* 0x000fe40000000f00 */
[----:B-1----:R-:W-:-:S04]  /*0bf0*/  LEA.HI R2, R6, R5, RZ, 0x3 ;  /* 0x0000000506027211 */ /* 0x002fc800078f18ff */
[----:B------:R-:W-:Y:S02]  /*0c00*/  LOP3.LUT R25, R2, 0xfffffff8, RZ, 0xc0, !PT ;  /* 0xfffffff802197812 */ /* 0x000fe400078ec0ff */
[----:B------:R-:W-:Y:S02]  /*0c10*/  SHF.R.S32.HI R2, RZ, 0x3, R2 ;  /* 0x00000003ff027819 */ /* 0x000fe40000011402 */
[----:B------:R-:W-:-:S05]  /*0c20*/  IADD3 R25, -R25, R5, RZ ;  /* 0x0000000519197210 */ /* 0x000fca0007ffe1ff */
[----:B------:R-:W-:Y:S01]  /*0c30*/  IMAD R242, R25, 0x20, R2 ;  /* 0x0000002019f27824 */ /* 0x000fe200078e0202 */
[----:B------:R-:W-:Y:S06]  /*0c40*/  BAR.SYNC.DEFER_BLOCKING 0x0 ;  /* 0x0000000000007b1d */ /* 0x000fec0000010000 */
[----:B------:R-:W1:Y:S01]  /*0c50*/  S2R R7, SR_CTAID.X ;  /* 0x0000000000077919 */ /* 0x000e620000002500 */
[----:B--2---:R2:W3:Y:S01]  /*0c60*/  @P0 R2UR UR18, R3 ;  /* 0x00000000031203c2 */ /* 0x0044e200000e0000 */
[----:B------:R-:W-:Y:S01]  /*0c70*/  ISETP.NE.AND P0, PT, R4, 0x1, PT ;  /* 0x000000010400780c */ /* 0x000fe20003f05270 */
[----:B---3--:R-:W-:-:S02]  /*0c80*/  @!UP0 UMOV UR18, UR11 ;  /* 0x0000000b00128c82 */ /* 0x008fc40008000000 */
[----:B------:R-:W-:Y:S02]  /*0c90*/  USHF.R.S32.HI UR14, URZ, 0x1f, UR18 ;  /* 0x0000001f3f0e7899 */ /* 0x000fe40008011412 */
[----:B------:R-:W-:Y:S02]  /*0ca0*/  UIMAD.WIDE.U32 UR16, UR18, UR4, URZ ;  /* 0x00000004121072a5 */ /* 0x000fe4000f8e003f */
[----:B------:R-:W-:-:S04]  /*0cb0*/  UIMAD UR14, UR14, UR4, URZ ;  /* 0x000000040e0e72a4 */ /* 0x000fc8000f8e023f */
[----:B------:R-:W-:Y:S01]  /*0cc0*/  UIMAD UR14, UR18, UR5, UR14 ;  /* 0x00000005120e72a4 */ /* 0x000fe2000f8e020e */
[----:B--2---:R-:W-:-:S03]  /*0cd0*/  IMAD.U32 R3, RZ, RZ, UR6 ;  /* 0x00000006ff037e24 */ /* 0x004fc6000f8e00ff */
[----:B------:R-:W-:Y:S02]  /*0ce0*/  UIADD3 UR14, UR17, UR14, URZ ;  /* 0x0000000e110e7290 */ /* 0x000fe4000fffe03f */
[----:B------:R-:W-:Y:S01]  /*0cf0*/  USHF.R.S32.HI UR18, URZ, 0x1f, UR15 ;  /* 0x0000001f3f127899 */ /* 0x000fe2000801140f */
[----:B------:R-:W-:Y:S01]  /*0d00*/  IMAD R3, R3, 0x80, R242 ;  /* 0x0000008003037824 */ /* 0x000fe200078e02f2 */
[----:B------:R-:W-:-:S04]  /*0d10*/  ULDC.64 UR4, c[0x0][0x178] ;  /* 0x00005e0000047ab9 */ /* 0x000fc80000000a00 */
[----:B------:R-:W-:-:S04]  /*0d20*/  IADD3 R3, R3, -0x80, RZ ;  /* 0xffffff8003037810 */ /* 0x000fc80007ffe0ff */
[C---:B------:R-:W-:Y:S02]  /*0d30*/  ISETP.GE.AND P3, PT, R3.reuse, UR7, PT ;  /* 0x0000000703007c0c */ /* 0x040fe4000bf66270 */
[----:B------:R-:W-:Y:S02]  /*0d40*/  IADD3 R240, R3, UR10, RZ ;  /* 0x0000000a03f07c10 */ /* 0x000fe4000fffe0ff */
[----:B------:R-:W-:-:S03]  /*0d50*/  ISETP.GT.OR P3, PT, R242, 0x7f, P3 ;  /* 0x0000007ff200780c */ /* 0x000fc60001f64670 */
[----:B------:R-:W-:-:S04]  /*0d60*/  @P0 IMAD.HI.U32 R3, R240, c[0x0][0x2bc], RZ ;  /* 0x0000af00f0030a27 */ /* 0x000fc800078e00ff */
[----:B------:R-:W-:Y:S01]  /*0d70*/  IMAD.MOV.U32 R8, RZ, RZ, R240 ;  /* 0x000000ffff087224 */ /* 0x000fe200078e00f0 */
[----:B------:R-:W-:-:S05]  /*0d80*/  @P0 SHF.R.U32.HI R8, RZ, c[0x0][0x2c0], R3 ;  /* 0x0000b000ff080a19 */ /* 0x000fca0000011603 */
[----:B------:R-:W-:-:S04]  /*0d90*/  @!P3 IADD3 R4, P2, R8, UR16, RZ ;  /* 0x000000100804bc10 */ /* 0x000fc8000ff5e0ff */
[----:B------:R-:W-:Y:S02]  /*0da0*/  @!P3 LEA R10, P1, R4, c[0x0][0x2a0], 0x2 ;  /* 0x0000a800040aba11 */ /* 0x000fe400078210ff */
[----:B------:R-:W-:-:S04]  /*0db0*/  @!P3 LEA.HI.X.SX32 R3, R8, UR14, 0x1, P2 ;  /* 0x0000000e0803bc11 */ /* 0x000fc800090f0eff */
[----:B------:R-:W-:-:S05]  /*0dc0*/  @!P3 LEA.HI.X R11, R4, c[0x0][0x2a4], R3, 0x2, P1 ;  /* 0x0000a900040bba11 */ /* 0x000fca00008f1403 */
[----:B------:R1:W2:Y:S01]  /*0dd0*/  @!P3 LDG.E R239, [R10.64] ;  /* 0x0000000c0aefb981 */ /* 0x0002a2000c1e1900 */
[----:B------:R-:W-:Y:S01]  /*0de0*/  IMAD.MOV.U32 R3, RZ, RZ, c[0x0][0x2c4] ;  /* 0x0000b100ff037624 */ /* 0x000fe200078e00ff */
[----:B------:R-:W-:Y:S01]  /*0df0*/  UIMAD UR18, UR18, UR4, URZ ;  /* 0x00000004121272a4 */ /* 0x000fe2000f8e023f */
[----:B------:R-:W-:Y:S01]  /*0e00*/  IMAD.SHL.U32 R33, R25, 0x8, RZ ;  /* 0x0000000819217824 */ /* 0x000fe200078e00ff */
[----:B------:R-:W-:Y:S02]  /*0e10*/  UIMAD.WIDE.U32 UR20, UR15, UR4, URZ ;  /* 0x000000040f1472a5 */ /* 0x000fe4000f8e003f */
[----:B------:R-:W-:Y:S01]  /*0e20*/  UIMAD UR18, UR15, UR5, UR18 ;  /* 0x000000050f1272a4 */ /* 0x000fe2000f8e0212 */
[----:B------:R-:W-:Y:S01]  /*0e30*/  ISETP.NE.AND P1, PT, R3, 0x1, PT ;  /* 0x000000010300780c */ /* 0x000fe20003f25270 */
[----:B------:R-:W-:Y:S01]  /*0e40*/  USEL UR19, UR11, URZ, !UP1 ;  /* 0x0000003f0b137287 */ /* 0x000fe2000c800000 */
[C---:B------:R-:W-:Y:S01]  /*0e50*/  IADD3 R24, R33.reuse, 0x40, RZ ;  /* 0x0000004021187810 */ /* 0x040fe20007ffe0ff */
[----:B------:R-:W-:Y:S01]  /*0e60*/  ULDC.64 UR4, c[0x0][0x1b8] ;  /* 0x00006e0000047ab9 */ /* 0x000fe20000000a00 */
[C---:B------:R-:W-:Y:S01]  /*0e70*/  ISETP.GE.AND P3, PT, R33.reuse, c[0x0][0x198], PT ;  /* 0x0000660021007a0c */ /* 0x040fe20003f66270 */
[----:B------:R-:W-:Y:S01]  /*0e80*/  UIADD3 UR21, UR21, UR18, URZ ;  /* 0x0000001215157290 */ /* 0x000fe2000fffe03f */
[----:B------:R-:W-:Y:S01]  /*0e90*/  SHF.R.S32.HI R32, RZ, 0x1f, R24 ;  /* 0x0000001fff207819 */ /* 0x000fe20000011418 */
[----:B------:R-:W-:Y:S01]  /*0ea0*/  UIMAD UR15, UR8, UR4, URZ ;  /* 0x00000004080f72a4 */ /* 0x000fe2000f8e023f */
[----:B------:R-:W-:Y:S01]  /*0eb0*/  ISETP.GE.AND P2, PT, R24, c[0x0][0x198], PT ;  /* 0x0000660018007a0c */ /* 0x000fe20003f46270 */
[----:B------:R-:W-:Y:S01]  /*0ec0*/  USHF.R.S32.HI UR18, URZ, 0x1f, UR11 ;  /* 0x0000001f3f127899 */ /* 0x000fe2000801140b */
[----:B------:R-:W-:Y:S01]  /*0ed0*/  LEA.HI R32, R32, R24, RZ, 0x3 ;  /* 0x0000001820207211 */ /* 0x000fe200078f18ff */
[----:B------:R-:W-:Y:S01]  /*0ee0*/  UIMAD UR15, UR9, UR5, UR15 ;  /* 0x00000005090f72a4 */ /* 0x000fe2000f8e020f */
[----:B------:R-:W-:Y:S01]  /*0ef0*/  IMAD.WIDE R40, R33, 0x2, RZ ;  /* 0x0000000221287825 */ /* 0x000fe200078e02ff */
[----:B------:R-:W-:Y:S01]  /*0f00*/  UIMAD.WIDE.U32 UR20, UR9, UR4, UR20 ;  /* 0x00000004091472a5 */ /* 0x000fe2000f8e0014 */
[----:B------:R-:W-:Y:S01]  /*0f10*/  LOP3.LUT R32, R32, 0xfffffff8, RZ, 0xc0, !PT ;  /* 0xfffffff820207812 */ /* 0x000fe200078ec0ff */
[----:B------:R-:W-:-:S02]  /*0f20*/  USEL UR18, UR18, URZ, !UP1 ;  /* 0x0000003f12127287 */ /* 0x000fc4000c800000 */
[----:B------:R-:W-:Y:S01]  /*0f30*/  ULDC.64 UR4, c[0x0][0x1c0] ;  /* 0x0000700000047ab9 */ /* 0x000fe20000000a00 */
[C---:B-1----:R-:W-:Y:S01]  /*0f40*/  IMAD R10, R7.reuse, 0x80, R242 ;  /* 0x00000080070a7824 */ /* 0x042fe200078e02f2 */
[----:B------:R-:W-:Y:S01]  /*0f50*/  UIMAD UR18, UR18, UR4, URZ ;  /* 0x00000004121272a4 */ /* 0x000fe2000f8e023f */
[----:B------:R-:W-:Y:S01]  /*0f60*/  LEA R7, R7, R2, 0x7 ;  /* 0x0000000207077211 */ /* 0x000fe200078e38ff */
[----:B------:R-:W-:Y:S01]  /*0f70*/  UIADD3 UR21, UR21, UR15, URZ ;  /* 0x0000000f15157290 */ /* 0x000fe2000fffe03f */
[----:B------:R-:W-:Y:S01]  /*0f80*/  @P1 IMAD.HI.U32 R3, R10, c[0x0][0x2c8], RZ ;  /* 0x0000b2000a031a27 */ /* 0x000fe200078e00ff */
[----:B------:R-:W-:Y:S01]  /*0f90*/  UIMAD UR5, UR19, UR5, UR18 ;  /* 0x00000005130572a4 */ /* 0x000fe2000f8e0212 */
[----:B------:R-:W-:Y:S01]  /*0fa0*/  MOV R9, R10 ;  /* 0x0000000a00097202 */ /* 0x000fe20000000f00 */
[----:B------:R-:W-:Y:S02]  /*0fb0*/  UIMAD.WIDE.U32 UR20, UR19, UR4, UR20 ;  /* 0x00000004131472a5 */ /* 0x000fe4000f8e0014 */
[----:B------:R-:W-:Y:S01]  /*0fc0*/  @P1 SHF.R.U32.HI R9, RZ, c[0x0][0x2cc], R3 ;  /* 0x0000b300ff091a19 */ /* 0x000fe20000011603 */
[----:B------:R-:W-:-:S02]  /*0fd0*/  UISETP.GE.AND UP0, UPT, UR7, 0x81, UPT ;  /* 0x000000810700788c */ /* 0x000fc4000bf06270 */
[----:B------:R-:W-:Y:S01]  /*0fe0*/  UIADD3 UR5, UR21, UR5, URZ ;  /* 0x0000000515057290 */ /* 0x000fe2000fffe03f */
[--C-:B------:R-:W-:Y:S01]  /*0ff0*/  SHF.R.S32.HI R4, RZ, 0x1f, R9.reuse ;  /* 0x0000001fff047819 */ /* 0x100fe20000011409 */
[----:B------:R-:W-:Y:S01]  /*1000*/  IMAD.MOV R3, RZ, RZ, -R9 ;  /* 0x000000ffff037224 */ /* 0x000fe200078e0a09 */
[----:B------:R-:W-:Y:S01]  /*1010*/  MOV R13, UR21 ;  /* 0x00000015000d7c02 */ /* 0x000fe20008000f00 */
[----:B------:R-:W-:Y:S02]  /*1020*/  IMAD.U32 R12, RZ, RZ, UR20 ;  /* 0x00000014ff0c7e24 */ /* 0x000fe4000f8e00ff */
[----:B------:R-:W-:Y:S01]  /*1030*/  IMAD.U32 R13, RZ, RZ, UR5 ;  /* 0x00000005ff0d7e24 */ /* 0x000fe2000f8e00ff */
[----:B------:R-:W-:Y:S01]  /*1040*/  ULDC.64 UR4, c[0x0][0x1e8] ;  /* 0x00007a0000047ab9 */ /* 0x000fe20000000a00 */
[----:B------:R-:W-:Y:S01]  /*1050*/  IMAD R4, R4, c[0x0][0x1b0], RZ ;  /* 0x00006c0004047a24 */ /* 0x000fe200078e02ff */
[----:B------:R-:W-:Y:S01]  /*1060*/  UIMAD UR15, UR8, UR4, URZ ;  /* 0x00000004080f72a4 */ /* 0x000fe2000f8e023f */
[----:B------:R-:W-:Y:S01]  /*1070*/  IMAD R3, R3, c[0x0][0x2c4], R10 ;  /* 0x0000b10003037a24 */ /* 0x000fe200078e020a */
[----:B------:R-:W-:Y:S01]  /*1080*/  LEA.HI R10, R6, R5, RZ, 0x6 ;  /* 0x00000005060a7211 */ /* 0x000fe200078f30ff */
[C---:B------:R-:W-:Y:S01]  /*1090*/  IMAD R4, R9.reuse, c[0x0][0x1b4], R4 ;  /* 0x00006d0009047a24 */ /* 0x040fe200078e0204 */
[----:B------:R-:W-:Y:S01]  /*10a0*/  UIMAD.WIDE.U32 UR20, UR9, UR4, URZ ;  /* 0x00000004091472a5 */ /* 0x000fe2000f8e003f */
[----:B------:R-:W-:Y:S01]  /*10b0*/  IMAD.WIDE.U32 R12, R9, c[0x0][0x1b0], R12 ;  /* 0x00006c00090c7a25 */ /* 0x000fe200078e000c */
[----:B------:R-:W-:Y:S01]  /*10c0*/  SHF.R.S32.HI R9, RZ, 0x1f, R3 ;  /* 0x0000001fff097819 */ /* 0x000fe20000011403 */
[----:B------:R-:W-:-:S02]  /*10d0*/  UIMAD UR5, UR9, UR5, UR15 ;  /* 0x00000005090572a4 */ /* 0x000fc4000f8e020f */
[----:B------:R-:W-:Y:S01]  /*10e0*/  IMAD.IADD R13, R13, 0x1, R4 ;  /* 0x000000010d0d7824 */ /* 0x000fe200078e0204 */
[----:B------:R-:W-:Y:S01]  /*10f0*/  ULEA UR15, UR6, 0xffffff80, 0x7 ;  /* 0xffffff80060f7891 */ /* 0x000fe2000f8e383f */
[----:B------:R-:W-:Y:S01]  /*1100*/  IMAD R4, R9, c[0x0][0x1a8], RZ ;  /* 0x00006a0009047a24 */ /* 0x000fe200078e02ff */
[----:B------:R-:W-:Y:S01]  /*1110*/  SHF.L.U32 R9, R2, 0x6, RZ ;  /* 0x0000000602097819 */ /* 0x000fe200000006ff */
[----:B------:R-:W-:Y:S01]  /*1120*/  IMAD.WIDE.U32 R12, R3, c[0x0][0x1a8], R12 ;  /* 0x00006a00030c7a25 */ /* 0x000fe200078e000c */
[----:B------:R-:W-:Y:S02]  /*1130*/  UIADD3 UR18, UR21, UR5, URZ ;  /* 0x0000000515127290 */ /* 0x000fe4000fffe03f */
[----:B------:R-:W-:Y:S01]  /*1140*/  LOP3.LUT R9, R9, 0x1c0, RZ, 0xc0, !PT ;  /* 0x000001c009097812 */ /* 0x000fe200078ec0ff */
[----:B------:R-:W-:Y:S01]  /*1150*/  IMAD R4, R3, c[0x0][0x1ac], R4 ;  /* 0x00006b0003047a24 */ /* 0x000fe200078e0204 */
[----:B------:R-:W-:Y:S01]  /*1160*/  LEA R18, P1, R12, c[0x0][0x160], 0x1 ;  /* 0x000058000c127a11 */ /* 0x000fe200078208ff */
[----:B------:R-:W-:Y:S01]  /*1170*/  IMAD.SHL.U32 R10, R10, 0x8, RZ ;  /* 0x000000080a0a7824 */ /* 0x000fe200078e00ff */
[----:B------:R-:W-:Y:S01]  /*1180*/  SHF.R.U32.HI R3, RZ, 0x3, R9 ;  /* 0x00000003ff037819 */ /* 0x000fe20000011609 */
[----:B------:R-:W-:Y:S01]  /*1190*/  IMAD.IADD R4, R13, 0x1, R4 ;  /* 0x000000010d047824 */ /* 0x000fe200078e0204 */
[----:B------:R-:W-:Y:S01]  /*11a0*/  LOP3.LUT R241, R9, 0x38, R33, 0xf8, !PT ;  /* 0x0000003809f17812 */ /* 0x000fe200078ef821 */
[----:B------:R-:W-:Y:S01]  /*11b0*/  UIADD3 UR15, UR7, -UR15, URZ ;  /* 0x8000000f070f7290 */ /* 0x000fe2000fffe03f */
[----:B------:R-:W-:Y:S01]  /*11c0*/  IADD3 R9, R7, 0x20, RZ ;  /* 0x0000002007097810 */ /* 0x000fe20007ffe0ff */
[----:B------:R-:W-:Y:S01]  /*11d0*/  ULDC.64 UR4, c[0x0][0x210] ;  /* 0x0000840000047ab9 */ /* 0x000fe20000000a00 */
[----:B------:R-:W-:Y:S01]  /*11e0*/  LEA.HI.X R4, R12, c[0x0][0x164], R4, 0x1, P1 ;  /* 0x000059000c047a11 */ /* 0x000fe200008f0c04 */
[----:B------:R-:W-:Y:S01]  /*11f0*/  UIMAD UR8, UR8, UR4, URZ ;  /* 0x00000004080872a4 */ /* 0x000fe2000f8e023f */
[----:B------:R-:W-:Y:S01]  /*1200*/  SHFL.IDX PT, R12, R18, RZ, 0x181f ;  /* 0x00181fff120c7589 */ /* 0x000fe200000e0000 */
[----:B------:R-:W-:Y:S01]  /*1210*/  LOP3.LUT R241, R241, R3, RZ, 0x3c, !PT ;  /* 0x00000003f1f17212 */ /* 0x000fe200078e3cff */
[----:B-----5:R-:W-:Y:S01]  /*1220*/  IMAD R3, R0, c[0x0][0x2c4], RZ ;  /* 0x0000b10000037a24 */ /* 0x020fe200078e02ff */
[----:B------:R-:W-:Y:S01]  /*1230*/  UIMAD.WIDE.U32 UR22, UR9, UR4, URZ ;  /* 0x00000004091672a5 */ /* 0x000fe2000f8e003f */
[----:B------:R-:W1:Y:S01]  /*1240*/  SHFL.IDX PT, R13, R4, RZ, 0x181f ;  /* 0x00181fff040d7589 */ /* 0x000e6200000e0000 */
[----:B------:R-:W-:Y:S01]  /*1250*/  LOP3.LUT R241, R241, 0xfffffe00, R10, 0xf8, !PT ;  /* 0xfffffe00f1f17812 */ /* 0x000fe200078ef80a */
[----:B------:R-:W-:Y:S01]  /*1260*/  IMAD.MOV R0, RZ, RZ, -R8 ;  /* 0x000000ffff007224 */ /* 0x000fe200078e0a08 */
[-C--:B------:R-:W-:Y:S01]  /*1270*/  ISETP.GE.AND P1, PT, R7, R3.reuse, PT ;  /* 0x000000030700720c */ /* 0x080fe20003f26270 */
[----:B------:R-:W-:Y:S01]  /*1280*/  SHFL.IDX PT, R10, R18, 0x1, 0x181f ;  /* 0x00381f00120a7f89 */ /* 0x000fe200000e0000 */
[----:B------:R-:W-:Y:S01]  /*1290*/  ISETP.GE.AND P4, PT, R9, R3, PT ;  /* 0x000000030900720c */ /* 0x000fe20003f86270 */
[----:B------:R-:W-:Y:S01]  /*12a0*/  IMAD R240, R0, c[0x0][0x2b8], R240 ;  /* 0x0000ae0000f07a24 */ /* 0x000fe200078e02f0 */
[----:B------:R-:W-:Y:S01]  /*12b0*/  SHF.L.U32 R241, R241, 0x1, RZ ;  /* 0x00000001f1f17819 */ /* 0x000fe200000006ff */
[----:B------:R-:W3:Y:S01]  /*12c0*/  SHFL.IDX PT, R11, R4, 0x1, 0x181f ;  /* 0x00381f00040b7f89 */ /* 0x000ee200000e0000 */
[----:B------:R-:W-:Y:S01]  /*12d0*/  IADD3 R8, R7, 0x40, RZ ;  /* 0x0000004007087810 */ /* 0x000fe20007ffe0ff */
[----:B------:R-:W-:Y:S01]  /*12e0*/  IMAD.WIDE.U32 R14, R240, c[0x0][0x1e0], RZ ;  /* 0x00007800f00e7a25 */ /* 0x000fe200078e00ff */
[----:B------:R-:W-:Y:S01]  /*12f0*/  SHF.R.S32.HI R27, RZ, 0x1f, R240 ;  /* 0x0000001fff1b7819 */ /* 0x000fe200000114f0 */
[----:B------:R-:W-:Y:S01]  /*1300*/  SHFL.IDX PT, R19, R4, 0x3, 0x181f ;  /* 0x00781f0004137f89 */ /* 0x000fe200000e0000 */
[----:B------:R-:W-:Y:S01]  /*1310*/  LEA.HI R0, R6, R5, RZ, 0x4 ;  /* 0x0000000506007211 */ /* 0x000fe200078f20ff */
[----:B------:R-:W-:Y:S01]  /*1320*/  IMAD.WIDE.U32 R28, R240, c[0x0][0x208], RZ ;  /* 0x00008200f01c7a25 */ /* 0x000fe200078e00ff */
[----:B------:R-:W-:Y:S01]  /*1330*/  ISETP.GE.AND P5, PT, R8, R3, PT ;  /* 0x000000030800720c */ /* 0x000fe20003fa6270 */
[----:B------:R-:W-:Y:S01]  /*1340*/  UIMAD UR5, UR9, UR5, UR8 ;  /* 0x00000005090572a4 */ /* 0x000fe2000f8e0208 */
[----:B------:R-:W-:Y:S01]  /*1350*/  SHF.R.S32.HI R8, RZ, 0x4, R0 ;  /* 0x00000004ff087819 */ /* 0x000fe20000011400 */
[----:B------:R-:W-:Y:S01]  /*1360*/  IMAD R9, R27, c[0x0][0x1e0], RZ ;  /* 0x000078001b097a24 */ /* 0x000fe200078e02ff */
[----:B------:R-:W-:Y:S01]  /*1370*/  IADD3 R7, R7, 0x60, RZ ;  /* 0x0000006007077810 */ /* 0x000fe20007ffe0ff */
[----:B------:R-:W-:Y:S01]  /*1380*/  IMAD R30, R27, c[0x0][0x208], RZ ;  /* 0x000082001b1e7a24 */ /* 0x000fe200078e02ff */
[----:B------:R-:W-:Y:S01]  /*1390*/  LEA.HI R238, R0, R8, RZ, 0x1 ;  /* 0x0000000800ee7211 */ /* 0x000fe200078f08ff */
[----:B------:R-:W-:Y:S01]  /*13a0*/  IMAD R9, R240, c[0x0][0x1e4], R9 ;  /* 0x00007900f0097a24 */ /* 0x000fe200078e0209 */
[----:B------:R-:W-:Y:S01]  /*13b0*/  LEA.HI R6, R6, R5, RZ, 0x5 ;  /* 0x0000000506067211 */ /* 0x000fe200078f28ff */
[--C-:B-1----:R-:W-:Y:S01]  /*13c0*/  @!P1 IMAD.WIDE R16, R33, 0x2, R12.reuse ;  /* 0x0000000221109825 */ /* 0x102fe200078e020c */
[----:B------:R-:W-:Y:S01]  /*13d0*/  LOP3.LUT R238, R238, 0xfffffffe, RZ, 0xc0, !PT ;  /* 0xfffffffeeeee7812 */ /* 0x000fe200078ec0ff */
[----:B------:R-:W-:Y:S01]  /*13e0*/  UIADD3 UR5, UR23, UR5, URZ ;  /* 0x0000000517057290 */ /* 0x000fe2000fffe03f */
[----:B------:R-:W-:Y:S01]  /*13f0*/  IADD3 R243, R241, 0x100, RZ ;  /* 0x00000100f1f37810 */ /* 0x000fe20007ffe0ff */
[----:B------:R-:W-:Y:S01]  /*1400*/  @!P1 IMAD.WIDE R12, R32, 0x2, R12 ;  /* 0x00000002200c9825 */ /* 0x000fe200078e020c */
[----:B------:R3:W-:Y:S03]  /*1410*/  @!P1 LDGSTS.E.BYPASS.LTC128B.128 [R241+0x100], [R16.64], !P3 ;  /* 0x0010000010f19fae */ /* 0x0007e6000d901d4c */
[----:B------:R-:W-:Y:S01]  /*1420*/  IMAD.IADD R15, R15, 0x1, R9 ;  /* 0x000000010f0f7824 */ /* 0x000fe200078e0209 */
[----:B------:R1:W-:Y:S01]  /*1430*/  @!P1 LDGSTS.E.BYPASS.LTC128B.128 [R241+0x4100], [R12.64], !P2 ;  /* 0x041000000cf19fae */ /* 0x0003e2000d101d4c */
[----:B------:R-:W-:Y:S01]  /*1440*/  LOP3.LUT R9, R0, 0xfffffff0, RZ, 0xc0, !PT ;  /* 0xfffffff000097812 */ /* 0x000fe200078ec0ff */
[----:B------:R-:W-:Y:S01]  /*1450*/  IMAD.IADD R238, R8, 0x1, -R238 ;  /* 0x0000000108ee7824 */ /* 0x000fe200078e0aee */
[----:B------:R-:W-:Y:S01]  /*1460*/  ISETP.GE.AND P1, PT, R7, R3, PT ;  /* 0x000000030700720c */ /* 0x000fe20003f26270 */
[----:B------:R-:W-:Y:S01]  /*1470*/  IMAD R30, R240, c[0x0][0x20c], R30 ;  /* 0x00008300f01e7a24 */ /* 0x000fe200078e021e */
[----:B------:R-:W-:-:S03]  /*1480*/  IADD3 R9, -R9, R5, RZ ;  /* 0x0000000509097210 */ /* 0x000fc60007ffe1ff */
[----:B------:R-:W-:Y:S01]  /*1490*/  IMAD.IADD R31, R29, 0x1, R30 ;  /* 0x000000011d1f7824 */ /* 0x000fe200078e021e */
[----:B------:R-:W-:Y:S02]  /*14a0*/  SHF.R.S32.HI R3, RZ, 0x1f, R9 ;  /* 0x0000001fff037819 */ /* 0x000fe40000011409 */
[----:B------:R-:W-:Y:S02]  /*14b0*/  MOV R30, R28 ;  /* 0x0000001c001e7202 */ /* 0x000fe40000000f00 */
[----:B------:R-:W-:Y:S01]  /*14c0*/  LEA.HI R3, R3, R9, RZ, 0x3 ;  /* 0x0000000903037211 */ /* 0x000fe200078f18ff */
[C-C-:B---3--:R-:W-:Y:S01]  /*14d0*/  @!P4 IMAD.WIDE R16, R33.reuse, 0x2, R10.reuse ;  /* 0x000000022110c825 */ /* 0x148fe200078e020a */
[----:B-1----:R-:W-:Y:S03]  /*14e0*/  SHFL.IDX PT, R12, R18, 0x2, 0x181f ;  /* 0x00581f00120c7f89 */ /* 0x002fe600000e0000 */
[----:B------:R-:W-:Y:S01]  /*14f0*/  @!P4 IMAD.WIDE R10, R32, 0x2, R10 ;  /* 0x00000002200ac825 */ /* 0x000fe200078e020a */
[----:B------:R-:W1:Y:S04]  /*1500*/  SHFL.IDX PT, R13, R4, 0x2, 0x181f ;  /* 0x00581f00040d7f89 */ /* 0x000e6800000e0000 */
[----:B------:R3:W-:Y:S04]  /*1510*/  @!P4 LDGSTS.E.BYPASS.LTC128B.128 [R241+0x1100], [R16.64], !P3 ;  /* 0x0110000010f1cfae */ /* 0x0007e8000d901d4c */
[----:B------:R1:W-:Y:S04]  /*1520*/  @!P4 LDGSTS.E.BYPASS.LTC128B.128 [R241+0x5100], [R10.64], !P2 ;  /* 0x051000000af1cfae */ /* 0x0003e8000d101d4c */
[----:B------:R-:W4:Y:S01]  /*1530*/  SHFL.IDX PT, R18, R18, 0x3, 0x181f ;  /* 0x00781f0012127f89 */ /* 0x000f2200000e0000 */
[----:B-1----:R-:W-:-:S04]  /*1540*/  @!P5 IMAD.WIDE R10, R33, 0x2, R12 ;  /* 0x00000002210ad825 */ /* 0x002fc800078e020c */
[C---:B------:R-:W-:Y:S01]  /*1550*/  @!P5 IMAD.WIDE R12, R32.reuse, 0x2, R12 ;  /* 0x00000002200cd825 */ /* 0x040fe200078e020c */
[----:B------:R1:W-:Y:S03]  /*1560*/  @!P5 LDGSTS.E.BYPASS.LTC128B.128 [R241+0x2100], [R10.64], !P3 ;  /* 0x021000000af1dfae */ /* 0x0003e6000d901d4c */
[--C-:B----4-:R-:W-:Y:S01]  /*1570*/  @!P1 IMAD.WIDE R20, R33, 0x2, R18.reuse ;  /* 0x0000000221149825 */ /* 0x110fe200078e0212 */
[----:B------:R4:W-:Y:S03]  /*1580*/  @!P5 LDGSTS.E.BYPASS.LTC128B.128 [R241+0x6100], [R12.64], !P2 ;  /* 0x061000000cf1dfae */ /* 0x0009e6000d101d4c */
[----:B------:R-:W-:Y:S01]  /*1590*/  @!P1 IMAD.WIDE R18, R32, 0x2, R18 ;  /* 0x0000000220129825 */ /* 0x000fe200078e0212 */
[----:B------:R1:W-:Y:S01]  /*15a0*/  @!P1 LDGSTS.E.BYPASS.LTC128B.128 [R241+0x3100], [R20.64], !P3 ;  /* 0x0310000014f19fae */ /* 0x0003e2000d901d4c */
[----:B------:R-:W-:-:S03]  /*15b0*/  ISETP.GE.AND P3, PT, R24, c[0x0][0x1d4], PT ;  /* 0x0000750018007a0c */ /* 0x000fc60003f66270 */
[----:B------:R1:W-:Y:S04]  /*15c0*/  @!P1 LDGSTS.E.BYPASS.LTC128B.128 [R241+0x7100], [R18.64], !P2 ;  /* 0x0710000012f19fae */ /* 0x0003e8000d101d4c */
[----:B------:R-:W0:Y:S01]  /*15d0*/  LDGDEPBAR ;  /* 0x00000000000079af */ /* 0x000e220000000000 */
[----:B--2---:R-:W-:Y:S01]  /*15e0*/  SHF.R.S32.HI R26, RZ, 0x1f, R239 ;  /* 0x0000001fff1a7819 */ /* 0x004fe200000114ef */
[----:B------:R-:W-:-:S04]  /*15f0*/  IMAD.WIDE.U32 R14, R239, c[0x0][0x1f0], R14 ;  /* 0x00007c00ef0e7a25 */ /* 0x000fc800078e000e */
[----:B------:R-:W-:Y:S01]  /*1600*/  IMAD R0, R26, c[0x0][0x1f0], RZ ;  /* 0x00007c001a007a24 */ /* 0x000fe200078e02ff */
[----:B------:R-:W-:Y:S01]  /*1610*/  IADD3 R7, P4, R14, UR20, RZ ;  /* 0x000000140e077c10 */ /* 0x000fe2000ff9e0ff */
[----:B------:R-:W-:Y:S02]  /*1620*/  IMAD R28, R26, c[0x0][0x218], RZ ;  /* 0x000086001a1c7a24 */ /* 0x000fe400078e02ff */
[----:B------:R-:W-:Y:S01]  /*1630*/  IMAD R4, R239, c[0x0][0x1f4], R0 ;  /* 0x00007d00ef047a24 */ /* 0x000fe200078e0200 */
[----:B------:R-:W-:Y:S01]  /*1640*/  LOP3.LUT R0, R3, 0xfffffff8, RZ, 0xc0, !PT ;  /* 0xfffffff803007812 */ /* 0x000fe200078ec0ff */
[----:B------:R-:W-:-:S03]  /*1650*/  IMAD.WIDE.U32 R26, R239, c[0x0][0x218], R30 ;  /* 0x00008600ef1a7a25 */ /* 0x000fc600078e001e */
[----:B------:R-:W-:Y:S01]  /*1660*/  IADD3.X R4, R15, UR18, R4, P4, !PT ;  /* 0x000000120f047c10 */ /* 0x000fe2000a7fe404 */
[----:B------:R-:W-:Y:S01]  /*1670*/  IMAD.IADD R0, R9, 0x1, -R0 ;  /* 0x0000000109007824 */ /* 0x000fe200078e0a00 */
[----:B------:R-:W-:Y:S01]  /*1680*/  LEA R8, P4, R7, c[0x0][0x1c8], 0x1 ;  /* 0x0000720007087a11 */ /* 0x000fe200078808ff */
[----:B------:R-:W-:Y:S01]  /*1690*/  IMAD R28, R239, c[0x0][0x21c], R28 ;  /* 0x00008700ef1c7a24 */ /* 0x000fe200078e021c */
[----:B------:R-:W-:Y:S01]  /*16a0*/  SHF.L.U32 R9, R238, 0x3, RZ ;  /* 0x00000003ee097819 */ /* 0x000fe200000006ff */
[----:B-1----:R-:W-:Y:S01]  /*16b0*/  IMAD.SHL.U32 R10, R0, 0x40, RZ ;  /* 0x00000040000a7824 */ /* 0x002fe200078e00ff */
[----:B------:R-:W-:Y:S01]  /*16c0*/  LEA.HI.X R4, R7, c[0x0][0x1cc], R4, 0x1, P4 ;  /* 0x0000730007047a11 */ /* 0x000fe200020f0c04 */
[----:B---3--:R-:W-:Y:S01]  /*16d0*/  SHFL.IDX PT, R16, R8, RZ, 0x181f ;  /* 0x00181fff08107589 */ /* 0x008fe200000e0000 */
[----:B------:R-:W-:Y:S02]  /*16e0*/  IADD3 R7, -R2, UR15, RZ ;  /* 0x0000000f02077c10 */ /* 0x000fe4000fffe1ff */
[----:B------:R-:W-:Y:S01]  /*16f0*/  LOP3.LUT R10, R10, 0x1c0, RZ, 0xc0, !PT ;  /* 0x000001c00a0a7812 */ /* 0x000fe200078ec0ff */
[----:B------:R-:W1:Y:S01]  /*1700*/  SHFL.IDX PT, R17, R4, RZ, 0x181f ;  /* 0x00181fff04117589 */ /* 0x000e6200000e0000 */
[----:B------:R-:W-:-:S02]  /*1710*/  ISETP.GE.AND P6, PT, R7, 0x1, PT ;  /* 0x000000010700780c */ /* 0x000fc40003fc6270 */
[----:B------:R-:W-:Y:S01]  /*1720*/  ISETP.GE.AND P5, PT, R7, 0x21, PT ;  /* 0x000000210700780c */ /* 0x000fe20003fa6270 */
[----:B------:R-:W-:Y:S01]  /*1730*/  SHFL.IDX PT, R14, R8, 0x1, 0x181f ;  /* 0x00381f00080e7f89 */ /* 0x000fe200000e0000 */
[----:B------:R-:W-:Y:S02]  /*1740*/  ISETP.GE.AND P4, PT, R33, c[0x0][0x1d4], PT ;  /* 0x0000750021007a0c */ /* 0x000fe40003f86270 */
[----:B------:R-:W-:Y:S01]  /*1750*/  LOP3.LUT R9, R10, 0x8, R9, 0xf8, !PT ;  /* 0x000000080a097812 */ /* 0x000fe200078ef809 */
[----:B------:R-:W2:Y:S01]  /*1760*/  SHFL.IDX PT, R15, R4, 0x1, 0x181f ;  /* 0x00381f00040f7f89 */ /* 0x000ea200000e0000 */
[----:B------:R-:W-:Y:S02]  /*1770*/  SHF.R.U32.HI R10, RZ, 0x3, R10 ;  /* 0x00000003ff0a7819 */ /* 0x000fe4000001160a */
[C---:B------:R-:W-:Y:S01]  /*1780*/  ISETP.GE.AND P2, PT, R7.reuse, 0x41, PT ;  /* 0x000000410700780c */ /* 0x040fe20003f46270 */
[----:B----4-:R-:W-:Y:S01]  /*1790*/  SHFL.IDX PT, R12, R8, 0x2, 0x181f ;  /* 0x00581f00080c7f89 */ /* 0x010fe200000e0000 */
[----:B------:R-:W-:-:S02]  /*17a0*/  ISETP.GT.AND P1, PT, R7, 0x60, PT ;  /* 0x000000600700780c */ /* 0x000fc40003f24270 */
[----:B------:R-:W-:Y:S01]  /*17b0*/  SHF.L.U32 R2, R2, 0x3, RZ ;  /* 0x0000000302027819 */ /* 0x000fe200000006ff */
[----:B------:R-:W-:Y:S04]  /*17c0*/  SHFL.IDX PT, R13, R4, 0x2, 0x181f ;  /* 0x00581f00040d7f89 */ /* 0x000fe800000e0000 */
[----:B------:R-:W-:Y:S04]  /*17d0*/  SHFL.IDX PT, R22, R8, 0x3, 0x181f ;  /* 0x00781f0008167f89 */ /* 0x000fe800000e0000 */
[----:B------:R3:W4:Y:S02]  /*17e0*/  SHFL.IDX PT, R23, R4, 0x3, 0x181f ;  /* 0x00781f0004177f89 */ /* 0x00072400000e0000 */
[----:B---3--:R-:W-:Y:S01]  /*17f0*/  LOP3.LUT R4, R9, R10, RZ, 0x3c, !PT ;  /* 0x0000000a09047212 */ /* 0x008fe200078e3cff */
[----:B-1----:R-:W-:-:S04]  /*1800*/  @P6 IMAD.WIDE R8, R33, 0x2, R16 ;  /* 0x0000000221086825 */ /* 0x002fc800078e0210 */
[C---:B------:R-:W-:Y:S01]  /*1810*/  @P6 IMAD.WIDE R16, R32.reuse, 0x2, R16 ;  /* 0x0000000220106825 */ /* 0x040fe200078e0210 */
[----:B------:R4:W-:Y:S03]  /*1820*/  @P6 LDGSTS.E.BYPASS.LTC128B.128 [R241+0x8100], [R8.64], !P4 ;  /* 0x0810000008f16fae */ /* 0x0009e6000e101d4c */
[C-C-:B--2---:R-:W-:Y:S01]  /*1830*/  @P5 IMAD.WIDE R10, R33.reuse, 0x2, R14.reuse ;  /* 0x00000002210a5825 */ /* 0x144fe200078e020e */
[----:B------:R1:W-:Y:S03]  /*1840*/  @P6 LDGSTS.E.BYPASS.LTC128B.128 [R241+0xc100], [R16.64], !P3 ;  /* 0x0c10000010f16fae */ /* 0x0003e6000d901d4c */
[----:B------:R-:W-:Y:S01]  /*1850*/  @P5 IMAD.WIDE R14, R32, 0x2, R14 ;  /* 0x00000002200e5825 */ /* 0x000fe200078e020e */
[----:B------:R2:W-:Y:S04]  /*1860*/  @P5 LDGSTS.E.BYPASS.LTC128B.128 [R241+0x9100], [R10.64], !P4 ;  /* 0x091000000af15fae */ /* 0x0005e8000e101d4c */
[----:B------:R3:W-:Y:S01]  /*1870*/  @P5 LDGSTS.E.BYPASS.LTC128B.128 [R241+0xd100], [R14.64], !P3 ;  /* 0x0d1000000ef15fae */ /* 0x0007e2000d901d4c */
[----:B----4-:R-:W-:-:S04]  /*1880*/  @P1 IMAD.WIDE R8, R33, 0x2, R22 ;  /* 0x0000000221081825 */ /* 0x010fc800078e0216 */
[----:B------:R-:W-:-:S04]  /*1890*/  @P1 IMAD.WIDE R22, R32, 0x2, R22 ;  /* 0x0000000220161825 */ /* 0x000fc800078e0216 */
[----:B--2---:R-:W-:-:S04]  /*18a0*/  @P2 IMAD.WIDE R10, R33, 0x2, R12 ;  /* 0x00000002210a2825 */ /* 0x004fc800078e020c */
[----:B------:R-:W-:Y:S01]  /*18b0*/  @P2 IMAD.WIDE R12, R32, 0x2, R12 ;  /* 0x00000002200c2825 */ /* 0x000fe200078e020c */
[----:B------:R2:W-:Y:S04]  /*18c0*/  @P2 LDGSTS.E.BYPASS.LTC128B.128 [R241+0xa100], [R10.64], !P4 ;  /* 0x0a1000000af12fae */ /* 0x0005e8000e101d4c */
[----:B------:R3:W-:Y:S04]  /*18d0*/  @P2 LDGSTS.E.BYPASS.LTC128B.128 [R241+0xe100], [R12.64], !P3 ;  /* 0x0e1000000cf12fae */ /* 0x0007e8000d901d4c */
[----:B------:R4:W-:Y:S04]  /*18e0*/  @P1 LDGSTS.E.BYPASS.LTC128B.128 [R241+0xb100], [R8.64], !P4 ;  /* 0x0b10000008f11fae */ /* 0x0009e8000e101d4c */
[----:B------:R1:W-:Y:S01]  /*18f0*/  @P1 LDGSTS.E.BYPASS.LTC128B.128 [R241+0xf100], [R22.64], !P3 ;  /* 0x0f10000016f11fae */ /* 0x0003e2000d901d4c */
[----:B------:R-:W-:-:S02]  /*1900*/  R2P PR, R0, 0x6 ;  /* 0x0000000600007804 */ /* 0x000fc40000000000 */
[----:B------:R-:W-:Y:S01]  /*1910*/  LOP3.LUT P6, RZ, R25, 0x4, RZ, 0xc0, !PT ;  /* 0x0000000419ff7812 */ /* 0x000fe200078cc0ff */
[----:B------:R-:W0:Y:S01]  /*1920*/  LDGDEPBAR ;  /* 0x00000000000079af */ /* 0x000e220000000000 */
[----:B--2---:R-:W-:-:S05]  /*1930*/  IMAD.SHL.U32 R10, R3, 0x40, RZ ;  /* 0x00000040030a7824 */ /* 0x004fca00078e00ff */
[----:B------:R-:W-:Y:S01]  /*1940*/  LOP3.LUT R4, R4, 0xfffffe00, R10, 0xf8, !PT ;  /* 0xfffffe0004047812 */ /* 0x000fe200078ef80a */
[----:B----4-:R-:W-:Y:S02]  /*1950*/  IMAD.SHL.U32 R9, R25, 0x40, RZ ;  /* 0x0000004019097824 */ /* 0x010fe400078e00ff */
[----:B------:R-:W-:-:S03]  /*1960*/  IMAD.SHL.U32 R8, R6, 0x20, RZ ;  /* 0x0000002006087824 */ /* 0x000fc600078e00ff */
[----:B------:R-:W-:Y:S01]  /*1970*/  LOP3.LUT R3, R9, 0x1c0, RZ, 0xc0, !PT ;  /* 0x000001c009037812 */ /* 0x000fe200078ec0ff */
[----:B------:R-:W-:-:S04]  /*1980*/  DEPBAR.LE SB0, 0x1 ;  /* 0x000080400000791a */ /* 0x000fc80000000000 */
[----:B------:R-:W-:Y:S02]  /*1990*/  LOP3.LUT R8, R8, 0x7ffffc00, RZ, 0xc0, !PT ;  /* 0x7ffffc0008087812 */ /* 0x000fe400078ec0ff */
[----:B------:R-:W-:Y:S01]  /*19a0*/  LOP3.LUT R9, R3, 0x8, R2, 0xf8, !PT ;  /* 0x0000000803097812 */ /* 0x000fe200078ef802 */
[----:B------:R-:W-:Y:S01]  /*19b0*/  IMAD.MOV.U32 R2, RZ, RZ, 0x10 ;  /* 0x00000010ff027424 */ /* 0x000fe200078e00ff */
[----:B------:R-:W-:Y:S02]  /*19c0*/  SHF.R.U32.HI R3, RZ, 0x3, R3 ;  /* 0x00000003ff037819 */ /* 0x000fe40000011603 */
[----:B------:R-:W-:Y:S02]  /*19d0*/  IADD3 R188, R4, R8, RZ ;  /* 0x0000000804bc7210 */ /* 0x000fe40007ffe0ff */
[----:B------:R-:W-:Y:S01]  /*19e0*/  LOP3.LUT R0, R9, R3, RZ, 0x3c, !PT ;  /* 0x0000000309007212 */ /* 0x000fe200078e3cff */
[----:B------:R-:W-:Y:S01]  /*19f0*/  IMAD.MOV.U32 R3, RZ, RZ, 0x20 ;  /* 0x00000020ff037424 */ /* 0x000fe200078e00ff */
[----:B------:R-:W-:-:S02]  /*1a00*/  SEL R2, R2, 0xfffffff0, !P1 ;  /* 0xfffffff002027807 */ /* 0x000fc40004800000 */
[----:B------:R-:W-:Y:S01]  /*1a10*/  LEA R196, R188, 0x100, 0x1 ;  /* 0x00000100bcc47811 */ /* 0x000fe200078e08ff */
[----:B------:R-:W-:Y:S01]  /*1a20*/  IMAD R238, R238, 0x200, R0 ;  /* 0x00000200eeee7824 */ /* 0x000fe200078e0200 */
[----:B------:R-:W-:Y:S01]  /*1a30*/  SEL R0, R3, 0xffffffe0, !P2 ;  /* 0xffffffe003007807 */ /* 0x000fe20005000000 */
[----:B------:R-:W-:Y:S01]  /*1a40*/  IMAD.SHL.U32 R188, R188, 0x2, RZ ;  /* 0x00000002bcbc7824 */ /* 0x000fe200078e00ff */
[----:B------:R-:W-:Y:S01]  /*1a50*/  BAR.SYNC.DEFER_BLOCKING 0x0 ;  /* 0x0000000000007b1d */ /* 0x000fe20000010000 */
[-C--:B------:R-:W-:Y:S01]  /*1a60*/  LEA R192, R2, R196.reuse, 0x1 ;  /* 0x000000c402c07211 */ /* 0x080fe200078e08ff */
[----:B------:R-:W-:Y:S01]  /*1a70*/  IMAD.SHL.U32 R238, R238, 0x2, RZ ;  /* 0x00000002eeee7824 */ /* 0x000fe200078e00ff */
[C---:B------:R-:W-:Y:S02]  /*1a80*/  LEA R196, R0.reuse, R196, 0x1 ;  /* 0x000000c400c47211 */ /* 0x040fe400078e08ff */
[----:B------:R-:W-:Y:S01]  /*1a90*/  LOP3.LUT P1, RZ, R25, 0x2, RZ, 0xc0, !PT ;  /* 0x0000000219ff7812 */ /* 0x000fe2000782c0ff */
[----:B------:R-:W-:Y:S01]  /*1aa0*/  IMAD R212, R0, 0x2, R192 ;  /* 0x0000000200d47824 */ /* 0x000fe200078e02c0 */
[----:B------:R-:W-:-:S02]  /*1ab0*/  IADD3 R8, R238, 0x8100, RZ ;  /* 0x00008100ee087810 */ /* 0x000fc40007ffe0ff */
[----:B------:R-:W-:Y:S02]  /*1ac0*/  IADD3 R237, R238, 0x8120, RZ ;  /* 0x00008120eeed7810 */ /* 0x000fe40007ffe0ff */
[----:B------:R-:W-:-:S05]  /*1ad0*/  SEL R3, R3, 0xffffffe0, !P6 ;  /* 0xffffffe003037807 */ /* 0x000fca0007000000 */
[C---:B------:R-:W-:Y:S02]  /*1ae0*/  IMAD R235, R3.reuse, 0x2, R238 ;  /* 0x0000000203eb7824 */ /* 0x040fe400078e02ee */
[----:B------:R-:W-:Y:S02]  /*1af0*/  @P1 IADD3 R237, R8, -0x20, RZ ;  /* 0xffffffe008ed1810 */ /* 0x000fe40007ffe0ff */
[----:B------:R-:W-:Y:S02]  /*1b00*/  IADD3 R26, P1, R26, UR22, RZ ;  /* 0x000000161a1a7c10 */ /* 0x000fe4000ff3e0ff */
[----:B------:R-:W-:Y:S01]  /*1b10*/  LEA R224, R3, R237, 0x1 ;  /* 0x000000ed03e07211 */ /* 0x000fe200078e08ff */
[----:B------:R-:W-:Y:S01]  /*1b20*/  LDSM.16.M88.4 R136, [R188+0x100] ;  /* 0x00010000bc88783b */ /* 0x000fe20000000200 */
[----:B------:R-:W-:Y:S02]  /*1b30*/  IADD3.X R27, R27, UR5, R28, P1, !PT ;  /* 0x000000051b1b7c10 */ /* 0x000fe40008ffe41c */
[----:B------:R-:W-:Y:S01]  /*1b40*/  LEA R29, P1, R26, c[0x0][0x1f8], 0x1 ;  /* 0x00007e001a1d7a11 */ /* 0x000fe200078208ff */
[----:B------:R-:W-:Y:S01]  /*1b50*/  LDSM.16.M88.4 R140, [R192] ;  /* 0x00000000c08c783b */ /* 0x000fe20000000200 */
[----:B------:R-:W-:-:S02]  /*1b60*/  IADD3 R231, R237, 0x800, RZ ;  /* 0x00000800ede77810 */ /* 0x000fc40007ffe0ff */
[----:B------:R-:W-:Y:S01]  /*1b70*/  LEA.HI.X R26, R26, c[0x0][0x1fc], R27, 0x1, P1 ;  /* 0x00007f001a1a7a11 */ /* 0x000fe200008f0c1b */
[----:B------:R-:W-:Y:S01]  /*1b80*/  LDSM.16.M88.4 R172, [R196] ;  /* 0x00000000c4ac783b */ /* 0x000fe20000000200 */
[C---:B------:R-:W-:Y:S02]  /*1b90*/  IADD3 R230, R237.reuse, 0x1000, RZ ;  /* 0x00001000ede67810 */ /* 0x040fe40007ffe0ff */
[C---:B------:R-:W-:Y:S01]  /*1ba0*/  IADD3 R229, R237.reuse, 0x1800, RZ ;  /* 0x00001800ede57810 */ /* 0x040fe20007ffe0ff */
[----:B------:R-:W-:Y:S01]  /*1bb0*/  LDSM.16.M88.4 R184, [R212] ;  /* 0x00000000d4b8783b */ /* 0x000fe20000000200 */
[C---:B------:R-:W-:Y:S02]  /*1bc0*/  IADD3 R228, R237.reuse, 0x2000, RZ ;  /* 0x00002000ede47810 */ /* 0x040fe40007ffe0ff */
[C---:B------:R-:W-:Y:S01]  /*1bd0*/  IADD3 R227, R237.reuse, 0x2800, RZ ;  /* 0x00002800ede37810 */ /* 0x040fe20007ffe0ff */
[----:B------:R-:W-:Y:S01]  /*1be0*/  LDSM.16.M88.4 R188, [R188+0x4100] ;  /* 0x00410000bcbc783b */ /* 0x000fe20000000200 */
[----:B------:R-:W-:-:S02]  /*1bf0*/  IADD3 R226, R237, 0x3000, RZ ;  /* 0x00003000ede27810 */ /* 0x000fc40007ffe0ff */
[C---:B------:R-:W-:Y:S01]  /*1c00*/  IADD3 R225, R237.reuse, 0x3800, RZ ;  /* 0x00003800ede17810 */ /* 0x040fe20007ffe0ff */
[----:B------:R-:W-:Y:S01]  /*1c10*/  LDSM.16.M88.4 R192, [R192+0x4000] ;  /* 0x00400000c0c0783b */ /* 0x000fe20000000200 */
[C---:B------:R-:W-:Y:S02]  /*1c20*/  IADD3 R223, R237.reuse, 0x4000, RZ ;  /* 0x00004000eddf7810 */ /* 0x040fe40007ffe0ff */
[C---:B------:R-:W-:Y:S01]  /*1c30*/  IADD3 R222, R237.reuse, 0x4800, RZ ;  /* 0x00004800edde7810 */ /* 0x040fe20007ffe0ff */
[----:B------:R-:W-:Y:S01]  /*1c40*/  LDSM.16.M88.4 R196, [R196+0x4000] ;  /* 0x00400000c4c4783b */ /* 0x000fe20000000200 */
[C---:B------:R-:W-:Y:S02]  /*1c50*/  IADD3 R221, R237.reuse, 0x5000, RZ ;  /* 0x00005000eddd7810 */ /* 0x040fe40007ffe0ff */
[C---:B------:R-:W-:Y:S01]  /*1c60*/  IADD3 R220, R237.reuse, 0x5800, RZ ;  /* 0x00005800eddc7810 */ /* 0x040fe20007ffe0ff */
[----:B------:R-:W-:Y:S01]  /*1c70*/  LDSM.16.M88.4 R212, [R212+0x4000] ;  /* 0x00400000d4d4783b */ /* 0x000fe20000000200 */
[----:B------:R-:W-:-:S02]  /*1c80*/  IADD3 R219, R237, 0x6000, RZ ;  /* 0x00006000eddb7810 */ /* 0x000fc40007ffe0ff */
[C---:B------:R-:W-:Y:S01]  /*1c90*/  IADD3 R218, R237.reuse, 0x6800, RZ ;  /* 0x00006800edda7810 */ /* 0x040fe20007ffe0ff */
[----:B------:R-:W-:Y:S01]  /*1ca0*/  BAR.SYNC.DEFER_BLOCKING 0x0 ;  /* 0x0000000000007b1d */ /* 0x000fe20000010000 */
[C---:B------:R-:W-:Y:S02]  /*1cb0*/  IADD3 R217, R237.reuse, 0x7000, RZ ;  /* 0x00007000edd97810 */ /* 0x040fe40007ffe0ff */
[----:B------:R-:W-:-:S03]  /*1cc0*/  IADD3 R216, R237, 0x7800, RZ ;  /* 0x00007800edd87810 */ /* 0x000fc60007ffe0ff */
[----:B------:R-:W2:Y:S04]  /*1cd0*/  SHFL.IDX PT, R86, R29, RZ, 0x181f ;  /* 0x00181fff1d567589 */ /* 0x000ea800000e0000 */
[----:B------:R-:W4:Y:S04]  /*1ce0*/  SHFL.IDX PT, R78, R29, 0x1, 0x181f ;  /* 0x00381f001d4e7f89 */ /* 0x000f2800000e0000 */
[----:B------:R-:W1:Y:S04]  /*1cf0*/  SHFL.IDX PT, R34, R29, 0x2, 0x181f ;  /* 0x00581f001d227f89 */ /* 0x000e6800000e0000 */
[----:B------:R-:W3:Y:S04]  /*1d00*/  SHFL.IDX PT, R30, R26, RZ, 0x181f ;  /* 0x00181fff1a1e7589 */ /* 0x000ee800000e0000 */
[----:B------:R-:W-:Y:S01]  /*1d10*/  SHFL.IDX PT, R29, R29, 0x3, 0x181f ;  /* 0x00781f001d1d7f89 */ /* 0x000fe200000e0000 */
[----:B------:R-:W-:-:S04]  /*1d20*/  DEPBAR.LE SB0, 0x0 ;  /* 0x000080000000791a */ /* 0x000fc80000000000 */
[----:B------:R-:W-:Y:S01]  /*1d30*/  BAR.SYNC.DEFER_BLOCKING 0x0 ;  /* 0x0000000000007b1d */ /* 0x000fe20000010000 */
[----:B--2---:R-:W-:-:S05]  /*1d40*/  IADD3 R92, P2, R86, R40, RZ ;  /* 0x00000028565c7210 */ /* 0x004fca0007f5e0ff */
[----:B------:R-:W2:Y:S01]  /*1d50*/  SHFL.IDX PT, R28, R26, 0x1, 0x181f ;  /* 0x00381f001a1c7f89 */ /* 0x000ea200000e0000 */
[----:B----4-:R-:W-:-:S03]  /*1d60*/  IADD3 R84, P1, R40, R78, RZ ;  /* 0x0000004e28547210 */ /* 0x010fc60007f3e0ff */
[----:B------:R-:W4:Y:S01]  /*1d70*/  SHFL.IDX PT, R27, R26, 0x2, 0x181f ;  /* 0x00581f001a1b7f89 */ /* 0x000f2200000e0000 */
[----:B-1----:R-:W-:-:S03]  /*1d80*/  IADD3 R76, P5, R40, R34, RZ ;  /* 0x00000022284c7210 */ /* 0x002fc60007fbe0ff */
[----:B------:R-:W-:Y:S01]  /*1d90*/  SHFL.IDX PT, R26, R26, 0x3, 0x181f ;  /* 0x00781f001a1a7f89 */ /* 0x000fe200000e0000 */
[----:B---3--:R-:W-:-:S03]  /*1da0*/  IMAD.X R93, R30, 0x1, R41, P2 ;  /* 0x000000011e5d7824 */ /* 0x008fc600010e0629 */
[----:B------:R-:W1:Y:S04]  /*1db0*/  LDSM.16.M88.4 R60, [R238+0x8900] ;  /* 0x00890000ee3c783b */ /* 0x000e680000000200 */
[----:B------:R-:W-:Y:S01]  /*1dc0*/  LDSM.16.M88.4 R16, [R237+0x800] ;  /* 0x00080000ed10783b */ /* 0x000fe20000000200 */
[----:B--2---:R-:W-:-:S03]  /*1dd0*/  IMAD.X R85, R41, 0x1, R28, P1 ;  /* 0x0000000129557824 */ /* 0x004fc600008e061c */
[----:B------:R-:W2:Y:S01]  /*1de0*/  LDSM.16.M88.4 R20, [R238+0x8100] ;  /* 0x00810000ee14783b */ /* 0x000ea20000000200 */
[----:B----4-:R-:W-:-:S03]  /*1df0*/  IADD3.X R77, R41, R27, RZ, P5, !PT ;  /* 0x0000001b294d7210 */ /* 0x010fc60002ffe4ff */
[----:B------:R-:W3:Y:S04]  /*1e00*/  LDSM.16.M88.4 R44, [R238+0x9900] ;  /* 0x00990000ee2c783b */ /* 0x000ee80000000200 */
[----:B------:R-:W4:Y:S04]  /*1e10*/  LDSM.16.M88.4 R8, [R237] ;  /* 0x00000000ed08783b */ /* 0x000f280000000200 */
[----:B------:R-:W-:Y:S04]  /*1e20*/  LDSM.16.M88.4 R52, [R238+0x9100] ;  /* 0x00910000ee34783b */ /* 0x000fe80000000200 */
[----:B------:R-:W-:Y:S04]  /*1e30*/  LDSM.16.M88.4 R36, [R238+0xa100] ;  /* 0x00a10000ee24783b */ /* 0x000fe80000000200 */
[----:B------:R-:W-:Y:S04]  /*1e40*/  LDSM.16.M88.4 R88, [R238+0xa900] ;  /* 0x00a90000ee58783b */ /* 0x000fe80000000200 */
[----:B------:R-:W-:Y:S04]  /*1e50*/  LDSM.16.M88.4 R68, [R237+0x2800] ;  /* 0x00280000ed44783b */ /* 0x000fe80000000200 */
[----:B------:R-:W-:Y:S01]  /*1e60*/  LDSM.16.M88.4 R80, [R238+0xb100] ;  /* 0x00b10000ee50783b */ /* 0x000fe20000000200 */
[C---:B-1----:R-:W-:Y:S03]  /*1e70*/  HMMA.16816.F32 R64, R136.reuse, R60, RZ ;  /* 0x0000003c8840723c */ /* 0x042fe600000018ff */
[----:B------:R-:W-:Y:S04]  /*1e80*/  LDSM.16.M88.4 R72, [R238+0xb900] ;  /* 0x00b90000ee48783b */ /* 0x000fe80000000200 */
[----:B------:R-:W-:Y:S01]  /*1e90*/  LDSM.16.M88.4 R100, [R237+0x3800] ;  /* 0x00380000ed64783b */ /* 0x000fe20000000200 */
[C---:B------:R-:W-:Y:S08]  /*1ea0*/  HMMA.16816.F32 R60, R136.reuse, R62, RZ ;  /* 0x0000003e883c723c */ /* 0x040ff000000018ff */
[----:B--2---:R-:W-:Y:S08]  /*1eb0*/  HMMA.16816.F32 R12, R136, R20, RZ ;  /* 0x00000014880c723c */ /* 0x004ff000000018ff */
[C---:B------:R-:W-:Y:S08]  /*1ec0*/  HMMA.16816.F32 R64, R140.reuse, R16, R64 ;  /* 0x000000108c40723c */ /* 0x040ff00000001840 */
[----:B------:R-:W-:Y:S01]  /*1ed0*/  HMMA.16816.F32 R60, R140, R18, R60 ;  /* 0x000000128c3c723c */ /* 0x000fe2000000183c */
[----:B------:R-:W1:Y:S07]  /*1ee0*/  LDSM.16.M88.4 R16, [R237+0x1800] ;  /* 0x00180000ed10783b */ /* 0x000e6e0000000200 */
[C---:B------:R-:W-:Y:S08]  /*1ef0*/  HMMA.16816.F32 R20, R136.reuse, R22, RZ ;  /* 0x000000168814723c */ /* 0x040ff000000018ff */
[C---:B---3--:R-:W-:Y:S08]  /*1f00*/  HMMA.16816.F32 R48, R136.reuse, R44, RZ ;  /* 0x0000002c8830723c */ /* 0x048ff000000018ff */
[----:B------:R-:W-:Y:S08]  /*1f10*/  HMMA.16816.F32 R44, R136, R46, RZ ;  /* 0x0000002e882c723c */ /* 0x000ff000000018ff */
[C---:B----4-:R-:W-:Y:S08]  /*1f20*/  HMMA.16816.F32 R12, R140.reuse, R8, R12 ;  /* 0x000000088c0c723c */ /* 0x050ff0000000180c */
[C---:B------:R-:W-:Y:S01]  /*1f30*/  HMMA.16816.F32 R20, R140.reuse, R10, R20 ;  /* 0x0000000a8c14723c */ /* 0x040fe20000001814 */
[----:B------:R-:W2:Y:S07]  /*1f40*/  LDSM.16.M88.4 R8, [R237+0x1000] ;  /* 0x00100000ed08783b */ /* 0x000eae0000000200 */
[C---:B-1----:R-:W-:Y:S07]  /*1f50*/  HMMA.16816.F32 R48, R140.reuse, R16, R48 ;  /* 0x000000108c30723c */ /* 0x042fee0000001830 */
[----:B------:R-:W-:Y:S01]  /*1f60*/  IMAD.WIDE R16, R32, 0x2, RZ ;  /* 0x0000000220107825 */ /* 0x000fe200078e02ff */
[----:B------:R-:W-:Y:S04]  /*1f70*/  HMMA.16816.F32 R44, R140, R18, R44 ;  /* 0x000000128c2c723c */ /* 0x000fe8000000182c */
[----:B------:R-:W-:-:S02]  /*1f80*/  IADD3 R86, P1, R86, R16, RZ ;  /* 0x0000001056567210 */ /* 0x000fc40007f3e0ff */
[----:B------:R-:W-:Y:S02]  /*1f90*/  IADD3 R78, P5, R16, R78, RZ ;  /* 0x0000004e104e7210 */ /* 0x000fe40007fbe0ff */
[-C--:B------:R-:W-:Y:S01]  /*1fa0*/  IADD3 R18, P2, R40, R29.reuse, RZ ;  /* 0x0000001d28127210 */ /* 0x080fe20007f5e0ff */
[C---:B------:R-:W-:Y:S01]  /*1fb0*/  HMMA.16816.F32 R56, R136.reuse, R52, RZ ;  /* 0x000000348838723c */ /* 0x040fe200000018ff */
[----:B------:R-:W-:Y:S01]  /*1fc0*/  IMAD.X R87, R30, 0x1, R17, P1 ;  /* 0x000000011e577824 */ /* 0x000fe200008e0611 */
[----:B------:R-:W-:Y:S02]  /*1fd0*/  IADD3.X R79, R17, R28, RZ, P5, !PT ;  /* 0x0000001c114f7210 */ /* 0x000fe40002ffe4ff */
[----:B------:R-:W-:Y:S01]  /*1fe0*/  IMAD.X R19, R41, 0x1, R26, P2 ;  /* 0x0000000129137824 */ /* 0x000fe200010e061a */
[C---:B------:R-:W-:Y:S02]  /*1ff0*/  IADD3 R34, P2, R16.reuse, R34, RZ ;  /* 0x0000002210227210 */ /* 0x040fe40007f5e0ff */
[----:B------:R-:W-:Y:S01]  /*2000*/  IADD3 R16, P1, R16, R29, RZ ;  /* 0x0000001d10107210 */ /* 0x000fe20007f3e0ff */
[----:B------:R-:W-:Y:S01]  /*2010*/  HMMA.16816.F32 R52, R136, R54, RZ ;  /* 0x000000368834723c */ /* 0x000fe200000018ff */
[----:B------:R-:W-:Y:S01]  /*2020*/  ISETP.GE.AND P5, PT, R33, c[0x0][0x1d4], PT ;  /* 0x0000750021007a0c */ /* 0x000fe20003fa6270 */
[----:B------:R-:W-:Y:S01]  /*2030*/  IMAD.X R35, R17, 0x1, R27, P2 ;  /* 0x0000000111237824 */ /* 0x000fe200010e061b */
[----:B------:R-:W-:-:S02]  /*2040*/  ISETP.GE.AND P2, PT, R24, c[0x0][0x1d4], PT ;  /* 0x0000750018007a0c */ /* 0x000fc40003f46270 */
[----:B------:R-:W-:Y:S02]  /*2050*/  IADD3.X R17, R17, R26, RZ, P1, !PT ;  /* 0x0000001a11117210 */ /* 0x000fe40000ffe4ff */
[C---:B------:R-:W-:Y:S01]  /*2060*/  ISETP.LT.OR P1, PT, R7.reuse, 0x1, P5 ;  /* 0x000000010700780c */ /* 0x040fe20002f21670 */
[----:B------:R-:W-:Y:S01]  /*2070*/  LDSM.16.M88.4 R24, [R237+0x3000] ;  /* 0x00300000ed18783b */ /* 0x000fe20000000200 */
[C---:B------:R-:W-:Y:S01]  /*2080*/  ISETP.LT.OR P6, PT, R7.reuse, 0x1, P2 ;  /* 0x000000010700780c */ /* 0x040fe200017c1670 */
[----:B------:R-:W-:Y:S08]  /*2090*/  HMMA.16816.F32 R40, R136, R36, RZ ;  /* 0x000000248828723c */ /* 0x000ff000000018ff */
[C---:B--2---:R-:W-:Y:S08]  /*20a0*/  HMMA.16816.F32 R56, R140.reuse, R8, R56 ;  /* 0x000000088c38723c */ /* 0x044ff00000001838 */
[----:B------:R-:W-:Y:S01]  /*20b0*/  HMMA.16816.F32 R52, R140, R10, R52 ;  /* 0x0000000a8c34723c */ /* 0x000fe20000001834 */
[----:B------:R-:W1:Y:S04]  /*20c0*/  LDSM.16.M88.4 R8, [R237+0x2000] ;  /* 0x00200000ed08783b */ /* 0x000e680000000200 */
[----:B------:R-:W-:Y:S01]  /*20d0*/  @!PT LDS RZ, [RZ] ;  /* 0x00000000fffff984 */ /* 0x000fe20000000800 */
[----:B------:R-:W-:Y:S01]  /*20e0*/  @!PT LDS RZ, [RZ] ;  /* 0x00000000fffff984 */ /* 0x000fe20000000800 */
[----:B------:R-:W-:Y:S01]  /*20f0*/  @!PT LDS RZ, [RZ] ;  /* 0x00000000fffff984 */ /* 0x000fe20000000800 */
[----:B------:R2:W-:Y:S01]  /*2100*/  LDGSTS.E.BYPASS.LTC128B.128 [R241+0x100], [R92.64], !P1 ;  /* 0x001000005cf17fae */ /* 0x0005e2000c901d4c */
[----:B------:R-:W-:-:S02]  /*2110*/  ISETP.LT.OR P1, PT, R7, 0x21, P5 ;  /* 0x000000210700780c */ /* 0x000fc40002f21670 */
[----:B------:R-:W-:Y:S01]  /*2120*/  HMMA.16816.F32 R36, R136, R38, RZ ;  /* 0x000000268824723c */ /* 0x000fe200000018ff */
[----:B------:R3:W-:Y:S01]  /*2130*/  LDGSTS.E.BYPASS.LTC128B.128 [R241+0x4100], [R86.64], !P6 ;  /* 0x0410000056f17fae */ /* 0x0007e2000f101d4c */
[----:B------:R-:W-:-:S06]  /*2140*/  ISETP.LT.OR P6, PT, R7, 0x21, P2 ;  /* 0x000000210700780c */ /* 0x000fcc00017c1670 */
[C---:B------:R-:W-:Y:S03]  /*2150*/  HMMA.16816.F32 R28, R136.reuse, R88, RZ ;  /* 0x00000058881c723c */ /* 0x040fe600000018ff */
[----:B------:R3:W-:Y:S01]  /*2160*/  LDGSTS.E.BYPASS.LTC128B.128 [R241+0x1100], [R84.64], !P1 ;  /* 0x0110000054f17fae */ /* 0x0007e2000c901d4c */
[C---:B------:R-:W-:Y:S02]  /*2170*/  ISETP.LT.OR P1, PT, R7.reuse, 0x41, P5 ;  /* 0x000000410700780c */ /* 0x040fe40002f21670 */
[C---:B------:R-:W-:Y:S01]  /*2180*/  ISETP.LT.OR P5, PT, R7.reuse, 0x61, P5 ;  /* 0x000000610700780c */ /* 0x040fe20002fa1670 */
[----:B------:R4:W-:Y:S01]  /*2190*/  LDGSTS.E.BYPASS.LTC128B.128 [R241+0x5100], [R78.64], !P6 ;  /* 0x051000004ef17fae */ /* 0x0009e2000f101d4c */
[C---:B------:R-:W-:Y:S01]  /*21a0*/  ISETP.LT.OR P6, PT, R7.reuse, 0x41, P2 ;  /* 0x000000410700780c */ /* 0x040fe200017c1670 */
[----:B------:R-:W-:Y:S01]  /*21b0*/  HMMA.16816.F32 R88, R136, R90, RZ ;  /* 0x0000005a8858723c */ /* 0x000fe200000018ff */
[----:B------:R-:W-:-:S07]  /*21c0*/  ISETP.LT.OR P2, PT, R7, 0x61, P2 ;  /* 0x000000610700780c */ /* 0x000fce0001741670 */
[----:B------:R4:W-:Y:S01]  /*21d0*/  LDGSTS.E.BYPASS.LTC128B.128 [R241+0x2100], [R76.64], !P1 ;  /* 0x021000004cf17fae */ /* 0x0009e2000c901d4c */
[----:B------:R-:W-:-:S03]  /*21e0*/  PLOP3.LUT P1, PT, PT, PT, UP0, 0x40, 0x0 ;  /* 0x000000000000781c */ /* 0x000fc60003f2e808 */
[----:B------:R1:W-:Y:S01]  /*21f0*/  LDGSTS.E.BYPASS.LTC128B.128 [R241+0x6100], [R34.64], !P6 ;  /* 0x0610000022f17fae */ /* 0x0003e2000f101d4c */
[----:B------:R-:W-:Y:S02]  /*2200*/  ISETP.GT.AND P6, PT, R242, 0x7f, PT ;  /* 0x0000007ff200780c */ /* 0x000fe40003fc4270 */
[----:B------:R-:W-:Y:S01]  /*2210*/  HMMA.16816.F32 R28, R140, R68, R28 ;  /* 0x000000448c1c723c */ /* 0x000fe2000000181c */
[----:B------:R4:W-:Y:S04]  /*2220*/  LDGSTS.E.BYPASS.LTC128B.128 [R241+0x3100], [R18.64], !P5 ;  /* 0x0310000012f17fae */ /* 0x0009e8000e901d4c */
[----:B------:R4:W-:Y:S03]  /*2230*/  LDGSTS.E.BYPASS.LTC128B.128 [R241+0x7100], [R16.64], !P2 ;  /* 0x0710000010f17fae */ /* 0x0009e6000d101d4c */
[C---:B---3--:R-:W-:Y:S01]  /*2240*/  HMMA.16816.F32 R84, R136.reuse, R80, RZ ;  /* 0x000000508854723c */ /* 0x048fe200000018ff */
[----:B------:R-:W3:Y:S04]  /*2250*/  LDSM.16.M88.4 R96, [R235+0x8100] ;  /* 0x00810000eb60783b */ /* 0x000ee80000000200 */
[----:B--2---:R-:W-:Y:S03]  /*2260*/  LDSM.16.M88.4 R92, [R235+0x9900] ;  /* 0x00990000eb5c783b */ /* 0x004fe60000000200 */
[----:B------:R-:W-:Y:S01]  /*2270*/  HMMA.16816.F32 R80, R136, R82, RZ ;  /* 0x000000528850723c */ /* 0x000fe200000018ff */
[----:B------:R-:W-:Y:S04]  /*2280*/  LDSM.16.M88.4 R104, [R237+0x4000] ;  /* 0x00400000ed68783b */ /* 0x000fe80000000200 */
[----:B------:R-:W0:Y:S03]  /*2290*/  LDGDEPBAR ;  /* 0x00000000000079af */ /* 0x000e260000000000 */
[----:B-1----:R-:W-:Y:S01]  /*22a0*/  HMMA.16816.F32 R40, R140, R8, R40 ;  /* 0x000000088c28723c */ /* 0x002fe20000001828 */
[----:B------:R-:W-:-:S02]  /*22b0*/  SHF.R.S32.HI R35, RZ, 0x1f, R33 ;  /* 0x0000001fff237819 */ /* 0x000fc40000011421 */
[----:B------:R-:W-:Y:S01]  /*22c0*/  SHF.R.S32.HI R34, RZ, 0x1f, R32 ;  /* 0x0000001fff227819 */ /* 0x000fe20000011420 */
[----:B----4-:R-:W1:Y:S04]  /*22d0*/  LDSM.16.M88.4 R16, [R235+0x8900] ;  /* 0x00890000eb10783b */ /* 0x010e680000000200 */
[C---:B------:R-:W-:Y:S01]  /*22e0*/  HMMA.16816.F32 R36, R140.reuse, R10, R36 ;  /* 0x0000000a8c24723c */ /* 0x040fe20000001824 */
[----:B------:R-:W2:Y:S07]  /*22f0*/  LDSM.16.M88.4 R8, [R235+0x9100] ;  /* 0x00910000eb08783b */ /* 0x000eae0000000200 */
[C---:B------:R-:W-:Y:S08]  /*2300*/  HMMA.16816.F32 R84, R140.reuse, R24, R84 ;  /* 0x000000188c54723c */ /* 0x040ff00000001854 */
[C---:B------:R-:W-:Y:S01]  /*2310*/  HMMA.16816.F32 R80, R140.reuse, R26, R80 ;  /* 0x0000001a8c50723c */ /* 0x040fe20000001850 */
[----:B------:R-:W4:Y:S07]  /*2320*/  LDSM.16.M88.4 R24, [R235+0xa900] ;  /* 0x00a90000eb18783b */ /* 0x000f2e0000000200 */
[----:B------:R-:W-:Y:S01]  /*2330*/  HMMA.16816.F32 R88, R140, R70, R88 ;  /* 0x000000468c58723c */ /* 0x000fe20000001858 */
[----:B------:R-:W-:Y:S07]  /*2340*/  LDSM.16.M88.4 R68, [R235+0xa100] ;  /* 0x00a10000eb44783b */ /* 0x000fee0000000200 */
[C---:B---3--:R-:W-:Y:S08]  /*2350*/  HMMA.16816.F32 R12, R172.reuse, R96, R12 ;  /* 0x00000060ac0c723c */ /* 0x048ff0000000180c */
[C---:B-1----:R-:W-:Y:S08]  /*2360*/  HMMA.16816.F32 R64, R172.reuse, R16, R64 ;  /* 0x00000010ac40723c */ /* 0x042ff00000001840 */
[C---:B------:R-:W-:Y:S01]  /*2370*/  HMMA.16816.F32 R60, R172.reuse, R18, R60 ;  /* 0x00000012ac3c723c */ /* 0x040fe2000000183c */
[----:B------:R-:W1:Y:S07]  /*2380*/  LDSM.16.M88.4 R16, [R235+0xb100] ;  /* 0x00b10000eb10783b */ /* 0x000e6e0000000200 */
[----:B------:R-:W-:Y:S01]  /*2390*/  HMMA.16816.F32 R20, R172, R98, R20 ;  /* 0x00000062ac14723c */ /* 0x000fe20000001814 */
[----:B------:R-:W3:Y:S07]  /*23a0*/  LDSM.16.M88.4 R96, [R224] ;  /* 0x00000000e060783b */ /* 0x000eee0000000200 */
[C---:B------:R-:W-:Y:S08]  /*23b0*/  HMMA.16816.F32 R76, R136.reuse, R72, RZ ;  /* 0x00000048884c723c */ /* 0x040ff000000018ff */
[----:B------:R-:W-:Y:S08]  /*23c0*/  HMMA.16816.F32 R72, R136, R74, RZ ;  /* 0x0000004a8848723c */ /* 0x000ff000000018ff */
[C---:B--2---:R-:W-:Y:S08]  /*23d0*/  HMMA.16816.F32 R56, R172.reuse, R8, R56 ;  /* 0x00000008ac38723c */ /* 0x044ff00000001838 */
[C---:B------:R-:W-:Y:S01]  /*23e0*/  HMMA.16816.F32 R52, R172.reuse, R10, R52 ;  /* 0x0000000aac34723c */ /* 0x040fe20000001834 */
[----:B------:R-:W2:Y:S07]  /*23f0*/  LDSM.16.M88.4 R8, [R235+0xb900] ;  /* 0x00b90000eb08783b */ /* 0x000eae0000000200 */
[C---:B----4-:R-:W-:Y:S08]  /*2400*/  HMMA.16816.F32 R28, R172.reuse, R24, R28 ;  /* 0x00000018ac1c723c */ /* 0x050ff0000000181c */
[----:B------:R-:W-:Y:S01]  /*2410*/  HMMA.16816.F32 R88, R172, R26, R88 ;  /* 0x0000001aac58723c */ /* 0x000fe20000001858 */
[----:B------:R-:W4:Y:S07]  /*2420*/  LDSM.16.M88.4 R24, [R238+0xc100] ;  /* 0x00c10000ee18783b */ /* 0x000f2e0000000200 */
[C---:B------:R-:W-:Y:S08]  /*2430*/  HMMA.16816.F32 R76, R140.reuse, R100, R76 ;  /* 0x000000648c4c723c */ /* 0x040ff0000000184c */
[----:B------:R-:W-:Y:S01]  /*2440*/  HMMA.16816.F32 R72, R140, R102, R72 ;  /* 0x000000668c48723c */ /* 0x000fe20000001848 */
[----:B------:R-:W-:Y:S07]  /*2450*/  LDSM.16.M88.4 R100, [R224+0x2800] ;  /* 0x00280000e064783b */ /* 0x000fee0000000200 */
[C---:B-1----:R-:W-:Y:S08]  /*2460*/  HMMA.16816.F32 R84, R172.reuse, R16, R84 ;  /* 0x00000010ac54723c */ /* 0x042ff00000001854 */
[C---:B------:R-:W-:Y:S01]  /*2470*/  HMMA.16816.F32 R80, R172.reuse, R18, R80 ;  /* 0x00000012ac50723c */ /* 0x040fe20000001850 */
[----:B------:R-:W1:Y:S07]  /*2480*/  LDSM.16.M88.4 R16, [R224+0x1800] ;  /* 0x00180000e010783b */ /* 0x000e6e0000000200 */
[C---:B------:R-:W-:Y:S08]  /*2490*/  HMMA.16816.F32 R40, R172.reuse, R68, R40 ;  /* 0x00000044ac28723c */ /* 0x040ff00000001828 */
[----:B------:R-:W-:Y:S01]  /*24a0*/  HMMA.16816.F32 R36, R172, R70, R36 ;  /* 0x00000046ac24723c */ /* 0x000fe20000001824 */
[----:B------:R-:W1:Y:S07]  /*24b0*/  LDSM.16.M88.4 R68, [R224+0x1000] ;  /* 0x00100000e044783b */ /* 0x000e6e0000000200 */
[----:B---3--:R-:W-:Y:S08]  /*24c0*/  HMMA.16816.F32 R12, R184, R96, R12 ;  /* 0x00000060b80c723c */ /* 0x008ff0000000180c */
[C---:B------:R-:W-:Y:S08]  /*24d0*/  HMMA.16816.F32 R48, R172.reuse, R92, R48 ;  /* 0x0000005cac30723c */ /* 0x040ff00000001830 */
[C---:B------:R-:W-:Y:S01]  /*24e0*/  HMMA.16816.F32 R44, R172.reuse, R94, R44 ;  /* 0x0000005eac2c723c */ /* 0x040fe2000000182c */
[----:B------:R-:W3:Y:S07]  /*24f0*/  LDSM.16.M88.4 R92, [R224+0x800] ;  /* 0x00080000e05c783b */ /* 0x000eee0000000200 */
[C---:B--2---:R-:W-:Y:S08]  /*2500*/  HMMA.16816.F32 R76, R172.reuse, R8, R76 ;  /* 0x00000008ac4c723c */ /* 0x044ff0000000184c */
[----:B------:R-:W-:Y:S01]  /*2510*/  HMMA.16816.F32 R72, R172, R10, R72 ;  /* 0x0000000aac48723c */ /* 0x000fe20000001848 */
[----:B------:R-:W2:Y:S07]  /*2520*/  LDSM.16.M88.4 R8, [R224+0x2000] ;  /* 0x00200000e008783b */ /* 0x000eae0000000200 */
[----:B----4-:R-:W-:Y:S08]  /*2530*/  HMMA.16816.F32 R12, R188, R24, R12 ;  /* 0x00000018bc0c723c */ /* 0x010ff0000000180c */
[C---:B-1----:R-:W-:Y:S08]  /*2540*/  HMMA.16816.F32 R48, R184.reuse, R16, R48 ;  /* 0x00000010b830723c */ /* 0x042ff00000001830 */
[C---:B------:R-:W-:Y:S01]  /*2550*/  HMMA.16816.F32 R44, R184.reuse, R18, R44 ;  /* 0x00000012b82c723c */ /* 0x040fe2000000182c */
[----:B------:R-:W1:Y:S07]  /*2560*/  LDSM.16.M88.4 R16, [R235+0xc100] ;  /* 0x00c10000eb10783b */ /* 0x000e6e0000000200 */
[C---:B------:R-:W-:Y:S01]  /*2570*/  HMMA.16816.F32 R20, R184.reuse, R98, R20 ;  /* 0x00000062b814723c */ /* 0x040fe20000001814 */
[----:B------:R-:W-:Y:S07]  /*2580*/  LDSM.16.M88.4 R96, [R224+0x3000] ;  /* 0x00300000e060783b */ /* 0x000fee0000000200 */
[C---:B------:R-:W-:Y:S08]  /*2590*/  HMMA.16816.F32 R56, R184.reuse, R68, R56 ;  /* 0x00000044b838723c */ /* 0x040ff00000001838 */
[----:B------:R-:W-:Y:S01]  /*25a0*/  HMMA.16816.F32 R52, R184, R70, R52 ;  /* 0x00000046b834723c */ /* 0x000fe20000001834 */
[----:B------:R-:W4:Y:S07]  /*25b0*/  LDSM.16.M88.4 R68, [R238+0xc900] ;  /* 0x00c90000ee44783b */ /* 0x000f2e0000000200 */
[----:B------:R-:W-:Y:S08]  /*25c0*/  HMMA.16816.F32 R12, R192, R104, R12 ;  /* 0x00000068c00c723c */ /* 0x000ff0000000180c */
[C---:B---3--:R-:W-:Y:S08]  /*25d0*/  HMMA.16816.F32 R64, R184.reuse, R92, R64 ;  /* 0x0000005cb840723c */ /* 0x048ff00000001840 */
[C---:B--2---:R-:W-:Y:S08]  /*25e0*/  HMMA.16816.F32 R40, R184.reuse, R8, R40 ;  /* 0x00000008b828723c */ /* 0x044ff00000001828 */
[----:B------:R-:W-:Y:S01]  /*25f0*/  HMMA.16816.F32 R36, R184, R10, R36 ;  /* 0x0000000ab824723c */ /* 0x000fe20000001824 */
[----:B------:R-:W2:Y:S07]  /*2600*/  LDSM.16.M88.4 R8, [R224+0x4000] ;  /* 0x00400000e008783b */ /* 0x000eae0000000200 */
[----:B------:R-:W-:Y:S01]  /*2610*/  HMMA.16816.F32 R20, R188, R26, R20 ;  /* 0x0000001abc14723c */ /* 0x000fe20000001814 */
[----:B------:R-:W3:Y:S07]  /*2620*/  LDSM.16.M88.4 R24, [R237+0x4800] ;  /* 0x00480000ed18783b */ /* 0x000eee0000000200 */
[----:B------:R-:W-:Y:S01]  /*2630*/  HMMA.16816.F32 R60, R184, R94, R60 ;  /* 0x0000005eb83c723c */ /* 0x000fe2000000183c */
[----:B------:R-:W2:Y:S07]  /*2640*/  LDSM.16.M88.4 R92, [R224+0x3800] ;  /* 0x00380000e05c783b */ /* 0x000eae0000000200 */
[----:B-1----:R-:W-:Y:S08]  /*2650*/  HMMA.16816.F32 R12, R196, R16, R12 ;  /* 0x00000010c40c723c */ /* 0x002ff0000000180c */
[----:B----4-:R-:W-:Y:S08]  /*2660*/  HMMA.16816.F32 R64, R188, R68, R64 ;  /* 0x00000044bc40723c */ /* 0x010ff00000001840 */
[----:B------:R-:W-:Y:S08]  /*2670*/  HMMA.16816.F32 R20, R192, R106, R20 ;  /* 0x0000006ac014723c */ /* 0x000ff00000001814 */
[C---:B------:R-:W-:Y:S01]  /*2680*/  HMMA.16816.F32 R104, R184.reuse, R96, R84 ;  /* 0x00000060b868723c */ /* 0x040fe20000001854 */
[----:B------:R-:W1:Y:S07]  /*2690*/  LDSM.16.M88.4 R84, [R235+0xc900] ;  /* 0x00c90000eb54783b */ /* 0x000e6e0000000200 */
[C---:B------:R-:W-:Y:S08]  /*26a0*/  HMMA.16816.F32 R28, R184.reuse, R100, R28 ;  /* 0x00000064b81c723c */ /* 0x040ff0000000181c */
[----:B------:R-:W-:Y:S01]  /*26b0*/  HMMA.16816.F32 R88, R184, R102, R88 ;  /* 0x00000066b858723c */ /* 0x000fe20000001858 */
[----:B------:R-:W4:Y:S07]  /*26c0*/  LDSM.16.M88.4 R100, [R238+0xd100] ;  /* 0x00d10000ee64783b */ /* 0x000f2e0000000200 */
[----:B--2---:R-:W-:Y:S08]  /*26d0*/  HMMA.16816.F32 R12, R212, R8, R12 ;  /* 0x00000008d40c723c */ /* 0x004ff0000000180c */
[----:B---3--:R-:W-:Y:S08]  /*26e0*/  HMMA.16816.F32 R64, R192, R24, R64 ;  /* 0x00000018c040723c */ /* 0x008ff00000001840 */
[C---:B------:R-:W-:Y:S08]  /*26f0*/  HMMA.16816.F32 R76, R184.reuse, R92, R76 ;  /* 0x0000005cb84c723c */ /* 0x040ff0000000184c */
[----:B------:R-:W-:Y:S01]  /*2700*/  HMMA.16816.F32 R72, R184, R94, R72 ;  /* 0x0000005eb848723c */ /* 0x000fe20000001848 */
[----:B------:R-:W2:Y:S01]  /*2710*/  LDSM.16.M88.4 R92, [R238+0xd900] ;  /* 0x00d90000ee5c783b */ /* 0x000ea20000000200 */
[----:B------:R-:W-:-:S02]  /*2720*/  FMUL.FTZ R14, R14, c[0x0][0x320] ;  /* 0x0000c8000e0e7a20 */ /* 0x000fc40000410000 */
[----:B------:R-:W-:Y:S02]  /*2730*/  FMUL.FTZ R3, R12, c[0x0][0x320] ;  /* 0x0000c8000c037a20 */ /* 0x000fe40000410000 */
[----:B------:R-:W-:Y:S02]  /*2740*/  FMUL.FTZ R7, R13, c[0x0][0x320] ;  /* 0x0000c8000d077a20 */ /* 0x000fe40000410000 */
[C---:B------:R-:W-:Y:S01]  /*2750*/  HMMA.16816.F32 R20, R196.reuse, R18, R20 ;  /* 0x00000012c414723c */ /* 0x040fe20000001814 */
[----:B------:R-:W3:Y:S01]  /*2760*/  LDSM.16.M88.4 R16, [R237+0x5000] ;  /* 0x00500000ed10783b */ /* 0x000ee20000000200 */
[----:B------:R-:W2:Y:S06]  /*2770*/  MUFU.TANH R3, R3 ;  /* 0x0000000300037308 */ /* 0x000eac0000002400 */
[----:B-1----:R-:W-:Y:S02]  /*2780*/  HMMA.16816.F32 R64, R196, R84, R64 ;  /* 0x00000054c440723c */ /* 0x002fe40000001840 */
[----:B------:R1:W1:Y:S05]  /*2790*/  MUFU.TANH R84, R14 ;  /* 0x0000000e00547308 */ /* 0x00026a0000002400 */
[----:B------:R-:W-:Y:S01]  /*27a0*/  FMUL.FTZ R85, R15, c[0x0][0x320] ;  /* 0x0000c8000f557a20 */ /* 0x000fe20000410000 */
[C---:B----4-:R-:W-:Y:S02]  /*27b0*/  HMMA.16816.F32 R56, R188.reuse, R100, R56 ;  /* 0x00000064bc38723c */ /* 0x050fe40000001838 */
[----:B------:R-:W4:Y:S06]  /*27c0*/  MUFU.TANH R7, R7 ;  /* 0x0000000700077308 */ /* 0x000f2c0000002400 */
[----:B------:R-:W-:Y:S01]  /*27d0*/  HMMA.16816.F32 R52, R188, R102, R52 ;  /* 0x00000066bc34723c */ /* 0x000fe20000001834 */
[----:B-1----:R-:W1:Y:S01]  /*27e0*/  LDSM.16.M88.4 R12, [R237+0x5800] ;  /* 0x00580000ed0c783b */ /* 0x002e620000000200 */
[----:B------:R-:W1:Y:S06]  /*27f0*/  MUFU.TANH R85, R85 ;  /* 0x0000005500557308 */ /* 0x000e6c0000002400 */
[----:B------:R-:W-:Y:S01]  /*2800*/  HMMA.16816.F32 R20, R212, R10, R20 ;  /* 0x0000000ad414723c */ /* 0x000fe20000001814 */
[----:B------:R-:W1:Y:S07]  /*2810*/  LDSM.16.M88.4 R8, [R235+0xd100] ;  /* 0x00d10000eb08783b */ /* 0x000e6e0000000200 */
[C---:B--2---:R-:W-:Y:S08]  /*2820*/  HMMA.16816.F32 R48, R188.reuse, R92, R48 ;  /* 0x0000005cbc30723c */ /* 0x044ff00000001830 */
[C---:B------:R-:W-:Y:S08]  /*2830*/  HMMA.16816.F32 R44, R188.reuse, R94, R44 ;  /* 0x0000005ebc2c723c */ /* 0x040ff0000000182c */
[----:B------:R-:W-:Y:S01]  /*2840*/  HMMA.16816.F32 R60, R188, R70, R60 ;  /* 0x00000046bc3c723c */ /* 0x000fe2000000183c */
[----:B------:R-:W-:Y:S01]  /*2850*/  LDSM.16.M88.4 R68, [R224+0x4800] ;  /* 0x00480000e044783b */ /* 0x000fe20000000200 */
[----:B------:R-:W-:-:S02]  /*2860*/  FMUL.FTZ R20, R20, c[0x0][0x320] ;  /* 0x0000c80014147a20 */ /* 0x000fc40000410000 */
[----:B------:R-:W-:Y:S02]  /*2870*/  FMUL.FTZ R21, R21, c[0x0][0x320] ;  /* 0x0000c80015157a20 */ /* 0x000fe40000410000 */
[----:B------:R-:W-:Y:S02]  /*2880*/  FMUL.FTZ R22, R22, c[0x0][0x320] ;  /* 0x0000c80016167a20 */ /* 0x000fe40000410000 */
[----:B---3--:R-:W-:Y:S01]  /*2890*/  HMMA.16816.F32 R56, R192, R16, R56 ;  /* 0x00000010c038723c */ /* 0x008fe20000001838 */
[----:B------:R-:W-:-:S07]  /*28a0*/  FMUL.FTZ R23, R23, c[0x0][0x320] ;  /* 0x0000c80017177a20 */ /* 0x000fce0000410000 */
[C---:B------:R-:W-:Y:S01]  /*28b0*/  HMMA.16816.F32 R52, R192.reuse, R18, R52 ;  /* 0x00000012c034723c */ /* 0x040fe20000001834 */
[----:B------:R-:W2:Y:S07]  /*28c0*/  LDSM.16.M88.4 R16, [R238+0xe100] ;  /* 0x00e10000ee10783b */ /* 0x000eae0000000200 */
[C---:B-1----:R-:W-:Y:S08]  /*28d0*/  HMMA.16816.F32 R48, R192.reuse, R12, R48 ;  /* 0x0000000cc030723c */ /* 0x042ff00000001830 */
[C---:B------:R-:W-:Y:S01]  /*28e0*/  HMMA.16816.F32 R44, R192.reuse, R14, R44 ;  /* 0x0000000ec02c723c */ /* 0x040fe2000000182c */
[----:B------:R-:W1:Y:S07]  /*28f0*/  LDSM.16.M88.4 R12, [R238+0xe900] ;  /* 0x00e90000ee0c783b */ /* 0x000e6e0000000200 */
[----:B------:R-:W-:Y:S01]  /*2900*/  HMMA.16816.F32 R60, R192, R26, R60 ;  /* 0x0000001ac03c723c */ /* 0x000fe2000000183c */
[----:B------:R-:W3:Y:S07]  /*2910*/  LDSM.16.M88.4 R24, [R224+0x5000] ;  /* 0x00500000e018783b */ /* 0x000eee0000000200 */
[C---:B------:R-:W-:Y:S08]  /*2920*/  HMMA.16816.F32 R56, R196.reuse, R8, R56 ;  /* 0x00000008c438723c */ /* 0x040ff00000001838 */
[----:B------:R-:W-:Y:S01]  /*2930*/  HMMA.16816.F32 R52, R196, R10, R52 ;  /* 0x0000000ac434723c */ /* 0x000fe20000001834 */
[----:B------:R-:W3:Y:S07]  /*2940*/  LDSM.16.M88.4 R8, [R237+0x6000] ;  /* 0x00600000ed08783b */ /* 0x000eee0000000200 */
[C---:B--2---:R-:W-:Y:S08]  /*2950*/  HMMA.16816.F32 R40, R188.reuse, R16, R40 ;  /* 0x00000010bc28723c */ /* 0x044ff00000001828 */
[----:B------:R-:W-:Y:S01]  /*2960*/  HMMA.16816.F32 R36, R188, R18, R36 ;  /* 0x00000012bc24723c */ /* 0x000fe20000001824 */
[----:B------:R-:W2:Y:S07]  /*2970*/  LDSM.16.M88.4 R16, [R237+0x6800] ;  /* 0x00680000ed10783b */ /* 0x000eae0000000200 */
[----:B------:R-:W-:Y:S01]  /*2980*/  HMMA.16816.F32 R60, R196, R86, R60 ;  /* 0x00000056c43c723c */ /* 0x000fe2000000183c */
[----:B------:R-:W2:Y:S07]  /*2990*/  MUFU.TANH R86, R22 ;  /* 0x0000001600567308 */ /* 0x000eae0000002400 */
[----:B------:R-:W-:Y:S01]  /*29a0*/  HMMA.16816.F32 R64, R212, R68, R64 ;  /* 0x00000044d440723c */ /* 0x000fe20000001840 */
[----:B------:R-:W2:Y:S07]  /*29b0*/  MUFU.TANH R68, R20 ;  /* 0x0000001400447308 */ /* 0x000eae0000002400 */
[C---:B-1----:R-:W-:Y:S01]  /*29c0*/  HMMA.16816.F32 R28, R188.reuse, R12, R28 ;  /* 0x0000000cbc1c723c */ /* 0x042fe2000000181c */
[----:B------:R-:W1:Y:S07]  /*29d0*/  MUFU.TANH R69, R21 ;  /* 0x0000001500457308 */ /* 0x000e6e0000002400 */
[----:B------:R-:W-:Y:S01]  /*29e0*/  HMMA.16816.F32 R88, R188, R14, R88 ;  /* 0x0000000ebc58723c */ /* 0x000fe20000001858 */
[----:B------:R1:W1:Y:S01]  /*29f0*/  MUFU.TANH R87, R23 ;  /* 0x0000001700577308 */ /* 0x0002620000002400 */
[----:B------:R-:W-:Y:S06]  /*2a00*/  LDSM.16.M88.4 R12, [R237+0x7000] ;  /* 0x00700000ed0c783b */ /* 0x000fec0000000200 */
[----:B---3--:R-:W-:Y:S01]  /*2a10*/  HMMA.16816.F32 R56, R212, R24, R56 ;  /* 0x00000018d438723c */ /* 0x008fe20000001838 */
[----:B------:R-:W-:-:S02]  /*2a20*/  FMUL.FTZ R64, R64, c[0x0][0x320] ;  /* 0x0000c80040407a20 */ /* 0x000fc40000410000 */
[----:B------:R-:W-:Y:S02]  /*2a30*/  FMUL.FTZ R65, R65, c[0x0][0x320] ;  /* 0x0000c80041417a20 */ /* 0x000fe40000410000 */
[----:B------:R-:W-:Y:S02]  /*2a40*/  FMUL.FTZ R66, R66, c[0x0][0x320] ;  /* 0x0000c80042427a20 */ /* 0x000fe40000410000 */
[----:B------:R-:W-:Y:S01]  /*2a50*/  FMUL.FTZ R67, R67, c[0x0][0x320] ;  /* 0x0000c80043437a20 */ /* 0x000fe20000410000 */
[----:B------:R-:W-:Y:S01]  /*2a60*/  HMMA.16816.F32 R52, R212, R26, R52 ;  /* 0x0000001ad434723c */ /* 0x000fe20000001834 */
[----:B-1----:R-:W1:Y:S01]  /*2a70*/  LDSM.16.M88.4 R20, [R235+0xd900] ;  /* 0x00d90000eb14783b */ /* 0x002e620000000200 */
[----:B------:R-:W3:Y:S03]  /*2a80*/  MUFU.TANH R92, R66 ;  /* 0x00000042005c7308 */ /* 0x000ee60000002400 */
[----:B------:R-:W1:Y:S03]  /*2a90*/  LDSM.16.M88.4 R24, [R235+0xe100] ;  /* 0x00e10000eb18783b */ /* 0x000e660000000200 */
[C---:B------:R-:W-:Y:S02]  /*2aa0*/  HMMA.16816.F32 R40, R192.reuse, R8, R40 ;  /* 0x00000008c028723c */ /* 0x040fe40000001828 */
[----:B------:R-:W1:Y:S06]  /*2ab0*/  MUFU.TANH R93, R67 ;  /* 0x00000043005d7308 */ /* 0x000e6c0000002400 */
[----:B------:R-:W-:Y:S01]  /*2ac0*/  HMMA.16816.F32 R36, R192, R10, R36 ;  /* 0x0000000ac024723c */ /* 0x000fe20000001824 */
[----:B------:R-:W3:Y:S01]  /*2ad0*/  LDSM.16.M88.4 R8, [R238+0xf100] ;  /* 0x00f10000ee08783b */ /* 0x000ee20000000200 */
[----:B------:R-:W-:-:S02]  /*2ae0*/  FMUL.FTZ R56, R56, c[0x0][0x320] ;  /* 0x0000c80038387a20 */ /* 0x000fc40000410000 */
[----:B------:R-:W-:Y:S02]  /*2af0*/  FMUL.FTZ R57, R57, c[0x0][0x320] ;  /* 0x0000c80039397a20 */ /* 0x000fe40000410000 */
[----:B------:R-:W-:Y:S02]  /*2b00*/  FMUL.FTZ R58, R58, c[0x0][0x320] ;  /* 0x0000c8003a3a7a20 */ /* 0x000fe40000410000 */
[----:B------:R-:W-:Y:S01]  /*2b10*/  HMMA.16816.F32 R80, R184, R98, R80 ;  /* 0x00000062b850723c */ /* 0x000fe20000001850 */
[----:B------:R-:W-:Y:S01]  /*2b20*/  FMUL.FTZ R52, R52, c[0x0][0x320] ;  /* 0x0000c80034347a20 */ /* 0x000fe20000410000 */
[----:B------:R-:W1:Y:S01]  /*2b30*/  MUFU.TANH R56, R56 ;  /* 0x0000003800387308 */ /* 0x000e620000002400 */
[----:B------:R-:W-:Y:S02]  /*2b40*/  FMUL.FTZ R53, R53, c[0x0][0x320] ;  /* 0x0000c80035357a20 */ /* 0x000fe40000410000 */
[----:B------:R-:W-:Y:S02]  /*2b50*/  FMUL.FTZ R54, R54, c[0x0][0x320] ;  /* 0x0000c80036367a20 */ /* 0x000fe40000410000 */
[----:B------:R-:W-:Y:S01]  /*2b60*/  FMUL.FTZ R55, R55, c[0x0][0x320] ;  /* 0x0000c80037377a20 */ /* 0x000fe20000410000 */
[C---:B--2---:R-:W-:Y:S01]  /*2b70*/  HMMA.16816.F32 R28, R192.reuse, R16, R28 ;  /* 0x00000010c01c723c */ /* 0x044fe2000000181c */
[----:B------:R-:W-:Y:S01]  /*2b80*/  FMUL.FTZ R59, R59, c[0x0][0x320] ;  /* 0x0000c8003b3b7a20 */ /* 0x000fe20000410000 */
[----:B------:R-:W2:Y:S06]  /*2b90*/  MUFU.TANH R182, R54 ;  /* 0x0000003600b67308 */ /* 0x000eac0000002400 */
[----:B------:R-:W-:Y:S01]  /*2ba0*/  HMMA.16816.F32 R88, R192, R18, R88 ;  /* 0x00000012c058723c */ /* 0x000fe20000001858 */
[----:B------:R-:W2:Y:S01]  /*2bb0*/  LDSM.16.M88.4 R16, [R238+0xf900] ;  /* 0x00f90000ee10783b */ /* 0x000ea20000000200 */
[----:B------:R-:W2:Y:S06]  /*2bc0*/  MUFU.TANH R181, R55 ;  /* 0x0000003700b57308 */ /* 0x000eac0000002400 */
[C---:B-1----:R-:W-:Y:S02]  /*2bd0*/  HMMA.16816.F32 R48, R196.reuse, R20, R48 ;  /* 0x00000014c430723c */ /* 0x042fe40000001830 */
[----:B------:R-:W1:Y:S06]  /*2be0*/  MUFU.TANH R57, R57 ;  /* 0x0000003900397308 */ /* 0x000e6c0000002400 */
[----:B------:R-:W-:Y:S01]  /*2bf0*/  HMMA.16816.F32 R44, R196, R22, R44 ;  /* 0x00000016c42c723c */ /* 0x000fe2000000182c */
[----:B------:R-:W1:Y:S01]  /*2c00*/  LDSM.16.M88.4 R20, [R224+0x6000] ;  /* 0x00600000e014783b */ /* 0x000e620000000200 */
[----:B------:R-:W1:Y:S06]  /*2c10*/  MUFU.TANH R58, R58 ;  /* 0x0000003a003a7308 */ /* 0x000e6c0000002400 */
[----:B------:R-:W-:Y:S02]  /*2c20*/  HMMA.16816.F32 R60, R212, R70, R60 ;  /* 0x00000046d43c723c */ /* 0x000fe4000000183c */
[----:B------:R-:W1:Y:S06]  /*2c30*/  MUFU.TANH R70, R64 ;  /* 0x0000004000467308 */ /* 0x000e6c0000002400 */
[----:B------:R-:W-:Y:S02]  /*2c40*/  HMMA.16816.F32 R40, R196, R24, R40 ;  /* 0x00000018c428723c */ /* 0x000fe40000001828 */
[----:B------:R2:W1:Y:S06]  /*2c50*/  MUFU.TANH R71, R65 ;  /* 0x0000004100477308 */ /* 0x00046c0000002400 */
[C---:B---3--:R-:W-:Y:S02]  /*2c60*/  HMMA.16816.F32 R104, R188.reuse, R8, R104 ;  /* 0x00000008bc68723c */ /* 0x048fe40000001868 */
[----:B------:R-:W3:Y:S06]  /*2c70*/  MUFU.TANH R59, R59 ;  /* 0x0000003b003b7308 */ /* 0x000eec0000002400 */
[----:B------:R-:W-:Y:S01]  /*2c80*/  HMMA.16816.F32 R80, R188, R10, R80 ;  /* 0x0000000abc50723c */ /* 0x000fe20000001850 */
[----:B------:R-:W-:Y:S01]  /*2c90*/  LDSM.16.M88.4 R8, [R237+0x7800] ;  /* 0x00780000ed08783b */ /* 0x000fe20000000200 */
[----:B------:R-:W-:-:S02]  /*2ca0*/  FMUL.FTZ R60, R60, c[0x0][0x320] ;  /* 0x0000c8003c3c7a20 */ /* 0x000fc40000410000 */
[----:B------:R-:W-:Y:S01]  /*2cb0*/  FMUL.FTZ R61, R61, c[0x0][0x320] ;  /* 0x0000c8003d3d7a20 */ /* 0x000fe20000410000 */
[----:B--2---:R-:W2:Y:S01]  /*2cc0*/  LDSM.16.M88.4 R64, [R224+0x5800] ;  /* 0x00580000e040783b */ /* 0x004ea20000000200 */
[----:B------:R-:W-:Y:S02]  /*2cd0*/  FMUL.FTZ R62, R62, c[0x0][0x320] ;  /* 0x0000c8003e3e7a20 */ /* 0x000fe40000410000 */
[----:B------:R-:W-:Y:S01]  /*2ce0*/  HMMA.16816.F32 R36, R196, R26, R36 ;  /* 0x0000001ac424723c */ /* 0x000fe20000001824 */
[----:B------:R-:W-:Y:S01]  /*2cf0*/  LDSM.16.M88.4 R24, [R224+0x6800] ;  /* 0x00680000e018783b */ /* 0x000fe20000000200 */
[----:B------:R-:W-:Y:S01]  /*2d00*/  FMUL.FTZ R63, R63, c[0x0][0x320] ;  /* 0x0000c8003f3f7a20 */ /* 0x000fe20000410000 */
[----:B------:R-:W1:Y:S05]  /*2d10*/  MUFU.TANH R60, R60 ;  /* 0x0000003c003c7308 */ /* 0x000e6a0000002400 */
[C---:B------:R-:W-:Y:S03]  /*2d20*/  HMMA.16816.F32 R76, R188.reuse, R16, R76 ;  /* 0x00000010bc4c723c */ /* 0x040fe6000000184c */
[----:B------:R-:W2:Y:S05]  /*2d30*/  MUFU.TANH R61, R61 ;  /* 0x0000003d003d7308 */ /* 0x000eaa0000002400 */
[----:B------:R-:W-:Y:S01]  /*2d40*/  HMMA.16816.F32 R72, R188, R18, R72 ;  /* 0x00000012bc48723c */ /* 0x000fe20000001848 */
[----:B------:R-:W-:Y:S02]  /*2d50*/  LDSM.16.M88.4 R16, [R224+0x7800] ;  /* 0x00780000e010783b */ /* 0x000fe40000000200 */
[----:B------:R-:W2:Y:S05]  /*2d60*/  MUFU.TANH R62, R62 ;  /* 0x0000003e003e7308 */ /* 0x000eaa0000002400 */
[----:B-1----:R-:W-:Y:S03]  /*2d70*/  HMMA.16816.F32 R40, R212, R20, R40 ;  /* 0x00000014d428723c */ /* 0x002fe60000001828 */
[----:B------:R-:W1:Y:S05]  /*2d80*/  MUFU.TANH R63, R63 ;  /* 0x0000003f003f7308 */ /* 0x000e6a0000002400 */
[C---:B------:R-:W-:Y:S08]  /*2d90*/  HMMA.16816.F32 R104, R192.reuse, R12, R104 ;  /* 0x0000000cc068723c */ /* 0x040ff00000001868 */
[----:B------:R-:W-:Y:S01]  /*2da0*/  HMMA.16816.F32 R80, R192, R14, R80 ;  /* 0x0000000ec050723c */ /* 0x000fe20000001850 */
[----:B------:R-:W1:Y:S07]  /*2db0*/  LDSM.16.M88.4 R12, [R235+0xf900] ;  /* 0x00f90000eb0c783b */ /* 0x000e6e0000000200 */
[----:B--2---:R-:W-:Y:S01]  /*2dc0*/  HMMA.16816.F32 R48, R212, R64, R48 ;  /* 0x00000040d430723c */ /* 0x004fe20000001830 */
[----:B------:R-:W2:Y:S01]  /*2dd0*/  MUFU.TANH R64, R52 ;  /* 0x0000003400407308 */ /* 0x000ea20000002400 */
[----:B------:R-:W-:-:S02]  /*2de0*/  FMUL.FTZ R40, R40, c[0x0][0x320] ;  /* 0x0000c80028287a20 */ /* 0x000fc40000410000 */
[----:B------:R-:W-:Y:S02]  /*2df0*/  FMUL.FTZ R41, R41, c[0x0][0x320] ;  /* 0x0000c80029297a20 */ /* 0x000fe40000410000 */
[----:B------:R-:W-:Y:S02]  /*2e00*/  FMUL.FTZ R42, R42, c[0x0][0x320] ;  /* 0x0000c8002a2a7a20 */ /* 0x000fe40000410000 */
[----:B------:R-:W-:Y:S01]  /*2e10*/  HMMA.16816.F32 R36, R212, R22, R36 ;  /* 0x00000016d424723c */ /* 0x000fe20000001824 */
[----:B------:R2:W1:Y:S01]  /*2e20*/  MUFU.TANH R65, R53 ;  /* 0x0000003500417308 */ /* 0x0004620000002400 */
[----:B------:R-:W3:Y:S01]  /*2e30*/  LDSM.16.M88.4 R20, [R235+0xf100] ;  /* 0x00f10000eb14783b */ /* 0x000ee20000000200 */
[----:B------:R-:W-:-:S05]  /*2e40*/  FMUL.FTZ R43, R43, c[0x0][0x320] ;  /* 0x0000c8002b2b7a20 */ /* 0x000fca0000410000 */
[C---:B------:R-:W-:Y:S01]  /*2e50*/  HMMA.16816.F32 R76, R192.reuse, R8, R76 ;  /* 0x00000008c04c723c */ /* 0x040fe2000000184c */
[----:B------:R-:W1:Y:S07]  /*2e60*/  MUFU.TANH R178, R40 ;  /* 0x0000002800b27308 */ /* 0x000e6e0000002400 */
[----:B------:R-:W-:Y:S01]  /*2e70*/  HMMA.16816.F32 R72, R192, R10, R72 ;  /* 0x0000000ac048723c */ /* 0x000fe20000001848 */
[----:B--2---:R-:W2:Y:S01]  /*2e80*/  LDSM.16.M88.4 R52, [R235+0xe900] ;  /* 0x00e90000eb34783b */ /* 0x004ea20000000200 */
[----:B------:R-:W2:Y:S01]  /*2e90*/  MUFU.TANH R177, R41 ;  /* 0x0000002900b17308 */ /* 0x000ea20000002400 */
[----:B------:R-:W-:-:S02]  /*2ea0*/  FMUL.FTZ R48, R48, c[0x0][0x320] ;  /* 0x0000c80030307a20 */ /* 0x000fc40000410000 */
[----:B------:R-:W-:Y:S02]  /*2eb0*/  FMUL.FTZ R49, R49, c[0x0][0x320] ;  /* 0x0000c80031317a20 */ /* 0x000fe40000410000 */
[----:B------:R-:W-:Y:S01]  /*2ec0*/  FMUL.FTZ R50, R50, c[0x0][0x320] ;  /* 0x0000c80032327a20 */ /* 0x000fe20000410000 */
[----:B------:R-:W-:Y:S01]  /*2ed0*/  HMMA.16816.F32 R44, R212, R66, R44 ;  /* 0x00000042d42c723c */ /* 0x000fe2000000182c */
[----:B------:R-:W-:Y:S01]  /*2ee0*/  FMUL.FTZ R51, R51, c[0x0][0x320] ;  /* 0x0000c80033337a20 */ /* 0x000fe20000410000 */
[----:B------:R-:W2:Y:S01]  /*2ef0*/  MUFU.TANH R161, R42 ;  /* 0x0000002a00a17308 */ /* 0x000ea20000002400 */
[----:B------:R-:W-:Y:S02]  /*2f00*/  FMUL.FTZ R36, R36, c[0x0][0x320] ;  /* 0x0000c80024247a20 */ /* 0x000fe40000410000 */
[----:B------:R-:W-:Y:S02]  /*2f10*/  FMUL.FTZ R37, R37, c[0x0][0x320] ;  /* 0x0000c80025257a20 */ /* 0x000fe40000410000 */
[----:B------:R-:W-:Y:S01]  /*2f20*/  FMUL.FTZ R38, R38, c[0x0][0x320] ;  /* 0x0000c80026267a20 */ /* 0x000fe20000410000 */
[C---:B-1----:R-:W-:Y:S01]  /*2f30*/  HMMA.16816.F32 R76, R196.reuse, R12, R76 ;  /* 0x0000000cc44c723c */ /* 0x042fe2000000184c */
[----:B------:R-:W-:Y:S01]  /*2f40*/  FMUL.FTZ R39, R39, c[0x0][0x320] ;  /* 0x0000c80027277a20 */ /* 0x000fe20000410000 */
[----:B------:R1:W1:Y:S06]  /*2f50*/  MUFU.TANH R162, R43 ;  /* 0x0000002b00a27308 */ /* 0x00026c0000002400 */
[C---:B------:R-:W-:Y:S02]  /*2f60*/  HMMA.16816.F32 R72, R196.reuse, R14, R72 ;  /* 0x0000000ec448723c */ /* 0x040fe40000001848 */
[----:B------:R2:W2:Y:S06]  /*2f70*/  MUFU.TANH R145, R48 ;  /* 0x0000003000917308 */ /* 0x0004ac0000002400 */
[----:B---3--:R-:W-:Y:S01]  /*2f80*/  HMMA.16816.F32 R104, R196, R20, R104 ;  /* 0x00000014c468723c */ /* 0x008fe20000001868 */
[----:B------:R-:W-:Y:S01]  /*2f90*/  FMUL.FTZ R44, R44, c[0x0][0x320] ;  /* 0x0000c8002c2c7a20 */ /* 0x000fe20000410000 */
[----:B-1----:R-:W1:Y:S01]  /*2fa0*/  LDSM.16.M88.4 R40, [R224+0x7000] ;  /* 0x00700000e028783b */ /* 0x002e620000000200 */
[----:B------:R-:W-:Y:S01]  /*2fb0*/  FMUL.FTZ R45, R45, c[0x0][0x320] ;  /* 0x0000c8002d2d7a20 */ /* 0x000fe20000410000 */
[----:B------:R3:W1:Y:S01]  /*2fc0*/  MUFU.TANH R146, R49 ;  /* 0x0000003100927308 */ /* 0x0006620000002400 */
[----:B------:R-:W-:Y:S01]  /*2fd0*/  FMUL.FTZ R46, R46, c[0x0][0x320] ;  /* 0x0000c8002e2e7a20 */ /* 0x000fe20000410000 */
[----:B------:R-:W-:-:S04]  /*2fe0*/  DEPBAR.LE SB0, 0x0 ;  /* 0x000080000000791a */ /* 0x000fc80000000000 */
[C---:B--2---:R-:W-:Y:S01]  /*2ff0*/  HMMA.16816.F32 R28, R196.reuse, R52, R28 ;  /* 0x00000034c41c723c */ /* 0x044fe2000000181c */
[----:B------:R-:W-:Y:S01]  /*3000*/  FMUL.FTZ R47, R47, c[0x0][0x320] ;  /* 0x0000c8002f2f7a20 */ /* 0x000fe20000410000 */
[----:B------:R3:W2:Y:S06]  /*3010*/  MUFU.TANH R150, R50 ;  /* 0x0000003200967308 */ /* 0x0006ac0000002400 */
[C---:B------:R-:W-:Y:S02]  /*3020*/  HMMA.16816.F32 R88, R196.reuse, R54, R88 ;  /* 0x00000036c458723c */ /* 0x040fe40000001858 */
[----:B------:R3:W1:Y:S06]  /*3030*/  MUFU.TANH R151, R51 ;  /* 0x0000003300977308 */ /* 0x00066c0000002400 */
[----:B------:R-:W-:Y:S02]  /*3040*/  HMMA.16816.F32 R80, R196, R22, R80 ;  /* 0x00000016c450723c */ /* 0x000fe40000001850 */
[----:B------:R3:W1:Y:S06]  /*3050*/  MUFU.TANH R148, R44 ;  /* 0x0000002c00947308 */ /* 0x00066c0000002400 */
[C---:B------:R-:W-:Y:S02]  /*3060*/  HMMA.16816.F32 R76, R212.reuse, R16, R76 ;  /* 0x00000010d44c723c */ /* 0x040fe4000000184c */
[----:B------:R3:W1:Y:S06]  /*3070*/  MUFU.TANH R147, R45 ;  /* 0x0000002d00937308 */ /* 0x00066c0000002400 */
[C---:B------:R-:W-:Y:S02]  /*3080*/  HMMA.16816.F32 R72, R212.reuse, R18, R72 ;  /* 0x00000012d448723c */ /* 0x040fe40000001848 */
[----:B------:R3:W1:Y:S06]  /*3090*/  MUFU.TANH R180, R46 ;  /* 0x0000002e00b47308 */ /* 0x00066c0000002400 */
[C---:B------:R-:W-:Y:S02]  /*30a0*/  HMMA.16816.F32 R28, R212.reuse, R24, R28 ;  /* 0x00000018d41c723c */ /* 0x040fe4000000181c */
[----:B------:R3:W2:Y:S06]  /*30b0*/  MUFU.TANH R179, R47 ;  /* 0x0000002f00b37308 */ /* 0x0006ac0000002400 */
[----:B------:R-:W-:Y:S01]  /*30c0*/  HMMA.16816.F32 R88, R212, R26, R88 ;  /* 0x0000001ad458723c */ /* 0x000fe20000001858 */
[----:B------:R-:W-:Y:S01]  /*30d0*/  FMUL.FTZ R66, R78, c[0x0][0x320] ;  /* 0x0000c8004e427a20 */ /* 0x000fe20000410000 */
[----:B------:R3:W2:Y:S01]  /*30e0*/  MUFU.TANH R160, R36 ;  /* 0x0000002400a07308 */ /* 0x0006a20000002400 */
[----:B------:R-:W-:-:S02]  /*30f0*/  FMUL.FTZ R13, R79, c[0x0][0x320] ;  /* 0x0000c8004f0d7a20 */ /* 0x000fc40000410000 */
[----:B------:R-:W-:Y:S02]  /*3100*/  FMUL.FTZ R76, R76, c[0x0][0x320] ;  /* 0x0000c8004c4c7a20 */ /* 0x000fe40000410000 */
[----:B------:R-:W-:Y:S01]  /*3110*/  FMUL.FTZ R77, R77, c[0x0][0x320] ;  /* 0x0000c8004d4d7a20 */ /* 0x000fe20000410000 */
[C---:B-1----:R-:W-:Y:S01]  /*3120*/  HMMA.16816.F32 R104, R212.reuse, R40, R104 ;  /* 0x00000028d468723c */ /* 0x042fe20000001868 */
[----:B------:R-:W-:Y:S01]  /*3130*/  FMUL.FTZ R67, R73, c[0x0][0x320] ;  /* 0x0000c80049437a20 */ /* 0x000fe20000410000 */
[----:B------:R3:W1:Y:S01]  /*3140*/  MUFU.TANH R159, R37 ;  /* 0x00000025009f7308 */ /* 0x0006620000002400 */
[----:B------:R-:W-:Y:S02]  /*3150*/  FMUL.FTZ R15, R74, c[0x0][0x320] ;  /* 0x0000c8004a0f7a20 */ /* 0x000fe40000410000 */
[----:B------:R-:W-:Y:S02]  /*3160*/  FMUL.FTZ R14, R75, c[0x0][0x320] ;  /* 0x0000c8004b0e7a20 */ /* 0x000fe40000410000 */
[----:B------:R-:W-:Y:S01]  /*3170*/  FMUL.FTZ R72, R72, c[0x0][0x320] ;  /* 0x0000c80048487a20 */ /* 0x000fe20000410000 */
[----:B------:R-:W-:Y:S01]  /*3180*/  HMMA.16816.F32 R80, R212, R42, R80 ;  /* 0x0000002ad450723c */ /* 0x000fe20000001850 */
[----:B------:R-:W-:Y:S01]  /*3190*/  FMUL.FTZ R28, R28, c[0x0][0x320] ;  /* 0x0000c8001c1c7a20 */ /* 0x000fe20000410000 */
[----:B------:R3:W1:Y:S01]  /*31a0*/  MUFU.TANH R164, R38 ;  /* 0x0000002600a47308 */ /* 0x0006620000002400 */
[----:B------:R-:W-:-:S02]  /*31b0*/  FMUL.FTZ R29, R29, c[0x0][0x320] ;  /* 0x0000c8001d1d7a20 */ /* 0x000fc40000410000 */
[----:B------:R-:W-:Y:S02]  /*31c0*/  FMUL.FTZ R30, R30, c[0x0][0x320] ;  /* 0x0000c8001e1e7a20 */ /* 0x000fe40000410000 */
[----:B------:R-:W-:Y:S02]  /*31d0*/  FMUL.FTZ R31, R31, c[0x0][0x320] ;  /* 0x0000c8001f1f7a20 */ /* 0x000fe40000410000 */
[----:B------:R-:W-:Y:S01]  /*31e0*/  FMUL.FTZ R88, R88, c[0x0][0x320] ;  /* 0x0000c80058587a20 */ /* 0x000fe20000410000 */
[----:B------:R3:W1:Y:S01]  /*31f0*/  MUFU.TANH R165, R39 ;  /* 0x0000002700a57308 */ /* 0x0006620000002400 */
[----:B------:R-:W-:Y:S02]  /*3200*/  FMUL.FTZ R89, R89, c[0x0][0x320] ;  /* 0x0000c80059597a20 */ /* 0x000fe40000410000 */
[----:B------:R-:W-:Y:S02]  /*3210*/  FMUL.FTZ R90, R90, c[0x0][0x320] ;  /* 0x0000c8005a5a7a20 */ /* 0x000fe40000410000 */
[----:B------:R-:W-:-:S02]  /*3220*/  FMUL.FTZ R91, R91, c[0x0][0x320] ;  /* 0x0000c8005b5b7a20 */ /* 0x000fc40000410000 */
[----:B------:R-:W-:Y:S01]  /*3230*/  FMUL.FTZ R104, R104, c[0x0][0x320] ;  /* 0x0000c80068687a20 */ /* 0x000fe20000410000 */
[----:B------:R3:W1:Y:S01]  /*3240*/  MUFU.TANH R176, R28 ;  /* 0x0000001c00b07308 */ /* 0x0006620000002400 */
[----:B------:R-:W-:Y:S02]  /*3250*/  FMUL.FTZ R105, R105, c[0x0][0x320] ;  /* 0x0000c80069697a20 */ /* 0x000fe40000410000 */
[----:B------:R-:W-:Y:S02]  /*3260*/  FMUL.FTZ R106, R106, c[0x0][0x320] ;  /* 0x0000c8006a6a7a20 */ /* 0x000fe40000410000 */
[----:B------:R-:W-:Y:S02]  /*3270*/  FMUL.FTZ R107, R107, c[0x0][0x320] ;  /* 0x0000c8006b6b7a20 */ /* 0x000fe40000410000 */
[----:B------:R-:W-:Y:S01]  /*3280*/  FMUL.FTZ R80, R80, c[0x0][0x320] ;  /* 0x0000c80050507a20 */ /* 0x000fe20000410000 */
[----:B------:R3:W1:Y:S01]  /*3290*/  MUFU.TANH R171, R29 ;  /* 0x0000001d00ab7308 */ /* 0x0006620000002400 */
[----:B------:R-:W-:-:S02]  /*32a0*/  FMUL.FTZ R81, R81, c[0x0][0x320] ;  /* 0x0000c80051517a20 */ /* 0x000fc40000410000 */
[----:B------:R-:W-:Y:S02]  /*32b0*/  FMUL.FTZ R82, R82, c[0x0][0x320] ;  /* 0x0000c80052527a20 */ /* 0x000fe40000410000 */
[----:B------:R-:W-:-:S03]  /*32c0*/  FMUL.FTZ R83, R83, c[0x0][0x320] ;  /* 0x0000c80053537a20 */ /* 0x000fc60000410000 */
[----:B------:R3:W1:Y:S08]  /*32d0*/  MUFU.TANH R168, R30 ;  /* 0x0000001e00a87308 */ /* 0x0006700000002400 */
        /* <DEDUP_REMOVED lines=15> */
[----:B------:R-:W1:Y:S08]  /*33d0*/  MUFU.TANH R66, R66 ;  /* 0x0000004200427308 */ /* 0x000e700000002400 */
[----:B------:R-:W1:Y:S08]  /*33e0*/  MUFU.TANH R13, R13 ;  /* 0x0000000d000d7308 */ /* 0x000e700000002400 */
[----:B------:R3:W1:Y:S08]  /*33f0*/  MUFU.TANH R134, R72 ;  /* 0x0000004800867308 */ /* 0x0006700000002400 */
[----:B------:R-:W1:Y:S08]  /*3400*/  MUFU.TANH R67, R67 ;  /* 0x0000004300437308 */ /* 0x000e700000002400 */
[----:B------:R-:W1:Y:S08]  /*3410*/  MUFU.TANH R15, R15 ;  /* 0x0000000f000f7308 */ /* 0x000e700000002400 */
[----:B------:R-:W1:Y:S01]  /*3420*/  MUFU.TANH R14, R14 ;  /* 0x0000000e000e7308 */ /* 0x000e620000002400 */
[----:B------:R-:W-:Y:S06]  /*3430*/  BAR.SYNC.DEFER_BLOCKING 0x0 ;  /* 0x0000000000007b1d */ /* 0x000fec0000010000 */
[----:B------:R-:W-:Y:S05]  /*3440*/  @P1 BRA `(.L_x_25) ;  /* 0x0000047000001947 */ /* 0x000fea0003800000 */
[----:B--234-:R-:W-:Y:S01]  /*3450*/  ULEA UR4, UR6, UR10, 0x7 ;  /* 0x0000000a06047291 */ /* 0x01cfe2000f8e383f */
[----:B------:R-:W-:-:S05]  /*3460*/  IMAD.MOV.U32 R239, RZ, RZ, RZ ;  /* 0x000000ffffef7224 */ /* 0x000fca00078e00ff */
[----:B------:R-:W-:-:S05]  /*3470*/  IMAD.U32 R240, RZ, RZ, UR4 ;  /* 0x00000004fff07e24 */ /* 0x000fca000f8e00ff */
[----:B------:R-:W-:-:S05]  /*3480*/  IADD3 R240, R240, -0x100, R242 ;  /* 0xffffff00f0f07810 */ /* 0x000fca0007ffe0f2 */
[----:B------:R-:W-:-:S04]  /*3490*/  @P0 IMAD.HI.U32 R9, R240, c[0x0][0x2bc], RZ ;  /* 0x0000af00f0090a27 */ /* 0x000fc800078e00ff */
[----:B------:R-:W-:Y:S01]  /*34a0*/  IMAD.MOV.U32 R8, RZ, RZ, R240 ;  /* 0x000000ffff087224 */ /* 0x000fe200078e00f0 */
[----:B------:R-:W-:-:S04]  /*34b0*/  @P0 SHF.R.U32.HI R8, RZ, c[0x0][0x2c0], R9 ;  /* 0x0000b000ff080a19 */ /* 0x000fc80000011609 */
[----:B------:R-:W-:-:S04]  /*34c0*/  @!P6 IADD3 R11, P1, R8, UR16, RZ ;  /* 0x00000010080bec10 */ /* 0x000fc8000ff3e0ff */
[----:B------:R-:W-:Y:S02]  /*34d0*/  @!P6 LEA.HI.X.SX32 R9, R8, UR14, 0x1, P1 ;  /* 0x0000000e0809ec11 */ /* 0x000fe400088f0eff */
[----:B------:R-:W-:-:S04]  /*34e0*/  @!P6 LEA R10, P1, R11, c[0x0][0x2a0], 0x2 ;  /* 0x0000a8000b0aea11 */ /* 0x000fc800078210ff */
[----:B------:R-:W-:-:S05]  /*34f0*/  @!P6 LEA.HI.X R11, R11, c[0x0][0x2a4], R9, 0x2, P1 ;  /* 0x0000a9000b0bea11 */ /* 0x000fca00008f1409 */
[----:B------:R2:W3:Y:S01]  /*3500*/  @!P6 LDG.E R239, [R10.64] ;  /* 0x0000000c0aefe981 */ /* 0x0004e2000c1e1900 */
[----:B------:R-:W-:Y:S01]  /*3510*/  IMAD.MOV R8, RZ, RZ, -R8 ;  /* 0x000000ffff087224 */ /* 0x000fe200078e0a08 */
[----:B------:R-:W-:Y:S02]  /*3520*/  SEL R23, RZ, 0x10, P3 ;  /* 0x00000010ff177807 */ /* 0x000fe40001800000 */
[----:B------:R-:W-:Y:S01]  /*3530*/  SHF.L.U64.HI R12, R33, 0x1, R35 ;  /* 0x00000001210c7819 */ /* 0x000fe20000010223 */
[----:B------:R-:W-:Y:S01]  /*3540*/  IMAD R240, R8, c[0x0][0x2b8], R240 ;  /* 0x0000ae0008f07a24 */ /* 0x000fe200078e02f0 */
[----:B------:R-:W-:Y:S02]  /*3550*/  IADD3 R24, -R23, 0x10, RZ ;  /* 0x0000001017187810 */ /* 0x000fe40007ffe1ff */
[----:B------:R-:W-:Y:S02]  /*3560*/  SHF.L.U64.HI R9, R32, 0x1, R34 ;  /* 0x0000000120097819 */ /* 0x000fe40000010222 */
[----:B------:R-:W-:-:S02]  /*3570*/  SHF.R.S32.HI R8, RZ, 0x1f, R240 ;  /* 0x0000001fff087819 */ /* 0x000fc400000114f0 */
[----:B------:R-:W-:-:S03]  /*3580*/  LOP3.LUT R24, R24, 0xf, RZ, 0xc0, !PT ;  /* 0x0000000f18187812 */ /* 0x000fc600078ec0ff */
[----:B------:R-:W-:-:S04]  /*3590*/  IMAD R8, R8, c[0x0][0x1e0], RZ ;  /* 0x0000780008087a24 */ /* 0x000fc800078e02ff */
[C---:B------:R-:W-:Y:S02]  /*35a0*/  IMAD R8, R240.reuse, c[0x0][0x1e4], R8 ;  /* 0x00007900f0087a24 */ /* 0x040fe400078e0208 */
[----:B--2---:R-:W-:-:S04]  /*35b0*/  IMAD.WIDE.U32 R10, R240, c[0x0][0x1e0], RZ ;  /* 0x00007800f00a7a25 */ /* 0x004fc800078e00ff */
[----:B------:R-:W-:Y:S01]  /*35c0*/  IMAD.IADD R11, R11, 0x1, R8 ;  /* 0x000000010b0b7824 */ /* 0x000fe200078e0208 */
[----:B---3--:R-:W-:-:S03]  /*35d0*/  SHF.R.S32.HI R8, RZ, 0x1f, R239 ;  /* 0x0000001fff087819 */ /* 0x008fc600000114ef */
[----:B------:R-:W-:-:S04]  /*35e0*/  IMAD.WIDE.U32 R10, R239, c[0x0][0x1f0], R10 ;  /* 0x00007c00ef0a7a25 */ /* 0x000fc800078e000a */
[----:B------:R-:W-:Y:S01]  /*35f0*/  IMAD R8, R8, c[0x0][0x1f0], RZ ;  /* 0x00007c0008087a24 */ /* 0x000fe200078e02ff */
[----:B------:R-:W-:Y:S02]  /*3600*/  IADD3 R18, P1, R10, UR20, RZ ;  /* 0x000000140a127c10 */ /* 0x000fe4000ff3e0ff */
[----:B------:R-:W-:Y:S01]  /*3610*/  SEL R10, RZ, 0x10, P4 ;  /* 0x00000010ff0a7807 */ /* 0x000fe20002000000 */
[----:B------:R-:W-:-:S03]  /*3620*/  IMAD R8, R239, c[0x0][0x1f4], R8 ;  /* 0x00007d00ef087a24 */ /* 0x000fc600078e0208 */
[----:B------:R-:W-:Y:S02]  /*3630*/  IADD3 R26, -R10, 0x10, RZ ;  /* 0x000000100a1a7810 */ /* 0x000fe40007ffe1ff */
[----:B------:R-:W-:Y:S01]  /*3640*/  IADD3.X R8, R11, UR18, R8, P1, !PT ;  /* 0x000000120b087c10 */ /* 0x000fe20008ffe408 */
[----:B------:R-:W-:Y:S01]  /*3650*/  IMAD.SHL.U32 R11, R33, 0x2, RZ ;  /* 0x00000002210b7824 */ /* 0x000fe200078e00ff */
[----:B------:R-:W-:Y:S02]  /*3660*/  LEA R17, P1, R18, c[0x0][0x1c8], 0x1 ;  /* 0x0000720012117a11 */ /* 0x000fe400078208ff */
[----:B------:R-:W-:Y:S02]  /*3670*/  LOP3.LUT R26, R26, 0xf, RZ, 0xc0, !PT ;  /* 0x0000000f1a1a7812 */ /* 0x000fe400078ec0ff */
[----:B------:R-:W-:Y:S01]  /*3680*/  LEA.HI.X R18, R18, c[0x0][0x1cc], R8, 0x1, P1 ;  /* 0x0000730012127a11 */ /* 0x000fe200008f0c08 */
[----:B------:R-:W2:Y:S01]  /*3690*/  SHFL.IDX PT, R25, R17, 0x3, 0x181f ;  /* 0x00781f0011197f89 */ /* 0x000ea200000e0000 */
[----:B------:R-:W-:-:S03]  /*36a0*/  IMAD.SHL.U32 R8, R32, 0x2, RZ ;  /* 0x0000000220087824 */ /* 0x000fc600078e00ff */
[----:B------:R-:W3:Y:S04]  /*36b0*/  SHFL.IDX PT, R16, R18, 0x3, 0x181f ;  /* 0x00781f0012107f89 */ /* 0x000ee800000e0000 */
[----:B------:R-:W4:Y:S04]  /*36c0*/  SHFL.IDX PT, R21, R17, RZ, 0x181f ;  /* 0x00181fff11157589 */ /* 0x000f2800000e0000 */
[----:B------:R-:W5:Y:S04]  /*36d0*/  SHFL.IDX PT, R19, R17, 0x1, 0x181f ;  /* 0x00381f0011137f89 */ /* 0x000f6800000e0000 */
[----:B------:R-:W1:Y:S04]  /*36e0*/  SHFL.IDX PT, R22, R18, RZ, 0x181f ;  /* 0x00181fff12167589 */ /* 0x000e6800000e0000 */
[----:B------:R-:W1:Y:S04]  /*36f0*/  SHFL.IDX PT, R17, R17, 0x2, 0x181f ;  /* 0x00581f0011117f89 */ /* 0x000e6800000e0000 */
[----:B------:R-:W1:Y:S01]  /*3700*/  SHFL.IDX PT, R20, R18, 0x1, 0x181f ;  /* 0x00381f0012147f89 */ /* 0x000e6200000e0000 */
[----:B--2---:R-:W-:-:S03]  /*3710*/  IADD3 R26, P2, P1, R26, R25, R11 ;  /* 0x000000191a1a7210 */ /* 0x004fc6000795e00b */
[----:B------:R-:W2:Y:S01]  /*3720*/  SHFL.IDX PT, R18, R18, 0x2, 0x181f ;  /* 0x00581f0012127f89 */ /* 0x000ea200000e0000 */
[-C--:B---3--:R-:W-:Y:S02]  /*3730*/  IADD3.X R27, RZ, R16.reuse, R12, P2, P1 ;  /* 0x00000010ff1b7210 */ /* 0x088fe400017e240c */
[----:B------:R-:W-:Y:S02]  /*3740*/  IADD3 R24, P2, P1, R24, R25, R8 ;  /* 0x0000001918187210 */ /* 0x000fe4000795e008 */
[CC--:B----4-:R-:W-:Y:S02]  /*3750*/  IADD3 R28, P5, R21.reuse, R11.reuse, RZ ;  /* 0x0000000b151c7210 */ /* 0x0d0fe40007fbe0ff */
[--C-:B------:R-:W-:Y:S02]  /*3760*/  IADD3.X R25, RZ, R16, R9.reuse, P2, P1 ;  /* 0x00000010ff197210 */ /* 0x100fe400017e2409 */
[-C--:B------:R-:W-:Y:S02]  /*3770*/  IADD3 R36, P2, R21, R8.reuse, RZ ;  /* 0x0000000815247210 */ /* 0x080fe40007f5e0ff */
[CC--:B-----5:R-:W-:Y:S01]  /*3780*/  IADD3 R30, P1, R19.reuse, R11.reuse, RZ ;  /* 0x0000000b131e7210 */ /* 0x0e0fe20007f3e0ff */
[C---:B-1----:R-:W-:Y:S01]  /*3790*/  IMAD.X R29, R22.reuse, 0x1, R12, P5 ;  /* 0x00000001161d7824 */ /* 0x042fe200028e060c */
[----:B------:R-:W-:Y:S01]  /*37a0*/  IADD3 R16, P5, R19, R8, RZ ;  /* 0x0000000813107210 */ /* 0x000fe20007fbe0ff */
[----:B------:R-:W-:Y:S01]  /*37b0*/  IMAD.X R37, R22, 0x1, R9, P2 ;  /* 0x0000000116257824 */ /* 0x000fe200010e0609 */
[----:B------:R-:W-:-:S02]  /*37c0*/  IADD3 R38, P2, R17, R11, RZ ;  /* 0x0000000b11267210 */ /* 0x000fc40007f5e0ff */
[----:B------:R1:W-:Y:S01]  /*37d0*/  LDGSTS.E.BYPASS.LTC128B.128 [R241+0x8100], [R28.64], !P4 ;  /* 0x081000001cf17fae */ /* 0x0003e2000e101d4c */
[C-C-:B------:R-:W-:Y:S01]  /*37e0*/  IMAD.X R31, R20.reuse, 0x1, R12.reuse, P1 ;  /* 0x00000001141f7824 */ /* 0x140fe200008e060c */
[----:B------:R-:W-:Y:S01]  /*37f0*/  IADD3 R8, P1, R17, R8, RZ ;  /* 0x0000000811087210 */ /* 0x000fe20007f3e0ff */
[--C-:B------:R-:W-:Y:S01]  /*3800*/  IMAD.X R17, R20, 0x1, R9.reuse, P5 ;  /* 0x0000000114117824 */ /* 0x100fe200028e0609 */
[----:B------:R-:W-:Y:S01]  /*3810*/  ISETP.NE.U32.AND P5, PT, R10, RZ, PT ;  /* 0x000000ff0a00720c */ /* 0x000fe20003fa5070 */
[C---:B--2---:R-:W-:Y:S01]  /*3820*/  IMAD.X R39, R18.reuse, 0x1, R12, P2 ;  /* 0x0000000112277824 */ /* 0x044fe200010e060c */
[----:B------:R-:W-:Y:S01]  /*3830*/  ISETP.NE.U32.AND P2, PT, R23, RZ, PT ;  /* 0x000000ff1700720c */ /* 0x000fe20003f45070 */
[----:B------:R-:W-:Y:S01]  /*3840*/  IMAD.X R9, R18, 0x1, R9, P1 ;  /* 0x0000000112097824 */ /* 0x000fe200008e0609 */
[----:B------:R1:W-:Y:S04]  /*3850*/  LDGSTS.E.BYPASS.LTC128B.128 [R241+0xc100], [R36.64], !P3 ;  /* 0x0c10000024f17fae */ /* 0x0003e8000d901d4c */
[----:B------:R1:W-:Y:S04]  /*3860*/  LDGSTS.E.BYPASS.LTC128B.128 [R241+0x9100], [R30.64], !P4 ;  /* 0x091000001ef17fae */ /* 0x0003e8000e101d4c */
[----:B------:R1:W-:Y:S04]  /*3870*/  LDGSTS.E.BYPASS.LTC128B.128 [R241+0xd100], [R16.64], !P3 ;  /* 0x0d10000010f17fae */ /* 0x0003e8000d901d4c */
[----:B------:R1:W-:Y:S04]  /*3880*/  LDGSTS.E.BYPASS.LTC128B.128 [R241+0xa100], [R38.64], !P4 ;  /* 0x0a10000026f17fae */ /* 0x0003e8000e101d4c */
[----:B------:R1:W-:Y:S04]  /*3890*/  LDGSTS.E.BYPASS.LTC128B.128 [R241+0xe100], [R8.64], !P3 ;  /* 0x0e10000008f17fae */ /* 0x0003e8000d901d4c */
[----:B------:R1:W-:Y:S04]  /*38a0*/  LDGSTS.E.BYPASS.LTC128B.128.ZFILL [R241+0xb100], [R26.64], P5 ;  /* 0x0b1000001af17fae */ /* 0x0003e8000a941d4c */
[----:B------:R1:W-:Y:S02]  /*38b0*/  LDGSTS.E.BYPASS.LTC128B.128.ZFILL [R241+0xf100], [R24.64], P2 ;  /* 0x0f10000018f17fae */ /* 0x0003e40009141d4c */
.L_x_25:
[----:B--234-:R-:W-:Y:S01]  /*38c0*/  LOP3.LUT R6, R6, 0xffffffe0, RZ, 0xc0, !PT ;  /* 0xffffffe006067812 */ /* 0x01cfe200078ec0ff */
[----:B-1----:R-:W-:Y:S01]  /*38d0*/  IMAD.MOV.U32 R17, RZ, RZ, -0x2 ;  /* 0xfffffffeff117424 */ /* 0x002fe200078e00ff */
[----:B------:R-:W0:Y:S01]  /*38e0*/  LDGDEPBAR ;  /* 0x00000000000079af */ /* 0x000e220000000000 */
[----:B------:R-:W-:-:S02]  /*38f0*/  IMAD.SHL.U32 R236, R4, 0x2, RZ ;  /* 0x0000000204ec7824 */ /* 0x000fc400078e00ff */
[----:B------:R-:W-:Y:S02]  /*3900*/  IMAD.IADD R6, R5, 0x1, -R6 ;  /* 0x0000000105067824 */ /* 0x000fe400078e0a06 */
[--C-:B------:R-:W-:Y:S01]  /*3910*/  IMAD R234, R2, 0x2, R236.reuse ;  /* 0x0000000202ea7824 */ /* 0x100fe200078e02ec */
[----:B------:R-:W-:Y:S01]  /*3920*/  LDSM.16.MT88.4 R124, [R236+0x100] ;  /* 0x00010000ec7c783b */ /* 0x000fe20000004200 */
[C---:B------:R-:W-:Y:S01]  /*3930*/  IMAD R233, R0.reuse, 0x2, R236 ;  /* 0x0000000200e97824 */ /* 0x040fe200078e02ec */
[----:B------:R-:W-:Y:S01]  /*3940*/  SHF.R.S32.HI R5, RZ, 0x1f, R6 ;  /* 0x0000001fff057819 */ /* 0x000fe20000011406 */
[----:B------:R-:W-:Y:S01]  /*3950*/  IMAD R232, R0, 0x2, R234 ;  /* 0x0000000200e87824 */ /* 0x000fe200078e02ea */
[----:B------:R-:W-:Y:S02]  /*3960*/  LDSM.16.MT88.4 R116, [R234+0x100] ;  /* 0x00010000ea74783b */ /* 0x000fe40000004200 */
[----:B------:R-:W-:Y:S02]  /*3970*/  LEA.HI R5, R5, R6, RZ, 0x2 ;  /* 0x0000000605057211 */ /* 0x000fe400078f10ff */
[----:B------:R-:W-:Y:S02]  /*3980*/  LDSM.16.MT88.4 R100, [R232+0x100] ;  /* 0x00010000e864783b */ /* 0x000fe40000004200 */
[----:B------:R-:W-:-:S02]  /*3990*/  LOP3.LUT R5, R5, 0x7ffffffc, RZ, 0xc0, !PT ;  /* 0x7ffffffc05057812 */ /* 0x000fc400078ec0ff */
[----:B------:R-:W-:Y:S03]  /*39a0*/  LDSM.16.MT88.4 R108, [R233+0x100] ;  /* 0x00010000e96c783b */ /* 0x000fe60000004200 */
[----:B------:R-:W-:Y:S01]  /*39b0*/  IMAD.IADD R5, R6, 0x1, -R5 ;  /* 0x0000000106057824 */ /* 0x000fe200078e0a05 */
[----:B------:R-:W-:Y:S03]  /*39c0*/  LDSM.16.MT88.4 R76, [R233+0x4100] ;  /* 0x00410000e94c783b */ /* 0x000fe60000004200 */
[----:B------:R-:W-:Y:S01]  /*39d0*/  IMAD R17, R5, R17, UR15 ;  /* 0x0000000f05117e24 */ /* 0x000fe2000f8e0211 */
[----:B------:R-:W-:Y:S04]  /*39e0*/  LDSM.16.MT88.4 R24, [R236+0x900] ;  /* 0x00090000ec18783b */ /* 0x000fe80000004200 */
[C---:B------:R-:W-:Y:S01]  /*39f0*/  ISETP.GT.AND P2, PT, R17.reuse, RZ, PT ;  /* 0x000000ff1100720c */ /* 0x040fe20003f44270 */
[----:B------:R-:W-:Y:S01]  /*3a00*/  LDSM.16.MT88.4 R20, [R234+0x900] ;  /* 0x00090000ea14783b */ /* 0x000fe20000004200 */
[----:B------:R-:W-:-:S02]  /*3a10*/  ISETP.GT.AND P1, PT, R17, 0x1, PT ;  /* 0x000000011100780c */ /* 0x000fc40003f24270 */
[----:B------:R-:W-:Y:S01]  /*3a20*/  ISETP.GT.AND P5, PT, R17, 0x8, PT ;  /* 0x000000081100780c */ /* 0x000fe20003fa4270 */
[----:B------:R-:W-:Y:S01]  /*3a30*/  LDSM.16.MT88.4 R36, [R234+0x4900] ;  /* 0x00490000ea24783b */ /* 0x000fe20000004200 */
[----:B------:R-:W-:Y:S02]  /*3a40*/  FSEL R3, R3, -INF , P2 ;  /* 0xff80000003037808 */ /* 0x000fe40001000000 */
[----:B------:R-:W-:Y:S02]  /*3a50*/  FSEL R16, R7, -INF , P1 ;  /* 0xff80000007107808 */ /* 0x000fe40000800000 */
[----:B------:R-:W-:Y:S02]  /*3a60*/  FSEL R84, R84, -INF , P2 ;  /* 0xff80000054547808 */ /* 0x000fe40001000000 */
[----:B------:R-:W-:Y:S02]  /*3a70*/  ISETP.GT.AND P2, PT, R17, 0x9, PT ;  /* 0x000000091100780c */ /* 0x000fe40003f44270 */
[----:B------:R-:W-:-:S02]  /*3a80*/  FSEL R68, R68, -INF , P5 ;  /* 0xff80000044447808 */ /* 0x000fc40002800000 */
[----:B------:R-:W-:Y:S02]  /*3a90*/  FMNMX.FTZ R18, R3, R16, !PT ;  /* 0x0000001003127209 */ /* 0x000fe40007810000 */
[----:B------:R-:W-:Y:S02]  /*3aa0*/  FSEL R85, R85, -INF , P1 ;  /* 0xff80000055557808 */ /* 0x000fe40000800000 */
[----:B------:R-:W-:Y:S02]  /*3ab0*/  ISETP.GT.AND P1, PT, R17, 0x10, PT ;  /* 0x000000101100780c */ /* 0x000fe40003f24270 */
[----:B------:R-:W-:Y:S02]  /*3ac0*/  FSEL R69, R69, -INF , P2 ;  /* 0xff80000045457808 */ /* 0x000fe40001000000 */
[----:B------:R-:W-:Y:S02]  /*3ad0*/  FMNMX.FTZ R18, R68, R18, !PT ;  /* 0x0000001244127209 */ /* 0x000fe40007810000 */
[----:B------:R-:W-:-:S02]  /*3ae0*/  FSEL R86, R86, -INF , P5 ;  /* 0xff80000056567808 */ /* 0x000fc40002800000 */
[----:B------:R-:W-:Y:S02]  /*3af0*/  ISETP.GT.AND P5, PT, R17, 0x11, PT ;  /* 0x000000111100780c */ /* 0x000fe40003fa4270 */
[----:B------:R-:W-:Y:S02]  /*3b00*/  FSEL R7, R70, -INF , P1 ;  /* 0xff80000046077808 */ /* 0x000fe40000800000 */
[----:B------:R-:W-:Y:S02]  /*3b10*/  FMNMX.FTZ R18, R69, R18, !PT ;  /* 0x0000001245127209 */ /* 0x000fe40007810000 */
        /* <DEDUP_REMOVED lines=8> */
[----:B------:R-:W-:-:S02]  /*3ba0*/  FMNMX.FTZ R19, R84, R85, !PT ;  /* 0x0000005554137209 */ /* 0x000fc40007810000 */
[----:B------:R-:W-:Y:S02]  /*3bb0*/  FSEL R10, R93, -INF , P5 ;  /* 0xff8000005d0a7808 */ /* 0x000fe40002800000 */
[----:B------:R-:W-:Y:S01]  /*3bc0*/  ISETP.GT.AND P5, PT, R17, 0x20, PT ;  /* 0x000000201100780c */ /* 0x000fe20003fa4270 */
[----:B------:R-:W-:Y:S01]  /*3bd0*/  LDSM.16.MT88.4 R92, [R236+0x4100] ;  /* 0x00410000ec5c783b */ /* 0x000fe20000004200 */
        /* <DEDUP_REMOVED lines=119> */
[----:B------:R-:W-:Y:S02]  /*4350*/  FMNMX.FTZ R17, R134, R18, !PT ;  /* 0x0000001286117209 */ /* 0x000fe40007810000 */
[----:B------:R-:W-:Y:S02]  /*4360*/  FMNMX.FTZ R19, R152, R19, !PT ;  /* 0x0000001398137209 */ /* 0x000fe40007810000 */
[----:B------:R-:W-:Y:S02]  /*4370*/  FMNMX.FTZ R17, R67, R17, !PT ;  /* 0x0000001143117209 */ /* 0x000fe40007810000 */
[----:B------:R-:W-:Y:S02]  /*4380*/  FMNMX.FTZ R19, R149, R19, !PT ;  /* 0x0000001395137209 */ /* 0x000fe40007810000 */
[----:B------:R-:W-:Y:S01]  /*4390*/  FSEL R65, R13, -INF , P5 ;  /* 0xff8000000d417808 */ /* 0x000fe20002800000 */
[----:B------:R-:W1:Y:S01]  /*43a0*/  SHFL.BFLY PT, R18, R17, 0x2, 0x1f ;  /* 0x0c401f0011127f89 */ /* 0x000e6200000e0000 */
[----:B------:R-:W-:-:S02]  /*43b0*/  FMNMX.FTZ R13, R66, R19, !PT ;  /* 0x00000013420d7209 */ /* 0x000fc40007810000 */
[----:B------:R-:W-:Y:S02]  /*43c0*/  FSEL R64, R15, -INF , P2 ;  /* 0xff8000000f407808 */ /* 0x000fe40001000000 */
[----:B------:R-:W-:Y:S02]  /*43d0*/  FMNMX.FTZ R13, R65, R13, !PT ;  /* 0x0000000d410d7209 */ /* 0x000fe40007810000 */
[----:B------:R-:W-:Y:S02]  /*43e0*/  FSEL R62, R14, -INF , P1 ;  /* 0xff8000000e3e7808 */ /* 0x000fe40000800000 */
[----:B------:R-:W-:-:S04]  /*43f0*/  FMNMX.FTZ R13, R64, R13, !PT ;  /* 0x0000000d400d7209 */ /* 0x000fc80007810000 */
[----:B------:R-:W-:-:S05]  /*4400*/  FMNMX.FTZ R14, R62, R13, !PT ;  /* 0x0000000d3e0e7209 */ /* 0x000fca0007810000 */
[----:B------:R-:W2:Y:S01]  /*4410*/  SHFL.BFLY PT, R13, R14, 0x2, 0x1f ;  /* 0x0c401f000e0d7f89 */ /* 0x000ea200000e0000 */
[----:B-1----:R-:W-:-:S05]  /*4420*/  FMNMX.FTZ R18, R17, R18, !PT ;  /* 0x0000001211127209 */ /* 0x002fca0007810000 */
[----:B------:R-:W1:Y:S01]  /*4430*/  SHFL.BFLY PT, R132, R18, 0x1, 0x1f ;  /* 0x0c201f0012847f89 */ /* 0x000e6200000e0000 */
[----:B--2---:R-:W-:-:S05]  /*4440*/  FMNMX.FTZ R14, R14, R13, !PT ;  /* 0x0000000d0e0e7209 */ /* 0x004fca0007810000 */
[----:B------:R-:W2:Y:S01]  /*4450*/  SHFL.BFLY PT, R13, R14, 0x1, 0x1f ;  /* 0x0c201f000e0d7f89 */ /* 0x000ea200000e0000 */
[----:B-1----:R-:W-:-:S04]  /*4460*/  FMNMX.FTZ R132, R18, R132, !PT ;  /* 0x0000008412847209 */ /* 0x002fc80007810000 */
[C---:B------:R-:W-:Y:S01]  /*4470*/  FSETP.NEU.FTZ.AND P1, PT, R132.reuse, -INF , PT ;  /* 0xff8000008400780b */ /* 0x040fe20003f3d000 */
[----:B------:R-:W-:-:S05]  /*4480*/  FMUL.FTZ R133, R132, c[0x0][0x2d0] ;  /* 0x0000b40084857a20 */ /* 0x000fca0000410000 */
[----:B------:R-:W-:-:S05]  /*4490*/  FSEL R133, R133, RZ, P1 ;  /* 0x000000ff85857208 */ /* 0x000fca0000800000 */
[--C-:B------:R-:W-:Y:S02]  /*44a0*/  FFMA.FTZ R59, R3, c[0x0][0x2d0], -R133.reuse ;  /* 0x0000b400033b7a23 */ /* 0x100fe40000010885 */
[--C-:B------:R-:W-:Y:S01]  /*44b0*/  FFMA.FTZ R58, R16, c[0x0][0x2d0], -R133.reuse ;  /* 0x0000b400103a7a23 */ /* 0x100fe20000010885 */
[----:B--2---:R-:W-:Y:S01]  /*44c0*/  FMNMX.FTZ R3, R13, R14, !PT ;  /* 0x0000000e0d037209 */ /* 0x004fe20007810000 */
[--C-:B------:R-:W-:Y:S01]  /*44d0*/  FFMA.FTZ R57, R68, c[0x0][0x2d0], -R133.reuse ;  /* 0x0000b40044397a23 */ /* 0x100fe20000010885 */
[----:B------:R-:W-:Y:S01]  /*44e0*/  LDSM.16.MT88.4 R16, [R233+0x900] ;  /* 0x00090000e910783b */ /* 0x000fe20000004200 */
[--C-:B------:R-:W-:Y:S01]  /*44f0*/  FFMA.FTZ R53, R69, c[0x0][0x2d0], -R133.reuse ;  /* 0x0000b40045357a23 */ /* 0x100fe20000010885 */
[C---:B------:R-:W-:Y:S01]  /*4500*/  FSETP.NEU.FTZ.AND P1, PT, R3.reuse, -INF , PT ;  /* 0xff8000000300780b */ /* 0x040fe20003f3d000 */
[----:B------:R-:W-:Y:S01]  /*4510*/  FMUL.FTZ R63, R3, c[0x0][0x2d0] ;  /* 0x0000b400033f7a20 */ /* 0x000fe20000410000 */
[----:B------:R-:W-:Y:S01]  /*4520*/  MUFU.EX2 R59, R59 ;  /* 0x0000003b003b7308 */ /* 0x000fe20000000800 */
[----:B------:R-:W-:-:S02]  /*4530*/  FFMA.FTZ R56, R7, c[0x0][0x2d0], -R133 ;  /* 0x0000b40007387a23 */ /* 0x000fc40000010885 */
[--C-:B------:R-:W-:Y:S01]  /*4540*/  FFMA.FTZ R52, R5, c[0x0][0x2d0], -R133.reuse ;  /* 0x0000b40005347a23 */ /* 0x100fe20000010885 */
[----:B------:R-:W-:Y:S01]  /*4550*/  FSEL R63, R63, RZ, P1 ;  /* 0x000000ff3f3f7208 */ /* 0x000fe20000800000 */
[----:B------:R-:W-:Y:S01]  /*4560*/  FFMA.FTZ R51, R6, c[0x0][0x2d0], -R133 ;  /* 0x0000b40006337a23 */ /* 0x000fe20000010885 */
[----:B------:R-:W-:Y:S01]  /*4570*/  PLOP3.LUT P1, PT, PT, PT, UP0, 0x40, 0x0 ;  /* 0x000000000000781c */ /* 0x000fe20003f2e808 */
[----:B------:R-:W-:Y:S01]  /*4580*/  LDSM.16.MT88.4 R4, [R232+0x4100] ;  /* 0x00410000e804783b */ /* 0x000fe20000004200 */
[----:B------:R-:W1:Y:S01]  /*4590*/  MUFU.EX2 R58, R58 ;  /* 0x0000003a003a7308 */ /* 0x000e620000000800 */
[--C-:B------:R-:W-:Y:S02]  /*45a0*/  FFMA.FTZ R61, R84, c[0x0][0x2d0], -R63.reuse ;  /* 0x0000b400543d7a23 */ /* 0x100fe4000001083f */
[--C-:B------:R-:W-:Y:S02]  /*45b0*/  FFMA.FTZ R60, R85, c[0x0][0x2d0], -R63.reuse ;  /* 0x0000b400553c7a23 */ /* 0x100fe4000001083f */
[----:B------:R-:W-:-:S02]  /*45c0*/  FFMA.FTZ R55, R86, c[0x0][0x2d0], -R63 ;  /* 0x0000b40056377a23 */ /* 0x000fc4000001083f */
[----:B------:R-:W-:Y:S01]  /*45d0*/  FFMA.FTZ R54, R87, c[0x0][0x2d0], -R63 ;  /* 0x0000b40057367a23 */ /* 0x000fe2000001083f */
[----:B------:R-:W-:Y:S01]  /*45e0*/  MUFU.EX2 R57, R57 ;  /* 0x0000003900397308 */ /* 0x000fe20000000800 */
[----:B------:R-:W2:Y:S01]  /*45f0*/  LDSM.16.MT88.4 R84, [R234+0x4100] ;  /* 0x00410000ea54783b */ /* 0x000ea20000004200 */
[----:B------:R-:W-:Y:S02]  /*4600*/  FFMA.FTZ R48, R12, c[0x0][0x2d0], -R133 ;  /* 0x0000b4000c307a23 */ /* 0x000fe40000010885 */
[--C-:B------:R-:W-:Y:S01]  /*4610*/  FFMA.FTZ R50, R11, c[0x0][0x2d0], -R63.reuse ;  /* 0x0000b4000b327a23 */ /* 0x100fe2000001083f */
[----:B------:R-:W3:Y:S01]  /*4620*/  LDSM.16.MT88.4 R12, [R232+0x900] ;  /* 0x00090000e80c783b */ /* 0x000ee20000004200 */
[--C-:B------:R-:W-:Y:S02]  /*4630*/  FFMA.FTZ R49, R10, c[0x0][0x2d0], -R63.reuse ;  /* 0x0000b4000a317a23 */ /* 0x100fe4000001083f */
[----:B------:R-:W4:Y:S01]  /*4640*/  MUFU.EX2 R53, R53 ;  /* 0x0000003500357308 */ /* 0x000f220000000800 */
[--C-:B------:R-:W-:Y:S01]  /*4650*/  FFMA.FTZ R46, R9, c[0x0][0x2d0], -R63.reuse ;  /* 0x0000b400092e7a23 */ /* 0x100fe2000001083f */
[----:B-1----:R-:W-:Y:S01]  /*4660*/  F2FP.PACK_AB R68, R58, R59 ;  /* 0x0000003b3a44723e */ /* 0x002fe200000000ff */
[----:B------:R-:W-:-:S02]  /*4670*/  FFMA.FTZ R45, R8, c[0x0][0x2d0], -R63 ;  /* 0x0000b400082d7a23 */ /* 0x000fc4000001083f */
[----:B------:R-:W1:Y:S01]  /*4680*/  LDSM.16.MT88.4 R8, [R236+0x4900] ;  /* 0x00490000ec08783b */ /* 0x000e620000004200 */
[--C-:B------:R-:W-:Y:S02]  /*4690*/  FFMA.FTZ R47, R30, c[0x0][0x2d0], -R133.reuse ;  /* 0x0000b4001e2f7a23 */ /* 0x100fe40000010885 */
[----:B------:R-:W-:Y:S01]  /*46a0*/  MUFU.EX2 R61, R61 ;  /* 0x0000003d003d7308 */ /* 0x000fe20000000800 */
[--C-:B------:R-:W-:Y:S02]  /*46b0*/  FFMA.FTZ R44, R28, c[0x0][0x2d0], -R133.reuse ;  /* 0x0000b4001c2c7a23 */ /* 0x100fe40000010885 */
[----:B------:R-:W-:Y:S02]  /*46c0*/  FFMA.FTZ R43, R29, c[0x0][0x2d0], -R133 ;  /* 0x0000b4001d2b7a23 */ /* 0x000fe40000010885 */
[----:B------:R-:W5:Y:S01]  /*46d0*/  LDSM.16.MT88.4 R28, [R233+0x4900] ;  /* 0x00490000e91c783b */ /* 0x000f620000004200 */
[----:B------:R-:W-:Y:S02]  /*46e0*/  FFMA.FTZ R42, R41, c[0x0][0x2d0], -R63 ;  /* 0x0000b400292a7a23 */ /* 0x000fe4000001083f */
[----:B------:R-:W2:Y:S01]  /*46f0*/  MUFU.EX2 R60, R60 ;  /* 0x0000003c003c7308 */ /* 0x000ea20000000800 */
[----:B----4-:R-:W-:Y:S01]  /*4700*/  F2FP.PACK_AB R70, R53, R57 ;  /* 0x000000393546723e */ /* 0x010fe200000000ff */
[----:B------:R-:W-:-:S02]  /*4710*/  FFMA.FTZ R40, R40, c[0x0][0x2d0], -R133 ;  /* 0x0000b40028287a23 */ /* 0x000fc40000010885 */
[--C-:B------:R-:W-:Y:S02]  /*4720*/  FFMA.FTZ R41, R183, c[0x0][0x2d0], -R63.reuse ;  /* 0x0000b400b7297a23 */ /* 0x100fe4000001083f */
[--C-:B------:R-:W-:Y:S02]  /*4730*/  FFMA.FTZ R2, R182, c[0x0][0x2d0], -R63.reuse ;  /* 0x0000b400b6027a23 */ /* 0x100fe4000001083f */
[----:B------:R-:W-:Y:S01]  /*4740*/  MUFU.EX2 R55, R55 ;  /* 0x0000003700377308 */ /* 0x000fe20000000800 */
[----:B------:R-:W-:Y:S02]  /*4750*/  FFMA.FTZ R0, R181, c[0x0][0x2d0], -R63 ;  /* 0x0000b400b5007a23 */ /* 0x000fe4000001083f */
[--C-:B------:R-:W-:Y:S02]  /*4760*/  FFMA.FTZ R145, R145, c[0x0][0x2d0], -R133.reuse ;  /* 0x0000b40091917a23 */ /* 0x100fe40000010885 */
[--C-:B------:R-:W-:Y:S02]  /*4770*/  FFMA.FTZ R146, R146, c[0x0][0x2d0], -R133.reuse ;  /* 0x0000b40092927a23 */ /* 0x100fe40000010885 */
[--C-:B------:R-:W-:Y:S01]  /*4780*/  FFMA.FTZ R148, R148, c[0x0][0x2d0], -R133.reuse ;  /* 0x0000b40094947a23 */ /* 0x100fe20000010885 */
[----:B------:R-:W4:Y:S01]  /*4790*/  MUFU.EX2 R54, R54 ;  /* 0x0000003600367308 */ /* 0x000f220000000800 */
[----:B--2---:R-:W-:Y:S01]  /*47a0*/  F2FP.PACK_AB R69, R60, R61 ;  /* 0x0000003d3c45723e */ /* 0x004fe200000000ff */
[----:B------:R-:W-:-:S02]  /*47b0*/  FFMA.FTZ R147, R147, c[0x0][0x2d0], -R133 ;  /* 0x0000b40093937a23 */ /* 0x000fc40000010885 */
[--C-:B------:R-:W-:Y:S02]  /*47c0*/  FFMA.FTZ R150, R150, c[0x0][0x2d0], -R63.reuse ;  /* 0x0000b40096967a23 */ /* 0x100fe4000001083f */
[--C-:B------:R-:W-:Y:S02]  /*47d0*/  FFMA.FTZ R151, R151, c[0x0][0x2d0], -R63.reuse ;  /* 0x0000b40097977a23 */ /* 0x100fe4000001083f */
[----:B------:R-:W-:Y:S01]  /*47e0*/  MUFU.EX2 R56, R56 ;  /* 0x0000003800387308 */ /* 0x000fe20000000800 */
[----:B------:R-:W-:Y:S02]  /*47f0*/  FFMA.FTZ R180, R180, c[0x0][0x2d0], -R63 ;  /* 0x0000b400b4b47a23 */ /* 0x000fe4000001083f */
[--C-:B------:R-:W-:Y:S02]  /*4800*/  FFMA.FTZ R160, R160, c[0x0][0x2d0], -R133.reuse ;  /* 0x0000b400a0a07a23 */ /* 0x100fe40000010885 */
[----:B------:R-:W-:Y:S02]  /*4810*/  FFMA.FTZ R159, R159, c[0x0][0x2d0], -R133 ;  /* 0x0000b4009f9f7a23 */ /* 0x000fe40000010885 */
[--C-:B------:R-:W-:Y:S01]  /*4820*/  FFMA.FTZ R161, R161, c[0x0][0x2d0], -R63.reuse ;  /* 0x0000b400a1a17a23 */ /* 0x100fe2000001083f */
[----:B----4-:R-:W-:Y:S01]  /*4830*/  F2FP.PACK_AB R71, R54, R55 ;  /* 0x000000373647723e */ /* 0x010fe200000000ff */
[----:B------:R-:W-:Y:S01]  /*4840*/  MUFU.EX2 R52, R52 ;  /* 0x0000003400347308 */ /* 0x000fe20000000800 */
[----:B------:R-:W-:-:S02]  /*4850*/  FFMA.FTZ R162, R162, c[0x0][0x2d0], -R63 ;  /* 0x0000b400a2a27a23 */ /* 0x000fc4000001083f */
[--C-:B------:R-:W-:Y:S02]  /*4860*/  FFMA.FTZ R164, R164, c[0x0][0x2d0], -R63.reuse ;  /* 0x0000b400a4a47a23 */ /* 0x100fe4000001083f */
[----:B------:R-:W-:Y:S01]  /*4870*/  FFMA.FTZ R165, R165, c[0x0][0x2d0], -R63 ;  /* 0x0000b400a5a57a23 */ /* 0x000fe2000001083f */
[C---:B------:R-:W-:Y:S01]  /*4880*/  HMMA.16816.F32 R104, R68.reuse, R100, RZ ;  /* 0x000000644468723c */ /* 0x040fe200000018ff */
[--C-:B------:R-:W-:Y:S01]  /*4890*/  FFMA.FTZ R176, R176, c[0x0][0x2d0], -R133.reuse ;  /* 0x0000b400b0b07a23 */ /* 0x100fe20000010885 */
[----:B------:R-:W-:Y:S01]  /*48a0*/  MUFU.EX2 R51, R51 ;  /* 0x0000003300337308 */ /* 0x000fe20000000800 */
[--C-:B------:R-:W-:Y:S02]  /*48b0*/  FFMA.FTZ R171, R171, c[0x0][0x2d0], -R133.reuse ;  /* 0x0000b400abab7a23 */ /* 0x100fe40000010885 */
[--C-:B------:R-:W-:Y:S02]  /*48c0*/  FFMA.FTZ R170, R170, c[0x0][0x2d0], -R133.reuse ;  /* 0x0000b400aaaa7a23 */ /* 0x100fe40000010885 */
[----:B------:R-:W-:Y:S01]  /*48d0*/  FFMA.FTZ R169, R169, c[0x0][0x2d0], -R133 ;  /* 0x0000b400a9a97a23 */ /* 0x000fe20000010885 */
[----:B------:R-:W-:Y:S01]  /*48e0*/  HMMA.16816.F32 R100, R68, R102, RZ ;  /* 0x000000664464723c */ /* 0x000fe200000018ff */
[--C-:B------:R-:W-:Y:S01]  /*48f0*/  FFMA.FTZ R168, R168, c[0x0][0x2d0], -R63.reuse ;  /* 0x0000b400a8a87a23 */ /* 0x100fe2000001083f */
[----:B------:R-:W-:Y:S01]  /*4900*/  MUFU.EX2 R48, R48 ;  /* 0x0000003000307308 */ /* 0x000fe20000000800 */
[----:B------:R-:W-:-:S02]  /*4910*/  FFMA.FTZ R167, R167, c[0x0][0x2d0], -R63 ;  /* 0x0000b400a7a77a23 */ /* 0x000fc4000001083f */
[--C-:B------:R-:W-:Y:S02]  /*4920*/  FFMA.FTZ R166, R166, c[0x0][0x2d0], -R63.reuse ;  /* 0x0000b400a6a67a23 */ /* 0x100fe4000001083f */
[----:B------:R-:W-:Y:S01]  /*4930*/  FFMA.FTZ R163, R163, c[0x0][0x2d0], -R63 ;  /* 0x0000b400a3a37a23 */ /* 0x000fe2000001083f */
[C---:B------:R-:W-:Y:S01]  /*4940*/  HMMA.16816.F32 R96, R68.reuse, R92, RZ ;  /* 0x0000005c4460723c */ /* 0x040fe200000018ff */
[--C-:B------:R-:W-:Y:S01]  /*4950*/  FFMA.FTZ R158, R158, c[0x0][0x2d0], -R133.reuse ;  /* 0x0000b4009e9e7a23 */ /* 0x100fe20000010885 */
[----:B------:R-:W2:Y:S01]  /*4960*/  MUFU.EX2 R50, R50 ;  /* 0x0000003200327308 */ /* 0x000ea20000000800 */
[--C-:B------:R-:W-:Y:S02]  /*4970*/  FFMA.FTZ R157, R157, c[0x0][0x2d0], -R133.reuse ;  /* 0x0000b4009d9d7a23 */ /* 0x100fe40000010885 */
[--C-:B------:R-:W-:Y:S02]  /*4980*/  FFMA.FTZ R156, R156, c[0x0][0x2d0], -R133.reuse ;  /* 0x0000b4009c9c7a23 */ /* 0x100fe40000010885 */
[----:B------:R-:W-:Y:S01]  /*4990*/  FFMA.FTZ R155, R155, c[0x0][0x2d0], -R133 ;  /* 0x0000b4009b9b7a23 */ /* 0x000fe20000010885 */
[----:B------:R-:W-:Y:S01]  /*49a0*/  HMMA.16816.F32 R92, R68, R94, RZ ;  /* 0x0000005e445c723c */ /* 0x000fe200000018ff */
[--C-:B------:R-:W-:Y:S01]  /*49b0*/  FFMA.FTZ R154, R154, c[0x0][0x2d0], -R63.reuse ;  /* 0x0000b4009a9a7a23 */ /* 0x100fe2000001083f */
[----:B------:R-:W4:Y:S01]  /*49c0*/  MUFU.EX2 R49, R49 ;  /* 0x0000003100317308 */ /* 0x000f220000000800 */
[----:B------:R-:W-:-:S02]  /*49d0*/  FFMA.FTZ R153, R153, c[0x0][0x2d0], -R63 ;  /* 0x0000b40099997a23 */ /* 0x000fc4000001083f */
[--C-:B------:R-:W-:Y:S02]  /*49e0*/  FFMA.FTZ R152, R152, c[0x0][0x2d0], -R63.reuse ;  /* 0x0000b40098987a23 */ /* 0x100fe4000001083f */
[----:B------:R-:W-:Y:S01]  /*49f0*/  FFMA.FTZ R149, R149, c[0x0][0x2d0], -R63 ;  /* 0x0000b40095957a23 */ /* 0x000fe2000001083f */
[C---:B------:R-:W-:Y:S01]  /*4a00*/  HMMA.16816.F32 R128, R68.reuse, R124, RZ ;  /* 0x0000007c4480723c */ /* 0x040fe200000018ff */
[----:B------:R-:W-:Y:S01]  /*4a10*/  FADD.FTZ R58, R59, R58 ;  /* 0x0000003a3b3a7221 */ /* 0x000fe20000010000 */
[----:B------:R-:W-:Y:S01]  /*4a20*/  MUFU.EX2 R46, R46 ;  /* 0x0000002e002e7308 */ /* 0x000fe20000000800 */
[----:B------:R-:W-:Y:S02]  /*4a30*/  FADD.FTZ R60, R61, R60 ;  /* 0x0000003c3d3c7221 */ /* 0x000fe40000010000 */
[----:B------:R-:W-:Y:S02]  /*4a40*/  FADD.FTZ R57, R57, R58 ;  /* 0x0000003a39397221 */ /* 0x000fe40000010000 */
[----:B------:R-:W-:Y:S01]  /*4a50*/  FADD.FTZ R60, R55, R60 ;  /* 0x0000003c373c7221 */ /* 0x000fe20000010000 */
[----:B------:R-:W-:Y:S01]  /*4a60*/  HMMA.16816.F32 R120, R68, R116, RZ ;  /* 0x000000744478723c */ /* 0x000fe200000018ff */
[----:B------:R-:W-:Y:S01]  /*4a70*/  FFMA.FTZ R249, R67, c[0x0][0x2d0], -R133 ;  /* 0x0000b40043f97a23 */ /* 0x000fe20000010885 */
[----:B------:R-:W1:Y:S01]  /*4a80*/  MUFU.EX2 R45, R45 ;  /* 0x0000002d002d7308 */ /* 0x000e620000000800 */
[----:B------:R-:W-:-:S02]  /*4a90*/  FFMA.FTZ R248, R62, c[0x0][0x2d0], -R63 ;  /* 0x0000b4003ef87a23 */ /* 0x000fc4000001083f */
[----:B------:R-:W-:Y:S02]  /*4aa0*/  FADD.FTZ R57, R53, R57 ;  /* 0x0000003935397221 */ /* 0x000fe40000010000 */
[----:B------:R-:W-:Y:S01]  /*4ab0*/  FADD.FTZ R54, R54, R60 ;  /* 0x0000003c36367221 */ /* 0x000fe20000010000 */
[----:B------:R-:W-:Y:S02]  /*4ac0*/  HMMA.16816.F32 R112, R68, R108, RZ ;  /* 0x0000006c4470723c */ /* 0x000fe400000018ff */
[----:B------:R-:W-:Y:S01]  /*4ad0*/  MUFU.EX2 R47, R47 ;  /* 0x0000002f002f7308 */ /* 0x000fe20000000800 */
[----:B--2---:R-:W-:-:S05]  /*4ae0*/  FADD.FTZ R54, R50, R54 ;  /* 0x0000003632367221 */ /* 0x004fca0000010000 */
[C---:B------:R-:W-:Y:S02]  /*4af0*/  HMMA.16816.F32 R88, R68.reuse, R84, RZ ;  /* 0x000000544458723c */ /* 0x040fe400000018ff */
[----:B------:R-:W-:Y:S06]  /*4b00*/  MUFU.EX2 R44, R44 ;  /* 0x0000002c002c7308 */ /* 0x000fec0000000800 */
[C---:B------:R-:W-:Y:S02]  /*4b10*/  HMMA.16816.F32 R80, R68.reuse, R76, RZ ;  /* 0x0000004c4450723c */ /* 0x040fe400000018ff */
[----:B------:R-:W-:Y:S06]  /*4b20*/  MUFU.EX2 R43, R43 ;  /* 0x0000002b002b7308 */ /* 0x000fec0000000800 */
[C---:B------:R-:W-:Y:S02]  /*4b30*/  HMMA.16816.F32 R124, R68.reuse, R126, RZ ;  /* 0x0000007e447c723c */ /* 0x040fe400000018ff */
[----:B------:R-:W-:Y:S06]  /*4b40*/  MUFU.EX2 R40, R40 ;  /* 0x0000002800287308 */ /* 0x000fec0000000800 */
[C---:B------:R-:W-:Y:S02]  /*4b50*/  HMMA.16816.F32 R116, R68.reuse, R118, RZ ;  /* 0x000000764474723c */ /* 0x040fe400000018ff */
[----:B------:R-:W2:Y:S06]  /*4b60*/  MUFU.EX2 R42, R42 ;  /* 0x0000002a002a7308 */ /* 0x000eac0000000800 */
[C---:B------:R-:W-:Y:S02]  /*4b70*/  HMMA.16816.F32 R108, R68.reuse, R110, RZ ;  /* 0x0000006e446c723c */ /* 0x040fe400000018ff */
[----:B------:R-:W1:Y:S06]  /*4b80*/  MUFU.EX2 R41, R41 ;  /* 0x0000002900297308 */ /* 0x000e6c0000000800 */
[C---:B------:R-:W-:Y:S02]  /*4b90*/  HMMA.16816.F32 R84, R68.reuse, R86, RZ ;  /* 0x000000564454723c */ /* 0x040fe400000018ff */
[----:B------:R-:W-:Y:S06]  /*4ba0*/  MUFU.EX2 R2, R2 ;  /* 0x0000000200027308 */ /* 0x000fec0000000800 */
[C---:B------:R-:W-:Y:S02]  /*4bb0*/  HMMA.16816.F32 R76, R68.reuse, R78, RZ ;  /* 0x0000004e444c723c */ /* 0x040fe400000018ff */
[----:B------:R-:W1:Y:S06]  /*4bc0*/  MUFU.EX2 R0, R0 ;  /* 0x0000000000007308 */ /* 0x000e6c0000000800 */
[C---:B------:R-:W-:Y:S02]  /*4bd0*/  HMMA.16816.F32 R72, R68.reuse, R4, RZ ;  /* 0x000000044448723c */ /* 0x040fe400000018ff */
[----:B------:R-:W-:Y:S05]  /*4be0*/  MUFU.EX2 R145, R145 ;  /* 0x0000009100917308 */ /* 0x000fea0000000800 */
[----:B------:R-:W-:Y:S01]  /*4bf0*/  F2FP.PACK_AB R4, R52, R56 ;  /* 0x000000383404723e */ /* 0x000fe200000000ff */
[----:B------:R-:W-:Y:S01]  /*4c00*/  HMMA.16816.F32 R68, R68, R6, RZ ;  /* 0x000000064444723c */ /* 0x000fe200000018ff */
[----:B----4-:R-:W-:Y:S01]  /*4c10*/  F2FP.PACK_AB R5, R49, R50 ;  /* 0x000000323105723e */ /* 0x010fe200000000ff */
[----:B------:R-:W-:Y:S01]  /*4c20*/  MUFU.EX2 R146, R146 ;  /* 0x0000009200927308 */ /* 0x000fe20000000800 */
[----:B------:R-:W-:-:S02]  /*4c30*/  FADD.FTZ R56, R56, R57 ;  /* 0x0000003938387221 */ /* 0x000fc40000010000 */
[----:B------:R-:W-:Y:S02]  /*4c40*/  FADD.FTZ R49, R49, R54 ;  /* 0x0000003631317221 */ /* 0x000fe40000010000 */
[----:B------:R-:W-:Y:S01]  /*4c50*/  F2FP.PACK_AB R6, R48, R51 ;  /* 0x000000333006723e */ /* 0x000fe200000000ff */
[----:B------:R-:W-:Y:S01]  /*4c60*/  FADD.FTZ R56, R52, R56 ;  /* 0x0000003834387221 */ /* 0x000fe20000010000 */
[----:B-1----:R-:W-:Y:S01]  /*4c70*/  F2FP.PACK_AB R7, R45, R46 ;  /* 0x0000002e2d07723e */ /* 0x002fe200000000ff */
[----:B------:R-:W-:Y:S01]  /*4c80*/  MUFU.EX2 R148, R148 ;  /* 0x0000009400947308 */ /* 0x000fe20000000800 */
[----:B------:R-:W-:Y:S02]  /*4c90*/  FADD.FTZ R49, R46, R49 ;  /* 0x000000312e317221 */ /* 0x000fe40000010000 */
[----:B------:R-:W-:Y:S02]  /*4ca0*/  FADD.FTZ R51, R51, R56 ;  /* 0x0000003833337221 */ /* 0x000fe40000010000 */
[----:B------:R-:W-:Y:S01]  /*4cb0*/  FADD.FTZ R45, R45, R49 ;  /* 0x000000312d2d7221 */ /* 0x000fe20000010000 */
[----:B---3--:R-:W-:Y:S01]  /*4cc0*/  HMMA.16816.F32 R104, R4, R12, R104 ;  /* 0x0000000c0468723c */ /* 0x008fe20000001868 */
[----:B------:R-:W-:Y:S01]  /*4cd0*/  FADD.FTZ R51, R48, R51 ;  /* 0x0000003330337221 */ /* 0x000fe20000010000 */
[----:B------:R-:W-:Y:S01]  /*4ce0*/  MUFU.EX2 R147, R147 ;  /* 0x0000009300937308 */ /* 0x000fe20000000800 */
[----:B--2---:R-:W-:-:S05]  /*4cf0*/  FADD.FTZ R45, R42, R45 ;  /* 0x0000002d2a2d7221 */ /* 0x004fca0000010000 */
[C---:B------:R-:W-:Y:S01]  /*4d00*/  HMMA.16816.F32 R100, R4.reuse, R14, R100 ;  /* 0x0000000e0464723c */ /* 0x040fe20000001864 */
[----:B------:R-:W1:Y:S01]  /*4d10*/  LDSM.16.MT88.4 R12, [R232+0x4900] ;  /* 0x00490000e80c783b */ /* 0x000e620000004200 */
[----:B------:R-:W2:Y:S06]  /*4d20*/  MUFU.EX2 R150, R150 ;  /* 0x0000009600967308 */ /* 0x000eac0000000800 */
[C---:B------:R-:W-:Y:S02]  /*4d30*/  HMMA.16816.F32 R96, R4.reuse, R8, R96 ;  /* 0x000000080460723c */ /* 0x040fe40000001860 */
[----:B------:R-:W3:Y:S06]  /*4d40*/  MUFU.EX2 R151, R151 ;  /* 0x0000009700977308 */ /* 0x000eec0000000800 */
[C---:B------:R-:W-:Y:S01]  /*4d50*/  HMMA.16816.F32 R92, R4.reuse, R10, R92 ;  /* 0x0000000a045c723c */ /* 0x040fe2000000185c */
[----:B------:R-:W4:Y:S01]  /*4d60*/  LDSM.16.MT88.4 R8, [R232+0x1100] ;  /* 0x00110000e808783b */ /* 0x000f220000004200 */
[----:B------:R-:W-:Y:S06]  /*4d70*/  MUFU.EX2 R160, R160 ;  /* 0x000000a000a07308 */ /* 0x000fec0000000800 */
[C---:B------:R-:W-:Y:S02]  /*4d80*/  HMMA.16816.F32 R128, R4.reuse, R24, R128 ;  /* 0x000000180480723c */ /* 0x040fe40000001880 */
[----:B------:R-:W-:Y:S06]  /*4d90*/  MUFU.EX2 R159, R159 ;  /* 0x0000009f009f7308 */ /* 0x000fec0000000800 */
[C---:B------:R-:W-:Y:S01]  /*4da0*/  HMMA.16816.F32 R124, R4.reuse, R26, R124 ;  /* 0x0000001a047c723c */ /* 0x040fe2000000187c */
[----:B------:R-:W-:Y:S01]  /*4db0*/  LDSM.16.MT88.4 R24, [R236+0x1100] ;  /* 0x00110000ec18783b */ /* 0x000fe20000004200 */
        /* <DEDUP_REMOVED lines=9> */
[----:B------:R-:W2:Y:S01]  /*4e50*/  LDSM.16.MT88.4 R16, [R233+0x1100] ;  /* 0x00110000e910783b */ /* 0x000ea20000004200 */
[----:B------:R-:W-:Y:S06]  /*4e60*/  MUFU.EX2 R176, R176 ;  /* 0x000000b000b07308 */ /* 0x000fec0000000800 */
[C---:B------:R-:W-:Y:S02]  /*4e70*/  HMMA.16816.F32 R88, R4.reuse, R36, R88 ;  /* 0x000000240458723c */ /* 0x040fe40000001858 */
[----:B------:R-:W-:Y:S06]  /*4e80*/  MUFU.EX2 R171, R171 ;  /* 0x000000ab00ab7308 */ /* 0x000fec0000000800 */
[C---:B------:R-:W-:Y:S01]  /*4e90*/  HMMA.16816.F32 R84, R4.reuse, R38, R84 ;  /* 0x000000260454723c */ /* 0x040fe20000001854 */
[----:B------:R-:W-:Y:S01]  /*4ea0*/  LDSM.16.MT88.4 R36, [R234+0x5100] ;  /* 0x00510000ea24783b */ /* 0x000fe20000004200 */
[----:B------:R-:W-:Y:S06]  /*4eb0*/  MUFU.EX2 R170, R170 ;  /* 0x000000aa00aa7308 */ /* 0x000fec0000000800 */
[C---:B-----5:R-:W-:Y:S02]  /*4ec0*/  HMMA.16816.F32 R80, R4.reuse, R28, R80 ;  /* 0x0000001c0450723c */ /* 0x060fe40000001850 */
[----:B------:R-:W-:Y:S06]  /*4ed0*/  MUFU.EX2 R169, R169 ;  /* 0x000000a900a97308 */ /* 0x000fec0000000800 */
[C---:B------:R-:W-:Y:S01]  /*4ee0*/  HMMA.16816.F32 R76, R4.reuse, R30, R76 ;  /* 0x0000001e044c723c */ /* 0x040fe2000000184c */
[----:B------:R-:W-:Y:S01]  /*4ef0*/  LDSM.16.MT88.4 R28, [R233+0x5100] ;  /* 0x00510000e91c783b */ /* 0x000fe20000004200 */
[----:B------:R-:W-:Y:S06]  /*4f00*/  MUFU.EX2 R168, R168 ;  /* 0x000000a800a87308 */ /* 0x000fec0000000800 */
[C---:B-1----:R-:W-:Y:S02]  /*4f10*/  HMMA.16816.F32 R72, R4.reuse, R12, R72 ;  /* 0x0000000c0448723c */ /* 0x042fe40000001848 */
[----:B------:R-:W-:Y:S06]  /*4f20*/  MUFU.EX2 R167, R167 ;  /* 0x000000a700a77308 */ /* 0x000fec0000000800 */
[----:B------:R-:W-:Y:S01]  /*4f30*/  HMMA.16816.F32 R68, R4, R14, R68 ;  /* 0x0000000e0444723c */ /* 0x000fe20000001844 */
[----:B------:R-:W1:Y:S01]  /*4f40*/  LDSM.16.MT88.4 R12, [R236+0x5100] ;  /* 0x00510000ec0c783b */ /* 0x000e620000004200 */
[----:B------:R-:W-:Y:S05]  /*4f50*/  MUFU.EX2 R166, R166 ;  /* 0x000000a600a67308 */ /* 0x000fea0000000800 */
[----:B------:R-:W-:Y:S01]  /*4f60*/  F2FP.PACK_AB R4, R44, R47 ;  /* 0x0000002f2c04723e */ /* 0x000fe200000000ff */
[----:B------:R-:W-:Y:S01]  /*4f70*/  FADD.FTZ R47, R47, R51 ;  /* 0x000000332f2f7221 */ /* 0x000fe20000010000 */
[----:B------:R-:W-:Y:S01]  /*4f80*/  F2FP.PACK_AB R6, R40, R43 ;  /* 0x0000002b2806723e */ /* 0x000fe200000000ff */
[----:B------:R-:W-:Y:S01]  /*4f90*/  MUFU.EX2 R163, R163 ;  /* 0x000000a300a37308 */ /* 0x000fe20000000800 */
[C---:B------:R-:W-:Y:S01]  /*4fa0*/  F2FP.PACK_AB R5, R41.reuse, R42 ;  /* 0x0000002a2905723e */ /* 0x040fe200000000ff */
[----:B------:R-:W-:Y:S01]  /*4fb0*/  FADD.FTZ R47, R44, R47 ;  /* 0x0000002f2c2f7221 */ /* 0x000fe20000010000 */
[----:B------:R-:W-:Y:S01]  /*4fc0*/  F2FP.PACK_AB R7, R0, R2 ;  /* 0x000000020007723e */ /* 0x000fe200000000ff */
[----:B------:R-:W-:-:S02]  /*4fd0*/  FADD.FTZ R41, R41, R45 ;  /* 0x0000002d29297221 */ /* 0x000fc40000010000 */
[----:B------:R-:W-:Y:S02]  /*4fe0*/  FADD.FTZ R43, R43, R47 ;  /* 0x0000002f2b2b7221 */ /* 0x000fe40000010000 */
[----:B------:R-:W-:Y:S01]  /*4ff0*/  MUFU.EX2 R158, R158 ;  /* 0x0000009e009e7308 */ /* 0x000fe20000000800 */
[----:B------:R-:W-:Y:S01]  /*5000*/  FADD.FTZ R41, R2, R41 ;  /* 0x0000002902297221 */ /* 0x000fe20000010000 */
[----:B----4-:R-:W-:Y:S01]  /*5010*/  HMMA.16816.F32 R104, R4, R8, R104 ;  /* 0x000000080468723c */ /* 0x010fe20000001868 */
[----:B------:R-:W-:Y:S02]  /*5020*/  FADD.FTZ R43, R40, R43 ;  /* 0x0000002b282b7221 */ /* 0x000fe40000010000 */
[----:B------:R-:W-:-:S03]  /*5030*/  FADD.FTZ R0, R0, R41 ;  /* 0x0000002900007221 */ /* 0x000fc60000010000 */
[----:B------:R-:W-:Y:S01]  /*5040*/  MUFU.EX2 R157, R157 ;  /* 0x0000009d009d7308 */ /* 0x000fe20000000800 */
[----:B--2---:R-:W-:Y:S01]  /*5050*/  FADD.FTZ R0, R150, R0 ;  /* 0x0000000096007221 */ /* 0x004fe20000010000 */
[C---:B------:R-:W-:Y:S01]  /*5060*/  HMMA.16816.F32 R100, R4.reuse, R10, R100 ;  /* 0x0000000a0464723c */ /* 0x040fe20000001864 */
[----:B------:R-:W2:Y:S05]  /*5070*/  LDSM.16.MT88.4 R8, [R232+0x5100] ;  /* 0x00510000e808783b */ /* 0x000eaa0000004200 */
[----:B------:R-:W-:Y:S02]  /*5080*/  MUFU.EX2 R156, R156 ;  /* 0x0000009c009c7308 */ /* 0x000fe40000000800 */
[C---:B------:R-:W-:Y:S06]  /*5090*/  HMMA.16816.F32 R112, R4.reuse, R16, R112 ;  /* 0x000000100470723c */ /* 0x040fec0000001870 */
[----:B------:R-:W-:Y:S02]  /*50a0*/  MUFU.EX2 R155, R155 ;  /* 0x0000009b009b7308 */ /* 0x000fe40000000800 */
[C---:B------:R-:W-:Y:S01]  /*50b0*/  HMMA.16816.F32 R108, R4.reuse, R18, R108 ;  /* 0x00000012046c723c */ /* 0x040fe2000000186c */
[----:B------:R-:W4:Y:S05]  /*50c0*/  LDSM.16.MT88.4 R16, [R233+0x1900] ;  /* 0x00190000e910783b */ /* 0x000f2a0000004200 */
[----:B------:R-:W-:Y:S02]  /*50d0*/  MUFU.EX2 R154, R154 ;  /* 0x0000009a009a7308 */ /* 0x000fe40000000800 */
[C---:B-1----:R-:W-:Y:S06]  /*50e0*/  HMMA.16816.F32 R96, R4.reuse, R12, R96 ;  /* 0x0000000c0460723c */ /* 0x042fec0000001860 */
[----:B------:R-:W-:Y:S02]  /*50f0*/  MUFU.EX2 R153, R153 ;  /* 0x0000009900997308 */ /* 0x000fe40000000800 */
[C---:B------:R-:W-:Y:S01]  /*5100*/  HMMA.16816.F32 R92, R4.reuse, R14, R92 ;  /* 0x0000000e045c723c */ /* 0x040fe2000000185c */
[----:B------:R-:W1:Y:S05]  /*5110*/  LDSM.16.MT88.4 R12, [R232+0x1900] ;  /* 0x00190000e80c783b */ /* 0x000e6a0000004200 */
[----:B------:R-:W-:Y:S02]  /*5120*/  MUFU.EX2 R152, R152 ;  /* 0x0000009800987308 */ /* 0x000fe40000000800 */
[C---:B------:R-:W-:Y:S06]  /*5130*/  HMMA.16816.F32 R88, R4.reuse, R36, R88 ;  /* 0x000000240458723c */ /* 0x040fec0000001858 */
[----:B------:R-:W-:Y:S01]  /*5140*/  MUFU.EX2 R36, R180 ;  /* 0x000000b400247308 */ /* 0x000fe20000000800 */
[----:B------:R-:W-:Y:S01]  /*5150*/  FFMA.FTZ R37, R179, c[0x0][0x2d0], -R63 ;  /* 0x0000b400b3257a23 */ /* 0x000fe2000001083f */
[C---:B--2---:R-:W-:Y:S06]  /*5160*/  HMMA.16816.F32 R72, R4.reuse, R8, R72 ;  /* 0x000000080448723c */ /* 0x044fec0000001848 */
[----:B------:R-:W2:Y:S02]  /*5170*/  MUFU.EX2 R37, R37 ;  /* 0x0000002500257308 */ /* 0x000ea40000000800 */
[C---:B------:R-:W-:Y:S01]  /*5180*/  HMMA.16816.F32 R68, R4.reuse, R10, R68 ;  /* 0x0000000a0444723c */ /* 0x040fe20000001844 */
[----:B------:R-:W5:Y:S05]  /*5190*/  LDSM.16.MT88.4 R8, [R236+0x5900] ;  /* 0x00590000ec08783b */ /* 0x000f6a0000004200 */
[----:B------:R-:W-:Y:S02]  /*51a0*/  MUFU.EX2 R149, R149 ;  /* 0x0000009500957308 */ /* 0x000fe40000000800 */
[C---:B------:R-:W-:Y:S06]  /*51b0*/  HMMA.16816.F32 R120, R4.reuse, R20, R120 ;  /* 0x000000140478723c */ /* 0x040fec0000001878 */
[----:B------:R-:W-:Y:S02]  /*51c0*/  MUFU.EX2 R249, R249 ;  /* 0x000000f900f97308 */ /* 0x000fe40000000800 */
[C---:B------:R-:W-:Y:S01]  /*51d0*/  HMMA.16816.F32 R116, R4.reuse, R22, R116 ;  /* 0x000000160474723c */ /* 0x040fe20000001874 */
[----:B------:R-:W1:Y:S05]  /*51e0*/  LDSM.16.MT88.4 R20, [R234+0x1900] ;  /* 0x00190000ea14783b */ /* 0x000e6a0000004200 */
[----:B------:R-:W-:Y:S02]  /*51f0*/  MUFU.EX2 R248, R248 ;  /* 0x000000f800f87308 */ /* 0x000fe40000000800 */
[C---:B------:R-:W-:Y:S08]  /*5200*/  HMMA.16816.F32 R128, R4.reuse, R24, R128 ;  /* 0x000000180480723c */ /* 0x040ff00000001880 */
[C---:B------:R-:W-:Y:S01]  /*5210*/  HMMA.16816.F32 R124, R4.reuse, R26, R124 ;  /* 0x0000001a047c723c */ /* 0x040fe2000000187c */
[----:B------:R-:W1:Y:S07]  /*5220*/  LDSM.16.MT88.4 R24, [R236+0x1900] ;  /* 0x00190000ec18783b */ /* 0x000e6e0000004200 */
[C---:B------:R-:W-:Y:S07]  /*5230*/  HMMA.16816.F32 R84, R4.reuse, R38, R84 ;  /* 0x000000260454723c */ /* 0x040fee0000001854 */
[--C-:B------:R-:W-:Y:S01]  /*5240*/  FFMA.FTZ R38, R178, c[0x0][0x2d0], -R133.reuse ;  /* 0x0000b400b2267a23 */ /* 0x100fe20000010885 */
[----:B------:R-:W-:Y:S01]  /*5250*/  HMMA.16816.F32 R80, R4, R28, R80 ;  /* 0x0000001c0450723c */ /* 0x000fe20000001850 */
[----:B------:R-:W-:-:S04]  /*5260*/  FFMA.FTZ R39, R177, c[0x0][0x2d0], -R133 ;  /* 0x0000b400b1277a23 */ /* 0x000fc80000010885 */
[----:B------:R-:W-:Y:S03]  /*5270*/  MUFU.EX2 R38, R38 ;  /* 0x0000002600267308 */ /* 0x000fe60000000800 */
[----:B------:R-:W-:Y:S01]  /*5280*/  HMMA.16816.F32 R76, R4, R30, R76 ;  /* 0x0000001e044c723c */ /* 0x000fe2000000184c */
[----:B------:R-:W-:Y:S04]  /*5290*/  LDSM.16.MT88.4 R28, [R233+0x5900] ;  /* 0x00590000e91c783b */ /* 0x000fe80000004200 */
[----:B------:R-:W1:Y:S02]  /*52a0*/  MUFU.EX2 R39, R39 ;  /* 0x0000002700277308 */ /* 0x000e640000000800 */
[----:B------:R-:W-:Y:S01]  /*52b0*/  F2FP.PACK_AB R4, R146, R145 ;  /* 0x000000919204723e */ /* 0x000fe200000000ff */
[----:B------:R-:W-:Y:S01]  /*52c0*/  FADD.FTZ R145, R145, R43 ;  /* 0x0000002b91917221 */ /* 0x000fe20000010000 */
[----:B------:R-:W-:-:S02]  /*52d0*/  F2FP.PACK_AB R6, R147, R148 ;  /* 0x000000949306723e */ /* 0x000fc400000000ff */
[----:B---3--:R-:W-:Y:S01]  /*52e0*/  F2FP.PACK_AB R5, R151, R150 ;  /* 0x000000969705723e */ /* 0x008fe200000000ff */
[----:B------:R-:W-:Y:S01]  /*52f0*/  FADD.FTZ R145, R146, R145 ;  /* 0x0000009192917221 */ /* 0x000fe20000010000 */
[----:B--2---:R-:W-:Y:S01]  /*5300*/  F2FP.PACK_AB R7, R37, R36 ;  /* 0x000000242507723e */ /* 0x004fe200000000ff */
[----:B------:R-:W-:Y:S02]  /*5310*/  FADD.FTZ R151, R151, R0 ;  /* 0x0000000097977221 */ /* 0x000fe40000010000 */
[----:B------:R-:W-:Y:S02]  /*5320*/  FADD.FTZ R148, R148, R145 ;  /* 0x0000009194947221 */ /* 0x000fe40000010000 */
[----:B------:R-:W-:Y:S02]  /*5330*/  FADD.FTZ R151, R36, R151 ;  /* 0x0000009724977221 */ /* 0x000fe40000010000 */
[----:B----4-:R-:W-:Y:S01]  /*5340*/  HMMA.16816.F32 R112, R4, R16, R112 ;  /* 0x000000100470723c */ /* 0x010fe20000001870 */
[----:B------:R-:W-:-:S02]  /*5350*/  FADD.FTZ R148, R147, R148 ;  /* 0x0000009493947221 */ /* 0x000fc40000010000 */
[----:B------:R-:W-:-:S05]  /*5360*/  FADD.FTZ R151, R37, R151 ;  /* 0x0000009725977221 */ /* 0x000fca0000010000 */
[C---:B------:R-:W-:Y:S01]  /*5370*/  HMMA.16816.F32 R108, R4.reuse, R18, R108 ;  /* 0x00000012046c723c */ /* 0x040fe2000000186c */
[----:B------:R-:W2:Y:S07]  /*5380*/  LDSM.16.MT88.4 R16, [R234+0x5900] ;  /* 0x00590000ea10783b */ /* 0x000eae0000004200 */
[C---:B-1----:R-:W-:Y:S08]  /*5390*/  HMMA.16816.F32 R104, R4.reuse, R12, R104 ;  /* 0x0000000c0468723c */ /* 0x042ff00000001868 */
[C---:B------:R-:W-:Y:S01]  /*53a0*/  HMMA.16816.F32 R100, R4.reuse, R14, R100 ;  /* 0x0000000e0464723c */ /* 0x040fe20000001864 */
[----:B------:R-:W1:Y:S07]  /*53b0*/  LDSM.16.MT88.4 R12, [R232+0x5900] ;  /* 0x00590000e80c783b */ /* 0x000e6e0000004200 */
[C---:B-----5:R-:W-:Y:S08]  /*53c0*/  HMMA.16816.F32 R96, R4.reuse, R8, R96 ;  /* 0x000000080460723c */ /* 0x060ff00000001860 */
[C---:B------:R-:W-:Y:S01]  /*53d0*/  HMMA.16816.F32 R92, R4.reuse, R10, R92 ;  /* 0x0000000a045c723c */ /* 0x040fe2000000185c */
[----:B------:R-:W3:Y:S07]  /*53e0*/  LDSM.16.MT88.4 R8, [R234+0x2100] ;  /* 0x00210000ea08783b */ /* 0x000eee0000004200 */
[C---:B------:R-:W-:Y:S08]  /*53f0*/  HMMA.16816.F32 R120, R4.reuse, R20, R120 ;  /* 0x000000140478723c */ /* 0x040ff00000001878 */
[C---:B------:R-:W-:Y:S01]  /*5400*/  HMMA.16816.F32 R116, R4.reuse, R22, R116 ;  /* 0x000000160474723c */ /* 0x040fe20000001874 */
[----:B------:R-:W4:Y:S07]  /*5410*/  LDSM.16.MT88.4 R20, [R233+0x2100] ;  /* 0x00210000e914783b */ /* 0x000f2e0000004200 */
[C---:B------:R-:W-:Y:S08]  /*5420*/  HMMA.16816.F32 R128, R4.reuse, R24, R128 ;  /* 0x000000180480723c */ /* 0x040ff00000001880 */
[C---:B------:R-:W-:Y:S01]  /*5430*/  HMMA.16816.F32 R124, R4.reuse, R26, R124 ;  /* 0x0000001a047c723c */ /* 0x040fe2000000187c */
[----:B------:R-:W-:Y:S07]  /*5440*/  LDSM.16.MT88.4 R24, [R236+0x2100] ;  /* 0x00210000ec18783b */ /* 0x000fee0000004200 */
[C---:B--2---:R-:W-:Y:S08]  /*5450*/  HMMA.16816.F32 R88, R4.reuse, R16, R88 ;  /* 0x000000100458723c */ /* 0x044ff00000001858 */
[C---:B------:R-:W-:Y:S01]  /*5460*/  HMMA.16816.F32 R84, R4.reuse, R18, R84 ;  /* 0x000000120454723c */ /* 0x040fe20000001854 */
[----:B------:R-:W2:Y:S07]  /*5470*/  LDSM.16.MT88.4 R16, [R232+0x2100] ;  /* 0x00210000e810783b */ /* 0x000eae0000004200 */
[C---:B------:R-:W-:Y:S08]  /*5480*/  HMMA.16816.F32 R80, R4.reuse, R28, R80 ;  /* 0x0000001c0450723c */ /* 0x040ff00000001850 */
[C---:B------:R-:W-:Y:S01]  /*5490*/  HMMA.16816.F32 R76, R4.reuse, R30, R76 ;  /* 0x0000001e044c723c */ /* 0x040fe2000000184c */
[----:B------:R-:W-:Y:S07]  /*54a0*/  LDSM.16.MT88.4 R28, [R233+0x6100] ;  /* 0x00610000e91c783b */ /* 0x000fee0000004200 */
[C---:B-1----:R-:W-:Y:S08]  /*54b0*/  HMMA.16816.F32 R72, R4.reuse, R12, R72 ;  /* 0x0000000c0448723c */ /* 0x042ff00000001848 */
[----:B------:R-:W-:Y:S01]  /*54c0*/  HMMA.16816.F32 R68, R4, R14, R68 ;  /* 0x0000000e0444723c */ /* 0x000fe20000001844 */
[----:B------:R-:W1:Y:S06]  /*54d0*/  LDSM.16.MT88.4 R12, [R236+0x6100] ;  /* 0x00610000ec0c783b */ /* 0x000e6c0000004200 */
[----:B------:R-:W-:Y:S01]  /*54e0*/  F2FP.PACK_AB R4, R39, R38 ;  /* 0x000000262704723e */ /* 0x000fe200000000ff */
[----:B------:R-:W-:Y:S01]  /*54f0*/  FADD.FTZ R38, R38, R148 ;  /* 0x0000009426267221 */ /* 0x000fe20000010000 */
[----:B------:R-:W-:-:S02]  /*5500*/  F2FP.PACK_AB R6, R159, R160 ;  /* 0x000000a09f06723e */ /* 0x000fc400000000ff */
[C---:B------:R-:W-:Y:S01]  /*5510*/  F2FP.PACK_AB R5, R162.reuse, R161 ;  /* 0x000000a1a205723e */ /* 0x040fe200000000ff */
[----:B------:R-:W-:Y:S01]  /*5520*/  FADD.FTZ R161, R161, R151 ;  /* 0x00000097a1a17221 */ /* 0x000fe20000010000 */
[----:B------:R-:W-:Y:S01]  /*5530*/  F2FP.PACK_AB R7, R165, R164 ;  /* 0x000000a4a507723e */ /* 0x000fe200000000ff */
[----:B------:R-:W-:Y:S02]  /*5540*/  FADD.FTZ R38, R39, R38 ;  /* 0x0000002627267221 */ /* 0x000fe40000010000 */
[----:B------:R-:W-:Y:S02]  /*5550*/  FADD.FTZ R161, R162, R161 ;  /* 0x000000a1a2a17221 */ /* 0x000fe40000010000 */
[----:B------:R-:W-:Y:S02]  /*5560*/  FADD.FTZ R160, R160, R38 ;  /* 0x00000026a0a07221 */ /* 0x000fe40000010000 */
[----:B---3--:R-:W-:Y:S01]  /*5570*/  HMMA.16816.F32 R120, R4, R8, R120 ;  /* 0x000000080478723c */ /* 0x008fe20000001878 */
[----:B------:R-:W-:-:S02]  /*5580*/  FADD.FTZ R164, R164, R161 ;  /* 0x000000a1a4a47221 */ /* 0x000fc40000010000 */
[----:B------:R-:W-:Y:S02]  /*5590*/  FADD.FTZ R160, R159, R160 ;  /* 0x000000a09fa07221 */ /* 0x000fe40000010000 */
[----:B------:R-:W-:-:S03]  /*55a0*/  FADD.FTZ R164, R165, R164 ;  /* 0x000000a4a5a47221 */ /* 0x000fc60000010000 */
[C---:B------:R-:W-:Y:S01]  /*55b0*/  HMMA.16816.F32 R116, R4.reuse, R10, R116 ;  /* 0x0000000a0474723c */ /* 0x040fe20000001874 */
[----:B------:R-:W3:Y:S07]  /*55c0*/  LDSM.16.MT88.4 R8, [R234+0x6100] ;  /* 0x00610000ea08783b */ /* 0x000eee0000004200 */
[C---:B----4-:R-:W-:Y:S08]  /*55d0*/  HMMA.16816.F32 R112, R4.reuse, R20, R112 ;  /* 0x000000140470723c */ /* 0x050ff00000001870 */
[C---:B------:R-:W-:Y:S01]  /*55e0*/  HMMA.16816.F32 R108, R4.reuse, R22, R108 ;  /* 0x00000016046c723c */ /* 0x040fe2000000186c */
[----:B------:R-:W4:Y:S07]  /*55f0*/  LDSM.16.MT88.4 R20, [R232+0x6100] ;  /* 0x00610000e814783b */ /* 0x000f2e0000004200 */
[C---:B--2---:R-:W-:Y:S08]  /*5600*/  HMMA.16816.F32 R104, R4.reuse, R16, R104 ;  /* 0x000000100468723c */ /* 0x044ff00000001868 */
[C---:B------:R-:W-:Y:S01]  /*5610*/  HMMA.16816.F32 R100, R4.reuse, R18, R100 ;  /* 0x000000120464723c */ /* 0x040fe20000001864 */
[----:B------:R-:W2:Y:S07]  /*5620*/  LDSM.16.MT88.4 R16, [R236+0x2900] ;  /* 0x00290000ec10783b */ /* 0x000eae0000004200 */
[C---:B-1----:R-:W-:Y:S08]  /*5630*/  HMMA.16816.F32 R96, R4.reuse, R12, R96 ;  /* 0x0000000c0460723c */ /* 0x042ff00000001860 */
[C---:B------:R-:W-:Y:S01]  /*5640*/  HMMA.16816.F32 R92, R4.reuse, R14, R92 ;  /* 0x0000000e045c723c */ /* 0x040fe2000000185c */
[----:B------:R-:W1:Y:S07]  /*5650*/  LDSM.16.MT88.4 R12, [R233+0x2900] ;  /* 0x00290000e90c783b */ /* 0x000e6e0000004200 */
[C---:B---3--:R-:W-:Y:S08]  /*5660*/  HMMA.16816.F32 R88, R4.reuse, R8, R88 ;  /* 0x000000080458723c */ /* 0x048ff00000001858 */
[C---:B------:R-:W-:Y:S01]  /*5670*/  HMMA.16816.F32 R84, R4.reuse, R10, R84 ;  /* 0x0000000a0454723c */ /* 0x040fe20000001854 */
[----:B------:R-:W3:Y:S07]  /*5680*/  LDSM.16.MT88.4 R8, [R232+0x2900] ;  /* 0x00290000e808783b */ /* 0x000eee0000004200 */
[C---:B------:R-:W-:Y:S08]  /*5690*/  HMMA.16816.F32 R128, R4.reuse, R24, R128 ;  /* 0x000000180480723c */ /* 0x040ff00000001880 */
[C---:B------:R-:W-:Y:S01]  /*56a0*/  HMMA.16816.F32 R124, R4.reuse, R26, R124 ;  /* 0x0000001a047c723c */ /* 0x040fe2000000187c */
[----:B------:R-:W-:Y:S07]  /*56b0*/  LDSM.16.MT88.4 R24, [R234+0x2900] ;  /* 0x00290000ea18783b */ /* 0x000fee0000004200 */
[C---:B------:R-:W-:Y:S08]  /*56c0*/  HMMA.16816.F32 R80, R4.reuse, R28, R80 ;  /* 0x0000001c0450723c */ /* 0x040ff00000001850 */
[C---:B------:R-:W-:Y:S01]  /*56d0*/  HMMA.16816.F32 R76, R4.reuse, R30, R76 ;  /* 0x0000001e044c723c */ /* 0x040fe2000000184c */
[----:B------:R-:W-:Y:S07]  /*56e0*/  LDSM.16.MT88.4 R28, [R236+0x3100] ;  /* 0x00310000ec1c783b */ /* 0x000fee0000004200 */
[C---:B----4-:R-:W-:Y:S08]  /*56f0*/  HMMA.16816.F32 R72, R4.reuse, R20, R72 ;  /* 0x000000140448723c */ /* 0x050ff00000001848 */
[----:B------:R-:W-:Y:S01]  /*5700*/  HMMA.16816.F32 R68, R4, R22, R68 ;  /* 0x000000160444723c */ /* 0x000fe20000001844 */
[----:B------:R-:W4:Y:S06]  /*5710*/  LDSM.16.MT88.4 R20, [R236+0x6900] ;  /* 0x00690000ec14783b */ /* 0x000f2c0000004200 */
[----:B------:R-:W-:Y:S01]  /*5720*/  F2FP.PACK_AB R4, R171, R176 ;  /* 0x000000b0ab04723e */ /* 0x000fe200000000ff */
[----:B------:R-:W-:Y:S01]  /*5730*/  FADD.FTZ R176, R176, R160 ;  /* 0x000000a0b0b07221 */ /* 0x000fe20000010000 */
[----:B------:R-:W-:-:S02]  /*5740*/  F2FP.PACK_AB R6, R169, R170 ;  /* 0x000000aaa906723e */ /* 0x000fc400000000ff */
[----:B------:R-:W-:Y:S01]  /*5750*/  F2FP.PACK_AB R5, R167, R168 ;  /* 0x000000a8a705723e */ /* 0x000fe200000000ff */
[----:B------:R-:W-:Y:S01]  /*5760*/  FADD.FTZ R168, R168, R164 ;  /* 0x000000a4a8a87221 */ /* 0x000fe20000010000 */
[----:B------:R-:W-:Y:S01]  /*5770*/  F2FP.PACK_AB R7, R163, R166 ;  /* 0x000000a6a307723e */ /* 0x000fe200000000ff */
[----:B------:R-:W-:Y:S02]  /*5780*/  FADD.FTZ R176, R171, R176 ;  /* 0x000000b0abb07221 */ /* 0x000fe40000010000 */
[----:B------:R-:W-:Y:S02]  /*5790*/  FADD.FTZ R168, R167, R168 ;  /* 0x000000a8a7a87221 */ /* 0x000fe40000010000 */
[----:B------:R-:W-:Y:S02]  /*57a0*/  FADD.FTZ R170, R170, R176 ;  /* 0x000000b0aaaa7221 */ /* 0x000fe40000010000 */
[----:B--2---:R-:W-:Y:S01]  /*57b0*/  HMMA.16816.F32 R128, R4, R16, R128 ;  /* 0x000000100480723c */ /* 0x004fe20000001880 */
[----:B------:R-:W-:-:S02]  /*57c0*/  FADD.FTZ R166, R166, R168 ;  /* 0x000000a8a6a67221 */ /* 0x000fc40000010000 */
[----:B------:R-:W-:Y:S02]  /*57d0*/  FADD.FTZ R170, R169, R170 ;  /* 0x000000aaa9aa7221 */ /* 0x000fe40000010000 */
[----:B------:R-:W-:-:S03]  /*57e0*/  FADD.FTZ R166, R163, R166 ;  /* 0x000000a6a3a67221 */ /* 0x000fc60000010000 */
        /* <DEDUP_REMOVED lines=8> */
[C---:B----4-:R-:W-:Y:S08]  /*5870*/  HMMA.16816.F32 R96, R4.reuse, R20, R96 ;  /* 0x000000140460723c */ /* 0x050ff00000001860 */
        /* <DEDUP_REMOVED lines=9> */
[C---:B------:R-:W-:Y:S01]  /*5910*/  HMMA.16816.F32 R92, R4.reuse, R22, R92 ;  /* 0x00000016045c723c */ /* 0x040fe2000000185c */
[----:B------:R-:W-:Y:S07]  /*5920*/  LDSM.16.MT88.4 R20, [R233+0x3100] ;  /* 0x00310000e914783b */ /* 0x000fee0000004200 */
[C---:B------:R-:W-:Y:S08]  /*5930*/  HMMA.16816.F32 R120, R4.reuse, R24, R120 ;  /* 0x000000180478723c */ /* 0x040ff00000001878 */
        /* <DEDUP_REMOVED lines=23> */
[C---:B------:R-:W-:Y:S07]  /*5ab0*/  HMMA.16816.F32 R128, R4.reuse, R28, R128 ;  /* 0x0000001c0480723c */ /* 0x040fee0000001880 */
[--C-:B------:R-:W-:Y:S01]  /*5ac0*/  FFMA.FTZ R28, R65, c[0x0][0x2d0], -R63.reuse ;  /* 0x0000b400411c7a23 */ /* 0x100fe2000001083f */
[----:B----4-:R-:W-:Y:S01]  /*5ad0*/  HMMA.16816.F32 R120, R4, R24, R120 ;  /* 0x000000180478723c */ /* 0x010fe20000001878 */
[----:B------:R-:W-:-:S04]  /*5ae0*/  FFMA.FTZ R29, R64, c[0x0][0x2d0], -R63 ;  /* 0x0000b400401d7a23 */ /* 0x000fc8000001083f */
[----:B------:R-:W-:Y:S02]  /*5af0*/  MUFU.EX2 R28, R28 ;  /* 0x0000001c001c7308 */ /* 0x000fe40000000800 */
[--C-:B------:R-:W-:Y:S01]  /*5b00*/  FFMA.FTZ R24, R144, c[0x0][0x2d0], -R133.reuse ;  /* 0x0000b40090187a23 */ /* 0x100fe20000010885 */
[----:B------:R-:W-:Y:S01]  /*5b10*/  HMMA.16816.F32 R116, R4, R26, R116 ;  /* 0x0000001a0474723c */ /* 0x000fe20000001874 */
[----:B------:R-:W-:-:S04]  /*5b20*/  FFMA.FTZ R25, R135, c[0x0][0x2d0], -R133 ;  /* 0x0000b40087197a23 */ /* 0x000fc80000010885 */
[----:B------:R-:W4:Y:S02]  /*5b30*/  MUFU.EX2 R24, R24 ;  /* 0x0000001800187308 */ /* 0x000f240000000800 */
[----:B------:R-:W-:Y:S01]  /*5b40*/  FFMA.FTZ R26, R134, c[0x0][0x2d0], -R133 ;  /* 0x0000b400861a7a23 */ /* 0x000fe20000010885 */
[----:B------:R-:W-:Y:S01]  /*5b50*/  HMMA.16816.F32 R124, R4, R30, R124 ;  /* 0x0000001e047c723c */ /* 0x000fe2000000187c */
[----:B------:R-:W-:-:S04]  /*5b60*/  FFMA.FTZ R27, R66, c[0x0][0x2d0], -R63 ;  /* 0x0000b400421b7a23 */ /* 0x000fc8000001083f */
[----:B------:R-:W5:Y:S03]  /*5b70*/  MUFU.EX2 R25, R25 ;  /* 0x0000001900197308 */ /* 0x000f660000000800 */
[C---:B------:R-:W-:Y:S05]  /*5b80*/  HMMA.16816.F32 R112, R4.reuse, R20, R112 ;  /* 0x000000140470723c */ /* 0x040fea0000001870 */
[----:B------:R-:W1:Y:S01]  /*5b90*/  MUFU.EX2 R26, R26 ;  /* 0x0000001a001a7308 */ /* 0x000e620000000800 */
[----:B----4-:R-:W-:Y:S02]  /*5ba0*/  FADD.FTZ R156, R24, R156 ;  /* 0x0000009c189c7221 */ /* 0x010fe40000010000 */
[----:B------:R-:W-:Y:S01]  /*5bb0*/  HMMA.16816.F32 R108, R4, R22, R108 ;  /* 0x00000016046c723c */ /* 0x000fe2000000186c */
[----:B------:R-:W-:Y:S04]  /*5bc0*/  LDSM.16.MT88.4 R20, [R236+0x3900] ;  /* 0x00390000ec14783b */ /* 0x000fe80000004200 */
[----:B------:R-:W4:Y:S01]  /*5bd0*/  MUFU.EX2 R27, R27 ;  /* 0x0000001b001b7308 */ /* 0x000f220000000800 */
[----:B-----5:R-:W-:-:S02]  /*5be0*/  FADD.FTZ R156, R25, R156 ;  /* 0x0000009c199c7221 */ /* 0x020fc40000010000 */
[C---:B--2---:R-:W-:Y:S05]  /*5bf0*/  HMMA.16816.F32 R80, R4.reuse, R16, R80 ;  /* 0x000000100450723c */ /* 0x044fea0000001850 */
[----:B------:R-:W2:Y:S01]  /*5c00*/  MUFU.EX2 R29, R29 ;  /* 0x0000001d001d7308 */ /* 0x000ea20000000800 */
[----:B-1----:R-:W-:Y:S02]  /*5c10*/  FADD.FTZ R156, R26, R156 ;  /* 0x0000009c1a9c7221 */ /* 0x002fe40000010000 */
[----:B------:R-:W-:Y:S01]  /*5c20*/  HMMA.16816.F32 R76, R4, R18, R76 ;  /* 0x00000012044c723c */ /* 0x000fe2000000184c */
[----:B------:R-:W1:Y:S01]  /*5c30*/  LDSM.16.MT88.4 R16, [R233+0x3900] ;  /* 0x00390000e910783b */ /* 0x000e620000004200 */
[----:B----4-:R-:W-:-:S06]  /*5c40*/  FADD.FTZ R152, R27, R152 ;  /* 0x000000981b987221 */ /* 0x010fcc0000010000 */
[----:B------:R-:W-:Y:S01]  /*5c50*/  HMMA.16816.F32 R72, R4, R12, R72 ;  /* 0x0000000c0448723c */ /* 0x000fe20000001848 */
[----:B------:R-:W-:-:S04]  /*5c60*/  FADD.FTZ R152, R28, R152 ;  /* 0x000000981c987221 */ /* 0x000fc80000010000 */
[----:B--2---:R-:W-:-:S03]  /*5c70*/  FADD.FTZ R152, R29, R152 ;  /* 0x000000981d987221 */ /* 0x004fc60000010000 */
[----:B------:R-:W-:Y:S01]  /*5c80*/  HMMA.16816.F32 R68, R4, R14, R68 ;  /* 0x0000000e0444723c */ /* 0x000fe20000001844 */
[----:B------:R-:W2:Y:S06]  /*5c90*/  LDSM.16.MT88.4 R12, [R232+0x3900] ;  /* 0x00390000e80c783b */ /* 0x000eac0000004200 */
[----:B------:R-:W-:Y:S02]  /*5ca0*/  F2FP.PACK_AB R4, R25, R24 ;  /* 0x000000181904723e */ /* 0x000fe400000000ff */
[C---:B------:R-:W-:Y:S01]  /*5cb0*/  F2FP.PACK_AB R6, R249.reuse, R26 ;  /* 0x0000001af906723e */ /* 0x040fe200000000ff */
[----:B------:R-:W-:Y:S01]  /*5cc0*/  FADD.FTZ R249, R249, R156 ;  /* 0x0000009cf9f97221 */ /* 0x000fe20000010000 */
[----:B------:R-:W-:-:S02]  /*5cd0*/  F2FP.PACK_AB R5, R28, R27 ;  /* 0x0000001b1c05723e */ /* 0x000fc400000000ff */
[C---:B------:R-:W-:Y:S01]  /*5ce0*/  F2FP.PACK_AB R7, R248.reuse, R29 ;  /* 0x0000001df807723e */ /* 0x040fe200000000ff */
[----:B------:R-:W-:-:S06]  /*5cf0*/  FADD.FTZ R248, R248, R152 ;  /* 0x00000098f8f87221 */ /* 0x000fcc0000010000 */
[C---:B---3--:R-:W-:Y:S08]  /*5d00*/  HMMA.16816.F32 R120, R4.reuse, R8, R120 ;  /* 0x000000080478723c */ /* 0x048ff00000001878 */
[C---:B------:R-:W-:Y:S01]  /*5d10*/  HMMA.16816.F32 R116, R4.reuse, R10, R116 ;  /* 0x0000000a0474723c */ /* 0x040fe20000001874 */
[----:B------:R-:W3:Y:S07]  /*5d20*/  LDSM.16.MT88.4 R8, [R236+0x7900] ;  /* 0x00790000ec08783b */ /* 0x000eee0000004200 */
[C---:B-1----:R-:W-:Y:S08]  /*5d30*/  HMMA.16816.F32 R112, R4.reuse, R16, R112 ;  /* 0x000000100470723c */ /* 0x042ff00000001870 */
[C---:B------:R-:W-:Y:S01]  /*5d40*/  HMMA.16816.F32 R108, R4.reuse, R18, R108 ;  /* 0x00000012046c723c */ /* 0x040fe2000000186c */
[----:B------:R-:W1:Y:S07]  /*5d50*/  LDSM.16.MT88.4 R16, [R234+0x7900] ;  /* 0x00790000ea10783b */ /* 0x000e6e0000004200 */
[C---:B--2---:R-:W-:Y:S08]  /*5d60*/  HMMA.16816.F32 R104, R4.reuse, R12, R104 ;  /* 0x0000000c0468723c */ /* 0x044ff00000001868 */
[C---:B------:R-:W-:Y:S01]  /*5d70*/  HMMA.16816.F32 R100, R4.reuse, R14, R100 ;  /* 0x0000000e0464723c */ /* 0x040fe20000001864 */
[----:B------:R-:W2:Y:S07]  /*5d80*/  LDSM.16.MT88.4 R12, [R233+0x7900] ;  /* 0x00790000e90c783b */ /* 0x000eae0000004200 */
[C---:B------:R-:W-:Y:S08]  /*5d90*/  HMMA.16816.F32 R128, R4.reuse, R20, R128 ;  /* 0x000000140480723c */ /* 0x040ff00000001880 */
[C---:B---3--:R-:W-:Y:S08]  /*5da0*/  HMMA.16816.F32 R96, R4.reuse, R8, R96 ;  /* 0x000000080460723c */ /* 0x048ff00000001860 */
[C---:B------:R-:W-:Y:S01]  /*5db0*/  HMMA.16816.F32 R92, R4.reuse, R10, R92 ;  /* 0x0000000a045c723c */ /* 0x040fe2000000185c */
[----:B------:R-:W3:Y:S07]  /*5dc0*/  LDSM.16.MT88.4 R8, [R232+0x7900] ;  /* 0x00790000e808783b */ /* 0x000eee0000004200 */
[C---:B------:R-:W-:Y:S08]  /*5dd0*/  HMMA.16816.F32 R124, R4.reuse, R22, R124 ;  /* 0x00000016047c723c */ /* 0x040ff0000000187c */
[C---:B-1----:R-:W-:Y:S08]  /*5de0*/  HMMA.16816.F32 R88, R4.reuse, R16, R88 ;  /* 0x000000100458723c */ /* 0x042ff00000001858 */
[C---:B------:R-:W-:Y:S08]  /*5df0*/  HMMA.16816.F32 R84, R4.reuse, R18, R84 ;  /* 0x000000120454723c */ /* 0x040ff00000001854 */
[C---:B--2---:R-:W-:Y:S08]  /*5e00*/  HMMA.16816.F32 R80, R4.reuse, R12, R80 ;  /* 0x0000000c0450723c */ /* 0x044ff00000001850 */
[C---:B------:R-:W-:Y:S08]  /*5e10*/  HMMA.16816.F32 R76, R4.reuse, R14, R76 ;  /* 0x0000000e044c723c */ /* 0x040ff0000000184c */
[C---:B---3--:R-:W-:Y:S08]  /*5e20*/  HMMA.16816.F32 R72, R4.reuse, R8, R72 ;  /* 0x000000080448723c */ /* 0x048ff00000001848 */
[----:B------:R-:W-:Y:S01]  /*5e30*/  HMMA.16816.F32 R68, R4, R10, R68 ;  /* 0x0000000a0444723c */ /* 0x000fe20000001844 */
[----:B------:R-:W-:Y:S07]  /*5e40*/  @P1 BRA `(.L_x_26) ;  /* 0x0000416000001947 */ /* 0x000fee0003800000 */
[C---:B------:R-:W-:Y:S01]  /*5e50*/  SHF.L.U64.HI R247, R33.reuse, 0x1, R35 ;  /* 0x0000000121f77819 */ /* 0x040fe20000010223 */
[----:B------:R-:W-:Y:S01]  /*5e60*/  IMAD.SHL.U32 R246, R33, 0x2, RZ ;  /* 0x0000000221f67824 */ /* 0x000fe200078e00ff */
[C---:B------:R-:W-:Y:S01]  /*5e70*/  SHF.L.U64.HI R245, R32.reuse, 0x1, R34 ;  /* 0x0000000120f57819 */ /* 0x040fe20000010222 */
[----:B------:R-:W-:Y:S01]  /*5e80*/  IMAD.SHL.U32 R244, R32, 0x2, RZ ;  /* 0x0000000220f47824 */ /* 0x000fe200078e00ff */
[----:B------:R-:W-:Y:S01]  /*5e90*/  MOV R0, R3 ;  /* 0x0000000300007202 */ /* 0x000fe20000000f00 */
[----:B------:R-:W-:Y:S01]  /*5ea0*/  IMAD.MOV.U32 R2, RZ, RZ, R132 ;  /* 0x000000ffff027224 */ /* 0x000fe200078e0084 */
[----:B------:R-:W-:Y:S01]  /*5eb0*/  UIADD3 UR6, UR6, -0x2, URZ ;  /* 0xfffffffe06067890 */ /* 0x000fe2000fffe03f */
[----:B------:R-:W-:Y:S09]  /*5ec0*/  BRA `(.L_x_27) ;  /* 0x000003c000007947 */ /* 0x000ff20003800000 */
.L_x_29:
[----:B------:R-:W-:Y:S01]  /*5ed0*/  ULEA UR4, UR6, UR10, 0x7 ;  /* 0x0000000a06047291 */ /* 0x000fe2000f8e383f */
[----:B------:R-:W-:Y:S05]  /*5ee0*/  IMAD.MOV.U32 R239, RZ, RZ, RZ ;  /* 0x000000ffffef7224 */ /* 0x000fea00078e00ff */
[----:B------:R-:W-:Y:S05]  /*5ef0*/  IMAD.U32 R240, RZ, RZ, UR4 ;  /* 0x00000004fff07e24 */ /* 0x000fea000f8e00ff */
[----:B------:R-:W-:Y:S05]  /*5f00*/  IADD3 R240, R240, -0x80, R242 ;  /* 0xffffff80f0f07810 */ /* 0x000fea0007ffe0f2 */
        /* <DEDUP_REMOVED lines=23> */
[----:B------:R-:W1:Y:S04]  /*6080*/  SHFL.IDX PT, R9, R4, RZ, 0x181f ;  /* 0x00181fff04097589 */ /* 0x000e6800000e0000 */
[----:B------:R-:W2:Y:S04]  /*6090*/  SHFL.IDX PT, R10, R3, RZ, 0x181f ;  /* 0x00181fff030a7589 */ /* 0x000ea800000e0000 */
[----:B------:R-:W3:Y:S04]  /*60a0*/  SHFL.IDX PT, R7, R4, 0x1, 0x181f ;  /* 0x00381f0004077f89 */ /* 0x000ee800000e0000 */
[----:B------:R-:W4:Y:S04]  /*60b0*/  SHFL.IDX PT, R8, R3, 0x1, 0x181f ;  /* 0x00381f0003087f89 */ /* 0x000f2800000e0000 */
[----:B------:R-:W-:Y:S04]  /*60c0*/  SHFL.IDX PT, R5, R4, 0x2, 0x181f ;  /* 0x00581f0004057f89 */ /* 0x000fe800000e0000 */
[----:B------:R-:W-:Y:S04]  /*60d0*/  SHFL.IDX PT, R6, R3, 0x2, 0x181f ;  /* 0x00581f0003067f89 */ /* 0x000fe800000e0000 */
[----:B------:R-:W5:Y:S01]  /*60e0*/  SHFL.IDX PT, R4, R4, 0x3, 0x181f ;  /* 0x00781f0004047f89 */ /* 0x000f6200000e0000 */
[C---:B-1----:R-:W-:Y:S02]  /*60f0*/  IADD3 R12, P5, R9.reuse, R246, RZ ;  /* 0x000000f6090c7210 */ /* 0x042fe40007fbe0ff */
[----:B------:R-:W-:Y:S01]  /*6100*/  IADD3 R16, P2, R9, R244, RZ ;  /* 0x000000f409107210 */ /* 0x000fe20007f5e0ff */
[----:B------:R-:W1:Y:S02]  /*6110*/  SHFL.IDX PT, R3, R3, 0x3, 0x181f ;  /* 0x00781f0003037f89 */ /* 0x000e6400000e0000 */
[C-C-:B--2---:R-:W-:Y:S01]  /*6120*/  IMAD.X R13, R10.reuse, 0x1, R247.reuse, P5 ;  /* 0x000000010a0d7824 */ /* 0x144fe200028e06f7 */
[-C--:B------:R-:W-:Y:S02]  /*6130*/  IADD3.X R17, R10, R245.reuse, RZ, P2, !PT ;  /* 0x000000f50a117210 */ /* 0x080fe400017fe4ff */
[C---:B---3--:R-:W-:Y:S02]  /*6140*/  IADD3 R14, P1, R7.reuse, R246, RZ ;  /* 0x000000f6070e7210 */ /* 0x048fe40007f3e0ff */
[----:B------:R2:W-:Y:S01]  /*6150*/  LDGSTS.E.BYPASS.LTC128B.128 [R241+0x8100], [R12.64], !P4 ;  /* 0x081000000cf17fae */ /* 0x0005e2000e101d4c */
[----:B------:R-:W-:Y:S02]  /*6160*/  IADD3 R10, P2, R7, R244, RZ ;  /* 0x000000f4070a7210 */ /* 0x000fe40007f5e0ff */
[C---:B----4-:R-:W-:Y:S01]  /*6170*/  IMAD.X R15, R8.reuse, 0x1, R247, P1 ;  /* 0x00000001080f7824 */ /* 0x050fe200008e06f7 */
[----:B------:R3:W-:Y:S02]  /*6180*/  LDGSTS.E.BYPASS.LTC128B.128 [R241+0xc100], [R16.64], !P3 ;  /* 0x0c10000010f17fae */ /* 0x0007e4000d901d4c */
[----:B------:R-:W-:Y:S02]  /*6190*/  IMAD.X R11, R8, 0x1, R245, P2 ;  /* 0x00000001080b7824 */ /* 0x000fe400010e06f5 */
[----:B------:R4:W-:Y:S04]  /*61a0*/  LDGSTS.E.BYPASS.LTC128B.128 [R241+0x9100], [R14.64], !P4 ;  /* 0x091000000ef17fae */ /* 0x0009e8000e101d4c */
[----:B------:R3:W-:Y:S01]  /*61b0*/  LDGSTS.E.BYPASS.LTC128B.128 [R241+0xd100], [R10.64], !P3 ;  /* 0x0d1000000af17fae */ /* 0x0007e2000d901d4c */
[-C--:B-----5:R-:W-:Y:S05]  /*61c0*/  IADD3 R8, P2, R4, R246.reuse, RZ ;  /* 0x000000f604087210 */ /* 0x0a0fea0007f5e0ff */
[--C-:B-1----:R-:W-:Y:S01]  /*61d0*/  IMAD.X R9, R3, 0x1, R247.reuse, P2 ;  /* 0x0000000103097824 */ /* 0x102fe200010e06f7 */
[C---:B--2---:R-:W-:Y:S05]  /*61e0*/  IADD3 R12, P1, R5.reuse, R246, RZ ;  /* 0x000000f6050c7210 */ /* 0x044fea0007f3e0ff */
[----:B------:R-:W-:Y:S01]  /*61f0*/  IMAD.X R13, R6, 0x1, R247, P1 ;  /* 0x00000001060d7824 */ /* 0x000fe200008e06f7 */
[-C--:B------:R-:W-:Y:S02]  /*6200*/  IADD3 R4, P1, R4, R244.reuse, RZ ;  /* 0x000000f404047210 */ /* 0x080fe40007f3e0ff */
[----:B----4-:R-:W-:Y:S02]  /*6210*/  IADD3 R14, P5, R5, R244, RZ ;  /* 0x000000f4050e7210 */ /* 0x010fe40007fbe0ff */
[----:B------:R3:W-:Y:S01]  /*6220*/  LDGSTS.E.BYPASS.LTC128B.128 [R241+0xa100], [R12.64], !P4 ;  /* 0x0a1000000cf17fae */ /* 0x0007e2000e101d4c */
[----:B------:R-:W-:Y:S01]  /*6230*/  IMAD.X R5, R3, 0x1, R245, P1 ;  /* 0x0000000103057824 */ /* 0x000fe200008e06f5 */
[----:B------:R-:W-:Y:S05]  /*6240*/  IADD3.X R15, R6, R245, RZ, P5, !PT ;  /* 0x000000f5060f7210 */ /* 0x000fea0002ffe4ff */
[----:B------:R3:W-:Y:S04]  /*6250*/  LDGSTS.E.BYPASS.LTC128B.128 [R241+0xe100], [R14.64], !P3 ;  /* 0x0e1000000ef17fae */ /* 0x0007e8000d901d4c */
[----:B------:R3:W-:Y:S04]  /*6260*/  LDGSTS.E.BYPASS.LTC128B.128 [R241+0xb100], [R8.64], !P4 ;  /* 0x0b10000008f17fae */ /* 0x0007e8000e101d4c */
[----:B------:R3:W-:Y:S01]  /*6270*/  LDGSTS.E.BYPASS.LTC128B.128 [R241+0xf100], [R4.64], !P3 ;  /* 0x0f10000004f17fae */ /* 0x0007e2000d901d4c */
[----:B------:R-:W-:-:S05]  /*6280*/  BRA `(.L_x_28) ;  /* 0x000017e000007947 */ /* 0x000fca0003800000 */
.L_x_27:
[----:B------:R-:W-:Y:S04]  /*6290*/  DEPBAR.LE SB0, 0x0 ;  /* 0x000080000000791a */ /* 0x000fe80000000000 */
[----:B------:R-:W-:Y:S01]  /*62a0*/  BAR.SYNC.DEFER_BLOCKING 0x0 ;  /* 0x0000000000007b1d */ /* 0x000fe20000010000 */
[----:B------:R-:W-:Y:S01]  /*62b0*/  SHF.R.S32.HI R3, RZ, 0x1f, R240 ;  /* 0x0000001fff037819 */ /* 0x000fe200000114f0 */
[C---:B------:R-:W-:Y:S01]  /*62c0*/  IMAD.WIDE.U32 R36, R240.reuse, c[0x0][0x208], RZ ;  /* 0x00008200f0247a25 */ /* 0x040fe200078e00ff */
[----:B------:R-:W-:Y:S03]  /*62d0*/  UISETP.GE.AND UP0, UPT, UR6, 0x1, UPT ;  /* 0x000000010600788c */ /* 0x000fe6000bf06270 */
[----:B------:R-:W-:Y:S04]  /*62e0*/  IMAD R3, R3, c[0x0][0x208], RZ ;  /* 0x0000820003037a24 */ /* 0x000fe800078e02ff */
[----:B------:R-:W-:Y:S05]  /*62f0*/  IMAD R3, R240, c[0x0][0x20c], R3 ;  /* 0x00008300f0037a24 */ /* 0x000fea00078e0203 */
        /* <DEDUP_REMOVED lines=19> */
[----:B------:R-:W-:Y:S01]  /*6430*/  LDSM.16.M88.4 R64, [R238+0xb900] ;  /* 0x00b90000ee40783b */ /* 0x000fe20000000200 */
[C---:B------:R-:W-:Y:S07]  /*6440*/  HMMA.16816.F32 R16, R136.reuse, R18, RZ ;  /* 0x000000128810723c */ /* 0x040fee00000018ff */
[----:B------:R-:W-:Y:S01]  /*6450*/  LDSM.16.M88.4 R132, [R237] ;  /* 0x00000000ed84783b */ /* 0x000fe20000000200 */
[C---:B---3--:R-:W-:Y:S07]  /*6460*/  HMMA.16816.F32 R20, R136.reuse, R24, RZ ;  /* 0x000000188814723c */ /* 0x048fee00000018ff */
[----:B------:R-:W-:Y:S01]  /*6470*/  LDSM.16.M88.4 R144, [R231] ;  /* 0x00000000e790783b */ /* 0x000fe20000000200 */
[C---:B------:R-:W-:Y:S07]  /*6480*/  HMMA.16816.F32 R24, R136.reuse, R26, RZ ;  /* 0x0000001a8818723c */ /* 0x040fee00000018ff */
[----:B------:R-:W-:Y:S01]  /*6490*/  LDSM.16.M88.4 R148, [R230] ;  /* 0x00000000e694783b */ /* 0x000fe20000000200 */
[C---:B----4-:R-:W-:Y:S07]  /*64a0*/  HMMA.16816.F32 R28, R136.reuse, R32, RZ ;  /* 0x00000020881c723c */ /* 0x050fee00000018ff */
[----:B------:R-:W-:Y:S01]  /*64b0*/  LDSM.16.M88.4 R152, [R229] ;  /* 0x00000000e598783b */ /* 0x000fe20000000200 */
[C---:B------:R-:W-:Y:S07]  /*64c0*/  HMMA.16816.F32 R32, R136.reuse, R34, RZ ;  /* 0x000000228820723c */ /* 0x040fee00000018ff */
[----:B------:R-:W-:Y:S01]  /*64d0*/  LDSM.16.M88.4 R156, [R228] ;  /* 0x00000000e49c783b */ /* 0x000fe20000000200 */
[C---:B-----5:R-:W-:Y:S07]  /*64e0*/  HMMA.16816.F32 R36, R136.reuse, R40, RZ ;  /* 0x000000288824723c */ /* 0x060fee00000018ff */
[----:B------:R-:W-:Y:S01]  /*64f0*/  LDSM.16.M88.4 R160, [R227] ;  /* 0x00000000e3a0783b */ /* 0x000fe20000000200 */
[C---:B------:R-:W-:Y:S07]  /*6500*/  HMMA.16816.F32 R40, R136.reuse, R42, RZ ;  /* 0x0000002a8828723c */ /* 0x040fee00000018ff */
[----:B------:R-:W2:Y:S01]  /*6510*/  SHFL.IDX PT, R61, R178, RZ, 0x181f ;  /* 0x00181fffb23d7589 */ /* 0x000ea200000e0000 */
[C---:B-1----:R-:W-:Y:S07]  /*6520*/  HMMA.16816.F32 R44, R136.reuse, R48, RZ ;  /* 0x00000030882c723c */ /* 0x042fee00000018ff */
[----:B------:R-:W1:Y:S01]  /*6530*/  SHFL.IDX PT, R62, R178, 0x1, 0x181f ;  /* 0x00381f00b23e7f89 */ /* 0x000e6200000e0000 */
[C---:B------:R-:W-:Y:S07]  /*6540*/  HMMA.16816.F32 R48, R136.reuse, R50, RZ ;  /* 0x000000328830723c */ /* 0x040fee00000018ff */
[----:B------:R-:W3:Y:S01]  /*6550*/  SHFL.IDX PT, R63, R176, RZ, 0x181f ;  /* 0x00181fffb03f7589 */ /* 0x000ee200000e0000 */
[C---:B------:R-:W-:Y:S07]  /*6560*/  HMMA.16816.F32 R52, R136.reuse, R56, RZ ;  /* 0x000000388834723c */ /* 0x040fee00000018ff */
[----:B------:R-:W4:Y:S01]  /*6570*/  SHFL.IDX PT, R60, R176, 0x1, 0x181f ;  /* 0x00381f00b03c7f89 */ /* 0x000f2200000e0000 */
[C---:B--2---:R-:W-:Y:S04]  /*6580*/  IADD3 R180, P1, R61.reuse, R246, RZ ;  /* 0x000000f63db47210 */ /* 0x044fe80007f3e0ff */
[----:B------:R-:W-:Y:S01]  /*6590*/  IADD3 R200, P5, R61, R244, RZ ;  /* 0x000000f43dc87210 */ /* 0x000fe20007fbe0ff */
[C---:B------:R-:W-:Y:S02]  /*65a0*/  HMMA.16816.F32 R56, R136.reuse, R58, RZ ;  /* 0x0000003a8838723c */ /* 0x040fe400000018ff */
[----:B------:R-:W-:Y:S01]  /*65b0*/  LDSM.16.M88.4 R164, [R226] ;  /* 0x00000000e2a4783b */ /* 0x000fe20000000200 */
[C---:B-1----:R-:W-:Y:S07]  /*65c0*/  IADD3 R202, P2, R62.reuse, R246, RZ ;  /* 0x000000f63eca7210 */ /* 0x042fee0007f5e0ff */
[----:B------:R-:W-:Y:S02]  /*65d0*/  LDSM.16.M88.4 R168, [R225] ;  /* 0x00000000e1a8783b */ /* 0x000fe40000000200 */
[C---:B---3--:R-:W-:Y:S02]  /*65e0*/  IADD3.X R181, R63.reuse, R247, RZ, P1, !PT ;  /* 0x000000f73fb57210 */ /* 0x048fe40000ffe4ff */
[----:B------:R-:W-:Y:S02]  /*65f0*/  IADD3 R182, P1, R62, R244, RZ ;  /* 0x000000f43eb67210 */ /* 0x000fe40007f3e0ff */
[----:B------:R-:W-:Y:S02]  /*6600*/  IADD3.X R201, R63, R245, RZ, P5, !PT ;  /* 0x000000f53fc97210 */ /* 0x000fe40002ffe4ff */
[----:B------:R-:W-:Y:S01]  /*6610*/  @!PT LDS RZ, [RZ] ;  /* 0x00000000fffff984 */ /* 0x000fe20000000800 */
[----:B------:R-:W-:Y:S01]  /*6620*/  @!PT LDS RZ, [RZ] ;  /* 0x00000000fffff984 */ /* 0x000fe20000000800 */
[----:B------:R-:W-:Y:S01]  /*6630*/  @!PT LDS RZ, [RZ] ;  /* 0x00000000fffff984 */ /* 0x000fe20000000800 */
[----:B------:R1:W-:Y:S01]  /*6640*/  LDGSTS.E.BYPASS.LTC128B.128 [R243], [R180.64], !P4 ;  /* 0x00000000b4f37fae */ /* 0x0003e2000e101d4c */
[C---:B----4-:R-:W-:Y:S02]  /*6650*/  IADD3.X R203, R60.reuse, R247, RZ, P2, !PT ;  /* 0x000000f73ccb7210 */ /* 0x050fe400017fe4ff */
[----:B------:R-:W-:Y:S02]  /*6660*/  IADD3.X R183, R60, R245, RZ, P1, !PT ;  /* 0x000000f53cb77210 */ /* 0x000fe40000ffe4ff */
[C---:B------:R-:W-:Y:S03]  /*6670*/  HMMA.16816.F32 R60, R136.reuse, R64, RZ ;  /* 0x00000040883c723c */ /* 0x040fe600000018ff */
[----:B------:R2:W-:Y:S05]  /*6680*/  LDGSTS.E.BYPASS.LTC128B.128 [R241+0x4100], [R200.64], !P3 ;  /* 0x04100000c8f17fae */ /* 0x0005ea000d901d4c */
[----:B------:R-:W-:Y:S03]  /*6690*/  HMMA.16816.F32 R64, R136, R66, RZ ;  /* 0x000000428840723c */ /* 0x000fe600000018ff */
[----:B------:R3:W-:Y:S05]  /*66a0*/  LDGSTS.E.BYPASS.LTC128B.128 [R241+0x1100], [R202.64], !P4 ;  /* 0x01100000caf17fae */ /* 0x0007ea000e101d4c */
[C---:B------:R-:W-:Y:S03]  /*66b0*/  HMMA.16816.F32 R4, R140.reuse, R132, R4 ;  /* 0x000000848c04723c */ /* 0x040fe60000001804 */
[----:B------:R-:W2:Y:S05]  /*66c0*/  SHFL.IDX PT, R177, R178, 0x2, 0x181f ;  /* 0x00581f00b2b17f89 */ /* 0x000eaa00000e0000 */
[C---:B------:R-:W-:Y:S03]  /*66d0*/  HMMA.16816.F32 R8, R140.reuse, R134, R8 ;  /* 0x000000868c08723c */ /* 0x040fe60000001808 */
[----:B------:R-:W4:Y:S05]  /*66e0*/  SHFL.IDX PT, R3, R176, 0x2, 0x181f ;  /* 0x00581f00b0037f89 */ /* 0x000f2a00000e0000 */
[C---:B------:R-:W-:Y:S03]  /*66f0*/  HMMA.16816.F32 R12, R140.reuse, R144, R12 ;  /* 0x000000908c0c723c */ /* 0x040fe6000000180c */
[----:B------:R5:W-:Y:S05]  /*6700*/  LDGSTS.E.BYPASS.LTC128B.128 [R241+0x5100], [R182.64], !P3 ;  /* 0x05100000b6f17fae */ /* 0x000bea000d901d4c */
[C---:B------:R-:W-:Y:S03]  /*6710*/  HMMA.16816.F32 R16, R140.reuse, R146, R16 ;  /* 0x000000928c10723c */ /* 0x040fe60000001810 */
[----:B------:R-:W1:Y:S01]  /*6720*/  SHFL.IDX PT, R178, R178, 0x3, 0x181f ;  /* 0x00781f00b2b27f89 */ /* 0x000e6200000e0000 */
[----:B--2---:R-:W-:Y:S04]  /*6730*/  IADD3 R200, P1, R177, R246, RZ ;  /* 0x000000f6b1c87210 */ /* 0x004fe80007f3e0ff */
[C---:B------:R-:W-:Y:S03]  /*6740*/  HMMA.16816.F32 R20, R140.reuse, R148, R20 ;  /* 0x000000948c14723c */ /* 0x040fe60000001814 */
[----:B------:R-:W2:Y:S01]  /*6750*/  SHFL.IDX PT, R176, R176, 0x3, 0x181f ;  /* 0x00781f00b0b07f89 */ /* 0x000ea200000e0000 */
[----:B----4-:R-:W-:Y:S04]  /*6760*/  IADD3.X R201, R3, R247, RZ, P1, !PT ;  /* 0x000000f703c97210 */ /* 0x010fe80000ffe4ff */
[C---:B------:R-:W-:Y:S03]  /*6770*/  HMMA.16816.F32 R24, R140.reuse, R150, R24 ;  /* 0x000000968c18723c */ /* 0x040fe60000001818 */
[----:B------:R3:W-:Y:S01]  /*6780*/  LDGSTS.E.BYPASS.LTC128B.128 [R241+0x2100], [R200.64], !P4 ;  /* 0x02100000c8f17fae */ /* 0x0007e2000e101d4c */
[----:B-----5:R-:W-:Y:S04]  /*6790*/  IADD3 R182, P5, R177, R244, RZ ;  /* 0x000000f4b1b67210 */ /* 0x020fe80007fbe0ff */
[C---:B------:R-:W-:Y:S04]  /*67a0*/  HMMA.16816.F32 R28, R140.reuse, R152, R28 ;  /* 0x000000988c1c723c */ /* 0x040fe8000000181c */
[----:B------:R-:W-:Y:S02]  /*67b0*/  IADD3.X R183, R3, R245, RZ, P5, !PT ;  /* 0x000000f503b77210 */ /* 0x000fe40002ffe4ff */
[----:B-1----:R-:W-:Y:S02]  /*67c0*/  IADD3 R180, P2, R178, R246, RZ ;  /* 0x000000f6b2b47210 */ /* 0x002fe40007f5e0ff */
[C---:B------:R-:W-:Y:S01]  /*67d0*/  HMMA.16816.F32 R32, R140.reuse, R154, R32 ;  /* 0x0000009a8c20723c */ /* 0x040fe20000001820 */
[----:B------:R1:W-:Y:S03]  /*67e0*/  LDGSTS.E.BYPASS.LTC128B.128 [R241+0x6100], [R182.64], !P3 ;  /* 0x06100000b6f17fae */ /* 0x0003e6000d901d4c */
[----:B--2---:R-:W-:Y:S02]  /*67f0*/  IADD3.X R181, R176, R247, RZ, P2, !PT ;  /* 0x000000f7b0b57210 */ /* 0x004fe400017fe4ff */
[----:B------:R-:W-:Y:S02]  /*6800*/  IADD3 R178, P1, R178, R244, RZ ;  /* 0x000000f4b2b27210 */ /* 0x000fe40007f3e0ff */
[C---:B------:R-:W-:Y:S01]  /*6810*/  HMMA.16816.F32 R36, R140.reuse, R156, R36 ;  /* 0x0000009c8c24723c */ /* 0x040fe20000001824 */
[----:B------:R1:W-:Y:S03]  /*6820*/  LDGSTS.E.BYPASS.LTC128B.128 [R243+0x3000], [R180.64], !P4 ;  /* 0x03000000b4f37fae */ /* 0x0003e6000e101d4c */
[----:B------:R-:W-:Y:S02]  /*6830*/  IADD3.X R179, R176, R245, RZ, P1, !PT ;  /* 0x000000f5b0b37210 */ /* 0x000fe40000ffe4ff */
[----:B------:R-:W-:Y:S02]  /*6840*/  PLOP3.LUT P1, PT, PT, PT, UP0, 0x80, 0x0 ;  /* 0x000000000000781c */ /* 0x000fe40003f2f008 */
[C---:B------:R-:W-:Y:S01]  /*6850*/  HMMA.16816.F32 R40, R140.reuse, R158, R40 ;  /* 0x0000009e8c28723c */ /* 0x040fe20000001828 */
[----:B------:R2:W-:Y:S07]  /*6860*/  LDGSTS.E.BYPASS.LTC128B.128 [R243+0x7000], [R178.64], !P3 ;  /* 0x07000000b2f37fae */ /* 0x0005ee000d901d4c */
[C---:B------:R-:W-:Y:S01]  /*6870*/  HMMA.16816.F32 R44, R140.reuse, R160, R44 ;  /* 0x000000a08c2c723c */ /* 0x040fe2000000182c */
[----:B------:R-:W-:Y:S07]  /*6880*/  LDSM.16.M88.4 R132, [R235+0x9100] ;  /* 0x00910000eb84783b */ /* 0x000fee0000000200 */
[C---:B------:R-:W-:Y:S01]  /*6890*/  HMMA.16816.F32 R48, R140.reuse, R162, R48 ;  /* 0x000000a28c30723c */ /* 0x040fe20000001830 */
[----:B------:R-:W0:Y:S07]  /*68a0*/  LDGDEPBAR ;  /* 0x00000000000079af */ /* 0x000e2e0000000000 */
[C---:B------:R-:W-:Y:S01]  /*68b0*/  HMMA.16816.F32 R52, R140.reuse, R164, R52 ;  /* 0x000000a48c34723c */ /* 0x040fe20000001834 */
[----:B-1----:R-:W-:Y:S07]  /*68c0*/  LDSM.16.M88.4 R180, [R235+0x8900] ;  /* 0x00890000ebb4783b */ /* 0x002fee0000000200 */
[C---:B------:R-:W-:Y:S01]  /*68d0*/  HMMA.16816.F32 R56, R140.reuse, R166, R56 ;  /* 0x000000a68c38723c */ /* 0x040fe20000001838 */
[----:B--2---:R-:W1:Y:S07]  /*68e0*/  LDSM.16.M88.4 R176, [R235+0x8100] ;  /* 0x00810000ebb0783b */ /* 0x004e6e0000000200 */
[C---:B------:R-:W-:Y:S01]  /*68f0*/  HMMA.16816.F32 R60, R140.reuse, R168, R60 ;  /* 0x000000a88c3c723c */ /* 0x040fe2000000183c */
[----:B------:R-:W2:Y:S07]  /*6900*/  LDSM.16.M88.4 R144, [R235+0x9900] ;  /* 0x00990000eb90783b */ /* 0x000eae0000000200 */
[----:B------:R-:W-:Y:S01]  /*6910*/  HMMA.16816.F32 R64, R140, R170, R64 ;  /* 0x000000aa8c40723c */ /* 0x000fe20000001840 */
[----:B------:R-:W4:Y:S08]  /*6920*/  LDSM.16.M88.4 R148, [R235+0xa100] ;  /* 0x00a10000eb94783b */ /* 0x000f300000000200 */
[----:B------:R-:W5:Y:S08]  /*6930*/  LDSM.16.M88.4 R152, [R235+0xa900] ;  /* 0x00a90000eb98783b */ /* 0x000f700000000200 */
[----:B------:R-:W-:Y:S01]  /*6940*/  LDSM.16.M88.4 R156, [R224] ;  /* 0x00000000e09c783b */ /* 0x000fe20000000200 */
[C---:B-1----:R-:W-:Y:S07]  /*6950*/  HMMA.16816.F32 R4, R172.reuse, R176, R4 ;  /* 0x000000b0ac04723c */ /* 0x042fee0000001804 */
[----:B------:R-:W-:Y:S01]  /*6960*/  LDSM.16.M88.4 R160, [R224+0x800] ;  /* 0x00080000e0a0783b */ /* 0x000fe20000000200 */
[C---:B------:R-:W-:Y:S07]  /*6970*/  HMMA.16816.F32 R8, R172.reuse, R178, R8 ;  /* 0x000000b2ac08723c */ /* 0x040fee0000001808 */
        /* <DEDUP_REMOVED lines=8> */
[----:B------:R-:W1:Y:S01]  /*6a00*/  LDSM.16.M88.4 R132, [R235+0xb100] ;  /* 0x00b10000eb84783b */ /* 0x000e620000000200 */
[C---:B--2---:R-:W-:Y:S07]  /*6a10*/  HMMA.16816.F32 R28, R172.reuse, R144, R28 ;  /* 0x00000090ac1c723c */ /* 0x044fee000000181c */
[----:B---3--:R-:W-:Y:S01]  /*6a20*/  LDSM.16.M88.4 R200, [R235+0xe900] ;  /* 0x00e90000ebc8783b */ /* 0x008fe20000000200 */
[C---:B------:R-:W-:Y:S07]  /*6a30*/  HMMA.16816.F32 R32, R172.reuse, R146, R32 ;  /* 0x00000092ac20723c */ /* 0x040fee0000001820 */
[----:B------:R-:W2:Y:S01]  /*6a40*/  LDSM.16.M88.4 R144, [R235+0xb900] ;  /* 0x00b90000eb90783b */ /* 0x000ea20000000200 */
[C---:B----4-:R-:W-:Y:S07]  /*6a50*/  HMMA.16816.F32 R36, R172.reuse, R148, R36 ;  /* 0x00000094ac24723c */ /* 0x050fee0000001824 */
[----:B------:R-:W-:Y:S01]  /*6a60*/  LDSM.16.M88.4 R204, [R235+0xf100] ;  /* 0x00f10000ebcc783b */ /* 0x000fe20000000200 */
[C---:B------:R-:W-:Y:S07]  /*6a70*/  HMMA.16816.F32 R40, R172.reuse, R150, R40 ;  /* 0x00000096ac28723c */ /* 0x040fee0000001828 */
[----:B------:R-:W3:Y:S01]  /*6a80*/  LDSM.16.M88.4 R148, [R224+0x1800] ;  /* 0x00180000e094783b */ /* 0x000ee20000000200 */
[C---:B-----5:R-:W-:Y:S07]  /*6a90*/  HMMA.16816.F32 R44, R172.reuse, R152, R44 ;  /* 0x00000098ac2c723c */ /* 0x060fee000000182c */
[----:B------:R-:W-:Y:S01]  /*6aa0*/  LDSM.16.M88.4 R208, [R235+0xf900] ;  /* 0x00f90000ebd0783b */ /* 0x000fe20000000200 */
[C---:B------:R-:W-:Y:S07]  /*6ab0*/  HMMA.16816.F32 R48, R172.reuse, R154, R48 ;  /* 0x0000009aac30723c */ /* 0x040fee0000001830 */
[----:B------:R-:W4:Y:S01]  /*6ac0*/  LDSM.16.M88.4 R152, [R224+0x2000] ;  /* 0x00200000e098783b */ /* 0x000f220000000200 */
[C---:B-1----:R-:W-:Y:S08]  /*6ad0*/  HMMA.16816.F32 R52, R172.reuse, R132, R52 ;  /* 0x00000084ac34723c */ /* 0x042ff00000001834 */
[C---:B------:R-:W-:Y:S01]  /*6ae0*/  HMMA.16816.F32 R56, R172.reuse, R134, R56 ;  /* 0x00000086ac38723c */ /* 0x040fe20000001838 */
[----:B------:R-:W1:Y:S07]  /*6af0*/  LDSM.16.M88.4 R132, [R238+0xc100] ;  /* 0x00c10000ee84783b */ /* 0x000e6e0000000200 */
[C---:B--2---:R-:W-:Y:S08]  /*6b00*/  HMMA.16816.F32 R60, R172.reuse, R144, R60 ;  /* 0x00000090ac3c723c */ /* 0x044ff0000000183c */
[----:B------:R-:W-:Y:S01]  /*6b10*/  HMMA.16816.F32 R64, R172, R146, R64 ;  /* 0x00000092ac40723c */ /* 0x000fe20000001840 */
[----:B------:R-:W2:Y:S07]  /*6b20*/  LDSM.16.M88.4 R144, [R238+0xc900] ;  /* 0x00c90000ee90783b */ /* 0x000eae0000000200 */
[C---:B------:R-:W-:Y:S08]  /*6b30*/  HMMA.16816.F32 R4, R184.reuse, R156, R4 ;  /* 0x0000009cb804723c */ /* 0x040ff00000001804 */
[C---:B------:R-:W-:Y:S01]  /*6b40*/  HMMA.16816.F32 R8, R184.reuse, R158, R8 ;  /* 0x0000009eb808723c */ /* 0x040fe20000001808 */
[----:B------:R-:W5:Y:S07]  /*6b50*/  LDSM.16.M88.4 R156, [R238+0xd100] ;  /* 0x00d10000ee9c783b */ /* 0x000f6e0000000200 */
[C---:B------:R-:W-:Y:S08]  /*6b60*/  HMMA.16816.F32 R12, R184.reuse, R160, R12 ;  /* 0x000000a0b80c723c */ /* 0x040ff0000000180c */
[C---:B------:R-:W-:Y:S01]  /*6b70*/  HMMA.16816.F32 R16, R184.reuse, R162, R16 ;  /* 0x000000a2b810723c */ /* 0x040fe20000001810 */
[----:B------:R-:W1:Y:S07]  /*6b80*/  LDSM.16.M88.4 R160, [R238+0xd900] ;  /* 0x00d90000eea0783b */ /* 0x000e6e0000000200 */
[C---:B------:R-:W-:Y:S08]  /*6b90*/  HMMA.16816.F32 R20, R184.reuse, R164, R20 ;  /* 0x000000a4b814723c */ /* 0x040ff00000001814 */
[C---:B------:R-:W-:Y:S01]  /*6ba0*/  HMMA.16816.F32 R24, R184.reuse, R166, R24 ;  /* 0x000000a6b818723c */ /* 0x040fe20000001818 */
[----:B------:R-:W1:Y:S07]  /*6bb0*/  LDSM.16.M88.4 R164, [R238+0xe100] ;  /* 0x00e10000eea4783b */ /* 0x000e6e0000000200 */
[C---:B---3--:R-:W-:Y:S08]  /*6bc0*/  HMMA.16816.F32 R28, R184.reuse, R148, R28 ;  /* 0x00000094b81c723c */ /* 0x048ff0000000181c */
[C---:B------:R-:W-:Y:S01]  /*6bd0*/  HMMA.16816.F32 R32, R184.reuse, R150, R32 ;  /* 0x00000096b820723c */ /* 0x040fe20000001820 */
[----:B------:R-:W3:Y:S07]  /*6be0*/  LDSM.16.M88.4 R148, [R238+0xe900] ;  /* 0x00e90000ee94783b */ /* 0x000eee0000000200 */
[C---:B----4-:R-:W-:Y:S08]  /*6bf0*/  HMMA.16816.F32 R36, R184.reuse, R152, R36 ;  /* 0x00000098b824723c */ /* 0x050ff00000001824 */
[C---:B------:R-:W-:Y:S01]  /*6c00*/  HMMA.16816.F32 R40, R184.reuse, R154, R40 ;  /* 0x0000009ab828723c */ /* 0x040fe20000001828 */
[----:B------:R-:W4:Y:S07]  /*6c10*/  LDSM.16.M88.4 R152, [R238+0xf100] ;  /* 0x00f10000ee98783b */ /* 0x000f2e0000000200 */
[C---:B------:R-:W-:Y:S08]  /*6c20*/  HMMA.16816.F32 R44, R184.reuse, R168, R44 ;  /* 0x000000a8b82c723c */ /* 0x040ff0000000182c */
[C---:B------:R-:W-:Y:S01]  /*6c30*/  HMMA.16816.F32 R48, R184.reuse, R170, R48 ;  /* 0x000000aab830723c */ /* 0x040fe20000001830 */
[----:B------:R-:W2:Y:S07]  /*6c40*/  LDSM.16.M88.4 R168, [R238+0xf900] ;  /* 0x00f90000eea8783b */ /* 0x000eae0000000200 */
[C---:B------:R-:W-:Y:S08]  /*6c50*/  HMMA.16816.F32 R52, R184.reuse, R176, R52 ;  /* 0x000000b0b834723c */ /* 0x040ff00000001834 */
[C---:B------:R-:W-:Y:S01]  /*6c60*/  HMMA.16816.F32 R56, R184.reuse, R178, R56 ;  /* 0x000000b2b838723c */ /* 0x040fe20000001838 */
[----:B------:R-:W3:Y:S07]  /*6c70*/  LDSM.16.M88.4 R176, [R223] ;  /* 0x00000000dfb0783b */ /* 0x000eee0000000200 */
[C---:B------:R-:W-:Y:S08]  /*6c80*/  HMMA.16816.F32 R60, R184.reuse, R180, R60 ;  /* 0x000000b4b83c723c */ /* 0x040ff0000000183c */
[----:B------:R-:W-:Y:S01]  /*6c90*/  HMMA.16816.F32 R64, R184, R182, R64 ;  /* 0x000000b6b840723c */ /* 0x000fe20000001840 */
[----:B------:R-:W3:Y:S07]  /*6ca0*/  LDSM.16.M88.4 R180, [R222] ;  /* 0x00000000deb4783b */ /* 0x000eee0000000200 */
[C---:B-1----:R-:W-:Y:S08]  /*6cb0*/  HMMA.16816.F32 R4, R188.reuse, R132, R4 ;  /* 0x00000084bc04723c */ /* 0x042ff00000001804 */
[C---:B------:R-:W-:Y:S01]  /*6cc0*/  HMMA.16816.F32 R8, R188.reuse, R134, R8 ;  /* 0x00000086bc08723c */ /* 0x040fe20000001808 */
[----:B------:R-:W1:Y:S07]  /*6cd0*/  LDSM.16.M88.4 R132, [R221] ;  /* 0x00000000dd84783b */ /* 0x000e6e0000000200 */
[C---:B--2---:R-:W-:Y:S08]  /*6ce0*/  HMMA.16816.F32 R12, R188.reuse, R144, R12 ;  /* 0x00000090bc0c723c */ /* 0x044ff0000000180c */
[C---:B------:R-:W-:Y:S01]  /*6cf0*/  HMMA.16816.F32 R16, R188.reuse, R146, R16 ;  /* 0x00000092bc10723c */ /* 0x040fe20000001810 */
[----:B------:R-:W2:Y:S07]  /*6d00*/  LDSM.16.M88.4 R144, [R220] ;  /* 0x00000000dc90783b */ /* 0x000eae0000000200 */
[C---:B-----5:R-:W-:Y:S08]  /*6d10*/  HMMA.16816.F32 R20, R188.reuse, R156, R20 ;  /* 0x0000009cbc14723c */ /* 0x060ff00000001814 */
[C---:B------:R-:W-:Y:S01]  /*6d20*/  HMMA.16816.F32 R24, R188.reuse, R158, R24 ;  /* 0x0000009ebc18723c */ /* 0x040fe20000001818 */
[----:B------:R-:W-:Y:S07]  /*6d30*/  LDSM.16.M88.4 R156, [R217] ;  /* 0x00000000d99c783b */ /* 0x000fee0000000200 */
[C---:B------:R-:W-:Y:S08]  /*6d40*/  HMMA.16816.F32 R28, R188.reuse, R160, R28 ;  /* 0x000000a0bc1c723c */ /* 0x040ff0000000181c */
[C---:B------:R-:W-:Y:S01]  /*6d50*/  HMMA.16816.F32 R32, R188.reuse, R162, R32 ;  /* 0x000000a2bc20723c */ /* 0x040fe20000001820 */
[----:B------:R-:W-:Y:S07]  /*6d60*/  LDSM.16.M88.4 R160, [R216] ;  /* 0x00000000d8a0783b */ /* 0x000fee0000000200 */
[C---:B------:R-:W-:Y:S08]  /*6d70*/  HMMA.16816.F32 R36, R188.reuse, R164, R36 ;  /* 0x000000a4bc24723c */ /* 0x040ff00000001824 */
[C---:B------:R-:W-:Y:S01]  /*6d80*/  HMMA.16816.F32 R40, R188.reuse, R166, R40 ;  /* 0x000000a6bc28723c */ /* 0x040fe20000001828 */
[----:B------:R-:W-:Y:S07]  /*6d90*/  LDSM.16.M88.4 R164, [R235+0xc100] ;  /* 0x00c10000eba4783b */ /* 0x000fee0000000200 */
[C---:B---3--:R-:W-:Y:S08]  /*6da0*/  HMMA.16816.F32 R44, R188.reuse, R148, R44 ;  /* 0x00000094bc2c723c */ /* 0x048ff0000000182c */
[C---:B------:R-:W-:Y:S01]  /*6db0*/  HMMA.16816.F32 R48, R188.reuse, R150, R48 ;  /* 0x00000096bc30723c */ /* 0x040fe20000001830 */
[----:B------:R-:W3:Y:S07]  /*6dc0*/  LDSM.16.M88.4 R148, [R219] ;  /* 0x00000000db94783b */ /* 0x000eee0000000200 */
[C---:B----4-:R-:W-:Y:S08]  /*6dd0*/  HMMA.16816.F32 R52, R188.reuse, R152, R52 ;  /* 0x00000098bc34723c */ /* 0x050ff00000001834 */
[C---:B------:R-:W-:Y:S01]  /*6de0*/  HMMA.16816.F32 R56, R188.reuse, R154, R56 ;  /* 0x0000009abc38723c */ /* 0x040fe20000001838 */
[----:B------:R-:W4:Y:S07]  /*6df0*/  LDSM.16.M88.4 R152, [R218] ;  /* 0x00000000da98783b */ /* 0x000f2e0000000200 */
[C---:B------:R-:W-:Y:S08]  /*6e00*/  HMMA.16816.F32 R60, R188.reuse, R168, R60 ;  /* 0x000000a8bc3c723c */ /* 0x040ff0000000183c */
[----:B------:R-:W-:Y:S01]  /*6e10*/  HMMA.16816.F32 R64, R188, R170, R64 ;  /* 0x000000aabc40723c */ /* 0x000fe20000001840 */
[----:B------:R-:W-:Y:S07]  /*6e20*/  LDSM.16.M88.4 R168, [R235+0xd100] ;  /* 0x00d10000eba8783b */ /* 0x000fee0000000200 */
[C---:B------:R-:W-:Y:S08]  /*6e30*/  HMMA.16816.F32 R4, R192.reuse, R176, R4 ;  /* 0x000000b0c004723c */ /* 0x040ff00000001804 */
[C---:B------:R-:W-:Y:S01]  /*6e40*/  HMMA.16816.F32 R8, R192.reuse, R178, R8 ;  /* 0x000000b2c008723c */ /* 0x040fe20000001808 */
[----:B------:R-:W-:Y:S07]  /*6e50*/  LDSM.16.M88.4 R176, [R235+0xd900] ;  /* 0x00d90000ebb0783b */ /* 0x000fee0000000200 */
[C---:B------:R-:W-:Y:S08]  /*6e60*/  HMMA.16816.F32 R12, R192.reuse, R180, R12 ;  /* 0x000000b4c00c723c */ /* 0x040ff0000000180c */
[C---:B------:R-:W-:Y:S01]  /*6e70*/  HMMA.16816.F32 R16, R192.reuse, R182, R16 ;  /* 0x000000b6c010723c */ /* 0x040fe20000001810 */
[----:B------:R-:W-:Y:S07]  /*6e80*/  LDSM.16.M88.4 R180, [R235+0xe100] ;  /* 0x00e10000ebb4783b */ /* 0x000fee0000000200 */
[C---:B-1----:R-:W-:Y:S08]  /*6e90*/  HMMA.16816.F32 R20, R192.reuse, R132, R20 ;  /* 0x00000084c014723c */ /* 0x042ff00000001814 */
[C---:B------:R-:W-:Y:S01]  /*6ea0*/  HMMA.16816.F32 R24, R192.reuse, R134, R24 ;  /* 0x00000086c018723c */ /* 0x040fe20000001818 */
[----:B------:R-:W1:Y:S07]  /*6eb0*/  LDSM.16.M88.4 R132, [R235+0xc900] ;  /* 0x00c90000eb84783b */ /* 0x000e6e0000000200 */
[C---:B--2---:R-:W-:Y:S08]  /*6ec0*/  HMMA.16816.F32 R28, R192.reuse, R144, R28 ;  /* 0x00000090c01c723c */ /* 0x044ff0000000181c */
[C---:B------:R-:W-:Y:S01]  /*6ed0*/  HMMA.16816.F32 R32, R192.reuse, R146, R32 ;  /* 0x00000092c020723c */ /* 0x040fe20000001820 */
[----:B------:R-:W2:Y:S07]  /*6ee0*/  LDSM.16.M88.4 R144, [R224+0x4000] ;  /* 0x00400000e090783b */ /* 0x000eae0000000200 */
[C---:B---3--:R-:W-:Y:S08]  /*6ef0*/  HMMA.16816.F32 R36, R192.reuse, R148, R36 ;  /* 0x00000094c024723c */ /* 0x048ff00000001824 */
[C---:B------:R-:W-:Y:S08]  /*6f00*/  HMMA.16816.F32 R40, R192.reuse, R150, R40 ;  /* 0x00000096c028723c */ /* 0x040ff00000001828 */
[C---:B----4-:R-:W-:Y:S08]  /*6f10*/  HMMA.16816.F32 R44, R192.reuse, R152, R44 ;  /* 0x00000098c02c723c */ /* 0x050ff0000000182c */
[C---:B------:R-:W-:Y:S08]  /*6f20*/  HMMA.16816.F32 R48, R192.reuse, R154, R48 ;  /* 0x0000009ac030723c */ /* 0x040ff00000001830 */
[C---:B------:R-:W-:Y:S08]  /*6f30*/  HMMA.16816.F32 R52, R192.reuse, R156, R52 ;  /* 0x0000009cc034723c */ /* 0x040ff00000001834 */
[C---:B------:R-:W-:Y:S08]  /*6f40*/  HMMA.16816.F32 R56, R192.reuse, R158, R56 ;  /* 0x0000009ec038723c */ /* 0x040ff00000001838 */
[C---:B------:R-:W-:Y:S08]  /*6f50*/  HMMA.16816.F32 R60, R192.reuse, R160, R60 ;  /* 0x000000a0c03c723c */ /* 0x040ff0000000183c */
[----:B------:R-:W-:Y:S08]  /*6f60*/  HMMA.16816.F32 R64, R192, R162, R64 ;  /* 0x000000a2c040723c */ /* 0x000ff00000001840 */
[C---:B------:R-:W-:Y:S08]  /*6f70*/  HMMA.16816.F32 R4, R196.reuse, R164, R4 ;  /* 0x000000a4c404723c */ /* 0x040ff00000001804 */
[C---:B------:R-:W-:Y:S08]  /*6f80*/  HMMA.16816.F32 R8, R196.reuse, R166, R8 ;  /* 0x000000a6c408723c */ /* 0x040ff00000001808 */
[C---:B-1----:R-:W-:Y:S08]  /*6f90*/  HMMA.16816.F32 R12, R196.reuse, R132, R12 ;  /* 0x00000084c40c723c */ /* 0x042ff0000000180c */
[C---:B------:R-:W-:Y:S01]  /*6fa0*/  HMMA.16816.F32 R16, R196.reuse, R134, R16 ;  /* 0x00000086c410723c */ /* 0x040fe20000001810 */
[----:B------:R-:W1:Y:S07]  /*6fb0*/  LDSM.16.M88.4 R132, [R224+0x4800] ;  /* 0x00480000e084783b */ /* 0x000e6e0000000200 */
[C---:B------:R-:W-:Y:S08]  /*6fc0*/  HMMA.16816.F32 R20, R196.reuse, R168, R20 ;  /* 0x000000a8c414723c */ /* 0x040ff00000001814 */
        /* <DEDUP_REMOVED lines=10> */
[----:B------:R-:W-:Y:S08]  /*7070*/  HMMA.16816.F32 R64, R196, R210, R64 ;  /* 0x000000d2c440723c */ /* 0x000ff00000001840 */
[C---:B--2---:R-:W-:Y:S08]  /*7080*/  HMMA.16816.F32 R4, R212.reuse, R144, R4 ;  /* 0x00000090d404723c */ /* 0x044ff00000001804 */
[C---:B------:R-:W-:Y:S08]  /*7090*/  HMMA.16816.F32 R8, R212.reuse, R146, R8 ;  /* 0x00000092d408723c */ /* 0x040ff00000001808 */
[C---:B-1----:R-:W-:Y:S08]  /*70a0*/  HMMA.16816.F32 R12, R212.reuse, R132, R12 ;  /* 0x00000084d40c723c */ /* 0x042ff0000000180c */
[----:B------:R-:W-:Y:S01]  /*70b0*/  FMUL.FTZ R4, R4, c[0x0][0x320] ;  /* 0x0000c80004047a20 */ /* 0x000fe20000410000 */
[C---:B------:R-:W-:Y:S03]  /*70c0*/  HMMA.16816.F32 R16, R212.reuse, R134, R16 ;  /* 0x00000086d410723c */ /* 0x040fe60000001810 */
[----:B------:R-:W-:Y:S01]  /*70d0*/  MUFU.TANH R147, R4 ;  /* 0x0000000400937308 */ /* 0x000fe20000002400 */
[----:B------:R-:W-:Y:S02]  /*70e0*/  FMUL.FTZ R5, R5, c[0x0][0x320] ;  /* 0x0000c80005057a20 */ /* 0x000fe40000410000 */
[----:B------:R-:W-:Y:S02]  /*70f0*/  FMUL.FTZ R6, R6, c[0x0][0x320] ;  /* 0x0000c80006067a20 */ /* 0x000fe40000410000 */
[----:B------:R-:W-:Y:S04]  /*7100*/  FMUL.FTZ R10, R10, c[0x0][0x320] ;  /* 0x0000c8000a0a7a20 */ /* 0x000fe80000410000 */
[----:B------:R-:W-:Y:S01]  /*7110*/  FMUL.FTZ R11, R11, c[0x0][0x320] ;  /* 0x0000c8000b0b7a20 */ /* 0x000fe20000410000 */
[----:B------:R-:W-:Y:S01]  /*7120*/  MUFU.TANH R146, R5 ;  /* 0x0000000500927308 */ /* 0x000fe20000002400 */
[----:B------:R-:W-:Y:S02]  /*7130*/  FMUL.FTZ R7, R7, c[0x0][0x320] ;  /* 0x0000c80007077a20 */ /* 0x000fe40000410000 */
[----:B------:R-:W-:Y:S02]  /*7140*/  FMUL.FTZ R9, R9, c[0x0][0x320] ;  /* 0x0000c80009097a20 */ /* 0x000fe40000410000 */
[----:B------:R-:W-:Y:S02]  /*7150*/  FMUL.FTZ R8, R8, c[0x0][0x320] ;  /* 0x0000c80008087a20 */ /* 0x000fe40000410000 */
[----:B------:R-:W-:Y:S02]  /*7160*/  FMUL.FTZ R12, R12, c[0x0][0x320] ;  /* 0x0000c8000c0c7a20 */ /* 0x000fe40000410000 */
[----:B------:R-:W-:Y:S01]  /*7170*/  FMUL.FTZ R14, R14, c[0x0][0x320] ;  /* 0x0000c8000e0e7a20 */ /* 0x000fe20000410000 */
[----:B------:R-:W-:Y:S01]  /*7180*/  MUFU.TANH R148, R8 ;  /* 0x0000000800947308 */ /* 0x000fe20000002400 */
[----:B------:R-:W-:Y:S02]  /*7190*/  FMUL.FTZ R15, R15, c[0x0][0x320] ;  /* 0x0000c8000f0f7a20 */ /* 0x000fe40000410000 */
[----:B------:R-:W-:Y:S02]  /*71a0*/  FMUL.FTZ R13, R13, c[0x0][0x320] ;  /* 0x0000c8000d0d7a20 */ /* 0x000fe40000410000 */
[----:B------:R-:W-:Y:S02]  /*71b0*/  FMUL.FTZ R18, R18, c[0x0][0x320] ;  /* 0x0000c80012127a20 */ /* 0x000fe40000410000 */
[----:B------:R-:W-:Y:S02]  /*71c0*/  FMUL.FTZ R19, R19, c[0x0][0x320] ;  /* 0x0000c80013137a20 */ /* 0x000fe40000410000 */
[----:B------:R-:W-:Y:S01]  /*71d0*/  FMUL.FTZ R16, R16, c[0x0][0x320] ;  /* 0x0000c80010107a20 */ /* 0x000fe20000410000 */
[----:B------:R-:W1:Y:S01]  /*71e0*/  MUFU.TANH R8, R10 ;  /* 0x0000000a00087308 */ /* 0x000e620000002400 */
[----:B------:R-:W-:Y:S09]  /*71f0*/  FMUL.FTZ R17, R17, c[0x0][0x320] ;  /* 0x0000c80011117a20 */ /* 0x000ff20000410000 */
[----:B------:R-:W2:Y:S10]  /*7200*/  MUFU.TANH R3, R11 ;  /* 0x0000000b00037308 */ /* 0x000eb40000002400 */
[----:B------:R-:W-:Y:S01]  /*7210*/  MUFU.TANH R145, R6 ;  /* 0x0000000600917308 */ /* 0x000fe20000002400 */
[----:B-1----:R1:W-:Y:S09]  /*7220*/  STL [R1+0x14], R8 ;  /* 0x0000140801007387 */ /* 0x0023f20000100800 */
[----:B------:R3:W-:Y:S01]  /*7230*/  MUFU.TANH R144, R7 ;  /* 0x0000000700907308 */ /* 0x0007e20000002400 */
[----:B--2---:R2:W-:Y:S09]  /*7240*/  STL [R1+0x10], R3 ;  /* 0x0000100301007387 */ /* 0x0045f20000100800 */
[----:B------:R-:W-:Y:S10]  /*7250*/  MUFU.TANH R152, R9 ;  /* 0x0000000900987308 */ /* 0x000ff40000002400 */
[----:B-1----:R-:W1:Y:S01]  /*7260*/  MUFU.TANH R8, R12 ;  /* 0x0000000c00087308 */ /* 0x002e620000002400 */
[----:B---3--:R-:W3:Y:S09]  /*7270*/  LDSM.16.M88.4 R4, [R224+0x5000] ;  /* 0x00500000e004783b */ /* 0x008ef20000000200 */
[----:B------:R-:W-:Y:S10]  /*7280*/  MUFU.TANH R157, R16 ;  /* 0x00000010009d7308 */ /* 0x000ff40000002400 */
[----:B--2---:R-:W2:Y:S01]  /*7290*/  MUFU.TANH R3, R13 ;  /* 0x0000000d00037308 */ /* 0x004ea20000002400 */
[----:B-1----:R1:W-:Y:S09]  /*72a0*/  STL [R1+0xc], R8 ;  /* 0x00000c0801007387 */ /* 0x0023f20000100800 */
[----:B------:R-:W-:Y:S10]  /*72b0*/  MUFU.TANH R159, R17 ;  /* 0x00000011009f7308 */ /* 0x000ff40000002400 */
[----:B------:R-:W-:Y:S01]  /*72c0*/  MUFU.TANH R162, R18 ;  /* 0x0000001200a27308 */ /* 0x000fe20000002400 */
[----:B--2---:R2:W-:Y:S01]  /*72d0*/  STL [R1+0x8], R3 ;  /* 0x0000080301007387 */ /* 0x0045e20000100800 */
[C---:B---3--:R-:W-:Y:S08]  /*72e0*/  HMMA.16816.F32 R20, R212.reuse, R4, R20 ;  /* 0x00000004d414723c */ /* 0x048ff00000001814 */
[----:B-1----:R-:W1:Y:S01]  /*72f0*/  MUFU.TANH R8, R14 ;  /* 0x0000000e00087308 */ /* 0x002e620000002400 */
[C---:B------:R-:W-:Y:S01]  /*7300*/  HMMA.16816.F32 R24, R212.reuse, R6, R24 ;  /* 0x00000006d418723c */ /* 0x040fe20000001818 */
[----:B------:R-:W-:Y:S08]  /*7310*/  LDSM.16.M88.4 R4, [R224+0x6000] ;  /* 0x00600000e004783b */ /* 0x000ff00000000200 */
[----:B------:R-:W-:Y:S06]  /*7320*/  MUFU.TANH R165, R19 ;  /* 0x0000001300a57308 */ /* 0x000fec0000002400 */
[----:B------:R-:W-:Y:S04]  /*7330*/  FMUL.FTZ R20, R20, c[0x0][0x320] ;  /* 0x0000c80014147a20 */ /* 0x000fe80000410000 */
[----:B--2---:R-:W2:Y:S01]  /*7340*/  MUFU.TANH R3, R15 ;  /* 0x0000000f00037308 */ /* 0x004ea20000002400 */
[----:B------:R-:W-:Y:S02]  /*7350*/  FMUL.FTZ R21, R21, c[0x0][0x320] ;  /* 0x0000c80015157a20 */ /* 0x000fe40000410000 */
[----:B------:R-:W-:Y:S01]  /*7360*/  FMUL.FTZ R22, R22, c[0x0][0x320] ;  /* 0x0000c80016167a20 */ /* 0x000fe20000410000 */
[----:B-1----:R-:W-:Y:S01]  /*7370*/  STL [R1+0x4], R8 ;  /* 0x0000040801007387 */ /* 0x002fe20000100800 */
[----:B------:R-:W-:Y:S02]  /*7380*/  FMUL.FTZ R23, R23, c[0x0][0x320] ;  /* 0x0000c80017177a20 */ /* 0x000fe40000410000 */
[----:B------:R-:W-:Y:S01]  /*7390*/  FMUL.FTZ R24, R24, c[0x0][0x320] ;  /* 0x0000c80018187a20 */ /* 0x000fe20000410000 */
[----:B------:R-:W1:Y:S01]  /*73a0*/  LDSM.16.M88.4 R8, [R224+0x5800] ;  /* 0x00580000e008783b */ /* 0x000e620000000200 */
[----:B------:R-:W-:Y:S01]  /*73b0*/  FMUL.FTZ R25, R25, c[0x0][0x320] ;  /* 0x0000c80019197a20 */ /* 0x000fe20000410000 */
[----:B------:R3:W4:Y:S01]  /*73c0*/  MUFU.TANH R171, R20 ;  /* 0x0000001400ab7308 */ /* 0x0007220000002400 */
[----:B------:R-:W-:Y:S02]  /*73d0*/  FMUL.FTZ R26, R26, c[0x0][0x320] ;  /* 0x0000c8001a1a7a20 */ /* 0x000fe40000410000 */
[----:B------:R-:W-:Y:S07]  /*73e0*/  FMUL.FTZ R27, R27, c[0x0][0x320] ;  /* 0x0000c8001b1b7a20 */ /* 0x000fee0000410000 */
[----:B------:R3:W1:Y:S01]  /*73f0*/  MUFU.TANH R176, R21 ;  /* 0x0000001500b07308 */ /* 0x0006620000002400 */
[----:B--2---:R-:W-:Y:S09]  /*7400*/  STL [R1], R3 ;  /* 0x0000000301007387 */ /* 0x004ff20000100800 */
[----:B------:R3:W2:Y:S10]  /*7410*/  MUFU.TANH R177, R22 ;  /* 0x0000001600b17308 */ /* 0x0006b40000002400 */
[----:B------:R3:W2:Y:S01]  /*7420*/  MUFU.TANH R178, R23 ;  /* 0x0000001700b27308 */ /* 0x0006a20000002400 */
[C---:B-1----:R-:W-:Y:S09]  /*7430*/  HMMA.16816.F32 R28, R212.reuse, R8, R28 ;  /* 0x00000008d41c723c */ /* 0x042ff2000000181c */
[----:B------:R3:W1:Y:S01]  /*7440*/  MUFU.TANH R179, R24 ;  /* 0x0000001800b37308 */ /* 0x0006620000002400 */
[C---:B------:R-:W-:Y:S01]  /*7450*/  HMMA.16816.F32 R32, R212.reuse, R10, R32 ;  /* 0x0000000ad420723c */ /* 0x040fe20000001820 */
[----:B------:R-:W5:Y:S08]  /*7460*/  LDSM.16.M88.4 R8, [R224+0x6800] ;  /* 0x00680000e008783b */ /* 0x000f700000000200 */
[----:B------:R3:W1:Y:S01]  /*7470*/  MUFU.TANH R180, R25 ;  /* 0x0000001900b47308 */ /* 0x0006620000002400 */
[C---:B------:R-:W-:Y:S09]  /*7480*/  HMMA.16816.F32 R36, R212.reuse, R4, R36 ;  /* 0x00000004d424723c */ /* 0x040ff20000001824 */
[----:B------:R3:W1:Y:S01]  /*7490*/  MUFU.TANH R181, R26 ;  /* 0x0000001a00b57308 */ /* 0x0006620000002400 */
[C---:B------:R-:W-:Y:S01]  /*74a0*/  HMMA.16816.F32 R40, R212.reuse, R6, R40 ;  /* 0x00000006d428723c */ /* 0x040fe20000001828 */
[----:B------:R-:W1:Y:S02]  /*74b0*/  LDSM.16.M88.4 R4, [R224+0x7000] ;  /* 0x00700000e004783b */ /* 0x000e640000000200 */
[----:B------:R-:W-:Y:S02]  /*74c0*/  FMUL.FTZ R28, R28, c[0x0][0x320] ;  /* 0x0000c8001c1c7a20 */ /* 0x000fe40000410000 */
[----:B------:R-:W-:Y:S04]  /*74d0*/  FMUL.FTZ R29, R29, c[0x0][0x320] ;  /* 0x0000c8001d1d7a20 */ /* 0x000fe80000410000 */
[----:B------:R3:W1:Y:S03]  /*74e0*/  MUFU.TANH R183, R27 ;  /* 0x0000001b00b77308 */ /* 0x0006660000002400 */
[----:B------:R-:W-:Y:S02]  /*74f0*/  FMUL.FTZ R30, R30, c[0x0][0x320] ;  /* 0x0000c8001e1e7a20 */ /* 0x000fe40000410000 */
[----:B------:R-:W-:Y:S02]  /*7500*/  FMUL.FTZ R31, R31, c[0x0][0x320] ;  /* 0x0000c8001f1f7a20 */ /* 0x000fe40000410000 */
[----:B------:R-:W-:Y:S02]  /*7510*/  FMUL.FTZ R32, R32, c[0x0][0x320] ;  /* 0x0000c80020207a20 */ /* 0x000fe40000410000 */
[----:B------:R-:W-:Y:S01]  /*7520*/  FMUL.FTZ R33, R33, c[0x0][0x320] ;  /* 0x0000c80021217a20 */ /* 0x000fe20000410000 */
[----:B------:R3:W2:Y:S01]  /*7530*/  MUFU.TANH R200, R28 ;  /* 0x0000001c00c87308 */ /* 0x0006a20000002400 */
[----:B------:R-:W-:Y:S02]  /*7540*/  FMUL.FTZ R34, R34, c[0x0][0x320] ;  /* 0x0000c80022227a20 */ /* 0x000fe40000410000 */
[----:B------:R-:W-:Y:S02]  /*7550*/  FMUL.FTZ R35, R35, c[0x0][0x320] ;  /* 0x0000c80023237a20 */ /* 0x000fe40000410000 */
[----:B------:R-:W-:Y:S01]  /*7560*/  FMUL.FTZ R36, R36, c[0x0][0x320] ;  /* 0x0000c80024247a20 */ /* 0x000fe20000410000 */
[C---:B-----5:R-:W-:Y:S04]  /*7570*/  HMMA.16816.F32 R44, R212.reuse, R8, R44 ;  /* 0x00000008d42c723c */ /* 0x060fe8000000182c */
[----:B------:R3:W2:Y:S01]  /*7580*/  MUFU.TANH R204, R29 ;  /* 0x0000001d00cc7308 */ /* 0x0006a20000002400 */
[----:B------:R-:W-:Y:S02]  /*7590*/  FMUL.FTZ R37, R37, c[0x0][0x320] ;  /* 0x0000c80025257a20 */ /* 0x000fe40000410000 */
[----:B------:R-:W-:Y:S01]  /*75a0*/  FMUL.FTZ R38, R38, c[0x0][0x320] ;  /* 0x0000c80026267a20 */ /* 0x000fe20000410000 */
[C---:B------:R-:W-:Y:S01]  /*75b0*/  HMMA.16816.F32 R48, R212.reuse, R10, R48 ;  /* 0x0000000ad430723c */ /* 0x040fe20000001830 */
[----:B------:R-:W5:Y:S01]  /*75c0*/  LDSM.16.M88.4 R8, [R224+0x7800] ;  /* 0x00780000e008783b */ /* 0x000f620000000200 */
[----:B------:R-:W-:Y:S04]  /*75d0*/  DEPBAR.LE SB0, 0x0 ;  /* 0x000080000000791a */ /* 0x000fe80000000000 */
[----:B------:R3:W2:Y:S01]  /*75e0*/  MUFU.TANH R203, R30 ;  /* 0x0000001e00cb7308 */ /* 0x0006a20000002400 */
[----:B------:R-:W-:Y:S01]  /*75f0*/  FMUL.FTZ R39, R39, c[0x0][0x320] ;  /* 0x0000c80027277a20 */ /* 0x000fe20000410000 */
[C---:B-1----:R-:W-:Y:S01]  /*7600*/  HMMA.16816.F32 R52, R212.reuse, R4, R52 ;  /* 0x00000004d434723c */ /* 0x042fe20000001834 */
[----:B------:R-:W-:Y:S04]  /*7610*/  BAR.SYNC.DEFER_BLOCKING 0x0 ;  /* 0x0000000000007b1d */ /* 0x000fe80000010000 */
        /* <DEDUP_REMOVED lines=14> */
[----:B------:R-:W-:Y:S01]  /*7700*/  FMUL.FTZ R50, R50, c[0x0][0x320] ;  /* 0x0000c80032327a20 */ /* 0x000fe20000410000 */
[C---:B-----5:R-:W-:Y:S03]  /*7710*/  HMMA.16816.F32 R60, R212.reuse, R8, R60 ;  /* 0x00000008d43c723c */ /* 0x060fe6000000183c */
[----:B------:R-:W-:Y:S03]  /*7720*/  FMUL.FTZ R51, R51, c[0x0][0x320] ;  /* 0x0000c80033337a20 */ /* 0x000fe60000410000 */
[----:B------:R3:W1:Y:S01]  /*7730*/  MUFU.TANH R211, R34 ;  /* 0x0000002200d37308 */ /* 0x0006620000002400 */
[----:B------:R-:W-:Y:S01]  /*7740*/  FMUL.FTZ R52, R52, c[0x0][0x320] ;  /* 0x0000c80034347a20 */ /* 0x000fe20000410000 */
[----:B------:R-:W-:Y:S04]  /*7750*/  HMMA.16816.F32 R64, R212, R10, R64 ;  /* 0x0000000ad440723c */ /* 0x000fe80000001840 */
[----:B------:R-:W-:Y:S02]  /*7760*/  FMUL.FTZ R53, R53, c[0x0][0x320] ;  /* 0x0000c80035357a20 */ /* 0x000fe40000410000 */
[----:B------:R-:W-:Y:S02]  /*7770*/  FMUL.FTZ R54, R54, c[0x0][0x320] ;  /* 0x0000c80036367a20 */ /* 0x000fe40000410000 */
[----:B------:R3:W1:Y:S01]  /*7780*/  MUFU.TANH R251, R35 ;  /* 0x0000002300fb7308 */ /* 0x0006620000002400 */
[----:B------:R-:W-:Y:S03]  /*7790*/  FMUL.FTZ R55, R55, c[0x0][0x320] ;  /* 0x0000c80037377a20 */ /* 0x000fe60000410000 */
[----:B------:R-:W-:Y:S02]  /*77a0*/  FMUL.FTZ R56, R56, c[0x0][0x320] ;  /* 0x0000c80038387a20 */ /* 0x000fe40000410000 */
[----:B------:R-:W-:Y:S02]  /*77b0*/  FMUL.FTZ R57, R57, c[0x0][0x320] ;  /* 0x0000c80039397a20 */ /* 0x000fe40000410000 */
[----:B------:R-:W-:Y:S02]  /*77c0*/  FMUL.FTZ R58, R58, c[0x0][0x320] ;  /* 0x0000c8003a3a7a20 */ /* 0x000fe40000410000 */
[----:B------:R3:W1:Y:S01]  /*77d0*/  MUFU.TANH R20, R36 ;  /* 0x0000002400147308 */ /* 0x0006620000002400 */
[----:B------:R-:W-:Y:S02]  /*77e0*/  FMUL.FTZ R59, R59, c[0x0][0x320] ;  /* 0x0000c8003b3b7a20 */ /* 0x000fe40000410000 */
        /* <DEDUP_REMOVED lines=8> */
[----:B------:R-:W-:Y:S03]  /*7870*/  FMUL.FTZ R3, R67, c[0x0][0x320] ;  /* 0x0000c80043037a20 */ /* 0x000fe60000410000 */
        /* <DEDUP_REMOVED lines=31> */
.L_x_28:
[----:B---3--:R-:W2:Y:S01]  /*7a70*/  LDL.LU R8, [R1+0x14] ;  /* 0x0000140001087983 */ /* 0x008ea20000300800 */
[----:B------:R-:W-:Y:S02]  /*7a80*/  FMNMX.FTZ R5, R147, R2, !PT ;  /* 0x0000000293057209 */ /* 0x000fe40007810000 */
[----:B------:R-:W-:Y:S01]  /*7a90*/  FMNMX.FTZ R3, R145, R0, !PT ;  /* 0x0000000091037209 */ /* 0x000fe20007810000 */
[----:B------:R-:W3:Y:S01]  /*7aa0*/  LDL.LU R7, [R1+0x10] ;  /* 0x0000100001077983 */ /* 0x000ee20000300800 */
[----:B------:R-:W-:Y:S02]  /*7ab0*/  FMNMX.FTZ R5, R146, R5, !PT ;  /* 0x0000000592057209 */ /* 0x000fe40007810000 */
[----:B------:R-:W-:Y:S01]  /*7ac0*/  FMNMX.FTZ R3, R144, R3, !PT ;  /* 0x0000000390037209 */ /* 0x000fe20007810000 */
[----:B------:R-:W4:Y:S01]  /*7ad0*/  LDL.LU R32, [R1+0xc] ;  /* 0x00000c0001207983 */ /* 0x000f220000300800 */
[----:B------:R-:W-:Y:S02]  /*7ae0*/  FMNMX.FTZ R5, R148, R5, !PT ;  /* 0x0000000594057209 */ /* 0x000fe40007810000 */
[----:B------:R-:W-:Y:S01]  /*7af0*/  MOV R48, R20 ;  /* 0x0000001400307202 */ /* 0x000fe20000000f00 */
[----:B------:R-:W5:Y:S01]  /*7b00*/  LDL.LU R41, [R1+0x8] ;  /* 0x0000080001297983 */ /* 0x000f620000300800 */
[----:B------:R-:W-:Y:S02]  /*7b10*/  FMNMX.FTZ R5, R152, R5, !PT ;  /* 0x0000000598057209 */ /* 0x000fe40007810000 */
[----:B------:R-:W-:Y:S01]  /*7b20*/  MOV R49, R19 ;  /* 0x0000001300317202 */ /* 0x000fe20000000f00 */
[----:B------:R-:W5:Y:S01]  /*7b30*/  LDL.LU R40, [R1+0x4] ;  /* 0x0000040001287983 */ /* 0x000f620000300800 */
[----:B------:R-:W-:Y:S02]  /*7b40*/  MOV R50, R18 ;  /* 0x0000001200327202 */ /* 0x000fe40000000f00 */
[----:B------:R-:W-:Y:S01]  /*7b50*/  MOV R51, R135 ;  /* 0x0000008700337202 */ /* 0x000fe20000000f00 */
[----:B------:R-:W5:Y:S01]  /*7b60*/  LDL.LU R64, [R1] ;  /* 0x0000000001407983 */ /* 0x000f620000300800 */
[----:B------:R-:W-:Y:S02]  /*7b70*/  MOV R56, R132 ;  /* 0x0000008400387202 */ /* 0x000fe40000000f00 */
[----:B------:R-:W-:Y:S01]  /*7b80*/  MOV R57, R153 ;  /* 0x0000009900397202 */ /* 0x000fe20000000f00 */
[----:B------:R-:W-:Y:S01]  /*7b90*/  LDSM.16.MT88.4 R12, [R236+0x100] ;  /* 0x00010000ec0c783b */ /* 0x000fe20000004200 */
[----:B------:R-:W-:Y:S02]  /*7ba0*/  MOV R58, R150 ;  /* 0x00000096003a7202 */ /* 0x000fe40000000f00 */
[----:B------:R-:W-:Y:S02]  /*7bb0*/  MOV R59, R149 ;  /* 0x00000095003b7202 */ /* 0x000fe40000000f00 */
[----:B------:R-:W-:Y:S01]  /*7bc0*/  ISETP.LT.AND P1, PT, RZ, UR6, PT ;  /* 0x00000006ff007c0c */ /* 0x000fe2000bf21270 */
[----:B------:R-:W-:Y:S02]  /*7bd0*/  UIADD3 UR6, UR6, -0x1, URZ ;  /* 0xffffffff06067890 */ /* 0x000fe4000fffe03f */
[----:B------:R-:W-:Y:S08]  /*7be0*/  LDSM.16.MT88.4 R20, [R234+0x100] ;  /* 0x00010000ea14783b */ /* 0x000ff00000004200 */
[----:B------:R-:W-:Y:S08]  /*7bf0*/  LDSM.16.MT88.4 R28, [R233+0x100] ;  /* 0x00010000e91c783b */ /* 0x000ff00000004200 */
[----:B------:R-:W-:Y:S08]  /*7c00*/  LDSM.16.MT88.4 R36, [R232+0x100] ;  /* 0x00010000e824783b */ /* 0x000ff00000004200 */
[----:B------:R-:W-:Y:S08]  /*7c10*/  LDSM.16.MT88.4 R44, [R236+0x4100] ;  /* 0x00410000ec2c783b */ /* 0x000ff00000004200 */
[----:B------:R-:W-:Y:S08]  /*7c20*/  LDSM.16.MT88.4 R52, [R234+0x4100] ;  /* 0x00410000ea34783b */ /* 0x000ff00000004200 */
[----:B------:R-:W-:Y:S08]  /*7c30*/  LDSM.16.MT88.4 R60, [R233+0x4100] ;  /* 0x00410000e93c783b */ /* 0x000ff00000004200 */
[----:B------:R-:W0:Y:S01]  /*7c40*/  LDGDEPBAR ;  /* 0x00000000000079af */ /* 0x000e220000000000 */
[----:B--2---:R-:W-:Y:S04]  /*7c50*/  FMNMX.FTZ R3, R8, R3, !PT ;  /* 0x0000000308037209 */ /* 0x004fe80007810000 */
[----:B---3--:R-:W-:Y:S02]  /*7c60*/  FMNMX.FTZ R3, R7, R3, !PT ;  /* 0x0000000307037209 */ /* 0x008fe40007810000 */
[----:B----4-:R-:W-:Y:S04]  /*7c70*/  FMNMX.FTZ R5, R32, R5, !PT ;  /* 0x0000000520057209 */ /* 0x010fe80007810000 */
[----:B-----5:R-:W-:Y:S02]  /*7c80*/  FMNMX.FTZ R5, R41, R5, !PT ;  /* 0x0000000529057209 */ /* 0x020fe40007810000 */
        /* <DEDUP_REMOVED lines=52> */
[----:B------:R-:W-:Y:S03]  /*7fd0*/  FMNMX.FTZ R3, R134, R3, !PT ;  /* 0x0000000386037209 */ /* 0x000fe60007810000 */
[----:B------:R-:W1:Y:S01]  /*7fe0*/  SHFL.BFLY PT, R6, R5, 0x2, 0x1f ;  /* 0x0c401f0005067f89 */ /* 0x000e6200000e0000 */
[----:B------:R-:W-:Y:S07]  /*7ff0*/  FMNMX.FTZ R3, R133, R3, !PT ;  /* 0x0000000385037209 */ /* 0x000fee0007810000 */
[----:B------:R-:W2:Y:S01]  /*8000*/  SHFL.BFLY PT, R4, R3, 0x2, 0x1f ;  /* 0x0c401f0003047f89 */ /* 0x000ea200000e0000 */
[----:B-1----:R-:W-:Y:S07]  /*8010*/  FMNMX.FTZ R5, R5, R6, !PT ;  /* 0x0000000605057209 */ /* 0x002fee0007810000 */
[----:B------:R-:W1:Y:S01]  /*8020*/  SHFL.BFLY PT, R132, R5, 0x1, 0x1f ;  /* 0x0c201f0005847f89 */ /* 0x000e6200000e0000 */
[----:B--2---:R-:W-:Y:S07]  /*8030*/  FMNMX.FTZ R4, R3, R4, !PT ;  /* 0x0000000403047209 */ /* 0x004fee0007810000 */
[----:B------:R-:W2:Y:S01]  /*8040*/  SHFL.BFLY PT, R3, R4, 0x1, 0x1f ;  /* 0x0c201f0004037f89 */ /* 0x000ea200000e0000 */
[----:B-1----:R-:W-:Y:S05]  /*8050*/  FMNMX.FTZ R132, R5, R132, !PT ;  /* 0x0000008405847209 */ /* 0x002fea0007810000 */
[C---:B------:R-:W-:Y:S02]  /*8060*/  FMUL.FTZ R153, R132.reuse, c[0x0][0x2d0] ;  /* 0x0000b40084997a20 */ /* 0x040fe40000410000 */
[----:B------:R-:W-:Y:S01]  /*8070*/  FADD.FTZ R2, -R132, R2 ;  /* 0x0000000284027221 */ /* 0x000fe20000010100 */
[----:B--2---:R-:W-:Y:S01]  /*8080*/  FMNMX.FTZ R3, R3, R4, !PT ;  /* 0x0000000403037209 */ /* 0x004fe20007810000 */
[--C-:B------:R-:W-:Y:S02]  /*8090*/  FFMA.FTZ R150, R147, c[0x0][0x2d0], -R153.reuse ;  /* 0x0000b40093967a23 */ /* 0x100fe40000010899 */
[--C-:B------:R-:W-:Y:S02]  /*80a0*/  FFMA.FTZ R147, R152, c[0x0][0x2d0], -R153.reuse ;  /* 0x0000b40098937a23 */ /* 0x100fe40000010899 */
[C---:B------:R-:W-:Y:S02]  /*80b0*/  FMUL.FTZ R152, R3.reuse, c[0x0][0x2d0] ;  /* 0x0000b40003987a20 */ /* 0x040fe40000410000 */
[----:B------:R-:W-:Y:S01]  /*80c0*/  FADD.FTZ R0, -R3, R0 ;  /* 0x0000000003007221 */ /* 0x000fe20000010100 */
[----:B------:R-:W-:Y:S01]  /*80d0*/  MUFU.EX2 R150, R150 ;  /* 0x0000009600967308 */ /* 0x000fe20000000800 */
[----:B------:R-:W-:Y:S02]  /*80e0*/  FMUL.FTZ R2, R2, c[0x0][0x2d0] ;  /* 0x0000b40002027a20 */ /* 0x000fe40000410000 */
[----:B------:R-:W-:Y:S02]  /*80f0*/  FMUL.FTZ R0, R0, c[0x0][0x2d0] ;  /* 0x0000b40000007a20 */ /* 0x000fe40000410000 */
[--C-:B------:R-:W-:Y:S02]  /*8100*/  FFMA.FTZ R149, R146, c[0x0][0x2d0], -R153.reuse ;  /* 0x0000b40092957a23 */ /* 0x100fe40000010899 */
[--C-:B------:R-:W-:Y:S02]  /*8110*/  FFMA.FTZ R148, R148, c[0x0][0x2d0], -R153.reuse ;  /* 0x0000b40094947a23 */ /* 0x100fe40000010899 */
[--C-:B------:R-:W-:Y:S01]  /*8120*/  FFMA.FTZ R146, R145, c[0x0][0x2d0], -R152.reuse ;  /* 0x0000b40091927a23 */ /* 0x100fe20000010898 */
[----:B------:R-:W1:Y:S01]  /*8130*/  MUFU.EX2 R2, R2 ;  /* 0x0000000200027308 */ /* 0x000e620000000800 */
[--C-:B------:R-:W-:Y:S02]  /*8140*/  FFMA.FTZ R145, R144, c[0x0][0x2d0], -R152.reuse ;  /* 0x0000b40090917a23 */ /* 0x100fe40000010898 */
[--C-:B------:R-:W-:Y:S02]  /*8150*/  FFMA.FTZ R144, R8, c[0x0][0x2d0], -R152.reuse ;  /* 0x0000b40008907a23 */ /* 0x100fe40000010898 */
[--C-:B------:R-:W-:Y:S02]  /*8160*/  FFMA.FTZ R135, R7, c[0x0][0x2d0], -R152.reuse ;  /* 0x0000b40007877a23 */ /* 0x100fe40000010898 */
[--C-:B------:R-:W-:Y:S02]  /*8170*/  FFMA.FTZ R157, R157, c[0x0][0x2d0], -R153.reuse ;  /* 0x0000b4009d9d7a23 */ /* 0x100fe40000010899 */
[--C-:B------:R-:W-:Y:S01]  /*8180*/  FFMA.FTZ R159, R159, c[0x0][0x2d0], -R153.reuse ;  /* 0x0000b4009f9f7a23 */ /* 0x100fe20000010899 */
[----:B------:R-:W2:Y:S01]  /*8190*/  MUFU.EX2 R0, R0 ;  /* 0x0000000000007308 */ /* 0x000ea20000000800 */
[--C-:B------:R-:W-:Y:S02]  /*81a0*/  FFMA.FTZ R162, R162, c[0x0][0x2d0], -R152.reuse ;  /* 0x0000b400a2a27a23 */ /* 0x100fe40000010898 */
[--C-:B------:R-:W-:Y:S02]  /*81b0*/  FFMA.FTZ R165, R165, c[0x0][0x2d0], -R152.reuse ;  /* 0x0000b400a5a57a23 */ /* 0x100fe40000010898 */
[--C-:B------:R-:W-:Y:S02]  /*81c0*/  FFMA.FTZ R171, R171, c[0x0][0x2d0], -R153.reuse ;  /* 0x0000b400abab7a23 */ /* 0x100fe40000010899 */
[--C-:B------:R-:W-:Y:S02]  /*81d0*/  FFMA.FTZ R176, R176, c[0x0][0x2d0], -R153.reuse ;  /* 0x0000b400b0b07a23 */ /* 0x100fe40000010899 */
[--C-:B------:R-:W-:Y:S01]  /*81e0*/  FFMA.FTZ R177, R177, c[0x0][0x2d0], -R152.reuse ;  /* 0x0000b400b1b17a23 */ /* 0x100fe20000010898 */
[----:B------:R-:W3:Y:S01]  /*81f0*/  MUFU.EX2 R149, R149 ;  /* 0x0000009500957308 */ /* 0x000ee20000000800 */
[--C-:B------:R-:W-:Y:S02]  /*8200*/  FFMA.FTZ R178, R178, c[0x0][0x2d0], -R152.reuse ;  /* 0x0000b400b2b27a23 */ /* 0x100fe40000010898 */
[--C-:B------:R-:W-:Y:S02]  /*8210*/  FFMA.FTZ R179, R179, c[0x0][0x2d0], -R153.reuse ;  /* 0x0000b400b3b37a23 */ /* 0x100fe40000010899 */
[C---:B-1----:R-:W-:Y:S02]  /*8220*/  FMUL.FTZ R4, R2.reuse, R128 ;  /* 0x0000008002047220 */ /* 0x042fe40000410000 */
[C---:B------:R-:W-:Y:S02]  /*8230*/  FMUL.FTZ R5, R2.reuse, R129 ;  /* 0x0000008102057220 */ /* 0x040fe40000410000 */
[C---:B------:R-:W-:Y:S01]  /*8240*/  FMUL.FTZ R8, R2.reuse, R124 ;  /* 0x0000007c02087220 */ /* 0x040fe20000410000 */
[----:B------:R-:W-:Y:S01]  /*8250*/  MUFU.EX2 R148, R148 ;  /* 0x0000009400947308 */ /* 0x000fe20000000800 */
[C---:B------:R-:W-:Y:S01]  /*8260*/  FMUL.FTZ R9, R2.reuse, R125 ;  /* 0x0000007d02097220 */ /* 0x040fe20000410000 */
[----:B------:R-:W-:Y:S01]  /*8270*/  MOV R124, R59 ;  /* 0x0000003b007c7202 */ /* 0x000fe20000000f00 */
[----:B------:R-:W-:Y:S01]  /*8280*/  FMUL.FTZ R16, R2, R116 ;  /* 0x0000007402107220 */ /* 0x000fe20000410000 */
[----:B------:R-:W-:Y:S01]  /*8290*/  MOV R125, R58 ;  /* 0x0000003a007d7202 */ /* 0x000fe20000000f00 */
[C---:B--2---:R-:W-:Y:S02]  /*82a0*/  FMUL.FTZ R6, R0.reuse, R130 ;  /* 0x0000008200067220 */ /* 0x044fe40000410000 */
[C---:B------:R-:W-:Y:S02]  /*82b0*/  FMUL.FTZ R7, R0.reuse, R131 ;  /* 0x0000008300077220 */ /* 0x040fe40000410000 */
[C---:B------:R-:W-:Y:S01]  /*82c0*/  FMUL.FTZ R10, R0.reuse, R126 ;  /* 0x0000007e000a7220 */ /* 0x040fe20000410000 */
[----:B------:R-:W1:Y:S01]  /*82d0*/  MUFU.EX2 R147, R147 ;  /* 0x0000009300937308 */ /* 0x000e620000000800 */
[----:B------:R-:W-:Y:S01]  /*82e0*/  FMUL.FTZ R11, R0, R127 ;  /* 0x0000007f000b7220 */ /* 0x000fe20000410000 */
[----:B------:R-:W-:Y:S01]  /*82f0*/  MOV R126, R57 ;  /* 0x00000039007e7202 */ /* 0x000fe20000000f00 */
[----:B------:R-:W-:Y:S01]  /*8300*/  FMUL.FTZ R17, R2, R117 ;  /* 0x0000007502117220 */ /* 0x000fe20000410000 */
[----:B---3--:R-:W-:Y:S01]  /*8310*/  F2FP.PACK_AB R128, R149, R150 ;  /* 0x000000969580723e */ /* 0x008fe200000000ff */
[C---:B------:R-:W-:Y:S01]  /*8320*/  FMUL.FTZ R18, R0.reuse, R118 ;  /* 0x0000007600127220 */ /* 0x040fe20000410000 */
[----:B------:R-:W-:Y:S01]  /*8330*/  MOV R127, R56 ;  /* 0x00000038007f7202 */ /* 0x000fe20000000f00 */
[----:B------:R-:W-:Y:S02]  /*8340*/  FMUL.FTZ R19, R0, R119 ;  /* 0x0000007700137220 */ /* 0x000fe40000410000 */
[C---:B------:R-:W-:Y:S01]  /*8350*/  FMUL.FTZ R24, R2.reuse, R108 ;  /* 0x0000006c02187220 */ /* 0x040fe20000410000 */
[----:B------:R-:W-:Y:S01]  /*8360*/  MUFU.EX2 R146, R146 ;  /* 0x0000009200927308 */ /* 0x000fe20000000800 */
[----:B------:R-:W-:Y:S01]  /*8370*/  FMUL.FTZ R25, R2, R109 ;  /* 0x0000006d02197220 */ /* 0x000fe20000410000 */
[----:B------:R-:W-:Y:S01]  /*8380*/  LDSM.16.MT88.4 R116, [R234+0x3900] ;  /* 0x00390000ea74783b */ /* 0x000fe20000004200 */
[C---:B------:R-:W-:Y:S02]  /*8390*/  FMUL.FTZ R26, R0.reuse, R110 ;  /* 0x0000006e001a7220 */ /* 0x040fe40000410000 */
[----:B------:R-:W-:Y:S02]  /*83a0*/  FMUL.FTZ R27, R0, R111 ;  /* 0x0000006f001b7220 */ /* 0x000fe40000410000 */
[----:B------:R-:W-:Y:S02]  /*83b0*/  FMUL.FTZ R33, R2, R101 ;  /* 0x0000006502217220 */ /* 0x000fe40000410000 */
[C---:B------:R-:W-:Y:S01]  /*83c0*/  FMUL.FTZ R34, R0.reuse, R102 ;  /* 0x0000006600227220 */ /* 0x040fe20000410000 */
[----:B------:R-:W2:Y:S01]  /*83d0*/  MUFU.EX2 R145, R145 ;  /* 0x0000009100917308 */ /* 0x000ea20000000800 */
[C---:B------:R-:W-:Y:S02]  /*83e0*/  FMUL.FTZ R35, R0.reuse, R103 ;  /* 0x0000006700237220 */ /* 0x040fe40000410000 */
[C---:B------:R-:W-:Y:S01]  /*83f0*/  FMUL.FTZ R42, R0.reuse, R94 ;  /* 0x0000005e002a7220 */ /* 0x040fe20000410000 */
[----:B-1----:R-:W-:Y:S01]  /*8400*/  F2FP.PACK_AB R130, R147, R148 ;  /* 0x000000949382723e */ /* 0x002fe200000000ff */
[----:B------:R-:W-:Y:S02]  /*8410*/  FMUL.FTZ R43, R0, R95 ;  /* 0x0000005f002b7220 */ /* 0x000fe40000410000 */
[C---:B------:R-:W-:Y:S02]  /*8420*/  FMUL.FTZ R56, R2.reuse, R76 ;  /* 0x0000004c02387220 */ /* 0x040fe40000410000 */
[----:B------:R-:W-:Y:S01]  /*8430*/  FMUL.FTZ R57, R2, R77 ;  /* 0x0000004d02397220 */ /* 0x000fe20000410000 */
[----:B------:R-:W-:Y:S01]  /*8440*/  MUFU.EX2 R144, R144 ;  /* 0x0000009000907308 */ /* 0x000fe20000000800 */
[C---:B------:R-:W-:Y:S02]  /*8450*/  FMUL.FTZ R58, R0.reuse, R78 ;  /* 0x0000004e003a7220 */ /* 0x040fe40000410000 */
[----:B------:R-:W-:Y:S02]  /*8460*/  FMUL.FTZ R59, R0, R79 ;  /* 0x0000004f003b7220 */ /* 0x000fe40000410000 */
[----:B------:R-:W-:Y:S01]  /*8470*/  LDSM.16.MT88.4 R76, [R236+0x900] ;  /* 0x00090000ec4c783b */ /* 0x000fe20000004200 */
[----:B------:R-:W-:Y:S02]  /*8480*/  FMUL.FTZ R65, R2, R69 ;  /* 0x0000004502417220 */ /* 0x000fe40000410000 */
[C---:B------:R-:W-:Y:S02]  /*8490*/  FMUL.FTZ R66, R0.reuse, R70 ;  /* 0x0000004600427220 */ /* 0x040fe40000410000 */
[----:B------:R-:W1:Y:S01]  /*84a0*/  MUFU.EX2 R135, R135 ;  /* 0x0000008700877308 */ /* 0x000e620000000800 */
[----:B------:R-:W-:Y:S02]  /*84b0*/  FMUL.FTZ R67, R0, R71 ;  /* 0x0000004700437220 */ /* 0x000fe40000410000 */
[--C-:B------:R-:W-:Y:S01]  /*84c0*/  FFMA.FTZ R180, R180, c[0x0][0x2d0], -R153.reuse ;  /* 0x0000b400b4b47a23 */ /* 0x100fe20000010899 */
[----:B--2---:R-:W-:Y:S01]  /*84d0*/  F2FP.PACK_AB R129, R145, R146 ;  /* 0x000000929181723e */ /* 0x004fe200000000ff */
[--C-:B------:R-:W-:Y:S02]  /*84e0*/  FFMA.FTZ R181, R181, c[0x0][0x2d0], -R152.reuse ;  /* 0x0000b400b5b57a23 */ /* 0x100fe40000010898 */
[--C-:B------:R-:W-:Y:S02]  /*84f0*/  FFMA.FTZ R183, R183, c[0x0][0x2d0], -R152.reuse ;  /* 0x0000b400b7b77a23 */ /* 0x100fe40000010898 */
[--C-:B------:R-:W-:Y:S01]  /*8500*/  FFMA.FTZ R200, R200, c[0x0][0x2d0], -R153.reuse ;  /* 0x0000b400c8c87a23 */ /* 0x100fe20000010899 */
[----:B------:R-:W-:Y:S01]  /*8510*/  MUFU.EX2 R157, R157 ;  /* 0x0000009d009d7308 */ /* 0x000fe20000000800 */
[--C-:B------:R-:W-:Y:S02]  /*8520*/  FFMA.FTZ R204, R204, c[0x0][0x2d0], -R153.reuse ;  /* 0x0000b400cccc7a23 */ /* 0x100fe40000010899 */
[--C-:B------:R-:W-:Y:S02]  /*8530*/  FFMA.FTZ R203, R203, c[0x0][0x2d0], -R152.reuse ;  /* 0x0000b400cbcb7a23 */ /* 0x100fe40000010898 */
[--C-:B------:R-:W-:Y:S02]  /*8540*/  FFMA.FTZ R205, R205, c[0x0][0x2d0], -R152.reuse ;  /* 0x0000b400cdcd7a23 */ /* 0x100fe40000010898 */
[--C-:B------:R-:W-:Y:S02]  /*8550*/  FFMA.FTZ R206, R206, c[0x0][0x2d0], -R153.reuse ;  /* 0x0000b400cece7a23 */ /* 0x100fe40000010899 */
[--C-:B------:R-:W-:Y:S01]  /*8560*/  FFMA.FTZ R208, R208, c[0x0][0x2d0], -R153.reuse ;  /* 0x0000b400d0d07a23 */ /* 0x100fe20000010899 */
[----:B------:R-:W2:Y:S01]  /*8570*/  MUFU.EX2 R159, R159 ;  /* 0x0000009f009f7308 */ /* 0x000ea20000000800 */
[--C-:B------:R-:W-:Y:S02]  /*8580*/  FFMA.FTZ R211, R211, c[0x0][0x2d0], -R152.reuse ;  /* 0x0000b400d3d37a23 */ /* 0x100fe40000010898 */
[--C-:B------:R-:W-:Y:S01]  /*8590*/  FFMA.FTZ R251, R251, c[0x0][0x2d0], -R152.reuse ;  /* 0x0000b400fbfb7a23 */ /* 0x100fe20000010898 */
[----:B-1----:R-:W-:Y:S01]  /*85a0*/  F2FP.PACK_AB R131, R135, R144 ;  /* 0x000000908783723e */ /* 0x002fe200000000ff */
[--C-:B------:R-:W-:Y:S02]  /*85b0*/  FFMA.FTZ R252, R252, c[0x0][0x2d0], -R153.reuse ;  /* 0x0000b400fcfc7a23 */ /* 0x100fe40000010899 */
[--C-:B------:R-:W-:Y:S02]  /*85c0*/  FFMA.FTZ R250, R250, c[0x0][0x2d0], -R153.reuse ;  /* 0x0000b400fafa7a23 */ /* 0x100fe40000010899 */
[--C-:B------:R-:W-:Y:S01]  /*85d0*/  FFMA.FTZ R210, R210, c[0x0][0x2d0], -R152.reuse ;  /* 0x0000b400d2d27a23 */ /* 0x100fe20000010898 */
[----:B------:R-:W-:Y:S01]  /*85e0*/  MUFU.EX2 R162, R162 ;  /* 0x000000a200a27308 */ /* 0x000fe20000000800 */
[C---:B------:R-:W-:Y:S05]  /*85f0*/  HMMA.16816.F32 R4, R128.reuse, R12, R4 ;  /* 0x0000000c8004723c */ /* 0x040fea0000001804 */
[--C-:B------:R-:W-:Y:S02]  /*8600*/  FFMA.FTZ R209, R209, c[0x0][0x2d0], -R152.reuse ;  /* 0x0000b400d1d17a23 */ /* 0x100fe40000010898 */
[C---:B------:R-:W-:Y:S01]  /*8610*/  FMUL.FTZ R12, R2.reuse, R120 ;  /* 0x00000078020c7220 */ /* 0x040fe20000410000 */
[C---:B------:R-:W-:Y:S01]  /*8620*/  HMMA.16816.F32 R8, R128.reuse, R14, R8 ;  /* 0x0000000e8008723c */ /* 0x040fe20000001808 */
[----:B------:R-:W1:Y:S03]  /*8630*/  MUFU.EX2 R165, R165 ;  /* 0x000000a500a57308 */ /* 0x000e660000000800 */
[----:B------:R-:W-:Y:S01]  /*8640*/  FMUL.FTZ R13, R2, R121 ;  /* 0x00000079020d7220 */ /* 0x000fe20000410000 */
[----:B------:R-:W-:Y:S01]  /*8650*/  MOV R120, R51 ;  /* 0x0000003300787202 */ /* 0x000fe20000000f00 */
[C---:B------:R-:W-:Y:S01]  /*8660*/  FMUL.FTZ R51, R0.reuse, R87 ;  /* 0x0000005700337220 */ /* 0x040fe20000410000 */
[----:B------:R-:W-:Y:S01]  /*8670*/  MOV R121, R50 ;  /* 0x0000003200797202 */ /* 0x000fe20000000f00 */
[C---:B------:R-:W-:Y:S01]  /*8680*/  FMUL.FTZ R14, R0.reuse, R122 ;  /* 0x0000007a000e7220 */ /* 0x040fe20000410000 */
[----:B------:R-:W-:Y:S02]  /*8690*/  MOV R122, R49 ;  /* 0x00000031007a7202 */ /* 0x000fe40000000f00 */
[----:B------:R-:W-:Y:S01]  /*86a0*/  MUFU.EX2 R171, R171 ;  /* 0x000000ab00ab7308 */ /* 0x000fe20000000800 */
[----:B------:R-:W-:Y:S01]  /*86b0*/  FMUL.FTZ R15, R0, R123 ;  /* 0x0000007b000f7220 */ /* 0x000fe20000410000 */
[----:B------:R-:W-:Y:S01]  /*86c0*/  MOV R123, R48 ;  /* 0x00000030007b7202 */ /* 0x000fe20000000f00 */
[C---:B------:R-:W-:Y:S01]  /*86d0*/  FMUL.FTZ R48, R2.reuse, R84 ;  /* 0x0000005402307220 */ /* 0x040fe20000410000 */
[----:B--2---:R-:W-:Y:S01]  /*86e0*/  F2FP.PACK_AB R70, R159, R157 ;  /* 0x0000009d9f46723e */ /* 0x004fe200000000ff */
[----:B------:R-:W-:Y:S02]  /*86f0*/  FMUL.FTZ R49, R2, R85 ;  /* 0x0000005502317220 */ /* 0x000fe40000410000 */
[----:B------:R-:W-:Y:S01]  /*8700*/  FMUL.FTZ R50, R0, R86 ;  /* 0x0000005600327220 */ /* 0x000fe20000410000 */
[C---:B------:R-:W-:Y:S01]  /*8710*/  HMMA.16816.F32 R12, R128.reuse, R20, R12 ;  /* 0x00000014800c723c */ /* 0x040fe2000000180c */
[----:B------:R-:W2:Y:S01]  /*8720*/  LDSM.16.MT88.4 R84, [R232+0x4100] ;  /* 0x00410000e854783b */ /* 0x000ea20000004200 */
[----:B------:R-:W-:Y:S01]  /*8730*/  MUFU.EX2 R176, R176 ;  /* 0x000000b000b07308 */ /* 0x000fe20000000800 */
[--C-:B------:R-:W-:Y:S02]  /*8740*/  FFMA.FTZ R207, R207, c[0x0][0x2d0], -R153.reuse ;  /* 0x0000b400cfcf7a23 */ /* 0x100fe40000010899 */
[--C-:B------:R-:W-:Y:S01]  /*8750*/  FFMA.FTZ R202, R202, c[0x0][0x2d0], -R153.reuse ;  /* 0x0000b400caca7a23 */ /* 0x100fe20000010899 */
[----:B-1----:R-:W-:Y:S01]  /*8760*/  F2FP.PACK_AB R71, R165, R162 ;  /* 0x000000a2a547723e */ /* 0x002fe200000000ff */
[C---:B------:R-:W-:Y:S01]  /*8770*/  FMUL.FTZ R20, R2.reuse, R112 ;  /* 0x0000007002147220 */ /* 0x040fe20000410000 */
[C---:B------:R-:W-:Y:S04]  /*8780*/  HMMA.16816.F32 R16, R128.reuse, R22, R16 ;  /* 0x000000168010723c */ /* 0x040fe80000001810 */
[----:B------:R-:W-:Y:S01]  /*8790*/  FMUL.FTZ R21, R2, R113 ;  /* 0x0000007102157220 */ /* 0x000fe20000410000 */
[----:B------:R-:W-:Y:S01]  /*87a0*/  MUFU.EX2 R177, R177 ;  /* 0x000000b100b17308 */ /* 0x000fe20000000800 */
[--C-:B------:R-:W-:Y:S02]  /*87b0*/  FFMA.FTZ R201, R201, c[0x0][0x2d0], -R152.reuse ;  /* 0x0000b400c9c97a23 */ /* 0x100fe40000010898 */
[C---:B------:R-:W-:Y:S04]  /*87c0*/  FMUL.FTZ R22, R0.reuse, R114 ;  /* 0x0000007200167220 */ /* 0x040fe80000410000 */
[----:B------:R-:W-:Y:S02]  /*87d0*/  FMUL.FTZ R23, R0, R115 ;  /* 0x0000007300177220 */ /* 0x000fe40000410000 */
[--C-:B------:R-:W-:Y:S01]  /*87e0*/  FFMA.FTZ R182, R182, c[0x0][0x2d0], -R152.reuse ;  /* 0x0000b400b6b67a23 */ /* 0x100fe20000010898 */
[----:B------:R-:W-:Y:S01]  /*87f0*/  MUFU.EX2 R178, R178 ;  /* 0x000000b200b27308 */ /* 0x000fe20000000800 */
[--C-:B------:R-:W-:Y:S02]  /*8800*/  FFMA.FTZ R170, R170, c[0x0][0x2d0], -R153.reuse ;  /* 0x0000b400aaaa7a23 */ /* 0x100fe40000010899 */
[--C-:B------:R-:W-:Y:S01]  /*8810*/  FFMA.FTZ R169, R169, c[0x0][0x2d0], -R153.reuse ;  /* 0x0000b400a9a97a23 */ /* 0x100fe20000010899 */
[C---:B------:R-:W-:Y:S03]  /*8820*/  HMMA.16816.F32 R20, R128.reuse, R28, R20 ;  /* 0x0000001c8014723c */ /* 0x040fe60000001814 */
[--C-:B------:R-:W-:Y:S02]  /*8830*/  FFMA.FTZ R168, R168, c[0x0][0x2d0], -R152.reuse ;  /* 0x0000b400a8a87a23 */ /* 0x100fe40000010898 */
[--C-:B------:R-:W-:Y:S01]  /*8840*/  FFMA.FTZ R167, R167, c[0x0][0x2d0], -R152.reuse ;  /* 0x0000b400a7a77a23 */ /* 0x100fe20000010898 */
[----:B------:R-:W-:Y:S01]  /*8850*/  MUFU.EX2 R179, R179 ;  /* 0x000000b300b37308 */ /* 0x000fe20000000800 */
[C---:B------:R-:W-:Y:S01]  /*8860*/  FMUL.FTZ R28, R2.reuse, R104 ;  /* 0x00000068021c7220 */ /* 0x040fe20000410000 */
[C---:B------:R-:W-:Y:S04]  /*8870*/  HMMA.16816.F32 R24, R128.reuse, R30, R24 ;  /* 0x0000001e8018723c */ /* 0x040fe80000001818 */
[----:B------:R-:W-:Y:S02]  /*8880*/  FMUL.FTZ R29, R2, R105 ;  /* 0x00000069021d7220 */ /* 0x000fe40000410000 */
[--C-:B------:R-:W-:Y:S02]  /*8890*/  FFMA.FTZ R104, R32, c[0x0][0x2d0], -R153.reuse ;  /* 0x0000b40020687a23 */ /* 0x100fe40000010899 */
[C---:B------:R-:W-:Y:S01]  /*88a0*/  FMUL.FTZ R30, R0.reuse, R106 ;  /* 0x0000006a001e7220 */ /* 0x040fe20000410000 */
[----:B------:R-:W-:Y:S03]  /*88b0*/  MUFU.EX2 R180, R180 ;  /* 0x000000b400b47308 */ /* 0x000fe60000000800 */
[----:B------:R-:W-:Y:S02]  /*88c0*/  FMUL.FTZ R31, R0, R107 ;  /* 0x0000006b001f7220 */ /* 0x000fe40000410000 */
[C---:B------:R-:W-:Y:S02]  /*88d0*/  FMUL.FTZ R32, R2.reuse, R100 ;  /* 0x0000006402207220 */ /* 0x040fe40000410000 */
[----:B------:R-:W-:Y:S01]  /*88e0*/  LDSM.16.MT88.4 R100, [R234+0x1900] ;  /* 0x00190000ea64783b */ /* 0x000fe20000004200 */
[--C-:B------:R-:W-:Y:S02]  /*88f0*/  FFMA.FTZ R105, R41, c[0x0][0x2d0], -R153.reuse ;  /* 0x0000b40029697a23 */ /* 0x100fe40000010899 */
[C---:B------:R-:W-:Y:S01]  /*8900*/  HMMA.16816.F32 R28, R128.reuse, R36, R28 ;  /* 0x00000024801c723c */ /* 0x040fe2000000181c */
[----:B------:R-:W-:Y:S02]  /*8910*/  MUFU.EX2 R104, R104 ;  /* 0x0000006800687308 */ /* 0x000fe40000000800 */
[----:B------:R-:W-:Y:S02]  /*8920*/  FMUL.FTZ R41, R2, R93 ;  /* 0x0000005d02297220 */ /* 0x000fe40000410000 */
[--C-:B------:R-:W-:Y:S02]  /*8930*/  FFMA.FTZ R106, R40, c[0x0][0x2d0], -R152.reuse ;  /* 0x0000b400286a7a23 */ /* 0x100fe40000010898 */
[C---:B------:R-:W-:Y:S01]  /*8940*/  FMUL.FTZ R36, R2.reuse, R96 ;  /* 0x0000006002247220 */ /* 0x040fe20000410000 */
[C---:B------:R-:W-:Y:S03]  /*8950*/  HMMA.16816.F32 R32, R128.reuse, R38, R32 ;  /* 0x000000268020723c */ /* 0x040fe60000001820 */
[----:B------:R-:W1:Y:S01]  /*8960*/  MUFU.EX2 R105, R105 ;  /* 0x0000006900697308 */ /* 0x000e620000000800 */
[C---:B------:R-:W-:Y:S02]  /*8970*/  FMUL.FTZ R37, R2.reuse, R97 ;  /* 0x0000006102257220 */ /* 0x040fe40000410000 */
[----:B------:R-:W-:Y:S02]  /*8980*/  FMUL.FTZ R40, R2, R92 ;  /* 0x0000005c02287220 */ /* 0x000fe40000410000 */
[C---:B------:R-:W-:Y:S01]  /*8990*/  FMUL.FTZ R38, R0.reuse, R98 ;  /* 0x0000006200267220 */ /* 0x040fe20000410000 */
[----:B------:R-:W-:Y:S03]  /*89a0*/  LDSM.16.MT88.4 R92, [R233+0x5100] ;  /* 0x00510000e95c783b */ /* 0x000fe60000004200 */
[----:B------:R-:W-:Y:S01]  /*89b0*/  FMUL.FTZ R39, R0, R99 ;  /* 0x0000006300277220 */ /* 0x000fe20000410000 */
[----:B------:R-:W-:Y:S01]  /*89c0*/  MUFU.EX2 R106, R106 ;  /* 0x0000006a006a7308 */ /* 0x000fe20000000800 */
[--C-:B------:R-:W-:Y:S02]  /*89d0*/  FFMA.FTZ R107, R64, c[0x0][0x2d0], -R152.reuse ;  /* 0x0000b400406b7a23 */ /* 0x100fe40000010898 */
[----:B------:R-:W-:Y:S01]  /*89e0*/  FMUL.FTZ R64, R2, R68 ;  /* 0x0000004402407220 */ /* 0x000fe20000410000 */
[----:B------:R-:W-:Y:S01]  /*89f0*/  LDSM.16.MT88.4 R96, [R232+0x5100] ;  /* 0x00510000e860783b */ /* 0x000fe20000004200 */
[--C-:B------:R-:W-:Y:S01]  /*8a00*/  FFMA.FTZ R166, R166, c[0x0][0x2d0], -R153.reuse ;  /* 0x0000b400a6a67a23 */ /* 0x100fe20000010899 */
[C---:B------:R-:W-:Y:S03]  /*8a10*/  HMMA.16816.F32 R36, R128.reuse, R44, R36 ;  /* 0x0000002c8024723c */ /* 0x040fe60000001824 */
[--C-:B------:R-:W-:Y:S01]  /*8a20*/  FFMA.FTZ R164, R164, c[0x0][0x2d0], -R153.reuse ;  /* 0x0000b400a4a47a23 */ /* 0x100fe20000010899 */
[----:B------:R-:W3:Y:S01]  /*8a30*/  MUFU.EX2 R107, R107 ;  /* 0x0000006b006b7308 */ /* 0x000ee20000000800 */
[--C-:B------:R-:W-:Y:S02]  /*8a40*/  FFMA.FTZ R163, R163, c[0x0][0x2d0], -R152.reuse ;  /* 0x0000b400a3a37a23 */ /* 0x100fe40000010898 */
[C---:B------:R-:W-:Y:S01]  /*8a50*/  FMUL.FTZ R44, R2.reuse, R88 ;  /* 0x00000058022c7220 */ /* 0x040fe20000410000 */
[C---:B------:R-:W-:Y:S04]  /*8a60*/  HMMA.16816.F32 R40, R128.reuse, R46, R40 ;  /* 0x0000002e8028723c */ /* 0x040fe80000001828 */
[----:B------:R-:W-:Y:S01]  /*8a70*/  FMUL.FTZ R45, R2, R89 ;  /* 0x00000059022d7220 */ /* 0x000fe20000410000 */
[----:B-1----:R-:W-:Y:S01]  /*8a80*/  F2FP.PACK_AB R68, R105, R104 ;  /* 0x000000686944723e */ /* 0x002fe200000000ff */
[----:B------:R-:W-:Y:S01]  /*8a90*/  MUFU.EX2 R181, R181 ;  /* 0x000000b500b57308 */ /* 0x000fe20000000800 */
[C---:B------:R-:W-:Y:S02]  /*8aa0*/  FMUL.FTZ R46, R0.reuse, R90 ;  /* 0x0000005a002e7220 */ /* 0x040fe40000410000 */
[----:B------:R-:W-:Y:S02]  /*8ab0*/  FMUL.FTZ R47, R0, R91 ;  /* 0x0000005b002f7220 */ /* 0x000fe40000410000 */
[----:B------:R-:W-:Y:S01]  /*8ac0*/  LDSM.16.MT88.4 R88, [R232+0x900] ;  /* 0x00090000e858783b */ /* 0x000fe20000004200 */
[--C-:B------:R-:W-:Y:S02]  /*8ad0*/  FFMA.FTZ R161, R161, c[0x0][0x2d0], -R152.reuse ;  /* 0x0000b400a1a17a23 */ /* 0x100fe40000010898 */
[--C-:B------:R-:W-:Y:S02]  /*8ae0*/  FFMA.FTZ R158, R158, c[0x0][0x2d0], -R153.reuse ;  /* 0x0000b4009e9e7a23 */ /* 0x100fe40000010899 */
[C---:B------:R-:W-:Y:S01]  /*8af0*/  HMMA.16816.F32 R44, R128.reuse, R52, R44 ;  /* 0x00000034802c723c */ /* 0x040fe2000000182c */
[----:B------:R-:W1:Y:S02]  /*8b00*/  MUFU.EX2 R183, R183 ;  /* 0x000000b700b77308 */ /* 0x000e640000000800 */
[--C-:B------:R-:W-:Y:S01]  /*8b10*/  FFMA.FTZ R160, R160, c[0x0][0x2d0], -R153.reuse ;  /* 0x0000b400a0a07a23 */ /* 0x100fe20000010899 */
[----:B---3--:R-:W-:Y:S01]  /*8b20*/  F2FP.PACK_AB R69, R107, R106 ;  /* 0x0000006a6b45723e */ /* 0x008fe200000000ff */
[--C-:B------:R-:W-:Y:S02]  /*8b30*/  FFMA.FTZ R156, R156, c[0x0][0x2d0], -R152.reuse ;  /* 0x0000b4009c9c7a23 */ /* 0x100fe40000010898 */
[C---:B------:R-:W-:Y:S01]  /*8b40*/  FMUL.FTZ R52, R2.reuse, R80 ;  /* 0x0000005002347220 */ /* 0x040fe20000410000 */
[C---:B------:R-:W-:Y:S03]  /*8b50*/  HMMA.16816.F32 R48, R128.reuse, R54, R48 ;  /* 0x000000368030723c */ /* 0x040fe60000001830 */
[----:B------:R-:W3:Y:S01]  /*8b60*/  MUFU.EX2 R200, R200 ;  /* 0x000000c800c87308 */ /* 0x000ee20000000800 */
[----:B------:R-:W-:Y:S02]  /*8b70*/  FMUL.FTZ R53, R2, R81 ;  /* 0x0000005102357220 */ /* 0x000fe40000410000 */
[--C-:B------:R-:W-:Y:S02]  /*8b80*/  FFMA.FTZ R155, R155, c[0x0][0x2d0], -R152.reuse ;  /* 0x0000b4009b9b7a23 */ /* 0x100fe40000010898 */
[C---:B------:R-:W-:Y:S04]  /*8b90*/  FMUL.FTZ R54, R0.reuse, R82 ;  /* 0x0000005200367220 */ /* 0x040fe80000410000 */
[----:B------:R-:W-:Y:S01]  /*8ba0*/  FMUL.FTZ R55, R0, R83 ;  /* 0x0000005300377220 */ /* 0x000fe20000410000 */
[----:B------:R-:W-:Y:S01]  /*8bb0*/  MUFU.EX2 R204, R204 ;  /* 0x000000cc00cc7308 */ /* 0x000fe20000000800 */
[----:B------:R-:W4:Y:S01]  /*8bc0*/  LDSM.16.MT88.4 R80, [R234+0x900] ;  /* 0x00090000ea50783b */ /* 0x000f220000004200 */
[----:B------:R-:W-:Y:S02]  /*8bd0*/  FFMA.FTZ R154, R154, c[0x0][0x2d0], -R153 ;  /* 0x0000b4009a9a7a23 */ /* 0x000fe40000010899 */
[----:B------:R-:W-:Y:S02]  /*8be0*/  FFMA.FTZ R134, R134, c[0x0][0x2d0], -R152 ;  /* 0x0000b40086867a23 */ /* 0x000fe40000010898 */
[C---:B------:R-:W-:Y:S03]  /*8bf0*/  HMMA.16816.F32 R52, R128.reuse, R60, R52 ;  /* 0x0000003c8034723c */ /* 0x040fe60000001834 */
[----:B------:R-:W-:Y:S01]  /*8c00*/  FFMA.FTZ R150, R2, R249, R150 ;  /* 0x000000f902967223 */ /* 0x000fe20000010096 */
[----:B------:R-:W5:Y:S01]  /*8c10*/  MUFU.EX2 R203, R203 ;  /* 0x000000cb00cb7308 */ /* 0x000f620000000800 */
[----:B------:R-:W-:Y:S02]  /*8c20*/  FFMA.FTZ R146, R0, R248, R146 ;  /* 0x000000f800927223 */ /* 0x000fe40000010092 */
[C---:B------:R-:W-:Y:S01]  /*8c30*/  FMUL.FTZ R60, R2.reuse, R72 ;  /* 0x00000048023c7220 */ /* 0x040fe20000410000 */
[C---:B------:R-:W-:Y:S04]  /*8c40*/  HMMA.16816.F32 R56, R128.reuse, R62, R56 ;  /* 0x0000003e8038723c */ /* 0x040fe80000001838 */
[----:B------:R-:W-:Y:S02]  /*8c50*/  FMUL.FTZ R61, R2, R73 ;  /* 0x00000049023d7220 */ /* 0x000fe40000410000 */
[----:B------:R-:W1:Y:S01]  /*8c60*/  MUFU.EX2 R205, R205 ;  /* 0x000000cd00cd7308 */ /* 0x000e620000000800 */
[C---:B------:R-:W-:Y:S02]  /*8c70*/  FMUL.FTZ R62, R0.reuse, R74 ;  /* 0x0000004a003e7220 */ /* 0x040fe40000410000 */
[----:B------:R-:W-:Y:S02]  /*8c80*/  FMUL.FTZ R63, R0, R75 ;  /* 0x0000004b003f7220 */ /* 0x000fe40000410000 */
[----:B------:R-:W1:Y:S01]  /*8c90*/  LDSM.16.MT88.4 R72, [R233+0x900] ;  /* 0x00090000e948783b */ /* 0x000e620000004200 */
[----:B------:R-:W-:Y:S02]  /*8ca0*/  FADD.FTZ R150, R149, R150 ;  /* 0x0000009695967221 */ /* 0x000fe40000010000 */
[----:B------:R-:W-:Y:S02]  /*8cb0*/  FADD.FTZ R146, R145, R146 ;  /* 0x0000009291927221 */ /* 0x000fe40000010000 */
[C---:B--2---:R-:W-:Y:S01]  /*8cc0*/  HMMA.16816.F32 R60, R128.reuse, R84, R60 ;  /* 0x00000054803c723c */ /* 0x044fe2000000183c */
[----:B------:R-:W-:Y:S02]  /*8cd0*/  MUFU.EX2 R206, R206 ;  /* 0x000000ce00ce7308 */ /* 0x000fe40000000800 */
[----:B------:R-:W-:Y:S02]  /*8ce0*/  FADD.FTZ R150, R148, R150 ;  /* 0x0000009694967221 */ /* 0x000fe40000010000 */
[----:B------:R-:W-:Y:S02]  /*8cf0*/  FADD.FTZ R146, R144, R146 ;  /* 0x0000009290927221 */ /* 0x000fe40000010000 */
[----:B------:R-:W-:Y:S01]  /*8d00*/  FADD.FTZ R147, R147, R150 ;  /* 0x0000009693937221 */ /* 0x000fe20000010000 */
[----:B------:R-:W-:Y:S01]  /*8d10*/  HMMA.16816.F32 R64, R128, R86, R64 ;  /* 0x000000568040723c */ /* 0x000fe20000001840 */
[----:B------:R-:W2:Y:S02]  /*8d20*/  LDSM.16.MT88.4 R84, [R236+0x4900] ;  /* 0x00490000ec54783b */ /* 0x000ea40000004200 */
[----:B------:R-:W1:Y:S01]  /*8d30*/  MUFU.EX2 R208, R208 ;  /* 0x000000d000d07308 */ /* 0x000e620000000800 */
[----:B------:R-:W-:Y:S02]  /*8d40*/  FADD.FTZ R135, R135, R146 ;  /* 0x0000009287877221 */ /* 0x000fe40000010000 */
[----:B------:R-:W-:Y:S02]  /*8d50*/  FADD.FTZ R147, R104, R147 ;  /* 0x0000009368937221 */ /* 0x000fe40000010000 */
[C---:B------:R-:W-:Y:S05]  /*8d60*/  HMMA.16816.F32 R4, R68.reuse, R76, R4 ;  /* 0x0000004c4404723c */ /* 0x040fea0000001804 */
[----:B------:R-:W-:Y:S01]  /*8d70*/  MUFU.EX2 R211, R211 ;  /* 0x000000d300d37308 */ /* 0x000fe20000000800 */
[----:B------:R-:W-:Y:S02]  /*8d80*/  FADD.FTZ R135, R106, R135 ;  /* 0x000000876a877221 */ /* 0x000fe40000010000 */
[C---:B------:R-:W-:Y:S01]  /*8d90*/  HMMA.16816.F32 R8, R68.reuse, R78, R8 ;  /* 0x0000004e4408723c */ /* 0x040fe20000001808 */
[----:B------:R-:W2:Y:S03]  /*8da0*/  LDSM.16.MT88.4 R76, [R234+0x4900] ;  /* 0x00490000ea4c783b */ /* 0x000ea60000004200 */
[----:B------:R-:W-:Y:S02]  /*8db0*/  FADD.FTZ R105, R105, R147 ;  /* 0x0000009369697221 */ /* 0x000fe40000010000 */
[----:B------:R-:W-:Y:S01]  /*8dc0*/  FADD.FTZ R107, R107, R135 ;  /* 0x000000876b6b7221 */ /* 0x000fe20000010000 */
[----:B------:R-:W2:Y:S01]  /*8dd0*/  MUFU.EX2 R251, R251 ;  /* 0x000000fb00fb7308 */ /* 0x000ea20000000800 */
[C---:B----4-:R-:W-:Y:S04]  /*8de0*/  HMMA.16816.F32 R12, R68.reuse, R80, R12 ;  /* 0x00000050440c723c */ /* 0x050fe8000000180c */
[----:B------:R-:W-:Y:S02]  /*8df0*/  FADD.FTZ R105, R157, R105 ;  /* 0x000000699d697221 */ /* 0x000fe40000010000 */
[----:B------:R-:W-:Y:S02]  /*8e00*/  FADD.FTZ R107, R162, R107 ;  /* 0x0000006ba26b7221 */ /* 0x000fe40000010000 */
[C---:B------:R-:W-:Y:S01]  /*8e10*/  HMMA.16816.F32 R16, R68.reuse, R82, R16 ;  /* 0x000000524410723c */ /* 0x040fe20000001810 */
[----:B------:R-:W-:Y:S01]  /*8e20*/  LDSM.16.MT88.4 R80, [R232+0x4900] ;  /* 0x00490000e850783b */ /* 0x000fe20000004200 */
[----:B------:R-:W-:Y:S02]  /*8e30*/  MUFU.EX2 R252, R252 ;  /* 0x000000fc00fc7308 */ /* 0x000fe40000000800 */
[----:B------:R-:W-:Y:S02]  /*8e40*/  FADD.FTZ R159, R159, R105 ;  /* 0x000000699f9f7221 */ /* 0x000fe40000010000 */
[----:B------:R-:W-:Y:S02]  /*8e50*/  FADD.FTZ R165, R165, R107 ;  /* 0x0000006ba5a57221 */ /* 0x000fe40000010000 */
[C---:B-1----:R-:W-:Y:S04]  /*8e60*/  HMMA.16816.F32 R20, R68.reuse, R72, R20 ;  /* 0x000000484414723c */ /* 0x042fe80000001814 */
[----:B------:R-:W-:Y:S01]  /*8e70*/  MUFU.EX2 R250, R250 ;  /* 0x000000fa00fa7308 */ /* 0x000fe20000000800 */
[----:B------:R-:W-:Y:S02]  /*8e80*/  FADD.FTZ R159, R171, R159 ;  /* 0x0000009fab9f7221 */ /* 0x000fe40000010000 */
[----:B------:R-:W-:Y:S01]  /*8e90*/  FADD.FTZ R165, R177, R165 ;  /* 0x000000a5b1a57221 */ /* 0x000fe20000010000 */
[C---:B------:R-:W-:Y:S01]  /*8ea0*/  HMMA.16816.F32 R24, R68.reuse, R74, R24 ;  /* 0x0000004a4418723c */ /* 0x040fe20000001818 */
[----:B------:R-:W1:Y:S05]  /*8eb0*/  LDSM.16.MT88.4 R72, [R233+0x4900] ;  /* 0x00490000e948783b */ /* 0x000e6a0000004200 */
[----:B------:R-:W-:Y:S02]  /*8ec0*/  MUFU.EX2 R210, R210 ;  /* 0x000000d200d27308 */ /* 0x000fe40000000800 */
[C---:B------:R-:W-:Y:S08]  /*8ed0*/  HMMA.16816.F32 R28, R68.reuse, R88, R28 ;  /* 0x00000058441c723c */ /* 0x040ff0000000181c */
[C---:B------:R-:W-:Y:S01]  /*8ee0*/  HMMA.16816.F32 R32, R68.reuse, R90, R32 ;  /* 0x0000005a4420723c */ /* 0x040fe20000001820 */
[----:B------:R-:W-:Y:S01]  /*8ef0*/  LDSM.16.MT88.4 R88, [R234+0x5100] ;  /* 0x00510000ea58783b */ /* 0x000fe20000004200 */
[----:B------:R-:W-:Y:S06]  /*8f00*/  MUFU.EX2 R209, R209 ;  /* 0x000000d100d17308 */ /* 0x000fec0000000800 */
[C---:B--2---:R-:W-:Y:S04]  /*8f10*/  HMMA.16816.F32 R36, R68.reuse, R84, R36 ;  /* 0x000000544424723c */ /* 0x044fe80000001824 */
[----:B------:R-:W-:Y:S04]  /*8f20*/  MUFU.EX2 R207, R207 ;  /* 0x000000cf00cf7308 */ /* 0x000fe80000000800 */
[C---:B------:R-:W-:Y:S01]  /*8f30*/  HMMA.16816.F32 R40, R68.reuse, R86, R40 ;  /* 0x000000564428723c */ /* 0x040fe20000001828 */
[----:B------:R-:W-:Y:S05]  /*8f40*/  LDSM.16.MT88.4 R84, [R232+0x1100] ;  /* 0x00110000e854783b */ /* 0x000fea0000004200 */
[----:B------:R-:W-:Y:S02]  /*8f50*/  MUFU.EX2 R202, R202 ;  /* 0x000000ca00ca7308 */ /* 0x000fe40000000800 */
[C---:B------:R-:W-:Y:S08]  /*8f60*/  HMMA.16816.F32 R44, R68.reuse, R76, R44 ;  /* 0x0000004c442c723c */ /* 0x040ff0000000182c */
[C---:B------:R-:W-:Y:S01]  /*8f70*/  HMMA.16816.F32 R48, R68.reuse, R78, R48 ;  /* 0x0000004e4430723c */ /* 0x040fe20000001830 */
[----:B------:R-:W2:Y:S01]  /*8f80*/  LDSM.16.MT88.4 R76, [R236+0x1100] ;  /* 0x00110000ec4c783b */ /* 0x000ea20000004200 */
[----:B------:R-:W-:Y:S06]  /*8f90*/  MUFU.EX2 R201, R201 ;  /* 0x000000c900c97308 */ /* 0x000fec0000000800 */
[C---:B-1----:R-:W-:Y:S04]  /*8fa0*/  HMMA.16816.F32 R52, R68.reuse, R72, R52 ;  /* 0x000000484434723c */ /* 0x042fe80000001834 */
[----:B------:R-:W-:Y:S04]  /*8fb0*/  MUFU.EX2 R182, R182 ;  /* 0x000000b600b67308 */ /* 0x000fe80000000800 */
[C---:B------:R-:W-:Y:S01]  /*8fc0*/  HMMA.16816.F32 R56, R68.reuse, R74, R56 ;  /* 0x0000004a4438723c */ /* 0x040fe20000001838 */
[----:B------:R-:W1:Y:S05]  /*8fd0*/  LDSM.16.MT88.4 R72, [R234+0x1100] ;  /* 0x00110000ea48783b */ /* 0x000e6a0000004200 */
[----:B------:R-:W-:Y:S02]  /*8fe0*/  MUFU.EX2 R170, R170 ;  /* 0x000000aa00aa7308 */ /* 0x000fe40000000800 */
[C---:B------:R-:W-:Y:S08]  /*8ff0*/  HMMA.16816.F32 R60, R68.reuse, R80, R60 ;  /* 0x00000050443c723c */ /* 0x040ff0000000183c */
[----:B------:R-:W-:Y:S01]  /*9000*/  HMMA.16816.F32 R64, R68, R82, R64 ;  /* 0x000000524440723c */ /* 0x000fe20000001840 */
[----:B------:R-:W4:Y:S01]  /*9010*/  LDSM.16.MT88.4 R80, [R233+0x1100] ;  /* 0x00110000e950783b */ /* 0x000f220000004200 */
[----:B------:R-:W-:Y:S05]  /*9020*/  MUFU.EX2 R169, R169 ;  /* 0x000000a900a97308 */ /* 0x000fea0000000800 */
[C---:B------:R-:W-:Y:S01]  /*9030*/  F2FP.PACK_AB R68, R176.reuse, R171 ;  /* 0x000000abb044723e */ /* 0x040fe200000000ff */
[----:B------:R-:W-:Y:S01]  /*9040*/  FADD.FTZ R176, R176, R159 ;  /* 0x0000009fb0b07221 */ /* 0x000fe20000010000 */
[----:B------:R-:W-:Y:S03]  /*9050*/  F2FP.PACK_AB R69, R178, R177 ;  /* 0x000000b1b245723e */ /* 0x000fe600000000ff */
[----:B------:R-:W-:Y:S01]  /*9060*/  F2FP.PACK_AB R70, R180, R179 ;  /* 0x000000b3b446723e */ /* 0x000fe200000000ff */
[----:B------:R-:W-:Y:S01]  /*9070*/  MUFU.EX2 R168, R168 ;  /* 0x000000a800a87308 */ /* 0x000fe20000000800 */
[----:B------:R-:W-:Y:S01]  /*9080*/  F2FP.PACK_AB R71, R183, R181 ;  /* 0x000000b5b747723e */ /* 0x000fe200000000ff */
[----:B------:R-:W-:Y:S02]  /*9090*/  FADD.FTZ R178, R178, R165 ;  /* 0x000000a5b2b27221 */ /* 0x000fe40000010000 */
[----:B------:R-:W-:Y:S02]  /*90a0*/  FADD.FTZ R176, R179, R176 ;  /* 0x000000b0b3b07221 */ /* 0x000fe40000010000 */
[----:B------:R-:W-:Y:S02]  /*90b0*/  FADD.FTZ R178, R181, R178 ;  /* 0x000000b2b5b27221 */ /* 0x000fe40000010000 */
[C---:B--2---:R-:W-:Y:S02]  /*90c0*/  HMMA.16816.F32 R4, R68.reuse, R76, R4 ;  /* 0x0000004c4404723c */ /* 0x044fe40000001804 */
[----:B------:R-:W-:Y:S01]  /*90d0*/  MUFU.EX2 R167, R167 ;  /* 0x000000a700a77308 */ /* 0x000fe20000000800 */
[----:B------:R-:W-:Y:S02]  /*90e0*/  FADD.FTZ R180, R180, R176 ;  /* 0x000000b0b4b47221 */ /* 0x000fe40000010000 */
[----:B------:R-:W-:Y:S02]  /*90f0*/  FADD.FTZ R183, R183, R178 ;  /* 0x000000b2b7b77221 */ /* 0x000fe40000010000 */
[----:B---3--:R-:W-:Y:S01]  /*9100*/  FADD.FTZ R180, R200, R180 ;  /* 0x000000b4c8b47221 */ /* 0x008fe20000010000 */
[C---:B------:R-:W-:Y:S01]  /*9110*/  HMMA.16816.F32 R8, R68.reuse, R78, R8 ;  /* 0x0000004e4408723c */ /* 0x040fe20000001808 */
[----:B------:R-:W2:Y:S03]  /*9120*/  LDSM.16.MT88.4 R76, [R236+0x5100] ;  /* 0x00510000ec4c783b */ /* 0x000ea60000004200 */
[----:B------:R-:W-:Y:S01]  /*9130*/  MUFU.EX2 R166, R166 ;  /* 0x000000a600a67308 */ /* 0x000fe20000000800 */
[----:B-----5:R-:W-:Y:S03]  /*9140*/  FADD.FTZ R183, R203, R183 ;  /* 0x000000b7cbb77221 */ /* 0x020fe60000010000 */
[C---:B-1----:R-:W-:Y:S06]  /*9150*/  HMMA.16816.F32 R12, R68.reuse, R72, R12 ;  /* 0x00000048440c723c */ /* 0x042fec000000180c */
[----:B------:R-:W-:Y:S02]  /*9160*/  MUFU.EX2 R164, R164 ;  /* 0x000000a400a47308 */ /* 0x000fe40000000800 */
[C---:B------:R-:W-:Y:S01]  /*9170*/  HMMA.16816.F32 R16, R68.reuse, R74, R16 ;  /* 0x0000004a4410723c */ /* 0x040fe20000001810 */
[----:B------:R-:W1:Y:S07]  /*9180*/  LDSM.16.MT88.4 R72, [R236+0x1900] ;  /* 0x00190000ec48783b */ /* 0x000e6e0000004200 */
[C---:B----4-:R-:W-:Y:S01]  /*9190*/  HMMA.16816.F32 R20, R68.reuse, R80, R20 ;  /* 0x000000504414723c */ /* 0x050fe20000001814 */
[----:B------:R-:W-:Y:S07]  /*91a0*/  MUFU.EX2 R163, R163 ;  /* 0x000000a300a37308 */ /* 0x000fee0000000800 */
[C---:B------:R-:W-:Y:S01]  /*91b0*/  HMMA.16816.F32 R24, R68.reuse, R82, R24 ;  /* 0x000000524418723c */ /* 0x040fe20000001818 */
[----:B------:R-:W3:Y:S02]  /*91c0*/  LDSM.16.MT88.4 R80, [R233+0x1900] ;  /* 0x00190000e950783b */ /* 0x000ee40000004200 */
[----:B------:R-:W-:Y:S05]  /*91d0*/  MUFU.EX2 R161, R161 ;  /* 0x000000a100a17308 */ /* 0x000fea0000000800 */
[C---:B------:R-:W-:Y:S05]  /*91e0*/  HMMA.16816.F32 R28, R68.reuse, R84, R28 ;  /* 0x00000054441c723c */ /* 0x040fea000000181c */
[----:B------:R-:W-:Y:S02]  /*91f0*/  MUFU.EX2 R158, R158 ;  /* 0x0000009e009e7308 */ /* 0x000fe40000000800 */
[--C-:B------:R-:W-:Y:S01]  /*9200*/  FFMA.FTZ R84, R123, c[0x0][0x2d0], -R153.reuse ;  /* 0x0000b4007b547a23 */ /* 0x100fe20000010899 */
[C---:B------:R-:W-:Y:S07]  /*9210*/  HMMA.16816.F32 R32, R68.reuse, R86, R32 ;  /* 0x000000564420723c */ /* 0x040fee0000001820 */
[----:B------:R-:W-:Y:S01]  /*9220*/  MUFU.EX2 R160, R160 ;  /* 0x000000a000a07308 */ /* 0x000fe20000000800 */
[C---:B--2---:R-:W-:Y:S08]  /*9230*/  HMMA.16816.F32 R36, R68.reuse, R76, R36 ;  /* 0x0000004c4424723c */ /* 0x044ff00000001824 */
[C---:B------:R-:W-:Y:S01]  /*9240*/  HMMA.16816.F32 R40, R68.reuse, R78, R40 ;  /* 0x0000004e4428723c */ /* 0x040fe20000001828 */
[----:B------:R-:W2:Y:S01]  /*9250*/  LDSM.16.MT88.4 R76, [R232+0x1900] ;  /* 0x00190000e84c783b */ /* 0x000ea20000004200 */
[----:B------:R-:W-:Y:S06]  /*9260*/  MUFU.EX2 R156, R156 ;  /* 0x0000009c009c7308 */ /* 0x000fec0000000800 */
[C---:B------:R-:W-:Y:S04]  /*9270*/  HMMA.16816.F32 R44, R68.reuse, R88, R44 ;  /* 0x00000058442c723c */ /* 0x040fe8000000182c */
[----:B------:R-:W-:Y:S03]  /*9280*/  MUFU.EX2 R155, R155 ;  /* 0x0000009b009b7308 */ /* 0x000fe60000000800 */
[----:B------:R-:W-:Y:S01]  /*9290*/  FFMA.FTZ R88, R127, c[0x0][0x2d0], -R153 ;  /* 0x0000b4007f587a23 */ /* 0x000fe20000010899 */
[C---:B------:R-:W-:Y:S06]  /*92a0*/  HMMA.16816.F32 R48, R68.reuse, R90, R48 ;  /* 0x0000005a4430723c */ /* 0x040fec0000001830 */
[----:B------:R4:W-:Y:S02]  /*92b0*/  MUFU.EX2 R108, R88 ;  /* 0x00000058006c7308 */ /* 0x0009e40000000800 */
[C---:B------:R-:W-:Y:S08]  /*92c0*/  HMMA.16816.F32 R52, R68.reuse, R92, R52 ;  /* 0x0000005c4434723c */ /* 0x040ff00000001834 */
[C---:B------:R-:W-:Y:S01]  /*92d0*/  HMMA.16816.F32 R56, R68.reuse, R94, R56 ;  /* 0x0000005e4438723c */ /* 0x040fe20000001838 */
[----:B------:R-:W-:Y:S01]  /*92e0*/  LDSM.16.MT88.4 R92, [R233+0x6100] ;  /* 0x00610000e95c783b */ /* 0x000fe20000004200 */
[----:B------:R-:W-:Y:S06]  /*92f0*/  MUFU.EX2 R154, R154 ;  /* 0x0000009a009a7308 */ /* 0x000fec0000000800 */
[C---:B------:R-:W-:Y:S04]  /*9300*/  HMMA.16816.F32 R60, R68.reuse, R96, R60 ;  /* 0x00000060443c723c */ /* 0x040fe8000000183c */
[----:B------:R-:W-:Y:S01]  /*9310*/  MUFU.EX2 R134, R134 ;  /* 0x0000008600867308 */ /* 0x000fe20000000800 */
[----:B----4-:R-:W-:Y:S03]  /*9320*/  LDSM.16.MT88.4 R88, [R234+0x6100] ;  /* 0x00610000ea58783b */ /* 0x010fe60000004200 */
[----:B------:R-:W-:Y:S05]  /*9330*/  HMMA.16816.F32 R64, R68, R98, R64 ;  /* 0x000000624440723c */ /* 0x000fea0000001840 */
[----:B------:R-:W-:Y:S02]  /*9340*/  LDSM.16.MT88.4 R96, [R234+0x2900] ;  /* 0x00290000ea60783b */ /* 0x000fe40000004200 */
[C---:B------:R-:W-:Y:S01]  /*9350*/  F2FP.PACK_AB R68, R204.reuse, R200 ;  /* 0x000000c8cc44723e */ /* 0x040fe200000000ff */
[----:B------:R-:W-:Y:S01]  /*9360*/  FADD.FTZ R204, R204, R180 ;  /* 0x000000b4cccc7221 */ /* 0x000fe20000010000 */
[C---:B------:R-:W-:Y:S03]  /*9370*/  F2FP.PACK_AB R69, R205.reuse, R203 ;  /* 0x000000cbcd45723e */ /* 0x040fe600000000ff */
[----:B------:R-:W-:Y:S01]  /*9380*/  F2FP.PACK_AB R70, R208, R206 ;  /* 0x000000ced046723e */ /* 0x000fe200000000ff */
[----:B------:R-:W-:Y:S01]  /*9390*/  FADD.FTZ R205, R205, R183 ;  /* 0x000000b7cdcd7221 */ /* 0x000fe20000010000 */
[----:B------:R-:W-:Y:S01]  /*93a0*/  F2FP.PACK_AB R71, R251, R211 ;  /* 0x000000d3fb47723e */ /* 0x000fe200000000ff */
[----:B------:R-:W-:Y:S02]  /*93b0*/  FADD.FTZ R204, R206, R204 ;  /* 0x000000cccecc7221 */ /* 0x000fe40000010000 */
[----:B------:R-:W-:Y:S02]  /*93c0*/  FADD.FTZ R205, R211, R205 ;  /* 0x000000cdd3cd7221 */ /* 0x000fe40000010000 */
[----:B------:R-:W-:Y:S02]  /*93d0*/  FADD.FTZ R208, R208, R204 ;  /* 0x000000ccd0d07221 */ /* 0x000fe40000010000 */
[C---:B-1----:R-:W-:Y:S03]  /*93e0*/  HMMA.16816.F32 R4, R68.reuse, R72, R4 ;  /* 0x000000484404723c */ /* 0x042fe60000001804 */
[----:B------:R-:W-:Y:S05]  /*93f0*/  FADD.FTZ R251, R251, R205 ;  /* 0x000000cdfbfb7221 */ /* 0x000fea0000010000 */
[C---:B------:R-:W-:Y:S01]  /*9400*/  HMMA.16816.F32 R8, R68.reuse, R74, R8 ;  /* 0x0000004a4408723c */ /* 0x040fe20000001808 */
[----:B------:R-:W1:Y:S07]  /*9410*/  LDSM.16.MT88.4 R72, [R236+0x5900] ;  /* 0x00590000ec48783b */ /* 0x000e6e0000004200 */
[C---:B------:R-:W-:Y:S01]  /*9420*/  HMMA.16816.F32 R12, R68.reuse, R100, R12 ;  /* 0x00000064440c723c */ /* 0x040fe2000000180c */
[----:B------:R4:W-:Y:S07]  /*9430*/  MUFU.EX2 R100, R84 ;  /* 0x0000005400647308 */ /* 0x0009ee0000000800 */
[C---:B------:R-:W-:Y:S08]  /*9440*/  HMMA.16816.F32 R16, R68.reuse, R102, R16 ;  /* 0x000000664410723c */ /* 0x040ff00000001810 */
[C---:B---3--:R-:W-:Y:S07]  /*9450*/  HMMA.16816.F32 R20, R68.reuse, R80, R20 ;  /* 0x000000504414723c */ /* 0x048fee0000001814 */
[--C-:B------:R-:W-:Y:S01]  /*9460*/  FFMA.FTZ R80, R122, c[0x0][0x2d0], -R153.reuse ;  /* 0x0000b4007a507a23 */ /* 0x100fe20000010899 */
[C---:B------:R-:W-:Y:S01]  /*9470*/  HMMA.16816.F32 R24, R68.reuse, R82, R24 ;  /* 0x000000524418723c */ /* 0x040fe20000001818 */
[----:B----4-:R-:W3:Y:S02]  /*9480*/  LDSM.16.MT88.4 R84, [R234+0x5900] ;  /* 0x00590000ea54783b */ /* 0x010ee40000004200 */
[----:B------:R4:W5:Y:S05]  /*9490*/  MUFU.EX2 R102, R80 ;  /* 0x0000005000667308 */ /* 0x00096a0000000800 */
[C---:B--2---:R-:W-:Y:S07]  /*94a0*/  HMMA.16816.F32 R28, R68.reuse, R76, R28 ;  /* 0x0000004c441c723c */ /* 0x044fee000000181c */
[--C-:B------:R-:W-:Y:S01]  /*94b0*/  FFMA.FTZ R76, R120, c[0x0][0x2d0], -R152.reuse ;  /* 0x0000b400784c7a23 */ /* 0x100fe20000010898 */
[C---:B------:R-:W-:Y:S03]  /*94c0*/  HMMA.16816.F32 R32, R68.reuse, R78, R32 ;  /* 0x0000004e4420723c */ /* 0x040fe60000001820 */
[----:B------:R2:W-:Y:S05]  /*94d0*/  MUFU.EX2 R103, R76 ;  /* 0x0000004c00677308 */ /* 0x0005ea0000000800 */
[C---:B-1----:R-:W-:Y:S04]  /*94e0*/  HMMA.16816.F32 R36, R68.reuse, R72, R36 ;  /* 0x000000484424723c */ /* 0x042fe80000001824 */
[--C-:B----4-:R-:W-:Y:S03]  /*94f0*/  FFMA.FTZ R80, R121, c[0x0][0x2d0], -R152.reuse ;  /* 0x0000b40079507a23 */ /* 0x110fe60000010898 */
[--C-:B------:R-:W-:Y:S01]  /*9500*/  FFMA.FTZ R72, R126, c[0x0][0x2d0], -R153.reuse ;  /* 0x0000b4007e487a23 */ /* 0x100fe20000010899 */
[C---:B------:R-:W-:Y:S01]  /*9510*/  HMMA.16816.F32 R40, R68.reuse, R74, R40 ;  /* 0x0000004a4428723c */ /* 0x040fe20000001828 */
[----:B------:R1:W-:Y:S03]  /*9520*/  MUFU.EX2 R101, R80 ;  /* 0x0000005000657308 */ /* 0x0003e60000000800 */
[----:B------:R-:W-:Y:S04]  /*9530*/  FFMA.FTZ R153, R151, c[0x0][0x2d0], -R153 ;  /* 0x0000b40097997a23 */ /* 0x000fe80000010899 */
[C---:B---3--:R-:W-:Y:S03]  /*9540*/  HMMA.16816.F32 R44, R68.reuse, R84, R44 ;  /* 0x00000054442c723c */ /* 0x048fe6000000182c */
[----:B------:R3:W-:Y:S01]  /*9550*/  MUFU.EX2 R110, R72 ;  /* 0x00000048006e7308 */ /* 0x0007e20000000800 */
[----:B--2---:R-:W-:Y:S03]  /*9560*/  LDSM.16.MT88.4 R76, [R232+0x5900] ;  /* 0x00590000e84c783b */ /* 0x004fe60000004200 */
[--C-:B------:R-:W-:Y:S01]  /*9570*/  FFMA.FTZ R84, R124, c[0x0][0x2d0], -R152.reuse ;  /* 0x0000b4007c547a23 */ /* 0x100fe20000010898 */
[C---:B------:R-:W-:Y:S05]  /*9580*/  HMMA.16816.F32 R48, R68.reuse, R86, R48 ;  /* 0x000000564430723c */ /* 0x040fea0000001830 */
[----:B------:R2:W4:Y:S01]  /*9590*/  MUFU.EX2 R111, R84 ;  /* 0x00000054006f7308 */ /* 0x0005220000000800 */
[----:B-1----:R-:W1:Y:S09]  /*95a0*/  LDSM.16.MT88.4 R80, [R233+0x5900] ;  /* 0x00590000e950783b */ /* 0x002e720000004200 */
[----:B------:R-:W-:Y:S01]  /*95b0*/  MUFU.EX2 R153, R153 ;  /* 0x0000009900997308 */ /* 0x000fe20000000800 */
[--C-:B---3--:R-:W-:Y:S02]  /*95c0*/  FFMA.FTZ R72, R125, c[0x0][0x2d0], -R152.reuse ;  /* 0x0000b4007d487a23 */ /* 0x108fe40000010898 */
[----:B------:R-:W-:Y:S01]  /*95d0*/  LDSM.16.MT88.4 R124, [R236+0x3900] ;  /* 0x00390000ec7c783b */ /* 0x000fe20000004200 */
[----:B------:R-:W-:Y:S01]  /*95e0*/  FFMA.FTZ R152, R133, c[0x0][0x2d0], -R152 ;  /* 0x0000b40085987a23 */ /* 0x000fe20000010898 */
[----:B-----5:R-:W-:Y:S05]  /*95f0*/  MOV R133, R102 ;  /* 0x0000006600857202 */ /* 0x020fea0000000f00 */
[----:B------:R3:W5:Y:S01]  /*9600*/  MUFU.EX2 R109, R72 ;  /* 0x00000048006d7308 */ /* 0x0007620000000800 */
[----:B--2---:R-:W-:Y:S01]  /*9610*/  LDSM.16.MT88.4 R84, [R234+0x2100] ;  /* 0x00210000ea54783b */ /* 0x004fe20000004200 */
[----:B----4-:R-:W-:Y:S08]  /*9620*/  MOV R151, R111 ;  /* 0x0000006f00977202 */ /* 0x010ff00000000f00 */
[----:B------:R-:W2:Y:S01]  /*9630*/  MUFU.EX2 R152, R152 ;  /* 0x0000009800987308 */ /* 0x000ea20000000800 */
[C---:B-1----:R-:W-:Y:S01]  /*9640*/  HMMA.16816.F32 R52, R68.reuse, R80, R52 ;  /* 0x000000504434723c */ /* 0x042fe20000001834 */
[----:B---3--:R-:W1:Y:S07]  /*9650*/  LDSM.16.MT88.4 R72, [R236+0x2100] ;  /* 0x00210000ec48783b */ /* 0x008e6e0000004200 */
[C---:B------:R-:W-:Y:S01]  /*9660*/  HMMA.16816.F32 R56, R68.reuse, R82, R56 ;  /* 0x000000524438723c */ /* 0x040fe20000001838 */
[----:B------:R-:W3:Y:S07]  /*9670*/  LDSM.16.MT88.4 R80, [R233+0x2100] ;  /* 0x00210000e950783b */ /* 0x000eee0000004200 */
[C---:B------:R-:W-:Y:S08]  /*9680*/  HMMA.16816.F32 R60, R68.reuse, R76, R60 ;  /* 0x0000004c443c723c */ /* 0x040ff0000000183c */
[----:B------:R-:W-:Y:S01]  /*9690*/  HMMA.16816.F32 R64, R68, R78, R64 ;  /* 0x0000004e4440723c */ /* 0x000fe20000001840 */
[----:B------:R-:W4:Y:S06]  /*96a0*/  LDSM.16.MT88.4 R76, [R232+0x2100] ;  /* 0x00210000e84c783b */ /* 0x000f2c0000004200 */
[----:B------:R-:W-:Y:S02]  /*96b0*/  F2FP.PACK_AB R68, R102, R100 ;  /* 0x000000646644723e */ /* 0x000fe400000000ff */
[----:B------:R-:W-:Y:S03]  /*96c0*/  F2FP.PACK_AB R69, R103, R101 ;  /* 0x000000656745723e */ /* 0x000fe600000000ff */
[----:B------:R-:W-:Y:S02]  /*96d0*/  F2FP.PACK_AB R70, R110, R108 ;  /* 0x0000006c6e46723e */ /* 0x000fe400000000ff */
[----:B-----5:R-:W-:Y:S07]  /*96e0*/  F2FP.PACK_AB R71, R111, R109 ;  /* 0x0000006d6f47723e */ /* 0x020fee00000000ff */
[C---:B-1----:R-:W-:Y:S08]  /*96f0*/  HMMA.16816.F32 R4, R68.reuse, R72, R4 ;  /* 0x000000484404723c */ /* 0x042ff00000001804 */
[C---:B------:R-:W-:Y:S01]  /*9700*/  HMMA.16816.F32 R8, R68.reuse, R74, R8 ;  /* 0x0000004a4408723c */ /* 0x040fe20000001808 */
[----:B------:R-:W1:Y:S07]  /*9710*/  LDSM.16.MT88.4 R72, [R236+0x6100] ;  /* 0x00610000ec48783b */ /* 0x000e6e0000004200 */
[C---:B------:R-:W-:Y:S08]  /*9720*/  HMMA.16816.F32 R12, R68.reuse, R84, R12 ;  /* 0x00000054440c723c */ /* 0x040ff0000000180c */
[C---:B------:R-:W-:Y:S01]  /*9730*/  HMMA.16816.F32 R16, R68.reuse, R86, R16 ;  /* 0x000000564410723c */ /* 0x040fe20000001810 */
[----:B------:R-:W5:Y:S07]  /*9740*/  LDSM.16.MT88.4 R84, [R232+0x6100] ;  /* 0x00610000e854783b */ /* 0x000f6e0000004200 */
[C---:B---3--:R-:W-:Y:S08]  /*9750*/  HMMA.16816.F32 R20, R68.reuse, R80, R20 ;  /* 0x000000504414723c */ /* 0x048ff00000001814 */
[C---:B------:R-:W-:Y:S01]  /*9760*/  HMMA.16816.F32 R24, R68.reuse, R82, R24 ;  /* 0x000000524418723c */ /* 0x040fe20000001818 */
[----:B------:R-:W3:Y:S07]  /*9770*/  LDSM.16.MT88.4 R80, [R236+0x2900] ;  /* 0x00290000ec50783b */ /* 0x000eee0000004200 */
[C---:B----4-:R-:W-:Y:S08]  /*9780*/  HMMA.16816.F32 R28, R68.reuse, R76, R28 ;  /* 0x0000004c441c723c */ /* 0x050ff0000000181c */
[C---:B------:R-:W-:Y:S01]  /*9790*/  HMMA.16816.F32 R32, R68.reuse, R78, R32 ;  /* 0x0000004e4420723c */ /* 0x040fe20000001820 */
[----:B------:R-:W4:Y:S07]  /*97a0*/  LDSM.16.MT88.4 R76, [R233+0x2900] ;  /* 0x00290000e94c783b */ /* 0x000f2e0000004200 */
[C---:B-1----:R-:W-:Y:S08]  /*97b0*/  HMMA.16816.F32 R36, R68.reuse, R72, R36 ;  /* 0x000000484424723c */ /* 0x042ff00000001824 */
[C---:B------:R-:W-:Y:S01]  /*97c0*/  HMMA.16816.F32 R40, R68.reuse, R74, R40 ;  /* 0x0000004a4428723c */ /* 0x040fe20000001828 */
[----:B------:R-:W1:Y:S07]  /*97d0*/  LDSM.16.MT88.4 R72, [R232+0x2900] ;  /* 0x00290000e848783b */ /* 0x000e6e0000004200 */
[C---:B------:R-:W-:Y:S08]  /*97e0*/  HMMA.16816.F32 R44, R68.reuse, R88, R44 ;  /* 0x00000058442c723c */ /* 0x040ff0000000182c */
[C---:B------:R-:W-:Y:S01]  /*97f0*/  HMMA.16816.F32 R48, R68.reuse, R90, R48 ;  /* 0x0000005a4430723c */ /* 0x040fe20000001830 */
[----:B------:R-:W-:Y:S07]  /*9800*/  LDSM.16.MT88.4 R88, [R234+0x7100] ;  /* 0x00710000ea58783b */ /* 0x000fee0000004200 */
[C---:B------:R-:W-:Y:S08]  /*9810*/  HMMA.16816.F32 R52, R68.reuse, R92, R52 ;  /* 0x0000005c4434723c */ /* 0x040ff00000001834 */
[C---:B------:R-:W-:Y:S01]  /*9820*/  HMMA.16816.F32 R56, R68.reuse, R94, R56 ;  /* 0x0000005e4438723c */ /* 0x040fe20000001838 */
[----:B------:R-:W-:Y:S07]  /*9830*/  LDSM.16.MT88.4 R92, [R233+0x7100] ;  /* 0x00710000e95c783b */ /* 0x000fee0000004200 */
[C---:B-----5:R-:W-:Y:S08]  /*9840*/  HMMA.16816.F32 R60, R68.reuse, R84, R60 ;  /* 0x00000054443c723c */ /* 0x060ff0000000183c */
[----:B------:R-:W-:Y:S01]  /*9850*/  HMMA.16816.F32 R64, R68, R86, R64 ;  /* 0x000000564440723c */ /* 0x000fe20000001840 */
[----:B------:R-:W-:Y:S06]  /*9860*/  LDSM.16.MT88.4 R84, [R234+0x6900] ;  /* 0x00690000ea54783b */ /* 0x000fec0000004200 */
[----:B------:R-:W-:Y:S02]  /*9870*/  F2FP.PACK_AB R68, R250, R252 ;  /* 0x000000fcfa44723e */ /* 0x000fe400000000ff */
[----:B------:R-:W-:Y:S03]  /*9880*/  F2FP.PACK_AB R69, R209, R210 ;  /* 0x000000d2d145723e */ /* 0x000fe600000000ff */
[----:B------:R-:W-:Y:S02]  /*9890*/  F2FP.PACK_AB R70, R202, R207 ;  /* 0x000000cfca46723e */ /* 0x000fe400000000ff */
[----:B------:R-:W-:Y:S07]  /*98a0*/  F2FP.PACK_AB R71, R182, R201 ;  /* 0x000000c9b647723e */ /* 0x000fee00000000ff */
[C---:B---3--:R-:W-:Y:S08]  /*98b0*/  HMMA.16816.F32 R4, R68.reuse, R80, R4 ;  /* 0x000000504404723c */ /* 0x048ff00000001804 */
[C---:B------:R-:W-:Y:S01]  /*98c0*/  HMMA.16816.F32 R8, R68.reuse, R82, R8 ;  /* 0x000000524408723c */ /* 0x040fe20000001808 */
[----:B------:R-:W3:Y:S07]  /*98d0*/  LDSM.16.MT88.4 R80, [R236+0x6900] ;  /* 0x00690000ec50783b */ /* 0x000eee0000004200 */
[C---:B------:R-:W-:Y:S08]  /*98e0*/  HMMA.16816.F32 R12, R68.reuse, R96, R12 ;  /* 0x00000060440c723c */ /* 0x040ff0000000180c */
[C---:B------:R-:W-:Y:S01]  /*98f0*/  HMMA.16816.F32 R16, R68.reuse, R98, R16 ;  /* 0x000000624410723c */ /* 0x040fe20000001810 */
[----:B------:R-:W-:Y:S07]  /*9900*/  LDSM.16.MT88.4 R96, [R232+0x7100] ;  /* 0x00710000e860783b */ /* 0x000fee0000004200 */
[C---:B----4-:R-:W-:Y:S08]  /*9910*/  HMMA.16816.F32 R20, R68.reuse, R76, R20 ;  /* 0x0000004c4414723c */ /* 0x050ff00000001814 */
[C---:B------:R-:W-:Y:S01]  /*9920*/  HMMA.16816.F32 R24, R68.reuse, R78, R24 ;  /* 0x0000004e4418723c */ /* 0x040fe20000001818 */
[----:B------:R-:W4:Y:S07]  /*9930*/  LDSM.16.MT88.4 R76, [R233+0x6900] ;  /* 0x00690000e94c783b */ /* 0x000f2e0000004200 */
        /* <DEDUP_REMOVED lines=13> */
[----:B------:R-:W-:Y:S01]  /*9a10*/  HMMA.16816.F32 R64, R68, R74, R64 ;  /* 0x0000004a4440723c */ /* 0x000fe20000001840 */
[----:B------:R-:W1:Y:S06]  /*9a20*/  LDSM.16.MT88.4 R72, [R233+0x3100] ;  /* 0x00310000e948783b */ /* 0x000e6c0000004200 */
[----:B------:R-:W-:Y:S02]  /*9a30*/  F2FP.PACK_AB R68, R169, R170 ;  /* 0x000000aaa944723e */ /* 0x000fe400000000ff */
[----:B------:R-:W-:Y:S03]  /*9a40*/  F2FP.PACK_AB R69, R167, R168 ;  /* 0x000000a8a745723e */ /* 0x000fe600000000ff */
[----:B------:R-:W-:Y:S02]  /*9a50*/  F2FP.PACK_AB R70, R164, R166 ;  /* 0x000000a6a446723e */ /* 0x000fe400000000ff */
[----:B------:R-:W-:Y:S07]  /*9a60*/  F2FP.PACK_AB R71, R161, R163 ;  /* 0x000000a3a147723e */ /* 0x000fee00000000ff */
[C---:B---3--:R-:W-:Y:S08]  /*9a70*/  HMMA.16816.F32 R4, R68.reuse, R80, R4 ;  /* 0x000000504404723c */ /* 0x048ff00000001804 */
[C---:B------:R-:W-:Y:S01]  /*9a80*/  HMMA.16816.F32 R8, R68.reuse, R82, R8 ;  /* 0x000000524408723c */ /* 0x040fe20000001808 */
[----:B------:R-:W3:Y:S07]  /*9a90*/  LDSM.16.MT88.4 R80, [R236+0x7100] ;  /* 0x00710000ec50783b */ /* 0x000eee0000004200 */
[C---:B----4-:R-:W-:Y:S08]  /*9aa0*/  HMMA.16816.F32 R12, R68.reuse, R76, R12 ;  /* 0x0000004c440c723c */ /* 0x050ff0000000180c */
[C---:B------:R-:W-:Y:S01]  /*9ab0*/  HMMA.16816.F32 R16, R68.reuse, R78, R16 ;  /* 0x0000004e4410723c */ /* 0x040fe20000001810 */
[----:B------:R-:W-:Y:S07]  /*9ac0*/  LDSM.16.MT88.4 R76, [R233+0x7900] ;  /* 0x00790000e94c783b */ /* 0x000fee0000004200 */
[C---:B-1----:R-:W-:Y:S07]  /*9ad0*/  HMMA.16816.F32 R20, R68.reuse, R72, R20 ;  /* 0x000000484414723c */ /* 0x042fee0000001814 */
[----:B------:R-:W-:Y:S01]  /*9ae0*/  MOV R73, R110 ;  /* 0x0000006e00497202 */ /* 0x000fe20000000f00 */
[C---:B------:R-:W-:Y:S04]  /*9af0*/  HMMA.16816.F32 R24, R68.reuse, R74, R24 ;  /* 0x0000004a4418723c */ /* 0x040fe80000001818 */
[----:B------:R-:W-:Y:S03]  /*9b00*/  MOV R72, R109 ;  /* 0x0000006d00487202 */ /* 0x000fe60000000f00 */
[----:B------:R-:W-:Y:S01]  /*9b10*/  MOV R75, R108 ;  /* 0x0000006c004b7202 */ /* 0x000fe20000000f00 */
[C---:B------:R-:W-:Y:S01]  /*9b20*/  HMMA.16816.F32 R28, R68.reuse, R84, R28 ;  /* 0x00000054441c723c */ /* 0x040fe2000000181c */
[----:B------:R-:W1:Y:S03]  /*9b30*/  LDSM.16.MT88.4 R108, [R233+0x3900] ;  /* 0x00390000e96c783b */ /* 0x000e660000004200 */
[----:B------:R-:W-:Y:S04]  /*9b40*/  MOV R74, R103 ;  /* 0x00000067004a7202 */ /* 0x000fe80000000f00 */
[C---:B------:R-:W-:Y:S01]  /*9b50*/  HMMA.16816.F32 R32, R68.reuse, R86, R32 ;  /* 0x000000564420723c */ /* 0x040fe20000001820 */
[----:B------:R-:W-:Y:S07]  /*9b60*/  LDSM.16.MT88.4 R84, [R234+0x7900] ;  /* 0x00790000ea54783b */ /* 0x000fee0000004200 */
[C---:B---3--:R-:W-:Y:S07]  /*9b70*/  HMMA.16816.F32 R36, R68.reuse, R80, R36 ;  /* 0x000000504424723c */ /* 0x048fee0000001824 */
[----:B------:R-:W-:Y:S01]  /*9b80*/  MOV R81, R101 ;  /* 0x0000006500517202 */ /* 0x000fe20000000f00 */
[C---:B------:R-:W-:Y:S04]  /*9b90*/  HMMA.16816.F32 R40, R68.reuse, R82, R40 ;  /* 0x000000524428723c */ /* 0x040fe80000001828 */
[----:B------:R-:W-:Y:S01]  /*9ba0*/  MOV R80, R100 ;  /* 0x0000006400507202 */ /* 0x000fe20000000f00 */
[----:B------:R-:W-:Y:S01]  /*9bb0*/  FADD.FTZ R2, R81, R251 ;  /* 0x000000fb51027221 */ /* 0x000fe20000010000 */
[----:B------:R-:W3:Y:S02]  /*9bc0*/  LDSM.16.MT88.4 R100, [R232+0x3900] ;  /* 0x00390000e864783b */ /* 0x000ee40000004200 */
        /* <DEDUP_REMOVED lines=9> */
[C---:B------:R-:W-:Y:S01]  /*9c60*/  HMMA.16816.F32 R56, R68.reuse, R94, R56 ;  /* 0x0000005e4438723c */ /* 0x040fe20000001838 */
[----:B------:R-:W4:Y:S03]  /*9c70*/  LDSM.16.MT88.4 R92, [R236+0x7900] ;  /* 0x00790000ec5c783b */ /* 0x000f260000004200 */
[----:B------:R-:W-:Y:S02]  /*9c80*/  FADD.FTZ R0, R73, R0 ;  /* 0x0000000049007221 */ /* 0x000fe40000010000 */
[----:B------:R-:W-:Y:S02]  /*9c90*/  FADD.FTZ R2, R210, R2 ;  /* 0x00000002d2027221 */ /* 0x000fe40000010000 */
[C---:B------:R-:W-:Y:S04]  /*9ca0*/  HMMA.16816.F32 R60, R68.reuse, R96, R60 ;  /* 0x00000060443c723c */ /* 0x040fe8000000183c */
[----:B------:R-:W-:Y:S02]  /*9cb0*/  FADD.FTZ R0, R252, R0 ;  /* 0x00000000fc007221 */ /* 0x000fe40000010000 */
[----:B------:R-:W-:Y:S01]  /*9cc0*/  FADD.FTZ R209, R209, R2 ;  /* 0x00000002d1d17221 */ /* 0x000fe20000010000 */
[----:B------:R-:W-:Y:S01]  /*9cd0*/  MOV R2, R132 ;  /* 0x0000008400027202 */ /* 0x000fe20000000f00 */
[----:B------:R-:W-:Y:S04]  /*9ce0*/  HMMA.16816.F32 R64, R68, R98, R64 ;  /* 0x000000624440723c */ /* 0x000fe80000001840 */
[----:B------:R-:W-:Y:S01]  /*9cf0*/  FADD.FTZ R250, R250, R0 ;  /* 0x00000000fafa7221 */ /* 0x000fe20000010000 */
[----:B------:R-:W-:Y:S01]  /*9d00*/  MOV R0, R3 ;  /* 0x0000000300007202 */ /* 0x000fe20000000f00 */
[----:B------:R-:W-:Y:S01]  /*9d10*/  FADD.FTZ R209, R201, R209 ;  /* 0x000000d1c9d17221 */ /* 0x000fe20000010000 */
[----:B------:R-:W-:Y:S01]  /*9d20*/  F2FP.PACK_AB R68, R160, R158 ;  /* 0x0000009ea044723e */ /* 0x000fe200000000ff */
[----:B------:R-:W-:Y:S01]  /*9d30*/  FADD.FTZ R250, R207, R250 ;  /* 0x000000facffa7221 */ /* 0x000fe20000010000 */
[----:B------:R-:W-:Y:S03]  /*9d40*/  F2FP.PACK_AB R69, R155, R156 ;  /* 0x0000009c9b45723e */ /* 0x000fe600000000ff */
[----:B------:R-:W-:Y:S01]  /*9d50*/  F2FP.PACK_AB R70, R153, R154 ;  /* 0x0000009a9946723e */ /* 0x000fe200000000ff */
[----:B------:R-:W-:Y:S01]  /*9d60*/  FADD.FTZ R202, R202, R250 ;  /* 0x000000facaca7221 */ /* 0x000fe20000010000 */
[----:B--2---:R-:W-:Y:S01]  /*9d70*/  F2FP.PACK_AB R71, R152, R134 ;  /* 0x000000869847723e */ /* 0x004fe200000000ff */
[----:B------:R-:W-:Y:S02]  /*9d80*/  FADD.FTZ R182, R182, R209 ;  /* 0x000000d1b6b67221 */ /* 0x000fe40000010000 */
[----:B------:R-:W-:Y:S02]  /*9d90*/  FADD.FTZ R202, R170, R202 ;  /* 0x000000caaaca7221 */ /* 0x000fe40000010000 */
[----:B------:R-:W-:Y:S02]  /*9da0*/  FADD.FTZ R182, R168, R182 ;  /* 0x000000b6a8b67221 */ /* 0x000fe40000010000 */
[C---:B------:R-:W-:Y:S01]  /*9db0*/  HMMA.16816.F32 R128, R68.reuse, R124, R4 ;  /* 0x0000007c4480723c */ /* 0x040fe20000001804 */
[----:B------:R-:W2:Y:S02]  /*9dc0*/  LDSM.16.MT88.4 R4, [R232+0x7900] ;  /* 0x00790000e804783b */ /* 0x000ea40000004200 */
[----:B------:R-:W-:Y:S02]  /*9dd0*/  FADD.FTZ R169, R169, R202 ;  /* 0x000000caa9a97221 */ /* 0x000fe40000010000 */
[----:B------:R-:W-:Y:S02]  /*9de0*/  FADD.FTZ R167, R167, R182 ;  /* 0x000000b6a7a77221 */ /* 0x000fe40000010000 */
[----:B------:R-:W-:Y:S01]  /*9df0*/  FADD.FTZ R169, R166, R169 ;  /* 0x000000a9a6a97221 */ /* 0x000fe20000010000 */
        /* <DEDUP_REMOVED lines=15> */
[C---:B---3--:R-:W-:Y:S04]  /*9ef0*/  HMMA.16816.F32 R104, R68.reuse, R100, R28 ;  /* 0x000000644468723c */ /* 0x048fe8000000181c */
[----:B------:R-:W-:Y:S04]  /*9f00*/  FADD.FTZ R248, R152, R161 ;  /* 0x000000a198f87221 */ /* 0x000fe80000010000 */
[C---:B------:R-:W-:Y:S08]  /*9f10*/  HMMA.16816.F32 R100, R68.reuse, R102, R32 ;  /* 0x000000664464723c */ /* 0x040ff00000001820 */
[C---:B----4-:R-:W-:Y:S08]  /*9f20*/  HMMA.16816.F32 R96, R68.reuse, R92, R36 ;  /* 0x0000005c4460723c */ /* 0x050ff00000001824 */
[C---:B------:R-:W-:Y:S08]  /*9f30*/  HMMA.16816.F32 R92, R68.reuse, R94, R40 ;  /* 0x0000005e445c723c */ /* 0x040ff00000001828 */
[C---:B------:R-:W-:Y:S08]  /*9f40*/  HMMA.16816.F32 R88, R68.reuse, R84, R44 ;  /* 0x000000544458723c */ /* 0x040ff0000000182c */
[C---:B------:R-:W-:Y:S08]  /*9f50*/  HMMA.16816.F32 R84, R68.reuse, R86, R48 ;  /* 0x000000564454723c */ /* 0x040ff00000001830 */
[C---:B------:R-:W-:Y:S08]  /*9f60*/  HMMA.16816.F32 R80, R68.reuse, R76, R52 ;  /* 0x0000004c4450723c */ /* 0x040ff00000001834 */
[C---:B------:R-:W-:Y:S08]  /*9f70*/  HMMA.16816.F32 R76, R68.reuse, R78, R56 ;  /* 0x0000004e444c723c */ /* 0x040ff00000001838 */
[C---:B--2---:R-:W-:Y:S08]  /*9f80*/  HMMA.16816.F32 R72, R68.reuse, R4, R60 ;  /* 0x000000044448723c */ /* 0x044ff0000000183c */
[----:B------:R-:W-:Y:S01]  /*9f90*/  HMMA.16816.F32 R68, R68, R6, R64 ;  /* 0x000000064444723c */ /* 0x000fe20000001840 */
[----:B------:R-:W-:-:S07]  /*9fa0*/  @P1 BRA `(.L_x_27) ;  /* 0xffffc2e000001947 */ /* 0x000fce000383ffff */
.L_x_26:
[----:B------:R-:W1:Y:S01]  /*9fb0*/  SHFL.BFLY PT, R5, R249, 0x2, 0x1f ;  /* 0x0c401f00f9057f89 */ /* 0x000e6200000e0000 */
[----:B------:R-:W-:-:S02]  /*9fc0*/  MOV R4, RZ ;  /* 0x000000ff00047202 */ /* 0x000fc40000000f00 */
[----:B------:R-:W-:Y:S01]  /*9fd0*/  MOV R6, 0xff800000 ;  /* 0xff80000000067802 */ /* 0x000fe20000000f00 */
[----:B------:R-:W2:Y:S01]  /*9fe0*/  SHFL.BFLY PT, R0, R248, 0x2, 0x1f ;  /* 0x0c401f00f8007f89 */ /* 0x000ea200000e0000 */
[----:B------:R-:W-:Y:S02]  /*9ff0*/  MOV R7, 0xff800000 ;  /* 0xff80000000077802 */ /* 0x000fe40000000f00 */
[----:B------:R-:W-:Y:S01]  /*a000*/  PLOP3.LUT P2, PT, PT, PT, PT, 0x8, 0x0 ;  /* 0x000000000000781c */ /* 0x000fe20003f4e170 */
[----:B-1----:R-:W-:Y:S02]  /*a010*/  FADD.FTZ R5, R5, R249 ;  /* 0x000000f905057221 */ /* 0x002fe40000010000 */
[----:B--2---:R-:W-:-:S03]  /*a020*/  FADD.FTZ R248, R0, R248 ;  /* 0x000000f800f87221 */ /* 0x004fc60000010000 */
[----:B------:R-:W1:Y:S04]  /*a030*/  SHFL.BFLY PT, R2, R5, 0x1, 0x1f ;  /* 0x0c201f0005027f89 */ /* 0x000e6800000e0000 */
[----:B------:R-:W2:Y:S01]  /*a040*/  SHFL.BFLY PT, R0, R248, 0x1, 0x1f ;  /* 0x0c201f00f8007f89 */ /* 0x000ea200000e0000 */
[----:B-1----:R-:W-:Y:S01]  /*a050*/  FADD.FTZ R5, R5, R2 ;  /* 0x0000000205057221 */ /* 0x002fe20000010000 */
[----:B------:R-:W-:Y:S01]  /*a060*/  MOV R2, RZ ;  /* 0x000000ff00027202 */ /* 0x000fe20000000f00 */
[----:B--2---:R-:W-:-:S03]  /*a070*/  FADD.FTZ R0, R0, R248 ;  /* 0x000000f800007221 */ /* 0x004fc60000010000 */
[----:B------:R-:W-:Y:S02]  /*a080*/  FSETP.NE.FTZ.AND P1, PT, R5, RZ, PT ;  /* 0x000000ff0500720b */ /* 0x000fe40003f35000 */
[----:B------:R-:W-:-:S11]  /*a090*/  FSETP.NE.FTZ.AND P0, PT, R0, RZ, PT ;  /* 0x000000ff0000720b */ /* 0x000fd60003f15000 */
[----:B------:R-:W1:Y:S01]  /*a0a0*/  @P1 MUFU.RCP R4, R5 ;  /* 0x0000000500041308 */ /* 0x000e620000001000 */
[----:B------:R-:W-:Y:S02]  /*a0b0*/  @P1 MOV R9, 0x3f317218 ;  /* 0x3f31721800091802 */ /* 0x000fe40000000f00 */
[----:B------:R-:W-:-:S03]  /*a0c0*/  @P0 MOV R8, 0x3f317218 ;  /* 0x3f31721800080802 */ /* 0x000fc60000000f00 */
[----:B------:R-:W-:Y:S02]  /*a0d0*/  @P1 FMUL.FTZ R9, R9, c[0x0][0x2d0] ;  /* 0x0000b40009091a20 */ /* 0x000fe40000410000 */
[----:B------:R-:W-:Y:S01]  /*a0e0*/  @P0 MUFU.RCP R2, R0 ;  /* 0x0000000000020308 */ /* 0x000fe20000001000 */
[----:B------:R-:W-:-:S07]  /*a0f0*/  @P0 FMUL.FTZ R8, R8, c[0x0][0x2d0] ;  /* 0x0000b40008080a20 */ /* 0x000fce0000410000 */
[----:B------:R-:W2:Y:S01]  /*a100*/  @P1 MUFU.LG2 R5, R5 ;  /* 0x0000000500051308 */ /* 0x000ea20000000c00 */
[C---:B-1----:R-:W-:Y:S02]  /*a110*/  FMUL.FTZ R128, R4.reuse, R128 ;  /* 0x0000008004807220 */ /* 0x042fe40000410000 */
[C---:B------:R-:W-:Y:S02]  /*a120*/  FMUL.FTZ R129, R4.reuse, R129 ;  /* 0x0000008104817220 */ /* 0x040fe40000410000 */
[C---:B------:R-:W-:Y:S02]  /*a130*/  FMUL.FTZ R124, R4.reuse, R124 ;  /* 0x0000007c047c7220 */ /* 0x040fe40000410000 */
[C---:B------:R-:W-:Y:S01]  /*a140*/  FMUL.FTZ R125, R4.reuse, R125 ;  /* 0x0000007d047d7220 */ /* 0x040fe20000410000 */
[----:B------:R-:W1:Y:S01]  /*a150*/  @P0 MUFU.LG2 R0, R0 ;  /* 0x0000000000000308 */ /* 0x000e620000000c00 */
[C---:B------:R-:W-:Y:S02]  /*a160*/  FMUL.FTZ R120, R4.reuse, R120 ;  /* 0x0000007804787220 */ /* 0x040fe40000410000 */
[----:B------:R-:W-:-:S02]  /*a170*/  FMUL.FTZ R121, R4, R121 ;  /* 0x0000007904797220 */ /* 0x000fc40000410000 */
[C---:B------:R-:W-:Y:S02]  /*a180*/  FMUL.FTZ R116, R4.reuse, R116 ;  /* 0x0000007404747220 */ /* 0x040fe40000410000 */
[C---:B------:R-:W-:Y:S02]  /*a190*/  FMUL.FTZ R117, R4.reuse, R117 ;  /* 0x0000007504757220 */ /* 0x040fe40000410000 */
[----:B--2---:R-:W-:Y:S02]  /*a1a0*/  @P1 FMUL.FTZ R5, R5, 0.69314718246459960938 ;  /* 0x3f31721805051820 */ /* 0x004fe40000410000 */
[C---:B------:R-:W-:Y:S02]  /*a1b0*/  FMUL.FTZ R112, R4.reuse, R112 ;  /* 0x0000007004707220 */ /* 0x040fe40000410000 */
[C---:B------:R-:W-:Y:S02]  /*a1c0*/  FMUL.FTZ R113, R4.reuse, R113 ;  /* 0x0000007104717220 */ /* 0x040fe40000410000 */
[----:B------:R-:W-:-:S02]  /*a1d0*/  FMUL.FTZ R108, R4, R108 ;  /* 0x0000006c046c7220 */ /* 0x000fc40000410000 */
[----:B-1----:R-:W-:Y:S02]  /*a1e0*/  @P0 FMUL.FTZ R0, R0, 0.69314718246459960938 ;  /* 0x3f31721800000820 */ /* 0x002fe40000410000 */
        /* <DEDUP_REMOVED lines=19> */
[----:B------:R-:W-:Y:S02]  /*a320*/  FMUL.FTZ R68, R4, R68 ;  /* 0x0000004404447220 */ /* 0x000fe40000410000 */
        /* <DEDUP_REMOVED lines=30> */
[----:B------:R-:W-:Y:S02]  /*a510*/  FMUL.FTZ R70, R2, R70 ;  /* 0x0000004602467220 */ /* 0x000fe40000410000 */
[----:B------:R-:W-:Y:S02]  /*a520*/  FMUL.FTZ R4, R4, R69 ;  /* 0x0000004504047220 */ /* 0x000fe40000410000 */
[----:B------:R-:W-:-:S02]  /*a530*/  FMUL.FTZ R2, R2, R71 ;  /* 0x0000004702027220 */ /* 0x000fc40000410000 */
[----:B------:R-:W-:Y:S02]  /*a540*/  @P1 FFMA.FTZ R6, R9, R132, R5 ;  /* 0x0000008409061223 */ /* 0x000fe40000010005 */
[----:B------:R-:W-:Y:S02]  /*a550*/  @P0 FFMA.FTZ R7, R8, R3, R0 ;  /* 0x0000000308070223 */ /* 0x000fe40000010000 */
.L_x_24:
[----:B------:R-:W-:Y:S01]  /*a560*/  USHF.R.S32.HI UR8, URZ, 0x1f, UR9 ;  /* 0x0000001f3f087899 */ /* 0x000fe20008011409 */
[----:B------:R-:W-:Y:S05]  /*a570*/  @P2 BRA `(.L_x_30) ;  /* 0x000013e000002947 */ /* 0x000fea0003800000 */
[----:B-----5:R-:W1:Y:S01]  /*a580*/  S2R R0, SR_TID.X ;  /* 0x0000000000007919 */ /* 0x020e620000002100 */
[----:B------:R-:W-:Y:S01]  /*a590*/  F2FP.PACK_AB R68, R4, R68 ;  /* 0x000000440444723e */ /* 0x000fe200000000ff */
[----:B------:R-:W-:Y:S01]  /*a5a0*/  ULDC.64 UR4, c[0x0][0x500] ;  /* 0x0001400000047ab9 */ /* 0x000fe20000000a00 */
[----:B------:R-:W-:Y:S01]  /*a5b0*/  F2FP.PACK_AB R128, R129, R128 ;  /* 0x000000808180723e */ /* 0x000fe200000000ff */
[----:B------:R-:W-:Y:S01]  /*a5c0*/  UISETP.NE.U32.AND UP1, UPT, URZ, UR4, UPT ;  /* 0x000000043f00728c */ /* 0x000fe2000bf25070 */
[----:B------:R-:W-:Y:S01]  /*a5d0*/  F2FP.PACK_AB R130, R131, R130 ;  /* 0x000000828382723e */ /* 0x000fe200000000ff */
[----:B------:R-:W-:Y:S01]  /*a5e0*/  UMOV UR6, 0x4 ;  /* 0x0000000400067882 */ /* 0x000fe20000000000 */
[----:B------:R-:W-:Y:S01]  /*a5f0*/  F2FP.PACK_AB R124, R125, R124 ;  /* 0x0000007c7d7c723e */ /* 0x000fe200000000ff */
[----:B------:R-:W-:Y:S01]  /*a600*/  UISETP.NE.AND.EX UP1, UPT, URZ, UR5, UPT, UP1 ;  /* 0x000000053f00728c */ /* 0x000fe2000bf25310 */
[----:B------:R-:W-:-:S02]  /*a610*/  F2FP.PACK_AB R126, R127, R126 ;  /* 0x0000007e7f7e723e */ /* 0x000fc400000000ff */
[----:B------:R-:W-:Y:S01]  /*a620*/  F2FP.PACK_AB R120, R121, R120 ;  /* 0x000000787978723e */ /* 0x000fe200000000ff */
[----:B------:R-:W-:Y:S01]  /*a630*/  ULDC.64 UR4, c[0x0][0x500] ;  /* 0x0001400000047ab9 */ /* 0x000fe20000000a00 */
[----:B------:R-:W-:Y:S01]  /*a640*/  F2FP.PACK_AB R122, R123, R122 ;  /* 0x0000007a7b7a723e */ /* 0x000fe200000000ff */
[----:B------:R-:W-:Y:S01]  /*a650*/  UIMAD.WIDE UR4, UR11, UR6, UR4 ;  /* 0x000000060b0472a5 */ /* 0x000fe2000f8e0204 */
[----:B------:R-:W-:Y:S02]  /*a660*/  F2FP.PACK_AB R116, R117, R116 ;  /* 0x000000747574723e */ /* 0x000fe400000000ff */
[----:B------:R-:W-:Y:S02]  /*a670*/  F2FP.PACK_AB R118, R119, R118 ;  /* 0x000000767776723e */ /* 0x000fe400000000ff */
[----:B------:R-:W-:Y:S02]  /*a680*/  F2FP.PACK_AB R112, R113, R112 ;  /* 0x000000707170723e */ /* 0x000fe400000000ff */
[----:B------:R-:W-:-:S02]  /*a690*/  F2FP.PACK_AB R114, R115, R114 ;  /* 0x000000727372723e */ /* 0x000fc400000000ff */
[----:B------:R-:W-:Y:S02]  /*a6a0*/  F2FP.PACK_AB R108, R109, R108 ;  /* 0x0000006c6d6c723e */ /* 0x000fe400000000ff */
[----:B-1----:R-:W-:Y:S02]  /*a6b0*/  SHF.R.S32.HI R3, RZ, 0x1f, R0 ;  /* 0x0000001fff037819 */ /* 0x002fe40000011400 */
[----:B------:R-:W-:Y:S02]  /*a6c0*/  F2FP.PACK_AB R110, R111, R110 ;  /* 0x0000006e6f6e723e */ /* 0x000fe400000000ff */
[----:B------:R-:W-:Y:S02]  /*a6d0*/  LEA.HI R5, R3, R0, RZ, 0x2 ;  /* 0x0000000003057211 */ /* 0x000fe400078f10ff */
[----:B------:R-:W-:Y:S02]  /*a6e0*/  F2FP.PACK_AB R104, R105, R104 ;  /* 0x000000686968723e */ /* 0x000fe400000000ff */
[----:B------:R-:W-:-:S02]  /*a6f0*/  SHF.R.S32.HI R9, RZ, 0x2, R5 ;  /* 0x00000002ff097819 */ /* 0x000fc40000011405 */
[----:B------:R-:W-:Y:S02]  /*a700*/  SHF.R.S32.HI R8, RZ, 0x1f, R5 ;  /* 0x0000001fff087819 */ /* 0x000fe40000011405 */
[----:B------:R-:W-:Y:S02]  /*a710*/  LOP3.LUT R5, R5, 0xfffffffc, RZ, 0xc0, !PT ;  /* 0xfffffffc05057812 */ /* 0x000fe400078ec0ff */
[----:B------:R-:W-:Y:S02]  /*a720*/  LEA.HI R8, R8, R9, RZ, 0x3 ;  /* 0x0000000908087211 */ /* 0x000fe400078f18ff */
[----:B------:R-:W-:Y:S01]  /*a730*/  F2FP.PACK_AB R106, R107, R106 ;  /* 0x0000006a6b6a723e */ /* 0x000fe200000000ff */
[----:B------:R-:W-:Y:S01]  /*a740*/  IMAD.IADD R5, R0, 0x1, -R5 ;  /* 0x0000000100057824 */ /* 0x000fe200078e0a05 */
[----:B------:R-:W-:Y:S02]  /*a750*/  LOP3.LUT R8, R8, 0xfffffff8, RZ, 0xc0, !PT ;  /* 0xfffffff808087812 */ /* 0x000fe400078ec0ff */
[----:B------:R-:W-:-:S02]  /*a760*/  F2FP.PACK_AB R100, R101, R100 ;  /* 0x000000646564723e */ /* 0x000fc400000000ff */
[----:B------:R-:W-:Y:S01]  /*a770*/  F2FP.PACK_AB R102, R103, R102 ;  /* 0x000000666766723e */ /* 0x000fe200000000ff */
[----:B------:R-:W-:Y:S01]  /*a780*/  IMAD.IADD R9, R9, 0x1, -R8 ;  /* 0x0000000109097824 */ /* 0x000fe200078e0a08 */
[----:B------:R-:W-:Y:S02]  /*a790*/  LEA.HI R8, R3, R0, RZ, 0x5 ;  /* 0x0000000003087211 */ /* 0x000fe400078f28ff */
[----:B------:R-:W-:Y:S01]  /*a7a0*/  F2FP.PACK_AB R96, R97, R96 ;  /* 0x000000606160723e */ /* 0x000fe200000000ff */
[C---:B------:R-:W-:Y:S01]  /*a7b0*/  IMAD.SHL.U32 R11, R9.reuse, 0x40, RZ ;  /* 0x00000040090b7824 */ /* 0x040fe200078e00ff */
[----:B------:R-:W-:Y:S02]  /*a7c0*/  SHF.R.S32.HI R10, RZ, 0x5, R8 ;  /* 0x00000005ff0a7819 */ /* 0x000fe40000011408 */
[----:B------:R-:W-:Y:S02]  /*a7d0*/  LOP3.LUT R13, R9, 0x1, RZ, 0xc0, !PT ;  /* 0x00000001090d7812 */ /* 0x000fe400078ec0ff */
[----:B------:R-:W-:Y:S01]  /*a7e0*/  LOP3.LUT R11, R11, 0x1c0, RZ, 0xc0, !PT ;  /* 0x000001c00b0b7812 */ /* 0x000fe200078ec0ff */
[----:B------:R-:W-:Y:S01]  /*a7f0*/  IMAD R12, R10, 0x200, R5 ;  /* 0x000002000a0c7824 */ /* 0x000fe200078e0205 */
[----:B------:R-:W-:-:S02]  /*a800*/  ISETP.NE.U32.AND P0, PT, R13, 0x1, PT ;  /* 0x000000010d00780c */ /* 0x000fc40003f05070 */
[----:B------:R-:W-:Y:S02]  /*a810*/  LEA.HI R11, R11, R11, RZ, 0x1d ;  /* 0x0000000b0b0b7211 */ /* 0x000fe400078fe8ff */
[----:B------:R-:W-:Y:S01]  /*a820*/  R2P PR, R9, 0x6 ;  /* 0x0000000609007804 */ /* 0x000fe20000000000 */
[----:B------:R-:W-:Y:S01]  /*a830*/  IMAD.MOV.U32 R9, RZ, RZ, 0x20 ;  /* 0x00000020ff097424 */ /* 0x000fe200078e00ff */
[----:B------:R-:W-:Y:S01]  /*a840*/  F2FP.PACK_AB R98, R99, R98 ;  /* 0x000000626362723e */ /* 0x000fe200000000ff */
[----:B------:R-:W-:Y:S01]  /*a850*/  IMAD.U32 R11, R12, 0x2, R11 ;  /* 0x000000020c0b7824 */ /* 0x000fe200078e000b */
[----:B------:R-:W-:Y:S02]  /*a860*/  F2FP.PACK_AB R92, R93, R92 ;  /* 0x0000005c5d5c723e */ /* 0x000fe400000000ff */
[----:B------:R-:W-:Y:S01]  /*a870*/  SEL R9, R9, 0xffffffe0, !P1 ;  /* 0xffffffe009097807 */ /* 0x000fe20004800000 */
[----:B------:R-:W-:Y:S01]  /*a880*/  IMAD.SHL.U32 R11, R11, 0x2, RZ ;  /* 0x000000020b0b7824 */ /* 0x000fe200078e00ff */
[----:B------:R-:W-:Y:S01]  /*a890*/  BAR.SYNC.DEFER_BLOCKING 0x1, 0x100 ;  /* 0x0044000000007b1d */ /* 0x000fe20000010000 */
[----:B------:R-:W-:-:S02]  /*a8a0*/  F2FP.PACK_AB R94, R95, R94 ;  /* 0x0000005e5f5e723e */ /* 0x000fc400000000ff */
[C---:B------:R-:W-:Y:S01]  /*a8b0*/  IMAD.IADD R13, R11.reuse, 0x1, R9 ;  /* 0x000000010b0d7824 */ /* 0x040fe200078e0209 */
[C---:B------:R-:W-:Y:S02]  /*a8c0*/  IADD3 R12, R11.reuse, 0x80, RZ ;  /* 0x000000800b0c7810 */ /* 0x040fe40007ffe0ff */
[----:B------:R-:W-:Y:S02]  /*a8d0*/  IADD3 R4, R11, 0x70, RZ ;  /* 0x000000700b047810 */ /* 0x000fe40007ffe0ff */
[----:B------:R-:W-:Y:S01]  /*a8e0*/  @P0 IADD3 R4, R12, 0x10, RZ ;  /* 0x000000100c040810 */ /* 0x000fe20007ffe0ff */
[----:B------:R-:W-:Y:S01]  /*a8f0*/  IMAD.MOV.U32 R12, RZ, RZ, 0x40 ;  /* 0x00000040ff0c7424 */ /* 0x000fe200078e00ff */
[----:B------:R-:W-:Y:S02]  /*a900*/  F2FP.PACK_AB R88, R89, R88 ;  /* 0x000000585958723e */ /* 0x000fe400000000ff */
[----:B------:R-:W-:Y:S01]  /*a910*/  F2FP.PACK_AB R90, R91, R90 ;  /* 0x0000005a5b5a723e */ /* 0x000fe200000000ff */
[----:B------:R-:W-:Y:S01]  /*a920*/  IMAD.IADD R9, R9, 0x1, R4 ;  /* 0x0000000109097824 */ /* 0x000fe200078e0204 */
[----:B------:R-:W-:-:S02]  /*a930*/  SEL R12, R12, 0xffffffc0, !P2 ;  /* 0xffffffc00c0c7807 */ /* 0x000fc40005000000 */
[----:B------:R-:W-:Y:S02]  /*a940*/  F2FP.PACK_AB R84, R85, R84 ;  /* 0x000000545554723e */ /* 0x000fe400000000ff */
[----:B------:R-:W-:Y:S01]  /*a950*/  F2FP.PACK_AB R86, R87, R86 ;  /* 0x000000565756723e */ /* 0x000fe200000000ff */
[----:B------:R-:W-:Y:S01]  /*a960*/  IMAD.IADD R14, R11, 0x1, R12 ;  /* 0x000000010b0e7824 */ /* 0x000fe200078e020c */
[----:B------:R-:W-:Y:S01]  /*a970*/  F2FP.PACK_AB R80, R81, R80 ;  /* 0x000000505150723e */ /* 0x000fe200000000ff */
[C---:B------:R-:W-:Y:S01]  /*a980*/  IMAD.IADD R15, R12.reuse, 0x1, R4 ;  /* 0x000000010c0f7824 */ /* 0x040fe200078e0204 */
[----:B------:R-:W-:Y:S01]  /*a990*/  F2FP.PACK_AB R82, R83, R82 ;  /* 0x000000525352723e */ /* 0x000fe200000000ff */
[----:B------:R-:W-:Y:S01]  /*a9a0*/  IMAD.IADD R16, R12, 0x1, R13 ;  /* 0x000000010c107824 */ /* 0x000fe200078e020d */
[----:B------:R-:W-:Y:S01]  /*a9b0*/  STS [R11+0x80], R128 ;  /* 0x000080800b007388 */ /* 0x000fe20000000800 */
[----:B------:R-:W-:Y:S01]  /*a9c0*/  IMAD.IADD R12, R9, 0x1, R12 ;  /* 0x00000001090c7824 */ /* 0x000fe200078e020c */
[----:B------:R-:W-:-:S02]  /*a9d0*/  F2FP.PACK_AB R76, R77, R76 ;  /* 0x0000004c4d4c723e */ /* 0x000fc400000000ff */
[----:B------:R-:W-:Y:S01]  /*a9e0*/  STS [R11+0x480], R130 ;  /* 0x000480820b007388 */ /* 0x000fe20000000800 */
[----:B------:R-:W-:Y:S02]  /*a9f0*/  F2FP.PACK_AB R78, R79, R78 ;  /* 0x0000004e4f4e723e */ /* 0x000fe400000000ff */
[----:B------:R-:W-:Y:S01]  /*aa00*/  F2FP.PACK_AB R72, R73, R72 ;  /* 0x000000484948723e */ /* 0x000fe200000000ff */
[----:B------:R-:W-:Y:S01]  /*aa10*/  STS [R4], R124 ;  /* 0x0000007c04007388 */ /* 0x000fe20000000800 */
[----:B------:R-:W-:Y:S02]  /*aa20*/  F2FP.PACK_AB R74, R75, R74 ;  /* 0x0000004a4b4a723e */ /* 0x000fe400000000ff */
[----:B------:R-:W-:Y:S01]  /*aa30*/  F2FP.PACK_AB R2, R2, R70 ;  /* 0x000000460202723e */ /* 0x000fe200000000ff */
[----:B------:R-:W-:Y:S01]  /*aa40*/  STS [R4+0x400], R126 ;  /* 0x0004007e04007388 */ /* 0x000fe20000000800 */
[----:B------:R-:W-:-:S03]  /*aa50*/  PLOP3.LUT P1, PT, PT, PT, UP1, 0x80, 0x0 ;  /* 0x000000000000781c */ /* 0x000fc60003f2f018 */
[----:B------:R-:W-:Y:S04]  /*aa60*/  STS [R13+0x80], R120 ;  /* 0x000080780d007388 */ /* 0x000fe80000000800 */
[----:B------:R-:W-:Y:S04]  /*aa70*/  STS [R13+0x480], R122 ;  /* 0x0004807a0d007388 */ /* 0x000fe80000000800 */
[----:B------:R-:W-:Y:S04]  /*aa80*/  STS [R9], R116 ;  /* 0x0000007409007388 */ /* 0x000fe80000000800 */
[----:B------:R-:W-:Y:S04]  /*aa90*/  STS [R9+0x400], R118 ;  /* 0x0004007609007388 */ /* 0x000fe80000000800 */
        /* <DEDUP_REMOVED lines=19> */
[----:B------:R2:W-:Y:S04]  /*abd0*/  STS [R15+0x4400], R78 ;  /* 0x0044004e0f007388 */ /* 0x0005e80000000800 */
[----:B------:R-:W-:Y:S04]  /*abe0*/  STS [R16+0x4080], R72 ;  /* 0x0040804810007388 */ /* 0x000fe80000000800 */
[----:B------:R-:W-:Y:S04]  /*abf0*/  STS [R16+0x4480], R74 ;  /* 0x0044804a10007388 */ /* 0x000fe80000000800 */
[----:B------:R-:W-:Y:S04]  /*ac00*/  STS [R12+0x4000], R68 ;  /* 0x004000440c007388 */ /* 0x000fe80000000800 */
[----:B------:R3:W-:Y:S01]  /*ac10*/  STS [R12+0x4400], R2 ;  /* 0x004400020c007388 */ /* 0x0007e20000000800 */
[----:B-1----:R-:W-:-:S02]  /*ac20*/  IMAD.U32 R14, RZ, RZ, UR4 ;  /* 0x00000004ff0e7e24 */ /* 0x002fc4000f8e00ff */
[----:B--2---:R-:W-:Y:S01]  /*ac30*/  IMAD.U32 R15, RZ, RZ, UR5 ;  /* 0x00000005ff0f7e24 */ /* 0x004fe2000f8e00ff */
[----:B------:R-:W-:Y:S06]  /*ac40*/  BAR.SYNC.DEFER_BLOCKING 0x1, 0x100 ;  /* 0x0044000000007b1d */ /* 0x000fec0000010000 */
[----:B------:R-:W-:Y:S02]  /*ac50*/  ULDC.64 UR4, c[0x0][0x508] ;  /* 0x0001420000047ab9 */ /* 0x000fe40000000a00 */
[----:B------:R-:W-:Y:S01]  /*ac60*/  UISETP.NE.U32.AND UP0, UPT, URZ, UR4, UPT ;  /* 0x000000043f00728c */ /* 0x000fe2000bf05070 */
[----:B------:R-:W2:Y:S03]  /*ac70*/  @P1 LDG.E R4, [R14.64] ;  /* 0x0000000c0e041981 */ /* 0x000ea6000c1e1900 */
[----:B------:R-:W-:Y:S01]  /*ac80*/  UISETP.NE.AND.EX UP0, UPT, URZ, UR5, UPT, UP0 ;  /* 0x000000053f00728c */ /* 0x000fe2000bf05300 */
[----:B---3--:R-:W-:-:S02]  /*ac90*/  IMAD.MOV.U32 R2, RZ, RZ, c[0x0][0x388] ;  /* 0x0000e200ff027624 */ /* 0x008fc400078e00ff */
[----:B------:R-:W-:-:S03]  /*aca0*/  ULDC.64 UR4, c[0x0][0x508] ;  /* 0x0001420000047ab9 */ /* 0x000fc60000000a00 */
[----:B------:R-:W-:-:S05]  /*acb0*/  PLOP3.LUT P0, PT, PT, PT, UP0, 0x80, 0x0 ;  /* 0x000000000000781c */ /* 0x000fca0003f0f008 */
[----:B------:R-:W-:-:S06]  /*acc0*/  @UP0 UIMAD.WIDE UR4, UR11, UR6, UR4 ;  /* 0x000000060b0402a5 */ /* 0x000fcc000f8e0204 */
[----:B------:R-:W-:Y:S02]  /*acd0*/  IMAD.U32 R12, RZ, RZ, UR4 ;  /* 0x00000004ff0c7e24 */ /* 0x000fe4000f8e00ff */
[----:B------:R-:W-:-:S05]  /*ace0*/  IMAD.U32 R13, RZ, RZ, UR5 ;  /* 0x00000005ff0d7e24 */ /* 0x000fca000f8e00ff */
[----:B------:R1:W5:Y:S01]  /*acf0*/  @P0 LDG.E R2, [R12.64] ;  /* 0x0000000c0c020981 */ /* 0x000362000c1e1900 */
[----:B------:R-:W-:Y:S02]  /*ad00*/  UMOV UR16, URZ ;  /* 0x0000003f00107c82 */ /* 0x000fe40008000000 */
[----:B------:R-:W-:Y:S01]  /*ad10*/  UMOV UR17, URZ ;  /* 0x0000003f00117c82 */ /* 0x000fe20008000000 */
[----:B--2---:R-:W2:Y:S02]  /*ad20*/  @P1 R2UR UR5, R4 ;  /* 0x00000000040513c2 */ /* 0x004ea400000e0000 */
[----:B--2---:R-:W-:Y:S02]  /*ad30*/  @UP1 USHF.R.S32.HI UR4, URZ, 0x1f, UR5 ;  /* 0x0000001f3f041899 */ /* 0x004fe40008011405 */
[----:B------:R-:W-:-:S05]  /*ad40*/  @UP1 UMOV UR16, UR5 ;  /* 0x0000000500101c82 */ /* 0x000fca0008000000 */
[----:B------:R-:W-:Y:S01]  /*ad50*/  @UP1 UMOV UR17, UR4 ;  /* 0x0000000400111c82 */ /* 0x000fe20008000000 */
[----:B------:R-:W-:Y:S05]  /*ad60*/  @P0 BRA `(.L_x_31) ;  /* 0x0000004000000947 */ /* 0x000fea0003800000 */
[----:B-1----:R-:W-:Y:S05]  /*ad70*/  @!P1 BRA `(.L_x_31) ;  /* 0x0000003000009947 */ /* 0x002fea0003800000 */
[----:B-----5:R1:W2:Y:S04]  /*ad80*/  LDG.E R2, [R14.64] ;  /* 0x0000000c0e027981 */ /* 0x0202a8000c1e1900 */
[----:B-1----:R-:W2:Y:S02]  /*ad90*/  LDG.E R14, [R14.64+0x4] ;  /* 0x0000040c0e0e7981 */ /* 0x002ea4000c1e1900 */
[----:B--2---:R-:W-:Y:S02]  /*ada0*/  IADD3 R2, -R2, R14, RZ ;  /* 0x0000000e02027210 */ /* 0x004fe40007ffe1ff */
.L_x_31:
[----:B-1----:R-:W-:Y:S01]  /*adb0*/  LOP3.LUT R4, R8, 0xffffffe0, RZ, 0xc0, !PT ;  /* 0xffffffe008047812 */ /* 0x002fe200078ec0ff */
[----:B------:R-:W1:Y:S01]  /*adc0*/  S2R R36, SR_CTAID.X ;  /* 0x0000000000247919 */ /* 0x000e620000002500 */
[----:B------:R-:W-:Y:S01]  /*add0*/  SHF.R.S32.HI R11, RZ, 0x1f, R10 ;  /* 0x0000001fff0b7819 */ /* 0x000fe2000001140a */
[----:B------:R-:W-:Y:S01]  /*ade0*/  ULDC.64 UR4, c[0x0][0x490] ;  /* 0x0001240000047ab9 */ /* 0x000fe20000000a00 */
[----:B------:R-:W-:Y:S01]  /*adf0*/  LEA.HI R9, R5, R5, RZ, 0x1 ;  /* 0x0000000505097211 */ /* 0x000fe200078f08ff */
[----:B------:R-:W-:Y:S01]  /*ae00*/  IMAD.IADD R4, R0, 0x1, -R4 ;  /* 0x0000000100047824 */ /* 0x000fe200078e0a04 */
[----:B------:R-:W-:Y:S01]  /*ae10*/  LEA.HI R11, R11, R10, RZ, 0x3 ;  /* 0x0000000a0b0b7211 */ /* 0x000fe200078f18ff */
[----:B------:R-:W-:Y:S01]  /*ae20*/  UIMAD UR14, UR8, UR4, URZ ;  /* 0x00000004080e72a4 */ /* 0x000fe2000f8e023f */
[----:B------:R-:W-:Y:S01]  /*ae30*/  LOP3.LUT R9, R9, 0x1ffffffe, RZ, 0xc0, !PT ;  /* 0x1ffffffe09097812 */ /* 0x000fe200078ec0ff */
[----:B------:R-:W-:Y:S01]  /*ae40*/  USHF.R.S32.HI UR10, URZ, 0x1f, UR11 ;  /* 0x0000001f3f0a7899 */ /* 0x000fe2000801140b */
[----:B------:R-:W-:Y:S01]  /*ae50*/  SHF.R.S32.HI R8, RZ, 0x1f, R4 ;  /* 0x0000001fff087819 */ /* 0x000fe20000011404 */
[----:B------:R-:W-:Y:S01]  /*ae60*/  UMOV UR20, UR16 ;  /* 0x0000001000147c82 */ /* 0x000fe20008000000 */
[----:B------:R-:W-:Y:S01]  /*ae70*/  LOP3.LUT R11, R11, 0xffffff8, RZ, 0xc0, !PT ;  /* 0x0ffffff80b0b7812 */ /* 0x000fe200078ec0ff */
[----:B------:R-:W-:Y:S01]  /*ae80*/  IMAD.IADD R5, R5, 0x1, -R9 ;  /* 0x0000000105057824 */ /* 0x000fe200078e0a09 */
[----:B------:R-:W-:Y:S01]  /*ae90*/  LEA.HI R8, R8, R4, RZ, 0x2 ;  /* 0x0000000408087211 */ /* 0x000fe200078f10ff */
[----:B------:R-:W-:Y:S01]  /*aea0*/  UMOV UR21, UR17 ;  /* 0x0000001100157c82 */ /* 0x000fe20008000000 */
[----:B------:R-:W-:Y:S01]  /*aeb0*/  LOP3.LUT P2, RZ, R4, 0x3, RZ, 0xc0, !PT ;  /* 0x0000000304ff7812 */ /* 0x000fe2000784c0ff */
[----:B------:R-:W-:Y:S01]  /*aec0*/  IMAD.IADD R11, R10, 0x1, -R11 ;  /* 0x000000010a0b7824 */ /* 0x000fe200078e0a0b */
[----:B------:R-:W-:Y:S01]  /*aed0*/  SHF.R.S32.HI R8, RZ, 0x2, R8 ;  /* 0x00000002ff087819 */ /* 0x000fe20000011408 */
[----:B------:R-:W-:Y:S01]  /*aee0*/  IMAD.MOV.U32 R10, RZ, RZ, c[0x0][0x4e8] ;  /* 0x00013a00ff0a7624 */ /* 0x000fe200078e00ff */
[----:B------:R-:W-:Y:S01]  /*aef0*/  UIMAD.WIDE.U32 UR20, UR9, UR4, UR20 ;  /* 0x00000004091472a5 */ /* 0x000fe2000f8e0014 */
[----:B-----5:R-:W-:Y:S01]  /*af00*/  IMAD R2, R2, c[0x0][0x4e8], RZ ;  /* 0x00013a0002027a24 */ /* 0x020fe200078e02ff */
[----:B------:R-:W-:Y:S01]  /*af10*/  UIMAD UR14, UR9, UR5, UR14 ;  /* 0x00000005090e72a4 */ /* 0x000fe2000f8e020e */
[----:B------:R-:W-:Y:S01]  /*af20*/  IMAD R9, R11, 0x10, R8 ;  /* 0x000000100b097824 */ /* 0x000fe200078e0208 */
[----:B------:R-:W-:Y:S01]  /*af30*/  ISETP.NE.AND P1, PT, R10, 0x1, PT ;  /* 0x000000010a00780c */ /* 0x000fe20003f25270 */
[----:B------:R-:W-:Y:S01]  /*af40*/  USEL UR10, UR10, URZ, !UP1 ;  /* 0x0000003f0a0a7287 */ /* 0x000fe2000c800000 */
[----:B------:R-:W-:Y:S01]  /*af50*/  LEA.HI R10, R3, R0, RZ, 0x3 ;  /* 0x00000000030a7211 */ /* 0x000fe200078f18ff */
[--C-:B------:R-:W-:Y:S01]  /*af60*/  IMAD R5, R5, 0x8, R9.reuse ;  /* 0x0000000805057824 */ /* 0x100fe200078e0209 */
[----:B------:R-:W-:Y:S01]  /*af70*/  ULDC.64 UR6, c[0x0][0x498] ;  /* 0x0001260000067ab9 */ /* 0x000fe20000000a00 */
[C---:B-1----:R-:W-:Y:S01]  /*af80*/  IMAD R9, R36.reuse, 0x80, R9 ;  /* 0x0000008024097824 */ /* 0x042fe200078e0209 */
[----:B------:R-:W-:Y:S01]  /*af90*/  UIADD3 UR15, UR21, UR14, URZ ;  /* 0x0000000e150f7290 */ /* 0x000fe2000fffe03f */
[----:B------:R-:W-:Y:S01]  /*afa0*/  IMAD R8, R36, 0x80, R5 ;  /* 0x0000008024087824 */ /* 0x000fe200078e0205 */
[----:B------:R-:W-:Y:S01]  /*afb0*/  UIMAD UR14, UR10, UR6, URZ ;  /* 0x000000060a0e72a4 */ /* 0x000fe2000f8e023f */
[----:B------:R-:W-:Y:S01]  /*afc0*/  LOP3.LUT R11, R10, 0xfffffff8, RZ, 0xc0, !PT ;  /* 0xfffffff80a0b7812 */ /* 0x000fe200078ec0ff */
[----:B------:R-:W-:Y:S01]  /*afd0*/  USEL UR11, UR11, URZ, !UP1 ;  /* 0x0000003f0b0b7287 */ /* 0x000fe2000c800000 */
[----:B------:R-:W-:Y:S01]  /*afe0*/  IMAD.MOV.U32 R16, RZ, RZ, R8 ;  /* 0x000000ffff107224 */ /* 0x000fe200078e0008 */
[----:B------:R-:W-:Y:S01]  /*aff0*/  ULDC.64 UR4, c[0x0][0x3a0] ;  /* 0x0000e80000047ab9 */ /* 0x000fe20000000a00 */
[----:B------:R-:W-:Y:S01]  /*b000*/  @P1 IMAD.HI.U32 R5, R8, c[0x0][0x4ec], RZ ;  /* 0x00013b0008051a27 */ /* 0x000fe200078e00ff */
[----:B------:R-:W-:Y:S01]  /*b010*/  UIMAD UR7, UR11, UR7, UR14 ;  /* 0x000000070b0772a4 */ /* 0x000fe2000f8e020e */
[----:B------:R-:W-:Y:S01]  /*b020*/  BSSY B0, `(.L_x_32) ;  /* 0x0000063000007945 */ /* 0x000fe20003800000 */
[----:B------:R-:W-:-:S02]  /*b030*/  UIMAD.WIDE.U32 UR18, UR16, UR4, URZ ;  /* 0x00000004101272a5 */ /* 0x000fc4000f8e003f */
[----:B------:R-:W-:Y:S01]  /*b040*/  @P1 SHF.R.U32.HI R16, RZ, c[0x0][0x4f0], R5 ;  /* 0x00013c00ff101a19 */ /* 0x000fe20000011605 */
[----:B------:R-:W-:Y:S02]  /*b050*/  UMOV UR14, UR20 ;  /* 0x00000014000e7c82 */ /* 0x000fe40008000000 */
[----:B------:R-:W-:Y:S01]  /*b060*/  UIMAD.WIDE.U32 UR14, UR11, UR6, UR14 ;  /* 0x000000060b0e72a5 */ /* 0x000fe2000f8e000e */
[--C-:B------:R-:W-:Y:S01]  /*b070*/  SHF.R.S32.HI R4, RZ, 0x1f, R16.reuse ;  /* 0x0000001fff047819 */ /* 0x100fe20000011410 */
[----:B------:R-:W-:Y:S01]  /*b080*/  IMAD.MOV R5, RZ, RZ, -R16 ;  /* 0x000000ffff057224 */ /* 0x000fe200078e0a10 */
[----:B------:R-:W-:-:S03]  /*b090*/  UIMAD UR4, UR17, UR4, URZ ;  /* 0x00000004110472a4 */ /* 0x000fc6000f8e023f */
[----:B------:R-:W-:Y:S01]  /*b0a0*/  IMAD R5, R5, c[0x0][0x4e8], R8 ;  /* 0x00013a0005057a24 */ /* 0x000fe200078e0208 */
[----:B------:R-:W-:Y:S01]  /*b0b0*/  LEA.HI R8, R3, R0, RZ, 0x6 ;  /* 0x0000000003087211 */ /* 0x000fe200078f30ff */
[----:B------:R-:W-:Y:S01]  /*b0c0*/  IMAD.IADD R0, R0, 0x1, -R11 ;  /* 0x0000000100007824 */ /* 0x000fe200078e0a0b */
[----:B------:R-:W-:Y:S01]  /*b0d0*/  MOV R3, UR7 ;  /* 0x0000000700037c02 */ /* 0x000fe20008000f00 */
[----:B------:R-:W-:Y:S01]  /*b0e0*/  UIMAD UR16, UR16, UR5, UR4 ;  /* 0x00000005101072a4 */ /* 0x000fe2000f8e0204 */
[----:B------:R-:W-:Y:S02]  /*b0f0*/  IADD3 R16, P0, R16, UR14, RZ ;  /* 0x0000000e10107c10 */ /* 0x000fe4000ff1e0ff */
[----:B------:R-:W-:Y:S01]  /*b100*/  SHF.R.S32.HI R11, RZ, 0x1f, R5 ;  /* 0x0000001fff0b7819 */ /* 0x000fe20000011405 */
[----:B------:R-:W-:Y:S01]  /*b110*/  ULDC.64 UR4, c[0x0][0x3e8] ;  /* 0x0000fa0000047ab9 */ /* 0x000fe20000000a00 */
[----:B------:R-:W-:Y:S01]  /*b120*/  IADD3.X R17, R4, UR15, R3, P0, !PT ;  /* 0x0000000f04117c10 */ /* 0x000fe200087fe403 */
[----:B------:R-:W-:Y:S01]  /*b130*/  UIADD3 UR17, UR19, UR16, URZ ;  /* 0x0000001013117290 */ /* 0x000fe2000fffe03f */
[----:B------:R-:W-:Y:S01]  /*b140*/  SHF.R.S32.HI R3, RZ, 0x3, R10 ;  /* 0x00000003ff037819 */ /* 0x000fe2000001140a */
[----:B------:R-:W-:Y:S01]  /*b150*/  IMAD R4, R11, c[0x0][0x488], RZ ;  /* 0x000122000b047a24 */ /* 0x000fe200078e02ff */
[----:B------:R-:W-:Y:S01]  /*b160*/  UIMAD UR8, UR8, UR4, URZ ;  /* 0x00000004080872a4 */ /* 0x000fe2000f8e023f */
[----:B------:R-:W-:Y:S01]  /*b170*/  IMAD.WIDE.U32 R16, R5, c[0x0][0x488], R16 ;  /* 0x0001220005107a25 */ /* 0x000fe200078e0010 */
[----:B------:R-:W-:Y:S01]  /*b180*/  UMOV UR16, UR18 ;  /* 0x0000001200107c82 */ /* 0x000fe20008000000 */
[----:B------:R-:W-:Y:S01]  /*b190*/  SHF.L.U32 R8, R8, 0x3, RZ ;  /* 0x0000000308087819 */ /* 0x000fe200000006ff */
[----:B------:R-:W-:Y:S01]  /*b1a0*/  UIMAD UR8, UR9, UR5, UR8 ;  /* 0x00000005090872a4 */ /* 0x000fe2000f8e0208 */
[----:B------:R-:W-:Y:S01]  /*b1b0*/  IMAD.SHL.U32 R12, R3, 0x40, RZ ;  /* 0x00000040030c7824 */ /* 0x000fe200078e00ff */
[----:B------:R-:W-:Y:S01]  /*b1c0*/  UIMAD.WIDE.U32 UR16, UR9, UR4, UR16 ;  /* 0x00000004091072a5 */ /* 0x000fe2000f8e0010 */
[----:B------:R-:W-:-:S02]  /*b1d0*/  IMAD R14, R0, 0x20, R3 ;  /* 0x00000020000e7824 */ /* 0x000fc400078e0203 */
[----:B------:R-:W-:Y:S01]  /*b1e0*/  IMAD R5, R5, c[0x0][0x48c], R4 ;  /* 0x0001230005057a24 */ /* 0x000fe200078e0204 */
[----:B------:R-:W-:Y:S01]  /*b1f0*/  LOP3.LUT R12, R12, 0x1c0, RZ, 0xc0, !PT ;  /* 0x000001c00c0c7812 */ /* 0x000fe200078ec0ff */
[----:B------:R-:W-:Y:S01]  /*b200*/  IMAD.SHL.U32 R0, R0, 0x8, RZ ;  /* 0x0000000800007824 */ /* 0x000fe200078e00ff */
[----:B------:R-:W-:Y:S01]  /*b210*/  LEA R4, P0, R16, c[0x0][0x450], 0x2 ;  /* 0x0001140010047a11 */ /* 0x000fe200078010ff */
[----:B------:R-:W-:Y:S01]  /*b220*/  IMAD R14, R36, 0x80, R14 ;  /* 0x00000080240e7824 */ /* 0x000fe200078e020e */
[----:B------:R-:W-:Y:S01]  /*b230*/  IADD3 R5, R17, R5, RZ ;  /* 0x0000000511057210 */ /* 0x000fe20007ffe0ff */
[----:B------:R-:W-:Y:S01]  /*b240*/  ULDC.64 UR4, c[0x0][0x3f0] ;  /* 0x0000fc0000047ab9 */ /* 0x000fe20000000a00 */
[----:B------:R-:W-:Y:S01]  /*b250*/  LOP3.LUT R10, R12, 0x38, R0, 0xf8, !PT ;  /* 0x000000380c0a7812 */ /* 0x000fe200078ef800 */
[----:B------:R-:W-:Y:S01]  /*b260*/  @P1 IMAD.HI.U32 R11, R14, c[0x0][0x4ec], RZ ;  /* 0x00013b000e0b1a27 */ /* 0x000fe200078e00ff */
[----:B------:R-:W-:Y:S01]  /*b270*/  SHF.R.U32.HI R12, RZ, 0x3, R12 ;  /* 0x00000003ff0c7819 */ /* 0x000fe2000001160c */
[----:B------:R-:W-:Y:S01]  /*b280*/  UIADD3 UR9, UR17, UR8, URZ ;  /* 0x0000000811097290 */ /* 0x000fe2000fffe03f */
[----:B------:R-:W-:Y:S01]  /*b290*/  LEA.HI.X R5, R16, c[0x0][0x454], R5, 0x2, P0 ;  /* 0x0001150010057a11 */ /* 0x000fe200000f1405 */
[--C-:B------:R-:W-:Y:S01]  /*b2a0*/  IMAD.MOV.U32 R13, RZ, RZ, R14.reuse ;  /* 0x000000ffff0d7224 */ /* 0x100fe200078e000e */
[----:B------:R-:W-:Y:S01]  /*b2b0*/  UIMAD UR10, UR10, UR4, URZ ;  /* 0x000000040a0a72a4 */ /* 0x000fe2000f8e023f */
[----:B------:R-:W-:Y:S01]  /*b2c0*/  @P1 SHF.R.U32.HI R13, RZ, c[0x0][0x4f0], R11 ;  /* 0x00013c00ff0d1a19 */ /* 0x000fe2000001160b */
[----:B------:R-:W-:Y:S01]  /*b2d0*/  UMOV UR8, UR16 ;  /* 0x0000001000087c82 */ /* 0x000fe20008000000 */
[----:B------:R-:W-:Y:S01]  /*b2e0*/  LOP3.LUT R12, R10, R12, RZ, 0x3c, !PT ;  /* 0x0000000c0a0c7212 */ /* 0x000fe200078e3cff */
[----:B------:R-:W-:Y:S01]  /*b2f0*/  SHFL.IDX PT, R11, R5, RZ, 0x1c1f ;  /* 0x001c1fff050b7589 */ /* 0x000fe200000e0000 */
[----:B------:R-:W-:Y:S01]  /*b300*/  UIMAD UR5, UR11, UR5, UR10 ;  /* 0x000000050b0572a4 */ /* 0x000fe2000f8e020a */
[--C-:B------:R-:W-:Y:S01]  /*b310*/  IMAD.MOV R15, RZ, RZ, -R13.reuse ;  /* 0x000000ffff0f7224 */ /* 0x100fe200078e0a0d */
[----:B------:R-:W-:Y:S01]  /*b320*/  UIMAD.WIDE.U32 UR8, UR11, UR4, UR8 ;  /* 0x000000040b0872a5 */ /* 0x000fe2000f8e0008 */
[----:B------:R-:W1:Y:S01]  /*b330*/  SHFL.IDX PT, R10, R4, RZ, 0x1c1f ;  /* 0x001c1fff040a7589 */ /* 0x000e6200000e0000 */
[----:B------:R-:W-:Y:S01]  /*b340*/  SHF.R.S32.HI R16, RZ, 0x1f, R13 ;  /* 0x0000001fff107819 */ /* 0x000fe2000001140d */
[----:B------:R-:W-:Y:S01]  /*b350*/  IMAD R15, R15, c[0x0][0x4e8], R14 ;  /* 0x00013a000f0f7a24 */ /* 0x000fe200078e020e */
[----:B------:R-:W-:Y:S01]  /*b360*/  UIADD3 UR5, UR9, UR5, URZ ;  /* 0x0000000509057290 */ /* 0x000fe2000fffe03f */
[----:B------:R-:W-:Y:S01]  /*b370*/  SHFL.IDX PT, R4, R4, 0x1, 0x1c1f ;  /* 0x003c1f0004047f89 */ /* 0x000fe200000e0000 */
[C---:B------:R-:W-:Y:S01]  /*b380*/  IADD3 R14, R9.reuse, 0x8, RZ ;  /* 0x00000008090e7810 */ /* 0x040fe20007ffe0ff */
[----:B------:R-:W-:Y:S01]  /*b390*/  IMAD.U32 R19, RZ, RZ, UR9 ;  /* 0x00000009ff137e24 */ /* 0x000fe2000f8e00ff */
[-C--:B------:R-:W-:Y:S01]  /*b3a0*/  ISETP.GE.OR P0, PT, R9, R2.reuse, P2 ;  /* 0x000000020900720c */ /* 0x080fe20001706670 */
[----:B------:R-:W2:Y:S01]  /*b3b0*/  SHFL.IDX PT, R5, R5, 0x1, 0x1c1f ;  /* 0x003c1f0005057f89 */ /* 0x000ea200000e0000 */
[----:B------:R-:W-:Y:S01]  /*b3c0*/  IMAD.U32 R18, RZ, RZ, UR8 ;  /* 0x00000008ff127e24 */ /* 0x000fe2000f8e00ff */
[----:B------:R-:W-:Y:S01]  /*b3d0*/  ISETP.GE.OR P2, PT, R14, R2, P2 ;  /* 0x000000020e00720c */ /* 0x000fe20001746670 */
[----:B------:R-:W-:Y:S01]  /*b3e0*/  IMAD.U32 R19, RZ, RZ, UR5 ;  /* 0x00000005ff137e24 */ /* 0x000fe2000f8e00ff */
[----:B------:R-:W-:Y:S01]  /*b3f0*/  SHF.R.S32.HI R9, RZ, 0x1f, R15 ;  /* 0x0000001fff097819 */ /* 0x000fe2000001140f */
[----:B------:R-:W-:Y:S01]  /*b400*/  IMAD R16, R16, c[0x0][0x3e0], RZ ;  /* 0x0000f80010107a24 */ /* 0x000fe200078e02ff */
[----:B------:R-:W-:Y:S01]  /*b410*/  LOP3.LUT R8, R12, 0x7ffffe00, R8, 0xf8, !PT ;  /* 0x7ffffe000c087812 */ /* 0x000fe200078ef808 */
[----:B------:R-:W-:Y:S01]  /*b420*/  IMAD.WIDE.U32 R18, R13, c[0x0][0x3e0], R18 ;  /* 0x0000f8000d127a25 */ /* 0x000fe200078e0012 */
[----:B------:R-:W-:-:S03]  /*b430*/  IADD3 R37, R0, 0x40, RZ ;  /* 0x0000004000257810 */ /* 0x000fc60007ffe0ff */
[----:B------:R-:W-:Y:S02]  /*b440*/  IMAD R16, R13, c[0x0][0x3e4], R16 ;  /* 0x0000f9000d107a24 */ /* 0x000fe400078e0210 */
[----:B------:R-:W-:Y:S02]  /*b450*/  IMAD R9, R9, c[0x0][0x3d8], RZ ;  /* 0x0000f60009097a24 */ /* 0x000fe400078e02ff */
[----:B------:R-:W-:Y:S01]  /*b460*/  IMAD.IADD R19, R19, 0x1, R16 ;  /* 0x0000000113137824 */ /* 0x000fe200078e0210 */
[----:B-1----:R1:W-:Y:S01]  /*b470*/  @!P0 ST.E [R10.64], R6 ;  /* 0x000000060a008985 */ /* 0x0023e2000c10190c */
[----:B------:R-:W-:Y:S02]  /*b480*/  IMAD.SHL.U32 R16, R8, 0x2, RZ ;  /* 0x0000000208107824 */ /* 0x000fe400078e00ff */
[C---:B------:R-:W-:Y:S02]  /*b490*/  IMAD R17, R15.reuse, c[0x0][0x3dc], R9 ;  /* 0x0000f7000f117a24 */ /* 0x040fe400078e0209 */
[----:B------:R-:W-:Y:S01]  /*b4a0*/  IMAD.WIDE.U32 R38, R15, c[0x0][0x3d8], R18 ;  /* 0x0000f6000f267a25 */ /* 0x000fe200078e0012 */
[----:B--2---:R1:W-:Y:S03]  /*b4b0*/  @!P2 ST.E [R4.64], R7 ;  /* 0x000000070400a985 */ /* 0x0043e6000c10190c */
[----:B------:R-:W-:Y:S01]  /*b4c0*/  IMAD.IADD R17, R39, 0x1, R17 ;  /* 0x0000000127117824 */ /* 0x000fe200078e0211 */
[----:B------:R-:W-:Y:S01]  /*b4d0*/  LEA R39, P0, R38, c[0x0][0x380], 0x1 ;  /* 0x0000e00026277a11 */ /* 0x000fe200078008ff */
[----:B------:R-:W-:Y:S01]  /*b4e0*/  IMAD R36, R36, 0x80, R3 ;  /* 0x0000008024247824 */ /* 0x000fe200078e0203 */
[----:B------:R1:W2:Y:S02]  /*b4f0*/  LDS.128 R28, [R16+0x1080] ;  /* 0x00108000101c7984 */ /* 0x0002a40000000c00 */
[----:B------:R-:W-:-:S02]  /*b500*/  LEA.HI.X R38, R38, c[0x0][0x384], R17, 0x1, P0 ;  /* 0x0000e10026267a11 */ /* 0x000fc400000f0c11 */
[----:B------:R1:W3:Y:S01]  /*b510*/  LDS.128 R24, [R16+0x2080] ;  /* 0x0020800010187984 */ /* 0x0002e20000000c00 */
[----:B------:R-:W-:-:S03]  /*b520*/  ISETP.GE.AND P0, PT, R36, R2, PT ;  /* 0x000000022400720c */ /* 0x000fc60003f06270 */
[----:B------:R1:W4:Y:S04]  /*b530*/  LDS.128 R20, [R16+0x3080] ;  /* 0x0030800010147984 */ /* 0x0003280000000c00 */
[----:B------:R1:W1:Y:S04]  /*b540*/  LDS.128 R12, [R16+0x5080] ;  /* 0x00508000100c7984 */ /* 0x0002680000000c00 */
[----:B------:R1:W1:Y:S04]  /*b550*/  LDS.128 R8, [R16+0x6080] ;  /* 0x0060800010087984 */ /* 0x0002680000000c00 */
[----:B------:R1:W1:Y:S04]  /*b560*/  LDS.128 R4, [R16+0x7080] ;  /* 0x0070800010047984 */ /* 0x0002680000000c00 */
[----:B------:R1:W1:Y:S04]  /*b570*/  SHFL.IDX PT, R40, R39, RZ, 0x181f ;  /* 0x00181fff27287589 */ /* 0x00026800000e0000 */
[----:B------:R1:W1:Y:S01]  /*b580*/  SHFL.IDX PT, R41, R38, RZ, 0x181f ;  /* 0x00181fff26297589 */ /* 0x00026200000e0000 */
[----:B------:R-:W-:Y:S05]  /*b590*/  @P0 BRA `(.L_x_33) ;  /* 0x000000b000000947 */ /* 0x000fea0003800000 */
[----:B------:R-:W5:Y:S01]  /*b5a0*/  LDS.128 R32, [R16+0x80] ;  /* 0x0000800010207984 */ /* 0x000f620000000c00 */
[----:B------:R-:W-:-:S02]  /*b5b0*/  ISETP.GE.AND P0, PT, R37, c[0x0][0x3c8], PT ;  /* 0x0000f20025007a0c */ /* 0x000fc40003f06270 */
[----:B------:R-:W-:Y:S01]  /*b5c0*/  ISETP.GE.AND P1, PT, R0, c[0x0][0x3c8], PT ;  /* 0x0000f20000007a0c */ /* 0x000fe20003f26270 */
[----:B-1----:R-:W1:Y:S10]  /*b5d0*/  LDS.128 R16, [R16+0x4080] ;  /* 0x0040800010107984 */ /* 0x002e740000000c00 */
[----:B------:R-:W-:-:S02]  /*b5e0*/  @!P0 SHF.R.S32.HI R3, RZ, 0x1f, R37 ;  /* 0x0000001fff038819 */ /* 0x000fc40000011425 */
[----:B------:R-:W-:Y:S02]  /*b5f0*/  @!P1 IMAD.WIDE R42, R0, 0x2, R40 ;  /* 0x00000002002a9825 */ /* 0x000fe400078e0228 */
[----:B------:R-:W-:-:S04]  /*b600*/  @!P0 LEA.HI R3, R3, R37, RZ, 0x3 ;  /* 0x0000002503038211 */ /* 0x000fc800078f18ff */
[----:B------:R-:W-:-:S05]  /*b610*/  @!P0 LOP3.LUT R3, R3, 0xfffffff8, RZ, 0xc0, !PT ;  /* 0xfffffff803038812 */ /* 0x000fca00078ec0ff */
[----:B------:R-:W-:Y:S01]  /*b620*/  @!P0 IMAD.WIDE R40, R3, 0x2, R40 ;  /* 0x0000000203288825 */ /* 0x000fe200078e0228 */
[----:B-----5:R4:W-:Y:S04]  /*b630*/  @!P1 ST.E.128 [R42.64], R32 ;  /* 0x000000202a009985 */ /* 0x0209e8000c101d0c */
[----:B-1----:R4:W-:Y:S02]  /*b640*/  @!P0 ST.E.128 [R40.64], R16 ;  /* 0x0000001028008985 */ /* 0x0029e4000c101d0c */
.L_x_33:
[----:B------:R-:W-:Y:S05]  /*b650*/  BSYNC B0 ;  /* 0x0000000000007941 */ /* 0x000fea0003800000 */
.L_x_32:
[----:B------:R-:W-:Y:S01]  /*b660*/  IADD3 R3, R36, 0x20, RZ ;  /* 0x0000002024037810 */ /* 0x000fe20007ffe0ff */
[----:B----4-:R4:W3:Y:S01]  /*b670*/  SHFL.IDX PT, R17, R38, 0x1, 0x181f ;  /* 0x00381f0026117f89 */ /* 0x0108e200000e0000 */
[----:B------:R-:W-:Y:S02]  /*b680*/  BSSY B0, `(.L_x_34) ;  /* 0x000000d000007945 */ /* 0x000fe40003800000 */
[----:B------:R-:W-:Y:S01]  /*b690*/  ISETP.GE.AND P0, PT, R3, R2, PT ;  /* 0x000000020300720c */ /* 0x000fe20003f06270 */
[----:B-1----:R4:W1:-:S12]  /*b6a0*/  SHFL.IDX PT, R16, R39, 0x1, 0x181f ;  /* 0x00381f0027107f89 */ /* 0x00285800000e0000 */
[----:B------:R-:W-:Y:S05]  /*b6b0*/  @P0 BRA `(.L_x_35) ;  /* 0x0000009000000947 */ /* 0x000fea0003800000 */
[----:B------:R-:W-:Y:S02]  /*b6c0*/  ISETP.GE.AND P0, PT, R37, c[0x0][0x3c8], PT ;  /* 0x0000f20025007a0c */ /* 0x000fe40003f06270 */
[----:B------:R-:W-:-:S11]  /*b6d0*/  ISETP.GE.AND P1, PT, R0, c[0x0][0x3c8], PT ;  /* 0x0000f20000007a0c */ /* 0x000fd60003f26270 */
[----:B------:R-:W-:Y:S02]  /*b6e0*/  @!P0 SHF.R.S32.HI R3, RZ, 0x1f, R37 ;  /* 0x0000001fff038819 */ /* 0x000fe40000011425 */
[----:B-1-3--:R-:W-:Y:S02]  /*b6f0*/  @!P1 IMAD.WIDE R18, R0, 0x2, R16 ;  /* 0x0000000200129825 */ /* 0x00afe400078e0210 */
[----:B------:R-:W-:-:S03]  /*b700*/  @!P0 LEA.HI R3, R3, R37, RZ, 0x3 ;  /* 0x0000002503038211 */ /* 0x000fc600078f18ff */
[----:B--2---:R1:W-:Y:S01]  /*b710*/  @!P1 ST.E.128 [R18.64], R28 ;  /* 0x0000001c12009985 */ /* 0x0043e2000c101d0c */
[----:B------:R-:W-:-:S05]  /*b720*/  @!P0 LOP3.LUT R3, R3, 0xfffffff8, RZ, 0xc0, !PT ;  /* 0xfffffff803038812 */ /* 0x000fca00078ec0ff */
[----:B------:R-:W-:-:S05]  /*b730*/  @!P0 IMAD.WIDE R16, R3, 0x2, R16 ;  /* 0x0000000203108825 */ /* 0x000fca00078e0210 */
[----:B------:R1:W-:Y:S02]  /*b740*/  @!P0 ST.E.128 [R16.64], R12 ;  /* 0x0000000c10008985 */ /* 0x0003e4000c101d0c */
.L_x_35:
[----:B------:R-:W-:Y:S05]  /*b750*/  BSYNC B0 ;  /* 0x0000000000007941 */ /* 0x000fea0003800000 */
.L_x_34:
[----:B------:R-:W-:Y:S01]  /*b760*/  IADD3 R3, R36, 0x40, RZ ;  /* 0x0000004024037810 */ /* 0x000fe20007ffe0ff */
[----:B-1----:R1:W4:Y:S01]  /*b770*/  SHFL.IDX PT, R13, R38, 0x2, 0x181f ;  /* 0x00581f00260d7f89 */ /* 0x00232200000e0000 */
[----:B------:R-:W-:Y:S02]  /*b780*/  BSSY B0, `(.L_x_36) ;  /* 0x000000d000007945 */ /* 0x000fe40003800000 */
[----:B------:R-:W-:Y:S01]  /*b790*/  ISETP.GE.AND P0, PT, R3, R2, PT ;  /* 0x000000020300720c */ /* 0x000fe20003f06270 */
[----:B------:R1:W3:-:S12]  /*b7a0*/  SHFL.IDX PT, R12, R39, 0x2, 0x181f ;  /* 0x00581f00270c7f89 */ /* 0x0002d800000e0000 */
[----:B------:R-:W-:Y:S05]  /*b7b0*/  @P0 BRA `(.L_x_37) ;  /* 0x0000009000000947 */ /* 0x000fea0003800000 */
[----:B------:R-:W-:Y:S02]  /*b7c0*/  ISETP.GE.AND P0, PT, R37, c[0x0][0x3c8], PT ;  /* 0x0000f20025007a0c */ /* 0x000fe40003f06270 */
[----:B------:R-:W-:-:S11]  /*b7d0*/  ISETP.GE.AND P1, PT, R0, c[0x0][0x3c8], PT ;  /* 0x0000f20000007a0c */ /* 0x000fd60003f26270 */
[----:B------:R-:W-:Y:S02]  /*b7e0*/  @!P0 SHF.R.S32.HI R3, RZ, 0x1f, R37 ;  /* 0x0000001fff038819 */ /* 0x000fe40000011425 */
[----:B---34-:R-:W-:Y:S02]  /*b7f0*/  @!P1 IMAD.WIDE R14, R0, 0x2, R12 ;  /* 0x00000002000e9825 */ /* 0x018fe400078e020c */
[----:B------:R-:W-:-:S03]  /*b800*/  @!P0 LEA.HI R3, R3, R37, RZ, 0x3 ;  /* 0x0000002503038211 */ /* 0x000fc600078f18ff */
[----:B------:R3:W-:Y:S01]  /*b810*/  @!P1 ST.E.128 [R14.64], R24 ;  /* 0x000000180e009985 */ /* 0x0007e2000c101d0c */
[----:B------:R-:W-:-:S05]  /*b820*/  @!P0 LOP3.LUT R3, R3, 0xfffffff8, RZ, 0xc0, !PT ;  /* 0xfffffff803038812 */ /* 0x000fca00078ec0ff */
[----:B------:R-:W-:-:S05]  /*b830*/  @!P0 IMAD.WIDE R12, R3, 0x2, R12 ;  /* 0x00000002030c8825 */ /* 0x000fca00078e020c */
[----:B------:R3:W-:Y:S02]  /*b840*/  @!P0 ST.E.128 [R12.64], R8 ;  /* 0x000000080c008985 */ /* 0x0007e4000c101d0c */
.L_x_37:
[----:B------:R-:W-:Y:S05]  /*b850*/  BSYNC B0 ;  /* 0x0000000000007941 */ /* 0x000fea0003800000 */
.L_x_36:
[----:B------:R-:W-:Y:S01]  /*b860*/  IADD3 R36, R36, 0x60, RZ ;  /* 0x0000006024247810 */ /* 0x000fe20007ffe0ff */
[----:B---3--:R3:W1:Y:S03]  /*b870*/  SHFL.IDX PT, R9, R38, 0x3, 0x181f ;  /* 0x00781f0026097f89 */ /* 0x00866600000e0000 */
[----:B------:R-:W-:Y:S01]  /*b880*/  ISETP.GE.AND P0, PT, R36, R2, PT ;  /* 0x000000022400720c */ /* 0x000fe20003f06270 */
[----:B------:R3:W4:-:S12]  /*b890*/  SHFL.IDX PT, R8, R39, 0x3, 0x181f ;  /* 0x00781f0027087f89 */ /* 0x00071800000e0000 */
[----:B------:R-:W-:Y:S05]  /*b8a0*/  @P0 EXIT ;  /* 0x000000000000094d */ /* 0x000fea0003800000 */
[----:B------:R-:W-:-:S13]  /*b8b0*/  ISETP.GE.AND P0, PT, R0, c[0x0][0x3c8], PT ;  /* 0x0000f20000007a0c */ /* 0x000fda0003f06270 */
[----:B-1--4-:R-:W-:-:S05]  /*b8c0*/  @!P0 IMAD.WIDE R2, R0, 0x2, R8 ;  /* 0x0000000200028825 */ /* 0x012fca00078e0208 */
[----:B------:R1:W-:Y:S01]  /*b8d0*/  @!P0 ST.E.128 [R2.64], R20 ;  /* 0x0000001402008985 */ /* 0x0003e2000c101d0c */
[----:B------:R-:W-:-:S13]  /*b8e0*/  ISETP.GE.AND P0, PT, R37, c[0x0][0x3c8], PT ;  /* 0x0000f20025007a0c */ /* 0x000fda0003f06270 */
[----:B------:R-:W-:Y:S05]  /*b8f0*/  @P0 EXIT ;  /* 0x000000000000094d */ /* 0x000fea0003800000 */
[----:B------:R-:W-:-:S04]  /*b900*/  SHF.R.S32.HI R0, RZ, 0x1f, R37 ;  /* 0x0000001fff007819 */ /* 0x000fc80000011425 */
[----:B------:R-:W-:-:S04]  /*b910*/  LEA.HI R0, R0, R37, RZ, 0x3 ;  /* 0x0000002500007211 */ /* 0x000fc800078f18ff */
[----:B------:R-:W-:-:S05]  /*b920*/  LOP3.LUT R0, R0, 0xfffffff8, RZ, 0xc0, !PT ;  /* 0xfffffff800007812 */ /* 0x000fca00078ec0ff */
[----:B------:R-:W-:-:S05]  /*b930*/  IMAD.WIDE R8, R0, 0x2, R8 ;  /* 0x0000000200087825 */ /* 0x000fca00078e0208 */
[----:B------:R-:W-:Y:S01]  /*b940*/  ST.E.128 [R8.64], R4 ;  /* 0x0000000408007985 */ /* 0x000fe2000c101d0c */
[----:B------:R-:W-:Y:S05]  /*b950*/  EXIT ;  /* 0x000000000000794d */ /* 0x000fea0003800000 */
.L_x_30:
[----:B------:R-:W-:Y:S02]  /*b960*/  ULDC.64 UR4, c[0x0][0x500] ;  /* 0x0001400000047ab9 */ /* 0x000fe40000000a00 */
[----:B------:R-:W-:Y:S02]  /*b970*/  UISETP.NE.U32.AND UP1, UPT, URZ, UR4, UPT ;  /* 0x000000043f00728c */ /* 0x000fe4000bf25070 */
[----:B------:R-:W-:Y:S02]  /*b980*/  UMOV UR6, 0x4 ;  /* 0x0000000400067882 */ /* 0x000fe40000000000 */
[----:B------:R-:W-:-:S03]  /*b990*/  UISETP.NE.AND.EX UP1, UPT, URZ, UR5, UPT, UP1 ;  /* 0x000000053f00728c */ /* 0x000fc6000bf25310 */
[----:B------:R-:W-:Y:S02]  /*b9a0*/  ULDC.64 UR4, c[0x0][0x500] ;  /* 0x0001400000047ab9 */ /* 0x000fe40000000a00 */
[----:B------:R-:W-:Y:S01]  /*b9b0*/  UIMAD.WIDE UR4, UR11, UR6, UR4 ;  /* 0x000000060b0472a5 */ /* 0x000fe2000f8e0204 */
[----:B------:R-:W-:-:S05]  /*b9c0*/  PLOP3.LUT P1, PT, PT, PT, UP1, 0x80, 0x0 ;  /* 0x000000000000781c */ /* 0x000fca0003f2f018 */
[----:B------:R-:W-:Y:S01]  /*b9d0*/  IMAD.U32 R4, RZ, RZ, UR4 ;  /* 0x00000004ff047e24 */ /* 0x000fe2000f8e00ff */
[----:B------:R-:W-:Y:S01]  /*b9e0*/  MOV R5, UR5 ;  /* 0x0000000500057c02 */ /* 0x000fe20008000f00 */
[----:B------:R-:W-:-:S06]  /*b9f0*/  ULDC.64 UR4, c[0x0][0x508] ;  /* 0x0001420000047ab9 */ /* 0x000fcc0000000a00 */
[----:B-----5:R-:W2:Y:S01]  /*ba00*/  @P1 LDG.E R0, [R4.64] ;  /* 0x0000000c04001981 */ /* 0x020ea2000c1e1900 */
[----:B------:R-:W-:Y:S01]  /*ba10*/  UISETP.NE.U32.AND UP0, UPT, URZ, UR4, UPT ;  /* 0x000000043f00728c */ /* 0x000fe2000bf05070 */
[----:B------:R-:W-:-:S03]  /*ba20*/  IMAD.MOV.U32 R8, RZ, RZ, c[0x0][0x388] ;  /* 0x0000e200ff087624 */ /* 0x000fc600078e00ff */
[----:B------:R-:W-:-:S03]  /*ba30*/  UISETP.NE.AND.EX UP0, UPT, URZ, UR5, UPT, UP0 ;  /* 0x000000053f00728c */ /* 0x000fc6000bf05300 */
[----:B------:R-:W-:-:S03]  /*ba40*/  ULDC.64 UR4, c[0x0][0x508] ;  /* 0x0001420000047ab9 */ /* 0x000fc60000000a00 */
[----:B------:R-:W-:-:S05]  /*ba50*/  PLOP3.LUT P0, PT, PT, PT, UP0, 0x80, 0x0 ;  /* 0x000000000000781c */ /* 0x000fca0003f0f008 */
[----:B------:R-:W-:-:S06]  /*ba60*/  @UP0 UIMAD.WIDE UR4, UR11, UR6, UR4 ;  /* 0x000000060b0402a5 */ /* 0x000fcc000f8e0204 */
[----:B------:R-:W-:Y:S01]  /*ba70*/  MOV R2, UR4 ;  /* 0x0000000400027c02 */ /* 0x000fe20008000f00 */
        /* <DEDUP_REMOVED lines=13> */
.L_x_38:
[----:B-1----:R-:W1:Y:S01]  /*bb50*/  S2R R0, SR_TID.X ;  /* 0x0000000000007919 */ /* 0x002e620000002100 */
[----:B------:R-:W-:Y:S01]  /*bb60*/  USHF.R.S32.HI UR6, URZ, 0x1f, UR11 ;  /* 0x0000001f3f067899 */ /* 0x000fe2000801140b */
[----:B------:R-:W-:Y:S01]  /*bb70*/  BSSY B0, `(.L_x_39) ;  /* 0x0000029000007945 */ /* 0x000fe20003800000 */
[----:B------:R-:W-:-:S02]  /*bb80*/  USEL UR11, UR11, URZ, !UP1 ;  /* 0x0000003f0b0b7287 */ /* 0x000fc4000c800000 */
[----:B------:R-:W-:Y:S01]  /*bb90*/  USEL UR6, UR6, URZ, !UP1 ;  /* 0x0000003f06067287 */ /* 0x000fe2000c800000 */
[----:B-1----:R-:W-:-:S13]  /*bba0*/  ISETP.GE.AND P0, PT, R0, 0x80, PT ;  /* 0x000000800000780c */ /* 0x002fda0003f06270 */
[----:B------:R-:W-:Y:S05]  /*bbb0*/  @P0 BRA `(.L_x_40) ;  /* 0x0000024000000947 */ /* 0x000fea0003800000 */
[----:B------:R-:W1:Y:S01]  /*bbc0*/  S2R R2, SR_CTAID.X ;  /* 0x0000000000027919 */ /* 0x000e620000002500 */
[----:B-----5:R-:W-:Y:S01]  /*bbd0*/  IMAD R3, R8, c[0x0][0x4e8], RZ ;  /* 0x00013a0008037a24 */ /* 0x020fe200078e02ff */
[----:B-1----:R-:W-:-:S04]  /*bbe0*/  LEA R2, R2, R0, 0x7 ;  /* 0x0000000002027211 */ /* 0x002fc800078e38ff */
[----:B------:R-:W-:-:S13]  /*bbf0*/  ISETP.GE.AND P0, PT, R2, R3, PT ;  /* 0x000000030200720c */ /* 0x000fda0003f06270 */
[----:B------:R-:W-:Y:S05]  /*bc00*/  @P0 BRA `(.L_x_40) ;  /* 0x000001f000000947 */ /* 0x000fea0003800000 */
[----:B------:R-:W-:Y:S01]  /*bc10*/  IMAD.MOV.U32 R3, RZ, RZ, c[0x0][0x4e8] ;  /* 0x00013a00ff037624 */ /* 0x000fe200078e00ff */
[----:B------:R-:W-:Y:S01]  /*bc20*/  ULDC.64 UR4, c[0x0][0x490] ;  /* 0x0001240000047ab9 */ /* 0x000fe20000000a00 */
[----:B------:R-:W-:Y:S01]  /*bc30*/  IMAD.MOV.U32 R6, RZ, RZ, R2 ;  /* 0x000000ffff067224 */ /* 0x000fe200078e0002 */
[----:B------:R-:W-:Y:S02]  /*bc40*/  UIMAD UR7, UR8, UR4, URZ ;  /* 0x00000004080772a4 */ /* 0x000fe4000f8e023f */
[----:B------:R-:W-:Y:S01]  /*bc50*/  ISETP.NE.AND P0, PT, R3, 0x1, PT ;  /* 0x000000010300780c */ /* 0x000fe20003f05270 */
[----:B------:R-:W-:Y:S02]  /*bc60*/  UMOV UR16, UR14 ;  /* 0x0000000e00107c82 */ /* 0x000fe40008000000 */
[----:B------:R-:W-:Y:S02]  /*bc70*/  UMOV UR17, UR15 ;  /* 0x0000000f00117c82 */ /* 0x000fe40008000000 */
[----:B------:R-:W-:-:S02]  /*bc80*/  UIMAD.WIDE.U32 UR16, UR9, UR4, UR16 ;  /* 0x00000004091072a5 */ /* 0x000fc4000f8e0010 */
[----:B------:R-:W-:-:S03]  /*bc90*/  UIMAD UR7, UR9, UR5, UR7 ;  /* 0x00000005090772a4 */ /* 0x000fc6000f8e0207 */
[----:B------:R-:W-:Y:S02]  /*bca0*/  ULDC.64 UR4, c[0x0][0x498] ;  /* 0x0001260000047ab9 */ /* 0x000fe40000000a00 */
[----:B------:R-:W-:Y:S01]  /*bcb0*/  UIADD3 UR17, UR7, UR17, URZ ;  /* 0x0000001107117290 */ /* 0x000fe2000fffe03f */
[----:B------:R-:W-:Y:S01]  /*bcc0*/  @P0 IMAD.HI.U32 R3, R2, c[0x0][0x4ec], RZ ;  /* 0x00013b0002030a27 */ /* 0x000fe200078e00ff */
[----:B------:R-:W-:Y:S02]  /*bcd0*/  UIMAD UR7, UR6, UR4, URZ ;  /* 0x00000004060772a4 */ /* 0x000fe4000f8e023f */
[----:B------:R-:W-:Y:S02]  /*bce0*/  UIMAD.WIDE.U32 UR16, UR11, UR4, UR16 ;  /* 0x000000040b1072a5 */ /* 0x000fe4000f8e0010 */
[----:B------:R-:W-:Y:S01]  /*bcf0*/  @P0 SHF.R.U32.HI R6, RZ, c[0x0][0x4f0], R3 ;  /* 0x00013c00ff060a19 */ /* 0x000fe20000011603 */
[----:B------:R-:W-:-:S03]  /*bd00*/  UIMAD UR5, UR11, UR5, UR7 ;  /* 0x000000050b0572a4 */ /* 0x000fc6000f8e0207 */
[C---:B------:R-:W-:Y:S02]  /*bd10*/  IADD3 R5, -R6.reuse, RZ, RZ ;  /* 0x000000ff06057210 */ /* 0x040fe40007ffe1ff */
[----:B------:R-:W-:Y:S02]  /*bd20*/  SHF.R.S32.HI R3, RZ, 0x1f, R6 ;  /* 0x0000001fff037819 */ /* 0x000fe40000011406 */
[----:B------:R-:W-:Y:S01]  /*bd30*/  IADD3 R6, P0, R6, UR16, RZ ;  /* 0x0000001006067c10 */ /* 0x000fe2000ff1e0ff */
[----:B------:R-:W-:Y:S02]  /*bd40*/  IMAD R5, R5, c[0x0][0x4e8], R2 ;  /* 0x00013a0005057a24 */ /* 0x000fe400078e0202 */
[----:B------:R-:W-:-:S03]  /*bd50*/  IMAD.U32 R2, RZ, RZ, UR5 ;  /* 0x00000005ff027e24 */ /* 0x000fc6000f8e00ff */
[----:B------:R-:W-:Y:S02]  /*bd60*/  SHF.R.S32.HI R4, RZ, 0x1f, R5 ;  /* 0x0000001fff047819 */ /* 0x000fe40000011405 */
[----:B------:R-:W-:-:S03]  /*bd70*/  IADD3.X R7, R3, UR17, R2, P0, !PT ;  /* 0x0000001103077c10 */ /* 0x000fc600087fe402 */
[----:B------:R-:W-:Y:S02]  /*bd80*/  IMAD R2, R4, c[0x0][0x488], RZ ;  /* 0x0001220004027a24 */ /* 0x000fe400078e02ff */
[----:B------:R-:W-:-:S04]  /*bd90*/  IMAD.WIDE.U32 R6, R5, c[0x0][0x488], R6 ;  /* 0x0001220005067a25 */ /* 0x000fc800078e0006 */
[----:B------:R-:W-:Y:S01]  /*bda0*/  IMAD R2, R5, c[0x0][0x48c], R2 ;  /* 0x0001230005027a24 */ /* 0x000fe200078e0202 */
[----:B------:R-:W-:-:S04]  /*bdb0*/  LEA R4, P0, R6, c[0x0][0x450], 0x2 ;  /* 0x0001140006047a11 */ /* 0x000fc800078010ff */
[----:B------:R-:W-:-:S04]  /*bdc0*/  IADD3 R2, R7, R2, RZ ;  /* 0x0000000207027210 */ /* 0x000fc80007ffe0ff */
[----:B------:R-:W-:Y:S01]  /*bdd0*/  LEA.HI.X R5, R6, c[0x0][0x454], R2, 0x2, P0 ;  /* 0x0001150006057a11 */ /* 0x000fe200000f1402 */
[----:B------:R-:W-:-:S05]  /*bde0*/  IMAD.MOV.U32 R2, RZ, RZ, -0x800000 ;  /* 0xff800000ff027424 */ /* 0x000fca00078e00ff */
[----:B------:R1:W-:Y:S02]  /*bdf0*/  STG.E [R4.64], R2 ;  /* 0x0000000204007986 */ /* 0x0003e4000c10190c */
.L_x_40:
[----:B------:R-:W-:Y:S05]  /*be00*/  BSYNC B0 ;  /* 0x0000000000007941 */ /* 0x000fea0003800000 */
.L_x_39:
[----:B------:R-:W2:Y:S01]  /*be10*/  S2R R3, SR_CTAID.X ;  /* 0x0000000000037919 */ /* 0x000ea20000002500 */
[----:B-1----:R-:W-:Y:S01]  /*be20*/  SHF.R.S32.HI R2, RZ, 0x1f, R0 ;  /* 0x0000001fff027819 */ /* 0x002fe20000011400 */
[----:B------:R-:W-:Y:S01]  /*be30*/  IMAD.MOV.U32 R4, RZ, RZ, c[0x0][0x4e8] ;  /* 0x00013a00ff047624 */ /* 0x000fe200078e00ff */
[----:B------:R-:W-:Y:S01]  /*be40*/  ULDC.64 UR4, c[0x0][0x3a0] ;  /* 0x0000e80000047ab9 */ /* 0x000fe20000000a00 */
[----:B-----5:R-:W-:Y:S01]  /*be50*/  IMAD R8, R8, c[0x0][0x4e8], RZ ;  /* 0x00013a0008087a24 */ /* 0x020fe200078e02ff */
[----:B------:R-:W-:Y:S01]  /*be60*/  LEA.HI R2, R2, R0, RZ, 0x3 ;  /* 0x0000000002027211 */ /* 0x000fe200078f18ff */
[----:B------:R-:W-:Y:S01]  /*be70*/  UIMAD UR7, UR15, UR4, URZ ;  /* 0x000000040f0772a4 */ /* 0x000fe2000f8e023f */
[----:B------:R-:W-:Y:S01]  /*be80*/  ISETP.NE.AND P0, PT, R4, 0x1, PT ;  /* 0x000000010400780c */ /* 0x000fe20003f05270 */
[----:B------:R-:W-:Y:S01]  /*be90*/  UIMAD.WIDE.U32 UR16, UR14, UR4, URZ ;  /* 0x000000040e1072a5 */ /* 0x000fe2000f8e003f */
[----:B------:R-:W-:Y:S01]  /*bea0*/  LOP3.LUT R5, R2, 0xfffffff8, RZ, 0xc0, !PT ;  /* 0xfffffff802057812 */ /* 0x000fe200078ec0ff */
[----:B------:R-:W-:Y:S01]  /*beb0*/  UIMAD UR7, UR14, UR5, UR7 ;  /* 0x000000050e0772a4 */ /* 0x000fe2000f8e0207 */
[----:B------:R-:W-:Y:S01]  /*bec0*/  SHF.R.S32.HI R2, RZ, 0x3, R2 ;  /* 0x00000003ff027819 */ /* 0x000fe20000011402 */
[----:B------:R-:W-:Y:S01]  /*bed0*/  BSSY B0, `(.L_x_41) ;  /* 0x0000033000007945 */ /* 0x000fe20003800000 */
[----:B------:R-:W-:Y:S01]  /*bee0*/  ULDC.64 UR4, c[0x0][0x3e8] ;  /* 0x0000fa0000047ab9 */ /* 0x000fe20000000a00 */
[----:B------:R-:W-:Y:S01]  /*bef0*/  IMAD.IADD R0, R0, 0x1, -R5 ;  /* 0x0000000100007824 */ /* 0x000fe200078e0a05 */
[----:B------:R-:W-:-:S02]  /*bf00*/  UIADD3 UR17, UR17, UR7, URZ ;  /* 0x0000000711117290 */ /* 0x000fc4000fffe03f */
[----:B------:R-:W-:Y:S02]  /*bf10*/  UIMAD UR7, UR8, UR4, URZ ;  /* 0x00000004080772a4 */ /* 0x000fe4000f8e023f */
[C---:B------:R-:W-:Y:S01]  /*bf20*/  LEA R5, R0.reuse, R2, 0x5 ;  /* 0x0000000200057211 */ /* 0x040fe200078e28ff */
[----:B------:R-:W-:Y:S02]  /*bf30*/  UIMAD.WIDE.U32 UR16, UR9, UR4, UR16 ;  /* 0x00000004091072a5 */ /* 0x000fe4000f8e0010 */
[----:B------:R-:W-:Y:S02]  /*bf40*/  UIMAD UR7, UR9, UR5, UR7 ;  /* 0x00000005090772a4 */ /* 0x000fe4000f8e0207 */
[C---:B--2---:R-:W-:Y:S01]  /*bf50*/  IMAD R5, R3.reuse, 0x80, R5 ;  /* 0x0000008003057824 */ /* 0x044fe200078e0205 */
[----:B------:R-:W-:Y:S01]  /*bf60*/  ULDC.64 UR4, c[0x0][0x3f0] ;  /* 0x0000fc0000047ab9 */ /* 0x000fe20000000a00 */
[----:B------:R-:W-:Y:S01]  /*bf70*/  IMAD R2, R3, 0x80, R2 ;  /* 0x0000008003027824 */ /* 0x000fe200078e0202 */
[----:B------:R-:W-:Y:S01]  /*bf80*/  UIMAD UR6, UR6, UR4, URZ ;  /* 0x00000004060672a4 */ /* 0x000fe2000f8e023f */
[----:B------:R-:W-:Y:S01]  /*bf90*/  @P0 IMAD.HI.U32 R4, R5, c[0x0][0x4ec], RZ ;  /* 0x00013b0005040a27 */ /* 0x000fe200078e00ff */
[----:B------:R-:W-:Y:S01]  /*bfa0*/  UIADD3 UR17, UR7, UR17, URZ ;  /* 0x0000001107117290 */ /* 0x000fe2000fffe03f */
[----:B------:R-:W-:Y:S01]  /*bfb0*/  MOV R7, R5 ;  /* 0x0000000500077202 */ /* 0x000fe20000000f00 */
[----:B------:R-:W-:Y:S01]  /*bfc0*/  UIMAD UR5, UR11, UR5, UR6 ;  /* 0x000000050b0572a4 */ /* 0x000fe2000f8e0206 */
[----:B------:R-:W-:Y:S01]  /*bfd0*/  SHF.L.U32 R3, R0, 0x3, RZ ;  /* 0x0000000300037819 */ /* 0x000fe200000006ff */
[----:B------:R-:W-:Y:S01]  /*bfe0*/  UIMAD.WIDE.U32 UR16, UR11, UR4, UR16 ;  /* 0x000000040b1072a5 */ /* 0x000fe2000f8e0010 */
[----:B------:R-:W-:-:S02]  /*bff0*/  @P0 SHF.R.U32.HI R7, RZ, c[0x0][0x4f0], R4 ;  /* 0x00013c00ff070a19 */ /* 0x000fc40000011604 */
[----:B------:R-:W-:Y:S01]  /*c000*/  IADD3 R0, R3, 0x40, RZ ;  /* 0x0000004003007810 */ /* 0x000fe20007ffe0ff */
[----:B------:R-:W-:Y:S01]  /*c010*/  UIADD3 UR5, UR17, UR5, URZ ;  /* 0x0000000511057290 */ /* 0x000fe2000fffe03f */
[--C-:B------:R-:W-:Y:S01]  /*c020*/  SHF.R.S32.HI R4, RZ, 0x1f, R7.reuse ;  /* 0x0000001fff047819 */ /* 0x100fe20000011407 */
[----:B------:R-:W-:Y:S01]  /*c030*/  IMAD.MOV R6, RZ, RZ, -R7 ;  /* 0x000000ffff067224 */ /* 0x000fe200078e0a07 */
[----:B------:R-:W-:Y:S01]  /*c040*/  MOV R10, UR16 ;  /* 0x00000010000a7c02 */ /* 0x000fe20008000f00 */
[----:B------:R-:W-:Y:S02]  /*c050*/  IMAD.U32 R11, RZ, RZ, UR17 ;  /* 0x00000011ff0b7e24 */ /* 0x000fe4000f8e00ff */
[----:B------:R-:W-:Y:S01]  /*c060*/  IMAD R6, R6, c[0x0][0x4e8], R5 ;  /* 0x00013a0006067a24 */ /* 0x000fe200078e0205 */
[----:B------:R-:W-:Y:S01]  /*c070*/  MOV R11, UR5 ;  /* 0x00000005000b7c02 */ /* 0x000fe20008000f00 */
[----:B------:R-:W-:-:S03]  /*c080*/  IMAD R4, R4, c[0x0][0x3e0], RZ ;  /* 0x0000f80004047a24 */ /* 0x000fc600078e02ff */
[----:B------:R-:W-:Y:S01]  /*c090*/  SHF.R.S32.HI R5, RZ, 0x1f, R6 ;  /* 0x0000001fff057819 */ /* 0x000fe20000011406 */
[C---:B------:R-:W-:Y:S02]  /*c0a0*/  IMAD R4, R7.reuse, c[0x0][0x3e4], R4 ;  /* 0x0000f90007047a24 */ /* 0x040fe400078e0204 */
[----:B------:R-:W-:-:S04]  /*c0b0*/  IMAD.WIDE.U32 R10, R7, c[0x0][0x3e0], R10 ;  /* 0x0000f800070a7a25 */ /* 0x000fc800078e000a */
[----:B------:R-:W-:Y:S02]  /*c0c0*/  IMAD R5, R5, c[0x0][0x3d8], RZ ;  /* 0x0000f60005057a24 */ /* 0x000fe400078e02ff */
[----:B------:R-:W-:Y:S02]  /*c0d0*/  IMAD.IADD R11, R11, 0x1, R4 ;  /* 0x000000010b0b7824 */ /* 0x000fe400078e0204 */
[C---:B------:R-:W-:Y:S02]  /*c0e0*/  IMAD R5, R6.reuse, c[0x0][0x3dc], R5 ;  /* 0x0000f70006057a24 */ /* 0x040fe400078e0205 */
[----:B------:R-:W-:-:S05]  /*c0f0*/  IMAD.WIDE.U32 R6, R6, c[0x0][0x3d8], R10 ;  /* 0x0000f60006067a25 */ /* 0x000fca00078e000a */
[----:B------:R-:W-:Y:S02]  /*c100*/  IADD3 R4, R7, R5, RZ ;  /* 0x0000000507047210 */ /* 0x000fe40007ffe0ff */
[----:B------:R-:W-:-:S04]  /*c110*/  LEA R5, P0, R6, c[0x0][0x380], 0x1 ;  /* 0x0000e00006057a11 */ /* 0x000fc800078008ff */
[----:B------:R-:W-:Y:S02]  /*c120*/  LEA.HI.X R4, R6, c[0x0][0x384], R4, 0x1, P0 ;  /* 0x0000e10006047a11 */ /* 0x000fe400000f0c04 */
[----:B------:R-:W-:Y:S01]  /*c130*/  ISETP.GE.AND P0, PT, R2, R8, PT ;  /* 0x000000080200720c */ /* 0x000fe20003f06270 */
[----:B------:R1:W2:Y:S04]  /*c140*/  SHFL.IDX PT, R6, R5, RZ, 0x181f ;  /* 0x00181fff05067589 */ /* 0x0002a800000e0000 */
[----:B------:R1:W3:Y:S08]  /*c150*/  SHFL.IDX PT, R7, R4, RZ, 0x181f ;  /* 0x00181fff04077589 */ /* 0x0002f000000e0000 */
[----:B------:R-:W-:Y:S05]  /*c160*/  @P0 BRA `(.L_x_42) ;  /* 0x0000009000000947 */ /* 0x000fea0003800000 */
[----:B------:R-:W-:Y:S02]  /*c170*/  ISETP.GE.AND P0, PT, R0, c[0x0][0x3c8], PT ;  /* 0x0000f20000007a0c */ /* 0x000fe40003f06270 */
[----:B------:R-:W-:-:S11]  /*c180*/  ISETP.GE.AND P1, PT, R3, c[0x0][0x3c8], PT ;  /* 0x0000f20003007a0c */ /* 0x000fd60003f26270 */
[----:B------:R-:W-:Y:S02]  /*c190*/  @!P0 SHF.R.S32.HI R9, RZ, 0x1f, R0 ;  /* 0x0000001fff098819 */ /* 0x000fe40000011400 */
[----:B--23--:R-:W-:Y:S02]  /*c1a0*/  @!P1 IMAD.WIDE R10, R3, 0x2, R6 ;  /* 0x00000002030a9825 */ /* 0x00cfe400078e0206 */
[----:B------:R-:W-:-:S03]  /*c1b0*/  @!P0 LEA.HI R9, R9, R0, RZ, 0x3 ;  /* 0x0000000009098211 */ /* 0x000fc600078f18ff */
[----:B------:R2:W-:Y:S01]  /*c1c0*/  @!P1 ST.E.128 [R10.64], RZ ;  /* 0x000000ff0a009985 */ /* 0x0005e2000c101d0c */
[----:B------:R-:W-:-:S05]  /*c1d0*/  @!P0 LOP3.LUT R9, R9, 0xfffffff8, RZ, 0xc0, !PT ;  /* 0xfffffff809098812 */ /* 0x000fca00078ec0ff */
[----:B------:R-:W-:-:S05]  /*c1e0*/  @!P0 IMAD.WIDE R6, R9, 0x2, R6 ;  /* 0x0000000209068825 */ /* 0x000fca00078e0206 */
[----:B------:R2:W-:Y:S02]  /*c1f0*/  @!P0 ST.E.128 [R6.64], RZ ;  /* 0x000000ff06008985 */ /* 0x0005e4000c101d0c */
.L_x_42:
[----:B------:R-:W-:Y:S05]  /*c200*/  BSYNC B0 ;  /* 0x0000000000007941 */ /* 0x000fea0003800000 */
.L_x_41:
[----:B--2---:R-:W-:Y:S01]  /*c210*/  IADD3 R6, R2, 0x20, RZ ;  /* 0x0000002002067810 */ /* 0x004fe20007ffe0ff */
[----:B------:R2:W4:Y:S01]  /*c220*/  SHFL.IDX PT, R11, R4, 0x1, 0x181f ;  /* 0x00381f00040b7f89 */ /* 0x00052200000e0000 */
[----:B------:R-:W-:Y:S02]  /*c230*/  BSSY B0, `(.L_x_43) ;  /* 0x000000d000007945 */ /* 0x000fe40003800000 */
[----:B------:R-:W-:Y:S01]  /*c240*/  ISETP.GE.AND P0, PT, R6, R8, PT ;  /* 0x000000080600720c */ /* 0x000fe20003f06270 */
[----:B------:R2:W1:-:S12]  /*c250*/  SHFL.IDX PT, R10, R5, 0x1, 0x181f ;  /* 0x00381f00050a7f89 */ /* 0x00045800000e0000 */
[----:B------:R-:W-:Y:S05]  /*c260*/  @P0 BRA `(.L_x_44) ;  /* 0x0000009000000947 */ /* 0x000fea0003800000 */
[----:B------:R-:W-:Y:S02]  /*c270*/  ISETP.GE.AND P0, PT, R0, c[0x0][0x3c8], PT ;  /* 0x0000f20000007a0c */ /* 0x000fe40003f06270 */
[----:B------:R-:W-:-:S11]  /*c280*/  ISETP.GE.AND P1, PT, R3, c[0x0][0x3c8], PT ;  /* 0x0000f20003007a0c */ /* 0x000fd60003f26270 */
[----:B------:R-:W-:Y:S02]  /*c290*/  @!P0 SHF.R.S32.HI R6, RZ, 0x1f, R0 ;  /* 0x0000001fff068819 */ /* 0x000fe40000011400 */
[----:B-1--4-:R-:W-:Y:S02]  /*c2a0*/  @!P1 IMAD.WIDE R12, R3, 0x2, R10 ;  /* 0x00000002030c9825 */ /* 0x012fe400078e020a */
[----:B------:R-:W-:-:S03]  /*c2b0*/  @!P0 LEA.HI R6, R6, R0, RZ, 0x3 ;  /* 0x0000000006068211 */ /* 0x000fc600078f18ff */
[----:B------:R1:W-:Y:S01]  /*c2c0*/  @!P1 ST.E.128 [R12.64], RZ ;  /* 0x000000ff0c009985 */ /* 0x0003e2000c101d0c */
[----:B------:R-:W-:-:S05]  /*c2d0*/  @!P0 LOP3.LUT R6, R6, 0xfffffff8, RZ, 0xc0, !PT ;  /* 0xfffffff806068812 */ /* 0x000fca00078ec0ff */
[----:B---3--:R-:W-:-:S05]  /*c2e0*/  @!P0 IMAD.WIDE R6, R6, 0x2, R10 ;  /* 0x0000000206068825 */ /* 0x008fca00078e020a */
[----:B------:R1:W-:Y:S02]  /*c2f0*/  @!P0 ST.E.128 [R6.64], RZ ;  /* 0x000000ff06008985 */ /* 0x0003e4000c101d0c */
.L_x_44:
[----:B------:R-:W-:Y:S05]  /*c300*/  BSYNC B0 ;  /* 0x0000000000007941 */ /* 0x000fea0003800000 */
.L_x_43:
[----:B-1----:R-:W-:Y:S01]  /*c310*/  IADD3 R6, R2, 0x40, RZ ;  /* 0x0000004002067810 */ /* 0x002fe20007ffe0ff */
[----:B----4-:R1:W4:Y:S01]  /*c320*/  SHFL.IDX PT, R11, R4, 0x2, 0x181f ;  /* 0x00581f00040b7f89 */ /* 0x01032200000e0000 */
[----:B------:R-:W-:Y:S02]  /*c330*/  BSSY B0, `(.L_x_45) ;  /* 0x000000d000007945 */ /* 0x000fe40003800000 */
[----:B------:R-:W-:Y:S01]  /*c340*/  ISETP.GE.AND P0, PT, R6, R8, PT ;  /* 0x000000080600720c */ /* 0x000fe20003f06270 */
[----:B------:R1:W2:-:S12]  /*c350*/  SHFL.IDX PT, R10, R5, 0x2, 0x181f ;  /* 0x00581f00050a7f89 */ /* 0x00029800000e0000 */
[----:B------:R-:W-:Y:S05]  /*c360*/  @P0 BRA `(.L_x_46) ;  /* 0x0000009000000947 */ /* 0x000fea0003800000 */
[----:B------:R-:W-:Y:S02]  /*c370*/  ISETP.GE.AND P0, PT, R0, c[0x0][0x3c8], PT ;  /* 0x0000f20000007a0c */ /* 0x000fe40003f06270 */
[----:B------:R-:W-:-:S11]  /*c380*/  ISETP.GE.AND P1, PT, R3, c[0x0][0x3c8], PT ;  /* 0x0000f20003007a0c */ /* 0x000fd60003f26270 */
[----:B------:R-:W-:Y:S02]  /*c390*/  @!P0 SHF.R.S32.HI R6, RZ, 0x1f, R0 ;  /* 0x0000001fff068819 */ /* 0x000fe40000011400 */
[----:B--2-4-:R-:W-:Y:S02]  /*c3a0*/  @!P1 IMAD.WIDE R12, R3, 0x2, R10 ;  /* 0x00000002030c9825 */ /* 0x014fe400078e020a */
[----:B------:R-:W-:-:S03]  /*c3b0*/  @!P0 LEA.HI R6, R6, R0, RZ, 0x3 ;  /* 0x0000000006068211 */ /* 0x000fc600078f18ff */
[----:B------:R2:W-:Y:S01]  /*c3c0*/  @!P1 ST.E.128 [R12.64], RZ ;  /* 0x000000ff0c009985 */ /* 0x0005e2000c101d0c */
[----:B------:R-:W-:-:S05]  /*c3d0*/  @!P0 LOP3.LUT R6, R6, 0xfffffff8, RZ, 0xc0, !PT ;  /* 0xfffffff806068812 */ /* 0x000fca00078ec0ff */
[----:B---3--:R-:W-:-:S05]  /*c3e0*/  @!P0 IMAD.WIDE R6, R6, 0x2, R10 ;  /* 0x0000000206068825 */ /* 0x008fca00078e020a */
[----:B------:R2:W-:Y:S02]  /*c3f0*/  @!P0 ST.E.128 [R6.64], RZ ;  /* 0x000000ff06008985 */ /* 0x0005e4000c101d0c */
.L_x_46:
[----:B------:R-:W-:Y:S05]  /*c400*/  BSYNC B0 ;  /* 0x0000000000007941 */ /* 0x000fea0003800000 */
.L_x_45:
[----:B------:R-:W-:Y:S01]  /*c410*/  IADD3 R2, R2, 0x60, RZ ;  /* 0x0000006002027810 */ /* 0x000fe20007ffe0ff */
[----:B--23--:R2:W3:Y:S03]  /*c420*/  SHFL.IDX PT, R7, R4, 0x3, 0x181f ;  /* 0x00781f0004077f89 */ /* 0x00c4e600000e0000 */
[----:B------:R-:W-:Y:S01]  /*c430*/  ISETP.GE.AND P0, PT, R2, R8, PT ;  /* 0x000000080200720c */ /* 0x000fe20003f06270 */
[----:B------:R2:W1:-:S12]  /*c440*/  SHFL.IDX PT, R6, R5, 0x3, 0x181f ;  /* 0x00781f0005067f89 */ /* 0x00045800000e0000 */
[----:B------:R-:W-:Y:S05]  /*c450*/  @P0 EXIT ;  /* 0x000000000000094d */ /* 0x000fea0003800000 */
[----:B------:R-:W-:-:S13]  /*c460*/  ISETP.GE.AND P0, PT, R3, c[0x0][0x3c8], PT ;  /* 0x0000f20003007a0c */ /* 0x000fda0003f06270 */
[----:B-1-3--:R-:W-:-:S05]  /*c470*/  @!P0 IMAD.WIDE R2, R3, 0x2, R6 ;  /* 0x0000000203028825 */ /* 0x00afca00078e0206 */
[----:B------:R1:W-:Y:S01]  /*c480*/  @!P0 ST.E.128 [R2.64], RZ ;  /* 0x000000ff02008985 */ /* 0x0003e2000c101d0c */
[----:B------:R-:W-:-:S13]  /*c490*/  ISETP.GE.AND P0, PT, R0, c[0x0][0x3c8], PT ;  /* 0x0000f20000007a0c */ /* 0x000fda0003f06270 */
[----:B------:R-:W-:Y:S05]  /*c4a0*/  @P0 EXIT ;  /* 0x000000000000094d */ /* 0x000fea0003800000 */
[----:B-1----:R-:W-:-:S04]  /*c4b0*/  SHF.R.S32.HI R2, RZ, 0x1f, R0 ;  /* 0x0000001fff027819 */ /* 0x002fc80000011400 */
[----:B------:R-:W-:-:S04]  /*c4c0*/  LEA.HI R0, R2, R0, RZ, 0x3 ;  /* 0x0000000002007211 */ /* 0x000fc800078f18ff */
[----:B------:R-:W-:-:S05]  /*c4d0*/  LOP3.LUT R0, R0, 0xfffffff8, RZ, 0xc0, !PT ;  /* 0xfffffff800007812 */ /* 0x000fca00078ec0ff */
[----:B------:R-:W-:-:S05]  /*c4e0*/  IMAD.WIDE R6, R0, 0x2, R6 ;  /* 0x0000000200067825 */ /* 0x000fca00078e0206 */
[----:B------:R-:W-:Y:S01]  /*c4f0*/  ST.E.128 [R6.64], RZ ;  /* 0x000000ff06007985 */ /* 0x000fe2000c101d0c */
[----:B------:R-:W-:Y:S05]  /*c500*/  EXIT ;  /* 0x000000000000794d */ /* 0x000fea0003800000 */
.L_x_47:
        /* <DEDUP_REMOVED lines=15> */
.L_x_4331:


//--------------------- .text._ZN7cutlass13device_kernelIN5flash19enable_sm80_to_sm89INS1_16FlashAttnFwdSm80INS1_25CollectiveMainloopFwdSm80ILi8ELi1ELb1EN4cute5tupleIJNS5_1CILi128EEES8_S8_EEELi128ENS_6half_tEfNS_4arch4Sm80ELb0ELb0ELb1ELb1ELb1ELb1ELb1ELb0EEENS1_21CollectiveEpilogueFwdIS9_NS6_IJNS7_ILi1EEESF_SF_EEESA_SC_Li256ELb1ELb1ELb0ELb0EEENS1_19SingleTileSchedulerILb1ELb0ELb1ELi128EEEEEEEEEvNT_6ParamsE --------------------------
	.section	.text._ZN7cutlass13device_kernelIN5flash19enable_sm80_to_sm89INS1_16FlashAttnFwdSm80INS1_25CollectiveMainloopFwdSm80ILi8ELi1ELb1EN4cute5tupleIJNS5_1CILi128EEES8_S8_EEELi128ENS_6half_tEfNS_4arch4Sm80ELb0ELb0ELb1ELb1ELb1ELb1ELb1ELb0EEENS1_21CollectiveEpilogueFwdIS9_NS6_IJNS7_ILi1EEESF_SF_EEESA_SC_Li256ELb1ELb1ELb0ELb0EEENS1_19SingleTileSchedulerILb1ELb0ELb1ELi128EEEEEEEEEvNT_6ParamsE,"ax",@progbits
	.sectioninfo	@"SHI_REGISTERS=255"
	.align	128
.text._ZN7cutlass13device_kernelIN5flash19enable_sm80_to_sm89INS1_16FlashAttnFwdSm80INS1_25CollectiveMainloopFwdSm80ILi8ELi1ELb1EN4cute5tupleIJNS5_1CILi128EEES8_S8_EEELi128ENS_6half_tEfNS_4arch4Sm80ELb0ELb0ELb1ELb1ELb1ELb1ELb1ELb0EEENS1_21CollectiveEpilogueFwdIS9_NS6_IJNS7_ILi1EEESF_SF_EEESA_SC_Li256ELb1ELb1ELb0ELb0EEENS1_19SingleTileSchedulerILb1ELb0ELb1ELi128EEEEEEEEEvNT_6ParamsE:
        .type           _ZN7cutlass13device_kernelIN5flash19enable_sm80_to_sm89INS1_16FlashAttnFwdSm80INS1_25CollectiveMainloopFwdSm80ILi8ELi1ELb1EN4cute5tupleIJNS5_1CILi128EEES8_S8_EEELi128ENS_6half_tEfNS_4arch4Sm80ELb0ELb0ELb1ELb1ELb1ELb1ELb1ELb0EEENS1_21CollectiveEpilogueFwdIS9_NS6_IJNS7_ILi1EEESF_SF_EEESA_SC_Li256ELb1ELb1ELb0ELb0EEENS1_19SingleTileSchedulerILb1ELb0ELb1ELi128EEEEEEEEEvNT_6ParamsE,@function
        .size           _ZN7cutlass13device_kernelIN5flash19enable_sm80_to_sm89INS1_16FlashAttnFwdSm80INS1_25CollectiveMainloopFwdSm80ILi8ELi1ELb1EN4cute5tupleIJNS5_1CILi128EEES8_S8_EEELi128ENS_6half_tEfNS_4arch4Sm80ELb0ELb0ELb1ELb1ELb1ELb1ELb1ELb0EEENS1_21CollectiveEpilogueFwdIS9_NS6_IJNS7_ILi1EEESF_SF_EEESA_SC_Li256ELb1ELb1ELb0ELb0EEENS1_19SingleTileSchedulerILb1ELb0ELb1ELi128EEEEEEEEEvNT_6ParamsE,(.L_x_4332 - _ZN7cutlass13device_kernelIN5flash19enable_sm80_to_sm89INS1_16FlashAttnFwdSm80INS1_25CollectiveMainloopFwdSm80ILi8ELi1ELb1EN4cute5tupleIJNS5_1CILi128EEES8_S8_EEELi128ENS_6half_tEfNS_4arch4Sm80ELb0ELb0ELb1ELb1ELb1ELb1ELb1ELb0EEENS1_21CollectiveEpilogueFwdIS9_NS6_IJNS7_ILi1EEESF_SF_EEESA_SC_Li256ELb1ELb1ELb0ELb0EEENS1_19SingleTileSchedulerILb1ELb0ELb1ELi128EEEEEEEEEvNT_6ParamsE)
        .other          _ZN7cutlass13device_kernelIN5flash19enable_sm80_to_sm89INS1_16FlashAttnFwdSm80INS1_25CollectiveMainloopFwdSm80ILi8ELi1ELb1EN4cute5tupleIJNS5_1CILi128EEES8_S8_EEELi128ENS_6half_tEfNS_4arch4Sm80ELb0ELb0ELb1ELb1ELb1ELb1ELb1ELb0EEENS1_21CollectiveEpilogueFwdIS9_NS6_IJNS7_ILi1EEESF_SF_EEESA_SC_Li256ELb1ELb1ELb0ELb0EEENS1_19SingleTileSchedulerILb1ELb0ELb1ELi128EEEEEEEEEvNT_6ParamsE,@"STO_CUDA_ENTRY STV_DEFAULT"
_ZN7cutlass13device_kernelIN5flash19enable_sm80_to_sm89INS1_16FlashAttnFwdSm80INS1_25CollectiveMainloopFwdSm80ILi8ELi1ELb1EN4cute5tupleIJNS5_1CILi128EEES8_S8_EEELi128ENS_6half_tEfNS_4arch4Sm80ELb0ELb0ELb1ELb1ELb1ELb1ELb1ELb0EEENS1_21CollectiveEpilogueFwdIS9_NS6_IJNS7_ILi1EEESF_SF_EEESA_SC_Li256ELb1ELb1ELb0ELb0EEENS1_19SingleTileSchedulerILb1ELb0ELb1ELi128EEEEEEEEEvNT_6ParamsE:
        /* <DEDUP_REMOVED lines=12> */
[----:B------:R-:W-:Y:S05]  /*00c0*/  @!P0 BRA `(.L_x_48) ;  /* 0x000001c000008947 */ /* 0x000fea0003800000 */
[----:B---3--:R-:W-:-:S04]  /*00d0*/  ISETP.NE.U32.AND P0, PT, RZ, c[0x0][0x568], PT ;  /* 0x00015a00ff007a0c */ /* 0x008fc80003f05070 */
[----:B------:R-:W-:-:S13]  /*00e0*/  ISETP.NE.AND.EX P0, PT, RZ, c[0x0][0x56c], PT, P0 ;  /* 0x00015b00ff007a0c */ /* 0x000fda0003f05300 */
[----:B------:R-:W-:Y:S05]  /*00f0*/  @!P0 BRA `(.L_x_49) ;  /* 0x0000005000008947 */ /* 0x000fea0003800000 */
[----:B------:R-:W-:Y:S02]  /*0100*/  MOV R2, UR4 ;  /* 0x0000000400027c02 */ /* 0x000fe40008000f00 */
[----:B------:R-:W-:-:S05]  /*0110*/  MOV R3, UR5 ;  /* 0x0000000500037c02 */ /* 0x000fca0008000f00 */
[----:B------:R-:W2:Y:S02]  /*0120*/  LDG.E R2, [R2.64] ;  /* 0x0000001402027981 */ /* 0x000ea4000c1e1900 */
[----:B--2---:R1:W2:Y:S02]  /*0130*/  R2UR UR6, R2 ;  /* 0x00000000020673c2 */ /* 0x0042a400000e0000 */
[----:B-12---:R-:W-:Y:S05]  /*0140*/  BRA `(.L_x_50) ;  /* 0x000000e000007947 */ /* 0x006fea0003800000 */
.L_x_49:
        /* <DEDUP_REMOVED lines=13> */
.L_x_51:
[----:B------:R-:W-:Y:S02]  /*0220*/  ULDC UR6, c[0x0][0x54c] ;  /* 0x0001530000067ab9 */ /* 0x000fe40000000800 */
.L_x_50:
[----:B------:R-:W-:Y:S02]  /*0230*/  ULDC UR4, c[0x0][0x548] ;  /* 0x0001520000047ab9 */ /* 0x000fe40000000800 */
[----:B------:R-:W-:-:S02]  /*0240*/  USHF.L.U32 UR5, UR12, 0x7, URZ ;  /* 0x000000070c057899 */ /* 0x000fc4000800063f */
[----:B------:R-:W-:-:S04]  /*0250*/  UIMAD UR4, UR6, UR4, URZ ;  /* 0x00000004060472a4 */ /* 0x000fc8000f8e023f */
[----:B------:R-:W-:-:S04]  /*0260*/  UISETP.GE.AND UP0, UPT, UR5, UR4, UPT ;  /* 0x000000040500728c */ /* 0x000fc8000bf06270 */
[----:B------:R-:W-:Y:S01]  /*0270*/  USEL UR19, UR19, 0xffffffff, !UP0 ;  /* 0xffffffff13137887 */ /* 0x000fe2000c000000 */
[----:B------:R-:W-:Y:S05]  /*0280*/  BRA `(.L_x_52) ;  /* 0x000001b000007947 */ /* 0x000fea0003800000 */
.L_x_48:
        /* <DEDUP_REMOVED lines=8> */
.L_x_53:
        /* <DEDUP_REMOVED lines=13> */
.L_x_55:
[----:B------:R-:W-:Y:S02]  /*03e0*/  ULDC UR6, c[0x0][0x54c] ;  /* 0x0001530000067ab9 */ /* 0x000fe40000000800 */
.L_x_54:
[----:B------:R-:W-:Y:S02]  /*03f0*/  ULDC UR4, c[0x0][0x548] ;  /* 0x0001520000047ab9 */ /* 0x000fe40000000800 */
[----:B------:R-:W-:-:S02]  /*0400*/  USHF.L.U32 UR5, UR12, 0x7, URZ ;  /* 0x000000070c057899 */ /* 0x000fc4000800063f */
[----:B------:R-:W-:-:S04]  /*0410*/  UIMAD UR4, UR6, UR4, URZ ;  /* 0x00000004060472a4 */ /* 0x000fc8000f8e023f */
[----:B------:R-:W-:-:S04]  /*0420*/  UISETP.GE.AND UP0, UPT, UR5, UR4, UPT ;  /* 0x000000040500728c */ /* 0x000fc8000bf06270 */
[----:B------:R-:W-:-:S06]  /*0430*/  USEL UR19, UR19, 0xffffffff, !UP0 ;  /* 0xffffffff13137887 */ /* 0x000fcc000c000000 */
.L_x_52:
[----:B------:R-:W-:-:S13]  /*0440*/  ISETP.LE.AND P0, PT, RZ, UR19, PT ;  /* 0x00000013ff007c0c */ /* 0x000fda000bf03270 */
[----:B------:R-:W-:Y:S05]  /*0450*/  @!P0 EXIT ;  /* 0x000000000000894d */ /* 0x000fea0003800000 */
[----:B------:R-:W-:Y:S01]  /*0460*/  ULDC.64 UR4, c[0x0][0x360] ;  /* 0x0000d80000047ab9 */ /* 0x000fe20000000a00 */
[----:B------:R-:W-:Y:S01]  /*0470*/  ISETP.NE.U32.AND P3, PT, RZ, c[0x0][0x348], PT ;  /* 0x0000d200ff007a0c */ /* 0x000fe20003f65070 */
[----:B------:R-:W-:Y:S02]  /*0480*/  UISETP.NE.U32.AND UP0, UPT, URZ, UR4, UPT ;  /* 0x000000043f00728c */ /* 0x000fe4000bf05070 */
[----:B------:R-:W-:Y:S01]  /*0490*/  ULDC.64 UR6, c[0x0][0x370] ;  /* 0x0000dc0000067ab9 */ /* 0x000fe20000000a00 */
[----:B------:R-:W-:Y:S01]  /*04a0*/  ISETP.NE.AND.EX P3, PT, RZ, c[0x0][0x34c], PT, P3 ;  /* 0x0000d300ff007a0c */ /* 0x000fe20003f65330 */
[----:B------:R-:W-:Y:S02]  /*04b0*/  UISETP.NE.AND.EX UP0, UPT, URZ, UR5, UPT, UP0 ;  /* 0x000000053f00728c */ /* 0x000fe4000bf05300 */
[----:B------:R-:W-:Y:S02]  /*04c0*/  UISETP.NE.U32.AND UP1, UPT, URZ, UR6, UPT ;  /* 0x000000063f00728c */ /* 0x000fe4000bf25070 */
[----:B------:R-:W-:-:S02]  /*04d0*/  ULDC.64 UR4, c[0x0][0x360] ;  /* 0x0000d80000047ab9 */ /* 0x000fc40000000a00 */
[----:B------:R-:W-:Y:S01]  /*04e0*/  UISETP.NE.AND.EX UP1, UPT, URZ, UR7, UPT, UP1 ;  /* 0x000000073f00728c */ /* 0x000fe2000bf25310 */
[----:B------:R-:W-:Y:S01]  /*04f0*/  PLOP3.LUT P0, PT, PT, PT, UP0, 0x80, 0x0 ;  /* 0x000000000000781c */ /* 0x000fe20003f0f008 */
[----:B------:R-:W-:Y:S02]  /*0500*/  ULDC.64 UR8, c[0x0][0x370] ;  /* 0x0000dc0000087ab9 */ /* 0x000fe40000000a00 */
[----:B------:R-:W-:Y:S02]  /*0510*/  ULDC.64 UR6, c[0x0][0x348] ;  /* 0x0000d20000067ab9 */ /* 0x000fe40000000a00 */
[----:B------:R-:W-:Y:S01]  /*0520*/  @UP0 UIMAD.WIDE UR4, UR19, UR22, UR4 ;  /* 0x00000016130402a5 */ /* 0x000fe2000f8e0204 */
[----:B------:R-:W-:Y:S01]  /*0530*/  PLOP3.LUT P2, PT, PT, PT, UP1, 0x80, 0x0 ;  /* 0x000000000000781c */ /* 0x000fe20003f4f018 */
[----:B------:R-:W-:Y:S01]  /*0540*/  UIMAD.WIDE UR6, UR19, UR22, UR6 ;  /* 0x00000016130672a5 */ /* 0x000fe2000f8e0206 */
[----:B------:R-:W-:Y:S02]  /*0550*/  ISETP.NE.U32.AND P4, PT, RZ, c[0x0][0x350], PT ;  /* 0x0000d400ff007a0c */ /* 0x000fe40003f85070 */
[----:B------:R-:W-:Y:S01]  /*0560*/  @UP1 UIMAD.WIDE UR8, UR19, UR22, UR8 ;  /* 0x00000016130812a5 */ /* 0x000fe2000f8e0208 */
[----:B------:R-:W-:Y:S01]  /*0570*/  IMAD.U32 R2, RZ, RZ, UR4 ;  /* 0x00000004ff027e24 */ /* 0x000fe2000f8e00ff */
[----:B------:R-:W-:Y:S01]  /*0580*/  MOV R3, UR5 ;  /* 0x0000000500037c02 */ /* 0x000fe20008000f00 */
[----:B------:R-:W-:Y:S01]  /*0590*/  ULDC.64 UR4, c[0x0][0x358] ;  /* 0x0000d60000047ab9 */ /* 0x000fe20000000a00 */
[----:B------:R-:W-:Y:S01]  /*05a0*/  IMAD.U32 R10, RZ, RZ, UR6 ;  /* 0x00000006ff0a7e24 */ /* 0x000fe2000f8e00ff */
[----:B------:R-:W-:Y:S01]  /*05b0*/  UISETP.NE.U32.AND UP2, UPT, URZ, UR4, UPT ;  /* 0x000000043f00728c */ /* 0x000fe2000bf45070 */
[----:B------:R-:W-:Y:S01]  /*05c0*/  IMAD.U32 R11, RZ, RZ, UR7 ;  /* 0x00000007ff0b7e24 */ /* 0x000fe2000f8e00ff */
[----:B------:R-:W-:Y:S01]  /*05d0*/  ISETP.NE.AND.EX P4, PT, RZ, c[0x0][0x354], PT, P4 ;  /* 0x0000d500ff007a0c */ /* 0x000fe20003f85340 */
[----:B------:R-:W-:Y:S01]  /*05e0*/  IMAD.U32 R4, RZ, RZ, UR8 ;  /* 0x00000008ff047e24 */ /* 0x000fe2000f8e00ff */
[----:B------:R-:W-:Y:S01]  /*05f0*/  UISETP.NE.AND.EX UP2, UPT, URZ, UR5, UPT, UP2 ;  /* 0x000000053f00728c */ /* 0x000fe2000bf45320 */
[----:B------:R-:W-:Y:S01]  /*0600*/  IMAD.U32 R5, RZ, RZ, UR9 ;  /* 0x00000009ff057e24 */ /* 0x000fe2000f8e00ff */
[----:B------:R-:W-:Y:S01]  /*0610*/  ULDC.64 UR6, c[0x0][0x350] ;  /* 0x0000d40000067ab9 */ /* 0x000fe20000000a00 */
[----:B------:R1:W2:Y:S01]  /*0620*/  @P0 LDG.E R0, [R2.64] ;  /* 0x0000001402000981 */ /* 0x0002a2000c1e1900 */
[----:B------:R-:W-:-:S02]  /*0630*/  ULDC.64 UR4, c[0x0][0x358] ;  /* 0x0000d60000047ab9 */ /* 0x000fc40000000a00 */
[----:B------:R-:W-:Y:S01]  /*0640*/  PLOP3.LUT P1, PT, PT, PT, UP2, 0x80, 0x0 ;  /* 0x000000000000781c */ /* 0x000fe20003f2f028 */
[----:B------:R-:W-:Y:S01]  /*0650*/  UIMAD.WIDE UR6, UR19, UR22, UR6 ;  /* 0x00000016130672a5 */ /* 0x000fe2000f8e0206 */
[----:B------:R-:W3:Y:S01]  /*0660*/  @P2 LDG.E R4, [R4.64] ;  /* 0x0000001404042981 */ /* 0x000ee2000c1e1900 */
[----:B------:R-:W-:Y:S01]  /*0670*/  UIMAD.WIDE UR4, UR19, UR22, UR4 ;  /* 0x00000016130472a5 */ /* 0x000fe2000f8e0204 */
[----:B------:R-:W-:-:S03]  /*0680*/  MOV R86, RZ ;  /* 0x000000ff00567202 */ /* 0x000fc60000000f00 */
[----:B------:R-:W-:Y:S01]  /*0690*/  IMAD.U32 R8, RZ, RZ, UR6 ;  /* 0x00000006ff087e24 */ /* 0x000fe2000f8e00ff */
[----:B------:R-:W-:Y:S01]  /*06a0*/  MOV R9, UR7 ;  /* 0x0000000700097c02 */ /* 0x000fe20008000f00 */
[----:B------:R-:W-:Y:S01]  /*06b0*/  IMAD.U32 R6, RZ, RZ, UR4 ;  /* 0x00000004ff067e24 */ /* 0x000fe2000f8e00ff */
[----:B------:R-:W-:-:S03]  /*06c0*/  MOV R7, UR5 ;  /* 0x0000000500077c02 */ /* 0x000fc60008000f00 */
[----:B------:R4:W5:Y:S04]  /*06d0*/  @P4 LDG.E R86, [R8.64] ;  /* 0x0000001408564981 */ /* 0x000968000c1e1900 */
[----:B-1----:R-:W4:Y:S01]  /*06e0*/  @P3 LDG.E R3, [R10.64] ;  /* 0x000000140a033981 */ /* 0x002f22000c1e1900 */
[----:B------:R-:W-:-:S06]  /*06f0*/  IMAD.MOV.U32 R2, RZ, RZ, RZ ;  /* 0x000000ffff027224 */ /* 0x000fcc00078e00ff */
[----:B------:R1:W5:Y:S01]  /*0700*/  @P1 LDG.E R2, [R6.64] ;  /* 0x0000001406021981 */ /* 0x000362000c1e1900 */
[----:B------:R-:W1:Y:S01]  /*0710*/  S2UR UR11, SR_CTAID.Y ;  /* 0x00000000000b79c3 */ /* 0x000e620000002600 */
[----:B------:R-:W-:Y:S02]  /*0720*/  UMOV UR14, URZ ;  /* 0x0000003f000e7c82 */ /* 0x000fe40008000000 */
[----:B------:R-:W-:Y:S02]  /*0730*/  ULDC UR18, c[0x0][0x168] ;  /* 0x00005a0000127ab9 */ /* 0x000fe40000000800 */
[----:B------:R-:W-:Y:S02]  /*0740*/  UMOV UR15, URZ ;  /* 0x0000003f000f7c82 */ /* 0x000fe40008000000 */
[----:B------:R-:W-:Y:S02]  /*0750*/  ULDC UR4, c[0x0][0x2ac] ;  /* 0x0000ab0000047ab9 */ /* 0x000fe40000000800 */
[----:B------:R-:W-:-:S02]  /*0760*/  ULDC UR17, c[0x0][0x1d0] ;  /* 0x0000740000117ab9 */ /* 0x000fc40000000800 */
[----:B------:R-:W-:Y:S02]  /*0770*/  UIMAD UR17, UR4, UR17, URZ ;  /* 0x00000011041172a4 */ /* 0x000fe4000f8e023f */
[----:B------:R-:W-:Y:S02]  /*0780*/  ULDC UR16, c[0x0][0x228] ;  /* 0x00008a0000107ab9 */ /* 0x000fe40000000800 */
[----:B-1----:R-:W-:Y:S01]  /*0790*/  USHF.R.S32.HI UR10, URZ, 0x1f, UR11 ;  /* 0x0000001f3f0a7899 */ /* 0x002fe2000801140b */
[----:B--2---:R1:W2:Y:S08]  /*07a0*/  @P0 R2UR UR18, R0 ;  /* 0x00000000001203c2 */ /* 0x0042b000000e0000 */
[----:B---3--:R1:W3:Y:S08]  /*07b0*/  @P2 R2UR UR14, R4 ;  /* 0x00000000040e23c2 */ /* 0x0082f000000e0000 */
[----:B----4-:R1:W4:Y:S01]  /*07c0*/  @P3 R2UR UR15, R3 ;  /* 0x00000000030f33c2 */ /* 0x01032200000e0000 */
[----:B------:R-:W-:Y:S05]  /*07d0*/  @P0 BRA `(.L_x_56) ;  /* 0x0000006000000947 */ /* 0x000fea0003800000 */
[----:B--2---:R-:W-:Y:S05]  /*07e0*/  @!P3 BRA `(.L_x_56) ;  /* 0x000000500000b947 */ /* 0x004fea0003800000 */
[----:B-1----:R1:W2:Y:S04]  /*07f0*/  LDG.E R0, [R10.64] ;  /* 0x000000140a007981 */ /* 0x0022a8000c1e1900 */
[----:B-1--4-:R-:W4:Y:S01]  /*0800*/  LDG.E R10, [R10.64+0x4] ;  /* 0x000004140a0a7981 */ /* 0x012f22000c1e1900 */
[----:B--2---:R-:W1:Y:S08]  /*0810*/  R2UR UR18, R0 ;  /* 0x00000000001273c2 */ /* 0x004e7000000e0000 */
[----:B----4-:R-:W1:Y:S02]  /*0820*/  R2UR UR4, R10 ;  /* 0x000000000a0473c2 */ /* 0x010e6400000e0000 */
[----:B-1----:R-:W-:-:S06]  /*0830*/  UIADD3 UR18, -UR18, UR4, URZ ;  /* 0x0000000412127290 */ /* 0x002fcc000fffe13f */
.L_x_56:
[----:B--2---:R-:W-:-:S04]  /*0840*/  ISETP.NE.U32.AND P0, PT, RZ, c[0x0][0x368], PT ;  /* 0x0000da00ff007a0c */ /* 0x004fc80003f05070 */
[----:B------:R-:W-:-:S13]  /*0850*/  ISETP.NE.AND.EX P0, PT, RZ, c[0x0][0x36c], PT, P0 ;  /* 0x0000db00ff007a0c */ /* 0x000fda0003f05300 */
[----:B------:R-:W-:Y:S05]  /*0860*/  @!P0 BRA `(.L_x_57) ;  /* 0x0000007000008947 */ /* 0x000fea0003800000 */
[----:B------:R-:W-:Y:S02]  /*0870*/  ULDC.64 UR4, c[0x0][0x368] ;  /* 0x0000da0000047ab9 */ /* 0x000fe40000000a00 */
[----:B------:R-:W-:-:S06]  /*0880*/  UIMAD.WIDE UR4, UR19, UR22, UR4 ;  /* 0x00000016130472a5 */ /* 0x000fcc000f8e0204 */
[----:B-1----:R-:W-:Y:S02]  /*0890*/  MOV R4, UR4 ;  /* 0x0000000400047c02 */ /* 0x002fe40008000f00 */
[----:B------:R-:W-:-:S05]  /*08a0*/  MOV R5, UR5 ;  /* 0x0000000500057c02 */ /* 0x000fca0008000f00 */
[----:B------:R-:W2:Y:S02]  /*08b0*/  LDG.E R0, [R4.64] ;  /* 0x0000001404007981 */ /* 0x000ea4000c1e1900 */
[----:B--2---:R1:W2:Y:S02]  /*08c0*/  R2UR UR17, R0 ;  /* 0x00000000001173c2 */ /* 0x0042a400000e0000 */
[----:B-12---:R-:W-:Y:S05]  /*08d0*/  BRA `(.L_x_58) ;  /* 0x0000006000007947 */ /* 0x006fea0003800000 */
.L_x_57:
[----:B------:R-:W-:Y:S05]  /*08e0*/  @!P4 BRA `(.L_x_58) ;  /* 0x000000500000c947 */ /* 0x000fea0003800000 */
[----:B-1----:R1:W2:Y:S04]  /*08f0*/  LDG.E R0, [R8.64] ;  /* 0x0000001408007981 */ /* 0x0022a8000c1e1900 */
[----:B-1--4-:R-:W4:Y:S01]  /*0900*/  LDG.E R8, [R8.64+0x4] ;  /* 0x0000041408087981 */ /* 0x012f22000c1e1900 */
[----:B--2---:R-:W1:Y:S08]  /*0910*/  R2UR UR17, R0 ;  /* 0x00000000001173c2 */ /* 0x004e7000000e0000 */
[----:B----4-:R-:W1:Y:S02]  /*0920*/  R2UR UR4, R8 ;  /* 0x00000000080473c2 */ /* 0x010e6400000e0000 */
[----:B-1----:R-:W-:-:S06]  /*0930*/  UIADD3 UR17, -UR17, UR4, URZ ;  /* 0x0000000411117290 */ /* 0x002fcc000fffe13f */
.L_x_58:
[----:B-1----:R1:W2:Y:S01]  /*0940*/  @P1 LDG.E R0, [R6.64] ;  /* 0x0000001406001981 */ /* 0x0022a2000c1e1900 */
[----:B------:R-:W-:-:S03]  /*0950*/  ULDC.64 UR4, c[0x0][0x378] ;  /* 0x0000de0000047ab9 */ /* 0x000fc60000000a00 */
[----:B-1--4-:R-:W4:Y:S01]  /*0960*/  @P1 LDG.E R6, [R6.64+0x4] ;  /* 0x0000041406061981 */ /* 0x012f22000c1e1900 */
[----:B------:R-:W-:-:S04]  /*0970*/  UISETP.NE.U32.AND UP0, UPT, URZ, UR4, UPT ;  /* 0x000000043f00728c */ /* 0x000fc8000bf05070 */
[----:B------:R-:W-:-:S03]  /*0980*/  UISETP.NE.AND.EX UP0, UPT, URZ, UR5, UPT, UP0 ;  /* 0x000000053f00728c */ /* 0x000fc6000bf05300 */
[----:B------:R-:W-:-:S03]  /*0990*/  ULDC.64 UR4, c[0x0][0x378] ;  /* 0x0000de0000047ab9 */ /* 0x000fc60000000a00 */
[----:B------:R-:W-:-:S05]  /*09a0*/  PLOP3.LUT P0, PT, PT, PT, UP0, 0x80, 0x0 ;  /* 0x000000000000781c */ /* 0x000fca0003f0f008 */
[----:B------:R-:W-:-:S06]  /*09b0*/  @UP0 UIMAD.WIDE UR4, UR19, UR22, UR4 ;  /* 0x00000016130402a5 */ /* 0x000fcc000f8e0204 */
[----:B------:R-:W-:Y:S02]  /*09c0*/  IMAD.U32 R4, RZ, RZ, UR4 ;  /* 0x00000004ff047e24 */ /* 0x000fe4000f8e00ff */
[----:B------:R-:W-:-:S05]  /*09d0*/  IMAD.U32 R5, RZ, RZ, UR5 ;  /* 0x00000005ff057e24 */ /* 0x000fca000f8e00ff */
[----:B---3--:R-:W3:Y:S01]  /*09e0*/  @P0 LDG.E R4, [R4.64] ;  /* 0x0000001404040981 */ /* 0x008ee2000c1e1900 */
[----:B------:R-:W-:Y:S02]  /*09f0*/  UIADD3 UR5, -UR14, UR17, URZ ;  /* 0x000000110e057290 */ /* 0x000fe4000fffe13f */
[----:B------:R-:W-:Y:S01]  /*0a00*/  UMOV UR13, UR17 ;  /* 0x00000011000d7c82 */ /* 0x000fe20008000000 */
[----:B--2---:R-:W1:Y:S08]  /*0a10*/  @P1 R2UR UR4, R0 ;  /* 0x00000000000413c2 */ /* 0x004e7000000e0000 */
[----:B----4-:R-:W1:Y:S02]  /*0a20*/  @P1 R2UR UR6, R6 ;  /* 0x00000000060613c2 */ /* 0x010e6400000e0000 */
[----:B-1----:R-:W-:-:S02]  /*0a30*/  @UP2 UIADD3 UR16, -UR4, UR6, URZ ;  /* 0x0000000604102290 */ /* 0x002fc4000fffe13f */
[----:B------:R-:W-:Y:S02]  /*0a40*/  UIADD3 UR6, -UR5, URZ, URZ ;  /* 0x0000003f05067290 */ /* 0x000fe4000fffe13f */
[----:B------:R-:W-:Y:S02]  /*0a50*/  UIADD3 UR9, UR5, UR16, URZ ;  /* 0x0000001005097290 */ /* 0x000fe4000fffe03f */
[----:B---3--:R1:W2:Y:S01]  /*0a60*/  @P0 R2UR UR13, R4 ;  /* 0x00000000040d03c2 */ /* 0x0082a200000e0000 */
[----:B------:R-:W-:Y:S02]  /*0a70*/  UISETP.LT.AND UP1, UPT, URZ, UR6, UPT ;  /* 0x000000063f00728c */ /* 0x000fe4000bf21270 */
[----:B------:R-:W-:Y:S02]  /*0a80*/  UIADD3 UR4, UR9, 0x7f, URZ ;  /* 0x0000007f09047890 */ /* 0x000fe4000fffe03f */
[----:B------:R-:W-:Y:S02]  /*0a90*/  USEL UR6, URZ, UR6, !UP1 ;  /* 0x000000063f067287 */ /* 0x000fe4000c800000 */
[----:B------:R-:W-:-:S04]  /*0aa0*/  USHF.R.S32.HI UR8, URZ, 0x1f, UR4 ;  /* 0x0000001f3f087899 */ /* 0x000fc80008011404 */
[----:B------:R-:W-:-:S04]  /*0ab0*/  ULEA.HI UR8, UR8, UR4, URZ, 0x7 ;  /* 0x0000000408087291 */ /* 0x000fc8000f8f383f */
[----:B------:R-:W-:-:S04]  /*0ac0*/  ULOP3.LUT UR7, UR8, 0xffffff80, URZ, 0xc0, !UPT ;  /* 0xffffff8008077892 */ /* 0x000fc8000f8ec03f */
[----:B------:R-:W-:-:S04]  /*0ad0*/  UIADD3 UR5, -UR5, UR7, URZ ;  /* 0x0000000705057290 */ /* 0x000fc8000fffe13f */
[----:B------:R-:W-:-:S04]  /*0ae0*/  UISETP.LT.AND UP0, UPT, UR5, UR16, UPT ;  /* 0x000000100500728c */ /* 0x000fc8000bf01270 */
[----:B------:R-:W-:-:S04]  /*0af0*/  USEL UR5, UR5, UR16, UP0 ;  /* 0x0000001005057287 */ /* 0x000fc80008000000 */
[----:B------:R-:W-:Y:S02]  /*0b00*/  UISETP.GT.AND UP0, UPT, UR5, UR6, UPT ;  /* 0x000000060500728c */ /* 0x000fe4000bf04270 */
[----:B------:R-:W-:-:S07]  /*0b10*/  USHF.R.U32.HI UR6, URZ, 0x7, UR6 ;  /* 0x000000073f067899 */ /* 0x000fce0008011606 */
[----:B------:R-:W-:Y:S02]  /*0b20*/  UMOV UR23, UR6 ;  /* 0x0000000600177c82 */ /* 0x000fe40008000000 */
[----:B------:R-:W-:-:S04]  /*0b30*/  @UP0 UIADD3 UR5, UR5, 0x7f, URZ ;  /* 0x0000007f05050890 */ /* 0x000fc8000fffe03f */
[----:B------:R-:W-:-:S04]  /*0b40*/  @UP0 USHF.R.S32.HI UR4, URZ, 0x1f, UR5 ;  /* 0x0000001f3f040899 */ /* 0x000fc80008011405 */
[----:B------:R-:W-:-:S04]  /*0b50*/  @UP0 ULEA.HI UR4, UR4, UR5, URZ, 0x7 ;  /* 0x0000000504040291 */ /* 0x000fc8000f8f383f */
[----:B------:R-:W-:-:S04]  /*0b60*/  @UP0 USHF.R.S32.HI UR23, URZ, 0x7, UR4 ;  /* 0x000000073f170899 */ /* 0x000fc80008011404 */
[----:B------:R-:W-:-:S06]  /*0b70*/  UISETP.GT.AND UP0, UPT, UR23, UR6, UPT ;  /* 0x000000061700728c */ /* 0x000fcc000bf04270 */
[----:B------:R-:W-:-:S13]  /*0b80*/  PLOP3.LUT P0, PT, PT, PT, UP0, 0x80, 0x0 ;  /* 0x000000000000781c */ /* 0x000fda0003f0f008 */
[----:B------:R-:W-:Y:S05]  /*0b90*/  @!P0 BRA `(.L_x_59) ;  /* 0x000070c000008947 */ /* 0x000fea0003800000 */
[----:B-12---:R-:W-:Y:S02]  /*0ba0*/  ULDC.64 UR4, c[0x0][0x340] ;  /* 0x0000d00000047ab9 */ /* 0x006fe40000000a00 */
        /* <DEDUP_REMOVED lines=8> */
[----:B------:R-:W-:Y:S02]  /*0c30*/  UIADD3 UR22, UR23, -0x1, URZ ;  /* 0xffffffff17167890 */ /* 0x000fe4000fffe03f */
[----:B------:R-:W-:Y:S01]  /*0c40*/  ULDC.64 UR4, c[0x0][0x260] ;  /* 0x0000980000047ab9 */ /* 0x000fe20000000a00 */
[-C--:B------:R-:W-:Y:S01]  /*0c50*/  LEA.HI R130, R134, R73.reuse, RZ, 0x3 ;  /* 0x0000004986827211 */ /* 0x080fe200078f18ff */
[----:B------:R1:W2:Y:S01]  /*0c60*/  @P4 LDG.E R0, [R4.64] ;  /* 0x0000001404004981 */ /* 0x0002a2000c1e1900 */
[----:B------:R-:W-:Y:S01]  /*0c70*/  UIMAD UR4, UR10, UR4, URZ ;  /* 0x000000040a0472a4 */ /* 0x000fe2000f8e023f */
[----:B------:R-:W-:Y:S01]  /*0c80*/  IMAD.U32 R3, RZ, RZ, UR22 ;  /* 0x00000016ff037e24 */ /* 0x000fe2000f8e00ff */
[----:B------:R-:W-:Y:S01]  /*0c90*/  SHF.R.S32.HI R137, RZ, 0x3, R130 ;  /* 0x00000003ff897819 */ /* 0x000fe20000011482 */
[----:B------:R-:W-:Y:S01]  /*0ca0*/  IMAD.U32 R20, RZ, RZ, UR11 ;  /* 0x0000000bff147e24 */ /* 0x000fe2000f8e00ff */
[----:B------:R-:W-:Y:S01]  /*0cb0*/  LOP3.LUT R130, R130, 0xfffffff8, RZ, 0xc0, !PT ;  /* 0xfffffff882827812 */ /* 0x000fe200078ec0ff */
[----:B------:R-:W-:Y:S01]  /*0cc0*/  UIMAD UR23, UR11, UR5, UR4 ;  /* 0x000000050b1772a4 */ /* 0x000fe2000f8e0204 */
[----:B------:R-:W-:Y:S01]  /*0cd0*/  SHF.R.S32.HI R8, RZ, 0x1f, R137 ;  /* 0x0000001fff087819 */ /* 0x000fe20000011489 */
[----:B------:R-:W-:Y:S01]  /*0ce0*/  USHF.R.S32.HI UR28, URZ, 0x1f, UR13 ;  /* 0x0000001f3f1c7899 */ /* 0x000fe2000801140d */
[----:B-----5:R-:W-:Y:S01]  /*0cf0*/  IADD3 R154, P5, R137, R2, RZ ;  /* 0x00000002899a7210 */ /* 0x020fe20007fbe0ff */
[----:B------:R-:W-:Y:S01]  /*0d00*/  IMAD.IADD R130, R73, 0x1, -R130 ;  /* 0x0000000149827824 */ /* 0x000fe200078e0a82 */
[----:B------:R-:W-:Y:S01]  /*0d10*/  IADD3 R83, -R137, UR16, RZ ;  /* 0x0000001089537c10 */ /* 0x000fe2000fffe1ff */
[----:B------:R-:W-:Y:S01]  /*0d20*/  ULDC.64 UR4, c[0x0][0x240] ;  /* 0x0000900000047ab9 */ /* 0x000fe20000000a00 */
[----:B------:R-:W-:Y:S01]  /*0d30*/  LEA.HI.X.SX32 R155, R2, R8, 0x1, P5 ;  /* 0x00000008029b7211 */ /* 0x000fe200028f0eff */
[C---:B------:R-:W-:Y:S01]  /*0d40*/  IMAD.SHL.U32 R10, R130.reuse, 0x8, RZ ;  /* 0x00000008820a7824 */ /* 0x040fe200078e00ff */
[----:B------:R-:W-:Y:S01]  /*0d50*/  UIMAD UR4, UR10, UR4, URZ ;  /* 0x000000040a0472a4 */ /* 0x000fe2000f8e023f */
[----:B------:R-:W-:Y:S01]  /*0d60*/  IMAD R3, R3, -0x80, R83 ;  /* 0xffffff8003037824 */ /* 0x000fe200078e0253 */
[----:B------:R-:W-:Y:S01]  /*0d70*/  USHF.R.S32.HI UR24, URZ, 0x1f, UR19 ;  /* 0x0000001f3f187899 */ /* 0x000fe20008011413 */
[----:B------:R-:W-:Y:S01]  /*0d80*/  IMAD.SHL.U32 R12, R130, 0x4, RZ ;  /* 0x00000004820c7824 */ /* 0x000fe200078e00ff */
[--C-:B------:R-:W-:Y:S01]  /*0d90*/  SHF.R.S32.HI R11, RZ, 0x1f, R10.reuse ;  /* 0x0000001fff0b7819 */ /* 0x100fe2000001140a */
[----:B------:R-:W-:Y:S01]  /*0da0*/  UIMAD UR25, UR11, UR5, UR4 ;  /* 0x000000050b1972a4 */ /* 0x000fe2000f8e0204 */
[C---:B------:R-:W-:Y:S01]  /*0db0*/  ISETP.GE.AND P3, PT, R3.reuse, 0x1, PT ;  /* 0x000000010300780c */ /* 0x040fe20003f66270 */
[----:B------:R-:W-:Y:S01]  /*0dc0*/  USEL UR27, UR19, URZ, !UP2 ;  /* 0x0000003f131b7287 */ /* 0x000fe2000d000000 */
[----:B------:R-:W-:Y:S01]  /*0dd0*/  ISETP.GE.AND P2, PT, R3, 0x21, PT ;  /* 0x000000210300780c */ /* 0x000fe20003f46270 */
[----:B------:R-:W-:Y:S01]  /*0de0*/  ULDC.64 UR4, c[0x0][0x280] ;  /* 0x0000a00000047ab9 */ /* 0x000fe20000000a00 */
[----:B-1----:R-:W-:Y:S01]  /*0df0*/  IMAD R4, R155, c[0x0][0x238], RZ ;  /* 0x00008e009b047a24 */ /* 0x002fe200078e02ff */
[C---:B------:R-:W-:Y:S01]  /*0e00*/  ISETP.GE.AND P1, PT, R3.reuse, 0x41, PT ;  /* 0x000000410300780c */ /* 0x040fe20003f26270 */
[----:B------:R-:W-:Y:S01]  /*0e10*/  IMAD.WIDE.U32 R20, R20, c[0x0][0x260], R10 ;  /* 0x0000980014147a25 */ /* 0x000fe200078e000a */
[----:B------:R-:W-:Y:S01]  /*0e20*/  ISETP.GT.AND P0, PT, R3, 0x60, PT ;  /* 0x000000600300780c */ /* 0x000fe20003f04270 */
[----:B------:R-:W-:Y:S01]  /*0e30*/  UIMAD UR4, UR28, UR4, URZ ;  /* 0x000000041c0472a4 */ /* 0x000fe2000f8e023f */
[----:B------:R-:W-:Y:S01]  /*0e40*/  SHF.R.S32.HI R13, RZ, 0x1f, R12 ;  /* 0x0000001fff0d7819 */ /* 0x000fe2000001140c */
[C---:B------:R-:W-:Y:S01]  /*0e50*/  IMAD R4, R154.reuse, c[0x0][0x23c], R4 ;  /* 0x00008f009a047a24 */ /* 0x040fe200078e0204 */
[----:B------:R-:W-:Y:S01]  /*0e60*/  IADD3 R21, R21, UR23, RZ ;  /* 0x0000001715157c10 */ /* 0x000fe2000fffe0ff */
[----:B------:R-:W-:Y:S01]  /*0e70*/  IMAD.WIDE.U32 R2, R154, c[0x0][0x238], R10 ;  /* 0x00008e009a027a25 */ /* 0x000fe200078e000a */
[----:B------:R-:W-:Y:S01]  /*0e80*/  UIMAD UR23, UR13, UR5, UR4 ;  /* 0x000000050d1772a4 */ /* 0x000fe2000f8e0204 */
[----:B------:R-:W-:Y:S01]  /*0e90*/  LEA.HI R134, R134, R73, RZ, 0x6 ;  /* 0x0000004986867211 */ /* 0x000fe200078f30ff */
[----:B------:R-:W-:Y:S01]  /*0ea0*/  USHF.R.S32.HI UR29, URZ, 0x1f, UR22 ;  /* 0x0000001f3f1d7899 */ /* 0x000fe20008011416 */
[----:B------:R-:W-:Y:S01]  /*0eb0*/  IMAD.IADD R5, R3, 0x1, R4 ;  /* 0x0000000103057824 */ /* 0x000fe200078e0204 */
[----:B------:R-:W-:Y:S01]  /*0ec0*/  ULDC.64 UR4, c[0x0][0x248] ;  /* 0x0000920000047ab9 */ /* 0x000fe20000000a00 */
[----:B------:R-:W-:Y:S01]  /*0ed0*/  IMAD.MOV.U32 R4, RZ, RZ, R2 ;  /* 0x000000ffff047224 */ /* 0x000fe200078e0002 */
[C---:B------:R-:W-:Y:S01]  /*0ee0*/  ISETP.GE.AND P6, PT, R10.reuse, c[0x0][0x27c], PT ;  /* 0x00009f000a007a0c */ /* 0x040fe20003fc6270 */
[----:B------:R-:W-:Y:S01]  /*0ef0*/  IMAD.U32 R2, RZ, RZ, UR11 ;  /* 0x0000000bff027e24 */ /* 0x000fe2000f8e00ff */
[----:B------:R-:W-:Y:S01]  /*0f00*/  IADD3 R136, R10, 0x40, RZ ;  /* 0x000000400a887810 */ /* 0x000fe20007ffe0ff */
[----:B------:R-:W-:Y:S01]  /*0f10*/  IMAD.MOV.U32 R96, RZ, RZ, c[0x0][0x238] ;  /* 0x00008e00ff607624 */ /* 0x000fe200078e00ff */
[----:B------:R-:W-:Y:S01]  /*0f20*/  P2R R138, PR, RZ, 0x40 ;  /* 0x00000040ff8a7803 */ /* 0x000fe20000000000 */
[----:B------:R-:W-:Y:S01]  /*0f30*/  IMAD.WIDE.U32 R4, R2, c[0x0][0x240], R4 ;  /* 0x0000900002047a25 */ /* 0x000fe200078e0004 */
[----:B------:R-:W-:-:S02]  /*0f40*/  SEL R3, RZ, c[0x0][0x27c], !P6 ;  /* 0x00009f00ff037a07 */ /* 0x000fc40007000000 */
[----:B------:R-:W-:Y:S01]  /*0f50*/  ISETP.GE.AND P6, PT, R10, c[0x0][0x1d4], PT ;  /* 0x000075000a007a0c */ /* 0x000fe20003fc6270 */
[----:B------:R-:W-:Y:S01]  /*0f60*/  IMAD.MOV.U32 R148, RZ, RZ, R4 ;  /* 0x000000ffff947224 */ /* 0x000fe200078e0004 */
[----:B------:R-:W-:Y:S01]  /*0f70*/  IADD3 R149, R5, UR25, RZ ;  /* 0x0000001905957c10 */ /* 0x000fe2000fffe0ff */
[----:B------:R-:W-:Y:S01]  /*0f80*/  USEL UR25, UR24, URZ, !UP2 ;  /* 0x0000003f18197287 */ /* 0x000fe2000d000000 */
[----:B------:R-:W-:Y:S01]  /*0f90*/  IMAD.MOV.U32 R102, RZ, RZ, 0x7 ;  /* 0x00000007ff667424 */ /* 0x000fe200078e00ff */
[----:B------:R-:W-:Y:S01]  /*0fa0*/  ISETP.GE.AND P5, PT, R136, c[0x0][0x1d4], PT ;  /* 0x0000750088007a0c */ /* 0x000fe20003fa6270 */
[----:B------:R-:W-:Y:S01]  /*0fb0*/  IMAD.U32 R146, RZ, RZ, UR27 ;  /* 0x0000001bff927e24 */ /* 0x000fe2000f8e00ff */
[----:B------:R-:W-:Y:S01]  /*0fc0*/  UIMAD UR4, UR25, UR4, URZ ;  /* 0x00000004190472a4 */ /* 0x000fe2000f8e023f */
[----:B------:R-:W-:Y:S01]  /*0fd0*/  IMAD R14, R8, c[0x0][0x280], RZ ;  /* 0x0000a000080e7a24 */ /* 0x000fe200078e02ff */
[----:B------:R-:W-:Y:S01]  /*0fe0*/  SHF.L.U64.HI R88, R96, R102, c[0x0][0x23c] ;  /* 0x00008f0060587619 */ /* 0x000fe20000010266 */
[----:B------:R-:W-:Y:S01]  /*0ff0*/  IMAD R8, R8, c[0x0][0x290], RZ ;  /* 0x0000a40008087a24 */ /* 0x000fe200078e02ff */
[----:B------:R-:W-:Y:S01]  /*1000*/  UIMAD UR5, UR27, UR5, UR4 ;  /* 0x000000051b0572a4 */ /* 0x000fe2000f8e0204 */
[----:B------:R-:W-:Y:S01]  /*1010*/  IMAD.WIDE.U32 R148, R146, c[0x0][0x248], R148 ;  /* 0x0000920092947a25 */ /* 0x000fe200078e0094 */
[----:B------:R-:W-:-:S02]  /*1020*/  IADD3 R126, R137, 0x20, RZ ;  /* 0x00000020897e7810 */ /* 0x000fc40007ffe0ff */
[C---:B------:R-:W-:Y:S01]  /*1030*/  IADD3 R122, R137.reuse, 0x40, RZ ;  /* 0x00000040897a7810 */ /* 0x040fe20007ffe0ff */
[----:B------:R-:W-:Y:S01]  /*1040*/  IMAD.SHL.U32 R135, R137, 0x40, RZ ;  /* 0x0000004089877824 */ /* 0x000fe200078e00ff */
[----:B------:R-:W-:Y:S01]  /*1050*/  IADD3 R161, R149, UR5, RZ ;  /* 0x0000000595a17c10 */ /* 0x000fe2000fffe0ff */
[C---:B------:R-:W-:Y:S01]  /*1060*/  IMAD R8, R137.reuse, c[0x0][0x294], R8 ;  /* 0x0000a50089087a24 */ /* 0x040fe200078e0208 */
[----:B------:R-:W-:Y:S01]  /*1070*/  ULDC.64 UR4, c[0x0][0x290] ;  /* 0x0000a40000047ab9 */ /* 0x000fe20000000a00 */
[----:B------:R-:W-:Y:S01]  /*1080*/  IMAD.WIDE.U32 R16, R137, c[0x0][0x290], R12 ;  /* 0x0000a40089107a25 */ /* 0x000fe200078e000c */
[----:B------:R-:W-:Y:S01]  /*1090*/  LOP3.LUT R135, R135, 0x1c0, RZ, 0xc0, !PT ;  /* 0x000001c087877812 */ /* 0x000fe200078ec0ff */
[----:B------:R-:W-:Y:S01]  /*10a0*/  UIMAD UR28, UR28, UR4, URZ ;  /* 0x000000041c1c72a4 */ /* 0x000fe2000f8e023f */
[C---:B------:R-:W-:Y:S01]  /*10b0*/  IADD3 R118, R137.reuse, 0x60, RZ ;  /* 0x0000006089767810 */ /* 0x040fe20007ffe0ff */
[----:B------:R-:W-:Y:S01]  /*10c0*/  IMAD.WIDE.U32 R6, R137, c[0x0][0x290], R10 ;  /* 0x0000a40089067a25 */ /* 0x000fe200078e000a */
[----:B------:R-:W-:Y:S01]  /*10d0*/  LOP3.LUT R132, R135, 0x38, R10, 0xf8, !PT ;  /* 0x0000003887847812 */ /* 0x000fe200078ef80a */
[----:B------:R-:W-:Y:S01]  /*10e0*/  UIMAD UR28, UR13, UR5, UR28 ;  /* 0x000000050d1c72a4 */ /* 0x000fe2000f8e021c */
[----:B------:R-:W-:Y:S01]  /*10f0*/  SHF.R.U32.HI R133, RZ, 0x3, R135 ;  /* 0x00000003ff857819 */ /* 0x000fe20000011687 */
[----:B------:R-:W-:Y:S01]  /*1100*/  IMAD.SHL.U32 R134, R134, 0x8, RZ ;  /* 0x0000000886867824 */ /* 0x000fe200078e00ff */
[----:B------:R-:W-:Y:S01]  /*1110*/  ULDC.64 UR4, c[0x0][0x1e8] ;  /* 0x00007a0000047ab9 */ /* 0x000fe20000000a00 */
[----:B------:R-:W-:Y:S01]  /*1120*/  IMAD.SHL.U32 R89, R96, 0x80, RZ ;  /* 0x0000008060597824 */ /* 0x000fe200078e00ff */
[----:B------:R-:W-:Y:S01]  /*1130*/  UIMAD.WIDE.U32 UR30, UR11, UR4, URZ ;  /* 0x000000040b1e72a5 */ /* 0x000fe2000f8e003f */
[----:B------:R-:W-:Y:S01]  /*1140*/  IMAD.MOV.U32 R160, RZ, RZ, R148 ;  /* 0x000000ffffa07224 */ /* 0x000fe200078e0094 */
[----:B------:R-:W-:Y:S01]  /*1150*/  LOP3.LUT R134, R134, 0xfffffe00, RZ, 0xc0, !PT ;  /* 0xfffffe0086867812 */ /* 0x000fe200078ec0ff */
[----:B------:R-:W-:Y:S01]  /*1160*/  IMAD.IADD R17, R17, 0x1, R8 ;  /* 0x0000000111117824 */ /* 0x000fe200078e0208 */
[----:B------:R-:W-:Y:S01]  /*1170*/  SHF.R.S32.HI R124, RZ, 0x1f, R126 ;  /* 0x0000001fff7c7819 */ /* 0x000fe2000001147e */
[----:B------:R-:W-:Y:S01]  /*1180*/  IMAD.IADD R9, R8, 0x1, R7 ;  /* 0x0000000108097824 */ /* 0x000fe200078e0207 */
[----:B------:R-:W-:Y:S01]  /*1190*/  LOP3.LUT R132, R134, R132, R133, 0xf6, !PT ;  /* 0x0000008486847212 */ /* 0x000fe200078ef685 */
[----:B------:R-:W-:Y:S01]  /*11a0*/  IMAD.MOV.U32 R8, RZ, RZ, R6 ;  /* 0x000000ffff087224 */ /* 0x000fe200078e0006 */
[----:B------:R-:W-:Y:S01]  /*11b0*/  SHF.R.S32.HI R120, RZ, 0x1f, R122 ;  /* 0x0000001fff787819 */ /* 0x000fe2000001147a */
[----:B------:R-:W-:Y:S01]  /*11c0*/  IMAD.WIDE.U32 R6, R89, UR22, R160 ;  /* 0x0000001659067c25 */ /* 0x000fe2000f8e00a0 */
[----:B------:R-:W-:-:S02]  /*11d0*/  SHF.R.S32.HI R116, RZ, 0x1f, R118 ;  /* 0x0000001fff747819 */ /* 0x000fc40000011476 */
[----:B------:R-:W-:Y:S01]  /*11e0*/  LEA.HI R124, R124, R126, RZ, 0x3 ;  /* 0x0000007e7c7c7211 */ /* 0x000fe200078f18ff */
[----:B------:R-:W-:Y:S01]  /*11f0*/  IMAD.IADD R3, R10, 0x1, R3 ;  /* 0x000000010a037824 */ /* 0x000fe200078e0203 */
[----:B------:R-:W-:Y:S01]  /*1200*/  LEA.HI R120, R120, R122, RZ, 0x3 ;  /* 0x0000007a78787211 */ /* 0x000fe200078f18ff */
[----:B------:R-:W-:Y:S01]  /*1210*/  IMAD.SHL.U32 R132, R132, 0x2, RZ ;  /* 0x0000000284847824 */ /* 0x000fe200078e00ff */
[----:B------:R-:W-:Y:S01]  /*1220*/  LEA.HI R116, R116, R118, RZ, 0x3 ;  /* 0x0000007674747211 */ /* 0x000fe200078f18ff */
[----:B------:R-:W-:Y:S01]  /*1230*/  IMAD.U32 R150, RZ, RZ, UR13 ;  /* 0x0000000dff967e24 */ /* 0x000fe2000f8e00ff */
[----:B------:R-:W-:Y:S01]  /*1240*/  SHF.R.S32.HI R2, RZ, 0x1f, R3 ;  /* 0x0000001fff027819 */ /* 0x000fe20000011403 */
[----:B------:R-:W-:Y:S01]  /*1250*/  IMAD.U32 R142, RZ, RZ, UR13 ;  /* 0x0000000dff8e7e24 */ /* 0x000fe2000f8e00ff */
[----:B------:R-:W-:Y:S01]  /*1260*/  SHF.R.S32.HI R129, RZ, 0x1f, R136 ;  /* 0x0000001fff817819 */ /* 0x000fe20000011488 */
[----:B------:R-:W-:Y:S01]  /*1270*/  IMAD.WIDE.U32 R150, R150, c[0x0][0x290], R16 ;  /* 0x0000a40096967a25 */ /* 0x000fe200078e0010 */
[----:B------:R-:W-:-:S02]  /*1280*/  LEA.HI R127, R2, R3, RZ, 0x3 ;  /* 0x00000003027f7211 */ /* 0x000fc400078f18ff */
[----:B------:R-:W-:Y:S01]  /*1290*/  LEA.HI R2, R2, R3, RZ, 0x6 ;  /* 0x0000000302027211 */ /* 0x000fe200078f30ff */
[----:B------:R-:W-:Y:S01]  /*12a0*/  IMAD.WIDE.U32 R142, R142, c[0x0][0x290], R8 ;  /* 0x0000a4008e8e7a25 */ /* 0x000fe200078e0008 */
[--C-:B------:R-:W-:Y:S02]  /*12b0*/  LOP3.LUT R113, R135, 0x38, R127.reuse, 0xf8, !PT ;  /* 0x0000003887717812 */ /* 0x100fe400078ef87f */
[----:B------:R-:W-:Y:S01]  /*12c0*/  LEA.HI R129, R129, R136, RZ, 0x3 ;  /* 0x0000008881817211 */ /* 0x000fe200078f18ff */
[----:B------:R-:W-:Y:S01]  /*12d0*/  IMAD.SHL.U32 R125, R126, 0x40, RZ ;  /* 0x000000407e7d7824 */ /* 0x000fe200078e00ff */
[----:B------:R-:W-:Y:S01]  /*12e0*/  LOP3.LUT R113, R113, R133, RZ, 0x3c, !PT ;  /* 0x0000008571717212 */ /* 0x000fe200078e3cff */
[----:B------:R-:W-:Y:S01]  /*12f0*/  IMAD.SHL.U32 R121, R122, 0x40, RZ ;  /* 0x000000407a797824 */ /* 0x000fe200078e00ff */
[----:B------:R-:W-:Y:S01]  /*1300*/  SHF.R.S32.HI R128, RZ, 0x3, R127 ;  /* 0x00000003ff807819 */ /* 0x000fe2000001147f */
[----:B------:R-:W-:Y:S01]  /*1310*/  IMAD.SHL.U32 R117, R118, 0x40, RZ ;  /* 0x0000004076757824 */ /* 0x000fe200078e00ff */
[----:B------:R-:W-:Y:S01]  /*1320*/  LOP3.LUT R125, R125, 0x1c0, RZ, 0xc0, !PT ;  /* 0x000001c07d7d7812 */ /* 0x000fe200078ec0ff */
[----:B------:R-:W-:Y:S01]  /*1330*/  IMAD R14, R137, c[0x0][0x284], R14 ;  /* 0x0000a100890e7a24 */ /* 0x000fe200078e020e */
[----:B------:R-:W-:Y:S01]  /*1340*/  LOP3.LUT R121, R121, 0x1c0, RZ, 0xc0, !PT ;  /* 0x000001c079797812 */ /* 0x000fe200078ec0ff */
[----:B------:R-:W-:Y:S01]  /*1350*/  IMAD.WIDE.U32 R18, R137, c[0x0][0x280], R12 ;  /* 0x0000a00089127a25 */ /* 0x000fe200078e000c */
[----:B------:R-:W-:-:S02]  /*1360*/  LOP3.LUT R117, R117, 0x1c0, RZ, 0xc0, !PT ;  /* 0x000001c075757812 */ /* 0x000fc400078ec0ff */
[----:B------:R-:W-:Y:S01]  /*1370*/  SHF.R.U32.HI R123, RZ, 0x3, R125 ;  /* 0x00000003ff7b7819 */ /* 0x000fe2000001167d */
[----:B------:R-:W-:Y:S01]  /*1380*/  IMAD.WIDE.U32 R22, R137, c[0x0][0x280], R10 ;  /* 0x0000a00089167a25 */ /* 0x000fe200078e000a */
[----:B------:R-:W-:Y:S02]  /*1390*/  SHF.R.U32.HI R119, RZ, 0x3, R121 ;  /* 0x00000003ff777819 */ /* 0x000fe40000011679 */
[----:B------:R-:W-:Y:S01]  /*13a0*/  SHF.R.U32.HI R115, RZ, 0x3, R117 ;  /* 0x00000003ff737819 */ /* 0x000fe20000011675 */
[----:B------:R-:W-:Y:S01]  /*13b0*/  IMAD.SHL.U32 R124, R124, 0x40, RZ ;  /* 0x000000407c7c7824 */ /* 0x000fe200078e00ff */
[--C-:B------:R-:W-:Y:S01]  /*13c0*/  LOP3.LUT R112, R125, 0x38, R127.reuse, 0xf8, !PT ;  /* 0x000000387d707812 */ /* 0x100fe200078ef87f */
[----:B------:R-:W-:Y:S01]  /*13d0*/  IMAD.SHL.U32 R120, R120, 0x40, RZ ;  /* 0x0000004078787824 */ /* 0x000fe200078e00ff */
[--C-:B------:R-:W-:Y:S01]  /*13e0*/  LOP3.LUT R111, R121, 0x38, R127.reuse, 0xf8, !PT ;  /* 0x00000038796f7812 */ /* 0x100fe200078ef87f */
[----:B------:R-:W-:Y:S01]  /*13f0*/  IMAD.SHL.U32 R116, R116, 0x40, RZ ;  /* 0x0000004074747824 */ /* 0x000fe200078e00ff */
[----:B------:R-:W-:Y:S01]  /*1400*/  LOP3.LUT R110, R117, 0x38, R127, 0xf8, !PT ;  /* 0x00000038756e7812 */ /* 0x000fe200078ef87f */
[----:B------:R-:W-:Y:S01]  /*1410*/  IMAD.SHL.U32 R2, R2, 0x80, RZ ;  /* 0x0000008002027824 */ /* 0x000fe200078e00ff */
[----:B------:R-:W-:Y:S01]  /*1420*/  LOP3.LUT R124, R124, 0xfffffe00, RZ, 0xc0, !PT ;  /* 0xfffffe007c7c7812 */ /* 0x000fe200078ec0ff */
[----:B------:R-:W-:Y:S01]  /*1430*/  IMAD.MOV.U32 R92, RZ, RZ, 0x6 ;  /* 0x00000006ff5c7424 */ /* 0x000fe200078e00ff */
[----:B------:R-:W-:Y:S01]  /*1440*/  LOP3.LUT R120, R120, 0xfffffe00, RZ, 0xc0, !PT ;  /* 0xfffffe0078787812 */ /* 0x000fe200078ec0ff */
[----:B------:R-:W-:Y:S01]  /*1450*/  IMAD.MOV.U32 R158, RZ, RZ, c[0x0][0x280] ;  /* 0x0000a000ff9e7624 */ /* 0x000fe200078e00ff */
[----:B------:R-:W-:Y:S01]  /*1460*/  LOP3.LUT R116, R116, 0xfffffe00, RZ, 0xc0, !PT ;  /* 0xfffffe0074747812 */ /* 0x000fe200078ec0ff */
[----:B------:R-:W-:Y:S01]  /*1470*/  IMAD.MOV.U32 R106, RZ, RZ, 0x5 ;  /* 0x00000005ff6a7424 */ /* 0x000fe200078e00ff */
[----:B------:R-:W-:Y:S01]  /*1480*/  LOP3.LUT R2, R2, 0xffffe000, RZ, 0xc0, !PT ;  /* 0xffffe00002027812 */ /* 0x000fe200078ec0ff */
[----:B------:R-:W-:Y:S01]  /*1490*/  IMAD.IADD R19, R19, 0x1, R14 ;  /* 0x0000000113137824 */ /* 0x000fe200078e020e */
[----:B------:R-:W-:Y:S01]  /*14a0*/  LOP3.LUT R112, R112, R123, RZ, 0x3c, !PT ;  /* 0x0000007b70707212 */ /* 0x000fe200078e3cff */
[----:B------:R-:W-:Y:S01]  /*14b0*/  IMAD.IADD R15, R14, 0x1, R23 ;  /* 0x000000010e0f7824 */ /* 0x000fe200078e0217 */
[----:B------:R-:W-:Y:S01]  /*14c0*/  LOP3.LUT R111, R111, R119, RZ, 0x3c, !PT ;  /* 0x000000776f6f7212 */ /* 0x000fe200078e3cff */
[----:B------:R-:W-:Y:S01]  /*14d0*/  IMAD.MOV.U32 R14, RZ, RZ, R22 ;  /* 0x000000ffff0e7224 */ /* 0x000fe200078e0016 */
[----:B------:R-:W-:Y:S01]  /*14e0*/  LOP3.LUT R110, R110, R115, RZ, 0x3c, !PT ;  /* 0x000000736e6e7212 */ /* 0x000fe200078e3cff */
[----:B------:R-:W-:Y:S01]  /*14f0*/  IMAD.U32 R152, RZ, RZ, UR13 ;  /* 0x0000000dff987e24 */ /* 0x000fe2000f8e00ff */
[C---:B------:R-:W-:Y:S01]  /*1500*/  SHF.L.U64.HI R90, R158.reuse, R92, c[0x0][0x284] ;  /* 0x0000a1009e5a7619 */ /* 0x040fe2000001025c */
[----:B------:R-:W-:Y:S01]  /*1510*/  IMAD.U32 R144, RZ, RZ, UR13 ;  /* 0x0000000dff907e24 */ /* 0x000fe2000f8e00ff */
[C---:B------:R-:W-:Y:S01]  /*1520*/  SHF.L.U64.HI R100, R158.reuse, R102, c[0x0][0x284] ;  /* 0x0000a1009e647619 */ /* 0x040fe20000010266 */
[----:B------:R-:W-:Y:S01]  /*1530*/  IMAD.MOV.U32 R156, RZ, RZ, c[0x0][0x290] ;  /* 0x0000a400ff9c7624 */ /* 0x000fe200078e00ff */
[----:B------:R-:W-:Y:S01]  /*1540*/  SHF.L.U64.HI R104, R158, R106, c[0x0][0x284] ;  /* 0x0000a1009e687619 */ /* 0x000fe2000001026a */
[----:B------:R-:W-:Y:S01]  /*1550*/  IMAD.SHL.U32 R97, R96, 0x40, RZ ;  /* 0x0000004060617824 */ /* 0x000fe200078e00ff */
[-C--:B------:R-:W-:Y:S01]  /*1560*/  IADD3 R113, R113, R2.reuse, R134 ;  /* 0x0000000271717210 */ /* 0x080fe20007ffe086 */
[----:B------:R-:W-:Y:S01]  /*1570*/  IMAD.SHL.U32 R91, R158, 0x40, RZ ;  /* 0x000000409e5b7824 */ /* 0x000fe200078e00ff */
[-C--:B------:R-:W-:Y:S01]  /*1580*/  IADD3 R112, R112, R2.reuse, R124 ;  /* 0x0000000270707210 */ /* 0x080fe20007ffe07c */
[C---:B------:R-:W-:Y:S01]  /*1590*/  IMAD.SHL.U32 R101, R158.reuse, 0x80, RZ ;  /* 0x000000809e657824 */ /* 0x040fe200078e00ff */
[-C--:B------:R-:W-:Y:S01]  /*15a0*/  IADD3 R111, R111, R2.reuse, R120 ;  /* 0x000000026f6f7210 */ /* 0x080fe20007ffe078 */
[----:B------:R-:W-:Y:S01]  /*15b0*/  IMAD.SHL.U32 R105, R158, 0x20, RZ ;  /* 0x000000209e697824 */ /* 0x000fe200078e00ff */
[----:B------:R-:W-:Y:S01]  /*15c0*/  IADD3 R110, R110, R2, R116 ;  /* 0x000000026e6e7210 */ /* 0x000fe20007ffe074 */
[----:B------:R-:W-:Y:S01]  /*15d0*/  IMAD.WIDE.U32 R146, R146, c[0x0][0x268], R20 ;  /* 0x00009a0092927a25 */ /* 0x000fe200078e0014 */
[----:B------:R-:W-:-:S02]  /*15e0*/  SHF.L.U64.HI R102, R156, R102, c[0x0][0x294] ;  /* 0x0000a5009c667619 */ /* 0x000fc40000010266 */
[----:B------:R-:W-:Y:S01]  /*15f0*/  SHF.L.U64.HI R106, R156, R106, c[0x0][0x294] ;  /* 0x0000a5009c6a7619 */ /* 0x000fe2000001026a */
[----:B------:R-:W-:Y:S01]  /*1600*/  IMAD.WIDE.U32 R152, R152, c[0x0][0x280], R18 ;  /* 0x0000a00098987a25 */ /* 0x000fe200078e0012 */
[----:B------:R-:W-:Y:S02]  /*1610*/  LOP3.LUT R129, R129, 0xfffffff8, RZ, 0xc0, !PT ;  /* 0xfffffff881817812 */ /* 0x000fe400078ec0ff */
[----:B------:R-:W-:Y:S01]  /*1620*/  LOP3.LUT R127, R127, 0xfffffff8, RZ, 0xc0, !PT ;  /* 0xfffffff87f7f7812 */ /* 0x000fe200078ec0ff */
[----:B------:R-:W-:Y:S01]  /*1630*/  IMAD.WIDE.U32 R144, R144, c[0x0][0x280], R14 ;  /* 0x0000a00090907a25 */ /* 0x000fe200078e000e */
[----:B------:R-:W-:Y:S02]  /*1640*/  P2R R139, PR, RZ, 0x20 ;  /* 0x00000020ff8b7803 */ /* 0x000fe40000000000 */
[----:B------:R-:W-:Y:S01]  /*1650*/  P2R R140, PR, RZ, 0x40 ;  /* 0x00000040ff8c7803 */ /* 0x000fe20000000000 */
[----:B------:R-:W-:Y:S01]  /*1660*/  IMAD.WIDE.U32 R158, R158, 0x60, RZ ;  /* 0x000000609e9e7825 */ /* 0x000fe200078e00ff */
[----:B------:R-:W-:Y:S01]  /*1670*/  IADD3 R86, R86, UR17, RZ ;  /* 0x0000001156567c10 */ /* 0x000fe2000fffe0ff */
[----:B------:R-:W-:Y:S01]  /*1680*/  ULDC UR17, c[0x0][0x1d4] ;  /* 0x0000750000117ab9 */ /* 0x000fe20000000800 */
[----:B------:R-:W-:Y:S01]  /*1690*/  SHF.R.S32.HI R109, RZ, 0x1f, R129 ;  /* 0x0000001fff6d7819 */ /* 0x000fe20000011481 */
[----:B------:R-:W-:Y:S01]  /*16a0*/  IMAD.MOV.U32 R87, RZ, RZ, c[0x0][0x2b8] ;  /* 0x0000ae00ff577624 */ /* 0x000fe200078e00ff */
[----:B------:R-:W-:Y:S01]  /*16b0*/  IADD3 R85, R153, UR23, RZ ;  /* 0x0000001799557c10 */ /* 0x000fe2000fffe0ff */
[----:B------:R-:W-:Y:S01]  /*16c0*/  IMAD.MOV.U32 R74, RZ, RZ, c[0x0][0x27c] ;  /* 0x00009f00ff4a7624 */ /* 0x000fe200078e00ff */
[----:B------:R-:W-:Y:S01]  /*16d0*/  IADD3 R81, R145, UR23, RZ ;  /* 0x0000001791517c10 */ /* 0x000fe2000fffe0ff */
[C---:B------:R-:W-:Y:S01]  /*16e0*/  IMAD.SHL.U32 R93, R156.reuse, 0x40, RZ ;  /* 0x000000409c5d7824 */ /* 0x040fe200078e00ff */
[----:B------:R-:W-:Y:S01]  /*16f0*/  IADD3 R84, R151, UR28, RZ ;  /* 0x0000001c97547c10 */ /* 0x000fe2000fffe0ff */
[C---:B------:R-:W-:Y:S01]  /*1700*/  IMAD.SHL.U32 R103, R156.reuse, 0x80, RZ ;  /* 0x000000809c677824 */ /* 0x040fe200078e00ff */
[----:B------:R-:W-:Y:S01]  /*1710*/  IADD3 R80, R143, UR28, RZ ;  /* 0x0000001c8f507c10 */ /* 0x000fe2000fffe0ff */
[----:B------:R-:W-:Y:S01]  /*1720*/  IMAD.SHL.U32 R107, R156, 0x20, RZ ;  /* 0x000000209c6b7824 */ /* 0x000fe200078e00ff */
[----:B------:R-:W-:Y:S01]  /*1730*/  SHF.R.S32.HI R108, RZ, 0x1f, R127 ;  /* 0x0000001fff6c7819 */ /* 0x000fe2000001147f */
[----:B------:R-:W-:-:S02]  /*1740*/  IMAD.U32 R131, RZ, RZ, UR22 ;  /* 0x00000016ff837e24 */ /* 0x000fc4000f8e00ff */
[----:B------:R-:W-:Y:S02]  /*1750*/  IMAD R130, R130, 0x20, R137 ;  /* 0x0000002082827824 */ /* 0x000fe400078e0289 */
[----:B------:R-:W-:Y:S02]  /*1760*/  IMAD.SHL.U32 R113, R113, 0x2, RZ ;  /* 0x0000000271717824 */ /* 0x000fe400078e00ff */
[----:B------:R-:W-:Y:S02]  /*1770*/  IMAD.SHL.U32 R112, R112, 0x2, RZ ;  /* 0x0000000270707824 */ /* 0x000fe400078e00ff */
[----:B------:R-:W-:Y:S02]  /*1780*/  IMAD.SHL.U32 R111, R111, 0x2, RZ ;  /* 0x000000026f6f7824 */ /* 0x000fe400078e00ff */
[----:B------:R-:W-:Y:S01]  /*1790*/  IMAD.SHL.U32 R110, R110, 0x2, RZ ;  /* 0x000000026e6e7824 */ /* 0x000fe200078e00ff */
[----:B--2---:R1:W2:Y:S01]  /*17a0*/  @P4 R2UR UR26, R0 ;  /* 0x00000000001a43c2 */ /* 0x0042a200000e0000 */
[----:B------:R-:W-:Y:S01]  /*17b0*/  @P3 LEA R4, P4, R6, c[0x0][0x220], 0x1 ;  /* 0x0000880006043a11 */ /* 0x000fe200078808ff */
[----:B-1----:R-:W-:Y:S01]  /*17c0*/  IMAD R0, R88, UR22, RZ ;  /* 0x0000001658007c24 */ /* 0x002fe2000f8e02ff */
[----:B--2---:R-:W-:-:S02]  /*17d0*/  @UP0 USHF.R.S32.HI UR39, URZ, 0x1f, UR26 ;  /* 0x0000001f3f270899 */ /* 0x004fc4000801141a */
[----:B------:R-:W-:Y:S01]  /*17e0*/  @UP0 UMOV UR38, UR26 ;  /* 0x0000001a00260c82 */ /* 0x000fe20008000000 */
[----:B------:R-:W-:Y:S01]  /*17f0*/  IMAD R0, R89, UR29, R0 ;  /* 0x0000001d59007c24 */ /* 0x000fe2000f8e0200 */
[----:B------:R-:W-:Y:S02]  /*1800*/  UIMAD UR29, UR10, UR4, URZ ;  /* 0x000000040a1d72a4 */ /* 0x000fe4000f8e023f */
[----:B------:R-:W-:Y:S01]  /*1810*/  @!UP0 UMOV UR38, UR19 ;  /* 0x0000001300268c82 */ /* 0x000fe20008000000 */
[----:B------:R-:W-:Y:S01]  /*1820*/  IMAD.IADD R7, R7, 0x1, R0 ;  /* 0x0000000107077824 */ /* 0x000fe200078e0200 */
[----:B------:R-:W-:Y:S01]  /*1830*/  UIMAD UR29, UR11, UR5, UR29 ;  /* 0x000000050b1d72a4 */ /* 0x000fe2000f8e021d */
[----:B------:R-:W-:Y:S01]  /*1840*/  IMAD.MOV.U32 R0, RZ, RZ, c[0x0][0x23c] ;  /* 0x00008f00ff007624 */ /* 0x000fe200078e00ff */
[----:B------:R-:W-:Y:S02]  /*1850*/  @!UP0 UMOV UR39, UR24 ;  /* 0x0000001800278c82 */ /* 0x000fe40008000000 */
[----:B------:R-:W-:Y:S01]  /*1860*/  @P3 LEA.HI.X R5, R6, c[0x0][0x224], R7, 0x1, P4 ;  /* 0x0000890006053a11 */ /* 0x000fe200020f0c07 */
[----:B------:R-:W-:Y:S01]  /*1870*/  IMAD.SHL.U32 R98, R0, 0x40, RZ ;  /* 0x0000004000627824 */ /* 0x000fe200078e00ff */
[----:B------:R-:W-:-:S02]  /*1880*/  ULDC.64 UR4, c[0x0][0x210] ;  /* 0x0000840000047ab9 */ /* 0x000fc40000000a00 */
[----:B------:R-:W-:Y:S01]  /*1890*/  UIMAD UR32, UR10, UR4, URZ ;  /* 0x000000040a2072a4 */ /* 0x000fe2000f8e023f */
[----:B------:R-:W-:Y:S01]  /*18a0*/  @!PT LDS RZ, [RZ] ;  /* 0x00000000fffff984 */ /* 0x000fe20000000800 */
[----:B------:R-:W-:Y:S01]  /*18b0*/  @!PT LDS RZ, [RZ] ;  /* 0x00000000fffff984 */ /* 0x000fe20000000800 */
[----:B------:R-:W-:Y:S01]  /*18c0*/  @!PT LDS RZ, [RZ] ;  /* 0x00000000fffff984 */ /* 0x000fe20000000800 */
[----:B------:R1:W-:Y:S01]  /*18d0*/  @P3 LDGSTS.E.BYPASS.LTC128B.128 [R132+0x8100], [R4.64], !P6 ;  /* 0x0810000004843fae */ /* 0x0003e2000f101d54 */
[----:B------:R-:W-:Y:S02]  /*18e0*/  UIMAD.WIDE.U32 UR34, UR11, UR4, URZ ;  /* 0x000000040b2272a5 */ /* 0x000fe4000f8e003f */
[----:B------:R-:W-:Y:S01]  /*18f0*/  UIMAD UR32, UR11, UR5, UR32 ;  /* 0x000000050b2072a4 */ /* 0x000fe2000f8e0220 */
[----:B------:R1:W-:Y:S01]  /*1900*/  @P3 LDGSTS.E.BYPASS.LTC128B.128 [R132+0xc100], [R4.64+0x80], !P5 ;  /* 0x0c10008004843fae */ /* 0x0003e2000e901d54 */
[----:B------:R-:W-:Y:S02]  /*1910*/  ULDC UR24, c[0x0][0x27c] ;  /* 0x00009f0000187ab9 */ /* 0x000fe40000000800 */
[----:B------:R-:W-:Y:S02]  /*1920*/  ULDC.64 UR4, c[0x0][0x268] ;  /* 0x00009a0000047ab9 */ /* 0x000fe40000000a00 */
[----:B------:R-:W-:-:S02]  /*1930*/  UIMAD UR4, UR25, UR4, URZ ;  /* 0x00000004190472a4 */ /* 0x000fc4000f8e023f */
[----:B------:R-:W-:Y:S02]  /*1940*/  USHF.L.U32 UR24, UR24, 0x1, URZ ;  /* 0x0000000118187899 */ /* 0x000fe4000800063f */
[----:B------:R-:W-:Y:S02]  /*1950*/  UIMAD UR27, UR27, UR5, UR4 ;  /* 0x000000051b1b72a4 */ /* 0x000fe4000f8e0204 */
[----:B------:R-:W-:Y:S02]  /*1960*/  UMOV UR25, 0x60 ;  /* 0x0000006000197882 */ /* 0x000fe40000000000 */
[----:B------:R-:W-:Y:S02]  /*1970*/  ULDC.64 UR4, c[0x0][0x2b0] ;  /* 0x0000ac0000047ab9 */ /* 0x000fe40000000a00 */
[----:B------:R-:W-:Y:S01]  /*1980*/  UIMAD UR26, UR39, UR4, URZ ;  /* 0x00000004271a72a4 */ /* 0x000fe2000f8e023f */
[----:B------:R-:W-:Y:S01]  /*1990*/  IADD3 R82, R147, UR27, RZ ;  /* 0x0000001b93527c10 */ /* 0x000fe2000fffe0ff */
[----:B------:R-:W-:-:S02]  /*19a0*/  UIMAD.WIDE.U32 UR36, UR38, UR4, URZ ;  /* 0x00000004262472a5 */ /* 0x000fc4000f8e003f */
[----:B------:R-:W-:Y:S02]  /*19b0*/  UIMAD UR26, UR38, UR5, UR26 ;  /* 0x00000005261a72a4 */ /* 0x000fe4000f8e021a */
[----:B------:R-:W-:Y:S02]  /*19c0*/  ULDC UR4, c[0x0][0x294] ;  /* 0x0000a50000047ab9 */ /* 0x000fe40000000800 */
[----:B------:R-:W-:Y:S02]  /*19d0*/  ULDC UR5, c[0x0][0x284] ;  /* 0x0000a10000057ab9 */ /* 0x000fe40000000800 */
[----:B------:R-:W-:Y:S01]  /*19e0*/  UIMAD UR5, UR25, UR5, URZ ;  /* 0x00000005190572a4 */ /* 0x000fe2000f8e023f */
[C---:B-1----:R-:W-:Y:S01]  /*19f0*/  @P2 LEA R4, P3, R96.reuse, R6, 0x5 ;  /* 0x0000000660042211 */ /* 0x042fe200078628ff */
[----:B------:R-:W-:Y:S02]  /*1a00*/  UIMAD UR4, UR25, UR4, URZ ;  /* 0x00000004190472a4 */ /* 0x000fe4000f8e023f */
[----:B------:R-:W-:Y:S01]  /*1a10*/  UIADD3 UR17, -UR24, UR17, URZ ;  /* 0x0000001118117290 */ /* 0x000fe2000fffe13f */
[----:B------:R-:W-:Y:S01]  /*1a20*/  @P2 LEA.HI.X R3, R96, R7, R0, 0x5, P3 ;  /* 0x0000000760032211 */ /* 0x000fe200018f2c00 */
[----:B------:R-:W-:Y:S01]  /*1a30*/  @P0 IMAD R0, R0, 0x60, RZ ;  /* 0x0000006000000824 */ /* 0x000fe200078e02ff */
[C---:B------:R-:W-:Y:S01]  /*1a40*/  @P2 LEA R16, P3, R4.reuse, c[0x0][0x220], 0x1 ;  /* 0x0000880004102a11 */ /* 0x040fe200078608ff */
[----:B------:R-:W-:Y:S01]  /*1a50*/  UIADD3 UR29, UR31, UR29, URZ ;  /* 0x0000001d1f1d7290 */ /* 0x000fe2000fffe03f */
[----:B------:R-:W-:Y:S01]  /*1a60*/  IADD3 R94, R159, UR5, RZ ;  /* 0x000000059f5e7c10 */ /* 0x000fe2000fffe0ff */
[----:B------:R-:W-:Y:S01]  /*1a70*/  UIADD3 UR32, UR35, UR32, URZ ;  /* 0x0000002023207290 */ /* 0x000fe2000fffe03f */
[----:B------:R-:W-:Y:S01]  /*1a80*/  @P2 LEA.HI.X R17, R4, c[0x0][0x224], R3, 0x1, P3 ;  /* 0x0000890004112a11 */ /* 0x000fe200018f0c03 */
[----:B------:R-:W-:Y:S01]  /*1a90*/  IMAD.WIDE.U32 R4, R96, 0x40, RZ ;  /* 0x0000004060047825 */ /* 0x000fe200078e00ff */
[----:B------:R-:W-:-:S03]  /*1aa0*/  UIADD3 UR26, UR37, UR26, URZ ;  /* 0x0000001a251a7290 */ /* 0x000fc6000fffe03f */
[----:B------:R1:W-:Y:S01]  /*1ab0*/  @P2 LDGSTS.E.BYPASS.LTC128B.128 [R132+0x9100], [R16.64], !P6 ;  /* 0x0910000010842fae */ /* 0x0003e2000f101d54 */
[----:B------:R-:W-:Y:S01]  /*1ac0*/  IMAD.IADD R98, R5, 0x1, R98 ;  /* 0x0000000105627824 */ /* 0x000fe200078e0262 */
[----:B------:R-:W-:Y:S02]  /*1ad0*/  IADD3 R99, P3, R4, 0x80, RZ ;  /* 0x0000008004637810 */ /* 0x000fe40007f7e0ff */
[----:B------:R1:W-:Y:S01]  /*1ae0*/  @P2 LDGSTS.E.BYPASS.LTC128B.128 [R132+0xd100], [R16.64+0x80], !P5 ;  /* 0x0d10008010842fae */ /* 0x0003e2000e901d54 */
[----:B------:R-:W-:-:S05]  /*1af0*/  @P1 IADD3 R5, P2, R6, R4, RZ ;  /* 0x0000000406051210 */ /* 0x000fca0007f5e0ff */
[--C-:B------:R-:W-:Y:S01]  /*1b00*/  @P1 IMAD.X R3, R98, 0x1, R7.reuse, P2 ;  /* 0x0000000162031824 */ /* 0x100fe200010e0607 */
[C---:B------:R-:W-:Y:S01]  /*1b10*/  @P1 LEA R4, P2, R5.reuse, c[0x0][0x220], 0x1 ;  /* 0x0000880005041a11 */ /* 0x040fe200078408ff */
[C---:B------:R-:W-:Y:S01]  /*1b20*/  @P0 IMAD.WIDE.U32 R6, R96.reuse, 0x60, R6 ;  /* 0x0000006060060825 */ /* 0x040fe200078e0006 */
[-C--:B------:R-:W-:Y:S02]  /*1b30*/  SHF.L.U64.HI R96, R96, R92.reuse, c[0x0][0x23c] ;  /* 0x00008f0060607619 */ /* 0x080fe4000001025c */
[----:B------:R-:W-:Y:S01]  /*1b40*/  @P1 LEA.HI.X R5, R5, c[0x0][0x224], R3, 0x1, P2 ;  /* 0x0000890005051a11 */ /* 0x000fe200010f0c03 */
[----:B------:R-:W-:Y:S01]  /*1b50*/  @P0 IMAD.IADD R0, R7, 0x1, R0 ;  /* 0x0000000107000824 */ /* 0x000fe200078e0200 */
[----:B------:R-:W-:Y:S01]  /*1b60*/  @P0 LEA R8, P2, R6, c[0x0][0x220], 0x1 ;  /* 0x0000880006080a11 */ /* 0x000fe200078408ff */
[----:B------:R-:W-:Y:S01]  /*1b70*/  IMAD.X R98, RZ, RZ, R98, P3 ;  /* 0x000000ffff627224 */ /* 0x000fe200018e0662 */
[----:B------:R-:W-:Y:S01]  /*1b80*/  SHF.L.U64.HI R92, R156, R92, c[0x0][0x294] ;  /* 0x0000a5009c5c7619 */ /* 0x000fe2000001025c */
[----:B------:R1:W-:Y:S01]  /*1b90*/  @P1 LDGSTS.E.BYPASS.LTC128B.128 [R132+0xa100], [R4.64], !P6 ;  /* 0x0a10000004841fae */ /* 0x0003e2000f101d54 */
[----:B------:R-:W-:Y:S01]  /*1ba0*/  @P0 LEA.HI.X R9, R6, c[0x0][0x224], R0, 0x1, P2 ;  /* 0x0000890006090a11 */ /* 0x000fe200010f0c00 */
[----:B------:R-:W-:-:S02]  /*1bb0*/  IMAD.WIDE.U32 R156, R156, 0x60, RZ ;  /* 0x000000609c9c7825 */ /* 0x000fc400078e00ff */
[----:B------:R1:W-:Y:S01]  /*1bc0*/  @P1 LDGSTS.E.BYPASS.LTC128B.128 [R132+0xe100], [R4.64+0x80], !P5 ;  /* 0x0e10008004841fae */ /* 0x0003e2000e901d54 */
[----:B------:R-:W-:Y:S02]  /*1bd0*/  ISETP.NE.AND P1, PT, R87, 0x1, PT ;  /* 0x000000015700780c */ /* 0x000fe40003f25270 */
[----:B------:R-:W-:Y:S01]  /*1be0*/  IADD3 R95, R157, UR4, RZ ;  /* 0x000000049d5f7c10 */ /* 0x000fe2000fffe0ff */
[----:B------:R2:W-:Y:S01]  /*1bf0*/  @P0 LDGSTS.E.BYPASS.LTC128B.128 [R132+0xb100], [R8.64], !P6 ;  /* 0x0b10000008840fae */ /* 0x0005e2000f101d54 */
[----:B------:R-:W-:-:S03]  /*1c00*/  ULDC.U8 UR4, c[0x0][0x298] ;  /* 0x0000a60000047ab9 */ /* 0x000fc60000000000 */
[----:B------:R2:W-:Y:S01]  /*1c10*/  @P0 LDGSTS.E.BYPASS.LTC128B.128 [R132+0xf100], [R8.64+0x80], !P5 ;  /* 0x0f10008008840fae */ /* 0x0005e2000e901d54 */
[----:B------:R-:W-:Y:S02]  /*1c20*/  ISETP.GE.AND P5, PT, R10, c[0x0][0x1d4], PT ;  /* 0x000075000a007a0c */ /* 0x000fe40003fa6270 */
[----:B------:R-:W-:Y:S01]  /*1c30*/  ISETP.GE.AND P0, PT, R74, 0x1, PT ;  /* 0x000000014a00780c */ /* 0x000fe20003f06270 */
[----:B------:R-:W0:Y:S01]  /*1c40*/  LDGDEPBAR ;  /* 0x00000000000079af */ /* 0x000e220000000000 */
[----:B--2---:R-:W-:-:S03]  /*1c50*/  IADD3 R9, R12, 0x20, RZ ;  /* 0x000000200c097810 */ /* 0x004fc60007ffe0ff */
[----:B-1----:R-:W-:Y:S06]  /*1c60*/  BAR.SYNC.DEFER_BLOCKING 0x0 ;  /* 0x0000000000007b1d */ /* 0x002fec0000010000 */
.L_x_106:
[----:B------:R-:W-:Y:S01]  /*1c70*/  IMAD.SHL.U32 R79, R131, 0x80, RZ ;  /* 0x00000080834f7824 */ /* 0x000fe200078e00ff */
[----:B------:R-:W-:Y:S04]  /*1c80*/  DEPBAR.LE SB0, 0x0 ;  /* 0x000080000000791a */ /* 0x000fe80000000000 */
[----:B------:R-:W-:Y:S01]  /*1c90*/  IMAD.IADD R78, R130, 0x1, R79 ;  /* 0x00000001824e7824 */ /* 0x000fe200078e024f */
[----:B------:R-:W-:Y:S01]  /*1ca0*/  ISETP.NE.AND P1, PT, R87, 0x1, PT ;  /* 0x000000015700780c */ /* 0x000fe20003f25270 */
[----:B------:R-:W-:Y:S01]  /*1cb0*/  IMAD.MOV.U32 R114, RZ, RZ, RZ ;  /* 0x000000ffff727224 */ /* 0x000fe200078e00ff */
[----:B------:R-:W-:Y:S01]  /*1cc0*/  ISETP.GE.AND P2, PT, R74, 0x1, PT ;  /* 0x000000014a00780c */ /* 0x000fe20003f46270 */
[----:B------:R-:W-:Y:S01]  /*1cd0*/  BSSY B2, `(.L_x_60) ;  /* 0x0000549000027945 */ /* 0x000fe20003800000 */
[----:B------:R-:W-:Y:S01]  /*1ce0*/  ISETP.GE.AND P0, PT, R78, UR16, PT ;  /* 0x000000104e007c0c */ /* 0x000fe2000bf06270 */
[----:B------:R-:W-:Y:S03]  /*1cf0*/  IMAD.IADD R78, R86, 0x1, R78 ;  /* 0x00000001564e7824 */ /* 0x000fe600078e024e */
[----:B------:R-:W-:Y:S01]  /*1d00*/  ISETP.GT.OR P0, PT, R130, 0x7f, P0 ;  /* 0x0000007f8200780c */ /* 0x000fe20000704670 */
[----:B------:R-:W-:Y:S04]  /*1d10*/  IMAD.MOV.U32 R0, RZ, RZ, R78 ;  /* 0x000000ffff007224 */ /* 0x000fe800078e004e */
[----:B-1----:R-:W-:Y:S05]  /*1d20*/  @P1 IMAD.HI.U32 R2, R78, c[0x0][0x2bc], RZ ;  /* 0x0000af004e021a27 */ /* 0x002fea00078e00ff */
        /* <DEDUP_REMOVED lines=10> */
[----:B------:R-:W-:Y:S01]  /*1dd0*/  IMAD R0, R77, c[0x0][0x1e0], RZ ;  /* 0x000078004d007a24 */ /* 0x000fe200078e02ff */
[----:B------:R-:W-:Y:S03]  /*1de0*/  BAR.SYNC.DEFER_BLOCKING 0x0 ;  /* 0x0000000000007b1d */ /* 0x000fe60000010000 */
        /* <DEDUP_REMOVED lines=10> */
[----:B------:R-:W-:-:S05]  /*1e90*/  @!P2 BRA `(.L_x_61) ;  /* 0x00004ea00000a947 */ /* 0x000fca0003800000 */
[-C--:B------:R-:W-:Y:S01]  /*1ea0*/  IMAD R39, R100, R131.reuse, RZ ;  /* 0x0000008364277224 */ /* 0x080fe200078e02ff */
[----:B------:R-:W-:Y:S01]  /*1eb0*/  ISETP.NE.AND P0, PT, RZ, UR4, PT ;  /* 0x00000004ff007c0c */ /* 0x000fe2000bf05270 */
[-C--:B------:R-:W-:Y:S01]  /*1ec0*/  IMAD R29, R102, R131.reuse, RZ ;  /* 0x00000083661d7224 */ /* 0x080fe200078e02ff */
[----:B------:R-:W-:Y:S01]  /*1ed0*/  SHF.R.S32.HI R0, RZ, 0x1f, R131 ;  /* 0x0000001fff007819 */ /* 0x000fe20000011483 */
[----:B------:R-:W-:Y:S01]  /*1ee0*/  IMAD.WIDE.U32 R68, R101, R131, RZ ;  /* 0x0000008365447225 */ /* 0x000fe200078e00ff */
[----:B------:R-:W-:Y:S03]  /*1ef0*/  IADD3 R75, -R79, UR16, RZ ;  /* 0x000000104f4b7c10 */ /* 0x000fe6000fffe1ff */
[C---:B------:R-:W-:Y:S01]  /*1f00*/  IMAD R39, R0.reuse, R101, R39 ;  /* 0x0000006500277224 */ /* 0x040fe200078e0227 */
[----:B------:R-:W-:Y:S01]  /*1f10*/  IMNMX R75, R75, 0x80, PT ;  /* 0x000000804b4b7817 */ /* 0x000fe20003800200 */
[----:B------:R-:W-:Y:S02]  /*1f20*/  IMAD R29, R0, R103, R29 ;  /* 0x00000067001d7224 */ /* 0x000fe400078e021d */
[----:B------:R-:W-:Y:S01]  /*1f30*/  IMAD.WIDE.U32 R42, R103, R131, RZ ;  /* 0x00000083672a7225 */ /* 0x000fe200078e00ff */
[----:B------:R-:W-:Y:S04]  /*1f40*/  IADD3 R39, R69, R39, RZ ;  /* 0x0000002745277210 */ /* 0x000fe80007ffe0ff */
[----:B------:R-:W-:Y:S01]  /*1f50*/  IADD3 R29, R43, R29, RZ ;  /* 0x0000001d2b1d7210 */ /* 0x000fe20007ffe0ff */
[----:B------:R-:W-:-:S05]  /*1f60*/  @!P0 BRA `(.L_x_62) ;  /* 0x000027c000008947 */ /* 0x000fca0003800000 */
[----:B------:R-:W-:Y:S01]  /*1f70*/  ISETP.GE.AND P3, PT, R137, R75, PT ;  /* 0x0000004b8900720c */ /* 0x000fe20003f66270 */
[----:B------:R-:W-:Y:S01]  /*1f80*/  BSSY B0, `(.L_x_63) ;  /* 0x000001b000007945 */ /* 0x000fe20003800000 */
[----:B------:R-:W-:Y:S01]  /*1f90*/  CS2R R56, SRZ ;  /* 0x0000000000387805 */ /* 0x000fe2000001ff00 */
[----:B------:R-:W-:Y:S01]  /*1fa0*/  CS2R R62, SRZ ;  /* 0x00000000003e7805 */ /* 0x000fe2000001ff00 */
[----:B------:R-:W-:Y:S01]  /*1fb0*/  CS2R R64, SRZ ;  /* 0x0000000000407805 */ /* 0x000fe2000001ff00 */
[----:B------:R-:W-:Y:S01]  /*1fc0*/  CS2R R36, SRZ ;  /* 0x0000000000247805 */ /* 0x000fe2000001ff00 */
[----:B------:R-:W-:Y:S07]  /*1fd0*/  CS2R R32, SRZ ;  /* 0x0000000000207805 */ /* 0x000fee000001ff00 */
[----:B------:R-:W-:-:S05]  /*1fe0*/  @P3 BRA `(.L_x_64) ;  /* 0x0000014000003947 */ /* 0x000fca0003800000 */
[----:B------:R-:W-:Y:S01]  /*1ff0*/  IADD3 R2, P0, R152, R68, RZ ;  /* 0x0000004498027210 */ /* 0x000fe20007f1e0ff */
[----:B------:R-:W-:Y:S01]  /*2000*/  CS2R R64, SRZ ;  /* 0x0000000000407805 */ /* 0x000fe2000001ff00 */
[----:B------:R-:W-:Y:S01]  /*2010*/  CS2R R32, SRZ ;  /* 0x0000000000207805 */ /* 0x000fe2000001ff00 */
[----:B------:R-:W-:Y:S01]  /*2020*/  CS2R R62, SRZ ;  /* 0x00000000003e7805 */ /* 0x000fe2000001ff00 */
[----:B------:R-:W-:Y:S01]  /*2030*/  CS2R R36, SRZ ;  /* 0x0000000000247805 */ /* 0x000fe2000001ff00 */
[----:B------:R-:W-:Y:S01]  /*2040*/  IMAD.X R0, R39, 0x1, R85, P0 ;  /* 0x0000000127007824 */ /* 0x000fe200000e0655 */
[----:B------:R-:W-:Y:S05]  /*2050*/  IADD3 R4, P0, R150, R42, RZ ;  /* 0x0000002a96047210 */ /* 0x000fea0007f1e0ff */
[----:B------:R-:W-:Y:S01]  /*2060*/  IMAD.X R3, R29, 0x1, R84, P0 ;  /* 0x000000011d037824 */ /* 0x000fe200000e0654 */
[C---:B------:R-:W-:Y:S04]  /*2070*/  LEA R6, P0, R2.reuse, c[0x0][0x270], 0x1 ;  /* 0x00009c0002067a11 */ /* 0x040fe800078008ff */
[----:B------:R-:W-:Y:S02]  /*2080*/  LEA.HI.X R7, R2, c[0x0][0x274], R0, 0x1, P0 ;  /* 0x00009d0002077a11 */ /* 0x000fe400000f0c00 */
[C---:B------:R-:W-:Y:S04]  /*2090*/  LEA R2, P0, R4.reuse, c[0x0][0x288], 0x1 ;  /* 0x0000a20004027a11 */ /* 0x040fe800078008ff */
[----:B------:R-:W-:Y:S02]  /*20a0*/  LEA.HI.X R3, R4, c[0x0][0x28c], R3, 0x1, P0 ;  /* 0x0000a30004037a11 */ /* 0x000fe400000f0c03 */
[----:B------:R-:W-:Y:S11]  /*20b0*/  ISETP.GE.AND P0, PT, R12, c[0x0][0x27c], PT ;  /* 0x00009f000c007a0c */ /* 0x000ff60003f06270 */
[----:B------:R-:W-:Y:S02]  /*20c0*/  @!UPT UIADD3 URZ, URZ, URZ, URZ ;  /* 0x0000003f3f3ff290 */ /* 0x000fe4000fffe03f */
[----:B------:R1:W5:Y:S04]  /*20d0*/  @!P0 LDG.E.64 R64, [R6.64] ;  /* 0x0000001406408981 */ /* 0x000368000c1e1b00 */
[----:B------:R1:W5:Y:S01]  /*20e0*/  @!P0 LDG.E.64 R32, [R2.64] ;  /* 0x0000001402208981 */ /* 0x000362000c1e1b00 */
[----:B------:R-:W-:Y:S11]  /*20f0*/  ISETP.GE.AND P0, PT, R9, c[0x0][0x27c], PT ;  /* 0x00009f0009007a0c */ /* 0x000ff60003f06270 */
[----:B------:R-:W-:Y:S02]  /*2100*/  @!UPT UIADD3 URZ, URZ, URZ, URZ ;  /* 0x0000003f3f3ff290 */ /* 0x000fe4000fffe03f */
[----:B------:R1:W5:Y:S04]  /*2110*/  @!P0 LDG.E.64 R62, [R6.64+0x40] ;  /* 0x00004014063e8981 */ /* 0x000368000c1e1b00 */
[----:B------:R1:W5:Y:S02]  /*2120*/  @!P0 LDG.E.64 R36, [R2.64+0x40] ;  /* 0x0000401402248981 */ /* 0x000364000c1e1b00 */
.L_x_64:
[----:B------:R-:W-:Y:S05]  /*2130*/  BSYNC B0 ;  /* 0x0000000000007941 */ /* 0x000fea0003800000 */
.L_x_63:
[----:B------:R-:W-:Y:S01]  /*2140*/  ISETP.GE.AND P6, PT, R126, R75, PT ;  /* 0x0000004b7e00720c */ /* 0x000fe20003fc6270 */
[----:B-----5:R-:W-:Y:S01]  /*2150*/  IMAD.MOV.U32 R4, RZ, RZ, R62 ;  /* 0x000000ffff047224 */ /* 0x020fe200078e003e */
[----:B------:R-:W-:Y:S01]  /*2160*/  BSSY B0, `(.L_x_65) ;  /* 0x0000025000007945 */ /* 0x000fe20003800000 */
[----:B-1----:R-:W-:Y:S01]  /*2170*/  IMAD.MOV.U32 R3, RZ, RZ, R63 ;  /* 0x000000ffff037224 */ /* 0x002fe200078e003f */
[----:B------:R-:W-:Y:S01]  /*2180*/  CS2R R60, SRZ ;  /* 0x00000000003c7805 */ /* 0x000fe2000001ff00 */
[----:B------:R-:W-:Y:S01]  /*2190*/  IMAD.MOV.U32 R2, RZ, RZ, R64 ;  /* 0x000000ffff027224 */ /* 0x000fe200078e0040 */
[----:B------:R-:W-:Y:S01]  /*21a0*/  CS2R R30, SRZ ;  /* 0x00000000001e7805 */ /* 0x000fe2000001ff00 */
[----:B------:R-:W-:Y:S01]  /*21b0*/  IMAD.MOV.U32 R0, RZ, RZ, R65 ;  /* 0x000000ffff007224 */ /* 0x000fe200078e0041 */
[----:B------:R-:W-:Y:S01]  /*21c0*/  PRMT R59, R3, 0x5410, R4 ;  /* 0x00005410033b7816 */ /* 0x000fe20000000004 */
[----:B------:R-:W-:Y:S01]  /*21d0*/  IMAD.MOV.U32 R3, RZ, RZ, R37 ;  /* 0x000000ffff037224 */ /* 0x000fe200078e0025 */
[----:B------:R-:W-:Y:S01]  /*21e0*/  PRMT R38, R2, 0x7610, R38 ;  /* 0x0000761002267816 */ /* 0x000fe20000000026 */
[----:B------:R-:W-:Y:S01]  /*21f0*/  CS2R R34, SRZ ;  /* 0x0000000000227805 */ /* 0x000fe2000001ff00 */
[----:B------:R-:W-:Y:S02]  /*2200*/  MOV R4, R36 ;  /* 0x0000002400047202 */ /* 0x000fe40000000f00 */
[----:B------:R-:W-:Y:S02]  /*2210*/  MOV R2, R33 ;  /* 0x0000002100027202 */ /* 0x000fe40000000f00 */
[----:B------:R-:W-:Y:S01]  /*2220*/  PRMT R41, R0, 0x7610, R41 ;  /* 0x0000761000297816 */ /* 0x000fe20000000029 */
[----:B------:R-:W-:Y:S01]  /*2230*/  IMAD.MOV.U32 R0, RZ, RZ, R32 ;  /* 0x000000ffff007224 */ /* 0x000fe200078e0020 */
[----:B------:R-:W-:Y:S02]  /*2240*/  PRMT R28, R3, 0x5410, R4 ;  /* 0x00005410031c7816 */ /* 0x000fe40000000004 */
[----:B------:R-:W-:Y:S01]  /*2250*/  PRMT R3, R2, 0x7610, R3 ;  /* 0x0000761002037816 */ /* 0x000fe20000000003 */
[----:B------:R-:W-:-:S05]  /*2260*/  @P6 BRA `(.L_x_66) ;  /* 0x0000014000006947 */ /* 0x000fca0003800000 */
[----:B------:R-:W-:Y:S01]  /*2270*/  IADD3 R4, P1, P0, R152, R68, R105 ;  /* 0x0000004498047210 */ /* 0x000fe2000783e069 */
[----:B------:R-:W-:Y:S01]  /*2280*/  CS2R R60, SRZ ;  /* 0x00000000003c7805 */ /* 0x000fe2000001ff00 */
[----:B------:R-:W-:Y:S01]  /*2290*/  CS2R R34, SRZ ;  /* 0x0000000000227805 */ /* 0x000fe2000001ff00 */
[----:B------:R-:W-:Y:S01]  /*22a0*/  CS2R R56, SRZ ;  /* 0x0000000000387805 */ /* 0x000fe2000001ff00 */
[----:B------:R-:W-:Y:S01]  /*22b0*/  IADD3.X R2, R85, R39, R104, P1, P0 ;  /* 0x0000002755027210 */ /* 0x000fe20000fe0468 */
[----:B------:R-:W-:Y:S01]  /*22c0*/  CS2R R30, SRZ ;  /* 0x00000000001e7805 */ /* 0x000fe2000001ff00 */
[----:B------:R-:W-:Y:S04]  /*22d0*/  IADD3 R6, P1, P0, R150, R42, R107 ;  /* 0x0000002a96067210 */ /* 0x000fe8000783e06b */
[----:B------:R-:W-:Y:S02]  /*22e0*/  IADD3.X R5, R84, R29, R106, P1, P0 ;  /* 0x0000001d54057210 */ /* 0x000fe40000fe046a */
        /* <DEDUP_REMOVED lines=12> */
.L_x_66:
[----:B------:R-:W-:Y:S05]  /*23b0*/  BSYNC B0 ;  /* 0x0000000000007941 */ /* 0x000fea0003800000 */
.L_x_65:
[----:B------:R-:W-:Y:S01]  /*23c0*/  ISETP.GE.AND P4, PT, R122, R75, PT ;  /* 0x0000004b7a00720c */ /* 0x000fe20003f86270 */
[----:B-----5:R-:W-:Y:S01]  /*23d0*/  IMAD.MOV.U32 R6, RZ, RZ, R56 ;  /* 0x000000ffff067224 */ /* 0x020fe200078e0038 */
[----:B-1----:R-:W-:Y:S01]  /*23e0*/  MOV R4, R60 ;  /* 0x0000003c00047202 */ /* 0x002fe20000000f00 */
[----:B------:R-:W-:Y:S01]  /*23f0*/  IMAD.MOV.U32 R5, RZ, RZ, R57 ;  /* 0x000000ffff057224 */ /* 0x000fe200078e0039 */
[----:B------:R-:W-:Y:S01]  /*2400*/  BSSY B0, `(.L_x_67) ;  /* 0x0000024000007945 */ /* 0x000fe20003800000 */
[----:B------:R-:W-:Y:S01]  /*2410*/  IMAD.MOV.U32 R2, RZ, RZ, R61 ;  /* 0x000000ffff027224 */ /* 0x000fe200078e003d */
[----:B------:R-:W-:Y:S01]  /*2420*/  CS2R R46, SRZ ;  /* 0x00000000002e7805 */ /* 0x000fe2000001ff00 */
[----:B------:R-:W-:Y:S01]  /*2430*/  CS2R R52, SRZ ;  /* 0x0000000000347805 */ /* 0x000fe2000001ff00 */
[----:B------:R-:W-:Y:S01]  /*2440*/  PRMT R51, R5, 0x5410, R6 ;  /* 0x0000541005337816 */ /* 0x000fe20000000006 */
[----:B------:R-:W-:Y:S01]  /*2450*/  IMAD.MOV.U32 R6, RZ, RZ, R30 ;  /* 0x000000ffff067224 */ /* 0x000fe200078e001e */
[----:B------:R-:W-:Y:S01]  /*2460*/  PRMT R58, R2, 0x5410, R4 ;  /* 0x00005410023a7816 */ /* 0x000fe20000000004 */
[----:B------:R-:W-:Y:S01]  /*2470*/  IMAD.MOV.U32 R4, RZ, RZ, R34 ;  /* 0x000000ffff047224 */ /* 0x000fe200078e0022 */
[----:B------:R-:W-:Y:S01]  /*2480*/  MOV R5, R31 ;  /* 0x0000001f00057202 */ /* 0x000fe20000000f00 */
[----:B------:R-:W-:Y:S01]  /*2490*/  CS2R R54, SRZ ;  /* 0x0000000000367805 */ /* 0x000fe2000001ff00 */
[----:B------:R-:W-:Y:S01]  /*24a0*/  MOV R2, R35 ;  /* 0x0000002300027202 */ /* 0x000fe20000000f00 */
[----:B------:R-:W-:Y:S01]  /*24b0*/  CS2R R24, SRZ ;  /* 0x0000000000187805 */ /* 0x000fe2000001ff00 */
[----:B------:R-:W-:Y:S01]  /*24c0*/  PRMT R18, R5, 0x5410, R6 ;  /* 0x0000541005127816 */ /* 0x000fe20000000006 */
[----:B------:R-:W-:Y:S01]  /*24d0*/  CS2R R26, SRZ ;  /* 0x00000000001a7805 */ /* 0x000fe2000001ff00 */
        /* <DEDUP_REMOVED lines=22> */
.L_x_68:
[----:B------:R-:W-:Y:S05]  /*2640*/  BSYNC B0 ;  /* 0x0000000000007941 */ /* 0x000fea0003800000 */
.L_x_67:
        /* <DEDUP_REMOVED lines=14> */
[----:B------:R-:W-:Y:S02]  /*2730*/  MOV R2, R27 ;  /* 0x0000001b00027202 */ /* 0x000fe40000000f00 */
        /* <DEDUP_REMOVED lines=23> */
.L_x_70:
[----:B------:R-:W-:Y:S05]  /*28b0*/  BSYNC B0 ;  /* 0x0000000000007941 */ /* 0x000fea0003800000 */
.L_x_69:
[----:B-1---5:R-:W-:Y:S01]  /*28c0*/  MOV R4, R48 ;  /* 0x0000003000047202 */ /* 0x022fe20000000f00 */
[----:B------:R1:W2:Y:S01]  /*28d0*/  SHFL.IDX PT, R67, R141, RZ, 0x181f ;  /* 0x00181fff8d437589 */ /* 0x0002a200000e0000 */
[----:B------:R-:W-:Y:S01]  /*28e0*/  IMAD.MOV.U32 R6, RZ, RZ, R46 ;  /* 0x000000ffff067224 */ /* 0x000fe200078e002e */
[----:B------:R-:W-:Y:S01]  /*28f0*/  BSSY B1, `(.L_x_71) ;  /* 0x000007f000017945 */ /* 0x000fe20003800000 */
[----:B------:R-:W-:Y:S02]  /*2900*/  IMAD.MOV.U32 R5, RZ, RZ, R47 ;  /* 0x000000ffff057224 */ /* 0x000fe400078e002f */
[----:B------:R-:W-:Y:S01]  /*2910*/  IMAD.MOV.U32 R2, RZ, RZ, R49 ;  /* 0x000000ffff027224 */ /* 0x000fe200078e0031 */
[----:B------:R1:W3:Y:S02]  /*2920*/  SHFL.IDX PT, R66, R162, RZ, 0x181f ;  /* 0x00181fffa2427589 */ /* 0x0002e400000e0000 */
[----:B------:R-:W-:Y:S01]  /*2930*/  PRMT R43, R5, 0x5410, R6 ;  /* 0x00005410052b7816 */ /* 0x000fe20000000006 */
[----:B------:R-:W-:Y:S01]  /*2940*/  IMAD.MOV.U32 R6, RZ, RZ, R14 ;  /* 0x000000ffff067224 */ /* 0x000fe200078e000e */
[----:B------:R-:W-:Y:S01]  /*2950*/  PRMT R44, R2, 0x5410, R4 ;  /* 0x00005410022c7816 */ /* 0x000fe20000000004 */
[----:B------:R-:W-:Y:S01]  /*2960*/  IMAD.MOV.U32 R4, RZ, RZ, R16 ;  /* 0x000000ffff047224 */ /* 0x000fe200078e0010 */
[----:B------:R-:W-:Y:S02]  /*2970*/  MOV R5, R15 ;  /* 0x0000000f00057202 */ /* 0x000fe40000000f00 */
[----:B------:R-:W-:Y:S02]  /*2980*/  MOV R2, R17 ;  /* 0x0000001100027202 */ /* 0x000fe40000000f00 */
[----:B------:R-:W-:Y:S02]  /*2990*/  PRMT R5, R5, 0x5410, R6 ;  /* 0x0000541005057816 */ /* 0x000fe40000000006 */
[----:B------:R-:W-:Y:S01]  /*29a0*/  PRMT R6, R2, 0x5410, R4 ;  /* 0x0000541002067816 */ /* 0x000fe20000000004 */
[----:B------:R-:W-:-:S05]  /*29b0*/  @P3 BRA `(.L_x_72) ;  /* 0x0000072000003947 */ /* 0x000fca0003800000 */
[----:B------:R-:W-:Y:S01]  /*29c0*/  BSSY B0, `(.L_x_73) ;  /* 0x0000038000007945 */ /* 0x000fe20003800000 */
[----:B------:R-:W-:-:S05]  /*29d0*/  @P5 BRA `(.L_x_74) ;  /* 0x0000036000005947 */ /* 0x000fca0003800000 */
[C---:B---3--:R-:W-:Y:S01]  /*29e0*/  LEA R70, P0, R10.reuse, R66, 0x1 ;  /* 0x000000420a467211 */ /* 0x048fe200078008ff */
[----:B------:R-:W3:Y:S03]  /*29f0*/  LDS.128 R20, [R132+0x8100] ;  /* 0x0081000084147984 */ /* 0x000ee60000000c00 */
[----:B--2---:R-:W-:Y:S02]  /*2a00*/  LEA.HI.X R71, R10, R67, R11, 0x1, P0 ;  /* 0x000000430a477211 */ /* 0x004fe400000f0c0b */
[----:B------:R-:W-:Y:S11]  /*2a10*/  ISETP.GE.AND P0, PT, R12, c[0x0][0x27c], PT ;  /* 0x00009f000c007a0c */ /* 0x000ff60003f06270 */
[----:B------:R-:W-:Y:S02]  /*2a20*/  @!UPT UIADD3 URZ, URZ, URZ, URZ ;  /* 0x0000003f3f3ff290 */ /* 0x000fe4000fffe03f */
[----:B------:R-:W-:Y:S01]  /*2a30*/  @!P0 HADD2.F32 R0, -RZ, R0.H0_H0 ;  /* 0x20000000ff008230 */ /* 0x000fe20000004100 */
[--C-:B------:R-:W-:Y:S01]  /*2a40*/  @!P0 SHF.R.U64 R2, R32, 0x10, R33.reuse ;  /* 0x0000001020028819 */ /* 0x100fe20000001221 */
[----:B------:R-:W-:Y:S01]  /*2a50*/  @!P0 HADD2.F32 R38, -RZ, R38.H0_H0 ;  /* 0x20000026ff268230 */ /* 0x000fe20000004100 */
[----:B------:R-:W-:Y:S01]  /*2a60*/  @!P0 SHF.R.U32.HI R4, RZ, 0x10, R33 ;  /* 0x00000010ff048819 */ /* 0x000fe20000011621 */
[----:B------:R-:W-:Y:S01]  /*2a70*/  @!P0 HADD2.F32 R3, -RZ, R3.H0_H0 ;  /* 0x20000003ff038230 */ /* 0x000fe20000004100 */
[--C-:B------:R-:W-:Y:S01]  /*2a80*/  @!P0 SHF.R.U64 R40, R64, 0x10, R65.reuse ;  /* 0x0000001040288819 */ /* 0x100fe20000001241 */
[----:B------:R-:W-:Y:S01]  /*2a90*/  @!P0 HADD2.F32 R2, -RZ, R2.H0_H0 ;  /* 0x20000002ff028230 */ /* 0x000fe20000004100 */
[----:B------:R-:W-:Y:S01]  /*2aa0*/  @!P0 SHF.R.U32.HI R42, RZ, 0x10, R65 ;  /* 0x00000010ff2a8819 */ /* 0x000fe20000011641 */
[----:B------:R-:W-:Y:S02]  /*2ab0*/  @!P0 HADD2.F32 R4, -RZ, R4.H0_H0 ;  /* 0x20000004ff048230 */ /* 0x000fe40000004100 */
[----:B------:R-:W-:Y:S02]  /*2ac0*/  @!P0 HADD2.F32 R40, -RZ, R40.H0_H0 ;  /* 0x20000028ff288230 */ /* 0x000fe40000004100 */
[----:B------:R-:W-:Y:S01]  /*2ad0*/  @!P0 HADD2.F32 R42, -RZ, R42.H0_H0 ;  /* 0x2000002aff2a8230 */ /* 0x000fe20000004100 */
[----:B---3--:R-:W-:Y:S02]  /*2ae0*/  @!P0 MOV R29, R20 ;  /* 0x00000014001d8202 */ /* 0x008fe40000000f00 */
[----:B------:R-:W-:Y:S03]  /*2af0*/  @!P0 MOV R32, R21 ;  /* 0x0000001500208202 */ /* 0x000fe60000000f00 */
[--C-:B------:R-:W-:Y:S02]  /*2b00*/  @!P0 HADD2.F32 R33, -RZ, R29.reuse.H1_H1 ;  /* 0x3000001dff218230 */ /* 0x100fe40000004100 */
[----:B------:R-:W-:Y:S02]  /*2b10*/  @!P0 HADD2.F32 R29, -RZ, R29.H0_H0 ;  /* 0x2000001dff1d8230 */ /* 0x000fe40000004100 */
[--C-:B------:R-:W-:Y:S01]  /*2b20*/  @!P0 HADD2.F32 R39, -RZ, R32.reuse.H1_H1 ;  /* 0x30000020ff278230 */ /* 0x100fe20000004100 */
[-C--:B------:R-:W-:Y:S02]  /*2b30*/  @!P0 FMUL.FTZ R64, R33, R0.reuse ;  /* 0x0000000021408220 */ /* 0x080fe40000410000 */
[C---:B------:R-:W-:Y:S02]  /*2b40*/  @!P0 FMUL.FTZ R0, R29.reuse, R0 ;  /* 0x000000001d008220 */ /* 0x040fe40000410000 */
[----:B------:R-:W-:Y:S01]  /*2b50*/  @!P0 FFMA.FTZ R64, R29, R38, -R64 ;  /* 0x000000261d408223 */ /* 0x000fe20000010840 */
[----:B------:R-:W-:Y:S01]  /*2b60*/  @!P0 HADD2.F32 R29, -RZ, R32.H0_H0 ;  /* 0x20000020ff1d8230 */ /* 0x000fe20000004100 */
[----:B------:R-:W-:Y:S01]  /*2b70*/  @!P0 FMUL.FTZ R65, R39, R2 ;  /* 0x0000000227418220 */ /* 0x000fe20000410000 */
[----:B------:R-:W-:Y:S01]  /*2b80*/  @!P0 MOV R32, R22 ;  /* 0x0000001600208202 */ /* 0x000fe20000000f00 */
[----:B------:R-:W-:Y:S01]  /*2b90*/  @!P0 FFMA.FTZ R0, R33, R38, R0 ;  /* 0x0000002621008223 */ /* 0x000fe20000010000 */
[----:B------:R-:W-:Y:S01]  /*2ba0*/  @!P0 HADD2.F32 R38, -RZ, R41.H0_H0 ;  /* 0x20000029ff268230 */ /* 0x000fe20000004100 */
[C---:B------:R-:W-:Y:S02]  /*2bb0*/  @!P0 FMUL.FTZ R2, R29.reuse, R2 ;  /* 0x000000021d028220 */ /* 0x040fe40000410000 */
[-C--:B------:R-:W-:Y:S01]  /*2bc0*/  @!P0 FFMA.FTZ R65, R29, R40.reuse, -R65 ;  /* 0x000000281d418223 */ /* 0x080fe20000010841 */
[----:B------:R-:W-:Y:S01]  /*2bd0*/  @!P0 MOV R29, R23 ;  /* 0x00000017001d8202 */ /* 0x000fe20000000f00 */
[----:B------:R-:W-:Y:S01]  /*2be0*/  @!P0 FFMA.FTZ R2, R39, R40, R2 ;  /* 0x0000002827028223 */ /* 0x000fe20000010002 */
[----:B------:R-:W-:Y:S01]  /*2bf0*/  @!P0 F2FP.PACK_AB R0, R0, R64 ;  /* 0x000000400000823e */ /* 0x000fe200000000ff */
[--C-:B------:R-:W-:Y:S02]  /*2c00*/  @!P0 HADD2.F32 R33, -RZ, R32.reuse.H1_H1 ;  /* 0x30000020ff218230 */ /* 0x100fe40000004100 */
[----:B------:R-:W-:Y:S01]  /*2c10*/  @!P0 HADD2.F32 R32, -RZ, R32.H0_H0 ;  /* 0x20000020ff208230 */ /* 0x000fe20000004100 */
[----:B------:R-:W-:Y:S01]  /*2c20*/  @!P0 MOV R20, R0 ;  /* 0x0000000000148202 */ /* 0x000fe20000000f00 */
[--C-:B------:R-:W-:Y:S01]  /*2c30*/  @!P0 HADD2.F32 R41, -RZ, R29.reuse.H1_H1 ;  /* 0x3000001dff298230 */ /* 0x100fe20000004100 */
[-C--:B------:R-:W-:Y:S01]  /*2c40*/  @!P0 FMUL.FTZ R69, R33, R3.reuse ;  /* 0x0000000321458220 */ /* 0x080fe20000410000 */
[----:B------:R-:W-:Y:S01]  /*2c50*/  @!P0 HADD2.F32 R29, -RZ, R29.H0_H0 ;  /* 0x2000001dff1d8230 */ /* 0x000fe20000004100 */
[----:B------:R-:W-:Y:S01]  /*2c60*/  @!P0 FMUL.FTZ R3, R32, R3 ;  /* 0x0000000320038220 */ /* 0x000fe20000410000 */
[----:B------:R-:W-:Y:S01]  /*2c70*/  @!P0 F2FP.PACK_AB R2, R2, R65 ;  /* 0x000000410202823e */ /* 0x000fe200000000ff */
[-C--:B------:R-:W-:Y:S02]  /*2c80*/  @!P0 FMUL.FTZ R68, R41, R4.reuse ;  /* 0x0000000429448220 */ /* 0x080fe40000410000 */
[----:B------:R-:W-:Y:S01]  /*2c90*/  @!P0 FMUL.FTZ R4, R29, R4 ;  /* 0x000000041d048220 */ /* 0x000fe20000410000 */
[----:B------:R-:W-:Y:S01]  /*2ca0*/  @!P0 MOV R21, R2 ;  /* 0x0000000200158202 */ /* 0x000fe20000000f00 */
[-C--:B------:R-:W-:Y:S02]  /*2cb0*/  @!P0 FFMA.FTZ R3, R33, R38.reuse, R3 ;  /* 0x0000002621038223 */ /* 0x080fe40000010003 */
[----:B------:R-:W-:Y:S02]  /*2cc0*/  @!P0 FFMA.FTZ R32, R32, R38, -R69 ;  /* 0x0000002620208223 */ /* 0x000fe40000010845 */
[-C--:B------:R-:W-:Y:S02]  /*2cd0*/  @!P0 FFMA.FTZ R68, R29, R42.reuse, -R68 ;  /* 0x0000002a1d448223 */ /* 0x080fe40000010844 */
[----:B------:R-:W-:Y:S01]  /*2ce0*/  @!P0 FFMA.FTZ R4, R41, R42, R4 ;  /* 0x0000002a29048223 */ /* 0x000fe20000010004 */
[----:B------:R-:W-:Y:S04]  /*2cf0*/  @!P0 F2FP.PACK_AB R3, R3, R32 ;  /* 0x000000200303823e */ /* 0x000fe800000000ff */
[----:B------:R-:W-:Y:S02]  /*2d00*/  @!P0 F2FP.PACK_AB R4, R4, R68 ;  /* 0x000000440404823e */ /* 0x000fe400000000ff */
[----:B------:R-:W-:Y:S02]  /*2d10*/  @!P0 MOV R22, R3 ;  /* 0x0000000300168202 */ /* 0x000fe40000000f00 */
[----:B------:R-:W-:Y:S05]  /*2d20*/  @!P0 MOV R23, R4 ;  /* 0x0000000400178202 */ /* 0x000fea0000000f00 */
[----:B------:R2:W-:Y:S02]  /*2d30*/  ST.E.128 [R70.64], R20 ;  /* 0x0000001446007985 */ /* 0x0005e4000c101d14 */
.L_x_74:
[----:B------:R-:W-:Y:S05]  /*2d40*/  BSYNC B0 ;  /* 0x0000000000007941 */ /* 0x000fea0003800000 */
.L_x_73:
[----:B------:R-:W-:Y:S11]  /*2d50*/  ISETP.GE.AND P0, PT, R136, c[0x0][0x1d4], PT ;  /* 0x0000750088007a0c */ /* 0x000ff60003f06270 */
[----:B------:R-:W-:Y:S02]  /*2d60*/  @!UPT UIADD3 URZ, URZ, URZ, URZ ;  /* 0x0000003f3f3ff290 */ /* 0x000fe4000fffe03f */
[----:B------:R-:W-:-:S05]  /*2d70*/  @P0 BRA `(.L_x_72) ;  /* 0x0000036000000947 */ /* 0x000fca0003800000 */
[C---:B---3--:R-:W-:Y:S01]  /*2d80*/  LEA R66, P0, R129.reuse, R66, 0x1 ;  /* 0x0000004281427211 */ /* 0x048fe200078008ff */
[----:B--2---:R-:W2:Y:S03]  /*2d90*/  LDS.128 R20, [R132+0xc100] ;  /* 0x00c1000084147984 */ /* 0x004ea60000000c00 */
[----:B------:R-:W-:Y:S02]  /*2da0*/  LEA.HI.X R67, R129, R67, R109, 0x1, P0 ;  /* 0x0000004381437211 */ /* 0x000fe400000f0c6d */
[----:B------:R-:W-:Y:S11]  /*2db0*/  ISETP.GE.AND P0, PT, R9, c[0x0][0x27c], PT ;  /* 0x00009f0009007a0c */ /* 0x000ff60003f06270 */
[----:B------:R-:W-:Y:S02]  /*2dc0*/  @!UPT UIADD3 URZ, URZ, URZ, URZ ;  /* 0x0000003f3f3ff290 */ /* 0x000fe4000fffe03f */
[--C-:B------:R-:W-:Y:S01]  /*2dd0*/  @!P0 HADD2.F32 R4, -RZ, R28.reuse.H1_H1 ;  /* 0x3000001cff048230 */ /* 0x100fe20000004100 */
[----:B------:R-:W-:Y:S01]  /*2de0*/  @!P0 SHF.R.U64 R0, R36, 0x10, R37 ;  /* 0x0000001024008819 */ /* 0x000fe20000001225 */
[--C-:B------:R-:W-:Y:S01]  /*2df0*/  @!P0 HADD2.F32 R33, -RZ, R59.reuse.H1_H1 ;  /* 0x3000003bff218230 */ /* 0x100fe20000004100 */
[----:B------:R-:W-:Y:S01]  /*2e00*/  @!P0 SHF.R.U64 R38, R62, 0x10, R63 ;  /* 0x000000103e268819 */ /* 0x000fe2000000123f */
[----:B------:R-:W-:Y:S01]  /*2e10*/  @!P0 HADD2.F32 R28, -RZ, R28.H0_H0 ;  /* 0x2000001cff1c8230 */ /* 0x000fe20000004100 */
[----:B------:R-:W-:Y:S01]  /*2e20*/  @!P0 SHF.R.U32.HI R36, RZ, 0x10, R37 ;  /* 0x00000010ff248819 */ /* 0x000fe20000011625 */
[----:B------:R-:W-:Y:S01]  /*2e30*/  @!P0 HADD2.F32 R29, -RZ, R0.H0_H0 ;  /* 0x20000000ff1d8230 */ /* 0x000fe20000004100 */
[----:B------:R-:W-:Y:S01]  /*2e40*/  @!P0 SHF.R.U32.HI R41, RZ, 0x10, R63 ;  /* 0x00000010ff298819 */ /* 0x000fe2000001163f */
[----:B------:R-:W-:Y:S02]  /*2e50*/  @!P0 HADD2.F32 R38, -RZ, R38.H0_H0 ;  /* 0x20000026ff268230 */ /* 0x000fe40000004100 */
[----:B------:R-:W-:Y:S02]  /*2e60*/  @!P0 HADD2.F32 R39, -RZ, R59.H0_H0 ;  /* 0x2000003bff278230 */ /* 0x000fe40000004100 */
[----:B------:R-:W-:Y:S02]  /*2e70*/  @!P0 HADD2.F32 R36, -RZ, R36.H0_H0 ;  /* 0x20000024ff248230 */ /* 0x000fe40000004100 */
[----:B------:R-:W-:Y:S01]  /*2e80*/  @!P0 HADD2.F32 R41, -RZ, R41.H0_H0 ;  /* 0x20000029ff298230 */ /* 0x000fe20000004100 */
[----:B--2---:R-:W-:Y:S02]  /*2e90*/  @!P0 MOV R2, R20 ;  /* 0x0000001400028202 */ /* 0x004fe40000000f00 */
[----:B------:R-:W-:Y:S03]  /*2ea0*/  @!P0 MOV R3, R21 ;  /* 0x0000001500038202 */ /* 0x000fe60000000f00 */
[--C-:B------:R-:W-:Y:S02]  /*2eb0*/  @!P0 HADD2.F32 R32, -RZ, R2.reuse.H1_H1 ;  /* 0x30000002ff208230 */ /* 0x100fe40000004100 */
[----:B------:R-:W-:Y:S02]  /*2ec0*/  @!P0 HADD2.F32 R2, -RZ, R2.H0_H0 ;  /* 0x20000002ff028230 */ /* 0x000fe40000004100 */
[--C-:B------:R-:W-:Y:S01]  /*2ed0*/  @!P0 HADD2.F32 R37, -RZ, R3.reuse.H1_H1 ;  /* 0x30000003ff258230 */ /* 0x100fe20000004100 */
[-C--:B------:R-:W-:Y:S02]  /*2ee0*/  @!P0 FMUL.FTZ R42, R32, R4.reuse ;  /* 0x00000004202a8220 */ /* 0x080fe40000410000 */
[C---:B------:R-:W-:Y:S01]  /*2ef0*/  @!P0 FMUL.FTZ R0, R2.reuse, R4 ;  /* 0x0000000402008220 */ /* 0x040fe20000410000 */
[----:B------:R-:W-:Y:S01]  /*2f00*/  @!P0 HADD2.F32 R4, -RZ, R3.H0_H0 ;  /* 0x20000003ff048230 */ /* 0x000fe20000004100 */
[C---:B------:R-:W-:Y:S01]  /*2f10*/  @!P0 FMUL.FTZ R62, R37.reuse, R29 ;  /* 0x0000001d253e8220 */ /* 0x040fe20000410000 */
[----:B------:R-:W-:Y:S01]  /*2f20*/  @!P0 MOV R3, R22 ;  /* 0x0000001600038202 */ /* 0x000fe20000000f00 */
[----:B------:R-:W-:Y:S02]  /*2f30*/  @!P0 FFMA.FTZ R42, R2, R33, -R42 ;  /* 0x00000021022a8223 */ /* 0x000fe4000001082a */
[C---:B------:R-:W-:Y:S02]  /*2f40*/  @!P0 FMUL.FTZ R2, R4.reuse, R29 ;  /* 0x0000001d04028220 */ /* 0x040fe40000410000 */
[-C--:B------:R-:W-:Y:S01]  /*2f50*/  @!P0 FFMA.FTZ R62, R4, R38.reuse, -R62 ;  /* 0x00000026043e8223 */ /* 0x080fe2000001083e */
[----:B------:R-:W-:Y:S01]  /*2f60*/  @!P0 MOV R4, R23 ;  /* 0x0000001700048202 */ /* 0x000fe20000000f00 */
[----:B------:R-:W-:Y:S01]  /*2f70*/  @!P0 FFMA.FTZ R0, R32, R33, R0 ;  /* 0x0000002120008223 */ /* 0x000fe20000010000 */
[--C-:B------:R-:W-:Y:S01]  /*2f80*/  @!P0 HADD2.F32 R33, -RZ, R3.reuse.H1_H1 ;  /* 0x30000003ff218230 */ /* 0x100fe20000004100 */
[----:B------:R-:W-:Y:S01]  /*2f90*/  @!P0 FFMA.FTZ R2, R37, R38, R2 ;  /* 0x0000002625028223 */ /* 0x000fe20000010002 */
[----:B------:R-:W-:Y:S02]  /*2fa0*/  @!P0 HADD2.F32 R32, -RZ, R3.H0_H0 ;  /* 0x20000003ff208230 */ /* 0x000fe40000004100 */
[----:B------:R-:W-:Y:S01]  /*2fb0*/  @!P0 F2FP.PACK_AB R0, R0, R42 ;  /* 0x0000002a0000823e */ /* 0x000fe200000000ff */
[--C-:B------:R-:W-:Y:S01]  /*2fc0*/  @!P0 HADD2.F32 R40, -RZ, R4.reuse.H1_H1 ;  /* 0x30000004ff288230 */ /* 0x100fe20000004100 */
[----:B------:R-:W-:Y:S01]  /*2fd0*/  @!P0 F2FP.PACK_AB R2, R2, R62 ;  /* 0x0000003e0202823e */ /* 0x000fe200000000ff */
[-C--:B------:R-:W-:Y:S01]  /*2fe0*/  @!P0 FMUL.FTZ R3, R32, R28.reuse ;  /* 0x0000001c20038220 */ /* 0x080fe20000410000 */
[----:B------:R-:W-:Y:S01]  /*2ff0*/  @!P0 HADD2.F32 R29, -RZ, R4.H0_H0 ;  /* 0x20000004ff1d8230 */ /* 0x000fe20000004100 */
[----:B------:R-:W-:Y:S01]  /*3000*/  @!P0 FMUL.FTZ R4, R33, R28 ;  /* 0x0000001c21048220 */ /* 0x000fe20000410000 */
[----:B------:R-:W-:Y:S01]  /*3010*/  @!P0 MOV R20, R0 ;  /* 0x0000000000148202 */ /* 0x000fe20000000f00 */
[----:B------:R-:W-:Y:S01]  /*3020*/  @!P0 FMUL.FTZ R59, R40, R36 ;  /* 0x00000024283b8220 */ /* 0x000fe20000410000 */
[----:B------:R-:W-:Y:S01]  /*3030*/  @!P0 MOV R21, R2 ;  /* 0x0000000200158202 */ /* 0x000fe20000000f00 */
[-C--:B------:R-:W-:Y:S02]  /*3040*/  @!P0 FFMA.FTZ R32, R32, R39.reuse, -R4 ;  /* 0x0000002720208223 */ /* 0x080fe40000010804 */
[----:B------:R-:W-:Y:S02]  /*3050*/  @!P0 FMUL.FTZ R4, R29, R36 ;  /* 0x000000241d048220 */ /* 0x000fe40000410000 */
[----:B------:R-:W-:Y:S02]  /*3060*/  @!P0 FFMA.FTZ R3, R33, R39, R3 ;  /* 0x0000002721038223 */ /* 0x000fe40000010003 */
[-C--:B------:R-:W-:Y:S02]  /*3070*/  @!P0 FFMA.FTZ R59, R29, R41.reuse, -R59 ;  /* 0x000000291d3b8223 */ /* 0x080fe4000001083b */
[----:B------:R-:W-:Y:S01]  /*3080*/  @!P0 FFMA.FTZ R4, R40, R41, R4 ;  /* 0x0000002928048223 */ /* 0x000fe20000010004 */
[----:B------:R-:W-:Y:S04]  /*3090*/  @!P0 F2FP.PACK_AB R3, R3, R32 ;  /* 0x000000200303823e */ /* 0x000fe800000000ff */
[----:B------:R-:W-:Y:S02]  /*30a0*/  @!P0 F2FP.PACK_AB R4, R4, R59 ;  /* 0x0000003b0404823e */ /* 0x000fe400000000ff */
[----:B------:R-:W-:Y:S02]  /*30b0*/  @!P0 MOV R22, R3 ;  /* 0x0000000300168202 */ /* 0x000fe40000000f00 */
[----:B------:R-:W-:Y:S05]  /*30c0*/  @!P0 MOV R23, R4 ;  /* 0x0000000400178202 */ /* 0x000fea0000000f00 */
[----:B------:R2:W-:Y:S02]  /*30d0*/  ST.E.128 [R66.64], R20 ;  /* 0x0000001442007985 */ /* 0x0005e4000c101d14 */
.L_x_72:
[----:B------:R-:W-:Y:S05]  /*30e0*/  BSYNC B1 ;  /* 0x0000000000017941 */ /* 0x000fea0003800000 */
.L_x_71:
[----:B------:R4:W1:Y:S01]  /*30f0*/  SHFL.IDX PT, R40, R141, 0x1, 0x181f ;  /* 0x00381f008d287f89 */ /* 0x00086200000e0000 */
[----:B------:R-:W-:Y:S03]  /*3100*/  BSSY B1, `(.L_x_75) ;  /* 0x0000075000017945 */ /* 0x000fe60003800000 */
[----:B------:R4:W3:Y:S01]  /*3110*/  SHFL.IDX PT, R39, R162, 0x1, 0x181f ;  /* 0x00381f00a2277f89 */ /* 0x0008e200000e0000 */
[----:B------:R-:W-:-:S05]  /*3120*/  @P6 BRA `(.L_x_76) ;  /* 0x0000072000006947 */ /* 0x000fca0003800000 */
[----:B------:R-:W-:Y:S01]  /*3130*/  BSSY B0, `(.L_x_77) ;  /* 0x0000038000007945 */ /* 0x000fe20003800000 */
[----:B------:R-:W-:-:S05]  /*3140*/  @P5 BRA `(.L_x_78) ;  /* 0x0000036000005947 */ /* 0x000fca0003800000 */
[C---:B---3--:R-:W-:Y:S01]  /*3150*/  LEA R62, P0, R10.reuse, R39, 0x1 ;  /* 0x000000270a3e7211 */ /* 0x048fe200078008ff */
[----:B--2---:R-:W2:Y:S03]  /*3160*/  LDS.128 R20, [R132+0x9100] ;  /* 0x0091000084147984 */ /* 0x004ea60000000c00 */
[----:B-1----:R-:W-:Y:S02]  /*3170*/  LEA.HI.X R63, R10, R40, R11, 0x1, P0 ;  /* 0x000000280a3f7211 */ /* 0x002fe400000f0c0b */
[----:B------:R-:W-:Y:S11]  /*3180*/  ISETP.GE.AND P0, PT, R12, c[0x0][0x27c], PT ;  /* 0x00009f000c007a0c */ /* 0x000ff60003f06270 */
[----:B------:R-:W-:Y:S02]  /*3190*/  @!UPT UIADD3 URZ, URZ, URZ, URZ ;  /* 0x0000003f3f3ff290 */ /* 0x000fe4000fffe03f */
[--C-:B------:R-:W-:Y:S01]  /*31a0*/  @!P0 HADD2.F32 R4, -RZ, R19.reuse.H1_H1 ;  /* 0x30000013ff048230 */ /* 0x100fe20000004100 */
[--C-:B------:R-:W-:Y:S01]  /*31b0*/  @!P0 SHF.R.U64 R0, R34, 0x10, R35.reuse ;  /* 0x0000001022008819 */ /* 0x100fe20000001223 */
[----:B------:R-:W-:Y:S01]  /*31c0*/  @!P0 HADD2.F32 R32, -RZ, R58.H1_H1 ;  /* 0x3000003aff208230 */ /* 0x000fe20000004100 */
[----:B------:R-:W-:Y:S01]  /*31d0*/  @!P0 SHF.R.U32.HI R34, RZ, 0x10, R35 ;  /* 0x00000010ff228819 */ /* 0x000fe20000011623 */
[----:B------:R-:W-:Y:S01]  /*31e0*/  @!P0 HADD2.F32 R19, -RZ, R19.H0_H0 ;  /* 0x20000013ff138230 */ /* 0x000fe20000004100 */
[--C-:B------:R-:W-:Y:S01]  /*31f0*/  @!P0 SHF.R.U64 R35, R60, 0x10, R61.reuse ;  /* 0x000000103c238819 */ /* 0x100fe2000000123d */
        /* <DEDUP_REMOVED lines=14> */
[----:B------:R-:W-:Y:S01]  /*32e0*/  @!P0 FMUL.FTZ R42, R33, R28 ;  /* 0x0000001c212a8220 */ /* 0x000fe20000410000 */
[----:B------:R-:W-:Y:S01]  /*32f0*/  @!P0 MOV R3, R22 ;  /* 0x0000001600038202 */ /* 0x000fe20000000f00 */
[----:B------:R-:W-:Y:S02]  /*3300*/  @!P0 FFMA.FTZ R41, R2, R32, -R41 ;  /* 0x0000002002298223 */ /* 0x000fe40000010829 */
[C---:B------:R-:W-:Y:S02]  /*3310*/  @!P0 FMUL.FTZ R2, R4.reuse, R28 ;  /* 0x0000001c04028220 */ /* 0x040fe40000410000 */
[----:B------:R-:W-:Y:S01]  /*3320*/  @!P0 FFMA.FTZ R42, R4, R35, -R42 ;  /* 0x00000023042a8223 */ /* 0x000fe2000001082a */
        /* <DEDUP_REMOVED lines=14> */
[----:B------:R-:W-:Y:S02]  /*3410*/  @!P0 FFMA.FTZ R29, R29, R36, -R4 ;  /* 0x000000241d1d8223 */ /* 0x000fe40000010804 */
        /* <DEDUP_REMOVED lines=9> */
.L_x_78:
[----:B------:R-:W-:Y:S05]  /*34b0*/  BSYNC B0 ;  /* 0x0000000000007941 */ /* 0x000fea0003800000 */
.L_x_77:
[----:B------:R-:W-:Y:S11]  /*34c0*/  ISETP.GE.AND P0, PT, R136, c[0x0][0x1d4], PT ;  /* 0x0000750088007a0c */ /* 0x000ff60003f06270 */
[----:B------:R-:W-:Y:S02]  /*34d0*/  @!UPT UIADD3 URZ, URZ, URZ, URZ ;  /* 0x0000003f3f3ff290 */ /* 0x000fe4000fffe03f */
[----:B------:R-:W-:-:S05]  /*34e0*/  @P0 BRA `(.L_x_76) ;  /* 0x0000036000000947 */ /* 0x000fca0003800000 */
[C---:B---3--:R-:W-:Y:S01]  /*34f0*/  LEA R38, P0, R129.reuse, R39, 0x1 ;  /* 0x0000002781267211 */ /* 0x048fe200078008ff */
[----:B-12---:R-:W1:Y:S03]  /*3500*/  LDS.128 R20, [R132+0xd100] ;  /* 0x00d1000084147984 */ /* 0x006e660000000c00 */
        /* <DEDUP_REMOVED lines=15> */
[----:B-1----:R-:W-:Y:S02]  /*3600*/  @!P0 MOV R2, R20 ;  /* 0x0000001400028202 */ /* 0x002fe40000000f00 */
        /* <DEDUP_REMOVED lines=36> */
.L_x_76:
[----:B------:R-:W-:Y:S05]  /*3850*/  BSYNC B1 ;  /* 0x0000000000017941 */ /* 0x000fea0003800000 */
.L_x_75:
[----:B------:R4:W3:Y:S01]  /*3860*/  SHFL.IDX PT, R34, R141, 0x2, 0x181f ;  /* 0x00581f008d227f89 */ /* 0x0008e200000e0000 */
[----:B------:R-:W-:Y:S03]  /*3870*/  BSSY B1, `(.L_x_79) ;  /* 0x0000075000017945 */ /* 0x000fe60003800000 */
[----:B------:R4:W2:Y:S01]  /*3880*/  SHFL.IDX PT, R33, R162, 0x2, 0x181f ;  /* 0x00581f00a2217f89 */ /* 0x0008a200000e0000 */
[----:B------:R-:W-:-:S05]  /*3890*/  @P4 BRA `(.L_x_80) ;  /* 0x0000072000004947 */ /* 0x000fca0003800000 */
[----:B------:R-:W-:Y:S01]  /*38a0*/  BSSY B0, `(.L_x_81) ;  /* 0x0000038000007945 */ /* 0x000fe20003800000 */
[----:B------:R-:W-:-:S05]  /*38b0*/  @P5 BRA `(.L_x_82) ;  /* 0x0000036000005947 */ /* 0x000fca0003800000 */
[C---:B-12---:R-:W-:Y:S01]  /*38c0*/  LEA R38, P0, R10.reuse, R33, 0x1 ;  /* 0x000000210a267211 */ /* 0x046fe200078008ff */
[----:B------:R-:W1:Y:S03]  /*38d0*/  LDS.128 R20, [R132+0xa100] ;  /* 0x00a1000084147984 */ /* 0x000e660000000c00 */
[----:B---3--:R-:W-:Y:S02]  /*38e0*/  LEA.HI.X R39, R10, R34, R11, 0x1, P0 ;  /* 0x000000220a277211 */ /* 0x008fe400000f0c0b */
[----:B------:R-:W-:Y:S11]  /*38f0*/  ISETP.GE.AND P0, PT, R12, c[0x0][0x27c], PT ;  /* 0x00009f000c007a0c */ /* 0x000ff60003f06270 */
[----:B------:R-:W-:Y:S02]  /*3900*/  @!UPT UIADD3 URZ, URZ, URZ, URZ ;  /* 0x0000003f3f3ff290 */ /* 0x000fe4000fffe03f */
[--C-:B------:R-:W-:Y:S01]  /*3910*/  @!P0 HADD2.F32 R4, -RZ, R8.reuse.H1_H1 ;  /* 0x30000008ff048230 */ /* 0x100fe20000004100 */
[----:B------:R-:W-:Y:S01]  /*3920*/  @!P0 SHF.R.U64 R0, R26, 0x10, R27 ;  /* 0x000000101a008819 */ /* 0x000fe2000000121b */
[----:B------:R-:W-:Y:S01]  /*3930*/  @!P0 HADD2.F32 R8, -RZ, R8.H0_H0 ;  /* 0x20000008ff088230 */ /* 0x000fe20000004100 */
[----:B------:R-:W-:Y:S01]  /*3940*/  @!P0 SHF.R.U64 R29, R54, 0x10, R55 ;  /* 0x00000010361d8819 */ /* 0x000fe20000001237 */
[----:B------:R-:W-:Y:S01]  /*3950*/  @!P0 HADD2.F32 R30, -RZ, R50.H0_H0 ;  /* 0x20000032ff1e8230 */ /* 0x000fe20000004100 */
[----:B------:R-:W-:Y:S01]  /*3960*/  @!P0 SHF.R.U32.HI R26, RZ, 0x10, R27 ;  /* 0x00000010ff1a8819 */ /* 0x000fe2000001161b */
[----:B------:R-:W-:Y:S01]  /*3970*/  @!P0 HADD2.F32 R18, -RZ, R0.H0_H0 ;  /* 0x20000000ff128230 */ /* 0x000fe20000004100 */
[----:B------:R-:W-:Y:S01]  /*3980*/  @!P0 SHF.R.U32.HI R32, RZ, 0x10, R55 ;  /* 0x00000010ff208819 */ /* 0x000fe20000011637 */
[----:B------:R-:W-:Y:S02]  /*3990*/  @!P0 HADD2.F32 R27, -RZ, R50.H1_H1 ;  /* 0x30000032ff1b8230 */ /* 0x000fe40000004100 */
        /* <DEDUP_REMOVED lines=8> */
[CC--:B------:R-:W-:Y:S02]  /*3a20*/  @!P0 FMUL.FTZ R35, R19.reuse, R4.reuse ;  /* 0x0000000413238220 */ /* 0x0c0fe40000410000 */
[----:B------:R-:W-:Y:S01]  /*3a30*/  @!P0 FMUL.FTZ R0, R2, R4 ;  /* 0x0000000402008220 */ /* 0x000fe20000410000 */
        /* <DEDUP_REMOVED lines=21> */
[C---:B------:R-:W-:Y:S02]  /*3b90*/  @!P0 FMUL.FTZ R4, R18.reuse, R26 ;  /* 0x0000001a12048220 */ /* 0x040fe40000410000 */
        /* <DEDUP_REMOVED lines=8> */
.L_x_82:
[----:B------:R-:W-:Y:S05]  /*3c20*/  BSYNC B0 ;  /* 0x0000000000007941 */ /* 0x000fea0003800000 */
.L_x_81:
[----:B------:R-:W-:Y:S11]  /*3c30*/  ISETP.GE.AND P0, PT, R136, c[0x0][0x1d4], PT ;  /* 0x0000750088007a0c */ /* 0x000ff60003f06270 */
[----:B------:R-:W-:Y:S02]  /*3c40*/  @!UPT UIADD3 URZ, URZ, URZ, URZ ;  /* 0x0000003f3f3ff290 */ /* 0x000fe4000fffe03f */
[----:B------:R-:W-:-:S05]  /*3c50*/  @P0 BRA `(.L_x_80) ;  /* 0x0000036000000947 */ /* 0x000fca0003800000 */
[C---:B--2---:R-:W-:Y:S01]  /*3c60*/  LEA R32, P0, R129.reuse, R33, 0x1 ;  /* 0x0000002181207211 */ /* 0x044fe200078008ff */
[----:B-1----:R-:W1:Y:S03]  /*3c70*/  LDS.128 R20, [R132+0xe100] ;  /* 0x00e1000084147984 */ /* 0x002e660000000c00 */
[----:B---3--:R-:W-:Y:S02]  /*3c80*/  LEA.HI.X R33, R129, R34, R109, 0x1, P0 ;  /* 0x0000002281217211 */ /* 0x008fe400000f0c6d */
[----:B------:R-:W-:Y:S11]  /*3c90*/  ISETP.GE.AND P0, PT, R9, c[0x0][0x27c], PT ;  /* 0x00009f0009007a0c */ /* 0x000ff60003f06270 */
[----:B------:R-:W-:Y:S02]  /*3ca0*/  @!UPT UIADD3 URZ, URZ, URZ, URZ ;  /* 0x0000003f3f3ff290 */ /* 0x000fe4000fffe03f */
[----:B------:R-:W-:Y:S01]  /*3cb0*/  @!P0 HADD2.F32 R4, -RZ, R7.H1_H1 ;  /* 0x30000007ff048230 */ /* 0x000fe20000004100 */
[----:B------:R-:W-:Y:S01]  /*3cc0*/  @!P0 SHF.R.U64 R0, R24, 0x10, R25 ;  /* 0x0000001018008819 */ /* 0x000fe20000001219 */
[----:B------:R-:W-:Y:S01]  /*3cd0*/  @!P0 HADD2.F32 R19, -RZ, R45.H1_H1 ;  /* 0x3000002dff138230 */ /* 0x000fe20000004100 */
        /* <DEDUP_REMOVED lines=32> */
[C---:B------:R-:W-:Y:S01]  /*3ee0*/  @!P0 FMUL.FTZ R4, R19.reuse, R7 ;  /* 0x0000000713048220 */ /* 0x040fe20000410000 */
[----:B------:R-:W-:Y:S01]  /*3ef0*/  @!P0 MOV R20, R0 ;  /* 0x0000000000148202 */ /* 0x000fe20000000f00 */
[----:B------:R-:W-:Y:S01]  /*3f00*/  @!P0 FMUL.FTZ R34, R28, R24 ;  /* 0x000000181c228220 */ /* 0x000fe20000410000 */
[----:B------:R-:W-:Y:S01]  /*3f10*/  @!P0 MOV R21, R2 ;  /* 0x0000000200158202 */ /* 0x000fe20000000f00 */
[-C--:B------:R-:W-:Y:S02]  /*3f20*/  @!P0 FFMA.FTZ R18, R18, R27.reuse, -R4 ;  /* 0x0000001b12128223 */ /* 0x080fe40000010804 */
        /* <DEDUP_REMOVED lines=9> */
.L_x_80:
[----:B------:R-:W-:Y:S05]  /*3fc0*/  BSYNC B1 ;  /* 0x0000000000017941 */ /* 0x000fea0003800000 */
.L_x_79:
[----:B-1--4-:R-:W1:Y:S04]  /*3fd0*/  SHFL.IDX PT, R141, R141, 0x3, 0x181f ;  /* 0x00781f008d8d7f89 */ /* 0x012e6800000e0000 */
[----:B------:R-:W4:Y:S01]  /*3fe0*/  SHFL.IDX PT, R162, R162, 0x3, 0x181f ;  /* 0x00781f00a2a27f89 */ /* 0x000f2200000e0000 */
[----:B------:R-:W-:-:S05]  /*3ff0*/  @P2 BRA `(.L_x_83) ;  /* 0x0000316000002947 */ /* 0x000fca0003800000 */
[----:B------:R-:W-:Y:S01]  /*4000*/  BSSY B0, `(.L_x_84) ;  /* 0x0000038000007945 */ /* 0x000fe20003800000 */
[----:B------:R-:W-:-:S05]  /*4010*/  @P5 BRA `(.L_x_85) ;  /* 0x0000036000005947 */ /* 0x000fca0003800000 */
[C---:B----4-:R-:W-:Y:S01]  /*4020*/  LEA R30, P0, R10.reuse, R162, 0x1 ;  /* 0x000000a20a1e7211 */ /* 0x050fe200078008ff */
[----:B--2---:R-:W2:Y:S03]  /*4030*/  LDS.128 R20, [R132+0xb100] ;  /* 0x00b1000084147984 */ /* 0x004ea60000000c00 */
[----:B-1----:R-:W-:Y:S02]  /*4040*/  LEA.HI.X R31, R10, R141, R11, 0x1, P0 ;  /* 0x0000008d0a1f7211 */ /* 0x002fe400000f0c0b */
        /* <DEDUP_REMOVED lines=35> */
[CC--:B------:R-:W-:Y:S01]  /*4280*/  @!P0 FMUL.FTZ R3, R8.reuse, R6.reuse ;  /* 0x0000000608038220 */ /* 0x0c0fe20000410000 */
        /* <DEDUP_REMOVED lines=15> */
.L_x_85:
[----:B------:R-:W-:Y:S05]  /*4380*/  BSYNC B0 ;  /* 0x0000000000007941 */ /* 0x000fea0003800000 */
.L_x_84:
[----:B------:R-:W-:Y:S11]  /*4390*/  ISETP.GE.AND P0, PT, R136, c[0x0][0x1d4], PT ;  /* 0x0000750088007a0c */ /* 0x000ff60003f06270 */
[----:B------:R-:W-:Y:S02]  /*43a0*/  @!UPT UIADD3 URZ, URZ, URZ, URZ ;  /* 0x0000003f3f3ff290 */ /* 0x000fe4000fffe03f */
[----:B------:R-:W-:-:S05]  /*43b0*/  @P0 BRA `(.L_x_83) ;  /* 0x00002da000000947 */ /* 0x000fca0003800000 */
[C---:B----4-:R-:W-:Y:S01]  /*43c0*/  LEA R162, P0, R129.reuse, R162, 0x1 ;  /* 0x000000a281a27211 */ /* 0x050fe200078008ff */
[----:B------:R-:W4:Y:S03]  /*43d0*/  LDS.128 R16, [R132+0xf100] ;  /* 0x00f1000084107984 */ /* 0x000f260000000c00 */
[----:B-1----:R-:W-:Y:S02]  /*43e0*/  LEA.HI.X R163, R129, R141, R109, 0x1, P0 ;  /* 0x0000008d81a37211 */ /* 0x002fe400000f0c6d */
[----:B------:R-:W-:Y:S11]  /*43f0*/  ISETP.GE.AND P0, PT, R9, c[0x0][0x27c], PT ;  /* 0x00009f0009007a0c */ /* 0x000ff60003f06270 */
[----:B------:R-:W-:Y:S02]  /*4400*/  @!UPT UIADD3 URZ, URZ, URZ, URZ ;  /* 0x0000003f3f3ff290 */ /* 0x000fe4000fffe03f */
[----:B------:R-:W-:Y:S01]  /*4410*/  @!P0 HADD2.F32 R4, -RZ, R5.H1_H1 ;  /* 0x30000005ff048230 */ /* 0x000fe20000004100 */
[----:B------:R-:W-:Y:S01]  /*4420*/  @!P0 SHF.R.U64 R0, R14, 0x10, R15 ;  /* 0x000000100e008819 */ /* 0x000fe2000000120f */
[----:B------:R-:W-:Y:S01]  /*4430*/  @!P0 HADD2.F32 R8, -RZ, R43.H1_H1 ;  /* 0x3000002bff088230 */ /* 0x000fe20000004100 */
[----:B--2---:R-:W-:Y:S01]  /*4440*/  @!P0 SHF.R.U64 R20, R46, 0x10, R47 ;  /* 0x000000102e148819 */ /* 0x004fe2000000122f */
        /* <DEDUP_REMOVED lines=8> */
[----:B----4-:R-:W-:Y:S02]  /*44d0*/  @!P0 MOV R2, R16 ;  /* 0x0000001000028202 */ /* 0x010fe40000000f00 */
        /* <DEDUP_REMOVED lines=35> */
[----:B------:R1:W-:Y:S01]  /*4710*/  ST.E.128 [R162.64], R16 ;  /* 0x00000010a2007985 */ /* 0x0003e2000c101d14 */
[----:B------:R-:W-:-:S05]  /*4720*/  BRA `(.L_x_83) ;  /* 0x00002a3000007947 */ /* 0x000fca0003800000 */
.L_x_62:
[----:B------:R-:W-:Y:S01]  /*4730*/  ISETP.GE.AND P0, PT, R126, R75, PT ;  /* 0x0000004b7e00720c */ /* 0x000fe20003f06270 */
[----:B------:R-:W-:Y:S01]  /*4740*/  CS2R R66, SRZ ;  /* 0x0000000000427805 */ /* 0x000fe2000001ff00 */
[----:B------:R-:W-:Y:S01]  /*4750*/  ISETP.NE.AND P6, PT, R138, RZ, PT ;  /* 0x000000ff8a00720c */ /* 0x000fe20003fc5270 */
[----:B------:R-:W-:Y:S01]  /*4760*/  CS2R R64, SRZ ;  /* 0x0000000000407805 */ /* 0x000fe2000001ff00 */
[----:B------:R-:W-:Y:S01]  /*4770*/  ISETP.GE.OR P4, PT, R10, c[0x0][0x27c], P0 ;  /* 0x00009f000a007a0c */ /* 0x000fe20000786670 */
        /* <DEDUP_REMOVED lines=8> */
[----:B------:R1:W2:Y:S01]  /*4800*/  SHFL.IDX PT, R169, R141, RZ, 0x181f ;  /* 0x00181fff8da97589 */ /* 0x0002a200000e0000 */
[----:B------:R-:W-:Y:S03]  /*4810*/  BSSY B0, `(.L_x_86) ;  /* 0x00000dd000007945 */ /* 0x000fe60003800000 */
[----:B------:R-:W-:Y:S04]  /*4820*/  @!P4 IADD3 R2, P1, P0, R144, R68, R105 ;  /* 0x000000449002c210 */ /* 0x000fe8000783e069 */
[C---:B------:R-:W-:Y:S01]  /*4830*/  @!P4 IADD3.X R0, R81.reuse, R39, R104, P1, P0 ;  /* 0x000000275100c210 */ /* 0x040fe20000fe0468 */
[----:B------:R1:W3:Y:S01]  /*4840*/  SHFL.IDX PT, R168, R162, RZ, 0x181f ;  /* 0x00181fffa2a87589 */ /* 0x0002e200000e0000 */
[----:B------:R-:W-:Y:S04]  /*4850*/  @!P4 IADD3 R4, P1, P0, R142, R42, R107 ;  /* 0x0000002a8e04c210 */ /* 0x000fe8000783e06b */
[----:B------:R-:W-:Y:S02]  /*4860*/  @!P4 IADD3.X R3, R80, R29, R106, P1, P0 ;  /* 0x0000001d5003c210 */ /* 0x000fe40000fe046a */
[----:B------:R-:W-:Y:S04]  /*4870*/  ISETP.GE.AND P0, PT, R122, R75, PT ;  /* 0x0000004b7a00720c */ /* 0x000fe80003f06270 */
[----:B------:R-:W-:Y:S11]  /*4880*/  ISETP.GE.OR P2, PT, R10, c[0x0][0x27c], P0 ;  /* 0x00009f000a007a0c */ /* 0x000ff60000746670 */
[----:B------:R-:W-:Y:S02]  /*4890*/  @!UPT UIADD3 URZ, URZ, URZ, URZ ;  /* 0x0000003f3f3ff290 */ /* 0x000fe4000fffe03f */
[----:B------:R-:W-:Y:S04]  /*48a0*/  @!P2 IADD3 R6, P1, P0, R144, R91, R68 ;  /* 0x0000005b9006a210 */ /* 0x000fe8000783e044 */
[C---:B------:R-:W-:Y:S02]  /*48b0*/  @!P2 IADD3.X R5, R81.reuse, R90, R39, P1, P0 ;  /* 0x0000005a5105a210 */ /* 0x040fe40000fe0427 */
[----:B------:R-:W-:Y:S04]  /*48c0*/  @!P2 IADD3 R8, P1, P0, R142, R93, R42 ;  /* 0x0000005d8e08a210 */ /* 0x000fe8000783e02a */
[----:B------:R-:W-:Y:S02]  /*48d0*/  @!P2 IADD3.X R7, R80, R92, R29, P1, P0 ;  /* 0x0000005c5007a210 */ /* 0x000fe40000fe041d */
[----:B------:R-:W-:Y:S04]  /*48e0*/  ISETP.GE.AND P0, PT, R118, R75, PT ;  /* 0x0000004b7600720c */ /* 0x000fe80003f06270 */
[----:B------:R-:W-:Y:S11]  /*48f0*/  ISETP.GE.OR P1, PT, R10, c[0x0][0x27c], P0 ;  /* 0x00009f000a007a0c */ /* 0x000ff60000726670 */
[----:B------:R-:W-:Y:S02]  /*4900*/  @!UPT UIADD3 URZ, URZ, URZ, URZ ;  /* 0x0000003f3f3ff290 */ /* 0x000fe4000fffe03f */
[----:B------:R-:W-:Y:S04]  /*4910*/  @!P1 IADD3 R15, P3, P0, R144, R158, R68 ;  /* 0x0000009e900f9210 */ /* 0x000fe8000787e044 */
[----:B------:R-:W-:Y:S02]  /*4920*/  @!P1 IADD3.X R14, R81, R94, R39, P3, P0 ;  /* 0x0000005e510e9210 */ /* 0x000fe40001fe0427 */
[----:B------:R-:W-:Y:S04]  /*4930*/  @!P1 IADD3 R17, P3, P0, R142, R156, R42 ;  /* 0x0000009c8e119210 */ /* 0x000fe8000787e02a */
[----:B------:R-:W-:Y:S02]  /*4940*/  @!P1 IADD3.X R16, R80, R95, R29, P3, P0 ;  /* 0x0000005f50109210 */ /* 0x000fe40001fe041d */
[C---:B------:R-:W-:Y:S04]  /*4950*/  @!P4 LEA R18, P0, R2.reuse, c[0x0][0x270], 0x1 ;  /* 0x00009c000212ca11 */ /* 0x040fe800078008ff */
[----:B------:R-:W-:Y:S02]  /*4960*/  @!P4 LEA.HI.X R19, R2, c[0x0][0x274], R0, 0x1, P0 ;  /* 0x00009d000213ca11 */ /* 0x000fe400000f0c00 */
[C---:B------:R-:W-:Y:S03]  /*4970*/  @!P4 LEA R20, P0, R4.reuse, c[0x0][0x288], 0x1 ;  /* 0x0000a2000414ca11 */ /* 0x040fe600078008ff */
[----:B------:R4:W2:Y:S01]  /*4980*/  @!P4 LDG.E.128 R64, [R18.64] ;  /* 0x000000141240c981 */ /* 0x0008a2000c1e1d00 */
[----:B------:R-:W-:Y:S02]  /*4990*/  @!P4 LEA.HI.X R21, R4, c[0x0][0x28c], R3, 0x1, P0 ;  /* 0x0000a3000415ca11 */ /* 0x000fe400000f0c03 */
[C---:B------:R-:W-:Y:S04]  /*49a0*/  @!P2 LEA R4, P0, R6.reuse, c[0x0][0x270], 0x1 ;  /* 0x00009c000604aa11 */ /* 0x040fe800078008ff */
[----:B------:R-:W-:Y:S01]  /*49b0*/  @!P2 LEA.HI.X R5, R6, c[0x0][0x274], R5, 0x1, P0 ;  /* 0x00009d000605aa11 */ /* 0x000fe200000f0c05 */
[----:B------:R1:W3:Y:S01]  /*49c0*/  @!P4 LDG.E.128 R32, [R20.64] ;  /* 0x000000141420c981 */ /* 0x0002e2000c1e1d00 */
[C---:B------:R-:W-:Y:S04]  /*49d0*/  @!P2 LEA R24, P0, R8.reuse, c[0x0][0x288], 0x1 ;  /* 0x0000a2000818aa11 */ /* 0x040fe800078008ff */
[----:B------:R-:W-:Y:S02]  /*49e0*/  @!P2 LEA.HI.X R25, R8, c[0x0][0x28c], R7, 0x1, P0 ;  /* 0x0000a3000819aa11 */ /* 0x000fe400000f0c07 */
[C---:B------:R-:W-:Y:S01]  /*49f0*/  @!P1 LEA R2, P0, R15.reuse, c[0x0][0x270], 0x1 ;  /* 0x00009c000f029a11 */ /* 0x040fe200078008ff */
[----:B------:R1:W3:Y:S03]  /*4a00*/  @!P2 LDG.E.128 R56, [R4.64] ;  /* 0x000000140438a981 */ /* 0x0002e6000c1e1d00 */
[----:B------:R-:W-:Y:S02]  /*4a10*/  @!P1 LEA.HI.X R3, R15, c[0x0][0x274], R14, 0x1, P0 ;  /* 0x00009d000f039a11 */ /* 0x000fe400000f0c0e */
[C---:B------:R-:W-:Y:S03]  /*4a20*/  @!P1 LEA R6, P0, R17.reuse, c[0x0][0x288], 0x1 ;  /* 0x0000a20011069a11 */ /* 0x040fe600078008ff */
[----:B------:R1:W3:Y:S01]  /*4a30*/  @!P1 LDG.E.128 R52, [R2.64] ;  /* 0x0000001402349981 */ /* 0x0002e2000c1e1d00 */
[----:B------:R-:W-:Y:S01]  /*4a40*/  @!P1 LEA.HI.X R7, R17, c[0x0][0x28c], R16, 0x1, P0 ;  /* 0x0000a30011079a11 */ /* 0x000fe200000f0c10 */
[----:B----4-:R-:W-:Y:S01]  /*4a50*/  CS2R R18, SRZ ;  /* 0x0000000000127805 */ /* 0x010fe2000001ff00 */
[-C--:B------:R-:W-:Y:S01]  /*4a60*/  ISETP.GE.AND P0, PT, R137, R75.reuse, PT ;  /* 0x0000004b8900720c */ /* 0x080fe20003f06270 */
[----:B------:R-:W-:Y:S03]  /*4a70*/  CS2R R16, SRZ ;  /* 0x0000000000107805 */ /* 0x000fe6000001ff00 */
[----:B------:R-:W-:Y:S01]  /*4a80*/  ISETP.GE.OR P0, PT, R10, c[0x0][0x27c], P0 ;  /* 0x00009f000a007a0c */ /* 0x000fe20000706670 */
[----:B-1----:R-:W-:Y:S02]  /*4a90*/  CS2R R20, SRZ ;  /* 0x0000000000147805 */ /* 0x002fe4000001ff00 */
[----:B------:R1:W4:Y:S01]  /*4aa0*/  @!P1 LDG.E.128 R16, [R6.64] ;  /* 0x0000001406109981 */ /* 0x000322000c1e1d00 */
[----:B------:R-:W-:Y:S07]  /*4ab0*/  CS2R R4, SRZ ;  /* 0x0000000000047805 */ /* 0x000fee000001ff00 */
[----:B------:R-:W4:Y:S02]  /*4ac0*/  @!P2 LDG.E.128 R20, [R24.64] ;  /* 0x000000141814a981 */ /* 0x000f24000c1e1d00 */
[----:B------:R-:W-:Y:S05]  /*4ad0*/  @!P0 IADD3 R68, P1, R144, R68, RZ ;  /* 0x0000004490448210 */ /* 0x000fea0007f3e0ff */
[----:B------:R-:W-:Y:S01]  /*4ae0*/  @!P0 IMAD.X R39, R81, 0x1, R39, P1 ;  /* 0x0000000151278824 */ /* 0x000fe200008e0627 */
[C---:B------:R-:W-:Y:S04]  /*4af0*/  @!P0 LEA R2, P1, R68.reuse, c[0x0][0x270], 0x1 ;  /* 0x00009c0044028a11 */ /* 0x040fe800078208ff */
[----:B------:R-:W-:Y:S02]  /*4b00*/  @!P0 LEA.HI.X R3, R68, c[0x0][0x274], R39, 0x1, P1 ;  /* 0x00009d0044038a11 */ /* 0x000fe400008f0c27 */
[----:B------:R-:W-:Y:S01]  /*4b10*/  @!P0 IADD3 R42, P1, R142, R42, RZ ;  /* 0x0000002a8e2a8210 */ /* 0x000fe20007f3e0ff */
[----:B------:R-:W-:Y:S01]  /*4b20*/  CS2R R38, SRZ ;  /* 0x0000000000267805 */ /* 0x000fe2000001ff00 */
[----:B-1----:R-:W-:Y:S03]  /*4b30*/  CS2R R6, SRZ ;  /* 0x0000000000067805 */ /* 0x002fe6000001ff00 */
[----:B------:R-:W-:Y:S01]  /*4b40*/  @!P0 IMAD.X R29, R80, 0x1, R29, P1 ;  /* 0x00000001501d8824 */ /* 0x000fe200008e061d */
[C---:B------:R-:W-:Y:S01]  /*4b50*/  @!P0 LEA R14, P1, R42.reuse, c[0x0][0x288], 0x1 ;  /* 0x0000a2002a0e8a11 */ /* 0x040fe200078208ff */
[----:B------:R2:W5:Y:S03]  /*4b60*/  @!P0 LDG.E.128 R36, [R2.64] ;  /* 0x0000001402248981 */ /* 0x000566000c1e1d00 */
[----:B------:R-:W-:Y:S02]  /*4b70*/  @!P0 LEA.HI.X R15, R42, c[0x0][0x28c], R29, 0x1, P1 ;  /* 0x0000a3002a0f8a11 */ /* 0x000fe400008f0c1d */
[----:B------:R-:W-:Y:S03]  /*4b80*/  ISETP.GE.AND P1, PT, R10, c[0x0][0x27c], PT ;  /* 0x00009f000a007a0c */ /* 0x000fe60003f26270 */
[----:B------:R1:W5:Y:S01]  /*4b90*/  @!P0 LDG.E.128 R4, [R14.64] ;  /* 0x000000140e048981 */ /* 0x000362000c1e1d00 */
[----:B------:R-:W-:Y:S01]  /*4ba0*/  ISETP.GE.OR P0, PT, R137, R75, P5 ;  /* 0x0000004b8900720c */ /* 0x000fe20002f06670 */
[----:B--2---:R-:W-:Y:S02]  /*4bb0*/  IMAD.MOV.U32 R3, RZ, RZ, R66 ;  /* 0x000000ffff037224 */ /* 0x004fe400078e0042 */
[----:B------:R-:W-:Y:S02]  /*4bc0*/  IMAD.MOV.U32 R2, RZ, RZ, R67 ;  /* 0x000000ffff027224 */ /* 0x000fe400078e0043 */
[----:B------:R-:W-:Y:S03]  /*4bd0*/  IMAD.MOV.U32 R0, RZ, RZ, R64 ;  /* 0x000000ffff007224 */ /* 0x000fe600078e0040 */
[----:B------:R-:W-:Y:S01]  /*4be0*/  PRMT R63, R3, 0x5410, R2 ;  /* 0x00005410033f7816 */ /* 0x000fe20000000002 */
[----:B------:R-:W-:Y:S02]  /*4bf0*/  IMAD.MOV.U32 R2, RZ, RZ, R65 ;  /* 0x000000ffff027224 */ /* 0x000fe400078e0041 */
[----:B---3--:R-:W-:Y:S03]  /*4c00*/  IMAD.MOV.U32 R3, RZ, RZ, R34 ;  /* 0x000000ffff037224 */ /* 0x008fe600078e0022 */
[----:B------:R-:W-:Y:S01]  /*4c10*/  PRMT R72, R2, 0x5410, R0 ;  /* 0x0000541002487816 */ /* 0x000fe20000000000 */
[----:B------:R-:W-:Y:S02]  /*4c20*/  IMAD.MOV.U32 R0, RZ, RZ, R35 ;  /* 0x000000ffff007224 */ /* 0x000fe400078e0023 */
[----:B------:R-:W-:Y:S03]  /*4c30*/  IMAD.MOV.U32 R2, RZ, RZ, R32 ;  /* 0x000000ffff027224 */ /* 0x000fe600078e0020 */
[----:B------:R-:W-:Y:S01]  /*4c40*/  PRMT R26, R3, 0x5410, R0 ;  /* 0x00005410031a7816 */ /* 0x000fe20000000000 */
[----:B------:R-:W-:Y:S02]  /*4c50*/  IMAD.MOV.U32 R0, RZ, RZ, R33 ;  /* 0x000000ffff007224 */ /* 0x000fe400078e0021 */
[----:B------:R-:W-:Y:S02]  /*4c60*/  IMAD.MOV.U32 R3, RZ, RZ, R58 ;  /* 0x000000ffff037224 */ /* 0x000fe400078e003a */
[----:B------:R-:W-:Y:S01]  /*4c70*/  IMAD.MOV.U32 R8, RZ, RZ, R54 ;  /* 0x000000ffff087224 */ /* 0x000fe200078e0036 */
[----:B------:R-:W-:Y:S01]  /*4c80*/  PRMT R27, R0, 0x5410, R2 ;  /* 0x00005410001b7816 */ /* 0x000fe20000000002 */
[----:B------:R-:W-:Y:S02]  /*4c90*/  IMAD.MOV.U32 R2, RZ, RZ, R59 ;  /* 0x000000ffff027224 */ /* 0x000fe400078e003b */
[----:B------:R-:W-:Y:S03]  /*4ca0*/  IMAD.MOV.U32 R0, RZ, RZ, R56 ;  /* 0x000000ffff007224 */ /* 0x000fe600078e0038 */
[----:B------:R-:W-:Y:S01]  /*4cb0*/  PRMT R61, R3, 0x5410, R2 ;  /* 0x00005410033d7816 */ /* 0x000fe20000000002 */
[----:B------:R-:W-:Y:S05]  /*4cc0*/  IMAD.MOV.U32 R2, RZ, RZ, R57 ;  /* 0x000000ffff027224 */ /* 0x000fea00078e0039 */
[----:B------:R-:W-:Y:S01]  /*4cd0*/  PRMT R62, R2, 0x5410, R0 ;  /* 0x00005410023e7816 */ /* 0x000fe20000000000 */
[----:B----4-:R-:W-:Y:S02]  /*4ce0*/  IMAD.MOV.U32 R3, RZ, RZ, R22 ;  /* 0x000000ffff037224 */ /* 0x010fe400078e0016 */
[----:B------:R-:W-:Y:S02]  /*4cf0*/  IMAD.MOV.U32 R0, RZ, RZ, R23 ;  /* 0x000000ffff007224 */ /* 0x000fe400078e0017 */
[----:B------:R-:W-:Y:S03]  /*4d00*/  IMAD.MOV.U32 R2, RZ, RZ, R20 ;  /* 0x000000ffff027224 */ /* 0x000fe600078e0014 */
[----:B------:R-:W-:Y:S01]  /*4d10*/  PRMT R24, R3, 0x5410, R0 ;  /* 0x0000541003187816 */ /* 0x000fe20000000000 */
[----:B------:R-:W-:Y:S02]  /*4d20*/  IMAD.MOV.U32 R0, RZ, RZ, R21 ;  /* 0x000000ffff007224 */ /* 0x000fe400078e0015 */
[----:B------:R-:W-:Y:S03]  /*4d30*/  IMAD.MOV.U32 R3, RZ, RZ, R55 ;  /* 0x000000ffff037224 */ /* 0x000fe600078e0037 */
[----:B------:R-:W-:Y:S01]  /*4d40*/  PRMT R25, R0, 0x5410, R2 ;  /* 0x0000541000197816 */ /* 0x000fe20000000002 */
[----:B------:R-:W-:Y:S01]  /*4d50*/  IMAD.MOV.U32 R2, RZ, RZ, R52 ;  /* 0x000000ffff027224 */ /* 0x000fe200078e0034 */
[----:B------:R-:W-:Y:S01]  /*4d60*/  PRMT R51, R8, 0x5410, R3 ;  /* 0x0000541008337816 */ /* 0x000fe20000000003 */
[----:B------:R-:W-:Y:S02]  /*4d70*/  IMAD.MOV.U32 R0, RZ, RZ, R53 ;  /* 0x000000ffff007224 */ /* 0x000fe400078e0035 */
[----:B------:R-:W-:Y:S02]  /*4d80*/  IMAD.MOV.U32 R8, RZ, RZ, R18 ;  /* 0x000000ffff087224 */ /* 0x000fe400078e0012 */
[----:B------:R-:W-:Y:S01]  /*4d90*/  IMAD.MOV.U32 R3, RZ, RZ, R19 ;  /* 0x000000ffff037224 */ /* 0x000fe200078e0013 */
[----:B------:R-:W-:Y:S01]  /*4da0*/  PRMT R60, R2, 0x5410, R0 ;  /* 0x00005410023c7816 */ /* 0x000fe20000000000 */
[----:B------:R-:W-:Y:S02]  /*4db0*/  IMAD.MOV.U32 R2, RZ, RZ, R16 ;  /* 0x000000ffff027224 */ /* 0x000fe400078e0010 */
[----:B------:R-:W-:Y:S01]  /*4dc0*/  IMAD.MOV.U32 R0, RZ, RZ, R17 ;  /* 0x000000ffff007224 */ /* 0x000fe200078e0011 */
[----:B-1----:R-:W-:Y:S04]  /*4dd0*/  PRMT R14, R8, 0x5410, R3 ;  /* 0x00005410080e7816 */ /* 0x002fe80000000003 */
[----:B------:R-:W-:Y:S01]  /*4de0*/  PRMT R15, R2, 0x5410, R0 ;  /* 0x00005410020f7816 */ /* 0x000fe20000000000 */
[----:B------:R-:W-:-:S05]  /*4df0*/  @P0 BRA `(.L_x_87) ;  /* 0x000007e000000947 */ /* 0x000fca0003800000 */
[----:B-----5:R-:W-:Y:S01]  /*4e00*/  IMAD.MOV.U32 R45, RZ, RZ, R37 ;  /* 0x000000ffff2d7224 */ /* 0x020fe200078e0025 */
[----:B------:R-:W-:Y:S01]  /*4e10*/  MOV R2, UR24 ;  /* 0x0000001800027c02 */ /* 0x000fe20008000f00 */
[----:B------:R-:W-:Y:S01]  /*4e20*/  IMAD.MOV.U32 R48, RZ, RZ, R39 ;  /* 0x000000ffff307224 */ /* 0x000fe200078e0027 */
[C---:B------:R-:W-:Y:S01]  /*4e30*/  LEA R166, P0, R127.reuse, R168, 0x1 ;  /* 0x000000a87fa67211 */ /* 0x040fe200078008ff */
[----:B------:R-:W-:Y:S01]  /*4e40*/  IMAD.MOV.U32 R3, RZ, RZ, R5 ;  /* 0x000000ffff037224 */ /* 0x000fe200078e0005 */
[----:B------:R-:W-:Y:S01]  /*4e50*/  SEL R2, R2, UR17, !P6 ;  /* 0x0000001102027c07 */ /* 0x000fe2000f000000 */
[----:B------:R-:W-:Y:S01]  /*4e60*/  IMAD.MOV.U32 R8, RZ, RZ, R7 ;  /* 0x000000ffff087224 */ /* 0x000fe200078e0007 */
[----:B------:R-:W-:Y:S01]  /*4e70*/  LEA.HI.X R167, R127, R169, R108, 0x1, P0 ;  /* 0x000000a97fa77211 */ /* 0x000fe200000f0c6c */
[----:B------:R-:W-:Y:S01]  /*4e80*/  LDS.128 R28, [R113+0x8100] ;  /* 0x00810000711c7984 */ /* 0x000fe20000000c00 */
[----:B------:R-:W-:Y:S01]  /*4e90*/  SHF.R.S32.HI R0, RZ, 0x1f, R2 ;  /* 0x0000001fff007819 */ /* 0x000fe20000011402 */
[----:B------:R-:W-:Y:S01]  /*4ea0*/  @!P1 HADD2.F32 R48, -RZ, R48.H0_H0 ;  /* 0x20000030ff309230 */ /* 0x000fe20000004100 */
[--C-:B------:R-:W-:Y:S01]  /*4eb0*/  @!P1 SHF.R.U64 R42, R36, 0x10, R37.reuse ;  /* 0x00000010242a9819 */ /* 0x100fe20000001225 */
[----:B------:R-:W-:Y:S01]  /*4ec0*/  @!P1 HADD2.F32 R3, -RZ, R3.H0_H0 ;  /* 0x20000003ff039230 */ /* 0x000fe20000004100 */
[----:B------:R-:W-:Y:S02]  /*4ed0*/  LEA.HI R0, R0, R2, RZ, 0x4 ;  /* 0x0000000200007211 */ /* 0x000fe400078f20ff */
[----:B------:R-:W-:Y:S01]  /*4ee0*/  @!P1 SHF.R.U32.HI R43, RZ, 0x10, R37 ;  /* 0x00000010ff2b9819 */ /* 0x000fe20000011625 */
[----:B------:R-:W-:Y:S01]  /*4ef0*/  @!P1 HADD2.F32 R42, -RZ, R42.H0_H0 ;  /* 0x2000002aff2a9230 */ /* 0x000fe20000004100 */
[----:B------:R-:W-:Y:S02]  /*4f00*/  LEA.HI.SX32 R0, R0, R128, 0x1c ;  /* 0x0000008000007211 */ /* 0x000fe400078fe2ff */
[----:B------:R-:W-:Y:S02]  /*4f10*/  MOV R40, R36 ;  /* 0x0000002400287202 */ /* 0x000fe40000000f00 */
[----:B------:R-:W-:Y:S01]  /*4f20*/  SHF.R.S32.HI R2, RZ, 0x1f, R0 ;  /* 0x0000001fff027819 */ /* 0x000fe20000011400 */
[----:B------:R-:W-:Y:S01]  /*4f30*/  IMAD.SHL.U32 R41, R0, 0x8, RZ ;  /* 0x0000000800297824 */ /* 0x000fe200078e00ff */
[----:B------:R-:W-:Y:S01]  /*4f40*/  @!P1 SHF.R.U64 R46, R38, 0x10, R39 ;  /* 0x00000010262e9819 */ /* 0x000fe20000001227 */
[----:B------:R-:W-:Y:S01]  /*4f50*/  @!P1 HADD2.F32 R40, -RZ, R40.H0_H0 ;  /* 0x20000028ff289230 */ /* 0x000fe20000004100 */
[----:B------:R-:W-:Y:S02]  /*4f60*/  LEA.HI R2, R2, R0, RZ, 0x3 ;  /* 0x0000000002027211 */ /* 0x000fe400078f18ff */
[----:B------:R-:W-:Y:S01]  /*4f70*/  LOP3.LUT R0, R135, 0x38, R41, 0xf8, !PT ;  /* 0x0000003887007812 */ /* 0x000fe200078ef829 */
[----:B------:R-:W-:Y:S01]  /*4f80*/  @!P1 HADD2.F32 R46, -RZ, R46.H0_H0 ;  /* 0x2000002eff2e9230 */ /* 0x000fe20000004100 */
[----:B------:R-:W-:Y:S02]  /*4f90*/  SHF.L.U32 R2, R2, 0xa, RZ ;  /* 0x0000000a02027819 */ /* 0x000fe400000006ff */
[----:B------:R-:W-:Y:S02]  /*4fa0*/  LOP3.LUT R0, R0, R133, RZ, 0x3c, !PT ;  /* 0x0000008500007212 */ /* 0x000fe400078e3cff */
[----:B------:R-:W-:Y:S02]  /*4fb0*/  LOP3.LUT R2, R2, 0x7fffe000, RZ, 0xc0, !PT ;  /* 0x7fffe00002027812 */ /* 0x000fe400078ec0ff */
[C---:B------:R-:W-:Y:S02]  /*4fc0*/  ISETP.GE.AND P0, PT, R41.reuse, c[0x0][0x1d4], PT ;  /* 0x0000750029007a0c */ /* 0x040fe40003f06270 */
[----:B------:R-:W-:Y:S02]  /*4fd0*/  IADD3 R0, R0, R2, R134 ;  /* 0x0000000200007210 */ /* 0x000fe40007ffe086 */
[----:B------:R-:W-:Y:S02]  /*4fe0*/  MOV R44, R38 ;  /* 0x00000026002c7202 */ /* 0x000fe40000000f00 */
[----:B------:R-:W-:Y:S01]  /*4ff0*/  @!P1 SHF.R.U32.HI R50, RZ, 0x10, R39 ;  /* 0x00000010ff329819 */ /* 0x000fe20000011627 */
[----:B------:R-:W-:Y:S01]  /*5000*/  IMAD.SHL.U32 R68, R0, 0x2, RZ ;  /* 0x0000000200447824 */ /* 0x000fe200078e00ff */
[----:B------:R-:W-:Y:S01]  /*5010*/  MOV R0, R4 ;  /* 0x0000000400007202 */ /* 0x000fe20000000f00 */
[----:B------:R-:W-:Y:S01]  /*5020*/  @!P1 HADD2.F32 R44, -RZ, R44.H0_H0 ;  /* 0x2000002cff2c9230 */ /* 0x000fe20000004100 */
[--C-:B------:R-:W-:Y:S01]  /*5030*/  @!P1 SHF.R.U64 R2, R4, 0x10, R5.reuse ;  /* 0x0000001004029819 */ /* 0x100fe20000001205 */
[----:B------:R-:W-:Y:S01]  /*5040*/  @!P1 HADD2.F32 R50, -RZ, R50.H0_H0 ;  /* 0x20000032ff329230 */ /* 0x000fe20000004100 */
[----:B------:R-:W-:Y:S01]  /*5050*/  @!P1 SHF.R.U32.HI R4, RZ, 0x10, R5 ;  /* 0x00000010ff049819 */ /* 0x000fe20000011605 */
[----:B------:R-:W-:Y:S01]  /*5060*/  @!P0 IMAD.WIDE R168, R41, 0x2, R168 ;  /* 0x0000000229a88825 */ /* 0x000fe200078e02a8 */
[----:B------:R-:W1:Y:S01]  /*5070*/  LDS.128 R68, [R68+0x8100] ;  /* 0x0081000044447984 */ /* 0x000e620000000c00 */
[----:B------:R-:W-:Y:S01]  /*5080*/  @!P1 HADD2.F32 R36, -RZ, R0.H0_H0 ;  /* 0x20000000ff249230 */ /* 0x000fe20000004100 */
[----:B------:R-:W-:Y:S01]  /*5090*/  MOV R5, R6 ;  /* 0x0000000600057202 */ /* 0x000fe20000000f00 */
[----:B------:R-:W-:Y:S01]  /*50a0*/  @!P1 HADD2.F32 R4, -RZ, R4.H0_H0 ;  /* 0x20000004ff049230 */ /* 0x000fe20000004100 */
[--C-:B------:R-:W-:Y:S01]  /*50b0*/  @!P1 SHF.R.U64 R6, R6, 0x10, R7.reuse ;  /* 0x0000001006069819 */ /* 0x100fe20000001207 */
[----:B------:R-:W-:Y:S01]  /*50c0*/  @!P1 HADD2.F32 R2, -RZ, R2.H0_H0 ;  /* 0x20000002ff029230 */ /* 0x000fe20000004100 */
[----:B------:R-:W-:Y:S01]  /*50d0*/  @!P1 SHF.R.U32.HI R7, RZ, 0x10, R7 ;  /* 0x00000010ff079819 */ /* 0x000fe20000011607 */
[----:B------:R-:W-:Y:S02]  /*50e0*/  @!P1 HADD2.F32 R5, -RZ, R5.H0_H0 ;  /* 0x20000005ff059230 */ /* 0x000fe40000004100 */
[----:B------:R-:W-:Y:S01]  /*50f0*/  @!P1 HADD2.F32 R6, -RZ, R6.H0_H0 ;  /* 0x20000006ff069230 */ /* 0x000fe20000004100 */
[----:B-1----:R-:W-:Y:S01]  /*5100*/  @!P1 IMAD.MOV.U32 R41, RZ, RZ, R68 ;  /* 0x000000ffff299224 */ /* 0x002fe200078e0044 */
[----:B------:R-:W-:Y:S04]  /*5110*/  @!P1 MOV R37, R28 ;  /* 0x0000001c00259202 */ /* 0x000fe80000000f00 */
[----:B------:R-:W-:Y:S02]  /*5120*/  @!P1 HADD2.F32 R39, -RZ, R41.H0_H0 ;  /* 0x20000029ff279230 */ /* 0x000fe40000004100 */
[----:B------:R-:W-:Y:S02]  /*5130*/  @!P1 HADD2.F32 R38, -RZ, R37.H0_H0 ;  /* 0x20000025ff269230 */ /* 0x000fe40000004100 */
[----:B------:R-:W-:Y:S01]  /*5140*/  @!P1 HADD2.F32 R41, -RZ, R41.H1_H1 ;  /* 0x30000029ff299230 */ /* 0x000fe20000004100 */
[-C--:B------:R-:W-:Y:S01]  /*5150*/  @!P1 FMUL.FTZ R163, R39, R36.reuse ;  /* 0x0000002427a39220 */ /* 0x080fe20000410000 */
[----:B------:R-:W-:Y:S01]  /*5160*/  @!P1 HADD2.F32 R37, -RZ, R37.H1_H1 ;  /* 0x30000025ff259230 */ /* 0x000fe20000004100 */
[C---:B------:R-:W-:Y:S02]  /*5170*/  @!P1 FMUL.FTZ R0, R38.reuse, R36 ;  /* 0x0000002426009220 */ /* 0x040fe40000410000 */
[----:B------:R-:W-:Y:S01]  /*5180*/  @!P1 FFMA.FTZ R163, R38, R40, -R163 ;  /* 0x0000002826a39223 */ /* 0x000fe200000108a3 */
[----:B------:R-:W-:Y:S01]  /*5190*/  @!P1 MOV R38, R69 ;  /* 0x0000004500269202 */ /* 0x000fe20000000f00 */
[-C--:B------:R-:W-:Y:S02]  /*51a0*/  @!P1 FMUL.FTZ R164, R41, R2.reuse ;  /* 0x0000000229a49220 */ /* 0x080fe40000410000 */
[----:B------:R-:W-:Y:S02]  /*51b0*/  @!P1 FMUL.FTZ R2, R37, R2 ;  /* 0x0000000225029220 */ /* 0x000fe40000410000 */
[----:B------:R-:W-:Y:S01]  /*51c0*/  @!P1 FFMA.FTZ R0, R39, R40, R0 ;  /* 0x0000002827009223 */ /* 0x000fe20000010000 */
[--C-:B------:R-:W-:Y:S01]  /*51d0*/  @!P1 HADD2.F32 R39, -RZ, R38.reuse.H0_H0 ;  /* 0x20000026ff279230 */ /* 0x100fe20000004100 */
[----:B------:R-:W-:Y:S01]  /*51e0*/  @!P1 IMAD.MOV.U32 R36, RZ, RZ, R29 ;  /* 0x000000ffff249224 */ /* 0x000fe200078e001d */
[----:B------:R-:W-:Y:S01]  /*51f0*/  @!P1 HADD2.F32 R40, -RZ, R45.H0_H0 ;  /* 0x2000002dff289230 */ /* 0x000fe20000004100 */
[-C--:B------:R-:W-:Y:S01]  /*5200*/  @!P1 FFMA.FTZ R2, R41, R42.reuse, R2 ;  /* 0x0000002a29029223 */ /* 0x080fe20000010002 */
[----:B------:R-:W-:Y:S01]  /*5210*/  @!P1 HADD2.F32 R41, -RZ, R38.H1_H1 ;  /* 0x30000026ff299230 */ /* 0x000fe20000004100 */
[----:B------:R-:W-:Y:S01]  /*5220*/  @!P1 FFMA.FTZ R164, R37, R42, -R164 ;  /* 0x0000002a25a49223 */ /* 0x000fe200000108a4 */
[--C-:B------:R-:W-:Y:S01]  /*5230*/  @!P1 HADD2.F32 R37, -RZ, R36.reuse.H0_H0 ;  /* 0x20000024ff259230 */ /* 0x100fe20000004100 */
[-C--:B------:R-:W-:Y:S01]  /*5240*/  @!P1 FMUL.FTZ R165, R39, R3.reuse ;  /* 0x0000000327a59220 */ /* 0x080fe20000410000 */
[----:B------:R-:W-:Y:S01]  /*5250*/  @!P1 HADD2.F32 R36, -RZ, R36.H1_H1 ;  /* 0x30000024ff249230 */ /* 0x000fe20000004100 */
[----:B------:R-:W-:Y:S01]  /*5260*/  @!P1 FMUL.FTZ R170, R41, R4 ;  /* 0x0000000429aa9220 */ /* 0x000fe20000410000 */
[----:B------:R-:W-:Y:S01]  /*5270*/  @!P1 HADD2.F32 R42, -RZ, R43.H0_H0 ;  /* 0x2000002bff2a9230 */ /* 0x000fe20000004100 */
[C---:B------:R-:W-:Y:S01]  /*5280*/  @!P1 FMUL.FTZ R3, R37.reuse, R3 ;  /* 0x0000000325039220 */ /* 0x040fe20000410000 */
[----:B------:R-:W-:Y:S01]  /*5290*/  @!P1 MOV R38, R70 ;  /* 0x0000004600269202 */ /* 0x000fe20000000f00 */
[----:B------:R-:W-:Y:S01]  /*52a0*/  @!P1 FMUL.FTZ R4, R36, R4 ;  /* 0x0000000424049220 */ /* 0x000fe20000410000 */
[----:B------:R-:W-:Y:S01]  /*52b0*/  @!P1 F2FP.PACK_AB R163, R164, R163 ;  /* 0x000000a3a4a3923e */ /* 0x000fe200000000ff */
[----:B------:R-:W-:Y:S01]  /*52c0*/  @!P1 FFMA.FTZ R170, R36, R42, -R170 ;  /* 0x0000002a24aa9223 */ /* 0x000fe200000108aa */
[----:B------:R-:W-:Y:S01]  /*52d0*/  @!P1 F2FP.PACK_AB R0, R2, R0 ;  /* 0x000000000200923e */ /* 0x000fe200000000ff */
[----:B------:R-:W-:Y:S01]  /*52e0*/  @!P1 IMAD.MOV.U32 R36, RZ, RZ, R30 ;  /* 0x000000ffff249224 */ /* 0x000fe200078e001e */
[--C-:B------:R-:W-:Y:S01]  /*52f0*/  @!P1 HADD2.F32 R45, -RZ, R38.reuse.H1_H1 ;  /* 0x30000026ff2d9230 */ /* 0x100fe20000004100 */
[-C--:B------:R-:W-:Y:S01]  /*5300*/  @!P1 FFMA.FTZ R165, R37, R40.reuse, -R165 ;  /* 0x0000002825a59223 */ /* 0x080fe200000108a5 */
[----:B------:R-:W-:Y:S01]  /*5310*/  @!P1 HADD2.F32 R43, -RZ, R38.H0_H0 ;  /* 0x20000026ff2b9230 */ /* 0x000fe20000004100 */
[----:B------:R-:W-:Y:S01]  /*5320*/  @!P1 FFMA.FTZ R3, R39, R40, R3 ;  /* 0x0000002827039223 */ /* 0x000fe20000010003 */
[--C-:B------:R-:W-:Y:S01]  /*5330*/  @!P1 HADD2.F32 R37, -RZ, R36.reuse.H0_H0 ;  /* 0x20000024ff259230 */ /* 0x100fe20000004100 */
[-C--:B------:R-:W-:Y:S01]  /*5340*/  @!P1 FMUL.FTZ R172, R45, R6.reuse ;  /* 0x000000062dac9220 */ /* 0x080fe20000410000 */
[----:B------:R-:W-:Y:S01]  /*5350*/  @!P1 HADD2.F32 R36, -RZ, R36.H1_H1 ;  /* 0x30000024ff249230 */ /* 0x000fe20000004100 */
[----:B------:R-:W-:Y:S01]  /*5360*/  @!P1 FMUL.FTZ R171, R43, R5 ;  /* 0x000000052bab9220 */ /* 0x000fe20000410000 */
[----:B------:R-:W-:Y:S01]  /*5370*/  @!P1 MOV R38, R71 ;  /* 0x0000004700269202 */ /* 0x000fe20000000f00 */
[C---:B------:R-:W-:Y:S01]  /*5380*/  @!P1 FMUL.FTZ R5, R37.reuse, R5 ;  /* 0x0000000525059220 */ /* 0x040fe20000410000 */
[----:B------:R-:W-:Y:S01]  /*5390*/  @!P1 MOV R28, R163 ;  /* 0x000000a3001c9202 */ /* 0x000fe20000000f00 */
[C---:B------:R-:W-:Y:S01]  /*53a0*/  @!P1 FMUL.FTZ R6, R36.reuse, R6 ;  /* 0x0000000624069220 */ /* 0x040fe20000410000 */
[----:B------:R-:W-:Y:S01]  /*53b0*/  @!P1 MOV R68, R0 ;  /* 0x0000000000449202 */ /* 0x000fe20000000f00 */
[----:B------:R-:W-:Y:S01]  /*53c0*/  @!P1 FFMA.FTZ R172, R36, R46, -R172 ;  /* 0x0000002e24ac9223 */ /* 0x000fe200000108ac */
[----:B------:R-:W-:Y:S01]  /*53d0*/  @!P1 F2FP.PACK_AB R165, R170, R165 ;  /* 0x000000a5aaa5923e */ /* 0x000fe200000000ff */
[----:B------:R-:W-:Y:S01]  /*53e0*/  @!P1 IMAD.MOV.U32 R36, RZ, RZ, R31 ;  /* 0x000000ffff249224 */ /* 0x000fe200078e001f */
[--C-:B------:R-:W-:Y:S01]  /*53f0*/  @!P1 HADD2.F32 R47, -RZ, R38.reuse.H0_H0 ;  /* 0x20000026ff2f9230 */ /* 0x100fe20000004100 */
[----:B------:R-:W-:Y:S01]  /*5400*/  @!P1 FFMA.FTZ R171, R37, R44, -R171 ;  /* 0x0000002c25ab9223 */ /* 0x000fe200000108ab */
[----:B------:R-:W-:Y:S01]  /*5410*/  @!P1 HADD2.F32 R49, -RZ, R38.H1_H1 ;  /* 0x30000026ff319230 */ /* 0x000fe20000004100 */
[----:B------:R-:W-:Y:S01]  /*5420*/  @!P1 FFMA.FTZ R4, R41, R42, R4 ;  /* 0x0000002a29049223 */ /* 0x000fe20000010004 */
[----:B------:R-:W-:Y:S01]  /*5430*/  @!P1 HADD2.F32 R37, -RZ, R8.H0_H0 ;  /* 0x20000008ff259230 */ /* 0x000fe20000004100 */
[----:B------:R-:W-:Y:S01]  /*5440*/  @!P1 FFMA.FTZ R5, R43, R44, R5 ;  /* 0x0000002c2b059223 */ /* 0x000fe20000010005 */
[----:B------:R-:W-:Y:S01]  /*5450*/  @!P1 HADD2.F32 R8, -RZ, R7.H0_H0 ;  /* 0x20000007ff089230 */ /* 0x000fe20000004100 */
[----:B------:R-:W-:Y:S01]  /*5460*/  @!P1 FFMA.FTZ R6, R45, R46, R6 ;  /* 0x0000002e2d069223 */ /* 0x000fe20000010006 */
[--C-:B------:R-:W-:Y:S01]  /*5470*/  @!P1 HADD2.F32 R38, -RZ, R36.reuse.H0_H0 ;  /* 0x20000024ff269230 */ /* 0x100fe20000004100 */
[----:B------:R-:W-:Y:S01]  /*5480*/  @!P1 FMUL.FTZ R174, R47, R37 ;  /* 0x000000252fae9220 */ /* 0x000fe20000410000 */
[----:B------:R-:W-:Y:S01]  /*5490*/  @!P1 F2FP.PACK_AB R171, R172, R171 ;  /* 0x000000abacab923e */ /* 0x000fe200000000ff */
[----:B------:R-:W-:Y:S01]  /*54a0*/  @!P1 FMUL.FTZ R173, R49, R8 ;  /* 0x0000000831ad9220 */ /* 0x000fe20000410000 */
[----:B------:R-:W-:Y:S01]  /*54b0*/  @!P1 HADD2.F32 R36, -RZ, R36.H1_H1 ;  /* 0x30000024ff249230 */ /* 0x000fe20000004100 */
[C---:B------:R-:W-:Y:S01]  /*54c0*/  @!P1 FFMA.FTZ R174, R38.reuse, R48, -R174 ;  /* 0x0000003026ae9223 */ /* 0x040fe200000108ae */
[----:B------:R-:W-:Y:S01]  /*54d0*/  @!P1 MOV R29, R165 ;  /* 0x000000a5001d9202 */ /* 0x000fe20000000f00 */
[----:B------:R-:W-:Y:S01]  /*54e0*/  @!P1 FMUL.FTZ R7, R38, R37 ;  /* 0x0000002526079220 */ /* 0x000fe20000410000 */
[----:B------:R-:W-:Y:S01]  /*54f0*/  @!P1 F2FP.PACK_AB R3, R4, R3 ;  /* 0x000000030403923e */ /* 0x000fe200000000ff */
[----:B------:R-:W-:Y:S01]  /*5500*/  @!P1 FFMA.FTZ R173, R36, R50, -R173 ;  /* 0x0000003224ad9223 */ /* 0x000fe200000108ad */
[----:B------:R-:W-:Y:S01]  /*5510*/  @!P1 F2FP.PACK_AB R5, R6, R5 ;  /* 0x000000050605923e */ /* 0x000fe200000000ff */
[----:B------:R-:W-:Y:S02]  /*5520*/  @!P1 FMUL.FTZ R8, R36, R8 ;  /* 0x0000000824089220 */ /* 0x000fe40000410000 */
[----:B------:R-:W-:Y:S01]  /*5530*/  @!P1 FFMA.FTZ R7, R47, R48, R7 ;  /* 0x000000302f079223 */ /* 0x000fe20000010007 */
[----:B------:R-:W-:Y:S01]  /*5540*/  @!P1 F2FP.PACK_AB R173, R173, R174 ;  /* 0x000000aeadad923e */ /* 0x000fe200000000ff */
[----:B------:R-:W-:Y:S01]  /*5550*/  @!P1 FFMA.FTZ R8, R49, R50, R8 ;  /* 0x0000003231089223 */ /* 0x000fe20000010008 */
[----:B------:R-:W-:Y:S01]  /*5560*/  @!P1 MOV R70, R5 ;  /* 0x0000000500469202 */ /* 0x000fe20000000f00 */
[----:B------:R-:W-:Y:S01]  /*5570*/  @!P1 IMAD.MOV.U32 R30, RZ, RZ, R171 ;  /* 0x000000ffff1e9224 */ /* 0x000fe200078e00ab */
[----:B------:R-:W-:Y:S01]  /*5580*/  @!P1 MOV R31, R173 ;  /* 0x000000ad001f9202 */ /* 0x000fe20000000f00 */
[----:B------:R-:W-:Y:S01]  /*5590*/  @!P1 IMAD.MOV.U32 R69, RZ, RZ, R3 ;  /* 0x000000ffff459224 */ /* 0x000fe200078e0003 */
[----:B------:R-:W-:Y:S03]  /*55a0*/  @!P1 F2FP.PACK_AB R7, R8, R7 ;  /* 0x000000070807923e */ /* 0x000fe600000000ff */
[----:B------:R1:W-:Y:S01]  /*55b0*/  ST.E.128 [R166.64], R28 ;  /* 0x0000001ca6007985 */ /* 0x0003e2000c101d14 */
[----:B------:R-:W-:Y:S07]  /*55c0*/  @!P1 MOV R71, R7 ;  /* 0x0000000700479202 */ /* 0x000fee0000000f00 */
[----:B------:R1:W-:Y:S02]  /*55d0*/  @!P0 ST.E.128 [R168.64], R68 ;  /* 0x00000044a8008985 */ /* 0x0003e4000c101d14 */
.L_x_87:
[----:B------:R-:W-:Y:S05]  /*55e0*/  BSYNC B0 ;  /* 0x0000000000007941 */ /* 0x000fea0003800000 */
.L_x_86:
[----:B-----5:R2:W3:Y:S01]  /*55f0*/  SHFL.IDX PT, R39, R141, 0x1, 0x181f ;  /* 0x00381f008d277f89 */ /* 0x0204e200000e0000 */
[----:B------:R-:W-:Y:S01]  /*5600*/  ISETP.GE.OR P0, PT, R126, R75, P5 ;  /* 0x0000004b7e00720c */ /* 0x000fe20002f06670 */
[----:B------:R-:W-:Y:S02]  /*5610*/  BSSY B0, `(.L_x_88) ;  /* 0x0000079000007945 */ /* 0x000fe40003800000 */
[----:B------:R2:W4:Y:S10]  /*5620*/  SHFL.IDX PT, R38, R162, 0x1, 0x181f ;  /* 0x00381f00a2267f89 */ /* 0x00053400000e0000 */
[----:B------:R-:W-:-:S05]  /*5630*/  @P0 BRA `(.L_x_89) ;  /* 0x0000076000000947 */ /* 0x000fca0003800000 */
[----:B------:R-:W-:Y:S01]  /*5640*/  MOV R2, UR24 ;  /* 0x0000001800027c02 */ /* 0x000fe20008000f00 */
[----:B-1----:R-:W1:Y:S01]  /*5650*/  LDS.128 R28, [R112+0x8100] ;  /* 0x00810000701c7984 */ /* 0x002e620000000c00 */
[C---:B----4-:R-:W-:Y:S01]  /*5660*/  LEA R48, P0, R127.reuse, R38, 0x1 ;  /* 0x000000267f307211 */ /* 0x050fe200078008ff */
[----:B------:R-:W-:Y:S01]  /*5670*/  @!P1 HADD2.F32 R42, -RZ, R63.H1_H1 ;  /* 0x3000003fff2a9230 */ /* 0x000fe20000004100 */
[----:B------:R-:W-:Y:S02]  /*5680*/  SEL R2, R2, UR17, !P6 ;  /* 0x0000001102027c07 */ /* 0x000fe4000f000000 */
[----:B---3--:R-:W-:Y:S02]  /*5690*/  LEA.HI.X R49, R127, R39, R108, 0x1, P0 ;  /* 0x000000277f317211 */ /* 0x008fe400000f0c6c */
[----:B------:R-:W-:Y:S02]  /*56a0*/  SHF.R.S32.HI R0, RZ, 0x1f, R2 ;  /* 0x0000001fff007819 */ /* 0x000fe40000011402 */
[----:B------:R-:W-:Y:S02]  /*56b0*/  @!P1 SHF.R.U64 R5, R34, 0x10, R35 ;  /* 0x0000001022059819 */ /* 0x000fe40000001223 */
[----:B------:R-:W-:Y:S02]  /*56c0*/  LEA.HI R0, R0, R2, RZ, 0x4 ;  /* 0x0000000200007211 */ /* 0x000fe400078f20ff */
[--C-:B------:R-:W-:Y:S02]  /*56d0*/  @!P1 SHF.R.U64 R37, R64, 0x10, R65.reuse ;  /* 0x0000001040259819 */ /* 0x100fe40000001241 */
[----:B------:R-:W-:Y:S02]  /*56e0*/  LEA.HI.SX32 R3, R0, R128, 0x1c ;  /* 0x0000008000037211 */ /* 0x000fe400078fe2ff */
[----:B------:R-:W-:Y:S02]  /*56f0*/  @!P1 SHF.R.U32.HI R36, RZ, 0x10, R65 ;  /* 0x00000010ff249819 */ /* 0x000fe40000011641 */
[----:B------:R-:W-:Y:S01]  /*5700*/  SHF.R.S32.HI R0, RZ, 0x1f, R3 ;  /* 0x0000001fff007819 */ /* 0x000fe20000011403 */
[----:B------:R-:W-:Y:S01]  /*5710*/  IMAD.SHL.U32 R2, R3, 0x8, RZ ;  /* 0x0000000803027824 */ /* 0x000fe200078e00ff */
[----:B------:R-:W-:Y:S01]  /*5720*/  @!P1 SHF.R.U32.HI R6, RZ, 0x10, R35 ;  /* 0x00000010ff069819 */ /* 0x000fe20000011623 */
[----:B------:R-:W-:Y:S01]  /*5730*/  @!P1 HADD2.F32 R35, -RZ, R37.H0_H0 ;  /* 0x20000025ff239230 */ /* 0x000fe20000004100 */
[----:B------:R-:W-:Y:S01]  /*5740*/  LEA.HI R0, R0, R3, RZ, 0x3 ;  /* 0x0000000300007211 */ /* 0x000fe200078f18ff */
[----:B------:R-:W-:Y:S01]  /*5750*/  @!P1 HADD2.F32 R36, -RZ, R36.H0_H0 ;  /* 0x20000024ff249230 */ /* 0x000fe20000004100 */
[----:B------:R-:W-:Y:S02]  /*5760*/  LOP3.LUT R3, R125, 0x38, R2, 0xf8, !PT ;  /* 0x000000387d037812 */ /* 0x000fe400078ef802 */
[----:B------:R-:W-:Y:S02]  /*5770*/  SHF.L.U32 R0, R0, 0xa, RZ ;  /* 0x0000000a00007819 */ /* 0x000fe400000006ff */
[----:B------:R-:W-:Y:S02]  /*5780*/  LOP3.LUT R3, R3, R123, RZ, 0x3c, !PT ;  /* 0x0000007b03037212 */ /* 0x000fe400078e3cff */
[----:B------:R-:W-:Y:S02]  /*5790*/  LOP3.LUT R0, R0, 0x7fffe000, RZ, 0xc0, !PT ;  /* 0x7fffe00000007812 */ /* 0x000fe400078ec0ff */
[----:B------:R-:W-:Y:S02]  /*57a0*/  ISETP.GE.AND P0, PT, R2, c[0x0][0x1d4], PT ;  /* 0x0000750002007a0c */ /* 0x000fe40003f06270 */
[----:B------:R-:W-:Y:S02]  /*57b0*/  IADD3 R0, R3, R0, R124 ;  /* 0x0000000003007210 */ /* 0x000fe40007ffe07c */
[----:B------:R-:W-:Y:S02]  /*57c0*/  @!P1 SHF.R.U32.HI R3, RZ, 0x10, R33 ;  /* 0x00000010ff039819 */ /* 0x000fe40000011621 */
[----:B------:R-:W-:Y:S01]  /*57d0*/  @!P1 SHF.R.U32.HI R44, RZ, 0x10, R67 ;  /* 0x00000010ff2c9819 */ /* 0x000fe20000011643 */
[----:B------:R-:W-:Y:S01]  /*57e0*/  IMAD.SHL.U32 R68, R0, 0x2, RZ ;  /* 0x0000000200447824 */ /* 0x000fe200078e00ff */
[----:B-1----:R-:W-:Y:S02]  /*57f0*/  @!P1 MOV R7, R28 ;  /* 0x0000001c00079202 */ /* 0x002fe40000000f00 */
[----:B------:R-:W-:Y:S01]  /*5800*/  @!P1 SHF.R.U64 R0, R32, 0x10, R33 ;  /* 0x0000001020009819 */ /* 0x000fe20000001221 */
[----:B------:R-:W-:Y:S01]  /*5810*/  @!P1 HADD2.F32 R33, -RZ, R72.H1_H1 ;  /* 0x30000048ff219230 */ /* 0x000fe20000004100 */
[----:B------:R-:W-:Y:S01]  /*5820*/  @!P1 SHF.R.U64 R40, R66, 0x10, R67 ;  /* 0x0000001042289819 */ /* 0x000fe20000001243 */
[----:B------:R-:W-:Y:S01]  /*5830*/  @!P0 IMAD.WIDE R64, R2, 0x2, R38 ;  /* 0x0000000202408825 */ /* 0x000fe200078e0226 */
[----:B------:R-:W1:Y:S01]  /*5840*/  LDS.128 R68, [R68+0x8100] ;  /* 0x0081000044447984 */ /* 0x000e620000000c00 */
[----:B------:R-:W-:Y:S02]  /*5850*/  @!P1 HADD2.F32 R2, -RZ, R27.H1_H1 ;  /* 0x3000001bff029230 */ /* 0x000fe40000004100 */
[--C-:B------:R-:W-:Y:S02]  /*5860*/  @!P1 HADD2.F32 R4, -RZ, R7.reuse.H0_H0 ;  /* 0x20000007ff049230 */ /* 0x100fe40000004100 */
[----:B------:R-:W-:Y:S02]  /*5870*/  @!P1 HADD2.F32 R7, -RZ, R7.H1_H1 ;  /* 0x30000007ff079230 */ /* 0x000fe40000004100 */
[----:B------:R-:W-:Y:S01]  /*5880*/  @!P1 HADD2.F32 R8, -RZ, R0.H0_H0 ;  /* 0x20000000ff089230 */ /* 0x000fe20000004100 */
[-C--:B------:R-:W-:Y:S01]  /*5890*/  @!P1 FMUL.FTZ R0, R4, R2.reuse ;  /* 0x0000000204009220 */ /* 0x080fe20000410000 */
[----:B------:R-:W-:Y:S02]  /*58a0*/  @!P1 HADD2.F32 R44, -RZ, R44.H0_H0 ;  /* 0x2000002cff2c9230 */ /* 0x000fe40000004100 */
[----:B------:R-:W-:Y:S02]  /*58b0*/  @!P1 HADD2.F32 R38, -RZ, R63.H0_H0 ;  /* 0x2000003fff269230 */ /* 0x000fe40000004100 */
[----:B------:R-:W-:Y:S01]  /*58c0*/  @!P1 HADD2.F32 R40, -RZ, R40.H0_H0 ;  /* 0x20000028ff289230 */ /* 0x000fe20000004100 */
[----:B-1----:R-:W-:Y:S01]  /*58d0*/  @!P1 IMAD.MOV.U32 R34, RZ, RZ, R68 ;  /* 0x000000ffff229224 */ /* 0x002fe200078e0044 */
[----:B------:R-:W-:Y:S04]  /*58e0*/  @!P1 MOV R37, R71 ;  /* 0x0000004700259202 */ /* 0x000fe80000000f00 */
[--C-:B------:R-:W-:Y:S02]  /*58f0*/  @!P1 HADD2.F32 R32, -RZ, R34.reuse.H0_H0 ;  /* 0x20000022ff209230 */ /* 0x100fe40000004100 */
[----:B------:R-:W-:Y:S02]  /*5900*/  @!P1 HADD2.F32 R34, -RZ, R34.H1_H1 ;  /* 0x30000022ff229230 */ /* 0x000fe40000004100 */
[--C-:B------:R-:W-:Y:S01]  /*5910*/  @!P1 HADD2.F32 R41, -RZ, R37.reuse.H0_H0 ;  /* 0x20000025ff299230 */ /* 0x100fe20000004100 */
[----:B------:R-:W-:Y:S01]  /*5920*/  @!P1 FMUL.FTZ R45, R32, R2 ;  /* 0x00000002202d9220 */ /* 0x000fe20000410000 */
[----:B------:R-:W-:Y:S01]  /*5930*/  @!P1 HADD2.F32 R43, -RZ, R37.H1_H1 ;  /* 0x30000025ff2b9230 */ /* 0x000fe20000004100 */
[-C--:B------:R-:W-:Y:S02]  /*5940*/  @!P1 FMUL.FTZ R46, R34, R8.reuse ;  /* 0x00000008222e9220 */ /* 0x080fe40000410000 */
[----:B------:R-:W-:Y:S01]  /*5950*/  @!P1 FFMA.FTZ R0, R32, R33, R0 ;  /* 0x0000002120009223 */ /* 0x000fe20000010000 */
[----:B------:R-:W-:Y:S01]  /*5960*/  @!P1 MOV R32, R69 ;  /* 0x0000004500209202 */ /* 0x000fe20000000f00 */
[C---:B------:R-:W-:Y:S01]  /*5970*/  @!P1 FMUL.FTZ R2, R7.reuse, R8 ;  /* 0x0000000807029220 */ /* 0x040fe20000410000 */
[----:B------:R-:W-:Y:S01]  /*5980*/  @!P1 HADD2.F32 R8, -RZ, R27.H0_H0 ;  /* 0x2000001bff089230 */ /* 0x000fe20000004100 */
[----:B------:R-:W-:Y:S02]  /*5990*/  @!P1 FFMA.FTZ R46, R7, R35, -R46 ;  /* 0x00000023072e9223 */ /* 0x000fe4000001082e */
[----:B------:R-:W-:Y:S02]  /*59a0*/  @!P1 IMAD.MOV.U32 R7, RZ, RZ, R29 ;  /* 0x000000ffff079224 */ /* 0x000fe400078e001d */
[----:B------:R-:W-:Y:S01]  /*59b0*/  @!P1 FFMA.FTZ R45, R4, R33, -R45 ;  /* 0x00000021042d9223 */ /* 0x000fe2000001082d */
[--C-:B------:R-:W-:Y:S01]  /*59c0*/  @!P1 HADD2.F32 R33, -RZ, R32.reuse.H0_H0 ;  /* 0x20000020ff219230 */ /* 0x100fe20000004100 */
[----:B------:R-:W-:Y:S01]  /*59d0*/  @!P1 FFMA.FTZ R2, R34, R35, R2 ;  /* 0x0000002322029223 */ /* 0x000fe20000010002 */
[----:B------:R-:W-:Y:S01]  /*59e0*/  @!P1 HADD2.F32 R35, -RZ, R32.H1_H1 ;  /* 0x30000020ff239230 */ /* 0x000fe20000004100 */
[----:B------:R-:W-:Y:S01]  /*59f0*/  @!P1 IMAD.MOV.U32 R32, RZ, RZ, R31 ;  /* 0x000000ffff209224 */ /* 0x000fe200078e001f */
[----:B------:R-:W-:Y:S01]  /*5a00*/  @!P1 HADD2.F32 R4, -RZ, R3.H0_H0 ;  /* 0x20000003ff049230 */ /* 0x000fe20000004100 */
[----:B------:R-:W-:Y:S01]  /*5a10*/  @!P1 FMUL.FTZ R47, R33, R8 ;  /* 0x00000008212f9220 */ /* 0x000fe20000410000 */
[--C-:B------:R-:W-:Y:S01]  /*5a20*/  @!P1 HADD2.F32 R27, -RZ, R7.reuse.H0_H0 ;  /* 0x20000007ff1b9230 */ /* 0x100fe20000004100 */
[----:B------:R-:W-:Y:S01]  /*5a30*/  @!P1 F2FP.PACK_AB R45, R46, R45 ;  /* 0x0000002d2e2d923e */ /* 0x000fe200000000ff */
[----:B------:R-:W-:Y:S01]  /*5a40*/  @!P1 HADD2.F32 R7, -RZ, R7.H1_H1 ;  /* 0x30000007ff079230 */ /* 0x000fe20000004100 */
[----:B------:R-:W-:Y:S01]  /*5a50*/  @!P1 FMUL.FTZ R50, R35, R4 ;  /* 0x0000000423329220 */ /* 0x000fe20000410000 */
[----:B------:R-:W-:Y:S01]  /*5a60*/  @!P1 HADD2.F32 R34, -RZ, R72.H0_H0 ;  /* 0x20000048ff229230 */ /* 0x000fe20000004100 */
[----:B------:R-:W-:Y:S01]  /*5a70*/  @!P1 FMUL.FTZ R3, R27, R8 ;  /* 0x000000081b039220 */ /* 0x000fe20000410000 */
[----:B------:R-:W-:Y:S01]  /*5a80*/  @!P1 MOV R28, R45 ;  /* 0x0000002d001c9202 */ /* 0x000fe20000000f00 */
[C---:B------:R-:W-:Y:S01]  /*5a90*/  @!P1 FMUL.FTZ R4, R7.reuse, R4 ;  /* 0x0000000407049220 */ /* 0x040fe20000410000 */
[----:B------:R-:W-:Y:S01]  /*5aa0*/  @!P1 F2FP.PACK_AB R0, R2, R0 ;  /* 0x000000000200923e */ /* 0x000fe200000000ff */
[----:B------:R-:W-:Y:S01]  /*5ab0*/  @!P1 FFMA.FTZ R50, R7, R36, -R50 ;  /* 0x0000002407329223 */ /* 0x000fe20000010832 */
[----:B------:R-:W-:Y:S01]  /*5ac0*/  @!P1 HADD2.F32 R7, -RZ, R26.H1_H1 ;  /* 0x3000001aff079230 */ /* 0x000fe20000004100 */
        /* <DEDUP_REMOVED lines=10> */
[----:B------:R-:W-:Y:S01]  /*5b70*/  @!P1 FFMA.FTZ R66, R27, R42, -R66 ;  /* 0x0000002a1b429223 */ /* 0x000fe20000010842 */
[----:B------:R-:W-:Y:S01]  /*5b80*/  @!P1 HADD2.F32 R27, -RZ, R26.H0_H0 ;  /* 0x2000001aff1b9230 */ /* 0x000fe20000004100 */
[----:B------:R-:W-:Y:S01]  /*5b90*/  @!P1 IMAD.MOV.U32 R26, RZ, RZ, R30 ;  /* 0x000000ffff1a9224 */ /* 0x000fe200078e001e */
[----:B------:R-:W-:Y:S01]  /*5ba0*/  @!P1 F2FP.PACK_AB R47, R50, R47 ;  /* 0x0000002f322f923e */ /* 0x000fe200000000ff */
[C---:B------:R-:W-:Y:S01]  /*5bb0*/  @!P1 FMUL.FTZ R8, R6.reuse, R8 ;  /* 0x0000000806089220 */ /* 0x040fe20000410000 */
[--C-:B------:R-:W-:Y:S01]  /*5bc0*/  @!P1 HADD2.F32 R37, -RZ, R32.reuse.H0_H0 ;  /* 0x20000020ff259230 */ /* 0x100fe20000004100 */
[----:B------:R-:W-:Y:S01]  /*5bd0*/  @!P1 FFMA.FTZ R67, R6, R44, -R67 ;  /* 0x0000002c06439223 */ /* 0x000fe20000010843 */
[----:B------:R-:W-:Y:S01]  /*5be0*/  @!P1 HADD2.F32 R39, -RZ, R32.H1_H1 ;  /* 0x30000020ff279230 */ /* 0x000fe20000004100 */
[----:B------:R-:W-:Y:S01]  /*5bf0*/  @!P1 FFMA.FTZ R4, R35, R36, R4 ;  /* 0x0000002423049223 */ /* 0x000fe20000010004 */
[----:B------:R-:W-:Y:S01]  /*5c00*/  @!P1 HADD2.F32 R6, -RZ, R5.H0_H0 ;  /* 0x20000005ff069230 */ /* 0x000fe20000004100 */
[----:B------:R-:W-:Y:S01]  /*5c10*/  @!P1 FMUL.FTZ R72, R37, R27 ;  /* 0x0000001b25489220 */ /* 0x000fe20000410000 */
[--C-:B------:R-:W-:Y:S01]  /*5c20*/  @!P1 HADD2.F32 R32, -RZ, R26.reuse.H0_H0 ;  /* 0x2000001aff209230 */ /* 0x100fe20000004100 */
[----:B------:R-:W-:Y:S01]  /*5c30*/  @!P1 MOV R29, R47 ;  /* 0x0000002f001d9202 */ /* 0x000fe20000000f00 */
[----:B------:R-:W-:Y:S01]  /*5c40*/  @!P1 HADD2.F32 R26, -RZ, R26.H1_H1 ;  /* 0x3000001aff1a9230 */ /* 0x000fe20000004100 */
[----:B------:R-:W-:Y:S01]  /*5c50*/  @!P1 FMUL.FTZ R63, R39, R6 ;  /* 0x00000006273f9220 */ /* 0x000fe20000410000 */
[----:B------:R-:W-:Y:S01]  /*5c60*/  @!P1 F2FP.PACK_AB R66, R67, R66 ;  /* 0x000000424342923e */ /* 0x000fe200000000ff */
[----:B------:R-:W-:Y:S01]  /*5c70*/  @!P1 FMUL.FTZ R5, R32, R27 ;  /* 0x0000001b20059220 */ /* 0x000fe20000410000 */
[----:B------:R-:W-:Y:S01]  /*5c80*/  @!P1 F2FP.PACK_AB R3, R4, R3 ;  /* 0x000000030403923e */ /* 0x000fe200000000ff */
[----:B------:R-:W-:Y:S01]  /*5c90*/  @!P1 FFMA.FTZ R72, R32, R38, -R72 ;  /* 0x0000002620489223 */ /* 0x000fe20000010848 */
[----:B------:R-:W-:Y:S01]  /*5ca0*/  @!P1 MOV R31, R66 ;  /* 0x00000042001f9202 */ /* 0x000fe20000000f00 */
[C---:B------:R-:W-:Y:S02]  /*5cb0*/  @!P1 FFMA.FTZ R63, R26.reuse, R40, -R63 ;  /* 0x000000281a3f9223 */ /* 0x040fe4000001083f */
[----:B------:R-:W-:Y:S02]  /*5cc0*/  @!P1 FMUL.FTZ R6, R26, R6 ;  /* 0x000000061a069220 */ /* 0x000fe40000410000 */
[----:B------:R-:W-:Y:S01]  /*5cd0*/  @!P1 FFMA.FTZ R5, R37, R38, R5 ;  /* 0x0000002625059223 */ /* 0x000fe20000010005 */
[----:B------:R-:W-:Y:S01]  /*5ce0*/  @!P1 F2FP.PACK_AB R63, R63, R72 ;  /* 0x000000483f3f923e */ /* 0x000fe200000000ff */
[----:B------:R-:W-:Y:S02]  /*5cf0*/  @!P1 FFMA.FTZ R6, R39, R40, R6 ;  /* 0x0000002827069223 */ /* 0x000fe40000010006 */
[----:B------:R-:W-:Y:S02]  /*5d00*/  @!P1 FFMA.FTZ R7, R41, R42, R7 ;  /* 0x0000002a29079223 */ /* 0x000fe40000010007 */
[----:B------:R-:W-:Y:S01]  /*5d10*/  @!P1 FFMA.FTZ R8, R43, R44, R8 ;  /* 0x0000002c2b089223 */ /* 0x000fe20000010008 */
[----:B------:R-:W-:Y:S01]  /*5d20*/  @!P1 F2FP.PACK_AB R5, R6, R5 ;  /* 0x000000050605923e */ /* 0x000fe200000000ff */
[----:B------:R-:W-:Y:S02]  /*5d30*/  @!P1 IMAD.MOV.U32 R30, RZ, RZ, R63 ;  /* 0x000000ffff1e9224 */ /* 0x000fe400078e003f */
[----:B------:R-:W-:Y:S01]  /*5d40*/  @!P1 IMAD.MOV.U32 R69, RZ, RZ, R3 ;  /* 0x000000ffff459224 */ /* 0x000fe200078e0003 */
[----:B------:R-:W-:Y:S02]  /*5d50*/  @!P1 F2FP.PACK_AB R7, R8, R7 ;  /* 0x000000070807923e */ /* 0x000fe400000000ff */
[----:B------:R1:W-:Y:S01]  /*5d60*/  ST.E.128 [R48.64], R28 ;  /* 0x0000001c30007985 */ /* 0x0003e2000c101d14 */
[----:B------:R-:W-:Y:S02]  /*5d70*/  @!P1 MOV R70, R5 ;  /* 0x0000000500469202 */ /* 0x000fe40000000f00 */
[----:B------:R-:W-:Y:S05]  /*5d80*/  @!P1 MOV R71, R7 ;  /* 0x0000000700479202 */ /* 0x000fea0000000f00 */
[----:B------:R1:W-:Y:S02]  /*5d90*/  @!P0 ST.E.128 [R64.64], R68 ;  /* 0x0000004440008985 */ /* 0x0003e4000c101d14 */
.L_x_89:
[----:B------:R-:W-:Y:S05]  /*5da0*/  BSYNC B0 ;  /* 0x0000000000007941 */ /* 0x000fea0003800000 */
.L_x_88:
[----:B-1----:R1:W2:Y:S01]  /*5db0*/  SHFL.IDX PT, R49, R141, 0x2, 0x181f ;  /* 0x00581f008d317f89 */ /* 0x0022a200000e0000 */
[----:B------:R-:W-:Y:S01]  /*5dc0*/  ISETP.GE.OR P0, PT, R122, R75, P5 ;  /* 0x0000004b7a00720c */ /* 0x000fe20002f06670 */
[----:B------:R-:W-:Y:S02]  /*5dd0*/  BSSY B0, `(.L_x_90) ;  /* 0x0000079000007945 */ /* 0x000fe40003800000 */
[----:B------:R1:W4:Y:S10]  /*5de0*/  SHFL.IDX PT, R48, R162, 0x2, 0x181f ;  /* 0x00581f00a2307f89 */ /* 0x00033400000e0000 */
[----:B------:R-:W-:-:S05]  /*5df0*/  @P0 BRA `(.L_x_91) ;  /* 0x0000076000000947 */ /* 0x000fca0003800000 */
[----:B------:R-:W-:Y:S01]  /*5e00*/  MOV R2, UR24 ;  /* 0x0000001800027c02 */ /* 0x000fe20008000f00 */
[----:B------:R-:W5:Y:S01]  /*5e10*/  LDS.128 R28, [R111+0x8100] ;  /* 0x008100006f1c7984 */ /* 0x000f620000000c00 */
[C---:B----4-:R-:W-:Y:S01]  /*5e20*/  LEA R44, P0, R127.reuse, R48, 0x1 ;  /* 0x000000307f2c7211 */ /* 0x050fe200078008ff */
[--C-:B------:R-:W-:Y:S01]  /*5e30*/  @!P1 HADD2.F32 R36, -RZ, R61.reuse.H1_H1 ;  /* 0x3000003dff249230 */ /* 0x100fe20000004100 */
[----:B------:R-:W-:Y:S01]  /*5e40*/  SEL R2, R2, UR17, !P6 ;  /* 0x0000001102027c07 */ /* 0x000fe2000f000000 */
[----:B------:R-:W-:Y:S01]  /*5e50*/  @!P1 HADD2.F32 R32, -RZ, R61.H0_H0 ;  /* 0x2000003dff209230 */ /* 0x000fe20000004100 */
[----:B--2---:R-:W-:Y:S02]  /*5e60*/  LEA.HI.X R45, R127, R49, R108, 0x1, P0 ;  /* 0x000000317f2d7211 */ /* 0x004fe400000f0c6c */
[----:B------:R-:W-:Y:S02]  /*5e70*/  SHF.R.S32.HI R0, RZ, 0x1f, R2 ;  /* 0x0000001fff007819 */ /* 0x000fe40000011402 */
[----:B------:R-:W-:Y:S02]  /*5e80*/  @!P1 SHF.R.U64 R5, R22, 0x10, R23 ;  /* 0x0000001016059819 */ /* 0x000fe40000001217 */
[----:B------:R-:W-:Y:S02]  /*5e90*/  LEA.HI R0, R0, R2, RZ, 0x4 ;  /* 0x0000000200007211 */ /* 0x000fe400078f20ff */
[----:B------:R-:W-:Y:S02]  /*5ea0*/  @!P1 SHF.R.U64 R26, R56, 0x10, R57 ;  /* 0x00000010381a9819 */ /* 0x000fe40000001239 */
[----:B------:R-:W-:Y:S02]  /*5eb0*/  LEA.HI.SX32 R3, R0, R128, 0x1c ;  /* 0x0000008000037211 */ /* 0x000fe400078fe2ff */
[----:B------:R-:W-:Y:S01]  /*5ec0*/  @!P1 SHF.R.U32.HI R6, RZ, 0x10, R23 ;  /* 0x00000010ff069819 */ /* 0x000fe20000011617 */
[----:B------:R-:W-:Y:S01]  /*5ed0*/  @!P1 HADD2.F32 R23, -RZ, R26.H0_H0 ;  /* 0x2000001aff179230 */ /* 0x000fe20000004100 */
[----:B------:R-:W-:Y:S01]  /*5ee0*/  SHF.R.S32.HI R0, RZ, 0x1f, R3 ;  /* 0x0000001fff007819 */ /* 0x000fe20000011403 */
[----:B------:R-:W-:Y:S01]  /*5ef0*/  IMAD.SHL.U32 R2, R3, 0x8, RZ ;  /* 0x0000000803027824 */ /* 0x000fe200078e00ff */
[----:B------:R-:W-:Y:S02]  /*5f00*/  @!P1 SHF.R.U32.HI R27, RZ, 0x10, R57 ;  /* 0x00000010ff1b9819 */ /* 0x000fe40000011639 */
[----:B------:R-:W-:Y:S02]  /*5f10*/  LEA.HI R0, R0, R3, RZ, 0x3 ;  /* 0x0000000300007211 */ /* 0x000fe400078f18ff */
[----:B------:R-:W-:Y:S01]  /*5f20*/  LOP3.LUT R3, R121, 0x38, R2, 0xf8, !PT ;  /* 0x0000003879037812 */ /* 0x000fe200078ef802 */
[----:B------:R-:W-:Y:S01]  /*5f30*/  @!P1 HADD2.F32 R27, -RZ, R27.H0_H0 ;  /* 0x2000001bff1b9230 */ /* 0x000fe20000004100 */
        /* <DEDUP_REMOVED lines=8> */
[----:B-----5:R-:W-:Y:S02]  /*5fc0*/  @!P1 MOV R7, R28 ;  /* 0x0000001c00079202 */ /* 0x020fe40000000f00 */
[----:B------:R-:W-:Y:S01]  /*5fd0*/  @!P1 SHF.R.U64 R0, R20, 0x10, R21 ;  /* 0x0000001014009819 */ /* 0x000fe20000001215 */
[----:B------:R-:W-:Y:S01]  /*5fe0*/  @!P1 HADD2.F32 R21, -RZ, R62.H1_H1 ;  /* 0x3000003eff159230 */ /* 0x000fe20000004100 */
[----:B------:R-:W-:Y:S01]  /*5ff0*/  @!P1 SHF.R.U64 R34, R58, 0x10, R59 ;  /* 0x000000103a229819 */ /* 0x000fe2000000123b */
[----:B------:R-:W-:Y:S01]  /*6000*/  @!P0 IMAD.WIDE R48, R2, 0x2, R48 ;  /* 0x0000000202308825 */ /* 0x000fe200078e0230 */
[----:B------:R-:W2:Y:S01]  /*6010*/  LDS.128 R40, [R40+0x8100] ;  /* 0x0081000028287984 */ /* 0x000ea20000000c00 */
[----:B------:R-:W-:Y:S02]  /*6020*/  @!P1 HADD2.F32 R2, -RZ, R25.H1_H1 ;  /* 0x30000019ff029230 */ /* 0x000fe40000004100 */
[--C-:B------:R-:W-:Y:S02]  /*6030*/  @!P1 HADD2.F32 R4, -RZ, R7.reuse.H0_H0 ;  /* 0x20000007ff049230 */ /* 0x100fe40000004100 */
[----:B------:R-:W-:Y:S02]  /*6040*/  @!P1 HADD2.F32 R7, -RZ, R7.H1_H1 ;  /* 0x30000007ff079230 */ /* 0x000fe40000004100 */
[----:B------:R-:W-:Y:S01]  /*6050*/  @!P1 HADD2.F32 R8, -RZ, R0.H0_H0 ;  /* 0x20000000ff089230 */ /* 0x000fe20000004100 */
[-C--:B------:R-:W-:Y:S01]  /*6060*/  @!P1 FMUL.FTZ R0, R4, R2.reuse ;  /* 0x0000000204009220 */ /* 0x080fe20000410000 */
[----:B------:R-:W-:Y:S02]  /*6070*/  @!P1 HADD2.F32 R38, -RZ, R38.H0_H0 ;  /* 0x20000026ff269230 */ /* 0x000fe40000004100 */
[----:B------:R-:W-:Y:S01]  /*6080*/  @!P1 HADD2.F32 R34, -RZ, R34.H0_H0 ;  /* 0x20000022ff229230 */ /* 0x000fe20000004100 */
[----:B--2---:R-:W-:Y:S05]  /*6090*/  @!P1 IMAD.MOV.U32 R22, RZ, RZ, R40 ;  /* 0x000000ffff169224 */ /* 0x004fea00078e0028 */
[--C-:B------:R-:W-:Y:S02]  /*60a0*/  @!P1 HADD2.F32 R20, -RZ, R22.reuse.H0_H0 ;  /* 0x20000016ff149230 */ /* 0x100fe40000004100 */
[----:B------:R-:W-:Y:S03]  /*60b0*/  @!P1 HADD2.F32 R22, -RZ, R22.H1_H1 ;  /* 0x30000016ff169230 */ /* 0x000fe60000004100 */
[----:B---3--:R-:W-:Y:S02]  /*60c0*/  @!P1 FMUL.FTZ R39, R20, R2 ;  /* 0x0000000214279220 */ /* 0x008fe40000410000 */
[-C--:B------:R-:W-:Y:S02]  /*60d0*/  @!P1 FMUL.FTZ R46, R22, R8.reuse ;  /* 0x00000008162e9220 */ /* 0x080fe40000410000 */
[-C--:B------:R-:W-:Y:S02]  /*60e0*/  @!P1 FFMA.FTZ R0, R20, R21.reuse, R0 ;  /* 0x0000001514009223 */ /* 0x080fe40000010000 */
[----:B------:R-:W-:Y:S01]  /*60f0*/  @!P1 FFMA.FTZ R39, R4, R21, -R39 ;  /* 0x0000001504279223 */ /* 0x000fe20000010827 */
[----:B------:R-:W-:Y:S01]  /*6100*/  @!P1 MOV R21, R41 ;  /* 0x0000002900159202 */ /* 0x000fe20000000f00 */
[C---:B------:R-:W-:Y:S01]  /*6110*/  @!P1 FMUL.FTZ R2, R7.reuse, R8 ;  /* 0x0000000807029220 */ /* 0x040fe20000410000 */
[----:B------:R-:W-:Y:S01]  /*6120*/  @!P1 HADD2.F32 R4, -RZ, R3.H0_H0 ;  /* 0x20000003ff049230 */ /* 0x000fe20000004100 */
[-C--:B------:R-:W-:Y:S01]  /*6130*/  @!P1 FFMA.FTZ R46, R7, R23.reuse, -R46 ;  /* 0x00000017072e9223 */ /* 0x080fe2000001082e */
[----:B------:R-:W-:Y:S01]  /*6140*/  @!P1 HADD2.F32 R8, -RZ, R25.H0_H0 ;  /* 0x20000019ff089230 */ /* 0x000fe20000004100 */
[----:B------:R-:W-:Y:S01]  /*6150*/  @!P1 IMAD.MOV.U32 R7, RZ, RZ, R29 ;  /* 0x000000ffff079224 */ /* 0x000fe200078e001d */
[--C-:B------:R-:W-:Y:S01]  /*6160*/  @!P1 HADD2.F32 R26, -RZ, R21.reuse.H1_H1 ;  /* 0x30000015ff1a9230 */ /* 0x100fe20000004100 */
[----:B------:R-:W-:Y:S01]  /*6170*/  @!P1 FFMA.FTZ R2, R22, R23, R2 ;  /* 0x0000001716029223 */ /* 0x000fe20000010002 */
[----:B------:R-:W-:Y:S01]  /*6180*/  @!P1 MOV R22, R43 ;  /* 0x0000002b00169202 */ /* 0x000fe20000000f00 */
[----:B------:R-:W-:Y:S01]  /*6190*/  @!P1 HADD2.F32 R23, -RZ, R21.H0_H0 ;  /* 0x20000015ff179230 */ /* 0x000fe20000004100 */
[----:B------:R-:W-:Y:S01]  /*61a0*/  @!P1 IMAD.MOV.U32 R21, RZ, RZ, R31 ;  /* 0x000000ffff159224 */ /* 0x000fe200078e001f */
[--C-:B------:R-:W-:Y:S01]  /*61b0*/  @!P1 HADD2.F32 R20, -RZ, R7.reuse.H0_H0 ;  /* 0x20000007ff149230 */ /* 0x100fe20000004100 */
[----:B------:R-:W-:Y:S01]  /*61c0*/  @!P1 FMUL.FTZ R50, R26, R4 ;  /* 0x000000041a329220 */ /* 0x000fe20000410000 */
[----:B------:R-:W-:Y:S01]  /*61d0*/  @!P1 HADD2.F32 R7, -RZ, R7.H1_H1 ;  /* 0x30000007ff079230 */ /* 0x000fe20000004100 */
[-C--:B------:R-:W-:Y:S01]  /*61e0*/  @!P1 FMUL.FTZ R47, R23, R8.reuse ;  /* 0x00000008172f9220 */ /* 0x080fe20000410000 */
[----:B------:R-:W-:Y:S01]  /*61f0*/  @!P1 HADD2.F32 R25, -RZ, R62.H0_H0 ;  /* 0x2000003eff199230 */ /* 0x000fe20000004100 */
[----:B------:R-:W-:Y:S01]  /*6200*/  @!P1 FMUL.FTZ R3, R20, R8 ;  /* 0x0000000814039220 */ /* 0x000fe20000410000 */
[----:B------:R-:W-:Y:S01]  /*6210*/  @!P1 F2FP.PACK_AB R39, R46, R39 ;  /* 0x000000272e27923e */ /* 0x000fe200000000ff */
[C---:B------:R-:W-:Y:S01]  /*6220*/  @!P1 FMUL.FTZ R4, R7.reuse, R4 ;  /* 0x0000000407049220 */ /* 0x040fe20000410000 */
[----:B------:R-:W-:Y:S01]  /*6230*/  @!P1 F2FP.PACK_AB R0, R2, R0 ;  /* 0x000000000200923e */ /* 0x000fe200000000ff */
[----:B------:R-:W-:Y:S01]  /*6240*/  @!P1 FFMA.FTZ R50, R7, R27, -R50 ;  /* 0x0000001b07329223 */ /* 0x000fe20000010832 */
[----:B------:R-:W-:Y:S01]  /*6250*/  @!P1 HADD2.F32 R35, -RZ, R22.H0_H0 ;  /* 0x20000016ff239230 */ /* 0x000fe20000004100 */
[-C--:B------:R-:W-:Y:S01]  /*6260*/  @!P1 FFMA.FTZ R47, R20, R25.reuse, -R47 ;  /* 0x00000019142f9223 */ /* 0x080fe2000001082f */
[----:B------:R-:W-:Y:S01]  /*6270*/  @!P1 HADD2.F32 R7, -RZ, R24.H1_H1 ;  /* 0x30000018ff079230 */ /* 0x000fe20000004100 */
[----:B------:R-:W-:Y:S01]  /*6280*/  @!P1 FFMA.FTZ R3, R23, R25, R3 ;  /* 0x0000001917039223 */ /* 0x000fe20000010003 */
        /* <DEDUP_REMOVED lines=8> */
[----:B------:R-:W-:Y:S01]  /*6310*/  @!P1 MOV R28, R39 ;  /* 0x00000027001c9202 */ /* 0x000fe20000000f00 */
[C---:B------:R-:W-:Y:S01]  /*6320*/  @!P1 FMUL.FTZ R7, R20.reuse, R7 ;  /* 0x0000000714079220 */ /* 0x040fe20000410000 */
[----:B------:R-:W-:Y:S01]  /*6330*/  @!P1 MOV R40, R0 ;  /* 0x0000000000289202 */ /* 0x000fe20000000f00 */
[----:B------:R-:W-:Y:S01]  /*6340*/  @!P1 FFMA.FTZ R56, R20, R36, -R56 ;  /* 0x0000002414389223 */ /* 0x000fe20000010838 */
[----:B------:R-:W-:Y:S01]  /*6350*/  @!P1 F2FP.PACK_AB R47, R50, R47 ;  /* 0x0000002f322f923e */ /* 0x000fe200000000ff */
[----:B------:R-:W-:Y:S01]  /*6360*/  @!P1 IMAD.MOV.U32 R20, RZ, RZ, R30 ;  /* 0x000000ffff149224 */ /* 0x000fe200078e001e */
[----:B------:R-:W-:Y:S01]  /*6370*/  @!P1 F2FP.PACK_AB R3, R4, R3 ;  /* 0x000000030403923e */ /* 0x000fe200000000ff */
[C---:B------:R-:W-:Y:S01]  /*6380*/  @!P1 FMUL.FTZ R8, R6.reuse, R8 ;  /* 0x0000000806089220 */ /* 0x040fe20000410000 */
[----:B------:R-:W-:Y:S01]  /*6390*/  @!P1 MOV R29, R47 ;  /* 0x0000002f001d9202 */ /* 0x000fe20000000f00 */
[----:B------:R-:W-:Y:S01]  /*63a0*/  @!P1 FFMA.FTZ R57, R6, R38, -R57 ;  /* 0x0000002606399223 */ /* 0x000fe20000010839 */
[----:B------:R-:W-:Y:S01]  /*63b0*/  @!P1 HADD2.F32 R33, -RZ, R22.H1_H1 ;  /* 0x30000016ff219230 */ /* 0x000fe20000004100 */
[----:B------:R-:W-:Y:S01]  /*63c0*/  @!P1 IMAD.MOV.U32 R41, RZ, RZ, R3 ;  /* 0x000000ffff299224 */ /* 0x000fe200078e0003 */
[----:B------:R-:W-:Y:S02]  /*63d0*/  @!P1 HADD2.F32 R21, -RZ, R24.H0_H0 ;  /* 0x20000018ff159230 */ /* 0x000fe40000004100 */
[----:B------:R-:W-:Y:S01]  /*63e0*/  @!P1 HADD2.F32 R24, -RZ, R22.H0_H0 ;  /* 0x20000016ff189230 */ /* 0x000fe20000004100 */
[----:B------:R-:W-:Y:S01]  /*63f0*/  @!P1 F2FP.PACK_AB R56, R57, R56 ;  /* 0x000000383938923e */ /* 0x000fe200000000ff */
[----:B------:R-:W-:Y:S02]  /*6400*/  @!P1 HADD2.F32 R6, -RZ, R5.H0_H0 ;  /* 0x20000005ff069230 */ /* 0x000fe40000004100 */
[--C-:B------:R-:W-:Y:S01]  /*6410*/  @!P1 HADD2.F32 R22, -RZ, R20.reuse.H0_H0 ;  /* 0x20000014ff169230 */ /* 0x100fe20000004100 */
[-C--:B------:R-:W-:Y:S01]  /*6420*/  @!P1 FMUL.FTZ R59, R24, R21.reuse ;  /* 0x00000015183b9220 */ /* 0x080fe20000410000 */
[----:B------:R-:W-:Y:S01]  /*6430*/  @!P1 HADD2.F32 R20, -RZ, R20.H1_H1 ;  /* 0x30000014ff149230 */ /* 0x000fe20000004100 */
[C---:B------:R-:W-:Y:S01]  /*6440*/  @!P1 FMUL.FTZ R58, R33.reuse, R6 ;  /* 0x00000006213a9220 */ /* 0x040fe20000410000 */
[----:B------:R-:W-:Y:S01]  /*6450*/  @!P1 MOV R31, R56 ;  /* 0x00000038001f9202 */ /* 0x000fe20000000f00 */
[C---:B------:R-:W-:Y:S02]  /*6460*/  @!P1 FMUL.FTZ R5, R22.reuse, R21 ;  /* 0x0000001516059220 */ /* 0x040fe40000410000 */
[----:B------:R-:W-:Y:S02]  /*6470*/  @!P1 FFMA.FTZ R59, R22, R32, -R59 ;  /* 0x00000020163b9223 */ /* 0x000fe4000001083b */
        /* <DEDUP_REMOVED lines=8> */
[----:B------:R-:W-:Y:S03]  /*6500*/  @!P1 IMAD.MOV.U32 R30, RZ, RZ, R58 ;  /* 0x000000ffff1e9224 */ /* 0x000fe600078e003a */
[----:B------:R-:W-:Y:S02]  /*6510*/  @!P1 F2FP.PACK_AB R7, R8, R7 ;  /* 0x000000070807923e */ /* 0x000fe400000000ff */
[----:B------:R2:W-:Y:S01]  /*6520*/  ST.E.128 [R44.64], R28 ;  /* 0x0000001c2c007985 */ /* 0x0005e2000c101d14 */
[----:B------:R-:W-:Y:S02]  /*6530*/  @!P1 MOV R42, R5 ;  /* 0x00000005002a9202 */ /* 0x000fe40000000f00 */
[----:B------:R-:W-:Y:S05]  /*6540*/  @!P1 MOV R43, R7 ;  /* 0x00000007002b9202 */ /* 0x000fea0000000f00 */
[----:B------:R2:W-:Y:S02]  /*6550*/  @!P0 ST.E.128 [R48.64], R40 ;  /* 0x0000002830008985 */ /* 0x0005e4000c101d14 */
.L_x_91:
[----:B------:R-:W-:Y:S05]  /*6560*/  BSYNC B0 ;  /* 0x0000000000007941 */ /* 0x000fea0003800000 */
.L_x_90:
[----:B--2---:R2:W1:Y:S01]  /*6570*/  SHFL.IDX PT, R45, R141, 0x3, 0x181f ;  /* 0x00781f008d2d7f89 */ /* 0x00446200000e0000 */
[----:B------:R-:W-:Y:S03]  /*6580*/  ISETP.GE.OR P0, PT, R118, R75, P5 ;  /* 0x0000004b7600720c */ /* 0x000fe60002f06670 */
[----:B------:R2:W4:Y:S10]  /*6590*/  SHFL.IDX PT, R44, R162, 0x3, 0x181f ;  /* 0x00781f00a22c7f89 */ /* 0x00053400000e0000 */
[----:B------:R-:W-:-:S05]  /*65a0*/  @P0 BRA `(.L_x_83) ;  /* 0x00000bb000000947 */ /* 0x000fca0003800000 */
[----:B------:R-:W-:Y:S01]  /*65b0*/  MOV R2, UR24 ;  /* 0x0000001800027c02 */ /* 0x000fe20008000f00 */
[----:B------:R-:W5:Y:S01]  /*65c0*/  LDS.128 R20, [R110+0x8100] ;  /* 0x008100006e147984 */ /* 0x000f620000000c00 */
[--C-:B------:R-:W-:Y:S01]  /*65d0*/  @!P1 SHF.R.U64 R6, R18, 0x10, R19.reuse ;  /* 0x0000001012069819 */ /* 0x100fe20000001213 */
[--C-:B------:R-:W-:Y:S01]  /*65e0*/  @!P1 HADD2.F32 R3, -RZ, R15.reuse.H1_H1 ;  /* 0x3000000fff039230 */ /* 0x100fe20000004100 */
[----:B------:R-:W-:Y:S01]  /*65f0*/  SEL R2, R2, UR17, !P6 ;  /* 0x0000001102027c07 */ /* 0x000fe2000f000000 */
[----:B------:R-:W-:Y:S01]  /*6600*/  @!P1 HADD2.F32 R27, -RZ, R60.H1_H1 ;  /* 0x3000003cff1b9230 */ /* 0x000fe20000004100 */
[C---:B----4-:R-:W-:Y:S01]  /*6610*/  LEA R48, P0, R127.reuse, R44, 0x1 ;  /* 0x0000002c7f307211 */ /* 0x050fe200078008ff */
[----:B------:R-:W-:Y:S01]  /*6620*/  @!P1 HADD2.F32 R8, -RZ, R15.H0_H0 ;  /* 0x2000000fff089230 */ /* 0x000fe20000004100 */
[----:B------:R-:W-:Y:S01]  /*6630*/  SHF.R.S32.HI R0, RZ, 0x1f, R2 ;  /* 0x0000001fff007819 */ /* 0x000fe20000011402 */
[--C-:B------:R-:W-:Y:S01]  /*6640*/  @!P1 HADD2.F32 R35, -RZ, R51.reuse.H1_H1 ;  /* 0x30000033ff239230 */ /* 0x100fe20000004100 */
[----:B-1----:R-:W-:Y:S01]  /*6650*/  LEA.HI.X R49, R127, R45, R108, 0x1, P0 ;  /* 0x0000002d7f317211 */ /* 0x002fe200000f0c6c */
[----:B------:R-:W-:Y:S01]  /*6660*/  @!P1 HADD2.F32 R31, -RZ, R51.H0_H0 ;  /* 0x20000033ff1f9230 */ /* 0x000fe20000004100 */
[----:B------:R-:W-:Y:S01]  /*6670*/  LEA.HI R2, R0, R2, RZ, 0x4 ;  /* 0x0000000200027211 */ /* 0x000fe200078f20ff */
[----:B------:R-:W-:Y:S01]  /*6680*/  @!P1 HADD2.F32 R6, -RZ, R6.H0_H0 ;  /* 0x20000006ff069230 */ /* 0x000fe20000004100 */
[----:B------:R-:W-:Y:S01]  /*6690*/  @!P1 SHF.R.U32.HI R5, RZ, 0x10, R19 ;  /* 0x00000010ff059819 */ /* 0x000fe20000011613 */
[----:B------:R-:W-:Y:S01]  /*66a0*/  @!P1 HADD2.F32 R19, -RZ, R60.H0_H0 ;  /* 0x2000003cff139230 */ /* 0x000fe20000004100 */
[----:B------:R-:W-:Y:S02]  /*66b0*/  LEA.HI.SX32 R2, R2, R128, 0x1c ;  /* 0x0000008002027211 */ /* 0x000fe400078fe2ff */
[--C-:B------:R-:W-:Y:S02]  /*66c0*/  @!P1 SHF.R.U32.HI R29, RZ, 0x10, R53.reuse ;  /* 0x00000010ff1d9819 */ /* 0x100fe40000011635 */
[----:B------:R-:W-:Y:S01]  /*66d0*/  SHF.R.S32.HI R0, RZ, 0x1f, R2 ;  /* 0x0000001fff007819 */ /* 0x000fe20000011402 */
[----:B---3--:R-:W-:Y:S01]  /*66e0*/  IMAD.SHL.U32 R39, R2, 0x8, RZ ;  /* 0x0000000802277824 */ /* 0x008fe200078e00ff */
        /* <DEDUP_REMOVED lines=8> */
[--C-:B------:R-:W-:Y:S02]  /*6770*/  @!P1 SHF.R.U64 R33, R54, 0x10, R55.reuse ;  /* 0x0000001036219819 */ /* 0x100fe40000001237 */
[----:B------:R-:W-:Y:S02]  /*6780*/  IADD3 R0, R2, R0, R116 ;  /* 0x0000000002007210 */ /* 0x000fe40007ffe074 */
[----:B------:R-:W-:Y:S01]  /*6790*/  @!P1 SHF.R.U32.HI R37, RZ, 0x10, R55 ;  /* 0x00000010ff259819 */ /* 0x000fe20000011637 */
[----:B------:R-:W-:Y:S01]  /*67a0*/  @!P1 HADD2.F32 R33, -RZ, R33.H0_H0 ;  /* 0x20000021ff219230 */ /* 0x000fe20000004100 */
[--C-:B------:R-:W-:Y:S01]  /*67b0*/  @!P1 SHF.R.U64 R2, R16, 0x10, R17.reuse ;  /* 0x0000001010029819 */ /* 0x100fe20000001211 */
[----:B------:R-:W-:Y:S01]  /*67c0*/  IMAD.SHL.U32 R40, R0, 0x2, RZ ;  /* 0x0000000200287824 */ /* 0x000fe200078e00ff */
[----:B------:R-:W-:Y:S01]  /*67d0*/  @!P1 SHF.R.U32.HI R0, RZ, 0x10, R17 ;  /* 0x00000010ff009819 */ /* 0x000fe20000011611 */
[----:B-----5:R-:W-:Y:S01]  /*67e0*/  @!P1 IMAD.MOV.U32 R4, RZ, RZ, R21 ;  /* 0x000000ffff049224 */ /* 0x020fe200078e0015 */
[----:B------:R-:W-:Y:S01]  /*67f0*/  @!P1 HADD2.F32 R37, -RZ, R37.H0_H0 ;  /* 0x20000025ff259230 */ /* 0x000fe20000004100 */
[----:B------:R-:W-:Y:S01]  /*6800*/  ISETP.GE.AND P0, PT, R39, c[0x0][0x1d4], PT ;  /* 0x0000750027007a0c */ /* 0x000fe20003f06270 */
[----:B------:R-:W-:Y:S01]  /*6810*/  @!P1 HADD2.F32 R2, -RZ, R2.H0_H0 ;  /* 0x20000002ff029230 */ /* 0x000fe20000004100 */
[----:B------:R-:W1:Y:S01]  /*6820*/  LDS.128 R40, [R40+0x8100] ;  /* 0x0081000028287984 */ /* 0x000e620000000c00 */
[----:B------:R-:W-:Y:S02]  /*6830*/  @!P1 HADD2.F32 R7, -RZ, R4.H0_H0 ;  /* 0x20000004ff079230 */ /* 0x000fe40000004100 */
[----:B------:R-:W-:Y:S01]  /*6840*/  @!P1 HADD2.F32 R0, -RZ, R0.H0_H0 ;  /* 0x20000000ff009230 */ /* 0x000fe20000004100 */
[----:B-1----:R-:W-:Y:S01]  /*6850*/  @!P1 IMAD.MOV.U32 R38, RZ, RZ, R42 ;  /* 0x000000ffff269224 */ /* 0x002fe200078e002a */
[----:B------:R-:W-:Y:S02]  /*6860*/  @!P1 MOV R16, R41 ;  /* 0x0000002900109202 */ /* 0x000fe40000000f00 */
[----:B------:R-:W-:Y:S02]  /*6870*/  @!P1 MOV R17, R40 ;  /* 0x0000002800119202 */ /* 0x000fe40000000f00 */
[----:B------:R-:W-:Y:S01]  /*6880*/  @!P1 HADD2.F32 R30, -RZ, R38.H0_H0 ;  /* 0x20000026ff1e9230 */ /* 0x000fe20000004100 */
[----:B------:R-:W-:Y:S01]  /*6890*/  @!P1 MOV R32, R43 ;  /* 0x0000002b00209202 */ /* 0x000fe20000000f00 */
[--C-:B------:R-:W-:Y:S02]  /*68a0*/  @!P1 HADD2.F32 R26, -RZ, R16.reuse.H0_H0 ;  /* 0x20000010ff1a9230 */ /* 0x100fe40000004100 */
[--C-:B------:R-:W-:Y:S02]  /*68b0*/  @!P1 HADD2.F32 R18, -RZ, R17.reuse.H0_H0 ;  /* 0x20000011ff129230 */ /* 0x100fe40000004100 */
[----:B------:R-:W-:Y:S01]  /*68c0*/  @!P1 HADD2.F32 R28, -RZ, R16.H1_H1 ;  /* 0x30000010ff1c9230 */ /* 0x000fe20000004100 */
[-C--:B------:R-:W-:Y:S01]  /*68d0*/  @!P1 FMUL.FTZ R46, R26, R3.reuse ;  /* 0x000000031a2e9220 */ /* 0x080fe20000410000 */
[----:B------:R-:W-:Y:S01]  /*68e0*/  @!P1 HADD2.F32 R16, -RZ, R4.H1_H1 ;  /* 0x30000004ff109230 */ /* 0x000fe20000004100 */
[C---:B------:R-:W-:Y:S01]  /*68f0*/  @!P1 FMUL.FTZ R3, R7.reuse, R3 ;  /* 0x0000000307039220 */ /* 0x040fe20000410000 */
[----:B------:R-:W-:Y:S01]  /*6900*/  @!P1 HADD2.F32 R24, -RZ, R17.H1_H1 ;  /* 0x30000011ff189230 */ /* 0x000fe20000004100 */
[----:B------:R-:W-:Y:S01]  /*6910*/  @!P1 FFMA.FTZ R46, R7, R27, -R46 ;  /* 0x0000001b072e9223 */ /* 0x000fe2000001082e */
[--C-:B------:R-:W-:Y:S01]  /*6920*/  @!P1 HADD2.F32 R34, -RZ, R32.reuse.H0_H0 ;  /* 0x20000020ff229230 */ /* 0x100fe20000004100 */
[----:B------:R-:W-:Y:S01]  /*6930*/  @!P1 IMAD.MOV.U32 R7, RZ, RZ, R20 ;  /* 0x000000ffff079224 */ /* 0x000fe200078e0014 */
[----:B------:R-:W-:Y:S01]  /*6940*/  @!P1 HADD2.F32 R36, -RZ, R32.H1_H1 ;  /* 0x30000020ff249230 */ /* 0x000fe20000004100 */
[----:B------:R-:W-:Y:S01]  /*6950*/  @!P1 FMUL.FTZ R50, R18, R8 ;  /* 0x0000000812329220 */ /* 0x000fe20000410000 */
[----:B------:R-:W-:Y:S01]  /*6960*/  @!P1 HADD2.F32 R32, -RZ, R38.H1_H1 ;  /* 0x30000026ff209230 */ /* 0x000fe20000004100 */
[-C--:B------:R-:W-:Y:S01]  /*6970*/  @!P1 FMUL.FTZ R47, R28, R0.reuse ;  /* 0x000000001c2f9220 */ /* 0x080fe20000410000 */
[--C-:B------:R-:W-:Y:S01]  /*6980*/  @!P1 HADD2.F32 R15, -RZ, R7.reuse.H0_H0 ;  /* 0x20000007ff0f9230 */ /* 0x100fe20000004100 */
[C---:B------:R-:W-:Y:S01]  /*6990*/  @!P1 FMUL.FTZ R4, R16.reuse, R0 ;  /* 0x0000000010049220 */ /* 0x040fe20000410000 */
[----:B------:R-:W-:Y:S01]  /*69a0*/  @!P1 HADD2.F32 R7, -RZ, R7.H1_H1 ;  /* 0x30000007ff079230 */ /* 0x000fe20000004100 */
[----:B------:R-:W-:Y:S02]  /*69b0*/  @!P1 FFMA.FTZ R47, R16, R29, -R47 ;  /* 0x0000001d102f9223 */ /* 0x000fe4000001082f */
[C---:B------:R-:W-:Y:S01]  /*69c0*/  @!P1 FMUL.FTZ R0, R15.reuse, R8 ;  /* 0x000000080f009220 */ /* 0x040fe20000410000 */
[--C-:B------:R-:W-:Y:S01]  /*69d0*/  @!P1 HADD2.F32 R8, -RZ, R14.reuse.H1_H1 ;  /* 0x3000000eff089230 */ /* 0x100fe20000004100 */
[----:B------:R-:W-:Y:S01]  /*69e0*/  @!P1 FFMA.FTZ R50, R15, R19, -R50 ;  /* 0x000000130f329223 */ /* 0x000fe20000010832 */
[----:B------:R-:W-:Y:S01]  /*69f0*/  @!P1 F2FP.PACK_AB R46, R47, R46 ;  /* 0x0000002e2f2e923e */ /* 0x000fe200000000ff */
[----:B------:R-:W-:Y:S01]  /*6a00*/  @!P1 IMAD.MOV.U32 R15, RZ, RZ, R23 ;  /* 0x000000ffff0f9224 */ /* 0x000fe200078e0017 */
[----:B------:R-:W-:Y:S01]  /*6a10*/  @!P1 HADD2.F32 R14, -RZ, R14.H0_H0 ;  /* 0x2000000eff0e9230 */ /* 0x000fe20000004100 */
[----:B------:R-:W-:Y:S01]  /*6a20*/  @!P1 FMUL.FTZ R52, R24, R2 ;  /* 0x0000000218349220 */ /* 0x000fe20000410000 */
[----:B------:R-:W-:Y:S01]  /*6a30*/  @!P1 MOV R21, R46 ;  /* 0x0000002e00159202 */ /* 0x000fe20000000f00 */
[----:B------:R-:W-:Y:S01]  /*6a40*/  @!P1 FMUL.FTZ R53, R34, R8 ;  /* 0x0000000822359220 */ /* 0x000fe20000410000 */
[--C-:B------:R-:W-:Y:S01]  /*6a50*/  @!P1 HADD2.F32 R16, -RZ, R15.reuse.H0_H0 ;  /* 0x2000000fff109230 */ /* 0x100fe20000004100 */
[C---:B------:R-:W-:Y:S01]  /*6a60*/  @!P1 FMUL.FTZ R2, R7.reuse, R2 ;  /* 0x0000000207029220 */ /* 0x040fe20000410000 */
[----:B------:R-:W-:Y:S01]  /*6a70*/  @!P1 HADD2.F32 R15, -RZ, R15.H1_H1 ;  /* 0x3000000fff0f9230 */ /* 0x000fe20000004100 */
[----:B------:R-:W-:Y:S02]  /*6a80*/  @!P1 FFMA.FTZ R52, R7, R25, -R52 ;  /* 0x0000001907349223 */ /* 0x000fe40000010834 */
[C---:B------:R-:W-:Y:S01]  /*6a90*/  @!P1 FMUL.FTZ R7, R16.reuse, R8 ;  /* 0x0000000810079220 */ /* 0x040fe20000410000 */
[----:B------:R-:W-:Y:S01]  /*6aa0*/  @!P1 HADD2.F32 R8, -RZ, R5.H0_H0 ;  /* 0x20000005ff089230 */ /* 0x000fe20000004100 */
[----:B------:R-:W-:Y:S01]  /*6ab0*/  @!P1 FFMA.FTZ R53, R16, R35, -R53 ;  /* 0x0000002310359223 */ /* 0x000fe20000010835 */
[----:B------:R-:W-:Y:S01]  /*6ac0*/  @!P1 MOV R5, R22 ;  /* 0x0000001600059202 */ /* 0x000fe20000000f00 */
[----:B------:R-:W-:Y:S01]  /*6ad0*/  @!P1 FMUL.FTZ R51, R30, R14 ;  /* 0x0000000e1e339220 */ /* 0x000fe20000410000 */
[----:B------:R-:W-:Y:S01]  /*6ae0*/  @!P1 F2FP.PACK_AB R50, R52, R50 ;  /* 0x000000323432923e */ /* 0x000fe200000000ff */
[----:B------:R-:W-:Y:S02]  /*6af0*/  @!P1 FMUL.FTZ R38, R32, R6 ;  /* 0x0000000620269220 */ /* 0x000fe40000410000 */
[----:B------:R-:W-:Y:S01]  /*6b00*/  @!P1 FFMA.FTZ R0, R18, R19, R0 ;  /* 0x0000001312009223 */ /* 0x000fe20000010000 */
[--C-:B------:R-:W-:Y:S01]  /*6b10*/  @!P1 HADD2.F32 R17, -RZ, R5.reuse.H0_H0 ;  /* 0x20000005ff119230 */ /* 0x100fe20000004100 */
[----:B------:R-:W-:Y:S01]  /*6b20*/  @!P1 FFMA.FTZ R2, R24, R25, R2 ;  /* 0x0000001918029223 */ /* 0x000fe20000010002 */
[----:B------:R-:W-:Y:S01]  /*6b30*/  @!P1 HADD2.F32 R16, -RZ, R5.H1_H1 ;  /* 0x30000005ff109230 */ /* 0x000fe20000004100 */
[----:B------:R-:W-:Y:S01]  /*6b40*/  @!P1 FFMA.FTZ R3, R26, R27, R3 ;  /* 0x0000001b1a039223 */ /* 0x000fe20000010003 */
[----:B------:R-:W-:Y:S01]  /*6b50*/  @!P1 MOV R20, R50 ;  /* 0x0000003200149202 */ /* 0x000fe20000000f00 */
[C---:B------:R-:W-:Y:S01]  /*6b60*/  @!P1 FMUL.FTZ R5, R17.reuse, R14 ;  /* 0x0000000e11059220 */ /* 0x040fe20000410000 */
[----:B------:R-:W-:Y:S01]  /*6b70*/  @!P1 F2FP.PACK_AB R0, R2, R0 ;  /* 0x000000000200923e */ /* 0x000fe200000000ff */
[----:B------:R-:W-:Y:S02]  /*6b80*/  @!P1 FMUL.FTZ R14, R36, R8 ;  /* 0x00000008240e9220 */ /* 0x000fe40000410000 */
[----:B------:R-:W-:Y:S01]  /*6b90*/  @!P1 FFMA.FTZ R17, R17, R31, -R51 ;  /* 0x0000001f11119223 */ /* 0x000fe20000010833 */
[----:B------:R-:W-:Y:S01]  /*6ba0*/  @!P1 MOV R40, R0 ;  /* 0x0000000000289202 */ /* 0x000fe20000000f00 */
[C---:B------:R-:W-:Y:S02]  /*6bb0*/  @!P1 FFMA.FTZ R38, R16.reuse, R33, -R38 ;  /* 0x0000002110269223 */ /* 0x040fe40000010826 */
[C---:B------:R-:W-:Y:S02]  /*6bc0*/  @!P1 FFMA.FTZ R14, R15.reuse, R37, -R14 ;  /* 0x000000250f0e9223 */ /* 0x040fe4000001080e */
[----:B------:R-:W-:Y:S01]  /*6bd0*/  @!P1 FMUL.FTZ R6, R16, R6 ;  /* 0x0000000610069220 */ /* 0x000fe20000410000 */
[----:B------:R-:W-:Y:S01]  /*6be0*/  @!P1 F2FP.PACK_AB R17, R38, R17 ;  /* 0x000000112611923e */ /* 0x000fe200000000ff */
[----:B------:R-:W-:Y:S01]  /*6bf0*/  @!P1 FFMA.FTZ R4, R28, R29, R4 ;  /* 0x0000001d1c049223 */ /* 0x000fe20000010004 */
[----:B------:R-:W-:Y:S01]  /*6c00*/  @!P1 F2FP.PACK_AB R14, R14, R53 ;  /* 0x000000350e0e923e */ /* 0x000fe200000000ff */
[----:B------:R-:W-:Y:S02]  /*6c10*/  @!P1 FFMA.FTZ R5, R30, R31, R5 ;  /* 0x0000001f1e059223 */ /* 0x000fe40000010005 */
[----:B------:R-:W-:Y:S01]  /*6c20*/  @!P1 IMAD.MOV.U32 R22, RZ, RZ, R17 ;  /* 0x000000ffff169224 */ /* 0x000fe200078e0011 */
[----:B------:R-:W-:Y:S01]  /*6c30*/  @!P1 MOV R23, R14 ;  /* 0x0000000e00179202 */ /* 0x000fe20000000f00 */
[----:B------:R-:W-:Y:S01]  /*6c40*/  @!P1 FMUL.FTZ R8, R15, R8 ;  /* 0x000000080f089220 */ /* 0x000fe20000410000 */
[----:B------:R-:W-:Y:S01]  /*6c50*/  @!P1 F2FP.PACK_AB R3, R4, R3 ;  /* 0x000000030403923e */ /* 0x000fe200000000ff */
[----:B------:R-:W-:Y:S02]  /*6c60*/  @!P1 FFMA.FTZ R6, R32, R33, R6 ;  /* 0x0000002120069223 */ /* 0x000fe40000010006 */
[----:B------:R1:W-:Y:S01]  /*6c70*/  ST.E.128 [R48.64], R20 ;  /* 0x0000001430007985 */ /* 0x0003e2000c101d14 */
[----:B------:R-:W-:Y:S02]  /*6c80*/  @!P1 FFMA.FTZ R7, R34, R35, R7 ;  /* 0x0000002322079223 */ /* 0x000fe40000010007 */
[----:B------:R-:W-:Y:S01]  /*6c90*/  @!P1 F2FP.PACK_AB R5, R6, R5 ;  /* 0x000000050605923e */ /* 0x000fe200000000ff */
[----:B------:R-:W-:Y:S02]  /*6ca0*/  @!P1 FFMA.FTZ R8, R36, R37, R8 ;  /* 0x0000002524089223 */ /* 0x000fe40000010008 */
[----:B------:R-:W-:Y:S01]  /*6cb0*/  @!P1 IMAD.MOV.U32 R41, RZ, RZ, R3 ;  /* 0x000000ffff299224 */ /* 0x000fe200078e0003 */
[----:B------:R-:W-:Y:S02]  /*6cc0*/  @!P1 MOV R42, R5 ;  /* 0x00000005002a9202 */ /* 0x000fe40000000f00 */
[----:B------:R-:W-:Y:S04]  /*6cd0*/  @!P1 F2FP.PACK_AB R7, R8, R7 ;  /* 0x000000070807923e */ /* 0x000fe800000000ff */
[----:B------:R-:W-:Y:S01]  /*6ce0*/  @!P1 MOV R43, R7 ;  /* 0x00000007002b9202 */ /* 0x000fe20000000f00 */
[----:B------:R-:W-:-:S05]  /*6cf0*/  @P0 BRA `(.L_x_83) ;  /* 0x0000046000000947 */ /* 0x000fca0003800000 */
[C---:B------:R-:W-:Y:S04]  /*6d00*/  LEA R2, P0, R39.reuse, R44, 0x1 ;  /* 0x0000002c27027211 */ /* 0x040fe800078008ff */
[----:B------:R-:W-:Y:S05]  /*6d10*/  LEA.HI.X.SX32 R3, R39, R45, 0x1, P0 ;  /* 0x0000002d27037211 */ /* 0x000fea00000f0eff */
[----:B------:R3:W-:Y:S01]  /*6d20*/  ST.E.128 [R2.64], R40 ;  /* 0x0000002802007985 */ /* 0x0007e2000c101d14 */
[----:B------:R-:W-:-:S05]  /*6d30*/  BRA `(.L_x_83) ;  /* 0x0000042000007947 */ /* 0x000fca0003800000 */
.L_x_61:
[----:B------:R1:W2:Y:S01]  /*6d40*/  SHFL.IDX PT, R3, R141, RZ, 0x181f ;  /* 0x00181fff8d037589 */ /* 0x0002a200000e0000 */
[----:B------:R-:W-:Y:S01]  /*6d50*/  IADD3 R75, -R79, UR16, RZ ;  /* 0x000000104f4b7c10 */ /* 0x000fe2000fffe1ff */
[----:B------:R-:W-:Y:S02]  /*6d60*/  BSSY B0, `(.L_x_92) ;  /* 0x0000011000007945 */ /* 0x000fe40003800000 */
[----:B------:R1:W3:Y:S01]  /*6d70*/  SHFL.IDX PT, R2, R162, RZ, 0x181f ;  /* 0x00181fffa2027589 */ /* 0x0002e200000e0000 */
[----:B------:R-:W-:Y:S05]  /*6d80*/  IMNMX R75, R75, 0x80, PT ;  /* 0x000000804b4b7817 */ /* 0x000fea0003800200 */
[----:B------:R-:W-:Y:S05]  /*6d90*/  IMAD.IADD R0, R75, 0x1, -R137 ;  /* 0x000000014b007824 */ /* 0x000fea00078e0a89 */
[----:B------:R-:W-:Y:S11]  /*6da0*/  ISETP.GE.AND P0, PT, R0, 0x1, PT ;  /* 0x000000010000780c */ /* 0x000ff60003f06270 */
[----:B------:R-:W-:Y:S02]  /*6db0*/  @!UPT UIADD3 URZ, URZ, URZ, URZ ;  /* 0x0000003f3f3ff290 */ /* 0x000fe4000fffe03f */
[----:B------:R-:W-:-:S05]  /*6dc0*/  @!P0 BRA `(.L_x_93) ;  /* 0x000000a000008947 */ /* 0x000fca0003800000 */
[----:B-123--:R-:W1:Y:S01]  /*6dd0*/  @!P5 LDS.128 R4, [R132+0x8100] ;  /* 0x008100008404d984 */ /* 0x00ee620000000c00 */
[CC--:B------:R-:W-:Y:S04]  /*6de0*/  @!P5 LEA R14, P0, R10.reuse, R2.reuse, 0x1 ;  /* 0x000000020a0ed211 */ /* 0x0c0fe800078008ff */
[-C--:B------:R-:W-:Y:S02]  /*6df0*/  @!P5 LEA.HI.X R15, R10, R3.reuse, R11, 0x1, P0 ;  /* 0x000000030a0fd211 */ /* 0x080fe400000f0c0b */
[----:B------:R-:W-:Y:S11]  /*6e00*/  ISETP.GE.AND P0, PT, R136, c[0x0][0x1d4], PT ;  /* 0x0000750088007a0c */ /* 0x000ff60003f06270 */
[----:B------:R-:W-:Y:S02]  /*6e10*/  @!UPT UIADD3 URZ, URZ, URZ, URZ ;  /* 0x0000003f3f3ff290 */ /* 0x000fe4000fffe03f */
[C---:B------:R-:W-:Y:S04]  /*6e20*/  @!P0 LEA R2, P1, R129.reuse, R2, 0x1 ;  /* 0x0000000281028211 */ /* 0x040fe800078208ff */
[----:B------:R-:W-:Y:S01]  /*6e30*/  @!P0 LEA.HI.X R3, R129, R3, R109, 0x1, P1 ;  /* 0x0000000381038211 */ /* 0x000fe200008f0c6d */
[----:B-1----:R-:W-:Y:S04]  /*6e40*/  @!P5 ST.E.128 [R14.64], R4 ;  /* 0x000000040e00d985 */ /* 0x002fe8000c101d14 */
[----:B------:R-:W1:Y:S04]  /*6e50*/  @!P0 LDS.128 R4, [R132+0xc100] ;  /* 0x00c1000084048984 */ /* 0x000e680000000c00 */
[----:B-1----:R1:W-:Y:S02]  /*6e60*/  @!P0 ST.E.128 [R2.64], R4 ;  /* 0x0000000402008985 */ /* 0x0023e4000c101d14 */
.L_x_93:
[----:B-123--:R-:W-:Y:S05]  /*6e70*/  BSYNC B0 ;  /* 0x0000000000007941 */ /* 0x00efea0003800000 */
.L_x_92:
[----:B------:R1:W2:Y:S01]  /*6e80*/  SHFL.IDX PT, R3, R141, 0x1, 0x181f ;  /* 0x00381f008d037f89 */ /* 0x0002a200000e0000 */
[----:B------:R-:W-:Y:S01]  /*6e90*/  ISETP.GE.AND P0, PT, R0, 0x21, PT ;  /* 0x000000210000780c */ /* 0x000fe20003f06270 */
[----:B------:R-:W-:Y:S02]  /*6ea0*/  BSSY B0, `(.L_x_94) ;  /* 0x000000d000007945 */ /* 0x000fe40003800000 */
[----:B------:R1:W3:Y:S10]  /*6eb0*/  SHFL.IDX PT, R2, R162, 0x1, 0x181f ;  /* 0x00381f00a2027f89 */ /* 0x0002f400000e0000 */
[----:B------:R-:W-:-:S05]  /*6ec0*/  @!P0 BRA `(.L_x_95) ;  /* 0x000000a000008947 */ /* 0x000fca0003800000 */
[----:B------:R-:W4:Y:S01]  /*6ed0*/  @!P5 LDS.128 R4, [R132+0x9100] ;  /* 0x009100008404d984 */ /* 0x000f220000000c00 */
[CC--:B---3--:R-:W-:Y:S04]  /*6ee0*/  @!P5 LEA R14, P0, R10.reuse, R2.reuse, 0x1 ;  /* 0x000000020a0ed211 */ /* 0x0c8fe800078008ff */
[-C--:B--2---:R-:W-:Y:S02]  /*6ef0*/  @!P5 LEA.HI.X R15, R10, R3.reuse, R11, 0x1, P0 ;  /* 0x000000030a0fd211 */ /* 0x084fe400000f0c0b */
[----:B------:R-:W-:Y:S11]  /*6f00*/  ISETP.GE.AND P0, PT, R136, c[0x0][0x1d4], PT ;  /* 0x0000750088007a0c */ /* 0x000ff60003f06270 */
[----:B------:R-:W-:Y:S02]  /*6f10*/  @!UPT UIADD3 URZ, URZ, URZ, URZ ;  /* 0x0000003f3f3ff290 */ /* 0x000fe4000fffe03f */
[C---:B------:R-:W-:Y:S04]  /*6f20*/  @!P0 LEA R2, P1, R129.reuse, R2, 0x1 ;  /* 0x0000000281028211 */ /* 0x040fe800078208ff */
[----:B------:R-:W-:Y:S01]  /*6f30*/  @!P0 LEA.HI.X R3, R129, R3, R109, 0x1, P1 ;  /* 0x0000000381038211 */ /* 0x000fe200008f0c6d */
[----:B----4-:R-:W-:Y:S04]  /*6f40*/  @!P5 ST.E.128 [R14.64], R4 ;  /* 0x000000040e00d985 */ /* 0x010fe8000c101d14 */
[----:B------:R-:W2:Y:S04]  /*6f50*/  @!P0 LDS.128 R4, [R132+0xd100] ;  /* 0x00d1000084048984 */ /* 0x000ea80000000c00 */
[----:B--2---:R2:W-:Y:S02]  /*6f60*/  @!P0 ST.E.128 [R2.64], R4 ;  /* 0x0000000402008985 */ /* 0x0045e4000c101d14 */
.L_x_95:
[----:B------:R-:W-:Y:S05]  /*6f70*/  BSYNC B0 ;  /* 0x0000000000007941 */ /* 0x000fea0003800000 */
.L_x_94:
[----:B--2---:R2:W4:Y:S01]  /*6f80*/  SHFL.IDX PT, R3, R141, 0x2, 0x181f ;  /* 0x00581f008d037f89 */ /* 0x00452200000e0000 */
[----:B------:R-:W-:Y:S01]  /*6f90*/  ISETP.GE.AND P0, PT, R0, 0x41, PT ;  /* 0x000000410000780c */ /* 0x000fe20003f06270 */
[----:B------:R-:W-:Y:S02]  /*6fa0*/  BSSY B0, `(.L_x_96) ;  /* 0x000000d000007945 */ /* 0x000fe40003800000 */
[----:B---3--:R2:W3:Y:S10]  /*6fb0*/  SHFL.IDX PT, R2, R162, 0x2, 0x181f ;  /* 0x00581f00a2027f89 */ /* 0x0084f400000e0000 */
[----:B------:R-:W-:-:S05]  /*6fc0*/  @!P0 BRA `(.L_x_97) ;  /* 0x000000a000008947 */ /* 0x000fca0003800000 */
[----:B------:R-:W5:Y:S01]  /*6fd0*/  @!P5 LDS.128 R4, [R132+0xa100] ;  /* 0x00a100008404d984 */ /* 0x000f620000000c00 */
[CC--:B---3--:R-:W-:Y:S04]  /*6fe0*/  @!P5 LEA R14, P0, R10.reuse, R2.reuse, 0x1 ;  /* 0x000000020a0ed211 */ /* 0x0c8fe800078008ff */
[-C--:B----4-:R-:W-:Y:S02]  /*6ff0*/  @!P5 LEA.HI.X R15, R10, R3.reuse, R11, 0x1, P0 ;  /* 0x000000030a0fd211 */ /* 0x090fe400000f0c0b */
[----:B------:R-:W-:Y:S11]  /*7000*/  ISETP.GE.AND P0, PT, R136, c[0x0][0x1d4], PT ;  /* 0x0000750088007a0c */ /* 0x000ff60003f06270 */
[----:B------:R-:W-:Y:S02]  /*7010*/  @!UPT UIADD3 URZ, URZ, URZ, URZ ;  /* 0x0000003f3f3ff290 */ /* 0x000fe4000fffe03f */
[C---:B------:R-:W-:Y:S04]  /*7020*/  @!P0 LEA R2, P1, R129.reuse, R2, 0x1 ;  /* 0x0000000281028211 */ /* 0x040fe800078208ff */
[----:B------:R-:W-:Y:S01]  /*7030*/  @!P0 LEA.HI.X R3, R129, R3, R109, 0x1, P1 ;  /* 0x0000000381038211 */ /* 0x000fe200008f0c6d */
[----:B-----5:R-:W-:Y:S04]  /*7040*/  @!P5 ST.E.128 [R14.64], R4 ;  /* 0x000000040e00d985 */ /* 0x020fe8000c101d14 */
[----:B------:R-:W3:Y:S04]  /*7050*/  @!P0 LDS.128 R4, [R132+0xe100] ;  /* 0x00e1000084048984 */ /* 0x000ee80000000c00 */
[----:B---3--:R3:W-:Y:S02]  /*7060*/  @!P0 ST.E.128 [R2.64], R4 ;  /* 0x0000000402008985 */ /* 0x0087e4000c101d14 */
.L_x_97:
[----:B------:R-:W-:Y:S05]  /*7070*/  BSYNC B0 ;  /* 0x0000000000007941 */ /* 0x000fea0003800000 */
.L_x_96:
[----:B-12---:R-:W1:Y:S01]  /*7080*/  SHFL.IDX PT, R141, R141, 0x3, 0x181f ;  /* 0x00781f008d8d7f89 */ /* 0x006e6200000e0000 */
[----:B------:R-:W-:Y:S03]  /*7090*/  ISETP.GE.AND P0, PT, R0, 0x61, PT ;  /* 0x000000610000780c */ /* 0x000fe60003f06270 */
[----:B------:R-:W2:Y:S10]  /*70a0*/  SHFL.IDX PT, R162, R162, 0x3, 0x181f ;  /* 0x00781f00a2a27f89 */ /* 0x000eb400000e0000 */
[----:B------:R-:W-:-:S05]  /*70b0*/  @!P0 BRA `(.L_x_83) ;  /* 0x000000a000008947 */ /* 0x000fca0003800000 */
[----:B---3--:R-:W3:Y:S01]  /*70c0*/  @!P5 LDS.128 R4, [R132+0xb100] ;  /* 0x00b100008404d984 */ /* 0x008ee20000000c00 */
[CC--:B--2---:R-:W-:Y:S04]  /*70d0*/  @!P5 LEA R2, P0, R10.reuse, R162.reuse, 0x1 ;  /* 0x000000a20a02d211 */ /* 0x0c4fe800078008ff */
[-C--:B-1--4-:R-:W-:Y:S02]  /*70e0*/  @!P5 LEA.HI.X R3, R10, R141.reuse, R11, 0x1, P0 ;  /* 0x0000008d0a03d211 */ /* 0x092fe400000f0c0b */
[----:B------:R-:W-:Y:S11]  /*70f0*/  ISETP.GE.AND P0, PT, R136, c[0x0][0x1d4], PT ;  /* 0x0000750088007a0c */ /* 0x000ff60003f06270 */
[----:B------:R-:W-:Y:S02]  /*7100*/  @!UPT UIADD3 URZ, URZ, URZ, URZ ;  /* 0x0000003f3f3ff290 */ /* 0x000fe4000fffe03f */
[C---:B------:R-:W-:Y:S04]  /*7110*/  @!P0 LEA R162, P1, R129.reuse, R162, 0x1 ;  /* 0x000000a281a28211 */ /* 0x040fe800078208ff */
[----:B------:R-:W-:Y:S01]  /*7120*/  @!P0 LEA.HI.X R163, R129, R141, R109, 0x1, P1 ;  /* 0x0000008d81a38211 */ /* 0x000fe200008f0c6d */
[----:B---3--:R-:W-:Y:S04]  /*7130*/  @!P5 ST.E.128 [R2.64], R4 ;  /* 0x000000040200d985 */ /* 0x008fe8000c101d14 */
[----:B------:R-:W1:Y:S04]  /*7140*/  @!P0 LDS.128 R4, [R132+0xf100] ;  /* 0x00f1000084048984 */ /* 0x000e680000000c00 */
[----:B-1----:R1:W-:Y:S02]  /*7150*/  @!P0 ST.E.128 [R162.64], R4 ;  /* 0x00000004a2008985 */ /* 0x0023e4000c101d14 */
.L_x_83:
[----:B------:R-:W-:Y:S05]  /*7160*/  BSYNC B2 ;  /* 0x0000000000027941 */ /* 0x000fea0003800000 */
.L_x_60:
[----:B------:R-:W-:Y:S01]  /*7170*/  IMAD.IADD R79, R83, 0x1, -R79 ;  /* 0x00000001534f7824 */ /* 0x000fe200078e0a4f */
[----:B------:R-:W-:Y:S01]  /*7180*/  LEA R14, P0, R131, R154, 0x7 ;  /* 0x0000009a830e7211 */ /* 0x000fe200078038ff */
[----:B------:R-:W-:Y:S01]  /*7190*/  BSSY B0, `(.L_x_98) ;  /* 0x0000057000007945 */ /* 0x000fe20003800000 */
[----:B------:R-:W-:Y:S02]  /*71a0*/  ISETP.NE.AND P6, PT, R139, RZ, PT ;  /* 0x000000ff8b00720c */ /* 0x000fe40003fc5270 */
[C---:B------:R-:W-:Y:S02]  /*71b0*/  ISETP.GE.AND P2, PT, R79.reuse, 0x21, PT ;  /* 0x000000214f00780c */ /* 0x040fe40003f46270 */
[----:B------:R-:W-:Y:S02]  /*71c0*/  ISETP.GE.AND P1, PT, R79, 0x41, PT ;  /* 0x000000414f00780c */ /* 0x000fe40003f26270 */
[----:B------:R-:W-:Y:S02]  /*71d0*/  LEA.HI.X.SX32 R15, R131, R155, 0x7, P0 ;  /* 0x0000009b830f7211 */ /* 0x000fe400000f3eff */
[----:B------:R-:W-:Y:S07]  /*71e0*/  IADD3 R75, -R137, R75, RZ ;  /* 0x0000004b894b7210 */ /* 0x000fee0007ffe1ff */
[----:B-1----:R-:W-:Y:S01]  /*71f0*/  @P2 IMAD.MOV.U32 R18, RZ, RZ, R146 ;  /* 0x000000ffff122224 */ /* 0x002fe200078e0092 */
[C---:B---3--:R-:W-:Y:S02]  /*7200*/  @P2 IADD3 R2, P0, R14.reuse, 0x20, RZ ;  /* 0x000000200e022810 */ /* 0x048fe40007f1e0ff */
[-C--:B------:R-:W-:Y:S03]  /*7210*/  @P2 MOV R19, R82.reuse ;  /* 0x0000005200132202 */ /* 0x080fe60000000f00 */
[----:B------:R-:W-:Y:S01]  /*7220*/  @P2 IMAD.X R0, RZ, RZ, R15, P0 ;  /* 0x000000ffff002224 */ /* 0x000fe200000e060f */
[----:B------:R-:W-:Y:S01]  /*7230*/  @P1 IADD3 R4, P0, R14, 0x40, RZ ;  /* 0x000000400e041810 */ /* 0x000fe20007f1e0ff */
[----:B------:R-:W-:Y:S03]  /*7240*/  @P2 IMAD.WIDE.U32 R18, R2, c[0x0][0x258], R18 ;  /* 0x0000960002122a25 */ /* 0x000fe600078e0012 */
[----:B----4-:R-:W-:Y:S01]  /*7250*/  @P1 IADD3.X R3, RZ, R15, RZ, P0, !PT ;  /* 0x0000000fff031210 */ /* 0x010fe200007fe4ff */
[----:B------:R-:W-:Y:S01]  /*7260*/  @P2 IMAD R0, R0, c[0x0][0x258], RZ ;  /* 0x0000960000002a24 */ /* 0x000fe200078e02ff */
[----:B------:R-:W-:Y:S03]  /*7270*/  ISETP.GE.AND P0, PT, R79, 0x61, PT ;  /* 0x000000614f00780c */ /* 0x000fe60003f06270 */
[----:B------:R-:W-:Y:S02]  /*7280*/  @P2 IMAD R0, R2, c[0x0][0x25c], R0 ;  /* 0x0000970002002a24 */ /* 0x000fe400078e0200 */
[----:B------:R-:W-:Y:S02]  /*7290*/  @P1 IMAD R3, R3, c[0x0][0x258], RZ ;  /* 0x0000960003031a24 */ /* 0x000fe400078e02ff */
[----:B------:R-:W-:Y:S01]  /*72a0*/  @P2 IMAD.IADD R0, R19, 0x1, R0 ;  /* 0x0000000113002824 */ /* 0x000fe200078e0200 */
[-C--:B------:R-:W-:Y:S01]  /*72b0*/  @P1 MOV R19, R82.reuse ;  /* 0x0000005200131202 */ /* 0x080fe20000000f00 */
[----:B------:R-:W-:Y:S04]  /*72c0*/  @P1 IMAD R3, R4, c[0x0][0x25c], R3 ;  /* 0x0000970004031a24 */ /* 0x000fe800078e0203 */
[----:B------:R-:W-:Y:S05]  /*72d0*/  @P0 IADD3 R6, P3, R14, 0x60, RZ ;  /* 0x000000600e060810 */ /* 0x000fea0007f7e0ff */
[----:B------:R-:W-:Y:S01]  /*72e0*/  @P0 IMAD.X R5, RZ, RZ, R15, P3 ;  /* 0x000000ffff050224 */ /* 0x000fe200018e060f */
[----:B------:R-:W-:Y:S03]  /*72f0*/  ISETP.GE.AND P3, PT, R79, 0x1, PT ;  /* 0x000000014f00780c */ /* 0x000fe60003f66270 */
[----:B------:R-:W-:Y:S04]  /*7300*/  @P0 IMAD R5, R5, c[0x0][0x258], RZ ;  /* 0x0000960005050a24 */ /* 0x000fe800078e02ff */
[----:B------:R-:W-:Y:S06]  /*7310*/  @P0 IMAD R5, R6, c[0x0][0x25c], R5 ;  /* 0x0000970006050a24 */ /* 0x000fec00078e0205 */
[----:B------:R-:W-:Y:S01]  /*7320*/  @P3 MOV R17, R82 ;  /* 0x0000005200113202 */ /* 0x000fe20000000f00 */
[----:B------:R-:W-:Y:S02]  /*7330*/  @P3 IMAD R7, R15, c[0x0][0x258], RZ ;  /* 0x000096000f073a24 */ /* 0x000fe400078e02ff */
[----:B------:R-:W-:Y:S02]  /*7340*/  @P3 IMAD.MOV.U32 R16, RZ, RZ, R146 ;  /* 0x000000ffff103224 */ /* 0x000fe400078e0092 */
[C---:B------:R-:W-:Y:S02]  /*7350*/  @P3 IMAD R7, R14.reuse, c[0x0][0x25c], R7 ;  /* 0x000097000e073a24 */ /* 0x040fe400078e0207 */
[----:B------:R-:W-:Y:S04]  /*7360*/  @P3 IMAD.WIDE.U32 R16, R14, c[0x0][0x258], R16 ;  /* 0x000096000e103a25 */ /* 0x000fe800078e0010 */
[----:B------:R-:W-:Y:S01]  /*7370*/  @P3 IMAD.IADD R7, R17, 0x1, R7 ;  /* 0x0000000111073824 */ /* 0x000fe200078e0207 */
[C---:B------:R-:W-:Y:S04]  /*7380*/  @P3 LEA R14, P4, R16.reuse, c[0x0][0x250], 0x1 ;  /* 0x00009400100e3a11 */ /* 0x040fe800078808ff */
[----:B------:R-:W-:Y:S02]  /*7390*/  @P3 LEA.HI.X R15, R16, c[0x0][0x254], R7, 0x1, P4 ;  /* 0x00009500100f3a11 */ /* 0x000fe400020f0c07 */
[C---:B------:R-:W-:Y:S04]  /*73a0*/  @P2 LEA R16, P4, R18.reuse, c[0x0][0x250], 0x1 ;  /* 0x0000940012102a11 */ /* 0x040fe800078808ff */
[----:B------:R-:W-:Y:S01]  /*73b0*/  @P2 LEA.HI.X R17, R18, c[0x0][0x254], R0, 0x1, P4 ;  /* 0x0000950012112a11 */ /* 0x000fe200020f0c00 */
[----:B------:R-:W-:Y:S02]  /*73c0*/  @P1 IMAD.MOV.U32 R18, RZ, RZ, R146 ;  /* 0x000000ffff121224 */ /* 0x000fe400078e0092 */
[----:B------:R-:W-:Y:S02]  /*73d0*/  IMAD R0, R77, c[0x0][0x208], RZ ;  /* 0x000082004d007a24 */ /* 0x000fe400078e02ff */
[----:B------:R-:W-:Y:S04]  /*73e0*/  @P1 IMAD.WIDE.U32 R18, R4, c[0x0][0x258], R18 ;  /* 0x0000960004121a25 */ /* 0x000fe800078e0012 */
[----:B------:R-:W-:Y:S01]  /*73f0*/  @P1 IMAD.IADD R3, R19, 0x1, R3 ;  /* 0x0000000113031824 */ /* 0x000fe200078e0203 */
[----:B------:R-:W-:Y:S01]  /*7400*/  @P1 LEA R2, P4, R18, c[0x0][0x250], 0x1 ;  /* 0x0000940012021a11 */ /* 0x000fe200078808ff */
[----:B------:R-:W-:Y:S02]  /*7410*/  @P0 IMAD.MOV.U32 R19, RZ, RZ, R82 ;  /* 0x000000ffff130224 */ /* 0x000fe400078e0052 */
[----:B------:R-:W-:Y:S01]  /*7420*/  IMAD R0, R78, c[0x0][0x20c], R0 ;  /* 0x000083004e007a24 */ /* 0x000fe200078e0200 */
[----:B------:R-:W-:Y:S02]  /*7430*/  @P1 LEA.HI.X R3, R18, c[0x0][0x254], R3, 0x1, P4 ;  /* 0x0000950012031a11 */ /* 0x000fe400020f0c03 */
[----:B------:R-:W-:Y:S05]  /*7440*/  @P0 MOV R18, R146 ;  /* 0x0000009200120202 */ /* 0x000fea0000000f00 */
[----:B------:R-:W-:Y:S05]  /*7450*/  @P0 IMAD.WIDE.U32 R18, R6, c[0x0][0x258], R18 ;  /* 0x0000960006120a25 */ /* 0x000fea00078e0012 */
[C---:B------:R-:W-:Y:S02]  /*7460*/  @P0 LEA R4, P4, R18.reuse, c[0x0][0x250], 0x1 ;  /* 0x0000940012040a11 */ /* 0x040fe400078808ff */
[----:B------:R-:W-:Y:S04]  /*7470*/  @P0 IADD3 R5, R19, R5, RZ ;  /* 0x0000000513050210 */ /* 0x000fe80007ffe0ff */
[----:B------:R-:W-:Y:S02]  /*7480*/  @P0 LEA.HI.X R5, R18, c[0x0][0x254], R5, 0x1, P4 ;  /* 0x0000950012050a11 */ /* 0x000fe400020f0c05 */
[----:B------:R-:W-:Y:S11]  /*7490*/  ISETP.NE.AND P4, PT, R140, RZ, PT ;  /* 0x000000ff8c00720c */ /* 0x000ff60003f85270 */
[----:B------:R-:W-:Y:S02]  /*74a0*/  @!UPT UIADD3 URZ, URZ, URZ, URZ ;  /* 0x0000003f3f3ff290 */ /* 0x000fe4000fffe03f */
[----:B------:R-:W-:Y:S01]  /*74b0*/  @!PT LDS RZ, [RZ] ;  /* 0x00000000fffff984 */ /* 0x000fe20000000800 */
[----:B------:R-:W-:Y:S01]  /*74c0*/  @!PT LDS RZ, [RZ] ;  /* 0x00000000fffff984 */ /* 0x000fe20000000800 */
[----:B------:R-:W-:Y:S01]  /*74d0*/  @!PT LDS RZ, [RZ] ;  /* 0x00000000fffff984 */ /* 0x000fe20000000800 */
[----:B------:R1:W-:Y:S04]  /*74e0*/  @P3 LDGSTS.E.BYPASS.LTC128B.128 [R132+0x100], [R14.64], !P4 ;  /* 0x001000000e843fae */ /* 0x0003e8000e101d54 */
[----:B------:R1:W-:Y:S04]  /*74f0*/  @P3 LDGSTS.E.BYPASS.LTC128B.128 [R132+0x4100], [R14.64+0x80], !P6 ;  /* 0x041000800e843fae */ /* 0x0003e8000f101d54 */
[----:B------:R1:W-:Y:S04]  /*7500*/  @P2 LDGSTS.E.BYPASS.LTC128B.128 [R132+0x1100], [R16.64], !P4 ;  /* 0x0110000010842fae */ /* 0x0003e8000e101d54 */
[----:B------:R1:W-:Y:S04]  /*7510*/  @P2 LDGSTS.E.BYPASS.LTC128B.128 [R132+0x5100], [R16.64+0x80], !P6 ;  /* 0x0510008010842fae */ /* 0x0003e8000f101d54 */
[----:B------:R3:W-:Y:S04]  /*7520*/  @P1 LDGSTS.E.BYPASS.LTC128B.128 [R132+0x2100], [R2.64], !P4 ;  /* 0x0210000002841fae */ /* 0x0007e8000e101d54 */
[----:B------:R3:W-:Y:S04]  /*7530*/  @P1 LDGSTS.E.BYPASS.LTC128B.128 [R132+0x6100], [R2.64+0x80], !P6 ;  /* 0x0610008002841fae */ /* 0x0007e8000f101d54 */
[----:B------:R4:W-:Y:S04]  /*7540*/  @P0 LDGSTS.E.BYPASS.LTC128B.128 [R132+0x3100], [R4.64], !P4 ;  /* 0x0310000004840fae */ /* 0x0009e8000e101d54 */
[----:B------:R4:W-:Y:S04]  /*7550*/  @P0 LDGSTS.E.BYPASS.LTC128B.128 [R132+0x7100], [R4.64+0x80], !P6 ;  /* 0x0710008004840fae */ /* 0x0009e8000f101d54 */
[----:B------:R-:W0:Y:S01]  /*7560*/  LDGDEPBAR ;  /* 0x00000000000079af */ /* 0x000e220000000000 */
[----:B---3--:R-:W-:Y:S04]  /*7570*/  IMAD.WIDE.U32 R2, R78, c[0x0][0x208], RZ ;  /* 0x000082004e027a25 */ /* 0x008fe800078e00ff */
[----:B------:R-:W-:Y:S02]  /*7580*/  IMAD.IADD R3, R3, 0x1, R0 ;  /* 0x0000000103037824 */ /* 0x000fe400078e0200 */
[----:B------:R-:W-:Y:S02]  /*7590*/  IMAD R0, R76, c[0x0][0x218], RZ ;  /* 0x000086004c007a24 */ /* 0x000fe400078e02ff */
[----:B----4-:R-:W-:Y:S01]  /*75a0*/  IMAD.WIDE.U32 R4, R114, c[0x0][0x218], R2 ;  /* 0x0000860072047a25 */ /* 0x010fe200078e0002 */
[----:B------:R-:W-:Y:S04]  /*75b0*/  DEPBAR.LE SB0, 0x0 ;  /* 0x000080000000791a */ /* 0x000fe80000000000 */
[----:B------:R-:W-:Y:S01]  /*75c0*/  BAR.SYNC.DEFER_BLOCKING 0x0 ;  /* 0x0000000000007b1d */ /* 0x000fe20000010000 */
[----:B------:R-:W-:Y:S01]  /*75d0*/  IADD3 R3, P0, R4, UR34, RZ ;  /* 0x0000002204037c10 */ /* 0x000fe2000ff1e0ff */
[----:B------:R-:W-:Y:S05]  /*75e0*/  IMAD R0, R114, c[0x0][0x21c], R0 ;  /* 0x0000870072007a24 */ /* 0x000fea00078e0200 */
[----:B------:R-:W-:Y:S02]  /*75f0*/  IADD3.X R0, R5, UR32, R0, P0, !PT ;  /* 0x0000002005007c10 */ /* 0x000fe400087fe400 */
[C---:B------:R-:W-:Y:S04]  /*7600*/  LEA R2, P0, R3.reuse, c[0x0][0x1f8], 0x1 ;  /* 0x00007e0003027a11 */ /* 0x040fe800078008ff */
[----:B------:R-:W-:Y:S02]  /*7610*/  LEA.HI.X R0, R3, c[0x0][0x1fc], R0, 0x1, P0 ;  /* 0x00007f0003007a11 */ /* 0x000fe400000f0c00 */
[----:B------:R1:W3:Y:S01]  /*7620*/  SHFL.IDX PT, R3, R2, RZ, 0x181f ;  /* 0x00181fff02037589 */ /* 0x0002e200000e0000 */
[----:B------:R-:W-:Y:S03]  /*7630*/  ISETP.GE.AND P0, PT, R75, 0x1, PT ;  /* 0x000000014b00780c */ /* 0x000fe60003f06270 */
[----:B------:R1:W4:Y:S10]  /*7640*/  SHFL.IDX PT, R4, R0, RZ, 0x181f ;  /* 0x00181fff00047589 */ /* 0x00033400000e0000 */
[----:B------:R-:W-:-:S05]  /*7650*/  @!P0 BRA `(.L_x_99) ;  /* 0x000000a000008947 */ /* 0x000fca0003800000 */
[CC--:B-1-3--:R-:W-:Y:S04]  /*7660*/  @!P5 LEA R16, P0, R10.reuse, R3.reuse, 0x1 ;  /* 0x000000030a10d211 */ /* 0x0cafe800078008ff */
[-C--:B----4-:R-:W-:Y:S02]  /*7670*/  @!P5 LEA.HI.X R17, R10, R4.reuse, R11, 0x1, P0 ;  /* 0x000000040a11d211 */ /* 0x090fe400000f0c0b */
[----:B------:R-:W-:Y:S11]  /*7680*/  ISETP.GE.AND P0, PT, R136, c[0x0][0x1d4], PT ;  /* 0x0000750088007a0c */ /* 0x000ff60003f06270 */
[----:B------:R-:W-:Y:S02]  /*7690*/  @!UPT UIADD3 URZ, URZ, URZ, URZ ;  /* 0x0000003f3f3ff290 */ /* 0x000fe4000fffe03f */
[C---:B------:R-:W-:Y:S04]  /*76a0*/  @!P0 LEA R14, P1, R129.reuse, R3, 0x1 ;  /* 0x00000003810e8211 */ /* 0x040fe800078208ff */
[----:B------:R-:W-:Y:S02]  /*76b0*/  @!P0 LEA.HI.X R15, R129, R4, R109, 0x1, P1 ;  /* 0x00000004810f8211 */ /* 0x000fe400008f0c6d */
[----:B------:R-:W1:Y:S04]  /*76c0*/  @!P5 LDS.128 R4, [R132+0x100] ;  /* 0x000100008404d984 */ /* 0x000e680000000c00 */
[----:B-1----:R-:W-:Y:S04]  /*76d0*/  @!P5 ST.E.128 [R16.64], R4 ;  /* 0x000000041000d985 */ /* 0x002fe8000c101d14 */
[----:B------:R-:W1:Y:S04]  /*76e0*/  @!P0 LDS.128 R4, [R132+0x4100] ;  /* 0x0041000084048984 */ /* 0x000e680000000c00 */
[----:B-1----:R1:W-:Y:S02]  /*76f0*/  @!P0 ST.E.128 [R14.64], R4 ;  /* 0x000000040e008985 */ /* 0x0023e4000c101d14 */
.L_x_99:
[----:B------:R-:W-:Y:S05]  /*7700*/  BSYNC B0 ;  /* 0x0000000000007941 */ /* 0x000fea0003800000 */
.L_x_98:
[----:B-1--4-:R1:W4:Y:S01]  /*7710*/  SHFL.IDX PT, R4, R0, 0x1, 0x181f ;  /* 0x00381f0000047f89 */ /* 0x01232200000e0000 */
[----:B------:R-:W-:Y:S01]  /*7720*/  ISETP.GE.AND P0, PT, R75, 0x21, PT ;  /* 0x000000214b00780c */ /* 0x000fe20003f06270 */
[----:B------:R-:W-:Y:S02]  /*7730*/  BSSY B0, `(.L_x_100) ;  /* 0x000000d000007945 */ /* 0x000fe40003800000 */
[----:B---3--:R1:W3:Y:S10]  /*7740*/  SHFL.IDX PT, R3, R2, 0x1, 0x181f ;  /* 0x00381f0002037f89 */ /* 0x0082f400000e0000 */
[----:B------:R-:W-:-:S05]  /*7750*/  @!P0 BRA `(.L_x_101) ;  /* 0x000000a000008947 */ /* 0x000fca0003800000 */
[CC--:B---3--:R-:W-:Y:S04]  /*7760*/  @!P5 LEA R16, P0, R10.reuse, R3.reuse, 0x1 ;  /* 0x000000030a10d211 */ /* 0x0c8fe800078008ff */
[-C--:B----4-:R-:W-:Y:S02]  /*7770*/  @!P5 LEA.HI.X R17, R10, R4.reuse, R11, 0x1, P0 ;  /* 0x000000040a11d211 */ /* 0x090fe400000f0c0b */
[----:B------:R-:W-:Y:S11]  /*7780*/  ISETP.GE.AND P0, PT, R136, c[0x0][0x1d4], PT ;  /* 0x0000750088007a0c */ /* 0x000ff60003f06270 */
[----:B------:R-:W-:Y:S02]  /*7790*/  @!UPT UIADD3 URZ, URZ, URZ, URZ ;  /* 0x0000003f3f3ff290 */ /* 0x000fe4000fffe03f */
[C---:B------:R-:W-:Y:S04]  /*77a0*/  @!P0 LEA R14, P1, R129.reuse, R3, 0x1 ;  /* 0x00000003810e8211 */ /* 0x040fe800078208ff */
[----:B------:R-:W-:Y:S02]  /*77b0*/  @!P0 LEA.HI.X R15, R129, R4, R109, 0x1, P1 ;  /* 0x00000004810f8211 */ /* 0x000fe400008f0c6d */
[----:B------:R-:W3:Y:S04]  /*77c0*/  @!P5 LDS.128 R4, [R132+0x1100] ;  /* 0x001100008404d984 */ /* 0x000ee80000000c00 */
[----:B---3--:R-:W-:Y:S04]  /*77d0*/  @!P5 ST.E.128 [R16.64], R4 ;  /* 0x000000041000d985 */ /* 0x008fe8000c101d14 */
[----:B------:R-:W3:Y:S04]  /*77e0*/  @!P0 LDS.128 R4, [R132+0x5100] ;  /* 0x0051000084048984 */ /* 0x000ee80000000c00 */
[----:B---3--:R3:W-:Y:S02]  /*77f0*/  @!P0 ST.E.128 [R14.64], R4 ;  /* 0x000000040e008985 */ /* 0x0087e4000c101d14 */
.L_x_101:
[----:B------:R-:W-:Y:S05]  /*7800*/  BSYNC B0 ;  /* 0x0000000000007941 */ /* 0x000fea0003800000 */
.L_x_100:
[----:B---34-:R3:W4:Y:S01]  /*7810*/  SHFL.IDX PT, R4, R0, 0x2, 0x181f ;  /* 0x00581f0000047f89 */ /* 0x01872200000e0000 */
[----:B------:R-:W-:Y:S01]  /*7820*/  ISETP.GE.AND P0, PT, R75, 0x41, PT ;  /* 0x000000414b00780c */ /* 0x000fe20003f06270 */
[----:B------:R-:W-:Y:S02]  /*7830*/  BSSY B0, `(.L_x_102) ;  /* 0x000000d000007945 */ /* 0x000fe40003800000 */
[----:B------:R3:W1:Y:S10]  /*7840*/  SHFL.IDX PT, R3, R2, 0x2, 0x181f ;  /* 0x00581f0002037f89 */ /* 0x00067400000e0000 */
[----:B------:R-:W-:-:S05]  /*7850*/  @!P0 BRA `(.L_x_103) ;  /* 0x000000a000008947 */ /* 0x000fca0003800000 */
[CC--:B-1----:R-:W-:Y:S04]  /*7860*/  @!P5 LEA R16, P0, R10.reuse, R3.reuse, 0x1 ;  /* 0x000000030a10d211 */ /* 0x0c2fe800078008ff */
        /* <DEDUP_REMOVED lines=9> */
.L_x_103:
[----:B------:R-:W-:Y:S05]  /*7900*/  BSYNC B0 ;  /* 0x0000000000007941 */ /* 0x000fea0003800000 */
.L_x_102:
[----:B-1-3--:R-:W1:Y:S01]  /*7910*/  SHFL.IDX PT, R0, R0, 0x3, 0x181f ;  /* 0x00781f0000007f89 */ /* 0x00ae6200000e0000 */
[----:B------:R-:W-:Y:S01]  /*7920*/  ISETP.GE.AND P0, PT, R75, 0x61, PT ;  /* 0x000000614b00780c */ /* 0x000fe20003f06270 */
[----:B------:R-:W-:Y:S02]  /*7930*/  BSSY B0, `(.L_x_104) ;  /* 0x000000d000007945 */ /* 0x000fe40003800000 */
[----:B------:R-:W3:Y:S10]  /*7940*/  SHFL.IDX PT, R2, R2, 0x3, 0x181f ;  /* 0x00781f0002027f89 */ /* 0x000ef400000e0000 */
[----:B------:R-:W-:-:S05]  /*7950*/  @!P0 BRA `(.L_x_105) ;  /* 0x000000a000008947 */ /* 0x000fca0003800000 */
[----:B----4-:R-:W4:Y:S01]  /*7960*/  @!P5 LDS.128 R4, [R132+0x3100] ;  /* 0x003100008404d984 */ /* 0x010f220000000c00 */
[C---:B---3--:R-:W-:Y:S04]  /*7970*/  @!P5 LEA R14, P0, R10.reuse, R2, 0x1 ;  /* 0x000000020a0ed211 */ /* 0x048fe800078008ff */
[----:B-1----:R-:W-:Y:S02]  /*7980*/  @!P5 LEA.HI.X R15, R10, R0, R11, 0x1, P0 ;  /* 0x000000000a0fd211 */ /* 0x002fe400000f0c0b */
[----:B------:R-:W-:Y:S11]  /*7990*/  ISETP.GE.AND P0, PT, R136, c[0x0][0x1d4], PT ;  /* 0x0000750088007a0c */ /* 0x000ff60003f06270 */
[----:B------:R-:W-:Y:S02]  /*79a0*/  @!UPT UIADD3 URZ, URZ, URZ, URZ ;  /* 0x0000003f3f3ff290 */ /* 0x000fe4000fffe03f */
[C---:B------:R-:W-:Y:S04]  /*79b0*/  @!P0 LEA R2, P1, R129.reuse, R2, 0x1 ;  /* 0x0000000281028211 */ /* 0x040fe800078208ff */
[----:B------:R-:W-:Y:S01]  /*79c0*/  @!P0 LEA.HI.X R3, R129, R0, R109, 0x1, P1 ;  /* 0x0000000081038211 */ /* 0x000fe200008f0c6d */
[----:B----4-:R-:W-:Y:S04]  /*79d0*/  @!P5 ST.E.128 [R14.64], R4 ;  /* 0x000000040e00d985 */ /* 0x010fe8000c101d14 */
[----:B------:R-:W1:Y:S04]  /*79e0*/  @!P0 LDS.128 R4, [R132+0x7100] ;  /* 0x0071000084048984 */ /* 0x000e680000000c00 */
[----:B-1----:R1:W-:Y:S02]  /*79f0*/  @!P0 ST.E.128 [R2.64], R4 ;  /* 0x0000000402008985 */ /* 0x0023e4000c101d14 */
.L_x_105:
[----:B------:R-:W-:Y:S05]  /*7a00*/  BSYNC B0 ;  /* 0x0000000000007941 */ /* 0x000fea0003800000 */
.L_x_104:
[C---:B------:R-:W-:Y:S02]  /*7a10*/  ISETP.GT.AND P0, PT, R131.reuse, UR6, PT ;  /* 0x0000000683007c0c */ /* 0x040fe4000bf04270 */
[----:B------:R-:W-:Y:S11]  /*7a20*/  IADD3 R131, R131, -0x1, RZ ;  /* 0xffffffff83837810 */ /* 0x000ff60007ffe0ff */
[----:B-1-3--:R-:W-:Y:S01]  /*7a30*/  @P0 SHF.R.S32.HI R2, RZ, 0x1f, R131 ;  /* 0x0000001fff020819 */ /* 0x00afe20000011483 */
[----:B------:R-:W-:Y:S02]  /*7a40*/  @P0 IMAD R0, R88, R131, RZ ;  /* 0x0000008358000224 */ /* 0x000fe400078e02ff */
[----:B----4-:R-:W-:Y:S02]  /*7a50*/  @P0 IMAD.MOV.U32 R4, RZ, RZ, R148 ;  /* 0x000000ffff040224 */ /* 0x010fe400078e0094 */
[----:B------:R-:W-:Y:S02]  /*7a60*/  @P0 IMAD.MOV.U32 R5, RZ, RZ, R161 ;  /* 0x000000ffff050224 */ /* 0x000fe400078e00a1 */
[-C--:B------:R-:W-:Y:S02]  /*7a70*/  @P0 IMAD R0, R2, R89.reuse, R0 ;  /* 0x0000005902000224 */ /* 0x080fe400078e0200 */
[----:B------:R-:W-:Y:S04]  /*7a80*/  @P0 IMAD.WIDE.U32 R4, R131, R89, R4 ;  /* 0x0000005983040225 */ /* 0x000fe800078e0004 */
[----:B------:R-:W-:Y:S01]  /*7a90*/  @P0 IMAD.IADD R0, R5, 0x1, R0 ;  /* 0x0000000105000824 */ /* 0x000fe200078e0200 */
[C---:B------:R-:W-:Y:S04]  /*7aa0*/  @P0 LEA R2, P1, R4.reuse, c[0x0][0x220], 0x1 ;  /* 0x0000880004020a11 */ /* 0x040fe800078208ff */
[----:B------:R-:W-:Y:S02]  /*7ab0*/  @P0 LEA.HI.X R3, R4, c[0x0][0x224], R0, 0x1, P1 ;  /* 0x0000890004030a11 */ /* 0x000fe400008f0c00 */
[----:B------:R-:W-:Y:S03]  /*7ac0*/  @P0 IADD3 R18, P2, P1, R97, 0x80, R2 ;  /* 0x0000008061120810 */ /* 0x000fe6000795e002 */
[----:B------:R-:W-:Y:S01]  /*7ad0*/  @!PT LDS RZ, [RZ] ;  /* 0x00000000fffff984 */ /* 0x000fe20000000800 */
[----:B------:R-:W-:Y:S01]  /*7ae0*/  @!PT LDS RZ, [RZ] ;  /* 0x00000000fffff984 */ /* 0x000fe20000000800 */
[----:B------:R-:W-:Y:S01]  /*7af0*/  @!PT LDS RZ, [RZ] ;  /* 0x00000000fffff984 */ /* 0x000fe20000000800 */
[----:B------:R1:W-:Y:S01]  /*7b00*/  @P0 LDGSTS.E.BYPASS.LTC128B.128 [R132+0x8100], [R2.64], !P4 ;  /* 0x0810000002840fae */ /* 0x0003e2000e101d54 */
[----:B------:R-:W-:Y:S02]  /*7b10*/  @P0 IADD3.X R19, R96, RZ, R3, P2, P1 ;  /* 0x000000ff60130210 */ /* 0x000fe400017e2403 */
[-C--:B--2---:R-:W-:Y:S01]  /*7b20*/  @P0 IADD3 R20, P1, R2, R97.reuse, RZ ;  /* 0x0000006102140210 */ /* 0x084fe20007f3e0ff */
[----:B------:R1:W-:Y:S04]  /*7b30*/  @P0 LDGSTS.E.BYPASS.LTC128B.128 [R132+0xc100], [R2.64+0x80], !P6 ;  /* 0x0c10008002840fae */ /* 0x0003e8000f101d54 */
[--C-:B------:R-:W-:Y:S01]  /*7b40*/  @P0 IMAD.X R21, R3, 0x1, R96.reuse, P1 ;  /* 0x0000000103150824 */ /* 0x100fe200008e0660 */
[C---:B------:R-:W-:Y:S04]  /*7b50*/  @P0 IADD3 R16, P1, R20.reuse, R97, RZ ;  /* 0x0000006114100210 */ /* 0x040fe80007f3e0ff */
[----:B------:R1:W-:Y:S01]  /*7b60*/  @P0 LDGSTS.E.BYPASS.LTC128B.128 [R132+0x9100], [R20.64], !P4 ;  /* 0x0910000014840fae */ /* 0x0003e2000e101d54 */
[C---:B------:R-:W-:Y:S01]  /*7b70*/  @P0 IMAD.X R17, R21.reuse, 0x1, R96, P1 ;  /* 0x0000000115110824 */ /* 0x040fe200008e0660 */
[----:B------:R-:W-:Y:S02]  /*7b80*/  @P0 IADD3 R14, P1, R20, R99, RZ ;  /* 0x00000063140e0210 */ /* 0x000fe40007f3e0ff */
[----:B------:R1:W-:Y:S03]  /*7b90*/  @P0 LDGSTS.E.BYPASS.LTC128B.128 [R132+0xd100], [R18.64], !P6 ;  /* 0x0d10000012840fae */ /* 0x0003e6000f101d54 */
[----:B------:R-:W-:Y:S01]  /*7ba0*/  @P0 IMAD.X R15, R21, 0x1, R98, P1 ;  /* 0x00000001150f0824 */ /* 0x000fe200008e0662 */
[----:B------:R1:W-:Y:S01]  /*7bb0*/  @P0 LDGSTS.E.BYPASS.LTC128B.128 [R132+0xa100], [R16.64], !P4 ;  /* 0x0a10000010840fae */ /* 0x0003e2000e101d54 */
[C---:B------:R-:W-:Y:S03]  /*7bc0*/  @P0 IADD3 R6, P1, R16.reuse, R97, RZ ;  /* 0x0000006110060210 */ /* 0x040fe60007f3e0ff */
[----:B------:R1:W-:Y:S02]  /*7bd0*/  @P0 LDGSTS.E.BYPASS.LTC128B.128 [R132+0xe100], [R14.64], !P6 ;  /* 0x0e1000000e840fae */ /* 0x0003e4000f101d54 */
[C---:B------:R-:W-:Y:S01]  /*7be0*/  @P0 IMAD.X R7, R17.reuse, 0x1, R96, P1 ;  /* 0x0000000111070824 */ /* 0x040fe200008e0660 */
[----:B------:R-:W-:Y:S04]  /*7bf0*/  @P0 IADD3 R4, P1, R16, R99, RZ ;  /* 0x0000006310040210 */ /* 0x000fe80007f3e0ff */
[----:B------:R1:W-:Y:S01]  /*7c00*/  @P0 LDGSTS.E.BYPASS.LTC128B.128 [R132+0xb100], [R6.64], !P4 ;  /* 0x0b10000006840fae */ /* 0x0003e2000e101d54 */
[----:B------:R-:W-:Y:S05]  /*7c10*/  @P0 IMAD.X R5, R17, 0x1, R98, P1 ;  /* 0x0000000111050824 */ /* 0x000fea00008e0662 */
[----:B------:R1:W-:Y:S04]  /*7c20*/  @P0 LDGSTS.E.BYPASS.LTC128B.128 [R132+0xf100], [R4.64], !P6 ;  /* 0x0f10000004840fae */ /* 0x0003e8000f101d54 */
[----:B------:R-:W0:Y:S01]  /*7c30*/  LDGDEPBAR ;  /* 0x00000000000079af */ /* 0x000e220000000000 */
[----:B------:R-:W-:-:S05]  /*7c40*/  @P0 BRA `(.L_x_106) ;  /* 0xffffa02000000947 */ /* 0x000fca000383ffff */
[----:B------:R-:W-:Y:S06]  /*7c50*/  BAR.SYNC.DEFER_BLOCKING 0x0 ;  /* 0x0000000000007b1d */ /* 0x000fec0000010000 */
.L_x_59:
[----:B-12---:R-:W-:Y:S01]  /*7c60*/  UISETP.GE.AND UP0, UPT, UR9, 0x1, UPT ;  /* 0x000000010900788c */ /* 0x006fe2000bf06270 */
[----:B------:R-:W-:Y:S01]  /*7c70*/  PLOP3.LUT P2, PT, PT, PT, PT, 0x80, 0x0 ;  /* 0x000000000000781c */ /* 0x000fe20003f4f070 */
[----:B-----5:R-:W-:Y:S01]  /*7c80*/  IMAD.MOV.U32 R2, RZ, RZ, RZ ;  /* 0x000000ffff027224 */ /* 0x020fe200078e00ff */
[----:B------:R-:W-:Y:S01]  /*7c90*/  MOV R4, RZ ;  /* 0x000000ff00047202 */ /* 0x000fe20000000f00 */
[----:B------:R-:W-:Y:S01]  /*7ca0*/  IMAD.MOV.U32 R70, RZ, RZ, RZ ;  /* 0x000000ffff467224 */ /* 0x000fe200078e00ff */
[----:B------:R-:W-:Y:S01]  /*7cb0*/  CS2R R74, SRZ ;  /* 0x00000000004a7805 */ /* 0x000fe2000001ff00 */
[----:B------:R-:W-:Y:S01]  /*7cc0*/  PLOP3.LUT P0, PT, PT, PT, UP0, 0x80, 0x0 ;  /* 0x000000000000781c */ /* 0x000fe20003f0f008 */
[----:B------:R-:W-:Y:S01]  /*7cd0*/  IMAD.MOV.U32 R68, RZ, RZ, RZ ;  /* 0x000000ffff447224 */ /* 0x000fe200078e00ff */
[----:B------:R-:W-:Y:S01]  /*7ce0*/  CS2R R6, SRZ ;  /* 0x0000000000067805 */ /* 0x000fe2000001ff00 */
[----:B------:R-:W-:Y:S01]  /*7cf0*/  MOV R72, RZ ;  /* 0x000000ff00487202 */ /* 0x000fe20000000f00 */
        /* <DEDUP_REMOVED lines=28> */
[----:B------:R-:W-:Y:S01]  /*7ec0*/  IMAD.MOV.U32 R8, RZ, RZ, RZ ;  /* 0x000000ffff087224 */ /* 0x000fe200078e00ff */
[----:B------:R-:W-:Y:S05]  /*7ed0*/  @!P0 BRA `(.L_x_107) ;  /* 0x0000d45000008947 */ /* 0x000fea0003800000 */
[----:B------:R-:W-:Y:S02]  /*7ee0*/  ULDC.64 UR4, c[0x0][0x340] ;  /* 0x0000d00000047ab9 */ /* 0x000fe40000000a00 */
[----:B------:R-:W-:-:S02]  /*7ef0*/  UISETP.NE.U32.AND UP0, UPT, URZ, UR4, UPT ;  /* 0x000000043f00728c */ /* 0x000fc4000bf05070 */
[----:B------:R-:W-:Y:S02]  /*7f00*/  ULDC.64 UR16, c[0x0][0x340] ;  /* 0x0000d00000107ab9 */ /* 0x000fe40000000a00 */
[----:B------:R-:W-:-:S06]  /*7f10*/  UISETP.NE.AND.EX UP0, UPT, URZ, UR5, UPT, UP0 ;  /* 0x000000053f00728c */ /* 0x000fcc000bf05300 */
[----:B------:R-:W-:-:S05]  /*7f20*/  PLOP3.LUT P0, PT, PT, PT, UP0, 0x80, 0x0 ;  /* 0x000000000000781c */ /* 0x000fca0003f0f008 */
[----:B------:R-:W-:Y:S02]  /*7f30*/  @UP0 UMOV UR4, 0x4 ;  /* 0x0000000400040882 */ /* 0x000fe40000000000 */
[----:B------:R-:W-:-:S06]  /*7f40*/  @UP0 UIMAD.WIDE UR4, UR19, UR4, UR16 ;  /* 0x00000004130402a5 */ /* 0x000fcc000f8e0210 */
[----:B------:R-:W-:Y:S02]  /*7f50*/  IMAD.U32 R2, RZ, RZ, UR4 ;  /* 0x00000004ff027e24 */ /* 0x000fe4000f8e00ff */
[----:B------:R-:W-:Y:S01]  /*7f60*/  IMAD.U32 R3, RZ, RZ, UR5 ;  /* 0x00000005ff037e24 */ /* 0x000fe2000f8e00ff */
[----:B------:R-:W-:Y:S01]  /*7f70*/  SHF.R.S32.HI R5, RZ, 0x1f, R73 ;  /* 0x0000001fff057819 */ /* 0x000fe20000011449 */
[----:B------:R-:W-:Y:S01]  /*7f80*/  UIADD3 UR24, UR7, -0x80, URZ ;  /* 0xffffff8007187890 */ /* 0x000fe2000fffe03f */
[----:B------:R-:W-:Y:S01]  /*7f90*/  IMAD.MOV.U32 R239, RZ, RZ, c[0x0][0x2b8] ;  /* 0x0000ae00ffef7624 */ /* 0x000fe200078e00ff */
[----:B------:R-:W-:Y:S01]  /*7fa0*/  ULDC.64 UR4, c[0x0][0x2b0] ;  /* 0x0000ac0000047ab9 */ /* 0x000fe20000000a00 */
[----:B------:R-:W-:Y:S01]  /*7fb0*/  LEA.HI R10, R5, R73, RZ, 0x3 ;  /* 0x00000049050a7211 */ /* 0x000fe200078f18ff */
[----:B------:R1:W2:Y:S01]  /*7fc0*/  @P0 LDG.E R2, [R2.64] ;  /* 0x0000001402020981 */ /* 0x0002a2000c1e1900 */
[----:B------:R-:W-:-:S03]  /*7fd0*/  IMAD.MOV.U32 R241, RZ, RZ, RZ ;  /* 0x000000fffff17224 */ /* 0x000fc600078e00ff */
[----:B------:R-:W-:Y:S01]  /*7fe0*/  BAR.SYNC.DEFER_BLOCKING 0x0 ;  /* 0x0000000000007b1d */ /* 0x000fe20000010000 */
[----:B------:R-:W-:Y:S02]  /*7ff0*/  ISETP.NE.AND P1, PT, R239, 0x1, PT ;  /* 0x00000001ef00780c */ /* 0x000fe40003f25270 */
[----:B-1----:R-:W-:Y:S02]  /*8000*/  LOP3.LUT R3, R10, 0xfffffff8, RZ, 0xc0, !PT ;  /* 0xfffffff80a037812 */ /* 0x002fe400078ec0ff */
[----:B------:R-:W-:-:S03]  /*8010*/  SHF.R.S32.HI R10, RZ, 0x3, R10 ;  /* 0x00000003ff0a7819 */ /* 0x000fc6000001140a */
[----:B------:R-:W-:-:S04]  /*8020*/  IMAD.IADD R3, R73, 0x1, -R3 ;  /* 0x0000000149037824 */ /* 0x000fc800078e0a03 */
[----:B------:R-:W-:-:S05]  /*8030*/  IMAD R240, R3, 0x20, R10 ;  /* 0x0000002003f07824 */ /* 0x000fca00078e020a */
[----:B------:R-:W-:Y:S01]  /*8040*/  IADD3 R242, R240, UR24, RZ ;  /* 0x00000018f0f27c10 */ /* 0x000fe2000fffe0ff */
[----:B------:R-:W-:Y:S01]  /*8050*/  USHF.R.S32.HI UR25, URZ, 0x1f, UR15 ;  /* 0x0000001f3f197899 */ /* 0x000fe2000801140f */
[----:B------:R-:W-:-:S04]  /*8060*/  IMAD.U32 R8, RZ, RZ, UR12 ;  /* 0x0000000cff087e24 */ /* 0x000fc8000f8e00ff */
[----:B------:R-:W-:Y:S01]  /*8070*/  IMAD R8, R8, 0x80, R240 ;  /* 0x0000008008087824 */ /* 0x000fe200078e02f0 */
[----:B--2---:R1:W2:Y:S01]  /*8080*/  @P0 R2UR UR16, R2 ;  /* 0x00000000021003c2 */ /* 0x0042a200000e0000 */
[C---:B------:R-:W-:Y:S01]  /*8090*/  ISETP.GE.AND P0, PT, R242.reuse, UR9, PT ;  /* 0x00000009f2007c0c */ /* 0x040fe2000bf06270 */
[----:B--2---:R-:W-:Y:S01]  /*80a0*/  @!UP0 UMOV UR16, UR19 ;  /* 0x0000001300108c82 */ /* 0x004fe20008000000 */
[----:B------:R-:W-:Y:S01]  /*80b0*/  IADD3 R242, R242, UR14, RZ ;  /* 0x0000000ef2f27c10 */ /* 0x000fe2000fffe0ff */
[----:B------:R-:W-:Y:S01]  /*80c0*/  USHF.R.S32.HI UR6, URZ, 0x1f, UR16 ;  /* 0x0000001f3f067899 */ /* 0x000fe20008011410 */
[----:B------:R-:W-:Y:S01]  /*80d0*/  ISETP.GT.OR P0, PT, R240, 0x7f, P0 ;  /* 0x0000007ff000780c */ /* 0x000fe20000704670 */
[----:B------:R-:W-:Y:S02]  /*80e0*/  UIMAD.WIDE.U32 UR22, UR16, UR4, URZ ;  /* 0x00000004101672a5 */ /* 0x000fe4000f8e003f */
[----:B------:R-:W-:Y:S01]  /*80f0*/  UIMAD UR6, UR6, UR4, URZ ;  /* 0x00000004060672a4 */ /* 0x000fe2000f8e023f */
[----:B------:R-:W-:-:S03]  /*8100*/  @P1 IMAD.HI.U32 R0, R242, c[0x0][0x2bc], RZ ;  /* 0x0000af00f2001a27 */ /* 0x000fc600078e00ff */
[----:B------:R-:W-:-:S03]  /*8110*/  UIMAD UR6, UR16, UR5, UR6 ;  /* 0x00000005100672a4 */ /* 0x000fc6000f8e0206 */
[----:B------:R-:W-:Y:S02]  /*8120*/  ULDC.64 UR4, c[0x0][0x178] ;  /* 0x00005e0000047ab9 */ /* 0x000fe40000000a00 */
[----:B------:R-:W-:Y:S01]  /*8130*/  UIADD3 UR6, UR23, UR6, URZ ;  /* 0x0000000617067290 */ /* 0x000fe2000fffe03f */
[----:B-1----:R-:W-:Y:S01]  /*8140*/  IMAD.MOV.U32 R2, RZ, RZ, R242 ;  /* 0x000000ffff027224 */ /* 0x002fe200078e00f2 */
[----:B------:R-:W-:Y:S01]  /*8150*/  @P1 SHF.R.U32.HI R2, RZ, c[0x0][0x2c0], R0 ;  /* 0x0000b000ff021a19 */ /* 0x000fe20000011600 */
[----:B------:R-:W-:-:S03]  /*8160*/  ULDC.64 UR16, c[0x0][0x348] ;  /* 0x0000d20000107ab9 */ /* 0x000fc60000000a00 */
[----:B------:R-:W-:-:S04]  /*8170*/  @!P0 IADD3 R4, P2, R2, UR22, RZ ;  /* 0x0000001602048c10 */ /* 0x000fc8000ff5e0ff */
[----:B------:R-:W-:Y:S02]  /*8180*/  @!P0 LEA R6, P1, R4, c[0x0][0x2a0], 0x2 ;  /* 0x0000a80004068a11 */ /* 0x000fe400078210ff */
[----:B------:R-:W-:-:S04]  /*8190*/  @!P0 LEA.HI.X.SX32 R0, R2, UR6, 0x1, P2 ;  /* 0x0000000602008c11 */ /* 0x000fc800090f0eff */
[----:B------:R-:W-:-:S05]  /*81a0*/  @!P0 LEA.HI.X R7, R4, c[0x0][0x2a4], R0, 0x2, P1 ;  /* 0x0000a90004078a11 */ /* 0x000fca00008f1400 */
[----:B------:R1:W2:Y:S01]  /*81b0*/  @!P0 LDG.E R241, [R6.64] ;  /* 0x0000001406f18981 */ /* 0x0002a2000c1e1900 */
[----:B------:R-:W-:Y:S01]  /*81c0*/  IMAD.MOV.U32 R0, RZ, RZ, c[0x0][0x2c4] ;  /* 0x0000b100ff007624 */ /* 0x000fe200078e00ff */
[----:B------:R-:W-:Y:S01]  /*81d0*/  UIMAD UR25, UR25, UR4, URZ ;  /* 0x00000004191972a4 */ /* 0x000fe2000f8e023f */
[----:B------:R-:W-:Y:S01]  /*81e0*/  IMAD.MOV.U32 R4, RZ, RZ, R8 ;  /* 0x000000ffff047224 */ /* 0x000fe200078e0008 */
[----:B------:R-:W-:Y:S01]  /*81f0*/  UISETP.NE.U32.AND UP0, UPT, URZ, UR16, UPT ;  /* 0x000000103f00728c */ /* 0x000fe2000bf05070 */
[----:B------:R-:W-:Y:S01]  /*8200*/  IMAD.MOV R2, RZ, RZ, -R2 ;  /* 0x000000ffff027224 */ /* 0x000fe200078e0a02 */
[----:B------:R-:W-:Y:S01]  /*8210*/  ISETP.NE.AND P0, PT, R0, 0x1, PT ;  /* 0x000000010000780c */ /* 0x000fe20003f05270 */
[----:B------:R-:W-:Y:S01]  /*8220*/  UIMAD.WIDE.U32 UR26, UR15, UR4, URZ ;  /* 0x000000040f1a72a5 */ /* 0x000fe2000f8e003f */
[----:B------:R-:W-:Y:S01]  /*8230*/  IMAD.SHL.U32 R34, R10, 0x40, RZ ;  /* 0x000000400a227824 */ /* 0x000fe200078e00ff */
[----:B------:R-:W-:Y:S01]  /*8240*/  UIMAD UR25, UR15, UR5, UR25 ;  /* 0x000000050f1972a4 */ /* 0x000fe2000f8e0219 */
[----:B------:R-:W-:Y:S01]  /*8250*/  IMAD R242, R2, c[0x0][0x2b8], R242 ;  /* 0x0000ae0002f27a24 */ /* 0x000fe200078e02f2 */
[----:B------:R-:W-:Y:S01]  /*8260*/  UISETP.NE.AND.EX UP0, UPT, URZ, UR17, UPT, UP0 ;  /* 0x000000113f00728c */ /* 0x000fe2000bf05300 */
[----:B------:R-:W-:Y:S01]  /*8270*/  IMAD.U32 R2, RZ, RZ, UR12 ;  /* 0x0000000cff027e24 */ /* 0x000fe2000f8e00ff */
[----:B------:R-:W-:Y:S01]  /*8280*/  ULDC.64 UR4, c[0x0][0x1b8] ;  /* 0x00006e0000047ab9 */ /* 0x000fe20000000a00 */
[----:B------:R-:W-:Y:S01]  /*8290*/  IMAD.SHL.U32 R32, R3, 0x8, RZ ;  /* 0x0000000803207824 */ /* 0x000fe200078e00ff */
[----:B------:R-:W-:Y:S01]  /*82a0*/  UIADD3 UR27, UR27, UR25, URZ ;  /* 0x000000191b1b7290 */ /* 0x000fe2000fffe03f */
[----:B------:R-:W-:Y:S01]  /*82b0*/  IMAD R2, R2, 0x80, R10 ;  /* 0x0000008002027824 */ /* 0x000fe200078e020a */
[----:B------:R-:W-:Y:S01]  /*82c0*/  UIMAD UR15, UR10, UR4, URZ ;  /* 0x000000040a0f72a4 */ /* 0x000fe2000f8e023f */
[----:B------:R-:W-:Y:S01]  /*82d0*/  SHF.R.S32.HI R21, RZ, 0x1f, R242 ;  /* 0x0000001fff157819 */ /* 0x000fe200000114f2 */
[----:B------:R-:W-:Y:S01]  /*82e0*/  USHF.R.S32.HI UR16, URZ, 0x1f, UR19 ;  /* 0x0000001f3f107899 */ /* 0x000fe20008011413 */
[----:B------:R-:W-:Y:S01]  /*82f0*/  @P0 IMAD.HI.U32 R0, R8, c[0x0][0x2c8], RZ ;  /* 0x0000b20008000a27 */ /* 0x000fe200078e00ff */
[----:B------:R-:W-:Y:S01]  /*8300*/  UIMAD UR15, UR11, UR5, UR15 ;  /* 0x000000050b0f72a4 */ /* 0x000fe2000f8e020f */
[----:B------:R-:W-:Y:S01]  /*8310*/  LEA.HI R31, R5, R73, RZ, 0x6 ;  /* 0x00000049051f7211 */ /* 0x000fe200078f30ff */
[----:B------:R-:W-:Y:S01]  /*8320*/  UIMAD.WIDE.U32 UR26, UR11, UR4, UR26 ;  /* 0x000000040b1a72a5 */ /* 0x000fe2000f8e001a */
[----:B------:R-:W-:Y:S01]  /*8330*/  LOP3.LUT R34, R34, 0x1c0, RZ, 0xc0, !PT ;  /* 0x000001c022227812 */ /* 0x000fe200078ec0ff */
[----:B------:R-:W-:Y:S01]  /*8340*/  USEL UR16, UR16, URZ, !UP0 ;  /* 0x0000003f10107287 */ /* 0x000fe2000c000000 */
[----:B------:R-:W-:Y:S01]  /*8350*/  @P0 SHF.R.U32.HI R4, RZ, c[0x0][0x2cc], R0 ;  /* 0x0000b300ff040a19 */ /* 0x000fe20000011600 */
[----:B------:R-:W-:Y:S01]  /*8360*/  ULDC.64 UR4, c[0x0][0x1c0] ;  /* 0x0000700000047ab9 */ /* 0x000fe20000000a00 */
[----:B------:R-:W-:Y:S01]  /*8370*/  IMAD.SHL.U32 R31, R31, 0x8, RZ ;  /* 0x000000081f1f7824 */ /* 0x000fe200078e00ff */
[----:B------:R-:W-:Y:S01]  /*8380*/  USEL UR17, UR19, URZ, !UP0 ;  /* 0x0000003f13117287 */ /* 0x000fe2000c000000 */
[--C-:B------:R-:W-:Y:S01]  /*8390*/  SHF.R.S32.HI R0, RZ, 0x1f, R4.reuse ;  /* 0x0000001fff007819 */ /* 0x100fe20000011404 */
[----:B------:R-:W-:Y:S01]  /*83a0*/  UIMAD UR16, UR16, UR4, URZ ;  /* 0x00000004101072a4 */ /* 0x000fe2000f8e023f */
[----:B------:R-:W-:Y:S01]  /*83b0*/  IMAD.MOV R14, RZ, RZ, -R4 ;  /* 0x000000ffff0e7224 */ /* 0x000fe200078e0a04 */
[----:B------:R-:W-:Y:S01]  /*83c0*/  UIADD3 UR27, UR27, UR15, URZ ;  /* 0x0000000f1b1b7290 */ /* 0x000fe2000fffe03f */
[----:B------:R-:W-:Y:S01]  /*83d0*/  SHF.R.U32.HI R33, RZ, 0x3, R34 ;  /* 0x00000003ff217819 */ /* 0x000fe20000011622 */
[----:B------:R-:W-:Y:S01]  /*83e0*/  UIMAD UR5, UR17, UR5, UR16 ;  /* 0x00000005110572a4 */ /* 0x000fe2000f8e0210 */
[----:B------:R-:W-:Y:S01]  /*83f0*/  IMAD R0, R0, c[0x0][0x1b0], RZ ;  /* 0x00006c0000007a24 */ /* 0x000fe200078e02ff */
[----:B------:R-:W-:Y:S01]  /*8400*/  UIMAD.WIDE.U32 UR26, UR17, UR4, UR26 ;  /* 0x00000004111a72a5 */ /* 0x000fe2000f8e001a */
[----:B------:R-:W-:Y:S01]  /*8410*/  IMAD R14, R14, c[0x0][0x2c4], R8 ;  /* 0x0000b1000e0e7a24 */ /* 0x000fe200078e0208 */
[----:B------:R-:W-:Y:S01]  /*8420*/  LOP3.LUT R31, R31, 0xfffffe00, RZ, 0xc0, !PT ;  /* 0xfffffe001f1f7812 */ /* 0x000fe200078ec0ff */
[----:B------:R-:W-:Y:S01]  /*8430*/  IMAD R0, R4, c[0x0][0x1b4], R0 ;  /* 0x00006d0004007a24 */ /* 0x000fe200078e0200 */
[----:B------:R-:W-:Y:S01]  /*8440*/  UIADD3 UR5, UR27, UR5, URZ ;  /* 0x000000051b057290 */ /* 0x000fe2000fffe03f */
[----:B------:R-:W-:Y:S01]  /*8450*/  IMAD.WIDE.U32 R8, R242, c[0x0][0x1e0], RZ ;  /* 0x00007800f2087a25 */ /* 0x000fe200078e00ff */
[----:B------:R-:W-:Y:S01]  /*8460*/  ULDC UR4, c[0x0][0x2c4] ;  /* 0x0000b10000047ab9 */ /* 0x000fe20000000800 */
[----:B------:R-:W-:Y:S01]  /*8470*/  ISETP.GE.AND P3, PT, R32, c[0x0][0x198], PT ;  /* 0x0000660020007a0c */ /* 0x000fe20003f66270 */
[----:B------:R-:W-:Y:S01]  /*8480*/  UIMAD UR18, UR18, UR4, URZ ;  /* 0x00000004121272a4 */ /* 0x000fe2000f8e023f */
[----:B-1----:R-:W-:Y:S01]  /*8490*/  IMAD.U32 R7, RZ, RZ, UR27 ;  /* 0x0000001bff077e24 */ /* 0x002fe2000f8e00ff */
[----:B------:R-:W-:Y:S01]  /*84a0*/  UIADD3 UR24, UR9, -UR24, URZ ;  /* 0x8000001809187290 */ /* 0x000fe2000fffe03f */
[----:B------:R-:W-:-:S02]  /*84b0*/  IMAD.U32 R6, RZ, RZ, UR26 ;  /* 0x0000001aff067e24 */ /* 0x000fc4000f8e00ff */
[----:B------:R-:W-:Y:S01]  /*84c0*/  IMAD.U32 R7, RZ, RZ, UR5 ;  /* 0x00000005ff077e24 */ /* 0x000fe2000f8e00ff */
[----:B------:R-:W-:Y:S01]  /*84d0*/  ISETP.GE.AND P5, PT, R2, UR18, PT ;  /* 0x0000001202007c0c */ /* 0x000fe2000bfa6270 */
[----:B------:R-:W-:Y:S02]  /*84e0*/  ULDC.64 UR4, c[0x0][0x1e8] ;  /* 0x00007a0000047ab9 */ /* 0x000fe40000000a00 */
[----:B------:R-:W-:Y:S01]  /*84f0*/  IMAD.WIDE.U32 R6, R4, c[0x0][0x1b0], R6 ;  /* 0x00006c0004067a25 */ /* 0x000fe200078e0006 */
[----:B------:R-:W-:Y:S01]  /*8500*/  SHF.R.S32.HI R4, RZ, 0x1f, R14 ;  /* 0x0000001fff047819 */ /* 0x000fe2000001140e */
[----:B------:R-:W-:Y:S01]  /*8510*/  UIMAD UR15, UR10, UR4, URZ ;  /* 0x000000040a0f72a4 */ /* 0x000fe2000f8e023f */
[----:B------:R-:W-:Y:S01]  /*8520*/  P2R R12, PR, RZ, 0x20 ;  /* 0x00000020ff0c7803 */ /* 0x000fe20000000000 */
[----:B------:R-:W-:Y:S01]  /*8530*/  IMAD.IADD R7, R7, 0x1, R0 ;  /* 0x0000000107077824 */ /* 0x000fe200078e0200 */
[----:B------:R-:W-:Y:S01]  /*8540*/  UIMAD.WIDE.U32 UR26, UR11, UR4, URZ ;  /* 0x000000040b1a72a5 */ /* 0x000fe2000f8e003f */
[----:B------:R-:W-:Y:S01]  /*8550*/  IMAD R0, R4, c[0x0][0x1a8], RZ ;  /* 0x00006a0004007a24 */ /* 0x000fe200078e02ff */
[----:B------:R-:W-:Y:S01]  /*8560*/  IADD3 R4, R2, 0x40, RZ ;  /* 0x0000004002047810 */ /* 0x000fe20007ffe0ff */
[----:B------:R-:W-:-:S02]  /*8570*/  UIMAD UR15, UR11, UR5, UR15 ;  /* 0x000000050b0f72a4 */ /* 0x000fc4000f8e020f */
[----:B------:R-:W-:Y:S01]  /*8580*/  IMAD R0, R14, c[0x0][0x1ac], R0 ;  /* 0x00006b000e007a24 */ /* 0x000fe200078e0200 */
[----:B------:R-:W-:Y:S01]  /*8590*/  ISETP.GE.AND P0, PT, R4, UR18, PT ;  /* 0x0000001204007c0c */ /* 0x000fe2000bf06270 */
[----:B------:R-:W-:Y:S01]  /*85a0*/  IMAD.WIDE.U32 R14, R14, c[0x0][0x1a8], R6 ;  /* 0x00006a000e0e7a25 */ /* 0x000fe200078e0006 */
[C---:B------:R-:W-:Y:S01]  /*85b0*/  IADD3 R6, R2.reuse, 0x20, RZ ;  /* 0x0000002002067810 */ /* 0x040fe20007ffe0ff */
[----:B------:R-:W-:Y:S01]  /*85c0*/  UIADD3 UR15, UR27, UR15, URZ ;  /* 0x0000000f1b0f7290 */ /* 0x000fe2000fffe03f */
[----:B------:R-:W-:Y:S01]  /*85d0*/  IADD3 R2, R2, 0x60, RZ ;  /* 0x0000006002027810 */ /* 0x000fe20007ffe0ff */
[----:B------:R-:W-:Y:S01]  /*85e0*/  IMAD.IADD R0, R15, 0x1, R0 ;  /* 0x000000010f007824 */ /* 0x000fe200078e0200 */
[----:B------:R-:W-:Y:S01]  /*85f0*/  LEA R26, P2, R14, c[0x0][0x160], 0x1 ;  /* 0x000058000e1a7a11 */ /* 0x000fe200078408ff */
[----:B------:R-:W-:Y:S01]  /*8600*/  IMAD R7, R21, c[0x0][0x1e0], RZ ;  /* 0x0000780015077a24 */ /* 0x000fe200078e02ff */
[----:B------:R-:W-:Y:S01]  /*8610*/  ISETP.GE.AND P1, PT, R6, UR18, PT ;  /* 0x0000001206007c0c */ /* 0x000fe2000bf26270 */
[----:B------:R-:W-:Y:S01]  /*8620*/  IMAD.MOV.U32 R6, RZ, RZ, R8 ;  /* 0x000000ffff067224 */ /* 0x000fe200078e0008 */
[----:B------:R-:W-:Y:S01]  /*8630*/  LEA.HI.X R0, R14, c[0x0][0x164], R0, 0x1, P2 ;  /* 0x000059000e007a11 */ /* 0x000fe200010f0c00 */
[----:B------:R-:W-:Y:S01]  /*8640*/  SHFL.IDX PT, R16, R26, RZ, 0x181f ;  /* 0x00181fff1a107589 */ /* 0x000fe200000e0000 */
[----:B------:R-:W-:Y:S01]  /*8650*/  IMAD R7, R242, c[0x0][0x1e4], R7 ;  /* 0x00007900f2077a24 */ /* 0x000fe200078e0207 */
[----:B------:R-:W-:Y:S01]  /*8660*/  IADD3 R8, R32, 0x40, RZ ;  /* 0x0000004020087810 */ /* 0x000fe20007ffe0ff */
[----:B------:R-:W-:Y:S01]  /*8670*/  ULDC.64 UR4, c[0x0][0x210] ;  /* 0x0000840000047ab9 */ /* 0x000fe20000000a00 */
[----:B------:R-:W1:Y:S01]  /*8680*/  SHFL.IDX PT, R17, R0, RZ, 0x181f ;  /* 0x00181fff00117589 */ /* 0x000e6200000e0000 */
[----:B------:R-:W-:Y:S01]  /*8690*/  IMAD.IADD R7, R9, 0x1, R7 ;  /* 0x0000000109077824 */ /* 0x000fe200078e0207 */
[----:B------:R-:W-:Y:S01]  /*86a0*/  LOP3.LUT R9, R34, 0x38, R32, 0xf8, !PT ;  /* 0x0000003822097812 */ /* 0x000fe200078ef820 */
[----:B------:R-:W-:Y:S01]  /*86b0*/  UIMAD UR10, UR10, UR4, URZ ;  /* 0x000000040a0a72a4 */ /* 0x000fe2000f8e023f */
[----:B------:R-:W-:Y:S01]  /*86c0*/  SHFL.IDX PT, R14, R26, 0x1, 0x181f ;  /* 0x00381f001a0e7f89 */ /* 0x000fe200000e0000 */
[--C-:B------:R-:W-:Y:S01]  /*86d0*/  @!P5 SHF.R.S32.HI R4, RZ, 0x1f, R8.reuse ;  /* 0x0000001fff04d819 */ /* 0x100fe20000011408 */
[----:B------:R-:W-:Y:S01]  /*86e0*/  UIMAD.WIDE.U32 UR28, UR11, UR4, URZ ;  /* 0x000000040b1c72a5 */ /* 0x000fe2000f8e003f */
[----:B------:R-:W-:Y:S01]  /*86f0*/  LOP3.LUT R9, R9, R33, RZ, 0x3c, !PT ;  /* 0x0000002109097212 */ /* 0x000fe200078e3cff */
[----:B------:R-:W3:Y:S01]  /*8700*/  SHFL.IDX PT, R15, R0, 0x1, 0x181f ;  /* 0x00381f00000f7f89 */ /* 0x000ee200000e0000 */
[-C--:B------:R-:W-:Y:S01]  /*8710*/  @!P5 LEA.HI R4, R4, R8.reuse, RZ, 0x3 ;  /* 0x000000080404d211 */ /* 0x080fe200078f18ff */
[----:B------:R-:W-:Y:S01]  /*8720*/  UIMAD UR10, UR11, UR5, UR10 ;  /* 0x000000050b0a72a4 */ /* 0x000fe2000f8e020a */
[----:B------:R-:W-:Y:S01]  /*8730*/  ISETP.GE.AND P4, PT, R8, c[0x0][0x198], PT ;  /* 0x0000660008007a0c */ /* 0x000fe20003f86270 */
[----:B------:R-:W-:Y:S01]  /*8740*/  IMAD.IADD R9, R31, 0x1, R9 ;  /* 0x000000011f097824 */ /* 0x000fe200078e0209 */
[----:B------:R-:W-:Y:S01]  /*8750*/  ISETP.GE.AND P2, PT, R2, UR18, PT ;  /* 0x0000001202007c0c */ /* 0x000fe2000bf46270 */
[----:B------:R-:W-:Y:S01]  /*8760*/  SHFL.IDX PT, R24, R26, 0x2, 0x181f ;  /* 0x00581f001a187f89 */ /* 0x000fe200000e0000 */
[----:B------:R-:W-:Y:S01]  /*8770*/  @!P1 SHF.R.S32.HI R2, RZ, 0x1f, R8 ;  /* 0x0000001fff029819 */ /* 0x000fe20000011408 */
[----:B------:R-:W-:Y:S01]  /*8780*/  @!P5 IMAD.SHL.U32 R11, R9, 0x2, RZ ;  /* 0x00000002090bd824 */ /* 0x000fe200078e00ff */
[----:B------:R-:W-:Y:S01]  /*8790*/  @!P5 LOP3.LUT R4, R4, 0xfffffff8, RZ, 0xc0, !PT ;  /* 0xfffffff80404d812 */ /* 0x000fe200078ec0ff */
[----:B------:R-:W-:Y:S01]  /*87a0*/  SHFL.IDX PT, R25, R0, 0x2, 0x181f ;  /* 0x00581f0000197f89 */ /* 0x000fe200000e0000 */
[----:B------:R-:W-:Y:S01]  /*87b0*/  @!P1 LEA.HI R2, R2, R8, RZ, 0x3 ;  /* 0x0000000802029211 */ /* 0x000fe200078f18ff */
[----:B------:R-:W-:-:S02]  /*87c0*/  UIADD3 UR10, UR29, UR10, URZ ;  /* 0x0000000a1d0a7290 */ /* 0x000fc4000fffe03f */
[----:B------:R-:W-:Y:S01]  /*87d0*/  SHFL.IDX PT, R26, R26, 0x3, 0x181f ;  /* 0x00781f001a1a7f89 */ /* 0x000fe200000e0000 */
[----:B------:R-:W-:Y:S01]  /*87e0*/  @!P1 LOP3.LUT R2, R2, 0xfffffff8, RZ, 0xc0, !PT ;  /* 0xfffffff802029812 */ /* 0x000fe200078ec0ff */
[--C-:B-1----:R-:W-:Y:S02]  /*87f0*/  @!P5 IMAD.WIDE R22, R32, 0x2, R16.reuse ;  /* 0x000000022016d825 */ /* 0x102fe400078e0210 */
[----:B------:R1:W4:Y:S02]  /*8800*/  SHFL.IDX PT, R27, R0, 0x3, 0x181f ;  /* 0x00781f00001b7f89 */ /* 0x00032400000e0000 */
[----:B------:R-:W-:Y:S02]  /*8810*/  @!P5 IMAD.WIDE R18, R4, 0x2, R16 ;  /* 0x000000020412d825 */ /* 0x000fe400078e0210 */
[----:B------:R5:W-:Y:S02]  /*8820*/  @!P5 LDGSTS.E.BYPASS.LTC128B.128 [R11+0x100], [R22.64], !P3 ;  /* 0x00100000160bdfae */ /* 0x000be4000d901d54 */
[----:B---3--:R-:W-:-:S02]  /*8830*/  @!P1 IMAD.WIDE R16, R2, 0x2, R14 ;  /* 0x0000000202109825 */ /* 0x008fc400078e020e */
[----:B------:R4:W-:Y:S01]  /*8840*/  @!P5 LDGSTS.E.BYPASS.LTC128B.128 [R11+0x4100], [R18.64], !P4 ;  /* 0x04100000120bdfae */ /* 0x0009e2000e101d54 */
[C---:B------:R-:W-:Y:S01]  /*8850*/  ISETP.GE.AND P5, PT, R32.reuse, c[0x0][0x1d4], PT ;  /* 0x0000750020007a0c */ /* 0x040fe20003fa6270 */
[----:B------:R-:W-:Y:S02]  /*8860*/  @!P1 IMAD.SHL.U32 R4, R9, 0x2, RZ ;  /* 0x0000000209049824 */ /* 0x000fe400078e00ff */
[----:B------:R-:W-:-:S05]  /*8870*/  @!P1 IMAD.WIDE R14, R32, 0x2, R14 ;  /* 0x00000002200e9825 */ /* 0x000fca00078e020e */
[----:B------:R3:W-:Y:S04]  /*8880*/  @!P1 LDGSTS.E.BYPASS.LTC128B.128 [R4+0x1100], [R14.64], !P3 ;  /* 0x011000000e049fae */ /* 0x0007e8000d901d54 */
[----:B------:R3:W-:Y:S01]  /*8890*/  @!P1 LDGSTS.E.BYPASS.LTC128B.128 [R4+0x5100], [R16.64], !P4 ;  /* 0x0510000010049fae */ /* 0x0007e2000e101d54 */
[----:B------:R-:W-:Y:S02]  /*88a0*/  ISETP.GE.AND P4, PT, R8, c[0x0][0x1d4], PT ;  /* 0x0000750008007a0c */ /* 0x000fe40003f86270 */
[----:B-1----:R-:W-:-:S04]  /*88b0*/  @!P2 SHF.R.S32.HI R0, RZ, 0x1f, R8 ;  /* 0x0000001fff00a819 */ /* 0x002fc80000011408 */
[-C--:B------:R-:W-:Y:S02]  /*88c0*/  @!P2 LEA.HI R0, R0, R8.reuse, RZ, 0x3 ;  /* 0x000000080000a211 */ /* 0x080fe400078f18ff */
[----:B-----5:R-:W-:Y:S02]  /*88d0*/  @!P0 SHF.R.S32.HI R22, RZ, 0x1f, R8 ;  /* 0x0000001fff168819 */ /* 0x020fe40000011408 */
[----:B------:R-:W-:Y:S02]  /*88e0*/  @!P2 LOP3.LUT R0, R0, 0xfffffff8, RZ, 0xc0, !PT ;  /* 0xfffffff80000a812 */ /* 0x000fe400078ec0ff */
[----:B------:R-:W-:Y:S01]  /*88f0*/  @!P0 LEA.HI R22, R22, R8, RZ, 0x3 ;  /* 0x0000000816168211 */ /* 0x000fe200078f18ff */
[----:B----4-:R-:W-:-:S03]  /*8900*/  @!P2 IMAD.WIDE R18, R32, 0x2, R26 ;  /* 0x000000022012a825 */ /* 0x010fc600078e021a */
[----:B------:R-:W-:Y:S01]  /*8910*/  @!P0 LOP3.LUT R22, R22, 0xfffffff8, RZ, 0xc0, !PT ;  /* 0xfffffff816168812 */ /* 0x000fe200078ec0ff */
[----:B------:R-:W-:-:S04]  /*8920*/  @!P2 IMAD.WIDE R26, R0, 0x2, R26 ;  /* 0x00000002001aa825 */ /* 0x000fc800078e021a */
[----:B------:R-:W-:-:S04]  /*8930*/  @!P0 IMAD.WIDE R22, R22, 0x2, R24 ;  /* 0x0000000216168825 */ /* 0x000fc800078e0218 */
[----:B------:R-:W-:Y:S01]  /*8940*/  @!P0 IMAD.WIDE R24, R32, 0x2, R24 ;  /* 0x0000000220188825 */ /* 0x000fe200078e0218 */
[----:B--2---:R-:W-:-:S03]  /*8950*/  SHF.R.S32.HI R11, RZ, 0x1f, R241 ;  /* 0x0000001fff0b7819 */ /* 0x004fc600000114f1 */
[----:B------:R-:W-:-:S04]  /*8960*/  IMAD.WIDE.U32 R6, R241, c[0x0][0x1f0], R6 ;  /* 0x00007c00f1067a25 */ /* 0x000fc800078e0006 */
[----:B------:R-:W-:Y:S01]  /*8970*/  IMAD R2, R11, c[0x0][0x1f0], RZ ;  /* 0x00007c000b027a24 */ /* 0x000fe200078e02ff */
[----:B---3--:R-:W-:Y:S01]  /*8980*/  IADD3 R4, P1, R6, UR26, RZ ;  /* 0x0000001a06047c10 */ /* 0x008fe2000ff3e0ff */
[----:B------:R-:W-:Y:S02]  /*8990*/  @!P0 IMAD.SHL.U32 R6, R9, 0x2, RZ ;  /* 0x0000000209068824 */ /* 0x000fe400078e00ff */
[----:B------:R-:W-:-:S03]  /*89a0*/  IMAD R2, R241, c[0x0][0x1f4], R2 ;  /* 0x00007d00f1027a24 */ /* 0x000fc600078e0202 */
[----:B------:R1:W-:Y:S02]  /*89b0*/  @!P0 LDGSTS.E.BYPASS.LTC128B.128 [R6+0x2100], [R24.64], !P3 ;  /* 0x0210000018068fae */ /* 0x0003e4000d901d54 */
[----:B------:R-:W-:Y:S02]  /*89c0*/  IADD3.X R2, R7, UR15, R2, P1, !PT ;  /* 0x0000000f07027c10 */ /* 0x000fe40008ffe402 */
[----:B------:R-:W-:Y:S02]  /*89d0*/  LEA R16, P1, R4, c[0x0][0x1c8], 0x1 ;  /* 0x0000720004107a11 */ /* 0x000fe400078208ff */
[----:B------:R-:W-:Y:S02]  /*89e0*/  IADD3 R7, -R10, UR24, RZ ;  /* 0x000000180a077c10 */ /* 0x000fe4000fffe1ff */
[----:B------:R-:W-:Y:S01]  /*89f0*/  LEA.HI.X R2, R4, c[0x0][0x1cc], R2, 0x1, P1 ;  /* 0x0000730004027a11 */ /* 0x000fe200008f0c02 */
[----:B------:R-:W-:Y:S01]  /*8a00*/  SHFL.IDX PT, R14, R16, RZ, 0x181f ;  /* 0x00181fff100e7589 */ /* 0x000fe200000e0000 */
[----:B------:R-:W-:Y:S01]  /*8a10*/  ISETP.GE.AND P6, PT, R7, 0x1, PT ;  /* 0x000000010700780c */ /* 0x000fe20003fc6270 */
[C---:B------:R-:W-:Y:S01]  /*8a20*/  @!P2 IMAD.SHL.U32 R4, R9.reuse, 0x2, RZ ;  /* 0x000000020904a824 */ /* 0x040fe200078e00ff */
[----:B------:R-:W-:Y:S01]  /*8a30*/  ISETP.GE.AND P1, PT, R8, c[0x0][0x198], PT ;  /* 0x0000660008007a0c */ /* 0x000fe20003f26270 */
[----:B------:R-:W2:Y:S04]  /*8a40*/  SHFL.IDX PT, R15, R2, RZ, 0x181f ;  /* 0x00181fff020f7589 */ /* 0x000ea800000e0000 */
[----:B------:R-:W-:Y:S06]  /*8a50*/  SHFL.IDX PT, R17, R2, 0x3, 0x181f ;  /* 0x00781f0002117f89 */ /* 0x000fec00000e0000 */
[----:B------:R-:W-:Y:S01]  /*8a60*/  @P6 SHF.R.S32.HI R0, RZ, 0x1f, R8 ;  /* 0x0000001fff006819 */ /* 0x000fe20000011408 */
[----:B------:R-:W-:Y:S01]  /*8a70*/  @P6 IMAD.SHL.U32 R13, R9, 0x2, RZ ;  /* 0x00000002090d6824 */ /* 0x000fe200078e00ff */
[----:B------:R3:W-:Y:S01]  /*8a80*/  @!P0 LDGSTS.E.BYPASS.LTC128B.128 [R6+0x6100], [R22.64], !P1 ;  /* 0x0610000016068fae */ /* 0x0007e2000c901d54 */
[----:B------:R-:W-:-:S03]  /*8a90*/  ISETP.GE.AND P0, PT, R7, 0x41, PT ;  /* 0x000000410700780c */ /* 0x000fc60003f06270 */
[----:B------:R4:W-:Y:S01]  /*8aa0*/  @!P2 LDGSTS.E.BYPASS.LTC128B.128 [R4+0x3100], [R18.64], !P3 ;  /* 0x031000001204afae */ /* 0x0009e2000d901d54 */
[----:B------:R-:W-:-:S03]  /*8ab0*/  ISETP.GE.AND P3, PT, R7, 0x61, PT ;  /* 0x000000610700780c */ /* 0x000fc60003f66270 */
[----:B------:R4:W-:Y:S01]  /*8ac0*/  @!P2 LDGSTS.E.BYPASS.LTC128B.128 [R4+0x7100], [R26.64], !P1 ;  /* 0x071000001a04afae */ /* 0x0009e2000c901d54 */
[----:B------:R-:W-:-:S03]  /*8ad0*/  ISETP.GE.AND P1, PT, R7, 0x21, PT ;  /* 0x000000210700780c */ /* 0x000fc60003f26270 */
[----:B-1----:R-:W-:Y:S04]  /*8ae0*/  SHFL.IDX PT, R24, R16, 0x1, 0x181f ;  /* 0x00381f0010187f89 */ /* 0x002fe800000e0000 */
[----:B------:R-:W1:Y:S04]  /*8af0*/  SHFL.IDX PT, R25, R2, 0x1, 0x181f ;  /* 0x00381f0002197f89 */ /* 0x000e6800000e0000 */
[----:B------:R-:W0:Y:S01]  /*8b00*/  LDGDEPBAR ;  /* 0x00000000000079af */ /* 0x000e220000000000 */
[----:B---3--:R-:W-:Y:S02]  /*8b10*/  @P6 LEA.HI R6, R0, R8, RZ, 0x3 ;  /* 0x0000000800066211 */ /* 0x008fe400078f18ff */
[----:B------:R-:W-:-:S02]  /*8b20*/  LEA.HI R0, R5, R73, RZ, 0x4 ;  /* 0x0000004905007211 */ /* 0x000fc400078f20ff */
[----:B------:R-:W-:Y:S02]  /*8b30*/  @P6 LOP3.LUT R6, R6, 0xfffffff8, RZ, 0xc0, !PT ;  /* 0xfffffff806066812 */ /* 0x000fe400078ec0ff */
[----:B----4-:R-:W-:-:S03]  /*8b40*/  SHF.R.S32.HI R4, RZ, 0x4, R0 ;  /* 0x00000004ff047819 */ /* 0x010fc60000011400 */
[----:B--2---:R-:W-:Y:S01]  /*8b50*/  @P6 IMAD.WIDE R18, R6, 0x2, R14 ;  /* 0x0000000206126825 */ /* 0x004fe200078e020e */
[----:B------:R-:W-:Y:S02]  /*8b60*/  @P1 SHF.R.S32.HI R6, RZ, 0x1f, R8 ;  /* 0x0000001fff061819 */ /* 0x000fe40000011408 */
[----:B------:R-:W-:Y:S01]  /*8b70*/  LEA.HI R20, R0, R4, RZ, 0x1 ;  /* 0x0000000400147211 */ /* 0x000fe200078f08ff */
[----:B------:R-:W-:Y:S01]  /*8b80*/  @P6 IMAD.WIDE R14, R32, 0x2, R14 ;  /* 0x00000002200e6825 */ /* 0x000fe200078e020e */
[----:B------:R-:W-:Y:S02]  /*8b90*/  @P1 LEA.HI R6, R6, R8, RZ, 0x3 ;  /* 0x0000000806061211 */ /* 0x000fe400078f18ff */
[----:B------:R-:W-:Y:S01]  /*8ba0*/  LOP3.LUT R20, R20, 0xfffffffe, RZ, 0xc0, !PT ;  /* 0xfffffffe14147812 */ /* 0x000fe200078ec0ff */
[----:B-1----:R-:W-:Y:S01]  /*8bb0*/  @P1 IMAD.WIDE R22, R32, 0x2, R24 ;  /* 0x0000000220161825 */ /* 0x002fe200078e0218 */
[----:B------:R1:W-:Y:S01]  /*8bc0*/  @P6 LDGSTS.E.BYPASS.LTC128B.128 [R13+0x8100], [R14.64], !P5 ;  /* 0x081000000e0d6fae */ /* 0x0003e2000e901d54 */
[----:B------:R-:W-:-:S02]  /*8bd0*/  @P1 LOP3.LUT R6, R6, 0xfffffff8, RZ, 0xc0, !PT ;  /* 0xfffffff806061812 */ /* 0x000fc400078ec0ff */
[----:B------:R-:W-:Y:S01]  /*8be0*/  IMAD.IADD R20, R4, 0x1, -R20 ;  /* 0x0000000104147824 */ /* 0x000fe200078e0a14 */
[----:B------:R2:W-:Y:S01]  /*8bf0*/  @P6 LDGSTS.E.BYPASS.LTC128B.128 [R13+0xc100], [R18.64], !P4 ;  /* 0x0c100000120d6fae */ /* 0x0005e2000e101d54 */
[----:B------:R-:W-:Y:S01]  /*8c00*/  @P0 SHF.R.S32.HI R4, RZ, 0x1f, R8 ;  /* 0x0000001fff040819 */ /* 0x000fe20000011408 */
[----:B------:R-:W-:-:S03]  /*8c10*/  @P1 IMAD.WIDE R24, R6, 0x2, R24 ;  /* 0x0000000206181825 */ /* 0x000fc600078e0218 */
[----:B------:R-:W-:Y:S01]  /*8c20*/  @P0 LEA.HI R4, R4, R8, RZ, 0x3 ;  /* 0x0000000804040211 */ /* 0x000fe200078f18ff */
[----:B------:R-:W-:-:S03]  /*8c30*/  @P0 IMAD.SHL.U32 R6, R9, 0x2, RZ ;  /* 0x0000000209060824 */ /* 0x000fc600078e00ff */
[----:B------:R-:W-:Y:S02]  /*8c40*/  @P0 LOP3.LUT R4, R4, 0xfffffff8, RZ, 0xc0, !PT ;  /* 0xfffffff804040812 */ /* 0x000fe400078ec0ff */
[----:B-1----:R-:W-:Y:S01]  /*8c50*/  LOP3.LUT R15, R0, 0xfffffff0, RZ, 0xc0, !PT ;  /* 0xfffffff0000f7812 */ /* 0x002fe200078ec0ff */
[----:B--2---:R-:W-:Y:S04]  /*8c60*/  SHFL.IDX PT, R18, R16, 0x2, 0x181f ;  /* 0x00581f0010127f89 */ /* 0x004fe800000e0000 */
[----:B------:R-:W-:Y:S02]  /*8c70*/  IMAD.IADD R15, R73, 0x1, -R15 ;  /* 0x00000001490f7824 */ /* 0x000fe400078e0a0f */
[----:B------:R-:W-:Y:S01]  /*8c80*/  @P1 IMAD.SHL.U32 R13, R9, 0x2, RZ ;  /* 0x00000002090d1824 */ /* 0x000fe200078e00ff */
[----:B------:R1:W2:Y:S02]  /*8c90*/  SHFL.IDX PT, R19, R2, 0x2, 0x181f ;  /* 0x00581f0002137f89 */ /* 0x0002a400000e0000 */
[----:B------:R-:W-:-:S02]  /*8ca0*/  SHF.R.S32.HI R0, RZ, 0x1f, R15 ;  /* 0x0000001fff007819 */ /* 0x000fc4000001140f */
[----:B------:R-:W3:Y:S02]  /*8cb0*/  SHFL.IDX PT, R16, R16, 0x3, 0x181f ;  /* 0x00781f0010107f89 */ /* 0x000ee400000e0000 */
[----:B------:R-:W-:Y:S02]  /*8cc0*/  LEA.HI R0, R0, R15, RZ, 0x3 ;  /* 0x0000000f00007211 */ /* 0x000fe400078f18ff */
[----:B------:R2:W-:Y:S02]  /*8cd0*/  @P1 LDGSTS.E.BYPASS.LTC128B.128 [R13+0x9100], [R22.64], !P5 ;  /* 0x09100000160d1fae */ /* 0x0005e4000e901d54 */
[----:B------:R-:W-:Y:S02]  /*8ce0*/  LOP3.LUT R14, R0, 0xfffffff8, RZ, 0xc0, !PT ;  /* 0xfffffff8000e7812 */ /* 0x000fe400078ec0ff */
[----:B------:R3:W-:Y:S03]  /*8cf0*/  @P1 LDGSTS.E.BYPASS.LTC128B.128 [R13+0xd100], [R24.64], !P4 ;  /* 0x0d100000180d1fae */ /* 0x0007e6000e101d54 */
[----:B------:R-:W-:-:S05]  /*8d00*/  IMAD.IADD R14, R15, 0x1, -R14 ;  /* 0x000000010f0e7824 */ /* 0x000fca00078e0a0e */
[----:B------:R-:W-:Y:S02]  /*8d10*/  R2P PR, R14, 0x6 ;  /* 0x000000060e007804 */ /* 0x000fe40000000000 */
[----:B------:R-:W-:Y:S02]  /*8d20*/  ISETP.GT.AND P6, PT, R240, 0x7f, PT ;  /* 0x0000007ff000780c */ /* 0x000fe40003fc4270 */
[----:B-1----:R-:W-:-:S04]  /*8d30*/  @P3 SHF.R.S32.HI R2, RZ, 0x1f, R8 ;  /* 0x0000001fff023819 */ /* 0x002fc80000011408 */
[----:B------:R-:W-:-:S04]  /*8d40*/  @P3 LEA.HI R2, R2, R8, RZ, 0x3 ;  /* 0x0000000802023211 */ /* 0x000fc800078f18ff */
[----:B------:R-:W-:Y:S01]  /*8d50*/  @P3 LOP3.LUT R2, R2, 0xfffffff8, RZ, 0xc0, !PT ;  /* 0xfffffff802023812 */ /* 0x000fe200078ec0ff */
[----:B--2---:R-:W-:-:S04]  /*8d60*/  @P0 IMAD.WIDE R22, R4, 0x2, R18 ;  /* 0x0000000204160825 */ /* 0x004fc800078e0212 */
[----:B------:R-:W-:-:S04]  /*8d70*/  @P0 IMAD.WIDE R18, R32, 0x2, R18 ;  /* 0x0000000220120825 */ /* 0x000fc800078e0212 */
[--C-:B---3--:R-:W-:Y:S01]  /*8d80*/  @P3 IMAD.WIDE R24, R2, 0x2, R16.reuse ;  /* 0x0000000202183825 */ /* 0x108fe200078e0210 */
[----:B------:R1:W-:Y:S03]  /*8d90*/  @P0 LDGSTS.E.BYPASS.LTC128B.128 [R6+0xa100], [R18.64], !P5 ;  /* 0x0a10000012060fae */ /* 0x0003e6000e901d54 */
[----:B------:R-:W-:Y:S01]  /*8da0*/  IMAD.SHL.U32 R2, R14, 0x40, RZ ;  /* 0x000000400e027824 */ /* 0x000fe200078e00ff */
[----:B------:R1:W-:Y:S01]  /*8db0*/  @P0 LDGSTS.E.BYPASS.LTC128B.128 [R6+0xe100], [R22.64], !P4 ;  /* 0x0e10000016060fae */ /* 0x0003e2000e101d54 */
[----:B------:R-:W-:Y:S01]  /*8dc0*/  @P3 IMAD.SHL.U32 R4, R9, 0x2, RZ ;  /* 0x0000000209043824 */ /* 0x000fe200078e00ff */
[----:B------:R-:W-:Y:S01]  /*8dd0*/  ISETP.LT.AND P0, PT, RZ, c[0x0][0x27c], PT ;  /* 0x00009f00ff007a0c */ /* 0x000fe20003f01270 */
[----:B------:R-:W-:Y:S01]  /*8de0*/  @P3 IMAD.WIDE R16, R32, 0x2, R16 ;  /* 0x0000000220103825 */ /* 0x000fe200078e0210 */
[----:B------:R-:W-:-:S04]  /*8df0*/  LOP3.LUT R2, R2, 0x1c0, RZ, 0xc0, !PT ;  /* 0x000001c002027812 */ /* 0x000fc800078ec0ff */
[----:B------:R2:W-:Y:S04]  /*8e00*/  @P3 LDGSTS.E.BYPASS.LTC128B.128 [R4+0xb100], [R16.64], !P5 ;  /* 0x0b10000010043fae */ /* 0x0005e8000e901d54 */
[----:B------:R2:W-:Y:S04]  /*8e10*/  @P3 LDGSTS.E.BYPASS.LTC128B.128 [R4+0xf100], [R24.64], !P4 ;  /* 0x0f10000018043fae */ /* 0x0005e8000e101d54 */
[----:B------:R-:W0:Y:S01]  /*8e20*/  LDGDEPBAR ;  /* 0x00000000000079af */ /* 0x000e220000000000 */
[----:B-1----:R-:W-:-:S05]  /*8e30*/  IMAD.SHL.U32 R6, R20, 0x8, RZ ;  /* 0x0000000814067824 */ /* 0x002fca00078e00ff */
[----:B--2---:R-:W-:Y:S02]  /*8e40*/  LOP3.LUT R4, R2, 0x8, R6, 0xf8, !PT ;  /* 0x0000000802047812 */ /* 0x004fe400078ef806 */
[----:B------:R-:W-:Y:S01]  /*8e50*/  SHF.R.U32.HI R6, RZ, 0x3, R2 ;  /* 0x00000003ff067819 */ /* 0x000fe20000011602 */
[----:B------:R-:W-:-:S03]  /*8e60*/  IMAD.MOV.U32 R2, RZ, RZ, 0x10 ;  /* 0x00000010ff027424 */ /* 0x000fc600078e00ff */
[----:B------:R-:W-:Y:S01]  /*8e70*/  LOP3.LUT R4, R4, R6, RZ, 0x3c, !PT ;  /* 0x0000000604047212 */ /* 0x000fe200078e3cff */
[----:B------:R-:W-:Y:S01]  /*8e80*/  IMAD.SHL.U32 R6, R0, 0x40, RZ ;  /* 0x0000004000067824 */ /* 0x000fe200078e00ff */
[----:B------:R-:W-:Y:S01]  /*8e90*/  SEL R2, R2, 0xfffffff0, !P1 ;  /* 0xfffffff002027807 */ /* 0x000fe20004800000 */
[----:B------:R-:W-:-:S03]  /*8ea0*/  IMAD.MOV.U32 R0, RZ, RZ, 0x20 ;  /* 0x00000020ff007424 */ /* 0x000fc600078e00ff */
[----:B------:R-:W-:Y:S02]  /*8eb0*/  LOP3.LUT R4, R4, 0xfffffe00, R6, 0xf8, !PT ;  /* 0xfffffe0004047812 */ /* 0x000fe400078ef806 */
[----:B------:R-:W-:Y:S02]  /*8ec0*/  SEL R6, RZ, 0x10, P4 ;  /* 0x00000010ff067807 */ /* 0x000fe40002000000 */
[----:B------:R-:W-:Y:S01]  /*8ed0*/  SEL R0, R0, 0xffffffe0, !P2 ;  /* 0xffffffe000007807 */ /* 0x000fe20005000000 */
[----:B------:R-:W-:Y:S05]  /*8ee0*/  @P0 BRA `(.L_x_108) ;  /* 0x0000002000000947 */ /* 0x000fea0003800000 */
[----:B------:R-:W-:-:S04]  /*8ef0*/  DEPBAR.LE SB0, 0x1 ;  /* 0x000080400000791a */ /* 0x000fc80000000000 */
[----:B------:R-:W-:Y:S05]  /*8f00*/  BRA `(.L_x_109) ;  /* 0x000036b000007947 */ /* 0x000fea0003800000 */
.L_x_108:
[----:B------:R-:W-:Y:S01]  /*8f10*/  USHF.R.S32.HI UR30, URZ, 0x1f, UR13 ;  /* 0x0000001f3f1e7899 */ /* 0x000fe2000801140d */
[----:B------:R-:W-:Y:S01]  /*8f20*/  BSSY B2, `(.L_x_109) ;  /* 0x0000369000027945 */ /* 0x000fe20003800000 */
[----:B------:R-:W-:Y:S01]  /*8f30*/  ULDC.64 UR16, c[0x0][0x280] ;  /* 0x0000a00000107ab9 */ /* 0x000fe20000000a00 */
[----:B------:R-:W-:Y:S01]  /*8f40*/  SHF.L.U32 R22, R9, 0x1, RZ ;  /* 0x0000000109167819 */ /* 0x000fe200000006ff */
[----:B------:R-:W-:Y:S02]  /*8f50*/  ULDC.64 UR4, c[0x0][0x290] ;  /* 0x0000a40000047ab9 */ /* 0x000fe40000000a00 */
[----:B------:R-:W-:Y:S02]  /*8f60*/  UIMAD UR25, UR30, UR16, URZ ;  /* 0x000000101e1972a4 */ /* 0x000fe4000f8e023f */
[----:B------:R-:W-:Y:S02]  /*8f70*/  UIMAD UR30, UR30, UR4, URZ ;  /* 0x000000041e1e72a4 */ /* 0x000fe4000f8e023f */
[----:B------:R-:W-:-:S02]  /*8f80*/  UIMAD.WIDE.U32 UR32, UR13, UR16, URZ ;  /* 0x000000100d2072a5 */ /* 0x000fc4000f8e003f */
[----:B------:R-:W-:Y:S02]  /*8f90*/  UIMAD UR25, UR13, UR17, UR25 ;  /* 0x000000110d1972a4 */ /* 0x000fe4000f8e0219 */
[----:B------:R-:W-:Y:S02]  /*8fa0*/  UIMAD.WIDE.U32 UR34, UR13, UR4, URZ ;  /* 0x000000040d2272a5 */ /* 0x000fe4000f8e003f */
[----:B------:R-:W-:Y:S02]  /*8fb0*/  UIMAD UR30, UR13, UR5, UR30 ;  /* 0x000000050d1e72a4 */ /* 0x000fe4000f8e021e */
[----:B------:R-:W-:Y:S02]  /*8fc0*/  ULDC.64 UR16, c[0x0][0x270] ;  /* 0x00009c0000107ab9 */ /* 0x000fe40000000a00 */
[----:B------:R-:W-:Y:S02]  /*8fd0*/  ULDC.U8 UR13, c[0x0][0x298] ;  /* 0x0000a600000d7ab9 */ /* 0x000fe40000000000 */
[----:B------:R-:W-:Y:S01]  /*8fe0*/  ISETP.NE.AND P0, PT, RZ, UR13, PT ;  /* 0x0000000dff007c0c */ /* 0x000fe2000bf05270 */
[----:B------:R-:W-:-:S02]  /*8ff0*/  ULDC.64 UR4, c[0x0][0x288] ;  /* 0x0000a20000047ab9 */ /* 0x000fc40000000a00 */
[----:B------:R-:W-:Y:S02]  /*9000*/  ULEA UR16, UP1, UR32, UR16, 0x1 ;  /* 0x0000001020107291 */ /* 0x000fe4000f82083f */
[----:B------:R-:W-:Y:S02]  /*9010*/  ULEA UR4, UP0, UR34, UR4, 0x1 ;  /* 0x0000000422047291 */ /* 0x000fe4000f80083f */
[----:B------:R-:W-:Y:S02]  /*9020*/  UIADD3 UR25, UR25, UR33, URZ ;  /* 0x0000002119197290 */ /* 0x000fe4000fffe03f */
[----:B------:R-:W-:Y:S02]  /*9030*/  UIADD3 UR30, UR30, UR35, URZ ;  /* 0x000000231e1e7290 */ /* 0x000fe4000fffe03f */
[----:B------:R-:W-:Y:S02]  /*9040*/  ULEA.HI.X UR17, UR32, UR17, UR25, 0x1, UP1 ;  /* 0x0000001120117291 */ /* 0x000fe400088f0c19 */
[----:B------:R-:W-:Y:S01]  /*9050*/  ULEA.HI.X UR5, UR34, UR5, UR30, 0x1, UP0 ;  /* 0x0000000522057291 */ /* 0x000fe200080f0c1e */
[----:B------:R-:W-:Y:S05]  /*9060*/  @!P0 BRA `(.L_x_110) ;  /* 0x0000198000008947 */ /* 0x000fea0003800000 */
[----:B------:R-:W-:Y:S01]  /*9070*/  ISETP.NE.AND P1, PT, R12, RZ, PT ;  /* 0x000000ff0c00720c */ /* 0x000fe20003f25270 */
[----:B------:R-:W-:Y:S01]  /*9080*/  IMAD.U32 R24, RZ, RZ, UR16 ;  /* 0x00000010ff187e24 */ /* 0x000fe2000f8e00ff */
[----:B------:R-:W-:Y:S01]  /*9090*/  MOV R25, UR17 ;  /* 0x0000001100197c02 */ /* 0x000fe20008000f00 */
[----:B------:R-:W-:Y:S01]  /*90a0*/  IMAD.U32 R18, RZ, RZ, UR4 ;  /* 0x00000004ff127e24 */ /* 0x000fe2000f8e00ff */
[----:B------:R-:W-:Y:S01]  /*90b0*/  MOV R19, UR5 ;  /* 0x0000000500137c02 */ /* 0x000fe20008000f00 */
[----:B------:R-:W-:Y:S01]  /*90c0*/  BSSY B0, `(.L_x_111) ;  /* 0x0000017000007945 */ /* 0x000fe20003800000 */
[----:B------:R-:W-:Y:S01]  /*90d0*/  IMAD.SHL.U32 R23, R3, 0x4, RZ ;  /* 0x0000000403177824 */ /* 0x000fe200078e00ff */
[----:B------:R-:W-:Y:S01]  /*90e0*/  CS2R R14, SRZ ;  /* 0x00000000000e7805 */ /* 0x000fe2000001ff00 */
[----:B------:R-:W-:Y:S01]  /*90f0*/  CS2R R16, SRZ ;  /* 0x0000000000107805 */ /* 0x000fe2000001ff00 */
[----:B------:R-:W-:Y:S01]  /*9100*/  CS2R R34, SRZ ;  /* 0x0000000000227805 */ /* 0x000fe2000001ff00 */
[----:B------:R-:W-:-:S03]  /*9110*/  CS2R R12, SRZ ;  /* 0x00000000000c7805 */ /* 0x000fc6000001ff00 */
[----:B------:R-:W-:Y:S05]  /*9120*/  @P1 BRA `(.L_x_112) ;  /* 0x0000010000001947 */ /* 0x000fea0003800000 */
[C---:B------:R-:W-:Y:S01]  /*9130*/  IADD3 R14, R23.reuse, 0x20, RZ ;  /* 0x00000020170e7810 */ /* 0x040fe20007ffe0ff */
[----:B------:R-:W-:Y:S01]  /*9140*/  CS2R R34, SRZ ;  /* 0x0000000000227805 */ /* 0x000fe2000001ff00 */
[----:B------:R-:W-:Y:S02]  /*9150*/  ISETP.GE.AND P1, PT, R23, c[0x0][0x27c], PT ;  /* 0x00009f0017007a0c */ /* 0x000fe40003f26270 */
[----:B------:R-:W-:-:S11]  /*9160*/  ISETP.GE.AND P0, PT, R14, c[0x0][0x27c], PT ;  /* 0x00009f000e007a0c */ /* 0x000fd60003f06270 */
[----:B------:R-:W-:Y:S02]  /*9170*/  @!P1 IMAD.WIDE R26, R23, 0x2, R24 ;  /* 0x00000002171a9825 */ /* 0x000fe400078e0218 */
[----:B------:R-:W-:-:S03]  /*9180*/  @!P0 SHF.R.S32.HI R15, RZ, 0x1f, R14 ;  /* 0x0000001fff0f8819 */ /* 0x000fc6000001140e */
[----:B------:R1:W5:Y:S01]  /*9190*/  @!P1 LD.E.64 R16, [R26.64] ;  /* 0x000000141a109980 */ /* 0x000362000c101b00 */
[----:B------:R-:W-:-:S04]  /*91a0*/  @!P0 LEA.HI R14, R15, R14, RZ, 0x2 ;  /* 0x0000000e0f0e8211 */ /* 0x000fc800078f10ff */
[----:B------:R-:W-:-:S05]  /*91b0*/  @!P0 LOP3.LUT R14, R14, 0xfffffffc, RZ, 0xc0, !PT ;  /* 0xfffffffc0e0e8812 */ /* 0x000fca00078ec0ff */
[----:B------:R-:W-:-:S04]  /*91c0*/  @!P0 IMAD.WIDE R24, R14, 0x2, R24 ;  /* 0x000000020e188825 */ /* 0x000fc800078e0218 */
[--C-:B------:R-:W-:Y:S02]  /*91d0*/  @!P0 IMAD.WIDE R28, R14, 0x2, R18.reuse ;  /* 0x000000020e1c8825 */ /* 0x100fe400078e0212 */
[----:B------:R-:W-:Y:S02]  /*91e0*/  CS2R R14, SRZ ;  /* 0x00000000000e7805 */ /* 0x000fe4000001ff00 */
[----:B------:R-:W-:Y:S01]  /*91f0*/  @!P1 IMAD.WIDE R18, R23, 0x2, R18 ;  /* 0x0000000217129825 */ /* 0x000fe200078e0212 */
[----:B------:R1:W5:Y:S04]  /*9200*/  @!P0 LD.E.64 R34, [R28.64] ;  /* 0x000000141c228980 */ /* 0x000368000c101b00 */
[----:B------:R1:W5:Y:S04]  /*9210*/  @!P1 LD.E.64 R12, [R18.64] ;  /* 0x00000014120c9980 */ /* 0x000368000c101b00 */
[----:B------:R1:W5:Y:S02]  /*9220*/  @!P0 LD.E.64 R14, [R24.64] ;  /* 0x00000014180e8980 */ /* 0x000364000c101b00 */
.L_x_112:
[----:B------:R-:W-:Y:S05]  /*9230*/  BSYNC B0 ;  /* 0x0000000000007941 */ /* 0x000fea0003800000 */
.L_x_111:
[----:B------:R-:W-:Y:S01]  /*9240*/  UIMAD UR4, UR12, -0x80, UR18 ;  /* 0xffffff800c0478a4 */ /* 0x000fe2000f8e0212 */
[--C-:B-1---5:R-:W-:Y:S01]  /*9250*/  IMAD.MOV.U32 R27, RZ, RZ, R17.reuse ;  /* 0x000000ffff1b7224 */ /* 0x122fe200078e0011 */
[--C-:B------:R-:W-:Y:S01]  /*9260*/  SHF.R.U64 R30, R16, 0x10, R17.reuse ;  /* 0x00000010101e7819 */ /* 0x100fe20000001211 */
[----:B------:R-:W-:Y:S01]  /*9270*/  IMAD.MOV.U32 R29, RZ, RZ, R14 ;  /* 0x000000ffff1d7224 */ /* 0x000fe200078e000e */
[----:B------:R-:W-:Y:S01]  /*9280*/  UISETP.LT.AND UP0, UPT, UR4, 0x80, UPT ;  /* 0x000000800400788c */ /* 0x000fe2000bf01270 */
[----:B------:R-:W-:Y:S01]  /*9290*/  SHF.R.U32.HI R25, RZ, 0x10, R17 ;  /* 0x00000010ff197819 */ /* 0x000fe20000011611 */
[--C-:B------:R-:W-:Y:S01]  /*92a0*/  IMAD.MOV.U32 R19, RZ, RZ, R15.reuse ;  /* 0x000000ffff137224 */ /* 0x100fe200078e000f */
[--C-:B------:R-:W-:Y:S01]  /*92b0*/  SHF.R.U64 R28, R14, 0x10, R15.reuse ;  /* 0x000000100e1c7819 */ /* 0x100fe2000000120f */
[----:B------:R-:W-:Y:S01]  /*92c0*/  USEL UR4, UR4, 0x80, UP0 ;  /* 0x0000008004047887 */ /* 0x000fe20008000000 */
[----:B------:R-:W-:Y:S01]  /*92d0*/  SHF.R.U32.HI R17, RZ, 0x10, R15 ;  /* 0x00000010ff117819 */ /* 0x000fe2000001160f */
[--C-:B------:R-:W-:Y:S01]  /*92e0*/  IMAD.MOV.U32 R26, RZ, RZ, R13.reuse ;  /* 0x000000ffff1a7224 */ /* 0x100fe200078e000d */
[--C-:B------:R-:W-:Y:S01]  /*92f0*/  SHF.R.U64 R14, R12, 0x10, R13.reuse ;  /* 0x000000100c0e7819 */ /* 0x100fe2000000120d */
[----:B------:R-:W-:Y:S01]  /*9300*/  IMAD.MOV.U32 R31, RZ, RZ, R16 ;  /* 0x000000ffff1f7224 */ /* 0x000fe200078e0010 */
[----:B------:R-:W-:Y:S01]  /*9310*/  SHF.R.U32.HI R24, RZ, 0x10, R13 ;  /* 0x00000010ff187819 */ /* 0x000fe2000001160d */
[----:B------:R-:W-:Y:S01]  /*9320*/  IMAD.MOV.U32 R15, RZ, RZ, R12 ;  /* 0x000000ffff0f7224 */ /* 0x000fe200078e000c */
[----:B------:R-:W-:Y:S01]  /*9330*/  ISETP.GE.AND P0, PT, R10, UR4, PT ;  /* 0x000000040a007c0c */ /* 0x000fe2000bf06270 */
[----:B------:R-:W-:Y:S01]  /*9340*/  IMAD.MOV.U32 R13, RZ, RZ, R34 ;  /* 0x000000ffff0d7224 */ /* 0x000fe200078e0022 */
[--C-:B------:R-:W-:Y:S01]  /*9350*/  SHF.R.U64 R12, R34, 0x10, R35.reuse ;  /* 0x00000010220c7819 */ /* 0x100fe20000001223 */
[--C-:B------:R-:W-:Y:S01]  /*9360*/  IMAD.MOV.U32 R18, RZ, RZ, R35.reuse ;  /* 0x000000ffff127224 */ /* 0x100fe200078e0023 */
[----:B------:R-:W-:Y:S01]  /*9370*/  SHF.R.U32.HI R16, RZ, 0x10, R35 ;  /* 0x00000010ff107819 */ /* 0x000fe20000011623 */
[----:B------:R-:W-:-:S04]  /*9380*/  DEPBAR.LE SB0, 0x1 ;  /* 0x000080400000791a */ /* 0x000fc80000000000 */
[----:B------:R-:W-:Y:S01]  /*9390*/  BSSY B1, `(.L_x_113) ;  /* 0x000005e000017945 */ /* 0x000fe20003800000 */
[----:B------:R-:W-:Y:S02]  /*93a0*/  PRMT R27, R27, 0x5410, R31 ;  /* 0x000054101b1b7816 */ /* 0x000fe4000000001f */
[----:B------:R-:W-:Y:S02]  /*93b0*/  PRMT R25, R25, 0x5410, R30 ;  /* 0x0000541019197816 */ /* 0x000fe4000000001e */
[----:B------:R-:W-:Y:S02]  /*93c0*/  PRMT R19, R19, 0x5410, R29 ;  /* 0x0000541013137816 */ /* 0x000fe4000000001d */
[----:B------:R-:W-:Y:S02]  /*93d0*/  PRMT R17, R17, 0x5410, R28 ;  /* 0x0000541011117816 */ /* 0x000fe4000000001c */
[----:B------:R-:W-:Y:S02]  /*93e0*/  PRMT R26, R26, 0x5410, R15 ;  /* 0x000054101a1a7816 */ /* 0x000fe4000000000f */
[----:B------:R-:W-:-:S02]  /*93f0*/  PRMT R24, R24, 0x5410, R14 ;  /* 0x0000541018187816 */ /* 0x000fc4000000000e */
[----:B------:R-:W-:Y:S02]  /*9400*/  PRMT R18, R18, 0x5410, R13 ;  /* 0x0000541012127816 */ /* 0x000fe4000000000d */
[----:B------:R-:W-:Y:S01]  /*9410*/  PRMT R16, R16, 0x5410, R12 ;  /* 0x0000541010107816 */ /* 0x000fe2000000000c */
[----:B------:R-:W-:Y:S06]  /*9420*/  BAR.SYNC.DEFER_BLOCKING 0x0 ;  /* 0x0000000000007b1d */ /* 0x000fec0000010000 */
[----:B------:R-:W-:Y:S05]  /*9430*/  @P0 BRA `(.L_x_114) ;  /* 0x0000053000000947 */ /* 0x000fea0003800000 */
[----:B------:R-:W-:Y:S01]  /*9440*/  ISETP.GE.AND P0, PT, R23, c[0x0][0x27c], PT ;  /* 0x00009f0017007a0c */ /* 0x000fe20003f06270 */
[----:B------:R-:W-:-:S12]  /*9450*/  BSSY B0, `(.L_x_115) ;  /* 0x0000028000007945 */ /* 0x000fd80003800000 */
[----:B------:R-:W-:Y:S05]  /*9460*/  @P0 BRA `(.L_x_116) ;  /* 0x0000026000000947 */ /* 0x000fea0003800000 */
[----:B------:R-:W1:Y:S01]  /*9470*/  LDS.128 R12, [R22+0x100] ;  /* 0x00010000160c7984 */ /* 0x000e620000000c00 */
[----:B------:R-:W-:Y:S02]  /*9480*/  HADD2.F32 R28, -RZ, R26.H1_H1 ;  /* 0x3000001aff1c7230 */ /* 0x000fe40000004100 */
[--C-:B------:R-:W-:Y:S02]  /*9490*/  HADD2.F32 R34, -RZ, R24.reuse.H1_H1 ;  /* 0x30000018ff227230 */ /* 0x100fe40000004100 */
[----:B------:R-:W-:Y:S02]  /*94a0*/  HADD2.F32 R35, -RZ, R25.H1_H1 ;  /* 0x30000019ff237230 */ /* 0x000fe40000004100 */
[----:B------:R-:W-:Y:S02]  /*94b0*/  HADD2.F32 R36, -RZ, R27.H1_H1 ;  /* 0x3000001bff247230 */ /* 0x000fe40000004100 */
[----:B------:R-:W-:Y:S02]  /*94c0*/  HADD2.F32 R39, -RZ, R24.H0_H0 ;  /* 0x20000018ff277230 */ /* 0x000fe40000004100 */
[----:B-1----:R-:W-:-:S02]  /*94d0*/  HADD2.F32 R29, -RZ, R12.H0_H0 ;  /* 0x2000000cff1d7230 */ /* 0x002fc40000004100 */
[----:B------:R-:W-:Y:S02]  /*94e0*/  HADD2.F32 R30, -RZ, R12.H1_H1 ;  /* 0x3000000cff1e7230 */ /* 0x000fe40000004100 */
[--C-:B------:R-:W-:Y:S01]  /*94f0*/  HADD2.F32 R31, -RZ, R13.reuse.H1_H1 ;  /* 0x3000000dff1f7230 */ /* 0x100fe20000004100 */
[----:B------:R-:W-:Y:S01]  /*9500*/  FMUL.FTZ R38, R29, R28 ;  /* 0x0000001c1d267220 */ /* 0x000fe20000410000 */
[----:B------:R-:W-:Y:S02]  /*9510*/  HADD2.F32 R12, -RZ, R13.H0_H0 ;  /* 0x2000000dff0c7230 */ /* 0x000fe40000004100 */
[--C-:B------:R-:W-:Y:S01]  /*9520*/  HADD2.F32 R13, -RZ, R14.reuse.H0_H0 ;  /* 0x2000000eff0d7230 */ /* 0x100fe20000004100 */
[----:B------:R-:W-:Y:S01]  /*9530*/  FFMA.FTZ R38, R30, R36, R38 ;  /* 0x000000241e267223 */ /* 0x000fe20000010026 */
[----:B------:R-:W-:Y:S02]  /*9540*/  HADD2.F32 R33, -RZ, R14.H1_H1 ;  /* 0x3000000eff217230 */ /* 0x000fe40000004100 */
[----:B------:R-:W-:-:S02]  /*9550*/  HADD2.F32 R14, -RZ, R15.H0_H0 ;  /* 0x2000000fff0e7230 */ /* 0x000fc40000004100 */
[----:B------:R-:W-:Y:S01]  /*9560*/  HADD2.F32 R37, -RZ, R15.H1_H1 ;  /* 0x3000000fff257230 */ /* 0x000fe20000004100 */
[----:B------:R-:W-:Y:S02]  /*9570*/  FMUL.FTZ R15, R30, R28 ;  /* 0x0000001c1e0f7220 */ /* 0x000fe40000410000 */
[CC--:B------:R-:W-:Y:S02]  /*9580*/  FMUL.FTZ R28, R31.reuse, R34.reuse ;  /* 0x000000221f1c7220 */ /* 0x0c0fe40000410000 */
[C---:B------:R-:W-:Y:S02]  /*9590*/  FMUL.FTZ R34, R12.reuse, R34 ;  /* 0x000000220c227220 */ /* 0x040fe40000410000 */
[-C--:B------:R-:W-:Y:S01]  /*95a0*/  FFMA.FTZ R28, R12, R35.reuse, -R28 ;  /* 0x000000230c1c7223 */ /* 0x080fe2000001081c */
[----:B------:R-:W-:Y:S01]  /*95b0*/  HADD2.F32 R12, -RZ, R26.H0_H0 ;  /* 0x2000001aff0c7230 */ /* 0x000fe20000004100 */
[----:B------:R-:W-:Y:S01]  /*95c0*/  FFMA.FTZ R34, R31, R35, R34 ;  /* 0x000000231f227223 */ /* 0x000fe20000010022 */
[----:B------:R-:W-:Y:S01]  /*95d0*/  HADD2.F32 R35, -RZ, R25.H0_H0 ;  /* 0x20000019ff237230 */ /* 0x000fe20000004100 */
[----:B------:R-:W-:Y:S01]  /*95e0*/  FFMA.FTZ R15, R29, R36, -R15 ;  /* 0x000000241d0f7223 */ /* 0x000fe2000001080f */
[----:B------:R-:W-:Y:S01]  /*95f0*/  HADD2.F32 R36, -RZ, R27.H0_H0 ;  /* 0x2000001bff247230 */ /* 0x000fe20000004100 */
[----:B------:R-:W-:-:S02]  /*9600*/  FMUL.FTZ R29, R33, R12 ;  /* 0x0000000c211d7220 */ /* 0x000fc40000410000 */
[----:B------:R-:W-:Y:S02]  /*9610*/  FMUL.FTZ R31, R13, R12 ;  /* 0x0000000c0d1f7220 */ /* 0x000fe40000410000 */
[-C--:B------:R-:W-:Y:S02]  /*9620*/  FMUL.FTZ R30, R37, R39.reuse ;  /* 0x00000027251e7220 */ /* 0x080fe40000410000 */
[C---:B------:R-:W-:Y:S02]  /*9630*/  FMUL.FTZ R12, R14.reuse, R39 ;  /* 0x000000270e0c7220 */ /* 0x040fe40000410000 */
[----:B------:R-:W-:Y:S02]  /*9640*/  FFMA.FTZ R30, R14, R35, -R30 ;  /* 0x000000230e1e7223 */ /* 0x000fe4000001081e */
[----:B------:R-:W-:Y:S01]  /*9650*/  FFMA.FTZ R29, R13, R36, -R29 ;  /* 0x000000240d1d7223 */ /* 0x000fe2000001081d */
[----:B------:R-:W-:Y:S01]  /*9660*/  F2FP.PACK_AB R13, R34, R28 ;  /* 0x0000001c220d723e */ /* 0x000fe200000000ff */
[----:B------:R-:W-:-:S02]  /*9670*/  FFMA.FTZ R31, R33, R36, R31 ;  /* 0x00000024211f7223 */ /* 0x000fc4000001001f */
[----:B------:R-:W-:Y:S01]  /*9680*/  FFMA.FTZ R35, R37, R35, R12 ;  /* 0x0000002325237223 */ /* 0x000fe2000001000c */
[----:B------:R-:W-:Y:S02]  /*9690*/  F2FP.PACK_AB R12, R38, R15 ;  /* 0x0000000f260c723e */ /* 0x000fe400000000ff */
[----:B------:R-:W-:Y:S02]  /*96a0*/  F2FP.PACK_AB R14, R31, R29 ;  /* 0x0000001d1f0e723e */ /* 0x000fe400000000ff */
[----:B------:R-:W-:-:S05]  /*96b0*/  F2FP.PACK_AB R15, R35, R30 ;  /* 0x0000001e230f723e */ /* 0x000fca00000000ff */
[----:B------:R1:W-:Y:S02]  /*96c0*/  STS.128 [R22+0x100], R12 ;  /* 0x0001000c16007388 */ /* 0x0003e40000000c00 */
.L_x_116:
[----:B------:R-:W-:Y:S05]  /*96d0*/  BSYNC B0 ;  /* 0x0000000000007941 */ /* 0x000fea0003800000 */
.L_x_115:
[----:B-1----:R-:W-:-:S04]  /*96e0*/  IADD3 R12, R23, 0x20, RZ ;  /* 0x00000020170c7810 */ /* 0x002fc80007ffe0ff */
[----:B------:R-:W-:-:S13]  /*96f0*/  ISETP.GE.AND P0, PT, R12, c[0x0][0x27c], PT ;  /* 0x00009f000c007a0c */ /* 0x000fda0003f06270 */
        /* <DEDUP_REMOVED lines=39> */
.L_x_114:
[----:B------:R-:W-:Y:S05]  /*9970*/  BSYNC B1 ;  /* 0x0000000000017941 */ /* 0x000fea0003800000 */
.L_x_113:
[----:B-1----:R-:W-:Y:S01]  /*9980*/  IADD3 R12, R10, 0x20, RZ ;  /* 0x000000200a0c7810 */ /* 0x002fe20007ffe0ff */
[----:B------:R-:W-:Y:S03]  /*9990*/  BSSY B1, `(.L_x_117) ;  /* 0x0000056000017945 */ /* 0x000fe60003800000 */
[----:B------:R-:W-:-:S13]  /*99a0*/  ISETP.GE.AND P0, PT, R12, UR4, PT ;  /* 0x000000040c007c0c */ /* 0x000fda000bf06270 */
[----:B------:R-:W-:Y:S05]  /*99b0*/  @P0 BRA `(.L_x_118) ;  /* 0x0000053000000947 */ /* 0x000fea0003800000 */
[----:B------:R-:W-:Y:S01]  /*99c0*/  ISETP.GE.AND P0, PT, R23, c[0x0][0x27c], PT ;  /* 0x00009f0017007a0c */ /* 0x000fe20003f06270 */
[----:B------:R-:W-:-:S12]  /*99d0*/  BSSY B0, `(.L_x_119) ;  /* 0x0000028000007945 */ /* 0x000fd80003800000 */
[----:B------:R-:W-:Y:S05]  /*99e0*/  @P0 BRA `(.L_x_120) ;  /* 0x0000026000000947 */ /* 0x000fea0003800000 */
[----:B------:R-:W1:Y:S01]  /*99f0*/  LDS.128 R12, [R22+0x1100] ;  /* 0x00110000160c7984 */ /* 0x000e620000000c00 */
[----:B------:R-:W-:Y:S02]  /*9a00*/  HADD2.F32 R31, -RZ, R26.H1_H1 ;  /* 0x3000001aff1f7230 */ /* 0x000fe40000004100 */
[----:B------:R-:W-:Y:S02]  /*9a10*/  HADD2.F32 R34, -RZ, R24.H1_H1 ;  /* 0x30000018ff227230 */ /* 0x000fe40000004100 */
[--C-:B-1----:R-:W-:Y:S02]  /*9a20*/  HADD2.F32 R37, -RZ, R12.reuse.H0_H0 ;  /* 0x2000000cff257230 */ /* 0x102fe40000004100 */
[----:B------:R-:W-:Y:S02]  /*9a30*/  HADD2.F32 R36, -RZ, R12.H1_H1 ;  /* 0x3000000cff247230 */ /* 0x000fe40000004100 */
[--C-:B------:R-:W-:Y:S01]  /*9a40*/  HADD2.F32 R30, -RZ, R13.reuse.H0_H0 ;  /* 0x2000000dff1e7230 */ /* 0x100fe20000004100 */
[C---:B------:R-:W-:Y:S01]  /*9a50*/  FMUL.FTZ R35, R31.reuse, R37 ;  /* 0x000000251f237220 */ /* 0x040fe20000410000 */
[----:B------:R-:W-:Y:S01]  /*9a60*/  HADD2.F32 R13, -RZ, R13.H1_H1 ;  /* 0x3000000dff0d7230 */ /* 0x000fe20000004100 */
[----:B------:R-:W-:Y:S01]  /*9a70*/  FMUL.FTZ R39, R31, R36 ;  /* 0x000000241f277220 */ /* 0x000fe20000410000 */
[--C-:B------:R-:W-:Y:S01]  /*9a80*/  HADD2.F32 R12, -RZ, R15.reuse.H0_H0 ;  /* 0x2000000fff0c7230 */ /* 0x100fe20000004100 */
[C---:B------:R-:W-:Y:S01]  /*9a90*/  FMUL.FTZ R31, R34.reuse, R30 ;  /* 0x0000001e221f7220 */ /* 0x040fe20000410000 */
[----:B------:R-:W-:Y:S01]  /*9aa0*/  HADD2.F32 R38, -RZ, R15.H1_H1 ;  /* 0x3000000fff267230 */ /* 0x000fe20000004100 */
[----:B------:R-:W-:Y:S01]  /*9ab0*/  FMUL.FTZ R33, R34, R13 ;  /* 0x0000000d22217220 */ /* 0x000fe20000410000 */
[----:B------:R-:W-:-:S02]  /*9ac0*/  HADD2.F32 R29, -RZ, R14.H0_H0 ;  /* 0x2000000eff1d7230 */ /* 0x000fc40000004100 */
[----:B------:R-:W-:Y:S02]  /*9ad0*/  HADD2.F32 R28, -RZ, R14.H1_H1 ;  /* 0x3000000eff1c7230 */ /* 0x000fe40000004100 */
[----:B------:R-:W-:Y:S02]  /*9ae0*/  HADD2.F32 R15, -RZ, R27.H1_H1 ;  /* 0x3000001bff0f7230 */ /* 0x000fe40000004100 */
[----:B------:R-:W-:-:S03]  /*9af0*/  HADD2.F32 R14, -RZ, R25.H1_H1 ;  /* 0x30000019ff0e7230 */ /* 0x000fc60000004100 */
[C---:B------:R-:W-:Y:S02]  /*9b00*/  FFMA.FTZ R37, R15.reuse, R37, -R39 ;  /* 0x000000250f257223 */ /* 0x040fe40000010827 */
[----:B------:R-:W-:Y:S01]  /*9b10*/  FFMA.FTZ R36, R15, R36, R35 ;  /* 0x000000240f247223 */ /* 0x000fe20000010023 */
[----:B------:R-:W-:Y:S01]  /*9b20*/  HADD2.F32 R35, -RZ, R26.H0_H0 ;  /* 0x2000001aff237230 */ /* 0x000fe20000004100 */
[C---:B------:R-:W-:Y:S01]  /*9b30*/  FFMA.FTZ R15, R14.reuse, R30, -R33 ;  /* 0x0000001e0e0f7223 */ /* 0x040fe20000010821 */
[----:B------:R-:W-:Y:S01]  /*9b40*/  HADD2.F32 R33, -RZ, R24.H0_H0 ;  /* 0x20000018ff217230 */ /* 0x000fe20000004100 */
[----:B------:R-:W-:Y:S01]  /*9b50*/  FFMA.FTZ R13, R14, R13, R31 ;  /* 0x0000000d0e0d7223 */ /* 0x000fe2000001001f */
[----:B------:R-:W-:Y:S01]  /*9b60*/  HADD2.F32 R31, -RZ, R27.H0_H0 ;  /* 0x2000001bff1f7230 */ /* 0x000fe20000004100 */
[----:B------:R-:W-:Y:S01]  /*9b70*/  FMUL.FTZ R14, R35, R28 ;  /* 0x0000001c230e7220 */ /* 0x000fe20000410000 */
[----:B------:R-:W-:Y:S01]  /*9b80*/  HADD2.F32 R30, -RZ, R25.H0_H0 ;  /* 0x20000019ff1e7230 */ /* 0x000fe20000004100 */
[----:B------:R-:W-:Y:S01]  /*9b90*/  FMUL.FTZ R34, R33, R38 ;  /* 0x0000002621227220 */ /* 0x000fe20000410000 */
[----:B------:R-:W-:Y:S01]  /*9ba0*/  F2FP.PACK_AB R13, R13, R15 ;  /* 0x0000000f0d0d723e */ /* 0x000fe200000000ff */
[----:B------:R-:W-:-:S02]  /*9bb0*/  FMUL.FTZ R35, R35, R29 ;  /* 0x0000001d23237220 */ /* 0x000fc40000410000 */
[----:B------:R-:W-:Y:S02]  /*9bc0*/  FMUL.FTZ R33, R33, R12 ;  /* 0x0000000c21217220 */ /* 0x000fe40000410000 */
[C---:B------:R-:W-:Y:S02]  /*9bd0*/  FFMA.FTZ R14, R31.reuse, R29, -R14 ;  /* 0x0000001d1f0e7223 */ /* 0x040fe4000001080e */
[----:B------:R-:W-:Y:S02]  /*9be0*/  FFMA.FTZ R35, R31, R28, R35 ;  /* 0x0000001c1f237223 */ /* 0x000fe40000010023 */
[----:B------:R-:W-:Y:S01]  /*9bf0*/  FFMA.FTZ R34, R30, R12, -R34 ;  /* 0x0000000c1e227223 */ /* 0x000fe20000010822 */
[----:B------:R-:W-:Y:S01]  /*9c00*/  F2FP.PACK_AB R12, R36, R37 ;  /* 0x00000025240c723e */ /* 0x000fe200000000ff */
[----:B------:R-:W-:Y:S01]  /*9c10*/  FFMA.FTZ R33, R30, R38, R33 ;  /* 0x000000261e217223 */ /* 0x000fe20000010021 */
[----:B------:R-:W-:-:S04]  /*9c20*/  F2FP.PACK_AB R14, R35, R14 ;  /* 0x0000000e230e723e */ /* 0x000fc800000000ff */
[----:B------:R-:W-:-:S05]  /*9c30*/  F2FP.PACK_AB R15, R33, R34 ;  /* 0x00000022210f723e */ /* 0x000fca00000000ff */
[----:B------:R1:W-:Y:S02]  /*9c40*/  STS.128 [R22+0x1100], R12 ;  /* 0x0011000c16007388 */ /* 0x0003e40000000c00 */
.L_x_120:
[----:B------:R-:W-:Y:S05]  /*9c50*/  BSYNC B0 ;  /* 0x0000000000007941 */ /* 0x000fea0003800000 */
.L_x_119:
[----:B-1----:R-:W-:-:S04]  /*9c60*/  IADD3 R12, R23, 0x20, RZ ;  /* 0x00000020170c7810 */ /* 0x002fc80007ffe0ff */
[----:B------:R-:W-:-:S13]  /*9c70*/  ISETP.GE.AND P0, PT, R12, c[0x0][0x27c], PT ;  /* 0x00009f000c007a0c */ /* 0x000fda0003f06270 */
        /* <DEDUP_REMOVED lines=39> */
.L_x_118:
[----:B------:R-:W-:Y:S05]  /*9ef0*/  BSYNC B1 ;  /* 0x0000000000017941 */ /* 0x000fea0003800000 */
.L_x_117:
        /* <DEDUP_REMOVED lines=45> */
.L_x_124:
[----:B------:R-:W-:Y:S05]  /*a1d0*/  BSYNC B0 ;  /* 0x0000000000007941 */ /* 0x000fea0003800000 */
.L_x_123:
        /* <DEDUP_REMOVED lines=41> */
.L_x_122:
[----:B------:R-:W-:Y:S05]  /*a470*/  BSYNC B1 ;  /* 0x0000000000017941 */ /* 0x000fea0003800000 */
.L_x_121:
[----:B-1----:R-:W-:-:S04]  /*a480*/  IADD3 R12, R10, 0x60, RZ ;  /* 0x000000600a0c7810 */ /* 0x002fc80007ffe0ff */
        /* <DEDUP_REMOVED lines=8> */
[----:B------:R-:W-:Y:S02]  /*a510*/  HADD2.F32 R35, -RZ, R27.H1_H1 ;  /* 0x3000001bff237230 */ /* 0x000fe40000004100 */
[----:B------:R-:W-:Y:S02]  /*a520*/  HADD2.F32 R37, -RZ, R25.H1_H1 ;  /* 0x30000019ff257230 */ /* 0x000fe40000004100 */
[----:B------:R-:W-:Y:S02]  /*a530*/  HADD2.F32 R26, -RZ, R26.H0_H0 ;  /* 0x2000001aff1a7230 */ /* 0x000fe40000004100 */
[----:B------:R-:W-:-:S02]  /*a540*/  HADD2.F32 R24, -RZ, R24.H0_H0 ;  /* 0x20000018ff187230 */ /* 0x000fc40000004100 */
[----:B------:R-:W-:Y:S02]  /*a550*/  HADD2.F32 R27, -RZ, R27.H0_H0 ;  /* 0x2000001bff1b7230 */ /* 0x000fe40000004100 */
[----:B------:R-:W-:Y:S02]  /*a560*/  HADD2.F32 R25, -RZ, R25.H0_H0 ;  /* 0x20000019ff197230 */ /* 0x000fe40000004100 */
[--C-:B-1----:R-:W-:Y:S02]  /*a570*/  HADD2.F32 R29, -RZ, R12.reuse.H0_H0 ;  /* 0x2000000cff1d7230 */ /* 0x102fe40000004100 */
[----:B------:R-:W-:Y:S02]  /*a580*/  HADD2.F32 R30, -RZ, R12.H1_H1 ;  /* 0x3000000cff1e7230 */ /* 0x000fe40000004100 */
[--C-:B------:R-:W-:Y:S01]  /*a590*/  HADD2.F32 R31, -RZ, R13.reuse.H1_H1 ;  /* 0x3000000dff1f7230 */ /* 0x100fe20000004100 */
[C---:B------:R-:W-:Y:S01]  /*a5a0*/  FMUL.FTZ R38, R28.reuse, R29 ;  /* 0x0000001d1c267220 */ /* 0x040fe20000410000 */
[----:B------:R-:W-:Y:S01]  /*a5b0*/  HADD2.F32 R12, -RZ, R13.H0_H0 ;  /* 0x2000000dff0c7230 */ /* 0x000fe20000004100 */
[----:B------:R-:W-:Y:S01]  /*a5c0*/  FMUL.FTZ R36, R28, R30 ;  /* 0x0000001e1c247220 */ /* 0x000fe20000410000 */
[--C-:B------:R-:W-:Y:S01]  /*a5d0*/  HADD2.F32 R13, -RZ, R14.reuse.H0_H0 ;  /* 0x2000000eff0d7230 */ /* 0x100fe20000004100 */
[C---:B------:R-:W-:Y:S01]  /*a5e0*/  FMUL.FTZ R28, R34.reuse, R31 ;  /* 0x0000001f221c7220 */ /* 0x040fe20000410000 */
[----:B------:R-:W-:Y:S01]  /*a5f0*/  HADD2.F32 R33, -RZ, R14.H1_H1 ;  /* 0x3000000eff217230 */ /* 0x000fe20000004100 */
[----:B------:R-:W-:Y:S01]  /*a600*/  FFMA.FTZ R36, R35, R29, -R36 ;  /* 0x0000001d23247223 */ /* 0x000fe20000010824 */
[--C-:B------:R-:W-:Y:S01]  /*a610*/  HADD2.F32 R14, -RZ, R15.reuse.H0_H0 ;  /* 0x2000000fff0e7230 */ /* 0x100fe20000004100 */
[-C--:B------:R-:W-:Y:S01]  /*a620*/  FMUL.FTZ R34, R34, R12.reuse ;  /* 0x0000000c22227220 */ /* 0x080fe20000410000 */
[----:B------:R-:W-:Y:S01]  /*a630*/  HADD2.F32 R15, -RZ, R15.H1_H1 ;  /* 0x3000000fff0f7230 */ /* 0x000fe20000004100 */
[----:B------:R-:W-:-:S02]  /*a640*/  FFMA.FTZ R28, R37, R12, -R28 ;  /* 0x0000000c251c7223 */ /* 0x000fc4000001081c */
[C---:B------:R-:W-:Y:S02]  /*a650*/  FMUL.FTZ R12, R26.reuse, R33 ;  /* 0x000000211a0c7220 */ /* 0x040fe40000410000 */
[----:B------:R-:W-:Y:S02]  /*a660*/  FMUL.FTZ R29, R26, R13 ;  /* 0x0000000d1a1d7220 */ /* 0x000fe40000410000 */
[C---:B------:R-:W-:Y:S02]  /*a670*/  FMUL.FTZ R26, R24.reuse, R15 ;  /* 0x0000000f181a7220 */ /* 0x040fe40000410000 */
[----:B------:R-:W-:Y:S02]  /*a680*/  FMUL.FTZ R24, R24, R14 ;  /* 0x0000000e18187220 */ /* 0x000fe40000410000 */
[----:B------:R-:W-:Y:S02]  /*a690*/  FFMA.FTZ R38, R35, R30, R38 ;  /* 0x0000001e23267223 */ /* 0x000fe40000010026 */
[----:B------:R-:W-:-:S02]  /*a6a0*/  FFMA.FTZ R34, R37, R31, R34 ;  /* 0x0000001f25227223 */ /* 0x000fc40000010022 */
[C---:B------:R-:W-:Y:S01]  /*a6b0*/  FFMA.FTZ R30, R27.reuse, R13, -R12 ;  /* 0x0000000d1b1e7223 */ /* 0x040fe2000001080c */
[----:B------:R-:W-:Y:S01]  /*a6c0*/  F2FP.PACK_AB R12, R38, R36 ;  /* 0x00000024260c723e */ /* 0x000fe200000000ff */
[----:B------:R-:W-:Y:S01]  /*a6d0*/  FFMA.FTZ R29, R27, R33, R29 ;  /* 0x000000211b1d7223 */ /* 0x000fe2000001001d */
[----:B------:R-:W-:Y:S01]  /*a6e0*/  F2FP.PACK_AB R13, R34, R28 ;  /* 0x0000001c220d723e */ /* 0x000fe200000000ff */
[C---:B------:R-:W-:Y:S02]  /*a6f0*/  FFMA.FTZ R26, R25.reuse, R14, -R26 ;  /* 0x0000000e191a7223 */ /* 0x040fe4000001081a */
[----:B------:R-:W-:Y:S01]  /*a700*/  FFMA.FTZ R15, R25, R15, R24 ;  /* 0x0000000f190f7223 */ /* 0x000fe20000010018 */
[----:B------:R-:W-:-:S04]  /*a710*/  F2FP.PACK_AB R14, R29, R30 ;  /* 0x0000001e1d0e723e */ /* 0x000fc800000000ff */
[----:B------:R-:W-:-:S05]  /*a720*/  F2FP.PACK_AB R15, R15, R26 ;  /* 0x0000001a0f0f723e */ /* 0x000fca00000000ff */
[----:B------:R1:W-:Y:S02]  /*a730*/  STS.128 [R22+0x3100], R12 ;  /* 0x0031000c16007388 */ /* 0x0003e40000000c00 */
.L_x_127:
[----:B------:R-:W-:Y:S05]  /*a740*/  BSYNC B0 ;  /* 0x0000000000007941 */ /* 0x000fea0003800000 */
.L_x_126:
[----:B------:R-:W-:-:S04]  /*a750*/  IADD3 R23, R23, 0x20, RZ ;  /* 0x0000002017177810 */ /* 0x000fc80007ffe0ff */
[----:B------:R-:W-:-:S13]  /*a760*/  ISETP.GE.AND P0, PT, R23, c[0x0][0x27c], PT ;  /* 0x00009f0017007a0c */ /* 0x000fda0003f06270 */
[----:B------:R-:W-:Y:S05]  /*a770*/  @P0 BRA `(.L_x_125) ;  /* 0x00001e3000000947 */ /* 0x000fea0003800000 */
[----:B-1----:R-:W1:Y:S01]  /*a780*/  LDS.128 R12, [R22+0x7100] ;  /* 0x00710000160c7984 */ /* 0x002e620000000c00 */
        /* <DEDUP_REMOVED lines=28> */
[----:B------:R-:W-:Y:S01]  /*a950*/  FFMA.FTZ R25, R19, R13, -R12 ;  /* 0x0000000d13197223 */ /* 0x000fe2000001080c */
[----:B------:R-:W-:Y:S01]  /*a960*/  F2FP.PACK_AB R12, R33, R30 ;  /* 0x0000001e210c723e */ /* 0x000fe200000000ff */
[----:B------:R-:W-:Y:S01]  /*a970*/  FFMA.FTZ R24, R19, R27, R24 ;  /* 0x0000001b13187223 */ /* 0x000fe20000010018 */
[----:B------:R-:W-:Y:S01]  /*a980*/  F2FP.PACK_AB R13, R28, R23 ;  /* 0x000000171c0d723e */ /* 0x000fe200000000ff */
[C---:B------:R-:W-:Y:S02]  /*a990*/  FFMA.FTZ R18, R17.reuse, R14, -R18 ;  /* 0x0000000e11127223 */ /* 0x040fe40000010812 */
[----:B------:R-:W-:Y:S01]  /*a9a0*/  FFMA.FTZ R15, R17, R15, R16 ;  /* 0x0000000f110f7223 */ /* 0x000fe20000010010 */
[----:B------:R-:W-:-:S04]  /*a9b0*/  F2FP.PACK_AB R14, R24, R25 ;  /* 0x00000019180e723e */ /* 0x000fc800000000ff */
[----:B------:R-:W-:-:S05]  /*a9c0*/  F2FP.PACK_AB R15, R15, R18 ;  /* 0x000000120f0f723e */ /* 0x000fca00000000ff */
[----:B------:R1:W-:Y:S01]  /*a9d0*/  STS.128 [R22+0x7100], R12 ;  /* 0x0071000c16007388 */ /* 0x0003e20000000c00 */
[----:B------:R-:W-:Y:S05]  /*a9e0*/  BRA `(.L_x_125) ;  /* 0x00001bc000007947 */ /* 0x000fea0003800000 */
.L_x_110:
[----:B------:R-:W-:Y:S01]  /*a9f0*/  ISETP.NE.AND P0, PT, R12, RZ, PT ;  /* 0x000000ff0c00720c */ /* 0x000fe20003f05270 */
[----:B------:R-:W-:Y:S01]  /*aa00*/  IMAD.U32 R26, RZ, RZ, UR16 ;  /* 0x00000010ff1a7e24 */ /* 0x000fe2000f8e00ff */
[----:B------:R-:W-:Y:S01]  /*aa10*/  MOV R24, UR4 ;  /* 0x0000000400187c02 */ /* 0x000fe20008000f00 */
[----:B------:R-:W-:Y:S01]  /*aa20*/  IMAD.U32 R27, RZ, RZ, UR17 ;  /* 0x00000011ff1b7e24 */ /* 0x000fe2000f8e00ff */
[----:B------:R-:W-:Y:S01]  /*aa30*/  MOV R25, UR5 ;  /* 0x0000000500197c02 */ /* 0x000fe20008000f00 */
[----:B------:R-:W-:Y:S01]  /*aa40*/  BSSY B0, `(.L_x_128) ;  /* 0x000000d000007945 */ /* 0x000fe20003800000 */
[----:B------:R-:W-:Y:S01]  /*aa50*/  CS2R R16, SRZ ;  /* 0x0000000000107805 */ /* 0x000fe2000001ff00 */
[----:B------:R-:W-:Y:S01]  /*aa60*/  CS2R R14, SRZ ;  /* 0x00000000000e7805 */ /* 0x000fe2000001ff00 */
[----:B------:R-:W-:Y:S01]  /*aa70*/  CS2R R12, SRZ ;  /* 0x00000000000c7805 */ /* 0x000fe2000001ff00 */
[----:B------:R-:W-:-:S04]  /*aa80*/  CS2R R18, SRZ ;  /* 0x0000000000127805 */ /* 0x000fc8000001ff00 */
[----:B------:R-:W-:Y:S05]  /*aa90*/  @P0 BRA `(.L_x_129) ;  /* 0x0000007000000947 */ /* 0x000fea0003800000 */
[----:B------:R-:W-:Y:S01]  /*aaa0*/  ISETP.GE.AND P0, PT, R32, c[0x0][0x27c], PT ;  /* 0x00009f0020007a0c */ /* 0x000fe20003f06270 */
[----:B------:R-:W-:-:S12]  /*aab0*/  CS2R R16, SRZ ;  /* 0x0000000000107805 */ /* 0x000fd8000001ff00 */
[----:B------:R-:W-:Y:S05]  /*aac0*/  @P0 BRA `(.L_x_129) ;  /* 0x0000004000000947 */ /* 0x000fea0003800000 */
[----:B------:R-:W-:-:S04]  /*aad0*/  IMAD.WIDE R26, R32, 0x2, R26 ;  /* 0x00000002201a7825 */ /* 0x000fc800078e021a */
[----:B------:R-:W-:Y:S01]  /*aae0*/  IMAD.WIDE R24, R32, 0x2, R24 ;  /* 0x0000000220187825 */ /* 0x000fe200078e0218 */
[----:B------:R1:W5:Y:S04]  /*aaf0*/  LD.E.128 R16, [R26.64] ;  /* 0x000000141a107980 */ /* 0x000368000c101d00 */
[----:B------:R1:W5:Y:S02]  /*ab00*/  LD.E.128 R12, [R24.64] ;  /* 0x00000014180c7980 */ /* 0x000364000c101d00 */
.L_x_129:
[----:B------:R-:W-:Y:S05]  /*ab10*/  BSYNC B0 ;  /* 0x0000000000007941 */ /* 0x000fea0003800000 */
.L_x_128:
[----:B------:R-:W-:Y:S01]  /*ab20*/  UIMAD UR4, UR12, -0x80, UR18 ;  /* 0xffffff800c0478a4 */ /* 0x000fe2000f8e0212 */
[----:B------:R-:W-:Y:S01]  /*ab30*/  ISETP.GE.AND P0, PT, R32, c[0x0][0x27c], PT ;  /* 0x00009f0020007a0c */ /* 0x000fe20003f06270 */
[----:B-----5:R-:W-:Y:S01]  /*ab40*/  IMAD.MOV.U32 R37, RZ, RZ, R16 ;  /* 0x000000ffff257224 */ /* 0x020fe200078e0010 */
[--C-:B-1----:R-:W-:Y:S01]  /*ab50*/  SHF.R.U64 R26, R16, 0x10, R17.reuse ;  /* 0x00000010101a7819 */ /* 0x102fe20000001211 */
[----:B------:R-:W-:Y:S01]  /*ab60*/  UISETP.LT.AND UP0, UPT, UR4, 0x80, UPT ;  /* 0x000000800400788c */ /* 0x000fe2000bf01270 */
[--C-:B------:R-:W-:Y:S01]  /*ab70*/  IMAD.MOV.U32 R30, RZ, RZ, R17.reuse ;  /* 0x000000ffff1e7224 */ /* 0x100fe200078e0011 */
[----:B------:R-:W-:Y:S01]  /*ab80*/  SHF.R.U32.HI R36, RZ, 0x10, R17 ;  /* 0x00000010ff247819 */ /* 0x000fe20000011611 */
[--C-:B------:R-:W-:Y:S01]  /*ab90*/  IMAD.MOV.U32 R28, RZ, RZ, R13.reuse ;  /* 0x000000ffff1c7224 */ /* 0x100fe200078e000d */
[----:B------:R-:W-:Y:S01]  /*aba0*/  USEL UR4, UR4, 0x80, UP0 ;  /* 0x0000008004047887 */ /* 0x000fe20008000000 */
[--C-:B------:R-:W-:Y:S01]  /*abb0*/  SHF.R.U64 R24, R12, 0x10, R13.reuse ;  /* 0x000000100c187819 */ /* 0x100fe2000000120d */
[----:B------:R-:W-:Y:S01]  /*abc0*/  IMAD.MOV.U32 R35, RZ, RZ, R18 ;  /* 0x000000ffff237224 */ /* 0x000fe200078e0012 */
[----:B------:R-:W-:Y:S01]  /*abd0*/  SHF.R.U32.HI R16, RZ, 0x10, R13 ;  /* 0x00000010ff107819 */ /* 0x000fe2000001160d */
[--C-:B------:R-:W-:Y:S01]  /*abe0*/  IMAD.MOV.U32 R27, RZ, RZ, R19.reuse ;  /* 0x000000ffff1b7224 */ /* 0x100fe200078e0013 */
[--C-:B------:R-:W-:Y:S01]  /*abf0*/  SHF.R.U64 R25, R18, 0x10, R19.reuse ;  /* 0x0000001012197819 */ /* 0x100fe20000001213 */
[----:B------:R-:W-:Y:S01]  /*ac00*/  IMAD.MOV.U32 R17, RZ, RZ, R12 ;  /* 0x000000ffff117224 */ /* 0x000fe200078e000c */
[----:B------:R-:W-:Y:S01]  /*ac10*/  ISETP.GE.OR P1, PT, R10, UR4, P0 ;  /* 0x000000040a007c0c */ /* 0x000fe20008726670 */
[----:B------:R-:W-:Y:S01]  /*ac20*/  IMAD.MOV.U32 R13, RZ, RZ, R14 ;  /* 0x000000ffff0d7224 */ /* 0x000fe200078e000e */
[----:B------:R-:W-:Y:S01]  /*ac30*/  SHF.R.U32.HI R18, RZ, 0x10, R19 ;  /* 0x00000010ff127819 */ /* 0x000fe20000011613 */
[--C-:B------:R-:W-:Y:S01]  /*ac40*/  IMAD.MOV.U32 R29, RZ, RZ, R15.reuse ;  /* 0x000000ffff1d7224 */ /* 0x100fe200078e000f */
[----:B------:R-:W-:Y:S01]  /*ac50*/  SHF.R.U64 R23, R14, 0x10, R15 ;  /* 0x000000100e177819 */ /* 0x000fe2000000120f */
[----:B------:R-:W-:-:S04]  /*ac60*/  DEPBAR.LE SB0, 0x1 ;  /* 0x000080400000791a */ /* 0x000fc80000000000 */
[----:B------:R-:W-:Y:S01]  /*ac70*/  SHF.R.U32.HI R12, RZ, 0x10, R15 ;  /* 0x00000010ff0c7819 */ /* 0x000fe2000001160f */
[----:B------:R-:W-:Y:S01]  /*ac80*/  BSSY B0, `(.L_x_130) ;  /* 0x0000062000007945 */ /* 0x000fe20003800000 */
[----:B------:R-:W-:Y:S02]  /*ac90*/  PRMT R30, R30, 0x5410, R37 ;  /* 0x000054101e1e7816 */ /* 0x000fe40000000025 */
[----:B------:R-:W-:Y:S02]  /*aca0*/  PRMT R26, R36, 0x5410, R26 ;  /* 0x00005410241a7816 */ /* 0x000fe4000000001a */
[----:B------:R-:W-:Y:S02]  /*acb0*/  PRMT R27, R27, 0x5410, R35 ;  /* 0x000054101b1b7816 */ /* 0x000fe40000000023 */
[----:B------:R-:W-:Y:S02]  /*acc0*/  PRMT R25, R18, 0x5410, R25 ;  /* 0x0000541012197816 */ /* 0x000fe40000000019 */
[----:B------:R-:W-:-:S02]  /*acd0*/  PRMT R28, R28, 0x5410, R17 ;  /* 0x000054101c1c7816 */ /* 0x000fc40000000011 */
[----:B------:R-:W-:Y:S02]  /*ace0*/  PRMT R24, R16, 0x5410, R24 ;  /* 0x0000541010187816 */ /* 0x000fe40000000018 */
[----:B------:R-:W-:Y:S02]  /*acf0*/  PRMT R29, R29, 0x5410, R13 ;  /* 0x000054101d1d7816 */ /* 0x000fe4000000000d */
[----:B------:R-:W-:Y:S01]  /*ad00*/  PRMT R23, R12, 0x5410, R23 ;  /* 0x000054100c177816 */ /* 0x000fe20000000017 */
[----:B------:R-:W-:Y:S06]  /*ad10*/  BAR.SYNC.DEFER_BLOCKING 0x0 ;  /* 0x0000000000007b1d */ /* 0x000fec0000010000 */
[----:B------:R-:W-:Y:S05]  /*ad20*/  @P1 BRA `(.L_x_131) ;  /* 0x0000057000001947 */ /* 0x000fea0003800000 */
[----:B------:R-:W-:Y:S01]  /*ad30*/  MOV R14, c[0x0][0x27c] ;  /* 0x00009f00000e7a02 */ /* 0x000fe20000000f00 */
[----:B------:R-:W1:Y:S01]  /*ad40*/  LDS.128 R16, [R22+0x100] ;  /* 0x0001000016107984 */ /* 0x000e620000000c00 */
[----:B------:R-:W-:-:S02]  /*ad50*/  HADD2.F32 R48, -RZ, R28.H1_H1 ;  /* 0x3000001cff307230 */ /* 0x000fc40000004100 */
[----:B------:R-:W-:Y:S01]  /*ad60*/  LEA.HI R14, R14, R3, RZ, 0x1d ;  /* 0x000000030e0e7211 */ /* 0x000fe200078fe8ff */
[----:B------:R-:W-:Y:S02]  /*ad70*/  HADD2.F32 R56, -RZ, R30.H1_H1 ;  /* 0x3000001eff387230 */ /* 0x000fe40000004100 */
[----:B------:R-:W-:Y:S01]  /*ad80*/  HADD2.F32 R46, -RZ, R24.H1_H1 ;  /* 0x30000018ff2e7230 */ /* 0x000fe20000004100 */
[----:B------:R-:W-:Y:S01]  /*ad90*/  SHF.R.S32.HI R12, RZ, 0x1f, R14 ;  /* 0x0000001fff0c7819 */ /* 0x000fe2000001140e */
[----:B------:R-:W-:Y:S01]  /*ada0*/  HADD2.F32 R44, -RZ, R28.H0_H0 ;  /* 0x2000001cff2c7230 */ /* 0x000fe20000004100 */
[----:B------:R-:W-:Y:S01]  /*adb0*/  SHF.L.U32 R13, R14, 0x3, RZ ;  /* 0x000000030e0d7819 */ /* 0x000fe200000006ff */
[----:B------:R-:W-:Y:S01]  /*adc0*/  HADD2.F32 R55, -RZ, R26.H1_H1 ;  /* 0x3000001aff377230 */ /* 0x000fe20000004100 */
[----:B------:R-:W-:Y:S01]  /*add0*/  LEA.HI R12, R12, R14, RZ, 0x3 ;  /* 0x0000000e0c0c7211 */ /* 0x000fe200078f18ff */
[----:B------:R-:W-:Y:S01]  /*ade0*/  HADD2.F32 R54, -RZ, R30.H0_H0 ;  /* 0x2000001eff367230 */ /* 0x000fe20000004100 */
[----:B------:R-:W-:Y:S01]  /*adf0*/  LOP3.LUT R13, R34, 0x38, R13, 0xf8, !PT ;  /* 0x00000038220d7812 */ /* 0x000fe200078ef80d */
[----:B------:R-:W-:Y:S01]  /*ae00*/  HADD2.F32 R43, -RZ, R24.H0_H0 ;  /* 0x20000018ff2b7230 */ /* 0x000fe20000004100 */
[----:B------:R-:W-:Y:S01]  /*ae10*/  SHF.L.U32 R12, R12, 0xa, RZ ;  /* 0x0000000a0c0c7819 */ /* 0x000fe200000006ff */
[----:B------:R-:W-:Y:S01]  /*ae20*/  HADD2.F32 R42, -RZ, R29.H1_H1 ;  /* 0x3000001dff2a7230 */ /* 0x000fe20000004100 */
[----:B------:R-:W-:Y:S01]  /*ae30*/  LOP3.LUT R33, R13, R33, RZ, 0x3c, !PT ;  /* 0x000000210d217212 */ /* 0x000fe200078e3cff */
[----:B------:R-:W-:Y:S01]  /*ae40*/  HADD2.F32 R53, -RZ, R26.H0_H0 ;  /* 0x2000001aff357230 */ /* 0x000fe20000004100 */
[----:B------:R-:W-:Y:S01]  /*ae50*/  LOP3.LUT R12, R12, 0x7fffe000, RZ, 0xc0, !PT ;  /* 0x7fffe0000c0c7812 */ /* 0x000fe200078ec0ff */
[----:B------:R-:W-:-:S02]  /*ae60*/  HADD2.F32 R52, -RZ, R27.H1_H1 ;  /* 0x3000001bff347230 */ /* 0x000fc40000004100 */
[----:B------:R-:W-:Y:S01]  /*ae70*/  HADD2.F32 R41, -RZ, R23.H1_H1 ;  /* 0x30000017ff297230 */ /* 0x000fe20000004100 */
[----:B------:R-:W-:Y:S01]  /*ae80*/  IADD3 R31, R33, R12, R31 ;  /* 0x0000000c211f7210 */ /* 0x000fe20007ffe01f */
[----:B------:R-:W-:Y:S02]  /*ae90*/  HADD2.F32 R51, -RZ, R25.H1_H1 ;  /* 0x30000019ff337230 */ /* 0x000fe40000004100 */
[----:B------:R-:W-:Y:S01]  /*aea0*/  HADD2.F32 R40, -RZ, R29.H0_H0 ;  /* 0x2000001dff287230 */ /* 0x000fe20000004100 */
[----:B------:R-:W-:Y:S01]  /*aeb0*/  SHF.L.U32 R31, R31, 0x1, RZ ;  /* 0x000000011f1f7819 */ /* 0x000fe200000006ff */
[----:B------:R-:W-:Y:S02]  /*aec0*/  HADD2.F32 R50, -RZ, R27.H0_H0 ;  /* 0x2000001bff327230 */ /* 0x000fe40000004100 */
[----:B------:R-:W-:Y:S02]  /*aed0*/  HADD2.F32 R49, -RZ, R25.H0_H0 ;  /* 0x20000019ff317230 */ /* 0x000fe40000004100 */
[----:B------:R-:W2:Y:S01]  /*aee0*/  LDS.128 R12, [R31+0x100] ;  /* 0x000100001f0c7984 */ /* 0x000ea20000000c00 */
[----:B-1----:R-:W-:-:S02]  /*aef0*/  HADD2.F32 R33, -RZ, R16.H0_H0 ;  /* 0x20000010ff217230 */ /* 0x002fc40000004100 */
[----:B------:R-:W-:Y:S02]  /*af00*/  HADD2.F32 R35, -RZ, R16.H1_H1 ;  /* 0x30000010ff237230 */ /* 0x000fe40000004100 */
[--C-:B------:R-:W-:Y:S02]  /*af10*/  HADD2.F32 R16, -RZ, R17.reuse.H0_H0 ;  /* 0x20000011ff107230 */ /* 0x100fe40000004100 */
[----:B------:R-:W-:Y:S02]  /*af20*/  HADD2.F32 R36, -RZ, R17.H1_H1 ;  /* 0x30000011ff247230 */ /* 0x000fe40000004100 */
[--C-:B------:R-:W-:Y:S02]  /*af30*/  HADD2.F32 R17, -RZ, R18.reuse.H0_H0 ;  /* 0x20000012ff117230 */ /* 0x100fe40000004100 */
[----:B------:R-:W-:Y:S02]  /*af40*/  HADD2.F32 R37, -RZ, R18.H1_H1 ;  /* 0x30000012ff257230 */ /* 0x000fe40000004100 */
[----:B------:R-:W-:-:S02]  /*af50*/  HADD2.F32 R18, -RZ, R19.H0_H0 ;  /* 0x20000013ff127230 */ /* 0x000fc40000004100 */
[----:B------:R-:W-:-:S03]  /*af60*/  HADD2.F32 R19, -RZ, R19.H1_H1 ;  /* 0x30000013ff137230 */ /* 0x000fc60000004100 */
[----:B------:R-:W-:Y:S01]  /*af70*/  FMUL.FTZ R58, R18, R40 ;  /* 0x00000028123a7220 */ /* 0x000fe20000410000 */
[--C-:B--2---:R-:W-:Y:S02]  /*af80*/  HADD2.F32 R47, -RZ, R12.reuse.H0_H0 ;  /* 0x2000000cff2f7230 */ /* 0x104fe40000004100 */
[----:B------:R-:W-:Y:S01]  /*af90*/  HADD2.F32 R45, -RZ, R12.H1_H1 ;  /* 0x3000000cff2d7230 */ /* 0x000fe20000004100 */
[-C--:B------:R-:W-:Y:S01]  /*afa0*/  FMUL.FTZ R12, R33, R48.reuse ;  /* 0x00000030210c7220 */ /* 0x080fe20000410000 */
[----:B------:R-:W-:Y:S01]  /*afb0*/  HADD2.F32 R39, -RZ, R13.H0_H0 ;  /* 0x2000000dff277230 */ /* 0x000fe20000004100 */
[C---:B------:R-:W-:Y:S01]  /*afc0*/  FMUL.FTZ R48, R47.reuse, R48 ;  /* 0x000000302f307220 */ /* 0x040fe20000410000 */
[--C-:B------:R-:W-:Y:S01]  /*afd0*/  HADD2.F32 R34, -RZ, R15.reuse.H0_H0 ;  /* 0x2000000fff227230 */ /* 0x100fe20000004100 */
[----:B------:R-:W-:Y:S01]  /*afe0*/  FFMA.FTZ R47, R47, R56, R12 ;  /* 0x000000382f2f7223 */ /* 0x000fe2000001000c */
[----:B------:R-:W-:Y:S01]  /*aff0*/  HADD2.F32 R57, -RZ, R15.H1_H1 ;  /* 0x3000000fff397230 */ /* 0x000fe20000004100 */
[----:B------:R-:W-:Y:S01]  /*b000*/  FMUL.FTZ R15, R35, R46 ;  /* 0x0000002e230f7220 */ /* 0x000fe20000410000 */
[----:B------:R-:W-:Y:S01]  /*b010*/  HADD2.F32 R13, -RZ, R13.H1_H1 ;  /* 0x3000000dff0d7230 */ /* 0x000fe20000004100 */
[----:B------:R-:W-:Y:S01]  /*b020*/  FMUL.FTZ R12, R16, R44 ;  /* 0x0000002c100c7220 */ /* 0x000fe20000410000 */
[--C-:B------:R-:W-:Y:S01]  /*b030*/  HADD2.F32 R38, -RZ, R14.reuse.H0_H0 ;  /* 0x2000000eff267230 */ /* 0x100fe20000004100 */
[----:B------:R-:W-:Y:S01]  /*b040*/  FMUL.FTZ R46, R45, R46 ;  /* 0x0000002e2d2e7220 */ /* 0x000fe20000410000 */
[----:B------:R-:W-:Y:S01]  /*b050*/  HADD2.F32 R14, -RZ, R14.H1_H1 ;  /* 0x3000000eff0e7230 */ /* 0x000fe20000004100 */
[----:B------:R-:W-:-:S02]  /*b060*/  FMUL.FTZ R44, R39, R44 ;  /* 0x0000002c272c7220 */ /* 0x000fc40000410000 */
[----:B------:R-:W-:Y:S02]  /*b070*/  FFMA.FTZ R45, R45, R55, R15 ;  /* 0x000000372d2d7223 */ /* 0x000fe4000001000f */
[----:B------:R-:W-:Y:S02]  /*b080*/  FFMA.FTZ R39, R39, R54, R12 ;  /* 0x0000003627277223 */ /* 0x000fe4000001000c */
[-C--:B------:R-:W-:Y:S02]  /*b090*/  FMUL.FTZ R15, R36, R43.reuse ;  /* 0x0000002b240f7220 */ /* 0x080fe40000410000 */
[-C--:B------:R-:W-:Y:S02]  /*b0a0*/  FMUL.FTZ R12, R17, R42.reuse ;  /* 0x0000002a110c7220 */ /* 0x080fe40000410000 */
[----:B------:R-:W-:Y:S02]  /*b0b0*/  FMUL.FTZ R43, R13, R43 ;  /* 0x0000002b0d2b7220 */ /* 0x000fe40000410000 */
[----:B------:R-:W-:-:S02]  /*b0c0*/  FMUL.FTZ R42, R38, R42 ;  /* 0x0000002a262a7220 */ /* 0x000fc40000410000 */
[----:B------:R-:W-:Y:S02]  /*b0d0*/  FFMA.FTZ R13, R13, R53, R15 ;  /* 0x000000350d0d7223 */ /* 0x000fe4000001000f */
[----:B------:R-:W-:Y:S01]  /*b0e0*/  FFMA.FTZ R38, R38, R52, R12 ;  /* 0x0000003426267223 */ /* 0x000fe2000001000c */
[----:B------:R-:W-:Y:S01]  /*b0f0*/  HADD2.F32 R12, -RZ, R23.H0_H0 ;  /* 0x20000017ff0c7230 */ /* 0x000fe20000004100 */
[----:B------:R-:W-:Y:S01]  /*b100*/  FMUL.FTZ R15, R37, R41 ;  /* 0x00000029250f7220 */ /* 0x000fe20000410000 */
[----:B------:R-:W-:Y:S01]  /*b110*/  F2FP.PACK_AB R13, R13, R39 ;  /* 0x000000270d0d723e */ /* 0x000fe200000000ff */
[C---:B------:R-:W-:Y:S02]  /*b120*/  FMUL.FTZ R41, R14.reuse, R41 ;  /* 0x000000290e297220 */ /* 0x040fe40000410000 */
[----:B------:R-:W-:Y:S02]  /*b130*/  FFMA.FTZ R14, R14, R51, R15 ;  /* 0x000000330e0e7223 */ /* 0x000fe4000001000f */
[----:B------:R-:W-:-:S02]  /*b140*/  FMUL.FTZ R15, R19, R12 ;  /* 0x0000000c130f7220 */ /* 0x000fc40000410000 */
[----:B------:R-:W-:Y:S01]  /*b150*/  FMUL.FTZ R40, R34, R40 ;  /* 0x0000002822287220 */ /* 0x000fe20000410000 */
[----:B------:R-:W-:Y:S01]  /*b160*/  F2FP.PACK_AB R14, R14, R38 ;  /* 0x000000260e0e723e */ /* 0x000fe200000000ff */
[----:B------:R-:W-:Y:S02]  /*b170*/  FMUL.FTZ R12, R57, R12 ;  /* 0x0000000c390c7220 */ /* 0x000fe40000410000 */
[----:B------:R-:W-:Y:S02]  /*b180*/  FFMA.FTZ R48, R33, R56, -R48 ;  /* 0x0000003821307223 */ /* 0x000fe40000010830 */
[----:B------:R-:W-:Y:S02]  /*b190*/  FFMA.FTZ R46, R35, R55, -R46 ;  /* 0x00000037232e7223 */ /* 0x000fe4000001082e */
[----:B------:R-:W-:Y:S02]  /*b1a0*/  FFMA.FTZ R44, R16, R54, -R44 ;  /* 0x00000036102c7223 */ /* 0x000fe4000001082c */
[----:B------:R-:W-:Y:S01]  /*b1b0*/  FFMA.FTZ R43, R36, R53, -R43 ;  /* 0x00000035242b7223 */ /* 0x000fe2000001082b */
[----:B------:R-:W-:Y:S01]  /*b1c0*/  F2FP.PACK_AB R16, R46, R48 ;  /* 0x000000302e10723e */ /* 0x000fe200000000ff */
[----:B------:R-:W-:-:S02]  /*b1d0*/  FFMA.FTZ R42, R17, R52, -R42 ;  /* 0x00000034112a7223 */ /* 0x000fc4000001082a */
[----:B------:R-:W-:Y:S01]  /*b1e0*/  FFMA.FTZ R41, R37, R51, -R41 ;  /* 0x0000003325297223 */ /* 0x000fe20000010829 */
[----:B------:R-:W-:Y:S01]  /*b1f0*/  F2FP.PACK_AB R17, R43, R44 ;  /* 0x0000002c2b11723e */ /* 0x000fe200000000ff */
[----:B------:R-:W-:Y:S02]  /*b200*/  FFMA.FTZ R40, R18, R50, -R40 ;  /* 0x0000003212287223 */ /* 0x000fe40000010828 */
[----:B------:R-:W-:Y:S01]  /*b210*/  FFMA.FTZ R19, R19, R49, -R12 ;  /* 0x0000003113137223 */ /* 0x000fe2000001080c */
[----:B------:R-:W-:Y:S01]  /*b220*/  F2FP.PACK_AB R18, R41, R42 ;  /* 0x0000002a2912723e */ /* 0x000fe200000000ff */
[----:B------:R-:W-:Y:S01]  /*b230*/  FFMA.FTZ R34, R34, R50, R58 ;  /* 0x0000003222227223 */ /* 0x000fe2000001003a */
[----:B------:R-:W-:Y:S01]  /*b240*/  F2FP.PACK_AB R12, R45, R47 ;  /* 0x0000002f2d0c723e */ /* 0x000fe200000000ff */
[----:B------:R-:W-:Y:S01]  /*b250*/  FFMA.FTZ R15, R57, R49, R15 ;  /* 0x00000031390f7223 */ /* 0x000fe2000001000f */
[----:B------:R-:W-:-:S04]  /*b260*/  F2FP.PACK_AB R19, R19, R40 ;  /* 0x000000281313723e */ /* 0x000fc800000000ff */
[----:B------:R-:W-:Y:S01]  /*b270*/  F2FP.PACK_AB R15, R15, R34 ;  /* 0x000000220f0f723e */ /* 0x000fe200000000ff */
[----:B------:R1:W-:Y:S04]  /*b280*/  STS.128 [R22+0x100], R16 ;  /* 0x0001001016007388 */ /* 0x0003e80000000c00 */
[----:B------:R1:W-:Y:S02]  /*b290*/  STS.128 [R31+0x100], R12 ;  /* 0x0001000c1f007388 */ /* 0x0003e40000000c00 */
.L_x_131:
[----:B------:R-:W-:Y:S05]  /*b2a0*/  BSYNC B0 ;  /* 0x0000000000007941 */ /* 0x000fea0003800000 */
.L_x_130:
[----:B-1----:R-:W-:Y:S01]  /*b2b0*/  IADD3 R13, R10, 0x20, RZ ;  /* 0x000000200a0d7810 */ /* 0x002fe20007ffe0ff */
[----:B------:R-:W-:Y:S03]  /*b2c0*/  BSSY B0, `(.L_x_132) ;  /* 0x0000064000007945 */ /* 0x000fe60003800000 */
[----:B------:R-:W-:-:S13]  /*b2d0*/  ISETP.GE.OR P1, PT, R13, UR4, P0 ;  /* 0x000000040d007c0c */ /* 0x000fda0008726670 */
[----:B------:R-:W-:Y:S05]  /*b2e0*/  @P1 BRA `(.L_x_133) ;  /* 0x0000061000001947 */ /* 0x000fea0003800000 */
[----:B------:R-:W-:Y:S01]  /*b2f0*/  MOV R15, c[0x0][0x27c] ;  /* 0x00009f00000f7a02 */ /* 0x000fe20000000f00 */
[----:B------:R-:W-:Y:S01]  /*b300*/  HADD2.F32 R55, -RZ, R28.H1_H1 ;  /* 0x3000001cff377230 */ /* 0x000fe20000004100 */
[----:B------:R-:W-:Y:S01]  /*b310*/  SHF.R.S32.HI R12, RZ, 0x1f, R13 ;  /* 0x0000001fff0c7819 */ /* 0x000fe2000001140d */
[----:B------:R-:W-:Y:S01]  /*b320*/  HADD2.F32 R46, -RZ, R30.H1_H1 ;  /* 0x3000001eff2e7230 */ /* 0x000fe20000004100 */
[----:B------:R-:W-:Y:S01]  /*b330*/  LEA.HI R15, R15, R3, RZ, 0x1d ;  /* 0x000000030f0f7211 */ /* 0x000fe200078fe8ff */
[----:B------:R-:W-:Y:S01]  /*b340*/  HADD2.F32 R51, -RZ, R28.H0_H0 ;  /* 0x2000001cff337230 */ /* 0x000fe20000004100 */
[----:B------:R-:W-:Y:S01]  /*b350*/  SHF.L.U32 R17, R13, 0x6, RZ ;  /* 0x000000060d117819 */ /* 0x000fe200000006ff */
[----:B------:R-:W-:Y:S01]  /*b360*/  HADD2.F32 R53, -RZ, R24.H1_H1 ;  /* 0x30000018ff357230 */ /* 0x000fe20000004100 */
[----:B------:R-:W-:Y:S01]  /*b370*/  LEA.HI R12, R12, R13, RZ, 0x3 ;  /* 0x0000000d0c0c7211 */ /* 0x000fe200078f18ff */
[----:B------:R-:W-:Y:S01]  /*b380*/  HADD2.F32 R44, -RZ, R30.H0_H0 ;  /* 0x2000001eff2c7230 */ /* 0x000fe20000004100 */
[----:B------:R-:W-:Y:S01]  /*b390*/  SHF.R.S32.HI R13, RZ, 0x1f, R15 ;  /* 0x0000001fff0d7819 */ /* 0x000fe2000001140f */
[----:B------:R-:W-:Y:S01]  /*b3a0*/  HADD2.F32 R45, -RZ, R26.H1_H1 ;  /* 0x3000001aff2d7230 */ /* 0x000fe20000004100 */
[----:B------:R-:W-:Y:S01]  /*b3b0*/  LOP3.LUT R17, R17, 0x1c0, RZ, 0xc0, !PT ;  /* 0x000001c011117812 */ /* 0x000fe200078ec0ff */
[----:B------:R-:W-:Y:S01]  /*b3c0*/  HADD2.F32 R49, -RZ, R29.H1_H1 ;  /* 0x3000001dff317230 */ /* 0x000fe20000004100 */
[----:B------:R-:W-:Y:S01]  /*b3d0*/  SHF.L.U32 R14, R15, 0x3, RZ ;  /* 0x000000030f0e7819 */ /* 0x000fe200000006ff */
[----:B------:R-:W-:Y:S01]  /*b3e0*/  HADD2.F32 R50, -RZ, R24.H0_H0 ;  /* 0x20000018ff327230 */ /* 0x000fe20000004100 */
[----:B------:R-:W-:Y:S01]  /*b3f0*/  LEA.HI R13, R13, R15, RZ, 0x3 ;  /* 0x0000000f0d0d7211 */ /* 0x000fe200078f18ff */
[----:B------:R-:W-:Y:S01]  /*b400*/  HADD2.F32 R42, -RZ, R27.H1_H1 ;  /* 0x3000001bff2a7230 */ /* 0x000fe20000004100 */
[----:B------:R-:W-:Y:S01]  /*b410*/  SHF.L.U32 R12, R12, 0x6, RZ ;  /* 0x000000060c0c7819 */ /* 0x000fe200000006ff */
[----:B------:R-:W-:Y:S01]  /*b420*/  HADD2.F32 R43, -RZ, R26.H0_H0 ;  /* 0x2000001aff2b7230 */ /* 0x000fe20000004100 */
[----:B------:R-:W-:Y:S01]  /*b430*/  SHF.R.U32.HI R16, RZ, 0x3, R17 ;  /* 0x00000003ff107819 */ /* 0x000fe20000011611 */
[----:B------:R-:W-:Y:S01]  /*b440*/  HADD2.F32 R48, -RZ, R23.H1_H1 ;  /* 0x30000017ff307230 */ /* 0x000fe20000004100 */
[----:B------:R-:W-:Y:S01]  /*b450*/  LOP3.LUT R14, R17, 0x38, R14, 0xf8, !PT ;  /* 0x00000038110e7812 */ /* 0x000fe200078ef80e */
[----:B------:R-:W-:Y:S01]  /*b460*/  HADD2.F32 R47, -RZ, R29.H0_H0 ;  /* 0x2000001dff2f7230 */ /* 0x000fe20000004100 */
[----:B------:R-:W-:Y:S01]  /*b470*/  SHF.L.U32 R13, R13, 0xa, RZ ;  /* 0x0000000a0d0d7819 */ /* 0x000fe200000006ff */
[----:B------:R-:W-:Y:S01]  /*b480*/  HADD2.F32 R41, -RZ, R25.H1_H1 ;  /* 0x30000019ff297230 */ /* 0x000fe20000004100 */
[----:B------:R-:W-:Y:S01]  /*b490*/  LOP3.LUT R18, R17, 0x38, R32, 0xf8, !PT ;  /* 0x0000003811127812 */ /* 0x000fe200078ef820 */
[----:B------:R-:W-:Y:S01]  /*b4a0*/  HADD2.F32 R40, -RZ, R27.H0_H0 ;  /* 0x2000001bff287230 */ /* 0x000fe20000004100 */
[----:B------:R-:W-:-:S02]  /*b4b0*/  LOP3.LUT R12, R12, 0xfffffe00, RZ, 0xc0, !PT ;  /* 0xfffffe000c0c7812 */ /* 0x000fc400078ec0ff */
[----:B------:R-:W-:Y:S02]  /*b4c0*/  LOP3.LUT R14, R14, R16, RZ, 0x3c, !PT ;  /* 0x000000100e0e7212 */ /* 0x000fe400078e3cff */
[----:B------:R-:W-:Y:S02]  /*b4d0*/  LOP3.LUT R13, R13, 0x7fffe000, RZ, 0xc0, !PT ;  /* 0x7fffe0000d0d7812 */ /* 0x000fe400078ec0ff */
[----:B------:R-:W-:Y:S02]  /*b4e0*/  LOP3.LUT R18, R12, R18, R16, 0xf6, !PT ;  /* 0x000000120c127212 */ /* 0x000fe400078ef610 */
[----:B------:R-:W-:Y:S02]  /*b4f0*/  IADD3 R22, R14, R13, R12 ;  /* 0x0000000d0e167210 */ /* 0x000fe40007ffe00c */
[----:B------:R-:W-:Y:S02]  /*b500*/  SHF.L.U32 R31, R18, 0x1, RZ ;  /* 0x00000001121f7819 */ /* 0x000fe400000006ff */
[----:B------:R-:W-:-:S03]  /*b510*/  SHF.L.U32 R22, R22, 0x1, RZ ;  /* 0x0000000116167819 */ /* 0x000fc600000006ff */
[----:B------:R-:W1:Y:S04]  /*b520*/  LDS.128 R16, [R31+0x100] ;  /* 0x000100001f107984 */ /* 0x000e680000000c00 */
[----:B------:R-:W2:Y:S01]  /*b530*/  LDS.128 R12, [R22+0x100] ;  /* 0x00010000160c7984 */ /* 0x000ea20000000c00 */
[--C-:B-1----:R-:W-:Y:S02]  /*b540*/  HADD2.F32 R33, -RZ, R16.reuse.H0_H0 ;  /* 0x20000010ff217230 */ /* 0x102fe40000004100 */
[----:B------:R-:W-:Y:S02]  /*b550*/  HADD2.F32 R35, -RZ, R16.H1_H1 ;  /* 0x30000010ff237230 */ /* 0x000fe40000004100 */
[--C-:B--2---:R-:W-:Y:S02]  /*b560*/  HADD2.F32 R54, -RZ, R12.reuse.H0_H0 ;  /* 0x2000000cff367230 */ /* 0x104fe40000004100 */
[----:B------:R-:W-:Y:S01]  /*b570*/  HADD2.F32 R52, -RZ, R12.H1_H1 ;  /* 0x3000000cff347230 */ /* 0x000fe20000004100 */
[C---:B------:R-:W-:Y:S01]  /*b580*/  FMUL.FTZ R12, R55.reuse, R33 ;  /* 0x00000021370c7220 */ /* 0x040fe20000410000 */
[----:B------:R-:W-:Y:S01]  /*b590*/  HADD2.F32 R16, -RZ, R17.H0_H0 ;  /* 0x20000011ff107230 */ /* 0x000fe20000004100 */
[-C--:B------:R-:W-:Y:S01]  /*b5a0*/  FMUL.FTZ R55, R55, R54.reuse ;  /* 0x0000003637377220 */ /* 0x080fe20000410000 */
[----:B------:R-:W-:Y:S01]  /*b5b0*/  HADD2.F32 R39, -RZ, R13.H0_H0 ;  /* 0x2000000dff277230 */ /* 0x000fe20000004100 */
[----:B------:R-:W-:Y:S01]  /*b5c0*/  FFMA.FTZ R54, R46, R54, R12 ;  /* 0x000000362e367223 */ /* 0x000fe2000001000c */
[----:B------:R-:W-:Y:S01]  /*b5d0*/  HADD2.F32 R36, -RZ, R17.H1_H1 ;  /* 0x30000011ff247230 */ /* 0x000fe20000004100 */
[C---:B------:R-:W-:Y:S01]  /*b5e0*/  FMUL.FTZ R12, R51.reuse, R16 ;  /* 0x00000010330c7220 */ /* 0x040fe20000410000 */
[----:B------:R-:W-:Y:S01]  /*b5f0*/  HADD2.F32 R17, -RZ, R18.H0_H0 ;  /* 0x20000012ff117230 */ /* 0x000fe20000004100 */
[-C--:B------:R-:W-:Y:S01]  /*b600*/  FMUL.FTZ R51, R51, R39.reuse ;  /* 0x0000002733337220 */ /* 0x080fe20000410000 */
[--C-:B------:R-:W-:Y:S01]  /*b610*/  HADD2.F32 R34, -RZ, R15.reuse.H0_H0 ;  /* 0x2000000fff227230 */ /* 0x100fe20000004100 */
[----:B------:R-:W-:Y:S01]  /*b620*/  FFMA.FTZ R39, R44, R39, R12 ;  /* 0x000000272c277223 */ /* 0x000fe2000001000c */
[----:B------:R-:W-:Y:S01]  /*b630*/  HADD2.F32 R57, -RZ, R15.H1_H1 ;  /* 0x3000000fff397230 */ /* 0x000fe20000004100 */
[C---:B------:R-:W-:Y:S01]  /*b640*/  FMUL.FTZ R15, R53.reuse, R35 ;  /* 0x00000023350f7220 */ /* 0x040fe20000410000 */
[----:B------:R-:W-:Y:S01]  /*b650*/  HADD2.F32 R38, -RZ, R14.H0_H0 ;  /* 0x2000000eff267230 */ /* 0x000fe20000004100 */
[-C--:B------:R-:W-:Y:S01]  /*b660*/  FMUL.FTZ R53, R53, R52.reuse ;  /* 0x0000003435357220 */ /* 0x080fe20000410000 */
[----:B------:R-:W-:Y:S01]  /*b670*/  HADD2.F32 R13, -RZ, R13.H1_H1 ;  /* 0x3000000dff0d7230 */ /* 0x000fe20000004100 */
[----:B------:R-:W-:Y:S01]  /*b680*/  FFMA.FTZ R52, R45, R52, R15 ;  /* 0x000000342d347223 */ /* 0x000fe2000001000f */
[----:B------:R-:W-:Y:S01]  /*b690*/  HADD2.F32 R37, -RZ, R18.H1_H1 ;  /* 0x30000012ff257230 */ /* 0x000fe20000004100 */
[C---:B------:R-:W-:Y:S01]  /*b6a0*/  FMUL.FTZ R12, R49.reuse, R17 ;  /* 0x00000011310c7220 */ /* 0x040fe20000410000 */
[--C-:B------:R-:W-:Y:S01]  /*b6b0*/  HADD2.F32 R18, -RZ, R19.reuse.H0_H0 ;  /* 0x20000013ff127230 */ /* 0x100fe20000004100 */
[C---:B------:R-:W-:Y:S01]  /*b6c0*/  FMUL.FTZ R15, R50.reuse, R36 ;  /* 0x00000024320f7220 */ /* 0x040fe20000410000 */
[----:B------:R-:W-:Y:S01]  /*b6d0*/  HADD2.F32 R14, -RZ, R14.H1_H1 ;  /* 0x3000000eff0e7230 */ /* 0x000fe20000004100 */
[----:B------:R-:W-:Y:S01]  /*b6e0*/  FMUL.FTZ R49, R49, R38 ;  /* 0x0000002631317220 */ /* 0x000fe20000410000 */
[----:B------:R-:W-:Y:S01]  /*b6f0*/  HADD2.F32 R19, -RZ, R19.H1_H1 ;  /* 0x30000013ff137230 */ /* 0x000fe20000004100 */
[----:B------:R-:W-:-:S02]  /*b700*/  FMUL.FTZ R50, R50, R13 ;  /* 0x0000000d32327220 */ /* 0x000fc40000410000 */
[----:B------:R-:W-:Y:S02]  /*b710*/  FFMA.FTZ R38, R42, R38, R12 ;  /* 0x000000262a267223 */ /* 0x000fe4000001000c */
[----:B------:R-:W-:Y:S01]  /*b720*/  FFMA.FTZ R13, R43, R13, R15 ;  /* 0x0000000d2b0d7223 */ /* 0x000fe2000001000f */
[----:B------:R-:W-:Y:S01]  /*b730*/  HADD2.F32 R15, -RZ, R23.H0_H0 ;  /* 0x20000017ff0f7230 */ /* 0x000fe20000004100 */
[C---:B------:R-:W-:Y:S02]  /*b740*/  FMUL.FTZ R12, R48.reuse, R37 ;  /* 0x00000025300c7220 */ /* 0x040fe40000410000 */
[----:B------:R-:W-:Y:S01]  /*b750*/  FMUL.FTZ R58, R47, R18 ;  /* 0x000000122f3a7220 */ /* 0x000fe20000410000 */
[----:B------:R-:W-:Y:S01]  /*b760*/  F2FP.PACK_AB R13, R13, R39 ;  /* 0x000000270d0d723e */ /* 0x000fe200000000ff */
[-C--:B------:R-:W-:Y:S02]  /*b770*/  FMUL.FTZ R48, R48, R14.reuse ;  /* 0x0000000e30307220 */ /* 0x080fe40000410000 */
[----:B------:R-:W-:Y:S01]  /*b780*/  FFMA.FTZ R14, R41, R14, R12 ;  /* 0x0000000e290e7223 */ /* 0x000fe2000001000c */
[----:B------:R-:W-:Y:S01]  /*b790*/  HADD2.F32 R12, -RZ, R25.H0_H0 ;  /* 0x20000019ff0c7230 */ /* 0x000fe20000004100 */
[----:B------:R-:W-:-:S02]  /*b7a0*/  FMUL.FTZ R47, R47, R34 ;  /* 0x000000222f2f7220 */ /* 0x000fc40000410000 */
[----:B------:R-:W-:Y:S01]  /*b7b0*/  FFMA.FTZ R34, R40, R34, R58 ;  /* 0x0000002228227223 */ /* 0x000fe2000001003a */
[----:B------:R-:W-:Y:S01]  /*b7c0*/  F2FP.PACK_AB R14, R14, R38 ;  /* 0x000000260e0e723e */ /* 0x000fe200000000ff */
[C---:B------:R-:W-:Y:S02]  /*b7d0*/  FMUL.FTZ R58, R15.reuse, R57 ;  /* 0x000000390f3a7220 */ /* 0x040fe40000410000 */
[----:B------:R-:W-:Y:S02]  /*b7e0*/  FMUL.FTZ R56, R15, R19 ;  /* 0x000000130f387220 */ /* 0x000fe40000410000 */
[----:B------:R-:W-:Y:S02]  /*b7f0*/  FFMA.FTZ R55, R46, R33, -R55 ;  /* 0x000000212e377223 */ /* 0x000fe40000010837 */
[----:B------:R-:W-:Y:S02]  /*b800*/  FFMA.FTZ R53, R45, R35, -R53 ;  /* 0x000000232d357223 */ /* 0x000fe40000010835 */
[----:B------:R-:W-:-:S02]  /*b810*/  FFMA.FTZ R51, R44, R16, -R51 ;  /* 0x000000102c337223 */ /* 0x000fc40000010833 */
[----:B------:R-:W-:Y:S01]  /*b820*/  FFMA.FTZ R50, R43, R36, -R50 ;  /* 0x000000242b327223 */ /* 0x000fe20000010832 */
[----:B------:R-:W-:Y:S01]  /*b830*/  F2FP.PACK_AB R16, R53, R55 ;  /* 0x000000373510723e */ /* 0x000fe200000000ff */
[----:B------:R-:W-:Y:S02]  /*b840*/  FFMA.FTZ R49, R42, R17, -R49 ;  /* 0x000000112a317223 */ /* 0x000fe40000010831 */
[----:B------:R-:W-:Y:S01]  /*b850*/  FFMA.FTZ R48, R41, R37, -R48 ;  /* 0x0000002529307223 */ /* 0x000fe20000010830 */
[----:B------:R-:W-:Y:S01]  /*b860*/  F2FP.PACK_AB R17, R50, R51 ;  /* 0x000000333211723e */ /* 0x000fe200000000ff */
[----:B------:R-:W-:Y:S02]  /*b870*/  FFMA.FTZ R47, R40, R18, -R47 ;  /* 0x00000012282f7223 */ /* 0x000fe4000001082f */
[----:B------:R-:W-:Y:S01]  /*b880*/  FFMA.FTZ R19, R12, R19, -R58 ;  /* 0x000000130c137223 */ /* 0x000fe2000001083a */
[----:B------:R-:W-:Y:S01]  /*b890*/  F2FP.PACK_AB R18, R48, R49 ;  /* 0x000000313012723e */ /* 0x000fe200000000ff */
[----:B------:R-:W-:Y:S01]  /*b8a0*/  FFMA.FTZ R15, R12, R57, R56 ;  /* 0x000000390c0f7223 */ /* 0x000fe20000010038 */
[----:B------:R-:W-:-:S02]  /*b8b0*/  F2FP.PACK_AB R12, R52, R54 ;  /* 0x00000036340c723e */ /* 0x000fc400000000ff */
[----:B------:R-:W-:Y:S02]  /*b8c0*/  F2FP.PACK_AB R19, R19, R47 ;  /* 0x0000002f1313723e */ /* 0x000fe400000000ff */
[----:B------:R-:W-:-:S03]  /*b8d0*/  F2FP.PACK_AB R15, R15, R34 ;  /* 0x000000220f0f723e */ /* 0x000fc600000000ff */
[----:B------:R1:W-:Y:S04]  /*b8e0*/  STS.128 [R31+0x100], R16 ;  /* 0x000100101f007388 */ /* 0x0003e80000000c00 */
[----:B------:R1:W-:Y:S02]  /*b8f0*/  STS.128 [R22+0x100], R12 ;  /* 0x0001000c16007388 */ /* 0x0003e40000000c00 */
.L_x_133:
[----:B------:R-:W-:Y:S05]  /*b900*/  BSYNC B0 ;  /* 0x0000000000007941 */ /* 0x000fea0003800000 */
.L_x_132:
        /* <DEDUP_REMOVED lines=101> */
.L_x_135:
[----:B------:R-:W-:Y:S05]  /*bf60*/  BSYNC B0 ;  /* 0x0000000000007941 */ /* 0x000fea0003800000 */
.L_x_134:
[----:B-1----:R-:W-:-:S04]  /*bf70*/  IADD3 R13, R10, 0x60, RZ ;  /* 0x000000600a0d7810 */ /* 0x002fc80007ffe0ff */
[----:B------:R-:W-:-:S13]  /*bf80*/  ISETP.GE.OR P0, PT, R13, UR4, P0 ;  /* 0x000000040d007c0c */ /* 0x000fda0008706670 */
[----:B------:R-:W-:Y:S05]  /*bf90*/  @P0 BRA `(.L_x_125) ;  /* 0x0000061000000947 */ /* 0x000fea0003800000 */
[----:B------:R-:W-:Y:S01]  /*bfa0*/  MOV R15, c[0x0][0x27c] ;  /* 0x00009f00000f7a02 */ /* 0x000fe20000000f00 */
[--C-:B------:R-:W-:Y:S01]  /*bfb0*/  HADD2.F32 R37, -RZ, R28.reuse.H1_H1 ;  /* 0x3000001cff257230 */ /* 0x100fe20000004100 */
[----:B------:R-:W-:Y:S01]  /*bfc0*/  SHF.R.S32.HI R12, RZ, 0x1f, R13 ;  /* 0x0000001fff0c7819 */ /* 0x000fe2000001140d */
[----:B------:R-:W-:Y:S01]  /*bfd0*/  HADD2.F32 R28, -RZ, R28.H0_H0 ;  /* 0x2000001cff1c7230 */ /* 0x000fe20000004100 */
[----:B------:R-:W-:Y:S01]  /*bfe0*/  LEA.HI R15, R15, R3, RZ, 0x1d ;  /* 0x000000030f0f7211 */ /* 0x000fe200078fe8ff */
[----:B------:R-:W-:Y:S01]  /*bff0*/  HADD2.F32 R42, -RZ, R30.H1_H1 ;  /* 0x3000001eff2a7230 */ /* 0x000fe20000004100 */
[----:B------:R-:W-:Y:S01]  /*c000*/  SHF.L.U32 R17, R13, 0x6, RZ ;  /* 0x000000060d117819 */ /* 0x000fe200000006ff */
[----:B------:R-:W-:Y:S01]  /*c010*/  HADD2.F32 R43, -RZ, R24.H1_H1 ;  /* 0x30000018ff2b7230 */ /* 0x000fe20000004100 */
[----:B------:R-:W-:Y:S01]  /*c020*/  LEA.HI R12, R12, R13, RZ, 0x3 ;  /* 0x0000000d0c0c7211 */ /* 0x000fe200078f18ff */
[----:B------:R-:W-:Y:S01]  /*c030*/  HADD2.F32 R30, -RZ, R30.H0_H0 ;  /* 0x2000001eff1e7230 */ /* 0x000fe20000004100 */
[----:B------:R-:W-:Y:S01]  /*c040*/  SHF.R.S32.HI R13, RZ, 0x1f, R15 ;  /* 0x0000001fff0d7819 */ /* 0x000fe2000001140f */
[----:B------:R-:W-:Y:S01]  /*c050*/  HADD2.F32 R24, -RZ, R24.H0_H0 ;  /* 0x20000018ff187230 */ /* 0x000fe20000004100 */
[----:B------:R-:W-:Y:S01]  /*c060*/  LOP3.LUT R17, R17, 0x1c0, RZ, 0xc0, !PT ;  /* 0x000001c011117812 */ /* 0x000fe200078ec0ff */
[----:B------:R-:W-:Y:S01]  /*c070*/  HADD2.F32 R47, -RZ, R23.H1_H1 ;  /* 0x30000017ff2f7230 */ /* 0x000fe20000004100 */
[----:B------:R-:W-:-:S02]  /*c080*/  SHF.L.U32 R14, R15, 0x3, RZ ;  /* 0x000000030f0e7819 */ /* 0x000fc400000006ff */
[----:B------:R-:W-:Y:S02]  /*c090*/  LEA.HI R13, R13, R15, RZ, 0x3 ;  /* 0x0000000f0d0d7211 */ /* 0x000fe400078f18ff */
[----:B------:R-:W-:Y:S02]  /*c0a0*/  SHF.L.U32 R12, R12, 0x6, RZ ;  /* 0x000000060c0c7819 */ /* 0x000fe400000006ff */
[----:B------:R-:W-:Y:S02]  /*c0b0*/  SHF.R.U32.HI R16, RZ, 0x3, R17 ;  /* 0x00000003ff107819 */ /* 0x000fe40000011611 */
[----:B------:R-:W-:Y:S02]  /*c0c0*/  LOP3.LUT R14, R17, 0x38, R14, 0xf8, !PT ;  /* 0x00000038110e7812 */ /* 0x000fe400078ef80e */
[----:B------:R-:W-:Y:S02]  /*c0d0*/  SHF.L.U32 R13, R13, 0xa, RZ ;  /* 0x0000000a0d0d7819 */ /* 0x000fe400000006ff */
[----:B------:R-:W-:-:S02]  /*c0e0*/  LOP3.LUT R18, R17, 0x38, R32, 0xf8, !PT ;  /* 0x0000003811127812 */ /* 0x000fc400078ef820 */
[----:B------:R-:W-:Y:S02]  /*c0f0*/  LOP3.LUT R12, R12, 0xfffffe00, RZ, 0xc0, !PT ;  /* 0xfffffe000c0c7812 */ /* 0x000fe400078ec0ff */
[----:B------:R-:W-:Y:S02]  /*c100*/  LOP3.LUT R14, R14, R16, RZ, 0x3c, !PT ;  /* 0x000000100e0e7212 */ /* 0x000fe400078e3cff */
[----:B------:R-:W-:Y:S02]  /*c110*/  LOP3.LUT R13, R13, 0x7fffe000, RZ, 0xc0, !PT ;  /* 0x7fffe0000d0d7812 */ /* 0x000fe400078ec0ff */
[----:B------:R-:W-:Y:S02]  /*c120*/  LOP3.LUT R18, R12, R18, R16, 0xf6, !PT ;  /* 0x000000120c127212 */ /* 0x000fe400078ef610 */
[----:B------:R-:W-:Y:S02]  /*c130*/  IADD3 R22, R14, R13, R12 ;  /* 0x0000000d0e167210 */ /* 0x000fe40007ffe00c */
[----:B------:R-:W-:-:S02]  /*c140*/  SHF.L.U32 R31, R18, 0x1, RZ ;  /* 0x00000001121f7819 */ /* 0x000fc400000006ff */
[----:B------:R-:W-:-:S03]  /*c150*/  SHF.L.U32 R22, R22, 0x1, RZ ;  /* 0x0000000116167819 */ /* 0x000fc600000006ff */
[----:B------:R-:W1:Y:S04]  /*c160*/  LDS.128 R16, [R31+0x100] ;  /* 0x000100001f107984 */ /* 0x000e680000000c00 */
[----:B------:R-:W2:Y:S01]  /*c170*/  LDS.128 R12, [R22+0x100] ;  /* 0x00010000160c7984 */ /* 0x000ea20000000c00 */
[--C-:B-1----:R-:W-:Y:S02]  /*c180*/  HADD2.F32 R33, -RZ, R16.reuse.H0_H0 ;  /* 0x20000010ff217230 */ /* 0x102fe40000004100 */
[----:B------:R-:W-:Y:S02]  /*c190*/  HADD2.F32 R34, -RZ, R16.H1_H1 ;  /* 0x30000010ff227230 */ /* 0x000fe40000004100 */
[----:B------:R-:W-:Y:S01]  /*c1a0*/  HADD2.F32 R16, -RZ, R17.H0_H0 ;  /* 0x20000011ff107230 */ /* 0x000fe20000004100 */
[----:B------:R-:W-:Y:S01]  /*c1b0*/  FMUL.FTZ R44, R37, R33 ;  /* 0x00000021252c7220 */ /* 0x000fe20000410000 */
[--C-:B--2---:R-:W-:Y:S01]  /*c1c0*/  HADD2.F32 R38, -RZ, R12.reuse.H0_H0 ;  /* 0x2000000cff267230 */ /* 0x104fe20000004100 */
[----:B------:R-:W-:Y:S01]  /*c1d0*/  FMUL.FTZ R46, R43, R34 ;  /* 0x000000222b2e7220 */ /* 0x000fe20000410000 */
[----:B------:R-:W-:Y:S01]  /*c1e0*/  HADD2.F32 R39, -RZ, R12.H1_H1 ;  /* 0x3000000cff277230 */ /* 0x000fe20000004100 */
[----:B------:R-:W-:Y:S01]  /*c1f0*/  FMUL.FTZ R45, R28, R16 ;  /* 0x000000101c2d7220 */ /* 0x000fe20000410000 */
[----:B------:R-:W-:Y:S01]  /*c200*/  HADD2.F32 R12, -RZ, R13.H0_H0 ;  /* 0x2000000dff0c7230 */ /* 0x000fe20000004100 */
[-C--:B------:R-:W-:Y:S01]  /*c210*/  FMUL.FTZ R37, R37, R38.reuse ;  /* 0x0000002625257220 */ /* 0x080fe20000410000 */
[----:B------:R-:W-:Y:S01]  /*c220*/  HADD2.F32 R35, -RZ, R17.H1_H1 ;  /* 0x30000011ff237230 */ /* 0x000fe20000004100 */
[----:B------:R-:W-:Y:S01]  /*c230*/  FFMA.FTZ R38, R42, R38, R44 ;  /* 0x000000262a267223 */ /* 0x000fe2000001002c */
[----:B------:R-:W-:Y:S01]  /*c240*/  HADD2.F32 R44, -RZ, R26.H1_H1 ;  /* 0x3000001aff2c7230 */ /* 0x000fe20000004100 */
[-C--:B------:R-:W-:Y:S01]  /*c250*/  FMUL.FTZ R28, R28, R12.reuse ;  /* 0x0000000c1c1c7220 */ /* 0x080fe20000410000 */
[----:B------:R-:W-:Y:S01]  /*c260*/  HADD2.F32 R17, -RZ, R18.H0_H0 ;  /* 0x20000012ff117230 */ /* 0x000fe20000004100 */
[----:B------:R-:W-:Y:S01]  /*c270*/  FFMA.FTZ R45, R30, R12, R45 ;  /* 0x0000000c1e2d7223 */ /* 0x000fe2000001002d */
[----:B------:R-:W-:Y:S01]  /*c280*/  HADD2.F32 R12, -RZ, R29.H1_H1 ;  /* 0x3000001dff0c7230 */ /* 0x000fe20000004100 */
[-C--:B------:R-:W-:Y:S01]  /*c290*/  FMUL.FTZ R43, R43, R39.reuse ;  /* 0x000000272b2b7220 */ /* 0x080fe20000410000 */
[----:B------:R-:W-:Y:S01]  /*c2a0*/  HADD2.F32 R40, -RZ, R13.H1_H1 ;  /* 0x3000000dff287230 */ /* 0x000fe20000004100 */
[----:B------:R-:W-:Y:S01]  /*c2b0*/  FFMA.FTZ R39, R44, R39, R46 ;  /* 0x000000272c277223 */ /* 0x000fe2000001002e */
[----:B------:R-:W-:Y:S01]  /*c2c0*/  HADD2.F32 R13, -RZ, R14.H0_H0 ;  /* 0x2000000eff0d7230 */ /* 0x000fe20000004100 */
[----:B------:R-:W-:Y:S01]  /*c2d0*/  FMUL.FTZ R49, R24, R35 ;  /* 0x0000002318317220 */ /* 0x000fe20000410000 */
[----:B------:R-:W-:Y:S01]  /*c2e0*/  HADD2.F32 R26, -RZ, R26.H0_H0 ;  /* 0x2000001aff1a7230 */ /* 0x000fe20000004100 */
[----:B------:R-:W-:Y:S01]  /*c2f0*/  FMUL.FTZ R48, R12, R17 ;  /* 0x000000110c307220 */ /* 0x000fe20000410000 */
[----:B------:R-:W-:Y:S01]  /*c300*/  HADD2.F32 R46, -RZ, R27.H1_H1 ;  /* 0x3000001bff2e7230 */ /* 0x000fe20000004100 */
        /* <DEDUP_REMOVED lines=8> */
[C---:B------:R-:W-:Y:S01]  /*c390*/  FMUL.FTZ R50, R47.reuse, R36 ;  /* 0x000000242f327220 */ /* 0x040fe20000410000 */
[----:B------:R-:W-:Y:S01]  /*c3a0*/  HADD2.F32 R49, -RZ, R29.H0_H0 ;  /* 0x2000001dff317230 */ /* 0x000fe20000004100 */
[-C--:B------:R-:W-:Y:S01]  /*c3b0*/  FMUL.FTZ R47, R47, R41.reuse ;  /* 0x000000292f2f7220 */ /* 0x080fe20000410000 */
[----:B------:R-:W-:Y:S01]  /*c3c0*/  HADD2.F32 R19, -RZ, R19.H1_H1 ;  /* 0x30000013ff137230 */ /* 0x000fe20000004100 */
[----:B------:R-:W-:Y:S01]  /*c3d0*/  FFMA.FTZ R41, R13, R41, R50 ;  /* 0x000000290d297223 */ /* 0x000fe20000010032 */
[----:B------:R-:W-:Y:S01]  /*c3e0*/  HADD2.F32 R14, -RZ, R15.H0_H0 ;  /* 0x2000000fff0e7230 */ /* 0x000fe20000004100 */
[----:B------:R-:W-:Y:S01]  /*c3f0*/  FFMA.FTZ R37, R42, R33, -R37 ;  /* 0x000000212a257223 */ /* 0x000fe20000010825 */
[----:B------:R-:W-:Y:S01]  /*c400*/  HADD2.F32 R29, -RZ, R23.H0_H0 ;  /* 0x20000017ff1d7230 */ /* 0x000fe20000004100 */
[C---:B------:R-:W-:Y:S01]  /*c410*/  FMUL.FTZ R23, R49.reuse, R18 ;  /* 0x0000001231177220 */ /* 0x040fe20000410000 */
[----:B------:R-:W-:Y:S01]  /*c420*/  HADD2.F32 R15, -RZ, R15.H1_H1 ;  /* 0x3000000fff0f7230 */ /* 0x000fe20000004100 */
[----:B------:R-:W-:Y:S01]  /*c430*/  FMUL.FTZ R49, R49, R14 ;  /* 0x0000000e31317220 */ /* 0x000fe20000410000 */
[----:B------:R-:W-:Y:S01]  /*c440*/  HADD2.F32 R27, -RZ, R27.H0_H0 ;  /* 0x2000001bff1b7230 */ /* 0x000fe20000004100 */
[C---:B------:R-:W-:Y:S01]  /*c450*/  FMUL.FTZ R50, R29.reuse, R19 ;  /* 0x000000131d327220 */ /* 0x040fe20000410000 */
[----:B------:R-:W-:Y:S01]  /*c460*/  HADD2.F32 R25, -RZ, R25.H0_H0 ;  /* 0x20000019ff197230 */ /* 0x000fe20000004100 */
[----:B------:R-:W-:-:S02]  /*c470*/  FMUL.FTZ R29, R29, R15 ;  /* 0x0000000f1d1d7220 */ /* 0x000fc40000410000 */
[----:B------:R-:W-:Y:S02]  /*c480*/  FFMA.FTZ R43, R44, R34, -R43 ;  /* 0x000000222c2b7223 */ /* 0x000fe4000001082b */
[----:B------:R-:W-:Y:S02]  /*c490*/  FFMA.FTZ R28, R30, R16, -R28 ;  /* 0x000000101e1c7223 */ /* 0x000fe4000001081c */
[----:B------:R-:W-:Y:S01]  /*c4a0*/  FFMA.FTZ R24, R26, R35, -R24 ;  /* 0x000000231a187223 */ /* 0x000fe20000010818 */
[----:B------:R-:W-:Y:S01]  /*c4b0*/  F2FP.PACK_AB R16, R43, R37 ;  /* 0x000000252b10723e */ /* 0x000fe200000000ff */
        /* <DEDUP_REMOVED lines=15> */
.L_x_125:
[----:B------:R-:W-:Y:S05]  /*c5b0*/  BSYNC B2 ;  /* 0x0000000000027941 */ /* 0x000fea0003800000 */
.L_x_109:
[----:B-1----:R-:W-:Y:S01]  /*c5c0*/  IMAD R14, R21, c[0x0][0x208], RZ ;  /* 0x00008200150e7a24 */ /* 0x002fe200078e02ff */
[----:B------:R-:W-:Y:S01]  /*c5d0*/  LEA.HI R5, R5, R73, RZ, 0x5 ;  /* 0x0000004905057211 */ /* 0x000fe200078f28ff */
[C---:B------:R-:W-:Y:S01]  /*c5e0*/  IMAD.WIDE.U32 R12, R242.reuse, c[0x0][0x208], RZ ;  /* 0x00008200f20c7a25 */ /* 0x040fe200078e00ff */
[----:B------:R-:W-:Y:S01]  /*c5f0*/  BAR.SYNC.DEFER_BLOCKING 0x0 ;  /* 0x0000000000007b1d */ /* 0x000fe20000010000 */
[----:B------:R-:W-:Y:S01]  /*c600*/  SHF.L.U32 R15, R3, 0x6, RZ ;  /* 0x00000006030f7819 */ /* 0x000fe200000006ff */
[----:B------:R-:W-:Y:S01]  /*c610*/  UISETP.GE.AND UP0, UPT, UR9, 0x81, UPT ;  /* 0x000000810900788c */ /* 0x000fe2000bf06270 */
[----:B------:R-:W-:Y:S01]  /*c620*/  IMAD R14, R242, c[0x0][0x20c], R14 ;  /* 0x00008300f20e7a24 */ /* 0x000fe200078e020e */
[----:B------:R-:W-:Y:S01]  /*c630*/  SHF.L.U32 R10, R10, 0x3, RZ ;  /* 0x000000030a0a7819 */ /* 0x000fe200000006ff */
[----:B------:R-:W-:Y:S01]  /*c640*/  IMAD R11, R11, c[0x0][0x218], RZ ;  /* 0x000086000b0b7a24 */ /* 0x000fe200078e02ff */
[----:B------:R-:W-:Y:S01]  /*c650*/  LOP3.LUT R15, R15, 0x1c0, RZ, 0xc0, !PT ;  /* 0x000001c00f0f7812 */ /* 0x000fe200078ec0ff */
[----:B------:R-:W-:Y:S01]  /*c660*/  IMAD.WIDE R18, R32, 0x2, RZ ;  /* 0x0000000220127825 */ /* 0x000fe200078e02ff */
[----:B------:R-:W-:-:S02]  /*c670*/  IADD3 R13, R13, R14, RZ ;  /* 0x0000000e0d0d7210 */ /* 0x000fc40007ffe0ff */
[----:B------:R-:W-:Y:S01]  /*c680*/  SHF.L.U32 R14, R5, 0x5, RZ ;  /* 0x00000005050e7819 */ /* 0x000fe200000006ff */
[----:B------:R-:W-:Y:S01]  /*c690*/  IMAD R11, R241, c[0x0][0x21c], R11 ;  /* 0x00008700f10b7a24 */ /* 0x000fe200078e020b */
[----:B------:R-:W-:Y:S01]  /*c6a0*/  LOP3.LUT R238, R15, 0x8, R10, 0xf8, !PT ;  /* 0x000000080fee7812 */ /* 0x000fe200078ef80a */
[----:B------:R-:W-:Y:S01]  /*c6b0*/  IMAD.WIDE.U32 R12, R241, c[0x0][0x218], R12 ;  /* 0x00008600f10c7a25 */ /* 0x000fe200078e000c */
[----:B------:R-:W-:Y:S02]  /*c6c0*/  LOP3.LUT R14, R14, 0x7ffffc00, RZ, 0xc0, !PT ;  /* 0x7ffffc000e0e7812 */ /* 0x000fe400078ec0ff */
[----:B------:R-:W-:Y:S02]  /*c6d0*/  SHF.R.U32.HI R15, RZ, 0x3, R15 ;  /* 0x00000003ff0f7819 */ /* 0x000fe4000001160f */
[----:B------:R-:W-:Y:S02]  /*c6e0*/  IADD3 R188, R4, R14, RZ ;  /* 0x0000000e04bc7210 */ /* 0x000fe40007ffe0ff */
[----:B------:R-:W-:-:S02]  /*c6f0*/  IADD3 R10, P0, R12, UR28, RZ ;  /* 0x0000001c0c0a7c10 */ /* 0x000fc4000ff1e0ff */
[C---:B------:R-:W-:Y:S01]  /*c700*/  LEA R196, R188.reuse, 0x100, 0x1 ;  /* 0x00000100bcc47811 */ /* 0x040fe200078e08ff */
[----:B------:R-:W-:Y:S01]  /*c710*/  IMAD.SHL.U32 R188, R188, 0x2, RZ ;  /* 0x00000002bcbc7824 */ /* 0x000fe200078e00ff */
[----:B------:R-:W-:Y:S02]  /*c720*/  IADD3.X R11, R13, UR10, R11, P0, !PT ;  /* 0x0000000a0d0b7c10 */ /* 0x000fe400087fe40b */
[-C--:B------:R-:W-:Y:S02]  /*c730*/  LEA R192, R2, R196.reuse, 0x1 ;  /* 0x000000c402c07211 */ /* 0x080fe400078e08ff */
[----:B------:R-:W-:Y:S01]  /*c740*/  LEA R34, P0, R10, c[0x0][0x1f8], 0x1 ;  /* 0x00007e000a227a11 */ /* 0x000fe200078008ff */
[----:B------:R-:W-:Y:S01]  /*c750*/  LDSM.16.M88.4 R136, [R188+0x100] ;  /* 0x00010000bc88783b */ /* 0x000fe20000000200 */
[C---:B------:R-:W-:Y:S02]  /*c760*/  LEA R196, R0.reuse, R196, 0x1 ;  /* 0x000000c400c47211 */ /* 0x040fe400078e08ff */
[----:B------:R-:W-:Y:S01]  /*c770*/  LEA R212, R0, R192, 0x1 ;  /* 0x000000c000d47211 */ /* 0x000fe200078e08ff */
[----:B------:R-:W-:Y:S01]  /*c780*/  LDSM.16.M88.4 R140, [R192] ;  /* 0x00000000c08c783b */ /* 0x000fe20000000200 */
[----:B------:R-:W-:-:S02]  /*c790*/  LEA.HI.X R10, R10, c[0x0][0x1fc], R11, 0x1, P0 ;  /* 0x00007f000a0a7a11 */ /* 0x000fc400000f0c0b */
[----:B------:R-:W-:Y:S01]  /*c7a0*/  SHF.R.S32.HI R14, RZ, 0x1f, R8 ;  /* 0x0000001fff0e7819 */ /* 0x000fe20000011408 */
[----:B------:R-:W-:Y:S01]  /*c7b0*/  LDSM.16.M88.4 R172, [R196] ;  /* 0x00000000c4ac783b */ /* 0x000fe20000000200 */
[----:B------:R-:W-:Y:S02]  /*c7c0*/  LOP3.LUT R238, R238, R15, RZ, 0x3c, !PT ;  /* 0x0000000feeee7212 */ /* 0x000fe400078e3cff */
[----:B------:R-:W-:Y:S01]  /*c7d0*/  LEA.HI R14, R14, R8, RZ, 0x3 ;  /* 0x000000080e0e7211 */ /* 0x000fe200078f18ff */
[----:B------:R-:W1:Y:S01]  /*c7e0*/  SHFL.IDX PT, R96, R34, 0x1, 0x181f ;  /* 0x00381f0022607f89 */ /* 0x000e6200000e0000 */
[----:B------:R-:W-:Y:S02]  /*c7f0*/  LOP3.LUT P3, RZ, R3, 0x2, RZ, 0xc0, !PT ;  /* 0x0000000203ff7812 */ /* 0x000fe4000786c0ff */
[----:B------:R-:W-:Y:S01]  /*c800*/  LOP3.LUT R33, R14, 0xfffffff8, RZ, 0xc0, !PT ;  /* 0xfffffff80e217812 */ /* 0x000fe200078ec0ff */
[----:B------:R-:W-:Y:S01]  /*c810*/  LDSM.16.M88.4 R184, [R212] ;  /* 0x00000000d4b8783b */ /* 0x000fe20000000200 */
[----:B------:R-:W-:-:S02]  /*c820*/  LEA R238, R20, R238, 0x9 ;  /* 0x000000ee14ee7211 */ /* 0x000fc400078e48ff */
[----:B------:R-:W-:Y:S01]  /*c830*/  SHF.L.U32 R243, R9, 0x1, RZ ;  /* 0x0000000109f37819 */ /* 0x000fe200000006ff */
[----:B------:R-:W-:Y:S01]  /*c840*/  LDSM.16.M88.4 R188, [R188+0x4100] ;  /* 0x00410000bcbc783b */ /* 0x000fe20000000200 */
[----:B------:R-:W-:Y:S01]  /*c850*/  IMAD.WIDE R16, R33, 0x2, RZ ;  /* 0x0000000221107825 */ /* 0x000fe200078e02ff */
[----:B------:R-:W-:Y:S02]  /*c860*/  SHF.L.U32 R238, R238, 0x1, RZ ;  /* 0x00000001eeee7819 */ /* 0x000fe400000006ff */
[----:B------:R-:W-:Y:S02]  /*c870*/  LDSM.16.M88.4 R192, [R192+0x4000] ;  /* 0x00400000c0c0783b */ /* 0x000fe40000000200 */
[C---:B------:R-:W-:Y:S02]  /*c880*/  IADD3 R14, R238.reuse, 0x8100, RZ ;  /* 0x00008100ee0e7810 */ /* 0x040fe40007ffe0ff */
[----:B------:R-:W-:Y:S01]  /*c890*/  LDSM.16.M88.4 R196, [R196+0x4000] ;  /* 0x00400000c4c4783b */ /* 0x000fe20000000200 */
[----:B------:R-:W-:-:S02]  /*c8a0*/  IADD3 R237, R238, 0x8120, RZ ;  /* 0x00008120eeed7810 */ /* 0x000fc40007ffe0ff */
[----:B------:R-:W-:Y:S01]  /*c8b0*/  @P3 IADD3 R237, R14, -0x20, RZ ;  /* 0xffffffe00eed3810 */ /* 0x000fe20007ffe0ff */
[----:B------:R-:W-:Y:S03]  /*c8c0*/  LDSM.16.M88.4 R212, [R212+0x4000] ;  /* 0x00400000d4d4783b */ /* 0x000fe60000000200 */
[C---:B------:R-:W-:Y:S01]  /*c8d0*/  IADD3 R231, R237.reuse, 0x800, RZ ;  /* 0x00000800ede77810 */ /* 0x040fe20007ffe0ff */
[----:B------:R-:W-:Y:S01]  /*c8e0*/  BAR.SYNC.DEFER_BLOCKING 0x0 ;  /* 0x0000000000007b1d */ /* 0x000fe20000010000 */
[----:B-1----:R-:W-:Y:S02]  /*c8f0*/  IADD3 R48, P2, R18, R96, RZ ;  /* 0x0000006012307210 */ /* 0x002fe40007f5e0ff */
[C---:B------:R-:W-:Y:S02]  /*c900*/  IADD3 R230, R237.reuse, 0x1000, RZ ;  /* 0x00001000ede67810 */ /* 0x040fe40007ffe0ff */
[C---:B------:R-:W-:Y:S01]  /*c910*/  IADD3 R229, R237.reuse, 0x1800, RZ ;  /* 0x00001800ede57810 */ /* 0x040fe20007ffe0ff */
[----:B------:R-:W1:Y:S01]  /*c920*/  SHFL.IDX PT, R50, R34, RZ, 0x181f ;  /* 0x00181fff22327589 */ /* 0x000e6200000e0000 */
[----:B------:R-:W-:-:S02]  /*c930*/  IADD3 R228, R237, 0x2000, RZ ;  /* 0x00002000ede47810 */ /* 0x000fc40007ffe0ff */
[C---:B------:R-:W-:Y:S01]  /*c940*/  IADD3 R227, R237.reuse, 0x2800, RZ ;  /* 0x00002800ede37810 */ /* 0x040fe20007ffe0ff */
[----:B------:R-:W2:Y:S01]  /*c950*/  SHFL.IDX PT, R12, R10, 0x1, 0x181f ;  /* 0x00381f000a0c7f89 */ /* 0x000ea200000e0000 */
[C---:B------:R-:W-:Y:S02]  /*c960*/  IADD3 R226, R237.reuse, 0x3000, RZ ;  /* 0x00003000ede27810 */ /* 0x040fe40007ffe0ff */
[C---:B------:R-:W-:Y:S01]  /*c970*/  IADD3 R225, R237.reuse, 0x3800, RZ ;  /* 0x00003800ede17810 */ /* 0x040fe20007ffe0ff */
[----:B------:R-:W3:Y:S01]  /*c980*/  SHFL.IDX PT, R88, R34, 0x2, 0x181f ;  /* 0x00581f0022587f89 */ /* 0x000ee200000e0000 */
[C---:B------:R-:W-:Y:S02]  /*c990*/  IADD3 R223, R237.reuse, 0x4000, RZ ;  /* 0x00004000eddf7810 */ /* 0x040fe40007ffe0ff */
[C---:B------:R-:W-:Y:S01]  /*c9a0*/  IADD3 R222, R237.reuse, 0x4800, RZ ;  /* 0x00004800edde7810 */ /* 0x040fe20007ffe0ff */
[----:B------:R-:W4:Y:S01]  /*c9b0*/  SHFL.IDX PT, R13, R10, RZ, 0x181f ;  /* 0x00181fff0a0d7589 */ /* 0x000f2200000e0000 */
[----:B------:R-:W-:-:S02]  /*c9c0*/  IADD3 R221, R237, 0x5000, RZ ;  /* 0x00005000eddd7810 */ /* 0x000fc40007ffe0ff */
[C---:B------:R-:W-:Y:S01]  /*c9d0*/  IADD3 R220, R237.reuse, 0x5800, RZ ;  /* 0x00005800eddc7810 */ /* 0x040fe20007ffe0ff */
[----:B------:R-:W5:Y:S01]  /*c9e0*/  SHFL.IDX PT, R34, R34, 0x3, 0x181f ;  /* 0x00781f0022227f89 */ /* 0x000f6200000e0000 */
[----:B------:R-:W-:Y:S01]  /*c9f0*/  IADD3 R219, R237, 0x6000, RZ ;  /* 0x00006000eddb7810 */ /* 0x000fe20007ffe0ff */
[----:B------:R-:W-:-:S04]  /*ca00*/  DEPBAR.LE SB0, 0x0 ;  /* 0x000080000000791a */ /* 0x000fc80000000000 */
[----:B------:R-:W5:Y:S01]  /*ca10*/  SHFL.IDX PT, R11, R10, 0x2, 0x181f ;  /* 0x00581f000a0b7f89 */ /* 0x000f6200000e0000 */
[----:B------:R-:W-:-:S03]  /*ca20*/  IADD3 R218, R237, 0x6800, RZ ;  /* 0x00006800edda7810 */ /* 0x000fc60007ffe0ff */
[----:B------:R-:W-:Y:S01]  /*ca30*/  BAR.SYNC.DEFER_BLOCKING 0x0 ;  /* 0x0000000000007b1d */ /* 0x000fe20000010000 */
[----:B-1----:R-:W-:Y:S02]  /*ca40*/  IADD3 R56, P0, R50, R18, RZ ;  /* 0x0000001232387210 */ /* 0x002fe40007f1e0ff */
[----:B--2---:R-:W-:Y:S02]  /*ca50*/  IADD3.X R49, R19, R12, RZ, P2, !PT ;  /* 0x0000000c13317210 */ /* 0x004fe400017fe4ff */
[----:B------:R-:W-:Y:S01]  /*ca60*/  IADD3 R96, P2, R16, R96, RZ ;  /* 0x0000006010607210 */ /* 0x000fe20007f5e0ff */
[----:B------:R-:W1:Y:S01]  /*ca70*/  SHFL.IDX PT, R10, R10, 0x3, 0x181f ;  /* 0x00781f000a0a7f89 */ /* 0x000e6200000e0000 */
[----:B---3--:R-:W-:Y:S02]  /*ca80*/  IADD3 R90, P1, R18, R88, RZ ;  /* 0x00000058125a7210 */ /* 0x008fe40007f3e0ff */
[----:B------:R-:W-:Y:S01]  /*ca90*/  IADD3.X R97, R17, R12, RZ, P2, !PT ;  /* 0x0000000c11617210 */ /* 0x000fe200017fe4ff */
[----:B----4-:R-:W-:Y:S01]  /*caa0*/  IMAD.X R57, R13, 0x1, R19, P0 ;  /* 0x000000010d397824 */ /* 0x010fe200000e0613 */
[----:B------:R-:W-:-:S02]  /*cab0*/  IADD3 R217, R237, 0x7000, RZ ;  /* 0x00007000edd97810 */ /* 0x000fc40007ffe0ff */
[----:B------:R-:W-:Y:S02]  /*cac0*/  IADD3 R216, R237, 0x7800, RZ ;  /* 0x00007800edd87810 */ /* 0x000fe40007ffe0ff */
[-C--:B-----5:R-:W-:Y:S02]  /*cad0*/  IADD3 R74, P0, R18, R34.reuse, RZ ;  /* 0x00000022124a7210 */ /* 0x0a0fe40007f1e0ff */
[----:B------:R-:W-:Y:S02]  /*cae0*/  IADD3 R34, P2, R16, R34, RZ ;  /* 0x0000002210227210 */ /* 0x000fe40007f5e0ff */
[C---:B------:R-:W-:Y:S02]  /*caf0*/  IADD3.X R91, R19.reuse, R11, RZ, P1, !PT ;  /* 0x0000000b135b7210 */ /* 0x040fe40000ffe4ff */
[----:B------:R-:W-:Y:S01]  /*cb00*/  ISETP.GE.AND P1, PT, R32, c[0x0][0x1d4], PT ;  /* 0x0000750020007a0c */ /* 0x000fe20003f26270 */
[----:B------:R-:W2:Y:S04]  /*cb10*/  LDSM.16.M88.4 R20, [R238+0x8100] ;  /* 0x00810000ee14783b */ /* 0x000ea80000000200 */
[----:B------:R-:W3:Y:S01]  /*cb20*/  LDSM.16.M88.4 R60, [R238+0x8900] ;  /* 0x00890000ee3c783b */ /* 0x000ee20000000200 */
[----:B-1----:R-:W-:-:S02]  /*cb30*/  IADD3.X R75, R19, R10, RZ, P0, !PT ;  /* 0x0000000a134b7210 */ /* 0x002fc400007fe4ff */
[----:B------:R-:W-:Y:S01]  /*cb40*/  IADD3 R50, P0, R50, R16, RZ ;  /* 0x0000001032327210 */ /* 0x000fe20007f1e0ff */
[----:B------:R-:W1:Y:S01]  /*cb50*/  LDSM.16.M88.4 R40, [R237] ;  /* 0x00000000ed28783b */ /* 0x000e620000000200 */
[----:B------:R-:W-:Y:S02]  /*cb60*/  IADD3.X R35, R17, R10, RZ, P2, !PT ;  /* 0x0000000a11237210 */ /* 0x000fe400017fe4ff */
[----:B------:R-:W-:Y:S01]  /*cb70*/  ISETP.LT.OR P2, PT, R7, 0x1, P1 ;  /* 0x000000010700780c */ /* 0x000fe20000f41670 */
[----:B------:R-:W-:Y:S01]  /*cb80*/  LDSM.16.M88.4 R28, [R237+0x800] ;  /* 0x00080000ed1c783b */ /* 0x000fe20000000200 */
[----:B------:R-:W-:Y:S02]  /*cb90*/  IADD3.X R51, R13, R17, RZ, P0, !PT ;  /* 0x000000110d337210 */ /* 0x000fe400007fe4ff */
[----:B------:R-:W-:Y:S01]  /*cba0*/  IADD3 R88, P0, R16, R88, RZ ;  /* 0x0000005810587210 */ /* 0x000fe20007f1e0ff */
[----:B------:R-:W-:Y:S04]  /*cbb0*/  LDSM.16.M88.4 R52, [R238+0x9100] ;  /* 0x00910000ee34783b */ /* 0x000fe80000000200 */
[----:B------:R-:W-:Y:S01]  /*cbc0*/  IMAD.X R89, R17, 0x1, R11, P0 ;  /* 0x0000000111597824 */ /* 0x000fe200000e060b */
[----:B------:R-:W-:Y:S01]  /*cbd0*/  ISETP.GE.AND P0, PT, R8, c[0x0][0x1d4], PT ;  /* 0x0000750008007a0c */ /* 0x000fe20003f06270 */
[----:B------:R-:W-:Y:S04]  /*cbe0*/  LDSM.16.M88.4 R44, [R238+0x9900] ;  /* 0x00990000ee2c783b */ /* 0x000fe80000000200 */
[----:B------:R-:W4:Y:S04]  /*cbf0*/  LDSM.16.M88.4 R36, [R238+0xa100] ;  /* 0x00a10000ee24783b */ /* 0x000f280000000200 */
[----:B------:R-:W-:Y:S04]  /*cc00*/  LDSM.16.M88.4 R92, [R238+0xa900] ;  /* 0x00a90000ee5c783b */ /* 0x000fe80000000200 */
[----:B------:R-:W-:Y:S04]  /*cc10*/  LDSM.16.M88.4 R84, [R238+0xb100] ;  /* 0x00b10000ee54783b */ /* 0x000fe80000000200 */
[----:B------:R-:W-:Y:S01]  /*cc20*/  LDSM.16.M88.4 R76, [R238+0xb900] ;  /* 0x00b90000ee4c783b */ /* 0x000fe20000000200 */
[C---:B--2---:R-:W-:Y:S03]  /*cc30*/  HMMA.16816.F32 R12, R136.reuse, R20, RZ ;  /* 0x00000014880c723c */ /* 0x044fe600000018ff */
[----:B------:R-:W-:Y:S04]  /*cc40*/  LDSM.16.M88.4 R80, [R237+0x1000] ;  /* 0x00100000ed50783b */ /* 0x000fe80000000200 */
[----:B------:R-:W2:Y:S01]  /*cc50*/  LDSM.16.M88.4 R16, [R237+0x1800] ;  /* 0x00180000ed10783b */ /* 0x000ea20000000200 */
[C---:B------:R-:W-:Y:S03]  /*cc60*/  HMMA.16816.F32 R20, R136.reuse, R22, RZ ;  /* 0x000000168814723c */ /* 0x040fe600000018ff */
[----:B------:R-:W5:Y:S04]  /*cc70*/  LDSM.16.M88.4 R8, [R237+0x2000] ;  /* 0x00200000ed08783b */ /* 0x000f680000000200 */
[----:B------:R-:W-:Y:S01]  /*cc80*/  LDSM.16.M88.4 R68, [R237+0x2800] ;  /* 0x00280000ed44783b */ /* 0x000fe20000000200 */
[C---:B---3--:R-:W-:Y:S03]  /*cc90*/  HMMA.16816.F32 R64, R136.reuse, R60, RZ ;  /* 0x0000003c8840723c */ /* 0x048fe600000018ff */
[----:B------:R-:W3:Y:S04]  /*cca0*/  LDSM.16.M88.4 R24, [R237+0x3000] ;  /* 0x00300000ed18783b */ /* 0x000ee80000000200 */
[----:B------:R-:W-:Y:S01]  /*ccb0*/  LDSM.16.M88.4 R104, [R237+0x3800] ;  /* 0x00380000ed68783b */ /* 0x000fe20000000200 */
[----:B------:R-:W-:Y:S03]  /*ccc0*/  HMMA.16816.F32 R60, R136, R62, RZ ;  /* 0x0000003e883c723c */ /* 0x000fe600000018ff */
[----:B------:R-:W-:Y:S01]  /*ccd0*/  @!PT LDS RZ, [RZ] ;  /* 0x00000000fffff984 */ /* 0x000fe20000000800 */
[----:B------:R-:W-:Y:S01]  /*cce0*/  @!PT LDS RZ, [RZ] ;  /* 0x00000000fffff984 */ /* 0x000fe20000000800 */
[----:B------:R-:W-:Y:S01]  /*ccf0*/  @!PT LDS RZ, [RZ] ;  /* 0x00000000fffff984 */ /* 0x000fe20000000800 */
[----:B------:R2:W-:Y:S01]  /*cd00*/  LDGSTS.E.BYPASS.LTC128B.128 [R243+0x100], [R56.64], !P2 ;  /* 0x0010000038f37fae */ /* 0x0005e2000d101d54 */
[----:B------:R-:W-:-:S04]  /*cd10*/  ISETP.LT.OR P2, PT, R7, 0x1, P0 ;  /* 0x000000010700780c */ /* 0x000fc80000741670 */
[C---:B-1----:R-:W-:Y:S08]  /*cd20*/  HMMA.16816.F32 R12, R140.reuse, R40, R12 ;  /* 0x000000288c0c723c */ /* 0x042ff0000000180c */
[----:B------:R-:W-:Y:S01]  /*cd30*/  HMMA.16816.F32 R20, R140, R42, R20 ;  /* 0x0000002a8c14723c */ /* 0x000fe20000001814 */
[----:B------:R1:W-:Y:S01]  /*cd40*/  LDGSTS.E.BYPASS.LTC128B.128 [R243+0x4100], [R50.64], !P2 ;  /* 0x0410000032f37fae */ /* 0x0003e2000d101d54 */
[----:B------:R-:W-:-:S06]  /*cd50*/  ISETP.LT.OR P2, PT, R7, 0x21, P1 ;  /* 0x000000210700780c */ /* 0x000fcc0000f41670 */
[C---:B----4-:R-:W-:Y:S07]  /*cd60*/  HMMA.16816.F32 R40, R136.reuse, R36, RZ ;  /* 0x000000248828723c */ /* 0x050fee00000018ff */
[----:B------:R1:W-:Y:S01]  /*cd70*/  LDGSTS.E.BYPASS.LTC128B.128 [R243+0x1100], [R48.64], !P2 ;  /* 0x0110000030f37fae */ /* 0x0003e2000d101d54 */
[C---:B------:R-:W-:Y:S01]  /*cd80*/  ISETP.LT.OR P2, PT, R7.reuse, 0x21, P0 ;  /* 0x000000210700780c */ /* 0x040fe20000741670 */
[C---:B------:R-:W-:Y:S08]  /*cd90*/  HMMA.16816.F32 R36, R136.reuse, R38, RZ ;  /* 0x000000268824723c */ /* 0x040ff000000018ff */
[----:B--2---:R-:W-:Y:S04]  /*cda0*/  HMMA.16816.F32 R56, R136, R52, RZ ;  /* 0x000000348838723c */ /* 0x004fe800000018ff */
[----:B------:R2:W-:Y:S01]  /*cdb0*/  LDGSTS.E.BYPASS.LTC128B.128 [R243+0x5100], [R96.64], !P2 ;  /* 0x0510000060f37fae */ /* 0x0005e2000d101d54 */
[----:B------:R-:W-:-:S03]  /*cdc0*/  ISETP.LT.OR P2, PT, R7, 0x41, P1 ;  /* 0x000000410700780c */ /* 0x000fc60000f41670 */
[C---:B------:R-:W-:Y:S08]  /*cdd0*/  HMMA.16816.F32 R64, R140.reuse, R28, R64 ;  /* 0x0000001c8c40723c */ /* 0x040ff00000001840 */
[----:B------:R-:W-:Y:S02]  /*cde0*/  HMMA.16816.F32 R60, R140, R30, R60 ;  /* 0x0000001e8c3c723c */ /* 0x000fe4000000183c */
[----:B------:R4:W-:Y:S01]  /*cdf0*/  LDGSTS.E.BYPASS.LTC128B.128 [R243+0x2100], [R90.64], !P2 ;  /* 0x021000005af37fae */ /* 0x0009e2000d101d54 */
[----:B------:R-:W-:-:S02]  /*ce00*/  ISETP.LT.OR P2, PT, R7, 0x41, P0 ;  /* 0x000000410700780c */ /* 0x000fc40000741670 */
[----:B------:R-:W-:-:S03]  /*ce10*/  ISETP.LT.OR P0, PT, R7, 0x61, P0 ;  /* 0x000000610700780c */ /* 0x000fc60000701670 */
[C---:B-1----:R-:W-:Y:S08]  /*ce20*/  HMMA.16816.F32 R48, R136.reuse, R44, RZ ;  /* 0x0000002c8830723c */ /* 0x042ff000000018ff */
[----:B------:R-:W-:Y:S01]  /*ce30*/  HMMA.16816.F32 R44, R136, R46, RZ ;  /* 0x0000002e882c723c */ /* 0x000fe200000018ff */
[----:B------:R4:W-:Y:S01]  /*ce40*/  LDGSTS.E.BYPASS.LTC128B.128 [R243+0x6100], [R88.64], !P2 ;  /* 0x0610000058f37fae */ /* 0x0009e2000d101d54 */
[----:B------:R-:W-:-:S02]  /*ce50*/  ISETP.LT.OR P2, PT, R7, 0x61, P1 ;  /* 0x000000610700780c */ /* 0x000fc40000f41670 */
[----:B------:R-:W-:Y:S02]  /*ce60*/  LOP3.LUT P1, RZ, R3, 0x4, RZ, 0xc0, !PT ;  /* 0x0000000403ff7812 */ /* 0x000fe4000782c0ff */
[----:B------:R-:W-:Y:S02]  /*ce70*/  MOV R3, 0x40 ;  /* 0x0000004000037802 */ /* 0x000fe40000000f00 */
[----:B------:R-:W-:Y:S02]  /*ce80*/  HMMA.16816.F32 R52, R136, R54, RZ ;  /* 0x000000368834723c */ /* 0x000fe400000018ff */
[----:B------:R-:W-:-:S04]  /*ce90*/  SEL R3, R3, 0xffffffc0, !P1 ;  /* 0xffffffc003037807 */ /* 0x000fc80004800000 */
[----:B------:R-:W-:Y:S01]  /*cea0*/  IADD3 R235, R238, R3, RZ ;  /* 0x00000003eeeb7210 */ /* 0x000fe20007ffe0ff */
[----:B------:R1:W-:Y:S01]  /*ceb0*/  LDGSTS.E.BYPASS.LTC128B.128 [R243+0x3100], [R74.64], !P2 ;  /* 0x031000004af37fae */ /* 0x0003e2000d101d54 */
[----:B------:R-:W-:Y:S01]  /*cec0*/  HMMA.16816.F32 R48, R140, R16, R48 ;  /* 0x000000108c30723c */ /* 0x000fe20000001830 */
[----:B------:R-:W-:Y:S02]  /*ced0*/  IADD3 R224, R3, R237, RZ ;  /* 0x000000ed03e07210 */ /* 0x000fe40007ffe0ff */
[----:B------:R1:W-:Y:S01]  /*cee0*/  LDGSTS.E.BYPASS.LTC128B.128 [R243+0x7100], [R34.64], !P0 ;  /* 0x0710000022f37fae */ /* 0x0003e2000c101d54 */
[----:B------:R-:W-:-:S03]  /*cef0*/  PLOP3.LUT P0, PT, PT, PT, UP0, 0x40, 0x0 ;  /* 0x000000000000781c */ /* 0x000fc60003f0e808 */
[----:B------:R-:W-:Y:S01]  /*cf00*/  LDSM.16.M88.4 R100, [R235+0x8100] ;  /* 0x00810000eb64783b */ /* 0x000fe20000000200 */
[----:B------:R-:W-:Y:S03]  /*cf10*/  HMMA.16816.F32 R44, R140, R18, R44 ;  /* 0x000000128c2c723c */ /* 0x000fe6000000182c */
[----:B------:R-:W3:Y:S04]  /*cf20*/  LDSM.16.M88.4 R16, [R235+0x8900] ;  /* 0x00890000eb10783b */ /* 0x000ee80000000200 */
[----:B--2---:R-:W-:Y:S01]  /*cf30*/  LDSM.16.M88.4 R96, [R235+0x9900] ;  /* 0x00990000eb60783b */ /* 0x004fe20000000200 */
[C---:B----4-:R-:W-:Y:S03]  /*cf40*/  HMMA.16816.F32 R88, R136.reuse, R84, RZ ;  /* 0x000000548858723c */ /* 0x050fe600000018ff */
[----:B------:R-:W-:Y:S04]  /*cf50*/  LDSM.16.M88.4 R108, [R237+0x4000] ;  /* 0x00400000ed6c783b */ /* 0x000fe80000000200 */
[----:B------:R-:W0:Y:S01]  /*cf60*/  LDGDEPBAR ;  /* 0x00000000000079af */ /* 0x000e220000000000 */
[----:B------:R-:W-:Y:S01]  /*cf70*/  HMMA.16816.F32 R84, R136, R86, RZ ;  /* 0x000000568854723c */ /* 0x000fe200000018ff */
[----:B-1----:R-:W-:-:S07]  /*cf80*/  SHF.R.S32.HI R35, RZ, 0x1f, R32 ;  /* 0x0000001fff237819 */ /* 0x002fce0000011420 */
[----:B-----5:R-:W-:Y:S01]  /*cf90*/  HMMA.16816.F32 R40, R140, R8, R40 ;  /* 0x000000088c28723c */ /* 0x020fe20000001828 */
[----:B------:R-:W-:-:S07]  /*cfa0*/  SHF.R.S32.HI R34, RZ, 0x1f, R33 ;  /* 0x0000001fff227819 */ /* 0x000fce0000011421 */
[----:B------:R-:W-:Y:S01]  /*cfb0*/  HMMA.16816.F32 R36, R140, R10, R36 ;  /* 0x0000000a8c24723c */ /* 0x000fe20000001824 */
[----:B------:R-:W1:Y:S07]  /*cfc0*/  LDSM.16.M88.4 R8, [R235+0x9100] ;  /* 0x00910000eb08783b */ /* 0x000e6e0000000200 */
[C---:B------:R-:W-:Y:S08]  /*cfd0*/  HMMA.16816.F32 R28, R136.reuse, R92, RZ ;  /* 0x0000005c881c723c */ /* 0x040ff000000018ff */
[----:B------:R-:W-:Y:S08]  /*cfe0*/  HMMA.16816.F32 R92, R136, R94, RZ ;  /* 0x0000005e885c723c */ /* 0x000ff000000018ff */
[C---:B---3--:R-:W-:Y:S08]  /*cff0*/  HMMA.16816.F32 R88, R140.reuse, R24, R88 ;  /* 0x000000188c58723c */ /* 0x048ff00000001858 */
[C---:B------:R-:W-:Y:S01]  /*d000*/  HMMA.16816.F32 R84, R140.reuse, R26, R84 ;  /* 0x0000001a8c54723c */ /* 0x040fe20000001854 */
[----:B------:R-:W2:Y:S07]  /*d010*/  LDSM.16.M88.4 R24, [R235+0xa900] ;  /* 0x00a90000eb18783b */ /* 0x000eae0000000200 */
[C---:B------:R-:W-:Y:S08]  /*d020*/  HMMA.16816.F32 R56, R140.reuse, R80, R56 ;  /* 0x000000508c38723c */ /* 0x040ff00000001838 */
[----:B------:R-:W-:Y:S08]  /*d030*/  HMMA.16816.F32 R52, R140, R82, R52 ;  /* 0x000000528c34723c */ /* 0x000ff00000001834 */
[C---:B------:R-:W-:Y:S08]  /*d040*/  HMMA.16816.F32 R64, R172.reuse, R16, R64 ;  /* 0x00000010ac40723c */ /* 0x040ff00000001840 */
[----:B------:R-:W-:Y:S01]  /*d050*/  HMMA.16816.F32 R60, R172, R18, R60 ;  /* 0x00000012ac3c723c */ /* 0x000fe2000000183c */
[----:B------:R-:W3:Y:S07]  /*d060*/  LDSM.16.M88.4 R16, [R235+0xb100] ;  /* 0x00b10000eb10783b */ /* 0x000eee0000000200 */
[C---:B------:R-:W-:Y:S08]  /*d070*/  HMMA.16816.F32 R28, R140.reuse, R68, R28 ;  /* 0x000000448c1c723c */ /* 0x040ff0000000181c */
[----:B------:R-:W-:Y:S01]  /*d080*/  HMMA.16816.F32 R92, R140, R70, R92 ;  /* 0x000000468c5c723c */ /* 0x000fe2000000185c */
[----:B------:R-:W-:Y:S07]  /*d090*/  LDSM.16.M88.4 R68, [R235+0xa100] ;  /* 0x00a10000eb44783b */ /* 0x000fee0000000200 */
[C---:B------:R-:W-:Y:S08]  /*d0a0*/  HMMA.16816.F32 R12, R172.reuse, R100, R12 ;  /* 0x00000064ac0c723c */ /* 0x040ff0000000180c */
[----:B------:R-:W-:Y:S01]  /*d0b0*/  HMMA.16816.F32 R20, R172, R102, R20 ;  /* 0x00000066ac14723c */ /* 0x000fe20000001814 */
[----:B------:R-:W4:Y:S07]  /*d0c0*/  LDSM.16.M88.4 R100, [R224] ;  /* 0x00000000e064783b */ /* 0x000f2e0000000200 */
[C---:B------:R-:W-:Y:S08]  /*d0d0*/  HMMA.16816.F32 R80, R136.reuse, R76, RZ ;  /* 0x0000004c8850723c */ /* 0x040ff000000018ff */
[----:B------:R-:W-:Y:S08]  /*d0e0*/  HMMA.16816.F32 R76, R136, R78, RZ ;  /* 0x0000004e884c723c */ /* 0x000ff000000018ff */
[C---:B-1----:R-:W-:Y:S08]  /*d0f0*/  HMMA.16816.F32 R56, R172.reuse, R8, R56 ;  /* 0x00000008ac38723c */ /* 0x042ff00000001838 */
[C---:B------:R-:W-:Y:S01]  /*d100*/  HMMA.16816.F32 R52, R172.reuse, R10, R52 ;  /* 0x0000000aac34723c */ /* 0x040fe20000001834 */
[----:B------:R-:W1:Y:S07]  /*d110*/  LDSM.16.M88.4 R8, [R235+0xb900] ;  /* 0x00b90000eb08783b */ /* 0x000e6e0000000200 */
[C---:B--2---:R-:W-:Y:S08]  /*d120*/  HMMA.16816.F32 R28, R172.reuse, R24, R28 ;  /* 0x00000018ac1c723c */ /* 0x044ff0000000181c */
[----:B------:R-:W-:Y:S01]  /*d130*/  HMMA.16816.F32 R92, R172, R26, R92 ;  /* 0x0000001aac5c723c */ /* 0x000fe2000000185c */
[----:B------:R-:W2:Y:S07]  /*d140*/  LDSM.16.M88.4 R24, [R238+0xc100] ;  /* 0x00c10000ee18783b */ /* 0x000eae0000000200 */
[C---:B------:R-:W-:Y:S08]  /*d150*/  HMMA.16816.F32 R80, R140.reuse, R104, R80 ;  /* 0x000000688c50723c */ /* 0x040ff00000001850 */
[----:B------:R-:W-:Y:S01]  /*d160*/  HMMA.16816.F32 R76, R140, R106, R76 ;  /* 0x0000006a8c4c723c */ /* 0x000fe2000000184c */
[----:B------:R-:W-:Y:S07]  /*d170*/  LDSM.16.M88.4 R104, [R224+0x2800] ;  /* 0x00280000e068783b */ /* 0x000fee0000000200 */
[C---:B---3--:R-:W-:Y:S08]  /*d180*/  HMMA.16816.F32 R88, R172.reuse, R16, R88 ;  /* 0x00000010ac58723c */ /* 0x048ff00000001858 */
[----:B------:R-:W-:Y:S01]  /*d190*/  HMMA.16816.F32 R84, R172, R18, R84 ;  /* 0x00000012ac54723c */ /* 0x000fe20000001854 */
[----:B------:R-:W3:Y:S07]  /*d1a0*/  LDSM.16.M88.4 R16, [R224+0x1800] ;  /* 0x00180000e010783b */ /* 0x000eee0000000200 */
[----:B----4-:R-:W-:Y:S08]  /*d1b0*/  HMMA.16816.F32 R12, R184, R100, R12 ;  /* 0x00000064b80c723c */ /* 0x010ff0000000180c */
[C---:B------:R-:W-:Y:S08]  /*d1c0*/  HMMA.16816.F32 R48, R172.reuse, R96, R48 ;  /* 0x00000060ac30723c */ /* 0x040ff00000001830 */
[C---:B------:R-:W-:Y:S01]  /*d1d0*/  HMMA.16816.F32 R44, R172.reuse, R98, R44 ;  /* 0x00000062ac2c723c */ /* 0x040fe2000000182c */
[----:B------:R-:W-:Y:S07]  /*d1e0*/  LDSM.16.M88.4 R96, [R224+0x800] ;  /* 0x00080000e060783b */ /* 0x000fee0000000200 */
[C---:B-1----:R-:W-:Y:S08]  /*d1f0*/  HMMA.16816.F32 R80, R172.reuse, R8, R80 ;  /* 0x00000008ac50723c */ /* 0x042ff00000001850 */
[----:B------:R-:W-:Y:S01]  /*d200*/  HMMA.16816.F32 R76, R172, R10, R76 ;  /* 0x0000000aac4c723c */ /* 0x000fe2000000184c */
[----:B------:R-:W1:Y:S07]  /*d210*/  LDSM.16.M88.4 R8, [R224+0x2000] ;  /* 0x00200000e008783b */ /* 0x000e6e0000000200 */
[----:B--2---:R-:W-:Y:S08]  /*d220*/  HMMA.16816.F32 R12, R188, R24, R12 ;  /* 0x00000018bc0c723c */ /* 0x004ff0000000180c */
[C---:B------:R-:W-:Y:S08]  /*d230*/  HMMA.16816.F32 R40, R172.reuse, R68, R40 ;  /* 0x00000044ac28723c */ /* 0x040ff00000001828 */
[----:B------:R-:W-:Y:S01]  /*d240*/  HMMA.16816.F32 R36, R172, R70, R36 ;  /* 0x00000046ac24723c */ /* 0x000fe20000001824 */
[----:B------:R-:W-:Y:S07]  /*d250*/  LDSM.16.M88.4 R68, [R224+0x1000] ;  /* 0x00100000e044783b */ /* 0x000fee0000000200 */
[C---:B---3--:R-:W-:Y:S08]  /*d260*/  HMMA.16816.F32 R48, R184.reuse, R16, R48 ;  /* 0x00000010b830723c */ /* 0x048ff00000001830 */
[C---:B------:R-:W-:Y:S01]  /*d270*/  HMMA.16816.F32 R44, R184.reuse, R18, R44 ;  /* 0x00000012b82c723c */ /* 0x040fe2000000182c */
[----:B------:R-:W2:Y:S07]  /*d280*/  LDSM.16.M88.4 R16, [R235+0xc100] ;  /* 0x00c10000eb10783b */ /* 0x000eae0000000200 */
[----:B------:R-:W-:Y:S01]  /*d290*/  HMMA.16816.F32 R20, R184, R102, R20 ;  /* 0x00000066b814723c */ /* 0x000fe20000001814 */
[----:B------:R-:W-:Y:S07]  /*d2a0*/  LDSM.16.M88.4 R100, [R224+0x3000] ;  /* 0x00300000e064783b */ /* 0x000fee0000000200 */
[----:B------:R-:W-:Y:S08]  /*d2b0*/  HMMA.16816.F32 R12, R192, R108, R12 ;  /* 0x0000006cc00c723c */ /* 0x000ff0000000180c */
[C---:B-1----:R-:W-:Y:S08]  /*d2c0*/  HMMA.16816.F32 R40, R184.reuse, R8, R40 ;  /* 0x00000008b828723c */ /* 0x042ff00000001828 */
[C---:B------:R-:W-:Y:S01]  /*d2d0*/  HMMA.16816.F32 R36, R184.reuse, R10, R36 ;  /* 0x0000000ab824723c */ /* 0x040fe20000001824 */
[----:B------:R-:W1:Y:S07]  /*d2e0*/  LDSM.16.M88.4 R8, [R224+0x4000] ;  /* 0x00400000e008783b */ /* 0x000e6e0000000200 */
[C---:B------:R-:W-:Y:S08]  /*d2f0*/  HMMA.16816.F32 R64, R184.reuse, R96, R64 ;  /* 0x00000060b840723c */ /* 0x040ff00000001840 */
[----:B------:R-:W-:Y:S01]  /*d300*/  HMMA.16816.F32 R60, R184, R98, R60 ;  /* 0x00000062b83c723c */ /* 0x000fe2000000183c */
[----:B------:R-:W3:Y:S07]  /*d310*/  LDSM.16.M88.4 R96, [R224+0x3800] ;  /* 0x00380000e060783b */ /* 0x000eee0000000200 */
[----:B------:R-:W-:Y:S01]  /*d320*/  HMMA.16816.F32 R20, R188, R26, R20 ;  /* 0x0000001abc14723c */ /* 0x000fe20000001814 */
[----:B------:R-:W-:Y:S07]  /*d330*/  LDSM.16.M88.4 R24, [R237+0x4800] ;  /* 0x00480000ed18783b */ /* 0x000fee0000000200 */
[----:B--2---:R-:W-:Y:S08]  /*d340*/  HMMA.16816.F32 R12, R196, R16, R12 ;  /* 0x00000010c40c723c */ /* 0x004ff0000000180c */
[C---:B------:R-:W-:Y:S08]  /*d350*/  HMMA.16816.F32 R56, R184.reuse, R68, R56 ;  /* 0x00000044b838723c */ /* 0x040ff00000001838 */
[C---:B------:R-:W-:Y:S01]  /*d360*/  HMMA.16816.F32 R52, R184.reuse, R70, R52 ;  /* 0x00000046b834723c */ /* 0x040fe20000001834 */
[----:B------:R-:W2:Y:S07]  /*d370*/  LDSM.16.M88.4 R68, [R238+0xc900] ;  /* 0x00c90000ee44783b */ /* 0x000eae0000000200 */
[C---:B------:R-:W-:Y:S08]  /*d380*/  HMMA.16816.F32 R28, R184.reuse, R104, R28 ;  /* 0x00000068b81c723c */ /* 0x040ff0000000181c */
[----:B------:R-:W-:Y:S01]  /*d390*/  HMMA.16816.F32 R92, R184, R106, R92 ;  /* 0x0000006ab85c723c */ /* 0x000fe2000000185c */
[----:B------:R-:W4:Y:S07]  /*d3a0*/  LDSM.16.M88.4 R104, [R238+0xd100] ;  /* 0x00d10000ee68783b */ /* 0x000f2e0000000200 */
[----:B------:R-:W-:Y:S08]  /*d3b0*/  HMMA.16816.F32 R20, R192, R110, R20 ;  /* 0x0000006ec014723c */ /* 0x000ff00000001814 */
[----:B-1----:R-:W-:Y:S08]  /*d3c0*/  HMMA.16816.F32 R12, R212, R8, R12 ;  /* 0x00000008d40c723c */ /* 0x002ff0000000180c */
[C---:B---3--:R-:W-:Y:S08]  /*d3d0*/  HMMA.16816.F32 R80, R184.reuse, R96, R80 ;  /* 0x00000060b850723c */ /* 0x048ff00000001850 */
[----:B------:R-:W-:Y:S01]  /*d3e0*/  HMMA.16816.F32 R76, R184, R98, R76 ;  /* 0x00000062b84c723c */ /* 0x000fe2000000184c */
[----:B------:R-:W1:Y:S07]  /*d3f0*/  LDSM.16.M88.4 R96, [R238+0xd900] ;  /* 0x00d90000ee60783b */ /* 0x000e6e0000000200 */
[----:B------:R-:W-:Y:S01]  /*d400*/  HMMA.16816.F32 R20, R196, R18, R20 ;  /* 0x00000012c414723c */ /* 0x000fe20000001814 */
[----:B------:R-:W3:Y:S01]  /*d410*/  LDSM.16.M88.4 R16, [R237+0x5000] ;  /* 0x00500000ed10783b */ /* 0x000ee20000000200 */
[----:B------:R-:W-:-:S02]  /*d420*/  FMUL.FTZ R14, R14, c[0x0][0x320] ;  /* 0x0000c8000e0e7a20 */ /* 0x000fc40000410000 */
[----:B------:R-:W-:Y:S02]  /*d430*/  FMUL.FTZ R3, R12, c[0x0][0x320] ;  /* 0x0000c8000c037a20 */ /* 0x000fe40000410000 */
[----:B------:R-:W-:Y:S01]  /*d440*/  FMUL.FTZ R7, R13, c[0x0][0x320] ;  /* 0x0000c8000d077a20 */ /* 0x000fe20000410000 */
[----:B------:R5:W1:Y:S01]  /*d450*/  MUFU.TANH R72, R14 ;  /* 0x0000000e00487308 */ /* 0x000a620000002400 */
[----:B--2---:R-:W-:Y:S01]  /*d460*/  HMMA.16816.F32 R64, R188, R68, R64 ;  /* 0x00000044bc40723c */ /* 0x004fe20000001840 */
[----:B------:R-:W-:-:S06]  /*d470*/  FMUL.FTZ R74, R15, c[0x0][0x320] ;  /* 0x0000c8000f4a7a20 */ /* 0x000fcc0000410000 */
[----:B------:R-:W2:Y:S01]  /*d480*/  MUFU.TANH R3, R3 ;  /* 0x0000000300037308 */ /* 0x000ea20000002400 */
[C---:B----4-:R-:W-:Y:S01]  /*d490*/  HMMA.16816.F32 R56, R188.reuse, R104, R56 ;  /* 0x00000068bc38723c */ /* 0x050fe20000001838 */
[----:B-----5:R-:W4:Y:S07]  /*d4a0*/  LDSM.16.M88.4 R12, [R237+0x5800] ;  /* 0x00580000ed0c783b */ /* 0x020f2e0000000200 */
[----:B------:R-:W-:Y:S01]  /*d4b0*/  HMMA.16816.F32 R52, R188, R106, R52 ;  /* 0x0000006abc34723c */ /* 0x000fe20000001834 */
[----:B------:R-:W1:Y:S07]  /*d4c0*/  MUFU.TANH R7, R7 ;  /* 0x0000000700077308 */ /* 0x000e6e0000002400 */
[----:B------:R-:W-:Y:S01]  /*d4d0*/  HMMA.16816.F32 R108, R184, R100, R88 ;  /* 0x00000064b86c723c */ /* 0x000fe20000001858 */
[----:B------:R-:W5:Y:S01]  /*d4e0*/  LDSM.16.M88.4 R88, [R235+0xc900] ;  /* 0x00c90000eb58783b */ /* 0x000f620000000200 */
[----:B------:R-:W2:Y:S06]  /*d4f0*/  MUFU.TANH R74, R74 ;  /* 0x0000004a004a7308 */ /* 0x000eac0000002400 */
[----:B------:R-:W-:Y:S01]  /*d500*/  HMMA.16816.F32 R20, R212, R10, R20 ;  /* 0x0000000ad414723c */ /* 0x000fe20000001814 */
[----:B------:R-:W2:Y:S07]  /*d510*/  LDSM.16.M88.4 R8, [R235+0xd100] ;  /* 0x00d10000eb08783b */ /* 0x000eae0000000200 */
[C---:B-1----:R-:W-:Y:S08]  /*d520*/  HMMA.16816.F32 R48, R188.reuse, R96, R48 ;  /* 0x00000060bc30723c */ /* 0x042ff00000001830 */
[----:B------:R-:W-:Y:S08]  /*d530*/  HMMA.16816.F32 R44, R188, R98, R44 ;  /* 0x00000062bc2c723c */ /* 0x000ff0000000182c */
[----:B------:R-:W-:Y:S01]  /*d540*/  HMMA.16816.F32 R64, R192, R24, R64 ;  /* 0x00000018c040723c */ /* 0x000fe20000001840 */
[----:B------:R-:W-:-:S02]  /*d550*/  FMUL.FTZ R20, R20, c[0x0][0x320] ;  /* 0x0000c80014147a20 */ /* 0x000fc40000410000 */
[----:B------:R-:W-:Y:S02]  /*d560*/  FMUL.FTZ R21, R21, c[0x0][0x320] ;  /* 0x0000c80015157a20 */ /* 0x000fe40000410000 */
[----:B------:R-:W-:Y:S02]  /*d570*/  FMUL.FTZ R22, R22, c[0x0][0x320] ;  /* 0x0000c80016167a20 */ /* 0x000fe40000410000 */
[----:B------:R-:W-:Y:S01]  /*d580*/  FMUL.FTZ R23, R23, c[0x0][0x320] ;  /* 0x0000c80017177a20 */ /* 0x000fe20000410000 */
[----:B------:R-:W-:Y:S01]  /*d590*/  HMMA.16816.F32 R60, R188, R70, R60 ;  /* 0x00000046bc3c723c */ /* 0x000fe2000000183c */
[----:B------:R-:W-:Y:S01]  /*d5a0*/  LDSM.16.M88.4 R68, [R224+0x4800] ;  /* 0x00480000e044783b */ /* 0x000fe20000000200 */
[----:B------:R-:W1:Y:S06]  /*d5b0*/  MUFU.TANH R75, R22 ;  /* 0x00000016004b7308 */ /* 0x000e6c0000002400 */
[C---:B---3--:R-:W-:Y:S08]  /*d5c0*/  HMMA.16816.F32 R56, R192.reuse, R16, R56 ;  /* 0x00000010c038723c */ /* 0x048ff00000001838 */
[C---:B------:R-:W-:Y:S01]  /*d5d0*/  HMMA.16816.F32 R52, R192.reuse, R18, R52 ;  /* 0x00000012c034723c */ /* 0x040fe20000001834 */
[----:B------:R-:W3:Y:S07]  /*d5e0*/  LDSM.16.M88.4 R16, [R238+0xe100] ;  /* 0x00e10000ee10783b */ /* 0x000eee0000000200 */
[C---:B----4-:R-:W-:Y:S08]  /*d5f0*/  HMMA.16816.F32 R48, R192.reuse, R12, R48 ;  /* 0x0000000cc030723c */ /* 0x050ff00000001830 */
[----:B------:R-:W-:Y:S01]  /*d600*/  HMMA.16816.F32 R44, R192, R14, R44 ;  /* 0x0000000ec02c723c */ /* 0x000fe2000000182c */
[----:B------:R-:W4:Y:S07]  /*d610*/  LDSM.16.M88.4 R12, [R238+0xe900] ;  /* 0x00e90000ee0c783b */ /* 0x000f2e0000000200 */
[----:B-----5:R-:W-:Y:S01]  /*d620*/  HMMA.16816.F32 R64, R196, R88, R64 ;  /* 0x00000058c440723c */ /* 0x020fe20000001840 */
[----:B------:R-:W1:Y:S07]  /*d630*/  MUFU.TANH R88, R23 ;  /* 0x0000001700587308 */ /* 0x000e6e0000002400 */
[----:B------:R-:W-:Y:S01]  /*d640*/  HMMA.16816.F32 R60, R192, R26, R60 ;  /* 0x0000001ac03c723c */ /* 0x000fe2000000183c */
[----:B------:R-:W5:Y:S07]  /*d650*/  LDSM.16.M88.4 R24, [R224+0x5000] ;  /* 0x00500000e018783b */ /* 0x000f6e0000000200 */
[C---:B--2---:R-:W-:Y:S08]  /*d660*/  HMMA.16816.F32 R56, R196.reuse, R8, R56 ;  /* 0x00000008c438723c */ /* 0x044ff00000001838 */
[----:B------:R-:W-:Y:S01]  /*d670*/  HMMA.16816.F32 R52, R196, R10, R52 ;  /* 0x0000000ac434723c */ /* 0x000fe20000001834 */
[----:B------:R-:W2:Y:S07]  /*d680*/  LDSM.16.M88.4 R8, [R237+0x6000] ;  /* 0x00600000ed08783b */ /* 0x000eae0000000200 */
[C---:B---3--:R-:W-:Y:S08]  /*d690*/  HMMA.16816.F32 R40, R188.reuse, R16, R40 ;  /* 0x00000010bc28723c */ /* 0x048ff00000001828 */
[----:B------:R-:W-:Y:S01]  /*d6a0*/  HMMA.16816.F32 R36, R188, R18, R36 ;  /* 0x00000012bc24723c */ /* 0x000fe20000001824 */
[----:B------:R-:W3:Y:S07]  /*d6b0*/  LDSM.16.M88.4 R16, [R237+0x6800] ;  /* 0x00680000ed10783b */ /* 0x000eee0000000200 */
[----:B------:R-:W-:Y:S01]  /*d6c0*/  HMMA.16816.F32 R64, R212, R68, R64 ;  /* 0x00000044d440723c */ /* 0x000fe20000001840 */
[----:B------:R-:W1:Y:S07]  /*d6d0*/  MUFU.TANH R68, R20 ;  /* 0x0000001400447308 */ /* 0x000e6e0000002400 */
[C---:B----4-:R-:W-:Y:S01]  /*d6e0*/  HMMA.16816.F32 R28, R188.reuse, R12, R28 ;  /* 0x0000000cbc1c723c */ /* 0x050fe2000000181c */
[----:B------:R4:W1:Y:S07]  /*d6f0*/  MUFU.TANH R69, R21 ;  /* 0x0000001500457308 */ /* 0x00086e0000002400 */
[----:B------:R-:W-:Y:S01]  /*d700*/  HMMA.16816.F32 R92, R188, R14, R92 ;  /* 0x0000000ebc5c723c */ /* 0x000fe2000000185c */
[----:B------:R-:W-:Y:S07]  /*d710*/  LDSM.16.M88.4 R12, [R237+0x7000] ;  /* 0x00700000ed0c783b */ /* 0x000fee0000000200 */
[----:B-----5:R-:W-:Y:S01]  /*d720*/  HMMA.16816.F32 R56, R212, R24, R56 ;  /* 0x00000018d438723c */ /* 0x020fe20000001838 */
[----:B----4-:R-:W4:Y:S01]  /*d730*/  LDSM.16.M88.4 R20, [R235+0xd900] ;  /* 0x00d90000eb14783b */ /* 0x010f220000000200 */
[----:B------:R-:W-:-:S02]  /*d740*/  FMUL.FTZ R64, R64, c[0x0][0x320] ;  /* 0x0000c80040407a20 */ /* 0x000fc40000410000 */
[----:B------:R-:W-:Y:S02]  /*d750*/  FMUL.FTZ R65, R65, c[0x0][0x320] ;  /* 0x0000c80041417a20 */ /* 0x000fe40000410000 */
[----:B------:R-:W-:Y:S02]  /*d760*/  FMUL.FTZ R66, R66, c[0x0][0x320] ;  /* 0x0000c80042427a20 */ /* 0x000fe40000410000 */
[----:B------:R-:W-:Y:S01]  /*d770*/  HMMA.16816.F32 R52, R212, R26, R52 ;  /* 0x0000001ad434723c */ /* 0x000fe20000001834 */
[----:B------:R-:W5:Y:S01]  /*d780*/  LDSM.16.M88.4 R24, [R235+0xe100] ;  /* 0x00e10000eb18783b */ /* 0x000f620000000200 */
[----:B------:R-:W-:Y:S01]  /*d790*/  FMUL.FTZ R67, R67, c[0x0][0x320] ;  /* 0x0000c80043437a20 */ /* 0x000fe20000410000 */
[----:B------:R-:W1:Y:S05]  /*d7a0*/  MUFU.TANH R89, R66 ;  /* 0x0000004200597308 */ /* 0x000e6a0000002400 */
[----:B------:R-:W-:Y:S03]  /*d7b0*/  HMMA.16816.F32 R60, R196, R90, R60 ;  /* 0x0000005ac43c723c */ /* 0x000fe6000000183c */
[----:B------:R-:W1:Y:S05]  /*d7c0*/  MUFU.TANH R90, R67 ;  /* 0x00000043005a7308 */ /* 0x000e6a0000002400 */
[----:B--2---:R-:W-:Y:S01]  /*d7d0*/  HMMA.16816.F32 R40, R192, R8, R40 ;  /* 0x00000008c028723c */ /* 0x004fe20000001828 */
[----:B------:R-:W-:-:S02]  /*d7e0*/  FMUL.FTZ R56, R56, c[0x0][0x320] ;  /* 0x0000c80038387a20 */ /* 0x000fc40000410000 */
[----:B------:R-:W-:Y:S02]  /*d7f0*/  FMUL.FTZ R57, R57, c[0x0][0x320] ;  /* 0x0000c80039397a20 */ /* 0x000fe40000410000 */
[----:B------:R-:W-:Y:S02]  /*d800*/  FMUL.FTZ R58, R58, c[0x0][0x320] ;  /* 0x0000c8003a3a7a20 */ /* 0x000fe40000410000 */
[----:B------:R-:W-:Y:S01]  /*d810*/  FMUL.FTZ R59, R59, c[0x0][0x320] ;  /* 0x0000c8003b3b7a20 */ /* 0x000fe20000410000 */
[----:B------:R-:W-:Y:S01]  /*d820*/  HMMA.16816.F32 R36, R192, R10, R36 ;  /* 0x0000000ac024723c */ /* 0x000fe20000001824 */
[----:B------:R-:W2:Y:S01]  /*d830*/  LDSM.16.M88.4 R8, [R238+0xf100] ;  /* 0x00f10000ee08783b */ /* 0x000ea20000000200 */
[----:B------:R-:W-:Y:S01]  /*d840*/  FMUL.FTZ R52, R52, c[0x0][0x320] ;  /* 0x0000c80034347a20 */ /* 0x000fe20000410000 */
[----:B------:R-:W1:Y:S01]  /*d850*/  MUFU.TANH R56, R56 ;  /* 0x0000003800387308 */ /* 0x000e620000002400 */
[----:B------:R-:W-:Y:S02]  /*d860*/  FMUL.FTZ R53, R53, c[0x0][0x320] ;  /* 0x0000c80035357a20 */ /* 0x000fe40000410000 */
[----:B------:R-:W-:-:S02]  /*d870*/  FMUL.FTZ R54, R54, c[0x0][0x320] ;  /* 0x0000c80036367a20 */ /* 0x000fc40000410000 */
[----:B------:R-:W-:Y:S01]  /*d880*/  HMMA.16816.F32 R84, R184, R102, R84 ;  /* 0x00000066b854723c */ /* 0x000fe20000001854 */
[----:B------:R-:W-:Y:S02]  /*d890*/  FMUL.FTZ R55, R55, c[0x0][0x320] ;  /* 0x0000c80037377a20 */ /* 0x000fe40000410000 */
[----:B------:R-:W1:Y:S05]  /*d8a0*/  MUFU.TANH R182, R54 ;  /* 0x0000003600b67308 */ /* 0x000e6a0000002400 */
[C---:B---3--:R-:W-:Y:S03]  /*d8b0*/  HMMA.16816.F32 R28, R192.reuse, R16, R28 ;  /* 0x00000010c01c723c */ /* 0x048fe6000000181c */
[----:B------:R-:W3:Y:S05]  /*d8c0*/  MUFU.TANH R181, R55 ;  /* 0x0000003700b57308 */ /* 0x000eea0000002400 */
[----:B------:R-:W-:Y:S01]  /*d8d0*/  HMMA.16816.F32 R92, R192, R18, R92 ;  /* 0x00000012c05c723c */ /* 0x000fe2000000185c */
[----:B------:R-:W1:Y:S02]  /*d8e0*/  LDSM.16.M88.4 R16, [R238+0xf900] ;  /* 0x00f90000ee10783b */ /* 0x000e640000000200 */
[----:B------:R-:W1:Y:S05]  /*d8f0*/  MUFU.TANH R57, R57 ;  /* 0x0000003900397308 */ /* 0x000e6a0000002400 */
[C---:B----4-:R-:W-:Y:S03]  /*d900*/  HMMA.16816.F32 R48, R196.reuse, R20, R48 ;  /* 0x00000014c430723c */ /* 0x050fe60000001830 */
[----:B------:R-:W4:Y:S05]  /*d910*/  MUFU.TANH R58, R58 ;  /* 0x0000003a003a7308 */ /* 0x000f2a0000002400 */
[----:B------:R-:W-:Y:S01]  /*d920*/  HMMA.16816.F32 R44, R196, R22, R44 ;  /* 0x00000016c42c723c */ /* 0x000fe2000000182c */
[----:B------:R-:W1:Y:S02]  /*d930*/  LDSM.16.M88.4 R20, [R224+0x6000] ;  /* 0x00600000e014783b */ /* 0x000e640000000200 */
[----:B------:R-:W1:Y:S05]  /*d940*/  MUFU.TANH R59, R59 ;  /* 0x0000003b003b7308 */ /* 0x000e6a0000002400 */
[----:B------:R-:W-:Y:S03]  /*d950*/  HMMA.16816.F32 R60, R212, R70, R60 ;  /* 0x00000046d43c723c */ /* 0x000fe6000000183c */
[----:B------:R-:W1:Y:S05]  /*d960*/  MUFU.TANH R70, R64 ;  /* 0x0000004000467308 */ /* 0x000e6a0000002400 */
[----:B-----5:R-:W-:Y:S03]  /*d970*/  HMMA.16816.F32 R40, R196, R24, R40 ;  /* 0x00000018c428723c */ /* 0x020fe60000001828 */
[----:B------:R5:W1:Y:S05]  /*d980*/  MUFU.TANH R71, R65 ;  /* 0x0000004100477308 */ /* 0x000a6a0000002400 */
[C---:B--2---:R-:W-:Y:S08]  /*d990*/  HMMA.16816.F32 R108, R188.reuse, R8, R108 ;  /* 0x00000008bc6c723c */ /* 0x044ff0000000186c */
[----:B------:R-:W-:Y:S01]  /*d9a0*/  HMMA.16816.F32 R84, R188, R10, R84 ;  /* 0x0000000abc54723c */ /* 0x000fe20000001854 */
[----:B------:R-:W-:Y:S01]  /*d9b0*/  LDSM.16.M88.4 R8, [R237+0x7800] ;  /* 0x00780000ed08783b */ /* 0x000fe20000000200 */
[----:B------:R-:W-:-:S02]  /*d9c0*/  FMUL.FTZ R60, R60, c[0x0][0x320] ;  /* 0x0000c8003c3c7a20 */ /* 0x000fc40000410000 */
[----:B------:R-:W-:Y:S01]  /*d9d0*/  FMUL.FTZ R61, R61, c[0x0][0x320] ;  /* 0x0000c8003d3d7a20 */ /* 0x000fe20000410000 */
[----:B-----5:R-:W2:Y:S01]  /*d9e0*/  LDSM.16.M88.4 R64, [R224+0x5800] ;  /* 0x00580000e040783b */ /* 0x020ea20000000200 */
[----:B------:R-:W-:Y:S02]  /*d9f0*/  FMUL.FTZ R62, R62, c[0x0][0x320] ;  /* 0x0000c8003e3e7a20 */ /* 0x000fe40000410000 */
[----:B------:R-:W-:Y:S01]  /*da00*/  HMMA.16816.F32 R36, R196, R26, R36 ;  /* 0x0000001ac424723c */ /* 0x000fe20000001824 */
[----:B------:R-:W-:Y:S01]  /*da10*/  LDSM.16.M88.4 R24, [R224+0x6800] ;  /* 0x00680000e018783b */ /* 0x000fe20000000200 */
[----:B------:R-:W-:Y:S01]  /*da20*/  FMUL.FTZ R63, R63, c[0x0][0x320] ;  /* 0x0000c8003f3f7a20 */ /* 0x000fe20000410000 */
[----:B------:R-:W2:Y:S05]  /*da30*/  MUFU.TANH R60, R60 ;  /* 0x0000003c003c7308 */ /* 0x000eaa0000002400 */
[C---:B-1----:R-:W-:Y:S03]  /*da40*/  HMMA.16816.F32 R80, R188.reuse, R16, R80 ;  /* 0x00000010bc50723c */ /* 0x042fe60000001850 */
[----:B------:R-:W1:Y:S05]  /*da50*/  MUFU.TANH R61, R61 ;  /* 0x0000003d003d7308 */ /* 0x000e6a0000002400 */
[----:B------:R-:W-:Y:S01]  /*da60*/  HMMA.16816.F32 R76, R188, R18, R76 ;  /* 0x00000012bc4c723c */ /* 0x000fe2000000184c */
[----:B------:R-:W-:Y:S02]  /*da70*/  LDSM.16.M88.4 R16, [R224+0x7800] ;  /* 0x00780000e010783b */ /* 0x000fe40000000200 */
[----:B------:R-:W1:Y:S05]  /*da80*/  MUFU.TANH R62, R62 ;  /* 0x0000003e003e7308 */ /* 0x000e6a0000002400 */
[----:B------:R-:W-:Y:S03]  /*da90*/  HMMA.16816.F32 R40, R212, R20, R40 ;  /* 0x00000014d428723c */ /* 0x000fe60000001828 */
[----:B------:R-:W1:Y:S05]  /*daa0*/  MUFU.TANH R63, R63 ;  /* 0x0000003f003f7308 */ /* 0x000e6a0000002400 */
[C---:B------:R-:W-:Y:S08]  /*dab0*/  HMMA.16816.F32 R108, R192.reuse, R12, R108 ;  /* 0x0000000cc06c723c */ /* 0x040ff0000000186c */
[----:B------:R-:W-:Y:S01]  /*dac0*/  HMMA.16816.F32 R84, R192, R14, R84 ;  /* 0x0000000ec054723c */ /* 0x000fe20000001854 */
[----:B------:R-:W5:Y:S07]  /*dad0*/  LDSM.16.M88.4 R12, [R235+0xf900] ;  /* 0x00f90000eb0c783b */ /* 0x000f6e0000000200 */
[----:B--2---:R-:W-:Y:S01]  /*dae0*/  HMMA.16816.F32 R48, R212, R64, R48 ;  /* 0x00000040d430723c */ /* 0x004fe20000001830 */
[----:B------:R-:W2:Y:S01]  /*daf0*/  MUFU.TANH R64, R52 ;  /* 0x0000003400407308 */ /* 0x000ea20000002400 */
[----:B------:R-:W-:-:S02]  /*db00*/  FMUL.FTZ R40, R40, c[0x0][0x320] ;  /* 0x0000c80028287a20 */ /* 0x000fc40000410000 */
[----:B------:R-:W-:Y:S02]  /*db10*/  FMUL.FTZ R41, R41, c[0x0][0x320] ;  /* 0x0000c80029297a20 */ /* 0x000fe40000410000 */
[----:B------:R-:W-:Y:S02]  /*db20*/  FMUL.FTZ R42, R42, c[0x0][0x320] ;  /* 0x0000c8002a2a7a20 */ /* 0x000fe40000410000 */
[----:B------:R-:W-:Y:S01]  /*db30*/  HMMA.16816.F32 R36, R212, R22, R36 ;  /* 0x00000016d424723c */ /* 0x000fe20000001824 */
[----:B------:R1:W1:Y:S01]  /*db40*/  MUFU.TANH R65, R53 ;  /* 0x0000003500417308 */ /* 0x0002620000002400 */
[----:B------:R-:W2:Y:S01]  /*db50*/  LDSM.16.M88.4 R20, [R235+0xf100] ;  /* 0x00f10000eb14783b */ /* 0x000ea20000000200 */
[----:B------:R-:W-:-:S05]  /*db60*/  FMUL.FTZ R43, R43, c[0x0][0x320] ;  /* 0x0000c8002b2b7a20 */ /* 0x000fca0000410000 */
[C---:B------:R-:W-:Y:S01]  /*db70*/  HMMA.16816.F32 R80, R192.reuse, R8, R80 ;  /* 0x00000008c050723c */ /* 0x040fe20000001850 */
[----:B------:R-:W2:Y:S07]  /*db80*/  MUFU.TANH R178, R40 ;  /* 0x0000002800b27308 */ /* 0x000eae0000002400 */
[----:B------:R-:W-:Y:S01]  /*db90*/  HMMA.16816.F32 R76, R192, R10, R76 ;  /* 0x0000000ac04c723c */ /* 0x000fe2000000184c */
[----:B-1----:R-:W1:Y:S01]  /*dba0*/  LDSM.16.M88.4 R52, [R235+0xe900] ;  /* 0x00e90000eb34783b */ /* 0x002e620000000200 */
[----:B------:R-:W1:Y:S01]  /*dbb0*/  MUFU.TANH R177, R41 ;  /* 0x0000002900b17308 */ /* 0x000e620000002400 */
[----:B------:R-:W-:-:S02]  /*dbc0*/  FMUL.FTZ R48, R48, c[0x0][0x320] ;  /* 0x0000c80030307a20 */ /* 0x000fc40000410000 */
[----:B------:R-:W-:Y:S02]  /*dbd0*/  FMUL.FTZ R49, R49, c[0x0][0x320] ;  /* 0x0000c80031317a20 */ /* 0x000fe40000410000 */
[----:B------:R-:W-:Y:S01]  /*dbe0*/  FMUL.FTZ R50, R50, c[0x0][0x320] ;  /* 0x0000c80032327a20 */ /* 0x000fe20000410000 */
[----:B------:R-:W-:Y:S01]  /*dbf0*/  HMMA.16816.F32 R44, R212, R66, R44 ;  /* 0x00000042d42c723c */ /* 0x000fe2000000182c */
[----:B------:R-:W-:Y:S01]  /*dc00*/  FMUL.FTZ R51, R51, c[0x0][0x320] ;  /* 0x0000c80033337a20 */ /* 0x000fe20000410000 */
[----:B------:R-:W1:Y:S01]  /*dc10*/  MUFU.TANH R161, R42 ;  /* 0x0000002a00a17308 */ /* 0x000e620000002400 */
[----:B------:R-:W-:Y:S02]  /*dc20*/  FMUL.FTZ R36, R36, c[0x0][0x320] ;  /* 0x0000c80024247a20 */ /* 0x000fe40000410000 */
[----:B------:R-:W-:Y:S02]  /*dc30*/  FMUL.FTZ R37, R37, c[0x0][0x320] ;  /* 0x0000c80025257a20 */ /* 0x000fe40000410000 */
[----:B------:R-:W-:Y:S01]  /*dc40*/  FMUL.FTZ R38, R38, c[0x0][0x320] ;  /* 0x0000c80026267a20 */ /* 0x000fe20000410000 */
[C---:B-----5:R-:W-:Y:S01]  /*dc50*/  HMMA.16816.F32 R80, R196.reuse, R12, R80 ;  /* 0x0000000cc450723c */ /* 0x060fe20000001850 */
[----:B------:R-:W-:Y:S01]  /*dc60*/  FMUL.FTZ R39, R39, c[0x0][0x320] ;  /* 0x0000c80027277a20 */ /* 0x000fe20000410000 */
[----:B------:R5:W1:Y:S06]  /*dc70*/  MUFU.TANH R162, R43 ;  /* 0x0000002b00a27308 */ /* 0x000a6c0000002400 */
[C---:B------:R-:W-:Y:S02]  /*dc80*/  HMMA.16816.F32 R76, R196.reuse, R14, R76 ;  /* 0x0000000ec44c723c */ /* 0x040fe4000000184c */
[----:B------:R1:W1:Y:S06]  /*dc90*/  MUFU.TANH R145, R48 ;  /* 0x0000003000917308 */ /* 0x00026c0000002400 */
[----:B--2---:R-:W-:Y:S01]  /*dca0*/  HMMA.16816.F32 R108, R196, R20, R108 ;  /* 0x00000014c46c723c */ /* 0x004fe2000000186c */
[----:B------:R-:W-:Y:S01]  /*dcb0*/  FMUL.FTZ R44, R44, c[0x0][0x320] ;  /* 0x0000c8002c2c7a20 */ /* 0x000fe20000410000 */
[----:B-----5:R-:W2:Y:S01]  /*dcc0*/  LDSM.16.M88.4 R40, [R224+0x7000] ;  /* 0x00700000e028783b */ /* 0x020ea20000000200 */
[----:B------:R-:W-:Y:S01]  /*dcd0*/  FMUL.FTZ R45, R45, c[0x0][0x320] ;  /* 0x0000c8002d2d7a20 */ /* 0x000fe20000410000 */
[----:B------:R2:W2:Y:S01]  /*dce0*/  MUFU.TANH R146, R49 ;  /* 0x0000003100927308 */ /* 0x0004a20000002400 */
[----:B------:R-:W-:Y:S01]  /*dcf0*/  FMUL.FTZ R46, R46, c[0x0][0x320] ;  /* 0x0000c8002e2e7a20 */ /* 0x000fe20000410000 */
[----:B------:R-:W-:-:S04]  /*dd00*/  DEPBAR.LE SB0, 0x0 ;  /* 0x000080000000791a */ /* 0x000fc80000000000 */
[C---:B-1----:R-:W-:Y:S01]  /*dd10*/  HMMA.16816.F32 R28, R196.reuse, R52, R28 ;  /* 0x00000034c41c723c */ /* 0x042fe2000000181c */
[----:B------:R-:W-:Y:S01]  /*dd20*/  FMUL.FTZ R47, R47, c[0x0][0x320] ;  /* 0x0000c8002f2f7a20 */ /* 0x000fe20000410000 */
[----:B------:R1:W1:Y:S06]  /*dd30*/  MUFU.TANH R150, R50 ;  /* 0x0000003200967308 */ /* 0x00026c0000002400 */
        /* <DEDUP_REMOVED lines=9> */
[----:B------:R1:W1:Y:S06]  /*ddd0*/  MUFU.TANH R179, R47 ;  /* 0x0000002f00b37308 */ /* 0x00026c0000002400 */
[----:B------:R-:W-:Y:S01]  /*dde0*/  HMMA.16816.F32 R92, R212, R26, R92 ;  /* 0x0000001ad45c723c */ /* 0x000fe2000000185c */
[----:B------:R-:W-:Y:S01]  /*ddf0*/  FMUL.FTZ R66, R82, c[0x0][0x320] ;  /* 0x0000c80052427a20 */ /* 0x000fe20000410000 */
[----:B------:R1:W1:Y:S01]  /*de00*/  MUFU.TANH R160, R36 ;  /* 0x0000002400a07308 */ /* 0x0002620000002400 */
[----:B------:R-:W-:-:S02]  /*de10*/  FMUL.FTZ R11, R83, c[0x0][0x320] ;  /* 0x0000c800530b7a20 */ /* 0x000fc40000410000 */
[----:B------:R-:W-:Y:S02]  /*de20*/  FMUL.FTZ R80, R80, c[0x0][0x320] ;  /* 0x0000c80050507a20 */ /* 0x000fe40000410000 */
[----:B------:R-:W-:Y:S01]  /*de30*/  FMUL.FTZ R81, R81, c[0x0][0x320] ;  /* 0x0000c80051517a20 */ /* 0x000fe20000410000 */
[C---:B--2---:R-:W-:Y:S01]  /*de40*/  HMMA.16816.F32 R108, R212.reuse, R40, R108 ;  /* 0x00000028d46c723c */ /* 0x044fe2000000186c */
        /* <DEDUP_REMOVED lines=50> */
[----:B--234-:R-:W-:Y:S01]  /*e170*/  IMAD.U32 R8, RZ, RZ, UR14 ;  /* 0x0000000eff087e24 */ /* 0x01cfe2000f8e00ff */
[----:B------:R-:W-:Y:S01]  /*e180*/  ISETP.NE.AND P3, PT, R239, 0x1, PT ;  /* 0x00000001ef00780c */ /* 0x000fe20003f65270 */
[----:B------:R-:W-:-:S03]  /*e190*/  IMAD.MOV.U32 R241, RZ, RZ, RZ ;  /* 0x000000fffff17224 */ /* 0x000fc600078e00ff */
[----:B------:R-:W-:-:S04]  /*e1a0*/  IADD3 R8, R240, UR7, R8 ;  /* 0x00000007f0087c10 */ /* 0x000fc8000fffe008 */
[----:B------:R-:W-:-:S05]  /*e1b0*/  IADD3 R242, R8, -0x100, RZ ;  /* 0xffffff0008f27810 */ /* 0x000fca0007ffe0ff */
        /* <DEDUP_REMOVED lines=10> */
[----:B------:R-:W-:Y:S01]  /*e260*/  IADD3 R24, -R6, 0x10, RZ ;  /* 0x0000001006187810 */ /* 0x000fe20007ffe1ff */
[----:B------:R-:W-:Y:S01]  /*e270*/  IMAD R242, R8, c[0x0][0x2b8], R242 ;  /* 0x0000ae0008f27a24 */ /* 0x000fe200078e02f2 */
[----:B------:R-:W-:Y:S02]  /*e280*/  IADD3 R26, -R10, 0x10, RZ ;  /* 0x000000100a1a7810 */ /* 0x000fe40007ffe1ff */
[----:B------:R-:W-:Y:S02]  /*e290*/  LOP3.LUT R24, R24, 0xf, RZ, 0xc0, !PT ;  /* 0x0000000f18187812 */ /* 0x000fe400078ec0ff */
[----:B------:R-:W-:-:S02]  /*e2a0*/  SHF.R.S32.HI R8, RZ, 0x1f, R242 ;  /* 0x0000001fff087819 */ /* 0x000fc400000114f2 */
[----:B------:R-:W-:Y:S02]  /*e2b0*/  LOP3.LUT R26, R26, 0xf, RZ, 0xc0, !PT ;  /* 0x0000000f1a1a7812 */ /* 0x000fe400078ec0ff */
[----:B------:R-:W-:Y:S01]  /*e2c0*/  SHF.L.U64.HI R9, R33, 0x1, R34 ;  /* 0x0000000121097819 */ /* 0x000fe20000010222 */
[----:B------:R-:W-:-:S04]  /*e2d0*/  IMAD R8, R8, c[0x0][0x1e0], RZ ;  /* 0x0000780008087a24 */ /* 0x000fc800078e02ff */
[C---:B------:R-:W-:Y:S02]  /*e2e0*/  IMAD R8, R242.reuse, c[0x0][0x1e4], R8 ;  /* 0x00007900f2087a24 */ /* 0x040fe400078e0208 */
[----:B--2---:R-:W-:-:S04]  /*e2f0*/  IMAD.WIDE.U32 R14, R242, c[0x0][0x1e0], RZ ;  /* 0x00007800f20e7a25 */ /* 0x004fc800078e00ff */
[----:B------:R-:W-:Y:S01]  /*e300*/  IMAD.IADD R15, R15, 0x1, R8 ;  /* 0x000000010f0f7824 */ /* 0x000fe200078e0208 */
[----:B---3--:R-:W-:-:S03]  /*e310*/  SHF.R.S32.HI R8, RZ, 0x1f, R241 ;  /* 0x0000001fff087819 */ /* 0x008fc600000114f1 */
[----:B------:R-:W-:-:S04]  /*e320*/  IMAD.WIDE.U32 R14, R241, c[0x0][0x1f0], R14 ;  /* 0x00007c00f10e7a25 */ /* 0x000fc800078e000e */
[----:B------:R-:W-:Y:S01]  /*e330*/  IMAD R8, R8, c[0x0][0x1f0], RZ ;  /* 0x00007c0008087a24 */ /* 0x000fe200078e02ff */
[----:B------:R-:W-:Y:S01]  /*e340*/  IADD3 R18, P0, R14, UR26, RZ ;  /* 0x0000001a0e127c10 */ /* 0x000fe2000ff1e0ff */
[----:B------:R-:W-:Y:S02]  /*e350*/  IMAD.SHL.U32 R14, R32, 0x2, RZ ;  /* 0x00000002200e7824 */ /* 0x000fe400078e00ff */
[----:B------:R-:W-:-:S05]  /*e360*/  IMAD R8, R241, c[0x0][0x1f4], R8 ;  /* 0x00007d00f1087a24 */ /* 0x000fca00078e0208 */
[----:B------:R-:W-:Y:S02]  /*e370*/  IADD3.X R8, R15, UR15, R8, P0, !PT ;  /* 0x0000000f0f087c10 */ /* 0x000fe400087fe408 */
[----:B------:R-:W-:Y:S02]  /*e380*/  LEA R17, P0, R18, c[0x0][0x1c8], 0x1 ;  /* 0x0000720012117a11 */ /* 0x000fe400078008ff */
[----:B------:R-:W-:Y:S02]  /*e390*/  SHF.L.U64.HI R15, R32, 0x1, R35 ;  /* 0x00000001200f7819 */ /* 0x000fe40000010223 */
        /* <DEDUP_REMOVED lines=11> */
[----:B---3--:R-:W-:Y:S02]  /*e450*/  IADD3.X R27, RZ, R16, R15, P1, P0 ;  /* 0x00000010ff1b7210 */ /* 0x008fe40000fe040f */
[----:B------:R-:W-:Y:S02]  /*e460*/  IADD3 R24, P1, P0, R24, R25, R8 ;  /* 0x0000001918187210 */ /* 0x000fe4000783e008 */
[C---:B----4-:R-:W-:Y:S02]  /*e470*/  IADD3 R28, P2, R21.reuse, R14, RZ ;  /* 0x0000000e151c7210 */ /* 0x050fe40007f5e0ff */
[----:B------:R-:W-:Y:S02]  /*e480*/  IADD3.X R25, RZ, R16, R9, P1, P0 ;  /* 0x00000010ff197210 */ /* 0x000fe40000fe0409 */
[----:B-1----:R-:W-:Y:S02]  /*e490*/  IADD3 R36, P0, R21, R8, RZ ;  /* 0x0000000815247210 */ /* 0x002fe40007f1e0ff */
[C---:B-----5:R-:W-:Y:S01]  /*e4a0*/  IADD3 R30, P1, R19.reuse, R14, RZ ;  /* 0x0000000e131e7210 */ /* 0x060fe20007f3e0ff */
[C---:B------:R-:W-:Y:S01]  /*e4b0*/  IMAD.X R29, R22.reuse, 0x1, R15, P2 ;  /* 0x00000001161d7824 */ /* 0x040fe200010e060f */
[----:B------:R-:W-:Y:S01]  /*e4c0*/  IADD3 R16, P2, R19, R8, RZ ;  /* 0x0000000813107210 */ /* 0x000fe20007f5e0ff */
[----:B------:R-:W-:Y:S01]  /*e4d0*/  IMAD.X R37, R22, 0x1, R9, P0 ;  /* 0x0000000116257824 */ /* 0x000fe200000e0609 */
[----:B------:R-:W-:-:S02]  /*e4e0*/  IADD3 R14, P0, R17, R14, RZ ;  /* 0x0000000e110e7210 */ /* 0x000fc40007f1e0ff */
[----:B------:R1:W-:Y:S01]  /*e4f0*/  LDGSTS.E.BYPASS.LTC128B.128 [R243+0x8100], [R28.64], !P5 ;  /* 0x081000001cf37fae */ /* 0x0003e2000e901d54 */
[C---:B------:R-:W-:Y:S01]  /*e500*/  IMAD.X R31, R20.reuse, 0x1, R15, P1 ;  /* 0x00000001141f7824 */ /* 0x040fe200008e060f */
[----:B------:R-:W-:Y:S01]  /*e510*/  IADD3 R8, P1, R17, R8, RZ ;  /* 0x0000000811087210 */ /* 0x000fe20007f3e0ff */
[----:B------:R-:W-:Y:S01]  /*e520*/  IMAD.X R17, R20, 0x1, R9, P2 ;  /* 0x0000000114117824 */ /* 0x000fe200010e0609 */
[----:B------:R-:W-:Y:S01]  /*e530*/  ISETP.NE.U32.AND P2, PT, R6, RZ, PT ;  /* 0x000000ff0600720c */ /* 0x000fe20003f45070 */
[----:B--2---:R-:W-:Y:S01]  /*e540*/  IMAD.X R15, R18, 0x1, R15, P0 ;  /* 0x00000001120f7824 */ /* 0x004fe200000e060f */
        /* <DEDUP_REMOVED lines=9> */
.L_x_136:
        /* <DEDUP_REMOVED lines=25> */
[----:B------:R-:W-:Y:S01]  /*e770*/  FSEL R14, R7, -INF , P1 ;  /* 0xff800000070e7808 */ /* 0x000fe20000800000 */
[----:B------:R-:W-:Y:S01]  /*e780*/  LDSM.16.MT88.4 R20, [R234+0x900] ;  /* 0x00090000ea14783b */ /* 0x000fe20000004200 */
[----:B------:R-:W-:Y:S02]  /*e790*/  FSEL R72, R72, -INF , P0 ;  /* 0xff80000048487808 */ /* 0x000fe40000000000 */
[----:B------:R-:W-:Y:S01]  /*e7a0*/  ISETP.GT.AND P0, PT, R15, 0x9, PT ;  /* 0x000000090f00780c */ /* 0x000fe20003f04270 */
[----:B------:R-:W-:Y:S01]  /*e7b0*/  LDSM.16.MT88.4 R36, [R234+0x4900] ;  /* 0x00490000ea24783b */ /* 0x000fe20000004200 */
        /* <DEDUP_REMOVED lines=157> */
[----:B-1----:R-:W-:-:S03]  /*f190*/  FMNMX.FTZ R132, R16, R132, !PT ;  /* 0x0000008410847209 */ /* 0x002fc60007810000 */
[----:B------:R-:W-:Y:S01]  /*f1a0*/  LDSM.16.MT88.4 R16, [R233+0x900] ;  /* 0x00090000e910783b */ /* 0x000fe20000004200 */
        /* <DEDUP_REMOVED lines=17> */
[----:B------:R-:W1:Y:S01]  /*f2c0*/  LDSM.16.MT88.4 R4, [R232+0x4100] ;  /* 0x00410000e804783b */ /* 0x000e620000004200 */
[----:B------:R-:W2:Y:S01]  /*f2d0*/  MUFU.EX2 R58, R58 ;  /* 0x0000003a003a7308 */ /* 0x000ea20000000800 */
[--C-:B------:R-:W-:Y:S02]  /*f2e0*/  FFMA.FTZ R61, R72, c[0x0][0x2d0], -R63.reuse ;  /* 0x0000b400483d7a23 */ /* 0x100fe4000001083f */
[--C-:B------:R-:W-:Y:S02]  /*f2f0*/  FFMA.FTZ R60, R74, c[0x0][0x2d0], -R63.reuse ;  /* 0x0000b4004a3c7a23 */ /* 0x100fe4000001083f */
[----:B------:R-:W-:-:S02]  /*f300*/  FFMA.FTZ R55, R75, c[0x0][0x2d0], -R63 ;  /* 0x0000b4004b377a23 */ /* 0x000fc4000001083f */
[----:B------:R-:W-:Y:S01]  /*f310*/  FFMA.FTZ R54, R88, c[0x0][0x2d0], -R63 ;  /* 0x0000b40058367a23 */ /* 0x000fe2000001083f */
[----:B------:R-:W-:Y:S01]  /*f320*/  MUFU.EX2 R57, R57 ;  /* 0x0000003900397308 */ /* 0x000fe20000000800 */
[----:B------:R-:W-:Y:S02]  /*f330*/  FFMA.FTZ R48, R10, c[0x0][0x2d0], -R133 ;  /* 0x0000b4000a307a23 */ /* 0x000fe40000010885 */
[--C-:B------:R-:W-:Y:S02]  /*f340*/  FFMA.FTZ R46, R9, c[0x0][0x2d0], -R63.reuse ;  /* 0x0000b400092e7a23 */ /* 0x100fe4000001083f */
[--C-:B------:R-:W-:Y:S02]  /*f350*/  FFMA.FTZ R45, R8, c[0x0][0x2d0], -R63.reuse ;  /* 0x0000b400082d7a23 */ /* 0x100fe4000001083f */
[----:B------:R-:W3:Y:S01]  /*f360*/  LDSM.16.MT88.4 R8, [R236+0x4900] ;  /* 0x00490000ec08783b */ /* 0x000ee20000004200 */
[----:B------:R-:W4:Y:S01]  /*f370*/  MUFU.EX2 R53, R53 ;  /* 0x0000003500357308 */ /* 0x000f220000000800 */
[----:B--2---:R-:W-:Y:S01]  /*f380*/  F2FP.PACK_AB R68, R58, R59 ;  /* 0x0000003b3a44723e */ /* 0x004fe200000000ff */
[----:B------:R-:W-:-:S02]  /*f390*/  FFMA.FTZ R50, R89, c[0x0][0x2d0], -R63 ;  /* 0x0000b40059327a23 */ /* 0x000fc4000001083f */
[----:B------:R-:W-:Y:S02]  /*f3a0*/  FFMA.FTZ R49, R90, c[0x0][0x2d0], -R63 ;  /* 0x0000b4005a317a23 */ /* 0x000fe4000001083f */
[--C-:B------:R-:W-:Y:S02]  /*f3b0*/  FFMA.FTZ R47, R30, c[0x0][0x2d0], -R133.reuse ;  /* 0x0000b4001e2f7a23 */ /* 0x100fe40000010885 */
[----:B------:R-:W-:Y:S01]  /*f3c0*/  MUFU.EX2 R61, R61 ;  /* 0x0000003d003d7308 */ /* 0x000fe20000000800 */
[--C-:B------:R-:W-:Y:S02]  /*f3d0*/  FFMA.FTZ R44, R28, c[0x0][0x2d0], -R133.reuse ;  /* 0x0000b4001c2c7a23 */ /* 0x100fe40000010885 */
[----:B------:R-:W-:Y:S02]  /*f3e0*/  FFMA.FTZ R43, R29, c[0x0][0x2d0], -R133 ;  /* 0x0000b4001d2b7a23 */ /* 0x000fe40000010885 */
[----:B------:R-:W2:Y:S01]  /*f3f0*/  LDSM.16.MT88.4 R28, [R233+0x4900] ;  /* 0x00490000e91c783b */ /* 0x000ea20000004200 */
[----:B------:R-:W-:-:S02]  /*f400*/  FFMA.FTZ R42, R41, c[0x0][0x2d0], -R63 ;  /* 0x0000b400292a7a23 */ /* 0x000fc4000001083f */
[----:B------:R-:W5:Y:S01]  /*f410*/  MUFU.EX2 R60, R60 ;  /* 0x0000003c003c7308 */ /* 0x000f620000000800 */
[----:B----4-:R-:W-:Y:S01]  /*f420*/  F2FP.PACK_AB R70, R53, R57 ;  /* 0x000000393546723e */ /* 0x010fe200000000ff */
[----:B------:R-:W-:Y:S02]  /*f430*/  FFMA.FTZ R40, R40, c[0x0][0x2d0], -R133 ;  /* 0x0000b40028287a23 */ /* 0x000fe40000010885 */
[--C-:B------:R-:W-:Y:S02]  /*f440*/  FFMA.FTZ R41, R183, c[0x0][0x2d0], -R63.reuse ;  /* 0x0000b400b7297a23 */ /* 0x100fe4000001083f */
[--C-:B------:R-:W-:Y:S02]  /*f450*/  FFMA.FTZ R2, R182, c[0x0][0x2d0], -R63.reuse ;  /* 0x0000b400b6027a23 */ /* 0x100fe4000001083f */
[----:B------:R-:W-:Y:S01]  /*f460*/  MUFU.EX2 R55, R55 ;  /* 0x0000003700377308 */ /* 0x000fe20000000800 */
[----:B------:R-:W-:Y:S02]  /*f470*/  FFMA.FTZ R0, R181, c[0x0][0x2d0], -R63 ;  /* 0x0000b400b5007a23 */ /* 0x000fe4000001083f */
[----:B------:R-:W-:-:S02]  /*f480*/  FFMA.FTZ R145, R145, c[0x0][0x2d0], -R133 ;  /* 0x0000b40091917a23 */ /* 0x000fc40000010885 */
[--C-:B------:R-:W-:Y:S02]  /*f490*/  FFMA.FTZ R146, R146, c[0x0][0x2d0], -R133.reuse ;  /* 0x0000b40092927a23 */ /* 0x100fe40000010885 */
[--C-:B------:R-:W-:Y:S01]  /*f4a0*/  FFMA.FTZ R148, R148, c[0x0][0x2d0], -R133.reuse ;  /* 0x0000b40094947a23 */ /* 0x100fe20000010885 */
[----:B------:R-:W4:Y:S01]  /*f4b0*/  MUFU.EX2 R54, R54 ;  /* 0x0000003600367308 */ /* 0x000f220000000800 */
[----:B-----5:R-:W-:Y:S01]  /*f4c0*/  F2FP.PACK_AB R69, R60, R61 ;  /* 0x0000003d3c45723e */ /* 0x020fe200000000ff */
[----:B------:R-:W-:Y:S02]  /*f4d0*/  FFMA.FTZ R147, R147, c[0x0][0x2d0], -R133 ;  /* 0x0000b40093937a23 */ /* 0x000fe40000010885 */
[--C-:B------:R-:W-:Y:S02]  /*f4e0*/  FFMA.FTZ R150, R150, c[0x0][0x2d0], -R63.reuse ;  /* 0x0000b40096967a23 */ /* 0x100fe4000001083f */
[--C-:B------:R-:W-:Y:S02]  /*f4f0*/  FFMA.FTZ R151, R151, c[0x0][0x2d0], -R63.reuse ;  /* 0x0000b40097977a23 */ /* 0x100fe4000001083f */
[----:B------:R-:W-:Y:S01]  /*f500*/  MUFU.EX2 R56, R56 ;  /* 0x0000003800387308 */ /* 0x000fe20000000800 */
[----:B------:R-:W-:-:S02]  /*f510*/  FFMA.FTZ R180, R180, c[0x0][0x2d0], -R63 ;  /* 0x0000b400b4b47a23 */ /* 0x000fc4000001083f */
[--C-:B------:R-:W-:Y:S02]  /*f520*/  FFMA.FTZ R160, R160, c[0x0][0x2d0], -R133.reuse ;  /* 0x0000b400a0a07a23 */ /* 0x100fe40000010885 */
[----:B------:R-:W-:Y:S02]  /*f530*/  FFMA.FTZ R159, R159, c[0x0][0x2d0], -R133 ;  /* 0x0000b4009f9f7a23 */ /* 0x000fe40000010885 */
[--C-:B------:R-:W-:Y:S01]  /*f540*/  FFMA.FTZ R161, R161, c[0x0][0x2d0], -R63.reuse ;  /* 0x0000b400a1a17a23 */ /* 0x100fe2000001083f */
[----:B----4-:R-:W-:Y:S01]  /*f550*/  F2FP.PACK_AB R71, R54, R55 ;  /* 0x000000373647723e */ /* 0x010fe200000000ff */
        /* <DEDUP_REMOVED lines=23> */
[--C-:B------:R-:W-:Y:S01]  /*f6d0*/  FFMA.FTZ R154, R154, c[0x0][0x2d0], -R63.reuse ;  /* 0x0000b4009a9a7a23 */ /* 0x100fe2000001083f */
[----:B------:R-:W5:Y:S01]  /*f6e0*/  MUFU.EX2 R49, R49 ;  /* 0x0000003100317308 */ /* 0x000f620000000800 */
[--C-:B------:R-:W-:Y:S02]  /*f6f0*/  FFMA.FTZ R153, R153, c[0x0][0x2d0], -R63.reuse ;  /* 0x0000b40099997a23 */ /* 0x100fe4000001083f */
[--C-:B------:R-:W-:Y:S02]  /*f700*/  FFMA.FTZ R152, R152, c[0x0][0x2d0], -R63.reuse ;  /* 0x0000b40098987a23 */ /* 0x100fe4000001083f */
[----:B------:R-:W-:Y:S01]  /*f710*/  FFMA.FTZ R149, R149, c[0x0][0x2d0], -R63 ;  /* 0x0000b40095957a23 */ /* 0x000fe2000001083f */
[----:B------:R-:W-:Y:S01]  /*f720*/  HMMA.16816.F32 R128, R68, R124, RZ ;  /* 0x0000007c4480723c */ /* 0x000fe200000018ff */
[----:B------:R-:W-:Y:S01]  /*f730*/  FADD.FTZ R58, R59, R58 ;  /* 0x0000003a3b3a7221 */ /* 0x000fe20000010000 */
[----:B------:R-:W-:Y:S01]  /*f740*/  MUFU.EX2 R46, R46 ;  /* 0x0000002e002e7308 */ /* 0x000fe20000000800 */
[----:B------:R-:W-:-:S02]  /*f750*/  FADD.FTZ R60, R61, R60 ;  /* 0x0000003c3d3c7221 */ /* 0x000fc40000010000 */
[----:B------:R-:W-:Y:S02]  /*f760*/  FADD.FTZ R57, R57, R58 ;  /* 0x0000003a39397221 */ /* 0x000fe40000010000 */
[----:B------:R-:W-:Y:S01]  /*f770*/  FADD.FTZ R60, R55, R60 ;  /* 0x0000003c373c7221 */ /* 0x000fe20000010000 */
[C---:B------:R-:W-:Y:S01]  /*f780*/  HMMA.16816.F32 R120, R68.reuse, R116, RZ ;  /* 0x000000744478723c */ /* 0x040fe200000018ff */
[----:B------:R-:W-:Y:S01]  /*f790*/  FFMA.FTZ R250, R67, c[0x0][0x2d0], -R133 ;  /* 0x0000b40043fa7a23 */ /* 0x000fe20000010885 */
[----:B------:R-:W1:Y:S01]  /*f7a0*/  MUFU.EX2 R45, R45 ;  /* 0x0000002d002d7308 */ /* 0x000e620000000800 */
[----:B------:R-:W-:Y:S02]  /*f7b0*/  FFMA.FTZ R249, R62, c[0x0][0x2d0], -R63 ;  /* 0x0000b4003ef97a23 */ /* 0x000fe4000001083f */
[----:B------:R-:W-:Y:S02]  /*f7c0*/  FADD.FTZ R57, R53, R57 ;  /* 0x0000003935397221 */ /* 0x000fe40000010000 */
[----:B------:R-:W-:Y:S01]  /*f7d0*/  FADD.FTZ R54, R54, R60 ;  /* 0x0000003c36367221 */ /* 0x000fe20000010000 */
[----:B------:R-:W-:Y:S02]  /*f7e0*/  HMMA.16816.F32 R112, R68, R108, RZ ;  /* 0x0000006c4470723c */ /* 0x000fe400000018ff */
[----:B------:R-:W-:Y:S01]  /*f7f0*/  MUFU.EX2 R47, R47 ;  /* 0x0000002f002f7308 */ /* 0x000fe20000000800 */
[----:B----4-:R-:W-:-:S05]  /*f800*/  FADD.FTZ R54, R50, R54 ;  /* 0x0000003632367221 */ /* 0x010fca0000010000 */
[C---:B------:R-:W-:Y:S02]  /*f810*/  HMMA.16816.F32 R88, R68.reuse, R84, RZ ;  /* 0x000000544458723c */ /* 0x040fe400000018ff */
[----:B------:R-:W-:Y:S06]  /*f820*/  MUFU.EX2 R44, R44 ;  /* 0x0000002c002c7308 */ /* 0x000fec0000000800 */
[C---:B------:R-:W-:Y:S02]  /*f830*/  HMMA.16816.F32 R80, R68.reuse, R76, RZ ;  /* 0x0000004c4450723c */ /* 0x040fe400000018ff */
[----:B------:R-:W-:Y:S06]  /*f840*/  MUFU.EX2 R43, R43 ;  /* 0x0000002b002b7308 */ /* 0x000fec0000000800 */
[C---:B------:R-:W-:Y:S02]  /*f850*/  HMMA.16816.F32 R124, R68.reuse, R126, RZ ;  /* 0x0000007e447c723c */ /* 0x040fe400000018ff */
[----:B------:R-:W-:Y:S06]  /*f860*/  MUFU.EX2 R40, R40 ;  /* 0x0000002800287308 */ /* 0x000fec0000000800 */
[C---:B------:R-:W-:Y:S02]  /*f870*/  HMMA.16816.F32 R116, R68.reuse, R118, RZ ;  /* 0x000000764474723c */ /* 0x040fe400000018ff */
[----:B------:R-:W4:Y:S06]  /*f880*/  MUFU.EX2 R42, R42 ;  /* 0x0000002a002a7308 */ /* 0x000f2c0000000800 */
[C---:B------:R-:W-:Y:S02]  /*f890*/  HMMA.16816.F32 R108, R68.reuse, R110, RZ ;  /* 0x0000006e446c723c */ /* 0x040fe400000018ff */
[----:B------:R-:W1:Y:S06]  /*f8a0*/  MUFU.EX2 R41, R41 ;  /* 0x0000002900297308 */ /* 0x000e6c0000000800 */
[C---:B------:R-:W-:Y:S02]  /*f8b0*/  HMMA.16816.F32 R84, R68.reuse, R86, RZ ;  /* 0x000000564454723c */ /* 0x040fe400000018ff */
[----:B------:R-:W-:Y:S06]  /*f8c0*/  MUFU.EX2 R2, R2 ;  /* 0x0000000200027308 */ /* 0x000fec0000000800 */
[C---:B------:R-:W-:Y:S02]  /*f8d0*/  HMMA.16816.F32 R76, R68.reuse, R78, RZ ;  /* 0x0000004e444c723c */ /* 0x040fe400000018ff */
[----:B------:R-:W2:Y:S06]  /*f8e0*/  MUFU.EX2 R0, R0 ;  /* 0x0000000000007308 */ /* 0x000eac0000000800 */
[C---:B-1----:R-:W-:Y:S02]  /*f8f0*/  HMMA.16816.F32 R72, R68.reuse, R4, RZ ;  /* 0x000000044448723c */ /* 0x042fe400000018ff */
[----:B------:R-:W-:Y:S05]  /*f900*/  MUFU.EX2 R145, R145 ;  /* 0x0000009100917308 */ /* 0x000fea0000000800 */
[----:B------:R-:W-:Y:S01]  /*f910*/  F2FP.PACK_AB R4, R52, R56 ;  /* 0x000000383404723e */ /* 0x000fe200000000ff */
[----:B------:R-:W-:Y:S01]  /*f920*/  HMMA.16816.F32 R68, R68, R6, RZ ;  /* 0x000000064444723c */ /* 0x000fe200000018ff */
[----:B-----5:R-:W-:Y:S01]  /*f930*/  F2FP.PACK_AB R5, R49, R50 ;  /* 0x000000323105723e */ /* 0x020fe200000000ff */
[----:B------:R-:W-:Y:S01]  /*f940*/  MUFU.EX2 R146, R146 ;  /* 0x0000009200927308 */ /* 0x000fe20000000800 */
[----:B------:R-:W-:-:S02]  /*f950*/  FADD.FTZ R56, R56, R57 ;  /* 0x0000003938387221 */ /* 0x000fc40000010000 */
[----:B------:R-:W-:Y:S02]  /*f960*/  FADD.FTZ R49, R49, R54 ;  /* 0x0000003631317221 */ /* 0x000fe40000010000 */
[----:B------:R-:W-:Y:S01]  /*f970*/  F2FP.PACK_AB R6, R48, R51 ;  /* 0x000000333006723e */ /* 0x000fe200000000ff */
[----:B------:R-:W-:Y:S01]  /*f980*/  FADD.FTZ R56, R52, R56 ;  /* 0x0000003834387221 */ /* 0x000fe20000010000 */
[----:B------:R-:W-:Y:S01]  /*f990*/  F2FP.PACK_AB R7, R45, R46 ;  /* 0x0000002e2d07723e */ /* 0x000fe200000000ff */
[----:B------:R-:W-:Y:S01]  /*f9a0*/  MUFU.EX2 R148, R148 ;  /* 0x0000009400947308 */ /* 0x000fe20000000800 */
[----:B------:R-:W-:Y:S02]  /*f9b0*/  FADD.FTZ R49, R46, R49 ;  /* 0x000000312e317221 */ /* 0x000fe40000010000 */
[----:B------:R-:W-:Y:S02]  /*f9c0*/  FADD.FTZ R51, R51, R56 ;  /* 0x0000003833337221 */ /* 0x000fe40000010000 */
[----:B------:R-:W-:Y:S01]  /*f9d0*/  FADD.FTZ R45, R45, R49 ;  /* 0x000000312d2d7221 */ /* 0x000fe20000010000 */
[----:B------:R-:W-:Y:S01]  /*f9e0*/  HMMA.16816.F32 R104, R4, R12, R104 ;  /* 0x0000000c0468723c */ /* 0x000fe20000001868 */
[----:B------:R-:W-:Y:S01]  /*f9f0*/  FADD.FTZ R51, R48, R51 ;  /* 0x0000003330337221 */ /* 0x000fe20000010000 */
[----:B------:R-:W-:Y:S01]  /*fa00*/  MUFU.EX2 R147, R147 ;  /* 0x0000009300937308 */ /* 0x000fe20000000800 */
[----:B----4-:R-:W-:-:S05]  /*fa10*/  FADD.FTZ R45, R42, R45 ;  /* 0x0000002d2a2d7221 */ /* 0x010fca0000010000 */
[C---:B------:R-:W-:Y:S01]  /*fa20*/  HMMA.16816.F32 R100, R4.reuse, R14, R100 ;  /* 0x0000000e0464723c */ /* 0x040fe20000001864 */
[----:B------:R-:W1:Y:S01]  /*fa30*/  LDSM.16.MT88.4 R12, [R232+0x4900] ;  /* 0x00490000e80c783b */ /* 0x000e620000004200 */
[----:B------:R-:W4:Y:S06]  /*fa40*/  MUFU.EX2 R150, R150 ;  /* 0x0000009600967308 */ /* 0x000f2c0000000800 */
[C---:B---3--:R-:W-:Y:S02]  /*fa50*/  HMMA.16816.F32 R96, R4.reuse, R8, R96 ;  /* 0x000000080460723c */ /* 0x048fe40000001860 */
[----:B------:R-:W3:Y:S06]  /*fa60*/  MUFU.EX2 R151, R151 ;  /* 0x0000009700977308 */ /* 0x000eec0000000800 */
[C---:B------:R-:W-:Y:S01]  /*fa70*/  HMMA.16816.F32 R92, R4.reuse, R10, R92 ;  /* 0x0000000a045c723c */ /* 0x040fe2000000185c */
[----:B------:R-:W5:Y:S01]  /*fa80*/  LDSM.16.MT88.4 R8, [R232+0x1100] ;  /* 0x00110000e808783b */ /* 0x000f620000004200 */
        /* <DEDUP_REMOVED lines=14> */
[----:B------:R-:W3:Y:S01]  /*fb70*/  LDSM.16.MT88.4 R16, [R233+0x1100] ;  /* 0x00110000e910783b */ /* 0x000ee20000004200 */
[----:B------:R-:W-:Y:S06]  /*fb80*/  MUFU.EX2 R176, R176 ;  /* 0x000000b000b07308 */ /* 0x000fec0000000800 */
[C---:B------:R-:W-:Y:S02]  /*fb90*/  HMMA.16816.F32 R88, R4.reuse, R36, R88 ;  /* 0x000000240458723c */ /* 0x040fe40000001858 */
[----:B------:R-:W-:Y:S06]  /*fba0*/  MUFU.EX2 R171, R171 ;  /* 0x000000ab00ab7308 */ /* 0x000fec0000000800 */
[C---:B------:R-:W-:Y:S01]  /*fbb0*/  HMMA.16816.F32 R84, R4.reuse, R38, R84 ;  /* 0x000000260454723c */ /* 0x040fe20000001854 */
[----:B------:R-:W-:Y:S01]  /*fbc0*/  LDSM.16.MT88.4 R36, [R234+0x5100] ;  /* 0x00510000ea24783b */ /* 0x000fe20000004200 */
[----:B------:R-:W-:Y:S06]  /*fbd0*/  MUFU.EX2 R170, R170 ;  /* 0x000000aa00aa7308 */ /* 0x000fec0000000800 */
[C---:B--2---:R-:W-:Y:S02]  /*fbe0*/  HMMA.16816.F32 R80, R4.reuse, R28, R80 ;  /* 0x0000001c0450723c */ /* 0x044fe40000001850 */
        /* <DEDUP_REMOVED lines=20> */
[----:B-----5:R-:W-:Y:S01]  /*fd30*/  HMMA.16816.F32 R104, R4, R8, R104 ;  /* 0x000000080468723c */ /* 0x020fe20000001868 */
[----:B------:R-:W-:Y:S02]  /*fd40*/  FADD.FTZ R43, R40, R43 ;  /* 0x0000002b282b7221 */ /* 0x000fe40000010000 */
[----:B------:R-:W-:-:S03]  /*fd50*/  FADD.FTZ R0, R0, R41 ;  /* 0x0000002900007221 */ /* 0x000fc60000010000 */
[----:B------:R-:W-:Y:S01]  /*fd60*/  MUFU.EX2 R157, R157 ;  /* 0x0000009d009d7308 */ /* 0x000fe20000000800 */
[----:B----4-:R-:W-:Y:S01]  /*fd70*/  FADD.FTZ R0, R150, R0 ;  /* 0x0000000096007221 */ /* 0x010fe20000010000 */
[C---:B------:R-:W-:Y:S01]  /*fd80*/  HMMA.16816.F32 R100, R4.reuse, R10, R100 ;  /* 0x0000000a0464723c */ /* 0x040fe20000001864 */
[----:B------:R-:W2:Y:S05]  /*fd90*/  LDSM.16.MT88.4 R8, [R232+0x5100] ;  /* 0x00510000e808783b */ /* 0x000eaa0000004200 */
[----:B------:R-:W-:Y:S02]  /*fda0*/  MUFU.EX2 R156, R156 ;  /* 0x0000009c009c7308 */ /* 0x000fe40000000800 */
[C---:B---3--:R-:W-:Y:S06]  /*fdb0*/  HMMA.16816.F32 R112, R4.reuse, R16, R112 ;  /* 0x000000100470723c */ /* 0x048fec0000001870 */
[----:B------:R-:W-:Y:S02]  /*fdc0*/  MUFU.EX2 R155, R155 ;  /* 0x0000009b009b7308 */ /* 0x000fe40000000800 */
[C---:B------:R-:W-:Y:S01]  /*fdd0*/  HMMA.16816.F32 R108, R4.reuse, R18, R108 ;  /* 0x00000012046c723c */ /* 0x040fe2000000186c */
[----:B------:R-:W3:Y:S05]  /*fde0*/  LDSM.16.MT88.4 R16, [R233+0x1900] ;  /* 0x00190000e910783b */ /* 0x000eea0000004200 */
        /* <DEDUP_REMOVED lines=12> */
[----:B------:R-:W4:Y:S05]  /*feb0*/  LDSM.16.MT88.4 R8, [R236+0x5900] ;  /* 0x00590000ec08783b */ /* 0x000f2a0000004200 */
[----:B------:R-:W-:Y:S02]  /*fec0*/  MUFU.EX2 R149, R149 ;  /* 0x0000009500957308 */ /* 0x000fe40000000800 */
[C---:B------:R-:W-:Y:S06]  /*fed0*/  HMMA.16816.F32 R120, R4.reuse, R20, R120 ;  /* 0x000000140478723c */ /* 0x040fec0000001878 */
[----:B------:R-:W-:Y:S02]  /*fee0*/  MUFU.EX2 R250, R250 ;  /* 0x000000fa00fa7308 */ /* 0x000fe40000000800 */
[C---:B------:R-:W-:Y:S01]  /*fef0*/  HMMA.16816.F32 R116, R4.reuse, R22, R116 ;  /* 0x000000160474723c */ /* 0x040fe20000001874 */
[----:B------:R-:W5:Y:S05]  /*ff00*/  LDSM.16.MT88.4 R20, [R234+0x1900] ;  /* 0x00190000ea14783b */ /* 0x000f6a0000004200 */
        /* <DEDUP_REMOVED lines=15> */
[----:B------:R-:W-:Y:S01]  /*10000*/  F2FP.PACK_AB R5, R151, R150 ;  /* 0x000000969705723e */ /* 0x000fe200000000ff */
[----:B------:R-:W-:Y:S01]  /*10010*/  FADD.FTZ R145, R146, R145 ;  /* 0x0000009192917221 */ /* 0x000fe20000010000 */
[----:B--2---:R-:W-:Y:S01]  /*10020*/  F2FP.PACK_AB R7, R37, R36 ;  /* 0x000000242507723e */ /* 0x004fe200000000ff */
[----:B------:R-:W-:Y:S02]  /*10030*/  FADD.FTZ R151, R151, R0 ;  /* 0x0000000097977221 */ /* 0x000fe40000010000 */
[----:B------:R-:W-:Y:S02]  /*10040*/  FADD.FTZ R148, R148, R145 ;  /* 0x0000009194947221 */ /* 0x000fe40000010000 */
[----:B------:R-:W-:Y:S02]  /*10050*/  FADD.FTZ R151, R36, R151 ;  /* 0x0000009724977221 */ /* 0x000fe40000010000 */
[----:B---3--:R-:W-:Y:S01]  /*10060*/  HMMA.16816.F32 R112, R4, R16, R112 ;  /* 0x000000100470723c */ /* 0x008fe20000001870 */
[----:B------:R-:W-:-:S02]  /*10070*/  FADD.FTZ R148, R147, R148 ;  /* 0x0000009493947221 */ /* 0x000fc40000010000 */
[----:B------:R-:W-:-:S05]  /*10080*/  FADD.FTZ R151, R37, R151 ;  /* 0x0000009725977221 */ /* 0x000fca0000010000 */
[C---:B------:R-:W-:Y:S01]  /*10090*/  HMMA.16816.F32 R108, R4.reuse, R18, R108 ;  /* 0x00000012046c723c */ /* 0x040fe2000000186c */
[----:B------:R-:W2:Y:S07]  /*100a0*/  LDSM.16.MT88.4 R16, [R234+0x5900] ;  /* 0x00590000ea10783b */ /* 0x000eae0000004200 */
[C---:B-1----:R-:W-:Y:S08]  /*100b0*/  HMMA.16816.F32 R104, R4.reuse, R12, R104 ;  /* 0x0000000c0468723c */ /* 0x042ff00000001868 */
[C---:B------:R-:W-:Y:S01]  /*100c0*/  HMMA.16816.F32 R100, R4.reuse, R14, R100 ;  /* 0x0000000e0464723c */ /* 0x040fe20000001864 */
[----:B------:R-:W1:Y:S07]  /*100d0*/  LDSM.16.MT88.4 R12, [R232+0x5900] ;  /* 0x00590000e80c783b */ /* 0x000e6e0000004200 */
[C---:B----4-:R-:W-:Y:S08]  /*100e0*/  HMMA.16816.F32 R96, R4.reuse, R8, R96 ;  /* 0x000000080460723c */ /* 0x050ff00000001860 */
[C---:B------:R-:W-:Y:S01]  /*100f0*/  HMMA.16816.F32 R92, R4.reuse, R10, R92 ;  /* 0x0000000a045c723c */ /* 0x040fe2000000185c */
[----:B------:R-:W3:Y:S07]  /*10100*/  LDSM.16.MT88.4 R8, [R234+0x2100] ;  /* 0x00210000ea08783b */ /* 0x000eee0000004200 */
[C---:B-----5:R-:W-:Y:S08]  /*10110*/  HMMA.16816.F32 R120, R4.reuse, R20, R120 ;  /* 0x000000140478723c */ /* 0x060ff00000001878 */
        /* <DEDUP_REMOVED lines=171> */
[----:B------:R-:W-:Y:S01]  /*10bd0*/  IADD3 R244, R243, 0x100, RZ ;  /* 0x00000100f3f47810 */ /* 0x000fe20007ffe0ff */
[----:B------:R-:W-:-:S02]  /*10be0*/  ULDC UR5, c[0x0][0x210] ;  /* 0x0000840000057ab9 */ /* 0x000fc40000000800 */
[----:B------:R-:W-:Y:S02]  /*10bf0*/  ULDC UR4, c[0x0][0x1e8] ;  /* 0x00007a0000047ab9 */ /* 0x000fe40000000800 */
[----:B------:R-:W-:Y:S02]  /*10c00*/  ULEA.HI.SX32 UR8, UR8, 0xfffffffe, 0x19 ;  /* 0xfffffffe08087891 */ /* 0x000fe4000f8fca3f */
[----:B------:R-:W-:Y:S02]  /*10c10*/  UIMAD UR5, UR11, UR5, URZ ;  /* 0x000000050b0572a4 */ /* 0x000fe4000f8e023f */
[----:B------:R-:W-:Y:S02]  /*10c20*/  UIMAD UR4, UR11, UR4, URZ ;  /* 0x000000040b0472a4 */ /* 0x000fe4000f8e023f */
[----:B------:R-:W-:Y:S02]  /*10c30*/  ULDC.64 UR16, c[0x0][0x118] ;  /* 0x0000460000107ab9 */ /* 0x000fe40000000a00 */
[----:B------:R-:W-:Y:S01]  /*10c40*/  ULDC.64 UR12, c[0x0][0x118] ;  /* 0x00004600000c7ab9 */ /* 0x000fe20000000a00 */
[----:B------:R-:W-:Y:S05]  /*10c50*/  BRA `(.L_x_138) ;  /* 0x000003d000007947 */ /* 0x000fea0003800000 */
.L_x_140:
[----:B------:R-:W-:Y:S01]  /*10c60*/  ULEA UR7, UR8, UR14, 0x7 ;  /* 0x0000000e08077291 */ /* 0x000fe2000f8e383f */
[----:B------:R-:W-:Y:S01]  /*10c70*/  ISETP.NE.AND P3, PT, R239, 0x1, PT ;  /* 0x00000001ef00780c */ /* 0x000fe20003f65270 */
[----:B------:R-:W-:Y:S04]  /*10c80*/  IMAD.MOV.U32 R241, RZ, RZ, RZ ;  /* 0x000000fffff17224 */ /* 0x000fe800078e00ff */
        /* <DEDUP_REMOVED lines=35> */
[C---:B--2---:R-:W-:Y:S01]  /*10ec0*/  IMAD.X R13, R10.reuse, 0x1, R248, P2 ;  /* 0x000000010a0d7824 */ /* 0x044fe200010e06f8 */
[C---:B---3--:R-:W-:Y:S01]  /*10ed0*/  IADD3 R14, P0, R7.reuse, R247, RZ ;  /* 0x000000f7070e7210 */ /* 0x048fe20007f1e0ff */
[----:B------:R-:W-:Y:S03]  /*10ee0*/  IMAD.X R17, R10, 0x1, R246, P1 ;  /* 0x000000010a117824 */ /* 0x000fe600008e06f6 */
[----:B------:R2:W-:Y:S01]  /*10ef0*/  LDGSTS.E.BYPASS.LTC128B.128 [R243+0x8100], [R12.64], !P5 ;  /* 0x081000000cf37fae */ /* 0x0005e2000e901d4c */
[C---:B----4-:R-:W-:Y:S01]  /*10f00*/  IMAD.X R15, R8.reuse, 0x1, R248, P0 ;  /* 0x00000001080f7824 */ /* 0x050fe200000e06f8 */
[----:B------:R-:W-:Y:S02]  /*10f10*/  IADD3 R10, P0, R7, R245, RZ ;  /* 0x000000f5070a7210 */ /* 0x000fe40007f1e0ff */
[----:B------:R3:W-:Y:S04]  /*10f20*/  LDGSTS.E.BYPASS.LTC128B.128 [R243+0xc100], [R16.64], !P4 ;  /* 0x0c10000010f37fae */ /* 0x0007e8000e101d4c */
[----:B------:R4:W-:Y:S01]  /*10f30*/  LDGSTS.E.BYPASS.LTC128B.128 [R243+0x9100], [R14.64], !P5 ;  /* 0x091000000ef37fae */ /* 0x0009e2000e901d4c */
[----:B------:R-:W-:Y:S01]  /*10f40*/  IMAD.X R11, R8, 0x1, R246, P0 ;  /* 0x00000001080b7824 */ /* 0x000fe200000e06f6 */
[C---:B-----5:R-:W-:Y:S04]  /*10f50*/  IADD3 R8, P1, R4.reuse, R247, RZ ;  /* 0x000000f704087210 */ /* 0x060fe80007f3e0ff */
[----:B------:R3:W-:Y:S01]  /*10f60*/  LDGSTS.E.BYPASS.LTC128B.128 [R243+0xd100], [R10.64], !P4 ;  /* 0x0d1000000af37fae */ /* 0x0007e2000e101d4c */
[----:B------:R-:W-:Y:S01]  /*10f70*/  IADD3 R4, P0, R4, R245, RZ ;  /* 0x000000f504047210 */ /* 0x000fe20007f1e0ff */
[--C-:B-1----:R-:W-:Y:S01]  /*10f80*/  IMAD.X R9, R3, 0x1, R248.reuse, P1 ;  /* 0x0000000103097824 */ /* 0x102fe200008e06f8 */
[C---:B--2---:R-:W-:Y:S05]  /*10f90*/  IADD3 R12, P3, R5.reuse, R247, RZ ;  /* 0x000000f7050c7210 */ /* 0x044fea0007f7e0ff */
[C---:B------:R-:W-:Y:S01]  /*10fa0*/  IMAD.X R13, R6.reuse, 0x1, R248, P3 ;  /* 0x00000001060d7824 */ /* 0x040fe200018e06f8 */
[----:B----4-:R-:W-:Y:S01]  /*10fb0*/  IADD3 R14, P2, R5, R245, RZ ;  /* 0x000000f5050e7210 */ /* 0x010fe20007f5e0ff */
[--C-:B------:R-:W-:Y:S03]  /*10fc0*/  IMAD.X R5, R3, 0x1, R246.reuse, P0 ;  /* 0x0000000103057824 */ /* 0x100fe600000e06f6 */
[----:B------:R3:W-:Y:S01]  /*10fd0*/  LDGSTS.E.BYPASS.LTC128B.128 [R243+0xa100], [R12.64], !P5 ;  /* 0x0a1000000cf37fae */ /* 0x0007e2000e901d4c */
[----:B------:R-:W-:Y:S05]  /*10fe0*/  IMAD.X R15, R6, 0x1, R246, P2 ;  /* 0x00000001060f7824 */ /* 0x000fea00010e06f6 */
[----:B------:R3:W-:Y:S04]  /*10ff0*/  LDGSTS.E.BYPASS.LTC128B.128 [R243+0xe100], [R14.64], !P4 ;  /* 0x0e1000000ef37fae */ /* 0x0007e8000e101d4c */
[----:B------:R3:W-:Y:S04]  /*11000*/  LDGSTS.E.BYPASS.LTC128B.128 [R243+0xb100], [R8.64], !P5 ;  /* 0x0b10000008f37fae */ /* 0x0007e8000e901d4c */
[----:B------:R3:W-:Y:S01]  /*11010*/  LDGSTS.E.BYPASS.LTC128B.128 [R243+0xf100], [R4.64], !P4 ;  /* 0x0f10000004f37fae */ /* 0x0007e2000e101d4c */
[----:B------:R-:W-:-:S05]  /*11020*/  BRA `(.L_x_139) ;  /* 0x000017e000007947 */ /* 0x000fca0003800000 */
.L_x_138:
        /* <DEDUP_REMOVED lines=382> */
.L_x_139:
        /* <DEDUP_REMOVED lines=21> */
[----:B------:R-:W-:Y:S02]  /*12960*/  MOV R64, R149 ;  /* 0x0000009500407202 */ /* 0x000fe40000000f00 */
[----:B------:R-:W-:Y:S01]  /*12970*/  ISETP.LT.AND P0, PT, RZ, UR8, PT ;  /* 0x00000008ff007c0c */ /* 0x000fe2000bf01270 */
[----:B------:R-:W-:Y:S01]  /*12980*/  LDSM.16.MT88.4 R20, [R234+0x100] ;  /* 0x00010000ea14783b */ /* 0x000fe20000004200 */
[----:B------:R-:W-:Y:S07]  /*12990*/  UIADD3 UR8, UR8, -0x1, URZ ;  /* 0xffffffff08087890 */ /* 0x000fee000fffe03f */
        /* <DEDUP_REMOVED lines=111> */
[C---:B------:R-:W-:Y:S01]  /*13090*/  FMUL.FTZ R11, R0.reuse, R127 ;  /* 0x0000007f000b7220 */ /* 0x040fe20000410000 */
[----:B------:R-:W-:Y:S01]  /*130a0*/  MOV R126, R59 ;  /* 0x0000003b007e7202 */ /* 0x000fe20000000f00 */
[C---:B------:R-:W-:Y:S01]  /*130b0*/  FMUL.FTZ R18, R0.reuse, R118 ;  /* 0x0000007600127220 */ /* 0x040fe20000410000 */
[----:B---3--:R-:W-:Y:S01]  /*130c0*/  F2FP.PACK_AB R128, R149, R150 ;  /* 0x000000969580723e */ /* 0x008fe200000000ff */
[----:B------:R-:W-:Y:S01]  /*130d0*/  FMUL.FTZ R19, R0, R119 ;  /* 0x0000007700137220 */ /* 0x000fe20000410000 */
[----:B------:R-:W-:Y:S01]  /*130e0*/  MOV R127, R58 ;  /* 0x0000003a007f7202 */ /* 0x000fe20000000f00 */
[C---:B------:R-:W-:Y:S01]  /*130f0*/  FMUL.FTZ R16, R2.reuse, R116 ;  /* 0x0000007402107220 */ /* 0x040fe20000410000 */
[----:B------:R-:W-:Y:S01]  /*13100*/  MOV R116, R48 ;  /* 0x0000003000747202 */ /* 0x000fe20000000f00 */
[C---:B------:R-:W-:Y:S01]  /*13110*/  FMUL.FTZ R24, R2.reuse, R108 ;  /* 0x0000006c02187220 */ /* 0x040fe20000410000 */
[----:B------:R-:W-:Y:S01]  /*13120*/  MUFU.EX2 R146, R146 ;  /* 0x0000009200927308 */ /* 0x000fe20000000800 */
[----:B------:R-:W-:Y:S02]  /*13130*/  FMUL.FTZ R25, R2, R109 ;  /* 0x0000006d02197220 */ /* 0x000fe40000410000 */
        /* <DEDUP_REMOVED lines=14> */
[----:B------:R-:W-:Y:S02]  /*13220*/  FMUL.FTZ R64, R2, R68 ;  /* 0x0000004402407220 */ /* 0x000fe40000410000 */
[C---:B------:R-:W-:Y:S02]  /*13230*/  FMUL.FTZ R66, R0.reuse, R70 ;  /* 0x0000004600427220 */ /* 0x040fe40000410000 */
[----:B------:R-:W-:Y:S01]  /*13240*/  FMUL.FTZ R67, R0, R71 ;  /* 0x0000004700437220 */ /* 0x000fe20000410000 */
[----:B------:R-:W1:Y:S01]  /*13250*/  MUFU.EX2 R135, R135 ;  /* 0x0000008700877308 */ /* 0x000e620000000800 */
[--C-:B------:R-:W-:Y:S02]  /*13260*/  FFMA.FTZ R205, R205, c[0x0][0x2d0], -R152.reuse ;  /* 0x0000b400cdcd7a23 */ /* 0x100fe40000010898 */
        /* <DEDUP_REMOVED lines=24> */
[C---:B------:R-:W-:Y:S01]  /*133f0*/  FMUL.FTZ R13, R2.reuse, R121 ;  /* 0x00000079020d7220 */ /* 0x040fe20000410000 */
[----:B------:R-:W-:Y:S01]  /*13400*/  MOV R120, R57 ;  /* 0x0000003900787202 */ /* 0x000fe20000000f00 */
[----:B------:R-:W-:Y:S01]  /*13410*/  FMUL.FTZ R57, R2, R77 ;  /* 0x0000004d02397220 */ /* 0x000fe20000410000 */
[----:B------:R-:W-:Y:S01]  /*13420*/  MOV R121, R56 ;  /* 0x0000003800797202 */ /* 0x000fe20000000f00 */
[C---:B------:R-:W-:Y:S01]  /*13430*/  FMUL.FTZ R14, R0.reuse, R122 ;  /* 0x0000007a000e7220 */ /* 0x040fe20000410000 */
[----:B------:R-:W-:Y:S02]  /*13440*/  MOV R122, R51 ;  /* 0x00000033007a7202 */ /* 0x000fe40000000f00 */
[----:B------:R-:W-:Y:S01]  /*13450*/  MUFU.EX2 R171, R171 ;  /* 0x000000ab00ab7308 */ /* 0x000fe20000000800 */
[C---:B------:R-:W-:Y:S01]  /*13460*/  FMUL.FTZ R15, R0.reuse, R123 ;  /* 0x0000007b000f7220 */ /* 0x040fe20000410000 */
[----:B------:R-:W-:Y:S01]  /*13470*/  MOV R123, R50 ;  /* 0x00000032007b7202 */ /* 0x000fe20000000f00 */
[C---:B------:R-:W-:Y:S01]  /*13480*/  FMUL.FTZ R50, R0.reuse, R86 ;  /* 0x0000005600327220 */ /* 0x040fe20000410000 */
[----:B--2---:R-:W-:Y:S01]  /*13490*/  F2FP.PACK_AB R70, R159, R157 ;  /* 0x0000009d9f46723e */ /* 0x004fe200000000ff */
[----:B------:R-:W-:Y:S02]  /*134a0*/  FMUL.FTZ R51, R0, R87 ;  /* 0x0000005700337220 */ /* 0x000fe40000410000 */
[----:B------:R-:W2:Y:S01]  /*134b0*/  LDSM.16.MT88.4 R84, [R232+0x4100] ;  /* 0x00410000e854783b */ /* 0x000ea20000004200 */
[C---:B------:R-:W-:Y:S02]  /*134c0*/  HMMA.16816.F32 R12, R128.reuse, R20, R12 ;  /* 0x00000014800c723c */ /* 0x040fe4000000180c */
[----:B------:R-:W-:Y:S01]  /*134d0*/  MUFU.EX2 R176, R176 ;  /* 0x000000b000b07308 */ /* 0x000fe20000000800 */
[C---:B------:R-:W-:Y:S02]  /*134e0*/  FMUL.FTZ R56, R2.reuse, R76 ;  /* 0x0000004c02387220 */ /* 0x040fe40000410000 */
[--C-:B------:R-:W-:Y:S01]  /*134f0*/  FFMA.FTZ R179, R179, c[0x0][0x2d0], -R153.reuse ;  /* 0x0000b400b3b37a23 */ /* 0x100fe20000010899 */
[----:B-1----:R-:W-:Y:S01]  /*13500*/  F2FP.PACK_AB R71, R165, R162 ;  /* 0x000000a2a547723e */ /* 0x002fe200000000ff */
[----:B------:R-:W1:Y:S01]  /*13510*/  LDSM.16.MT88.4 R76, [R236+0x900] ;  /* 0x00090000ec4c783b */ /* 0x000e620000004200 */
[C---:B------:R-:W-:Y:S04]  /*13520*/  HMMA.16816.F32 R16, R128.reuse, R22, R16 ;  /* 0x000000168010723c */ /* 0x040fe80000001810 */
[C---:B------:R-:W-:Y:S01]  /*13530*/  FMUL.FTZ R20, R2.reuse, R112 ;  /* 0x0000007002147220 */ /* 0x040fe20000410000 */
[----:B------:R-:W-:Y:S01]  /*13540*/  MUFU.EX2 R177, R177 ;  /* 0x000000b100b17308 */ /* 0x000fe20000000800 */
[----:B------:R-:W-:Y:S02]  /*13550*/  FMUL.FTZ R21, R2, R113 ;  /* 0x0000007102157220 */ /* 0x000fe40000410000 */
        /* <DEDUP_REMOVED lines=26> */
[----:B------:R-:W3:Y:S01]  /*13700*/  MUFU.EX2 R105, R105 ;  /* 0x0000006900697308 */ /* 0x000ee20000000800 */
[C---:B------:R-:W-:Y:S02]  /*13710*/  FMUL.FTZ R37, R2.reuse, R97 ;  /* 0x0000006102257220 */ /* 0x040fe40000410000 */
[----:B------:R-:W-:Y:S02]  /*13720*/  FMUL.FTZ R40, R2, R92 ;  /* 0x0000005c02287220 */ /* 0x000fe40000410000 */
[C---:B------:R-:W-:Y:S01]  /*13730*/  FMUL.FTZ R38, R0.reuse, R98 ;  /* 0x0000006200267220 */ /* 0x040fe20000410000 */
[----:B------:R-:W-:Y:S03]  /*13740*/  LDSM.16.MT88.4 R92, [R233+0x5100] ;  /* 0x00510000e95c783b */ /* 0x000fe60000004200 */
[----:B------:R-:W-:Y:S01]  /*13750*/  FMUL.FTZ R39, R0, R99 ;  /* 0x0000006300277220 */ /* 0x000fe20000410000 */
[----:B------:R-:W-:Y:S01]  /*13760*/  MUFU.EX2 R106, R106 ;  /* 0x0000006a006a7308 */ /* 0x000fe20000000800 */
[----:B------:R-:W-:Y:S02]  /*13770*/  FFMA.FTZ R107, R65, c[0x0][0x2d0], -R152 ;  /* 0x0000b400416b7a23 */ /* 0x000fe40000010898 */
[----:B------:R-:W-:Y:S01]  /*13780*/  FMUL.FTZ R65, R2, R69 ;  /* 0x0000004502417220 */ /* 0x000fe20000410000 */
[----:B------:R-:W-:Y:S01]  /*13790*/  LDSM.16.MT88.4 R96, [R232+0x5100] ;  /* 0x00510000e860783b */ /* 0x000fe20000004200 */
[--C-:B------:R-:W-:Y:S01]  /*137a0*/  FFMA.FTZ R251, R251, c[0x0][0x2d0], -R153.reuse ;  /* 0x0000b400fbfb7a23 */ /* 0x100fe20000010899 */
[C---:B------:R-:W-:Y:S03]  /*137b0*/  HMMA.16816.F32 R36, R128.reuse, R44, R36 ;  /* 0x0000002c8024723c */ /* 0x040fe60000001824 */
[--C-:B------:R-:W-:Y:S01]  /*137c0*/  FFMA.FTZ R207, R207, c[0x0][0x2d0], -R153.reuse ;  /* 0x0000b400cfcf7a23 */ /* 0x100fe20000010899 */
[----:B------:R-:W4:Y:S01]  /*137d0*/  MUFU.EX2 R107, R107 ;  /* 0x0000006b006b7308 */ /* 0x000f220000000800 */
[--C-:B------:R-:W-:Y:S02]  /*137e0*/  FFMA.FTZ R202, R202, c[0x0][0x2d0], -R153.reuse ;  /* 0x0000b400caca7a23 */ /* 0x100fe40000010899 */
[C---:B------:R-:W-:Y:S01]  /*137f0*/  FMUL.FTZ R44, R2.reuse, R88 ;  /* 0x00000058022c7220 */ /* 0x040fe20000410000 */
[C---:B------:R-:W-:Y:S04]  /*13800*/  HMMA.16816.F32 R40, R128.reuse, R46, R40 ;  /* 0x0000002e8028723c */ /* 0x040fe80000001828 */
[----:B------:R-:W-:Y:S01]  /*13810*/  FMUL.FTZ R45, R2, R89 ;  /* 0x00000059022d7220 */ /* 0x000fe20000410000 */
[----:B---3--:R-:W-:Y:S01]  /*13820*/  F2FP.PACK_AB R68, R105, R104 ;  /* 0x000000686944723e */ /* 0x008fe200000000ff */
[----:B------:R-:W-:Y:S01]  /*13830*/  MUFU.EX2 R181, R181 ;  /* 0x000000b500b57308 */ /* 0x000fe20000000800 */
[C---:B------:R-:W-:Y:S02]  /*13840*/  FMUL.FTZ R46, R0.reuse, R90 ;  /* 0x0000005a002e7220 */ /* 0x040fe40000410000 */
[----:B------:R-:W-:Y:S02]  /*13850*/  FMUL.FTZ R47, R0, R91 ;  /* 0x0000005b002f7220 */ /* 0x000fe40000410000 */
[----:B------:R-:W-:Y:S01]  /*13860*/  LDSM.16.MT88.4 R88, [R232+0x900] ;  /* 0x00090000e858783b */ /* 0x000fe20000004200 */
[--C-:B------:R-:W-:Y:S02]  /*13870*/  FFMA.FTZ R170, R170, c[0x0][0x2d0], -R153.reuse ;  /* 0x0000b400aaaa7a23 */ /* 0x100fe40000010899 */
[--C-:B------:R-:W-:Y:S02]  /*13880*/  FFMA.FTZ R169, R169, c[0x0][0x2d0], -R153.reuse ;  /* 0x0000b400a9a97a23 */ /* 0x100fe40000010899 */
[C---:B------:R-:W-:Y:S01]  /*13890*/  HMMA.16816.F32 R44, R128.reuse, R52, R44 ;  /* 0x00000034802c723c */ /* 0x040fe2000000182c */
[----:B------:R-:W3:Y:S02]  /*138a0*/  MUFU.EX2 R183, R183 ;  /* 0x000000b700b77308 */ /* 0x000ee40000000800 */
[--C-:B------:R-:W-:Y:S01]  /*138b0*/  FFMA.FTZ R166, R166, c[0x0][0x2d0], -R153.reuse ;  /* 0x0000b400a6a67a23 */ /* 0x100fe20000010899 */
[----:B----4-:R-:W-:Y:S01]  /*138c0*/  F2FP.PACK_AB R69, R107, R106 ;  /* 0x0000006a6b45723e */ /* 0x010fe200000000ff */
[--C-:B------:R-:W-:Y:S02]  /*138d0*/  FFMA.FTZ R164, R164, c[0x0][0x2d0], -R153.reuse ;  /* 0x0000b400a4a47a23 */ /* 0x100fe40000010899 */
[C---:B------:R-:W-:Y:S01]  /*138e0*/  FMUL.FTZ R52, R2.reuse, R80 ;  /* 0x0000005002347220 */ /* 0x040fe20000410000 */
[C---:B------:R-:W-:Y:S03]  /*138f0*/  HMMA.16816.F32 R48, R128.reuse, R54, R48 ;  /* 0x000000368030723c */ /* 0x040fe60000001830 */
[----:B------:R-:W4:Y:S01]  /*13900*/  MUFU.EX2 R200, R200 ;  /* 0x000000c800c87308 */ /* 0x000f220000000800 */
[----:B------:R-:W-:Y:S02]  /*13910*/  FMUL.FTZ R53, R2, R81 ;  /* 0x0000005102357220 */ /* 0x000fe40000410000 */
[--C-:B------:R-:W-:Y:S02]  /*13920*/  FFMA.FTZ R158, R158, c[0x0][0x2d0], -R153.reuse ;  /* 0x0000b4009e9e7a23 */ /* 0x100fe40000010899 */
[C---:B------:R-:W-:Y:S04]  /*13930*/  FMUL.FTZ R54, R0.reuse, R82 ;  /* 0x0000005200367220 */ /* 0x040fe80000410000 */
[----:B------:R-:W-:Y:S01]  /*13940*/  FMUL.FTZ R55, R0, R83 ;  /* 0x0000005300377220 */ /* 0x000fe20000410000 */
[----:B------:R-:W-:Y:S01]  /*13950*/  MUFU.EX2 R204, R204 ;  /* 0x000000cc00cc7308 */ /* 0x000fe20000000800 */
[----:B------:R-:W5:Y:S01]  /*13960*/  LDSM.16.MT88.4 R80, [R234+0x900] ;  /* 0x00090000ea50783b */ /* 0x000f620000004200 */
[--C-:B------:R-:W-:Y:S02]  /*13970*/  FFMA.FTZ R160, R160, c[0x0][0x2d0], -R153.reuse ;  /* 0x0000b400a0a07a23 */ /* 0x100fe40000010899 */
[----:B------:R-:W-:Y:S02]  /*13980*/  FFMA.FTZ R154, R154, c[0x0][0x2d0], -R153 ;  /* 0x0000b4009a9a7a23 */ /* 0x000fe40000010899 */
[C---:B------:R-:W-:Y:S03]  /*13990*/  HMMA.16816.F32 R52, R128.reuse, R60, R52 ;  /* 0x0000003c8034723c */ /* 0x040fe60000001834 */
[----:B------:R-:W-:Y:S01]  /*139a0*/  FFMA.FTZ R150, R2, R250, R150 ;  /* 0x000000fa02967223 */ /* 0x000fe20000010096 */
[----:B------:R-:W1:Y:S01]  /*139b0*/  MUFU.EX2 R203, R203 ;  /* 0x000000cb00cb7308 */ /* 0x000e620000000800 */
[----:B------:R-:W-:Y:S02]  /*139c0*/  FFMA.FTZ R146, R0, R249, R146 ;  /* 0x000000f900927223 */ /* 0x000fe40000010092 */
[C---:B------:R-:W-:Y:S01]  /*139d0*/  FMUL.FTZ R60, R2.reuse, R72 ;  /* 0x00000048023c7220 */ /* 0x040fe20000410000 */
[C---:B------:R-:W-:Y:S04]  /*139e0*/  HMMA.16816.F32 R56, R128.reuse, R62, R56 ;  /* 0x0000003e8038723c */ /* 0x040fe80000001838 */
[----:B------:R-:W-:Y:S02]  /*139f0*/  FMUL.FTZ R61, R2, R73 ;  /* 0x00000049023d7220 */ /* 0x000fe40000410000 */
[----:B------:R-:W1:Y:S01]  /*13a00*/  MUFU.EX2 R205, R205 ;  /* 0x000000cd00cd7308 */ /* 0x000e620000000800 */
[C---:B------:R-:W-:Y:S02]  /*13a10*/  FMUL.FTZ R62, R0.reuse, R74 ;  /* 0x0000004a003e7220 */ /* 0x040fe40000410000 */
[----:B------:R-:W-:Y:S02]  /*13a20*/  FMUL.FTZ R63, R0, R75 ;  /* 0x0000004b003f7220 */ /* 0x000fe40000410000 */
[----:B------:R-:W3:Y:S01]  /*13a30*/  LDSM.16.MT88.4 R72, [R233+0x900] ;  /* 0x00090000e948783b */ /* 0x000ee20000004200 */
        /* <DEDUP_REMOVED lines=9> */
[----:B------:R-:W2:Y:S01]  /*13ad0*/  MUFU.EX2 R208, R208 ;  /* 0x000000d000d07308 */ /* 0x000ea20000000800 */
[----:B------:R-:W-:Y:S02]  /*13ae0*/  FADD.FTZ R135, R135, R146 ;  /* 0x0000009287877221 */ /* 0x000fe40000010000 */
[----:B------:R-:W-:Y:S02]  /*13af0*/  FADD.FTZ R147, R104, R147 ;  /* 0x0000009368937221 */ /* 0x000fe40000010000 */
[C---:B-1----:R-:W-:Y:S05]  /*13b00*/  HMMA.16816.F32 R4, R68.reuse, R76, R4 ;  /* 0x0000004c4404723c */ /* 0x042fea0000001804 */
[----:B------:R-:W-:Y:S01]  /*13b10*/  MUFU.EX2 R211, R211 ;  /* 0x000000d300d37308 */ /* 0x000fe20000000800 */
[----:B------:R-:W-:Y:S02]  /*13b20*/  FADD.FTZ R135, R106, R135 ;  /* 0x000000876a877221 */ /* 0x000fe40000010000 */
[C---:B------:R-:W-:Y:S01]  /*13b30*/  HMMA.16816.F32 R8, R68.reuse, R78, R8 ;  /* 0x0000004e4408723c */ /* 0x040fe20000001808 */
[----:B------:R-:W1:Y:S03]  /*13b40*/  LDSM.16.MT88.4 R76, [R234+0x4900] ;  /* 0x00490000ea4c783b */ /* 0x000e660000004200 */
[----:B------:R-:W-:Y:S02]  /*13b50*/  FADD.FTZ R105, R105, R147 ;  /* 0x0000009369697221 */ /* 0x000fe40000010000 */
[----:B------:R-:W-:Y:S01]  /*13b60*/  FADD.FTZ R107, R107, R135 ;  /* 0x000000876b6b7221 */ /* 0x000fe20000010000 */
[----:B------:R-:W1:Y:S01]  /*13b70*/  MUFU.EX2 R252, R252 ;  /* 0x000000fc00fc7308 */ /* 0x000e620000000800 */
[C---:B-----5:R-:W-:Y:S04]  /*13b80*/  HMMA.16816.F32 R12, R68.reuse, R80, R12 ;  /* 0x00000050440c723c */ /* 0x060fe8000000180c */
[----:B------:R-:W-:Y:S02]  /*13b90*/  FADD.FTZ R105, R157, R105 ;  /* 0x000000699d697221 */ /* 0x000fe40000010000 */
[----:B------:R-:W-:Y:S02]  /*13ba0*/  FADD.FTZ R107, R162, R107 ;  /* 0x0000006ba26b7221 */ /* 0x000fe40000010000 */
[C---:B------:R-:W-:Y:S01]  /*13bb0*/  HMMA.16816.F32 R16, R68.reuse, R82, R16 ;  /* 0x000000524410723c */ /* 0x040fe20000001810 */
[----:B------:R-:W-:Y:S01]  /*13bc0*/  LDSM.16.MT88.4 R80, [R232+0x4900] ;  /* 0x00490000e850783b */ /* 0x000fe20000004200 */
[----:B------:R-:W-:Y:S02]  /*13bd0*/  MUFU.EX2 R251, R251 ;  /* 0x000000fb00fb7308 */ /* 0x000fe40000000800 */
[----:B------:R-:W-:Y:S02]  /*13be0*/  FADD.FTZ R159, R159, R105 ;  /* 0x000000699f9f7221 */ /* 0x000fe40000010000 */
[----:B------:R-:W-:Y:S02]  /*13bf0*/  FADD.FTZ R165, R165, R107 ;  /* 0x0000006ba5a57221 */ /* 0x000fe40000010000 */
[C---:B---3--:R-:W-:Y:S04]  /*13c00*/  HMMA.16816.F32 R20, R68.reuse, R72, R20 ;  /* 0x000000484414723c */ /* 0x048fe80000001814 */
[----:B------:R-:W-:Y:S01]  /*13c10*/  MUFU.EX2 R210, R210 ;  /* 0x000000d200d27308 */ /* 0x000fe20000000800 */
[----:B------:R-:W-:Y:S02]  /*13c20*/  FADD.FTZ R159, R171, R159 ;  /* 0x0000009fab9f7221 */ /* 0x000fe40000010000 */
[----:B------:R-:W-:Y:S01]  /*13c30*/  FADD.FTZ R165, R177, R165 ;  /* 0x000000a5b1a57221 */ /* 0x000fe20000010000 */
[C---:B------:R-:W-:Y:S01]  /*13c40*/  HMMA.16816.F32 R24, R68.reuse, R74, R24 ;  /* 0x0000004a4418723c */ /* 0x040fe20000001818 */
[----:B------:R-:W3:Y:S05]  /*13c50*/  LDSM.16.MT88.4 R72, [R233+0x4900] ;  /* 0x00490000e948783b */ /* 0x000eea0000004200 */
        /* <DEDUP_REMOVED lines=10> */
[C---:B-1----:R-:W-:Y:S08]  /*13d00*/  HMMA.16816.F32 R44, R68.reuse, R76, R44 ;  /* 0x0000004c442c723c */ /* 0x042ff0000000182c */
[C---:B------:R-:W-:Y:S01]  /*13d10*/  HMMA.16816.F32 R48, R68.reuse, R78, R48 ;  /* 0x0000004e4430723c */ /* 0x040fe20000001830 */
[----:B------:R-:W1:Y:S01]  /*13d20*/  LDSM.16.MT88.4 R76, [R236+0x1100] ;  /* 0x00110000ec4c783b */ /* 0x000e620000004200 */
[----:B------:R-:W-:Y:S06]  /*13d30*/  MUFU.EX2 R182, R182 ;  /* 0x000000b600b67308 */ /* 0x000fec0000000800 */
[C---:B---3--:R-:W-:Y:S04]  /*13d40*/  HMMA.16816.F32 R52, R68.reuse, R72, R52 ;  /* 0x000000484434723c */ /* 0x048fe80000001834 */
[----:B------:R-:W-:Y:S04]  /*13d50*/  MUFU.EX2 R170, R170 ;  /* 0x000000aa00aa7308 */ /* 0x000fe80000000800 */
[C---:B------:R-:W-:Y:S01]  /*13d60*/  HMMA.16816.F32 R56, R68.reuse, R74, R56 ;  /* 0x0000004a4438723c */ /* 0x040fe20000001838 */
[----:B------:R-:W2:Y:S05]  /*13d70*/  LDSM.16.MT88.4 R72, [R234+0x1100] ;  /* 0x00110000ea48783b */ /* 0x000eaa0000004200 */
[----:B------:R-:W-:Y:S02]  /*13d80*/  MUFU.EX2 R169, R169 ;  /* 0x000000a900a97308 */ /* 0x000fe40000000800 */
[C---:B------:R-:W-:Y:S08]  /*13d90*/  HMMA.16816.F32 R60, R68.reuse, R80, R60 ;  /* 0x00000050443c723c */ /* 0x040ff0000000183c */
[----:B------:R-:W-:Y:S01]  /*13da0*/  HMMA.16816.F32 R64, R68, R82, R64 ;  /* 0x000000524440723c */ /* 0x000fe20000001840 */
[----:B------:R-:W3:Y:S01]  /*13db0*/  LDSM.16.MT88.4 R80, [R233+0x1100] ;  /* 0x00110000e950783b */ /* 0x000ee20000004200 */
        /* <DEDUP_REMOVED lines=10> */
[C---:B-1----:R-:W-:Y:S02]  /*13e60*/  HMMA.16816.F32 R4, R68.reuse, R76, R4 ;  /* 0x0000004c4404723c */ /* 0x042fe40000001804 */
[----:B------:R-:W-:Y:S01]  /*13e70*/  MUFU.EX2 R166, R166 ;  /* 0x000000a600a67308 */ /* 0x000fe20000000800 */
[----:B------:R-:W-:Y:S02]  /*13e80*/  FADD.FTZ R180, R180, R176 ;  /* 0x000000b0b4b47221 */ /* 0x000fe40000010000 */
[----:B------:R-:W-:Y:S02]  /*13e90*/  FADD.FTZ R183, R183, R178 ;  /* 0x000000b2b7b77221 */ /* 0x000fe40000010000 */
[----:B----4-:R-:W-:Y:S01]  /*13ea0*/  FADD.FTZ R180, R200, R180 ;  /* 0x000000b4c8b47221 */ /* 0x010fe20000010000 */
[C---:B------:R-:W-:Y:S01]  /*13eb0*/  HMMA.16816.F32 R8, R68.reuse, R78, R8 ;  /* 0x0000004e4408723c */ /* 0x040fe20000001808 */
[----:B------:R-:W1:Y:S03]  /*13ec0*/  LDSM.16.MT88.4 R76, [R236+0x5100] ;  /* 0x00510000ec4c783b */ /* 0x000e660000004200 */
[----:B------:R-:W-:Y:S01]  /*13ed0*/  MUFU.EX2 R164, R164 ;  /* 0x000000a400a47308 */ /* 0x000fe20000000800 */
[----:B------:R-:W-:Y:S03]  /*13ee0*/  FADD.FTZ R183, R203, R183 ;  /* 0x000000b7cbb77221 */ /* 0x000fe60000010000 */
[C---:B--2---:R-:W-:Y:S06]  /*13ef0*/  HMMA.16816.F32 R12, R68.reuse, R72, R12 ;  /* 0x00000048440c723c */ /* 0x044fec000000180c */
[----:B------:R-:W-:Y:S02]  /*13f00*/  MUFU.EX2 R163, R163 ;  /* 0x000000a300a37308 */ /* 0x000fe40000000800 */
[C---:B------:R-:W-:Y:S01]  /*13f10*/  HMMA.16816.F32 R16, R68.reuse, R74, R16 ;  /* 0x0000004a4410723c */ /* 0x040fe20000001810 */
[----:B------:R-:W2:Y:S07]  /*13f20*/  LDSM.16.MT88.4 R72, [R236+0x1900] ;  /* 0x00190000ec48783b */ /* 0x000eae0000004200 */
[C---:B---3--:R-:W-:Y:S01]  /*13f30*/  HMMA.16816.F32 R20, R68.reuse, R80, R20 ;  /* 0x000000504414723c */ /* 0x048fe20000001814 */
[----:B------:R-:W-:Y:S07]  /*13f40*/  MUFU.EX2 R161, R161 ;  /* 0x000000a100a17308 */ /* 0x000fee0000000800 */
[C---:B------:R-:W-:Y:S01]  /*13f50*/  HMMA.16816.F32 R24, R68.reuse, R82, R24 ;  /* 0x000000524418723c */ /* 0x040fe20000001818 */
[----:B------:R-:W3:Y:S02]  /*13f60*/  LDSM.16.MT88.4 R80, [R233+0x1900] ;  /* 0x00190000e950783b */ /* 0x000ee40000004200 */
[----:B------:R-:W-:Y:S05]  /*13f70*/  MUFU.EX2 R158, R158 ;  /* 0x0000009e009e7308 */ /* 0x000fea0000000800 */
[C---:B------:R-:W-:Y:S05]  /*13f80*/  HMMA.16816.F32 R28, R68.reuse, R84, R28 ;  /* 0x00000054441c723c */ /* 0x040fea000000181c */
[----:B------:R-:W-:Y:S02]  /*13f90*/  MUFU.EX2 R160, R160 ;  /* 0x000000a000a07308 */ /* 0x000fe40000000800 */
[--C-:B------:R-:W-:Y:S01]  /*13fa0*/  FFMA.FTZ R84, R116, c[0x0][0x2d0], -R153.reuse ;  /* 0x0000b40074547a23 */ /* 0x100fe20000010899 */
[C---:B------:R-:W-:Y:S01]  /*13fb0*/  HMMA.16816.F32 R32, R68.reuse, R86, R32 ;  /* 0x000000564420723c */ /* 0x040fe20000001820 */
[----:B------:R-:W-:Y:S06]  /*13fc0*/  LDSM.16.MT88.4 R116, [R234+0x3900] ;  /* 0x00390000ea74783b */ /* 0x000fec0000004200 */
[----:B------:R-:W-:Y:S01]  /*13fd0*/  MUFU.EX2 R156, R156 ;  /* 0x0000009c009c7308 */ /* 0x000fe20000000800 */
[C---:B-1----:R-:W-:Y:S08]  /*13fe0*/  HMMA.16816.F32 R36, R68.reuse, R76, R36 ;  /* 0x0000004c4424723c */ /* 0x042ff00000001824 */
[C---:B------:R-:W-:Y:S01]  /*13ff0*/  HMMA.16816.F32 R40, R68.reuse, R78, R40 ;  /* 0x0000004e4428723c */ /* 0x040fe20000001828 */
[----:B------:R-:W1:Y:S01]  /*14000*/  LDSM.16.MT88.4 R76, [R232+0x1900] ;  /* 0x00190000e84c783b */ /* 0x000e620000004200 */
        /* <DEDUP_REMOVED lines=10> */
[C---:B------:R-:W-:Y:S01]  /*140b0*/  HMMA.16816.F32 R60, R68.reuse, R96, R60 ;  /* 0x00000060443c723c */ /* 0x040fe2000000183c */
[----:B----4-:R-:W-:Y:S07]  /*140c0*/  LDSM.16.MT88.4 R88, [R234+0x6100] ;  /* 0x00610000ea58783b */ /* 0x010fee0000004200 */
[----:B------:R-:W-:Y:S01]  /*140d0*/  HMMA.16816.F32 R64, R68, R98, R64 ;  /* 0x000000624440723c */ /* 0x000fe20000001840 */
[----:B------:R-:W-:Y:S06]  /*140e0*/  LDSM.16.MT88.4 R96, [R234+0x2900] ;  /* 0x00290000ea60783b */ /* 0x000fec0000004200 */
        /* <DEDUP_REMOVED lines=9> */
[C---:B--2---:R-:W-:Y:S03]  /*14180*/  HMMA.16816.F32 R4, R68.reuse, R72, R4 ;  /* 0x000000484404723c */ /* 0x044fe60000001804 */
[----:B------:R-:W-:Y:S05]  /*14190*/  FADD.FTZ R252, R252, R205 ;  /* 0x000000cdfcfc7221 */ /* 0x000fea0000010000 */
[C---:B------:R-:W-:Y:S01]  /*141a0*/  HMMA.16816.F32 R8, R68.reuse, R74, R8 ;  /* 0x0000004a4408723c */ /* 0x040fe20000001808 */
[----:B------:R-:W2:Y:S07]  /*141b0*/  LDSM.16.MT88.4 R72, [R236+0x5900] ;  /* 0x00590000ec48783b */ /* 0x000eae0000004200 */
[C---:B------:R-:W-:Y:S01]  /*141c0*/  HMMA.16816.F32 R12, R68.reuse, R100, R12 ;  /* 0x00000064440c723c */ /* 0x040fe2000000180c */
[----:B------:R4:W-:Y:S07]  /*141d0*/  MUFU.EX2 R100, R84 ;  /* 0x0000005400647308 */ /* 0x0009ee0000000800 */
[C---:B------:R-:W-:Y:S08]  /*141e0*/  HMMA.16816.F32 R16, R68.reuse, R102, R16 ;  /* 0x000000664410723c */ /* 0x040ff00000001810 */
[C---:B---3--:R-:W-:Y:S07]  /*141f0*/  HMMA.16816.F32 R20, R68.reuse, R80, R20 ;  /* 0x000000504414723c */ /* 0x048fee0000001814 */
[--C-:B------:R-:W-:Y:S01]  /*14200*/  FFMA.FTZ R80, R123, c[0x0][0x2d0], -R153.reuse ;  /* 0x0000b4007b507a23 */ /* 0x100fe20000010899 */
[C---:B------:R-:W-:Y:S01]  /*14210*/  HMMA.16816.F32 R24, R68.reuse, R82, R24 ;  /* 0x000000524418723c */ /* 0x040fe20000001818 */
[----:B----4-:R-:W3:Y:S02]  /*14220*/  LDSM.16.MT88.4 R84, [R234+0x5900] ;  /* 0x00590000ea54783b */ /* 0x010ee40000004200 */
[----:B------:R4:W-:Y:S05]  /*14230*/  MUFU.EX2 R102, R80 ;  /* 0x0000005000667308 */ /* 0x0009ea0000000800 */
[C---:B-1----:R-:W-:Y:S07]  /*14240*/  HMMA.16816.F32 R28, R68.reuse, R76, R28 ;  /* 0x0000004c441c723c */ /* 0x042fee000000181c */
[--C-:B------:R-:W-:Y:S01]  /*14250*/  FFMA.FTZ R76, R121, c[0x0][0x2d0], -R152.reuse ;  /* 0x0000b400794c7a23 */ /* 0x100fe20000010898 */
[C---:B------:R-:W-:Y:S03]  /*14260*/  HMMA.16816.F32 R32, R68.reuse, R78, R32 ;  /* 0x0000004e4420723c */ /* 0x040fe60000001820 */
[----:B------:R1:W5:Y:S05]  /*14270*/  MUFU.EX2 R103, R76 ;  /* 0x0000004c00677308 */ /* 0x00036a0000000800 */
[C---:B--2---:R-:W-:Y:S04]  /*14280*/  HMMA.16816.F32 R36, R68.reuse, R72, R36 ;  /* 0x000000484424723c */ /* 0x044fe80000001824 */
[--C-:B----4-:R-:W-:Y:S03]  /*14290*/  FFMA.FTZ R80, R122, c[0x0][0x2d0], -R152.reuse ;  /* 0x0000b4007a507a23 */ /* 0x110fe60000010898 */
[--C-:B------:R-:W-:Y:S01]  /*142a0*/  FFMA.FTZ R72, R127, c[0x0][0x2d0], -R153.reuse ;  /* 0x0000b4007f487a23 */ /* 0x100fe20000010899 */
[C---:B------:R-:W-:Y:S01]  /*142b0*/  HMMA.16816.F32 R40, R68.reuse, R74, R40 ;  /* 0x0000004a4428723c */ /* 0x040fe20000001828 */
[----:B------:R2:W4:Y:S07]  /*142c0*/  MUFU.EX2 R101, R80 ;  /* 0x0000005000657308 */ /* 0x00052e0000000800 */
[C---:B---3--:R-:W-:Y:S03]  /*142d0*/  HMMA.16816.F32 R44, R68.reuse, R84, R44 ;  /* 0x00000054442c723c */ /* 0x048fe6000000182c */
[----:B------:R3:W3:Y:S01]  /*142e0*/  MUFU.EX2 R110, R72 ;  /* 0x00000048006e7308 */ /* 0x0006e20000000800 */
[----:B-1----:R-:W-:Y:S03]  /*142f0*/  LDSM.16.MT88.4 R76, [R232+0x5900] ;  /* 0x00590000e84c783b */ /* 0x002fe60000004200 */
[--C-:B------:R-:W-:Y:S01]  /*14300*/  FFMA.FTZ R84, R125, c[0x0][0x2d0], -R152.reuse ;  /* 0x0000b4007d547a23 */ /* 0x100fe20000010898 */
[C---:B------:R-:W-:Y:S05]  /*14310*/  HMMA.16816.F32 R48, R68.reuse, R86, R48 ;  /* 0x000000564430723c */ /* 0x040fea0000001830 */
[----:B------:R1:W-:Y:S01]  /*14320*/  MUFU.EX2 R111, R84 ;  /* 0x00000054006f7308 */ /* 0x0003e20000000800 */
[----:B--2---:R-:W2:Y:S01]  /*14330*/  LDSM.16.MT88.4 R80, [R233+0x5900] ;  /* 0x00590000e950783b */ /* 0x004ea20000004200 */
[--C-:B---3--:R-:W-:Y:S02]  /*14340*/  FFMA.FTZ R72, R126, c[0x0][0x2d0], -R152.reuse ;  /* 0x0000b4007e487a23 */ /* 0x108fe40000010898 */
[----:B------:R-:W-:Y:S03]  /*14350*/  FFMA.FTZ R152, R133, c[0x0][0x2d0], -R152 ;  /* 0x0000b40085987a23 */ /* 0x000fe60000010898 */
[----:B-----5:R-:W-:Y:S03]  /*14360*/  MOV R133, R103 ;  /* 0x0000006700857202 */ /* 0x020fe60000000f00 */
[----:B------:R3:W5:Y:S01]  /*14370*/  MUFU.EX2 R109, R72 ;  /* 0x00000048006d7308 */ /* 0x0007620000000800 */
[----:B-1----:R-:W-:Y:S09]  /*14380*/  LDSM.16.MT88.4 R84, [R234+0x2100] ;  /* 0x00210000ea54783b */ /* 0x002ff20000004200 */
[----:B------:R-:W-:Y:S01]  /*14390*/  MUFU.EX2 R152, R152 ;  /* 0x0000009800987308 */ /* 0x000fe20000000800 */
[----:B---3--:R-:W1:Y:S01]  /*143a0*/  LDSM.16.MT88.4 R72, [R236+0x2100] ;  /* 0x00210000ec48783b */ /* 0x008e620000004200 */
[C---:B--2---:R-:W-:Y:S08]  /*143b0*/  HMMA.16816.F32 R52, R68.reuse, R80, R52 ;  /* 0x000000504434723c */ /* 0x044ff00000001834 */
[C---:B------:R-:W-:Y:S01]  /*143c0*/  HMMA.16816.F32 R56, R68.reuse, R82, R56 ;  /* 0x000000524438723c */ /* 0x040fe20000001838 */
[----:B------:R-:W2:Y:S07]  /*143d0*/  LDSM.16.MT88.4 R80, [R233+0x2100] ;  /* 0x00210000e950783b */ /* 0x000eae0000004200 */
[C---:B------:R-:W-:Y:S07]  /*143e0*/  HMMA.16816.F32 R60, R68.reuse, R76, R60 ;  /* 0x0000004c443c723c */ /* 0x040fee000000183c */
[--C-:B------:R-:W-:Y:S01]  /*143f0*/  FFMA.FTZ R76, R124, c[0x0][0x2d0], -R153.reuse ;  /* 0x0000b4007c4c7a23 */ /* 0x100fe20000010899 */
[----:B------:R-:W-:Y:S01]  /*14400*/  HMMA.16816.F32 R64, R68, R78, R64 ;  /* 0x0000004e4440723c */ /* 0x000fe20000001840 */
[----:B------:R-:W-:Y:S02]  /*14410*/  LDSM.16.MT88.4 R124, [R236+0x3900] ;  /* 0x00390000ec7c783b */ /* 0x000fe40000004200 */
[----:B------:R3:W2:Y:S01]  /*14420*/  MUFU.EX2 R112, R76 ;  /* 0x0000004c00707308 */ /* 0x0006a20000000800 */
[----:B------:R-:W-:Y:S03]  /*14430*/  FFMA.FTZ R153, R151, c[0x0][0x2d0], -R153 ;  /* 0x0000b40097997a23 */ /* 0x000fe60000010899 */
[----:B------:R-:W-:Y:S02]  /*14440*/  F2FP.PACK_AB R68, R102, R100 ;  /* 0x000000646644723e */ /* 0x000fe400000000ff */
[----:B----4-:R-:W-:Y:S03]  /*14450*/  F2FP.PACK_AB R69, R103, R101 ;  /* 0x000000656745723e */ /* 0x010fe600000000ff */
[----:B------:R-:W-:Y:S01]  /*14460*/  F2FP.PACK_AB R70, R110, R108 ;  /* 0x0000006c6e46723e */ /* 0x000fe200000000ff */
[----:B------:R-:W4:Y:S01]  /*14470*/  MUFU.EX2 R153, R153 ;  /* 0x0000009900997308 */ /* 0x000f220000000800 */
[----:B-----5:R-:W-:Y:S07]  /*14480*/  F2FP.PACK_AB R71, R111, R109 ;  /* 0x0000006d6f47723e */ /* 0x020fee00000000ff */
[C---:B-1----:R-:W-:Y:S01]  /*14490*/  HMMA.16816.F32 R4, R68.reuse, R72, R4 ;  /* 0x000000484404723c */ /* 0x042fe20000001804 */
[----:B---3--:R-:W1:Y:S02]  /*144a0*/  LDSM.16.MT88.4 R76, [R232+0x2100] ;  /* 0x00210000e84c783b */ /* 0x008e640000004200 */
[-C--:B--2---:R-:W-:Y:S05]  /*144b0*/  MOV R151, R112.reuse ;  /* 0x0000007000977202 */ /* 0x084fea0000000f00 */
[C---:B------:R-:W-:Y:S01]  /*144c0*/  HMMA.16816.F32 R8, R68.reuse, R74, R8 ;  /* 0x0000004a4408723c */ /* 0x040fe20000001808 */
[----:B------:R-:W2:Y:S07]  /*144d0*/  LDSM.16.MT88.4 R72, [R236+0x6100] ;  /* 0x00610000ec48783b */ /* 0x000eae0000004200 */
[C---:B------:R-:W-:Y:S08]  /*144e0*/  HMMA.16816.F32 R12, R68.reuse, R84, R12 ;  /* 0x00000054440c723c */ /* 0x040ff0000000180c */
[C---:B------:R-:W-:Y:S01]  /*144f0*/  HMMA.16816.F32 R16, R68.reuse, R86, R16 ;  /* 0x000000564410723c */ /* 0x040fe20000001810 */
[----:B------:R-:W3:Y:S07]  /*14500*/  LDSM.16.MT88.4 R84, [R232+0x6100] ;  /* 0x00610000e854783b */ /* 0x000eee0000004200 */
[C---:B------:R-:W-:Y:S08]  /*14510*/  HMMA.16816.F32 R20, R68.reuse, R80, R20 ;  /* 0x000000504414723c */ /* 0x040ff00000001814 */
[C---:B------:R-:W-:Y:S01]  /*14520*/  HMMA.16816.F32 R24, R68.reuse, R82, R24 ;  /* 0x000000524418723c */ /* 0x040fe20000001818 */
[----:B------:R-:W5:Y:S07]  /*14530*/  LDSM.16.MT88.4 R80, [R236+0x2900] ;  /* 0x00290000ec50783b */ /* 0x000f6e0000004200 */
[C---:B-1----:R-:W-:Y:S08]  /*14540*/  HMMA.16816.F32 R28, R68.reuse, R76, R28 ;  /* 0x0000004c441c723c */ /* 0x042ff0000000181c */
[C---:B------:R-:W-:Y:S01]  /*14550*/  HMMA.16816.F32 R32, R68.reuse, R78, R32 ;  /* 0x0000004e4420723c */ /* 0x040fe20000001820 */
[----:B------:R-:W1:Y:S07]  /*14560*/  LDSM.16.MT88.4 R76, [R233+0x2900] ;  /* 0x00290000e94c783b */ /* 0x000e6e0000004200 */
[C---:B--2---:R-:W-:Y:S08]  /*14570*/  HMMA.16816.F32 R36, R68.reuse, R72, R36 ;  /* 0x000000484424723c */ /* 0x044ff00000001824 */
[C---:B------:R-:W-:Y:S01]  /*14580*/  HMMA.16816.F32 R40, R68.reuse, R74, R40 ;  /* 0x0000004a4428723c */ /* 0x040fe20000001828 */
[----:B------:R-:W2:Y:S07]  /*14590*/  LDSM.16.MT88.4 R72, [R232+0x2900] ;  /* 0x00290000e848783b */ /* 0x000eae0000004200 */
[C---:B------:R-:W-:Y:S08]  /*145a0*/  HMMA.16816.F32 R44, R68.reuse, R88, R44 ;  /* 0x00000058442c723c */ /* 0x040ff0000000182c */
[C---:B------:R-:W-:Y:S01]  /*145b0*/  HMMA.16816.F32 R48, R68.reuse, R90, R48 ;  /* 0x0000005a4430723c */ /* 0x040fe20000001830 */
[----:B------:R-:W-:Y:S07]  /*145c0*/  LDSM.16.MT88.4 R88, [R234+0x7100] ;  /* 0x00710000ea58783b */ /* 0x000fee0000004200 */
[C---:B------:R-:W-:Y:S08]  /*145d0*/  HMMA.16816.F32 R52, R68.reuse, R92, R52 ;  /* 0x0000005c4434723c */ /* 0x040ff00000001834 */
[C---:B------:R-:W-:Y:S01]  /*145e0*/  HMMA.16816.F32 R56, R68.reuse, R94, R56 ;  /* 0x0000005e4438723c */ /* 0x040fe20000001838 */
[----:B------:R-:W-:Y:S07]  /*145f0*/  LDSM.16.MT88.4 R92, [R233+0x7100] ;  /* 0x00710000e95c783b */ /* 0x000fee0000004200 */
[C---:B---3--:R-:W-:Y:S08]  /*14600*/  HMMA.16816.F32 R60, R68.reuse, R84, R60 ;  /* 0x00000054443c723c */ /* 0x048ff0000000183c */
[----:B------:R-:W-:Y:S01]  /*14610*/  HMMA.16816.F32 R64, R68, R86, R64 ;  /* 0x000000564440723c */ /* 0x000fe20000001840 */
[----:B------:R-:W-:Y:S06]  /*14620*/  LDSM.16.MT88.4 R84, [R234+0x6900] ;  /* 0x00690000ea54783b */ /* 0x000fec0000004200 */
[----:B------:R-:W-:Y:S02]  /*14630*/  F2FP.PACK_AB R68, R251, R112 ;  /* 0x00000070fb44723e */ /* 0x000fe400000000ff */
[----:B------:R-:W-:Y:S03]  /*14640*/  F2FP.PACK_AB R69, R209, R210 ;  /* 0x000000d2d145723e */ /* 0x000fe600000000ff */
[----:B------:R-:W-:Y:S02]  /*14650*/  F2FP.PACK_AB R70, R202, R207 ;  /* 0x000000cfca46723e */ /* 0x000fe400000000ff */
[----:B------:R-:W-:Y:S07]  /*14660*/  F2FP.PACK_AB R71, R182, R201 ;  /* 0x000000c9b647723e */ /* 0x000fee00000000ff */
[C---:B-----5:R-:W-:Y:S08]  /*14670*/  HMMA.16816.F32 R4, R68.reuse, R80, R4 ;  /* 0x000000504404723c */ /* 0x060ff00000001804 */
[C---:B------:R-:W-:Y:S01]  /*14680*/  HMMA.16816.F32 R8, R68.reuse, R82, R8 ;  /* 0x000000524408723c */ /* 0x040fe20000001808 */
[----:B------:R-:W3:Y:S07]  /*14690*/  LDSM.16.MT88.4 R80, [R236+0x6900] ;  /* 0x00690000ec50783b */ /* 0x000eee0000004200 */
[C---:B------:R-:W-:Y:S08]  /*146a0*/  HMMA.16816.F32 R12, R68.reuse, R96, R12 ;  /* 0x00000060440c723c */ /* 0x040ff0000000180c */
[C---:B------:R-:W-:Y:S01]  /*146b0*/  HMMA.16816.F32 R16, R68.reuse, R98, R16 ;  /* 0x000000624410723c */ /* 0x040fe20000001810 */
[----:B------:R-:W-:Y:S07]  /*146c0*/  LDSM.16.MT88.4 R96, [R232+0x7100] ;  /* 0x00710000e860783b */ /* 0x000fee0000004200 */
[C---:B-1----:R-:W-:Y:S08]  /*146d0*/  HMMA.16816.F32 R20, R68.reuse, R76, R20 ;  /* 0x0000004c4414723c */ /* 0x042ff00000001814 */
[C---:B------:R-:W-:Y:S01]  /*146e0*/  HMMA.16816.F32 R24, R68.reuse, R78, R24 ;  /* 0x0000004e4418723c */ /* 0x040fe20000001818 */
[----:B------:R-:W1:Y:S07]  /*146f0*/  LDSM.16.MT88.4 R76, [R233+0x6900] ;  /* 0x00690000e94c783b */ /* 0x000e6e0000004200 */
[C---:B--2---:R-:W-:Y:S08]  /*14700*/  HMMA.16816.F32 R28, R68.reuse, R72, R28 ;  /* 0x00000048441c723c */ /* 0x044ff0000000181c */
[C---:B------:R-:W-:Y:S01]  /*14710*/  HMMA.16816.F32 R32, R68.reuse, R74, R32 ;  /* 0x0000004a4420723c */ /* 0x040fe20000001820 */
[----:B------:R-:W2:Y:S07]  /*14720*/  LDSM.16.MT88.4 R72, [R232+0x6900] ;  /* 0x00690000e848783b */ /* 0x000eae0000004200 */
[C---:B---3--:R-:W-:Y:S08]  /*14730*/  HMMA.16816.F32 R36, R68.reuse, R80, R36 ;  /* 0x000000504424723c */ /* 0x048ff00000001824 */
        /* <DEDUP_REMOVED lines=9> */
[----:B------:R-:W-:Y:S01]  /*147d0*/  HMMA.16816.F32 R64, R68, R74, R64 ;  /* 0x0000004a4440723c */ /* 0x000fe20000001840 */
[----:B------:R-:W2:Y:S06]  /*147e0*/  LDSM.16.MT88.4 R72, [R233+0x3100] ;  /* 0x00310000e948783b */ /* 0x000eac0000004200 */
[----:B------:R-:W-:Y:S02]  /*147f0*/  F2FP.PACK_AB R68, R169, R170 ;  /* 0x000000aaa944723e */ /* 0x000fe400000000ff */
[----:B------:R-:W-:Y:S03]  /*14800*/  F2FP.PACK_AB R69, R167, R168 ;  /* 0x000000a8a745723e */ /* 0x000fe600000000ff */
[----:B------:R-:W-:Y:S02]  /*14810*/  F2FP.PACK_AB R70, R164, R166 ;  /* 0x000000a6a446723e */ /* 0x000fe400000000ff */
[----:B------:R-:W-:Y:S07]  /*14820*/  F2FP.PACK_AB R71, R161, R163 ;  /* 0x000000a3a147723e */ /* 0x000fee00000000ff */
[C---:B---3--:R-:W-:Y:S08]  /*14830*/  HMMA.16816.F32 R4, R68.reuse, R80, R4 ;  /* 0x000000504404723c */ /* 0x048ff00000001804 */
[C---:B------:R-:W-:Y:S01]  /*14840*/  HMMA.16816.F32 R8, R68.reuse, R82, R8 ;  /* 0x000000524408723c */ /* 0x040fe20000001808 */
[----:B------:R-:W3:Y:S07]  /*14850*/  LDSM.16.MT88.4 R80, [R236+0x7100] ;  /* 0x00710000ec50783b */ /* 0x000eee0000004200 */
[C---:B-1----:R-:W-:Y:S08]  /*14860*/  HMMA.16816.F32 R12, R68.reuse, R76, R12 ;  /* 0x0000004c440c723c */ /* 0x042ff0000000180c */
[C---:B------:R-:W-:Y:S01]  /*14870*/  HMMA.16816.F32 R16, R68.reuse, R78, R16 ;  /* 0x0000004e4410723c */ /* 0x040fe20000001810 */
[----:B------:R-:W-:Y:S07]  /*14880*/  LDSM.16.MT88.4 R76, [R233+0x7900] ;  /* 0x00790000e94c783b */ /* 0x000fee0000004200 */
[C---:B--2---:R-:W-:Y:S07]  /*14890*/  HMMA.16816.F32 R20, R68.reuse, R72, R20 ;  /* 0x000000484414723c */ /* 0x044fee0000001814 */
[----:B------:R-:W-:Y:S01]  /*148a0*/  MOV R73, R111 ;  /* 0x0000006f00497202 */ /* 0x000fe20000000f00 */
[C---:B------:R-:W-:Y:S04]  /*148b0*/  HMMA.16816.F32 R24, R68.reuse, R74, R24 ;  /* 0x0000004a4418723c */ /* 0x040fe80000001818 */
[----:B------:R-:W-:Y:S03]  /*148c0*/  MOV R72, R110 ;  /* 0x0000006e00487202 */ /* 0x000fe60000000f00 */
[----:B------:R-:W-:Y:S01]  /*148d0*/  MOV R75, R109 ;  /* 0x0000006d004b7202 */ /* 0x000fe20000000f00 */
[C---:B------:R-:W-:Y:S04]  /*148e0*/  HMMA.16816.F32 R28, R68.reuse, R84, R28 ;  /* 0x00000054441c723c */ /* 0x040fe8000000181c */
[----:B------:R-:W-:Y:S02]  /*148f0*/  MOV R74, R108 ;  /* 0x0000006c004a7202 */ /* 0x000fe40000000f00 */
[----:B------:R-:W1:Y:S02]  /*14900*/  LDSM.16.MT88.4 R108, [R233+0x3900] ;  /* 0x00390000e96c783b */ /* 0x000e640000004200 */
[C---:B------:R-:W-:Y:S06]  /*14910*/  HMMA.16816.F32 R32, R68.reuse, R86, R32 ;  /* 0x000000564420723c */ /* 0x040fec0000001820 */
[----:B------:R-:W-:Y:S02]  /*14920*/  LDSM.16.MT88.4 R84, [R234+0x7900] ;  /* 0x00790000ea54783b */ /* 0x000fe40000004200 */
[C---:B---3--:R-:W-:Y:S07]  /*14930*/  HMMA.16816.F32 R36, R68.reuse, R80, R36 ;  /* 0x000000504424723c */ /* 0x048fee0000001824 */
[----:B------:R-:W-:Y:S01]  /*14940*/  MOV R81, R102 ;  /* 0x0000006600517202 */ /* 0x000fe20000000f00 */
[C---:B------:R-:W-:Y:S04]  /*14950*/  HMMA.16816.F32 R40, R68.reuse, R82, R40 ;  /* 0x000000524428723c */ /* 0x040fe80000001828 */
[----:B------:R-:W-:Y:S03]  /*14960*/  MOV R80, R101 ;  /* 0x0000006500507202 */ /* 0x000fe60000000f00 */
[----:B------:R-:W-:Y:S01]  /*14970*/  MOV R83, R100 ;  /* 0x0000006400537202 */ /* 0x000fe20000000f00 */
[C---:B------:R-:W-:Y:S01]  /*14980*/  HMMA.16816.F32 R44, R68.reuse, R88, R44 ;  /* 0x00000058442c723c */ /* 0x040fe2000000182c */
[----:B------:R-:W2:Y:S03]  /*14990*/  LDSM.16.MT88.4 R100, [R232+0x3900] ;  /* 0x00390000e864783b */ /* 0x000ea60000004200 */
        /* <DEDUP_REMOVED lines=9> */
[----:B------:R-:W3:Y:S03]  /*14a30*/  LDSM.16.MT88.4 R92, [R236+0x7900] ;  /* 0x00790000ec5c783b */ /* 0x000ee60000004200 */
[----:B------:R-:W-:Y:S02]  /*14a40*/  FADD.FTZ R0, R72, R0 ;  /* 0x0000000048007221 */ /* 0x000fe40000010000 */
[----:B------:R-:W-:Y:S02]  /*14a50*/  FADD.FTZ R2, R73, R2 ;  /* 0x0000000249027221 */ /* 0x000fe40000010000 */
[C---:B------:R-:W-:Y:S04]  /*14a60*/  HMMA.16816.F32 R60, R68.reuse, R96, R60 ;  /* 0x00000060443c723c */ /* 0x040fe8000000183c */
[----:B------:R-:W-:Y:S02]  /*14a70*/  FADD.FTZ R0, R151, R0 ;  /* 0x0000000097007221 */ /* 0x000fe40000010000 */
[----:B------:R-:W-:Y:S02]  /*14a80*/  FADD.FTZ R2, R210, R2 ;  /* 0x00000002d2027221 */ /* 0x000fe40000010000 */
[----:B------:R-:W-:Y:S04]  /*14a90*/  HMMA.16816.F32 R64, R68, R98, R64 ;  /* 0x000000624440723c */ /* 0x000fe80000001840 */
[----:B------:R-:W-:Y:S01]  /*14aa0*/  FADD.FTZ R251, R251, R0 ;  /* 0x00000000fbfb7221 */ /* 0x000fe20000010000 */
[----:B------:R-:W-:Y:S01]  /*14ab0*/  MOV R0, R3 ;  /* 0x0000000300007202 */ /* 0x000fe20000000f00 */
[----:B------:R-:W-:Y:S01]  /*14ac0*/  FADD.FTZ R209, R209, R2 ;  /* 0x00000002d1d17221 */ /* 0x000fe20000010000 */
[----:B------:R-:W-:Y:S01]  /*14ad0*/  F2FP.PACK_AB R68, R160, R158 ;  /* 0x0000009ea044723e */ /* 0x000fe200000000ff */
[----:B------:R-:W-:Y:S01]  /*14ae0*/  FADD.FTZ R251, R207, R251 ;  /* 0x000000fbcffb7221 */ /* 0x000fe20000010000 */
[----:B------:R-:W-:Y:S03]  /*14af0*/  F2FP.PACK_AB R69, R155, R156 ;  /* 0x0000009c9b45723e */ /* 0x000fe600000000ff */
[----:B----4-:R-:W-:Y:S01]  /*14b00*/  F2FP.PACK_AB R70, R153, R154 ;  /* 0x0000009a9946723e */ /* 0x010fe200000000ff */
[----:B------:R-:W-:Y:S01]  /*14b10*/  FADD.FTZ R209, R201, R209 ;  /* 0x000000d1c9d17221 */ /* 0x000fe20000010000 */
[----:B------:R-:W-:Y:S01]  /*14b20*/  F2FP.PACK_AB R71, R152, R134 ;  /* 0x000000869847723e */ /* 0x000fe200000000ff */
[----:B------:R-:W-:Y:S01]  /*14b30*/  FADD.FTZ R202, R202, R251 ;  /* 0x000000fbcaca7221 */ /* 0x000fe20000010000 */
[----:B------:R-:W-:Y:S01]  /*14b40*/  MOV R2, R132 ;  /* 0x0000008400027202 */ /* 0x000fe20000000f00 */
[----:B------:R-:W-:Y:S02]  /*14b50*/  FADD.FTZ R182, R182, R209 ;  /* 0x000000d1b6b67221 */ /* 0x000fe40000010000 */
[----:B------:R-:W-:Y:S02]  /*14b60*/  FADD.FTZ R202, R170, R202 ;  /* 0x000000caaaca7221 */ /* 0x000fe40000010000 */
[C---:B------:R-:W-:Y:S01]  /*14b70*/  HMMA.16816.F32 R128, R68.reuse, R124, R4 ;  /* 0x0000007c4480723c */ /* 0x040fe20000001804 */
[----:B------:R-:W4:Y:S02]  /*14b80*/  LDSM.16.MT88.4 R4, [R232+0x7900] ;  /* 0x00790000e804783b */ /* 0x000f240000004200 */
        /* <DEDUP_REMOVED lines=18> */
[C---:B--2---:R-:W-:Y:S04]  /*14cb0*/  HMMA.16816.F32 R104, R68.reuse, R100, R28 ;  /* 0x000000644468723c */ /* 0x044fe8000000181c */
[----:B------:R-:W-:Y:S02]  /*14cc0*/  FADD.FTZ R250, R153, R164 ;  /* 0x000000a499fa7221 */ /* 0x000fe40000010000 */
[----:B------:R-:W-:Y:S02]  /*14cd0*/  FADD.FTZ R249, R152, R161 ;  /* 0x000000a198f97221 */ /* 0x000fe40000010000 */
[C---:B------:R-:W-:Y:S08]  /*14ce0*/  HMMA.16816.F32 R100, R68.reuse, R102, R32 ;  /* 0x000000664464723c */ /* 0x040ff00000001820 */
[C---:B---3--:R-:W-:Y:S08]  /*14cf0*/  HMMA.16816.F32 R96, R68.reuse, R92, R36 ;  /* 0x0000005c4460723c */ /* 0x048ff00000001824 */
[C---:B------:R-:W-:Y:S08]  /*14d00*/  HMMA.16816.F32 R92, R68.reuse, R94, R40 ;  /* 0x0000005e445c723c */ /* 0x040ff00000001828 */
[C---:B------:R-:W-:Y:S08]  /*14d10*/  HMMA.16816.F32 R88, R68.reuse, R84, R44 ;  /* 0x000000544458723c */ /* 0x040ff0000000182c */
[C---:B------:R-:W-:Y:S08]  /*14d20*/  HMMA.16816.F32 R84, R68.reuse, R86, R48 ;  /* 0x000000564454723c */ /* 0x040ff00000001830 */
[C---:B------:R-:W-:Y:S08]  /*14d30*/  HMMA.16816.F32 R80, R68.reuse, R76, R52 ;  /* 0x0000004c4450723c */ /* 0x040ff00000001834 */
[C---:B------:R-:W-:Y:S08]  /*14d40*/  HMMA.16816.F32 R76, R68.reuse, R78, R56 ;  /* 0x0000004e444c723c */ /* 0x040ff00000001838 */
[C---:B----4-:R-:W-:Y:S08]  /*14d50*/  HMMA.16816.F32 R72, R68.reuse, R4, R60 ;  /* 0x000000044448723c */ /* 0x050ff0000000183c */
[----:B------:R-:W-:Y:S01]  /*14d60*/  HMMA.16816.F32 R68, R68, R6, R64 ;  /* 0x000000064444723c */ /* 0x000fe20000001840 */
[----:B------:R-:W-:-:S07]  /*14d70*/  @P0 BRA `(.L_x_138) ;  /* 0xffffc2b000000947 */ /* 0x000fce000383ffff */
.L_x_137:
        /* <DEDUP_REMOVED lines=91> */
.L_x_107:
[----:B------:R-:W-:Y:S02]  /*15330*/  USHF.R.S32.HI UR8, URZ, 0x1f, UR11 ;  /* 0x0000001f3f087899 */ /* 0x000fe4000801140b */
[----:B------:R-:W-:Y:S01]  /*15340*/  ULDC.64 UR12, c[0x0][0x118] ;  /* 0x00004600000c7ab9 */ /* 0x000fe20000000a00 */
[----:B------:R-:W-:Y:S05]  /*15350*/  @P2 BRA `(.L_x_141) ;  /* 0x000013c000002947 */ /* 0x000fea0003800000 */
[----:B------:R-:W1:Y:S01]  /*15360*/  S2R R0, SR_TID.X ;  /* 0x0000000000007919 */ /* 0x000e620000002100 */
        /* <DEDUP_REMOVED lines=61> */
[--C-:B------:R-:W-:Y:S01]  /*15740*/  IMAD.IADD R15, R12, 0x1, R13.reuse ;  /* 0x000000010c0f7824 */ /* 0x100fe200078e020d */
[----:B------:R-:W-:Y:S01]  /*15750*/  F2FP.PACK_AB R80, R81, R80 ;  /* 0x000000505150723e */ /* 0x000fe200000000ff */
[----:B------:R-:W-:Y:S01]  /*15760*/  IMAD.IADD R16, R13, 0x1, R4 ;  /* 0x000000010d107824 */ /* 0x000fe200078e0204 */
        /* <DEDUP_REMOVED lines=33> */
[----:B------:R-:W-:Y:S04]  /*15980*/  STS [R15+0x4080], R80 ;  /* 0x004080500f007388 */ /* 0x000fe80000000800 */
[----:B------:R2:W-:Y:S04]  /*15990*/  STS [R15+0x4480], R82 ;  /* 0x004480520f007388 */ /* 0x0005e80000000800 */
[----:B------:R-:W-:Y:S04]  /*159a0*/  STS [R16+0x4000], R76 ;  /* 0x0040004c10007388 */ /* 0x000fe80000000800 */
[----:B------:R-:W-:Y:S01]  /*159b0*/  STS [R16+0x4400], R78 ;  /* 0x0044004e10007388 */ /* 0x000fe20000000800 */
[----:B-1----:R-:W-:-:S03]  /*159c0*/  IMAD.U32 R14, RZ, RZ, UR4 ;  /* 0x00000004ff0e7e24 */ /* 0x002fc6000f8e00ff */
[----:B------:R-:W-:Y:S04]  /*159d0*/  STS [R17+0x4080], R6 ;  /* 0x0040800611007388 */ /* 0x000fe80000000800 */
[----:B------:R-:W-:Y:S04]  /*159e0*/  STS [R17+0x4480], R74 ;  /* 0x0044804a11007388 */ /* 0x000fe80000000800 */
[----:B------:R-:W-:Y:S04]  /*159f0*/  STS [R13+0x4000], R68 ;  /* 0x004000440d007388 */ /* 0x000fe80000000800 */
[----:B------:R1:W-:Y:S01]  /*15a00*/  STS [R13+0x4400], R2 ;  /* 0x004400020d007388 */ /* 0x0003e20000000800 */
[----:B--2---:R-:W-:Y:S01]  /*15a10*/  IMAD.U32 R15, RZ, RZ, UR5 ;  /* 0x00000005ff0f7e24 */ /* 0x004fe2000f8e00ff */
[----:B------:R-:W-:-:S02]  /*15a20*/  ULDC.64 UR4, c[0x0][0x508] ;  /* 0x0001420000047ab9 */ /* 0x000fc40000000a00 */
[----:B------:R-:W-:Y:S01]  /*15a30*/  BAR.SYNC.DEFER_BLOCKING 0x1, 0x100 ;  /* 0x0044000000007b1d */ /* 0x000fe20000010000 */
[----:B------:R-:W-:-:S04]  /*15a40*/  UISETP.NE.U32.AND UP0, UPT, URZ, UR4, UPT ;  /* 0x000000043f00728c */ /* 0x000fc8000bf05070 */
[----:B------:R-:W-:Y:S01]  /*15a50*/  UISETP.NE.AND.EX UP0, UPT, URZ, UR5, UPT, UP0 ;  /* 0x000000053f00728c */ /* 0x000fe2000bf05300 */
[----:B------:R-:W2:Y:S02]  /*15a60*/  @P0 LDG.E R4, [R14.64] ;  /* 0x0000000c0e040981 */ /* 0x000ea4000c1e1900 */
[----:B------:R-:W-:-:S03]  /*15a70*/  ULDC.64 UR4, c[0x0][0x508] ;  /* 0x0001420000047ab9 */ /* 0x000fc60000000a00 */
[----:B------:R-:W-:-:S05]  /*15a80*/  PLOP3.LUT P1, PT, PT, PT, UP0, 0x80, 0x0 ;  /* 0x000000000000781c */ /* 0x000fca0003f2f008 */
[----:B------:R-:W-:Y:S01]  /*15a90*/  @UP0 UIMAD.WIDE UR4, UR19, UR6, UR4 ;  /* 0x00000006130402a5 */ /* 0x000fe2000f8e0204 */
[----:B-1----:R-:W-:-:S05]  /*15aa0*/  IMAD.MOV.U32 R2, RZ, RZ, c[0x0][0x388] ;  /* 0x0000e200ff027624 */ /* 0x002fca00078e00ff */
        /* <DEDUP_REMOVED lines=14> */
.L_x_142:
        /* <DEDUP_REMOVED lines=32> */
[----:B------:R-:W-:Y:S01]  /*15d90*/  USEL UR19, UR19, URZ, !UP1 ;  /* 0x0000003f13137287 */ /* 0x000fe2000c800000 */
[----:B------:R-:W-:Y:S01]  /*15da0*/  LOP3.LUT R11, R10, 0xfffffff8, RZ, 0xc0, !PT ;  /* 0xfffffff80a0b7812 */ /* 0x000fe200078ec0ff */
[----:B------:R-:W-:Y:S01]  /*15db0*/  UIMAD UR10, UR9, UR6, URZ ;  /* 0x00000006090a72a4 */ /* 0x000fe2000f8e023f */
[----:B------:R-:W-:Y:S01]  /*15dc0*/  IMAD.MOV.U32 R16, RZ, RZ, R6 ;  /* 0x000000ffff107224 */ /* 0x000fe200078e0006 */
[----:B------:R-:W-:Y:S01]  /*15dd0*/  UIMAD.WIDE.U32 UR20, UR19, UR6, UR20 ;  /* 0x00000006131472a5 */ /* 0x000fe2000f8e0014 */
[----:B------:R-:W-:Y:S01]  /*15de0*/  @P1 IMAD.HI.U32 R5, R6, c[0x0][0x4ec], RZ ;  /* 0x00013b0006051a27 */ /* 0x000fe200078e00ff */
[----:B------:R-:W-:Y:S01]  /*15df0*/  UIMAD UR7, UR19, UR7, UR10 ;  /* 0x00000007130772a4 */ /* 0x000fe2000f8e020a */
[----:B------:R-:W-:Y:S01]  /*15e00*/  BSSY B0, `(.L_x_143) ;  /* 0x0000061000007945 */ /* 0x000fe20003800000 */
[----:B------:R-:W-:-:S02]  /*15e10*/  ULDC.64 UR4, c[0x0][0x3a0] ;  /* 0x0000e80000047ab9 */ /* 0x000fc40000000a00 */
[----:B------:R-:W-:Y:S01]  /*15e20*/  @P1 SHF.R.U32.HI R16, RZ, c[0x0][0x4f0], R5 ;  /* 0x00013c00ff101a19 */ /* 0x000fe20000011605 */
[----:B------:R-:W-:Y:S02]  /*15e30*/  UIMAD.WIDE.U32 UR16, UR14, UR4, URZ ;  /* 0x000000040e1072a5 */ /* 0x000fe4000f8e003f */
[----:B------:R-:W-:Y:S01]  /*15e40*/  UIMAD UR4, UR15, UR4, URZ ;  /* 0x000000040f0472a4 */ /* 0x000fe2000f8e023f */
[--C-:B------:R-:W-:Y:S01]  /*15e50*/  SHF.R.S32.HI R4, RZ, 0x1f, R16.reuse ;  /* 0x0000001fff047819 */ /* 0x100fe20000011410 */
[----:B------:R-:W-:Y:S01]  /*15e60*/  IMAD.MOV R5, RZ, RZ, -R16 ;  /* 0x000000ffff057224 */ /* 0x000fe200078e0a10 */
[----:B------:R-:W-:Y:S01]  /*15e70*/  IADD3 R16, P0, R16, UR20, RZ ;  /* 0x0000001410107c10 */ /* 0x000fe2000ff1e0ff */
[----:B------:R-:W-:Y:S02]  /*15e80*/  UIMAD UR14, UR14, UR5, UR4 ;  /* 0x000000050e0e72a4 */ /* 0x000fe4000f8e0204 */
[----:B------:R-:W-:Y:S01]  /*15e90*/  IMAD R5, R5, c[0x0][0x4e8], R6 ;  /* 0x00013a0005057a24 */ /* 0x000fe200078e0206 */
[----:B------:R-:W-:Y:S01]  /*15ea0*/  LEA.HI R6, R3, R0, RZ, 0x6 ;  /* 0x0000000003067211 */ /* 0x000fe200078f30ff */
[----:B------:R-:W-:Y:S01]  /*15eb0*/  IMAD.IADD R0, R0, 0x1, -R11 ;  /* 0x0000000100007824 */ /* 0x000fe200078e0a0b */
[----:B------:R-:W-:Y:S01]  /*15ec0*/  MOV R3, UR7 ;  /* 0x0000000700037c02 */ /* 0x000fe20008000f00 */
[----:B------:R-:W-:Y:S01]  /*15ed0*/  ULDC.64 UR4, c[0x0][0x3e8] ;  /* 0x0000fa0000047ab9 */ /* 0x000fe20000000a00 */
[----:B------:R-:W-:Y:S01]  /*15ee0*/  SHF.R.S32.HI R11, RZ, 0x1f, R5 ;  /* 0x0000001fff0b7819 */ /* 0x000fe20000011405 */
[----:B------:R-:W-:Y:S01]  /*15ef0*/  UIADD3 UR15, UR17, UR14, URZ ;  /* 0x0000000e110f7290 */ /* 0x000fe2000fffe03f */
[----:B------:R-:W-:Y:S01]  /*15f00*/  IADD3.X R17, R4, UR21, R3, P0, !PT ;  /* 0x0000001504117c10 */ /* 0x000fe200087fe403 */
[----:B------:R-:W-:Y:S01]  /*15f10*/  UIMAD UR8, UR8, UR4, URZ ;  /* 0x00000004080872a4 */ /* 0x000fe2000f8e023f */
[----:B------:R-:W-:Y:S01]  /*15f20*/  SHF.R.S32.HI R3, RZ, 0x3, R10 ;  /* 0x00000003ff037819 */ /* 0x000fe2000001140a */
[----:B------:R-:W-:Y:S01]  /*15f30*/  IMAD R4, R11, c[0x0][0x488], RZ ;  /* 0x000122000b047a24 */ /* 0x000fe200078e02ff */
[----:B------:R-:W-:Y:S01]  /*15f40*/  UMOV UR14, UR16 ;  /* 0x00000010000e7c82 */ /* 0x000fe20008000000 */
[----:B------:R-:W-:Y:S01]  /*15f50*/  IMAD.WIDE.U32 R16, R5, c[0x0][0x488], R16 ;  /* 0x0001220005107a25 */ /* 0x000fe200078e0010 */
[----:B------:R-:W-:Y:S01]  /*15f60*/  UIMAD UR8, UR11, UR5, UR8 ;  /* 0x000000050b0872a4 */ /* 0x000fe2000f8e0208 */
[----:B------:R-:W-:Y:S01]  /*15f70*/  SHF.L.U32 R6, R6, 0x3, RZ ;  /* 0x0000000306067819 */ /* 0x000fe200000006ff */
[----:B------:R-:W-:Y:S01]  /*15f80*/  UIMAD.WIDE.U32 UR14, UR11, UR4, UR14 ;  /* 0x000000040b0e72a5 */ /* 0x000fe2000f8e000e */
[----:B------:R-:W-:-:S02]  /*15f90*/  IMAD.SHL.U32 R12, R3, 0x40, RZ ;  /* 0x00000040030c7824 */ /* 0x000fc400078e00ff */
[----:B------:R-:W-:Y:S01]  /*15fa0*/  IMAD R14, R0, 0x20, R3 ;  /* 0x00000020000e7824 */ /* 0x000fe200078e0203 */
[----:B------:R-:W-:Y:S01]  /*15fb0*/  ULDC.64 UR4, c[0x0][0x3f0] ;  /* 0x0000fc0000047ab9 */ /* 0x000fe20000000a00 */
[----:B------:R-:W-:Y:S01]  /*15fc0*/  IMAD R5, R5, c[0x0][0x48c], R4 ;  /* 0x0001230005057a24 */ /* 0x000fe200078e0204 */
[----:B------:R-:W-:Y:S01]  /*15fd0*/  LOP3.LUT R12, R12, 0x1c0, RZ, 0xc0, !PT ;  /* 0x000001c00c0c7812 */ /* 0x000fe200078ec0ff */
[----:B------:R-:W-:Y:S01]  /*15fe0*/  IMAD.SHL.U32 R0, R0, 0x8, RZ ;  /* 0x0000000800007824 */ /* 0x000fe200078e00ff */
[----:B------:R-:W-:Y:S01]  /*15ff0*/  LEA R4, P0, R16, c[0x0][0x450], 0x2 ;  /* 0x0001140010047a11 */ /* 0x000fe200078010ff */
[----:B------:R-:W-:Y:S01]  /*16000*/  IMAD R14, R36, 0x80, R14 ;  /* 0x00000080240e7824 */ /* 0x000fe200078e020e */
[----:B------:R-:W-:Y:S01]  /*16010*/  IADD3 R5, R17, R5, RZ ;  /* 0x0000000511057210 */ /* 0x000fe20007ffe0ff */
[----:B------:R-:W-:Y:S01]  /*16020*/  UIADD3 UR15, UR15, UR8, URZ ;  /* 0x000000080f0f7290 */ /* 0x000fe2000fffe03f */
[----:B------:R-:W-:Y:S01]  /*16030*/  LOP3.LUT R10, R12, 0x38, R0, 0xf8, !PT ;  /* 0x000000380c0a7812 */ /* 0x000fe200078ef800 */
[----:B------:R-:W-:Y:S01]  /*16040*/  @P1 IMAD.HI.U32 R11, R14, c[0x0][0x4ec], RZ ;  /* 0x00013b000e0b1a27 */ /* 0x000fe200078e00ff */
[----:B------:R-:W-:Y:S01]  /*16050*/  SHF.R.U32.HI R12, RZ, 0x3, R12 ;  /* 0x00000003ff0c7819 */ /* 0x000fe2000001160c */
[----:B------:R-:W-:Y:S01]  /*16060*/  UIMAD UR9, UR9, UR4, URZ ;  /* 0x00000004090972a4 */ /* 0x000fe2000f8e023f */
[----:B------:R-:W-:Y:S01]  /*16070*/  LEA.HI.X R5, R16, c[0x0][0x454], R5, 0x2, P0 ;  /* 0x0001150010057a11 */ /* 0x000fe200000f1405 */
[--C-:B------:R-:W-:Y:S01]  /*16080*/  IMAD.MOV.U32 R13, RZ, RZ, R14.reuse ;  /* 0x000000ffff0d7224 */ /* 0x100fe200078e000e */
[----:B------:R-:W-:Y:S01]  /*16090*/  @P1 SHF.R.U32.HI R13, RZ, c[0x0][0x4f0], R11 ;  /* 0x00013c00ff0d1a19 */ /* 0x000fe2000001160b */
[----:B------:R-:W-:Y:S01]  /*160a0*/  UIMAD UR5, UR19, UR5, UR9 ;  /* 0x00000005130572a4 */ /* 0x000fe2000f8e0209 */
[----:B------:R-:W-:Y:S01]  /*160b0*/  LOP3.LUT R12, R10, R12, RZ, 0x3c, !PT ;  /* 0x0000000c0a0c7212 */ /* 0x000fe200078e3cff */
[----:B------:R-:W-:Y:S01]  /*160c0*/  SHFL.IDX PT, R11, R5, RZ, 0x1c1f ;  /* 0x001c1fff050b7589 */ /* 0x000fe200000e0000 */
[----:B------:R-:W-:Y:S01]  /*160d0*/  UIMAD.WIDE.U32 UR14, UR19, UR4, UR14 ;  /* 0x00000004130e72a5 */ /* 0x000fe2000f8e000e */
[--C-:B------:R-:W-:Y:S01]  /*160e0*/  IMAD.MOV R15, RZ, RZ, -R13.reuse ;  /* 0x000000ffff0f7224 */ /* 0x100fe200078e0a0d */
[----:B------:R-:W-:Y:S01]  /*160f0*/  SHF.R.S32.HI R16, RZ, 0x1f, R13 ;  /* 0x0000001fff107819 */ /* 0x000fe2000001140d */
[----:B------:R-:W1:Y:S01]  /*16100*/  SHFL.IDX PT, R10, R4, RZ, 0x1c1f ;  /* 0x001c1fff040a7589 */ /* 0x000e6200000e0000 */
[----:B------:R-:W-:Y:S01]  /*16110*/  UIADD3 UR5, UR15, UR5, URZ ;  /* 0x000000050f057290 */ /* 0x000fe2000fffe03f */
[----:B------:R-:W-:Y:S01]  /*16120*/  IMAD R15, R15, c[0x0][0x4e8], R14 ;  /* 0x00013a000f0f7a24 */ /* 0x000fe200078e020e */
[C---:B------:R-:W-:Y:S01]  /*16130*/  IADD3 R14, R9.reuse, 0x8, RZ ;  /* 0x00000008090e7810 */ /* 0x040fe20007ffe0ff */
[----:B------:R-:W-:Y:S01]  /*16140*/  SHFL.IDX PT, R4, R4, 0x1, 0x1c1f ;  /* 0x003c1f0004047f89 */ /* 0x000fe200000e0000 */
[----:B------:R-:W-:Y:S01]  /*16150*/  IMAD.U32 R19, RZ, RZ, UR15 ;  /* 0x0000000fff137e24 */ /* 0x000fe2000f8e00ff */
[-C--:B------:R-:W-:Y:S01]  /*16160*/  ISETP.GE.OR P1, PT, R9, R2.reuse, P2 ;  /* 0x000000020900720c */ /* 0x080fe20001726670 */
[----:B------:R-:W-:Y:S01]  /*16170*/  IMAD.U32 R18, RZ, RZ, UR14 ;  /* 0x0000000eff127e24 */ /* 0x000fe2000f8e00ff */
[----:B------:R-:W2:Y:S01]  /*16180*/  SHFL.IDX PT, R5, R5, 0x1, 0x1c1f ;  /* 0x003c1f0005057f89 */ /* 0x000ea200000e0000 */
[----:B------:R-:W-:Y:S01]  /*16190*/  IMAD.U32 R19, RZ, RZ, UR5 ;  /* 0x00000005ff137e24 */ /* 0x000fe2000f8e00ff */
[----:B------:R-:W-:Y:S01]  /*161a0*/  ISETP.GE.OR P0, PT, R14, R2, P2 ;  /* 0x000000020e00720c */ /* 0x000fe20001706670 */
[----:B------:R-:W-:Y:S01]  /*161b0*/  IMAD R16, R16, c[0x0][0x3e0], RZ ;  /* 0x0000f80010107a24 */ /* 0x000fe200078e02ff */
[----:B------:R-:W-:Y:S01]  /*161c0*/  SHF.R.S32.HI R9, RZ, 0x1f, R15 ;  /* 0x0000001fff097819 */ /* 0x000fe2000001140f */
[----:B------:R-:W-:Y:S01]  /*161d0*/  IMAD.WIDE.U32 R18, R13, c[0x0][0x3e0], R18 ;  /* 0x0000f8000d127a25 */ /* 0x000fe200078e0012 */
[----:B------:R-:W-:-:S02]  /*161e0*/  LOP3.LUT R6, R12, 0x7ffffe00, R6, 0xf8, !PT ;  /* 0x7ffffe000c067812 */ /* 0x000fc400078ef806 */
[----:B------:R-:W-:Y:S01]  /*161f0*/  IADD3 R37, R0, 0x40, RZ ;  /* 0x0000004000257810 */ /* 0x000fe20007ffe0ff */
[----:B------:R-:W-:Y:S02]  /*16200*/  IMAD R16, R13, c[0x0][0x3e4], R16 ;  /* 0x0000f9000d107a24 */ /* 0x000fe400078e0210 */
[----:B------:R-:W-:Y:S02]  /*16210*/  IMAD R9, R9, c[0x0][0x3d8], RZ ;  /* 0x0000f60009097a24 */ /* 0x000fe400078e02ff */
[----:B------:R-:W-:Y:S02]  /*16220*/  IMAD.IADD R19, R19, 0x1, R16 ;  /* 0x0000000113137824 */ /* 0x000fe400078e0210 */
[----:B------:R-:W-:Y:S01]  /*16230*/  IMAD.SHL.U32 R16, R6, 0x2, RZ ;  /* 0x0000000206107824 */ /* 0x000fe200078e00ff */
[----:B-1----:R1:W-:Y:S01]  /*16240*/  @!P1 ST.E [R10.64], R7 ;  /* 0x000000070a009985 */ /* 0x0023e2000c10190c */
[C---:B------:R-:W-:Y:S02]  /*16250*/  IMAD R17, R15.reuse, c[0x0][0x3dc], R9 ;  /* 0x0000f7000f117a24 */ /* 0x040fe400078e0209 */
[----:B------:R-:W-:-:S04]  /*16260*/  IMAD.WIDE.U32 R38, R15, c[0x0][0x3d8], R18 ;  /* 0x0000f6000f267a25 */ /* 0x000fc800078e0012 */
[----:B------:R-:W-:Y:S01]  /*16270*/  IMAD.IADD R17, R39, 0x1, R17 ;  /* 0x0000000127117824 */ /* 0x000fe200078e0211 */
[----:B--2---:R1:W-:Y:S01]  /*16280*/  @!P0 ST.E [R4.64], R8 ;  /* 0x0000000804008985 */ /* 0x0043e2000c10190c */
[----:B------:R-:W-:Y:S01]  /*16290*/  LEA R39, P0, R38, c[0x0][0x380], 0x1 ;  /* 0x0000e00026277a11 */ /* 0x000fe200078008ff */
[----:B------:R-:W-:Y:S02]  /*162a0*/  IMAD R36, R36, 0x80, R3 ;  /* 0x0000008024247824 */ /* 0x000fe400078e0203 */
[----:B------:R1:W2:Y:S01]  /*162b0*/  LDS.128 R28, [R16+0x1080] ;  /* 0x00108000101c7984 */ /* 0x0002a20000000c00 */
[----:B------:R-:W-:Y:S02]  /*162c0*/  LEA.HI.X R38, R38, c[0x0][0x384], R17, 0x1, P0 ;  /* 0x0000e10026267a11 */ /* 0x000fe400000f0c11 */
[----:B------:R-:W-:Y:S01]  /*162d0*/  ISETP.GE.AND P0, PT, R36, R2, PT ;  /* 0x000000022400720c */ /* 0x000fe20003f06270 */
[----:B------:R1:W3:Y:S04]  /*162e0*/  LDS.128 R24, [R16+0x2080] ;  /* 0x0020800010187984 */ /* 0x0002e80000000c00 */
        /* <DEDUP_REMOVED lines=18> */
.L_x_144:
[----:B------:R-:W-:Y:S05]  /*16410*/  BSYNC B0 ;  /* 0x0000000000007941 */ /* 0x000fea0003800000 */
.L_x_143:
        /* <DEDUP_REMOVED lines=15> */
.L_x_146:
[----:B------:R-:W-:Y:S05]  /*16510*/  BSYNC B0 ;  /* 0x0000000000007941 */ /* 0x000fea0003800000 */
.L_x_145:
        /* <DEDUP_REMOVED lines=15> */
.L_x_148:
[----:B------:R-:W-:Y:S05]  /*16610*/  BSYNC B0 ;  /* 0x0000000000007941 */ /* 0x000fea0003800000 */
.L_x_147:
        /* <DEDUP_REMOVED lines=16> */
.L_x_141:
        /* <DEDUP_REMOVED lines=10> */
[----:B------:R-:W2:Y:S01]  /*167c0*/  @P0 LDG.E R0, [R4.64] ;  /* 0x0000000c04000981 */ /* 0x000ea2000c1e1900 */
        /* <DEDUP_REMOVED lines=20> */
.L_x_149:
        /* <DEDUP_REMOVED lines=43> */
.L_x_151:
[----:B------:R-:W-:Y:S05]  /*16bc0*/  BSYNC B0 ;  /* 0x0000000000007941 */ /* 0x000fea0003800000 */
.L_x_150:
        /* <DEDUP_REMOVED lines=63> */
.L_x_153:
[----:B------:R-:W-:Y:S05]  /*16fc0*/  BSYNC B0 ;  /* 0x0000000000007941 */ /* 0x000fea0003800000 */
.L_x_152:
        /* <DEDUP_REMOVED lines=15> */
.L_x_155:
[----:B------:R-:W-:Y:S05]  /*170c0*/  BSYNC B0 ;  /* 0x0000000000007941 */ /* 0x000fea0003800000 */
.L_x_154:
        /* <DEDUP_REMOVED lines=15> */
.L_x_157:
[----:B------:R-:W-:Y:S05]  /*171c0*/  BSYNC B0 ;  /* 0x0000000000007941 */ /* 0x000fea0003800000 */
.L_x_156:
        /* <DEDUP_REMOVED lines=16> */
.L_x_158:
        /* <DEDUP_REMOVED lines=11> */
.L_x_4332:


//--------------------- .text._ZN7cutlass13device_kernelIN5flash19enable_sm80_to_sm89INS1_16FlashAttnFwdSm80INS1_25CollectiveMainloopFwdSm80ILi8ELi1ELb1EN4cute5tupleIJNS5_1CILi128EEENS7_ILi96EEES8_EEELi128ENS_6half_tEfNS_4arch4Sm80ELb0ELb1ELb1ELb0ELb1ELb0ELb1ELb0EEENS1_21CollectiveEpilogueFwdINS6_IJS8_S8_S9_EEENS6_IJNS7_ILi1EEESH_SH_EEESB_SD_Li256ELb0ELb1ELb0ELb0EEENS1_19SingleTileSchedulerILb0ELb0ELb1ELi128EEEEEEEEEvNT_6ParamsE --------------------------
	.section	.text._ZN7cutlass13device_kernelIN5flash19enable_sm80_to_sm89INS1_16FlashAttnFwdSm80INS1_25CollectiveMainloopFwdSm80ILi8ELi1ELb1EN4cute5tupleIJNS5_1CILi128EEENS7_ILi96EEES8_EEELi128ENS_6half_tEfNS_4arch4Sm80ELb0ELb1ELb1ELb0ELb1ELb0ELb1ELb0EEENS1_21CollectiveEpilogueFwdINS6_IJS8_S8_S9_EEENS6_IJNS7_ILi1EEESH_SH_EEESB_SD_Li256ELb0ELb1ELb0ELb0EEENS1_19SingleTileSchedulerILb0ELb0ELb1ELi128EEEEEEEEEvNT_6ParamsE,"ax",@progbits
	.sectioninfo	@"SHI_REGISTERS=255"
	.align	128
.text._ZN7cutlass13device_kernelIN5flash19enable_sm80_to_sm89INS1_16FlashAttnFwdSm80INS1_25CollectiveMainloopFwdSm80ILi8ELi1ELb1EN4cute5tupleIJNS5_1CILi128EEENS7_ILi96EEES8_EEELi128ENS_6half_tEfNS_4arch4Sm80ELb0ELb1ELb1ELb0ELb1ELb0ELb1ELb0EEENS1_21CollectiveEpilogueFwdINS6_IJS8_S8_S9_EEENS6_IJNS7_ILi1EEESH_SH_EEESB_SD_Li256ELb0ELb1ELb0ELb0EEENS1_19SingleTileSchedulerILb0ELb0ELb1ELi128EEEEEEEEEvNT_6ParamsE:
        .type           _ZN7cutlass13device_kernelIN5flash19enable_sm80_to_sm89INS1_16FlashAttnFwdSm80INS1_25CollectiveMainloopFwdSm80ILi8ELi1ELb1EN4cute5tupleIJNS5_1CILi128EEENS7_ILi96EEES8_EEELi128ENS_6half_tEfNS_4arch4Sm80ELb0ELb1ELb1ELb0ELb1ELb0ELb1ELb0EEENS1_21CollectiveEpilogueFwdINS6_IJS8_S8_S9_EEENS6_IJNS7_ILi1EEESH_SH_EEESB_SD_Li256ELb0ELb1ELb0ELb0EEENS1_19SingleTileSchedulerILb0ELb0ELb1ELi128EEEEEEEEEvNT_6ParamsE,@function
        .size           _ZN7cutlass13device_kernelIN5flash19enable_sm80_to_sm89INS1_16FlashAttnFwdSm80INS1_25CollectiveMainloopFwdSm80ILi8ELi1ELb1EN4cute5tupleIJNS5_1CILi128EEENS7_ILi96EEES8_EEELi128ENS_6half_tEfNS_4arch4Sm80ELb0ELb1ELb1ELb0ELb1ELb0ELb1ELb0EEENS1_21CollectiveEpilogueFwdINS6_IJS8_S8_S9_EEENS6_IJNS7_ILi1EEESH_SH_EEESB_SD_Li256ELb0ELb1ELb0ELb0EEENS1_19SingleTileSchedulerILb0ELb0ELb1ELi128EEEEEEEEEvNT_6ParamsE,(.L_x_4333 - _ZN7cutlass13device_kernelIN5flash19enable_sm80_to_sm89INS1_16FlashAttnFwdSm80INS1_25CollectiveMainloopFwdSm80ILi8ELi1ELb1EN4cute5tupleIJNS5_1CILi128EEENS7_ILi96EEES8_EEELi128ENS_6half_tEfNS_4arch4Sm80ELb0ELb1ELb1ELb0ELb1ELb0ELb1ELb0EEENS1_21CollectiveEpilogueFwdINS6_IJS8_S8_S9_EEENS6_IJNS7_ILi1EEESH_SH_EEESB_SD_Li256ELb0ELb1ELb0ELb0EEENS1_19SingleTileSchedulerILb0ELb0ELb1ELi128EEEEEEEEEvNT_6ParamsE)
        .other          _ZN7cutlass13device_kernelIN5flash19enable_sm80_to_sm89INS1_16FlashAttnFwdSm80INS1_25CollectiveMainloopFwdSm80ILi8ELi1ELb1EN4cute5tupleIJNS5_1CILi128EEENS7_ILi96EEES8_EEELi128ENS_6half_tEfNS_4arch4Sm80ELb0ELb1ELb1ELb0ELb1ELb0ELb1ELb0EEENS1_21CollectiveEpilogueFwdINS6_IJS8_S8_S9_EEENS6_IJNS7_ILi1EEESH_SH_EEESB_SD_Li256ELb0ELb1ELb0ELb0EEENS1_19SingleTileSchedulerILb0ELb0ELb1ELi128EEEEEEEEEvNT_6ParamsE,@"STO_CUDA_ENTRY STV_DEFAULT"
_ZN7cutlass13device_kernelIN5flash19enable_sm80_to_sm89INS1_16FlashAttnFwdSm80INS1_25CollectiveMainloopFwdSm80ILi8ELi1ELb1EN4cute5tupleIJNS5_1CILi128EEENS7_ILi96EEES8_EEELi128ENS_6half_tEfNS_4arch4Sm80ELb0ELb1ELb1ELb0ELb1ELb0ELb1ELb0EEENS1_21CollectiveEpilogueFwdINS6_IJS8_S8_S9_EEENS6_IJNS7_ILi1EEESH_SH_EEESB_SD_Li256ELb0ELb1ELb0ELb0EEENS1_19SingleTileSchedulerILb0ELb0ELb1ELi128EEEEEEEEEvNT_6ParamsE:
[----:B------:R-:W-:Y:S02]  /*0000*/  MOV R1, c[0x0][0x28] ;  /* 0x00000a0000017a02 */ /* 0x000fe40000000f00 */
[----:B------:R-:W1:Y:S02]  /*0010*/  S2UR UR19, SR_CTAID.Z ;  /* 0x00000000001379c3 */ /* 0x000e640000002700 */
[----:B-1----:R-:W-:-:S13]  /*0020*/  ISETP.LE.AND P0, PT, RZ, UR19, PT ;  /* 0x00000013ff007c0c */ /* 0x002fda000bf03270 */
[----:B------:R-:W-:Y:S05]  /*0030*/  @!P0 EXIT ;  /* 0x000000000000894d */ /* 0x000fea0003800000 */
[----:B------:R-:W1:Y:S01]  /*0040*/  S2UR UR15, SR_CTAID.X ;  /* 0x00000000000f79c3 */ /* 0x000e620000002500 */
[----:B------:R-:W-:Y:S01]  /*0050*/  ULDC.64 UR4, c[0x0][0x370] ;  /* 0x0000dc0000047ab9 */ /* 0x000fe20000000a00 */
[----:B------:R-:W-:Y:S01]  /*0060*/  IMAD.MOV.U32 R219, RZ, RZ, RZ ;  /* 0x000000ffffdb7224 */ /* 0x000fe200078e00ff */
[----:B------:R-:W-:Y:S02]  /*0070*/  UISETP.NE.U32.AND UP0, UPT, URZ, UR4, UPT ;  /* 0x000000043f00728c */ /* 0x000fe4000bf05070 */
[----:B------:R-:W-:Y:S02]  /*0080*/  ULDC.64 UR6, c[0x0][0x370] ;  /* 0x0000dc0000067ab9 */ /* 0x000fe40000000a00 */
[----:B------:R-:W-:Y:S02]  /*0090*/  UISETP.NE.AND.EX UP0, UPT, URZ, UR5, UPT, UP0 ;  /* 0x000000053f00728c */ /* 0x000fe4000bf05300 */
[----:B------:R-:W-:Y:S02]  /*00a0*/  ULDC UR9, c[0x0][0x2c4] ;  /* 0x0000b10000097ab9 */ /* 0x000fe40000000800 */
[----:B------:R-:W-:-:S02]  /*00b0*/  UISETP.NE.AND UP1, UPT, UR9, 0x1, UPT ;  /* 0x000000010900788c */ /* 0x000fc4000bf25270 */
[----:B------:R-:W-:Y:S01]  /*00c0*/  PLOP3.LUT P0, PT, PT, PT, UP0, 0x80, 0x0 ;  /* 0x000000000000781c */ /* 0x000fe20003f0f008 */
[----:B------:R-:W-:-:S04]  /*00d0*/  ULDC.64 UR42, c[0x0][0x118] ;  /* 0x00004600002a7ab9 */ /* 0x000fc80000000a00 */
[----:B------:R-:W-:Y:S02]  /*00e0*/  @UP0 UMOV UR4, 0x4 ;  /* 0x0000000400040882 */ /* 0x000fe40000000000 */
[----:B------:R-:W-:Y:S02]  /*00f0*/  @UP0 UIMAD.WIDE UR4, UR19, UR4, UR6 ;  /* 0x00000004130402a5 */ /* 0x000fe4000f8e0206 */
[----:B-1----:R-:W-:-:S04]  /*0100*/  USHF.L.U32 UR15, UR15, 0x7, URZ ;  /* 0x000000070f0f7899 */ /* 0x002fc8000800063f */
[----:B------:R-:W-:Y:S01]  /*0110*/  MOV R2, UR4 ;  /* 0x0000000400027c02 */ /* 0x000fe20008000f00 */
[----:B------:R-:W-:Y:S01]  /*0120*/  IMAD.U32 R3, RZ, RZ, UR5 ;  /* 0x00000005ff037e24 */ /* 0x000fe2000f8e00ff */
[----:B------:R-:W-:Y:S02]  /*0130*/  @UP1 UIADD3 UR10, UR15, 0x7f, URZ ;  /* 0x0000007f0f0a1890 */ /* 0x000fe4000fffe03f */
[----:B------:R-:W-:Y:S02]  /*0140*/  ULDC.64 UR4, c[0x0][0x2c8] ;  /* 0x0000b20000047ab9 */ /* 0x000fe40000000a00 */
[----:B------:R-:W-:Y:S01]  /*0150*/  UIMAD.WIDE.U32 UR10, UR10, UR4, URZ ;  /* 0x000000040a0a72a5 */ /* 0x000fe2000f8e003f */
[----:B------:R-:W1:Y:S01]  /*0160*/  S2UR UR12, SR_CTAID.Y ;  /* 0x00000000000c79c3 */ /* 0x000e620000002600 */
[----:B------:R-:W-:Y:S01]  /*0170*/  UIADD3 UR6, UR15, 0x7f, URZ ;  /* 0x0000007f0f067890 */ /* 0x000fe2000fffe03f */
[----:B------:R-:W2:Y:S04]  /*0180*/  S2R R96, SR_TID.X ;  /* 0x0000000000607919 */ /* 0x000ea80000002100 */
[----:B------:R-:W-:Y:S01]  /*0190*/  @UP1 UMOV UR7, UR11 ;  /* 0x0000000b00071c82 */ /* 0x000fe20008000000 */
[----:B------:R3:W5:Y:S01]  /*01a0*/  @P0 LDG.E R219, [R2.64] ;  /* 0x0000002a02db0981 */ /* 0x000762000c1e1900 */
[----:B------:R-:W-:-:S02]  /*01b0*/  @UP1 USHF.R.U32.HI UR6, URZ, UR5, UR7 ;  /* 0x000000053f061299 */ /* 0x000fc40008011607 */
[----:B------:R-:W-:Y:S02]  /*01c0*/  ULDC UR8, c[0x0][0x2ac] ;  /* 0x0000ab0000087ab9 */ /* 0x000fe40000000800 */
[----:B------:R-:W-:Y:S02]  /*01d0*/  UMOV UR7, 0x1 ;  /* 0x0000000100077882 */ /* 0x000fe40000000000 */
[----:B------:R-:W-:Y:S02]  /*01e0*/  ULDC.64 UR4, c[0x0][0x328] ;  /* 0x0000ca0000047ab9 */ /* 0x000fe40000000a00 */
[----:B------:R-:W-:Y:S02]  /*01f0*/  UISETP.LE.AND UP0, UPT, UR7, UR5, UPT ;  /* 0x000000050700728c */ /* 0x000fe4000bf03270 */
[----:B------:R-:W-:Y:S02]  /*0200*/  ULDC UR11, c[0x0][0x1d0] ;  /* 0x00007400000b7ab9 */ /* 0x000fe40000000800 */
[----:B------:R-:W-:-:S02]  /*0210*/  UIMAD UR11, UR8, UR11, URZ ;  /* 0x0000000b080b72a4 */ /* 0x000fc4000f8e023f */
[----:B------:R-:W-:Y:S01]  /*0220*/  PLOP3.LUT P0, PT, PT, PT, UP0, 0x40, 0x0 ;  /* 0x000000000000781c */ /* 0x000fe20003f0e808 */
[----:B------:R-:W-:Y:S02]  /*0230*/  ULDC UR10, c[0x0][0x168] ;  /* 0x00005a00000a7ab9 */ /* 0x000fe40000000800 */
[----:B------:R-:W-:-:S04]  /*0240*/  UIADD3 UR10, UR11, -UR10, UR7 ;  /* 0x8000000a0b0a7290 */ /* 0x000fc8000fffe007 */
[----:B------:R-:W-:Y:S02]  /*0250*/  UIADD3 UR5, UR10, UR6, URZ ;  /* 0x000000060a057290 */ /* 0x000fe4000fffe03f */
[----:B-1----:R-:W-:Y:S02]  /*0260*/  USHF.R.S32.HI UR10, URZ, 0x1f, UR12 ;  /* 0x0000001f3f0a7899 */ /* 0x002fe4000801140c */
[----:B------:R-:W-:Y:S02]  /*0270*/  UIADD3 UR6, UR5, UR4, URZ ;  /* 0x0000000405067290 */ /* 0x000fe4000fffe03f */
[----:B------:R-:W-:Y:S05]  /*0280*/  @P0 BRA `(.L_x_159) ;  /* 0x0000016000000947 */ /* 0x000fea0003800000 */
[----:B--23--:R-:W-:Y:S01]  /*0290*/  ISETP.LT.AND P0, PT, RZ, UR5, PT ;  /* 0x00000005ff007c0c */ /* 0x00cfe2000bf01270 */
[----:B------:R-:W-:-:S12]  /*02a0*/  UIADD3 UR13, UR5, -0x1, URZ ;  /* 0xffffffff050d7890 */ /* 0x000fd8000fffe03f */
[----:B------:R-:W-:Y:S05]  /*02b0*/  @P0 BRA `(.L_x_160) ;  /* 0x0000009000000947 */ /* 0x000fea0003800000 */
[----:B------:R-:W-:Y:S02]  /*02c0*/  ULDC UR4, c[0x0][0x32c] ;  /* 0x0000cb0000047ab9 */ /* 0x000fe40000000800 */
[----:B------:R-:W-:Y:S02]  /*02d0*/  UISETP.NE.AND UP2, UPT, UR7, UR4, UPT ;  /* 0x000000040700728c */ /* 0x000fe4000bf45270 */
[----:B------:R-:W-:-:S03]  /*02e0*/  UIADD3 UR13, -UR5, URZ, URZ ;  /* 0x0000003f050d7290 */ /* 0x000fc6000fffe13f */
[----:B------:R-:W-:Y:S02]  /*02f0*/  ULDC.64 UR4, c[0x0][0x330] ;  /* 0x0000cc0000047ab9 */ /* 0x000fe40000000a00 */
[----:B------:R-:W-:-:S07]  /*0300*/  UIMAD.WIDE.U32 UR16, UR13, UR4, URZ ;  /* 0x000000040d1072a5 */ /* 0x000fce000f8e003f */
[----:B------:R-:W-:Y:S02]  /*0310*/  @UP2 UMOV UR7, UR17 ;  /* 0x0000001100072c82 */ /* 0x000fe40008000000 */
[----:B------:R-:W-:-:S04]  /*0320*/  @UP2 USHF.R.U32.HI UR13, URZ, UR5, UR7 ;  /* 0x000000053f0d2299 */ /* 0x000fc80008011607 */
[----:B------:R-:W-:Y:S01]  /*0330*/  ULOP3.LUT UR13, URZ, UR13, URZ, 0x33, !UPT ;  /* 0x0000000d3f0d7292 */ /* 0x000fe2000f8e333f */
[----:B------:R-:W-:Y:S05]  /*0340*/  BRA `(.L_x_161) ;  /* 0x0000006000007947 */ /* 0x000fea0003800000 */
.L_x_160:
[----:B------:R-:W-:Y:S02]  /*0350*/  ULDC UR4, c[0x0][0x32c] ;  /* 0x0000cb0000047ab9 */ /* 0x000fe40000000800 */
[----:B------:R-:W-:-:S03]  /*0360*/  UISETP.NE.AND UP2, UPT, UR7, UR4, UPT ;  /* 0x000000040700728c */ /* 0x000fc6000bf45270 */
[----:B------:R-:W-:Y:S02]  /*0370*/  ULDC.64 UR4, c[0x0][0x330] ;  /* 0x0000cc0000047ab9 */ /* 0x000fe40000000a00 */
[----:B------:R-:W-:-:S07]  /*0380*/  UIMAD.WIDE.U32 UR16, UR13, UR4, URZ ;  /* 0x000000040d1072a5 */ /* 0x000fce000f8e003f */
[----:B------:R-:W-:Y:S02]  /*0390*/  @UP2 UMOV UR7, UR17 ;  /* 0x0000001100072c82 */ /* 0x000fe40008000000 */
[----:B------:R-:W-:Y:S02]  /*03a0*/  @UP2 USHF.R.U32.HI UR13, URZ, UR5, UR7 ;  /* 0x000000053f0d2299 */ /* 0x000fe40008011607 */
.L_x_161:
[----:B------:R-:W-:Y:S02]  /*03b0*/  ULDC UR4, c[0x0][0x32c] ;  /* 0x0000cb0000047ab9 */ /* 0x000fe40000000800 */
[----:B------:R-:W-:-:S04]  /*03c0*/  UIMAD UR4, UR13, UR4, UR4 ;  /* 0x000000040d0472a4 */ /* 0x000fc8000f8e0204 */
[----:B------:R-:W-:-:S04]  /*03d0*/  UISETP.LT.AND UP2, UPT, UR6, UR4, UPT ;  /* 0x000000040600728c */ /* 0x000fc8000bf41270 */
[----:B------:R-:W-:Y:S02]  /*03e0*/  USEL UR6, UR6, UR4, UP2 ;  /* 0x0000000406067287 */ /* 0x000fe40009000000 */
.L_x_159:
[----:B--23--:R-:W-:Y:S01]  /*03f0*/  UIADD3 UR7, UR11, 0x5f, URZ ;  /* 0x0000005f0b077890 */ /* 0x00cfe2000fffe03f */
[----:B------:R-:W-:Y:S01]  /*0400*/  PLOP3.LUT P0, PT, PT, PT, UP0, 0x40, 0x0 ;  /* 0x000000000000781c */ /* 0x000fe20003f0e808 */
[----:B------:R-:W-:Y:S02]  /*0410*/  ULDC.64 UR4, c[0x0][0x2c8] ;  /* 0x0000b20000047ab9 */ /* 0x000fe40000000a00 */
[----:B------:R-:W-:Y:S02]  /*0420*/  UIMAD.WIDE.U32 UR16, UR15, UR4, URZ ;  /* 0x000000040f1072a5 */ /* 0x000fe4000f8e003f */
[----:B------:R-:W-:Y:S02]  /*0430*/  UIMAD.WIDE UR20, UR7, 0x2aaaaaab, URZ ;  /* 0x2aaaaaab071478a5 */ /* 0x000fe4000f8e023f */
[----:B------:R-:W-:Y:S02]  /*0440*/  UIADD3 UR6, UR6, 0x5f, URZ ;  /* 0x0000005f06067890 */ /* 0x000fe4000fffe03f */
[----:B------:R-:W-:-:S02]  /*0450*/  UMOV UR4, UR15 ;  /* 0x0000000f00047c82 */ /* 0x000fc40008000000 */
[----:B------:R-:W-:Y:S02]  /*0460*/  UIMAD.WIDE UR6, UR6, 0x2aaaaaab, URZ ;  /* 0x2aaaaaab060678a5 */ /* 0x000fe4000f8e023f */
[----:B------:R-:W-:Y:S02]  /*0470*/  @UP1 USHF.R.U32.HI UR4, URZ, UR5, UR17 ;  /* 0x000000053f041299 */ /* 0x000fe40008011611 */
[----:B------:R-:W-:Y:S02]  /*0480*/  USHF.R.U32.HI UR6, URZ, 0x1f, UR7 ;  /* 0x0000001f3f067899 */ /* 0x000fe40008011607 */
[----:B------:R-:W-:Y:S02]  /*0490*/  UMOV UR17, UR21 ;  /* 0x0000001500117c82 */ /* 0x000fe40008000000 */
[----:B------:R-:W-:Y:S02]  /*04a0*/  USHF.R.U32.HI UR13, URZ, 0x1f, UR17 ;  /* 0x0000001f3f0d7899 */ /* 0x000fe40008011611 */
[----:B------:R-:W-:-:S02]  /*04b0*/  ULDC UR14, c[0x0][0x168] ;  /* 0x00005a00000e7ab9 */ /* 0x000fc40000000800 */
[----:B------:R-:W-:Y:S02]  /*04c0*/  UIADD3 UR14, UR11, -UR14, URZ ;  /* 0x8000000e0b0e7290 */ /* 0x000fe4000fffe03f */
[----:B------:R-:W-:Y:S02]  /*04d0*/  ULEA.HI.SX32 UR13, UR17, UR13, 0x1c ;  /* 0x0000000d110d7291 */ /* 0x000fe4000f8fe23f */
[----:B------:R-:W-:Y:S02]  /*04e0*/  ULEA.HI.SX32 UR7, UR7, UR6, 0x1c ;  /* 0x0000000607077291 */ /* 0x000fe4000f8fe23f */
[----:B------:R-:W-:Y:S02]  /*04f0*/  UIADD3 UR4, UR14, UR4, URZ ;  /* 0x000000040e047290 */ /* 0x000fe4000fffe03f */
[----:B------:R-:W-:Y:S02]  /*0500*/  UISETP.LT.AND UP2, UPT, UR13, UR7, UPT ;  /* 0x000000070d00728c */ /* 0x000fe4000bf41270 */
[----:B------:R-:W-:-:S02]  /*0510*/  ULDC UR5, c[0x0][0x324] ;  /* 0x0000c90000057ab9 */ /* 0x000fc40000000800 */
[----:B------:R-:W-:Y:S02]  /*0520*/  UIADD3 UR6, UR4, -UR5, URZ ;  /* 0x8000000504067290 */ /* 0x000fe4000fffe03f */
[----:B------:R-:W-:Y:S01]  /*0530*/  USEL UR7, UR13, UR7, UP2 ;  /* 0x000000070d077287 */ /* 0x000fe20009000000 */
[----:B------:R-:W-:Y:S05]  /*0540*/  @P0 BRA `(.L_x_162) ;  /* 0x0000015000000947 */ /* 0x000fea0003800000 */
[----:B------:R-:W-:Y:S02]  /*0550*/  UMOV UR13, UR4 ;  /* 0x00000004000d7c82 */ /* 0x000fe40008000000 */
[----:B------:R-:W-:-:S06]  /*0560*/  UISETP.GT.AND UP2, UPT, UR13, -0x1, UPT ;  /* 0xffffffff0d00788c */ /* 0x000fcc000bf44270 */
[----:B------:R-:W-:-:S13]  /*0570*/  PLOP3.LUT P0, PT, PT, PT, UP2, 0x80, 0x0 ;  /* 0x000000000000781c */ /* 0x000fda0003f0f028 */
[----:B------:R-:W-:Y:S05]  /*0580*/  @P0 BRA `(.L_x_163) ;  /* 0x0000008000000947 */ /* 0x000fea0003800000 */
[----:B------:R-:W-:Y:S02]  /*0590*/  ULDC UR4, c[0x0][0x32c] ;  /* 0x0000cb0000047ab9 */ /* 0x000fe40000000800 */
[----:B------:R-:W-:Y:S02]  /*05a0*/  UISETP.NE.AND UP2, UPT, UR4, 0x1, UPT ;  /* 0x000000010400788c */ /* 0x000fe4000bf45270 */
[----:B------:R-:W-:Y:S02]  /*05b0*/  ULOP3.LUT UR13, URZ, UR13, URZ, 0x33, !UPT ;  /* 0x0000000d3f0d7292 */ /* 0x000fe4000f8e333f */
[----:B------:R-:W-:Y:S02]  /*05c0*/  ULDC.64 UR4, c[0x0][0x330] ;  /* 0x0000cc0000047ab9 */ /* 0x000fe40000000a00 */
[----:B------:R-:W-:-:S05]  /*05d0*/  UIMAD.WIDE.U32 UR16, UR13, UR4, URZ ;  /* 0x000000040d1072a5 */ /* 0x000fca000f8e003f */
[----:B------:R-:W-:-:S04]  /*05e0*/  @UP2 USHF.R.U32.HI UR13, URZ, UR5, UR17 ;  /* 0x000000053f0d2299 */ /* 0x000fc80008011611 */
[----:B------:R-:W-:Y:S01]  /*05f0*/  ULOP3.LUT UR13, URZ, UR13, URZ, 0x33, !UPT ;  /* 0x0000000d3f0d7292 */ /* 0x000fe2000f8e333f */
[----:B------:R-:W-:Y:S05]  /*0600*/  BRA `(.L_x_164) ;  /* 0x0000005000007947 */ /* 0x000fea0003800000 */
.L_x_163:
[----:B------:R-:W-:Y:S02]  /*0610*/  ULDC UR4, c[0x0][0x32c] ;  /* 0x0000cb0000047ab9 */ /* 0x000fe40000000800 */
[----:B------:R-:W-:-:S03]  /*0620*/  UISETP.NE.AND UP2, UPT, UR4, 0x1, UPT ;  /* 0x000000010400788c */ /* 0x000fc6000bf45270 */
[----:B------:R-:W-:Y:S02]  /*0630*/  ULDC.64 UR4, c[0x0][0x330] ;  /* 0x0000cc0000047ab9 */ /* 0x000fe40000000a00 */
[----:B------:R-:W-:-:S06]  /*0640*/  UIMAD.WIDE.U32 UR16, UR13, UR4, URZ ;  /* 0x000000040d1072a5 */ /* 0x000fcc000f8e003f */
[----:B------:R-:W-:Y:S02]  /*0650*/  @UP2 USHF.R.U32.HI UR13, URZ, UR5, UR17 ;  /* 0x000000053f0d2299 */ /* 0x000fe40008011611 */
.L_x_164:
[----:B------:R-:W-:Y:S02]  /*0660*/  ULDC UR4, c[0x0][0x32c] ;  /* 0x0000cb0000047ab9 */ /* 0x000fe40000000800 */
[----:B------:R-:W-:-:S04]  /*0670*/  UIMAD UR4, UR13, UR4, URZ ;  /* 0x000000040d0472a4 */ /* 0x000fc8000f8e023f */
[----:B------:R-:W-:-:S04]  /*0680*/  UISETP.LT.AND UP2, UPT, UR6, UR4, UPT ;  /* 0x000000040600728c */ /* 0x000fc8000bf41270 */
[----:B------:R-:W-:-:S04]  /*0690*/  USEL UR6, UR6, UR4, !UP2 ;  /* 0x0000000406067287 */ /* 0x000fc8000d000000 */
.L_x_162:
[----:B------:R-:W-:Y:S01]  /*06a0*/  UIMAD.WIDE UR4, UR6, 0x2aaaaaab, URZ ;  /* 0x2aaaaaab060478a5 */ /* 0x000fe2000f8e023f */
[----:B------:R-:W-:Y:S01]  /*06b0*/  PLOP3.LUT P2, PT, PT, PT, PT, 0x80, 0x0 ;  /* 0x000000000000781c */ /* 0x000fe20003f4f070 */
[----:B------:R-:W-:Y:S01]  /*06c0*/  CS2R R66, SRZ ;  /* 0x0000000000427805 */ /* 0x000fe2000001ff00 */
[----:B------:R-:W-:Y:S01]  /*06d0*/  IMAD.MOV.U32 R5, RZ, RZ, RZ ;  /* 0x000000ffff057224 */ /* 0x000fe200078e00ff */
[----:B------:R-:W-:Y:S01]  /*06e0*/  USHF.R.U32.HI UR4, URZ, 0x1f, UR5 ;  /* 0x0000001f3f047899 */ /* 0x000fe20008011605 */
[----:B------:R-:W-:Y:S01]  /*06f0*/  IMAD.MOV.U32 R64, RZ, RZ, RZ ;  /* 0x000000ffff407224 */ /* 0x000fe200078e00ff */
[----:B------:R-:W-:Y:S01]  /*0700*/  CS2R R62, SRZ ;  /* 0x00000000003e7805 */ /* 0x000fe2000001ff00 */
[----:B------:R-:W-:Y:S01]  /*0710*/  CS2R R60, SRZ ;  /* 0x00000000003c7805 */ /* 0x000fe2000001ff00 */
[----:B------:R-:W-:Y:S01]  /*0720*/  ULEA.HI.SX32 UR4, UR5, UR4, 0x1c ;  /* 0x0000000405047291 */ /* 0x000fe2000f8fe23f */
[----:B------:R-:W-:Y:S01]  /*0730*/  CS2R R58, SRZ ;  /* 0x00000000003a7805 */ /* 0x000fe2000001ff00 */
[----:B------:R-:W-:Y:S01]  /*0740*/  CS2R R56, SRZ ;  /* 0x0000000000387805 */ /* 0x000fe2000001ff00 */
[----:B------:R-:W-:Y:S01]  /*0750*/  CS2R R54, SRZ ;  /* 0x0000000000367805 */ /* 0x000fe2000001ff00 */
[----:B------:R-:W-:Y:S01]  /*0760*/  UISETP.LT.AND UP2, UPT, URZ, UR4, UPT ;  /* 0x000000043f00728c */ /* 0x000fe2000bf41270 */
[----:B------:R-:W-:Y:S01]  /*0770*/  CS2R R52, SRZ ;  /* 0x0000000000347805 */ /* 0x000fe2000001ff00 */
[----:B------:R-:W-:Y:S01]  /*0780*/  CS2R R70, SRZ ;  /* 0x0000000000467805 */ /* 0x000fe2000001ff00 */
[----:B------:R-:W-:Y:S01]  /*0790*/  CS2R R68, SRZ ;  /* 0x0000000000447805 */ /* 0x000fe2000001ff00 */
[----:B------:R-:W-:Y:S01]  /*07a0*/  USEL UR6, URZ, UR4, !UP2 ;  /* 0x000000043f067287 */ /* 0x000fe2000d000000 */
[----:B------:R-:W-:Y:S01]  /*07b0*/  CS2R R74, SRZ ;  /* 0x00000000004a7805 */ /* 0x000fe2000001ff00 */
[----:B------:R-:W-:Y:S01]  /*07c0*/  CS2R R72, SRZ ;  /* 0x0000000000487805 */ /* 0x000fe2000001ff00 */
[----:B------:R-:W-:Y:S01]  /*07d0*/  CS2R R78, SRZ ;  /* 0x00000000004e7805 */ /* 0x000fe2000001ff00 */
[----:B------:R-:W-:Y:S01]  /*07e0*/  UISETP.GT.AND UP2, UPT, UR7, UR6, UPT ;  /* 0x000000060700728c */ /* 0x000fe2000bf44270 */
[----:B------:R-:W-:Y:S01]  /*07f0*/  CS2R R76, SRZ ;  /* 0x00000000004c7805 */ /* 0x000fe2000001ff00 */
[----:B------:R-:W-:Y:S01]  /*0800*/  CS2R R82, SRZ ;  /* 0x0000000000527805 */ /* 0x000fe2000001ff00 */
[----:B------:R-:W-:Y:S01]  /*0810*/  CS2R R80, SRZ ;  /* 0x0000000000507805 */ /* 0x000fe2000001ff00 */
[----:B------:R-:W-:Y:S01]  /*0820*/  CS2R R86, SRZ ;  /* 0x0000000000567805 */ /* 0x000fe2000001ff00 */
[----:B------:R-:W-:Y:S01]  /*0830*/  CS2R R84, SRZ ;  /* 0x0000000000547805 */ /* 0x000fe2000001ff00 */
[----:B------:R-:W-:Y:S01]  /*0840*/  PLOP3.LUT P0, PT, PT, PT, UP2, 0x80, 0x0 ;  /* 0x000000000000781c */ /* 0x000fe20003f0f028 */
[----:B------:R-:W-:Y:S01]  /*0850*/  CS2R R90, SRZ ;  /* 0x00000000005a7805 */ /* 0x000fe2000001ff00 */
[----:B------:R-:W-:Y:S01]  /*0860*/  CS2R R88, SRZ ;  /* 0x0000000000587805 */ /* 0x000fe2000001ff00 */
[----:B------:R-:W-:Y:S01]  /*0870*/  CS2R R94, SRZ ;  /* 0x00000000005e7805 */ /* 0x000fe2000001ff00 */
[----:B------:R-:W-:Y:S01]  /*0880*/  CS2R R92, SRZ ;  /* 0x00000000005c7805 */ /* 0x000fe2000001ff00 */
        /* <DEDUP_REMOVED lines=23> */
[----:B------:R-:W-:Y:S01]  /*0a00*/  UMOV UR18, 0x60 ;  /* 0x0000006000127882 */ /* 0x000fe20000000000 */
[----:B------:R-:W-:Y:S01]  /*0a10*/  IMAD.MOV.U32 R0, RZ, RZ, c[0x0][0x2b8] ;  /* 0x0000ae00ff007624 */ /* 0x000fe200078e00ff */
[----:B------:R-:W-:Y:S01]  /*0a20*/  ULDC.64 UR4, c[0x0][0x2b0] ;  /* 0x0000ac0000047ab9 */ /* 0x000fe20000000a00 */
[----:B------:R-:W-:Y:S01]  /*0a30*/  LEA.HI R4, R99, R96, RZ, 0x3 ;  /* 0x0000006063047211 */ /* 0x000fe200078f18ff */
[----:B------:R1:W2:Y:S01]  /*0a40*/  @P0 LDG.E R2, [R2.64] ;  /* 0x0000002a02020981 */ /* 0x0002a2000c1e1900 */
[----:B------:R-:W-:Y:S01]  /*0a50*/  UIMAD UR13, UR7, UR18, -0x60 ;  /* 0xffffffa0070d74a4 */ /* 0x000fe2000f8e0212 */
[----:B------:R-:W-:Y:S01]  /*0a60*/  ISETP.NE.AND P3, PT, R0, 0x1, PT ;  /* 0x000000010000780c */ /* 0x000fe20003f65270 */
[----:B------:R-:W-:Y:S01]  /*0a70*/  IMAD.MOV.U32 R215, RZ, RZ, RZ ;  /* 0x000000ffffd77224 */ /* 0x000fe200078e00ff */
[----:B------:R-:W-:-:S02]  /*0a80*/  LOP3.LUT R19, R4, 0xfffffff8, RZ, 0xc0, !PT ;  /* 0xfffffff804137812 */ /* 0x000fc400078ec0ff */
[----:B------:R-:W-:-:S03]  /*0a90*/  SHF.R.S32.HI R4, RZ, 0x3, R4 ;  /* 0x00000003ff047819 */ /* 0x000fc60000011404 */
[----:B------:R-:W-:-:S04]  /*0aa0*/  IMAD.IADD R19, R96, 0x1, -R19 ;  /* 0x0000000160137824 */ /* 0x000fc800078e0a13 */
[----:B------:R-:W-:-:S05]  /*0ab0*/  IMAD R218, R19, 0x20, R4 ;  /* 0x0000002013da7824 */ /* 0x000fca00078e0204 */
[----:B------:R-:W-:Y:S01]  /*0ac0*/  IADD3 R216, R218, UR13, RZ ;  /* 0x0000000ddad87c10 */ /* 0x000fe2000fffe0ff */
[----:B------:R-:W-:Y:S03]  /*0ad0*/  BAR.SYNC.DEFER_BLOCKING 0x0 ;  /* 0x0000000000007b1d */ /* 0x000fe60000010000 */
[C---:B------:R-:W-:Y:S01]  /*0ae0*/  ISETP.GE.AND P2, PT, R216.reuse, UR11, PT ;  /* 0x0000000bd8007c0c */ /* 0x040fe2000bf46270 */
[----:B-----5:R-:W-:-:S03]  /*0af0*/  IMAD.IADD R216, R216, 0x1, R219 ;  /* 0x00000001d8d87824 */ /* 0x020fc600078e02db */
[----:B------:R-:W-:Y:S01]  /*0b00*/  ISETP.GT.OR P2, PT, R218, 0x5f, P2 ;  /* 0x0000005fda00780c */ /* 0x000fe20001744670 */
[----:B------:R-:W-:-:S04]  /*0b10*/  @P3 IMAD.HI.U32 R0, R216, c[0x0][0x2bc], RZ ;  /* 0x0000af00d8003a27 */ /* 0x000fc800078e00ff */
[----:B-1----:R-:W-:Y:S01]  /*0b20*/  IMAD.MOV.U32 R3, RZ, RZ, R216 ;  /* 0x000000ffff037224 */ /* 0x002fe200078e00d8 */
[----:B------:R-:W-:Y:S01]  /*0b30*/  @P3 SHF.R.U32.HI R3, RZ, c[0x0][0x2c0], R0 ;  /* 0x0000b000ff033a19 */ /* 0x000fe20000011600 */
[----:B------:R-:W-:Y:S01]  /*0b40*/  USHF.R.S32.HI UR20, URZ, 0x1f, UR19 ;  /* 0x0000001f3f147899 */ /* 0x000fe20008011413 */
[----:B--2---:R1:W2:Y:S02]  /*0b50*/  @P0 R2UR UR17, R2 ;  /* 0x00000000021103c2 */ /* 0x0042a400000e0000 */
[----:B--2---:R-:W-:Y:S02]  /*0b60*/  @!UP2 UMOV UR17, UR19 ;  /* 0x000000130011ac82 */ /* 0x004fe40008000000 */
[----:B------:R-:W-:Y:S02]  /*0b70*/  USHF.R.S32.HI UR16, URZ, 0x1f, UR17 ;  /* 0x0000001f3f107899 */ /* 0x000fe40008011411 */
[----:B------:R-:W-:Y:S02]  /*0b80*/  UIMAD.WIDE.U32 UR36, UR17, UR4, URZ ;  /* 0x00000004112472a5 */ /* 0x000fe4000f8e003f */
[----:B------:R-:W-:-:S04]  /*0b90*/  UIMAD UR16, UR16, UR4, URZ ;  /* 0x00000004101072a4 */ /* 0x000fc8000f8e023f */
[----:B------:R-:W-:Y:S01]  /*0ba0*/  UIMAD UR5, UR17, UR5, UR16 ;  /* 0x00000005110572a4 */ /* 0x000fe2000f8e0210 */
[----:B------:R-:W-:Y:S02]  /*0bb0*/  @!P2 IADD3 R5, P1, R3, UR36, RZ ;  /* 0x000000240305ac10 */ /* 0x000fe4000ff3e0ff */
[----:B------:R-:W-:Y:S02]  /*0bc0*/  ULDC.64 UR16, c[0x0][0x1b8] ;  /* 0x00006e0000107ab9 */ /* 0x000fe40000000a00 */
[----:B------:R-:W-:Y:S01]  /*0bd0*/  UIADD3 UR5, UR37, UR5, URZ ;  /* 0x0000000525057290 */ /* 0x000fe2000fffe03f */
[----:B------:R-:W-:-:S05]  /*0be0*/  @!P2 LEA R6, P0, R5, c[0x0][0x2a0], 0x2 ;  /* 0x0000a8000506aa11 */ /* 0x000fca00078010ff */
[----:B------:R-:W-:-:S04]  /*0bf0*/  @!P2 LEA.HI.X.SX32 R0, R3, UR5, 0x1, P1 ;  /* 0x000000050300ac11 */ /* 0x000fc800088f0eff */
[----:B------:R-:W-:-:S05]  /*0c00*/  @!P2 LEA.HI.X R7, R5, c[0x0][0x2a4], R0, 0x2, P0 ;  /* 0x0000a9000507aa11 */ /* 0x000fca00000f1400 */
[----:B------:R2:W3:Y:S01]  /*0c10*/  @!P2 LDG.E R215, [R6.64] ;  /* 0x0000002a06d7a981 */ /* 0x0004e2000c1e1900 */
[----:B------:R-:W-:Y:S01]  /*0c20*/  PLOP3.LUT P1, PT, PT, PT, UP1, 0x80, 0x0 ;  /* 0x000000000000781c */ /* 0x000fe20003f2f018 */
[----:B------:R-:W-:Y:S01]  /*0c30*/  UIMAD UR4, UR10, UR16, URZ ;  /* 0x000000100a0472a4 */ /* 0x000fe2000f8e023f */
[----:B------:R-:W-:Y:S01]  /*0c40*/  PLOP3.LUT P0, PT, PT, PT, UP1, 0x80, 0x0 ;  /* 0x000000000000781c */ /* 0x000fe20003f0f018 */
[----:B------:R-:W-:Y:S01]  /*0c50*/  UIMAD.WIDE.U32 UR22, UR12, UR16, URZ ;  /* 0x000000100c1672a5 */ /* 0x000fe2000f8e003f */
[----:B------:R-:W-:Y:S01]  /*0c60*/  IADD3 R0, R218, UR15, RZ ;  /* 0x0000000fda007c10 */ /* 0x000fe2000fffe0ff */
[----:B------:R-:W-:Y:S01]  /*0c70*/  UIMAD UR4, UR12, UR17, UR4 ;  /* 0x000000110c0472a4 */ /* 0x000fe2000f8e0204 */
[----:B------:R-:W-:Y:S01]  /*0c80*/  IMAD.SHL.U32 R230, R19, 0x8, RZ ;  /* 0x0000000813e67824 */ /* 0x000fe200078e00ff */
[-C--:B------:R-:W-:Y:S01]  /*0c90*/  LEA.HI R217, R99, R96.reuse, RZ, 0x6 ;  /* 0x0000006063d97211 */ /* 0x080fe200078f30ff */
[----:B------:R-:W-:Y:S01]  /*0ca0*/  ULDC.64 UR16, c[0x0][0x1c0] ;  /* 0x0000700000107ab9 */ /* 0x000fe20000000a00 */
[----:B------:R-:W-:Y:S01]  /*0cb0*/  IMAD.MOV R3, RZ, RZ, -R3 ;  /* 0x000000ffff037224 */ /* 0x000fe200078e0a03 */
[----:B------:R-:W-:Y:S01]  /*0cc0*/  UIADD3 UR23, UR23, UR4, URZ ;  /* 0x0000000417177290 */ /* 0x000fe2000fffe03f */
[----:B------:R-:W-:Y:S01]  /*0cd0*/  IADD3 R17, R230, 0x40, RZ ;  /* 0x00000040e6117810 */ /* 0x000fe20007ffe0ff */
[----:B------:R-:W-:Y:S01]  /*0ce0*/  UIMAD UR20, UR20, UR16, URZ ;  /* 0x00000010141472a4 */ /* 0x000fe2000f8e023f */
[----:B-1----:R-:W-:Y:S01]  /*0cf0*/  @P1 IMAD.HI.U32 R2, R0, c[0x0][0x2c8], RZ ;  /* 0x0000b20000021a27 */ /* 0x002fe200078e00ff */
[----:B------:R-:W-:Y:S01]  /*0d00*/  UIMAD.WIDE.U32 UR22, UR19, UR16, UR22 ;  /* 0x00000010131672a5 */ /* 0x000fe2000f8e0016 */
[----:B------:R-:W-:Y:S01]  /*0d10*/  ISETP.GE.AND P5, PT, R230, c[0x0][0x198], PT ;  /* 0x00006600e6007a0c */ /* 0x000fe20003fa6270 */
[----:B------:R-:W-:Y:S01]  /*0d20*/  UIMAD UR17, UR19, UR17, UR20 ;  /* 0x00000011131172a4 */ /* 0x000fe2000f8e0214 */
[----:B------:R-:W-:Y:S01]  /*0d30*/  IMAD R216, R3, c[0x0][0x2b8], R216 ;  /* 0x0000ae0003d87a24 */ /* 0x000fe200078e02d8 */
[----:B------:R-:W-:Y:S01]  /*0d40*/  ULDC UR4, c[0x0][0x168] ;  /* 0x00005a0000047ab9 */ /* 0x000fe20000000800 */
[----:B------:R-:W-:Y:S01]  /*0d50*/  IMAD.SHL.U32 R217, R217, 0x8, RZ ;  /* 0x00000008d9d97824 */ /* 0x000fe200078e00ff */
[----:B------:R-:W-:Y:S01]  /*0d60*/  UIADD3 UR17, UR23, UR17, URZ ;  /* 0x0000001117117290 */ /* 0x000fe2000fffe03f */
[----:B------:R-:W-:Y:S01]  /*0d70*/  IMAD.U32 R9, RZ, RZ, UR23 ;  /* 0x00000017ff097e24 */ /* 0x000fe2000f8e00ff */
[----:B------:R-:W-:Y:S01]  /*0d80*/  UIMAD UR9, UR9, UR4, URZ ;  /* 0x00000004090972a4 */ /* 0x000fe2000f8e023f */
[----:B------:R-:W-:Y:S01]  /*0d90*/  IMAD.U32 R8, RZ, RZ, UR22 ;  /* 0x00000016ff087e24 */ /* 0x000fe2000f8e00ff */
[----:B------:R-:W-:Y:S01]  /*0da0*/  SHF.R.S32.HI R13, RZ, 0x1f, R216 ;  /* 0x0000001fff0d7819 */ /* 0x000fe200000114d8 */
[----:B--2---:R-:W-:Y:S01]  /*0db0*/  IMAD.MOV.U32 R7, RZ, RZ, R0 ;  /* 0x000000ffff077224 */ /* 0x004fe200078e0000 */
[----:B------:R-:W-:Y:S01]  /*0dc0*/  @P0 SHF.R.U32.HI R7, RZ, c[0x0][0x2cc], R2 ;  /* 0x0000b300ff070a19 */ /* 0x000fe20000011602 */
[----:B------:R-:W-:Y:S01]  /*0dd0*/  IMAD.U32 R9, RZ, RZ, UR17 ;  /* 0x00000011ff097e24 */ /* 0x000fe2000f8e00ff */
[----:B------:R-:W-:Y:S01]  /*0de0*/  ISETP.GE.AND P6, PT, R17, c[0x0][0x198], PT ;  /* 0x0000660011007a0c */ /* 0x000fe20003fc6270 */
[----:B------:R-:W-:Y:S01]  /*0df0*/  IMAD.WIDE.U32 R24, R216, c[0x0][0x1e0], RZ ;  /* 0x00007800d8187a25 */ /* 0x000fe200078e00ff */
[--C-:B------:R-:W-:Y:S01]  /*0e00*/  SHF.R.S32.HI R2, RZ, 0x1f, R7.reuse ;  /* 0x0000001fff027819 */ /* 0x100fe20000011407 */
[----:B------:R-:W-:Y:S01]  /*0e10*/  ULDC.64 UR16, c[0x0][0x1e8] ;  /* 0x00007a0000107ab9 */ /* 0x000fe20000000a00 */
[-C--:B------:R-:W-:Y:S01]  /*0e20*/  LEA.HI R214, R99, R96.reuse, RZ, 0x4 ;  /* 0x0000006063d67211 */ /* 0x080fe200078f20ff */
[----:B------:R-:W-:Y:S01]  /*0e30*/  IMAD.MOV R5, RZ, RZ, -R7 ;  /* 0x000000ffff057224 */ /* 0x000fe200078e0a07 */
[----:B------:R-:W-:Y:S01]  /*0e40*/  UIMAD UR4, UR10, UR16, URZ ;  /* 0x000000100a0472a4 */ /* 0x000fe2000f8e023f */
[----:B------:R-:W-:Y:S01]  /*0e50*/  IMAD R2, R2, c[0x0][0x1b0], RZ ;  /* 0x00006c0002027a24 */ /* 0x000fe200078e02ff */
[----:B------:R-:W-:Y:S01]  /*0e60*/  UIMAD.WIDE.U32 UR40, UR12, UR16, URZ ;  /* 0x000000100c2872a5 */ /* 0x000fe2000f8e003f */
[----:B------:R-:W-:Y:S01]  /*0e70*/  IMAD R5, R5, c[0x0][0x2c4], R0 ;  /* 0x0000b10005057a24 */ /* 0x000fe200078e0200 */
[----:B------:R-:W-:Y:S01]  /*0e80*/  UIMAD UR4, UR12, UR17, UR4 ;  /* 0x000000110c0472a4 */ /* 0x000fe2000f8e0204 */
[C---:B------:R-:W-:Y:S01]  /*0e90*/  IMAD.WIDE.U32 R8, R7.reuse, c[0x0][0x1b0], R8 ;  /* 0x00006c0007087a25 */ /* 0x040fe200078e0008 */
[----:B------:R-:W-:Y:S01]  /*0ea0*/  SHF.R.S32.HI R15, RZ, 0x4, R214 ;  /* 0x00000004ff0f7819 */ /* 0x000fe200000114d6 */
[----:B------:R-:W-:Y:S01]  /*0eb0*/  ULDC.64 UR16, c[0x0][0x210] ;  /* 0x0000840000107ab9 */ /* 0x000fe20000000a00 */
[----:B------:R-:W-:Y:S01]  /*0ec0*/  SHF.R.S32.HI R0, RZ, 0x1f, R5 ;  /* 0x0000001fff007819 */ /* 0x000fe20000011405 */
[----:B------:R-:W-:Y:S01]  /*0ed0*/  IMAD R7, R7, c[0x0][0x1b4], R2 ;  /* 0x00006d0007077a24 */ /* 0x000fe200078e0202 */
[----:B------:R-:W-:Y:S01]  /*0ee0*/  LEA.HI R98, R99, R96, RZ, 0x5 ;  /* 0x0000006063627211 */ /* 0x000fe200078f28ff */
[----:B------:R-:W-:-:S02]  /*0ef0*/  UIMAD UR10, UR10, UR16, URZ ;  /* 0x000000100a0a72a4 */ /* 0x000fc4000f8e023f */
[----:B------:R-:W-:Y:S01]  /*0f00*/  IMAD.IADD R9, R9, 0x1, R7 ;  /* 0x0000000109097824 */ /* 0x000fe200078e0207 */
[----:B------:R-:W-:Y:S01]  /*0f10*/  SHF.R.S32.HI R97, RZ, 0x5, R98 ;  /* 0x00000005ff617819 */ /* 0x000fe20000011462 */
[----:B------:R-:W-:Y:S01]  /*0f20*/  IMAD R0, R0, c[0x0][0x1a8], RZ ;  /* 0x00006a0000007a24 */ /* 0x000fe200078e02ff */
[----:B------:R-:W-:Y:S01]  /*0f30*/  UIMAD.WIDE.U32 UR38, UR12, UR16, URZ ;  /* 0x000000100c2672a5 */ /* 0x000fe2000f8e003f */
[C---:B------:R-:W-:Y:S01]  /*0f40*/  IMAD.WIDE.U32 R6, R5.reuse, c[0x0][0x1a8], R8 ;  /* 0x00006a0005067a25 */ /* 0x040fe200078e0008 */
[----:B------:R-:W-:Y:S01]  /*0f50*/  SHF.R.S32.HI R8, RZ, 0x1f, R17 ;  /* 0x0000001fff087819 */ /* 0x000fe20000011411 */
[----:B------:R-:W-:Y:S02]  /*0f60*/  UIMAD UR10, UR12, UR17, UR10 ;  /* 0x000000110c0a72a4 */ /* 0x000fe4000f8e020a */
[----:B------:R-:W-:Y:S01]  /*0f70*/  IMAD R11, R5, c[0x0][0x1ac], R0 ;  /* 0x00006b00050b7a24 */ /* 0x000fe200078e0200 */
[----:B------:R-:W-:Y:S01]  /*0f80*/  LEA R16, P0, R6, c[0x0][0x160], 0x1 ;  /* 0x0000580006107a11 */ /* 0x000fe200078008ff */
[C---:B------:R-:W-:Y:S01]  /*0f90*/  IMAD.SHL.U32 R9, R4.reuse, 0x40, RZ ;  /* 0x0000004004097824 */ /* 0x040fe200078e00ff */
[----:B------:R-:W-:Y:S01]  /*0fa0*/  IADD3 R0, R4, UR15, RZ ;  /* 0x0000000f04007c10 */ /* 0x000fe2000fffe0ff */
[----:B------:R-:W-:Y:S01]  /*0fb0*/  IMAD.IADD R14, R7, 0x1, R11 ;  /* 0x00000001070e7824 */ /* 0x000fe200078e020b */
[----:B------:R-:W-:Y:S01]  /*0fc0*/  LEA.HI R229, R8, R17, RZ, 0x3 ;  /* 0x0000001108e57211 */ /* 0x000fe200078f18ff */
[----:B------:R-:W-:Y:S01]  /*0fd0*/  SHFL.IDX PT, R20, R16, 0x1, 0x181f ;  /* 0x00381f0010147f89 */ /* 0x000fe200000e0000 */
[----:B------:R-:W-:Y:S01]  /*0fe0*/  LOP3.LUT R9, R9, 0x1c0, RZ, 0xc0, !PT ;  /* 0x000001c009097812 */ /* 0x000fe200078ec0ff */
[----:B------:R-:W-:Y:S01]  /*0ff0*/  UIADD3 UR10, UR39, UR10, URZ ;  /* 0x0000000a270a7290 */ /* 0x000fe2000fffe03f */
[----:B------:R-:W-:Y:S01]  /*1000*/  LEA.HI.X R14, R6, c[0x0][0x164], R14, 0x1, P0 ;  /* 0x00005900060e7a11 */ /* 0x000fe200000f0c0e */
[----:B------:R-:W-:Y:S01]  /*1010*/  SHFL.IDX PT, R10, R16, 0x2, 0x181f ;  /* 0x00581f00100a7f89 */ /* 0x000fe200000e0000 */
[----:B------:R-:W-:Y:S01]  /*1020*/  SHF.R.U32.HI R5, RZ, 0x3, R9 ;  /* 0x00000003ff057819 */ /* 0x000fe20000011609 */
[----:B------:R-:W-:Y:S01]  /*1030*/  UIADD3 UR16, UR7, -0x1, URZ ;  /* 0xffffffff07107890 */ /* 0x000fe2000fffe03f */
[----:B------:R-:W-:Y:S01]  /*1040*/  LOP3.LUT R2, R9, 0x38, R230, 0xf8, !PT ;  /* 0x0000003809027812 */ /* 0x000fe200078ef8e6 */
[----:B------:R-:W-:Y:S01]  /*1050*/  SHFL.IDX PT, R6, R16, RZ, 0x181f ;  /* 0x00181fff10067589 */ /* 0x000fe200000e0000 */
[----:B------:R-:W-:Y:S01]  /*1060*/  ISETP.GE.AND P0, PT, R0, UR9, PT ;  /* 0x0000000900007c0c */ /* 0x000fe2000bf06270 */
[----:B------:R-:W-:Y:S01]  /*1070*/  UISETP.GT.AND UP2, UPT, UR16, UR6, UPT ;  /* 0x000000061000728c */ /* 0x000fe2000bf44270 */
[----:B------:R-:W-:Y:S01]  /*1080*/  LOP3.LUT R2, R2, R5, RZ, 0x3c, !PT ;  /* 0x0000000502027212 */ /* 0x000fe200078e3cff */
[----:B------:R-:W1:Y:S01]  /*1090*/  SHFL.IDX PT, R7, R14, RZ, 0x181f ;  /* 0x00181fff0e077589 */ /* 0x000e6200000e0000 */
[----:B------:R-:W-:-:S02]  /*10a0*/  IADD3 R3, R0, 0x20, RZ ;  /* 0x0000002000037810 */ /* 0x000fc40007ffe0ff */
[----:B------:R-:W-:Y:S01]  /*10b0*/  LOP3.LUT R217, R2, 0xfffffe00, R217, 0xf8, !PT ;  /* 0xfffffe0002d97812 */ /* 0x000fe200078ef8d9 */
[----:B------:R-:W2:Y:S01]  /*10c0*/  SHFL.IDX PT, R21, R14, 0x1, 0x181f ;  /* 0x00381f000e157f89 */ /* 0x000ea200000e0000 */
[----:B------:R-:W-:Y:S01]  /*10d0*/  ISETP.GE.AND P4, PT, R3, UR9, PT ;  /* 0x0000000903007c0c */ /* 0x000fe2000bf86270 */
[----:B------:R-:W-:Y:S01]  /*10e0*/  IMAD R3, R13, c[0x0][0x1e0], RZ ;  /* 0x000078000d037a24 */ /* 0x000fe200078e02ff */
[----:B------:R-:W-:Y:S01]  /*10f0*/  IADD3 R2, R0, 0x40, RZ ;  /* 0x0000004000027810 */ /* 0x000fe20007ffe0ff */
[----:B------:R-:W-:Y:S01]  /*1100*/  IMAD.SHL.U32 R217, R217, 0x2, RZ ;  /* 0x00000002d9d97824 */ /* 0x000fe200078e00ff */
[----:B------:R-:W-:Y:S01]  /*1110*/  LOP3.LUT R229, R229, 0xfffffff8, RZ, 0xc0, !PT ;  /* 0xfffffff8e5e57812 */ /* 0x000fe200078ec0ff */
[----:B------:R-:W-:Y:S01]  /*1120*/  IMAD R3, R216, c[0x0][0x1e4], R3 ;  /* 0x00007900d8037a24 */ /* 0x000fe200078e0203 */
[----:B------:R-:W-:Y:S01]  /*1130*/  IADD3 R0, R0, 0x60, RZ ;  /* 0x0000006000007810 */ /* 0x000fe20007ffe0ff */
[----:B------:R-:W4:Y:S01]  /*1140*/  SHFL.IDX PT, R11, R14, 0x2, 0x181f ;  /* 0x00581f000e0b7f89 */ /* 0x000f2200000e0000 */
[----:B------:R-:W-:Y:S01]  /*1150*/  ISETP.GE.AND P2, PT, R2, UR9, PT ;  /* 0x0000000902007c0c */ /* 0x000fe2000bf46270 */
[----:B------:R-:W-:Y:S01]  /*1160*/  IMAD.IADD R25, R25, 0x1, R3 ;  /* 0x0000000119197824 */ /* 0x000fe200078e0203 */
[----:B------:R-:W-:Y:S01]  /*1170*/  ISETP.GE.AND P1, PT, R0, UR9, PT ;  /* 0x0000000900007c0c */ /* 0x000fe2000bf26270 */
[----:B------:R-:W-:Y:S01]  /*1180*/  UIADD3 UR9, UR41, UR4, URZ ;  /* 0x0000000429097290 */ /* 0x000fe2000fffe03f */
[----:B------:R-:W-:Y:S01]  /*1190*/  SHF.R.S32.HI R232, RZ, 0x1f, R229 ;  /* 0x0000001fffe87819 */ /* 0x000fe200000114e5 */
[----:B------:R-:W-:Y:S01]  /*11a0*/  UIMAD UR4, UR7, -0x60, UR18 ;  /* 0xffffffa0070478a4 */ /* 0x000fe2000f8e0212 */
[----:B------:R-:W-:-:S02]  /*11b0*/  IADD3 R225, R217, 0x100, RZ ;  /* 0x00000100d9e17810 */ /* 0x000fc40007ffe0ff */
[C---:B------:R-:W-:Y:S01]  /*11c0*/  IADD3 R224, R217.reuse, 0x3100, RZ ;  /* 0x00003100d9e07810 */ /* 0x040fe20007ffe0ff */
[----:B------:R-:W-:Y:S01]  /*11d0*/  UIADD3 UR18, UR4, UR11, URZ ;  /* 0x0000000b04127290 */ /* 0x000fe2000fffe03f */
[C---:B------:R-:W-:Y:S01]  /*11e0*/  IADD3 R223, R217.reuse, 0x1100, RZ ;  /* 0x00001100d9df7810 */ /* 0x040fe20007ffe0ff */
[----:B-1----:R-:W-:Y:S01]  /*11f0*/  @!P0 IMAD.WIDE R8, R230, 0x2, R6 ;  /* 0x00000002e6088825 */ /* 0x002fe200078e0206 */
[----:B------:R-:W-:-:S03]  /*1200*/  IADD3 R222, R217, 0x4100, RZ ;  /* 0x00004100d9de7810 */ /* 0x000fc60007ffe0ff */
[C---:B------:R-:W-:Y:S01]  /*1210*/  @!P0 IMAD.WIDE R6, R229.reuse, 0x2, R6 ;  /* 0x00000002e5068825 */ /* 0x040fe200078e0206 */
[----:B------:R1:W-:Y:S03]  /*1220*/  @!P0 LDGSTS.E.BYPASS.LTC128B.128 [R217+0x100], [R8.64], !P5 ;  /* 0x0010000008d98fae */ /* 0x0003e6000e901d6a */
[--C-:B--2---:R-:W-:Y:S01]  /*1230*/  @!P4 IMAD.WIDE R22, R230, 0x2, R20.reuse ;  /* 0x00000002e616c825 */ /* 0x104fe200078e0214 */
[----:B------:R2:W-:Y:S03]  /*1240*/  @!P0 LDGSTS.E.BYPASS.LTC128B.128 [R217+0x4100], [R6.64], !P6 ;  /* 0x0410000006d98fae */ /* 0x0005e6000f101d6a */
[C---:B------:R-:W-:Y:S01]  /*1250*/  @!P4 IMAD.WIDE R20, R229.reuse, 0x2, R20 ;  /* 0x00000002e514c825 */ /* 0x040fe200078e0214 */
[----:B------:R3:W-:Y:S03]  /*1260*/  @!P4 LDGSTS.E.BYPASS.LTC128B.128 [R217+0x1100], [R22.64], !P5 ;  /* 0x0110000016d9cfae */ /* 0x0007e6000e901d6a */
[----:B----4-:R-:W-:Y:S01]  /*1270*/  @!P2 IMAD.WIDE R26, R229, 0x2, R10 ;  /* 0x00000002e51aa825 */ /* 0x010fe200078e020a */
[----:B------:R4:W-:Y:S01]  /*1280*/  @!P4 LDGSTS.E.BYPASS.LTC128B.128 [R217+0x5100], [R20.64], !P6 ;  /* 0x0510000014d9cfae */ /* 0x0009e2000f101d6a */
[----:B------:R-:W-:-:S04]  /*1290*/  ISETP.GE.AND P4, PT, R17, c[0x0][0x1d4], PT ;  /* 0x0000750011007a0c */ /* 0x000fc80003f86270 */
[----:B------:R-:W-:Y:S02]  /*12a0*/  SEL R231, RZ, 0x10, P4 ;  /* 0x00000010ffe77807 */ /* 0x000fe40002000000 */
[C---:B-1----:R-:W-:Y:S02]  /*12b0*/  LOP3.LUT R9, R214.reuse, 0xfffffff0, RZ, 0xc0, !PT ;  /* 0xfffffff0d6097812 */ /* 0x042fe400078ec0ff */
[----:B------:R-:W-:Y:S01]  /*12c0*/  LEA.HI R214, R214, R15, RZ, 0x1 ;  /* 0x0000000fd6d67211 */ /* 0x000fe200078f08ff */
[----:B--2---:R1:W-:Y:S02]  /*12d0*/  SHFL.IDX PT, R6, R16, 0x3, 0x181f ;  /* 0x00781f0010067f89 */ /* 0x0043e400000e0000 */
[----:B------:R-:W-:Y:S01]  /*12e0*/  IMAD.IADD R9, R96, 0x1, -R9 ;  /* 0x0000000160097824 */ /* 0x000fe200078e0a09 */
[----:B------:R-:W-:Y:S01]  /*12f0*/  LOP3.LUT R214, R214, 0xfffffffe, RZ, 0xc0, !PT ;  /* 0xfffffffed6d67812 */ /* 0x000fe200078ec0ff */
[----:B------:R2:W4:Y:S03]  /*1300*/  SHFL.IDX PT, R7, R14, 0x3, 0x181f ;  /* 0x00781f000e077f89 */ /* 0x00052600000e0000 */
[----:B------:R-:W-:Y:S01]  /*1310*/  SHF.R.S32.HI R2, RZ, 0x1f, R9 ;  /* 0x0000001fff027819 */ /* 0x000fe20000011409 */
[----:B------:R-:W-:-:S03]  /*1320*/  IMAD.IADD R214, R15, 0x1, -R214 ;  /* 0x000000010fd67824 */ /* 0x000fc600078e0ad6 */
[----:B------:R-:W-:Y:S01]  /*1330*/  LEA.HI R2, R2, R9, RZ, 0x3 ;  /* 0x0000000902027211 */ /* 0x000fe200078f18ff */
[----:B-1----:R-:W-:Y:S02]  /*1340*/  IMAD.MOV.U32 R16, RZ, RZ, 0x20 ;  /* 0x00000020ff107424 */ /* 0x002fe400078e00ff */
[----:B--2---:R-:W-:-:S04]  /*1350*/  @!P2 IMAD.WIDE R14, R230, 0x2, R10 ;  /* 0x00000002e60ea825 */ /* 0x004fc800078e020a */
[C-C-:B----4-:R-:W-:Y:S01]  /*1360*/  @!P1 IMAD.WIDE R10, R230.reuse, 0x2, R6.reuse ;  /* 0x00000002e60a9825 */ /* 0x150fe200078e0206 */
[----:B------:R1:W-:Y:S04]  /*1370*/  @!P2 LDGSTS.E.BYPASS.LTC128B.128 [R217+0x2100], [R14.64], !P5 ;  /* 0x021000000ed9afae */ /* 0x0003e8000e901d6a */
[----:B------:R2:W-:Y:S04]  /*1380*/  @!P2 LDGSTS.E.BYPASS.LTC128B.128 [R217+0x6100], [R26.64], !P6 ;  /* 0x061000001ad9afae */ /* 0x0005e8000f101d6a */
[----:B------:R4:W-:Y:S01]  /*1390*/  @!P1 LDGSTS.E.BYPASS.LTC128B.128 [R217+0x3100], [R10.64], !P5 ;  /* 0x031000000ad99fae */ /* 0x0009e2000e901d6a */
[----:B------:R-:W-:Y:S01]  /*13a0*/  ISETP.GE.AND P5, PT, R230, c[0x0][0x1d4], PT ;  /* 0x00007500e6007a0c */ /* 0x000fe20003fa6270 */
[----:B-1----:R-:W-:-:S04]  /*13b0*/  @!P1 IMAD.WIDE R14, R229, 0x2, R6 ;  /* 0x00000002e50e9825 */ /* 0x002fc800078e0206 */
[----:B------:R-:W-:Y:S01]  /*13c0*/  IMAD.SHL.U32 R6, R214, 0x8, RZ ;  /* 0x00000008d6067824 */ /* 0x000fe200078e00ff */
[----:B------:R1:W-:Y:S04]  /*13d0*/  @!P1 LDGSTS.E.BYPASS.LTC128B.128 [R217+0x7100], [R14.64], !P6 ;  /* 0x071000000ed99fae */ /* 0x0003e8000f101d6a */
[----:B------:R-:W0:Y:S01]  /*13e0*/  LDGDEPBAR ;  /* 0x00000000000079af */ /* 0x000e220000000000 */
[----:B-1----:R-:W-:Y:S01]  /*13f0*/  IMAD.WIDE.U32 R14, R216, c[0x0][0x208], RZ ;  /* 0x00008200d80e7a25 */ /* 0x002fe200078e00ff */
[----:B---3--:R-:W-:-:S03]  /*1400*/  SHF.R.S32.HI R12, RZ, 0x1f, R215 ;  /* 0x0000001fff0c7819 */ /* 0x008fc600000114d7 */
[----:B------:R-:W-:-:S04]  /*1410*/  IMAD.WIDE.U32 R24, R215, c[0x0][0x1f0], R24 ;  /* 0x00007c00d7187a25 */ /* 0x000fc800078e0018 */
[----:B------:R-:W-:Y:S01]  /*1420*/  IMAD R0, R12, c[0x0][0x1f0], RZ ;  /* 0x00007c000c007a24 */ /* 0x000fe200078e02ff */
[----:B------:R-:W-:Y:S02]  /*1430*/  IADD3 R8, P0, R24, UR40, RZ ;  /* 0x0000002818087c10 */ /* 0x000fe4000ff1e0ff */
[----:B------:R-:W-:Y:S01]  /*1440*/  IADD3 R24, -R4, UR18, RZ ;  /* 0x0000001204187c10 */ /* 0x000fe2000fffe1ff */
[----:B------:R-:W-:Y:S01]  /*1450*/  IMAD R5, R215, c[0x0][0x1f4], R0 ;  /* 0x00007d00d7057a24 */ /* 0x000fe200078e0200 */
[C---:B------:R-:W-:Y:S01]  /*1460*/  LOP3.LUT R0, R2.reuse, 0xfffffff8, RZ, 0xc0, !PT ;  /* 0xfffffff802007812 */ /* 0x040fe200078ec0ff */
[----:B------:R-:W-:Y:S01]  /*1470*/  IMAD.SHL.U32 R2, R2, 0x40, RZ ;  /* 0x0000004002027824 */ /* 0x000fe200078e00ff */
[----:B------:R-:W-:Y:S01]  /*1480*/  ISETP.GE.AND P2, PT, R24, 0x21, PT ;  /* 0x000000211800780c */ /* 0x000fe20003f46270 */
[----:B------:R-:W-:Y:S01]  /*1490*/  IMAD.SHL.U32 R4, R4, 0x8, RZ ;  /* 0x0000000804047824 */ /* 0x000fe200078e00ff */
[----:B------:R-:W-:Y:S01]  /*14a0*/  IADD3.X R5, R25, UR9, R5, P0, !PT ;  /* 0x0000000919057c10 */ /* 0x000fe200087fe405 */
[----:B------:R-:W-:Y:S01]  /*14b0*/  IMAD.IADD R0, R9, 0x1, -R0 ;  /* 0x0000000109007824 */ /* 0x000fe200078e0a00 */
[----:B------:R-:W-:Y:S01]  /*14c0*/  LEA R3, P0, R8, c[0x0][0x1c8], 0x1 ;  /* 0x0000720008037a11 */ /* 0x000fe200078008ff */
[----:B------:R-:W-:Y:S01]  /*14d0*/  IMAD.U32 R9, RZ, RZ, UR12 ;  /* 0x0000000cff097e24 */ /* 0x000fe2000f8e00ff */
[----:B------:R-:W-:Y:S01]  /*14e0*/  ISETP.GT.AND P1, PT, R24, 0x40, PT ;  /* 0x000000401800780c */ /* 0x000fe20003f24270 */
[----:B------:R-:W-:Y:S01]  /*14f0*/  IMAD.SHL.U32 R7, R0, 0x40, RZ ;  /* 0x0000004000077824 */ /* 0x000fe200078e00ff */
[----:B------:R-:W-:Y:S01]  /*1500*/  LEA.HI.X R5, R8, c[0x0][0x1cc], R5, 0x1, P0 ;  /* 0x0000730008057a11 */ /* 0x000fe200000f0c05 */
[----:B------:R-:W-:Y:S01]  /*1510*/  IMAD R8, R216, c[0x0][0x1e0], RZ ;  /* 0x00007800d8087a24 */ /* 0x000fe200078e02ff */
[----:B------:R-:W-:Y:S01]  /*1520*/  SHFL.IDX PT, R22, R3, RZ, 0x181f ;  /* 0x00181fff03167589 */ /* 0x000fe200000e0000 */
[----:B------:R-:W-:-:S02]  /*1530*/  ISETP.GE.AND P0, PT, R24, 0x1, PT ;  /* 0x000000011800780c */ /* 0x000fc40003f06270 */
[----:B------:R-:W-:Y:S01]  /*1540*/  IMAD R8, R215, c[0x0][0x1f0], R8 ;  /* 0x00007c00d7087a24 */ /* 0x000fe200078e0208 */
[----:B------:R-:W1:Y:S03]  /*1550*/  SHFL.IDX PT, R23, R5, RZ, 0x181f ;  /* 0x00181fff05177589 */ /* 0x000e6600000e0000 */
[----:B------:R-:W-:Y:S01]  /*1560*/  IMAD R8, R9, c[0x0][0x1e8], R8 ;  /* 0x00007a0009087a24 */ /* 0x000fe200078e0208 */
[----:B------:R3:W-:Y:S04]  /*1570*/  SHFL.IDX PT, R28, R3, 0x1, 0x181f ;  /* 0x00381f00031c7f89 */ /* 0x0007e800000e0000 */
[----:B------:R-:W-:Y:S01]  /*1580*/  LEA R8, R8, c[0x0][0x1c8], 0x1 ;  /* 0x0000720008087a11 */ /* 0x000fe200078e08ff */
[----:B------:R-:W1:Y:S04]  /*1590*/  SHFL.IDX PT, R29, R5, 0x1, 0x181f ;  /* 0x00381f00051d7f89 */ /* 0x000e6800000e0000 */
[----:B------:R1:W-:Y:S04]  /*15a0*/  SHFL.IDX PT, R20, R8, 0x2, 0x181f ;  /* 0x00581f0008147f89 */ /* 0x0003e800000e0000 */
[----:B------:R-:W4:Y:S01]  /*15b0*/  SHFL.IDX PT, R21, R5, 0x2, 0x181f ;  /* 0x00581f0005157f89 */ /* 0x000f2200000e0000 */
[----:B---3--:R-:W-:-:S04]  /*15c0*/  LOP3.LUT R3, R7, 0x1c0, RZ, 0xc0, !PT ;  /* 0x000001c007037812 */ /* 0x008fc800078ec0ff */
[----:B------:R-:W-:Y:S02]  /*15d0*/  LOP3.LUT R6, R3, 0x8, R6, 0xf8, !PT ;  /* 0x0000000803067812 */ /* 0x000fe400078ef806 */
[----:B------:R-:W-:Y:S01]  /*15e0*/  SHF.R.U32.HI R3, RZ, 0x3, R3 ;  /* 0x00000003ff037819 */ /* 0x000fe20000011603 */
[----:B-1----:R-:W-:-:S03]  /*15f0*/  @P0 IMAD.WIDE R8, R230, 0x2, R22 ;  /* 0x00000002e6080825 */ /* 0x002fc600078e0216 */
[----:B------:R-:W-:Y:S01]  /*1600*/  LOP3.LUT R3, R6, R3, RZ, 0x3c, !PT ;  /* 0x0000000306037212 */ /* 0x000fe200078e3cff */
[----:B------:R-:W-:Y:S01]  /*1610*/  @P0 IMAD.WIDE R22, R229, 0x2, R22 ;  /* 0x00000002e5160825 */ /* 0x000fe200078e0216 */
[----:B------:R1:W-:Y:S02]  /*1620*/  @P0 LDGSTS.E.BYPASS.LTC128B.128 [R217+0x8100], [R8.64], !P5 ;  /* 0x0810000008d90fae */ /* 0x0003e4000e901d6a */
[----:B------:R-:W-:Y:S01]  /*1630*/  LOP3.LUT R2, R3, 0xfffffe00, R2, 0xf8, !PT ;  /* 0xfffffe0003027812 */ /* 0x000fe200078ef802 */
[C-C-:B------:R-:W-:Y:S01]  /*1640*/  @P2 IMAD.WIDE R6, R230.reuse, 0x2, R28.reuse ;  /* 0x00000002e6062825 */ /* 0x140fe200078e021c */
[----:B------:R3:W-:Y:S03]  /*1650*/  @P0 LDGSTS.E.BYPASS.LTC128B.128 [R217+0xb100], [R22.64], !P4 ;  /* 0x0b10000016d90fae */ /* 0x0007e6000e101d6a */
[C---:B------:R-:W-:Y:S01]  /*1660*/  @P2 IMAD.WIDE R28, R229.reuse, 0x2, R28 ;  /* 0x00000002e51c2825 */ /* 0x040fe200078e021c */
[----:B------:R1:W-:Y:S03]  /*1670*/  @P2 LDGSTS.E.BYPASS.LTC128B.128 [R217+0x9100], [R6.64], !P5 ;  /* 0x0910000006d92fae */ /* 0x0003e6000e901d6a */
[--C-:B----4-:R-:W-:Y:S01]  /*1680*/  @P1 IMAD.WIDE R10, R230, 0x2, R20.reuse ;  /* 0x00000002e60a1825 */ /* 0x110fe200078e0214 */
[----:B------:R4:W-:Y:S03]  /*1690*/  @P2 LDGSTS.E.BYPASS.LTC128B.128 [R217+0xc100], [R28.64], !P4 ;  /* 0x0c1000001cd92fae */ /* 0x0009e6000e101d6a */
[----:B------:R-:W-:Y:S01]  /*16a0*/  @P1 IMAD.WIDE R20, R229, 0x2, R20 ;  /* 0x00000002e5141825 */ /* 0x000fe200078e0214 */
[----:B------:R2:W-:Y:S03]  /*16b0*/  @P1 LDGSTS.E.BYPASS.LTC128B.128 [R217+0xa100], [R10.64], !P5 ;  /* 0x0a1000000ad91fae */ /* 0x0005e6000e901d6a */
[----:B------:R-:W-:Y:S01]  /*16c0*/  IMAD.SHL.U32 R5, R19, 0x40, RZ ;  /* 0x0000004013057824 */ /* 0x000fe200078e00ff */
[----:B------:R3:W-:Y:S01]  /*16d0*/  @P1 LDGSTS.E.BYPASS.LTC128B.128 [R217+0xd100], [R20.64], !P4 ;  /* 0x0d10000014d91fae */ /* 0x0007e2000e101d6a */
[----:B------:R-:W-:-:S02]  /*16e0*/  R2P PR, R0, 0x6 ;  /* 0x0000000600007804 */ /* 0x000fc40000000000 */
[----:B------:R-:W-:Y:S01]  /*16f0*/  LOP3.LUT P0, RZ, R19, 0x2, RZ, 0xc0, !PT ;  /* 0x0000000213ff7812 */ /* 0x000fe2000780c0ff */
[----:B------:R-:W0:Y:S01]  /*1700*/  LDGDEPBAR ;  /* 0x00000000000079af */ /* 0x000e220000000000 */
[----:B------:R-:W-:-:S04]  /*1710*/  LOP3.LUT R5, R5, 0x1c0, RZ, 0xc0, !PT ;  /* 0x000001c005057812 */ /* 0x000fc800078ec0ff */
[----:B------:R-:W-:Y:S02]  /*1720*/  LOP3.LUT R3, R5, 0x8, R4, 0xf8, !PT ;  /* 0x0000000805037812 */ /* 0x000fe400078ef804 */
[----:B------:R-:W-:Y:S01]  /*1730*/  SHF.R.U32.HI R4, RZ, 0x3, R5 ;  /* 0x00000003ff047819 */ /* 0x000fe20000011605 */
[----:B------:R-:W-:Y:S02]  /*1740*/  IMAD.MOV.U32 R5, RZ, RZ, 0x10 ;  /* 0x00000010ff057424 */ /* 0x000fe400078e00ff */
[----:B-1----:R-:W-:Y:S01]  /*1750*/  IMAD R7, R97, 0x400, R2 ;  /* 0x0000040061077824 */ /* 0x002fe200078e0202 */
[----:B------:R-:W-:Y:S02]  /*1760*/  LOP3.LUT R3, R3, R4, RZ, 0x3c, !PT ;  /* 0x0000000403037212 */ /* 0x000fe400078e3cff */
[----:B------:R-:W-:Y:S01]  /*1770*/  SEL R5, R5, 0xfffffff0, !P1 ;  /* 0xfffffff005057807 */ /* 0x000fe20004800000 */
[----:B----4-:R-:W-:Y:S01]  /*1780*/  IMAD.WIDE R28, R229, 0x2, RZ ;  /* 0x00000002e51c7825 */ /* 0x010fe200078e02ff */
[----:B------:R-:W-:-:S03]  /*1790*/  LEA R4, R7, 0x100, 0x1 ;  /* 0x0000010007047811 */ /* 0x000fc600078e08ff */
[----:B------:R-:W-:Y:S01]  /*17a0*/  IMAD R214, R214, 0x200, R3 ;  /* 0x00000200d6d67824 */ /* 0x000fe200078e0203 */
[----:B------:R-:W-:Y:S01]  /*17b0*/  SEL R3, R16, 0xffffffe0, !P2 ;  /* 0xffffffe010037807 */ /* 0x000fe20005000000 */
[----:B------:R-:W-:Y:S01]  /*17c0*/  IMAD R6, R5, 0x2, R4 ;  /* 0x0000000205067824 */ /* 0x000fe200078e0204 */
[----:B------:R-:W-:Y:S01]  /*17d0*/  LOP3.LUT P2, RZ, R19, 0x4, RZ, 0xc0, !PT ;  /* 0x0000000413ff7812 */ /* 0x000fe2000784c0ff */
[----:B------:R-:W-:Y:S01]  /*17e0*/  IMAD.SHL.U32 R7, R7, 0x2, RZ ;  /* 0x0000000207077824 */ /* 0x000fe200078e00ff */
[----:B------:R-:W-:-:S04]  /*17f0*/  DEPBAR.LE SB0, 0x1 ;  /* 0x000080400000791a */ /* 0x000fc80000000000 */
[----:B------:R-:W-:Y:S01]  /*1800*/  BAR.SYNC.DEFER_BLOCKING 0x0 ;  /* 0x0000000000007b1d */ /* 0x000fe20000010000 */
[C---:B------:R-:W-:Y:S02]  /*1810*/  IMAD R4, R3.reuse, 0x2, R4 ;  /* 0x0000000203047824 */ /* 0x040fe400078e0204 */
[----:B------:R-:W-:Y:S02]  /*1820*/  IMAD R0, R3, 0x2, R6 ;  /* 0x0000000203007824 */ /* 0x000fe400078e0206 */
[----:B------:R-:W-:-:S05]  /*1830*/  IMAD.SHL.U32 R214, R214, 0x2, RZ ;  /* 0x00000002d6d67824 */ /* 0x000fca00078e00ff */
[C---:B------:R-:W-:Y:S01]  /*1840*/  IADD3 R213, R214.reuse, 0x8120, RZ ;  /* 0x00008120d6d57810 */ /* 0x040fe20007ffe0ff */
[----:B------:R-:W-:Y:S04]  /*1850*/  LDSM.16.M88.4 R120, [R7+0x100] ;  /* 0x000100000778783b */ /* 0x000fe80000000200 */
[----:B------:R1:W-:Y:S04]  /*1860*/  LDSM.16.M88.4 R180, [R7+0x4100] ;  /* 0x0041000007b4783b */ /* 0x0003e80000000200 */
[----:B------:R-:W-:Y:S04]  /*1870*/  LDSM.16.M88.4 R144, [R6] ;  /* 0x000000000690783b */ /* 0x000fe80000000200 */
[----:B------:R-:W-:Y:S04]  /*1880*/  LDSM.16.M88.4 R184, [R6+0x4000] ;  /* 0x0040000006b8783b */ /* 0x000fe80000000200 */
[----:B------:R-:W-:Y:S04]  /*1890*/  LDSM.16.M88.4 R172, [R4] ;  /* 0x0000000004ac783b */ /* 0x000fe80000000200 */
[----:B------:R-:W-:Y:S04]  /*18a0*/  LDSM.16.M88.4 R188, [R4+0x4000] ;  /* 0x0040000004bc783b */ /* 0x000fe80000000200 */
[----:B------:R-:W-:Y:S01]  /*18b0*/  LDSM.16.M88.4 R176, [R0] ;  /* 0x0000000000b0783b */ /* 0x000fe20000000200 */
[----:B-1----:R-:W-:-:S03]  /*18c0*/  IADD3 R7, R214, 0x8100, RZ ;  /* 0x00008100d6077810 */ /* 0x002fc60007ffe0ff */
[----:B------:R1:W-:Y:S01]  /*18d0*/  LDSM.16.M88.4 R192, [R0+0x4000] ;  /* 0x0040000000c0783b */ /* 0x0003e20000000200 */
[----:B------:R-:W-:-:S03]  /*18e0*/  @P0 IADD3 R213, R7, -0x20, RZ ;  /* 0xffffffe007d50810 */ /* 0x000fc60007ffe0ff */
[----:B------:R-:W-:Y:S01]  /*18f0*/  BAR.SYNC.DEFER_BLOCKING 0x0 ;  /* 0x0000000000007b1d */ /* 0x000fe20000010000 */
[----:B------:R-:W-:Y:S01]  /*1900*/  IMAD R7, R13, c[0x0][0x208], RZ ;  /* 0x000082000d077a24 */ /* 0x000fe200078e02ff */
[C---:B------:R-:W-:Y:S02]  /*1910*/  IADD3 R207, R213.reuse, 0x800, RZ ;  /* 0x00000800d5cf7810 */ /* 0x040fe40007ffe0ff */
[C---:B------:R-:W-:Y:S02]  /*1920*/  IADD3 R206, R213.reuse, 0x1000, RZ ;  /* 0x00001000d5ce7810 */ /* 0x040fe40007ffe0ff */
[C---:B------:R-:W-:Y:S02]  /*1930*/  IADD3 R205, R213.reuse, 0x1800, RZ ;  /* 0x00001800d5cd7810 */ /* 0x040fe40007ffe0ff */
[C---:B------:R-:W-:Y:S02]  /*1940*/  IADD3 R204, R213.reuse, 0x2000, RZ ;  /* 0x00002000d5cc7810 */ /* 0x040fe40007ffe0ff */
[----:B------:R-:W-:-:S02]  /*1950*/  IADD3 R203, R213, 0x2800, RZ ;  /* 0x00002800d5cb7810 */ /* 0x000fc40007ffe0ff */
[C---:B------:R-:W-:Y:S02]  /*1960*/  IADD3 R201, R213.reuse, 0x3000, RZ ;  /* 0x00003000d5c97810 */ /* 0x040fe40007ffe0ff */
[C---:B------:R-:W-:Y:S02]  /*1970*/  IADD3 R200, R213.reuse, 0x3800, RZ ;  /* 0x00003800d5c87810 */ /* 0x040fe40007ffe0ff */
[C---:B------:R-:W-:Y:S01]  /*1980*/  IADD3 R199, R213.reuse, 0x4000, RZ ;  /* 0x00004000d5c77810 */ /* 0x040fe20007ffe0ff */
[----:B-1----:R-:W-:Y:S01]  /*1990*/  IMAD R0, R216, c[0x0][0x20c], R7 ;  /* 0x00008300d8007a24 */ /* 0x002fe200078e0207 */
[C---:B------:R-:W-:Y:S02]  /*19a0*/  IADD3 R198, R213.reuse, 0x4800, RZ ;  /* 0x00004800d5c67810 */ /* 0x040fe40007ffe0ff */
[----:B------:R-:W-:Y:S01]  /*19b0*/  IADD3 R197, R213, 0x5000, RZ ;  /* 0x00005000d5c57810 */ /* 0x000fe20007ffe0ff */
[----:B------:R-:W-:Y:S01]  /*19c0*/  IMAD.IADD R15, R15, 0x1, R0 ;  /* 0x000000010f0f7824 */ /* 0x000fe200078e0200 */
[----:B------:R-:W-:-:S04]  /*19d0*/  DEPBAR.LE SB0, 0x0 ;  /* 0x000080000000791a */ /* 0x000fc80000000000 */
[----:B------:R-:W-:Y:S01]  /*19e0*/  BAR.SYNC.DEFER_BLOCKING 0x0 ;  /* 0x0000000000007b1d */ /* 0x000fe20000010000 */
[----:B------:R-:W-:Y:S01]  /*19f0*/  IMAD.WIDE.U32 R6, R215, c[0x0][0x218], R14 ;  /* 0x00008600d7067a25 */ /* 0x000fe200078e000e */
[----:B------:R-:W-:-:S03]  /*1a00*/  IADD3 R196, R213, 0x5800, RZ ;  /* 0x00005800d5c47810 */ /* 0x000fc60007ffe0ff */
[----:B------:R-:W-:Y:S01]  /*1a10*/  IMAD R0, R12, c[0x0][0x218], RZ ;  /* 0x000086000c007a24 */ /* 0x000fe200078e02ff */
[----:B------:R-:W-:Y:S01]  /*1a20*/  IADD3 R25, P0, R6, UR38, RZ ;  /* 0x0000002606197c10 */ /* 0x000fe2000ff1e0ff */
[----:B--2---:R-:W1:Y:S04]  /*1a30*/  LDSM.16.M88.4 R8, [R214+0x8100] ;  /* 0x00810000d608783b */ /* 0x004e680000000200 */
[----:B---3--:R-:W-:Y:S04]  /*1a40*/  LDSM.16.M88.4 R20, [R213] ;  /* 0x00000000d514783b */ /* 0x008fe80000000200 */
[----:B------:R-:W2:Y:S04]  /*1a50*/  LDSM.16.M88.4 R68, [R214+0x8900] ;  /* 0x00890000d644783b */ /* 0x000ea80000000200 */
[----:B------:R-:W-:Y:S04]  /*1a60*/  LDSM.16.M88.4 R36, [R214+0xa900] ;  /* 0x00a90000d624783b */ /* 0x000fe80000000200 */
[----:B------:R-:W-:Y:S04]  /*1a70*/  LDSM.16.M88.4 R52, [R214+0x9900] ;  /* 0x00990000d634783b */ /* 0x000fe80000000200 */
[----:B------:R-:W-:Y:S04]  /*1a80*/  LDSM.16.M88.4 R60, [R214+0x9100] ;  /* 0x00910000d63c783b */ /* 0x000fe80000000200 */
[----:B------:R-:W-:Y:S04]  /*1a90*/  LDSM.16.M88.4 R44, [R214+0xa100] ;  /* 0x00a10000d62c783b */ /* 0x000fe80000000200 */
[----:B------:R-:W-:Y:S04]  /*1aa0*/  LDSM.16.M88.4 R80, [R213+0x800] ;  /* 0x00080000d550783b */ /* 0x000fe80000000200 */
[----:B------:R-:W-:Y:S04]  /*1ab0*/  LDSM.16.M88.4 R76, [R213+0x1000] ;  /* 0x00100000d54c783b */ /* 0x000fe80000000200 */
[----:B------:R-:W-:Y:S01]  /*1ac0*/  LDSM.16.M88.4 R32, [R213+0x1800] ;  /* 0x00180000d520783b */ /* 0x000fe20000000200 */
[C---:B-1----:R-:W-:Y:S07]  /*1ad0*/  HMMA.16816.F32 R12, R120.reuse, R8, RZ ;  /* 0x00000008780c723c */ /* 0x042fee00000018ff */
[----:B------:R-:W-:Y:S01]  /*1ae0*/  IMAD R9, R215, c[0x0][0x21c], R0 ;  /* 0x00008700d7097a24 */ /* 0x000fe200078e0200 */
[----:B--2---:R-:W-:Y:S04]  /*1af0*/  HMMA.16816.F32 R72, R120, R68, RZ ;  /* 0x000000447848723c */ /* 0x004fe800000018ff */
[----:B------:R-:W-:-:S02]  /*1b00*/  IADD3.X R6, R7, UR10, R9, P0, !PT ;  /* 0x0000000a07067c10 */ /* 0x000fc400087fe409 */
[C---:B------:R-:W-:Y:S02]  /*1b10*/  LEA R26, P0, R25.reuse, c[0x0][0x1f8], 0x1 ;  /* 0x00007e00191a7a11 */ /* 0x040fe400078008ff */
[----:B------:R-:W-:Y:S02]  /*1b20*/  HMMA.16816.F32 R8, R120, R10, RZ ;  /* 0x0000000a7808723c */ /* 0x000fe400000018ff */
[----:B------:R-:W-:Y:S01]  /*1b30*/  LEA.HI.X R25, R25, c[0x0][0x1fc], R6, 0x1, P0 ;  /* 0x00007f0019197a11 */ /* 0x000fe200000f0c06 */
[----:B------:R-:W1:Y:S01]  /*1b40*/  SHFL.IDX PT, R27, R26, RZ, 0x181f ;  /* 0x00181fff1a1b7589 */ /* 0x000e6200000e0000 */
[----:B------:R-:W-:-:S03]  /*1b50*/  IMAD.WIDE R6, R230, 0x2, RZ ;  /* 0x00000002e6067825 */ /* 0x000fc600078e02ff */
[----:B------:R-:W2:Y:S01]  /*1b60*/  SHFL.IDX PT, R86, R26, 0x1, 0x181f ;  /* 0x00381f001a567f89 */ /* 0x000ea200000e0000 */
[----:B------:R-:W-:Y:S03]  /*1b70*/  HMMA.16816.F32 R12, R144, R20, R12 ;  /* 0x00000014900c723c */ /* 0x000fe6000000180c */
[----:B------:R-:W3:Y:S04]  /*1b80*/  SHFL.IDX PT, R18, R25, RZ, 0x181f ;  /* 0x00181fff19127589 */ /* 0x000ee800000e0000 */
[----:B------:R4:W4:Y:S01]  /*1b90*/  SHFL.IDX PT, R84, R26, 0x2, 0x181f ;  /* 0x00581f001a547f89 */ /* 0x00092200000e0000 */
[----:B------:R-:W-:Y:S03]  /*1ba0*/  HMMA.16816.F32 R68, R120, R70, RZ ;  /* 0x000000467844723c */ /* 0x000fe600000018ff */
[----:B------:R-:W4:Y:S04]  /*1bb0*/  SHFL.IDX PT, R0, R25, 0x1, 0x181f ;  /* 0x00381f0019007f89 */ /* 0x000f2800000e0000 */
[----:B------:R-:W4:Y:S01]  /*1bc0*/  SHFL.IDX PT, R4, R25, 0x2, 0x181f ;  /* 0x00581f0019047f89 */ /* 0x000f2200000e0000 */
[----:B------:R-:W-:Y:S01]  /*1bd0*/  HMMA.16816.F32 R8, R144, R22, R8 ;  /* 0x000000169008723c */ /* 0x000fe20000001808 */
[----:B-1----:R-:W-:-:S02]  /*1be0*/  IADD3 R40, P1, R27, R6, RZ ;  /* 0x000000061b287210 */ /* 0x002fc40007f3e0ff */
[----:B--2---:R-:W-:-:S05]  /*1bf0*/  IADD3 R20, P6, R6, R86, RZ ;  /* 0x0000005606147210 */ /* 0x004fca0007fde0ff */
[----:B------:R-:W-:Y:S01]  /*1c00*/  HMMA.16816.F32 R56, R120, R52, RZ ;  /* 0x000000347838723c */ /* 0x000fe200000018ff */
[----:B---3--:R-:W-:Y:S01]  /*1c10*/  IMAD.X R41, R18, 0x1, R7, P1 ;  /* 0x0000000112297824 */ /* 0x008fe200008e0607 */
[----:B----4-:R-:W-:Y:S02]  /*1c20*/  IADD3 R26, P0, R27, R28, RZ ;  /* 0x0000001c1b1a7210 */ /* 0x010fe40007f1e0ff */
[----:B------:R-:W-:-:S04]  /*1c30*/  IADD3 R6, P1, R6, R84, RZ ;  /* 0x0000005406067210 */ /* 0x000fc80007f3e0ff */
[C---:B------:R-:W-:Y:S01]  /*1c40*/  HMMA.16816.F32 R52, R120.reuse, R54, RZ ;  /* 0x000000367834723c */ /* 0x040fe200000018ff */
[C---:B------:R-:W-:Y:S01]  /*1c50*/  IMAD.X R21, R7.reuse, 0x1, R0, P6 ;  /* 0x0000000107157824 */ /* 0x040fe200030e0600 */
[----:B------:R-:W-:Y:S01]  /*1c60*/  ISETP.GE.AND P6, PT, R230, c[0x0][0x1d4], PT ;  /* 0x00007500e6007a0c */ /* 0x000fe20003fc6270 */
[----:B------:R-:W-:Y:S01]  /*1c70*/  IMAD.X R27, R18, 0x1, R29, P0 ;  /* 0x00000001121b7824 */ /* 0x000fe200000e061d */
[C---:B------:R-:W-:Y:S01]  /*1c80*/  IADD3 R84, P0, R28.reuse, R84, RZ ;  /* 0x000000541c547210 */ /* 0x040fe20007f1e0ff */
[--C-:B------:R-:W-:Y:S01]  /*1c90*/  IMAD.X R7, R7, 0x1, R4.reuse, P1 ;  /* 0x0000000107077824 */ /* 0x100fe200008e0604 */
[----:B------:R-:W-:Y:S02]  /*1ca0*/  IADD3 R86, P1, R28, R86, RZ ;  /* 0x000000561c567210 */ /* 0x000fe40007f3e0ff */
[----:B------:R-:W-:Y:S01]  /*1cb0*/  HMMA.16816.F32 R64, R120, R60, RZ ;  /* 0x0000003c7840723c */ /* 0x000fe200000018ff */
[C---:B------:R-:W-:Y:S01]  /*1cc0*/  IMAD.X R85, R29.reuse, 0x1, R4, P0 ;  /* 0x000000011d557824 */ /* 0x040fe200000e0604 */
[----:B------:R-:W-:Y:S01]  /*1cd0*/  ISETP.LT.OR P0, PT, R24, 0x1, P6 ;  /* 0x000000011800780c */ /* 0x000fe20003701670 */
[----:B------:R-:W-:Y:S01]  /*1ce0*/  IMAD.X R87, R29, 0x1, R0, P1 ;  /* 0x000000011d577824 */ /* 0x000fe200008e0600 */
[----:B------:R-:W-:Y:S01]  /*1cf0*/  ISETP.GE.AND P1, PT, R17, c[0x0][0x1d4], PT ;  /* 0x0000750011007a0c */ /* 0x000fe20003f26270 */
[----:B------:R-:W-:Y:S01]  /*1d00*/  LDSM.16.M88.4 R28, [R213+0x2000] ;  /* 0x00200000d51c783b */ /* 0x000fe20000000200 */
[----:B------:R-:W-:-:S02]  /*1d10*/  SEL R0, R16, 0xffffffe0, !P2 ;  /* 0xffffffe010007807 */ /* 0x000fc40005000000 */
[C---:B------:R-:W-:Y:S01]  /*1d20*/  HMMA.16816.F32 R48, R120.reuse, R44, RZ ;  /* 0x0000002c7830723c */ /* 0x040fe200000018ff */
[----:B------:R-:W-:Y:S01]  /*1d30*/  ISETP.LT.OR P2, PT, R24, 0x1, P1 ;  /* 0x000000011800780c */ /* 0x000fe20000f41670 */
[----:B------:R-:W1:Y:S01]  /*1d40*/  LDSM.16.M88.4 R16, [R213+0x2800] ;  /* 0x00280000d510783b */ /* 0x000e620000000200 */
[C---:B------:R-:W-:Y:S02]  /*1d50*/  IMAD R211, R0.reuse, 0x2, R214 ;  /* 0x0000000200d37824 */ /* 0x040fe400078e02d6 */
[----:B------:R-:W-:Y:S02]  /*1d60*/  IMAD R202, R0, 0x2, R213 ;  /* 0x0000000200ca7824 */ /* 0x000fe400078e02d5 */
[----:B------:R-:W-:Y:S01]  /*1d70*/  @!PT LDS RZ, [RZ] ;  /* 0x00000000fffff984 */ /* 0x000fe20000000800 */
[----:B------:R-:W-:Y:S01]  /*1d80*/  @!PT LDS RZ, [RZ] ;  /* 0x00000000fffff984 */ /* 0x000fe20000000800 */
[----:B------:R-:W-:Y:S01]  /*1d90*/  @!PT LDS RZ, [RZ] ;  /* 0x00000000fffff984 */ /* 0x000fe20000000800 */
[----:B------:R2:W-:Y:S01]  /*1da0*/  LDGSTS.E.BYPASS.LTC128B.128 [R217+0x100], [R40.64], !P0 ;  /* 0x0010000028d97fae */ /* 0x0005e2000c101d6a */
[C---:B------:R-:W-:Y:S01]  /*1db0*/  ISETP.LT.OR P0, PT, R24.reuse, 0x21, P6 ;  /* 0x000000211800780c */ /* 0x040fe20003701670 */
[----:B------:R-:W-:Y:S01]  /*1dc0*/  HMMA.16816.F32 R60, R120, R62, RZ ;  /* 0x0000003e783c723c */ /* 0x000fe200000018ff */
[----:B------:R-:W-:-:S04]  /*1dd0*/  ISETP.LT.OR P6, PT, R24, 0x41, P6 ;  /* 0x000000411800780c */ /* 0x000fc800037c1670 */
[----:B------:R3:W-:Y:S01]  /*1de0*/  LDGSTS.E.BYPASS.LTC128B.128 [R217+0x3100], [R26.64], !P2 ;  /* 0x031000001ad97fae */ /* 0x0007e2000d101d6a */
[C---:B------:R-:W-:Y:S02]  /*1df0*/  ISETP.LT.OR P2, PT, R24.reuse, 0x21, P1 ;  /* 0x000000211800780c */ /* 0x040fe40000f41670 */
[----:B------:R-:W-:Y:S01]  /*1e00*/  ISETP.LT.OR P1, PT, R24, 0x41, P1 ;  /* 0x000000411800780c */ /* 0x000fe20000f21670 */
[----:B------:R-:W-:Y:S03]  /*1e10*/  HMMA.16816.F32 R44, R120, R46, RZ ;  /* 0x0000002e782c723c */ /* 0x000fe600000018ff */
[----:B------:R4:W-:Y:S01]  /*1e20*/  LDGSTS.E.BYPASS.LTC128B.128 [R217+0x1100], [R20.64], !P0 ;  /* 0x0110000014d97fae */ /* 0x0009e2000c101d6a */
[----:B------:R-:W-:-:S04]  /*1e30*/  PLOP3.LUT P0, PT, PT, PT, UP2, 0x80, 0x0 ;  /* 0x000000000000781c */ /* 0x000fc80003f0f028 */
[C---:B------:R-:W-:Y:S02]  /*1e40*/  HMMA.16816.F32 R72, R144.reuse, R80, R72 ;  /* 0x000000509048723c */ /* 0x040fe40000001848 */
[----:B------:R1:W-:Y:S04]  /*1e50*/  LDGSTS.E.BYPASS.LTC128B.128 [R217+0x4100], [R86.64], !P2 ;  /* 0x0410000056d97fae */ /* 0x0003e8000d101d6a */
[----:B------:R1:W-:Y:S02]  /*1e60*/  LDGSTS.E.BYPASS.LTC128B.128 [R217+0x2100], [R6.64], !P6 ;  /* 0x0210000006d97fae */ /* 0x0003e4000f101d6a */
[----:B------:R-:W-:Y:S02]  /*1e70*/  HMMA.16816.F32 R68, R144, R82, R68 ;  /* 0x000000529044723c */ /* 0x000fe40000001844 */
[----:B------:R1:W-:Y:S01]  /*1e80*/  LDGSTS.E.BYPASS.LTC128B.128 [R217+0x5100], [R84.64], !P1 ;  /* 0x0510000054d97fae */ /* 0x0003e2000c901d6a */
[----:B------:R-:W-:-:S03]  /*1e90*/  ISETP.GT.AND P1, PT, R218, 0x5f, PT ;  /* 0x0000005fda00780c */ /* 0x000fc60003f24270 */
[----:B------:R-:W-:Y:S02]  /*1ea0*/  LDSM.16.M88.4 R92, [R211+0x9900] ;  /* 0x00990000d35c783b */ /* 0x000fe40000000200 */
[C---:B--2---:R-:W-:Y:S02]  /*1eb0*/  HMMA.16816.F32 R40, R120.reuse, R36, RZ ;  /* 0x000000247828723c */ /* 0x044fe400000018ff */
[----:B---3--:R-:W-:Y:S04]  /*1ec0*/  LDSM.16.M88.4 R24, [R211+0x8100] ;  /* 0x00810000d318783b */ /* 0x008fe80000000200 */
[----:B------:R-:W-:Y:S02]  /*1ed0*/  LDSM.16.M88.4 R88, [R211+0xa100] ;  /* 0x00a10000d358783b */ /* 0x000fe40000000200 */
[----:B------:R-:W-:Y:S02]  /*1ee0*/  HMMA.16816.F32 R36, R120, R38, RZ ;  /* 0x000000267824723c */ /* 0x000fe400000018ff */
[----:B----4-:R-:W2:Y:S04]  /*1ef0*/  LDSM.16.M88.4 R20, [R211+0x8900] ;  /* 0x00890000d314783b */ /* 0x010ea80000000200 */
[----:B------:R-:W-:Y:S02]  /*1f00*/  LDSM.16.M88.4 R80, [R202] ;  /* 0x00000000ca50783b */ /* 0x000fe40000000200 */
[C---:B------:R-:W-:Y:S02]  /*1f10*/  HMMA.16816.F32 R56, R144.reuse, R32, R56 ;  /* 0x000000209038723c */ /* 0x040fe40000001838 */
[----:B------:R-:W0:Y:S04]  /*1f20*/  LDGDEPBAR ;  /* 0x00000000000079af */ /* 0x000e280000000000 */
[----:B-1----:R-:W-:Y:S02]  /*1f30*/  LDSM.16.M88.4 R84, [R211+0xa900] ;  /* 0x00a90000d354783b */ /* 0x002fe40000000200 */
[C---:B------:R-:W-:Y:S08]  /*1f40*/  HMMA.16816.F32 R40, R144.reuse, R16, R40 ;  /* 0x000000109028723c */ /* 0x040ff00000001828 */
[C---:B------:R-:W-:Y:S01]  /*1f50*/  HMMA.16816.F32 R36, R144.reuse, R18, R36 ;  /* 0x000000129024723c */ /* 0x040fe20000001824 */
[----:B------:R-:W1:Y:S07]  /*1f60*/  LDSM.16.M88.4 R16, [R211+0x9100] ;  /* 0x00910000d310783b */ /* 0x000e6e0000000200 */
[C---:B------:R-:W-:Y:S01]  /*1f70*/  HMMA.16816.F32 R52, R144.reuse, R34, R52 ;  /* 0x000000229034723c */ /* 0x040fe20000001834 */
[----:B------:R-:W-:Y:S07]  /*1f80*/  LDSM.16.M88.4 R32, [R202+0x1000] ;  /* 0x00100000ca20783b */ /* 0x000fee0000000200 */
[C---:B------:R-:W-:Y:S08]  /*1f90*/  HMMA.16816.F32 R64, R144.reuse, R76, R64 ;  /* 0x0000004c9040723c */ /* 0x040ff00000001840 */
[C---:B------:R-:W-:Y:S01]  /*1fa0*/  HMMA.16816.F32 R60, R144.reuse, R78, R60 ;  /* 0x0000004e903c723c */ /* 0x040fe2000000183c */
[----:B------:R-:W-:Y:S07]  /*1fb0*/  LDSM.16.M88.4 R76, [R202+0x800] ;  /* 0x00080000ca4c783b */ /* 0x000fee0000000200 */
[C---:B------:R-:W-:Y:S08]  /*1fc0*/  HMMA.16816.F32 R48, R144.reuse, R28, R48 ;  /* 0x0000001c9030723c */ /* 0x040ff00000001830 */
[----:B------:R-:W-:Y:S01]  /*1fd0*/  HMMA.16816.F32 R44, R144, R30, R44 ;  /* 0x0000001e902c723c */ /* 0x000fe2000000182c */
[----:B------:R-:W3:Y:S07]  /*1fe0*/  LDSM.16.M88.4 R28, [R202+0x1800] ;  /* 0x00180000ca1c783b */ /* 0x000eee0000000200 */
[C---:B--2---:R-:W-:Y:S08]  /*1ff0*/  HMMA.16816.F32 R72, R172.reuse, R20, R72 ;  /* 0x00000014ac48723c */ /* 0x044ff00000001848 */
[C---:B------:R-:W-:Y:S01]  /*2000*/  HMMA.16816.F32 R68, R172.reuse, R22, R68 ;  /* 0x00000016ac44723c */ /* 0x040fe20000001844 */
[----:B------:R-:W2:Y:S07]  /*2010*/  LDSM.16.M88.4 R20, [R202+0x2800] ;  /* 0x00280000ca14783b */ /* 0x000eae0000000200 */
[C---:B------:R-:W-:Y:S08]  /*2020*/  HMMA.16816.F32 R12, R172.reuse, R24, R12 ;  /* 0x00000018ac0c723c */ /* 0x040ff0000000180c */
[C---:B------:R-:W-:Y:S01]  /*2030*/  HMMA.16816.F32 R8, R172.reuse, R26, R8 ;  /* 0x0000001aac08723c */ /* 0x040fe20000001808 */
[----:B------:R-:W4:Y:S07]  /*2040*/  LDSM.16.M88.4 R24, [R202+0x2000] ;  /* 0x00200000ca18783b */ /* 0x000f2e0000000200 */
[C---:B------:R-:W-:Y:S08]  /*2050*/  HMMA.16816.F32 R56, R172.reuse, R92, R56 ;  /* 0x0000005cac38723c */ /* 0x040ff00000001838 */
[C---:B------:R-:W-:Y:S01]  /*2060*/  HMMA.16816.F32 R52, R172.reuse, R94, R52 ;  /* 0x0000005eac34723c */ /* 0x040fe20000001834 */
[----:B------:R-:W-:Y:S07]  /*2070*/  LDSM.16.M88.4 R92, [R214+0xb900] ;  /* 0x00b90000d65c783b */ /* 0x000fee0000000200 */
[C---:B-1----:R-:W-:Y:S08]  /*2080*/  HMMA.16816.F32 R64, R172.reuse, R16, R64 ;  /* 0x00000010ac40723c */ /* 0x042ff00000001840 */
[C---:B------:R-:W-:Y:S01]  /*2090*/  HMMA.16816.F32 R60, R172.reuse, R18, R60 ;  /* 0x00000012ac3c723c */ /* 0x040fe2000000183c */
[----:B------:R-:W1:Y:S07]  /*20a0*/  LDSM.16.M88.4 R16, [R214+0xb100] ;  /* 0x00b10000d610783b */ /* 0x000e6e0000000200 */
[C---:B------:R-:W-:Y:S08]  /*20b0*/  HMMA.16816.F32 R40, R172.reuse, R84, R40 ;  /* 0x00000054ac28723c */ /* 0x040ff00000001828 */
[C---:B------:R-:W-:Y:S01]  /*20c0*/  HMMA.16816.F32 R36, R172.reuse, R86, R36 ;  /* 0x00000056ac24723c */ /* 0x040fe20000001824 */
[----:B------:R-:W1:Y:S07]  /*20d0*/  LDSM.16.M88.4 R84, [R214+0xc900] ;  /* 0x00c90000d654783b */ /* 0x000e6e0000000200 */
[C---:B------:R-:W-:Y:S08]  /*20e0*/  HMMA.16816.F32 R48, R172.reuse, R88, R48 ;  /* 0x00000058ac30723c */ /* 0x040ff00000001830 */
[----:B------:R-:W-:Y:S01]  /*20f0*/  HMMA.16816.F32 R44, R172, R90, R44 ;  /* 0x0000005aac2c723c */ /* 0x000fe2000000182c */
[----:B------:R-:W1:Y:S07]  /*2100*/  LDSM.16.M88.4 R88, [R214+0xc100] ;  /* 0x00c10000d658783b */ /* 0x000e6e0000000200 */
[C---:B------:R-:W-:Y:S08]  /*2110*/  HMMA.16816.F32 R12, R176.reuse, R80, R12 ;  /* 0x00000050b00c723c */ /* 0x040ff0000000180c */
[C---:B------:R-:W-:Y:S01]  /*2120*/  HMMA.16816.F32 R8, R176.reuse, R82, R8 ;  /* 0x00000052b008723c */ /* 0x040fe20000001808 */
[----:B------:R-:W1:Y:S07]  /*2130*/  LDSM.16.M88.4 R80, [R214+0xd100] ;  /* 0x00d10000d650783b */ /* 0x000e6e0000000200 */
[C---:B---3--:R-:W-:Y:S08]  /*2140*/  HMMA.16816.F32 R56, R176.reuse, R28, R56 ;  /* 0x0000001cb038723c */ /* 0x048ff00000001838 */
[C---:B------:R-:W-:Y:S01]  /*2150*/  HMMA.16816.F32 R52, R176.reuse, R30, R52 ;  /* 0x0000001eb034723c */ /* 0x040fe20000001834 */
[----:B------:R-:W-:Y:S07]  /*2160*/  LDSM.16.M88.4 R28, [R213+0x3800] ;  /* 0x00380000d51c783b */ /* 0x000fee0000000200 */
[C---:B------:R-:W-:Y:S08]  /*2170*/  HMMA.16816.F32 R72, R176.reuse, R76, R72 ;  /* 0x0000004cb048723c */ /* 0x040ff00000001848 */
[C---:B------:R-:W-:Y:S01]  /*2180*/  HMMA.16816.F32 R68, R176.reuse, R78, R68 ;  /* 0x0000004eb044723c */ /* 0x040fe20000001844 */
[----:B------:R-:W3:Y:S07]  /*2190*/  LDSM.16.M88.4 R76, [R214+0xd900] ;  /* 0x00d90000d64c783b */ /* 0x000eee0000000200 */
[C---:B--2---:R-:W-:Y:S08]  /*21a0*/  HMMA.16816.F32 R40, R176.reuse, R20, R40 ;  /* 0x00000014b028723c */ /* 0x044ff00000001828 */
[C---:B------:R-:W-:Y:S01]  /*21b0*/  HMMA.16816.F32 R36, R176.reuse, R22, R36 ;  /* 0x00000016b024723c */ /* 0x040fe20000001824 */
[----:B------:R-:W2:Y:S07]  /*21c0*/  LDSM.16.M88.4 R20, [R213+0x4800] ;  /* 0x00480000d514783b */ /* 0x000eae0000000200 */
[C---:B------:R-:W-:Y:S08]  /*21d0*/  HMMA.16816.F32 R64, R176.reuse, R32, R64 ;  /* 0x00000020b040723c */ /* 0x040ff00000001840 */
[C---:B------:R-:W-:Y:S01]  /*21e0*/  HMMA.16816.F32 R60, R176.reuse, R34, R60 ;  /* 0x00000022b03c723c */ /* 0x040fe2000000183c */
[----:B------:R-:W2:Y:S07]  /*21f0*/  LDSM.16.M88.4 R32, [R213+0x3000] ;  /* 0x00300000d520783b */ /* 0x000eae0000000200 */
[C---:B----4-:R-:W-:Y:S08]  /*2200*/  HMMA.16816.F32 R48, R176.reuse, R24, R48 ;  /* 0x00000018b030723c */ /* 0x050ff00000001830 */
[----:B------:R-:W-:Y:S01]  /*2210*/  HMMA.16816.F32 R44, R176, R26, R44 ;  /* 0x0000001ab02c723c */ /* 0x000fe2000000182c */
[----:B------:R-:W4:Y:S07]  /*2220*/  LDSM.16.M88.4 R24, [R213+0x4000] ;  /* 0x00400000d518783b */ /* 0x000f2e0000000200 */
[C---:B-1----:R-:W-:Y:S08]  /*2230*/  HMMA.16816.F32 R12, R180.reuse, R16, R12 ;  /* 0x00000010b40c723c */ /* 0x042ff0000000180c */
[C---:B------:R-:W-:Y:S01]  /*2240*/  HMMA.16816.F32 R8, R180.reuse, R18, R8 ;  /* 0x00000012b408723c */ /* 0x040fe20000001808 */
[----:B------:R-:W1:Y:S07]  /*2250*/  LDSM.16.M88.4 R16, [R213+0x5000] ;  /* 0x00500000d510783b */ /* 0x000e6e0000000200 */
[C---:B------:R-:W-:Y:S08]  /*2260*/  HMMA.16816.F32 R56, R180.reuse, R84, R56 ;  /* 0x00000054b438723c */ /* 0x040ff00000001838 */
[C---:B------:R-:W-:Y:S01]  /*2270*/  HMMA.16816.F32 R52, R180.reuse, R86, R52 ;  /* 0x00000056b434723c */ /* 0x040fe20000001834 */
[----:B------:R-:W1:Y:S07]  /*2280*/  LDSM.16.M88.4 R84, [R213+0x5800] ;  /* 0x00580000d554783b */ /* 0x000e6e0000000200 */
[C---:B------:R-:W-:Y:S08]  /*2290*/  HMMA.16816.F32 R72, R180.reuse, R92, R72 ;  /* 0x0000005cb448723c */ /* 0x040ff00000001848 */
[C---:B------:R-:W-:Y:S08]  /*22a0*/  HMMA.16816.F32 R68, R180.reuse, R94, R68 ;  /* 0x0000005eb444723c */ /* 0x040ff00000001844 */
[C---:B------:R-:W-:Y:S08]  /*22b0*/  HMMA.16816.F32 R64, R180.reuse, R88, R64 ;  /* 0x00000058b440723c */ /* 0x040ff00000001840 */
[C---:B------:R-:W-:Y:S01]  /*22c0*/  HMMA.16816.F32 R60, R180.reuse, R90, R60 ;  /* 0x0000005ab43c723c */ /* 0x040fe2000000183c */
[----:B------:R-:W-:Y:S07]  /*22d0*/  LDSM.16.M88.4 R88, [R202+0x3000] ;  /* 0x00300000ca58783b */ /* 0x000fee0000000200 */
[C---:B------:R-:W-:Y:S08]  /*22e0*/  HMMA.16816.F32 R48, R180.reuse, R80, R48 ;  /* 0x00000050b430723c */ /* 0x040ff00000001830 */
[C---:B------:R-:W-:Y:S08]  /*22f0*/  HMMA.16816.F32 R44, R180.reuse, R82, R44 ;  /* 0x00000052b42c723c */ /* 0x040ff0000000182c */
[C---:B---3--:R-:W-:Y:S01]  /*2300*/  HMMA.16816.F32 R80, R180.reuse, R76, R40 ;  /* 0x0000004cb450723c */ /* 0x048fe20000001828 */
[----:B------:R-:W3:Y:S07]  /*2310*/  LDSM.16.M88.4 R40, [R211+0xb100] ;  /* 0x00b10000d328783b */ /* 0x000eee0000000200 */
[----:B------:R-:W-:Y:S01]  /*2320*/  HMMA.16816.F32 R76, R180, R78, R36 ;  /* 0x0000004eb44c723c */ /* 0x000fe20000001824 */
[----:B------:R-:W1:Y:S07]  /*2330*/  LDSM.16.M88.4 R36, [R211+0xb900] ;  /* 0x00b90000d324783b */ /* 0x000e6e0000000200 */
[C---:B--2---:R-:W-:Y:S08]  /*2340*/  HMMA.16816.F32 R56, R184.reuse, R20, R56 ;  /* 0x00000014b838723c */ /* 0x044ff00000001838 */
[C---:B------:R-:W-:Y:S01]  /*2350*/  HMMA.16816.F32 R52, R184.reuse, R22, R52 ;  /* 0x00000016b834723c */ /* 0x040fe20000001834 */
[----:B------:R-:W2:Y:S07]  /*2360*/  LDSM.16.M88.4 R20, [R211+0xc900] ;  /* 0x00c90000d314783b */ /* 0x000eae0000000200 */
[C---:B------:R-:W-:Y:S08]  /*2370*/  HMMA.16816.F32 R12, R184.reuse, R32, R12 ;  /* 0x00000020b80c723c */ /* 0x040ff0000000180c */
[C---:B------:R-:W-:Y:S01]  /*2380*/  HMMA.16816.F32 R8, R184.reuse, R34, R8 ;  /* 0x00000022b808723c */ /* 0x040fe20000001808 */
[----:B------:R-:W-:Y:S07]  /*2390*/  LDSM.16.M88.4 R32, [R202+0x4800] ;  /* 0x00480000ca20783b */ /* 0x000fee0000000200 */
[C---:B------:R-:W-:Y:S08]  /*23a0*/  HMMA.16816.F32 R72, R184.reuse, R28, R72 ;  /* 0x0000001cb848723c */ /* 0x040ff00000001848 */
[C---:B------:R-:W-:Y:S01]  /*23b0*/  HMMA.16816.F32 R68, R184.reuse, R30, R68 ;  /* 0x0000001eb844723c */ /* 0x040fe20000001844 */
[----:B------:R-:W-:Y:S07]  /*23c0*/  LDSM.16.M88.4 R28, [R211+0xd900] ;  /* 0x00d90000d31c783b */ /* 0x000fee0000000200 */
[C---:B----4-:R-:W-:Y:S08]  /*23d0*/  HMMA.16816.F32 R64, R184.reuse, R24, R64 ;  /* 0x00000018b840723c */ /* 0x050ff00000001840 */
[C---:B------:R-:W-:Y:S01]  /*23e0*/  HMMA.16816.F32 R60, R184.reuse, R26, R60 ;  /* 0x0000001ab83c723c */ /* 0x040fe2000000183c */
[----:B------:R-:W4:Y:S07]  /*23f0*/  LDSM.16.M88.4 R24, [R211+0xc100] ;  /* 0x00c10000d318783b */ /* 0x000f2e0000000200 */
[C---:B-1----:R-:W-:Y:S08]  /*2400*/  HMMA.16816.F32 R48, R184.reuse, R16, R48 ;  /* 0x00000010b830723c */ /* 0x042ff00000001830 */
[C---:B------:R-:W-:Y:S01]  /*2410*/  HMMA.16816.F32 R44, R184.reuse, R18, R44 ;  /* 0x00000012b82c723c */ /* 0x040fe2000000182c */
[----:B------:R-:W1:Y:S07]  /*2420*/  LDSM.16.M88.4 R16, [R211+0xd100] ;  /* 0x00d10000d310783b */ /* 0x000e6e0000000200 */
[C---:B------:R-:W-:Y:S08]  /*2430*/  HMMA.16816.F32 R80, R184.reuse, R84, R80 ;  /* 0x00000054b850723c */ /* 0x040ff00000001850 */
[----:B------:R-:W-:Y:S01]  /*2440*/  HMMA.16816.F32 R76, R184, R86, R76 ;  /* 0x00000056b84c723c */ /* 0x000fe2000000184c */
[----:B------:R-:W1:Y:S07]  /*2450*/  LDSM.16.M88.4 R84, [R202+0x3800] ;  /* 0x00380000ca54783b */ /* 0x000e6e0000000200 */
[C---:B---3--:R-:W-:Y:S08]  /*2460*/  HMMA.16816.F32 R12, R188.reuse, R40, R12 ;  /* 0x00000028bc0c723c */ /* 0x048ff0000000180c */
[C---:B------:R-:W-:Y:S01]  /*2470*/  HMMA.16816.F32 R8, R188.reuse, R42, R8 ;  /* 0x0000002abc08723c */ /* 0x040fe20000001808 */
[----:B------:R-:W3:Y:S07]  /*2480*/  LDSM.16.M88.4 R40, [R202+0x4000] ;  /* 0x00400000ca28783b */ /* 0x000eee0000000200 */
[C---:B------:R-:W-:Y:S08]  /*2490*/  HMMA.16816.F32 R72, R188.reuse, R36, R72 ;  /* 0x00000024bc48723c */ /* 0x040ff00000001848 */
[C---:B------:R-:W-:Y:S01]  /*24a0*/  HMMA.16816.F32 R68, R188.reuse, R38, R68 ;  /* 0x00000026bc44723c */ /* 0x040fe20000001844 */
[----:B------:R-:W3:Y:S07]  /*24b0*/  LDSM.16.M88.4 R36, [R202+0x5000] ;  /* 0x00500000ca24783b */ /* 0x000eee0000000200 */
[C---:B--2---:R-:W-:Y:S08]  /*24c0*/  HMMA.16816.F32 R56, R188.reuse, R20, R56 ;  /* 0x00000014bc38723c */ /* 0x044ff00000001838 */
[----:B------:R-:W-:Y:S01]  /*24d0*/  HMMA.16816.F32 R52, R188, R22, R52 ;  /* 0x00000016bc34723c */ /* 0x000fe20000001834 */
[----:B------:R-:W2:Y:S01]  /*24e0*/  LDSM.16.M88.4 R20, [R202+0x5800] ;  /* 0x00580000ca14783b */ /* 0x000ea20000000200 */
[----:B------:R-:W-:-:S06]  /*24f0*/  DEPBAR.LE SB0, 0x0 ;  /* 0x000080000000791a */ /* 0x000fcc0000000000 */
[C---:B----4-:R-:W-:Y:S08]  /*2500*/  HMMA.16816.F32 R64, R188.reuse, R24, R64 ;  /* 0x00000018bc40723c */ /* 0x050ff00000001840 */
[C---:B------:R-:W-:Y:S08]  /*2510*/  HMMA.16816.F32 R60, R188.reuse, R26, R60 ;  /* 0x0000001abc3c723c */ /* 0x040ff0000000183c */
        /* <DEDUP_REMOVED lines=8> */
[C---:B---3--:R-:W-:Y:S08]  /*25a0*/  HMMA.16816.F32 R64, R192.reuse, R40, R64 ;  /* 0x00000028c040723c */ /* 0x048ff00000001840 */
[C---:B------:R-:W-:Y:S08]  /*25b0*/  HMMA.16816.F32 R60, R192.reuse, R42, R60 ;  /* 0x0000002ac03c723c */ /* 0x040ff0000000183c */
[C---:B------:R-:W-:Y:S08]  /*25c0*/  HMMA.16816.F32 R56, R192.reuse, R32, R56 ;  /* 0x00000020c038723c */ /* 0x040ff00000001838 */
[C---:B------:R-:W-:Y:S08]  /*25d0*/  HMMA.16816.F32 R52, R192.reuse, R34, R52 ;  /* 0x00000022c034723c */ /* 0x040ff00000001834 */
[C---:B------:R-:W-:Y:S07]  /*25e0*/  HMMA.16816.F32 R48, R192.reuse, R36, R48 ;  /* 0x00000024c030723c */ /* 0x040fee0000001830 */
[----:B------:R-:W-:Y:S01]  /*25f0*/  SHF.R.S32.HI R37, RZ, 0x1f, R230 ;  /* 0x0000001fff257819 */ /* 0x000fe200000114e6 */
[C---:B------:R-:W-:Y:S08]  /*2600*/  HMMA.16816.F32 R44, R192.reuse, R38, R44 ;  /* 0x00000026c02c723c */ /* 0x040ff0000000182c */
[C---:B--2---:R-:W-:Y:S08]  /*2610*/  HMMA.16816.F32 R80, R192.reuse, R20, R80 ;  /* 0x00000014c050723c */ /* 0x044ff00000001850 */
[----:B------:R-:W-:Y:S01]  /*2620*/  HMMA.16816.F32 R76, R192, R22, R76 ;  /* 0x00000016c04c723c */ /* 0x000fe2000000184c */
[----:B------:R-:W-:Y:S06]  /*2630*/  BAR.SYNC.DEFER_BLOCKING 0x0 ;  /* 0x0000000000007b1d */ /* 0x000fec0000010000 */
[----:B------:R-:W-:Y:S05]  /*2640*/  @!P0 BRA `(.L_x_166) ;  /* 0x000003d000008947 */ /* 0x000fea0003800000 */
[----:B------:R-:W-:Y:S01]  /*2650*/  IADD3 R216, R218, UR13, R219 ;  /* 0x0000000ddad87c10 */ /* 0x000fe2000fffe0db */
[----:B------:R-:W-:-:S03]  /*2660*/  IMAD.MOV.U32 R215, RZ, RZ, RZ ;  /* 0x000000ffffd77224 */ /* 0x000fc600078e00ff */
        /* <DEDUP_REMOVED lines=8> */
[----:B------:R-:W2:Y:S01]  /*26f0*/  @!P1 LDG.E R215, [R6.64] ;  /* 0x0000002a06d79981 */ /* 0x000ea2000c1e1900 */
[----:B------:R-:W-:Y:S01]  /*2700*/  IMAD.MOV R17, RZ, RZ, -R0 ;  /* 0x000000ffff117224 */ /* 0x000fe200078e0a00 */
[----:B------:R-:W-:Y:S01]  /*2710*/  SEL R18, RZ, 0x10, P5 ;  /* 0x00000010ff127807 */ /* 0x000fe20002800000 */
[----:B------:R-:W-:Y:S01]  /*2720*/  IMAD.SHL.U32 R4, R230, 0x2, RZ ;  /* 0x00000002e6047824 */ /* 0x000fe200078e00ff */
[----:B------:R-:W-:Y:S01]  /*2730*/  IADD3 R22, -R231, 0x10, RZ ;  /* 0x00000010e7167810 */ /* 0x000fe20007ffe1ff */
[----:B------:R-:W-:Y:S01]  /*2740*/  IMAD R216, R17, c[0x0][0x2b8], R216 ;  /* 0x0000ae0011d87a24 */ /* 0x000fe200078e02d8 */
[----:B------:R-:W-:Y:S02]  /*2750*/  IADD3 R24, -R18, 0x10, RZ ;  /* 0x0000001012187810 */ /* 0x000fe40007ffe1ff */
[----:B------:R-:W-:Y:S01]  /*2760*/  LOP3.LUT R22, R22, 0xf, RZ, 0xc0, !PT ;  /* 0x0000000f16167812 */ /* 0x000fe200078ec0ff */
[----:B------:R-:W-:Y:S01]  /*2770*/  IMAD.WIDE.U32 R16, R216, c[0x0][0x1e0], RZ ;  /* 0x00007800d8107a25 */ /* 0x000fe200078e00ff */
[----:B------:R-:W-:-:S02]  /*2780*/  SHF.R.S32.HI R19, RZ, 0x1f, R216 ;  /* 0x0000001fff137819 */ /* 0x000fc400000114d8 */
[----:B------:R-:W-:-:S03]  /*2790*/  LOP3.LUT R24, R24, 0xf, RZ, 0xc0, !PT ;  /* 0x0000000f18187812 */ /* 0x000fc600078ec0ff */
[----:B------:R-:W-:-:S04]  /*27a0*/  IMAD R19, R19, c[0x0][0x1e0], RZ ;  /* 0x0000780013137a24 */ /* 0x000fc800078e02ff */
        /* <DEDUP_REMOVED lines=8> */
[----:B------:R-:W-:Y:S02]  /*2830*/  LEA R6, P0, R26, c[0x0][0x1c8], 0x1 ;  /* 0x000072001a067a11 */ /* 0x000fe400078008ff */
[----:B------:R-:W-:Y:S02]  /*2840*/  SHF.L.U64.HI R0, R230, 0x1, R37 ;  /* 0x00000001e6007819 */ /* 0x000fe40000010225 */
[----:B------:R-:W-:Y:S01]  /*2850*/  LEA.HI.X R26, R26, c[0x0][0x1cc], R7, 0x1, P0 ;  /* 0x000073001a1a7a11 */ /* 0x000fe200000f0c07 */
[----:B------:R-:W1:Y:S01]  /*2860*/  SHFL.IDX PT, R23, R6, 0x2, 0x181f ;  /* 0x00581f0006177f89 */ /* 0x000e6200000e0000 */
[----:B------:R-:W-:-:S03]  /*2870*/  IMAD.SHL.U32 R7, R229, 0x2, RZ ;  /* 0x00000002e5077824 */ /* 0x000fc600078e00ff */
[----:B------:R-:W2:Y:S04]  /*2880*/  SHFL.IDX PT, R17, R26, 0x2, 0x181f ;  /* 0x00581f001a117f89 */ /* 0x000ea800000e0000 */
[----:B------:R-:W-:Y:S04]  /*2890*/  SHFL.IDX PT, R20, R6, RZ, 0x181f ;  /* 0x00181fff06147589 */ /* 0x000fe800000e0000 */
[----:B------:R3:W4:Y:S04]  /*28a0*/  SHFL.IDX PT, R16, R6, 0x1, 0x181f ;  /* 0x00381f0006107f89 */ /* 0x00072800000e0000 */
[----:B------:R-:W-:Y:S04]  /*28b0*/  SHFL.IDX PT, R21, R26, RZ, 0x181f ;  /* 0x00181fff1a157589 */ /* 0x000fe800000e0000 */
[----:B------:R5:W5:Y:S01]  /*28c0*/  SHFL.IDX PT, R19, R26, 0x1, 0x181f ;  /* 0x00381f001a137f89 */ /* 0x000b6200000e0000 */
[----:B-1----:R-:W-:-:S04]  /*28d0*/  IADD3 R24, P2, P0, R24, R23, R4 ;  /* 0x0000001718187210 */ /* 0x002fc8000785e004 */
[----:B--2---:R-:W-:Y:S02]  /*28e0*/  IADD3.X R25, RZ, R17, R0, P2, P0 ;  /* 0x00000011ff197210 */ /* 0x004fe400017e0400 */
[----:B------:R-:W-:Y:S02]  /*28f0*/  IADD3 R22, P2, P0, R22, R23, R7 ;  /* 0x0000001716167210 */ /* 0x000fe4000785e007 */
[----:B---3--:R-:W-:-:S04]  /*2900*/  SHF.L.U64.HI R6, R229, 0x1, R232 ;  /* 0x00000001e5067819 */ /* 0x008fc800000102e8 */
[----:B------:R-:W-:Y:S02]  /*2910*/  IADD3.X R23, RZ, R17, R6, P2, P0 ;  /* 0x00000011ff177210 */ /* 0x000fe400017e0406 */
[-C--:B----4-:R-:W-:Y:S02]  /*2920*/  IADD3 R28, P0, R16, R4.reuse, RZ ;  /* 0x00000004101c7210 */ /* 0x090fe40007f1e0ff */
[C---:B-----5:R-:W-:Y:S02]  /*2930*/  IADD3 R26, P6, R20.reuse, R4, RZ ;  /* 0x00000004141a7210 */ /* 0x060fe40007fde0ff */
[-C--:B------:R-:W-:Y:S01]  /*2940*/  IADD3 R20, P2, R20, R7.reuse, RZ ;  /* 0x0000000714147210 */ /* 0x080fe20007f5e0ff */
[--C-:B------:R-:W-:Y:S01]  /*2950*/  IMAD.X R29, R19, 0x1, R0.reuse, P0 ;  /* 0x00000001131d7824 */ /* 0x100fe200000e0600 */
[----:B------:R-:W-:Y:S01]  /*2960*/  ISETP.NE.U32.AND P0, PT, R231, RZ, PT ;  /* 0x000000ffe700720c */ /* 0x000fe20003f05070 */
[C---:B------:R-:W-:Y:S01]  /*2970*/  IMAD.X R27, R21.reuse, 0x1, R0, P6 ;  /* 0x00000001151b7824 */ /* 0x040fe200030e0600 */
[----:B------:R-:W-:Y:S01]  /*2980*/  IADD3 R16, P6, R16, R7, RZ ;  /* 0x0000000710107210 */ /* 0x000fe20007fde0ff */
[----:B------:R-:W-:Y:S01]  /*2990*/  IMAD.X R21, R21, 0x1, R6, P2 ;  /* 0x0000000115157824 */ /* 0x000fe200010e0606 */
[----:B------:R-:W-:-:S02]  /*29a0*/  ISETP.NE.U32.AND P2, PT, R18, RZ, PT ;  /* 0x000000ff1200720c */ /* 0x000fc40003f45070 */
[----:B------:R1:W-:Y:S01]  /*29b0*/  LDGSTS.E.BYPASS.LTC128B.128 [R217+0x8100], [R26.64], !P5 ;  /* 0x081000001ad97fae */ /* 0x0003e2000e901d6a */
[----:B------:R-:W-:-:S03]  /*29c0*/  IMAD.X R17, R19, 0x1, R6, P6 ;  /* 0x0000000113117824 */ /* 0x000fc600030e0606 */
[----:B------:R1:W-:Y:S04]  /*29d0*/  LDGSTS.E.BYPASS.LTC128B.128 [R217+0xb100], [R20.64], !P4 ;  /* 0x0b10000014d97fae */ /* 0x0003e8000e101d6a */
[----:B------:R1:W-:Y:S04]  /*29e0*/  LDGSTS.E.BYPASS.LTC128B.128 [R217+0x9100], [R28.64], !P5 ;  /* 0x091000001cd97fae */ /* 0x0003e8000e901d6a */
[----:B------:R1:W-:Y:S04]  /*29f0*/  LDGSTS.E.BYPASS.LTC128B.128 [R217+0xc100], [R16.64], !P4 ;  /* 0x0c10000010d97fae */ /* 0x0003e8000e101d6a */
[----:B------:R1:W-:Y:S04]  /*2a00*/  LDGSTS.E.BYPASS.LTC128B.128.ZFILL [R217+0xa100], [R24.64], P2 ;  /* 0x0a10000018d97fae */ /* 0x0003e80009141d6a */
[----:B------:R1:W-:Y:S02]  /*2a10*/  LDGSTS.E.BYPASS.LTC128B.128.ZFILL [R217+0xd100], [R22.64], P0 ;  /* 0x0d10000016d97fae */ /* 0x0003e40008141d6a */
.L_x_166:
[----:B-1----:R-:W-:Y:S01]  /*2a20*/  SHF.R.S32.HI R16, RZ, 0x1f, R97 ;  /* 0x0000001fff107819 */ /* 0x002fe20000011461 */
[----:B------:R-:W-:Y:S01]  /*2a30*/  FMUL.FTZ R0, R8, c[0x0][0x320] ;  /* 0x0000c80008007a20 */ /* 0x000fe20000410000 */
[-C--:B------:R-:W-:Y:S01]  /*2a40*/  LEA.HI R99, R99, R96.reuse, RZ, 0x2 ;  /* 0x0000006063637211 */ /* 0x080fe200078f10ff */
[----:B------:R-:W-:Y:S01]  /*2a50*/  FMUL.FTZ R4, R9, c[0x0][0x320] ;  /* 0x0000c80009047a20 */ /* 0x000fe20000410000 */
[----:B------:R-:W-:Y:S01]  /*2a60*/  LOP3.LUT R17, R98, 0xffffffe0, RZ, 0xc0, !PT ;  /* 0xffffffe062117812 */ /* 0x000fe200078ec0ff */
[----:B------:R-:W-:Y:S01]  /*2a70*/  FMUL.FTZ R9, R72, c[0x0][0x320] ;  /* 0x0000c80048097a20 */ /* 0x000fe20000410000 */
[----:B------:R-:W-:Y:S01]  /*2a80*/  LEA.HI R16, R16, R97, RZ, 0x3 ;  /* 0x0000006110107211 */ /* 0x000fe200078f18ff */
[----:B------:R-:W-:Y:S01]  /*2a90*/  FMUL.FTZ R6, R73, c[0x0][0x320] ;  /* 0x0000c80049067a20 */ /* 0x000fe20000410000 */
[----:B------:R-:W-:Y:S01]  /*2aa0*/  LOP3.LUT R99, R99, 0xfffffffc, RZ, 0xc0, !PT ;  /* 0xfffffffc63637812 */ /* 0x000fe200078ec0ff */
[----:B------:R-:W-:Y:S01]  /*2ab0*/  FMUL.FTZ R7, R68, c[0x0][0x320] ;  /* 0x0000c80044077a20 */ /* 0x000fe20000410000 */
[----:B------:R-:W-:Y:S01]  /*2ac0*/  IADD3 R17, -R17, R96, RZ ;  /* 0x0000006011117210 */ /* 0x000fe20007ffe1ff */
[----:B------:R-:W-:Y:S01]  /*2ad0*/  FMUL.FTZ R8, R69, c[0x0][0x320] ;  /* 0x0000c80045087a20 */ /* 0x000fe20000410000 */
[----:B------:R-:W-:Y:S01]  /*2ae0*/  LOP3.LUT R16, R16, 0xffffff8, RZ, 0xc0, !PT ;  /* 0x0ffffff810107812 */ /* 0x000fe200078ec0ff */
[----:B------:R-:W-:Y:S01]  /*2af0*/  IMAD.IADD R99, R96, 0x1, -R99 ;  /* 0x0000000160637824 */ /* 0x000fe200078e0a63 */
[----:B------:R-:W-:Y:S01]  /*2b00*/  SHF.R.S32.HI R18, RZ, 0x1f, R17 ;  /* 0x0000001fff127819 */ /* 0x000fe20000011411 */
[----:B------:R-:W-:Y:S01]  /*2b10*/  FMUL.FTZ R32, R64, c[0x0][0x320] ;  /* 0x0000c80040207a20 */ /* 0x000fe20000410000 */
[----:B------:R-:W-:Y:S01]  /*2b20*/  IADD3 R97, R97, -R16, RZ ;  /* 0x8000001061617210 */ /* 0x000fe20007ffe0ff */
[----:B------:R-:W-:Y:S01]  /*2b30*/  FMUL.FTZ R30, R65, c[0x0][0x320] ;  /* 0x0000c800411e7a20 */ /* 0x000fe20000410000 */
[----:B------:R-:W-:Y:S01]  /*2b40*/  LEA.HI R16, R18, R17, RZ, 0x2 ;  /* 0x0000001112107211 */ /* 0x000fe200078f10ff */
[----:B------:R-:W-:Y:S01]  /*2b50*/  FMUL.FTZ R28, R60, c[0x0][0x320] ;  /* 0x0000c8003c1c7a20 */ /* 0x000fe20000410000 */
[----:B------:R-:W-:Y:S01]  /*2b60*/  LEA.HI R18, R99, R99, RZ, 0x1 ;  /* 0x0000006363127211 */ /* 0x000fe200078f08ff */
[----:B------:R-:W-:Y:S01]  /*2b70*/  FMUL.FTZ R12, R12, c[0x0][0x320] ;  /* 0x0000c8000c0c7a20 */ /* 0x000fe20000410000 */
[----:B------:R-:W-:Y:S01]  /*2b80*/  LEA.HI.SX32 R20, R16, UR15, 0x1e ;  /* 0x0000000f10147c11 */ /* 0x000fe2000f8ff2ff */
[----:B------:R-:W-:Y:S01]  /*2b90*/  FMUL.FTZ R61, R61, c[0x0][0x320] ;  /* 0x0000c8003d3d7a20 */ /* 0x000fe20000410000 */
[----:B------:R-:W-:Y:S01]  /*2ba0*/  LOP3.LUT R18, R18, 0x1ffffffe, RZ, 0xc0, !PT ;  /* 0x1ffffffe12127812 */ /* 0x000fe200078ec0ff */
[----:B------:R-:W-:Y:S01]  /*2bb0*/  FMUL.FTZ R56, R56, c[0x0][0x320] ;  /* 0x0000c80038387a20 */ /* 0x000fe20000410000 */
[----:B------:R-:W-:Y:S01]  /*2bc0*/  PLOP3.LUT P2, PT, PT, PT, UP1, 0x80, 0x0 ;  /* 0x000000000000781c */ /* 0x000fe20003f4f018 */
[----:B------:R-:W-:Y:S01]  /*2bd0*/  IMAD R20, R97, 0x10, R20 ;  /* 0x0000001061147824 */ /* 0x000fe200078e0214 */
[----:B------:R-:W-:Y:S01]  /*2be0*/  IADD3 R99, R99, -R18, RZ ;  /* 0x8000001263637210 */ /* 0x000fe20007ffe0ff */
[----:B------:R-:W-:Y:S01]  /*2bf0*/  FMUL.FTZ R57, R57, c[0x0][0x320] ;  /* 0x0000c80039397a20 */ /* 0x000fe20000410000 */
[----:B------:R-:W-:Y:S01]  /*2c00*/  PLOP3.LUT P0, PT, PT, PT, UP1, 0x80, 0x0 ;  /* 0x000000000000781c */ /* 0x000fe20003f0f018 */
[----:B------:R-:W-:Y:S01]  /*2c10*/  FMUL.FTZ R52, R52, c[0x0][0x320] ;  /* 0x0000c80034347a20 */ /* 0x000fe20000410000 */
[----:B------:R-:W1:Y:S01]  /*2c20*/  MUFU.TANH R0, R0 ;  /* 0x0000000000007308 */ /* 0x000e620000002400 */
[----:B------:R-:W-:Y:S01]  /*2c30*/  IMAD R220, R99, 0x8, R20 ;  /* 0x0000000863dc7824 */ /* 0x000fe200078e0214 */
[----:B------:R-:W-:Y:S01]  /*2c40*/  MOV R20, UR18 ;  /* 0x0000001200147c02 */ /* 0x000fe20008000f00 */
[----:B------:R-:W-:Y:S01]  /*2c50*/  FMUL.FTZ R53, R53, c[0x0][0x320] ;  /* 0x0000c80035357a20 */ /* 0x000fe20000410000 */
[----:B------:R-:W-:Y:S01]  /*2c60*/  ULDC UR13, c[0x0][0x324] ;  /* 0x0000c900000d7ab9 */ /* 0x000fe20000000800 */
[----:B------:R-:W-:Y:S01]  /*2c70*/  FMUL.FTZ R48, R48, c[0x0][0x320] ;  /* 0x0000c80030307a20 */ /* 0x000fe20000410000 */
[----:B------:R-:W-:Y:S01]  /*2c80*/  MOV R19, R220 ;  /* 0x000000dc00137202 */ /* 0x000fe20000000f00 */
[----:B------:R-:W-:Y:S01]  /*2c90*/  @P2 IMAD.HI.U32 R18, R220, c[0x0][0x2c8], RZ ;  /* 0x0000b200dc122a27 */ /* 0x000fe200078e00ff */
[----:B------:R-:W2:Y:S01]  /*2ca0*/  MUFU.TANH R4, R4 ;  /* 0x0000000400047308 */ /* 0x000ea20000002400 */
[----:B------:R-:W-:Y:S01]  /*2cb0*/  ULDC UR16, c[0x0][0x1d0] ;  /* 0x0000740000107ab9 */ /* 0x000fe20000000800 */
[----:B------:R-:W0:Y:S01]  /*2cc0*/  LDGDEPBAR ;  /* 0x00000000000079af */ /* 0x000e220000000000 */
[----:B------:R-:W-:Y:S01]  /*2cd0*/  FMUL.FTZ R49, R49, c[0x0][0x320] ;  /* 0x0000c80031317a20 */ /* 0x000fe20000410000 */
[----:B------:R-:W-:Y:S01]  /*2ce0*/  @P0 SHF.R.U32.HI R19, RZ, c[0x0][0x2cc], R18 ;  /* 0x0000b300ff130a19 */ /* 0x000fe20000011612 */
[----:B------:R-:W-:Y:S01]  /*2cf0*/  FMUL.FTZ R44, R44, c[0x0][0x320] ;  /* 0x0000c8002c2c7a20 */ /* 0x000fe20000410000 */
[----:B------:R-:W-:Y:S01]  /*2d00*/  LOP3.LUT R18, R16, 0x7ffffffc, RZ, 0xc0, !PT ;  /* 0x7ffffffc10127812 */ /* 0x000fe200078ec0ff */
[----:B------:R-:W-:Y:S01]  /*2d10*/  FMUL.FTZ R45, R45, c[0x0][0x320] ;  /* 0x0000c8002d2d7a20 */ /* 0x000fe20000410000 */
[----:B------:R-:W-:Y:S01]  /*2d20*/  PLOP3.LUT P0, PT, PT, PT, UP0, 0x40, 0x0 ;  /* 0x000000000000781c */ /* 0x000fe20003f0e808 */
[----:B------:R-:W3:Y:S01]  /*2d30*/  SHFL.IDX PT, R16, R19, RZ, 0x1c1f ;  /* 0x001c1fff13107589 */ /* 0x000ee200000e0000 */
[----:B------:R-:W-:Y:S01]  /*2d40*/  FMUL.FTZ R80, R80, c[0x0][0x320] ;  /* 0x0000c80050507a20 */ /* 0x000fe20000410000 */
[----:B------:R-:W4:Y:S01]  /*2d50*/  MUFU.TANH R9, R9 ;  /* 0x0000000900097308 */ /* 0x000f220000002400 */
[----:B------:R-:W-:Y:S01]  /*2d60*/  IMAD.IADD R221, R17, 0x1, -R18 ;  /* 0x0000000111dd7824 */ /* 0x000fe200078e0a12 */
[----:B------:R-:W-:Y:S01]  /*2d70*/  UIMAD UR16, UR8, UR16, UR4 ;  /* 0x00000010081072a4 */ /* 0x000fe2000f8e0204 */
[----:B------:R-:W-:Y:S01]  /*2d80*/  FMUL.FTZ R81, R81, c[0x0][0x320] ;  /* 0x0000c80051517a20 */ /* 0x000fe20000410000 */
[----:B------:R-:W-:Y:S01]  /*2d90*/  ULOP3.LUT UR13, URZ, UR13, URZ, 0x33, !UPT ;  /* 0x0000000d3f0d7292 */ /* 0x000fe2000f8e333f */
[----:B------:R-:W-:-:S02]  /*2da0*/  IMAD.SHL.U32 R221, R221, 0x2, RZ ;  /* 0x00000002dddd7824 */ /* 0x000fc400078e00ff */
[----:B------:R-:W-:Y:S01]  /*2db0*/  FMUL.FTZ R76, R76, c[0x0][0x320] ;  /* 0x0000c8004c4c7a20 */ /* 0x000fe20000410000 */
[----:B------:R-:W1:Y:S01]  /*2dc0*/  MUFU.TANH R6, R6 ;  /* 0x0000000600067308 */ /* 0x000e620000002400 */
[----:B------:R-:W-:Y:S01]  /*2dd0*/  FMUL.FTZ R77, R77, c[0x0][0x320] ;  /* 0x0000c8004d4d7a20 */ /* 0x000fe20000410000 */
[----:B------:R-:W-:Y:S01]  /*2de0*/  IADD3 R21, -R221, 0x1, R20 ;  /* 0x00000001dd157810 */ /* 0x000fe20007ffe114 */
[----:B------:R-:W-:Y:S01]  /*2df0*/  FMUL.FTZ R13, R13, c[0x0][0x320] ;  /* 0x0000c8000d0d7a20 */ /* 0x000fe20000410000 */
[----:B------:R-:W-:Y:S02]  /*2e00*/  IADD3 R20, -R221, UR16, RZ ;  /* 0x00000010dd147c10 */ /* 0x000fe4000fffe1ff */
[----:B------:R-:W-:Y:S02]  /*2e10*/  IADD3 R21, R21, -c[0x0][0x168], RZ ;  /* 0x80005a0015157a10 */ /* 0x000fe40007ffe0ff */
[----:B------:R-:W1:Y:S02]  /*2e20*/  MUFU.TANH R7, R7 ;  /* 0x0000000700077308 */ /* 0x000e640000002400 */
[----:B------:R-:W-:-:S02]  /*2e30*/  IADD3 R22, R21, c[0x0][0x328], RZ ;  /* 0x0000ca0015167a10 */ /* 0x000fc40007ffe0ff */
[----:B------:R-:W-:Y:S02]  /*2e40*/  IADD3 R21, R21, UR13, RZ ;  /* 0x0000000d15157c10 */ /* 0x000fe4000fffe0ff */
[-C--:B---3--:R-:W-:Y:S02]  /*2e50*/  IADD3 R17, R22, R16.reuse, RZ ;  /* 0x0000001016117210 */ /* 0x088fe40007ffe0ff */
[----:B------:R-:W3:Y:S01]  /*2e60*/  MUFU.TANH R8, R8 ;  /* 0x0000000800087308 */ /* 0x000ee20000002400 */
[----:B------:R-:W-:Y:S02]  /*2e70*/  IADD3 R23, R21, R16, RZ ;  /* 0x0000001015177210 */ /* 0x000fe40007ffe0ff */
[----:B------:R-:W-:-:S05]  /*2e80*/  IMNMX R24, R17, R20, PT ;  /* 0x0000001411187217 */ /* 0x000fca0003800200 */
[----:B------:R-:W1:Y:S08]  /*2e90*/  MUFU.TANH R32, R32 ;  /* 0x0000002000207308 */ /* 0x000e700000002400 */
        /* <DEDUP_REMOVED lines=16> */
[----:B------:R5:W1:Y:S02]  /*2fa0*/  MUFU.TANH R18, R13 ;  /* 0x0000000d00127308 */ /* 0x000a640000002400 */
[----:B-----5:R-:W-:Y:S01]  /*2fb0*/  IADD3 R13, -R221, UR4, RZ ;  /* 0x00000004dd0d7c10 */ /* 0x020fe2000fffe1ff */
[----:B------:R-:W-:Y:S05]  /*2fc0*/  @P0 BRA `(.L_x_167) ;  /* 0x0000015000000947 */ /* 0x000fea0003800000 */
[----:B-1234-:R-:W-:Y:S01]  /*2fd0*/  IMAD.U32 R17, RZ, RZ, UR11 ;  /* 0x0000000bff117e24 */ /* 0x01efe2000f8e00ff */
[----:B------:R-:W-:Y:S04]  /*2fe0*/  BSSY B0, `(.L_x_168) ;  /* 0x000000f000007945 */ /* 0x000fe80003800000 */
[----:B------:R-:W-:-:S04]  /*2ff0*/  IADD3 R26, R17, -c[0x0][0x168], R16 ;  /* 0x80005a00111a7a10 */ /* 0x000fc80007ffe010 */
[----:B------:R-:W-:-:S13]  /*3000*/  ISETP.GT.AND P0, PT, R26, -0x1, PT ;  /* 0xffffffff1a00780c */ /* 0x000fda0003f04270 */
[----:B------:R-:W-:Y:S05]  /*3010*/  @P0 BRA `(.L_x_169) ;  /* 0x0000007000000947 */ /* 0x000fea0003800000 */
[----:B------:R-:W-:Y:S01]  /*3020*/  IMAD.MOV.U32 R16, RZ, RZ, c[0x0][0x32c] ;  /* 0x0000cb00ff107624 */ /* 0x000fe200078e00ff */
[----:B------:R-:W-:-:S04]  /*3030*/  LOP3.LUT R26, RZ, R26, RZ, 0x33, !PT ;  /* 0x0000001aff1a7212 */ /* 0x000fc800078e33ff */
[----:B------:R-:W-:-:S13]  /*3040*/  ISETP.NE.AND P0, PT, R16, 0x1, PT ;  /* 0x000000011000780c */ /* 0x000fda0003f05270 */
[----:B------:R-:W-:-:S05]  /*3050*/  @P0 IMAD.HI.U32 R16, R26, c[0x0][0x330], RZ ;  /* 0x0000cc001a100a27 */ /* 0x000fca00078e00ff */
[----:B------:R-:W-:-:S04]  /*3060*/  @P0 SHF.R.U32.HI R26, RZ, c[0x0][0x334], R16 ;  /* 0x0000cd00ff1a0a19 */ /* 0x000fc80000011610 */
[----:B------:R-:W-:Y:S01]  /*3070*/  LOP3.LUT R26, RZ, R26, RZ, 0x33, !PT ;  /* 0x0000001aff1a7212 */ /* 0x000fe200078e33ff */
[----:B------:R-:W-:Y:S05]  /*3080*/  BRA `(.L_x_170) ;  /* 0x0000004000007947 */ /* 0x000fea0003800000 */
.L_x_169:
[----:B------:R-:W-:-:S04]  /*3090*/  MOV R16, c[0x0][0x32c] ;  /* 0x0000cb0000107a02 */ /* 0x000fc80000000f00 */
[----:B------:R-:W-:-:S13]  /*30a0*/  ISETP.NE.AND P0, PT, R16, 0x1, PT ;  /* 0x000000011000780c */ /* 0x000fda0003f05270 */
[----:B------:R-:W-:-:S05]  /*30b0*/  @P0 IMAD.HI.U32 R16, R26, c[0x0][0x330], RZ ;  /* 0x0000cc001a100a27 */ /* 0x000fca00078e00ff */
[----:B------:R-:W-:Y:S02]  /*30c0*/  @P0 SHF.R.U32.HI R26, RZ, c[0x0][0x334], R16 ;  /* 0x0000cd00ff1a0a19 */ /* 0x000fe40000011610 */
.L_x_170:
[----:B------:R-:W-:Y:S05]  /*30d0*/  BSYNC B0 ;  /* 0x0000000000007941 */ /* 0x000fea0003800000 */
.L_x_168:
[----:B------:R-:W-:-:S05]  /*30e0*/  IMAD R26, R26, c[0x0][0x32c], R13 ;  /* 0x0000cb001a1a7a24 */ /* 0x000fca00078e020d */
[----:B------:R-:W-:Y:S02]  /*30f0*/  IADD3 R17, R26, c[0x0][0x32c], RZ ;  /* 0x0000cb001a117a10 */ /* 0x000fe40007ffe0ff */
[----:B------:R-:W-:Y:S02]  /*3100*/  IMNMX R23, R23, R26, !PT ;  /* 0x0000001a17177217 */ /* 0x000fe40007800200 */
[----:B------:R-:W-:Y:S02]  /*3110*/  IMNMX R24, R24, R17, PT ;  /* 0x0000001118187217 */ /* 0x000fe40003800200 */
.L_x_167:
[----:B-1234-:R-:W-:Y:S01]  /*3120*/  UISETP.GE.AND UP2, UPT, UR4, 0x2, UPT ;  /* 0x000000020400788c */ /* 0x01efe2000bf46270 */
[----:B------:R1:W2:Y:S01]  /*3130*/  SHFL.IDX PT, R27, R19, 0x1, 0x1c1f ;  /* 0x003c1f00131b7f89 */ /* 0x0002a200000e0000 */
[----:B------:R-:W-:Y:S01]  /*3140*/  UISETP.GE.AND UP3, UPT, UR4, 0x1, UPT ;  /* 0x000000010400788c */ /* 0x000fe2000bf66270 */
[----:B------:R-:W-:Y:S01]  /*3150*/  FMUL.FTZ R14, R14, c[0x0][0x320] ;  /* 0x0000c8000e0e7a20 */ /* 0x000fe20000410000 */
[----:B------:R-:W-:Y:S01]  /*3160*/  UISETP.GE.AND UP4, UPT, UR4, 0x9, UPT ;  /* 0x000000090400788c */ /* 0x000fe2000bf86270 */
[----:B------:R-:W-:Y:S01]  /*3170*/  FMUL.FTZ R31, R10, c[0x0][0x320] ;  /* 0x0000c8000a1f7a20 */ /* 0x000fe20000410000 */
[----:B------:R-:W-:Y:S01]  /*3180*/  PLOP3.LUT P6, PT, PT, PT, UP2, 0x40, 0x0 ;  /* 0x000000000000781c */ /* 0x000fe20003fce828 */
[----:B------:R-:W-:Y:S01]  /*3190*/  UP2UR UR33, UPR, URZ, 0x4 ;  /* 0x000000043f217883 */ /* 0x000fe20008000000 */
[----:B------:R-:W-:Y:S01]  /*31a0*/  PLOP3.LUT P0, PT, PT, PT, UP3, 0x40, 0x0 ;  /* 0x000000000000781c */ /* 0x000fe20003f0e838 */
[----:B------:R-:W-:Y:S01]  /*31b0*/  UP2UR UR34, UPR, URZ, 0x8 ;  /* 0x000000083f227883 */ /* 0x000fe20008000000 */
[C---:B------:R-:W-:Y:S01]  /*31c0*/  ISETP.GT.AND P6, PT, R23.reuse, 0x1, P6 ;  /* 0x000000011700780c */ /* 0x040fe200037c4270 */
[----:B------:R-:W-:Y:S01]  /*31d0*/  UISETP.GE.AND UP2, UPT, UR4, 0x11, UPT ;  /* 0x000000110400788c */ /* 0x000fe2000bf46270 */
[C---:B------:R-:W-:Y:S01]  /*31e0*/  ISETP.GT.AND P0, PT, R23.reuse, RZ, P0 ;  /* 0x000000ff1700720c */ /* 0x040fe20000704270 */
[----:B------:R-:W-:Y:S01]  /*31f0*/  UISETP.GE.AND UP3, UPT, UR4, 0xa, UPT ;  /* 0x0000000a0400788c */ /* 0x000fe2000bf66270 */
[----:B------:R-:W-:Y:S01]  /*3200*/  PLOP3.LUT P2, PT, PT, PT, UP4, 0x40, 0x0 ;  /* 0x000000000000781c */ /* 0x000fe20003f4e848 */
[----:B------:R-:W-:Y:S01]  /*3210*/  UP2UR UR30, UPR, URZ, 0x4 ;  /* 0x000000043f1e7883 */ /* 0x000fe20008000000 */
[C---:B------:R-:W-:Y:S01]  /*3220*/  ISETP.LT.OR P6, PT, R24.reuse, 0x2, P6 ;  /* 0x000000021800780c */ /* 0x040fe200037c1670 */
[----:B------:R3:W4:Y:S01]  /*3230*/  MUFU.TANH R25, R14 ;  /* 0x0000000e00197308 */ /* 0x0007220000002400 */
[----:B------:R-:W-:Y:S01]  /*3240*/  ISETP.LT.OR P0, PT, R24, 0x1, P0 ;  /* 0x000000011800780c */ /* 0x000fe20000701670 */
[----:B------:R-:W-:Y:S01]  /*3250*/  UP2UR UR32, UPR, URZ, 0x10 ;  /* 0x000000103f207883 */ /* 0x000fe20008000000 */
[C---:B------:R-:W-:Y:S01]  /*3260*/  ISETP.GT.AND P2, PT, R23.reuse, 0x8, P2 ;  /* 0x000000081700780c */ /* 0x040fe20001744270 */
[----:B------:R-:W-:Y:S01]  /*3270*/  UISETP.GE.AND UP4, UPT, UR4, 0x52, UPT ;  /* 0x000000520400788c */ /* 0x000fe2000bf86270 */
[----:B------:R-:W-:Y:S01]  /*3280*/  FSEL R18, R18, -INF , !P6 ;  /* 0xff80000012127808 */ /* 0x000fe20007000000 */
[----:B------:R-:W-:Y:S01]  /*3290*/  UISETP.GE.AND UP6, UPT, UR4, 0x4a, UPT ;  /* 0x0000004a0400788c */ /* 0x000fe2000bfc6270 */
[----:B-1----:R-:W-:Y:S01]  /*32a0*/  FSEL R19, R12, -INF , !P0 ;  /* 0xff8000000c137808 */ /* 0x002fe20004000000 */
[----:B------:R-:W-:Y:S01]  /*32b0*/  UISETP.GE.AND UP5, UPT, UR4, 0x51, UPT ;  /* 0x000000510400788c */ /* 0x000fe2000bfa6270 */
[----:B------:R-:W-:Y:S01]  /*32c0*/  PLOP3.LUT P6, PT, PT, PT, UP2, 0x40, 0x0 ;  /* 0x000000000000781c */ /* 0x000fe20003fce828 */
[----:B------:R-:W-:Y:S01]  /*32d0*/  UISETP.GE.AND UP2, UPT, UR4, 0x12, UPT ;  /* 0x000000120400788c */ /* 0x000fe2000bf46270 */
[----:B------:R-:W-:Y:S01]  /*32e0*/  PLOP3.LUT P0, PT, PT, PT, UP3, 0x40, 0x0 ;  /* 0x000000000000781c */ /* 0x000fe20003f0e838 */
[----:B------:R-:W-:Y:S01]  /*32f0*/  UP2UR UR31, UPR, URZ, 0x8 ;  /* 0x000000083f1f7883 */ /* 0x000fe20008000000 */
[----:B------:R-:W-:Y:S01]  /*3300*/  ISETP.LT.OR P2, PT, R24, 0x9, P2 ;  /* 0x000000091800780c */ /* 0x000fe20001741670 */
[----:B------:R-:W-:Y:S01]  /*3310*/  UP2UR UR29, UPR, URZ, 0x4 ;  /* 0x000000043f1d7883 */ /* 0x000fe20008000000 */
[----:B------:R-:W-:Y:S01]  /*3320*/  ISETP.GT.AND P0, PT, R23, 0x9, P0 ;  /* 0x000000091700780c */ /* 0x000fe20000704270 */
[----:B------:R-:W-:Y:S01]  /*3330*/  FMUL.FTZ R17, R70, c[0x0][0x320] ;  /* 0x0000c80046117a20 */ /* 0x000fe20000410000 */
[----:B---3--:R-:W-:Y:S01]  /*3340*/  FSEL R14, R0, -INF , !P2 ;  /* 0xff800000000e7808 */ /* 0x008fe20005000000 */
[----:B------:R-:W-:Y:S01]  /*3350*/  FMUL.FTZ R16, R71, c[0x0][0x320] ;  /* 0x0000c80047107a20 */ /* 0x000fe20000410000 */
[----:B------:R-:W-:Y:S01]  /*3360*/  PLOP3.LUT P2, PT, PT, PT, UP2, 0x40, 0x0 ;  /* 0x000000000000781c */ /* 0x000fe20003f4e828 */
[----:B------:R-:W-:Y:S01]  /*3370*/  UISETP.GE.AND UP2, UPT, UR4, 0x19, UPT ;  /* 0x000000190400788c */ /* 0x000fe2000bf46270 */
[----:B------:R-:W-:Y:S01]  /*3380*/  ISETP.LT.OR P0, PT, R24, 0xa, P0 ;  /* 0x0000000a1800780c */ /* 0x000fe20000701670 */
[----:B------:R-:W-:Y:S01]  /*3390*/  FMUL.FTZ R15, R15, c[0x0][0x320] ;  /* 0x0000c8000f0f7a20 */ /* 0x000fe20000410000 */
[C---:B------:R-:W-:Y:S01]  /*33a0*/  ISETP.GT.AND P6, PT, R23.reuse, 0x10, P6 ;  /* 0x000000101700780c */ /* 0x040fe200037c4270 */
[----:B------:R-:W-:Y:S01]  /*33b0*/  UP2UR UR28, UPR, URZ, 0x4 ;  /* 0x000000043f1c7883 */ /* 0x000fe20008000000 */
[----:B------:R-:W-:Y:S01]  /*33c0*/  FSEL R12, R4, -INF , !P0 ;  /* 0xff800000040c7808 */ /* 0x000fe20004000000 */
[----:B------:R-:W-:Y:S01]  /*33d0*/  FMUL.FTZ R26, R74, c[0x0][0x320] ;  /* 0x0000c8004a1a7a20 */ /* 0x000fe20000410000 */
[----:B------:R-:W-:Y:S01]  /*33e0*/  PLOP3.LUT P0, PT, PT, PT, UP2, 0x40, 0x0 ;  /* 0x000000000000781c */ /* 0x000fe20003f0e828 */
[----:B------:R-:W-:Y:S01]  /*33f0*/  UISETP.GE.AND UP2, UPT, UR4, 0x1a, UPT ;  /* 0x0000001a0400788c */ /* 0x000fe2000bf46270 */
[C---:B------:R-:W-:Y:S01]  /*3400*/  ISETP.LT.OR P6, PT, R24.reuse, 0x11, P6 ;  /* 0x000000111800780c */ /* 0x040fe200037c1670 */
[----:B------:R-:W-:Y:S01]  /*3410*/  UISETP.GE.AND UP3, UPT, UR4, 0x59, UPT ;  /* 0x000000590400788c */ /* 0x000fe2000bf66270 */
[----:B------:R-:W-:Y:S01]  /*3420*/  ISETP.GT.AND P2, PT, R23, 0x11, P2 ;  /* 0x000000111700780c */ /* 0x000fe20001744270 */
[----:B------:R-:W-:Y:S01]  /*3430*/  UP2UR UR27, UPR, URZ, 0x4 ;  /* 0x000000043f1b7883 */ /* 0x000fe20008000000 */
[----:B------:R-:W-:Y:S01]  /*3440*/  FSEL R10, R9, -INF , !P6 ;  /* 0xff800000090a7808 */ /* 0x000fe20007000000 */
[----:B------:R-:W-:Y:S01]  /*3450*/  FMUL.FTZ R59, R59, c[0x0][0x320] ;  /* 0x0000c8003b3b7a20 */ /* 0x000fe20000410000 */
[----:B------:R-:W-:Y:S01]  /*3460*/  PLOP3.LUT P6, PT, PT, PT, UP2, 0x40, 0x0 ;  /* 0x000000000000781c */ /* 0x000fe20003fce828 */
[----:B------:R-:W-:Y:S01]  /*3470*/  UISETP.GE.AND UP2, UPT, UR4, 0x21, UPT ;  /* 0x000000210400788c */ /* 0x000fe2000bf46270 */
[----:B------:R-:W-:Y:S01]  /*3480*/  ISETP.LT.OR P2, PT, R24, 0x12, P2 ;  /* 0x000000121800780c */ /* 0x000fe20001741670 */
[----:B------:R-:W-:Y:S01]  /*3490*/  FMUL.FTZ R54, R54, c[0x0][0x320] ;  /* 0x0000c80036367a20 */ /* 0x000fe20000410000 */
        /* <DEDUP_REMOVED lines=67> */
[----:B------:R1:W3:Y:S01]  /*38d0*/  MUFU.TANH R149, R59 ;  /* 0x0000003b00957308 */ /* 0x0002e20000002400 */
[----:B------:R-:W-:Y:S01]  /*38e0*/  PLOP3.LUT P6, PT, PT, PT, UP2, 0x40, 0x0 ;  /* 0x000000000000781c */ /* 0x000fe20003fce828 */
[----:B------:R-:W-:Y:S01]  /*38f0*/  UISETP.GE.AND UP2, UPT, UR4, 0x42, UPT ;  /* 0x000000420400788c */ /* 0x000fe2000bf46270 */
[----:B------:R-:W-:Y:S01]  /*3900*/  ISETP.LT.OR P2, PT, R24, 0x39, P2 ;  /* 0x000000391800780c */ /* 0x000fe20001741670 */
[--C-:B--2---:R-:W-:Y:S01]  /*3910*/  IMAD.IADD R9, R22, 0x1, R27.reuse ;  /* 0x0000000116097824 */ /* 0x104fe200078e021b */
[----:B------:R-:W-:Y:S01]  /*3920*/  ISETP.GT.AND P0, PT, R23, 0x39, P0 ;  /* 0x000000391700780c */ /* 0x000fe20000704270 */
[----:B------:R-:W-:Y:S01]  /*3930*/  UP2UR UR17, UPR, URZ, 0x4 ;  /* 0x000000043f117883 */ /* 0x000fe20008000000 */
[----:B------:R-:W-:Y:S01]  /*3940*/  FSEL R142, R142, -INF , !P2 ;  /* 0xff8000008e8e7808 */ /* 0x000fe20005000000 */
[----:B------:R-:W2:Y:S01]  /*3950*/  MUFU.TANH R17, R17 ;  /* 0x0000001100117308 */ /* 0x000ea20000002400 */
[----:B------:R-:W-:Y:S01]  /*3960*/  PLOP3.LUT P2, PT, PT, PT, UP2, 0x40, 0x0 ;  /* 0x000000000000781c */ /* 0x000fe20003f4e828 */
[----:B------:R-:W-:Y:S01]  /*3970*/  UISETP.GE.AND UP2, UPT, UR4, 0x49, UPT ;  /* 0x000000490400788c */ /* 0x000fe2000bf46270 */
[----:B------:R-:W-:Y:S01]  /*3980*/  ISETP.LT.OR P0, PT, R24, 0x3a, P0 ;  /* 0x0000003a1800780c */ /* 0x000fe20000701670 */
[----:B------:R-:W-:Y:S01]  /*3990*/  IMAD.IADD R0, R21, 0x1, R27 ;  /* 0x0000000115007824 */ /* 0x000fe200078e021b */
[C---:B------:R-:W-:Y:S01]  /*39a0*/  ISETP.GT.AND P6, PT, R23.reuse, 0x40, P6 ;  /* 0x000000401700780c */ /* 0x040fe200037c4270 */
[----:B------:R-:W-:Y:S01]  /*39b0*/  UP2UR UR16, UPR, URZ, 0x4 ;  /* 0x000000043f107883 */ /* 0x000fe20008000000 */
[----:B------:R-:W-:Y:S01]  /*39c0*/  FSEL R140, R140, -INF , !P0 ;  /* 0xff8000008c8c7808 */ /* 0x000fe20004000000 */
[----:B------:R-:W1:Y:S01]  /*39d0*/  MUFU.TANH R16, R16 ;  /* 0x0000001000107308 */ /* 0x000e620000002400 */
[----:B------:R-:W-:Y:S01]  /*39e0*/  PLOP3.LUT P0, PT, PT, PT, UP2, 0x40, 0x0 ;  /* 0x000000000000781c */ /* 0x000fe20003f0e828 */
[----:B------:R-:W-:Y:S01]  /*39f0*/  UISETP.GE.AND UP2, UPT, UR4, 0x5a, UPT ;  /* 0x0000005a0400788c */ /* 0x000fe2000bf46270 */
[----:B------:R-:W-:-:S02]  /*3a00*/  ISETP.GT.AND P2, PT, R23, 0x41, P2 ;  /* 0x000000411700780c */ /* 0x000fc40001744270 */
[----:B------:R-:W-:Y:S02]  /*3a10*/  ISETP.GT.AND P0, PT, R23, 0x48, P0 ;  /* 0x000000481700780c */ /* 0x000fe40000704270 */
[C---:B------:R-:W-:Y:S01]  /*3a20*/  ISETP.LT.OR P6, PT, R24.reuse, 0x41, P6 ;  /* 0x000000411800780c */ /* 0x040fe200037c1670 */
[----:B------:R1:W1:Y:S01]  /*3a30*/  MUFU.TANH R159, R54 ;  /* 0x00000036009f7308 */ /* 0x0002620000002400 */
[C---:B------:R-:W-:Y:S02]  /*3a40*/  ISETP.LT.OR P0, PT, R24.reuse, 0x49, P0 ;  /* 0x000000491800780c */ /* 0x040fe40000701670 */
[----:B------:R-:W-:Y:S02]  /*3a50*/  ISETP.LT.OR P2, PT, R24, 0x42, P2 ;  /* 0x000000421800780c */ /* 0x000fe40001741670 */
[----:B------:R-:W-:Y:S02]  /*3a60*/  FSEL R152, R152, -INF , !P0 ;  /* 0xff80000098987808 */ /* 0x000fe40004000000 */
[----:B------:R-:W-:Y:S01]  /*3a70*/  PLOP3.LUT P0, PT, PT, PT, UP4, 0x40, 0x0 ;  /* 0x000000000000781c */ /* 0x000fe20003f0e848 */
[----:B------:R1:W1:Y:S01]  /*3a80*/  MUFU.TANH R153, R55 ;  /* 0x0000003700997308 */ /* 0x0002620000002400 */
[----:B------:R-:W-:-:S02]  /*3a90*/  FSEL R156, R156, -INF , !P6 ;  /* 0xff8000009c9c7808 */ /* 0x000fc40007000000 */
[----:B------:R-:W-:Y:S02]  /*3aa0*/  FSEL R154, R154, -INF , !P2 ;  /* 0xff8000009a9a7808 */ /* 0x000fe40005000000 */
[----:B------:R-:W-:Y:S02]  /*3ab0*/  PLOP3.LUT P6, PT, PT, PT, UP6, 0x40, 0x0 ;  /* 0x000000000000781c */ /* 0x000fe40003fce868 */
[----:B------:R-:W-:Y:S01]  /*3ac0*/  PLOP3.LUT P2, PT, PT, PT, UP5, 0x40, 0x0 ;  /* 0x000000000000781c */ /* 0x000fe20003f4e858 */
[----:B------:R-:W1:Y:S01]  /*3ad0*/  MUFU.TANH R15, R15 ;  /* 0x0000000f000f7308 */ /* 0x000e620000002400 */
[C---:B------:R-:W-:Y:S02]  /*3ae0*/  ISETP.GT.AND P0, PT, R23.reuse, 0x51, P0 ;  /* 0x000000511700780c */ /* 0x040fe40000704270 */
[C---:B------:R-:W-:Y:S02]  /*3af0*/  ISETP.GT.AND P6, PT, R23.reuse, 0x49, P6 ;  /* 0x000000491700780c */ /* 0x040fe400037c4270 */
[----:B------:R-:W-:-:S02]  /*3b00*/  ISETP.GT.AND P2, PT, R23, 0x50, P2 ;  /* 0x000000501700780c */ /* 0x000fc40001744270 */
        /* <DEDUP_REMOVED lines=11> */
[----:B------:R1:W1:Y:S01]  /*3bc0*/  MUFU.TANH R141, R66 ;  /* 0x00000042008d7308 */ /* 0x0002620000002400 */
[C---:B------:R-:W-:Y:S02]  /*3bd0*/  ISETP.GT.AND P6, PT, R23.reuse, 0x58, P6 ;  /* 0x000000581700780c */ /* 0x040fe400037c4270 */
[----:B------:R-:W-:Y:S02]  /*3be0*/  ISETP.GT.AND P2, PT, R23, 0x59, P2 ;  /* 0x000000591700780c */ /* 0x000fe40001744270 */
[----:B------:R-:W-:-:S02]  /*3bf0*/  ISETP.LT.OR P6, PT, R24, 0x59, P6 ;  /* 0x000000591800780c */ /* 0x000fc400037c1670 */
[----:B------:R-:W-:Y:S01]  /*3c00*/  ISETP.LT.OR P2, PT, R24, 0x5a, P2 ;  /* 0x0000005a1800780c */ /* 0x000fe20001741670 */
[----:B------:R1:W1:Y:S01]  /*3c10*/  MUFU.TANH R125, R67 ;  /* 0x00000043007d7308 */ /* 0x0002620000002400 */
[----:B------:R-:W-:Y:S02]  /*3c20*/  IMNMX R20, R9, R20, PT ;  /* 0x0000001409147217 */ /* 0x000fe40003800200 */
[----:B------:R-:W-:Y:S02]  /*3c30*/  FSEL R132, R132, -INF , !P6 ;  /* 0xff80000084847808 */ /* 0x000fe40007000000 */
[----:B------:R-:W-:-:S03]  /*3c40*/  FSEL R130, R130, -INF , !P2 ;  /* 0xff80000082827808 */ /* 0x000fc60005000000 */
[----:B------:R1:W1:Y:S08]  /*3c50*/  MUFU.TANH R151, R46 ;  /* 0x0000002e00977308 */ /* 0x0002700000002400 */
[----:B------:R1:W1:Y:S08]  /*3c60*/  MUFU.TANH R143, R47 ;  /* 0x0000002f008f7308 */ /* 0x0002700000002400 */
[----:B------:R-:W1:Y:S08]  /*3c70*/  MUFU.TANH R26, R26 ;  /* 0x0000001a001a7308 */ /* 0x000e700000002400 */
        /* <DEDUP_REMOVED lines=8> */
[----:B------:R1:W1:Y:S08]  /*3d00*/  MUFU.TANH R7, R29 ;  /* 0x0000001d00077308 */ /* 0x0002700000002400 */
[----:B------:R1:W1:Y:S01]  /*3d10*/  MUFU.TANH R161, R58 ;  /* 0x0000003a00a17308 */ /* 0x0002620000002400 */
[----:B------:R-:W-:Y:S05]  /*3d20*/  @P0 BRA `(.L_x_171) ;  /* 0x0000015000000947 */ /* 0x000fea0003800000 */
[----:B--234-:R-:W-:Y:S01]  /*3d30*/  IMAD.U32 R22, RZ, RZ, UR11 ;  /* 0x0000000bff167e24 */ /* 0x01cfe2000f8e00ff */
        /* <DEDUP_REMOVED lines=11> */
.L_x_173:
[----:B------:R-:W-:-:S04]  /*3df0*/  MOV R9, c[0x0][0x32c] ;  /* 0x0000cb0000097a02 */ /* 0x000fc80000000f00 */
[----:B------:R-:W-:-:S13]  /*3e00*/  ISETP.NE.AND P0, PT, R9, 0x1, PT ;  /* 0x000000010900780c */ /* 0x000fda0003f05270 */
[----:B------:R-:W-:-:S05]  /*3e10*/  @P0 IMAD.HI.U32 R9, R22, c[0x0][0x330], RZ ;  /* 0x0000cc0016090a27 */ /* 0x000fca00078e00ff */
[----:B------:R-:W-:Y:S02]  /*3e20*/  @P0 SHF.R.U32.HI R22, RZ, c[0x0][0x334], R9 ;  /* 0x0000cd00ff160a19 */ /* 0x000fe40000011609 */
.L_x_174:
[----:B------:R-:W-:Y:S05]  /*3e30*/  BSYNC B0 ;  /* 0x0000000000007941 */ /* 0x000fea0003800000 */
.L_x_172:
[----:B------:R-:W-:-:S05]  /*3e40*/  IMAD R13, R22, c[0x0][0x32c], R13 ;  /* 0x0000cb00160d7a24 */ /* 0x000fca00078e020d */
[----:B------:R-:W-:Y:S02]  /*3e50*/  IADD3 R9, R13, c[0x0][0x32c], RZ ;  /* 0x0000cb000d097a10 */ /* 0x000fe40007ffe0ff */
[----:B------:R-:W-:Y:S02]  /*3e60*/  IMNMX R0, R0, R13, !PT ;  /* 0x0000000d00007217 */ /* 0x000fe40007800200 */
[----:B------:R-:W-:Y:S02]  /*3e70*/  IMNMX R20, R20, R9, PT ;  /* 0x0000000914147217 */ /* 0x000fe40003800200 */
.L_x_171:
[----:B--234-:R-:W-:Y:S01]  /*3e80*/  UP2UR UR4, UPR, URZ, 0x10 ;  /* 0x000000103f047883 */ /* 0x01cfe20008000000 */
[----:B------:R-:W-:Y:S01]  /*3e90*/  IMAD.SHL.U32 R212, R2, 0x2, RZ ;  /* 0x0000000202d47824 */ /* 0x000fe200078e00ff */
[----:B------:R-:W-:Y:S02]  /*3ea0*/  UISETP.NE.AND UP4, UPT, UR30, URZ, UPT ;  /* 0x0000003f1e00728c */ /* 0x000fe4000bf85270 */
[----:B------:R-:W-:Y:S01]  /*3eb0*/  UP2UR UR30, UPR, URZ, 0x8 ;  /* 0x000000083f1e7883 */ /* 0x000fe20008000000 */
[----:B------:R-:W-:Y:S01]  /*3ec0*/  IMAD R210, R5, 0x2, R212 ;  /* 0x0000000205d27824 */ /* 0x000fe200078e02d4 */
[----:B------:R-:W-:Y:S01]  /*3ed0*/  UISETP.NE.AND UP3, UPT, UR32, URZ, UPT ;  /* 0x0000003f2000728c */ /* 0x000fe2000bf65270 */
[----:B-1----:R-:W-:Y:S01]  /*3ee0*/  LDSM.16.MT88.4 R76, [R212+0x3100] ;  /* 0x00310000d44c783b */ /* 0x002fe20000004200 */
[----:B------:R-:W-:Y:S01]  /*3ef0*/  UP2UR UR32, UPR, URZ, 0x4 ;  /* 0x000000043f207883 */ /* 0x000fe20008000000 */
[C---:B------:R-:W-:Y:S01]  /*3f00*/  IMAD R208, R3.reuse, 0x2, R210 ;  /* 0x0000000203d07824 */ /* 0x040fe200078e02d2 */
[----:B------:R-:W-:Y:S01]  /*3f10*/  UISETP.NE.AND UP2, UPT, UR31, URZ, UPT ;  /* 0x0000003f1f00728c */ /* 0x000fe2000bf45270 */
[----:B------:R-:W-:Y:S01]  /*3f20*/  IMAD R209, R3, 0x2, R212 ;  /* 0x0000000203d17824 */ /* 0x000fe200078e02d4 */
[----:B------:R-:W-:Y:S01]  /*3f30*/  UP2UR UR31, UPR, URZ, 0x2 ;  /* 0x000000023f1f7883 */ /* 0x000fe20008000000 */
[----:B------:R-:W-:Y:S01]  /*3f40*/  PLOP3.LUT P0, PT, PT, PT, UP3, 0x40, 0x0 ;  /* 0x000000000000781c */ /* 0x000fe20003f0e838 */
[----:B------:R-:W-:Y:S01]  /*3f50*/  UISETP.NE.AND UP1, UPT, UR33, URZ, UPT ;  /* 0x0000003f2100728c */ /* 0x000fe2000bf25270 */
[----:B------:R-:W-:Y:S01]  /*3f60*/  LDSM.16.MT88.4 R84, [R208+0x100] ;  /* 0x00010000d054783b */ /* 0x000fe20000004200 */
[----:B------:R-:W-:Y:S01]  /*3f70*/  UP2UR UR33, UPR, URZ, 0x1 ;  /* 0x000000013f217883 */ /* 0x000fe20008000000 */
[----:B------:R-:W-:Y:S01]  /*3f80*/  ISETP.GT.AND P0, PT, R0, 0x8, P0 ;  /* 0x000000080000780c */ /* 0x000fe20000704270 */
[----:B------:R-:W-:Y:S01]  /*3f90*/  UISETP.NE.AND UP0, UPT, UR34, URZ, UPT ;  /* 0x0000003f2200728c */ /* 0x000fe2000bf05270 */
[----:B------:R-:W-:Y:S01]  /*3fa0*/  LDSM.16.MT88.4 R108, [R212+0x100] ;  /* 0x00010000d46c783b */ /* 0x000fe20000004200 */
[----:B------:R-:W-:Y:S01]  /*3fb0*/  UISETP.NE.AND UP3, UPT, UR28, URZ, UPT ;  /* 0x0000003f1c00728c */ /* 0x000fe2000bf65270 */
[----:B------:R-:W-:-:S02]  /*3fc0*/  ISETP.LT.OR P0, PT, R20, 0x9, P0 ;  /* 0x000000091400780c */ /* 0x000fc40000701670 */
[----:B------:R-:W-:Y:S01]  /*3fd0*/  PLOP3.LUT P2, PT, PT, PT, UP1, 0x40, 0x0 ;  /* 0x000000000000781c */ /* 0x000fe20003f4e818 */
[----:B------:R-:W-:Y:S01]  /*3fe0*/  UISETP.NE.AND UP1, UPT, UR26, URZ, UPT ;  /* 0x0000003f1a00728c */ /* 0x000fe2000bf25270 */
[----:B------:R-:W-:Y:S01]  /*3ff0*/  PLOP3.LUT P6, PT, PT, PT, UP0, 0x40, 0x0 ;  /* 0x000000000000781c */ /* 0x000fe20003fce808 */
[----:B------:R-:W-:Y:S01]  /*4000*/  UISETP.NE.AND UP0, UPT, UR29, URZ, UPT ;  /* 0x0000003f1d00728c */ /* 0x000fe2000bf05270 */
[----:B------:R-:W-:Y:S01]  /*4010*/  FSEL R21, R31, -INF , !P0 ;  /* 0xff8000001f157808 */ /* 0x000fe20004000000 */
[----:B------:R-:W-:Y:S01]  /*4020*/  LDSM.16.MT88.4 R100, [R210+0x100] ;  /* 0x00010000d264783b */ /* 0x000fe20000004200 */
[C---:B------:R-:W-:Y:S02]  /*4030*/  ISETP.GT.AND P6, PT, R0.reuse, RZ, P6 ;  /* 0x000000ff0000720c */ /* 0x040fe400037c4270 */
[----:B------:R-:W-:Y:S01]  /*4040*/  ISETP.GT.AND P2, PT, R0, 0x1, P2 ;  /* 0x000000010000780c */ /* 0x000fe20001744270 */
[----:B------:R-:W-:Y:S01]  /*4050*/  LDSM.16.MT88.4 R92, [R209+0x100] ;  /* 0x00010000d15c783b */ /* 0x000fe20000004200 */
[----:B------:R-:W-:-:S02]  /*4060*/  ISETP.LT.OR P6, PT, R20, 0x1, P6 ;  /* 0x000000011400780c */ /* 0x000fc400037c1670 */
[----:B------:R-:W-:Y:S01]  /*4070*/  PLOP3.LUT P0, PT, PT, PT, UP0, 0x40, 0x0 ;  /* 0x000000000000781c */ /* 0x000fe20003f0e808 */
[----:B------:R-:W-:Y:S01]  /*4080*/  UISETP.NE.AND UP0, UPT, UR25, URZ, UPT ;  /* 0x0000003f1900728c */ /* 0x000fe2000bf05270 */
[----:B------:R-:W-:Y:S01]  /*4090*/  FSEL R25, R25, -INF , !P6 ;  /* 0xff80000019197808 */ /* 0x000fe20007000000 */
[----:B------:R-:W-:Y:S01]  /*40a0*/  LDSM.16.MT88.4 R68, [R210+0x3100] ;  /* 0x00310000d244783b */ /* 0x000fe20000004200 */
[----:B------:R-:W-:Y:S01]  /*40b0*/  PLOP3.LUT P6, PT, PT, PT, UP2, 0x40, 0x0 ;  /* 0x000000000000781c */ /* 0x000fe20003fce828 */
[----:B------:R-:W-:Y:S01]  /*40c0*/  UISETP.NE.AND UP2, UPT, UR27, URZ, UPT ;  /* 0x0000003f1b00728c */ /* 0x000fe2000bf45270 */
[C---:B------:R-:W-:Y:S01]  /*40d0*/  ISETP.GT.AND P0, PT, R0.reuse, 0x11, P0 ;  /* 0x000000110000780c */ /* 0x040fe20000704270 */
[----:B------:R-:W-:Y:S01]  /*40e0*/  LDSM.16.MT88.4 R56, [R209+0x3100] ;  /* 0x00310000d138783b */ /* 0x000fe20000004200 */
[----:B------:R-:W-:Y:S02]  /*40f0*/  ISETP.GT.AND P6, PT, R0, 0x9, P6 ;  /* 0x000000090000780c */ /* 0x000fe400037c4270 */
[----:B------:R-:W-:-:S02]  /*4100*/  ISETP.LT.OR P2, PT, R20, 0x2, P2 ;  /* 0x000000021400780c */ /* 0x000fc40001741670 */
[C---:B------:R-:W-:Y:S02]  /*4110*/  ISETP.LT.OR P6, PT, R20.reuse, 0xa, P6 ;  /* 0x0000000a1400780c */ /* 0x040fe400037c1670 */
[----:B------:R-:W-:Y:S02]  /*4120*/  ISETP.LT.OR P0, PT, R20, 0x12, P0 ;  /* 0x000000121400780c */ /* 0x000fe40000701670 */
[----:B------:R-:W-:Y:S02]  /*4130*/  FSEL R7, R7, -INF , !P6 ;  /* 0xff80000007077808 */ /* 0x000fe40007000000 */
[----:B------:R-:W-:Y:S01]  /*4140*/  PLOP3.LUT P6, PT, PT, PT, UP3, 0x40, 0x0 ;  /* 0x000000000000781c */ /* 0x000fe20003fce838 */
[----:B------:R-:W-:Y:S01]  /*4150*/  UISETP.NE.AND UP3, UPT, UR24, URZ, UPT ;  /* 0x0000003f1800728c */ /* 0x000fe2000bf65270 */
[----:B------:R-:W-:Y:S02]  /*4160*/  FSEL R23, R15, -INF , !P2 ;  /* 0xff8000000f177808 */ /* 0x000fe40005000000 */
[----:B------:R-:W-:-:S02]  /*4170*/  ISETP.GT.AND P6, PT, R0, 0x18, P6 ;  /* 0x000000180000780c */ /* 0x000fc400037c4270 */
[----:B------:R-:W-:Y:S02]  /*4180*/  FSEL R13, R11, -INF , !P0 ;  /* 0xff8000000b0d7808 */ /* 0x000fe40004000000 */
[----:B------:R-:W-:Y:S02]  /*4190*/  ISETP.LT.OR P6, PT, R20, 0x19, P6 ;  /* 0x000000191400780c */ /* 0x000fe400037c1670 */
[----:B------:R-:W-:Y:S01]  /*41a0*/  PLOP3.LUT P2, PT, PT, PT, UP4, 0x40, 0x0 ;  /* 0x000000000000781c */ /* 0x000fe20003f4e848 */
[----:B------:R-:W-:Y:S01]  /*41b0*/  UISETP.NE.AND UP4, UPT, UR20, URZ, UPT ;  /* 0x0000003f1400728c */ /* 0x000fe2000bf85270 */
[----:B------:R-:W-:Y:S02]  /*41c0*/  FSEL R11, R17, -INF , !P6 ;  /* 0xff800000110b7808 */ /* 0x000fe40007000000 */
[----:B------:R-:W-:Y:S02]  /*41d0*/  FMNMX.FTZ R17, R19, R18, !PT ;  /* 0x0000001213117209 */ /* 0x000fe40007810000 */
[----:B------:R-:W-:-:S02]  /*41e0*/  ISETP.GT.AND P2, PT, R0, 0x10, P2 ;  /* 0x000000100000780c */ /* 0x000fc40001744270 */
[----:B------:R-:W-:Y:S02]  /*41f0*/  FMNMX.FTZ R17, R14, R17, !PT ;  /* 0x000000110e117209 */ /* 0x000fe40007810000 */
[----:B------:R-:W-:Y:S02]  /*4200*/  ISETP.LT.OR P2, PT, R20, 0x11, P2 ;  /* 0x000000111400780c */ /* 0x000fe40001741670 */
[----:B------:R-:W-:Y:S02]  /*4210*/  FMNMX.FTZ R17, R12, R17, !PT ;  /* 0x000000110c117209 */ /* 0x000fe40007810000 */
[----:B------:R-:W-:Y:S02]  /*4220*/  FSEL R15, R26, -INF , !P2 ;  /* 0xff8000001a0f7808 */ /* 0x000fe40005000000 */
[----:B------:R-:W-:Y:S01]  /*4230*/  PLOP3.LUT P2, PT, PT, PT, UP2, 0x40, 0x0 ;  /* 0x000000000000781c */ /* 0x000fe20003f4e828 */
[----:B------:R-:W-:Y:S01]  /*4240*/  UISETP.NE.AND UP2, UPT, UR23, URZ, UPT ;  /* 0x0000003f1700728c */ /* 0x000fe2000bf45270 */
[----:B------:R-:W-:-:S02]  /*4250*/  FMNMX.FTZ R17, R10, R17, !PT ;  /* 0x000000110a117209 */ /* 0x000fc40007810000 */
[----:B------:R-:W-:Y:S02]  /*4260*/  ISETP.GT.AND P2, PT, R0, 0x19, P2 ;  /* 0x000000190000780c */ /* 0x000fe40001744270 */
[----:B------:R-:W-:Y:S02]  /*4270*/  FMNMX.FTZ R17, R6, R17, !PT ;  /* 0x0000001106117209 */ /* 0x000fe40007810000 */
[----:B------:R-:W-:Y:S02]  /*4280*/  ISETP.LT.OR P2, PT, R20, 0x1a, P2 ;  /* 0x0000001a1400780c */ /* 0x000fe40001741670 */
[----:B------:R-:W-:Y:S02]  /*4290*/  FMNMX.FTZ R17, R4, R17, !PT ;  /* 0x0000001104117209 */ /* 0x000fe40007810000 */
[----:B------:R-:W-:Y:S02]  /*42a0*/  FSEL R9, R16, -INF , !P2 ;  /* 0xff80000010097808 */ /* 0x000fe40005000000 */
[----:B------:R-:W-:-:S02]  /*42b0*/  FMNMX.FTZ R17, R8, R17, !PT ;  /* 0x0000001108117209 */ /* 0x000fc40007810000 */
[----:B------:R-:W-:Y:S02]  /*42c0*/  FMNMX.FTZ R16, R25, R23, !PT ;  /* 0x0000001719107209 */ /* 0x000fe40007810000 */
[----:B------:R-:W-:Y:S02]  /*42d0*/  FMNMX.FTZ R17, R32, R17, !PT ;  /* 0x0000001120117209 */ /* 0x000fe40007810000 */
[----:B------:R-:W-:Y:S02]  /*42e0*/  FMNMX.FTZ R16, R21, R16, !PT ;  /* 0x0000001015107209 */ /* 0x000fe40007810000 */
[----:B------:R-:W-:Y:S01]  /*42f0*/  PLOP3.LUT P0, PT, PT, PT, UP1, 0x40, 0x0 ;  /* 0x000000000000781c */ /* 0x000fe20003f0e818 */
[----:B------:R-:W-:Y:S01]  /*4300*/  UISETP.NE.AND UP1, UPT, UR22, URZ, UPT ;  /* 0x0000003f1600728c */ /* 0x000fe2000bf25270 */
[----:B------:R-:W-:Y:S02]  /*4310*/  FMNMX.FTZ R17, R30, R17, !PT ;  /* 0x000000111e117209 */ /* 0x000fe40007810000 */
[----:B------:R-:W-:-:S02]  /*4320*/  FMNMX.FTZ R16, R7, R16, !PT ;  /* 0x0000001007107209 */ /* 0x000fc40007810000 */
[----:B------:R-:W-:Y:S02]  /*4330*/  ISETP.GT.AND P0, PT, R0, 0x20, P0 ;  /* 0x000000200000780c */ /* 0x000fe40000704270 */
[----:B------:R-:W-:Y:S02]  /*4340*/  FMNMX.FTZ R17, R28, R17, !PT ;  /* 0x000000111c117209 */ /* 0x000fe40007810000 */
[----:B------:R-:W-:Y:S01]  /*4350*/  PLOP3.LUT P6, PT, PT, PT, UP0, 0x40, 0x0 ;  /* 0x000000000000781c */ /* 0x000fe20003fce808 */
[----:B------:R-:W-:Y:S01]  /*4360*/  UISETP.NE.AND UP0, UPT, UR21, URZ, UPT ;  /* 0x0000003f1500728c */ /* 0x000fe2000bf05270 */
[----:B------:R-:W-:Y:S02]  /*4370*/  FMNMX.FTZ R16, R15, R16, !PT ;  /* 0x000000100f107209 */ /* 0x000fe40007810000 */
[----:B------:R-:W-:Y:S02]  /*4380*/  ISETP.LT.OR P0, PT, R20, 0x21, P0 ;  /* 0x000000211400780c */ /* 0x000fe40000701670 */
[----:B------:R-:W-:-:S02]  /*4390*/  FMNMX.FTZ R17, R124, R17, !PT ;  /* 0x000000117c117209 */ /* 0x000fc40007810000 */
[----:B------:R-:W-:Y:S01]  /*43a0*/  PLOP3.LUT P2, PT, PT, PT, UP3, 0x40, 0x0 ;  /* 0x000000000000781c */ /* 0x000fe20003f4e838 */
[----:B------:R-:W-:Y:S01]  /*43b0*/  UISETP.NE.AND UP3, UPT, UR19, URZ, UPT ;  /* 0x0000003f1300728c */ /* 0x000fe2000bf65270 */
[----:B------:R-:W-:Y:S02]  /*43c0*/  ISETP.GT.AND P6, PT, R0, 0x21, P6 ;  /* 0x000000210000780c */ /* 0x000fe400037c4270 */
[----:B------:R-:W-:Y:S02]  /*43d0*/  FMNMX.FTZ R16, R13, R16, !PT ;  /* 0x000000100d107209 */ /* 0x000fe40007810000 */
[----:B------:R-:W-:Y:S02]  /*43e0*/  FSEL R141, R141, -INF , !P0 ;  /* 0xff8000008d8d7808 */ /* 0x000fe40004000000 */
[----:B------:R-:W-:Y:S02]  /*43f0*/  FMNMX.FTZ R17, R138, R17, !PT ;  /* 0x000000118a117209 */ /* 0x000fe40007810000 */
[----:B------:R-:W-:Y:S01]  /*4400*/  PLOP3.LUT P0, PT, PT, PT, UP2, 0x40, 0x0 ;  /* 0x000000000000781c */ /* 0x000fe20003f0e828 */
[----:B------:R-:W-:Y:S01]  /*4410*/  UISETP.NE.AND UP2, UPT, UR18, URZ, UPT ;  /* 0x0000003f1200728c */ /* 0x000fe2000bf45270 */
[----:B------:R-:W-:-:S02]  /*4420*/  ISETP.LT.OR P6, PT, R20, 0x22, P6 ;  /* 0x000000221400780c */ /* 0x000fc400037c1670 */
[----:B------:R-:W-:Y:S02]  /*4430*/  ISETP.GT.AND P2, PT, R0, 0x28, P2 ;  /* 0x000000280000780c */ /* 0x000fe40001744270 */
[----:B------:R-:W-:Y:S02]  /*4440*/  FMNMX.FTZ R16, R11, R16, !PT ;  /* 0x000000100b107209 */ /* 0x000fe40007810000 */
[----:B------:R-:W-:Y:S02]  /*4450*/  FMNMX.FTZ R17, R148, R17, !PT ;  /* 0x0000001194117209 */ /* 0x000fe40007810000 */
[----:B------:R-:W-:Y:S02]  /*4460*/  FSEL R125, R125, -INF , !P6 ;  /* 0xff8000007d7d7808 */ /* 0x000fe40007000000 */
[----:B------:R-:W-:Y:S02]  /*4470*/  ISETP.LT.OR P2, PT, R20, 0x29, P2 ;  /* 0x000000291400780c */ /* 0x000fe40001741670 */
[----:B------:R-:W-:-:S02]  /*4480*/  ISETP.GT.AND P0, PT, R0, 0x29, P0 ;  /* 0x000000290000780c */ /* 0x000fc40000704270 */
[----:B------:R-:W-:Y:S02]  /*4490*/  FMNMX.FTZ R16, R9, R16, !PT ;  /* 0x0000001009107209 */ /* 0x000fe40007810000 */
[----:B------:R-:W-:Y:S01]  /*44a0*/  PLOP3.LUT P6, PT, PT, PT, UP1, 0x40, 0x0 ;  /* 0x000000000000781c */ /* 0x000fe20003fce818 */
[----:B------:R-:W-:Y:S01]  /*44b0*/  UISETP.NE.AND UP1, UPT, UR17, URZ, UPT ;  /* 0x0000003f1100728c */ /* 0x000fe2000bf25270 */
[----:B------:R-:W-:Y:S02]  /*44c0*/  FMNMX.FTZ R17, R142, R17, !PT ;  /* 0x000000118e117209 */ /* 0x000fe40007810000 */
[----:B------:R-:W-:Y:S02]  /*44d0*/  FSEL R139, R139, -INF , !P2 ;  /* 0xff8000008b8b7808 */ /* 0x000fe40005000000 */
[----:B------:R-:W-:Y:S02]  /*44e0*/  ISETP.LT.OR P0, PT, R20, 0x2a, P0 ;  /* 0x0000002a1400780c */ /* 0x000fe40000701670 */
[----:B------:R-:W-:-:S02]  /*44f0*/  FMNMX.FTZ R16, R141, R16, !PT ;  /* 0x000000108d107209 */ /* 0x000fc40007810000 */
[----:B------:R-:W-:Y:S01]  /*4500*/  PLOP3.LUT P2, PT, PT, PT, UP0, 0x40, 0x0 ;  /* 0x000000000000781c */ /* 0x000fe20003f4e808 */
[----:B------:R-:W-:Y:S01]  /*4510*/  UISETP.NE.AND UP0, UPT, UR16, URZ, UPT ;  /* 0x0000003f1000728c */ /* 0x000fe2000bf05270 */
[----:B------:R-:W-:Y:S02]  /*4520*/  ISETP.GT.AND P6, PT, R0, 0x30, P6 ;  /* 0x000000300000780c */ /* 0x000fe400037c4270 */
[----:B------:R-:W-:Y:S01]  /*4530*/  FMNMX.FTZ R17, R140, R17, !PT ;  /* 0x000000118c117209 */ /* 0x000fe20007810000 */
[----:B------:R-:W-:Y:S01]  /*4540*/  ULDC.64 UR16, c[0x0][0x2c8] ;  /* 0x0000b20000107ab9 */ /* 0x000fe20000000a00 */
[----:B------:R-:W-:Y:S01]  /*4550*/  FSEL R131, R131, -INF , !P0 ;  /* 0xff80000083837808 */ /* 0x000fe20004000000 */
[----:B------:R-:W-:Y:S01]  /*4560*/  UIMAD.WIDE.U32 UR18, UR15, UR16, URZ ;  /* 0x000000100f1272a5 */ /* 0x000fe2000f8e003f */
[----:B------:R-:W-:Y:S02]  /*4570*/  FMNMX.FTZ R16, R125, R16, !PT ;  /* 0x000000107d107209 */ /* 0x000fe40007810000 */
[----:B------:R-:W-:Y:S01]  /*4580*/  PLOP3.LUT P0, PT, PT, PT, UP4, 0x40, 0x0 ;  /* 0x000000000000781c */ /* 0x000fe20003f0e848 */
[----:B------:R-:W-:Y:S01]  /*4590*/  UISETP.NE.AND UP4, UPT, UR4, URZ, UPT ;  /* 0x0000003f0400728c */ /* 0x000fe2000bf85270 */
[----:B------:R-:W-:Y:S01]  /*45a0*/  ISETP.LT.OR P6, PT, R20, 0x31, P6 ;  /* 0x000000311400780c */ /* 0x000fe200037c1670 */
[----:B------:R-:W-:Y:S01]  /*45b0*/  UIADD3 UR4, UR7, -0x2, URZ ;  /* 0xfffffffe07047890 */ /* 0x000fe2000fffe03f */
[----:B------:R-:W-:-:S02]  /*45c0*/  ISETP.GT.AND P2, PT, R0, 0x31, P2 ;  /* 0x000000310000780c */ /* 0x000fc40001744270 */
[----:B------:R-:W-:Y:S01]  /*45d0*/  FMNMX.FTZ R17, R156, R17, !PT ;  /* 0x000000119c117209 */ /* 0x000fe20007810000 */
[----:B------:R-:W-:Y:S01]  /*45e0*/  ULDC UR7, c[0x0][0x328] ;  /* 0x0000ca0000077ab9 */ /* 0x000fe20000000800 */
[----:B------:R-:W-:Y:S01]  /*45f0*/  FMNMX.FTZ R16, R139, R16, !PT ;  /* 0x000000108b107209 */ /* 0x000fe20007810000 */
[----:B------:R-:W-:Y:S01]  /*4600*/  IMAD.U32 R168, RZ, RZ, UR4 ;  /* 0x00000004ffa87e24 */ /* 0x000fe2000f8e00ff */
[----:B------:R-:W-:Y:S02]  /*4610*/  FSEL R161, R161, -INF , !P6 ;  /* 0xff800000a1a17808 */ /* 0x000fe40007000000 */
[----:B------:R-:W-:Y:S02]  /*4620*/  ISETP.LT.OR P2, PT, R20, 0x32, P2 ;  /* 0x000000321400780c */ /* 0x000fe40001741670 */
[----:B------:R-:W-:Y:S02]  /*4630*/  ISETP.GT.AND P0, PT, R0, 0x38, P0 ;  /* 0x000000380000780c */ /* 0x000fe40000704270 */
[----:B------:R-:W-:Y:S01]  /*4640*/  PLOP3.LUT P6, PT, PT, PT, UP3, 0x40, 0x0 ;  /* 0x000000000000781c */ /* 0x000fe20003fce838 */
[----:B------:R-:W-:Y:S01]  /*4650*/  UISETP.NE.AND UP3, UPT, UR30, URZ, UPT ;  /* 0x0000003f1e00728c */ /* 0x000fe2000bf65270 */
[----:B------:R-:W-:-:S02]  /*4660*/  FMNMX.FTZ R17, R154, R17, !PT ;  /* 0x000000119a117209 */ /* 0x000fc40007810000 */
[----:B------:R-:W-:Y:S02]  /*4670*/  FMNMX.FTZ R16, R131, R16, !PT ;  /* 0x0000001083107209 */ /* 0x000fe40007810000 */
[----:B------:R-:W-:Y:S02]  /*4680*/  FSEL R149, R149, -INF , !P2 ;  /* 0xff80000095957808 */ /* 0x000fe40005000000 */
[----:B------:R-:W-:Y:S02]  /*4690*/  ISETP.LT.OR P0, PT, R20, 0x39, P0 ;  /* 0x000000391400780c */ /* 0x000fe40000701670 */
[----:B------:R-:W-:Y:S01]  /*46a0*/  PLOP3.LUT P2, PT, PT, PT, UP2, 0x40, 0x0 ;  /* 0x000000000000781c */ /* 0x000fe20003f4e828 */
[----:B------:R-:W-:Y:S01]  /*46b0*/  UISETP.NE.AND UP2, UPT, UR32, URZ, UPT ;  /* 0x0000003f2000728c */ /* 0x000fe2000bf45270 */
[----:B------:R-:W-:Y:S02]  /*46c0*/  ISETP.GT.AND P6, PT, R0, 0x39, P6 ;  /* 0x000000390000780c */ /* 0x000fe400037c4270 */
[----:B------:R-:W-:-:S02]  /*46d0*/  FMNMX.FTZ R17, R152, R17, !PT ;  /* 0x0000001198117209 */ /* 0x000fc40007810000 */
[----:B------:R-:W-:Y:S02]  /*46e0*/  FMNMX.FTZ R16, R161, R16, !PT ;  /* 0x00000010a1107209 */ /* 0x000fe40007810000 */
[----:B------:R-:W-:Y:S02]  /*46f0*/  FSEL R159, R159, -INF , !P0 ;  /* 0xff8000009f9f7808 */ /* 0x000fe40004000000 */
[----:B------:R-:W-:Y:S01]  /*4700*/  PLOP3.LUT P0, PT, PT, PT, UP1, 0x40, 0x0 ;  /* 0x000000000000781c */ /* 0x000fe20003f0e818 */
[----:B------:R-:W-:Y:S01]  /*4710*/  UISETP.NE.AND UP1, UPT, UR31, URZ, UPT ;  /* 0x0000003f1f00728c */ /* 0x000fe2000bf25270 */
[----:B------:R-:W-:Y:S02]  /*4720*/  ISETP.LT.OR P6, PT, R20, 0x3a, P6 ;  /* 0x0000003a1400780c */ /* 0x000fe400037c1670 */
[----:B------:R-:W-:Y:S02]  /*4730*/  ISETP.GT.AND P2, PT, R0, 0x40, P2 ;  /* 0x000000400000780c */ /* 0x000fe40001744270 */
[----:B------:R-:W-:-:S02]  /*4740*/  FMNMX.FTZ R17, R150, R17, !PT ;  /* 0x0000001196117209 */ /* 0x000fc40007810000 */
[----:B------:R-:W-:Y:S02]  /*4750*/  FMNMX.FTZ R16, R149, R16, !PT ;  /* 0x0000001095107209 */ /* 0x000fe40007810000 */
[----:B------:R-:W-:Y:S02]  /*4760*/  FSEL R153, R153, -INF , !P6 ;  /* 0xff80000099997808 */ /* 0x000fe40007000000 */
[----:B------:R-:W-:Y:S01]  /*4770*/  ISETP.LT.OR P2, PT, R20, 0x41, P2 ;  /* 0x000000411400780c */ /* 0x000fe20001741670 */
[----:B------:R-:W-:Y:S01]  /*4780*/  @UP1 USHF.R.U32.HI UR15, URZ, UR17, UR19 ;  /* 0x000000113f0f1299 */ /* 0x000fe20008011613 */
[----:B------:R-:W-:Y:S02]  /*4790*/  ISETP.GT.AND P0, PT, R0, 0x41, P0 ;  /* 0x000000410000780c */ /* 0x000fe40000704270 */
[----:B------:R-:W-:Y:S01]  /*47a0*/  PLOP3.LUT P6, PT, PT, PT, UP0, 0x40, 0x0 ;  /* 0x000000000000781c */ /* 0x000fe20003fce808 */
[----:B------:R-:W-:Y:S01]  /*47b0*/  UISETP.NE.AND UP0, UPT, UR33, URZ, UPT ;  /* 0x0000003f2100728c */ /* 0x000fe2000bf05270 */
[----:B------:R-:W-:Y:S01]  /*47c0*/  FMNMX.FTZ R17, R136, R17, !PT ;  /* 0x0000001188117209 */ /* 0x000fe20007810000 */
[----:B------:R-:W-:Y:S01]  /*47d0*/  UIADD3 UR14, UR14, UR15, URZ ;  /* 0x0000000f0e0e7290 */ /* 0x000fe2000fffe03f */
[----:B------:R-:W-:-:S02]  /*47e0*/  FMNMX.FTZ R16, R159, R16, !PT ;  /* 0x000000109f107209 */ /* 0x000fc40007810000 */
[----:B------:R-:W-:Y:S01]  /*47f0*/  FSEL R157, R157, -INF , !P2 ;  /* 0xff8000009d9d7808 */ /* 0x000fe20005000000 */
[----:B------:R-:W-:Y:S01]  /*4800*/  UIADD3 UR7, UR14, UR7, URZ ;  /* 0x000000070e077290 */ /* 0x000fe2000fffe03f */
[----:B------:R-:W-:Y:S02]  /*4810*/  ISETP.LT.OR P0, PT, R20, 0x42, P0 ;  /* 0x000000421400780c */ /* 0x000fe40000701670 */
[----:B------:R-:W-:Y:S02]  /*4820*/  PLOP3.LUT P2, PT, PT, PT, UP6, 0x40, 0x0 ;  /* 0x000000000000781c */ /* 0x000fe40003f4e868 */
[----:B------:R-:W-:Y:S02]  /*4830*/  ISETP.GT.AND P6, PT, R0, 0x48, P6 ;  /* 0x000000480000780c */ /* 0x000fe400037c4270 */
[----:B------:R-:W-:Y:S02]  /*4840*/  FMNMX.FTZ R17, R134, R17, !PT ;  /* 0x0000001186117209 */ /* 0x000fe40007810000 */
[----:B------:R-:W-:-:S02]  /*4850*/  FMNMX.FTZ R22, R153, R16, !PT ;  /* 0x0000001099167209 */ /* 0x000fc40007810000 */
[----:B------:R-:W-:Y:S02]  /*4860*/  FSEL R155, R155, -INF , !P0 ;  /* 0xff8000009b9b7808 */ /* 0x000fe40004000000 */
[----:B------:R-:W-:Y:S02]  /*4870*/  ISETP.LT.OR P6, PT, R20, 0x49, P6 ;  /* 0x000000491400780c */ /* 0x000fe400037c1670 */
[----:B------:R-:W-:Y:S02]  /*4880*/  PLOP3.LUT P0, PT, PT, PT, UP5, 0x40, 0x0 ;  /* 0x000000000000781c */ /* 0x000fe40003f0e858 */
[----:B------:R-:W-:Y:S02]  /*4890*/  ISETP.GT.AND P2, PT, R0, 0x49, P2 ;  /* 0x000000490000780c */ /* 0x000fe40001744270 */
[----:B------:R-:W-:Y:S02]  /*48a0*/  FMNMX.FTZ R17, R132, R17, !PT ;  /* 0x0000001184117209 */ /* 0x000fe40007810000 */
[----:B------:R-:W-:-:S02]  /*48b0*/  FMNMX.FTZ R22, R157, R22, !PT ;  /* 0x000000169d167209 */ /* 0x000fc40007810000 */
[----:B------:R-:W-:Y:S02]  /*48c0*/  FSEL R151, R151, -INF , !P6 ;  /* 0xff80000097977808 */ /* 0x000fe40007000000 */
[----:B------:R-:W-:Y:S02]  /*48d0*/  ISETP.GT.AND P0, PT, R0, 0x50, P0 ;  /* 0x000000500000780c */ /* 0x000fe40000704270 */
[----:B------:R-:W-:Y:S02]  /*48e0*/  ISETP.LT.OR P2, PT, R20, 0x4a, P2 ;  /* 0x0000004a1400780c */ /* 0x000fe40001741670 */
[----:B------:R-:W-:Y:S02]  /*48f0*/  FMNMX.FTZ R16, R130, R17, !PT ;  /* 0x0000001182107209 */ /* 0x000fe40007810000 */
[----:B------:R-:W-:Y:S02]  /*4900*/  PLOP3.LUT P6, PT, PT, PT, UP4, 0x40, 0x0 ;  /* 0x000000000000781c */ /* 0x000fe40003fce848 */
[----:B------:R-:W-:Y:S01]  /*4910*/  FMNMX.FTZ R22, R155, R22, !PT ;  /* 0x000000169b167209 */ /* 0x000fe20007810000 */
[----:B------:R-:W1:Y:S01]  /*4920*/  SHFL.BFLY PT, R17, R16, 0x2, 0x1f ;  /* 0x0c401f0010117f89 */ /* 0x000e6200000e0000 */
[----:B------:R-:W-:-:S02]  /*4930*/  ISETP.LT.OR P0, PT, R20, 0x51, P0 ;  /* 0x000000511400780c */ /* 0x000fc40000701670 */
[----:B------:R-:W-:Y:S02]  /*4940*/  FSEL R143, R143, -INF , !P2 ;  /* 0xff8000008f8f7808 */ /* 0x000fe40005000000 */
[----:B------:R-:W-:Y:S02]  /*4950*/  PLOP3.LUT P2, PT, PT, PT, UP3, 0x40, 0x0 ;  /* 0x000000000000781c */ /* 0x000fe40003f4e838 */
[----:B------:R-:W-:Y:S02]  /*4960*/  ISETP.GT.AND P6, PT, R0, 0x51, P6 ;  /* 0x000000510000780c */ /* 0x000fe400037c4270 */
[----:B------:R-:W-:Y:S02]  /*4970*/  FMNMX.FTZ R22, R151, R22, !PT ;  /* 0x0000001697167209 */ /* 0x000fe40007810000 */
[----:B------:R-:W-:Y:S02]  /*4980*/  FSEL R135, R135, -INF , !P0 ;  /* 0xff80000087877808 */ /* 0x000fe40004000000 */
[----:B------:R-:W-:-:S02]  /*4990*/  PLOP3.LUT P0, PT, PT, PT, UP2, 0x40, 0x0 ;  /* 0x000000000000781c */ /* 0x000fc40003f0e828 */
[----:B------:R-:W-:Y:S02]  /*49a0*/  ISETP.GT.AND P2, PT, R0, 0x58, P2 ;  /* 0x000000580000780c */ /* 0x000fe40001744270 */
[----:B------:R-:W-:Y:S02]  /*49b0*/  ISETP.LT.OR P6, PT, R20, 0x52, P6 ;  /* 0x000000521400780c */ /* 0x000fe400037c1670 */
[----:B------:R-:W-:Y:S02]  /*49c0*/  FMNMX.FTZ R22, R143, R22, !PT ;  /* 0x000000168f167209 */ /* 0x000fe40007810000 */
[----:B------:R-:W-:Y:S02]  /*49d0*/  ISETP.GT.AND P0, PT, R0, 0x59, P0 ;  /* 0x000000590000780c */ /* 0x000fe40000704270 */
[----:B------:R-:W-:Y:S02]  /*49e0*/  ISETP.LT.OR P2, PT, R20, 0x59, P2 ;  /* 0x000000591400780c */ /* 0x000fe40001741670 */
[----:B------:R-:W-:-:S02]  /*49f0*/  FSEL R133, R133, -INF , !P6 ;  /* 0xff80000085857808 */ /* 0x000fc40007000000 */
[----:B------:R-:W-:Y:S02]  /*4a00*/  FMNMX.FTZ R22, R135, R22, !PT ;  /* 0x0000001687167209 */ /* 0x000fe40007810000 */
[----:B------:R-:W-:Y:S02]  /*4a10*/  ISETP.LT.OR P0, PT, R20, 0x5a, P0 ;  /* 0x0000005a1400780c */ /* 0x000fe40000701670 */
[----:B------:R-:W-:Y:S02]  /*4a20*/  FSEL R129, R129, -INF , !P2 ;  /* 0xff80000081817808 */ /* 0x000fe40005000000 */
[----:B------:R-:W-:Y:S02]  /*4a30*/  FMNMX.FTZ R22, R133, R22, !PT ;  /* 0x0000001685167209 */ /* 0x000fe40007810000 */
[----:B------:R-:W-:Y:S02]  /*4a40*/  FSEL R127, R127, -INF , !P0 ;  /* 0xff8000007f7f7808 */ /* 0x000fe40004000000 */
[----:B------:R-:W-:-:S02]  /*4a50*/  FMNMX.FTZ R20, R129, R22, !PT ;  /* 0x0000001681147209 */ /* 0x000fc40007810000 */
[----:B-1----:R-:W-:Y:S02]  /*4a60*/  FMNMX.FTZ R27, R16, R17, !PT ;  /* 0x00000011101b7209 */ /* 0x002fe40007810000 */
[----:B------:R-:W-:-:S03]  /*4a70*/  FMNMX.FTZ R20, R127, R20, !PT ;  /* 0x000000147f147209 */ /* 0x000fc60007810000 */
[----:B------:R-:W1:Y:S04]  /*4a80*/  SHFL.BFLY PT, R0, R27, 0x1, 0x1f ;  /* 0x0c201f001b007f89 */ /* 0x000e6800000e0000 */
[----:B------:R-:W2:Y:S01]  /*4a90*/  SHFL.BFLY PT, R17, R20, 0x2, 0x1f ;  /* 0x0c401f0014117f89 */ /* 0x000ea200000e0000 */
[----:B-1----:R-:W-:Y:S02]  /*4aa0*/  FMNMX.FTZ R0, R27, R0, !PT ;  /* 0x000000001b007209 */ /* 0x002fe40007810000 */
[----:B--2---:R-:W-:-:S03]  /*4ab0*/  FMNMX.FTZ R17, R20, R17, !PT ;  /* 0x0000001114117209 */ /* 0x004fc60007810000 */
[C---:B------:R-:W-:Y:S01]  /*4ac0*/  FMUL.FTZ R137, R0.reuse, c[0x0][0x2d0] ;  /* 0x0000b40000897a20 */ /* 0x040fe20000410000 */
[----:B------:R-:W-:Y:S01]  /*4ad0*/  FSETP.NEU.FTZ.AND P0, PT, R0, -INF , PT ;  /* 0xff8000000000780b */ /* 0x000fe20003f1d000 */
[----:B------:R-:W1:Y:S03]  /*4ae0*/  SHFL.BFLY PT, R116, R17, 0x1, 0x1f ;  /* 0x0c201f0011747f89 */ /* 0x000e6600000e0000 */
[----:B------:R-:W-:-:S05]  /*4af0*/  FSEL R137, R137, RZ, P0 ;  /* 0x000000ff89897208 */ /* 0x000fca0000000000 */
[--C-:B------:R-:W-:Y:S02]  /*4b00*/  FFMA.FTZ R49, R19, c[0x0][0x2d0], -R137.reuse ;  /* 0x0000b40013317a23 */ /* 0x100fe40000010889 */
[--C-:B------:R-:W-:Y:S02]  /*4b10*/  FFMA.FTZ R46, R18, c[0x0][0x2d0], -R137.reuse ;  /* 0x0000b400122e7a23 */ /* 0x100fe40000010889 */
[--C-:B------:R-:W-:Y:S02]  /*4b20*/  FFMA.FTZ R47, R14, c[0x0][0x2d0], -R137.reuse ;  /* 0x0000b4000e2f7a23 */ /* 0x100fe40000010889 */
[--C-:B------:R-:W-:Y:S01]  /*4b30*/  FFMA.FTZ R42, R12, c[0x0][0x2d0], -R137.reuse ;  /* 0x0000b4000c2a7a23 */ /* 0x100fe20000010889 */
[----:B------:R-:W-:Y:S01]  /*4b40*/  MUFU.EX2 R49, R49 ;  /* 0x0000003100317308 */ /* 0x000fe20000000800 */
[--C-:B------:R-:W-:Y:S02]  /*4b50*/  FFMA.FTZ R40, R6, c[0x0][0x2d0], -R137.reuse ;  /* 0x0000b40006287a23 */ /* 0x100fe40000010889 */
[----:B------:R-:W-:-:S02]  /*4b60*/  FFMA.FTZ R41, R4, c[0x0][0x2d0], -R137 ;  /* 0x0000b40004297a23 */ /* 0x000fc40000010889 */
[--C-:B------:R-:W-:Y:S02]  /*4b70*/  FFMA.FTZ R45, R10, c[0x0][0x2d0], -R137.reuse ;  /* 0x0000b4000a2d7a23 */ /* 0x100fe40000010889 */
[--C-:B------:R-:W-:Y:S01]  /*4b80*/  FFMA.FTZ R36, R8, c[0x0][0x2d0], -R137.reuse ;  /* 0x0000b40008247a23 */ /* 0x100fe20000010889 */
[----:B------:R-:W2:Y:S01]  /*4b90*/  MUFU.EX2 R46, R46 ;  /* 0x0000002e002e7308 */ /* 0x000ea20000000800 */
[--C-:B------:R-:W-:Y:S01]  /*4ba0*/  FFMA.FTZ R119, R32, c[0x0][0x2d0], -R137.reuse ;  /* 0x0000b40020777a23 */ /* 0x100fe20000010889 */
[----:B-1----:R-:W-:Y:S01]  /*4bb0*/  FMNMX.FTZ R116, R17, R116, !PT ;  /* 0x0000007411747209 */ /* 0x002fe20007810000 */
[--C-:B------:R-:W-:Y:S01]  /*4bc0*/  FFMA.FTZ R50, R30, c[0x0][0x2d0], -R137.reuse ;  /* 0x0000b4001e327a23 */ /* 0x100fe20000010889 */
[----:B------:R-:W-:Y:S01]  /*4bd0*/  LDSM.16.MT88.4 R16, [R209+0x900] ;  /* 0x00090000d110783b */ /* 0x000fe20000004200 */
[--C-:B------:R-:W-:Y:S01]  /*4be0*/  FFMA.FTZ R118, R28, c[0x0][0x2d0], -R137.reuse ;  /* 0x0000b4001c767a23 */ /* 0x100fe20000010889 */
[C---:B------:R-:W-:Y:S01]  /*4bf0*/  FSETP.NEU.FTZ.AND P0, PT, R116.reuse, -INF , PT ;  /* 0xff8000007400780b */ /* 0x040fe20003f1d000 */
[----:B------:R-:W-:Y:S01]  /*4c00*/  FMUL.FTZ R126, R116, c[0x0][0x2d0] ;  /* 0x0000b400747e7a20 */ /* 0x000fe20000410000 */
[----:B------:R-:W-:Y:S01]  /*4c10*/  MUFU.EX2 R47, R47 ;  /* 0x0000002f002f7308 */ /* 0x000fe20000000800 */
[----:B------:R-:W-:Y:S01]  /*4c20*/  LDSM.16.MT88.4 R32, [R210+0x3900] ;  /* 0x00390000d220783b */ /* 0x000fe20000004200 */
[----:B------:R-:W-:-:S02]  /*4c30*/  FFMA.FTZ R117, R124, c[0x0][0x2d0], -R137 ;  /* 0x0000b4007c757a23 */ /* 0x000fc40000010889 */
[----:B------:R-:W-:Y:S01]  /*4c40*/  FSEL R126, R126, RZ, P0 ;  /* 0x000000ff7e7e7208 */ /* 0x000fe20000000000 */
[----:B------:R-:W-:Y:S01]  /*4c50*/  LDSM.16.MT88.4 R28, [R209+0x3900] ;  /* 0x00390000d11c783b */ /* 0x000fe20000004200 */
[----:B------:R-:W-:Y:S01]  /*4c60*/  FFMA.FTZ R138, R138, c[0x0][0x2d0], -R137 ;  /* 0x0000b4008a8a7a23 */ /* 0x000fe20000010889 */
[----:B--2---:R-:W-:Y:S01]  /*4c70*/  F2FP.PACK_AB R64, R46, R49 ;  /* 0x000000312e40723e */ /* 0x004fe200000000ff */
[----:B------:R-:W1:Y:S01]  /*4c80*/  MUFU.EX2 R42, R42 ;  /* 0x0000002a002a7308 */ /* 0x000e620000000800 */
[--C-:B------:R-:W-:Y:S01]  /*4c90*/  FFMA.FTZ R48, R25, c[0x0][0x2d0], -R126.reuse ;  /* 0x0000b40019307a23 */ /* 0x100fe2000001087e */
[----:B------:R-:W-:Y:S01]  /*4ca0*/  PLOP3.LUT P0, PT, PT, PT, UP0, 0x40, 0x0 ;  /* 0x000000000000781c */ /* 0x000fe20003f0e808 */
[--C-:B------:R-:W-:Y:S01]  /*4cb0*/  FFMA.FTZ R51, R23, c[0x0][0x2d0], -R126.reuse ;  /* 0x0000b40017337a23 */ /* 0x100fe2000001087e */
[----:B------:R-:W-:Y:S01]  /*4cc0*/  LDSM.16.MT88.4 R24, [R212+0x900] ;  /* 0x00090000d418783b */ /* 0x000fe20000004200 */
[--C-:B------:R-:W-:Y:S02]  /*4cd0*/  FFMA.FTZ R44, R21, c[0x0][0x2d0], -R126.reuse ;  /* 0x0000b400152c7a23 */ /* 0x100fe4000001087e */
[--C-:B------:R-:W-:Y:S01]  /*4ce0*/  FFMA.FTZ R43, R7, c[0x0][0x2d0], -R126.reuse ;  /* 0x0000b400072b7a23 */ /* 0x100fe2000001087e */
[----:B------:R-:W-:Y:S01]  /*4cf0*/  MUFU.EX2 R48, R48 ;  /* 0x0000003000307308 */ /* 0x000fe20000000800 */
[----:B------:R-:W2:Y:S01]  /*4d00*/  LDSM.16.MT88.4 R4, [R208+0x3100] ;  /* 0x00310000d004783b */ /* 0x000ea20000004200 */
[----:B------:R-:W-:-:S02]  /*4d10*/  FFMA.FTZ R39, R15, c[0x0][0x2d0], -R126 ;  /* 0x0000b4000f277a23 */ /* 0x000fc4000001087e */
[--C-:B------:R-:W-:Y:S01]  /*4d20*/  FFMA.FTZ R38, R13, c[0x0][0x2d0], -R126.reuse ;  /* 0x0000b4000d267a23 */ /* 0x100fe2000001087e */
[----:B------:R-:W-:Y:S01]  /*4d30*/  LDSM.16.MT88.4 R20, [R210+0x900] ;  /* 0x00090000d214783b */ /* 0x000fe20000004200 */
[--C-:B------:R-:W-:Y:S02]  /*4d40*/  FFMA.FTZ R3, R11, c[0x0][0x2d0], -R126.reuse ;  /* 0x0000b4000b037a23 */ /* 0x100fe4000001087e */
[----:B------:R-:W3:Y:S01]  /*4d50*/  MUFU.EX2 R51, R51 ;  /* 0x0000003300337308 */ /* 0x000ee20000000800 */
[----:B------:R-:W4:Y:S01]  /*4d60*/  LDSM.16.MT88.4 R12, [R208+0x900] ;  /* 0x00090000d00c783b */ /* 0x000f220000004200 */
[--C-:B------:R-:W-:Y:S01]  /*4d70*/  FFMA.FTZ R2, R9, c[0x0][0x2d0], -R126.reuse ;  /* 0x0000b40009027a23 */ /* 0x100fe2000001087e */
[----:B-1----:R-:W-:Y:S01]  /*4d80*/  F2FP.PACK_AB R66, R42, R47 ;  /* 0x0000002f2a42723e */ /* 0x002fe200000000ff */
[--C-:B------:R-:W-:Y:S01]  /*4d90*/  FFMA.FTZ R124, R141, c[0x0][0x2d0], -R126.reuse ;  /* 0x0000b4008d7c7a23 */ /* 0x100fe2000001087e */
[----:B------:R-:W1:Y:S01]  /*4da0*/  LDSM.16.MT88.4 R8, [R212+0x3900] ;  /* 0x00390000d408783b */ /* 0x000e620000004200 */
[----:B------:R-:W-:-:S02]  /*4db0*/  FFMA.FTZ R125, R125, c[0x0][0x2d0], -R126 ;  /* 0x0000b4007d7d7a23 */ /* 0x000fc4000001087e */
[----:B------:R-:W-:Y:S01]  /*4dc0*/  MUFU.EX2 R44, R44 ;  /* 0x0000002c002c7308 */ /* 0x000fe20000000800 */
[--C-:B------:R-:W-:Y:S02]  /*4dd0*/  FFMA.FTZ R128, R139, c[0x0][0x2d0], -R126.reuse ;  /* 0x0000b4008b807a23 */ /* 0x100fe4000001087e */
[----:B------:R-:W-:Y:S02]  /*4de0*/  FFMA.FTZ R131, R131, c[0x0][0x2d0], -R126 ;  /* 0x0000b40083837a23 */ /* 0x000fe4000001087e */
[--C-:B------:R-:W-:Y:S02]  /*4df0*/  FFMA.FTZ R139, R148, c[0x0][0x2d0], -R137.reuse ;  /* 0x0000b400948b7a23 */ /* 0x100fe40000010889 */
[--C-:B------:R-:W-:Y:S01]  /*4e00*/  FFMA.FTZ R141, R142, c[0x0][0x2d0], -R137.reuse ;  /* 0x0000b4008e8d7a23 */ /* 0x100fe20000010889 */
[----:B------:R-:W5:Y:S01]  /*4e10*/  MUFU.EX2 R43, R43 ;  /* 0x0000002b002b7308 */ /* 0x000f620000000800 */
[----:B---3--:R-:W-:Y:S01]  /*4e20*/  F2FP.PACK_AB R65, R51, R48 ;  /* 0x000000303341723e */ /* 0x008fe200000000ff */
[----:B------:R-:W-:-:S02]  /*4e30*/  FFMA.FTZ R140, R140, c[0x0][0x2d0], -R137 ;  /* 0x0000b4008c8c7a23 */ /* 0x000fc40000010889 */
[--C-:B------:R-:W-:Y:S02]  /*4e40*/  FFMA.FTZ R142, R161, c[0x0][0x2d0], -R126.reuse ;  /* 0x0000b400a18e7a23 */ /* 0x100fe4000001087e */
[--C-:B------:R-:W-:Y:S02]  /*4e50*/  FFMA.FTZ R149, R149, c[0x0][0x2d0], -R126.reuse ;  /* 0x0000b40095957a23 */ /* 0x100fe4000001087e */
[----:B------:R-:W-:Y:S01]  /*4e60*/  MUFU.EX2 R45, R45 ;  /* 0x0000002d002d7308 */ /* 0x000fe20000000800 */
[--C-:B------:R-:W-:Y:S02]  /*4e70*/  FFMA.FTZ R148, R159, c[0x0][0x2d0], -R126.reuse ;  /* 0x0000b4009f947a23 */ /* 0x100fe4000001087e */
[----:B------:R-:W-:Y:S02]  /*4e80*/  FFMA.FTZ R153, R153, c[0x0][0x2d0], -R126 ;  /* 0x0000b40099997a23 */ /* 0x000fe4000001087e */
[--C-:B------:R-:W-:Y:S02]  /*4e90*/  FFMA.FTZ R159, R154, c[0x0][0x2d0], -R137.reuse ;  /* 0x0000b4009a9f7a23 */ /* 0x100fe40000010889 */
[--C-:B------:R-:W-:Y:S01]  /*4ea0*/  FFMA.FTZ R161, R152, c[0x0][0x2d0], -R137.reuse ;  /* 0x0000b40098a17a23 */ /* 0x100fe20000010889 */
[----:B-----5:R-:W-:Y:S01]  /*4eb0*/  F2FP.PACK_AB R67, R43, R44 ;  /* 0x0000002c2b43723e */ /* 0x020fe200000000ff */
[----:B------:R-:W3:Y:S01]  /*4ec0*/  MUFU.EX2 R40, R40 ;  /* 0x0000002800287308 */ /* 0x000ee20000000800 */
[----:B------:R-:W-:-:S02]  /*4ed0*/  FFMA.FTZ R156, R156, c[0x0][0x2d0], -R137 ;  /* 0x0000b4009c9c7a23 */ /* 0x000fc40000010889 */
[--C-:B------:R-:W-:Y:S02]  /*4ee0*/  FFMA.FTZ R150, R150, c[0x0][0x2d0], -R137.reuse ;  /* 0x0000b40096967a23 */ /* 0x100fe40000010889 */
[--C-:B------:R-:W-:Y:S01]  /*4ef0*/  FFMA.FTZ R152, R157, c[0x0][0x2d0], -R126.reuse ;  /* 0x0000b4009d987a23 */ /* 0x100fe2000001087e */
[C---:B------:R-:W-:Y:S01]  /*4f00*/  HMMA.16816.F32 R88, R64.reuse, R84, RZ ;  /* 0x000000544058723c */ /* 0x040fe200000018ff */
[--C-:B------:R-:W-:Y:S01]  /*4f10*/  FFMA.FTZ R155, R155, c[0x0][0x2d0], -R126.reuse ;  /* 0x0000b4009b9b7a23 */ /* 0x100fe2000001087e */
[----:B------:R-:W-:Y:S01]  /*4f20*/  MUFU.EX2 R41, R41 ;  /* 0x0000002900297308 */ /* 0x000fe20000000800 */
[--C-:B------:R-:W-:Y:S02]  /*4f30*/  FFMA.FTZ R151, R151, c[0x0][0x2d0], -R126.reuse ;  /* 0x0000b40097977a23 */ /* 0x100fe4000001087e */
[----:B------:R-:W-:Y:S02]  /*4f40*/  FFMA.FTZ R154, R143, c[0x0][0x2d0], -R126 ;  /* 0x0000b4008f9a7a23 */ /* 0x000fe4000001087e */
[--C-:B------:R-:W-:Y:S01]  /*4f50*/  FFMA.FTZ R136, R136, c[0x0][0x2d0], -R137.reuse ;  /* 0x0000b40088887a23 */ /* 0x100fe20000010889 */
[----:B------:R-:W-:Y:S01]  /*4f60*/  HMMA.16816.F32 R84, R64, R86, RZ ;  /* 0x000000564054723c */ /* 0x000fe200000018ff */
[--C-:B------:R-:W-:Y:S01]  /*4f70*/  FFMA.FTZ R143, R134, c[0x0][0x2d0], -R137.reuse ;  /* 0x0000b400868f7a23 */ /* 0x100fe20000010889 */
[----:B------:R-:W-:Y:S01]  /*4f80*/  MUFU.EX2 R36, R36 ;  /* 0x0000002400247308 */ /* 0x000fe20000000800 */
[----:B------:R-:W-:-:S02]  /*4f90*/  FFMA.FTZ R132, R132, c[0x0][0x2d0], -R137 ;  /* 0x0000b40084847a23 */ /* 0x000fc40000010889 */
[----:B------:R-:W-:Y:S02]  /*4fa0*/  FFMA.FTZ R137, R130, c[0x0][0x2d0], -R137 ;  /* 0x0000b40082897a23 */ /* 0x000fe40000010889 */
[--C-:B------:R-:W-:Y:S01]  /*4fb0*/  FFMA.FTZ R130, R135, c[0x0][0x2d0], -R126.reuse ;  /* 0x0000b40087827a23 */ /* 0x100fe2000001087e */
[C---:B------:R-:W-:Y:S01]  /*4fc0*/  HMMA.16816.F32 R80, R64.reuse, R76, RZ ;  /* 0x0000004c4050723c */ /* 0x040fe200000018ff */
[--C-:B------:R-:W-:Y:S01]  /*4fd0*/  FFMA.FTZ R133, R133, c[0x0][0x2d0], -R126.reuse ;  /* 0x0000b40085857a23 */ /* 0x100fe2000001087e */
[----:B------:R-:W-:Y:S01]  /*4fe0*/  MUFU.EX2 R39, R39 ;  /* 0x0000002700277308 */ /* 0x000fe20000000800 */
[----:B------:R-:W-:Y:S02]  /*4ff0*/  FFMA.FTZ R227, R127, c[0x0][0x2d0], -R126 ;  /* 0x0000b4007fe37a23 */ /* 0x000fe4000001087e */
[----:B------:R-:W-:Y:S02]  /*5000*/  FADD.FTZ R46, R49, R46 ;  /* 0x0000002e312e7221 */ /* 0x000fe40000010000 */
[----:B------:R-:W-:Y:S01]  /*5010*/  FADD.FTZ R51, R48, R51 ;  /* 0x0000003330337221 */ /* 0x000fe20000010000 */
[----:B------:R-:W-:Y:S01]  /*5020*/  HMMA.16816.F32 R76, R64, R78, RZ ;  /* 0x0000004e404c723c */ /* 0x000fe200000018ff */
[----:B------:R-:W-:Y:S01]  /*5030*/  FADD.FTZ R47, R47, R46 ;  /* 0x0000002e2f2f7221 */ /* 0x000fe20000010000 */
[----:B------:R-:W5:Y:S03]  /*5040*/  MUFU.EX2 R38, R38 ;  /* 0x0000002600267308 */ /* 0x000f660000000800 */
[----:B------:R-:W-:-:S03]  /*5050*/  FADD.FTZ R42, R42, R47 ;  /* 0x0000002f2a2a7221 */ /* 0x000fc60000010000 */
[C---:B------:R-:W-:Y:S02]  /*5060*/  HMMA.16816.F32 R112, R64.reuse, R108, RZ ;  /* 0x0000006c4070723c */ /* 0x040fe400000018ff */
[----:B------:R-:W-:Y:S06]  /*5070*/  MUFU.EX2 R3, R3 ;  /* 0x0000000300037308 */ /* 0x000fec0000000800 */
[C---:B------:R-:W-:Y:S02]  /*5080*/  HMMA.16816.F32 R104, R64.reuse, R100, RZ ;  /* 0x000000644068723c */ /* 0x040fe400000018ff */
[----:B------:R-:W1:Y:S06]  /*5090*/  MUFU.EX2 R2, R2 ;  /* 0x0000000200027308 */ /* 0x000e6c0000000800 */
        /* <DEDUP_REMOVED lines=16> */
[C---:B--2---:R-:W-:Y:S02]  /*51a0*/  HMMA.16816.F32 R60, R64.reuse, R4, RZ ;  /* 0x00000004403c723c */ /* 0x044fe400000018ff */
[----:B------:R-:W-:Y:S05]  /*51b0*/  MUFU.EX2 R138, R138 ;  /* 0x0000008a008a7308 */ /* 0x000fea0000000800 */
[----:B---3--:R-:W-:Y:S01]  /*51c0*/  F2FP.PACK_AB R4, R40, R45 ;  /* 0x0000002d2804723e */ /* 0x008fe200000000ff */
[----:B------:R-:W-:Y:S01]  /*51d0*/  HMMA.16816.F32 R64, R64, R6, RZ ;  /* 0x000000064040723c */ /* 0x000fe200000018ff */
[----:B-----5:R-:W-:Y:S01]  /*51e0*/  F2FP.PACK_AB R5, R38, R39 ;  /* 0x000000272605723e */ /* 0x020fe200000000ff */
[----:B------:R-:W2:Y:S01]  /*51f0*/  MUFU.EX2 R139, R139 ;  /* 0x0000008b008b7308 */ /* 0x000ea20000000800 */
[----:B------:R-:W-:-:S04]  /*5200*/  FADD.FTZ R45, R45, R42 ;  /* 0x0000002a2d2d7221 */ /* 0x000fc80000010000 */
[----:B------:R-:W-:Y:S01]  /*5210*/  F2FP.PACK_AB R6, R36, R41 ;  /* 0x000000292406723e */ /* 0x000fe200000000ff */
[----:B------:R-:W-:Y:S01]  /*5220*/  FADD.FTZ R40, R40, R45 ;  /* 0x0000002d28287221 */ /* 0x000fe20000010000 */
[----:B-1----:R-:W-:Y:S01]  /*5230*/  F2FP.PACK_AB R7, R2, R3 ;  /* 0x000000030207723e */ /* 0x002fe200000000ff */
[----:B------:R-:W-:Y:S02]  /*5240*/  MUFU.EX2 R141, R141 ;  /* 0x0000008d008d7308 */ /* 0x000fe40000000800 */
[----:B------:R-:W-:-:S04]  /*5250*/  FADD.FTZ R41, R41, R40 ;  /* 0x0000002829297221 */ /* 0x000fc80000010000 */
[C---:B----4-:R-:W-:Y:S01]  /*5260*/  HMMA.16816.F32 R88, R4.reuse, R12, R88 ;  /* 0x0000000c0458723c */ /* 0x050fe20000001858 */
[----:B------:R-:W-:Y:S01]  /*5270*/  FADD.FTZ R36, R36, R41 ;  /* 0x0000002924247221 */ /* 0x000fe20000010000 */
[----:B------:R-:W1:Y:S06]  /*5280*/  MUFU.EX2 R140, R140 ;  /* 0x0000008c008c7308 */ /* 0x000e6c0000000800 */
[C---:B------:R-:W-:Y:S01]  /*5290*/  HMMA.16816.F32 R84, R4.reuse, R14, R84 ;  /* 0x0000000e0454723c */ /* 0x040fe20000001854 */
[----:B------:R-:W3:Y:S01]  /*52a0*/  LDSM.16.MT88.4 R12, [R208+0x3900] ;  /* 0x00390000d00c783b */ /* 0x000ee20000004200 */
[----:B------:R-:W-:Y:S06]  /*52b0*/  MUFU.EX2 R142, R142 ;  /* 0x0000008e008e7308 */ /* 0x000fec0000000800 */
[C---:B------:R-:W-:Y:S02]  /*52c0*/  HMMA.16816.F32 R80, R4.reuse, R8, R80 ;  /* 0x000000080450723c */ /* 0x040fe40000001850 */
[----:B------:R-:W4:Y:S06]  /*52d0*/  MUFU.EX2 R149, R149 ;  /* 0x0000009500957308 */ /* 0x000f2c0000000800 */
[C---:B------:R-:W-:Y:S01]  /*52e0*/  HMMA.16816.F32 R76, R4.reuse, R10, R76 ;  /* 0x0000000a044c723c */ /* 0x040fe2000000184c */
[----:B------:R-:W5:Y:S01]  /*52f0*/  LDSM.16.MT88.4 R8, [R208+0x1100] ;  /* 0x00110000d008783b */ /* 0x000f620000004200 */
[----:B------:R-:W-:Y:S06]  /*5300*/  MUFU.EX2 R148, R148 ;  /* 0x0000009400947308 */ /* 0x000fec0000000800 */
[C---:B------:R-:W-:Y:S02]  /*5310*/  HMMA.16816.F32 R112, R4.reuse, R24, R112 ;  /* 0x000000180470723c */ /* 0x040fe40000001870 */
[----:B------:R-:W1:Y:S06]  /*5320*/  MUFU.EX2 R153, R153 ;  /* 0x0000009900997308 */ /* 0x000e6c0000000800 */
[C---:B------:R-:W-:Y:S01]  /*5330*/  HMMA.16816.F32 R108, R4.reuse, R26, R108 ;  /* 0x0000001a046c723c */ /* 0x040fe2000000186c */
[----:B------:R-:W-:Y:S01]  /*5340*/  LDSM.16.MT88.4 R24, [R212+0x1100] ;  /* 0x00110000d418783b */ /* 0x000fe20000004200 */
[----:B------:R-:W-:Y:S06]  /*5350*/  MUFU.EX2 R156, R156 ;  /* 0x0000009c009c7308 */ /* 0x000fec0000000800 */
[C---:B------:R-:W-:Y:S02]  /*5360*/  HMMA.16816.F32 R104, R4.reuse, R20, R104 ;  /* 0x000000140468723c */ /* 0x040fe40000001868 */
[----:B------:R-:W1:Y:S06]  /*5370*/  MUFU.EX2 R159, R159 ;  /* 0x0000009f009f7308 */ /* 0x000e6c0000000800 */
[C---:B------:R-:W-:Y:S01]  /*5380*/  HMMA.16816.F32 R100, R4.reuse, R22, R100 ;  /* 0x000000160464723c */ /* 0x040fe20000001864 */
[----:B------:R-:W1:Y:S01]  /*5390*/  LDSM.16.MT88.4 R20, [R210+0x1100] ;  /* 0x00110000d214783b */ /* 0x000e620000004200 */
        /* <DEDUP_REMOVED lines=16> */
[C---:B---3--:R-:W-:Y:S02]  /*54a0*/  HMMA.16816.F32 R60, R4.reuse, R12, R60 ;  /* 0x0000000c043c723c */ /* 0x048fe4000000183c */
[----:B------:R-:W3:Y:S06]  /*54b0*/  MUFU.EX2 R143, R143 ;  /* 0x0000008f008f7308 */ /* 0x000eec0000000800 */
[----:B------:R-:W-:Y:S01]  /*54c0*/  HMMA.16816.F32 R64, R4, R14, R64 ;  /* 0x0000000e0440723c */ /* 0x000fe20000001840 */
[----:B------:R-:W2:Y:S01]  /*54d0*/  LDSM.16.MT88.4 R12, [R212+0x4100] ;  /* 0x00410000d40c783b */ /* 0x000ea20000004200 */
[----:B------:R-:W-:Y:S05]  /*54e0*/  MUFU.EX2 R132, R132 ;  /* 0x0000008400847308 */ /* 0x000fea0000000800 */
[C---:B------:R-:W-:Y:S01]  /*54f0*/  F2FP.PACK_AB R4, R50.reuse, R119 ;  /* 0x000000773204723e */ /* 0x040fe200000000ff */
[----:B------:R-:W-:Y:S01]  /*5500*/  FADD.FTZ R119, R119, R36 ;  /* 0x0000002477777221 */ /* 0x000fe20000010000 */
[----:B------:R-:W-:Y:S01]  /*5510*/  F2FP.PACK_AB R6, R117, R118 ;  /* 0x000000767506723e */ /* 0x000fe200000000ff */
[----:B------:R-:W1:Y:S01]  /*5520*/  MUFU.EX2 R137, R137 ;  /* 0x0000008900897308 */ /* 0x000e620000000800 */
[----:B------:R-:W-:Y:S01]  /*5530*/  F2FP.PACK_AB R5, R125, R124 ;  /* 0x0000007c7d05723e */ /* 0x000fe200000000ff */
[----:B------:R-:W-:Y:S01]  /*5540*/  FADD.FTZ R119, R50, R119 ;  /* 0x0000007732777221 */ /* 0x000fe20000010000 */
[----:B------:R-:W-:-:S03]  /*5550*/  F2FP.PACK_AB R7, R131, R128 ;  /* 0x000000808307723e */ /* 0x000fc600000000ff */
[----:B------:R-:W-:Y:S02]  /*5560*/  FADD.FTZ R118, R118, R119 ;  /* 0x0000007776767221 */ /* 0x000fe40000010000 */
[----:B------:R-:W-:Y:S02]  /*5570*/  MUFU.EX2 R130, R130 ;  /* 0x0000008200827308 */ /* 0x000fe40000000800 */
[----:B-----5:R-:W-:Y:S01]  /*5580*/  HMMA.16816.F32 R88, R4, R8, R88 ;  /* 0x000000080458723c */ /* 0x020fe20000001858 */
[----:B------:R-:W-:-:S05]  /*5590*/  FADD.FTZ R117, R117, R118 ;  /* 0x0000007675757221 */ /* 0x000fca0000010000 */
[----:B------:R-:W5:Y:S02]  /*55a0*/  MUFU.EX2 R133, R133 ;  /* 0x0000008500857308 */ /* 0x000f640000000800 */
[C---:B------:R-:W-:Y:S01]  /*55b0*/  HMMA.16816.F32 R84, R4.reuse, R10, R84 ;  /* 0x0000000a0454723c */ /* 0x040fe20000001854 */
[----:B------:R-:W3:Y:S05]  /*55c0*/  LDSM.16.MT88.4 R8, [R208+0x4100] ;  /* 0x00410000d008783b */ /* 0x000eea0000004200 */
[----:B------:R-:W-:Y:S02]  /*55d0*/  MUFU.EX2 R227, R227 ;  /* 0x000000e300e37308 */ /* 0x000fe40000000800 */
[C---:B-1----:R-:W-:Y:S08]  /*55e0*/  HMMA.16816.F32 R104, R4.reuse, R20, R104 ;  /* 0x000000140468723c */ /* 0x042ff00000001868 */
[C---:B--2---:R-:W-:Y:S08]  /*55f0*/  HMMA.16816.F32 R80, R4.reuse, R12, R80 ;  /* 0x0000000c0450723c */ /* 0x044ff00000001850 */
[C---:B------:R-:W-:Y:S01]  /*5600*/  HMMA.16816.F32 R76, R4.reuse, R14, R76 ;  /* 0x0000000e044c723c */ /* 0x040fe2000000184c */
[----:B------:R-:W1:Y:S07]  /*5610*/  LDSM.16.MT88.4 R12, [R208+0x1900] ;  /* 0x00190000d00c783b */ /* 0x000e6e0000004200 */
[C---:B------:R-:W-:Y:S01]  /*5620*/  HMMA.16816.F32 R100, R4.reuse, R22, R100 ;  /* 0x000000160464723c */ /* 0x040fe20000001864 */
[----:B------:R-:W-:Y:S07]  /*5630*/  LDSM.16.MT88.4 R20, [R210+0x1900] ;  /* 0x00190000d214783b */ /* 0x000fee0000004200 */
[C---:B------:R-:W-:Y:S08]  /*5640*/  HMMA.16816.F32 R72, R4.reuse, R32, R72 ;  /* 0x000000200448723c */ /* 0x040ff00000001848 */
[C---:B---3--:R-:W-:Y:S08]  /*5650*/  HMMA.16816.F32 R60, R4.reuse, R8, R60 ;  /* 0x00000008043c723c */ /* 0x048ff0000000183c */
[C---:B------:R-:W-:Y:S01]  /*5660*/  HMMA.16816.F32 R64, R4.reuse, R10, R64 ;  /* 0x0000000a0440723c */ /* 0x040fe20000001840 */
[----:B------:R-:W2:Y:S07]  /*5670*/  LDSM.16.MT88.4 R8, [R212+0x4900] ;  /* 0x00490000d408783b */ /* 0x000eae0000004200 */
[C---:B------:R-:W-:Y:S01]  /*5680*/  HMMA.16816.F32 R68, R4.reuse, R34, R68 ;  /* 0x000000220444723c */ /* 0x040fe20000001844 */
[----:B------:R-:W3:Y:S07]  /*5690*/  LDSM.16.MT88.4 R32, [R210+0x4900] ;  /* 0x00490000d220783b */ /* 0x000eee0000004200 */
[C---:B------:R-:W-:Y:S08]  /*56a0*/  HMMA.16816.F32 R112, R4.reuse, R24, R112 ;  /* 0x000000180470723c */ /* 0x040ff00000001870 */
[C---:B------:R-:W-:Y:S01]  /*56b0*/  HMMA.16816.F32 R108, R4.reuse, R26, R108 ;  /* 0x0000001a046c723c */ /* 0x040fe2000000186c */
[----:B------:R-:W1:Y:S07]  /*56c0*/  LDSM.16.MT88.4 R24, [R212+0x1900] ;  /* 0x00190000d418783b */ /* 0x000e6e0000004200 */
[C---:B------:R-:W-:Y:S08]  /*56d0*/  HMMA.16816.F32 R96, R4.reuse, R16, R96 ;  /* 0x000000100460723c */ /* 0x040ff00000001860 */
[C---:B------:R-:W-:Y:S01]  /*56e0*/  HMMA.16816.F32 R92, R4.reuse, R18, R92 ;  /* 0x00000012045c723c */ /* 0x040fe2000000185c */
[----:B------:R-:W2:Y:S07]  /*56f0*/  LDSM.16.MT88.4 R16, [R209+0x1900] ;  /* 0x00190000d110783b */ /* 0x000eae0000004200 */
[C---:B------:R-:W-:Y:S08]  /*5700*/  HMMA.16816.F32 R52, R4.reuse, R28, R52 ;  /* 0x0000001c0434723c */ /* 0x040ff00000001834 */
[----:B------:R-:W-:Y:S01]  /*5710*/  HMMA.16816.F32 R56, R4, R30, R56 ;  /* 0x0000001e0438723c */ /* 0x000fe20000001838 */
[----:B------:R-:W3:Y:S06]  /*5720*/  LDSM.16.MT88.4 R28, [R209+0x4900] ;  /* 0x00490000d11c783b */ /* 0x000eec0000004200 */
[----:B------:R-:W-:Y:S01]  /*5730*/  F2FP.PACK_AB R4, R139, R138 ;  /* 0x0000008a8b04723e */ /* 0x000fe200000000ff */
[----:B------:R-:W-:Y:S01]  /*5740*/  FADD.FTZ R138, R138, R117 ;  /* 0x000000758a8a7221 */ /* 0x000fe20000010000 */
[----:B------:R-:W-:-:S02]  /*5750*/  F2FP.PACK_AB R6, R140, R141 ;  /* 0x0000008d8c06723e */ /* 0x000fc400000000ff */
[----:B----4-:R-:W-:Y:S01]  /*5760*/  F2FP.PACK_AB R5, R149, R142 ;  /* 0x0000008e9505723e */ /* 0x010fe200000000ff */
[----:B------:R-:W-:Y:S01]  /*5770*/  FADD.FTZ R138, R139, R138 ;  /* 0x0000008a8b8a7221 */ /* 0x000fe20000010000 */
[----:B------:R-:W-:-:S03]  /*5780*/  F2FP.PACK_AB R7, R153, R148 ;  /* 0x000000949907723e */ /* 0x000fc600000000ff */
[----:B------:R-:W-:-:S04]  /*5790*/  FADD.FTZ R141, R141, R138 ;  /* 0x0000008a8d8d7221 */ /* 0x000fc80000010000 */
[----:B-1----:R-:W-:Y:S01]  /*57a0*/  HMMA.16816.F32 R88, R4, R12, R88 ;  /* 0x0000000c0458723c */ /* 0x002fe20000001858 */
[----:B------:R-:W-:-:S07]  /*57b0*/  FADD.FTZ R141, R140, R141 ;  /* 0x0000008d8c8d7221 */ /* 0x000fce0000010000 */
[C---:B------:R-:W-:Y:S01]  /*57c0*/  HMMA.16816.F32 R84, R4.reuse, R14, R84 ;  /* 0x0000000e0454723c */ /* 0x040fe20000001854 */
[----:B------:R-:W1:Y:S07]  /*57d0*/  LDSM.16.MT88.4 R12, [R208+0x4900] ;  /* 0x00490000d00c783b */ /* 0x000e6e0000004200 */
[C---:B--2---:R-:W-:Y:S08]  /*57e0*/  HMMA.16816.F32 R80, R4.reuse, R8, R80 ;  /* 0x000000080450723c */ /* 0x044ff00000001850 */
[C---:B------:R-:W-:Y:S01]  /*57f0*/  HMMA.16816.F32 R76, R4.reuse, R10, R76 ;  /* 0x0000000a044c723c */ /* 0x040fe2000000184c */
[----:B------:R-:W2:Y:S07]  /*5800*/  LDSM.16.MT88.4 R8, [R208+0x2100] ;  /* 0x00210000d008783b */ /* 0x000eae0000004200 */
[C---:B------:R-:W-:Y:S08]  /*5810*/  HMMA.16816.F32 R104, R4.reuse, R20, R104 ;  /* 0x000000140468723c */ /* 0x040ff00000001868 */
[C---:B------:R-:W-:Y:S01]  /*5820*/  HMMA.16816.F32 R100, R4.reuse, R22, R100 ;  /* 0x000000160464723c */ /* 0x040fe20000001864 */
[----:B------:R-:W4:Y:S07]  /*5830*/  LDSM.16.MT88.4 R20, [R210+0x2100] ;  /* 0x00210000d214783b */ /* 0x000f2e0000004200 */
[C---:B---3--:R-:W-:Y:S08]  /*5840*/  HMMA.16816.F32 R72, R4.reuse, R32, R72 ;  /* 0x000000200448723c */ /* 0x048ff00000001848 */
[C---:B------:R-:W-:Y:S01]  /*5850*/  HMMA.16816.F32 R68, R4.reuse, R34, R68 ;  /* 0x000000220444723c */ /* 0x040fe20000001844 */
[----:B------:R-:W3:Y:S07]  /*5860*/  LDSM.16.MT88.4 R32, [R210+0x5100] ;  /* 0x00510000d220783b */ /* 0x000eee0000004200 */
[C---:B------:R-:W-:Y:S08]  /*5870*/  HMMA.16816.F32 R112, R4.reuse, R24, R112 ;  /* 0x000000180470723c */ /* 0x040ff00000001870 */
[C---:B------:R-:W-:Y:S01]  /*5880*/  HMMA.16816.F32 R108, R4.reuse, R26, R108 ;  /* 0x0000001a046c723c */ /* 0x040fe2000000186c */
[----:B------:R-:W2:Y:S07]  /*5890*/  LDSM.16.MT88.4 R24, [R212+0x2100] ;  /* 0x00210000d418783b */ /* 0x000eae0000004200 */
[C---:B------:R-:W-:Y:S08]  /*58a0*/  HMMA.16816.F32 R96, R4.reuse, R16, R96 ;  /* 0x000000100460723c */ /* 0x040ff00000001860 */
        /* <DEDUP_REMOVED lines=11> */
[----:B------:R-:W-:Y:S01]  /*5960*/  F2FP.PACK_AB R5, R155, R152 ;  /* 0x000000989b05723e */ /* 0x000fe200000000ff */
[----:B------:R-:W-:Y:S01]  /*5970*/  FADD.FTZ R156, R159, R156 ;  /* 0x0000009c9f9c7221 */ /* 0x000fe20000010000 */
[----:B------:R-:W-:-:S03]  /*5980*/  F2FP.PACK_AB R7, R154, R151 ;  /* 0x000000979a07723e */ /* 0x000fc600000000ff */
[----:B------:R-:W-:-:S04]  /*5990*/  FADD.FTZ R161, R161, R156 ;  /* 0x0000009ca1a17221 */ /* 0x000fc80000010000 */
[----:B--2---:R-:W-:Y:S01]  /*59a0*/  HMMA.16816.F32 R88, R4, R8, R88 ;  /* 0x000000080458723c */ /* 0x004fe20000001858 */
[----:B------:R-:W-:-:S07]  /*59b0*/  FADD.FTZ R161, R150, R161 ;  /* 0x000000a196a17221 */ /* 0x000fce0000010000 */
[C---:B------:R-:W-:Y:S01]  /*59c0*/  HMMA.16816.F32 R84, R4.reuse, R10, R84 ;  /* 0x0000000a0454723c */ /* 0x040fe20000001854 */
[----:B------:R-:W2:Y:S07]  /*59d0*/  LDSM.16.MT88.4 R8, [R208+0x5100] ;  /* 0x00510000d008783b */ /* 0x000eae0000004200 */
[C---:B----4-:R-:W-:Y:S08]  /*59e0*/  HMMA.16816.F32 R104, R4.reuse, R20, R104 ;  /* 0x000000140468723c */ /* 0x050ff00000001868 */
[C---:B------:R-:W-:Y:S01]  /*59f0*/  HMMA.16816.F32 R100, R4.reuse, R22, R100 ;  /* 0x000000160464723c */ /* 0x040fe20000001864 */
[----:B------:R-:W4:Y:S07]  /*5a00*/  LDSM.16.MT88.4 R20, [R210+0x2900] ;  /* 0x00290000d214783b */ /* 0x000f2e0000004200 */
[C---:B---3--:R-:W-:Y:S07]  /*5a10*/  HMMA.16816.F32 R72, R4.reuse, R32, R72 ;  /* 0x000000200448723c */ /* 0x048fee0000001848 */
[----:B------:R-:W-:Y:S01]  /*5a20*/  FFMA.FTZ R32, R129, c[0x0][0x2d0], -R126 ;  /* 0x0000b40081207a23 */ /* 0x000fe2000001087e */
[C---:B------:R-:W-:Y:S05]  /*5a30*/  HMMA.16816.F32 R112, R4.reuse, R24, R112 ;  /* 0x000000180470723c */ /* 0x040fea0000001870 */
[----:B------:R-:W3:Y:S03]  /*5a40*/  MUFU.EX2 R32, R32 ;  /* 0x0000002000207308 */ /* 0x000ee60000000800 */
[C---:B------:R-:W-:Y:S01]  /*5a50*/  HMMA.16816.F32 R108, R4.reuse, R26, R108 ;  /* 0x0000001a046c723c */ /* 0x040fe2000000186c */
[----:B------:R-:W-:Y:S07]  /*5a60*/  LDSM.16.MT88.4 R24, [R212+0x2900] ;  /* 0x00290000d418783b */ /* 0x000fee0000004200 */
[C---:B------:R-:W-:Y:S08]  /*5a70*/  HMMA.16816.F32 R96, R4.reuse, R16, R96 ;  /* 0x000000100460723c */ /* 0x040ff00000001860 */
[C---:B------:R-:W-:Y:S01]  /*5a80*/  HMMA.16816.F32 R92, R4.reuse, R18, R92 ;  /* 0x00000012045c723c */ /* 0x040fe2000000185c */
[----:B------:R-:W2:Y:S07]  /*5a90*/  LDSM.16.MT88.4 R16, [R209+0x2900] ;  /* 0x00290000d110783b */ /* 0x000eae0000004200 */
[C---:B-1----:R-:W-:Y:S08]  /*5aa0*/  HMMA.16816.F32 R80, R4.reuse, R12, R80 ;  /* 0x0000000c0450723c */ /* 0x042ff00000001850 */
[C---:B------:R-:W-:Y:S01]  /*5ab0*/  HMMA.16816.F32 R76, R4.reuse, R14, R76 ;  /* 0x0000000e044c723c */ /* 0x040fe2000000184c */
[----:B------:R-:W1:Y:S07]  /*5ac0*/  LDSM.16.MT88.4 R12, [R208+0x2900] ;  /* 0x00290000d00c783b */ /* 0x000e6e0000004200 */
[C---:B------:R-:W-:Y:S08]  /*5ad0*/  HMMA.16816.F32 R68, R4.reuse, R34, R68 ;  /* 0x000000220444723c */ /* 0x040ff00000001844 */
[C---:B------:R-:W-:Y:S08]  /*5ae0*/  HMMA.16816.F32 R52, R4.reuse, R28, R52 ;  /* 0x0000001c0434723c */ /* 0x040ff00000001834 */
[C---:B------:R-:W-:Y:S08]  /*5af0*/  HMMA.16816.F32 R56, R4.reuse, R30, R56 ;  /* 0x0000001e0438723c */ /* 0x040ff00000001838 */
[C---:B--2---:R-:W-:Y:S08]  /*5b00*/  HMMA.16816.F32 R60, R4.reuse, R8, R60 ;  /* 0x00000008043c723c */ /* 0x044ff0000000183c */
[----:B------:R-:W-:Y:S01]  /*5b10*/  HMMA.16816.F32 R64, R4, R10, R64 ;  /* 0x0000000a0440723c */ /* 0x000fe20000001840 */
[----:B------:R-:W2:Y:S06]  /*5b20*/  LDSM.16.MT88.4 R8, [R212+0x5900] ;  /* 0x00590000d408783b */ /* 0x000eac0000004200 */
[----:B------:R-:W-:Y:S01]  /*5b30*/  F2FP.PACK_AB R4, R143, R136 ;  /* 0x000000888f04723e */ /* 0x000fe200000000ff */
[----:B------:R-:W-:Y:S01]  /*5b40*/  FADD.FTZ R136, R136, R161 ;  /* 0x000000a188887221 */ /* 0x000fe20000010000 */
[----:B------:R-:W-:-:S02]  /*5b50*/  F2FP.PACK_AB R6, R137, R132 ;  /* 0x000000848906723e */ /* 0x000fc400000000ff */
[----:B-----5:R-:W-:Y:S01]  /*5b60*/  F2FP.PACK_AB R5, R133, R130 ;  /* 0x000000828505723e */ /* 0x020fe200000000ff */
[----:B------:R-:W-:Y:S01]  /*5b70*/  FADD.FTZ R143, R143, R136 ;  /* 0x000000888f8f7221 */ /* 0x000fe20000010000 */
[----:B---3--:R-:W-:-:S03]  /*5b80*/  F2FP.PACK_AB R7, R227, R32 ;  /* 0x00000020e307723e */ /* 0x008fc600000000ff */
[----:B------:R-:W-:-:S04]  /*5b90*/  FADD.FTZ R132, R132, R143 ;  /* 0x0000008f84847221 */ /* 0x000fc80000010000 */
[----:B----4-:R-:W-:Y:S01]  /*5ba0*/  HMMA.16816.F32 R104, R4, R20, R104 ;  /* 0x000000140468723c */ /* 0x010fe20000001868 */
[----:B------:R-:W-:-:S06]  /*5bb0*/  FADD.FTZ R228, R137, R132 ;  /* 0x0000008489e47221 */ /* 0x000fcc0000010000 */
[----:B------:R-:W-:Y:S01]  /*5bc0*/  FADD.FTZ R20, R44, R51 ;  /* 0x000000332c147221 */ /* 0x000fe20000010000 */
[----:B------:R-:W-:Y:S03]  /*5bd0*/  HMMA.16816.F32 R96, R4, R16, R96 ;  /* 0x000000100460723c */ /* 0x000fe60000001860 */
[----:B------:R-:W-:-:S04]  /*5be0*/  FADD.FTZ R20, R43, R20 ;  /* 0x000000142b147221 */ /* 0x000fc80000010000 */
[----:B------:R-:W-:Y:S01]  /*5bf0*/  FADD.FTZ R39, R39, R20 ;  /* 0x0000001427277221 */ /* 0x000fe20000010000 */
[----:B------:R-:W-:Y:S01]  /*5c00*/  HMMA.16816.F32 R92, R4, R18, R92 ;  /* 0x00000012045c723c */ /* 0x000fe2000000185c */
[----:B------:R-:W3:Y:S02]  /*5c10*/  LDSM.16.MT88.4 R16, [R210+0x5900] ;  /* 0x00590000d210783b */ /* 0x000ee40000004200 */
[----:B------:R-:W-:-:S04]  /*5c20*/  FADD.FTZ R38, R38, R39 ;  /* 0x0000002726267221 */ /* 0x000fc80000010000 */
[----:B------:R-:W-:Y:S01]  /*5c30*/  FADD.FTZ R3, R3, R38 ;  /* 0x0000002603037221 */ /* 0x000fe20000010000 */
[----:B-1----:R-:W-:Y:S03]  /*5c40*/  HMMA.16816.F32 R88, R4, R12, R88 ;  /* 0x0000000c0458723c */ /* 0x002fe60000001858 */
[----:B------:R-:W-:-:S04]  /*5c50*/  FADD.FTZ R3, R2, R3 ;  /* 0x0000000302037221 */ /* 0x000fc80000010000 */
[----:B------:R-:W-:Y:S01]  /*5c60*/  FADD.FTZ R124, R124, R3 ;  /* 0x000000037c7c7221 */ /* 0x000fe20000010000 */
[----:B------:R-:W-:Y:S01]  /*5c70*/  HMMA.16816.F32 R84, R4, R14, R84 ;  /* 0x0000000e0454723c */ /* 0x000fe20000001854 */
[----:B------:R-:W1:Y:S02]  /*5c80*/  LDSM.16.MT88.4 R12, [R209+0x5900] ;  /* 0x00590000d10c783b */ /* 0x000e640000004200 */
[----:B------:R-:W-:-:S04]  /*5c90*/  FADD.FTZ R125, R125, R124 ;  /* 0x0000007c7d7d7221 */ /* 0x000fc80000010000 */
[----:B------:R-:W-:Y:S01]  /*5ca0*/  FADD.FTZ R128, R128, R125 ;  /* 0x0000007d80807221 */ /* 0x000fe20000010000 */
[----:B--2---:R-:W-:Y:S03]  /*5cb0*/  HMMA.16816.F32 R80, R4, R8, R80 ;  /* 0x000000080450723c */ /* 0x004fe60000001850 */
[----:B------:R-:W-:-:S04]  /*5cc0*/  FADD.FTZ R131, R131, R128 ;  /* 0x0000008083837221 */ /* 0x000fc80000010000 */
[----:B------:R-:W-:Y:S01]  /*5cd0*/  FADD.FTZ R142, R142, R131 ;  /* 0x000000838e8e7221 */ /* 0x000fe20000010000 */
[----:B------:R-:W-:Y:S01]  /*5ce0*/  HMMA.16816.F32 R76, R4, R10, R76 ;  /* 0x0000000a044c723c */ /* 0x000fe2000000184c */
[----:B------:R-:W2:Y:S02]  /*5cf0*/  LDSM.16.MT88.4 R8, [R208+0x5900] ;  /* 0x00590000d008783b */ /* 0x000ea40000004200 */
[----:B------:R-:W-:-:S04]  /*5d00*/  FADD.FTZ R149, R149, R142 ;  /* 0x0000008e95957221 */ /* 0x000fc80000010000 */
[----:B------:R-:W-:Y:S01]  /*5d10*/  FADD.FTZ R148, R148, R149 ;  /* 0x0000009594947221 */ /* 0x000fe20000010000 */
[----:B------:R-:W-:Y:S03]  /*5d20*/  HMMA.16816.F32 R112, R4, R24, R112 ;  /* 0x000000180470723c */ /* 0x000fe60000001870 */
        /* <DEDUP_REMOVED lines=8> */
[----:B---3--:R-:W-:Y:S03]  /*5db0*/  HMMA.16816.F32 R72, R4, R16, R72 ;  /* 0x000000100448723c */ /* 0x008fe60000001848 */
[----:B------:R-:W-:-:S04]  /*5dc0*/  FADD.FTZ R133, R133, R130 ;  /* 0x0000008285857221 */ /* 0x000fc80000010000 */
[----:B------:R-:W-:Y:S01]  /*5dd0*/  FADD.FTZ R32, R32, R133 ;  /* 0x0000008520207221 */ /* 0x000fe20000010000 */
[----:B------:R-:W-:Y:S03]  /*5de0*/  HMMA.16816.F32 R68, R4, R18, R68 ;  /* 0x000000120444723c */ /* 0x000fe60000001844 */
[----:B------:R-:W-:-:S05]  /*5df0*/  FADD.FTZ R227, R227, R32 ;  /* 0x00000020e3e37221 */ /* 0x000fca0000010000 */
[C---:B-1----:R-:W-:Y:S08]  /*5e00*/  HMMA.16816.F32 R52, R4.reuse, R12, R52 ;  /* 0x0000000c0434723c */ /* 0x042ff00000001834 */
[C---:B------:R-:W-:Y:S08]  /*5e10*/  HMMA.16816.F32 R56, R4.reuse, R14, R56 ;  /* 0x0000000e0438723c */ /* 0x040ff00000001838 */
[C---:B--2---:R-:W-:Y:S08]  /*5e20*/  HMMA.16816.F32 R60, R4.reuse, R8, R60 ;  /* 0x00000008043c723c */ /* 0x044ff0000000183c */
[----:B------:R-:W-:Y:S01]  /*5e30*/  HMMA.16816.F32 R64, R4, R10, R64 ;  /* 0x0000000a0440723c */ /* 0x000fe20000001840 */
[----:B------:R-:W-:Y:S07]  /*5e40*/  @P0 BRA `(.L_x_175) ;  /* 0x0000015000000947 */ /* 0x000fee0003800000 */
[----:B------:R-:W-:Y:S01]  /*5e50*/  ISETP.LT.AND P0, PT, RZ, UR14, PT ;  /* 0x0000000eff007c0c */ /* 0x000fe2000bf01270 */
[----:B------:R-:W-:-:S02]  /*5e60*/  UIADD3 UR16, UR14, -0x1, URZ ;  /* 0xffffffff0e107890 */ /* 0x000fc4000fffe03f */
[----:B------:R-:W-:-:S10]  /*5e70*/  ULDC UR4, c[0x0][0x32c] ;  /* 0x0000cb0000047ab9 */ /* 0x000fd40000000800 */
[----:B------:R-:W-:Y:S05]  /*5e80*/  @P0 BRA `(.L_x_176) ;  /* 0x0000008000000947 */ /* 0x000fea0003800000 */
[----:B------:R-:W-:Y:S02]  /*5e90*/  UISETP.NE.AND UP2, UPT, UR4, 0x1, UPT ;  /* 0x000000010400788c */ /* 0x000fe4000bf45270 */
[----:B------:R-:W-:-:S03]  /*5ea0*/  UIADD3 UR16, -UR14, URZ, URZ ;  /* 0x0000003f0e107290 */ /* 0x000fc6000fffe13f */
[----:B------:R-:W-:Y:S02]  /*5eb0*/  ULDC.64 UR14, c[0x0][0x330] ;  /* 0x0000cc00000e7ab9 */ /* 0x000fe40000000a00 */
[----:B------:R-:W-:-:S07]  /*5ec0*/  UIMAD.WIDE.U32 UR18, UR16, UR14, URZ ;  /* 0x0000000e101272a5 */ /* 0x000fce000f8e003f */
[----:B------:R-:W-:Y:S02]  /*5ed0*/  @UP2 UMOV UR17, UR19 ;  /* 0x0000001300112c82 */ /* 0x000fe40008000000 */
[----:B------:R-:W-:-:S04]  /*5ee0*/  @UP2 USHF.R.U32.HI UR16, URZ, UR15, UR17 ;  /* 0x0000000f3f102299 */ /* 0x000fc80008011611 */
[----:B------:R-:W-:Y:S01]  /*5ef0*/  ULOP3.LUT UR16, URZ, UR16, URZ, 0x33, !UPT ;  /* 0x000000103f107292 */ /* 0x000fe2000f8e333f */
[----:B------:R-:W-:Y:S05]  /*5f00*/  BRA `(.L_x_177) ;  /* 0x0000005000007947 */ /* 0x000fea0003800000 */
.L_x_176:
[----:B------:R-:W-:Y:S02]  /*5f10*/  UISETP.NE.AND UP2, UPT, UR4, 0x1, UPT ;  /* 0x000000010400788c */ /* 0x000fe4000bf45270 */
[----:B------:R-:W-:Y:S02]  /*5f20*/  ULDC.64 UR14, c[0x0][0x330] ;  /* 0x0000cc00000e7ab9 */ /* 0x000fe40000000a00 */
[----:B------:R-:W-:-:S07]  /*5f30*/  UIMAD.WIDE.U32 UR18, UR16, UR14, URZ ;  /* 0x0000000e101272a5 */ /* 0x000fce000f8e003f */
[----:B------:R-:W-:Y:S02]  /*5f40*/  @UP2 UMOV UR17, UR19 ;  /* 0x0000001300112c82 */ /* 0x000fe40008000000 */
[----:B------:R-:W-:Y:S02]  /*5f50*/  @UP2 USHF.R.U32.HI UR16, URZ, UR15, UR17 ;  /* 0x0000000f3f102299 */ /* 0x000fe40008011611 */
.L_x_177:
[----:B------:R-:W-:Y:S02]  /*5f60*/  ULDC UR14, c[0x0][0x32c] ;  /* 0x0000cb00000e7ab9 */ /* 0x000fe40000000800 */
[----:B------:R-:W-:-:S04]  /*5f70*/  UIMAD UR14, UR16, UR4, UR14 ;  /* 0x00000004100e72a4 */ /* 0x000fc8000f8e020e */
[----:B------:R-:W-:-:S04]  /*5f80*/  UISETP.LT.AND UP2, UPT, UR7, UR14, UPT ;  /* 0x0000000e0700728c */ /* 0x000fc8000bf41270 */
[----:B------:R-:W-:-:S04]  /*5f90*/  USEL UR7, UR7, UR14, UP2 ;  /* 0x0000000e07077287 */ /* 0x000fc80009000000 */
.L_x_175:
[----:B------:R-:W-:-:S07]  /*5fa0*/  UIMAD.WIDE UR14, UR7, 0x2aaaaaab, URZ ;  /* 0x2aaaaaab070e78a5 */ /* 0x000fce000f8e023f */
[----:B------:R-:W-:Y:S02]  /*5fb0*/  UMOV UR7, UR15 ;  /* 0x0000000f00077c82 */ /* 0x000fe40008000000 */
[----:B------:R-:W-:-:S04]  /*5fc0*/  USHF.R.U32.HI UR4, URZ, 0x1f, UR7 ;  /* 0x0000001f3f047899 */ /* 0x000fc80008011607 */
[----:B------:R-:W-:-:S04]  /*5fd0*/  ULEA.HI.SX32 UR4, UR7, UR4, 0x1c ;  /* 0x0000000407047291 */ /* 0x000fc8000f8fe23f */
[----:B------:R-:W-:-:S04]  /*5fe0*/  UISETP.LT.AND UP2, UPT, UR6, UR4, UPT ;  /* 0x000000040600728c */ /* 0x000fc8000bf41270 */
[----:B------:R-:W-:-:S06]  /*5ff0*/  USEL UR4, UR6, UR4, !UP2 ;  /* 0x0000000406047287 */ /* 0x000fcc000d000000 */
[----:B------:R-:W-:-:S13]  /*6000*/  ISETP.GE.AND P0, PT, R168, UR4, PT ;  /* 0x00000004a8007c0c */ /* 0x000fda000bf06270 */
[----:B------:R-:W-:Y:S05]  /*6010*/  @!P0 BRA `(.L_x_178) ;  /* 0x0000457000008947 */ /* 0x000fea0003800000 */
[C---:B------:R-:W-:Y:S01]  /*6020*/  SHF.L.U64.HI R236, R230.reuse, 0x1, R37 ;  /* 0x00000001e6ec7819 */ /* 0x040fe20000010225 */
[----:B------:R-:W-:Y:S01]  /*6030*/  IMAD.MOV.U32 R2, RZ, RZ, R116 ;  /* 0x000000ffff027224 */ /* 0x000fe200078e0074 */
[----:B------:R-:W-:Y:S01]  /*6040*/  MOV R3, R0 ;  /* 0x0000000000037202 */ /* 0x000fe20000000f00 */
[----:B------:R-:W-:Y:S01]  /*6050*/  IMAD.MOV.U32 R238, RZ, RZ, R168 ;  /* 0x000000ffffee7224 */ /* 0x000fe200078e00a8 */
[----:B------:R-:W-:Y:S01]  /*6060*/  SHF.L.U32 R235, R230, 0x1, RZ ;  /* 0x00000001e6eb7819 */ /* 0x000fe200000006ff */
[C---:B------:R-:W-:Y:S01]  /*6070*/  IMAD.SHL.U32 R233, R229.reuse, 0x2, RZ ;  /* 0x00000002e5e97824 */ /* 0x040fe200078e00ff */
[----:B------:R-:W-:Y:S02]  /*6080*/  SHF.L.U64.HI R234, R229, 0x1, R232 ;  /* 0x00000001e5ea7819 */ /* 0x000fe400000102e8 */
.L_x_189:
[----:B------:R-:W-:Y:S04]  /*6090*/  DEPBAR.LE SB0, 0x0 ;  /* 0x000080000000791a */ /* 0x000fe80000000000 */
[----:B------:R-:W-:Y:S01]  /*60a0*/  BAR.SYNC.DEFER_BLOCKING 0x0 ;  /* 0x0000000000007b1d */ /* 0x000fe20000010000 */
[----:B------:R-:W-:Y:S05]  /*60b0*/  ISETP.LT.AND P0, PT, R238, UR6, PT ;  /* 0x00000006ee007c0c */ /* 0x000fea000bf01270 */
[----:B------:R1:W2:Y:S04]  /*60c0*/  LDSM.16.M88.4 R116, [R214+0x8100] ;  /* 0x00810000d674783b */ /* 0x0002a80000000200 */
[----:B------:R1:W3:Y:S04]  /*60d0*/  LDSM.16.M88.4 R124, [R214+0x8900] ;  /* 0x00890000d67c783b */ /* 0x0002e80000000200 */
[----:B------:R1:W4:Y:S04]  /*60e0*/  LDSM.16.M88.4 R128, [R214+0x9100] ;  /* 0x00910000d680783b */ /* 0x0003280000000200 */
[----:B------:R1:W1:Y:S04]  /*60f0*/  LDSM.16.M88.4 R132, [R214+0x9900] ;  /* 0x00990000d684783b */ /* 0x0002680000000200 */
[----:B------:R1:W1:Y:S04]  /*6100*/  LDSM.16.M88.4 R136, [R214+0xa100] ;  /* 0x00a10000d688783b */ /* 0x0002680000000200 */
[----:B------:R1:W1:Y:S04]  /*6110*/  LDSM.16.M88.4 R140, [R214+0xa900] ;  /* 0x00a90000d68c783b */ /* 0x0002680000000200 */
[----:B------:R1:W1:Y:S04]  /*6120*/  LDSM.16.M88.4 R148, [R213] ;  /* 0x00000000d594783b */ /* 0x0002680000000200 */
[----:B------:R1:W1:Y:S04]  /*6130*/  LDSM.16.M88.4 R152, [R207] ;  /* 0x00000000cf98783b */ /* 0x0002680000000200 */
[----:B------:R1:W1:Y:S04]  /*6140*/  LDSM.16.M88.4 R156, [R206] ;  /* 0x00000000ce9c783b */ /* 0x0002680000000200 */
[----:B------:R1:W1:Y:S04]  /*6150*/  LDSM.16.M88.4 R160, [R205] ;  /* 0x00000000cda0783b */ /* 0x0002680000000200 */
[----:B------:R1:W1:Y:S04]  /*6160*/  LDSM.16.M88.4 R164, [R204] ;  /* 0x00000000cca4783b */ /* 0x0002680000000200 */
[----:B------:R1:W1:Y:S01]  /*6170*/  LDSM.16.M88.4 R168, [R203] ;  /* 0x00000000cba8783b */ /* 0x0002620000000200 */
[----:B------:R-:W-:-:S05]  /*6180*/  @P0 BRA `(.L_x_179) ;  /* 0x0000028000000947 */ /* 0x000fca0003800000 */
[----:B--23--:R-:W-:Y:S01]  /*6190*/  SHF.R.S32.HI R5, RZ, 0x1f, R216 ;  /* 0x0000001fff057819 */ /* 0x00cfe200000114d8 */
[----:B------:R-:W-:Y:S01]  /*61a0*/  IMAD.WIDE.U32 R6, R216, c[0x0][0x208], RZ ;  /* 0x00008200d8067a25 */ /* 0x000fe200078e00ff */
[----:B------:R-:W-:Y:S03]  /*61b0*/  SHF.R.S32.HI R4, RZ, 0x1f, R215 ;  /* 0x0000001fff047819 */ /* 0x000fe600000114d7 */
[----:B------:R-:W-:Y:S02]  /*61c0*/  IMAD R5, R5, c[0x0][0x208], RZ ;  /* 0x0000820005057a24 */ /* 0x000fe400078e02ff */
[----:B------:R-:W-:Y:S02]  /*61d0*/  IMAD R4, R4, c[0x0][0x218], RZ ;  /* 0x0000860004047a24 */ /* 0x000fe400078e02ff */
[----:B------:R-:W-:Y:S02]  /*61e0*/  IMAD R5, R216, c[0x0][0x20c], R5 ;  /* 0x00008300d8057a24 */ /* 0x000fe400078e0205 */
[----:B------:R-:W-:Y:S02]  /*61f0*/  IMAD R4, R215, c[0x0][0x21c], R4 ;  /* 0x00008700d7047a24 */ /* 0x000fe400078e0204 */
[----:B------:R-:W-:Y:S04]  /*6200*/  IMAD.IADD R7, R7, 0x1, R5 ;  /* 0x0000000107077824 */ /* 0x000fe800078e0205 */
[----:B------:R-:W-:Y:S05]  /*6210*/  IMAD.WIDE.U32 R6, R215, c[0x0][0x218], R6 ;  /* 0x00008600d7067a25 */ /* 0x000fea00078e0006 */
[----:B------:R-:W-:Y:S04]  /*6220*/  IADD3 R0, P0, R6, UR38, RZ ;  /* 0x0000002606007c10 */ /* 0x000fe8000ff1e0ff */
[----:B------:R-:W-:Y:S02]  /*6230*/  IADD3.X R7, R7, UR10, R4, P0, !PT ;  /* 0x0000000a07077c10 */ /* 0x000fe400087fe404 */
[C---:B------:R-:W-:Y:S04]  /*6240*/  LEA R14, P0, R0.reuse, c[0x0][0x1f8], 0x1 ;  /* 0x00007e00000e7a11 */ /* 0x040fe800078008ff */
[----:B------:R-:W-:Y:S01]  /*6250*/  LEA.HI.X R16, R0, c[0x0][0x1fc], R7, 0x1, P0 ;  /* 0x00007f0000107a11 */ /* 0x000fe200000f0c07 */
[----:B------:R-:W2:Y:S01]  /*6260*/  SHFL.IDX PT, R8, R14, RZ, 0x181f ;  /* 0x00181fff0e087589 */ /* 0x000ea200000e0000 */
[----:B------:R-:W-:Y:S03]  /*6270*/  IADD3 R0, -R231, 0x10, RZ ;  /* 0x00000010e7007810 */ /* 0x000fe60007ffe1ff */
[----:B------:R-:W3:Y:S01]  /*6280*/  SHFL.IDX PT, R9, R16, RZ, 0x181f ;  /* 0x00181fff10097589 */ /* 0x000ee200000e0000 */
[----:B------:R-:W-:Y:S03]  /*6290*/  LOP3.LUT R0, R0, 0xf, RZ, 0xc0, !PT ;  /* 0x0000000f00007812 */ /* 0x000fe600078ec0ff */
[----:B------:R-:W5:Y:S04]  /*62a0*/  SHFL.IDX PT, R6, R14, 0x1, 0x181f ;  /* 0x00381f000e067f89 */ /* 0x000f6800000e0000 */
[----:B------:R-:W4:Y:S04]  /*62b0*/  SHFL.IDX PT, R4, R14, 0x2, 0x181f ;  /* 0x00581f000e047f89 */ /* 0x000f2800000e0000 */
[----:B------:R-:W1:Y:S04]  /*62c0*/  SHFL.IDX PT, R7, R16, 0x1, 0x181f ;  /* 0x00381f0010077f89 */ /* 0x000e6800000e0000 */
[----:B------:R-:W1:Y:S01]  /*62d0*/  SHFL.IDX PT, R5, R16, 0x2, 0x181f ;  /* 0x00581f0010057f89 */ /* 0x000e6200000e0000 */
[C---:B--2---:R-:W-:Y:S02]  /*62e0*/  IADD3 R10, P2, R8.reuse, R235, RZ ;  /* 0x000000eb080a7210 */ /* 0x044fe40007f5e0ff */
[----:B------:R-:W-:Y:S03]  /*62f0*/  IADD3 R12, P0, R8, R233, RZ ;  /* 0x000000e9080c7210 */ /* 0x000fe60007f1e0ff */
[C---:B---3--:R-:W-:Y:S02]  /*6300*/  IMAD.X R11, R9.reuse, 0x1, R236, P2 ;  /* 0x00000001090b7824 */ /* 0x048fe400010e06ec */
[----:B------:R-:W-:Y:S01]  /*6310*/  IMAD.X R13, R9, 0x1, R234, P0 ;  /* 0x00000001090d7824 */ /* 0x000fe200000e06ea */
[C---:B-----5:R-:W-:Y:S02]  /*6320*/  IADD3 R8, P6, R6.reuse, R235, RZ ;  /* 0x000000eb06087210 */ /* 0x060fe40007fde0ff */
[----:B------:R2:W-:Y:S01]  /*6330*/  LDGSTS.E.BYPASS.LTC128B.128 [R225], [R10.64], !P5 ;  /* 0x000000000ae17fae */ /* 0x0005e2000e901d6a */
[----:B------:R-:W-:Y:S02]  /*6340*/  IADD3 R6, P2, R6, R233, RZ ;  /* 0x000000e906067210 */ /* 0x000fe40007f5e0ff */
[----:B----4-:R-:W-:Y:S01]  /*6350*/  IADD3 R14, P0, R4, R235, RZ ;  /* 0x000000eb040e7210 */ /* 0x010fe20007f1e0ff */
[----:B------:R2:W-:Y:S01]  /*6360*/  LDGSTS.E.BYPASS.LTC128B.128 [R224], [R12.64], !P4 ;  /* 0x000000000ce07fae */ /* 0x0005e2000e101d6a */
[C---:B-1----:R-:W-:Y:S02]  /*6370*/  IMAD.X R9, R7.reuse, 0x1, R236, P6 ;  /* 0x0000000107097824 */ /* 0x042fe400030e06ec */
[----:B------:R-:W-:Y:S01]  /*6380*/  IMAD.X R7, R7, 0x1, R234, P2 ;  /* 0x0000000107077824 */ /* 0x000fe200010e06ea */
[----:B------:R-:W-:Y:S01]  /*6390*/  IADD3 R4, P6, P2, R0, R4, R233 ;  /* 0x0000000400047210 */ /* 0x000fe20007ade0e9 */
[----:B------:R-:W-:Y:S01]  /*63a0*/  IMAD.X R15, R5, 0x1, R236, P0 ;  /* 0x00000001050f7824 */ /* 0x000fe200000e06ec */
[----:B------:R2:W-:Y:S01]  /*63b0*/  LDGSTS.E.BYPASS.LTC128B.128 [R223], [R8.64], !P5 ;  /* 0x0000000008df7fae */ /* 0x0005e2000e901d6a */
[----:B------:R-:W-:Y:S02]  /*63c0*/  ISETP.NE.U32.AND P0, PT, R231, RZ, PT ;  /* 0x000000ffe700720c */ /* 0x000fe40003f05070 */
[----:B------:R-:W-:Y:S01]  /*63d0*/  IADD3.X R5, RZ, R5, R234, P6, P2 ;  /* 0x00000005ff057210 */ /* 0x000fe200037e44ea */
[----:B------:R2:W-:Y:S04]  /*63e0*/  LDGSTS.E.BYPASS.LTC128B.128 [R222], [R6.64], !P4 ;  /* 0x0000000006de7fae */ /* 0x0005e8000e101d6a */
[----:B------:R2:W-:Y:S06]  /*63f0*/  LDGSTS.E.BYPASS.LTC128B.128 [R225+0x2000], [R14.64], !P5 ;  /* 0x020000000ee17fae */ /* 0x0005ec000e901d6a */
[----:B------:R2:W-:Y:S02]  /*6400*/  LDGSTS.E.BYPASS.LTC128B.128.ZFILL [R225+0x5000], [R4.64], P0 ;  /* 0x0500000004e17fae */ /* 0x0005e40008141d6a */
.L_x_179:
[C---:B--23--:R-:W-:Y:S01]  /*6410*/  HMMA.16816.F32 R4, R120.reuse, R116, RZ ;  /* 0x000000747804723c */ /* 0x04cfe200000018ff */
[----:B------:R-:W0:Y:S02]  /*6420*/  LDGDEPBAR ;  /* 0x00000000000079af */ /* 0x000e240000000000 */
[----:B------:R-:W-:Y:S05]  /*6430*/  ISETP.GT.AND P0, PT, R238, UR6, PT ;  /* 0x00000006ee007c0c */ /* 0x000fea000bf04270 */
[C---:B------:R-:W-:Y:S01]  /*6440*/  HMMA.16816.F32 R8, R120.reuse, R118, RZ ;  /* 0x000000767808723c */ /* 0x040fe200000018ff */
[----:B------:R-:W2:Y:S07]  /*6450*/  LDSM.16.M88.4 R116, [R211+0x8100] ;  /* 0x00810000d374783b */ /* 0x000eae0000000200 */
[C---:B------:R-:W-:Y:S08]  /*6460*/  HMMA.16816.F32 R12, R120.reuse, R124, RZ ;  /* 0x0000007c780c723c */ /* 0x040ff000000018ff */
[C---:B------:R-:W-:Y:S01]  /*6470*/  HMMA.16816.F32 R16, R120.reuse, R126, RZ ;  /* 0x0000007e7810723c */ /* 0x040fe200000018ff */
[----:B------:R-:W3:Y:S07]  /*6480*/  LDSM.16.M88.4 R124, [R211+0x8900] ;  /* 0x00890000d37c783b */ /* 0x000eee0000000200 */
[C---:B----4-:R-:W-:Y:S08]  /*6490*/  HMMA.16816.F32 R20, R120.reuse, R128, RZ ;  /* 0x000000807814723c */ /* 0x050ff000000018ff */
[C---:B------:R-:W-:Y:S01]  /*64a0*/  HMMA.16816.F32 R24, R120.reuse, R130, RZ ;  /* 0x000000827818723c */ /* 0x040fe200000018ff */
[----:B------:R-:W4:Y:S07]  /*64b0*/  LDSM.16.M88.4 R128, [R211+0x9100] ;  /* 0x00910000d380783b */ /* 0x000f2e0000000200 */
[C---:B-1----:R-:W-:Y:S08]  /*64c0*/  HMMA.16816.F32 R28, R120.reuse, R132, RZ ;  /* 0x00000084781c723c */ /* 0x042ff000000018ff */
[C---:B------:R-:W-:Y:S01]  /*64d0*/  HMMA.16816.F32 R32, R120.reuse, R134, RZ ;  /* 0x000000867820723c */ /* 0x040fe200000018ff */
[----:B------:R-:W1:Y:S07]  /*64e0*/  LDSM.16.M88.4 R132, [R211+0x9900] ;  /* 0x00990000d384783b */ /* 0x000e6e0000000200 */
[C---:B------:R-:W-:Y:S08]  /*64f0*/  HMMA.16816.F32 R36, R120.reuse, R136, RZ ;  /* 0x000000887824723c */ /* 0x040ff000000018ff */
[C---:B------:R-:W-:Y:S01]  /*6500*/  HMMA.16816.F32 R40, R120.reuse, R138, RZ ;  /* 0x0000008a7828723c */ /* 0x040fe200000018ff */
[----:B------:R-:W5:Y:S07]  /*6510*/  LDSM.16.M88.4 R136, [R211+0xa100] ;  /* 0x00a10000d388783b */ /* 0x000f6e0000000200 */
[C---:B------:R-:W-:Y:S08]  /*6520*/  HMMA.16816.F32 R44, R120.reuse, R140, RZ ;  /* 0x0000008c782c723c */ /* 0x040ff000000018ff */
[----:B------:R-:W-:Y:S01]  /*6530*/  HMMA.16816.F32 R48, R120, R142, RZ ;  /* 0x0000008e7830723c */ /* 0x000fe200000018ff */
[----:B------:R-:W1:Y:S07]  /*6540*/  LDSM.16.M88.4 R140, [R211+0xa900] ;  /* 0x00a90000d38c783b */ /* 0x000e6e0000000200 */
[C---:B------:R-:W-:Y:S08]  /*6550*/  HMMA.16816.F32 R4, R144.reuse, R148, R4 ;  /* 0x000000949004723c */ /* 0x040ff00000001804 */
[C---:B------:R-:W-:Y:S01]  /*6560*/  HMMA.16816.F32 R8, R144.reuse, R150, R8 ;  /* 0x000000969008723c */ /* 0x040fe20000001808 */
[----:B------:R-:W-:Y:S07]  /*6570*/  LDSM.16.M88.4 R148, [R202+0x800] ;  /* 0x00080000ca94783b */ /* 0x000fee0000000200 */
        /* <DEDUP_REMOVED lines=13> */
[----:B------:R-:W-:Y:S08]  /*6650*/  HMMA.16816.F32 R48, R144, R170, R48 ;  /* 0x000000aa9030723c */ /* 0x000ff00000001830 */
[C---:B--2---:R-:W-:Y:S08]  /*6660*/  HMMA.16816.F32 R4, R172.reuse, R116, R4 ;  /* 0x00000074ac04723c */ /* 0x044ff00000001804 */
[C---:B------:R-:W-:Y:S01]  /*6670*/  HMMA.16816.F32 R8, R172.reuse, R118, R8 ;  /* 0x00000076ac08723c */ /* 0x040fe20000001808 */
[----:B------:R-:W2:Y:S07]  /*6680*/  LDSM.16.M88.4 R116, [R202] ;  /* 0x00000000ca74783b */ /* 0x000eae0000000200 */
[C---:B---3--:R-:W-:Y:S08]  /*6690*/  HMMA.16816.F32 R12, R172.reuse, R124, R12 ;  /* 0x0000007cac0c723c */ /* 0x048ff0000000180c */
[C---:B------:R-:W-:Y:S01]  /*66a0*/  HMMA.16816.F32 R16, R172.reuse, R126, R16 ;  /* 0x0000007eac10723c */ /* 0x040fe20000001810 */
[----:B------:R-:W3:Y:S07]  /*66b0*/  LDSM.16.M88.4 R124, [R202+0x2800] ;  /* 0x00280000ca7c783b */ /* 0x000eee0000000200 */
[C---:B----4-:R-:W-:Y:S08]  /*66c0*/  HMMA.16816.F32 R20, R172.reuse, R128, R20 ;  /* 0x00000080ac14723c */ /* 0x050ff00000001814 */
[C---:B------:R-:W-:Y:S01]  /*66d0*/  HMMA.16816.F32 R24, R172.reuse, R130, R24 ;  /* 0x00000082ac18723c */ /* 0x040fe20000001818 */
[----:B------:R-:W4:Y:S07]  /*66e0*/  LDSM.16.M88.4 R128, [R214+0xb100] ;  /* 0x00b10000d680783b */ /* 0x000f2e0000000200 */
[C---:B-1----:R-:W-:Y:S08]  /*66f0*/  HMMA.16816.F32 R28, R172.reuse, R132, R28 ;  /* 0x00000084ac1c723c */ /* 0x042ff0000000181c */
[C---:B------:R-:W-:Y:S01]  /*6700*/  HMMA.16816.F32 R32, R172.reuse, R134, R32 ;  /* 0x00000086ac20723c */ /* 0x040fe20000001820 */
[----:B------:R-:W1:Y:S07]  /*6710*/  LDSM.16.M88.4 R132, [R214+0xb900] ;  /* 0x00b90000d684783b */ /* 0x000e6e0000000200 */
[C---:B-----5:R-:W-:Y:S08]  /*6720*/  HMMA.16816.F32 R36, R172.reuse, R136, R36 ;  /* 0x00000088ac24723c */ /* 0x060ff00000001824 */
[C---:B------:R-:W-:Y:S01]  /*6730*/  HMMA.16816.F32 R40, R172.reuse, R138, R40 ;  /* 0x0000008aac28723c */ /* 0x040fe20000001828 */
[----:B------:R-:W5:Y:S07]  /*6740*/  LDSM.16.M88.4 R136, [R214+0xc100] ;  /* 0x00c10000d688783b */ /* 0x000f6e0000000200 */
[C---:B------:R-:W-:Y:S08]  /*6750*/  HMMA.16816.F32 R44, R172.reuse, R140, R44 ;  /* 0x0000008cac2c723c */ /* 0x040ff0000000182c */
[----:B------:R-:W-:Y:S01]  /*6760*/  HMMA.16816.F32 R48, R172, R142, R48 ;  /* 0x0000008eac30723c */ /* 0x000fe20000001830 */
[----:B------:R-:W1:Y:S07]  /*6770*/  LDSM.16.M88.4 R140, [R214+0xc900] ;  /* 0x00c90000d68c783b */ /* 0x000e6e0000000200 */
[C---:B--2---:R-:W-:Y:S08]  /*6780*/  HMMA.16816.F32 R4, R176.reuse, R116, R4 ;  /* 0x00000074b004723c */ /* 0x044ff00000001804 */
[C---:B------:R-:W-:Y:S01]  /*6790*/  HMMA.16816.F32 R8, R176.reuse, R118, R8 ;  /* 0x00000076b008723c */ /* 0x040fe20000001808 */
[----:B------:R-:W2:Y:S07]  /*67a0*/  LDSM.16.M88.4 R116, [R214+0xd100] ;  /* 0x00d10000d674783b */ /* 0x000eae0000000200 */
[C---:B------:R-:W-:Y:S08]  /*67b0*/  HMMA.16816.F32 R12, R176.reuse, R148, R12 ;  /* 0x00000094b00c723c */ /* 0x040ff0000000180c */
[C---:B------:R-:W-:Y:S01]  /*67c0*/  HMMA.16816.F32 R16, R176.reuse, R150, R16 ;  /* 0x00000096b010723c */ /* 0x040fe20000001810 */
[----:B------:R-:W1:Y:S07]  /*67d0*/  LDSM.16.M88.4 R148, [R214+0xd900] ;  /* 0x00d90000d694783b */ /* 0x000e6e0000000200 */
[C---:B------:R-:W-:Y:S08]  /*67e0*/  HMMA.16816.F32 R20, R176.reuse, R152, R20 ;  /* 0x00000098b014723c */ /* 0x040ff00000001814 */
[C---:B------:R-:W-:Y:S01]  /*67f0*/  HMMA.16816.F32 R24, R176.reuse, R154, R24 ;  /* 0x0000009ab018723c */ /* 0x040fe20000001818 */
[----:B------:R-:W1:Y:S07]  /*6800*/  LDSM.16.M88.4 R152, [R201] ;  /* 0x00000000c998783b */ /* 0x000e6e0000000200 */
[C---:B------:R-:W-:Y:S08]  /*6810*/  HMMA.16816.F32 R28, R176.reuse, R156, R28 ;  /* 0x0000009cb01c723c */ /* 0x040ff0000000181c */
[C---:B------:R-:W-:Y:S01]  /*6820*/  HMMA.16816.F32 R32, R176.reuse, R158, R32 ;  /* 0x0000009eb020723c */ /* 0x040fe20000001820 */
[----:B------:R-:W1:Y:S07]  /*6830*/  LDSM.16.M88.4 R156, [R200] ;  /* 0x00000000c89c783b */ /* 0x000e6e0000000200 */
[C---:B------:R-:W-:Y:S08]  /*6840*/  HMMA.16816.F32 R36, R176.reuse, R160, R36 ;  /* 0x000000a0b024723c */ /* 0x040ff00000001824 */
[C---:B------:R-:W-:Y:S01]  /*6850*/  HMMA.16816.F32 R40, R176.reuse, R162, R40 ;  /* 0x000000a2b028723c */ /* 0x040fe20000001828 */
[----:B------:R-:W-:Y:S07]  /*6860*/  LDSM.16.M88.4 R160, [R211+0xd100] ;  /* 0x00d10000d3a0783b */ /* 0x000fee0000000200 */
[C---:B---3--:R-:W-:Y:S08]  /*6870*/  HMMA.16816.F32 R44, R176.reuse, R124, R44 ;  /* 0x0000007cb02c723c */ /* 0x048ff0000000182c */
[----:B------:R-:W-:Y:S01]  /*6880*/  HMMA.16816.F32 R48, R176, R126, R48 ;  /* 0x0000007eb030723c */ /* 0x000fe20000001830 */
[----:B------:R-:W3:Y:S07]  /*6890*/  LDSM.16.M88.4 R124, [R199] ;  /* 0x00000000c77c783b */ /* 0x000eee0000000200 */
[C---:B----4-:R-:W-:Y:S08]  /*68a0*/  HMMA.16816.F32 R4, R180.reuse, R128, R4 ;  /* 0x00000080b404723c */ /* 0x050ff00000001804 */
[C---:B------:R-:W-:Y:S01]  /*68b0*/  HMMA.16816.F32 R8, R180.reuse, R130, R8 ;  /* 0x00000082b408723c */ /* 0x040fe20000001808 */
[----:B------:R-:W4:Y:S07]  /*68c0*/  LDSM.16.M88.4 R128, [R198] ;  /* 0x00000000c680783b */ /* 0x000f2e0000000200 */
[C---:B-1----:R-:W-:Y:S08]  /*68d0*/  HMMA.16816.F32 R12, R180.reuse, R132, R12 ;  /* 0x00000084b40c723c */ /* 0x042ff0000000180c */
[C---:B------:R-:W-:Y:S01]  /*68e0*/  HMMA.16816.F32 R16, R180.reuse, R134, R16 ;  /* 0x00000086b410723c */ /* 0x040fe20000001810 */
[----:B------:R-:W1:Y:S07]  /*68f0*/  LDSM.16.M88.4 R132, [R197] ;  /* 0x00000000c584783b */ /* 0x000e6e0000000200 */
[C---:B-----5:R-:W-:Y:S08]  /*6900*/  HMMA.16816.F32 R20, R180.reuse, R136, R20 ;  /* 0x00000088b414723c */ /* 0x060ff00000001814 */
[C---:B------:R-:W-:Y:S01]  /*6910*/  HMMA.16816.F32 R24, R180.reuse, R138, R24 ;  /* 0x0000008ab418723c */ /* 0x040fe20000001818 */
[----:B------:R-:W5:Y:S07]  /*6920*/  LDSM.16.M88.4 R136, [R196] ;  /* 0x00000000c488783b */ /* 0x000f6e0000000200 */
[C---:B------:R-:W-:Y:S08]  /*6930*/  HMMA.16816.F32 R28, R180.reuse, R140, R28 ;  /* 0x0000008cb41c723c */ /* 0x040ff0000000181c */
[C---:B------:R-:W-:Y:S01]  /*6940*/  HMMA.16816.F32 R32, R180.reuse, R142, R32 ;  /* 0x0000008eb420723c */ /* 0x040fe20000001820 */
[----:B------:R-:W1:Y:S07]  /*6950*/  LDSM.16.M88.4 R140, [R211+0xb100] ;  /* 0x00b10000d38c783b */ /* 0x000e6e0000000200 */
[C---:B--2---:R-:W-:Y:S08]  /*6960*/  HMMA.16816.F32 R36, R180.reuse, R116, R36 ;  /* 0x00000074b424723c */ /* 0x044ff00000001824 */
[C---:B------:R-:W-:Y:S01]  /*6970*/  HMMA.16816.F32 R40, R180.reuse, R118, R40 ;  /* 0x00000076b428723c */ /* 0x040fe20000001828 */
[----:B------:R-:W2:Y:S07]  /*6980*/  LDSM.16.M88.4 R116, [R211+0xb900] ;  /* 0x00b90000d374783b */ /* 0x000eae0000000200 */
[C---:B------:R-:W-:Y:S08]  /*6990*/  HMMA.16816.F32 R44, R180.reuse, R148, R44 ;  /* 0x00000094b42c723c */ /* 0x040ff0000000182c */
[----:B------:R-:W-:Y:S01]  /*69a0*/  HMMA.16816.F32 R48, R180, R150, R48 ;  /* 0x00000096b430723c */ /* 0x000fe20000001830 */
[----:B------:R-:W1:Y:S07]  /*69b0*/  LDSM.16.M88.4 R148, [R211+0xc100] ;  /* 0x00c10000d394783b */ /* 0x000e6e0000000200 */
[C---:B------:R-:W-:Y:S08]  /*69c0*/  HMMA.16816.F32 R4, R184.reuse, R152, R4 ;  /* 0x00000098b804723c */ /* 0x040ff00000001804 */
[C---:B------:R-:W-:Y:S01]  /*69d0*/  HMMA.16816.F32 R8, R184.reuse, R154, R8 ;  /* 0x0000009ab808723c */ /* 0x040fe20000001808 */
[----:B------:R-:W1:Y:S07]  /*69e0*/  LDSM.16.M88.4 R152, [R211+0xc900] ;  /* 0x00c90000d398783b */ /* 0x000e6e0000000200 */
[C---:B------:R-:W-:Y:S08]  /*69f0*/  HMMA.16816.F32 R12, R184.reuse, R156, R12 ;  /* 0x0000009cb80c723c */ /* 0x040ff0000000180c */
[C---:B------:R-:W-:Y:S01]  /*6a00*/  HMMA.16816.F32 R16, R184.reuse, R158, R16 ;  /* 0x0000009eb810723c */ /* 0x040fe20000001810 */
[----:B------:R-:W2:Y:S07]  /*6a10*/  LDSM.16.M88.4 R156, [R202+0x3000] ;  /* 0x00300000ca9c783b */ /* 0x000eae0000000200 */
[C---:B---3--:R-:W-:Y:S08]  /*6a20*/  HMMA.16816.F32 R20, R184.reuse, R124, R20 ;  /* 0x0000007cb814723c */ /* 0x048ff00000001814 */
[C---:B------:R-:W-:Y:S01]  /*6a30*/  HMMA.16816.F32 R24, R184.reuse, R126, R24 ;  /* 0x0000007eb818723c */ /* 0x040fe20000001818 */
[----:B------:R-:W-:Y:S07]  /*6a40*/  LDSM.16.M88.4 R124, [R202+0x4000] ;  /* 0x00400000ca7c783b */ /* 0x000fee0000000200 */
[C---:B----4-:R-:W-:Y:S08]  /*6a50*/  HMMA.16816.F32 R28, R184.reuse, R128, R28 ;  /* 0x00000080b81c723c */ /* 0x050ff0000000181c */
[C---:B------:R-:W-:Y:S08]  /*6a60*/  HMMA.16816.F32 R32, R184.reuse, R130, R32 ;  /* 0x00000082b820723c */ /* 0x040ff00000001820 */
[C---:B-1----:R-:W-:Y:S08]  /*6a70*/  HMMA.16816.F32 R36, R184.reuse, R132, R36 ;  /* 0x00000084b824723c */ /* 0x042ff00000001824 */
[C---:B------:R-:W-:Y:S08]  /*6a80*/  HMMA.16816.F32 R40, R184.reuse, R134, R40 ;  /* 0x00000086b828723c */ /* 0x040ff00000001828 */
[C---:B-----5:R-:W-:Y:S08]  /*6a90*/  HMMA.16816.F32 R44, R184.reuse, R136, R44 ;  /* 0x00000088b82c723c */ /* 0x060ff0000000182c */
[----:B------:R-:W-:Y:S08]  /*6aa0*/  HMMA.16816.F32 R48, R184, R138, R48 ;  /* 0x0000008ab830723c */ /* 0x000ff00000001830 */
[C---:B------:R-:W-:Y:S08]  /*6ab0*/  HMMA.16816.F32 R4, R188.reuse, R140, R4 ;  /* 0x0000008cbc04723c */ /* 0x040ff00000001804 */
[C---:B------:R-:W-:Y:S08]  /*6ac0*/  HMMA.16816.F32 R8, R188.reuse, R142, R8 ;  /* 0x0000008ebc08723c */ /* 0x040ff00000001808 */
[C---:B--2---:R-:W-:Y:S08]  /*6ad0*/  HMMA.16816.F32 R12, R188.reuse, R116, R12 ;  /* 0x00000074bc0c723c */ /* 0x044ff0000000180c */
        /* <DEDUP_REMOVED lines=14> */
[----:B------:R-:W1:Y:S03]  /*6bc0*/  LDSM.16.M88.4 R116, [R202+0x4800] ;  /* 0x00480000ca74783b */ /* 0x000e660000000200 */
[----:B------:R-:W-:Y:S02]  /*6bd0*/  FMUL.FTZ R158, R4, c[0x0][0x320] ;  /* 0x0000c800049e7a20 */ /* 0x000fe40000410000 */
[----:B------:R-:W-:Y:S02]  /*6be0*/  FMUL.FTZ R160, R5, c[0x0][0x320] ;  /* 0x0000c80005a07a20 */ /* 0x000fe40000410000 */
[C---:B------:R-:W-:Y:S02]  /*6bf0*/  HMMA.16816.F32 R20, R192.reuse, R124, R20 ;  /* 0x0000007cc014723c */ /* 0x040fe40000001814 */
[----:B------:R-:W2:Y:S02]  /*6c00*/  MUFU.TANH R158, R158 ;  /* 0x0000009e009e7308 */ /* 0x000ea40000002400 */
[----:B------:R-:W-:Y:S02]  /*6c10*/  FMUL.FTZ R0, R6, c[0x0][0x320] ;  /* 0x0000c80006007a20 */ /* 0x000fe40000410000 */
[----:B------:R-:W-:Y:S02]  /*6c20*/  FMUL.FTZ R159, R7, c[0x0][0x320] ;  /* 0x0000c800079f7a20 */ /* 0x000fe40000410000 */
[C---:B------:R-:W-:Y:S01]  /*6c30*/  HMMA.16816.F32 R24, R192.reuse, R126, R24 ;  /* 0x0000007ec018723c */ /* 0x040fe20000001818 */
[----:B------:R-:W3:Y:S03]  /*6c40*/  LDSM.16.M88.4 R124, [R202+0x5000] ;  /* 0x00500000ca7c783b */ /* 0x000ee60000000200 */
[----:B------:R-:W4:Y:S01]  /*6c50*/  MUFU.TANH R160, R160 ;  /* 0x000000a000a07308 */ /* 0x000f220000002400 */
[----:B------:R-:W-:Y:S02]  /*6c60*/  FMUL.FTZ R162, R8, c[0x0][0x320] ;  /* 0x0000c80008a27a20 */ /* 0x000fe40000410000 */
[----:B------:R-:W-:Y:S02]  /*6c70*/  FMUL.FTZ R164, R9, c[0x0][0x320] ;  /* 0x0000c80009a47a20 */ /* 0x000fe40000410000 */
[----:B------:R-:W-:Y:S03]  /*6c80*/  FMUL.FTZ R161, R10, c[0x0][0x320] ;  /* 0x0000c8000aa17a20 */ /* 0x000fe60000410000 */
[----:B------:R-:W-:Y:S02]  /*6c90*/  FMUL.FTZ R163, R11, c[0x0][0x320] ;  /* 0x0000c8000ba37a20 */ /* 0x000fe40000410000 */
[----:B------:R-:W2:Y:S01]  /*6ca0*/  MUFU.TANH R0, R0 ;  /* 0x0000000000007308 */ /* 0x000ea20000002400 */
[----:B------:R-:W-:Y:S02]  /*6cb0*/  FMUL.FTZ R168, R12, c[0x0][0x320] ;  /* 0x0000c8000ca87a20 */ /* 0x000fe40000410000 */
[----:B------:R-:W-:Y:S02]  /*6cc0*/  FMUL.FTZ R166, R13, c[0x0][0x320] ;  /* 0x0000c8000da67a20 */ /* 0x000fe40000410000 */
[----:B------:R-:W-:Y:S02]  /*6cd0*/  FMUL.FTZ R167, R14, c[0x0][0x320] ;  /* 0x0000c8000ea77a20 */ /* 0x000fe40000410000 */
[----:B------:R-:W-:Y:S02]  /*6ce0*/  FMUL.FTZ R165, R15, c[0x0][0x320] ;  /* 0x0000c8000fa57a20 */ /* 0x000fe40000410000 */
[----:B------:R-:W-:Y:S01]  /*6cf0*/  FMUL.FTZ R170, R16, c[0x0][0x320] ;  /* 0x0000c80010aa7a20 */ /* 0x000fe20000410000 */
[----:B------:R-:W2:Y:S01]  /*6d00*/  MUFU.TANH R159, R159 ;  /* 0x0000009f009f7308 */ /* 0x000ea20000002400 */
[C---:B-1----:R-:W-:Y:S03]  /*6d10*/  HMMA.16816.F32 R28, R192.reuse, R116, R28 ;  /* 0x00000074c01c723c */ /* 0x042fe6000000181c */
[----:B------:R-:W-:Y:S02]  /*6d20*/  FMUL.FTZ R250, R25, c[0x0][0x320] ;  /* 0x0000c80019fa7a20 */ /* 0x000fe40000410000 */
[----:B------:R-:W-:Y:S02]  /*6d30*/  FMUL.FTZ R243, R26, c[0x0][0x320] ;  /* 0x0000c8001af37a20 */ /* 0x000fe40000410000 */
[----:B------:R-:W-:Y:S01]  /*6d40*/  FMUL.FTZ R241, R27, c[0x0][0x320] ;  /* 0x0000c8001bf17a20 */ /* 0x000fe20000410000 */
[C---:B------:R-:W-:Y:S01]  /*6d50*/  HMMA.16816.F32 R32, R192.reuse, R118, R32 ;  /* 0x00000076c020723c */ /* 0x040fe20000001820 */
[----:B------:R-:W1:Y:S01]  /*6d60*/  MUFU.TANH R162, R162 ;  /* 0x000000a200a27308 */ /* 0x000e620000002400 */
[----:B------:R-:W5:Y:S01]  /*6d70*/  LDSM.16.M88.4 R116, [R202+0x5800] ;  /* 0x00580000ca74783b */ /* 0x000f620000000200 */
[----:B------:R-:W-:Y:S04]  /*6d80*/  DEPBAR.LE SB0, 0x0 ;  /* 0x000080000000791a */ /* 0x000fe80000000000 */
[----:B------:R-:W-:Y:S01]  /*6d90*/  FMUL.FTZ R240, R17, c[0x0][0x320] ;  /* 0x0000c80011f07a20 */ /* 0x000fe20000410000 */
[C---:B---3--:R-:W-:Y:S03]  /*6da0*/  HMMA.16816.F32 R36, R192.reuse, R124, R36 ;  /* 0x0000007cc024723c */ /* 0x048fe60000001824 */
[----:B------:R-:W3:Y:S01]  /*6db0*/  MUFU.TANH R164, R164 ;  /* 0x000000a400a47308 */ /* 0x000ee20000002400 */
[----:B------:R-:W-:Y:S01]  /*6dc0*/  BAR.SYNC.DEFER_BLOCKING 0x0 ;  /* 0x0000000000007b1d */ /* 0x000fe20000010000 */
[----:B------:R-:W-:Y:S02]  /*6dd0*/  FMUL.FTZ R171, R18, c[0x0][0x320] ;  /* 0x0000c80012ab7a20 */ /* 0x000fe40000410000 */
[----:B------:R-:W-:Y:S01]  /*6de0*/  FMUL.FTZ R169, R19, c[0x0][0x320] ;  /* 0x0000c80013a97a20 */ /* 0x000fe20000410000 */
[C---:B------:R-:W-:Y:S04]  /*6df0*/  HMMA.16816.F32 R40, R192.reuse, R126, R40 ;  /* 0x0000007ec028723c */ /* 0x040fe80000001828 */
[----:B------:R-:W-:Y:S01]  /*6e00*/  FMUL.FTZ R249, R28, c[0x0][0x320] ;  /* 0x0000c8001cf97a20 */ /* 0x000fe20000410000 */
[----:B------:R-:W1:Y:S01]  /*6e10*/  MUFU.TANH R161, R161 ;  /* 0x000000a100a17308 */ /* 0x000e620000002400 */
[----:B------:R-:W-:Y:S02]  /*6e20*/  FMUL.FTZ R248, R29, c[0x0][0x320] ;  /* 0x0000c8001df87a20 */ /* 0x000fe40000410000 */
[----:B------:R-:W-:Y:S04]  /*6e30*/  FMUL.FTZ R251, R32, c[0x0][0x320] ;  /* 0x0000c80020fb7a20 */ /* 0x000fe80000410000 */
        /* <DEDUP_REMOVED lines=8> */
[----:B------:R2:W2:Y:S01]  /*6ec0*/  MUFU.TANH R25, R248 ;  /* 0x000000f800197308 */ /* 0x0004a20000002400 */
[C---:B-----5:R-:W-:Y:S03]  /*6ed0*/  HMMA.16816.F32 R44, R192.reuse, R116, R44 ;  /* 0x00000074c02c723c */ /* 0x060fe6000000182c */
[----:B------:R-:W-:Y:S02]  /*6ee0*/  FMUL.FTZ R245, R31, c[0x0][0x320] ;  /* 0x0000c8001ff57a20 */ /* 0x000fe40000410000 */
[----:B------:R-:W-:Y:S02]  /*6ef0*/  FMUL.FTZ R30, R36, c[0x0][0x320] ;  /* 0x0000c800241e7a20 */ /* 0x000fe40000410000 */
[----:B------:R-:W-:Y:S01]  /*6f00*/  FMUL.FTZ R42, R42, c[0x0][0x320] ;  /* 0x0000c8002a2a7a20 */ /* 0x000fe20000410000 */
[----:B------:R-:W-:Y:S01]  /*6f10*/  HMMA.16816.F32 R48, R192, R118, R48 ;  /* 0x00000076c030723c */ /* 0x000fe20000001830 */
[----:B------:R5:W3:Y:S03]  /*6f20*/  MUFU.TANH R27, R251 ;  /* 0x000000fb001b7308 */ /* 0x000ae60000002400 */
[----:B------:R-:W-:Y:S02]  /*6f30*/  FMUL.FTZ R43, R43, c[0x0][0x320] ;  /* 0x0000c8002b2b7a20 */ /* 0x000fe40000410000 */
[----:B-1----:R-:W-:Y:S05]  /*6f40*/  FMUL.FTZ R249, R34, c[0x0][0x320] ;  /* 0x0000c80022f97a20 */ /* 0x002fea0000410000 */
[----:B------:R1:W1:Y:S01]  /*6f50*/  MUFU.TANH R29, R252 ;  /* 0x000000fc001d7308 */ /* 0x0002620000002400 */
[----:B--2---:R-:W-:Y:S02]  /*6f60*/  FMUL.FTZ R248, R35, c[0x0][0x320] ;  /* 0x0000c80023f87a20 */ /* 0x004fe40000410000 */
[----:B------:R-:W-:Y:S02]  /*6f70*/  FMUL.FTZ R35, R37, c[0x0][0x320] ;  /* 0x0000c80025237a20 */ /* 0x000fe40000410000 */
[----:B------:R-:W-:Y:S05]  /*6f80*/  FMUL.FTZ R37, R41, c[0x0][0x320] ;  /* 0x0000c80029257a20 */ /* 0x000fea0000410000 */
[----:B------:R-:W2:Y:S01]  /*6f90*/  MUFU.TANH R163, R163 ;  /* 0x000000a300a37308 */ /* 0x000ea20000002400 */
[----:B------:R-:W-:Y:S02]  /*6fa0*/  FMUL.FTZ R31, R47, c[0x0][0x320] ;  /* 0x0000c8002f1f7a20 */ /* 0x000fe40000410000 */
[----:B------:R-:W-:Y:S02]  /*6fb0*/  FMUL.FTZ R142, R48, c[0x0][0x320] ;  /* 0x0000c800308e7a20 */ /* 0x000fe40000410000 */
[----:B-----5:R-:W-:Y:S02]  /*6fc0*/  FMUL.FTZ R251, R39, c[0x0][0x320] ;  /* 0x0000c80027fb7a20 */ /* 0x020fe40000410000 */
[----:B------:R-:W-:Y:S02]  /*6fd0*/  FMUL.FTZ R39, R44, c[0x0][0x320] ;  /* 0x0000c8002c277a20 */ /* 0x000fe40000410000 */
[----:B------:R-:W-:Y:S01]  /*6fe0*/  FMUL.FTZ R41, R49, c[0x0][0x320] ;  /* 0x0000c80031297a20 */ /* 0x000fe20000410000 */
[----:B------:R-:W2:Y:S01]  /*6ff0*/  MUFU.TANH R168, R168 ;  /* 0x000000a800a87308 */ /* 0x000ea20000002400 */
[----:B------:R-:W-:Y:S02]  /*7000*/  FMUL.FTZ R34, R50, c[0x0][0x320] ;  /* 0x0000c80032227a20 */ /* 0x000fe40000410000 */
[----:B------:R-:W-:Y:S02]  /*7010*/  FMUL.FTZ R33, R51, c[0x0][0x320] ;  /* 0x0000c80033217a20 */ /* 0x000fe40000410000 */
[----:B-1----:R-:W-:Y:S02]  /*7020*/  FMUL.FTZ R252, R38, c[0x0][0x320] ;  /* 0x0000c80026fc7a20 */ /* 0x002fe40000410000 */
[----:B------:R-:W-:Y:S02]  /*7030*/  FMUL.FTZ R38, R40, c[0x0][0x320] ;  /* 0x0000c80028267a20 */ /* 0x000fe40000410000 */
[----:B------:R-:W-:Y:S01]  /*7040*/  FMUL.FTZ R45, R45, c[0x0][0x320] ;  /* 0x0000c8002d2d7a20 */ /* 0x000fe20000410000 */
[----:B------:R-:W1:Y:S01]  /*7050*/  MUFU.TANH R166, R166 ;  /* 0x000000a600a67308 */ /* 0x000e620000002400 */
[----:B------:R-:W-:Y:S09]  /*7060*/  FMUL.FTZ R46, R46, c[0x0][0x320] ;  /* 0x0000c8002e2e7a20 */ /* 0x000ff20000410000 */
[----:B------:R-:W1:Y:S10]  /*7070*/  MUFU.TANH R167, R167 ;  /* 0x000000a700a77308 */ /* 0x000e740000002400 */
        /* <DEDUP_REMOVED lines=23> */
[----:B------:R1:W1:Y:S10]  /*71f0*/  MUFU.TANH R157, R42 ;  /* 0x0000002a009d7308 */ /* 0x0002740000002400 */
[----:B------:R1:W1:Y:S10]  /*7200*/  MUFU.TANH R155, R43 ;  /* 0x0000002b009b7308 */ /* 0x0002740000002400 */
[----:B------:R-:W1:Y:S10]  /*7210*/  MUFU.TANH R39, R39 ;  /* 0x0000002700277308 */ /* 0x000e740000002400 */
[----:B------:R1:W1:Y:S10]  /*7220*/  MUFU.TANH R150, R45 ;  /* 0x0000002d00967308 */ /* 0x0002740000002400 */
[----:B------:R1:W1:Y:S10]  /*7230*/  MUFU.TANH R143, R46 ;  /* 0x0000002e008f7308 */ /* 0x0002740000002400 */
[----:B------:R-:W1:Y:S10]  /*7240*/  MUFU.TANH R31, R31 ;  /* 0x0000001f001f7308 */ /* 0x000e740000002400 */
[----:B------:R-:W1:Y:S10]  /*7250*/  MUFU.TANH R142, R142 ;  /* 0x0000008e008e7308 */ /* 0x000e740000002400 */
[----:B------:R-:W1:Y:S10]  /*7260*/  MUFU.TANH R41, R41 ;  /* 0x0000002900297308 */ /* 0x000e740000002400 */
[----:B------:R-:W1:Y:S10]  /*7270*/  MUFU.TANH R34, R34 ;  /* 0x0000002200227308 */ /* 0x000e740000002400 */
[----:B------:R-:W1:Y:S01]  /*7280*/  MUFU.TANH R33, R33 ;  /* 0x0000002100217308 */ /* 0x000e620000002400 */
[----:B------:R-:W-:-:S05]  /*7290*/  @!P0 BRA `(.L_x_180) ;  /* 0x0000035000008947 */ /* 0x000fca0003800000 */
[----:B--234-:R-:W-:Y:S02]  /*72a0*/  IMAD R5, R238, 0x60, R219 ;  /* 0x00000060ee057824 */ /* 0x01cfe400078e02db */
[----:B------:R-:W-:Y:S03]  /*72b0*/  IMAD.MOV.U32 R215, RZ, RZ, RZ ;  /* 0x000000ffffd77224 */ /* 0x000fe600078e00ff */
[----:B------:R-:W-:Y:S05]  /*72c0*/  IADD3 R216, R5, -0x60, R218 ;  /* 0xffffffa005d87810 */ /* 0x000fea0007ffe0da */
[----:B------:R-:W-:Y:S04]  /*72d0*/  @P3 IMAD.HI.U32 R5, R216, c[0x0][0x2bc], RZ ;  /* 0x0000af00d8053a27 */ /* 0x000fe800078e00ff */
[----:B------:R-:W-:Y:S01]  /*72e0*/  IMAD.MOV.U32 R4, RZ, RZ, R216 ;  /* 0x000000ffff047224 */ /* 0x000fe200078e00d8 */
[----:B------:R-:W-:Y:S04]  /*72f0*/  @P3 SHF.R.U32.HI R4, RZ, c[0x0][0x2c0], R5 ;  /* 0x0000b000ff043a19 */ /* 0x000fe80000011605 */
[C---:B------:R-:W-:Y:S04]  /*7300*/  @!P1 IADD3 R8, P0, R4.reuse, UR36, RZ ;  /* 0x0000002404089c10 */ /* 0x040fe8000ff1e0ff */
[----:B------:R-:W-:Y:S02]  /*7310*/  @!P1 LEA.HI.X.SX32 R5, R4, UR5, 0x1, P0 ;  /* 0x0000000504059c11 */ /* 0x000fe400080f0eff */
[C---:B------:R-:W-:Y:S04]  /*7320*/  @!P1 LEA R6, P0, R8.reuse, c[0x0][0x2a0], 0x2 ;  /* 0x0000a80008069a11 */ /* 0x040fe800078010ff */
[----:B------:R-:W-:Y:S01]  /*7330*/  @!P1 LEA.HI.X R7, R8, c[0x0][0x2a4], R5, 0x2, P0 ;  /* 0x0000a90008079a11 */ /* 0x000fe200000f1405 */
[----:B------:R-:W-:Y:S04]  /*7340*/  IMAD.MOV R5, RZ, RZ, -R4 ;  /* 0x000000ffff057224 */ /* 0x000fe800078e0a04 */
[----:B------:R2:W3:Y:S01]  /*7350*/  @!P1 LDG.E R215, [R6.64] ;  /* 0x0000002a06d79981 */ /* 0x0004e2000c1e1900 */
[----:B------:R-:W-:Y:S05]  /*7360*/  IMAD R216, R5, c[0x0][0x2b8], R216 ;  /* 0x0000ae0005d87a24 */ /* 0x000fea00078e02d8 */
[----:B------:R-:W-:Y:S05]  /*7370*/  SHF.R.S32.HI R5, RZ, 0x1f, R216 ;  /* 0x0000001fff057819 */ /* 0x000fea00000114d8 */
[----:B------:R-:W-:Y:S04]  /*7380*/  IMAD R5, R5, c[0x0][0x1e0], RZ ;  /* 0x0000780005057a24 */ /* 0x000fe800078e02ff */
[C---:B------:R-:W-:Y:S02]  /*7390*/  IMAD R5, R216.reuse, c[0x0][0x1e4], R5 ;  /* 0x00007900d8057a24 */ /* 0x040fe400078e0205 */
[----:B--2---:R-:W-:Y:S04]  /*73a0*/  IMAD.WIDE.U32 R6, R216, c[0x0][0x1e0], RZ ;  /* 0x00007800d8067a25 */ /* 0x004fe800078e00ff */
[----:B------:R-:W-:Y:S01]  /*73b0*/  IMAD.IADD R7, R7, 0x1, R5 ;  /* 0x0000000107077824 */ /* 0x000fe200078e0205 */
[----:B---3--:R-:W-:Y:S03]  /*73c0*/  SHF.R.S32.HI R4, RZ, 0x1f, R215 ;  /* 0x0000001fff047819 */ /* 0x008fe600000114d7 */
[C---:B------:R-:W-:Y:S04]  /*73d0*/  IMAD.WIDE.U32 R6, R215.reuse, c[0x0][0x1f0], R6 ;  /* 0x00007c00d7067a25 */ /* 0x040fe800078e0006 */
[----:B------:R-:W-:Y:S01]  /*73e0*/  IMAD R4, R4, c[0x0][0x1f0], RZ ;  /* 0x00007c0004047a24 */ /* 0x000fe200078e02ff */
[----:B------:R-:W-:Y:S03]  /*73f0*/  IADD3 R5, P0, R6, UR40, RZ ;  /* 0x0000002806057c10 */ /* 0x000fe6000ff1e0ff */
[----:B------:R-:W-:Y:S05]  /*7400*/  IMAD R4, R215, c[0x0][0x1f4], R4 ;  /* 0x00007d00d7047a24 */ /* 0x000fea00078e0204 */
[----:B------:R-:W-:Y:S02]  /*7410*/  IADD3.X R4, R7, UR9, R4, P0, !PT ;  /* 0x0000000907047c10 */ /* 0x000fe400087fe404 */
[C---:B------:R-:W-:Y:S04]  /*7420*/  LEA R16, P0, R5.reuse, c[0x0][0x1c8], 0x1 ;  /* 0x0000720005107a11 */ /* 0x040fe800078008ff */
[----:B------:R-:W-:Y:S01]  /*7430*/  LEA.HI.X R18, R5, c[0x0][0x1cc], R4, 0x1, P0 ;  /* 0x0000730005127a11 */ /* 0x000fe200000f0c04 */
[----:B------:R-:W2:Y:S01]  /*7440*/  SHFL.IDX PT, R10, R16, RZ, 0x181f ;  /* 0x00181fff100a7589 */ /* 0x000ea200000e0000 */
[----:B------:R-:W-:Y:S03]  /*7450*/  IADD3 R4, -R231, 0x10, RZ ;  /* 0x00000010e7047810 */ /* 0x000fe60007ffe1ff */
[----:B------:R-:W3:Y:S01]  /*7460*/  SHFL.IDX PT, R9, R18, RZ, 0x181f ;  /* 0x00181fff12097589 */ /* 0x000ee200000e0000 */
[----:B------:R-:W-:Y:S03]  /*7470*/  LOP3.LUT R4, R4, 0xf, RZ, 0xc0, !PT ;  /* 0x0000000f04047812 */ /* 0x000fe600078ec0ff */
[----:B------:R-:W4:Y:S04]  /*7480*/  SHFL.IDX PT, R8, R16, 0x1, 0x181f ;  /* 0x00381f0010087f89 */ /* 0x000f2800000e0000 */
[----:B------:R-:W5:Y:S04]  /*7490*/  SHFL.IDX PT, R6, R16, 0x2, 0x181f ;  /* 0x00581f0010067f89 */ /* 0x000f6800000e0000 */
[----:B------:R-:W1:Y:S04]  /*74a0*/  SHFL.IDX PT, R7, R18, 0x1, 0x181f ;  /* 0x00381f0012077f89 */ /* 0x000e6800000e0000 */
[----:B------:R-:W1:Y:S01]  /*74b0*/  SHFL.IDX PT, R5, R18, 0x2, 0x181f ;  /* 0x00581f0012057f89 */ /* 0x000e6200000e0000 */
[C---:B--2---:R-:W-:Y:S02]  /*74c0*/  IADD3 R12, P2, R10.reuse, R235, RZ ;  /* 0x000000eb0a0c7210 */ /* 0x044fe40007f5e0ff */
[----:B------:R-:W-:Y:S03]  /*74d0*/  IADD3 R14, P0, R10, R233, RZ ;  /* 0x000000e90a0e7210 */ /* 0x000fe60007f1e0ff */
[C---:B---3--:R-:W-:Y:S02]  /*74e0*/  IMAD.X R13, R9.reuse, 0x1, R236, P2 ;  /* 0x00000001090d7824 */ /* 0x048fe400010e06ec */
[----:B------:R-:W-:Y:S01]  /*74f0*/  IMAD.X R15, R9, 0x1, R234, P0 ;  /* 0x00000001090f7824 */ /* 0x000fe200000e06ea */
[C---:B----4-:R-:W-:Y:S02]  /*7500*/  IADD3 R10, P6, R8.reuse, R235, RZ ;  /* 0x000000eb080a7210 */ /* 0x050fe40007fde0ff */
[----:B------:R2:W-:Y:S01]  /*7510*/  LDGSTS.E.BYPASS.LTC128B.128 [R217+0x8100], [R12.64], !P5 ;  /* 0x081000000cd97fae */ /* 0x0005e2000e901d6a */
[----:B------:R-:W-:Y:S02]  /*7520*/  IADD3 R8, P2, R8, R233, RZ ;  /* 0x000000e908087210 */ /* 0x000fe40007f5e0ff */
[----:B-----5:R-:W-:Y:S01]  /*7530*/  IADD3 R16, P0, R6, R235, RZ ;  /* 0x000000eb06107210 */ /* 0x020fe20007f1e0ff */
[----:B------:R2:W-:Y:S01]  /*7540*/  LDGSTS.E.BYPASS.LTC128B.128 [R217+0xb100], [R14.64], !P4 ;  /* 0x0b1000000ed97fae */ /* 0x0005e2000e101d6a */
[C---:B-1----:R-:W-:Y:S02]  /*7550*/  IMAD.X R11, R7.reuse, 0x1, R236, P6 ;  /* 0x00000001070b7824 */ /* 0x042fe400030e06ec */
[----:B------:R-:W-:Y:S01]  /*7560*/  IMAD.X R9, R7, 0x1, R234, P2 ;  /* 0x0000000107097824 */ /* 0x000fe200010e06ea */
[----:B------:R-:W-:Y:S01]  /*7570*/  IADD3 R4, P6, P2, R4, R6, R233 ;  /* 0x0000000604047210 */ /* 0x000fe20007ade0e9 */
[----:B------:R-:W-:Y:S01]  /*7580*/  IMAD.X R17, R5, 0x1, R236, P0 ;  /* 0x0000000105117824 */ /* 0x000fe200000e06ec */
[----:B------:R2:W-:Y:S01]  /*7590*/  LDGSTS.E.BYPASS.LTC128B.128 [R217+0x9100], [R10.64], !P5 ;  /* 0x091000000ad97fae */ /* 0x0005e2000e901d6a */
[----:B------:R-:W-:Y:S02]  /*75a0*/  ISETP.NE.U32.AND P0, PT, R231, RZ, PT ;  /* 0x000000ffe700720c */ /* 0x000fe40003f05070 */
[----:B------:R-:W-:Y:S01]  /*75b0*/  IADD3.X R5, RZ, R5, R234, P6, P2 ;  /* 0x00000005ff057210 */ /* 0x000fe200037e44ea */
[----:B------:R2:W-:Y:S04]  /*75c0*/  LDGSTS.E.BYPASS.LTC128B.128 [R217+0xc100], [R8.64], !P4 ;  /* 0x0c10000008d97fae */ /* 0x0005e8000e101d6a */
[----:B------:R2:W-:Y:S06]  /*75d0*/  LDGSTS.E.BYPASS.LTC128B.128 [R217+0xa100], [R16.64], !P5 ;  /* 0x0a10000010d97fae */ /* 0x0005ec000e901d6a */
[----:B------:R2:W-:Y:S02]  /*75e0*/  LDGSTS.E.BYPASS.LTC128B.128.ZFILL [R217+0xd100], [R4.64], P0 ;  /* 0x0d10000004d97fae */ /* 0x0005e40008141d6a */
.L_x_180:
[----:B--234-:R-:W-:Y:S01]  /*75f0*/  IMAD.MOV.U32 R7, RZ, RZ, R220 ;  /* 0x000000ffff077224 */ /* 0x01cfe200078e00dc */
[----:B------:R-:W-:Y:S01]  /*7600*/  PLOP3.LUT P2, PT, PT, PT, UP1, 0x80, 0x0 ;  /* 0x000000000000781c */ /* 0x000fe20003f4f018 */
[----:B------:R-:W0:Y:S01]  /*7610*/  LDGDEPBAR ;  /* 0x00000000000079af */ /* 0x000e220000000000 */
[----:B------:R-:W-:Y:S01]  /*7620*/  PLOP3.LUT P0, PT, PT, PT, UP1, 0x80, 0x0 ;  /* 0x000000000000781c */ /* 0x000fe20003f0f018 */
[----:B------:R-:W-:Y:S05]  /*7630*/  IMAD R14, R238, -0x60, RZ ;  /* 0xffffffa0ee0e7824 */ /* 0x000fea00078e02ff */
[----:B------:R-:W-:Y:S05]  /*7640*/  IADD3 R5, -R221, 0x1, R14 ;  /* 0x00000001dd057810 */ /* 0x000fea0007ffe10e */
[----:B------:R-:W-:Y:S05]  /*7650*/  @P2 IMAD.HI.U32 R4, R220, c[0x0][0x2c8], RZ ;  /* 0x0000b200dc042a27 */ /* 0x000fea00078e00ff */
[----:B------:R-:W-:Y:S01]  /*7660*/  @P0 SHF.R.U32.HI R7, RZ, c[0x0][0x2cc], R4 ;  /* 0x0000b300ff070a19 */ /* 0x000fe20000011604 */
[----:B------:R-:W-:Y:S01]  /*7670*/  IMAD.U32 R4, RZ, RZ, UR8 ;  /* 0x00000008ff047e24 */ /* 0x000fe2000f8e00ff */
[----:B------:R-:W-:Y:S03]  /*7680*/  PLOP3.LUT P0, PT, PT, PT, UP0, 0x40, 0x0 ;  /* 0x000000000000781c */ /* 0x000fe60003f0e808 */
[----:B------:R-:W2:Y:S01]  /*7690*/  SHFL.IDX PT, R13, R7, RZ, 0x1c1f ;  /* 0x001c1fff070d7589 */ /* 0x000ea200000e0000 */
[----:B------:R-:W-:Y:S05]  /*76a0*/  IMAD R5, R4, c[0x0][0x1d0], R5 ;  /* 0x0000740004057a24 */ /* 0x000fea00078e0205 */
[----:B------:R-:W-:Y:S04]  /*76b0*/  IADD3 R4, R5, -c[0x0][0x168], RZ ;  /* 0x80005a0005047a10 */ /* 0x000fe80007ffe0ff */
[C---:B------:R-:W-:Y:S02]  /*76c0*/  IADD3 R5, R4.reuse, c[0x0][0x328], RZ ;  /* 0x0000ca0004057a10 */ /* 0x040fe40007ffe0ff */
[----:B------:R-:W-:Y:S03]  /*76d0*/  IADD3 R4, R4, UR13, RZ ;  /* 0x0000000d04047c10 */ /* 0x000fe6000fffe0ff */
[----:B--2---:R-:W-:Y:S02]  /*76e0*/  IMAD.IADD R11, R5, 0x1, R13 ;  /* 0x00000001050b7824 */ /* 0x004fe400078e020d */
[----:B------:R-:W-:Y:S01]  /*76f0*/  IMAD.IADD R9, R13, 0x1, R4 ;  /* 0x000000010d097824 */ /* 0x000fe200078e0204 */
[----:B------:R-:W-:-:S05]  /*7700*/  @P0 BRA `(.L_x_181) ;  /* 0x000001a000000947 */ /* 0x000fca0003800000 */
[----:B------:R-:W-:Y:S01]  /*7710*/  MOV R6, UR8 ;  /* 0x0000000800067c02 */ /* 0x000fe20008000f00 */
[----:B------:R-:W-:Y:S04]  /*7720*/  BSSY B0, `(.L_x_182) ;  /* 0x0000013000007945 */ /* 0x000fe80003800000 */
[----:B------:R-:W-:Y:S05]  /*7730*/  IMAD R13, R6, c[0x0][0x1d0], R13 ;  /* 0x00007400060d7a24 */ /* 0x000fea00078e020d */
[----:B------:R-:W-:Y:S04]  /*7740*/  IADD3 R8, R13, -c[0x0][0x168], RZ ;  /* 0x80005a000d087a10 */ /* 0x000fe80007ffe0ff */
[----:B------:R-:W-:Y:S11]  /*7750*/  ISETP.GT.AND P0, PT, R8, -0x1, PT ;  /* 0xffffffff0800780c */ /* 0x000ff60003f04270 */
[----:B------:R-:W-:Y:S02]  /*7760*/  @!UPT UIADD3 URZ, URZ, URZ, URZ ;  /* 0x0000003f3f3ff290 */ /* 0x000fe4000fffe03f */
[----:B------:R-:W-:-:S05]  /*7770*/  @P0 BRA `(.L_x_183) ;  /* 0x0000008000000947 */ /* 0x000fca0003800000 */
[----:B------:R-:W-:Y:S01]  /*7780*/  LOP3.LUT R8, RZ, R8, RZ, 0x33, !PT ;  /* 0x00000008ff087212 */ /* 0x000fe200078e33ff */
[----:B------:R-:W-:Y:S05]  /*7790*/  IMAD.MOV.U32 R6, RZ, RZ, c[0x0][0x32c] ;  /* 0x0000cb00ff067624 */ /* 0x000fea00078e00ff */
[----:B------:R-:W-:Y:S11]  /*77a0*/  ISETP.NE.AND P0, PT, R6, 0x1, PT ;  /* 0x000000010600780c */ /* 0x000ff60003f05270 */
[----:B------:R-:W-:Y:S02]  /*77b0*/  @!UPT UIADD3 URZ, URZ, URZ, URZ ;  /* 0x0000003f3f3ff290 */ /* 0x000fe4000fffe03f */
[----:B------:R-:W-:Y:S05]  /*77c0*/  @P0 IMAD.HI.U32 R6, R8, c[0x0][0x330], RZ ;  /* 0x0000cc0008060a27 */ /* 0x000fea00078e00ff */
[----:B------:R-:W-:Y:S04]  /*77d0*/  @P0 SHF.R.U32.HI R8, RZ, c[0x0][0x334], R6 ;  /* 0x0000cd00ff080a19 */ /* 0x000fe80000011606 */
[----:B------:R-:W-:Y:S01]  /*77e0*/  LOP3.LUT R8, RZ, R8, RZ, 0x33, !PT ;  /* 0x00000008ff087212 */ /* 0x000fe200078e33ff */
[----:B------:R-:W-:-:S05]  /*77f0*/  BRA `(.L_x_184) ;  /* 0x0000005000007947 */ /* 0x000fca0003800000 */
.L_x_183:
[----:B------:R-:W-:Y:S04]  /*7800*/  MOV R6, c[0x0][0x32c] ;  /* 0x0000cb0000067a02 */ /* 0x000fe80000000f00 */
[----:B------:R-:W-:Y:S11]  /*7810*/  ISETP.NE.AND P0, PT, R6, 0x1, PT ;  /* 0x000000010600780c */ /* 0x000ff60003f05270 */
[----:B------:R-:W-:Y:S02]  /*7820*/  @!UPT UIADD3 URZ, URZ, URZ, URZ ;  /* 0x0000003f3f3ff290 */ /* 0x000fe4000fffe03f */
[----:B------:R-:W-:Y:S05]  /*7830*/  @P0 IMAD.HI.U32 R6, R8, c[0x0][0x330], RZ ;  /* 0x0000cc0008060a27 */ /* 0x000fea00078e00ff */
[----:B------:R-:W-:Y:S02]  /*7840*/  @P0 SHF.R.U32.HI R8, RZ, c[0x0][0x334], R6 ;  /* 0x0000cd00ff080a19 */ /* 0x000fe40000011606 */
.L_x_184:
[----:B------:R-:W-:Y:S05]  /*7850*/  BSYNC B0 ;  /* 0x0000000000007941 */ /* 0x000fea0003800000 */
.L_x_182:
[----:B------:R-:W-:Y:S04]  /*7860*/  IMAD.IADD R13, R14, 0x1, -R221 ;  /* 0x000000010e0d7824 */ /* 0x000fe800078e0add */
[----:B------:R-:W-:Y:S05]  /*7870*/  IMAD R8, R8, c[0x0][0x32c], R13 ;  /* 0x0000cb0008087a24 */ /* 0x000fea00078e020d */
[----:B------:R-:W-:Y:S02]  /*7880*/  IADD3 R6, R8, c[0x0][0x32c], RZ ;  /* 0x0000cb0008067a10 */ /* 0x000fe40007ffe0ff */
[----:B------:R-:W-:Y:S02]  /*7890*/  IMNMX R9, R9, R8, !PT ;  /* 0x0000000809097217 */ /* 0x000fe40007800200 */
[----:B------:R-:W-:Y:S02]  /*78a0*/  IMNMX R11, R11, R6, PT ;  /* 0x000000060b0b7217 */ /* 0x000fe40003800200 */
.L_x_181:
[C---:B------:R-:W-:Y:S01]  /*78b0*/  ISETP.GE.AND P0, PT, R14.reuse, 0x1, PT ;  /* 0x000000010e00780c */ /* 0x040fe20003f06270 */
[----:B------:R-:W2:Y:S01]  /*78c0*/  SHFL.IDX PT, R7, R7, 0x1, 0x1c1f ;  /* 0x003c1f0007077f89 */ /* 0x000ea200000e0000 */
[----:B------:R-:W-:Y:S02]  /*78d0*/  ISETP.GE.AND P2, PT, R14, 0x2, PT ;  /* 0x000000020e00780c */ /* 0x000fe40003f46270 */
[----:B------:R-:W-:Y:S02]  /*78e0*/  LOP3.LUT R226, R226, 0xffdfffff, RZ, 0xc0, !PT ;  /* 0xffdfffffe2e27812 */ /* 0x000fe400078ec0ff */
[----:B------:R-:W-:Y:S07]  /*78f0*/  ISETP.GE.AND P6, PT, R14, 0x59, PT ;  /* 0x000000590e00780c */ /* 0x000fee0003fc6270 */
[----:B------:R-:W-:Y:S02]  /*7900*/  @P0 LOP3.LUT R226, R226, 0x200000, RZ, 0xfc, !PT ;  /* 0x00200000e2e20812 */ /* 0x000fe400078efcff */
[----:B------:R-:W-:Y:S02]  /*7910*/  ISETP.GT.AND P0, PT, R9, RZ, !P0 ;  /* 0x000000ff0900720c */ /* 0x000fe40004704270 */
[----:B------:R-:W-:Y:S02]  /*7920*/  LOP3.LUT R226, R226, 0xffefffff, RZ, 0xc0, !PT ;  /* 0xffefffffe2e27812 */ /* 0x000fe400078ec0ff */
[----:B------:R-:W-:Y:S02]  /*7930*/  ISETP.LT.OR P0, PT, R11, 0x1, P0 ;  /* 0x000000010b00780c */ /* 0x000fe40000701670 */
[----:B------:R-:W-:Y:S02]  /*7940*/  @P2 LOP3.LUT R226, R226, 0x100000, RZ, 0xfc, !PT ;  /* 0x00100000e2e22812 */ /* 0x000fe400078efcff */
[----:B------:R-:W-:Y:S02]  /*7950*/  FSEL R12, R158, -INF , !P0 ;  /* 0xff8000009e0c7808 */ /* 0x000fe40004000000 */
[----:B------:R-:W-:Y:S01]  /*7960*/  ISETP.GT.AND P0, PT, R9, 0x1, !P2 ;  /* 0x000000010900780c */ /* 0x000fe20005704270 */
[--C-:B--2---:R-:W-:Y:S01]  /*7970*/  IMAD.IADD R5, R5, 0x1, R7.reuse ;  /* 0x0000000105057824 */ /* 0x104fe200078e0207 */
[----:B------:R-:W-:Y:S01]  /*7980*/  ISETP.GE.AND P2, PT, R14, 0x9, PT ;  /* 0x000000090e00780c */ /* 0x000fe20003f46270 */
[----:B------:R-:W-:Y:S01]  /*7990*/  IMAD.IADD R4, R4, 0x1, R7 ;  /* 0x0000000104047824 */ /* 0x000fe200078e0207 */
[----:B------:R-:W-:Y:S02]  /*79a0*/  ISETP.LT.OR P0, PT, R11, 0x2, P0 ;  /* 0x000000020b00780c */ /* 0x000fe40000701670 */
[----:B------:R-:W-:Y:S02]  /*79b0*/  LOP3.LUT R226, R226, 0xfff7ffff, RZ, 0xc0, !PT ;  /* 0xfff7ffffe2e27812 */ /* 0x000fe400078ec0ff */
[----:B------:R-:W-:Y:S02]  /*79c0*/  FSEL R10, R160, -INF , !P0 ;  /* 0xff800000a00a7808 */ /* 0x000fe40004000000 */
[----:B------:R-:W-:Y:S04]  /*79d0*/  ISETP.GT.AND P0, PT, R9, 0x8, !P2 ;  /* 0x000000080900780c */ /* 0x000fe80005704270 */
[----:B------:R-:W-:Y:S02]  /*79e0*/  ISETP.LT.OR P0, PT, R11, 0x9, P0 ;  /* 0x000000090b00780c */ /* 0x000fe40000701670 */
[----:B------:R-:W-:Y:S02]  /*79f0*/  @P2 LOP3.LUT R226, R226, 0x80000, RZ, 0xfc, !PT ;  /* 0x00080000e2e22812 */ /* 0x000fe400078efcff */
[----:B------:R-:W-:Y:S02]  /*7a00*/  ISETP.GE.AND P2, PT, R14, 0xa, PT ;  /* 0x0000000a0e00780c */ /* 0x000fe40003f46270 */
[----:B------:R-:W-:Y:S02]  /*7a10*/  LOP3.LUT R226, R226, 0xfffbffff, RZ, 0xc0, !PT ;  /* 0xfffbffffe2e27812 */ /* 0x000fe400078ec0ff */
[----:B------:R-:W-:Y:S02]  /*7a20*/  FSEL R6, R162, -INF , !P0 ;  /* 0xff800000a2067808 */ /* 0x000fe40004000000 */
[----:B------:R-:W-:Y:S04]  /*7a30*/  ISETP.GT.AND P0, PT, R9, 0x9, !P2 ;  /* 0x000000090900780c */ /* 0x000fe80005704270 */
[----:B------:R-:W-:Y:S03]  /*7a40*/  ISETP.LT.OR P0, PT, R11, 0xa, P0 ;  /* 0x0000000a0b00780c */ /* 0x000fe60000701670 */
        /* <DEDUP_REMOVED lines=9> */
[----:B-1----:R-:W-:Y:S02]  /*7ae0*/  FSEL R42, R168, -INF , !P0 ;  /* 0xff800000a82a7808 */ /* 0x002fe40004000000 */
        /* <DEDUP_REMOVED lines=88> */
[----:B------:R-:W-:Y:S02]  /*8070*/  FSEL R162, R37, -INF , !P0 ;  /* 0xff80000025a27808 */ /* 0x000fe40004000000 */
[----:B------:R-:W-:Y:S02]  /*8080*/  LOP3.LUT R226, R226, 0xfffffffd, RZ, 0xc0, !PT ;  /* 0xfffffffde2e27812 */ /* 0x000fe400078ec0ff */
[----:B------:R-:W-:Y:S04]  /*8090*/  ISETP.GT.AND P0, PT, R9, 0x50, !P2 ;  /* 0x000000500900780c */ /* 0x000fe80005704270 */
[----:B------:R-:W-:Y:S03]  /*80a0*/  ISETP.LT.OR P0, PT, R11, 0x51, P0 ;  /* 0x000000510b00780c */ /* 0x000fe60000701670 */
[----:B------:R-:W-:Y:S02]  /*80b0*/  @P2 LOP3.LUT R226, R226, 0x2, RZ, 0xfc, !PT ;  /* 0x00000002e2e22812 */ /* 0x000fe400078efcff */
[----:B------:R-:W-:Y:S02]  /*80c0*/  ISETP.GE.AND P2, PT, R14, 0x52, PT ;  /* 0x000000520e00780c */ /* 0x000fe40003f46270 */
[----:B------:R-:W-:Y:S02]  /*80d0*/  FSEL R152, R39, -INF , !P0 ;  /* 0xff80000027987808 */ /* 0x000fe40004000000 */
[----:B------:R-:W-:Y:S02]  /*80e0*/  ISETP.GT.AND P0, PT, R9, 0x51, !P2 ;  /* 0x000000510900780c */ /* 0x000fe40005704270 */
[----:B------:R-:W-:Y:S02]  /*80f0*/  LOP3.LUT R226, R226, 0xfffffffe, RZ, 0xc0, !PT ;  /* 0xfffffffee2e27812 */ /* 0x000fe400078ec0ff */
[----:B------:R-:W-:Y:S04]  /*8100*/  ISETP.LT.OR P0, PT, R11, 0x52, P0 ;  /* 0x000000520b00780c */ /* 0x000fe80000701670 */
[----:B------:R-:W-:Y:S02]  /*8110*/  FSEL R150, R150, -INF , !P0 ;  /* 0xff80000096967808 */ /* 0x000fe40004000000 */
[----:B------:R-:W-:Y:S02]  /*8120*/  ISETP.GT.AND P0, PT, R9, 0x58, !P6 ;  /* 0x000000580900780c */ /* 0x000fe40007704270 */
[----:B------:R-:W-:Y:S02]  /*8130*/  @P2 LOP3.LUT R226, R226, 0x1, RZ, 0xfc, !PT ;  /* 0x00000001e2e22812 */ /* 0x000fe400078efcff */
[----:B------:R-:W-:Y:S02]  /*8140*/  ISETP.LT.OR P0, PT, R11, 0x59, P0 ;  /* 0x000000590b00780c */ /* 0x000fe40000701670 */
[----:B------:R-:W-:Y:S02]  /*8150*/  ISETP.GE.AND P2, PT, R14, 0x5a, PT ;  /* 0x0000005a0e00780c */ /* 0x000fe40003f46270 */
[----:B------:R-:W-:Y:S02]  /*8160*/  FSEL R142, R142, -INF , !P0 ;  /* 0xff8000008e8e7808 */ /* 0x000fe40004000000 */
[----:B------:R-:W-:Y:S04]  /*8170*/  ISETP.GT.AND P0, PT, R9, 0x59, !P2 ;  /* 0x000000590900780c */ /* 0x000fe80005704270 */
[----:B------:R-:W-:Y:S04]  /*8180*/  ISETP.LT.OR P0, PT, R11, 0x5a, P0 ;  /* 0x0000005a0b00780c */ /* 0x000fe80000701670 */
[----:B------:R-:W-:Y:S02]  /*8190*/  FSEL R140, R41, -INF , !P0 ;  /* 0xff800000298c7808 */ /* 0x000fe40004000000 */
[----:B------:R-:W-:Y:S11]  /*81a0*/  PLOP3.LUT P0, PT, PT, PT, UP0, 0x40, 0x0 ;  /* 0x000000000000781c */ /* 0x000ff60003f0e808 */
[----:B------:R-:W-:Y:S02]  /*81b0*/  @!UPT UIADD3 URZ, URZ, URZ, URZ ;  /* 0x0000003f3f3ff290 */ /* 0x000fe4000fffe03f */
        /* <DEDUP_REMOVED lines=16> */
.L_x_187:
[----:B------:R-:W-:Y:S04]  /*82c0*/  MOV R7, c[0x0][0x32c] ;  /* 0x0000cb0000077a02 */ /* 0x000fe80000000f00 */
[----:B------:R-:W-:Y:S11]  /*82d0*/  ISETP.NE.AND P0, PT, R7, 0x1, PT ;  /* 0x000000010700780c */ /* 0x000ff60003f05270 */
[----:B------:R-:W-:Y:S02]  /*82e0*/  @!UPT UIADD3 URZ, URZ, URZ, URZ ;  /* 0x0000003f3f3ff290 */ /* 0x000fe4000fffe03f */
[----:B------:R-:W-:Y:S05]  /*82f0*/  @P0 IMAD.HI.U32 R7, R9, c[0x0][0x330], RZ ;  /* 0x0000cc0009070a27 */ /* 0x000fea00078e00ff */
[----:B------:R-:W-:Y:S02]  /*8300*/  @P0 SHF.R.U32.HI R9, RZ, c[0x0][0x334], R7 ;  /* 0x0000cd00ff090a19 */ /* 0x000fe40000011607 */
.L_x_188:
[----:B------:R-:W-:Y:S05]  /*8310*/  BSYNC B0 ;  /* 0x0000000000007941 */ /* 0x000fea0003800000 */
.L_x_186:
[----:B------:R-:W-:Y:S04]  /*8320*/  IMAD.IADD R14, R14, 0x1, -R221 ;  /* 0x000000010e0e7824 */ /* 0x000fe800078e0add */
[----:B------:R-:W-:Y:S05]  /*8330*/  IMAD R14, R9, c[0x0][0x32c], R14 ;  /* 0x0000cb00090e7a24 */ /* 0x000fea00078e020e */
[----:B------:R-:W-:Y:S02]  /*8340*/  IADD3 R16, R14, c[0x0][0x32c], RZ ;  /* 0x0000cb000e107a10 */ /* 0x000fe40007ffe0ff */
[----:B------:R-:W-:Y:S02]  /*8350*/  IMNMX R4, R4, R14, !PT ;  /* 0x0000000e04047217 */ /* 0x000fe40007800200 */
[----:B------:R-:W-:Y:S02]  /*8360*/  IMNMX R5, R5, R16, PT ;  /* 0x0000001005057217 */ /* 0x000fe40003800200 */
.L_x_185:
[----:B------:R-:W-:Y:S01]  /*8370*/  LOP3.LUT P0, RZ, R226, 0x200000, RZ, 0xc0, !PT ;  /* 0x00200000e2ff7812 */ /* 0x000fe2000780c0ff */
[----:B------:R-:W-:Y:S01]  /*8380*/  LDSM.16.MT88.4 R20, [R210+0x100] ;  /* 0x00010000d214783b */ /* 0x000fe20000004200 */
[----:B------:R-:W-:Y:S02]  /*8390*/  FMNMX.FTZ R17, R12, R3, !PT ;  /* 0x000000030c117209 */ /* 0x000fe40007810000 */
[----:B------:R-:W-:Y:S02]  /*83a0*/  ISETP.GT.AND P0, PT, R4, RZ, !P0 ;  /* 0x000000ff0400720c */ /* 0x000fe40004704270 */
[----:B------:R-:W-:Y:S02]  /*83b0*/  FMNMX.FTZ R17, R10, R17, !PT ;  /* 0x000000110a117209 */ /* 0x000fe40007810000 */
[C---:B------:R-:W-:Y:S01]  /*83c0*/  ISETP.LT.OR P0, PT, R5.reuse, 0x1, P0 ;  /* 0x000000010500780c */ /* 0x040fe20000701670 */
[----:B------:R-:W-:Y:S01]  /*83d0*/  LDSM.16.MT88.4 R36, [R208+0x100] ;  /* 0x00010000d024783b */ /* 0x000fe20000004200 */
[----:B------:R-:W-:Y:S02]  /*83e0*/  FMNMX.FTZ R17, R6, R17, !PT ;  /* 0x0000001106117209 */ /* 0x000fe40007810000 */
[----:B------:R-:W-:Y:S02]  /*83f0*/  FSEL R15, R0, -INF , !P0 ;  /* 0xff800000000f7808 */ /* 0x000fe40004000000 */
[----:B------:R-:W-:Y:S02]  /*8400*/  LOP3.LUT P0, RZ, R226, 0x100000, RZ, 0xc0, !PT ;  /* 0x00100000e2ff7812 */ /* 0x000fe4000780c0ff */
[----:B------:R-:W-:Y:S01]  /*8410*/  FMNMX.FTZ R17, R8, R17, !PT ;  /* 0x0000001108117209 */ /* 0x000fe20007810000 */
[----:B------:R-:W-:Y:S01]  /*8420*/  LDSM.16.MT88.4 R44, [R212+0x3100] ;  /* 0x00310000d42c783b */ /* 0x000fe20000004200 */
[----:B------:R-:W-:Y:S02]  /*8430*/  ISETP.GT.AND P0, PT, R4, 0x1, !P0 ;  /* 0x000000010400780c */ /* 0x000fe40004704270 */
[----:B------:R-:W-:Y:S02]  /*8440*/  FMNMX.FTZ R17, R42, R17, !PT ;  /* 0x000000112a117209 */ /* 0x000fe40007810000 */
[----:B------:R-:W-:Y:S02]  /*8450*/  ISETP.LT.OR P0, PT, R5, 0x2, P0 ;  /* 0x000000020500780c */ /* 0x000fe40000701670 */
[----:B------:R-:W-:Y:S02]  /*8460*/  FMNMX.FTZ R17, R40, R17, !PT ;  /* 0x0000001128117209 */ /* 0x000fe40007810000 */
[----:B------:R-:W-:Y:S02]  /*8470*/  FSEL R13, R159, -INF , !P0 ;  /* 0xff8000009f0d7808 */ /* 0x000fe40004000000 */
[----:B------:R-:W-:Y:S02]  /*8480*/  LOP3.LUT P0, RZ, R226, 0x80000, RZ, 0xc0, !PT ;  /* 0x00080000e2ff7812 */ /* 0x000fe4000780c0ff */
[----:B------:R-:W-:Y:S02]  /*8490*/  FMNMX.FTZ R17, R50, R17, !PT ;  /* 0x0000001132117209 */ /* 0x000fe40007810000 */
        /* <DEDUP_REMOVED lines=66> */
[----:B------:R-:W-:Y:S01]  /*88c0*/  ISETP.GT.AND P6, PT, R4, 0x58, !P6 ;  /* 0x000000580400780c */ /* 0x000fe200077c4270 */
[----:B------:R-:W1:Y:S01]  /*88d0*/  SHFL.BFLY PT, R14, R7, 0x2, 0x1f ;  /* 0x0c401f00070e7f89 */ /* 0x000e6200000e0000 */
[----:B------:R-:W-:Y:S02]  /*88e0*/  FSEL R169, R241, -INF , !P0 ;  /* 0xff800000f1a97808 */ /* 0x000fe40004000000 */
[----:B------:R-:W-:Y:S02]  /*88f0*/  LOP3.LUT P0, RZ, R226, 0x200, RZ, 0xc0, !PT ;  /* 0x00000200e2ff7812 */ /* 0x000fe4000780c0ff */
[----:B------:R-:W-:Y:S02]  /*8900*/  FMNMX.FTZ R0, R169, R0, !PT ;  /* 0x00000000a9007209 */ /* 0x000fe40007810000 */
[C---:B------:R-:W-:Y:S02]  /*8910*/  ISETP.GT.AND P0, PT, R4.reuse, 0x30, !P0 ;  /* 0x000000300400780c */ /* 0x040fe40004704270 */
[C---:B------:R-:W-:Y:S02]  /*8920*/  ISETP.LT.OR P6, PT, R5.reuse, 0x59, P6 ;  /* 0x000000590500780c */ /* 0x040fe400037c1670 */
[----:B------:R-:W-:Y:S02]  /*8930*/  ISETP.LT.OR P0, PT, R5, 0x31, P0 ;  /* 0x000000310500780c */ /* 0x000fe40000701670 */
[----:B------:R-:W-:Y:S02]  /*8940*/  ISETP.GT.AND P2, PT, R4, 0x59, !P2 ;  /* 0x000000590400780c */ /* 0x000fe40005744270 */
[----:B------:R-:W-:Y:S02]  /*8950*/  FSEL R241, R247, -INF , !P0 ;  /* 0xff800000f7f17808 */ /* 0x000fe40004000000 */
[----:B------:R-:W-:Y:S02]  /*8960*/  LOP3.LUT P0, RZ, R226, 0x100, RZ, 0xc0, !PT ;  /* 0x00000100e2ff7812 */ /* 0x000fe4000780c0ff */
[----:B------:R-:W-:Y:S02]  /*8970*/  FMNMX.FTZ R0, R241, R0, !PT ;  /* 0x00000000f1007209 */ /* 0x000fe40007810000 */
[----:B------:R-:W-:Y:S02]  /*8980*/  ISETP.GT.AND P0, PT, R4, 0x31, !P0 ;  /* 0x000000310400780c */ /* 0x000fe40004704270 */
[----:B------:R-:W-:Y:S02]  /*8990*/  FSEL R135, R34, -INF , !P6 ;  /* 0xff80000022877808 */ /* 0x000fe40007000000 */
[C---:B------:R-:W-:Y:S02]  /*89a0*/  ISETP.LT.OR P0, PT, R5.reuse, 0x32, P0 ;  /* 0x000000320500780c */ /* 0x040fe40000701670 */
[----:B------:R-:W-:Y:S02]  /*89b0*/  ISETP.LT.OR P2, PT, R5, 0x5a, P2 ;  /* 0x0000005a0500780c */ /* 0x000fe40001741670 */
[----:B------:R-:W-:Y:S02]  /*89c0*/  FSEL R245, R245, -INF , !P0 ;  /* 0xff800000f5f57808 */ /* 0x000fe40004000000 */
[----:B------:R-:W-:Y:S02]  /*89d0*/  LOP3.LUT P0, RZ, R226, 0x80, RZ, 0xc0, !PT ;  /* 0x00000080e2ff7812 */ /* 0x000fe4000780c0ff */
[----:B------:R-:W-:Y:S02]  /*89e0*/  FMNMX.FTZ R0, R245, R0, !PT ;  /* 0x00000000f5007209 */ /* 0x000fe40007810000 */
[----:B------:R-:W-:Y:S02]  /*89f0*/  ISETP.GT.AND P0, PT, R4, 0x38, !P0 ;  /* 0x000000380400780c */ /* 0x000fe40004704270 */
[----:B------:R-:W-:Y:S02]  /*8a00*/  FSEL R117, R33, -INF , !P2 ;  /* 0xff80000021757808 */ /* 0x000fe40005000000 */
[----:B------:R-:W-:Y:S02]  /*8a10*/  ISETP.LT.OR P0, PT, R5, 0x39, P0 ;  /* 0x000000390500780c */ /* 0x000fe40000701670 */
[----:B-1----:R-:W-:Y:S02]  /*8a20*/  FMNMX.FTZ R14, R7, R14, !PT ;  /* 0x0000000e070e7209 */ /* 0x002fe40007810000 */
[----:B------:R-:W-:Y:S02]  /*8a30*/  FSEL R243, R249, -INF , !P0 ;  /* 0xff800000f9f37808 */ /* 0x000fe40004000000 */
[----:B------:R-:W-:Y:S01]  /*8a40*/  LOP3.LUT P0, RZ, R226, 0x40, RZ, 0xc0, !PT ;  /* 0x00000040e2ff7812 */ /* 0x000fe2000780c0ff */
[----:B------:R-:W1:Y:S01]  /*8a50*/  SHFL.BFLY PT, R17, R14, 0x1, 0x1f ;  /* 0x0c201f000e117f89 */ /* 0x000e6200000e0000 */
[----:B------:R-:W-:Y:S02]  /*8a60*/  FMNMX.FTZ R0, R243, R0, !PT ;  /* 0x00000000f3007209 */ /* 0x000fe40007810000 */
[----:B------:R-:W-:Y:S04]  /*8a70*/  ISETP.GT.AND P0, PT, R4, 0x39, !P0 ;  /* 0x000000390400780c */ /* 0x000fe80004704270 */
[----:B------:R-:W-:Y:S04]  /*8a80*/  ISETP.LT.OR P0, PT, R5, 0x3a, P0 ;  /* 0x0000003a0500780c */ /* 0x000fe80000701670 */
[----:B------:R-:W-:Y:S02]  /*8a90*/  FSEL R239, R248, -INF , !P0 ;  /* 0xff800000f8ef7808 */ /* 0x000fe40004000000 */
[----:B------:R-:W-:Y:S02]  /*8aa0*/  LOP3.LUT P0, RZ, R226, 0x20, RZ, 0xc0, !PT ;  /* 0x00000020e2ff7812 */ /* 0x000fe4000780c0ff */
        /* <DEDUP_REMOVED lines=29> */
[----:B------:R-:W-:Y:S02]  /*8c80*/  LDSM.16.MT88.4 R28, [R209+0x100] ;  /* 0x00010000d11c783b */ /* 0x000fe40000004200 */
[----:B------:R-:W-:Y:S04]  /*8c90*/  FMNMX.FTZ R0, R139, R0, !PT ;  /* 0x000000008b007209 */ /* 0x000fe80007810000 */
[----:B------:R-:W-:Y:S04]  /*8ca0*/  FMNMX.FTZ R0, R135, R0, !PT ;  /* 0x0000000087007209 */ /* 0x000fe80007810000 */
[----:B------:R-:W-:Y:S02]  /*8cb0*/  FMNMX.FTZ R7, R117, R0, !PT ;  /* 0x0000000075077209 */ /* 0x000fe40007810000 */
[----:B-1----:R-:W-:Y:S03]  /*8cc0*/  FMNMX.FTZ R0, R14, R17, !PT ;  /* 0x000000110e007209 */ /* 0x002fe60007810000 */
[----:B------:R-:W1:Y:S01]  /*8cd0*/  SHFL.BFLY PT, R4, R7, 0x2, 0x1f ;  /* 0x0c401f0007047f89 */ /* 0x000e6200000e0000 */
[C---:B------:R-:W-:Y:S01]  /*8ce0*/  FSETP.NEU.FTZ.AND P0, PT, R0.reuse, -INF , PT ;  /* 0xff8000000000780b */ /* 0x040fe20003f1d000 */
[----:B------:R-:W-:Y:S05]  /*8cf0*/  FMUL.FTZ R149, R0, c[0x0][0x2d0] ;  /* 0x0000b40000957a20 */ /* 0x000fea0000410000 */
[----:B------:R-:W-:Y:S05]  /*8d00*/  FSEL R149, R149, RZ, P0 ;  /* 0x000000ff95957208 */ /* 0x000fea0000000000 */
[--C-:B------:R-:W-:Y:S01]  /*8d10*/  FFMA.FTZ R118, R6, c[0x0][0x2d0], -R149.reuse ;  /* 0x0000b40006767a23 */ /* 0x100fe20000010895 */
[----:B------:R-:W-:Y:S01]  /*8d20*/  FSEL R6, R0, RZ, P0 ;  /* 0x000000ff00067208 */ /* 0x000fe20000000000 */
[--C-:B------:R-:W-:Y:S02]  /*8d30*/  FFMA.FTZ R128, R12, c[0x0][0x2d0], -R149.reuse ;  /* 0x0000b4000c807a23 */ /* 0x100fe40000010895 */
[----:B------:R-:W-:Y:S02]  /*8d40*/  FFMA.FTZ R119, R10, c[0x0][0x2d0], -R149 ;  /* 0x0000b4000a777a23 */ /* 0x000fe40000010895 */
[----:B------:R-:W-:Y:S01]  /*8d50*/  FADD.FTZ R3, -R6, R3 ;  /* 0x0000000306037221 */ /* 0x000fe20000010100 */
[----:B------:R-:W-:Y:S01]  /*8d60*/  MUFU.EX2 R118, R118 ;  /* 0x0000007600767308 */ /* 0x000fe20000000800 */
[--C-:B------:R-:W-:Y:S02]  /*8d70*/  FFMA.FTZ R129, R8, c[0x0][0x2d0], -R149.reuse ;  /* 0x0000b40008817a23 */ /* 0x100fe40000010895 */
[--C-:B------:R-:W-:Y:S01]  /*8d80*/  FFMA.FTZ R136, R42, c[0x0][0x2d0], -R149.reuse ;  /* 0x0000b4002a887a23 */ /* 0x100fe20000010895 */
[----:B-1----:R-:W-:Y:S01]  /*8d90*/  FMNMX.FTZ R5, R7, R4, !PT ;  /* 0x0000000407057209 */ /* 0x002fe20007810000 */
[--C-:B------:R-:W-:Y:S02]  /*8da0*/  FFMA.FTZ R137, R40, c[0x0][0x2d0], -R149.reuse ;  /* 0x0000b40028897a23 */ /* 0x100fe40000010895 */
[--C-:B------:R-:W-:Y:S02]  /*8db0*/  FFMA.FTZ R138, R50, c[0x0][0x2d0], -R149.reuse ;  /* 0x0000b400328a7a23 */ /* 0x100fe40000010895 */
[----:B------:R-:W1:Y:S01]  /*8dc0*/  SHFL.BFLY PT, R4, R5, 0x1, 0x1f ;  /* 0x0c201f0005047f89 */ /* 0x000e6200000e0000 */
        /* <DEDUP_REMOVED lines=10> */
[--C-:B------:R-:W-:Y:S03]  /*8e70*/  FFMA.FTZ R142, R142, c[0x0][0x2d0], -R149.reuse ;  /* 0x0000b4008e8e7a23 */ /* 0x100fe60000010895 */
[----:B------:R-:W3:Y:S01]  /*8e80*/  MUFU.EX2 R129, R129 ;  /* 0x0000008100817308 */ /* 0x000ee20000000800 */
[----:B-1----:R-:W-:Y:S01]  /*8e90*/  FMNMX.FTZ R116, R5, R4, !PT ;  /* 0x0000000405747209 */ /* 0x002fe20007810000 */
[----:B------:R-:W-:Y:S03]  /*8ea0*/  FMUL.FTZ R4, R3, c[0x0][0x2d0] ;  /* 0x0000b40003047a20 */ /* 0x000fe60000410000 */
[C---:B------:R-:W-:Y:S01]  /*8eb0*/  FSETP.NEU.FTZ.AND P0, PT, R116.reuse, -INF , PT ;  /* 0xff8000007400780b */ /* 0x040fe20003f1d000 */
[C---:B------:R-:W-:Y:S04]  /*8ec0*/  FMUL.FTZ R134, R116.reuse, c[0x0][0x2d0] ;  /* 0x0000b40074867a20 */ /* 0x040fe80000410000 */
[----:B------:R-:W1:Y:S01]  /*8ed0*/  MUFU.EX2 R3, R4 ;  /* 0x0000000400037308 */ /* 0x000e620000000800 */
[----:B------:R-:W-:Y:S02]  /*8ee0*/  FSEL R5, R116, RZ, P0 ;  /* 0x000000ff74057208 */ /* 0x000fe40000000000 */
[----:B------:R-:W-:Y:S02]  /*8ef0*/  FSEL R134, R134, RZ, P0 ;  /* 0x000000ff86867208 */ /* 0x000fe40000000000 */
[----:B--2---:R-:W-:Y:S01]  /*8f00*/  F2FP.PACK_AB R124, R119, R128 ;  /* 0x00000080777c723e */ /* 0x004fe200000000ff */
[----:B------:R-:W-:Y:S01]  /*8f10*/  FADD.FTZ R5, -R5, R2 ;  /* 0x0000000205057221 */ /* 0x000fe20000010100 */
[----:B------:R-:W-:Y:S01]  /*8f20*/  ISETP.GT.AND P0, PT, R238, UR4, PT ;  /* 0x00000004ee007c0c */ /* 0x000fe2000bf04270 */
[--C-:B------:R-:W-:Y:S02]  /*8f30*/  FFMA.FTZ R133, R15, c[0x0][0x2d0], -R134.reuse ;  /* 0x0000b4000f857a23 */ /* 0x100fe40000010886 */
[--C-:B------:R-:W-:Y:S01]  /*8f40*/  FFMA.FTZ R132, R13, c[0x0][0x2d0], -R134.reuse ;  /* 0x0000b4000d847a23 */ /* 0x100fe20000010886 */
[----:B------:R-:W-:Y:S01]  /*8f50*/  MUFU.EX2 R170, R170 ;  /* 0x000000aa00aa7308 */ /* 0x000fe20000000800 */
[----:B------:R-:W2:Y:S01]  /*8f60*/  LDSM.16.MT88.4 R12, [R212+0x100] ;  /* 0x00010000d40c783b */ /* 0x000ea20000004200 */
[--C-:B------:R-:W-:Y:S01]  /*8f70*/  FFMA.FTZ R131, R11, c[0x0][0x2d0], -R134.reuse ;  /* 0x0000b4000b837a23 */ /* 0x100fe20000010886 */
[----:B---3--:R-:W-:Y:S01]  /*8f80*/  F2FP.PACK_AB R126, R129, R118 ;  /* 0x00000076817e723e */ /* 0x008fe200000000ff */
[--C-:B------:R-:W-:Y:S02]  /*8f90*/  FFMA.FTZ R130, R9, c[0x0][0x2d0], -R134.reuse ;  /* 0x0000b40009827a23 */ /* 0x100fe40000010886 */
[----:B------:R-:W-:Y:S02]  /*8fa0*/  FMUL.FTZ R2, R5, c[0x0][0x2d0] ;  /* 0x0000b40005027a20 */ /* 0x000fe40000410000 */
[--C-:B------:R-:W-:Y:S02]  /*8fb0*/  FFMA.FTZ R161, R161, c[0x0][0x2d0], -R134.reuse ;  /* 0x0000b400a1a17a23 */ /* 0x100fe40000010886 */
[----:B------:R-:W-:Y:S01]  /*8fc0*/  MUFU.EX2 R133, R133 ;  /* 0x0000008500857308 */ /* 0x000fe20000000800 */
[--C-:B------:R-:W-:Y:S02]  /*8fd0*/  FFMA.FTZ R157, R157, c[0x0][0x2d0], -R134.reuse ;  /* 0x0000b4009d9d7a23 */ /* 0x100fe40000010886 */
[C---:B-1----:R-:W-:Y:S02]  /*8fe0*/  FMUL.FTZ R4, R3.reuse, R112 ;  /* 0x0000007003047220 */ /* 0x042fe40000410000 */
[C---:B------:R-:W-:Y:S02]  /*8ff0*/  FMUL.FTZ R5, R3.reuse, R113 ;  /* 0x0000007103057220 */ /* 0x040fe40000410000 */
[C---:B------:R-:W-:Y:S02]  /*9000*/  FMUL.FTZ R8, R3.reuse, R108 ;  /* 0x0000006c03087220 */ /* 0x040fe40000410000 */
[C---:B------:R-:W-:Y:S01]  /*9010*/  FMUL.FTZ R9, R3.reuse, R109 ;  /* 0x0000006d03097220 */ /* 0x040fe20000410000 */
[----:B------:R-:W1:Y:S01]  /*9020*/  MUFU.EX2 R2, R2 ;  /* 0x0000000200027308 */ /* 0x000e620000000800 */
[C---:B------:R-:W-:Y:S02]  /*9030*/  FMUL.FTZ R16, R3.reuse, R100 ;  /* 0x0000006403107220 */ /* 0x040fe40000410000 */
[C---:B------:R-:W-:Y:S02]  /*9040*/  FMUL.FTZ R17, R3.reuse, R101 ;  /* 0x0000006503117220 */ /* 0x040fe40000410000 */
[C---:B------:R-:W-:Y:S02]  /*9050*/  FMUL.FTZ R24, R3.reuse, R92 ;  /* 0x0000005c03187220 */ /* 0x040fe40000410000 */
[C---:B------:R-:W-:Y:S02]  /*9060*/  FMUL.FTZ R25, R3.reuse, R93 ;  /* 0x0000005d03197220 */ /* 0x040fe40000410000 */
[C---:B------:R-:W-:Y:S01]  /*9070*/  FMUL.FTZ R32, R3.reuse, R84 ;  /* 0x0000005403207220 */ /* 0x040fe20000410000 */
[----:B------:R-:W3:Y:S01]  /*9080*/  MUFU.EX2 R132, R132 ;  /* 0x0000008400847308 */ /* 0x000ee20000000800 */
[C---:B------:R-:W-:Y:S02]  /*9090*/  FMUL.FTZ R33, R3.reuse, R85 ;  /* 0x0000005503217220 */ /* 0x040fe40000410000 */
[C---:B------:R-:W-:Y:S02]  /*90a0*/  FMUL.FTZ R40, R3.reuse, R76 ;  /* 0x0000004c03287220 */ /* 0x040fe40000410000 */
[C---:B------:R-:W-:Y:S02]  /*90b0*/  FMUL.FTZ R41, R3.reuse, R77 ;  /* 0x0000004d03297220 */ /* 0x040fe40000410000 */
[C---:B------:R-:W-:Y:S02]  /*90c0*/  FMUL.FTZ R48, R3.reuse, R68 ;  /* 0x0000004403307220 */ /* 0x040fe40000410000 */
[C---:B------:R-:W-:Y:S01]  /*90d0*/  FMUL.FTZ R49, R3.reuse, R69 ;  /* 0x0000004503317220 */ /* 0x040fe20000410000 */
[----:B------:R-:W-:Y:S01]  /*90e0*/  MUFU.EX2 R131, R131 ;  /* 0x0000008300837308 */ /* 0x000fe20000000800 */
[C---:B------:R-:W-:Y:S02]  /*90f0*/  FMUL.FTZ R52, R3.reuse, R52 ;  /* 0x0000003403347220 */ /* 0x040fe40000410000 */
[C---:B------:R-:W-:Y:S02]  /*9100*/  FMUL.FTZ R53, R3.reuse, R53 ;  /* 0x0000003503357220 */ /* 0x040fe40000410000 */
[C---:B-1----:R-:W-:Y:S02]  /*9110*/  FMUL.FTZ R6, R2.reuse, R114 ;  /* 0x0000007202067220 */ /* 0x042fe40000410000 */
[C---:B------:R-:W-:Y:S02]  /*9120*/  FMUL.FTZ R7, R2.reuse, R115 ;  /* 0x0000007302077220 */ /* 0x040fe40000410000 */
[C---:B------:R-:W-:Y:S01]  /*9130*/  FMUL.FTZ R10, R2.reuse, R110 ;  /* 0x0000006e020a7220 */ /* 0x040fe20000410000 */
[----:B------:R-:W1:Y:S01]  /*9140*/  MUFU.EX2 R130, R130 ;  /* 0x0000008200827308 */ /* 0x000e620000000800 */
[C---:B------:R-:W-:Y:S02]  /*9150*/  FMUL.FTZ R11, R2.reuse, R111 ;  /* 0x0000006f020b7220 */ /* 0x040fe40000410000 */
[----:B------:R-:W-:Y:S01]  /*9160*/  FMUL.FTZ R18, R2, R102 ;  /* 0x0000006602127220 */ /* 0x000fe20000410000 */
[----:B---3--:R-:W-:Y:S01]  /*9170*/  F2FP.PACK_AB R125, R132, R133 ;  /* 0x00000085847d723e */ /* 0x008fe200000000ff */
[C---:B------:R-:W-:Y:S01]  /*9180*/  FMUL.FTZ R19, R2.reuse, R103 ;  /* 0x0000006702137220 */ /* 0x040fe20000410000 */
[----:B------:R-:W-:Y:S01]  /*9190*/  LDSM.16.MT88.4 R108, [R212+0x2900] ;  /* 0x00290000d46c783b */ /* 0x000fe20000004200 */
[C---:B------:R-:W-:Y:S02]  /*91a0*/  FMUL.FTZ R26, R2.reuse, R94 ;  /* 0x0000005e021a7220 */ /* 0x040fe40000410000 */
[C---:B------:R-:W-:Y:S01]  /*91b0*/  FMUL.FTZ R27, R2.reuse, R95 ;  /* 0x0000005f021b7220 */ /* 0x040fe20000410000 */
[----:B------:R-:W-:Y:S01]  /*91c0*/  MUFU.EX2 R164, R164 ;  /* 0x000000a400a47308 */ /* 0x000fe20000000800 */
[C---:B------:R-:W-:Y:S02]  /*91d0*/  FMUL.FTZ R34, R2.reuse, R86 ;  /* 0x0000005602227220 */ /* 0x040fe40000410000 */
[C---:B------:R-:W-:Y:S01]  /*91e0*/  FMUL.FTZ R35, R2.reuse, R87 ;  /* 0x0000005702237220 */ /* 0x040fe20000410000 */
[----:B------:R-:W-:Y:S01]  /*91f0*/  LDSM.16.MT88.4 R92, [R208+0x4900] ;  /* 0x00490000d05c783b */ /* 0x000fe20000004200 */
[C---:B------:R-:W-:Y:S02]  /*9200*/  FMUL.FTZ R42, R2.reuse, R78 ;  /* 0x0000004e022a7220 */ /* 0x040fe40000410000 */
[C---:B------:R-:W-:Y:S02]  /*9210*/  FMUL.FTZ R43, R2.reuse, R79 ;  /* 0x0000004f022b7220 */ /* 0x040fe40000410000 */
[C---:B------:R-:W-:Y:S01]  /*9220*/  FMUL.FTZ R50, R2.reuse, R70 ;  /* 0x0000004602327220 */ /* 0x040fe20000410000 */
[----:B------:R-:W-:Y:S01]  /*9230*/  MUFU.EX2 R161, R161 ;  /* 0x000000a100a17308 */ /* 0x000fe20000000800 */
[C---:B------:R-:W-:Y:S01]  /*9240*/  FMUL.FTZ R51, R2.reuse, R71 ;  /* 0x0000004702337220 */ /* 0x040fe20000410000 */
[----:B------:R-:W3:Y:S01]  /*9250*/  LDSM.16.MT88.4 R84, [R210+0x3100] ;  /* 0x00310000d254783b */ /* 0x000ee20000004200 */
[----:B------:R-:W-:Y:S01]  /*9260*/  FMUL.FTZ R54, R2, R54 ;  /* 0x0000003602367220 */ /* 0x000fe20000410000 */
[----:B-1----:R-:W-:Y:S01]  /*9270*/  F2FP.PACK_AB R127, R130, R131 ;  /* 0x00000083827f723e */ /* 0x002fe200000000ff */
[C---:B------:R-:W-:Y:S02]  /*9280*/  FMUL.FTZ R55, R2.reuse, R55 ;  /* 0x0000003702377220 */ /* 0x040fe40000410000 */
[C---:B------:R-:W-:Y:S02]  /*9290*/  FMUL.FTZ R56, R3.reuse, R56 ;  /* 0x0000003803387220 */ /* 0x040fe40000410000 */
[C---:B------:R-:W-:Y:S01]  /*92a0*/  FMUL.FTZ R57, R3.reuse, R57 ;  /* 0x0000003903397220 */ /* 0x040fe20000410000 */
[----:B------:R-:W1:Y:S01]  /*92b0*/  LDSM.16.MT88.4 R76, [R209+0x3100] ;  /* 0x00310000d14c783b */ /* 0x000e620000004200 */
[C---:B--2---:R-:W-:Y:S01]  /*92c0*/  HMMA.16816.F32 R4, R124.reuse, R12, R4 ;  /* 0x0000000c7c04723c */ /* 0x044fe20000001804 */
[----:B------:R-:W-:Y:S04]  /*92d0*/  MUFU.EX2 R157, R157 ;  /* 0x0000009d009d7308 */ /* 0x000fe80000000800 */
[C---:B------:R-:W-:Y:S02]  /*92e0*/  FMUL.FTZ R58, R2.reuse, R58 ;  /* 0x0000003a023a7220 */ /* 0x040fe40000410000 */
[----:B------:R-:W2:Y:S01]  /*92f0*/  LDSM.16.MT88.4 R68, [R208+0x3100] ;  /* 0x00310000d044783b */ /* 0x000ea20000004200 */
[C---:B------:R-:W-:Y:S03]  /*9300*/  HMMA.16816.F32 R8, R124.reuse, R14, R8 ;  /* 0x0000000e7c08723c */ /* 0x040fe60000001808 */
[----:B------:R-:W-:Y:S01]  /*9310*/  MUFU.EX2 R136, R136 ;  /* 0x0000008800887308 */ /* 0x000fe20000000800 */
[C---:B------:R-:W-:Y:S02]  /*9320*/  FMUL.FTZ R12, R3.reuse, R104 ;  /* 0x00000068030c7220 */ /* 0x040fe40000410000 */
[C---:B------:R-:W-:Y:S01]  /*9330*/  FMUL.FTZ R13, R3.reuse, R105 ;  /* 0x00000069030d7220 */ /* 0x040fe20000410000 */
[----:B------:R-:W-:Y:S01]  /*9340*/  LDSM.16.MT88.4 R100, [R210+0x2900] ;  /* 0x00290000d264783b */ /* 0x000fe20000004200 */
[C---:B------:R-:W-:Y:S04]  /*9350*/  FMUL.FTZ R14, R2.reuse, R106 ;  /* 0x0000006a020e7220 */ /* 0x040fe80000410000 */
[C---:B------:R-:W-:Y:S01]  /*9360*/  FMUL.FTZ R15, R2.reuse, R107 ;  /* 0x0000006b020f7220 */ /* 0x040fe20000410000 */
[----:B------:R-:W4:Y:S01]  /*9370*/  MUFU.EX2 R137, R137 ;  /* 0x0000008900897308 */ /* 0x000f220000000800 */
[C---:B------:R-:W-:Y:S02]  /*9380*/  FMUL.FTZ R59, R2.reuse, R59 ;  /* 0x0000003b023b7220 */ /* 0x040fe40000410000 */
[C---:B------:R-:W-:Y:S02]  /*9390*/  FMUL.FTZ R60, R3.reuse, R60 ;  /* 0x0000003c033c7220 */ /* 0x040fe40000410000 */
[C---:B------:R-:W-:Y:S01]  /*93a0*/  FMUL.FTZ R61, R3.reuse, R61 ;  /* 0x0000003d033d7220 */ /* 0x040fe20000410000 */
[C---:B------:R-:W-:Y:S03]  /*93b0*/  HMMA.16816.F32 R12, R124.reuse, R20, R12 ;  /* 0x000000147c0c723c */ /* 0x040fe6000000180c */
[C---:B------:R-:W-:Y:S01]  /*93c0*/  FMUL.FTZ R62, R2.reuse, R62 ;  /* 0x0000003e023e7220 */ /* 0x040fe20000410000 */
[----:B------:R-:W-:Y:S01]  /*93d0*/  MUFU.EX2 R138, R138 ;  /* 0x0000008a008a7308 */ /* 0x000fe20000000800 */
[C---:B------:R-:W-:Y:S02]  /*93e0*/  FMUL.FTZ R63, R2.reuse, R63 ;  /* 0x0000003f023f7220 */ /* 0x040fe40000410000 */
[C---:B------:R-:W-:Y:S01]  /*93f0*/  FMUL.FTZ R20, R3.reuse, R96 ;  /* 0x0000006003147220 */ /* 0x040fe20000410000 */
[C---:B------:R-:W-:Y:S04]  /*9400*/  HMMA.16816.F32 R16, R124.reuse, R22, R16 ;  /* 0x000000167c10723c */ /* 0x040fe80000001810 */
[C---:B------:R-:W-:Y:S02]  /*9410*/  FMUL.FTZ R21, R3.reuse, R97 ;  /* 0x0000006103157220 */ /* 0x040fe40000410000 */
[----:B------:R-:W-:Y:S01]  /*9420*/  MUFU.EX2 R141, R141 ;  /* 0x0000008d008d7308 */ /* 0x000fe20000000800 */
[C---:B------:R-:W-:Y:S02]  /*9430*/  FMUL.FTZ R22, R2.reuse, R98 ;  /* 0x0000006202167220 */ /* 0x040fe40000410000 */
[C---:B------:R-:W-:Y:S03]  /*9440*/  FMUL.FTZ R23, R2.reuse, R99 ;  /* 0x0000006302177220 */ /* 0x040fe60000410000 */
[C---:B------:R-:W-:Y:S02]  /*9450*/  FMUL.FTZ R64, R3.reuse, R64 ;  /* 0x0000004003407220 */ /* 0x040fe40000410000 */
[C---:B------:R-:W-:Y:S02]  /*9460*/  FMUL.FTZ R65, R3.reuse, R65 ;  /* 0x0000004103417220 */ /* 0x040fe40000410000 */
[C---:B------:R-:W-:Y:S01]  /*9470*/  HMMA.16816.F32 R20, R124.reuse, R28, R20 ;  /* 0x0000001c7c14723c */ /* 0x040fe20000001814 */
[----:B------:R-:W-:Y:S02]  /*9480*/  MUFU.EX2 R156, R156 ;  /* 0x0000009c009c7308 */ /* 0x000fe40000000800 */
[C---:B------:R-:W-:Y:S02]  /*9490*/  FMUL.FTZ R66, R2.reuse, R66 ;  /* 0x0000004202427220 */ /* 0x040fe40000410000 */
[C---:B------:R-:W-:Y:S02]  /*94a0*/  FMUL.FTZ R67, R2.reuse, R67 ;  /* 0x0000004302437220 */ /* 0x040fe40000410000 */
[C---:B------:R-:W-:Y:S01]  /*94b0*/  FMUL.FTZ R28, R3.reuse, R88 ;  /* 0x00000058031c7220 */ /* 0x040fe20000410000 */
[C---:B------:R-:W-:Y:S03]  /*94c0*/  HMMA.16816.F32 R24, R124.reuse, R30, R24 ;  /* 0x0000001e7c18723c */ /* 0x040fe60000001818 */
[----:B------:R-:W-:Y:S01]  /*94d0*/  MUFU.EX2 R158, R158 ;  /* 0x0000009e009e7308 */ /* 0x000fe20000000800 */
[----:B------:R-:W-:Y:S02]  /*94e0*/  FMUL.FTZ R29, R3, R89 ;  /* 0x00000059031d7220 */ /* 0x000fe40000410000 */
[--C-:B------:R-:W-:Y:S02]  /*94f0*/  FFMA.FTZ R148, R163, c[0x0][0x2d0], -R134.reuse ;  /* 0x0000b400a3947a23 */ /* 0x100fe40000010886 */
[C---:B------:R-:W-:Y:S04]  /*9500*/  FMUL.FTZ R30, R2.reuse, R90 ;  /* 0x0000005a021e7220 */ /* 0x040fe80000410000 */
[----:B------:R-:W-:Y:S01]  /*9510*/  FMUL.FTZ R31, R2, R91 ;  /* 0x0000005b021f7220 */ /* 0x000fe20000410000 */
[----:B------:R-:W-:Y:S01]  /*9520*/  MUFU.EX2 R148, R148 ;  /* 0x0000009400947308 */ /* 0x000fe20000000800 */
[----:B------:R-:W-:Y:S01]  /*9530*/  LDSM.16.MT88.4 R88, [R212+0x3900] ;  /* 0x00390000d458783b */ /* 0x000fe20000004200 */
[--C-:B------:R-:W-:Y:S02]  /*9540*/  FFMA.FTZ R151, R151, c[0x0][0x2d0], -R134.reuse ;  /* 0x0000b40097977a23 */ /* 0x100fe40000010886 */
[--C-:B------:R-:W-:Y:S02]  /*9550*/  FFMA.FTZ R153, R153, c[0x0][0x2d0], -R134.reuse ;  /* 0x0000b40099997a23 */ /* 0x100fe40000010886 */
[C---:B------:R-:W-:Y:S03]  /*9560*/  HMMA.16816.F32 R28, R124.reuse, R36, R28 ;  /* 0x000000247c1c723c */ /* 0x040fe6000000181c */
[--C-:B------:R-:W-:Y:S01]  /*9570*/  FFMA.FTZ R154, R159, c[0x0][0x2d0], -R134.reuse ;  /* 0x0000b4009f9a7a23 */ /* 0x100fe20000010886 */
[----:B------:R-:W5:Y:S01]  /*9580*/  MUFU.EX2 R151, R151 ;  /* 0x0000009700977308 */ /* 0x000f620000000800 */
[--C-:B------:R-:W-:Y:S02]  /*9590*/  FFMA.FTZ R159, R166, c[0x0][0x2d0], -R149.reuse ;  /* 0x0000b400a69f7a23 */ /* 0x100fe40000010895 */
[C---:B------:R-:W-:Y:S01]  /*95a0*/  FMUL.FTZ R36, R3.reuse, R80 ;  /* 0x0000005003247220 */ /* 0x040fe20000410000 */
[C---:B------:R-:W-:Y:S04]  /*95b0*/  HMMA.16816.F32 R32, R124.reuse, R38, R32 ;  /* 0x000000267c20723c */ /* 0x040fe80000001820 */
[----:B------:R-:W-:Y:S02]  /*95c0*/  FMUL.FTZ R37, R3, R81 ;  /* 0x0000005103257220 */ /* 0x000fe40000410000 */
        /* <DEDUP_REMOVED lines=8> */
[--C-:B------:R-:W-:Y:S02]  /*9650*/  FFMA.FTZ R167, R167, c[0x0][0x2d0], -R134.reuse ;  /* 0x0000b400a7a77a23 */ /* 0x100fe40000010886 */
[--C-:B------:R-:W-:Y:S02]  /*9660*/  FFMA.FTZ R166, R171, c[0x0][0x2d0], -R134.reuse ;  /* 0x0000b400aba67a23 */ /* 0x100fe40000010886 */
[C---:B------:R-:W-:Y:S01]  /*9670*/  FMUL.FTZ R44, R3.reuse, R72 ;  /* 0x00000048032c7220 */ /* 0x040fe20000410000 */
[C---:B------:R-:W-:Y:S03]  /*9680*/  HMMA.16816.F32 R40, R124.reuse, R46, R40 ;  /* 0x0000002e7c28723c */ /* 0x040fe60000001828 */
[----:B------:R-:W1:Y:S01]  /*9690*/  MUFU.EX2 R159, R159 ;  /* 0x0000009f009f7308 */ /* 0x000e620000000800 */
[----:B------:R-:W-:Y:S02]  /*96a0*/  FMUL.FTZ R45, R3, R73 ;  /* 0x00000049032d7220 */ /* 0x000fe40000410000 */
[--C-:B------:R-:W-:Y:S02]  /*96b0*/  FFMA.FTZ R169, R169, c[0x0][0x2d0], -R134.reuse ;  /* 0x0000b400a9a97a23 */ /* 0x100fe40000010886 */
[C---:B------:R-:W-:Y:S04]  /*96c0*/  FMUL.FTZ R46, R2.reuse, R74 ;  /* 0x0000004a022e7220 */ /* 0x040fe80000410000 */
[----:B------:R-:W-:Y:S01]  /*96d0*/  FMUL.FTZ R47, R2, R75 ;  /* 0x0000004b022f7220 */ /* 0x000fe20000410000 */
[----:B------:R-:W2:Y:S01]  /*96e0*/  MUFU.EX2 R163, R163 ;  /* 0x000000a300a37308 */ /* 0x000ea20000000800 */
[----:B------:R-:W4:Y:S01]  /*96f0*/  LDSM.16.MT88.4 R72, [R212+0x900] ;  /* 0x00090000d448783b */ /* 0x000f220000004200 */
[--C-:B------:R-:W-:Y:S02]  /*9700*/  FFMA.FTZ R171, R246, c[0x0][0x2d0], -R149.reuse ;  /* 0x0000b400f6ab7a23 */ /* 0x100fe40000010895 */
[--C-:B------:R-:W-:Y:S02]  /*9710*/  FFMA.FTZ R237, R244, c[0x0][0x2d0], -R149.reuse ;  /* 0x0000b400f4ed7a23 */ /* 0x100fe40000010895 */
[C---:B---3--:R-:W-:Y:S03]  /*9720*/  HMMA.16816.F32 R44, R124.reuse, R84, R44 ;  /* 0x000000547c2c723c */ /* 0x048fe6000000182c */
[--C-:B------:R-:W-:Y:S01]  /*9730*/  FFMA.FTZ R241, R241, c[0x0][0x2d0], -R134.reuse ;  /* 0x0000b400f1f17a23 */ /* 0x100fe20000010886 */
[----:B------:R-:W-:Y:S01]  /*9740*/  MUFU.EX2 R160, R160 ;  /* 0x000000a000a07308 */ /* 0x000fe20000000800 */
[--C-:B------:R-:W-:Y:S02]  /*9750*/  FFMA.FTZ R244, R245, c[0x0][0x2d0], -R134.reuse ;  /* 0x0000b400f5f47a23 */ /* 0x100fe40000010886 */
[--C-:B------:R-:W-:Y:S01]  /*9760*/  FFMA.FTZ R245, R162, c[0x0][0x2d0], -R149.reuse ;  /* 0x0000b400a2f57a23 */ /* 0x100fe20000010895 */
[C---:B------:R-:W-:Y:S01]  /*9770*/  HMMA.16816.F32 R48, R124.reuse, R86, R48 ;  /* 0x000000567c30723c */ /* 0x040fe20000001830 */
[----:B------:R-:W-:Y:S03]  /*9780*/  LDSM.16.MT88.4 R84, [R208+0x900] ;  /* 0x00090000d054783b */ /* 0x000fe60000004200 */
[--C-:B------:R-:W-:Y:S02]  /*9790*/  FFMA.FTZ R162, R165, c[0x0][0x2d0], -R134.reuse ;  /* 0x0000b400a5a27a23 */ /* 0x100fe40000010886 */
[----:B------:R-:W-:Y:S01]  /*97a0*/  MUFU.EX2 R245, R245 ;  /* 0x000000f500f57308 */ /* 0x000fe20000000800 */
[--C-:B------:R-:W-:Y:S01]  /*97b0*/  FFMA.FTZ R243, R243, c[0x0][0x2d0], -R134.reuse ;  /* 0x0000b400f3f37a23 */ /* 0x100fe20000010886 */
[C---:B-1----:R-:W-:Y:S04]  /*97c0*/  HMMA.16816.F32 R52, R124.reuse, R76, R52 ;  /* 0x0000004c7c34723c */ /* 0x042fe80000001834 */
[--C-:B------:R-:W-:Y:S02]  /*97d0*/  FFMA.FTZ R246, R239, c[0x0][0x2d0], -R134.reuse ;  /* 0x0000b400eff67a23 */ /* 0x100fe40000010886 */
[--C-:B------:R-:W-:Y:S02]  /*97e0*/  FFMA.FTZ R239, R168, c[0x0][0x2d0], -R149.reuse ;  /* 0x0000b400a8ef7a23 */ /* 0x100fe40000010895 */
[C---:B------:R-:W-:Y:S01]  /*97f0*/  HMMA.16816.F32 R56, R124.reuse, R78, R56 ;  /* 0x0000004e7c38723c */ /* 0x040fe20000001838 */
[----:B------:R-:W1:Y:S01]  /*9800*/  LDSM.16.MT88.4 R76, [R210+0x900] ;  /* 0x00090000d24c783b */ /* 0x000e620000004200 */
[----:B------:R-:W-:Y:S02]  /*9810*/  MUFU.EX2 R162, R162 ;  /* 0x000000a200a27308 */ /* 0x000fe40000000800 */
[--C-:B------:R-:W-:Y:S02]  /*9820*/  FFMA.FTZ R168, R155, c[0x0][0x2d0], -R134.reuse ;  /* 0x0000b4009ba87a23 */ /* 0x100fe40000010886 */
[--C-:B------:R-:W-:Y:S02]  /*9830*/  FFMA.FTZ R155, R150, c[0x0][0x2d0], -R149.reuse ;  /* 0x0000b400969b7a23 */ /* 0x100fe40000010895 */
[C---:B--2---:R-:W-:Y:S04]  /*9840*/  HMMA.16816.F32 R60, R124.reuse, R68, R60 ;  /* 0x000000447c3c723c */ /* 0x044fe8000000183c */
[----:B------:R-:W-:Y:S01]  /*9850*/  MUFU.EX2 R239, R239 ;  /* 0x000000ef00ef7308 */ /* 0x000fe20000000800 */
[----:B------:R-:W-:Y:S02]  /*9860*/  FFMA.FTZ R149, R140, c[0x0][0x2d0], -R149 ;  /* 0x0000b4008c957a23 */ /* 0x000fe40000010895 */
[----:B----4-:R-:W-:Y:S01]  /*9870*/  F2FP.PACK_AB R68, R137, R136 ;  /* 0x000000888944723e */ /* 0x010fe200000000ff */
[----:B------:R-:W-:Y:S04]  /*9880*/  HMMA.16816.F32 R64, R124, R70, R64 ;  /* 0x000000467c40723c */ /* 0x000fe80000001840 */
[----:B-----5:R-:W-:Y:S01]  /*9890*/  F2FP.PACK_AB R69, R151, R148 ;  /* 0x000000949745723e */ /* 0x020fe200000000ff */
[--C-:B------:R-:W-:Y:S01]  /*98a0*/  FFMA.FTZ R140, R143, c[0x0][0x2d0], -R134.reuse ;  /* 0x0000b4008f8c7a23 */ /* 0x100fe20000010886 */
[----:B------:R-:W-:Y:S01]  /*98b0*/  MUFU.EX2 R168, R168 ;  /* 0x000000a800a87308 */ /* 0x000fe20000000800 */
[----:B------:R-:W-:Y:S01]  /*98c0*/  F2FP.PACK_AB R70, R141, R138 ;  /* 0x0000008a8d46723e */ /* 0x000fe200000000ff */
[--C-:B------:R-:W-:Y:S01]  /*98d0*/  FFMA.FTZ R139, R139, c[0x0][0x2d0], -R134.reuse ;  /* 0x0000b4008b8b7a23 */ /* 0x100fe20000010886 */
[----:B------:R-:W-:Y:S03]  /*98e0*/  F2FP.PACK_AB R71, R154, R153 ;  /* 0x000000999a47723e */ /* 0x000fe600000000ff */
[--C-:B------:R-:W-:Y:S02]  /*98f0*/  FFMA.FTZ R135, R135, c[0x0][0x2d0], -R134.reuse ;  /* 0x0000b40087877a23 */ /* 0x100fe40000010886 */
[----:B------:R-:W-:Y:S02]  /*9900*/  FFMA.FTZ R134, R117, c[0x0][0x2d0], -R134 ;  /* 0x0000b40075867a23 */ /* 0x000fe40000010886 */
[C---:B------:R-:W-:Y:S01]  /*9910*/  HMMA.16816.F32 R4, R68.reuse, R72, R4 ;  /* 0x000000484404723c */ /* 0x040fe20000001804 */
[----:B------:R-:W2:Y:S04]  /*9920*/  MUFU.EX2 R167, R167 ;  /* 0x000000a700a77308 */ /* 0x000ea80000000800 */
[----:B------:R-:W-:Y:S02]  /*9930*/  FFMA.FTZ R128, R3, R228, R128 ;  /* 0x000000e403807223 */ /* 0x000fe40000010080 */
[----:B------:R-:W-:Y:S01]  /*9940*/  FFMA.FTZ R133, R2, R227, R133 ;  /* 0x000000e302857223 */ /* 0x000fe20000010085 */
[C---:B------:R-:W-:Y:S01]  /*9950*/  HMMA.16816.F32 R8, R68.reuse, R74, R8 ;  /* 0x0000004a4408723c */ /* 0x040fe20000001808 */
[----:B------:R-:W3:Y:S02]  /*9960*/  LDSM.16.MT88.4 R72, [R210+0x3900] ;  /* 0x00390000d248783b */ /* 0x000ee40000004200 */
[----:B------:R-:W-:Y:S01]  /*9970*/  MUFU.EX2 R166, R166 ;  /* 0x000000a600a67308 */ /* 0x000fe20000000800 */
[----:B------:R-:W-:Y:S02]  /*9980*/  FADD.FTZ R119, R119, R128 ;  /* 0x0000008077777221 */ /* 0x000fe40000010000 */
[----:B------:R-:W-:Y:S02]  /*9990*/  FADD.FTZ R132, R132, R133 ;  /* 0x0000008584847221 */ /* 0x000fe40000010000 */
[C---:B-1----:R-:W-:Y:S04]  /*99a0*/  HMMA.16816.F32 R12, R68.reuse, R76, R12 ;  /* 0x0000004c440c723c */ /* 0x042fe8000000180c */
[----:B------:R-:W-:Y:S01]  /*99b0*/  FADD.FTZ R118, R118, R119 ;  /* 0x0000007776767221 */ /* 0x000fe20000010000 */
[----:B------:R-:W1:Y:S01]  /*99c0*/  MUFU.EX2 R169, R169 ;  /* 0x000000a900a97308 */ /* 0x000e620000000800 */
[----:B------:R-:W-:Y:S02]  /*99d0*/  FADD.FTZ R3, R131, R132 ;  /* 0x0000008483037221 */ /* 0x000fe40000010000 */
[C---:B------:R-:W-:Y:S01]  /*99e0*/  HMMA.16816.F32 R16, R68.reuse, R78, R16 ;  /* 0x0000004e4410723c */ /* 0x040fe20000001810 */
[----:B------:R-:W4:Y:S03]  /*99f0*/  LDSM.16.MT88.4 R76, [R209+0x3900] ;  /* 0x00390000d14c783b */ /* 0x000f260000004200 */
[----:B------:R-:W-:Y:S02]  /*9a00*/  FADD.FTZ R129, R129, R118 ;  /* 0x0000007681817221 */ /* 0x000fe40000010000 */
[----:B------:R-:W-:Y:S01]  /*9a10*/  FADD.FTZ R3, R130, R3 ;  /* 0x0000000382037221 */ /* 0x000fe20000010000 */
[----:B------:R-:W-:Y:S01]  /*9a20*/  MUFU.EX2 R171, R171 ;  /* 0x000000ab00ab7308 */ /* 0x000fe20000000800 */
[C---:B------:R-:W-:Y:S04]  /*9a30*/  HMMA.16816.F32 R20, R68.reuse, R80, R20 ;  /* 0x000000504414723c */ /* 0x040fe80000001814 */
[----:B------:R-:W-:Y:S02]  /*9a40*/  FADD.FTZ R136, R136, R129 ;  /* 0x0000008188887221 */ /* 0x000fe40000010000 */
[----:B------:R-:W-:Y:S02]  /*9a50*/  FADD.FTZ R2, R148, R3 ;  /* 0x0000000394027221 */ /* 0x000fe40000010000 */
[C---:B------:R-:W-:Y:S01]  /*9a60*/  HMMA.16816.F32 R24, R68.reuse, R82, R24 ;  /* 0x000000524418723c */ /* 0x040fe20000001818 */
[----:B------:R-:W5:Y:S01]  /*9a70*/  LDSM.16.MT88.4 R80, [R208+0x3900] ;  /* 0x00390000d050783b */ /* 0x000f620000004200 */
[----:B------:R-:W-:Y:S02]  /*9a80*/  MUFU.EX2 R240, R240 ;  /* 0x000000f000f07308 */ /* 0x000fe40000000800 */
[----:B------:R-:W-:Y:S02]  /*9a90*/  FADD.FTZ R137, R137, R136 ;  /* 0x0000008889897221 */ /* 0x000fe40000010000 */
[----:B------:R-:W-:Y:S02]  /*9aa0*/  FADD.FTZ R2, R151, R2 ;  /* 0x0000000297027221 */ /* 0x000fe40000010000 */
[C---:B------:R-:W-:Y:S04]  /*9ab0*/  HMMA.16816.F32 R28, R68.reuse, R84, R28 ;  /* 0x00000054441c723c */ /* 0x040fe8000000181c */
[----:B------:R-:W-:Y:S01]  /*9ac0*/  MUFU.EX2 R237, R237 ;  /* 0x000000ed00ed7308 */ /* 0x000fe20000000800 */
[----:B------:R-:W-:Y:S02]  /*9ad0*/  FADD.FTZ R138, R138, R137 ;  /* 0x000000898a8a7221 */ /* 0x000fe40000010000 */
[----:B------:R-:W-:Y:S01]  /*9ae0*/  FADD.FTZ R3, R153, R2 ;  /* 0x0000000299037221 */ /* 0x000fe20000010000 */
[C---:B------:R-:W-:Y:S01]  /*9af0*/  HMMA.16816.F32 R32, R68.reuse, R86, R32 ;  /* 0x000000564420723c */ /* 0x040fe20000001820 */
[----:B------:R-:W-:Y:S03]  /*9b00*/  LDSM.16.MT88.4 R84, [R210+0x1100] ;  /* 0x00110000d254783b */ /* 0x000fe60000004200 */
[----:B------:R-:W-:Y:S02]  /*9b10*/  FADD.FTZ R138, R141, R138 ;  /* 0x0000008a8d8a7221 */ /* 0x000fe40000010000 */
[----:B------:R-:W-:Y:S01]  /*9b20*/  MUFU.EX2 R242, R242 ;  /* 0x000000f200f27308 */ /* 0x000fe20000000800 */
[----:B------:R-:W-:Y:S01]  /*9b30*/  FADD.FTZ R3, R154, R3 ;  /* 0x000000039a037221 */ /* 0x000fe20000010000 */
[C---:B------:R-:W-:Y:S08]  /*9b40*/  HMMA.16816.F32 R36, R68.reuse, R88, R36 ;  /* 0x000000584424723c */ /* 0x040ff00000001824 */
[C---:B------:R-:W-:Y:S01]  /*9b50*/  HMMA.16816.F32 R40, R68.reuse, R90, R40 ;  /* 0x0000005a4428723c */ /* 0x040fe20000001828 */
[----:B------:R-:W-:Y:S01]  /*9b60*/  LDSM.16.MT88.4 R88, [R208+0x4100] ;  /* 0x00410000d058783b */ /* 0x000fe20000004200 */
[----:B------:R-:W-:Y:S06]  /*9b70*/  MUFU.EX2 R241, R241 ;  /* 0x000000f100f17308 */ /* 0x000fec0000000800 */
[C---:B---3--:R-:W-:Y:S04]  /*9b80*/  HMMA.16816.F32 R44, R68.reuse, R72, R44 ;  /* 0x00000048442c723c */ /* 0x048fe8000000182c */
[----:B------:R-:W-:Y:S04]  /*9b90*/  MUFU.EX2 R244, R244 ;  /* 0x000000f400f47308 */ /* 0x000fe80000000800 */
[C---:B------:R-:W-:Y:S01]  /*9ba0*/  HMMA.16816.F32 R48, R68.reuse, R74, R48 ;  /* 0x0000004a4430723c */ /* 0x040fe20000001830 */
[----:B------:R-:W3:Y:S05]  /*9bb0*/  LDSM.16.MT88.4 R72, [R212+0x1100] ;  /* 0x00110000d448783b */ /* 0x000eea0000004200 */
[----:B------:R-:W-:Y:S02]  /*9bc0*/  MUFU.EX2 R243, R243 ;  /* 0x000000f300f37308 */ /* 0x000fe40000000800 */
[C---:B----4-:R-:W-:Y:S08]  /*9bd0*/  HMMA.16816.F32 R52, R68.reuse, R76, R52 ;  /* 0x0000004c4434723c */ /* 0x050ff00000001834 */
[C---:B------:R-:W-:Y:S01]  /*9be0*/  HMMA.16816.F32 R56, R68.reuse, R78, R56 ;  /* 0x0000004e4438723c */ /* 0x040fe20000001838 */
[----:B------:R-:W4:Y:S01]  /*9bf0*/  LDSM.16.MT88.4 R76, [R209+0x1100] ;  /* 0x00110000d14c783b */ /* 0x000f220000004200 */
[----:B------:R-:W-:Y:S06]  /*9c00*/  MUFU.EX2 R246, R246 ;  /* 0x000000f600f67308 */ /* 0x000fec0000000800 */
[C---:B-----5:R-:W-:Y:S04]  /*9c10*/  HMMA.16816.F32 R60, R68.reuse, R80, R60 ;  /* 0x00000050443c723c */ /* 0x060fe8000000183c */
[----:B------:R-:W-:Y:S04]  /*9c20*/  MUFU.EX2 R152, R152 ;  /* 0x0000009800987308 */ /* 0x000fe80000000800 */
[----:B------:R-:W-:Y:S01]  /*9c30*/  HMMA.16816.F32 R64, R68, R82, R64 ;  /* 0x000000524440723c */ /* 0x000fe20000001840 */
[----:B------:R-:W5:Y:S05]  /*9c40*/  LDSM.16.MT88.4 R80, [R208+0x1100] ;  /* 0x00110000d050783b */ /* 0x000f6a0000004200 */
[----:B------:R-:W4:Y:S01]  /*9c50*/  MUFU.EX2 R155, R155 ;  /* 0x0000009b009b7308 */ /* 0x000f220000000800 */
[----:B------:R-:W-:Y:S01]  /*9c60*/  F2FP.PACK_AB R68, R156, R159 ;  /* 0x0000009f9c44723e */ /* 0x000fe200000000ff */
[----:B------:R-:W-:Y:S01]  /*9c70*/  FADD.FTZ R159, R159, R138 ;  /* 0x0000008a9f9f7221 */ /* 0x000fe20000010000 */
[----:B------:R-:W-:Y:S03]  /*9c80*/  F2FP.PACK_AB R70, R163, R158 ;  /* 0x0000009ea346723e */ /* 0x000fe600000000ff */
[----:B--2---:R-:W-:Y:S01]  /*9c90*/  F2FP.PACK_AB R69, R167, R160 ;  /* 0x000000a0a745723e */ /* 0x004fe200000000ff */
[----:B------:R-:W-:Y:S01]  /*9ca0*/  FADD.FTZ R160, R160, R3 ;  /* 0x00000003a0a07221 */ /* 0x000fe20000010000 */
[----:B-1----:R-:W-:Y:S01]  /*9cb0*/  F2FP.PACK_AB R71, R169, R166 ;  /* 0x000000a6a947723e */ /* 0x002fe200000000ff */
[----:B------:R-:W-:Y:S01]  /*9cc0*/  FADD.FTZ R159, R156, R159 ;  /* 0x0000009f9c9f7221 */ /* 0x000fe20000010000 */
[----:B------:R-:W-:Y:S01]  /*9cd0*/  MUFU.EX2 R142, R142 ;  /* 0x0000008e008e7308 */ /* 0x000fe20000000800 */
[----:B------:R-:W-:Y:S02]  /*9ce0*/  FADD.FTZ R167, R167, R160 ;  /* 0x000000a0a7a77221 */ /* 0x000fe40000010000 */
[----:B------:R-:W-:Y:S02]  /*9cf0*/  FADD.FTZ R158, R158, R159 ;  /* 0x0000009f9e9e7221 */ /* 0x000fe40000010000 */
[C---:B---3--:R-:W-:Y:S03]  /*9d00*/  HMMA.16816.F32 R4, R68.reuse, R72, R4 ;  /* 0x000000484404723c */ /* 0x048fe60000001804 */
[----:B------:R-:W-:Y:S02]  /*9d10*/  FADD.FTZ R2, R166, R167 ;  /* 0x000000a7a6027221 */ /* 0x000fe40000010000 */
[----:B------:R-:W1:Y:S01]  /*9d20*/  MUFU.EX2 R149, R149 ;  /* 0x0000009500957308 */ /* 0x000e620000000800 */
[----:B------:R-:W-:Y:S02]  /*9d30*/  FADD.FTZ R158, R163, R158 ;  /* 0x0000009ea39e7221 */ /* 0x000fe40000010000 */
[C---:B------:R-:W-:Y:S01]  /*9d40*/  HMMA.16816.F32 R8, R68.reuse, R74, R8 ;  /* 0x0000004a4408723c */ /* 0x040fe20000001808 */
[----:B------:R-:W2:Y:S03]  /*9d50*/  LDSM.16.MT88.4 R72, [R212+0x4100] ;  /* 0x00410000d448783b */ /* 0x000ea60000004200 */
[----:B----4-:R-:W-:Y:S01]  /*9d60*/  F2FP.PACK_AB R124, R155, R152 ;  /* 0x000000989b7c723e */ /* 0x010fe200000000ff */
[----:B------:R-:W-:Y:S02]  /*9d70*/  FADD.FTZ R2, R169, R2 ;  /* 0x00000002a9027221 */ /* 0x000fe40000010000 */
[----:B------:R-:W-:Y:S01]  /*9d80*/  MUFU.EX2 R140, R140 ;  /* 0x0000008c008c7308 */ /* 0x000fe20000000800 */
[C---:B------:R-:W-:Y:S08]  /*9d90*/  HMMA.16816.F32 R12, R68.reuse, R84, R12 ;  /* 0x00000054440c723c */ /* 0x040ff0000000180c */
[C---:B------:R-:W-:Y:S01]  /*9da0*/  HMMA.16816.F32 R16, R68.reuse, R86, R16 ;  /* 0x000000564410723c */ /* 0x040fe20000001810 */
[----:B------:R-:W3:Y:S01]  /*9db0*/  LDSM.16.MT88.4 R84, [R210+0x4100] ;  /* 0x00410000d254783b */ /* 0x000ee20000004200 */
[----:B------:R-:W4:Y:S02]  /*9dc0*/  MUFU.EX2 R139, R139 ;  /* 0x0000008b008b7308 */ /* 0x000f240000000800 */
[----:B-1----:R-:W-:Y:S04]  /*9dd0*/  F2FP.PACK_AB R126, R149, R142 ;  /* 0x0000008e957e723e */ /* 0x002fe800000000ff */
[C---:B------:R-:W-:Y:S04]  /*9de0*/  HMMA.16816.F32 R20, R68.reuse, R76, R20 ;  /* 0x0000004c4414723c */ /* 0x040fe80000001814 */
[----:B------:R-:W-:Y:S04]  /*9df0*/  MUFU.EX2 R135, R135 ;  /* 0x0000008700877308 */ /* 0x000fe80000000800 */
[C---:B------:R-:W-:Y:S01]  /*9e00*/  HMMA.16816.F32 R24, R68.reuse, R78, R24 ;  /* 0x0000004e4418723c */ /* 0x040fe20000001818 */
[----:B------:R-:W1:Y:S05]  /*9e10*/  LDSM.16.MT88.4 R76, [R209+0x4100] ;  /* 0x00410000d14c783b */ /* 0x000e6a0000004200 */
[----:B------:R-:W3:Y:S02]  /*9e20*/  MUFU.EX2 R134, R134 ;  /* 0x0000008600867308 */ /* 0x000ee40000000800 */
[C---:B-----5:R-:W-:Y:S04]  /*9e30*/  HMMA.16816.F32 R28, R68.reuse, R80, R28 ;  /* 0x00000050441c723c */ /* 0x060fe8000000181c */
[----:B----4-:R-:W-:Y:S04]  /*9e40*/  F2FP.PACK_AB R125, R139, R140 ;  /* 0x0000008c8b7d723e */ /* 0x010fe800000000ff */
[C---:B------:R-:W-:Y:S01]  /*9e50*/  HMMA.16816.F32 R32, R68.reuse, R82, R32 ;  /* 0x000000524420723c */ /* 0x040fe20000001820 */
[----:B------:R-:W4:Y:S07]  /*9e60*/  LDSM.16.MT88.4 R80, [R212+0x1900] ;  /* 0x00190000d450783b */ /* 0x000f2e0000004200 */
[C---:B--2---:R-:W-:Y:S04]  /*9e70*/  HMMA.16816.F32 R36, R68.reuse, R72, R36 ;  /* 0x000000484424723c */ /* 0x044fe80000001824 */
[----:B---3--:R-:W-:Y:S04]  /*9e80*/  F2FP.PACK_AB R127, R134, R135 ;  /* 0x00000087867f723e */ /* 0x008fe800000000ff */
[C---:B------:R-:W-:Y:S01]  /*9e90*/  HMMA.16816.F32 R40, R68.reuse, R74, R40 ;  /* 0x0000004a4428723c */ /* 0x040fe20000001828 */
[----:B------:R-:W2:Y:S07]  /*9ea0*/  LDSM.16.MT88.4 R72, [R210+0x1900] ;  /* 0x00190000d248783b */ /* 0x000eae0000004200 */
[C---:B------:R-:W-:Y:S08]  /*9eb0*/  HMMA.16816.F32 R44, R68.reuse, R84, R44 ;  /* 0x00000054442c723c */ /* 0x040ff0000000182c */
[C---:B------:R-:W-:Y:S01]  /*9ec0*/  HMMA.16816.F32 R48, R68.reuse, R86, R48 ;  /* 0x000000564430723c */ /* 0x040fe20000001830 */
[----:B------:R-:W-:Y:S07]  /*9ed0*/  LDSM.16.MT88.4 R84, [R208+0x1900] ;  /* 0x00190000d054783b */ /* 0x000fee0000004200 */
[C---:B-1----:R-:W-:Y:S08]  /*9ee0*/  HMMA.16816.F32 R52, R68.reuse, R76, R52 ;  /* 0x0000004c4434723c */ /* 0x042ff00000001834 */
[C---:B------:R-:W-:Y:S01]  /*9ef0*/  HMMA.16816.F32 R56, R68.reuse, R78, R56 ;  /* 0x0000004e4438723c */ /* 0x040fe20000001838 */
[----:B------:R-:W1:Y:S07]  /*9f00*/  LDSM.16.MT88.4 R76, [R209+0x1900] ;  /* 0x00190000d14c783b */ /* 0x000e6e0000004200 */
[C---:B------:R-:W-:Y:S08]  /*9f10*/  HMMA.16816.F32 R60, R68.reuse, R88, R60 ;  /* 0x00000058443c723c */ /* 0x040ff0000000183c */
[----:B------:R-:W-:Y:S01]  /*9f20*/  HMMA.16816.F32 R64, R68, R90, R64 ;  /* 0x0000005a4440723c */ /* 0x000fe20000001840 */
[----:B------:R-:W-:Y:S06]  /*9f30*/  LDSM.16.MT88.4 R88, [R209+0x4900] ;  /* 0x00490000d158783b */ /* 0x000fec0000004200 */
[----:B------:R-:W-:Y:S01]  /*9f40*/  F2FP.PACK_AB R68, R240, R171 ;  /* 0x000000abf044723e */ /* 0x000fe200000000ff */
[----:B------:R-:W-:Y:S01]  /*9f50*/  FADD.FTZ R171, R171, R158 ;  /* 0x0000009eabab7221 */ /* 0x000fe20000010000 */
[----:B------:R-:W-:Y:S03]  /*9f60*/  F2FP.PACK_AB R70, R242, R237 ;  /* 0x000000edf246723e */ /* 0x000fe600000000ff */
[----:B------:R-:W-:Y:S01]  /*9f70*/  F2FP.PACK_AB R69, R244, R241 ;  /* 0x000000f1f445723e */ /* 0x000fe200000000ff */
[----:B------:R-:W-:Y:S01]  /*9f80*/  FADD.FTZ R241, R241, R2 ;  /* 0x00000002f1f17221 */ /* 0x000fe20000010000 */
[----:B------:R-:W-:Y:S01]  /*9f90*/  F2FP.PACK_AB R71, R246, R243 ;  /* 0x000000f3f647723e */ /* 0x000fe200000000ff */
[----:B------:R-:W-:Y:S02]  /*9fa0*/  FADD.FTZ R240, R240, R171 ;  /* 0x000000abf0f07221 */ /* 0x000fe40000010000 */
[----:B------:R-:W-:Y:S02]  /*9fb0*/  FADD.FTZ R244, R244, R241 ;  /* 0x000000f1f4f47221 */ /* 0x000fe40000010000 */
[----:B------:R-:W-:Y:S02]  /*9fc0*/  FADD.FTZ R237, R237, R240 ;  /* 0x000000f0eded7221 */ /* 0x000fe40000010000 */
[C---:B----4-:R-:W-:Y:S03]  /*9fd0*/  HMMA.16816.F32 R4, R68.reuse, R80, R4 ;  /* 0x000000504404723c */ /* 0x050fe60000001804 */
[----:B------:R-:W-:Y:S02]  /*9fe0*/  FADD.FTZ R3, R243, R244 ;  /* 0x000000f4f3037221 */ /* 0x000fe40000010000 */
[----:B------:R-:W-:Y:S02]  /*9ff0*/  FADD.FTZ R237, R242, R237 ;  /* 0x000000edf2ed7221 */ /* 0x000fe40000010000 */
[----:B------:R-:W-:Y:S01]  /*a000*/  FADD.FTZ R3, R246, R3 ;  /* 0x00000003f6037221 */ /* 0x000fe20000010000 */
[C---:B------:R-:W-:Y:S01]  /*a010*/  HMMA.16816.F32 R8, R68.reuse, R82, R8 ;  /* 0x000000524408723c */ /* 0x040fe20000001808 */
[----:B------:R-:W3:Y:S03]  /*a020*/  LDSM.16.MT88.4 R80, [R212+0x4900] ;  /* 0x00490000d450783b */ /* 0x000ee60000004200 */
[----:B------:R-:W-:Y:S04]  /*a030*/  FADD.FTZ R2, R162, R3 ;  /* 0x00000003a2027221 */ /* 0x000fe80000010000 */
[C---:B--2---:R-:W-:Y:S04]  /*a040*/  HMMA.16816.F32 R12, R68.reuse, R72, R12 ;  /* 0x00000048440c723c */ /* 0x044fe8000000180c */
[----:B------:R-:W-:Y:S04]  /*a050*/  FADD.FTZ R2, R161, R2 ;  /* 0x00000002a1027221 */ /* 0x000fe80000010000 */
[C---:B------:R-:W-:Y:S01]  /*a060*/  HMMA.16816.F32 R16, R68.reuse, R74, R16 ;  /* 0x0000004a4410723c */ /* 0x040fe20000001810 */
[----:B------:R-:W2:Y:S03]  /*a070*/  LDSM.16.MT88.4 R72, [R210+0x4900] ;  /* 0x00490000d248783b */ /* 0x000ea60000004200 */
[----:B------:R-:W-:Y:S02]  /*a080*/  FADD.FTZ R3, R157, R2 ;  /* 0x000000029d037221 */ /* 0x000fe40000010000 */
[----:B------:R-:W-:Y:S02]  /*a090*/  IMAD.MOV.U32 R2, RZ, RZ, R116 ;  /* 0x000000ffff027224 */ /* 0x000fe400078e0074 */
[C---:B-1----:R-:W-:Y:S04]  /*a0a0*/  HMMA.16816.F32 R20, R68.reuse, R76, R20 ;  /* 0x0000004c4414723c */ /* 0x042fe80000001814 */
[----:B------:R-:W-:Y:S04]  /*a0b0*/  FADD.FTZ R3, R168, R3 ;  /* 0x00000003a8037221 */ /* 0x000fe80000010000 */
[C---:B------:R-:W-:Y:S01]  /*a0c0*/  HMMA.16816.F32 R24, R68.reuse, R78, R24 ;  /* 0x0000004e4418723c */ /* 0x040fe20000001818 */
[----:B------:R-:W1:Y:S03]  /*a0d0*/  LDSM.16.MT88.4 R76, [R212+0x2100] ;  /* 0x00210000d44c783b */ /* 0x000e660000004200 */
[----:B------:R-:W-:Y:S02]  /*a0e0*/  FADD.FTZ R140, R140, R3 ;  /* 0x000000038c8c7221 */ /* 0x000fe40000010000 */
[----:B------:R-:W-:Y:S02]  /*a0f0*/  IMAD.MOV.U32 R3, RZ, RZ, R0 ;  /* 0x000000ffff037224 */ /* 0x000fe400078e0000 */
[C---:B------:R-:W-:Y:S04]  /*a100*/  HMMA.16816.F32 R28, R68.reuse, R84, R28 ;  /* 0x00000054441c723c */ /* 0x040fe8000000181c */
[----:B------:R-:W-:Y:S04]  /*a110*/  FADD.FTZ R140, R139, R140 ;  /* 0x0000008c8b8c7221 */ /* 0x000fe80000010000 */
[C---:B------:R-:W-:Y:S01]  /*a120*/  HMMA.16816.F32 R32, R68.reuse, R86, R32 ;  /* 0x000000564420723c */ /* 0x040fe20000001820 */
[----:B------:R-:W-:Y:S03]  /*a130*/  LDSM.16.MT88.4 R84, [R208+0x2100] ;  /* 0x00210000d054783b */ /* 0x000fe60000004200 */
[----:B------:R-:W-:Y:S04]  /*a140*/  FADD.FTZ R135, R135, R140 ;  /* 0x0000008c87877221 */ /* 0x000fe80000010000 */
[C---:B---3--:R-:W-:Y:S04]  /*a150*/  HMMA.16816.F32 R36, R68.reuse, R80, R36 ;  /* 0x000000504424723c */ /* 0x048fe80000001824 */
[----:B------:R-:W-:Y:S04]  /*a160*/  FADD.FTZ R227, R134, R135 ;  /* 0x0000008786e37221 */ /* 0x000fe80000010000 */
[C---:B------:R-:W-:Y:S01]  /*a170*/  HMMA.16816.F32 R40, R68.reuse, R82, R40 ;  /* 0x000000524428723c */ /* 0x040fe20000001828 */
[----:B------:R-:W3:Y:S07]  /*a180*/  LDSM.16.MT88.4 R80, [R210+0x2100] ;  /* 0x00210000d250783b */ /* 0x000eee0000004200 */
[C---:B--2---:R-:W-:Y:S08]  /*a190*/  HMMA.16816.F32 R44, R68.reuse, R72, R44 ;  /* 0x00000048442c723c */ /* 0x044ff0000000182c */
[C---:B------:R-:W-:Y:S01]  /*a1a0*/  HMMA.16816.F32 R48, R68.reuse, R74, R48 ;  /* 0x0000004a4430723c */ /* 0x040fe20000001830 */
[----:B------:R-:W2:Y:S07]  /*a1b0*/  LDSM.16.MT88.4 R72, [R209+0x2100] ;  /* 0x00210000d148783b */ /* 0x000eae0000004200 */
[C---:B------:R-:W-:Y:S08]  /*a1c0*/  HMMA.16816.F32 R52, R68.reuse, R88, R52 ;  /* 0x000000584434723c */ /* 0x040ff00000001834 */
[C---:B------:R-:W-:Y:S01]  /*a1d0*/  HMMA.16816.F32 R56, R68.reuse, R90, R56 ;  /* 0x0000005a4438723c */ /* 0x040fe20000001838 */
[----:B------:R-:W-:Y:S07]  /*a1e0*/  LDSM.16.MT88.4 R88, [R209+0x5100] ;  /* 0x00510000d158783b */ /* 0x000fee0000004200 */
        /* <DEDUP_REMOVED lines=8> */
[----:B------:R-:W-:Y:S02]  /*a270*/  F2FP.PACK_AB R71, R168, R157 ;  /* 0x0000009da847723e */ /* 0x000fe400000000ff */
[----:B------:R-:W-:Y:S01]  /*a280*/  IADD3 R168, R238, -0x1, RZ ;  /* 0xffffffffeea87810 */ /* 0x000fe20007ffe0ff */
[----:B------:R-:W-:Y:S04]  /*a290*/  FADD.FTZ R164, R164, R239 ;  /* 0x000000efa4a47221 */ /* 0x000fe80000010000 */
[C---:B-1----:R-:W-:Y:S03]  /*a2a0*/  HMMA.16816.F32 R4, R68.reuse, R76, R4 ;  /* 0x0000004c4404723c */ /* 0x042fe60000001804 */
[----:B------:R-:W-:Y:S02]  /*a2b0*/  FADD.FTZ R245, R245, R164 ;  /* 0x000000a4f5f57221 */ /* 0x000fe40000010000 */
[----:B------:R-:W-:Y:S02]  /*a2c0*/  IMAD.MOV.U32 R238, RZ, RZ, R168 ;  /* 0x000000ffffee7224 */ /* 0x000fe400078e00a8 */
[----:B------:R-:W-:Y:S01]  /*a2d0*/  FADD.FTZ R152, R152, R245 ;  /* 0x000000f598987221 */ /* 0x000fe20000010000 */
[C---:B------:R-:W-:Y:S01]  /*a2e0*/  HMMA.16816.F32 R8, R68.reuse, R78, R8 ;  /* 0x0000004e4408723c */ /* 0x040fe20000001808 */
[----:B------:R-:W1:Y:S03]  /*a2f0*/  LDSM.16.MT88.4 R76, [R212+0x5100] ;  /* 0x00510000d44c783b */ /* 0x000e660000004200 */
[----:B------:R-:W-:Y:S04]  /*a300*/  FADD.FTZ R155, R155, R152 ;  /* 0x000000989b9b7221 */ /* 0x000fe80000010000 */
[C---:B---3--:R-:W-:Y:S04]  /*a310*/  HMMA.16816.F32 R12, R68.reuse, R80, R12 ;  /* 0x00000050440c723c */ /* 0x048fe8000000180c */
[----:B------:R-:W-:Y:S04]  /*a320*/  FADD.FTZ R142, R142, R155 ;  /* 0x0000009b8e8e7221 */ /* 0x000fe80000010000 */
[C---:B------:R-:W-:Y:S01]  /*a330*/  HMMA.16816.F32 R16, R68.reuse, R82, R16 ;  /* 0x000000524410723c */ /* 0x040fe20000001810 */
[----:B------:R-:W3:Y:S03]  /*a340*/  LDSM.16.MT88.4 R80, [R210+0x5100] ;  /* 0x00510000d250783b */ /* 0x000ee60000004200 */
[----:B------:R-:W-:Y:S04]  /*a350*/  FADD.FTZ R228, R149, R142 ;  /* 0x0000008e95e47221 */ /* 0x000fe80000010000 */
[C---:B--2---:R-:W-:Y:S08]  /*a360*/  HMMA.16816.F32 R20, R68.reuse, R72, R20 ;  /* 0x000000484414723c */ /* 0x044ff00000001814 */
[C---:B------:R-:W-:Y:S01]  /*a370*/  HMMA.16816.F32 R24, R68.reuse, R74, R24 ;  /* 0x0000004a4418723c */ /* 0x040fe20000001818 */
[----:B------:R-:W2:Y:S07]  /*a380*/  LDSM.16.MT88.4 R72, [R208+0x5100] ;  /* 0x00510000d048783b */ /* 0x000eae0000004200 */
[C---:B------:R-:W-:Y:S08]  /*a390*/  HMMA.16816.F32 R28, R68.reuse, R84, R28 ;  /* 0x00000054441c723c */ /* 0x040ff0000000181c */
[C---:B------:R-:W-:Y:S01]  /*a3a0*/  HMMA.16816.F32 R32, R68.reuse, R86, R32 ;  /* 0x000000564420723c */ /* 0x040fe20000001820 */
[----:B------:R-:W4:Y:S07]  /*a3b0*/  LDSM.16.MT88.4 R84, [R208+0x2900] ;  /* 0x00290000d054783b */ /* 0x000f2e0000004200 */
[C---:B-1----:R-:W-:Y:S08]  /*a3c0*/  HMMA.16816.F32 R36, R68.reuse, R76, R36 ;  /* 0x0000004c4424723c */ /* 0x042ff00000001824 */
[C---:B------:R-:W-:Y:S01]  /*a3d0*/  HMMA.16816.F32 R40, R68.reuse, R78, R40 ;  /* 0x0000004e4428723c */ /* 0x040fe20000001828 */
[----:B------:R-:W1:Y:S07]  /*a3e0*/  LDSM.16.MT88.4 R76, [R212+0x5900] ;  /* 0x00590000d44c783b */ /* 0x000e6e0000004200 */
[C---:B---3--:R-:W-:Y:S08]  /*a3f0*/  HMMA.16816.F32 R44, R68.reuse, R80, R44 ;  /* 0x00000050442c723c */ /* 0x048ff0000000182c */
[C---:B------:R-:W-:Y:S08]  /*a400*/  HMMA.16816.F32 R48, R68.reuse, R82, R48 ;  /* 0x000000524430723c */ /* 0x040ff00000001830 */
[C---:B------:R-:W-:Y:S08]  /*a410*/  HMMA.16816.F32 R52, R68.reuse, R88, R52 ;  /* 0x000000584434723c */ /* 0x040ff00000001834 */
[C---:B------:R-:W-:Y:S08]  /*a420*/  HMMA.16816.F32 R56, R68.reuse, R90, R56 ;  /* 0x0000005a4438723c */ /* 0x040ff00000001838 */
[C---:B--2---:R-:W-:Y:S08]  /*a430*/  HMMA.16816.F32 R60, R68.reuse, R72, R60 ;  /* 0x00000048443c723c */ /* 0x044ff0000000183c */
[----:B------:R-:W-:Y:S01]  /*a440*/  HMMA.16816.F32 R64, R68, R74, R64 ;  /* 0x0000004a4440723c */ /* 0x000fe20000001840 */
[----:B------:R-:W2:Y:S07]  /*a450*/  LDSM.16.MT88.4 R68, [R210+0x5900] ;  /* 0x00590000d244783b */ /* 0x000eae0000004200 */
[C---:B------:R-:W-:Y:S01]  /*a460*/  HMMA.16816.F32 R112, R124.reuse, R108, R4 ;  /* 0x0000006c7c70723c */ /* 0x040fe20000001804 */
[----:B------:R-:W3:Y:S07]  /*a470*/  LDSM.16.MT88.4 R4, [R209+0x5900] ;  /* 0x00590000d104783b */ /* 0x000eee0000004200 */
[C---:B------:R-:W-:Y:S01]  /*a480*/  HMMA.16816.F32 R108, R124.reuse, R110, R8 ;  /* 0x0000006e7c6c723c */ /* 0x040fe20000001808 */
[----:B------:R-:W5:Y:S07]  /*a490*/  LDSM.16.MT88.4 R8, [R208+0x5900] ;  /* 0x00590000d008783b */ /* 0x000f6e0000004200 */
[C---:B------:R-:W-:Y:S08]  /*a4a0*/  HMMA.16816.F32 R104, R124.reuse, R100, R12 ;  /* 0x000000647c68723c */ /* 0x040ff0000000180c */
[C---:B------:R-:W-:Y:S08]  /*a4b0*/  HMMA.16816.F32 R100, R124.reuse, R102, R16 ;  /* 0x000000667c64723c */ /* 0x040ff00000001810 */
[C---:B------:R-:W-:Y:S08]  /*a4c0*/  HMMA.16816.F32 R96, R124.reuse, R92, R20 ;  /* 0x0000005c7c60723c */ /* 0x040ff00000001814 */
[C---:B------:R-:W-:Y:S08]  /*a4d0*/  HMMA.16816.F32 R92, R124.reuse, R94, R24 ;  /* 0x0000005e7c5c723c */ /* 0x040ff00000001818 */
[C---:B----4-:R-:W-:Y:S08]  /*a4e0*/  HMMA.16816.F32 R88, R124.reuse, R84, R28 ;  /* 0x000000547c58723c */ /* 0x050ff0000000181c */
[C---:B------:R-:W-:Y:S08]  /*a4f0*/  HMMA.16816.F32 R84, R124.reuse, R86, R32 ;  /* 0x000000567c54723c */ /* 0x040ff00000001820 */
[C---:B-1----:R-:W-:Y:S08]  /*a500*/  HMMA.16816.F32 R80, R124.reuse, R76, R36 ;  /* 0x0000004c7c50723c */ /* 0x042ff00000001824 */
[C---:B------:R-:W-:Y:S08]  /*a510*/  HMMA.16816.F32 R76, R124.reuse, R78, R40 ;  /* 0x0000004e7c4c723c */ /* 0x040ff00000001828 */
[C---:B--2---:R-:W-:Y:S08]  /*a520*/  HMMA.16816.F32 R72, R124.reuse, R68, R44 ;  /* 0x000000447c48723c */ /* 0x044ff0000000182c */
[C---:B------:R-:W-:Y:S08]  /*a530*/  HMMA.16816.F32 R68, R124.reuse, R70, R48 ;  /* 0x000000467c44723c */ /* 0x040ff00000001830 */
[C---:B---3--:R-:W-:Y:S08]  /*a540*/  HMMA.16816.F32 R52, R124.reuse, R4, R52 ;  /* 0x000000047c34723c */ /* 0x048ff00000001834 */
[C---:B------:R-:W-:Y:S08]  /*a550*/  HMMA.16816.F32 R56, R124.reuse, R6, R56 ;  /* 0x000000067c38723c */ /* 0x040ff00000001838 */
[C---:B-----5:R-:W-:Y:S08]  /*a560*/  HMMA.16816.F32 R60, R124.reuse, R8, R60 ;  /* 0x000000087c3c723c */ /* 0x060ff0000000183c */
[----:B------:R-:W-:Y:S01]  /*a570*/  HMMA.16816.F32 R64, R124, R10, R64 ;  /* 0x0000000a7c40723c */ /* 0x000fe20000001840 */
[----:B------:R-:W-:-:S07]  /*a580*/  @P0 BRA `(.L_x_189) ;  /* 0xffffbb0000000947 */ /* 0x000fce000383ffff */
.L_x_178:
[----:B------:R-:W1:Y:S01]  /*a590*/  S2UR UR4, SR_CTAID.X ;  /* 0x00000000000479c3 */ /* 0x000e620000002500 */
[----:B------:R-:W-:Y:S01]  /*a5a0*/  ULDC.64 UR14, c[0x0][0x2c8] ;  /* 0x0000b200000e7ab9 */ /* 0x000fe20000000a00 */
[----:B------:R-:W-:Y:S01]  /*a5b0*/  PLOP3.LUT P0, PT, PT, PT, UP0, 0x40, 0x0 ;  /* 0x000000000000781c */ /* 0x000fe20003f0e808 */
[----:B------:R-:W-:-:S02]  /*a5c0*/  ULDC UR7, c[0x0][0x168] ;  /* 0x00005a0000077ab9 */ /* 0x000fc40000000800 */
[----:B-1----:R-:W-:-:S04]  /*a5d0*/  ULEA UR4, UR4, 0x7f, 0x7 ;  /* 0x0000007f04047891 */ /* 0x002fc8000f8e383f */
[----:B------:R-:W-:Y:S02]  /*a5e0*/  UIMAD.WIDE.U32 UR16, UR4, UR14, URZ ;  /* 0x0000000e041072a5 */ /* 0x000fe4000f8e003f */
[----:B------:R-:W-:Y:S02]  /*a5f0*/  UIADD3 UR14, -UR7, 0x1, URZ ;  /* 0x00000001070e7890 */ /* 0x000fe4000fffe13f */
[----:B------:R-:W-:Y:S02]  /*a600*/  @UP1 USHF.R.U32.HI UR4, URZ, UR15, UR17 ;  /* 0x0000000f3f041299 */ /* 0x000fe40008011611 */
[----:B------:R-:W-:Y:S02]  /*a610*/  ULDC UR7, c[0x0][0x1d0] ;  /* 0x0000740000077ab9 */ /* 0x000fe40000000800 */
[----:B------:R-:W-:-:S04]  /*a620*/  UIMAD UR7, UR8, UR7, UR14 ;  /* 0x00000007080772a4 */ /* 0x000fc8000f8e020e */
[----:B------:R-:W-:-:S03]  /*a630*/  UIADD3 UR7, UR7, UR4, URZ ;  /* 0x0000000407077290 */ /* 0x000fc6000fffe03f */
[----:B------:R-:W-:Y:S02]  /*a640*/  ULDC UR4, c[0x0][0x324] ;  /* 0x0000c90000047ab9 */ /* 0x000fe40000000800 */
[----:B------:R-:W-:Y:S01]  /*a650*/  UIADD3 UR4, UR7, -UR4, URZ ;  /* 0x8000000407047290 */ /* 0x000fe2000fffe03f */
[----:B------:R-:W-:Y:S05]  /*a660*/  @P0 BRA `(.L_x_190) ;  /* 0x0000014000000947 */ /* 0x000fea0003800000 */
        /* <DEDUP_REMOVED lines=11> */
.L_x_191:
[----:B------:R-:W-:Y:S02]  /*a720*/  ULDC UR8, c[0x0][0x32c] ;  /* 0x0000cb0000087ab9 */ /* 0x000fe40000000800 */
[----:B------:R-:W-:Y:S02]  /*a730*/  UISETP.NE.AND UP2, UPT, UR8, 0x1, UPT ;  /* 0x000000010800788c */ /* 0x000fe4000bf45270 */
[----:B------:R-:W-:Y:S02]  /*a740*/  ULDC.64 UR14, c[0x0][0x330] ;  /* 0x0000cc00000e7ab9 */ /* 0x000fe40000000a00 */
[----:B------:R-:W-:-:S07]  /*a750*/  UIMAD.WIDE.U32 UR16, UR7, UR14, URZ ;  /* 0x0000000e071072a5 */ /* 0x000fce000f8e003f */
[----:B------:R-:W-:Y:S02]  /*a760*/  @UP2 USHF.R.U32.HI UR7, URZ, UR15, UR17 ;  /* 0x0000000f3f072299 */ /* 0x000fe40008011611 */
.L_x_192:
[----:B------:R-:W-:Y:S02]  /*a770*/  ULDC UR8, c[0x0][0x32c] ;  /* 0x0000cb0000087ab9 */ /* 0x000fe40000000800 */
[----:B------:R-:W-:-:S04]  /*a780*/  UIMAD UR8, UR7, UR8, URZ ;  /* 0x00000008070872a4 */ /* 0x000fc8000f8e023f */
[----:B------:R-:W-:-:S04]  /*a790*/  UISETP.LT.AND UP2, UPT, UR4, UR8, UPT ;  /* 0x000000080400728c */ /* 0x000fc8000bf41270 */
[----:B------:R-:W-:-:S04]  /*a7a0*/  USEL UR4, UR4, UR8, !UP2 ;  /* 0x0000000804047287 */ /* 0x000fc8000d000000 */
.L_x_190:
[----:B------:R-:W-:-:S04]  /*a7b0*/  UIADD3 UR4, UR4, 0x5f, URZ ;  /* 0x0000005f04047890 */ /* 0x000fc8000fffe03f */
        /* <DEDUP_REMOVED lines=8> */
[----:B------:R-:W-:Y:S01]  /*a840*/  SHF.R.S32.HI R5, RZ, 0x1f, R230 ;  /* 0x0000001fff057819 */ /* 0x000fe200000114e6 */
[----:B------:R-:W-:Y:S01]  /*a850*/  IMAD.MOV.U32 R119, RZ, RZ, R116 ;  /* 0x000000ffff777224 */ /* 0x000fe200078e0074 */
[----:B------:R-:W-:Y:S01]  /*a860*/  MOV R238, R168 ;  /* 0x000000a800ee7202 */ /* 0x000fe20000000f00 */
[----:B------:R-:W-:Y:S01]  /*a870*/  IMAD.MOV.U32 R3, RZ, RZ, R0 ;  /* 0x000000ffff037224 */ /* 0x000fe200078e0000 */
[C---:B------:R-:W-:Y:S01]  /*a880*/  SHF.L.U64.HI R234, R229.reuse, 0x1, R232 ;  /* 0x00000001e5ea7819 */ /* 0x040fe200000102e8 */
[C---:B------:R-:W-:Y:S01]  /*a890*/  IMAD.SHL.U32 R235, R230.reuse, 0x2, RZ ;  /* 0x00000002e6eb7824 */ /* 0x040fe200078e00ff */
[----:B------:R-:W-:Y:S02]  /*a8a0*/  SHF.L.U32 R233, R229, 0x1, RZ ;  /* 0x00000001e5e97819 */ /* 0x000fe400000006ff */
[----:B------:R-:W-:Y:S02]  /*a8b0*/  SHF.L.U64.HI R236, R230, 0x1, R5 ;  /* 0x00000001e6ec7819 */ /* 0x000fe40000010205 */
.L_x_196:
        /* <DEDUP_REMOVED lines=56> */
.L_x_194:
[C---:B--23--:R-:W-:Y:S01]  /*ac40*/  HMMA.16816.F32 R4, R120.reuse, R124, RZ ;  /* 0x0000007c7804723c */ /* 0x04cfe200000018ff */
[----:B------:R-:W-:Y:S02]  /*ac50*/  LDSM.16.M88.4 R156, [R211+0x8900] ;  /* 0x00890000d39c783b */ /* 0x000fe40000000200 */
[----:B------:R-:W-:Y:S05]  /*ac60*/  ISETP.GT.AND P0, PT, R238, UR6, PT ;  /* 0x00000006ee007c0c */ /* 0x000fea000bf04270 */
[C---:B------:R-:W-:Y:S01]  /*ac70*/  HMMA.16816.F32 R8, R120.reuse, R126, RZ ;  /* 0x0000007e7808723c */ /* 0x040fe200000018ff */
[----:B------:R-:W0:Y:S07]  /*ac80*/  LDGDEPBAR ;  /* 0x00000000000079af */ /* 0x000e2e0000000000 */
[C---:B------:R-:W-:Y:S01]  /*ac90*/  HMMA.16816.F32 R12, R120.reuse, R16, RZ ;  /* 0x00000010780c723c */ /* 0x040fe200000018ff */
[----:B------:R-:W2:Y:S07]  /*aca0*/  LDSM.16.M88.4 R124, [R211+0x8100] ;  /* 0x00810000d37c783b */ /* 0x000eae0000000200 */
[C---:B------:R-:W-:Y:S01]  /*acb0*/  HMMA.16816.F32 R16, R120.reuse, R18, RZ ;  /* 0x000000127810723c */ /* 0x040fe200000018ff */
[----:B------:R-:W-:Y:S07]  /*acc0*/  LDSM.16.M88.4 R160, [R211+0xa100] ;  /* 0x00a10000d3a0783b */ /* 0x000fee0000000200 */
[C---:B----4-:R-:W-:Y:S01]  /*acd0*/  HMMA.16816.F32 R20, R120.reuse, R24, RZ ;  /* 0x000000187814723c */ /* 0x050fe200000018ff */
[----:B------:R-:W-:Y:S07]  /*ace0*/  LDSM.16.M88.4 R164, [R211+0xa900] ;  /* 0x00a90000d3a4783b */ /* 0x000fee0000000200 */
[C---:B------:R-:W-:Y:S01]  /*acf0*/  HMMA.16816.F32 R24, R120.reuse, R26, RZ ;  /* 0x0000001a7818723c */ /* 0x040fe200000018ff */
[----:B------:R-:W-:Y:S07]  /*ad00*/  LDSM.16.M88.4 R168, [R211+0xd900] ;  /* 0x00d90000d3a8783b */ /* 0x000fee0000000200 */
[C---:B-1----:R-:W-:Y:S08]  /*ad10*/  HMMA.16816.F32 R28, R120.reuse, R32, RZ ;  /* 0x00000020781c723c */ /* 0x042ff000000018ff */
[C---:B------:R-:W-:Y:S08]  /*ad20*/  HMMA.16816.F32 R32, R120.reuse, R34, RZ ;  /* 0x000000227820723c */ /* 0x040ff000000018ff */
[C---:B------:R-:W-:Y:S08]  /*ad30*/  HMMA.16816.F32 R36, R120.reuse, R40, RZ ;  /* 0x000000287824723c */ /* 0x040ff000000018ff */
[C---:B------:R-:W-:Y:S08]  /*ad40*/  HMMA.16816.F32 R40, R120.reuse, R42, RZ ;  /* 0x0000002a7828723c */ /* 0x040ff000000018ff */
[C---:B------:R-:W-:Y:S08]  /*ad50*/  HMMA.16816.F32 R44, R120.reuse, R48, RZ ;  /* 0x00000030782c723c */ /* 0x040ff000000018ff */
[----:B------:R-:W-:Y:S08]  /*ad60*/  HMMA.16816.F32 R48, R120, R50, RZ ;  /* 0x000000327830723c */ /* 0x000ff000000018ff */
[C---:B------:R-:W-:Y:S08]  /*ad70*/  HMMA.16816.F32 R4, R144.reuse, R128, R4 ;  /* 0x000000809004723c */ /* 0x040ff00000001804 */
[C---:B------:R-:W-:Y:S01]  /*ad80*/  HMMA.16816.F32 R8, R144.reuse, R130, R8 ;  /* 0x000000829008723c */ /* 0x040fe20000001808 */
[----:B------:R-:W1:Y:S07]  /*ad90*/  LDSM.16.M88.4 R128, [R211+0x9100] ;  /* 0x00910000d380783b */ /* 0x000e6e0000000200 */
[C---:B------:R-:W-:Y:S08]  /*ada0*/  HMMA.16816.F32 R12, R144.reuse, R132, R12 ;  /* 0x00000084900c723c */ /* 0x040ff0000000180c */
[C---:B------:R-:W-:Y:S01]  /*adb0*/  HMMA.16816.F32 R16, R144.reuse, R134, R16 ;  /* 0x000000869010723c */ /* 0x040fe20000001810 */
[----:B------:R-:W3:Y:S07]  /*adc0*/  LDSM.16.M88.4 R132, [R211+0x9900] ;  /* 0x00990000d384783b */ /* 0x000eee0000000200 */
        /* <DEDUP_REMOVED lines=10> */
[----:B------:R-:W-:Y:S01]  /*ae70*/  HMMA.16816.F32 R48, R144, R154, R48 ;  /* 0x0000009a9030723c */ /* 0x000fe20000001830 */
[----:B------:R-:W-:Y:S07]  /*ae80*/  LDSM.16.M88.4 R152, [R202+0x2000] ;  /* 0x00200000ca98783b */ /* 0x000fee0000000200 */
[C---:B--2---:R-:W-:Y:S08]  /*ae90*/  HMMA.16816.F32 R4, R172.reuse, R124, R4 ;  /* 0x0000007cac04723c */ /* 0x044ff00000001804 */
[C---:B------:R-:W-:Y:S01]  /*aea0*/  HMMA.16816.F32 R8, R172.reuse, R126, R8 ;  /* 0x0000007eac08723c */ /* 0x040fe20000001808 */
[----:B------:R-:W2:Y:S07]  /*aeb0*/  LDSM.16.M88.4 R124, [R202] ;  /* 0x00000000ca7c783b */ /* 0x000eae0000000200 */
[C---:B------:R-:W-:Y:S08]  /*aec0*/  HMMA.16816.F32 R12, R172.reuse, R156, R12 ;  /* 0x0000009cac0c723c */ /* 0x040ff0000000180c */
[C---:B------:R-:W-:Y:S01]  /*aed0*/  HMMA.16816.F32 R16, R172.reuse, R158, R16 ;  /* 0x0000009eac10723c */ /* 0x040fe20000001810 */
[----:B------:R-:W-:Y:S07]  /*aee0*/  LDSM.16.M88.4 R156, [R214+0xb900] ;  /* 0x00b90000d69c783b */ /* 0x000fee0000000200 */
[C---:B-1----:R-:W-:Y:S08]  /*aef0*/  HMMA.16816.F32 R20, R172.reuse, R128, R20 ;  /* 0x00000080ac14723c */ /* 0x042ff00000001814 */
[C---:B------:R-:W-:Y:S01]  /*af00*/  HMMA.16816.F32 R24, R172.reuse, R130, R24 ;  /* 0x00000082ac18723c */ /* 0x040fe20000001818 */
[----:B------:R-:W1:Y:S07]  /*af10*/  LDSM.16.M88.4 R128, [R202+0x2800] ;  /* 0x00280000ca80783b */ /* 0x000e6e0000000200 */
[C---:B---3--:R-:W-:Y:S08]  /*af20*/  HMMA.16816.F32 R28, R172.reuse, R132, R28 ;  /* 0x00000084ac1c723c */ /* 0x048ff0000000181c */
[C---:B------:R-:W-:Y:S01]  /*af30*/  HMMA.16816.F32 R32, R172.reuse, R134, R32 ;  /* 0x00000086ac20723c */ /* 0x040fe20000001820 */
[----:B------:R-:W3:Y:S07]  /*af40*/  LDSM.16.M88.4 R132, [R214+0xb100] ;  /* 0x00b10000d684783b */ /* 0x000eee0000000200 */
[C---:B------:R-:W-:Y:S08]  /*af50*/  HMMA.16816.F32 R36, R172.reuse, R160, R36 ;  /* 0x000000a0ac24723c */ /* 0x040ff00000001824 */
[C---:B------:R-:W-:Y:S01]  /*af60*/  HMMA.16816.F32 R40, R172.reuse, R162, R40 ;  /* 0x000000a2ac28723c */ /* 0x040fe20000001828 */
[----:B------:R-:W4:Y:S07]  /*af70*/  LDSM.16.M88.4 R160, [R214+0xc100] ;  /* 0x00c10000d6a0783b */ /* 0x000f2e0000000200 */
[C---:B------:R-:W-:Y:S08]  /*af80*/  HMMA.16816.F32 R44, R172.reuse, R164, R44 ;  /* 0x000000a4ac2c723c */ /* 0x040ff0000000182c */
[----:B------:R-:W-:Y:S01]  /*af90*/  HMMA.16816.F32 R48, R172, R166, R48 ;  /* 0x000000a6ac30723c */ /* 0x000fe20000001830 */
[----:B------:R-:W5:Y:S07]  /*afa0*/  LDSM.16.M88.4 R164, [R214+0xc900] ;  /* 0x00c90000d6a4783b */ /* 0x000f6e0000000200 */
        /* <DEDUP_REMOVED lines=8> */
[----:B------:R-:W2:Y:S07]  /*b030*/  LDSM.16.M88.4 R140, [R201] ;  /* 0x00000000c98c783b */ /* 0x000eae0000000200 */
[C---:B------:R-:W-:Y:S08]  /*b040*/  HMMA.16816.F32 R28, R176.reuse, R148, R28 ;  /* 0x00000094b01c723c */ /* 0x040ff0000000181c */
[C---:B------:R-:W-:Y:S01]  /*b050*/  HMMA.16816.F32 R32, R176.reuse, R150, R32 ;  /* 0x00000096b020723c */ /* 0x040fe20000001820 */
[----:B------:R-:W2:Y:S07]  /*b060*/  LDSM.16.M88.4 R148, [R200] ;  /* 0x00000000c894783b */ /* 0x000eae0000000200 */
[C---:B------:R-:W-:Y:S08]  /*b070*/  HMMA.16816.F32 R36, R176.reuse, R152, R36 ;  /* 0x00000098b024723c */ /* 0x040ff00000001824 */
[C---:B------:R-:W-:Y:S01]  /*b080*/  HMMA.16816.F32 R40, R176.reuse, R154, R40 ;  /* 0x0000009ab028723c */ /* 0x040fe20000001828 */
[----:B------:R-:W-:Y:S07]  /*b090*/  LDSM.16.M88.4 R152, [R197] ;  /* 0x00000000c598783b */ /* 0x000fee0000000200 */
[C---:B-1----:R-:W-:Y:S08]  /*b0a0*/  HMMA.16816.F32 R44, R176.reuse, R128, R44 ;  /* 0x00000080b02c723c */ /* 0x042ff0000000182c */
[----:B------:R-:W-:Y:S01]  /*b0b0*/  HMMA.16816.F32 R48, R176, R130, R48 ;  /* 0x00000082b030723c */ /* 0x000fe20000001830 */
[----:B------:R-:W1:Y:S07]  /*b0c0*/  LDSM.16.M88.4 R128, [R199] ;  /* 0x00000000c780783b */ /* 0x000e6e0000000200 */
[C---:B---3--:R-:W-:Y:S08]  /*b0d0*/  HMMA.16816.F32 R4, R180.reuse, R132, R4 ;  /* 0x00000084b404723c */ /* 0x048ff00000001804 */
[C---:B------:R-:W-:Y:S01]  /*b0e0*/  HMMA.16816.F32 R8, R180.reuse, R134, R8 ;  /* 0x00000086b408723c */ /* 0x040fe20000001808 */
[----:B------:R-:W3:Y:S07]  /*b0f0*/  LDSM.16.M88.4 R132, [R198] ;  /* 0x00000000c684783b */ /* 0x000eee0000000200 */
[C---:B------:R-:W-:Y:S08]  /*b100*/  HMMA.16816.F32 R12, R180.reuse, R156, R12 ;  /* 0x0000009cb40c723c */ /* 0x040ff0000000180c */
[C---:B------:R-:W-:Y:S01]  /*b110*/  HMMA.16816.F32 R16, R180.reuse, R158, R16 ;  /* 0x0000009eb410723c */ /* 0x040fe20000001810 */
[----:B------:R-:W1:Y:S07]  /*b120*/  LDSM.16.M88.4 R156, [R196] ;  /* 0x00000000c49c783b */ /* 0x000e6e0000000200 */
[C---:B----4-:R-:W-:Y:S08]  /*b130*/  HMMA.16816.F32 R20, R180.reuse, R160, R20 ;  /* 0x000000a0b414723c */ /* 0x050ff00000001814 */
[C---:B------:R-:W-:Y:S01]  /*b140*/  HMMA.16816.F32 R24, R180.reuse, R162, R24 ;  /* 0x000000a2b418723c */ /* 0x040fe20000001818 */
[----:B------:R-:W4:Y:S07]  /*b150*/  LDSM.16.M88.4 R160, [R211+0xb100] ;  /* 0x00b10000d3a0783b */ /* 0x000f2e0000000200 */
[C---:B-----5:R-:W-:Y:S08]  /*b160*/  HMMA.16816.F32 R28, R180.reuse, R164, R28 ;  /* 0x000000a4b41c723c */ /* 0x060ff0000000181c */
[C---:B------:R-:W-:Y:S01]  /*b170*/  HMMA.16816.F32 R32, R180.reuse, R166, R32 ;  /* 0x000000a6b420723c */ /* 0x040fe20000001820 */
[----:B------:R-:W-:Y:S07]  /*b180*/  LDSM.16.M88.4 R164, [R211+0xd100] ;  /* 0x00d10000d3a4783b */ /* 0x000fee0000000200 */
[C---:B--2---:R-:W-:Y:S08]  /*b190*/  HMMA.16816.F32 R36, R180.reuse, R124, R36 ;  /* 0x0000007cb424723c */ /* 0x044ff00000001824 */
[C---:B------:R-:W-:Y:S01]  /*b1a0*/  HMMA.16816.F32 R40, R180.reuse, R126, R40 ;  /* 0x0000007eb428723c */ /* 0x040fe20000001828 */
[----:B------:R-:W2:Y:S07]  /*b1b0*/  LDSM.16.M88.4 R124, [R211+0xb900] ;  /* 0x00b90000d37c783b */ /* 0x000eae0000000200 */
[C---:B------:R-:W-:Y:S08]  /*b1c0*/  HMMA.16816.F32 R44, R180.reuse, R136, R44 ;  /* 0x00000088b42c723c */ /* 0x040ff0000000182c */
[----:B------:R-:W-:Y:S01]  /*b1d0*/  HMMA.16816.F32 R48, R180, R138, R48 ;  /* 0x0000008ab430723c */ /* 0x000fe20000001830 */
[----:B------:R-:W5:Y:S07]  /*b1e0*/  LDSM.16.M88.4 R136, [R211+0xc100] ;  /* 0x00c10000d388783b */ /* 0x000f6e0000000200 */
[C---:B------:R-:W-:Y:S08]  /*b1f0*/  HMMA.16816.F32 R4, R184.reuse, R140, R4 ;  /* 0x0000008cb804723c */ /* 0x040ff00000001804 */
[C---:B------:R-:W-:Y:S01]  /*b200*/  HMMA.16816.F32 R8, R184.reuse, R142, R8 ;  /* 0x0000008eb808723c */ /* 0x040fe20000001808 */
[----:B------:R-:W2:Y:S07]  /*b210*/  LDSM.16.M88.4 R140, [R211+0xc900] ;  /* 0x00c90000d38c783b */ /* 0x000eae0000000200 */
[C---:B------:R-:W-:Y:S08]  /*b220*/  HMMA.16816.F32 R12, R184.reuse, R148, R12 ;  /* 0x00000094b80c723c */ /* 0x040ff0000000180c */
[C---:B------:R-:W-:Y:S01]  /*b230*/  HMMA.16816.F32 R16, R184.reuse, R150, R16 ;  /* 0x00000096b810723c */ /* 0x040fe20000001810 */
[----:B------:R-:W2:Y:S07]  /*b240*/  LDSM.16.M88.4 R148, [R202+0x3000] ;  /* 0x00300000ca94783b */ /* 0x000eae0000000200 */
[C---:B-1----:R-:W-:Y:S08]  /*b250*/  HMMA.16816.F32 R20, R184.reuse, R128, R20 ;  /* 0x00000080b814723c */ /* 0x042ff00000001814 */
[C---:B------:R-:W-:Y:S01]  /*b260*/  HMMA.16816.F32 R24, R184.reuse, R130, R24 ;  /* 0x00000082b818723c */ /* 0x040fe20000001818 */
[----:B------:R-:W-:Y:S07]  /*b270*/  LDSM.16.M88.4 R128, [R202+0x4000] ;  /* 0x00400000ca80783b */ /* 0x000fee0000000200 */
[C---:B---3--:R-:W-:Y:S08]  /*b280*/  HMMA.16816.F32 R28, R184.reuse, R132, R28 ;  /* 0x00000084b81c723c */ /* 0x048ff0000000181c */
[C---:B------:R-:W-:Y:S08]  /*b290*/  HMMA.16816.F32 R32, R184.reuse, R134, R32 ;  /* 0x00000086b820723c */ /* 0x040ff00000001820 */
[C---:B------:R-:W-:Y:S08]  /*b2a0*/  HMMA.16816.F32 R36, R184.reuse, R152, R36 ;  /* 0x00000098b824723c */ /* 0x040ff00000001824 */
[C---:B------:R-:W-:Y:S08]  /*b2b0*/  HMMA.16816.F32 R40, R184.reuse, R154, R40 ;  /* 0x0000009ab828723c */ /* 0x040ff00000001828 */
[C---:B------:R-:W-:Y:S08]  /*b2c0*/  HMMA.16816.F32 R44, R184.reuse, R156, R44 ;  /* 0x0000009cb82c723c */ /* 0x040ff0000000182c */
[----:B------:R-:W-:Y:S08]  /*b2d0*/  HMMA.16816.F32 R48, R184, R158, R48 ;  /* 0x0000009eb830723c */ /* 0x000ff00000001830 */
[C---:B----4-:R-:W-:Y:S08]  /*b2e0*/  HMMA.16816.F32 R4, R188.reuse, R160, R4 ;  /* 0x000000a0bc04723c */ /* 0x050ff00000001804 */
[C---:B------:R-:W-:Y:S08]  /*b2f0*/  HMMA.16816.F32 R8, R188.reuse, R162, R8 ;  /* 0x000000a2bc08723c */ /* 0x040ff00000001808 */
[C---:B--2---:R-:W-:Y:S08]  /*b300*/  HMMA.16816.F32 R12, R188.reuse, R124, R12 ;  /* 0x0000007cbc0c723c */ /* 0x044ff0000000180c */
[C---:B------:R-:W-:Y:S01]  /*b310*/  HMMA.16816.F32 R16, R188.reuse, R126, R16 ;  /* 0x0000007ebc10723c */ /* 0x040fe20000001810 */
[----:B------:R-:W1:Y:S07]  /*b320*/  LDSM.16.M88.4 R124, [R202+0x3800] ;  /* 0x00380000ca7c783b */ /* 0x000e6e0000000200 */
[C---:B-----5:R-:W-:Y:S08]  /*b330*/  HMMA.16816.F32 R20, R188.reuse, R136, R20 ;  /* 0x00000088bc14723c */ /* 0x060ff00000001814 */
        /* <DEDUP_REMOVED lines=10> */
[C---:B------:R-:W-:Y:S04]  /*b3e0*/  HMMA.16816.F32 R16, R192.reuse, R126, R16 ;  /* 0x0000007ec010723c */ /* 0x040fe80000001810 */
[----:B------:R-:W-:Y:S02]  /*b3f0*/  FMUL.FTZ R134, R4, c[0x0][0x320] ;  /* 0x0000c80004867a20 */ /* 0x000fe40000410000 */
[----:B------:R-:W-:Y:S02]  /*b400*/  FMUL.FTZ R132, R5, c[0x0][0x320] ;  /* 0x0000c80005847a20 */ /* 0x000fe40000410000 */
[----:B------:R-:W-:Y:S01]  /*b410*/  FMUL.FTZ R9, R9, c[0x0][0x320] ;  /* 0x0000c80009097a20 */ /* 0x000fe20000410000 */
[C---:B------:R-:W-:Y:S01]  /*b420*/  HMMA.16816.F32 R20, R192.reuse, R128, R20 ;  /* 0x00000080c014723c */ /* 0x040fe20000001814 */
[----:B------:R-:W1:Y:S02]  /*b430*/  MUFU.TANH R134, R134 ;  /* 0x0000008600867308 */ /* 0x000e640000002400 */
[----:B------:R-:W-:Y:S02]  /*b440*/  FMUL.FTZ R10, R10, c[0x0][0x320] ;  /* 0x0000c8000a0a7a20 */ /* 0x000fe40000410000 */
[----:B------:R-:W-:Y:S02]  /*b450*/  FMUL.FTZ R11, R11, c[0x0][0x320] ;  /* 0x0000c8000b0b7a20 */ /* 0x000fe40000410000 */
[----:B------:R-:W-:Y:S01]  /*b460*/  FMUL.FTZ R244, R8, c[0x0][0x320] ;  /* 0x0000c80008f47a20 */ /* 0x000fe20000410000 */
[C---:B------:R-:W-:Y:S03]  /*b470*/  HMMA.16816.F32 R24, R192.reuse, R130, R24 ;  /* 0x00000082c018723c */ /* 0x040fe60000001818 */
[----:B------:R-:W2:Y:S01]  /*b480*/  MUFU.TANH R246, R9 ;  /* 0x0000000900f67308 */ /* 0x000ea20000002400 */
[----:B------:R-:W-:Y:S02]  /*b490*/  FMUL.FTZ R13, R13, c[0x0][0x320] ;  /* 0x0000c8000d0d7a20 */ /* 0x000fe40000410000 */
[----:B------:R-:W-:Y:S02]  /*b4a0*/  FMUL.FTZ R14, R14, c[0x0][0x320] ;  /* 0x0000c8000e0e7a20 */ /* 0x000fe40000410000 */
[----:B------:R-:W-:Y:S04]  /*b4b0*/  FMUL.FTZ R15, R15, c[0x0][0x320] ;  /* 0x0000c8000f0f7a20 */ /* 0x000fe80000410000 */
        /* <DEDUP_REMOVED lines=13> */
[----:B------:R-:W1:Y:S01]  /*b590*/  MUFU.TANH R136, R13 ;  /* 0x0000000d00887308 */ /* 0x000e620000002400 */
[----:B------:R-:W-:Y:S02]  /*b5a0*/  FMUL.FTZ R23, R23, c[0x0][0x320] ;  /* 0x0000c80017177a20 */ /* 0x000fe40000410000 */
[----:B------:R-:W-:Y:S02]  /*b5b0*/  FMUL.FTZ R25, R25, c[0x0][0x320] ;  /* 0x0000c80019197a20 */ /* 0x000fe40000410000 */
[----:B------:R-:W-:Y:S02]  /*b5c0*/  FMUL.FTZ R26, R26, c[0x0][0x320] ;  /* 0x0000c8001a1a7a20 */ /* 0x000fe40000410000 */
[----:B------:R-:W-:Y:S03]  /*b5d0*/  FMUL.FTZ R27, R27, c[0x0][0x320] ;  /* 0x0000c8001b1b7a20 */ /* 0x000fe60000410000 */
[----:B------:R-:W1:Y:S01]  /*b5e0*/  MUFU.TANH R137, R14 ;  /* 0x0000000e00897308 */ /* 0x000e620000002400 */
[----:B----4-:R-:W4:Y:S09]  /*b5f0*/  LDSM.16.M88.4 R8, [R202+0x4800] ;  /* 0x00480000ca08783b */ /* 0x010f320000000200 */
[----:B------:R5:W1:Y:S10]  /*b600*/  MUFU.TANH R143, R15 ;  /* 0x0000000f008f7308 */ /* 0x000a740000002400 */
[----:B------:R-:W1:Y:S10]  /*b610*/  MUFU.TANH R132, R132 ;  /* 0x0000008400847308 */ /* 0x000e740000002400 */
[----:B------:R-:W1:Y:S01]  /*b620*/  MUFU.TANH R241, R241 ;  /* 0x000000f100f17308 */ /* 0x000e620000002400 */
[----:B-----5:R-:W5:Y:S09]  /*b630*/  LDSM.16.M88.4 R12, [R202+0x5000] ;  /* 0x00500000ca0c783b */ /* 0x020f720000000200 */
[----:B------:R-:W1:Y:S01]  /*b640*/  MUFU.TANH R135, R135 ;  /* 0x0000008700877308 */ /* 0x000e620000002400 */
[C---:B----4-:R-:W-:Y:S09]  /*b650*/  HMMA.16816.F32 R28, R192.reuse, R8, R28 ;  /* 0x00000008c01c723c */ /* 0x050ff2000000181c */
[----:B------:R-:W4:Y:S01]  /*b660*/  MUFU.TANH R244, R244 ;  /* 0x000000f400f47308 */ /* 0x000f220000002400 */
[C---:B------:R-:W-:Y:S01]  /*b670*/  HMMA.16816.F32 R32, R192.reuse, R10, R32 ;  /* 0x0000000ac020723c */ /* 0x040fe20000001820 */
[----:B------:R-:W1:Y:S01]  /*b680*/  LDSM.16.M88.4 R8, [R202+0x5800] ;  /* 0x00580000ca08783b */ /* 0x000e620000000200 */
[----:B------:R-:W-:Y:S07]  /*b690*/  DEPBAR.LE SB0, 0x0 ;  /* 0x000080000000791a */ /* 0x000fee0000000000 */
[----:B------:R-:W1:Y:S01]  /*b6a0*/  MUFU.TANH R138, R138 ;  /* 0x0000008a008a7308 */ /* 0x000e620000002400 */
[----:B------:R-:W-:Y:S04]  /*b6b0*/  BAR.SYNC.DEFER_BLOCKING 0x0 ;  /* 0x0000000000007b1d */ /* 0x000fe80000010000 */
[----:B------:R-:W-:Y:S05]  /*b6c0*/  FMUL.FTZ R168, R28, c[0x0][0x320] ;  /* 0x0000c8001ca87a20 */ /* 0x000fea0000410000 */
[----:B------:R-:W2:Y:S01]  /*b6d0*/  MUFU.TANH R140, R140 ;  /* 0x0000008c008c7308 */ /* 0x000ea20000002400 */
[----:B------:R-:W-:Y:S02]  /*b6e0*/  FMUL.FTZ R29, R29, c[0x0][0x320] ;  /* 0x0000c8001d1d7a20 */ /* 0x000fe40000410000 */
[----:B------:R-:W-:Y:S01]  /*b6f0*/  FMUL.FTZ R30, R30, c[0x0][0x320] ;  /* 0x0000c8001e1e7a20 */ /* 0x000fe20000410000 */
[C---:B-----5:R-:W-:Y:S05]  /*b700*/  HMMA.16816.F32 R36, R192.reuse, R12, R36 ;  /* 0x0000000cc024723c */ /* 0x060fea0000001824 */
[----:B------:R-:W-:Y:S01]  /*b710*/  FMUL.FTZ R240, R32, c[0x0][0x320] ;  /* 0x0000c80020f07a20 */ /* 0x000fe20000410000 */
[----:B------:R2:W2:Y:S01]  /*b720*/  MUFU.TANH R150, R17 ;  /* 0x0000001100967308 */ /* 0x0004a20000002400 */
[----:B------:R-:W-:Y:S01]  /*b730*/  FMUL.FTZ R31, R31, c[0x0][0x320] ;  /* 0x0000c8001f1f7a20 */ /* 0x000fe20000410000 */
[C---:B------:R-:W-:Y:S04]  /*b740*/  HMMA.16816.F32 R40, R192.reuse, R14, R40 ;  /* 0x0000000ec028723c */ /* 0x040fe80000001828 */
[----:B------:R-:W-:Y:S02]  /*b750*/  FMUL.FTZ R33, R33, c[0x0][0x320] ;  /* 0x0000c80021217a20 */ /* 0x000fe40000410000 */
[----:B------:R-:W-:Y:S02]  /*b760*/  FMUL.FTZ R34, R34, c[0x0][0x320] ;  /* 0x0000c80022227a20 */ /* 0x000fe40000410000 */
[----:B------:R2:W2:Y:S01]  /*b770*/  MUFU.TANH R149, R18 ;  /* 0x0000001200957308 */ /* 0x0004a20000002400 */
[----:B------:R-:W-:Y:S01]  /*b780*/  FMUL.FTZ R35, R35, c[0x0][0x320] ;  /* 0x0000c80023237a20 */ /* 0x000fe20000410000 */
[C---:B-1----:R-:W-:Y:S06]  /*b790*/  HMMA.16816.F32 R44, R192.reuse, R8, R44 ;  /* 0x00000008c02c723c */ /* 0x042fec000000182c */
[----:B------:R-:W-:Y:S02]  /*b7a0*/  FMUL.FTZ R162, R36, c[0x0][0x320] ;  /* 0x0000c80024a27a20 */ /* 0x000fe40000410000 */
[----:B------:R1:W1:Y:S01]  /*b7b0*/  MUFU.TANH R159, R19 ;  /* 0x00000013009f7308 */ /* 0x0002620000002400 */
[----:B------:R-:W-:Y:S03]  /*b7c0*/  HMMA.16816.F32 R48, R192, R10, R48 ;  /* 0x0000000ac030723c */ /* 0x000fe60000001830 */
[----:B------:R-:W-:Y:S02]  /*b7d0*/  FMUL.FTZ R37, R37, c[0x0][0x320] ;  /* 0x0000c80025257a20 */ /* 0x000fe40000410000 */
[----:B------:R-:W-:Y:S02]  /*b7e0*/  FMUL.FTZ R156, R40, c[0x0][0x320] ;  /* 0x0000c800289c7a20 */ /* 0x000fe40000410000 */
[----:B------:R-:W-:Y:S02]  /*b7f0*/  FMUL.FTZ R38, R38, c[0x0][0x320] ;  /* 0x0000c80026267a20 */ /* 0x000fe40000410000 */
[----:B------:R-:W1:Y:S03]  /*b800*/  MUFU.TANH R158, R158 ;  /* 0x0000009e009e7308 */ /* 0x000e660000002400 */
        /* <DEDUP_REMOVED lines=13> */
[----:B------:R-:W-:Y:S05]  /*b8e0*/  FMUL.FTZ R0, R51, c[0x0][0x320] ;  /* 0x0000c80033007a20 */ /* 0x000fea0000410000 */
[----:B------:R1:W1:Y:S10]  /*b8f0*/  MUFU.TANH R161, R23 ;  /* 0x0000001700a17308 */ /* 0x0002740000002400 */
[----:B------:R-:W1:Y:S10]  /*b900*/  MUFU.TANH R164, R164 ;  /* 0x000000a400a47308 */ /* 0x000e740000002400 */
[----:B------:R1:W1:Y:S10]  /*b910*/  MUFU.TANH R166, R25 ;  /* 0x0000001900a67308 */ /* 0x0002740000002400 */
[----:B------:R1:W1:Y:S10]  /*b920*/  MUFU.TANH R165, R26 ;  /* 0x0000001a00a57308 */ /* 0x0002740000002400 */
        /* <DEDUP_REMOVED lines=24> */
[----:B------:R1:W1:Y:S01]  /*bab0*/  MUFU.TANH R117, R0 ;  /* 0x0000000000757308 */ /* 0x0002620000002400 */
[----:B------:R-:W-:-:S05]  /*bac0*/  @!P0 BRA `(.L_x_195) ;  /* 0x0000035000008947 */ /* 0x000fca0003800000 */
[----:B--234-:R-:W-:Y:S02]  /*bad0*/  IMAD R7, R238, 0x60, R219 ;  /* 0x00000060ee077824 */ /* 0x01cfe400078e02db */
[----:B------:R-:W-:Y:S03]  /*bae0*/  IMAD.MOV.U32 R215, RZ, RZ, RZ ;  /* 0x000000ffffd77224 */ /* 0x000fe600078e00ff */
[----:B------:R-:W-:Y:S05]  /*baf0*/  IADD3 R216, R7, -0x60, R218 ;  /* 0xffffffa007d87810 */ /* 0x000fea0007ffe0da */
[----:B------:R-:W-:Y:S04]  /*bb00*/  @P3 IMAD.HI.U32 R2, R216, c[0x0][0x2bc], RZ ;  /* 0x0000af00d8023a27 */ /* 0x000fe800078e00ff */
[----:B-1----:R-:W-:Y:S01]  /*bb10*/  IMAD.MOV.U32 R0, RZ, RZ, R216 ;  /* 0x000000ffff007224 */ /* 0x002fe200078e00d8 */
[----:B------:R-:W-:Y:S04]  /*bb20*/  @P3 SHF.R.U32.HI R0, RZ, c[0x0][0x2c0], R2 ;  /* 0x0000b000ff003a19 */ /* 0x000fe80000011602 */
[C---:B------:R-:W-:Y:S04]  /*bb30*/  @!P1 IADD3 R7, P0, R0.reuse, UR36, RZ ;  /* 0x0000002400079c10 */ /* 0x040fe8000ff1e0ff */
[----:B------:R-:W-:Y:S02]  /*bb40*/  @!P1 LEA.HI.X.SX32 R2, R0, UR5, 0x1, P0 ;  /* 0x0000000500029c11 */ /* 0x000fe400080f0eff */
[C---:B------:R-:W-:Y:S04]  /*bb50*/  @!P1 LEA R4, P0, R7.reuse, c[0x0][0x2a0], 0x2 ;  /* 0x0000a80007049a11 */ /* 0x040fe800078010ff */
[----:B------:R-:W-:Y:S01]  /*bb60*/  @!P1 LEA.HI.X R5, R7, c[0x0][0x2a4], R2, 0x2, P0 ;  /* 0x0000a90007059a11 */ /* 0x000fe200000f1402 */
[----:B------:R-:W-:Y:S04]  /*bb70*/  IMAD.MOV R7, RZ, RZ, -R0 ;  /* 0x000000ffff077224 */ /* 0x000fe800078e0a00 */
[----:B------:R-:W2:Y:S01]  /*bb80*/  @!P1 LDG.E R215, [R4.64] ;  /* 0x0000002a04d79981 */ /* 0x000ea2000c1e1900 */
[----:B------:R-:W-:Y:S04]  /*bb90*/  IMAD R216, R7, c[0x0][0x2b8], R216 ;  /* 0x0000ae0007d87a24 */ /* 0x000fe800078e02d8 */
[C---:B------:R-:W-:Y:S01]  /*bba0*/  IMAD.WIDE.U32 R6, R216.reuse, c[0x0][0x1e0], RZ ;  /* 0x00007800d8067a25 */ /* 0x040fe200078e00ff */
[----:B------:R-:W-:Y:S05]  /*bbb0*/  SHF.R.S32.HI R9, RZ, 0x1f, R216 ;  /* 0x0000001fff097819 */ /* 0x000fea00000114d8 */
[----:B------:R-:W-:Y:S04]  /*bbc0*/  IMAD R9, R9, c[0x0][0x1e0], RZ ;  /* 0x0000780009097a24 */ /* 0x000fe800078e02ff */
[----:B------:R-:W-:Y:S04]  /*bbd0*/  IMAD R9, R216, c[0x0][0x1e4], R9 ;  /* 0x00007900d8097a24 */ /* 0x000fe800078e0209 */
[----:B------:R-:W-:Y:S01]  /*bbe0*/  IMAD.IADD R7, R7, 0x1, R9 ;  /* 0x0000000107077824 */ /* 0x000fe200078e0209 */
[----:B--2---:R-:W-:Y:S03]  /*bbf0*/  SHF.R.S32.HI R0, RZ, 0x1f, R215 ;  /* 0x0000001fff007819 */ /* 0x004fe600000114d7 */
[C---:B------:R-:W-:Y:S04]  /*bc00*/  IMAD.WIDE.U32 R6, R215.reuse, c[0x0][0x1f0], R6 ;  /* 0x00007c00d7067a25 */ /* 0x040fe800078e0006 */
[----:B------:R-:W-:Y:S01]  /*bc10*/  IMAD R0, R0, c[0x0][0x1f0], RZ ;  /* 0x00007c0000007a24 */ /* 0x000fe200078e02ff */
[----:B------:R-:W-:Y:S03]  /*bc20*/  IADD3 R5, P0, R6, UR40, RZ ;  /* 0x0000002806057c10 */ /* 0x000fe6000ff1e0ff */
[----:B------:R-:W-:Y:S05]  /*bc30*/  IMAD R0, R215, c[0x0][0x1f4], R0 ;  /* 0x00007d00d7007a24 */ /* 0x000fea00078e0200 */
[----:B------:R-:W-:Y:S02]  /*bc40*/  IADD3.X R0, R7, UR9, R0, P0, !PT ;  /* 0x0000000907007c10 */ /* 0x000fe400087fe400 */
[C---:B------:R-:W-:Y:S04]  /*bc50*/  LEA R14, P0, R5.reuse, c[0x0][0x1c8], 0x1 ;  /* 0x00007200050e7a11 */ /* 0x040fe800078008ff */
[----:B------:R-:W-:Y:S01]  /*bc60*/  LEA.HI.X R16, R5, c[0x0][0x1cc], R0, 0x1, P0 ;  /* 0x0000730005107a11 */ /* 0x000fe200000f0c00 */
[----:B------:R-:W1:Y:S01]  /*bc70*/  SHFL.IDX PT, R6, R14, RZ, 0x181f ;  /* 0x00181fff0e067589 */ /* 0x000e6200000e0000 */
[----:B------:R-:W-:Y:S03]  /*bc80*/  IADD3 R0, -R231, 0x10, RZ ;  /* 0x00000010e7007810 */ /* 0x000fe60007ffe1ff */
[----:B------:R-:W2:Y:S01]  /*bc90*/  SHFL.IDX PT, R9, R16, RZ, 0x181f ;  /* 0x00181fff10097589 */ /* 0x000ea200000e0000 */
[----:B------:R-:W-:Y:S03]  /*bca0*/  LOP3.LUT R0, R0, 0xf, RZ, 0xc0, !PT ;  /* 0x0000000f00007812 */ /* 0x000fe600078ec0ff */
[----:B------:R-:W3:Y:S04]  /*bcb0*/  SHFL.IDX PT, R4, R14, 0x1, 0x181f ;  /* 0x00381f000e047f89 */ /* 0x000ee800000e0000 */
[----:B------:R-:W4:Y:S04]  /*bcc0*/  SHFL.IDX PT, R2, R14, 0x2, 0x181f ;  /* 0x00581f000e027f89 */ /* 0x000f2800000e0000 */
[----:B------:R-:W5:Y:S04]  /*bcd0*/  SHFL.IDX PT, R7, R16, 0x1, 0x181f ;  /* 0x00381f0010077f89 */ /* 0x000f6800000e0000 */
[----:B------:R-:W5:Y:S01]  /*bce0*/  SHFL.IDX PT, R5, R16, 0x2, 0x181f ;  /* 0x00581f0010057f89 */ /* 0x000f6200000e0000 */
[C---:B-1----:R-:W-:Y:S02]  /*bcf0*/  IADD3 R10, P2, R6.reuse, R235, RZ ;  /* 0x000000eb060a7210 */ /* 0x042fe40007f5e0ff */
[----:B------:R-:W-:Y:S03]  /*bd00*/  IADD3 R12, P0, R6, R233, RZ ;  /* 0x000000e9060c7210 */ /* 0x000fe60007f1e0ff */
[C---:B--2---:R-:W-:Y:S02]  /*bd10*/  IMAD.X R11, R9.reuse, 0x1, R236, P2 ;  /* 0x00000001090b7824 */ /* 0x044fe400010e06ec */
[----:B------:R-:W-:Y:S01]  /*bd20*/  IMAD.X R13, R9, 0x1, R234, P0 ;  /* 0x00000001090d7824 */ /* 0x000fe200000e06ea */
[C---:B---3--:R-:W-:Y:S02]  /*bd30*/  IADD3 R8, P6, R4.reuse, R235, RZ ;  /* 0x000000eb04087210 */ /* 0x048fe40007fde0ff */
[----:B------:R1:W-:Y:S01]  /*bd40*/  LDGSTS.E.BYPASS.LTC128B.128 [R217+0x8100], [R10.64], !P5 ;  /* 0x081000000ad97fae */ /* 0x0003e2000e901d6a */
[----:B------:R-:W-:Y:S02]  /*bd50*/  IADD3 R6, P2, R4, R233, RZ ;  /* 0x000000e904067210 */ /* 0x000fe40007f5e0ff */
[----:B----4-:R-:W-:Y:S01]  /*bd60*/  IADD3 R14, P0, R2, R235, RZ ;  /* 0x000000eb020e7210 */ /* 0x010fe20007f1e0ff */
[----:B------:R1:W-:Y:S01]  /*bd70*/  LDGSTS.E.BYPASS.LTC128B.128 [R217+0xb100], [R12.64], !P4 ;  /* 0x0b1000000cd97fae */ /* 0x0003e2000e101d6a */
[C---:B-----5:R-:W-:Y:S02]  /*bd80*/  IMAD.X R9, R7.reuse, 0x1, R236, P6 ;  /* 0x0000000107097824 */ /* 0x060fe400030e06ec */
        /* <DEDUP_REMOVED lines=9> */
.L_x_195:
[----:B-1234-:R-:W-:Y:S01]  /*be20*/  FMNMX.FTZ R5, R134, R3, !PT ;  /* 0x0000000386057209 */ /* 0x01efe20007810000 */
        /* <DEDUP_REMOVED lines=51> */
[----:B------:R-:W-:Y:S01]  /*c160*/  FMNMX.FTZ R7, R117, R0, !PT ;  /* 0x0000000075077209 */ /* 0x000fe20007810000 */
[----:B------:R-:W-:Y:S01]  /*c170*/  LDSM.16.MT88.4 R12, [R212+0x100] ;  /* 0x00010000d40c783b */ /* 0x000fe20000004200 */
[----:B------:R-:W-:Y:S07]  /*c180*/  ISETP.GT.AND P0, PT, R238, UR4, PT ;  /* 0x00000004ee007c0c */ /* 0x000fee000bf04270 */
[----:B------:R-:W-:Y:S08]  /*c190*/  SHFL.BFLY PT, R9, R6, 0x2, 0x1f ;  /* 0x0c401f0006097f89 */ /* 0x000ff000000e0000 */
[----:B------:R-:W1:Y:S02]  /*c1a0*/  SHFL.BFLY PT, R0, R7, 0x2, 0x1f ;  /* 0x0c401f0007007f89 */ /* 0x000e6400000e0000 */
[----:B-1----:R-:W-:Y:S02]  /*c1b0*/  FMNMX.FTZ R5, R7, R0, !PT ;  /* 0x0000000007057209 */ /* 0x002fe40007810000 */
[----:B------:R-:W-:Y:S04]  /*c1c0*/  FMNMX.FTZ R11, R6, R9, !PT ;  /* 0x00000009060b7209 */ /* 0x000fe80007810000 */
[----:B------:R-:W1:Y:S08]  /*c1d0*/  SHFL.BFLY PT, R4, R5, 0x1, 0x1f ;  /* 0x0c201f0005047f89 */ /* 0x000e7000000e0000 */
[----:B------:R-:W2:Y:S01]  /*c1e0*/  SHFL.BFLY PT, R2, R11, 0x1, 0x1f ;  /* 0x0c201f000b027f89 */ /* 0x000ea200000e0000 */
[----:B-1----:R-:W-:Y:S05]  /*c1f0*/  FMNMX.FTZ R116, R5, R4, !PT ;  /* 0x0000000405747209 */ /* 0x002fea0007810000 */
[----:B------:R-:W-:Y:S01]  /*c200*/  FMUL.FTZ R124, R116, c[0x0][0x2d0] ;  /* 0x0000b400747c7a20 */ /* 0x000fe20000410000 */
[----:B--2---:R-:W-:Y:S03]  /*c210*/  FMNMX.FTZ R0, R11, R2, !PT ;  /* 0x000000020b007209 */ /* 0x004fe60007810000 */
[--C-:B------:R-:W-:Y:S02]  /*c220*/  FFMA.FTZ R130, R241, c[0x0][0x2d0], -R124.reuse ;  /* 0x0000b400f1827a23 */ /* 0x100fe4000001087c */
[--C-:B------:R-:W-:Y:S02]  /*c230*/  FFMA.FTZ R129, R135, c[0x0][0x2d0], -R124.reuse ;  /* 0x0000b40087817a23 */ /* 0x100fe4000001087c */
[C---:B------:R-:W-:Y:S02]  /*c240*/  FADD.FTZ R2, -R0.reuse, R3 ;  /* 0x0000000300027221 */ /* 0x040fe40000010100 */
[----:B------:R-:W-:Y:S01]  /*c250*/  FMUL.FTZ R125, R0, c[0x0][0x2d0] ;  /* 0x0000b400007d7a20 */ /* 0x000fe20000410000 */
[----:B------:R-:W-:Y:S01]  /*c260*/  MUFU.EX2 R130, R130 ;  /* 0x0000008200827308 */ /* 0x000fe20000000800 */
[----:B------:R-:W-:Y:S02]  /*c270*/  FMUL.FTZ R3, R2, c[0x0][0x2d0] ;  /* 0x0000b40002037a20 */ /* 0x000fe40000410000 */
[----:B------:R-:W-:Y:S02]  /*c280*/  FADD.FTZ R2, -R116, R119 ;  /* 0x0000007774027221 */ /* 0x000fe40000010100 */
[--C-:B------:R-:W-:Y:S02]  /*c290*/  FFMA.FTZ R134, R134, c[0x0][0x2d0], -R125.reuse ;  /* 0x0000b40086867a23 */ /* 0x100fe4000001087d */
[--C-:B------:R-:W-:Y:S02]  /*c2a0*/  FFMA.FTZ R133, R132, c[0x0][0x2d0], -R125.reuse ;  /* 0x0000b40084857a23 */ /* 0x100fe4000001087d */
[--C-:B------:R-:W-:Y:S01]  /*c2b0*/  FFMA.FTZ R132, R244, c[0x0][0x2d0], -R125.reuse ;  /* 0x0000b400f4847a23 */ /* 0x100fe2000001087d */
[----:B------:R-:W1:Y:S01]  /*c2c0*/  MUFU.EX2 R3, R3 ;  /* 0x0000000300037308 */ /* 0x000e620000000800 */
[--C-:B------:R-:W-:Y:S02]  /*c2d0*/  FFMA.FTZ R131, R246, c[0x0][0x2d0], -R125.reuse ;  /* 0x0000b400f6837a23 */ /* 0x100fe4000001087d */
[--C-:B------:R-:W-:Y:S02]  /*c2e0*/  FFMA.FTZ R128, R245, c[0x0][0x2d0], -R124.reuse ;  /* 0x0000b400f5807a23 */ /* 0x100fe4000001087c */
[--C-:B------:R-:W-:Y:S02]  /*c2f0*/  FFMA.FTZ R119, R243, c[0x0][0x2d0], -R124.reuse ;  /* 0x0000b400f3777a23 */ /* 0x100fe4000001087c */
[----:B------:R-:W-:Y:S02]  /*c300*/  FMUL.FTZ R6, R2, c[0x0][0x2d0] ;  /* 0x0000b40002067a20 */ /* 0x000fe40000410000 */
        /* <DEDUP_REMOVED lines=10> */
[C---:B-1----:R-:W-:Y:S02]  /*c3b0*/  FMUL.FTZ R4, R3.reuse, R112 ;  /* 0x0000007003047220 */ /* 0x042fe40000410000 */
        /* <DEDUP_REMOVED lines=8> */
[----:B------:R-:W-:Y:S01]  /*c440*/  MUFU.EX2 R132, R132 ;  /* 0x0000008400847308 */ /* 0x000fe20000000800 */
[C---:B------:R-:W-:Y:S02]  /*c450*/  FMUL.FTZ R32, R3.reuse, R84 ;  /* 0x0000005403207220 */ /* 0x040fe40000410000 */
[----:B------:R-:W-:Y:S02]  /*c460*/  FMUL.FTZ R33, R3, R85 ;  /* 0x0000005503217220 */ /* 0x000fe40000410000 */
[C---:B--2---:R-:W-:Y:S02]  /*c470*/  FMUL.FTZ R6, R2.reuse, R114 ;  /* 0x0000007202067220 */ /* 0x044fe40000410000 */
[C---:B------:R-:W-:Y:S02]  /*c480*/  FMUL.FTZ R7, R2.reuse, R115 ;  /* 0x0000007302077220 */ /* 0x040fe40000410000 */
[C---:B------:R-:W-:Y:S01]  /*c490*/  FMUL.FTZ R10, R2.reuse, R110 ;  /* 0x0000006e020a7220 */ /* 0x040fe20000410000 */
[----:B------:R-:W2:Y:S01]  /*c4a0*/  MUFU.EX2 R131, R131 ;  /* 0x0000008300837308 */ /* 0x000ea20000000800 */
[C---:B------:R-:W-:Y:S02]  /*c4b0*/  FMUL.FTZ R11, R2.reuse, R111 ;  /* 0x0000006f020b7220 */ /* 0x040fe40000410000 */
[C---:B------:R-:W-:Y:S01]  /*c4c0*/  FMUL.FTZ R18, R2.reuse, R102 ;  /* 0x0000006602127220 */ /* 0x040fe20000410000 */
[----:B-1----:R-:W-:Y:S01]  /*c4d0*/  F2FP.PACK_AB R112, R133, R134 ;  /* 0x000000868570723e */ /* 0x002fe200000000ff */
[C---:B------:R-:W-:Y:S01]  /*c4e0*/  FMUL.FTZ R19, R2.reuse, R103 ;  /* 0x0000006702137220 */ /* 0x040fe20000410000 */
[----:B------:R-:W-:Y:S01]  /*c4f0*/  LDSM.16.MT88.4 R108, [R212+0x2900] ;  /* 0x00290000d46c783b */ /* 0x000fe20000004200 */
[C---:B------:R-:W-:Y:S02]  /*c500*/  FMUL.FTZ R26, R2.reuse, R94 ;  /* 0x0000005e021a7220 */ /* 0x040fe40000410000 */
[C---:B------:R-:W-:Y:S01]  /*c510*/  FMUL.FTZ R27, R2.reuse, R95 ;  /* 0x0000005f021b7220 */ /* 0x040fe20000410000 */
[----:B------:R-:W1:Y:S01]  /*c520*/  MUFU.EX2 R129, R129 ;  /* 0x0000008100817308 */ /* 0x000e620000000800 */
        /* <DEDUP_REMOVED lines=10> */
[----:B--2---:R-:W-:Y:S01]  /*c5d0*/  F2FP.PACK_AB R114, R131, R132 ;  /* 0x000000848372723e */ /* 0x004fe200000000ff */
[C---:B------:R-:W-:Y:S02]  /*c5e0*/  FMUL.FTZ R49, R3.reuse, R69 ;  /* 0x0000004503317220 */ /* 0x040fe40000410000 */
[C---:B------:R-:W-:Y:S02]  /*c5f0*/  FMUL.FTZ R50, R2.reuse, R70 ;  /* 0x0000004602327220 */ /* 0x040fe40000410000 */
[C---:B------:R-:W-:Y:S01]  /*c600*/  FMUL.FTZ R51, R2.reuse, R71 ;  /* 0x0000004702337220 */ /* 0x040fe20000410000 */
[----:B------:R-:W2:Y:S01]  /*c610*/  MUFU.EX2 R119, R119 ;  /* 0x0000007700777308 */ /* 0x000ea20000000800 */
[----:B------:R-:W4:Y:S01]  /*c620*/  LDSM.16.MT88.4 R76, [R209+0x3100] ;  /* 0x00310000d14c783b */ /* 0x000f220000004200 */
[----:B------:R-:W-:Y:S01]  /*c630*/  FMUL.FTZ R52, R3, R52 ;  /* 0x0000003403347220 */ /* 0x000fe20000410000 */
[----:B-1----:R-:W-:Y:S01]  /*c640*/  F2FP.PACK_AB R113, R129, R130 ;  /* 0x000000828171723e */ /* 0x002fe200000000ff */
[C---:B------:R-:W-:Y:S02]  /*c650*/  FMUL.FTZ R53, R3.reuse, R53 ;  /* 0x0000003503357220 */ /* 0x040fe40000410000 */
[C---:B------:R-:W-:Y:S03]  /*c660*/  FMUL.FTZ R54, R2.reuse, R54 ;  /* 0x0000003602367220 */ /* 0x040fe60000410000 */
[----:B------:R-:W1:Y:S01]  /*c670*/  LDSM.16.MT88.4 R68, [R208+0x3100] ;  /* 0x00310000d044783b */ /* 0x000e620000004200 */
[C---:B------:R-:W-:Y:S01]  /*c680*/  FMUL.FTZ R55, R2.reuse, R55 ;  /* 0x0000003702377220 */ /* 0x040fe20000410000 */
[----:B------:R-:W-:Y:S01]  /*c690*/  MUFU.EX2 R162, R162 ;  /* 0x000000a200a27308 */ /* 0x000fe20000000800 */
[C---:B------:R-:W-:Y:S02]  /*c6a0*/  FMUL.FTZ R56, R3.reuse, R56 ;  /* 0x0000003803387220 */ /* 0x040fe40000410000 */
[C---:B------:R-:W-:Y:S02]  /*c6b0*/  FMUL.FTZ R57, R3.reuse, R57 ;  /* 0x0000003903397220 */ /* 0x040fe40000410000 */
[C---:B------:R-:W-:Y:S01]  /*c6c0*/  FMUL.FTZ R58, R2.reuse, R58 ;  /* 0x0000003a023a7220 */ /* 0x040fe20000410000 */
[----:B------:R-:W-:Y:S01]  /*c6d0*/  LDSM.16.MT88.4 R100, [R210+0x2900] ;  /* 0x00290000d264783b */ /* 0x000fe20000004200 */
[C---:B------:R-:W-:Y:S02]  /*c6e0*/  FMUL.FTZ R59, R2.reuse, R59 ;  /* 0x0000003b023b7220 */ /* 0x040fe40000410000 */
[C---:B------:R-:W-:Y:S01]  /*c6f0*/  FMUL.FTZ R60, R3.reuse, R60 ;  /* 0x0000003c033c7220 */ /* 0x040fe20000410000 */
[----:B------:R-:W-:Y:S01]  /*c700*/  MUFU.EX2 R157, R157 ;  /* 0x0000009d009d7308 */ /* 0x000fe20000000800 */
[----:B------:R-:W-:Y:S01]  /*c710*/  FMUL.FTZ R61, R3, R61 ;  /* 0x0000003d033d7220 */ /* 0x000fe20000410000 */
[----:B--2---:R-:W-:Y:S01]  /*c720*/  F2FP.PACK_AB R115, R119, R128 ;  /* 0x000000807773723e */ /* 0x004fe200000000ff */
[C---:B------:R-:W-:Y:S02]  /*c730*/  FMUL.FTZ R62, R2.reuse, R62 ;  /* 0x0000003e023e7220 */ /* 0x040fe40000410000 */
[C---:B------:R-:W-:Y:S02]  /*c740*/  FMUL.FTZ R63, R2.reuse, R63 ;  /* 0x0000003f023f7220 */ /* 0x040fe40000410000 */
[C---:B------:R-:W-:Y:S02]  /*c750*/  FMUL.FTZ R64, R3.reuse, R64 ;  /* 0x0000004003407220 */ /* 0x040fe40000410000 */
[C---:B------:R-:W-:Y:S01]  /*c760*/  HMMA.16816.F32 R4, R112.reuse, R12, R4 ;  /* 0x0000000c7004723c */ /* 0x040fe20000001804 */
[----:B------:R-:W-:Y:S04]  /*c770*/  MUFU.EX2 R152, R152 ;  /* 0x0000009800987308 */ /* 0x000fe80000000800 */
[C---:B------:R-:W-:Y:S02]  /*c780*/  FMUL.FTZ R65, R3.reuse, R65 ;  /* 0x0000004103417220 */ /* 0x040fe40000410000 */
[C---:B------:R-:W-:Y:S01]  /*c790*/  FMUL.FTZ R12, R3.reuse, R104 ;  /* 0x00000068030c7220 */ /* 0x040fe20000410000 */
[C---:B------:R-:W-:Y:S03]  /*c7a0*/  HMMA.16816.F32 R8, R112.reuse, R14, R8 ;  /* 0x0000000e7008723c */ /* 0x040fe60000001808 */
[----:B------:R-:W-:Y:S01]  /*c7b0*/  MUFU.EX2 R153, R153 ;  /* 0x0000009900997308 */ /* 0x000fe20000000800 */
[----:B------:R-:W-:Y:S02]  /*c7c0*/  FMUL.FTZ R13, R3, R105 ;  /* 0x00000069030d7220 */ /* 0x000fe40000410000 */
[C---:B------:R-:W-:Y:S02]  /*c7d0*/  FMUL.FTZ R66, R2.reuse, R66 ;  /* 0x0000004202427220 */ /* 0x040fe40000410000 */
[C---:B------:R-:W-:Y:S04]  /*c7e0*/  FMUL.FTZ R14, R2.reuse, R106 ;  /* 0x0000006a020e7220 */ /* 0x040fe80000410000 */
[C---:B------:R-:W-:Y:S01]  /*c7f0*/  FMUL.FTZ R15, R2.reuse, R107 ;  /* 0x0000006b020f7220 */ /* 0x040fe20000410000 */
[----:B------:R-:W-:Y:S01]  /*c800*/  MUFU.EX2 R135, R135 ;  /* 0x0000008700877308 */ /* 0x000fe20000000800 */
[----:B------:R-:W-:Y:S02]  /*c810*/  FMUL.FTZ R67, R2, R67 ;  /* 0x0000004302437220 */ /* 0x000fe40000410000 */
[--C-:B------:R-:W-:Y:S02]  /*c820*/  FFMA.FTZ R140, R140, c[0x0][0x2d0], -R125.reuse ;  /* 0x0000b4008c8c7a23 */ /* 0x100fe4000001087d */
[--C-:B------:R-:W-:Y:S01]  /*c830*/  FFMA.FTZ R143, R150, c[0x0][0x2d0], -R125.reuse ;  /* 0x0000b400968f7a23 */ /* 0x100fe2000001087d */
[C---:B------:R-:W-:Y:S03]  /*c840*/  HMMA.16816.F32 R12, R112.reuse, R20, R12 ;  /* 0x00000014700c723c */ /* 0x040fe6000000180c */
[--C-:B------:R-:W-:Y:S01]  /*c850*/  FFMA.FTZ R149, R149, c[0x0][0x2d0], -R124.reuse ;  /* 0x0000b40095957a23 */ /* 0x100fe2000001087c */
[----:B------:R-:W2:Y:S01]  /*c860*/  MUFU.EX2 R136, R136 ;  /* 0x0000008800887308 */ /* 0x000ea20000000800 */
[--C-:B------:R-:W-:Y:S02]  /*c870*/  FFMA.FTZ R150, R159, c[0x0][0x2d0], -R124.reuse ;  /* 0x0000b4009f967a23 */ /* 0x100fe4000001087c */
[C---:B------:R-:W-:Y:S01]  /*c880*/  FMUL.FTZ R20, R3.reuse, R96 ;  /* 0x0000006003147220 */ /* 0x040fe20000410000 */
[C---:B------:R-:W-:Y:S04]  /*c890*/  HMMA.16816.F32 R16, R112.reuse, R22, R16 ;  /* 0x000000167010723c */ /* 0x040fe80000001810 */
[----:B------:R-:W-:Y:S02]  /*c8a0*/  FMUL.FTZ R21, R3, R97 ;  /* 0x0000006103157220 */ /* 0x000fe40000410000 */
[----:B------:R-:W-:Y:S01]  /*c8b0*/  MUFU.EX2 R137, R137 ;  /* 0x0000008900897308 */ /* 0x000fe20000000800 */
[C---:B------:R-:W-:Y:S02]  /*c8c0*/  FMUL.FTZ R22, R2.reuse, R98 ;  /* 0x0000006202167220 */ /* 0x040fe40000410000 */
[----:B------:R-:W-:Y:S03]  /*c8d0*/  FMUL.FTZ R23, R2, R99 ;  /* 0x0000006302177220 */ /* 0x000fe60000410000 */
[--C-:B------:R-:W-:Y:S02]  /*c8e0*/  FFMA.FTZ R159, R158, c[0x0][0x2d0], -R125.reuse ;  /* 0x0000b4009e9f7a23 */ /* 0x100fe4000001087d */
[--C-:B------:R-:W-:Y:S02]  /*c8f0*/  FFMA.FTZ R154, R154, c[0x0][0x2d0], -R125.reuse ;  /* 0x0000b4009a9a7a23 */ /* 0x100fe4000001087d */
[C---:B------:R-:W-:Y:S01]  /*c900*/  HMMA.16816.F32 R20, R112.reuse, R28, R20 ;  /* 0x0000001c7014723c */ /* 0x040fe20000001814 */
[----:B------:R-:W5:Y:S02]  /*c910*/  MUFU.EX2 R138, R138 ;  /* 0x0000008a008a7308 */ /* 0x000f640000000800 */
[--C-:B------:R-:W-:Y:S02]  /*c920*/  FFMA.FTZ R158, R163, c[0x0][0x2d0], -R124.reuse ;  /* 0x0000b400a39e7a23 */ /* 0x100fe4000001087c */
[--C-:B------:R-:W-:Y:S02]  /*c930*/  FFMA.FTZ R161, R161, c[0x0][0x2d0], -R124.reuse ;  /* 0x0000b400a1a17a23 */ /* 0x100fe4000001087c */
[C---:B------:R-:W-:Y:S01]  /*c940*/  FMUL.FTZ R28, R3.reuse, R88 ;  /* 0x00000058031c7220 */ /* 0x040fe20000410000 */
[C---:B------:R-:W-:Y:S03]  /*c950*/  HMMA.16816.F32 R24, R112.reuse, R30, R24 ;  /* 0x0000001e7018723c */ /* 0x040fe60000001818 */
[----:B------:R-:W-:Y:S01]  /*c960*/  MUFU.EX2 R140, R140 ;  /* 0x0000008c008c7308 */ /* 0x000fe20000000800 */
[----:B------:R-:W-:Y:S02]  /*c970*/  FMUL.FTZ R29, R3, R89 ;  /* 0x00000059031d7220 */ /* 0x000fe40000410000 */
[--C-:B------:R-:W-:Y:S02]  /*c980*/  FFMA.FTZ R163, R164, c[0x0][0x2d0], -R125.reuse ;  /* 0x0000b400a4a37a23 */ /* 0x100fe4000001087d */
[C---:B------:R-:W-:Y:S04]  /*c990*/  FMUL.FTZ R30, R2.reuse, R90 ;  /* 0x0000005a021e7220 */ /* 0x040fe80000410000 */
[----:B------:R-:W-:Y:S01]  /*c9a0*/  FMUL.FTZ R31, R2, R91 ;  /* 0x0000005b021f7220 */ /* 0x000fe20000410000 */
[----:B------:R-:W1:Y:S01]  /*c9b0*/  MUFU.EX2 R143, R143 ;  /* 0x0000008f008f7308 */ /* 0x000e620000000800 */
[----:B------:R-:W-:Y:S01]  /*c9c0*/  LDSM.16.MT88.4 R88, [R212+0x3900] ;  /* 0x00390000d458783b */ /* 0x000fe20000004200 */
[--C-:B------:R-:W-:Y:S02]  /*c9d0*/  FFMA.FTZ R164, R166, c[0x0][0x2d0], -R125.reuse ;  /* 0x0000b400a6a47a23 */ /* 0x100fe4000001087d */
[--C-:B------:R-:W-:Y:S02]  /*c9e0*/  FFMA.FTZ R165, R165, c[0x0][0x2d0], -R124.reuse ;  /* 0x0000b400a5a57a23 */ /* 0x100fe4000001087c */
[C---:B------:R-:W-:Y:S03]  /*c9f0*/  HMMA.16816.F32 R28, R112.reuse, R36, R28 ;  /* 0x00000024701c723c */ /* 0x040fe6000000181c */
[--C-:B------:R-:W-:Y:S01]  /*ca00*/  FFMA.FTZ R166, R171, c[0x0][0x2d0], -R124.reuse ;  /* 0x0000b400aba67a23 */ /* 0x100fe2000001087c */
[----:B------:R-:W-:Y:S01]  /*ca10*/  MUFU.EX2 R149, R149 ;  /* 0x0000009500957308 */ /* 0x000fe20000000800 */
[--C-:B------:R-:W-:Y:S02]  /*ca20*/  FFMA.FTZ R168, R168, c[0x0][0x2d0], -R125.reuse ;  /* 0x0000b400a8a87a23 */ /* 0x100fe4000001087d */
[C---:B------:R-:W-:Y:S01]  /*ca30*/  FMUL.FTZ R36, R3.reuse, R80 ;  /* 0x0000005003247220 */ /* 0x040fe20000410000 */
[C---:B------:R-:W-:Y:S04]  /*ca40*/  HMMA.16816.F32 R32, R112.reuse, R38, R32 ;  /* 0x000000267020723c */ /* 0x040fe80000001820 */
[----:B------:R-:W-:Y:S02]  /*ca50*/  FMUL.FTZ R37, R3, R81 ;  /* 0x0000005103257220 */ /* 0x000fe40000410000 */
[----:B------:R-:W1:Y:S01]  /*ca60*/  MUFU.EX2 R150, R150 ;  /* 0x0000009600967308 */ /* 0x000e620000000800 */
[C---:B------:R-:W-:Y:S02]  /*ca70*/  FMUL.FTZ R38, R2.reuse, R82 ;  /* 0x0000005202267220 */ /* 0x040fe40000410000 */
[----:B------:R-:W-:Y:S02]  /*ca80*/  FMUL.FTZ R39, R2, R83 ;  /* 0x0000005302277220 */ /* 0x000fe40000410000 */
[----:B------:R-:W-:Y:S01]  /*ca90*/  LDSM.16.MT88.4 R80, [R209+0x900] ;  /* 0x00090000d150783b */ /* 0x000fe20000004200 */
[--C-:B------:R-:W-:Y:S02]  /*caa0*/  FFMA.FTZ R171, R242, c[0x0][0x2d0], -R125.reuse ;  /* 0x0000b400f2ab7a23 */ /* 0x100fe4000001087d */
[--C-:B------:R-:W-:Y:S02]  /*cab0*/  FFMA.FTZ R237, R237, c[0x0][0x2d0], -R124.reuse ;  /* 0x0000b400eded7a23 */ /* 0x100fe4000001087c */
[C---:B------:R-:W-:Y:S01]  /*cac0*/  HMMA.16816.F32 R36, R112.reuse, R44, R36 ;  /* 0x0000002c7024723c */ /* 0x040fe20000001824 */
[----:B------:R-:W-:Y:S02]  /*cad0*/  MUFU.EX2 R159, R159 ;  /* 0x0000009f009f7308 */ /* 0x000fe40000000800 */
        /* <DEDUP_REMOVED lines=9> */
[----:B------:R-:W-:Y:S01]  /*cb70*/  MUFU.EX2 R158, R158 ;  /* 0x0000009e009e7308 */ /* 0x000fe20000000800 */
[----:B------:R-:W2:Y:S01]  /*cb80*/  LDSM.16.MT88.4 R72, [R212+0x900] ;  /* 0x00090000d448783b */ /* 0x000ea20000004200 */
[--C-:B------:R-:W-:Y:S02]  /*cb90*/  FFMA.FTZ R169, R169, c[0x0][0x2d0], -R124.reuse ;  /* 0x0000b400a9a97a23 */ /* 0x100fe4000001087c */
[--C-:B------:R-:W-:Y:S02]  /*cba0*/  FFMA.FTZ R240, R167, c[0x0][0x2d0], -R124.reuse ;  /* 0x0000b400a7f07a23 */ /* 0x100fe4000001087c */
[C---:B---3--:R-:W-:Y:S03]  /*cbb0*/  HMMA.16816.F32 R44, R112.reuse, R84, R44 ;  /* 0x00000054702c723c */ /* 0x048fe6000000182c */
[--C-:B------:R-:W-:Y:S01]  /*cbc0*/  FFMA.FTZ R167, R160, c[0x0][0x2d0], -R125.reuse ;  /* 0x0000b400a0a77a23 */ /* 0x100fe2000001087d */
[----:B------:R-:W3:Y:S01]  /*cbd0*/  MUFU.EX2 R161, R161 ;  /* 0x000000a100a17308 */ /* 0x000ee20000000800 */
[--C-:B------:R-:W-:Y:S02]  /*cbe0*/  FFMA.FTZ R160, R155, c[0x0][0x2d0], -R124.reuse ;  /* 0x0000b4009ba07a23 */ /* 0x100fe4000001087c */
[--C-:B------:R-:W-:Y:S01]  /*cbf0*/  FFMA.FTZ R155, R156, c[0x0][0x2d0], -R125.reuse ;  /* 0x0000b4009c9b7a23 */ /* 0x100fe2000001087d */
[C---:B------:R-:W-:Y:S01]  /*cc00*/  HMMA.16816.F32 R48, R112.reuse, R86, R48 ;  /* 0x000000567030723c */ /* 0x040fe20000001830 */
[----:B------:R-:W-:Y:S03]  /*cc10*/  LDSM.16.MT88.4 R84, [R208+0x900] ;  /* 0x00090000d054783b */ /* 0x000fe60000004200 */
[--C-:B------:R-:W-:Y:S02]  /*cc20*/  FFMA.FTZ R156, R151, c[0x0][0x2d0], -R124.reuse ;  /* 0x0000b400979c7a23 */ /* 0x100fe4000001087c */
[----:B------:R-:W-:Y:S01]  /*cc30*/  MUFU.EX2 R167, R167 ;  /* 0x000000a700a77308 */ /* 0x000fe20000000800 */
[--C-:B------:R-:W-:Y:S01]  /*cc40*/  FFMA.FTZ R142, R142, c[0x0][0x2d0], -R125.reuse ;  /* 0x0000b4008e8e7a23 */ /* 0x100fe2000001087d */
[C---:B----4-:R-:W-:Y:S04]  /*cc50*/  HMMA.16816.F32 R52, R112.reuse, R76, R52 ;  /* 0x0000004c7034723c */ /* 0x050fe80000001834 */
[--C-:B------:R-:W-:Y:S02]  /*cc60*/  FFMA.FTZ R151, R148, c[0x0][0x2d0], -R125.reuse ;  /* 0x0000b40094977a23 */ /* 0x100fe4000001087d */
[--C-:B------:R-:W-:Y:S02]  /*cc70*/  FFMA.FTZ R141, R141, c[0x0][0x2d0], -R124.reuse ;  /* 0x0000b4008d8d7a23 */ /* 0x100fe4000001087c */
[C---:B------:R-:W-:Y:S01]  /*cc80*/  HMMA.16816.F32 R56, R112.reuse, R78, R56 ;  /* 0x0000004e7038723c */ /* 0x040fe20000001838 */
[----:B------:R-:W4:Y:S01]  /*cc90*/  LDSM.16.MT88.4 R76, [R210+0x900] ;  /* 0x00090000d24c783b */ /* 0x000f220000004200 */
[----:B------:R-:W-:Y:S02]  /*cca0*/  MUFU.EX2 R160, R160 ;  /* 0x000000a000a07308 */ /* 0x000fe40000000800 */
[--C-:B------:R-:W-:Y:S02]  /*ccb0*/  FFMA.FTZ R148, R139, c[0x0][0x2d0], -R124.reuse ;  /* 0x0000b4008b947a23 */ /* 0x100fe4000001087c */
[--C-:B------:R-:W-:Y:S02]  /*ccc0*/  FFMA.FTZ R139, R127, c[0x0][0x2d0], -R125.reuse ;  /* 0x0000b4007f8b7a23 */ /* 0x100fe4000001087d */
[C---:B-1----:R-:W-:Y:S04]  /*ccd0*/  HMMA.16816.F32 R60, R112.reuse, R68, R60 ;  /* 0x00000044703c723c */ /* 0x042fe8000000183c */
[----:B------:R-:W-:Y:S01]  /*cce0*/  MUFU.EX2 R155, R155 ;  /* 0x0000009b009b7308 */ /* 0x000fe20000000800 */
[----:B------:R-:W-:Y:S02]  /*ccf0*/  FFMA.FTZ R125, R126, c[0x0][0x2d0], -R125 ;  /* 0x0000b4007e7d7a23 */ /* 0x000fe4000001087d */
[----:B--2---:R-:W-:Y:S01]  /*cd00*/  F2FP.PACK_AB R68, R136, R135 ;  /* 0x000000878844723e */ /* 0x004fe200000000ff */
[----:B------:R-:W-:Y:S04]  /*cd10*/  HMMA.16816.F32 R64, R112, R70, R64 ;  /* 0x000000467040723c */ /* 0x000fe80000001840 */
[----:B-----5:R-:W-:Y:S01]  /*cd20*/  F2FP.PACK_AB R69, R138, R137 ;  /* 0x000000898a45723e */ /* 0x020fe200000000ff */
[--C-:B------:R-:W-:Y:S01]  /*cd30*/  FFMA.FTZ R118, R118, c[0x0][0x2d0], -R124.reuse ;  /* 0x0000b40076767a23 */ /* 0x100fe2000001087c */
[----:B------:R-:W-:Y:S01]  /*cd40*/  MUFU.EX2 R156, R156 ;  /* 0x0000009c009c7308 */ /* 0x000fe20000000800 */
[----:B------:R-:W-:Y:S01]  /*cd50*/  F2FP.PACK_AB R70, R143, R140 ;  /* 0x0000008c8f46723e */ /* 0x000fe200000000ff */
[----:B------:R-:W-:Y:S01]  /*cd60*/  FFMA.FTZ R124, R117, c[0x0][0x2d0], -R124 ;  /* 0x0000b400757c7a23 */ /* 0x000fe2000001087c */
[----:B------:R-:W-:Y:S03]  /*cd70*/  F2FP.PACK_AB R71, R150, R149 ;  /* 0x000000959647723e */ /* 0x000fe600000000ff */
[----:B------:R-:W-:Y:S01]  /*cd80*/  FFMA.FTZ R134, R3, R228, R134 ;  /* 0x000000e403867223 */ /* 0x000fe20000010086 */
[----:B------:R-:W-:Y:S01]  /*cd90*/  MOV R3, R0 ;  /* 0x0000000000037202 */ /* 0x000fe20000000f00 */
[----:B------:R-:W-:Y:S02]  /*cda0*/  FFMA.FTZ R130, R2, R227, R130 ;  /* 0x000000e302827223 */ /* 0x000fe40000010082 */
[C---:B------:R-:W-:Y:S01]  /*cdb0*/  HMMA.16816.F32 R4, R68.reuse, R72, R4 ;  /* 0x000000484404723c */ /* 0x040fe20000001804 */
[----:B------:R-:W-:Y:S04]  /*cdc0*/  MUFU.EX2 R163, R163 ;  /* 0x000000a300a37308 */ /* 0x000fe80000000800 */
[----:B------:R-:W-:Y:S02]  /*cdd0*/  FADD.FTZ R133, R133, R134 ;  /* 0x0000008685857221 */ /* 0x000fe40000010000 */
[----:B------:R-:W-:Y:S01]  /*cde0*/  FADD.FTZ R129, R129, R130 ;  /* 0x0000008281817221 */ /* 0x000fe20000010000 */
[C---:B------:R-:W-:Y:S01]  /*cdf0*/  HMMA.16816.F32 R8, R68.reuse, R74, R8 ;  /* 0x0000004a4408723c */ /* 0x040fe20000001808 */
[----:B------:R-:W1:Y:S02]  /*ce00*/  LDSM.16.MT88.4 R72, [R210+0x3900] ;  /* 0x00390000d248783b */ /* 0x000e640000004200 */
[----:B------:R-:W2:Y:S01]  /*ce10*/  MUFU.EX2 R164, R164 ;  /* 0x000000a400a47308 */ /* 0x000ea20000000800 */
[----:B------:R-:W-:Y:S02]  /*ce20*/  FADD.FTZ R132, R132, R133 ;  /* 0x0000008584847221 */ /* 0x000fe40000010000 */
[----:B------:R-:W-:Y:S02]  /*ce30*/  FADD.FTZ R2, R128, R129 ;  /* 0x0000008180027221 */ /* 0x000fe40000010000 */
[C---:B----4-:R-:W-:Y:S04]  /*ce40*/  HMMA.16816.F32 R12, R68.reuse, R76, R12 ;  /* 0x0000004c440c723c */ /* 0x050fe8000000180c */
[----:B------:R-:W-:Y:S01]  /*ce50*/  FADD.FTZ R132, R131, R132 ;  /* 0x0000008483847221 */ /* 0x000fe20000010000 */
[----:B------:R-:W-:Y:S01]  /*ce60*/  MUFU.EX2 R165, R165 ;  /* 0x000000a500a57308 */ /* 0x000fe20000000800 */
[----:B------:R-:W-:Y:S01]  /*ce70*/  FADD.FTZ R2, R119, R2 ;  /* 0x0000000277027221 */ /* 0x000fe20000010000 */
[----:B------:R-:W-:Y:S01]  /*ce80*/  MOV R119, R116 ;  /* 0x0000007400777202 */ /* 0x000fe20000000f00 */
[C---:B------:R-:W-:Y:S01]  /*ce90*/  HMMA.16816.F32 R16, R68.reuse, R78, R16 ;  /* 0x0000004e4410723c */ /* 0x040fe20000001810 */
[----:B------:R-:W4:Y:S03]  /*cea0*/  LDSM.16.MT88.4 R76, [R209+0x3900] ;  /* 0x00390000d14c783b */ /* 0x000f260000004200 */
[----:B------:R-:W-:Y:S02]  /*ceb0*/  FADD.FTZ R135, R135, R132 ;  /* 0x0000008487877221 */ /* 0x000fe40000010000 */
[----:B------:R-:W-:Y:S01]  /*cec0*/  FADD.FTZ R137, R137, R2 ;  /* 0x0000000289897221 */ /* 0x000fe20000010000 */
[----:B------:R-:W5:Y:S01]  /*ced0*/  MUFU.EX2 R166, R166 ;  /* 0x000000a600a67308 */ /* 0x000f620000000800 */
[C---:B------:R-:W-:Y:S04]  /*cee0*/  HMMA.16816.F32 R20, R68.reuse, R80, R20 ;  /* 0x000000504414723c */ /* 0x040fe80000001814 */
[----:B------:R-:W-:Y:S02]  /*cef0*/  FADD.FTZ R135, R136, R135 ;  /* 0x0000008788877221 */ /* 0x000fe40000010000 */
[----:B------:R-:W-:Y:S02]  /*cf00*/  FADD.FTZ R138, R138, R137 ;  /* 0x000000898a8a7221 */ /* 0x000fe40000010000 */
[C---:B------:R-:W-:Y:S01]  /*cf10*/  HMMA.16816.F32 R24, R68.reuse, R82, R24 ;  /* 0x000000524418723c */ /* 0x040fe20000001818 */
[----:B------:R-:W2:Y:S01]  /*cf20*/  LDSM.16.MT88.4 R80, [R208+0x3900] ;  /* 0x00390000d050783b */ /* 0x000ea20000004200 */
[----:B------:R-:W-:Y:S02]  /*cf30*/  MUFU.EX2 R168, R168 ;  /* 0x000000a800a87308 */ /* 0x000fe40000000800 */
[----:B------:R-:W-:Y:S04]  /*cf40*/  FADD.FTZ R140, R140, R135 ;  /* 0x000000878c8c7221 */ /* 0x000fe80000010000 */
[C---:B------:R-:W-:Y:S04]  /*cf50*/  HMMA.16816.F32 R28, R68.reuse, R84, R28 ;  /* 0x00000054441c723c */ /* 0x040fe8000000181c */
[----:B------:R-:W-:Y:S01]  /*cf60*/  MUFU.EX2 R171, R171 ;  /* 0x000000ab00ab7308 */ /* 0x000fe20000000800 */
[----:B------:R-:W-:Y:S03]  /*cf70*/  FADD.FTZ R140, R143, R140 ;  /* 0x0000008c8f8c7221 */ /* 0x000fe60000010000 */
[C---:B------:R-:W-:Y:S01]  /*cf80*/  HMMA.16816.F32 R32, R68.reuse, R86, R32 ;  /* 0x000000564420723c */ /* 0x040fe20000001820 */
[----:B------:R-:W-:Y:S05]  /*cf90*/  LDSM.16.MT88.4 R84, [R210+0x1100] ;  /* 0x00110000d254783b */ /* 0x000fea0000004200 */
[----:B------:R-:W-:Y:S02]  /*cfa0*/  MUFU.EX2 R237, R237 ;  /* 0x000000ed00ed7308 */ /* 0x000fe40000000800 */
[C---:B------:R-:W-:Y:S08]  /*cfb0*/  HMMA.16816.F32 R36, R68.reuse, R88, R36 ;  /* 0x000000584424723c */ /* 0x040ff00000001824 */
[C---:B------:R-:W-:Y:S01]  /*cfc0*/  HMMA.16816.F32 R40, R68.reuse, R90, R40 ;  /* 0x0000005a4428723c */ /* 0x040fe20000001828 */
[----:B------:R-:W-:Y:S01]  /*cfd0*/  LDSM.16.MT88.4 R88, [R208+0x4100] ;  /* 0x00410000d058783b */ /* 0x000fe20000004200 */
[----:B------:R-:W-:Y:S06]  /*cfe0*/  MUFU.EX2 R242, R242 ;  /* 0x000000f200f27308 */ /* 0x000fec0000000800 */
[C---:B-1----:R-:W-:Y:S04]  /*cff0*/  HMMA.16816.F32 R44, R68.reuse, R72, R44 ;  /* 0x00000048442c723c */ /* 0x042fe8000000182c */
[----:B------:R-:W-:Y:S04]  /*d000*/  MUFU.EX2 R239, R239 ;  /* 0x000000ef00ef7308 */ /* 0x000fe80000000800 */
[C---:B------:R-:W-:Y:S01]  /*d010*/  HMMA.16816.F32 R48, R68.reuse, R74, R48 ;  /* 0x0000004a4430723c */ /* 0x040fe20000001830 */
[----:B------:R-:W1:Y:S05]  /*d020*/  LDSM.16.MT88.4 R72, [R212+0x1100] ;  /* 0x00110000d448783b */ /* 0x000e6a0000004200 */
[----:B------:R-:W-:Y:S02]  /*d030*/  MUFU.EX2 R170, R170 ;  /* 0x000000aa00aa7308 */ /* 0x000fe40000000800 */
[C---:B----4-:R-:W-:Y:S08]  /*d040*/  HMMA.16816.F32 R52, R68.reuse, R76, R52 ;  /* 0x0000004c4434723c */ /* 0x050ff00000001834 */
[C---:B------:R-:W-:Y:S01]  /*d050*/  HMMA.16816.F32 R56, R68.reuse, R78, R56 ;  /* 0x0000004e4438723c */ /* 0x040fe20000001838 */
[----:B------:R-:W4:Y:S01]  /*d060*/  LDSM.16.MT88.4 R76, [R209+0x1100] ;  /* 0x00110000d14c783b */ /* 0x000f220000004200 */
[----:B------:R-:W-:Y:S06]  /*d070*/  MUFU.EX2 R169, R169 ;  /* 0x000000a900a97308 */ /* 0x000fec0000000800 */
[C---:B--2---:R-:W-:Y:S04]  /*d080*/  HMMA.16816.F32 R60, R68.reuse, R80, R60 ;  /* 0x00000050443c723c */ /* 0x044fe8000000183c */
[----:B------:R-:W-:Y:S04]  /*d090*/  MUFU.EX2 R240, R240 ;  /* 0x000000f000f07308 */ /* 0x000fe80000000800 */
[----:B------:R-:W-:Y:S01]  /*d0a0*/  HMMA.16816.F32 R64, R68, R82, R64 ;  /* 0x000000524440723c */ /* 0x000fe20000001840 */
[----:B------:R-:W2:Y:S05]  /*d0b0*/  LDSM.16.MT88.4 R80, [R208+0x1100] ;  /* 0x00110000d050783b */ /* 0x000eaa0000004200 */
[----:B------:R-:W-:Y:S01]  /*d0c0*/  MUFU.EX2 R142, R142 ;  /* 0x0000008e008e7308 */ /* 0x000fe20000000800 */
[----:B------:R-:W-:Y:S01]  /*d0d0*/  F2FP.PACK_AB R68, R154, R159 ;  /* 0x0000009f9a44723e */ /* 0x000fe200000000ff */
[----:B------:R-:W-:Y:S01]  /*d0e0*/  FADD.FTZ R159, R159, R140 ;  /* 0x0000008c9f9f7221 */ /* 0x000fe20000010000 */
[----:B---3--:R-:W-:Y:S03]  /*d0f0*/  F2FP.PACK_AB R69, R161, R158 ;  /* 0x0000009ea145723e */ /* 0x008fe600000000ff */
[----:B------:R-:W-:Y:S01]  /*d100*/  F2FP.PACK_AB R70, R164, R163 ;  /* 0x000000a3a446723e */ /* 0x000fe200000000ff */
[----:B------:R-:W-:Y:S01]  /*d110*/  FADD.FTZ R154, R154, R159 ;  /* 0x0000009f9a9a7221 */ /* 0x000fe20000010000 */
[----:B-----5:R-:W-:Y:S02]  /*d120*/  F2FP.PACK_AB R71, R166, R165 ;  /* 0x000000a5a647723e */ /* 0x020fe400000000ff */
[----:B------:R-:W-:Y:S01]  /*d130*/  MUFU.EX2 R151, R151 ;  /* 0x0000009700977308 */ /* 0x000fe20000000800 */
[----:B------:R-:W-:Y:S04]  /*d140*/  FADD.FTZ R163, R163, R154 ;  /* 0x0000009aa3a37221 */ /* 0x000fe80000010000 */
[C---:B-1----:R-:W-:Y:S03]  /*d150*/  HMMA.16816.F32 R4, R68.reuse, R72, R4 ;  /* 0x000000484404723c */ /* 0x042fe60000001804 */
[----:B------:R-:W-:Y:S02]  /*d160*/  FADD.FTZ R163, R164, R163 ;  /* 0x000000a3a4a37221 */ /* 0x000fe40000010000 */
[----:B------:R-:W-:Y:S03]  /*d170*/  MUFU.EX2 R141, R141 ;  /* 0x0000008d008d7308 */ /* 0x000fe60000000800 */
[C---:B------:R-:W-:Y:S01]  /*d180*/  HMMA.16816.F32 R8, R68.reuse, R74, R8 ;  /* 0x0000004a4408723c */ /* 0x040fe20000001808 */
[----:B------:R-:W1:Y:S06]  /*d190*/  LDSM.16.MT88.4 R72, [R212+0x4100] ;  /* 0x00410000d448783b */ /* 0x000e6c0000004200 */
[----:B------:R-:W3:Y:S01]  /*d1a0*/  MUFU.EX2 R148, R148 ;  /* 0x0000009400947308 */ /* 0x000ee20000000800 */
[C---:B------:R-:W-:Y:S08]  /*d1b0*/  HMMA.16816.F32 R12, R68.reuse, R84, R12 ;  /* 0x00000054440c723c */ /* 0x040ff0000000180c */
[C---:B------:R-:W-:Y:S01]  /*d1c0*/  HMMA.16816.F32 R16, R68.reuse, R86, R16 ;  /* 0x000000564410723c */ /* 0x040fe20000001810 */
[----:B------:R-:W5:Y:S01]  /*d1d0*/  LDSM.16.MT88.4 R84, [R210+0x4100] ;  /* 0x00410000d254783b */ /* 0x000f620000004200 */
[----:B------:R-:W-:Y:S06]  /*d1e0*/  MUFU.EX2 R139, R139 ;  /* 0x0000008b008b7308 */ /* 0x000fec0000000800 */
[C---:B----4-:R-:W-:Y:S04]  /*d1f0*/  HMMA.16816.F32 R20, R68.reuse, R76, R20 ;  /* 0x0000004c4414723c */ /* 0x050fe80000001814 */
[----:B------:R3:W4:Y:S04]  /*d200*/  MUFU.EX2 R244, R125 ;  /* 0x0000007d00f47308 */ /* 0x0007280000000800 */
[C---:B------:R-:W-:Y:S01]  /*d210*/  HMMA.16816.F32 R24, R68.reuse, R78, R24 ;  /* 0x0000004e4418723c */ /* 0x040fe20000001818 */
[----:B------:R-:W5:Y:S05]  /*d220*/  LDSM.16.MT88.4 R76, [R209+0x4100] ;  /* 0x00410000d14c783b */ /* 0x000f6a0000004200 */
[----:B------:R-:W-:Y:S02]  /*d230*/  MUFU.EX2 R118, R118 ;  /* 0x0000007600767308 */ /* 0x000fe40000000800 */
[C---:B--2---:R-:W-:Y:S08]  /*d240*/  HMMA.16816.F32 R28, R68.reuse, R80, R28 ;  /* 0x00000050441c723c */ /* 0x044ff0000000181c */
[C---:B------:R-:W-:Y:S01]  /*d250*/  HMMA.16816.F32 R32, R68.reuse, R82, R32 ;  /* 0x000000524420723c */ /* 0x040fe20000001820 */
[----:B------:R-:W2:Y:S01]  /*d260*/  LDSM.16.MT88.4 R80, [R212+0x1900] ;  /* 0x00190000d450783b */ /* 0x000ea20000004200 */
[----:B------:R5:W5:Y:S02]  /*d270*/  MUFU.EX2 R117, R124 ;  /* 0x0000007c00757308 */ /* 0x000b640000000800 */
[----:B---3--:R-:W-:Y:S02]  /*d280*/  F2FP.PACK_AB R125, R148, R141 ;  /* 0x0000008d947d723e */ /* 0x008fe400000000ff */
[----:B----4-:R-:W-:Y:S02]  /*d290*/  F2FP.PACK_AB R126, R244, R139 ;  /* 0x0000008bf47e723e */ /* 0x010fe400000000ff */
[C---:B-1----:R-:W-:Y:S08]  /*d2a0*/  HMMA.16816.F32 R36, R68.reuse, R72, R36 ;  /* 0x000000484424723c */ /* 0x042ff00000001824 */
[C---:B------:R-:W-:Y:S01]  /*d2b0*/  HMMA.16816.F32 R40, R68.reuse, R74, R40 ;  /* 0x0000004a4428723c */ /* 0x040fe20000001828 */
[----:B------:R-:W1:Y:S07]  /*d2c0*/  LDSM.16.MT88.4 R72, [R210+0x1900] ;  /* 0x00190000d248783b */ /* 0x000e6e0000004200 */
[C---:B-----5:R-:W-:Y:S04]  /*d2d0*/  HMMA.16816.F32 R44, R68.reuse, R84, R44 ;  /* 0x00000054442c723c */ /* 0x060fe8000000182c */
[----:B------:R-:W-:Y:S02]  /*d2e0*/  F2FP.PACK_AB R124, R151, R142 ;  /* 0x0000008e977c723e */ /* 0x000fe400000000ff */
[----:B------:R-:W-:Y:S02]  /*d2f0*/  F2FP.PACK_AB R127, R117, R118 ;  /* 0x00000076757f723e */ /* 0x000fe400000000ff */
[C---:B------:R-:W-:Y:S01]  /*d300*/  HMMA.16816.F32 R48, R68.reuse, R86, R48 ;  /* 0x000000564430723c */ /* 0x040fe20000001830 */
[----:B------:R-:W-:Y:S07]  /*d310*/  LDSM.16.MT88.4 R84, [R208+0x1900] ;  /* 0x00190000d054783b */ /* 0x000fee0000004200 */
[C---:B------:R-:W-:Y:S08]  /*d320*/  HMMA.16816.F32 R52, R68.reuse, R76, R52 ;  /* 0x0000004c4434723c */ /* 0x040ff00000001834 */
[C---:B------:R-:W-:Y:S01]  /*d330*/  HMMA.16816.F32 R56, R68.reuse, R78, R56 ;  /* 0x0000004e4438723c */ /* 0x040fe20000001838 */
[----:B------:R-:W3:Y:S07]  /*d340*/  LDSM.16.MT88.4 R76, [R209+0x1900] ;  /* 0x00190000d14c783b */ /* 0x000eee0000004200 */
[C---:B------:R-:W-:Y:S08]  /*d350*/  HMMA.16816.F32 R60, R68.reuse, R88, R60 ;  /* 0x00000058443c723c */ /* 0x040ff0000000183c */
[----:B------:R-:W-:Y:S01]  /*d360*/  HMMA.16816.F32 R64, R68, R90, R64 ;  /* 0x0000005a4440723c */ /* 0x000fe20000001840 */
[----:B------:R-:W-:Y:S06]  /*d370*/  LDSM.16.MT88.4 R88, [R209+0x4900] ;  /* 0x00490000d158783b */ /* 0x000fec0000004200 */
[C---:B------:R-:W-:Y:S01]  /*d380*/  F2FP.PACK_AB R68, R171.reuse, R168 ;  /* 0x000000a8ab44723e */ /* 0x040fe200000000ff */
[----:B------:R-:W-:Y:S01]  /*d390*/  FADD.FTZ R168, R168, R163 ;  /* 0x000000a3a8a87221 */ /* 0x000fe20000010000 */
[----:B------:R-:W-:Y:S03]  /*d3a0*/  F2FP.PACK_AB R69, R242, R237 ;  /* 0x000000edf245723e */ /* 0x000fe600000000ff */
[----:B------:R-:W-:Y:S01]  /*d3b0*/  F2FP.PACK_AB R70, R170, R239 ;  /* 0x000000efaa46723e */ /* 0x000fe200000000ff */
[----:B------:R-:W-:Y:S01]  /*d3c0*/  FADD.FTZ R168, R171, R168 ;  /* 0x000000a8aba87221 */ /* 0x000fe20000010000 */
[----:B------:R-:W-:Y:S03]  /*d3d0*/  F2FP.PACK_AB R71, R240, R169 ;  /* 0x000000a9f047723e */ /* 0x000fe600000000ff */
[----:B------:R-:W-:Y:S01]  /*d3e0*/  FADD.FTZ R239, R239, R168 ;  /* 0x000000a8efef7221 */ /* 0x000fe20000010000 */
[----:B------:R-:W-:Y:S03]  /*d3f0*/  IADD3 R168, R238, -0x1, RZ ;  /* 0xffffffffeea87810 */ /* 0x000fe60007ffe0ff */
[C---:B--2---:R-:W-:Y:S03]  /*d400*/  HMMA.16816.F32 R4, R68.reuse, R80, R4 ;  /* 0x000000504404723c */ /* 0x044fe60000001804 */
[----:B------:R-:W-:Y:S01]  /*d410*/  FADD.FTZ R239, R170, R239 ;  /* 0x000000efaaef7221 */ /* 0x000fe20000010000 */
[----:B------:R-:W-:Y:S04]  /*d420*/  MOV R238, R168 ;  /* 0x000000a800ee7202 */ /* 0x000fe80000000f00 */
        /* <DEDUP_REMOVED lines=11> */
[C---:B--2---:R-:W-:Y:S08]  /*d4e0*/  HMMA.16816.F32 R36, R68.reuse, R80, R36 ;  /* 0x000000504424723c */ /* 0x044ff00000001824 */
[C---:B------:R-:W-:Y:S01]  /*d4f0*/  HMMA.16816.F32 R40, R68.reuse, R82, R40 ;  /* 0x000000524428723c */ /* 0x040fe20000001828 */
[----:B------:R-:W2:Y:S07]  /*d500*/  LDSM.16.MT88.4 R80, [R210+0x2100] ;  /* 0x00210000d250783b */ /* 0x000eae0000004200 */
[C---:B-1----:R-:W-:Y:S08]  /*d510*/  HMMA.16816.F32 R44, R68.reuse, R72, R44 ;  /* 0x00000048442c723c */ /* 0x042ff0000000182c */
[C---:B------:R-:W-:Y:S01]  /*d520*/  HMMA.16816.F32 R48, R68.reuse, R74, R48 ;  /* 0x0000004a4430723c */ /* 0x040fe20000001830 */
[----:B------:R-:W1:Y:S07]  /*d530*/  LDSM.16.MT88.4 R72, [R209+0x2100] ;  /* 0x00210000d148783b */ /* 0x000e6e0000004200 */
[C---:B------:R-:W-:Y:S08]  /*d540*/  HMMA.16816.F32 R52, R68.reuse, R88, R52 ;  /* 0x000000584434723c */ /* 0x040ff00000001834 */
[C---:B------:R-:W-:Y:S01]  /*d550*/  HMMA.16816.F32 R56, R68.reuse, R90, R56 ;  /* 0x0000005a4438723c */ /* 0x040fe20000001838 */
[----:B------:R-:W-:Y:S07]  /*d560*/  LDSM.16.MT88.4 R88, [R209+0x5100] ;  /* 0x00510000d158783b */ /* 0x000fee0000004200 */
        /* <DEDUP_REMOVED lines=9> */
[----:B------:R-:W-:Y:S04]  /*d600*/  FADD.FTZ R155, R155, R162 ;  /* 0x000000a29b9b7221 */ /* 0x000fe80000010000 */
[C---:B---3--:R-:W-:Y:S03]  /*d610*/  HMMA.16816.F32 R4, R68.reuse, R76, R4 ;  /* 0x0000004c4404723c */ /* 0x048fe60000001804 */
[----:B------:R-:W-:Y:S04]  /*d620*/  FADD.FTZ R155, R152, R155 ;  /* 0x0000009b989b7221 */ /* 0x000fe80000010000 */
        /* <DEDUP_REMOVED lines=8> */
[----:B------:R-:W-:Y:S04]  /*d6b0*/  FADD.FTZ R228, R244, R139 ;  /* 0x0000008bf4e47221 */ /* 0x000fe80000010000 */
[C---:B-1----:R-:W-:Y:S08]  /*d6c0*/  HMMA.16816.F32 R20, R68.reuse, R72, R20 ;  /* 0x000000484414723c */ /* 0x042ff00000001814 */
[C---:B------:R-:W-:Y:S01]  /*d6d0*/  HMMA.16816.F32 R24, R68.reuse, R74, R24 ;  /* 0x0000004a4418723c */ /* 0x040fe20000001818 */
[----:B------:R-:W1:Y:S07]  /*d6e0*/  LDSM.16.MT88.4 R72, [R208+0x5100] ;  /* 0x00510000d048783b */ /* 0x000e6e0000004200 */
[C---:B------:R-:W-:Y:S08]  /*d6f0*/  HMMA.16816.F32 R28, R68.reuse, R84, R28 ;  /* 0x00000054441c723c */ /* 0x040ff0000000181c */
[C---:B------:R-:W-:Y:S01]  /*d700*/  HMMA.16816.F32 R32, R68.reuse, R86, R32 ;  /* 0x000000564420723c */ /* 0x040fe20000001820 */
[----:B------:R-:W4:Y:S07]  /*d710*/  LDSM.16.MT88.4 R84, [R208+0x2900] ;  /* 0x00290000d054783b */ /* 0x000f2e0000004200 */
[C---:B---3--:R-:W-:Y:S08]  /*d720*/  HMMA.16816.F32 R36, R68.reuse, R76, R36 ;  /* 0x0000004c4424723c */ /* 0x048ff00000001824 */
[C---:B------:R-:W-:Y:S01]  /*d730*/  HMMA.16816.F32 R40, R68.reuse, R78, R40 ;  /* 0x0000004e4428723c */ /* 0x040fe20000001828 */
[----:B------:R-:W3:Y:S07]  /*d740*/  LDSM.16.MT88.4 R76, [R212+0x5900] ;  /* 0x00590000d44c783b */ /* 0x000eee0000004200 */
[C---:B--2---:R-:W-:Y:S08]  /*d750*/  HMMA.16816.F32 R44, R68.reuse, R80, R44 ;  /* 0x00000050442c723c */ /* 0x044ff0000000182c */
[C---:B------:R-:W-:Y:S08]  /*d760*/  HMMA.16816.F32 R48, R68.reuse, R82, R48 ;  /* 0x000000524430723c */ /* 0x040ff00000001830 */
[C---:B------:R-:W-:Y:S08]  /*d770*/  HMMA.16816.F32 R52, R68.reuse, R88, R52 ;  /* 0x000000584434723c */ /* 0x040ff00000001834 */
[C---:B------:R-:W-:Y:S08]  /*d780*/  HMMA.16816.F32 R56, R68.reuse, R90, R56 ;  /* 0x0000005a4438723c */ /* 0x040ff00000001838 */
[C---:B-1----:R-:W-:Y:S08]  /*d790*/  HMMA.16816.F32 R60, R68.reuse, R72, R60 ;  /* 0x00000048443c723c */ /* 0x042ff0000000183c */
[----:B------:R-:W-:Y:S01]  /*d7a0*/  HMMA.16816.F32 R64, R68, R74, R64 ;  /* 0x0000004a4440723c */ /* 0x000fe20000001840 */
[----:B------:R-:W1:Y:S07]  /*d7b0*/  LDSM.16.MT88.4 R68, [R210+0x5900] ;  /* 0x00590000d244783b */ /* 0x000e6e0000004200 */
[C---:B------:R-:W-:Y:S01]  /*d7c0*/  HMMA.16816.F32 R112, R124.reuse, R108, R4 ;  /* 0x0000006c7c70723c */ /* 0x040fe20000001804 */
[----:B------:R-:W2:Y:S07]  /*d7d0*/  LDSM.16.MT88.4 R4, [R209+0x5900] ;  /* 0x00590000d104783b */ /* 0x000eae0000004200 */
[C---:B------:R-:W-:Y:S01]  /*d7e0*/  HMMA.16816.F32 R108, R124.reuse, R110, R8 ;  /* 0x0000006e7c6c723c */ /* 0x040fe20000001808 */
[----:B------:R-:W5:Y:S07]  /*d7f0*/  LDSM.16.MT88.4 R8, [R208+0x5900] ;  /* 0x00590000d008783b */ /* 0x000f6e0000004200 */
[C---:B------:R-:W-:Y:S07]  /*d800*/  HMMA.16816.F32 R104, R124.reuse, R100, R12 ;  /* 0x000000647c68723c */ /* 0x040fee000000180c */
[----:B------:R-:W-:Y:S01]  /*d810*/  FADD.FTZ R13, R149, R138 ;  /* 0x0000008a950d7221 */ /* 0x000fe20000010000 */
[C---:B------:R-:W-:Y:S04]  /*d820*/  HMMA.16816.F32 R100, R124.reuse, R102, R16 ;  /* 0x000000667c64723c */ /* 0x040fe80000001810 */
[----:B------:R-:W-:Y:S04]  /*d830*/  FADD.FTZ R13, R150, R13 ;  /* 0x0000000d960d7221 */ /* 0x000fe80000010000 */
[C---:B------:R-:W-:Y:S04]  /*d840*/  HMMA.16816.F32 R96, R124.reuse, R92, R20 ;  /* 0x0000005c7c60723c */ /* 0x040fe80000001814 */
[----:B------:R-:W-:Y:S04]  /*d850*/  FADD.FTZ R2, R158, R13 ;  /* 0x0000000d9e027221 */ /* 0x000fe80000010000 */
[C---:B------:R-:W-:Y:S04]  /*d860*/  HMMA.16816.F32 R92, R124.reuse, R94, R24 ;  /* 0x0000005e7c5c723c */ /* 0x040fe80000001818 */
[----:B------:R-:W-:Y:S04]  /*d870*/  FADD.FTZ R2, R161, R2 ;  /* 0x00000002a1027221 */ /* 0x000fe80000010000 */
[C---:B----4-:R-:W-:Y:S04]  /*d880*/  HMMA.16816.F32 R88, R124.reuse, R84, R28 ;  /* 0x000000547c58723c */ /* 0x050fe8000000181c */
[----:B------:R-:W-:Y:S04]  /*d890*/  FADD.FTZ R165, R165, R2 ;  /* 0x00000002a5a57221 */ /* 0x000fe80000010000 */
[C---:B------:R-:W-:Y:S04]  /*d8a0*/  HMMA.16816.F32 R84, R124.reuse, R86, R32 ;  /* 0x000000567c54723c */ /* 0x040fe80000001820 */
[----:B------:R-:W-:Y:S04]  /*d8b0*/  FADD.FTZ R166, R166, R165 ;  /* 0x000000a5a6a67221 */ /* 0x000fe80000010000 */
[C---:B---3--:R-:W-:Y:S04]  /*d8c0*/  HMMA.16816.F32 R80, R124.reuse, R76, R36 ;  /* 0x0000004c7c50723c */ /* 0x048fe80000001824 */
[----:B------:R-:W-:Y:S04]  /*d8d0*/  FADD.FTZ R237, R237, R166 ;  /* 0x000000a6eded7221 */ /* 0x000fe80000010000 */
[C---:B------:R-:W-:Y:S04]  /*d8e0*/  HMMA.16816.F32 R76, R124.reuse, R78, R40 ;  /* 0x0000004e7c4c723c */ /* 0x040fe80000001828 */
[----:B------:R-:W-:Y:S04]  /*d8f0*/  FADD.FTZ R242, R242, R237 ;  /* 0x000000edf2f27221 */ /* 0x000fe80000010000 */
[C---:B-1----:R-:W-:Y:S04]  /*d900*/  HMMA.16816.F32 R72, R124.reuse, R68, R44 ;  /* 0x000000447c48723c */ /* 0x042fe8000000182c */
[----:B------:R-:W-:Y:S04]  /*d910*/  FADD.FTZ R169, R169, R242 ;  /* 0x000000f2a9a97221 */ /* 0x000fe80000010000 */
[C---:B------:R-:W-:Y:S04]  /*d920*/  HMMA.16816.F32 R68, R124.reuse, R70, R48 ;  /* 0x000000467c44723c */ /* 0x040fe80000001830 */
[----:B------:R-:W-:Y:S04]  /*d930*/  FADD.FTZ R240, R240, R169 ;  /* 0x000000a9f0f07221 */ /* 0x000fe80000010000 */
[C---:B--2---:R-:W-:Y:S04]  /*d940*/  HMMA.16816.F32 R52, R124.reuse, R4, R52 ;  /* 0x000000047c34723c */ /* 0x044fe80000001834 */
[----:B------:R-:W-:Y:S04]  /*d950*/  FADD.FTZ R157, R157, R240 ;  /* 0x000000f09d9d7221 */ /* 0x000fe80000010000 */
[C---:B------:R-:W-:Y:S04]  /*d960*/  HMMA.16816.F32 R56, R124.reuse, R6, R56 ;  /* 0x000000067c38723c */ /* 0x040fe80000001838 */
[----:B------:R-:W-:Y:S04]  /*d970*/  FADD.FTZ R160, R160, R157 ;  /* 0x0000009da0a07221 */ /* 0x000fe80000010000 */
[C---:B-----5:R-:W-:Y:S04]  /*d980*/  HMMA.16816.F32 R60, R124.reuse, R8, R60 ;  /* 0x000000087c3c723c */ /* 0x060fe8000000183c */
[----:B------:R-:W-:Y:S04]  /*d990*/  FADD.FTZ R153, R153, R160 ;  /* 0x000000a099997221 */ /* 0x000fe80000010000 */
[----:B------:R-:W-:Y:S01]  /*d9a0*/  FADD.FTZ R156, R156, R153 ;  /* 0x000000999c9c7221 */ /* 0x000fe20000010000 */
[----:B------:R-:W-:Y:S03]  /*d9b0*/  HMMA.16816.F32 R64, R124, R10, R64 ;  /* 0x0000000a7c40723c */ /* 0x000fe60000001840 */
[----:B------:R-:W-:Y:S04]  /*d9c0*/  FADD.FTZ R141, R141, R156 ;  /* 0x0000009c8d8d7221 */ /* 0x000fe80000010000 */
[----:B------:R-:W-:Y:S05]  /*d9d0*/  FADD.FTZ R141, R148, R141 ;  /* 0x0000008d948d7221 */ /* 0x000fea0000010000 */
[----:B------:R-:W-:Y:S04]  /*d9e0*/  FADD.FTZ R118, R118, R141 ;  /* 0x0000008d76767221 */ /* 0x000fe80000010000 */
[----:B------:R-:W-:Y:S01]  /*d9f0*/  FADD.FTZ R227, R117, R118 ;  /* 0x0000007675e37221 */ /* 0x000fe20000010000 */
[----:B------:R-:W-:-:S05]  /*da00*/  @P0 BRA `(.L_x_196) ;  /* 0xffffceb000000947 */ /* 0x000fca000383ffff */
.L_x_193:
[----:B------:R-:W-:-:S13]  /*da10*/  ISETP.GE.AND P0, PT, R168, UR6, PT ;  /* 0x00000006a8007c0c */ /* 0x000fda000bf06270 */
[----:B------:R-:W-:Y:S05]  /*da20*/  @!P0 BRA `(.L_x_197) ;  /* 0x0000450000008947 */ /* 0x000fea0003800000 */
[----:B------:R-:W-:Y:S01]  /*da30*/  SHF.R.S32.HI R169, RZ, 0x1f, R230 ;  /* 0x0000001fffa97819 */ /* 0x000fe200000114e6 */
[----:B------:R-:W-:Y:S01]  /*da40*/  IMAD.MOV.U32 R2, RZ, RZ, R116 ;  /* 0x000000ffff027224 */ /* 0x000fe200078e0074 */
[C---:B------:R-:W-:Y:S01]  /*da50*/  SHF.L.U64.HI R232, R229.reuse, 0x1, R232 ;  /* 0x00000001e5e87819 */ /* 0x040fe200000102e8 */
[----:B------:R-:W-:Y:S01]  /*da60*/  IMAD.MOV.U32 R3, RZ, RZ, R0 ;  /* 0x000000ffff037224 */ /* 0x000fe200078e0000 */
[C---:B------:R-:W-:Y:S01]  /*da70*/  SHF.L.U64.HI R169, R230.reuse, 0x1, R169 ;  /* 0x00000001e6a97819 */ /* 0x040fe200000102a9 */
[----:B------:R-:W-:Y:S01]  /*da80*/  IMAD.SHL.U32 R229, R229, 0x2, RZ ;  /* 0x00000002e5e57824 */ /* 0x000fe200078e00ff */
[----:B------:R-:W-:Y:S02]  /*da90*/  SHF.L.U32 R230, R230, 0x1, RZ ;  /* 0x00000001e6e67819 */ /* 0x000fe400000006ff */
.L_x_207:
[----:B------:R-:W-:Y:S04]  /*daa0*/  DEPBAR.LE SB0, 0x0 ;  /* 0x000080000000791a */ /* 0x000fe80000000000 */
[----:B------:R-:W-:Y:S01]  /*dab0*/  BAR.SYNC.DEFER_BLOCKING 0x0 ;  /* 0x0000000000007b1d */ /* 0x000fe20000010000 */
[----:B------:R-:W-:Y:S01]  /*dac0*/  SHF.R.S32.HI R21, RZ, 0x1f, R216 ;  /* 0x0000001fff157819 */ /* 0x000fe200000114d8 */
[C---:B------:R-:W-:Y:S01]  /*dad0*/  IMAD.WIDE.U32 R30, R216.reuse, c[0x0][0x208], RZ ;  /* 0x00008200d81e7a25 */ /* 0x040fe200078e00ff */
[----:B------:R-:W-:Y:S03]  /*dae0*/  SHF.R.S32.HI R29, RZ, 0x1f, R215 ;  /* 0x0000001fff1d7819 */ /* 0x000fe600000114d7 */
[----:B------:R-:W-:Y:S02]  /*daf0*/  IMAD R21, R21, c[0x0][0x208], RZ ;  /* 0x0000820015157a24 */ /* 0x000fe400078e02ff */
[----:B------:R-:W-:Y:S02]  /*db00*/  IMAD R29, R29, c[0x0][0x218], RZ ;  /* 0x000086001d1d7a24 */ /* 0x000fe400078e02ff */
[----:B------:R-:W-:Y:S02]  /*db10*/  IMAD R21, R216, c[0x0][0x20c], R21 ;  /* 0x00008300d8157a24 */ /* 0x000fe400078e0215 */
[----:B------:R-:W-:Y:S03]  /*db20*/  IMAD R29, R215, c[0x0][0x21c], R29 ;  /* 0x00008700d71d7a24 */ /* 0x000fe600078e021d */
[----:B------:R-:W-:Y:S05]  /*db30*/  IADD3 R31, R31, R21, RZ ;  /* 0x000000151f1f7210 */ /* 0x000fea0007ffe0ff */
[----:B------:R-:W-:Y:S01]  /*db40*/  IMAD.WIDE.U32 R30, R215, c[0x0][0x218], R30 ;  /* 0x00008600d71e7a25 */ /* 0x000fe200078e001e */
[----:B------:R-:W1:Y:S04]  /*db50*/  LDSM.16.M88.4 R8, [R214+0x8100] ;  /* 0x00810000d608783b */ /* 0x000e680000000200 */
[----:B------:R-:W-:Y:S04]  /*db60*/  IADD3 R0, P0, R30, UR38, RZ ;  /* 0x000000261e007c10 */ /* 0x000fe8000ff1e0ff */
[----:B------:R-:W-:Y:S02]  /*db70*/  IADD3.X R29, R31, UR10, R29, P0, !PT ;  /* 0x0000000a1f1d7c10 */ /* 0x000fe400087fe41d */
[C---:B------:R-:W-:Y:S01]  /*db80*/  LEA R45, P0, R0.reuse, c[0x0][0x1f8], 0x1 ;  /* 0x00007e00002d7a11 */ /* 0x040fe200078008ff */
[----:B------:R-:W2:Y:S03]  /*db90*/  LDSM.16.M88.4 R16, [R214+0x8900] ;  /* 0x00890000d610783b */ /* 0x000ea60000000200 */
[----:B------:R-:W-:Y:S05]  /*dba0*/  LEA.HI.X R152, R0, c[0x0][0x1fc], R29, 0x1, P0 ;  /* 0x00007f0000987a11 */ /* 0x000fea00000f0c1d */
[----:B------:R-:W3:Y:S08]  /*dbb0*/  LDSM.16.M88.4 R24, [R214+0x9100] ;  /* 0x00910000d618783b */ /* 0x000ef00000000200 */
[----:B------:R-:W4:Y:S08]  /*dbc0*/  LDSM.16.M88.4 R32, [R214+0x9900] ;  /* 0x00990000d620783b */ /* 0x000f300000000200 */
[----:B------:R-:W5:Y:S01]  /*dbd0*/  LDSM.16.M88.4 R40, [R214+0xa100] ;  /* 0x00a10000d628783b */ /* 0x000f620000000200 */
[C---:B-1----:R-:W-:Y:S07]  /*dbe0*/  HMMA.16816.F32 R4, R120.reuse, R8, RZ ;  /* 0x000000087804723c */ /* 0x042fee00000018ff */
[----:B------:R-:W-:Y:S01]  /*dbf0*/  LDSM.16.M88.4 R48, [R214+0xa900] ;  /* 0x00a90000d630783b */ /* 0x000fe20000000200 */
[C---:B------:R-:W-:Y:S07]  /*dc00*/  HMMA.16816.F32 R8, R120.reuse, R10, RZ ;  /* 0x0000000a7808723c */ /* 0x040fee00000018ff */
[----:B------:R-:W-:Y:S01]  /*dc10*/  LDSM.16.M88.4 R116, [R213] ;  /* 0x00000000d574783b */ /* 0x000fe20000000200 */
[C---:B--2---:R-:W-:Y:S07]  /*dc20*/  HMMA.16816.F32 R12, R120.reuse, R16, RZ ;  /* 0x00000010780c723c */ /* 0x044fee00000018ff */
[----:B------:R-:W-:Y:S01]  /*dc30*/  LDSM.16.M88.4 R124, [R207] ;  /* 0x00000000cf7c783b */ /* 0x000fe20000000200 */
[C---:B------:R-:W-:Y:S07]  /*dc40*/  HMMA.16816.F32 R16, R120.reuse, R18, RZ ;  /* 0x000000127810723c */ /* 0x040fee00000018ff */
[----:B------:R-:W-:Y:S01]  /*dc50*/  LDSM.16.M88.4 R128, [R206] ;  /* 0x00000000ce80783b */ /* 0x000fe20000000200 */
[C---:B---3--:R-:W-:Y:S07]  /*dc60*/  HMMA.16816.F32 R20, R120.reuse, R24, RZ ;  /* 0x000000187814723c */ /* 0x048fee00000018ff */
[----:B------:R-:W-:Y:S01]  /*dc70*/  LDSM.16.M88.4 R132, [R205] ;  /* 0x00000000cd84783b */ /* 0x000fe20000000200 */
[C---:B------:R-:W-:Y:S07]  /*dc80*/  HMMA.16816.F32 R24, R120.reuse, R26, RZ ;  /* 0x0000001a7818723c */ /* 0x040fee00000018ff */
[----:B------:R-:W-:Y:S01]  /*dc90*/  LDSM.16.M88.4 R136, [R204] ;  /* 0x00000000cc88783b */ /* 0x000fe20000000200 */
[C---:B----4-:R-:W-:Y:S07]  /*dca0*/  HMMA.16816.F32 R28, R120.reuse, R32, RZ ;  /* 0x00000020781c723c */ /* 0x050fee00000018ff */
[----:B------:R-:W1:Y:S01]  /*dcb0*/  SHFL.IDX PT, R154, R45, RZ, 0x181f ;  /* 0x00181fff2d9a7589 */ /* 0x000e6200000e0000 */
[C---:B------:R-:W-:Y:S07]  /*dcc0*/  HMMA.16816.F32 R32, R120.reuse, R34, RZ ;  /* 0x000000227820723c */ /* 0x040fee00000018ff */
[----:B------:R-:W2:Y:S01]  /*dcd0*/  SHFL.IDX PT, R44, R152, RZ, 0x181f ;  /* 0x00181fff982c7589 */ /* 0x000ea200000e0000 */
[C---:B-----5:R-:W-:Y:S07]  /*dce0*/  HMMA.16816.F32 R36, R120.reuse, R40, RZ ;  /* 0x000000287824723c */ /* 0x060fee00000018ff */
[----:B------:R-:W3:Y:S01]  /*dcf0*/  SHFL.IDX PT, R148, R45, 0x2, 0x181f ;  /* 0x00581f002d947f89 */ /* 0x000ee200000e0000 */
[C---:B------:R-:W-:Y:S07]  /*dd00*/  HMMA.16816.F32 R40, R120.reuse, R42, RZ ;  /* 0x0000002a7828723c */ /* 0x040fee00000018ff */
[----:B------:R4:W-:Y:S01]  /*dd10*/  SHFL.IDX PT, R160, R45, 0x1, 0x181f ;  /* 0x00381f002da07f89 */ /* 0x0009e200000e0000 */
[C---:B-1----:R-:W-:Y:S04]  /*dd20*/  IADD3 R150, P2, R154.reuse, R230, RZ ;  /* 0x000000e69a967210 */ /* 0x042fe80007f5e0ff */
[----:B------:R-:W-:Y:S02]  /*dd30*/  IADD3 R154, P0, R154, R229, RZ ;  /* 0x000000e59a9a7210 */ /* 0x000fe40007f1e0ff */
[CC--:B--2---:R-:W-:Y:S01]  /*dd40*/  IADD3.X R151, R44.reuse, R169.reuse, RZ, P2, !PT ;  /* 0x000000a92c977210 */ /* 0x0c4fe200017fe4ff */
[----:B------:R-:W1:Y:S01]  /*dd50*/  SHFL.IDX PT, R149, R152, 0x2, 0x181f ;  /* 0x00581f0098957f89 */ /* 0x000e6200000e0000 */
[----:B------:R-:W-:Y:S02]  /*dd60*/  IADD3.X R155, R44, R232, RZ, P0, !PT ;  /* 0x000000e82c9b7210 */ /* 0x000fe400007fe4ff */
[-C--:B---3--:R-:W-:Y:S05]  /*dd70*/  IADD3 R162, P2, R148, R230.reuse, RZ ;  /* 0x000000e694a27210 */ /* 0x088fea0007f5e0ff */
[----:B------:R-:W-:Y:S01]  /*dd80*/  LDSM.16.M88.4 R140, [R203] ;  /* 0x00000000cb8c783b */ /* 0x000fe20000000200 */
[C---:B----4-:R-:W-:Y:S07]  /*dd90*/  HMMA.16816.F32 R44, R120.reuse, R48, RZ ;  /* 0x00000030782c723c */ /* 0x050fee00000018ff */
[----:B------:R-:W-:Y:S01]  /*dda0*/  @!PT LDS RZ, [RZ] ;  /* 0x00000000fffff984 */ /* 0x000fe20000000800 */
[----:B------:R-:W-:Y:S01]  /*ddb0*/  @!PT LDS RZ, [RZ] ;  /* 0x00000000fffff984 */ /* 0x000fe20000000800 */
[----:B------:R-:W-:Y:S01]  /*ddc0*/  @!PT LDS RZ, [RZ] ;  /* 0x00000000fffff984 */ /* 0x000fe20000000800 */
[----:B------:R2:W-:Y:S01]  /*ddd0*/  LDGSTS.E.BYPASS.LTC128B.128 [R225], [R150.64], !P5 ;  /* 0x0000000096e17fae */ /* 0x0005e2000e901d6a */
[----:B------:R-:W-:Y:S07]  /*dde0*/  HMMA.16816.F32 R48, R120, R50, RZ ;  /* 0x000000327830723c */ /* 0x000fee00000018ff */
[----:B------:R3:W4:Y:S01]  /*ddf0*/  SHFL.IDX PT, R0, R152, 0x1, 0x181f ;  /* 0x00381f0098007f89 */ /* 0x00072200000e0000 */
[C---:B-1----:R-:W-:Y:S01]  /*de00*/  IADD3.X R163, R149.reuse, R169, RZ, P2, !PT ;  /* 0x000000a995a37210 */ /* 0x042fe200017fe4ff */
[C---:B------:R-:W-:Y:S06]  /*de10*/  HMMA.16816.F32 R4, R144.reuse, R116, R4 ;  /* 0x000000749004723c */ /* 0x040fec0000001804 */
[----:B------:R1:W-:Y:S02]  /*de20*/  LDGSTS.E.BYPASS.LTC128B.128 [R224], [R154.64], !P4 ;  /* 0x000000009ae07fae */ /* 0x0003e4000e101d6a */
[C---:B------:R-:W-:Y:S08]  /*de30*/  HMMA.16816.F32 R8, R144.reuse, R118, R8 ;  /* 0x000000769008723c */ /* 0x040ff00000001808 */
[C---:B------:R-:W-:Y:S04]  /*de40*/  HMMA.16816.F32 R12, R144.reuse, R124, R12 ;  /* 0x0000007c900c723c */ /* 0x040fe8000000180c */
[C---:B---3--:R-:W-:Y:S02]  /*de50*/  IADD3 R152, P0, R160.reuse, R230, RZ ;  /* 0x000000e6a0987210 */ /* 0x048fe40007f1e0ff */
[----:B------:R-:W-:Y:S02]  /*de60*/  IADD3 R160, P6, R160, R229, RZ ;  /* 0x000000e5a0a07210 */ /* 0x000fe40007fde0ff */
[C---:B------:R-:W-:Y:S04]  /*de70*/  HMMA.16816.F32 R16, R144.reuse, R126, R16 ;  /* 0x0000007e9010723c */ /* 0x040fe80000001810 */
[C---:B----4-:R-:W-:Y:S02]  /*de80*/  IADD3.X R153, R0.reuse, R169, RZ, P0, !PT ;  /* 0x000000a900997210 */ /* 0x050fe400007fe4ff */
[-C--:B------:R-:W-:Y:S02]  /*de90*/  IADD3.X R161, R0, R232.reuse, RZ, P6, !PT ;  /* 0x000000e800a17210 */ /* 0x080fe400037fe4ff */
[C---:B------:R-:W-:Y:S01]  /*dea0*/  HMMA.16816.F32 R20, R144.reuse, R128, R20 ;  /* 0x000000809014723c */ /* 0x040fe20000001814 */
[----:B------:R1:W-:Y:S03]  /*deb0*/  LDGSTS.E.BYPASS.LTC128B.128 [R223], [R152.64], !P5 ;  /* 0x0000000098df7fae */ /* 0x0003e6000e901d6a */
[----:B------:R-:W-:Y:S04]  /*dec0*/  IADD3 R164, P0, R148, R229, RZ ;  /* 0x000000e594a47210 */ /* 0x000fe80007f1e0ff */
[C---:B------:R-:W-:Y:S01]  /*ded0*/  HMMA.16816.F32 R24, R144.reuse, R130, R24 ;  /* 0x000000829018723c */ /* 0x040fe20000001818 */
[----:B------:R3:W-:Y:S03]  /*dee0*/  LDGSTS.E.BYPASS.LTC128B.128 [R222], [R160.64], !P4 ;  /* 0x00000000a0de7fae */ /* 0x0007e6000e101d6a */
[----:B------:R-:W-:Y:S02]  /*def0*/  IADD3.X R165, R149, R232, RZ, P0, !PT ;  /* 0x000000e895a57210 */ /* 0x000fe400007fe4ff */
[----:B------:R-:W-:Y:S02]  /*df00*/  ISETP.GT.AND P0, PT, R168, UR6, PT ;  /* 0x00000006a8007c0c */ /* 0x000fe4000bf04270 */
[C---:B------:R-:W-:Y:S01]  /*df10*/  HMMA.16816.F32 R28, R144.reuse, R132, R28 ;  /* 0x00000084901c723c */ /* 0x040fe2000000181c */
[----:B------:R3:W-:Y:S07]  /*df20*/  LDGSTS.E.BYPASS.LTC128B.128 [R225+0x2000], [R162.64], !P5 ;  /* 0x02000000a2e17fae */ /* 0x0007ee000e901d6a */
[C---:B------:R-:W-:Y:S01]  /*df30*/  HMMA.16816.F32 R32, R144.reuse, R134, R32 ;  /* 0x000000869020723c */ /* 0x040fe20000001820 */
[----:B------:R4:W-:Y:S07]  /*df40*/  LDGSTS.E.BYPASS.LTC128B.128 [R225+0x5000], [R164.64], !P4 ;  /* 0x05000000a4e17fae */ /* 0x0009ee000e101d6a */
[C---:B------:R-:W-:Y:S01]  /*df50*/  HMMA.16816.F32 R36, R144.reuse, R136, R36 ;  /* 0x000000889024723c */ /* 0x040fe20000001824 */
[----:B--2---:R-:W2:Y:S07]  /*df60*/  LDSM.16.M88.4 R148, [R211+0x8100] ;  /* 0x00810000d394783b */ /* 0x004eae0000000200 */
[C---:B------:R-:W-:Y:S01]  /*df70*/  HMMA.16816.F32 R40, R144.reuse, R138, R40 ;  /* 0x0000008a9028723c */ /* 0x040fe20000001828 */
[----:B------:R-:W5:Y:S07]  /*df80*/  LDSM.16.M88.4 R116, [R211+0x8900] ;  /* 0x00890000d374783b */ /* 0x000f6e0000000200 */
[C---:B------:R-:W-:Y:S01]  /*df90*/  HMMA.16816.F32 R44, R144.reuse, R140, R44 ;  /* 0x0000008c902c723c */ /* 0x040fe2000000182c */
[----:B------:R-:W0:Y:S07]  /*dfa0*/  LDGDEPBAR ;  /* 0x00000000000079af */ /* 0x000e2e0000000000 */
[----:B------:R-:W-:Y:S01]  /*dfb0*/  HMMA.16816.F32 R48, R144, R142, R48 ;  /* 0x0000008e9030723c */ /* 0x000fe20000001830 */
[----:B------:R-:W4:Y:S08]  /*dfc0*/  LDSM.16.M88.4 R124, [R211+0x9100] ;  /* 0x00910000d37c783b */ /* 0x000f300000000200 */
[----:B-1----:R-:W1:Y:S01]  /*dfd0*/  LDSM.16.M88.4 R152, [R211+0x9900] ;  /* 0x00990000d398783b */ /* 0x002e620000000200 */
[C---:B--2---:R-:W-:Y:S07]  /*dfe0*/  HMMA.16816.F32 R4, R172.reuse, R148, R4 ;  /* 0x00000094ac04723c */ /* 0x044fee0000001804 */
[----:B------:R-:W2:Y:S01]  /*dff0*/  LDSM.16.M88.4 R156, [R211+0xa100] ;  /* 0x00a10000d39c783b */ /* 0x000ea20000000200 */
[C---:B------:R-:W-:Y:S07]  /*e000*/  HMMA.16816.F32 R8, R172.reuse, R150, R8 ;  /* 0x00000096ac08723c */ /* 0x040fee0000001808 */
[----:B---3--:R-:W3:Y:S01]  /*e010*/  LDSM.16.M88.4 R160, [R211+0xa900] ;  /* 0x00a90000d3a0783b */ /* 0x008ee20000000200 */
[C---:B-----5:R-:W-:Y:S07]  /*e020*/  HMMA.16816.F32 R12, R172.reuse, R116, R12 ;  /* 0x00000074ac0c723c */ /* 0x060fee000000180c */
[----:B------:R-:W5:Y:S01]  /*e030*/  LDSM.16.M88.4 R128, [R202] ;  /* 0x00000000ca80783b */ /* 0x000f620000000200 */
[C---:B------:R-:W-:Y:S07]  /*e040*/  HMMA.16816.F32 R16, R172.reuse, R118, R16 ;  /* 0x00000076ac10723c */ /* 0x040fee0000001810 */
[----:B------:R-:W3:Y:S01]  /*e050*/  LDSM.16.M88.4 R132, [R202+0x800] ;  /* 0x00080000ca84783b */ /* 0x000ee20000000200 */
[C---:B----4-:R-:W-:Y:S07]  /*e060*/  HMMA.16816.F32 R20, R172.reuse, R124, R20 ;  /* 0x0000007cac14723c */ /* 0x050fee0000001814 */
[----:B------:R-:W4:Y:S01]  /*e070*/  LDSM.16.M88.4 R136, [R202+0x1000] ;  /* 0x00100000ca88783b */ /* 0x000f220000000200 */
[C---:B------:R-:W-:Y:S07]  /*e080*/  HMMA.16816.F32 R24, R172.reuse, R126, R24 ;  /* 0x0000007eac18723c */ /* 0x040fee0000001818 */
[----:B------:R-:W4:Y:S01]  /*e090*/  LDSM.16.M88.4 R140, [R202+0x1800] ;  /* 0x00180000ca8c783b */ /* 0x000f220000000200 */
[C---:B-1----:R-:W-:Y:S07]  /*e0a0*/  HMMA.16816.F32 R28, R172.reuse, R152, R28 ;  /* 0x00000098ac1c723c */ /* 0x042fee000000181c */
[----:B------:R-:W1:Y:S01]  /*e0b0*/  LDSM.16.M88.4 R148, [R202+0x2000] ;  /* 0x00200000ca94783b */ /* 0x000e620000000200 */
[C---:B------:R-:W-:Y:S07]  /*e0c0*/  HMMA.16816.F32 R32, R172.reuse, R154, R32 ;  /* 0x0000009aac20723c */ /* 0x040fee0000001820 */
[----:B------:R-:W1:Y:S01]  /*e0d0*/  LDSM.16.M88.4 R116, [R202+0x2800] ;  /* 0x00280000ca74783b */ /* 0x000e620000000200 */
[C---:B--2---:R-:W-:Y:S07]  /*e0e0*/  HMMA.16816.F32 R36, R172.reuse, R156, R36 ;  /* 0x0000009cac24723c */ /* 0x044fee0000001824 */
[----:B------:R-:W2:Y:S01]  /*e0f0*/  LDSM.16.M88.4 R124, [R214+0xb100] ;  /* 0x00b10000d67c783b */ /* 0x000ea20000000200 */
[C---:B------:R-:W-:Y:S07]  /*e100*/  HMMA.16816.F32 R40, R172.reuse, R158, R40 ;  /* 0x0000009eac28723c */ /* 0x040fee0000001828 */
[----:B------:R-:W1:Y:S01]  /*e110*/  LDSM.16.M88.4 R152, [R214+0xb900] ;  /* 0x00b90000d698783b */ /* 0x000e620000000200 */
[C---:B---3--:R-:W-:Y:S07]  /*e120*/  HMMA.16816.F32 R44, R172.reuse, R160, R44 ;  /* 0x000000a0ac2c723c */ /* 0x048fee000000182c */
[----:B------:R-:W3:Y:S01]  /*e130*/  LDSM.16.M88.4 R156, [R214+0xc100] ;  /* 0x00c10000d69c783b */ /* 0x000ee20000000200 */
[----:B------:R-:W-:Y:S07]  /*e140*/  HMMA.16816.F32 R48, R172, R162, R48 ;  /* 0x000000a2ac30723c */ /* 0x000fee0000001830 */
[----:B------:R-:W1:Y:S01]  /*e150*/  LDSM.16.M88.4 R160, [R214+0xc900] ;  /* 0x00c90000d6a0783b */ /* 0x000e620000000200 */
[C---:B-----5:R-:W-:Y:S07]  /*e160*/  HMMA.16816.F32 R4, R176.reuse, R128, R4 ;  /* 0x00000080b004723c */ /* 0x060fee0000001804 */
[----:B------:R-:W-:Y:S01]  /*e170*/  LDSM.16.M88.4 R164, [R211+0xd900] ;  /* 0x00d90000d3a4783b */ /* 0x000fe20000000200 */
[C---:B------:R-:W-:Y:S07]  /*e180*/  HMMA.16816.F32 R8, R176.reuse, R130, R8 ;  /* 0x00000082b008723c */ /* 0x040fee0000001808 */
[----:B------:R-:W5:Y:S01]  /*e190*/  LDSM.16.M88.4 R128, [R214+0xd100] ;  /* 0x00d10000d680783b */ /* 0x000f620000000200 */
[C---:B------:R-:W-:Y:S08]  /*e1a0*/  HMMA.16816.F32 R12, R176.reuse, R132, R12 ;  /* 0x00000084b00c723c */ /* 0x040ff0000000180c */
[C---:B------:R-:W-:Y:S01]  /*e1b0*/  HMMA.16816.F32 R16, R176.reuse, R134, R16 ;  /* 0x00000086b010723c */ /* 0x040fe20000001810 */
[----:B------:R-:W2:Y:S07]  /*e1c0*/  LDSM.16.M88.4 R132, [R214+0xd900] ;  /* 0x00d90000d684783b */ /* 0x000eae0000000200 */
[C---:B----4-:R-:W-:Y:S08]  /*e1d0*/  HMMA.16816.F32 R20, R176.reuse, R136, R20 ;  /* 0x00000088b014723c */ /* 0x050ff00000001814 */
[C---:B------:R-:W-:Y:S01]  /*e1e0*/  HMMA.16816.F32 R24, R176.reuse, R138, R24 ;  /* 0x0000008ab018723c */ /* 0x040fe20000001818 */
[----:B------:R-:W4:Y:S07]  /*e1f0*/  LDSM.16.M88.4 R136, [R201] ;  /* 0x00000000c988783b */ /* 0x000f2e0000000200 */
[C---:B------:R-:W-:Y:S08]  /*e200*/  HMMA.16816.F32 R28, R176.reuse, R140, R28 ;  /* 0x0000008cb01c723c */ /* 0x040ff0000000181c */
[C---:B------:R-:W-:Y:S01]  /*e210*/  HMMA.16816.F32 R32, R176.reuse, R142, R32 ;  /* 0x0000008eb020723c */ /* 0x040fe20000001820 */
[----:B------:R-:W3:Y:S07]  /*e220*/  LDSM.16.M88.4 R140, [R200] ;  /* 0x00000000c88c783b */ /* 0x000eee0000000200 */
[C---:B-1----:R-:W-:Y:S08]  /*e230*/  HMMA.16816.F32 R36, R176.reuse, R148, R36 ;  /* 0x00000094b024723c */ /* 0x042ff00000001824 */
[C---:B------:R-:W-:Y:S01]  /*e240*/  HMMA.16816.F32 R40, R176.reuse, R150, R40 ;  /* 0x00000096b028723c */ /* 0x040fe20000001828 */
[----:B------:R-:W-:Y:S07]  /*e250*/  LDSM.16.M88.4 R148, [R197] ;  /* 0x00000000c594783b */ /* 0x000fee0000000200 */
[C---:B------:R-:W-:Y:S08]  /*e260*/  HMMA.16816.F32 R44, R176.reuse, R116, R44 ;  /* 0x00000074b02c723c */ /* 0x040ff0000000182c */
[----:B------:R-:W-:Y:S01]  /*e270*/  HMMA.16816.F32 R48, R176, R118, R48 ;  /* 0x00000076b030723c */ /* 0x000fe20000001830 */
[----:B------:R-:W1:Y:S07]  /*e280*/  LDSM.16.M88.4 R116, [R199] ;  /* 0x00000000c774783b */ /* 0x000e6e0000000200 */
[C---:B--2---:R-:W-:Y:S08]  /*e290*/  HMMA.16816.F32 R4, R180.reuse, R124, R4 ;  /* 0x0000007cb404723c */ /* 0x044ff00000001804 */
[C---:B------:R-:W-:Y:S01]  /*e2a0*/  HMMA.16816.F32 R8, R180.reuse, R126, R8 ;  /* 0x0000007eb408723c */ /* 0x040fe20000001808 */
[----:B------:R-:W2:Y:S07]  /*e2b0*/  LDSM.16.M88.4 R124, [R198] ;  /* 0x00000000c67c783b */ /* 0x000eae0000000200 */
[C---:B------:R-:W-:Y:S08]  /*e2c0*/  HMMA.16816.F32 R12, R180.reuse, R152, R12 ;  /* 0x00000098b40c723c */ /* 0x040ff0000000180c */
[C---:B------:R-:W-:Y:S01]  /*e2d0*/  HMMA.16816.F32 R16, R180.reuse, R154, R16 ;  /* 0x0000009ab410723c */ /* 0x040fe20000001810 */
[----:B------:R-:W1:Y:S07]  /*e2e0*/  LDSM.16.M88.4 R152, [R196] ;  /* 0x00000000c498783b */ /* 0x000e6e0000000200 */
[C---:B---3--:R-:W-:Y:S08]  /*e2f0*/  HMMA.16816.F32 R20, R180.reuse, R156, R20 ;  /* 0x0000009cb414723c */ /* 0x048ff00000001814 */
[C---:B------:R-:W-:Y:S01]  /*e300*/  HMMA.16816.F32 R24, R180.reuse, R158, R24 ;  /* 0x0000009eb418723c */ /* 0x040fe20000001818 */
[----:B------:R-:W3:Y:S07]  /*e310*/  LDSM.16.M88.4 R156, [R211+0xb100] ;  /* 0x00b10000d39c783b */ /* 0x000eee0000000200 */
[C---:B------:R-:W-:Y:S08]  /*e320*/  HMMA.16816.F32 R28, R180.reuse, R160, R28 ;  /* 0x000000a0b41c723c */ /* 0x040ff0000000181c */
[C---:B------:R-:W-:Y:S01]  /*e330*/  HMMA.16816.F32 R32, R180.reuse, R162, R32 ;  /* 0x000000a2b420723c */ /* 0x040fe20000001820 */
[----:B------:R-:W-:Y:S07]  /*e340*/  LDSM.16.M88.4 R160, [R211+0xd100] ;  /* 0x00d10000d3a0783b */ /* 0x000fee0000000200 */
[C---:B-----5:R-:W-:Y:S08]  /*e350*/  HMMA.16816.F32 R36, R180.reuse, R128, R36 ;  /* 0x00000080b424723c */ /* 0x060ff00000001824 */
[C---:B------:R-:W-:Y:S01]  /*e360*/  HMMA.16816.F32 R40, R180.reuse, R130, R40 ;  /* 0x00000082b428723c */ /* 0x040fe20000001828 */
[----:B------:R-:W5:Y:S07]  /*e370*/  LDSM.16.M88.4 R128, [R211+0xb900] ;  /* 0x00b90000d380783b */ /* 0x000f6e0000000200 */
[C---:B------:R-:W-:Y:S08]  /*e380*/  HMMA.16816.F32 R44, R180.reuse, R132, R44 ;  /* 0x00000084b42c723c */ /* 0x040ff0000000182c */
[----:B------:R-:W-:Y:S01]  /*e390*/  HMMA.16816.F32 R48, R180, R134, R48 ;  /* 0x00000086b430723c */ /* 0x000fe20000001830 */
[----:B------:R-:W2:Y:S07]  /*e3a0*/  LDSM.16.M88.4 R132, [R211+0xc100] ;  /* 0x00c10000d384783b */ /* 0x000eae0000000200 */
[C---:B----4-:R-:W-:Y:S08]  /*e3b0*/  HMMA.16816.F32 R4, R184.reuse, R136, R4 ;  /* 0x00000088b804723c */ /* 0x050ff00000001804 */
[C---:B------:R-:W-:Y:S01]  /*e3c0*/  HMMA.16816.F32 R8, R184.reuse, R138, R8 ;  /* 0x0000008ab808723c */ /* 0x040fe20000001808 */
[----:B------:R-:W4:Y:S07]  /*e3d0*/  LDSM.16.M88.4 R136, [R211+0xc900] ;  /* 0x00c90000d388783b */ /* 0x000f2e0000000200 */
[C---:B------:R-:W-:Y:S08]  /*e3e0*/  HMMA.16816.F32 R12, R184.reuse, R140, R12 ;  /* 0x0000008cb80c723c */ /* 0x040ff0000000180c */
[C---:B------:R-:W-:Y:S01]  /*e3f0*/  HMMA.16816.F32 R16, R184.reuse, R142, R16 ;  /* 0x0000008eb810723c */ /* 0x040fe20000001810 */
[----:B------:R-:W3:Y:S07]  /*e400*/  LDSM.16.M88.4 R140, [R202+0x3000] ;  /* 0x00300000ca8c783b */ /* 0x000eee0000000200 */
[C---:B-1----:R-:W-:Y:S08]  /*e410*/  HMMA.16816.F32 R20, R184.reuse, R116, R20 ;  /* 0x00000074b814723c */ /* 0x042ff00000001814 */
[C---:B------:R-:W-:Y:S01]  /*e420*/  HMMA.16816.F32 R24, R184.reuse, R118, R24 ;  /* 0x00000076b818723c */ /* 0x040fe20000001818 */
[----:B------:R-:W1:Y:S07]  /*e430*/  LDSM.16.M88.4 R116, [R202+0x3800] ;  /* 0x00380000ca74783b */ /* 0x000e6e0000000200 */
[C---:B--2---:R-:W-:Y:S08]  /*e440*/  HMMA.16816.F32 R28, R184.reuse, R124, R28 ;  /* 0x0000007cb81c723c */ /* 0x044ff0000000181c */
[C---:B------:R-:W-:Y:S08]  /*e450*/  HMMA.16816.F32 R32, R184.reuse, R126, R32 ;  /* 0x0000007eb820723c */ /* 0x040ff00000001820 */
[C---:B------:R-:W-:Y:S08]  /*e460*/  HMMA.16816.F32 R36, R184.reuse, R148, R36 ;  /* 0x00000094b824723c */ /* 0x040ff00000001824 */
[C---:B------:R-:W-:Y:S08]  /*e470*/  HMMA.16816.F32 R40, R184.reuse, R150, R40 ;  /* 0x00000096b828723c */ /* 0x040ff00000001828 */
[C---:B------:R-:W-:Y:S08]  /*e480*/  HMMA.16816.F32 R44, R184.reuse, R152, R44 ;  /* 0x00000098b82c723c */ /* 0x040ff0000000182c */
[----:B------:R-:W-:Y:S08]  /*e490*/  HMMA.16816.F32 R48, R184, R154, R48 ;  /* 0x0000009ab830723c */ /* 0x000ff00000001830 */
[C---:B---3--:R-:W-:Y:S08]  /*e4a0*/  HMMA.16816.F32 R4, R188.reuse, R156, R4 ;  /* 0x0000009cbc04723c */ /* 0x048ff00000001804 */
[C---:B------:R-:W-:Y:S08]  /*e4b0*/  HMMA.16816.F32 R8, R188.reuse, R158, R8 ;  /* 0x0000009ebc08723c */ /* 0x040ff00000001808 */
[C---:B-----5:R-:W-:Y:S08]  /*e4c0*/  HMMA.16816.F32 R12, R188.reuse, R128, R12 ;  /* 0x00000080bc0c723c */ /* 0x060ff0000000180c */
[C---:B------:R-:W-:Y:S08]  /*e4d0*/  HMMA.16816.F32 R16, R188.reuse, R130, R16 ;  /* 0x00000082bc10723c */ /* 0x040ff00000001810 */
[C---:B------:R-:W-:Y:S08]  /*e4e0*/  HMMA.16816.F32 R20, R188.reuse, R132, R20 ;  /* 0x00000084bc14723c */ /* 0x040ff00000001814 */
        /* <DEDUP_REMOVED lines=10> */
[----:B------:R-:W-:Y:S01]  /*e590*/  FMUL.FTZ R0, R4, c[0x0][0x320] ;  /* 0x0000c80004007a20 */ /* 0x000fe20000410000 */
[C---:B------:R-:W-:Y:S03]  /*e5a0*/  HMMA.16816.F32 R16, R192.reuse, R118, R16 ;  /* 0x00000076c010723c */ /* 0x040fe60000001810 */
[----:B------:R-:W-:Y:S02]  /*e5b0*/  FMUL.FTZ R126, R5, c[0x0][0x320] ;  /* 0x0000c800057e7a20 */ /* 0x000fe40000410000 */
[----:B------:R-:W1:Y:S01]  /*e5c0*/  MUFU.TANH R0, R0 ;  /* 0x0000000000007308 */ /* 0x000e620000002400 */
[----:B------:R-:W-:Y:S02]  /*e5d0*/  FMUL.FTZ R124, R6, c[0x0][0x320] ;  /* 0x0000c800067c7a20 */ /* 0x000fe40000410000 */
[----:B------:R-:W-:Y:S04]  /*e5e0*/  FMUL.FTZ R9, R9, c[0x0][0x320] ;  /* 0x0000c80009097a20 */ /* 0x000fe80000410000 */
[----:B------:R-:W-:Y:S02]  /*e5f0*/  FMUL.FTZ R10, R10, c[0x0][0x320] ;  /* 0x0000c8000a0a7a20 */ /* 0x000fe40000410000 */
[----:B------:R-:W-:Y:S01]  /*e600*/  FMUL.FTZ R11, R11, c[0x0][0x320] ;  /* 0x0000c8000b0b7a20 */ /* 0x000fe20000410000 */
[----:B------:R-:W2:Y:S01]  /*e610*/  MUFU.TANH R128, R9 ;  /* 0x0000000900807308 */ /* 0x000ea20000002400 */
[----:B------:R-:W-:Y:S02]  /*e620*/  FMUL.FTZ R125, R7, c[0x0][0x320] ;  /* 0x0000c800077d7a20 */ /* 0x000fe40000410000 */
[----:B------:R-:W3:Y:S01]  /*e630*/  LDSM.16.M88.4 R4, [R202+0x4000] ;  /* 0x00400000ca04783b */ /* 0x000ee20000000200 */
[----:B------:R-:W-:Y:S02]  /*e640*/  FMUL.FTZ R127, R8, c[0x0][0x320] ;  /* 0x0000c800087f7a20 */ /* 0x000fe40000410000 */
[----:B------:R-:W-:Y:S02]  /*e650*/  FMUL.FTZ R118, R12, c[0x0][0x320] ;  /* 0x0000c8000c767a20 */ /* 0x000fe40000410000 */
[----:B------:R-:W-:Y:S02]  /*e660*/  FMUL.FTZ R12, R13, c[0x0][0x320] ;  /* 0x0000c8000d0c7a20 */ /* 0x000fe40000410000 */
[----:B------:R-:W4:Y:S01]  /*e670*/  MUFU.TANH R116, R10 ;  /* 0x0000000a00747308 */ /* 0x000f220000002400 */
        /* <DEDUP_REMOVED lines=9> */
[C---:B---3--:R-:W-:Y:S01]  /*e710*/  HMMA.16816.F32 R20, R192.reuse, R4, R20 ;  /* 0x00000004c014723c */ /* 0x048fe20000001814 */
[----:B-----5:R-:W3:Y:S08]  /*e720*/  LDSM.16.M88.4 R8, [R202+0x4800] ;  /* 0x00480000ca08783b */ /* 0x020ef00000000200 */
[----:B------:R-:W1:Y:S01]  /*e730*/  MUFU.TANH R125, R125 ;  /* 0x0000007d007d7308 */ /* 0x000e620000002400 */
[C---:B------:R-:W-:Y:S01]  /*e740*/  HMMA.16816.F32 R24, R192.reuse, R6, R24 ;  /* 0x00000006c018723c */ /* 0x040fe20000001818 */
[----:B------:R-:W5:Y:S08]  /*e750*/  LDSM.16.M88.4 R4, [R202+0x5000] ;  /* 0x00500000ca04783b */ /* 0x000f700000000200 */
[----:B------:R-:W1:Y:S05]  /*e760*/  MUFU.TANH R127, R127 ;  /* 0x0000007f007f7308 */ /* 0x000e6a0000002400 */
[----:B------:R-:W-:Y:S02]  /*e770*/  FMUL.FTZ R166, R20, c[0x0][0x320] ;  /* 0x0000c80014a67a20 */ /* 0x000fe40000410000 */
[----:B------:R-:W-:Y:S03]  /*e780*/  FMUL.FTZ R21, R21, c[0x0][0x320] ;  /* 0x0000c80015157a20 */ /* 0x000fe60000410000 */
[----:B------:R-:W1:Y:S01]  /*e790*/  MUFU.TANH R118, R118 ;  /* 0x0000007600767308 */ /* 0x000e620000002400 */
[----:B------:R-:W-:Y:S02]  /*e7a0*/  FMUL.FTZ R22, R22, c[0x0][0x320] ;  /* 0x0000c80016167a20 */ /* 0x000fe40000410000 */
[----:B------:R-:W-:Y:S02]  /*e7b0*/  FMUL.FTZ R23, R23, c[0x0][0x320] ;  /* 0x0000c80017177a20 */ /* 0x000fe40000410000 */
[----:B------:R-:W-:Y:S02]  /*e7c0*/  FMUL.FTZ R158, R24, c[0x0][0x320] ;  /* 0x0000c800189e7a20 */ /* 0x000fe40000410000 */
[----:B------:R-:W-:Y:S02]  /*e7d0*/  FMUL.FTZ R25, R25, c[0x0][0x320] ;  /* 0x0000c80019197a20 */ /* 0x000fe40000410000 */
[----:B------:R-:W-:Y:S01]  /*e7e0*/  FMUL.FTZ R26, R26, c[0x0][0x320] ;  /* 0x0000c8001a1a7a20 */ /* 0x000fe20000410000 */
[----:B------:R-:W1:Y:S01]  /*e7f0*/  MUFU.TANH R12, R12 ;  /* 0x0000000c000c7308 */ /* 0x000e620000002400 */
[----:B------:R-:W-:Y:S01]  /*e800*/  FMUL.FTZ R27, R27, c[0x0][0x320] ;  /* 0x0000c8001b1b7a20 */ /* 0x000fe20000410000 */
[C---:B---3--:R-:W-:Y:S08]  /*e810*/  HMMA.16816.F32 R28, R192.reuse, R8, R28 ;  /* 0x00000008c01c723c */ /* 0x048ff0000000181c */
[----:B------:R-:W3:Y:S01]  /*e820*/  MUFU.TANH R163, R163 ;  /* 0x000000a300a37308 */ /* 0x000ee20000002400 */
[C---:B------:R-:W-:Y:S01]  /*e830*/  HMMA.16816.F32 R32, R192.reuse, R10, R32 ;  /* 0x0000000ac020723c */ /* 0x040fe20000001820 */
[----:B------:R-:W1:Y:S01]  /*e840*/  LDSM.16.M88.4 R8, [R202+0x5800] ;  /* 0x00580000ca08783b */ /* 0x000e620000000200 */
[----:B------:R-:W-:Y:S07]  /*e850*/  DEPBAR.LE SB0, 0x0 ;  /* 0x000080000000791a */ /* 0x000fee0000000000 */
[----:B------:R1:W1:Y:S01]  /*e860*/  MUFU.TANH R151, R15 ;  /* 0x0000000f00977308 */ /* 0x0002620000002400 */
[----:B------:R-:W-:Y:S01]  /*e870*/  BAR.SYNC.DEFER_BLOCKING 0x0 ;  /* 0x0000000000007b1d */ /* 0x000fe20000010000 */
[C---:B-----5:R-:W-:Y:S05]  /*e880*/  HMMA.16816.F32 R36, R192.reuse, R4, R36 ;  /* 0x00000004c024723c */ /* 0x060fea0000001824 */
[----:B------:R-:W-:Y:S03]  /*e890*/  FMUL.FTZ R242, R28, c[0x0][0x320] ;  /* 0x0000c8001cf27a20 */ /* 0x000fe60000410000 */
[----:B------:R-:W2:Y:S01]  /*e8a0*/  MUFU.TANH R13, R13 ;  /* 0x0000000d000d7308 */ /* 0x000ea20000002400 */
[C---:B------:R-:W-:Y:S03]  /*e8b0*/  HMMA.16816.F32 R40, R192.reuse, R6, R40 ;  /* 0x00000006c028723c */ /* 0x040fe60000001828 */
[----:B------:R-:W-:Y:S02]  /*e8c0*/  FMUL.FTZ R29, R29, c[0x0][0x320] ;  /* 0x0000c8001d1d7a20 */ /* 0x000fe40000410000 */
[----:B------:R-:W-:Y:S02]  /*e8d0*/  FMUL.FTZ R240, R32, c[0x0][0x320] ;  /* 0x0000c80020f07a20 */ /* 0x000fe40000410000 */
[----:B------:R-:W-:Y:S02]  /*e8e0*/  FMUL.FTZ R30, R30, c[0x0][0x320] ;  /* 0x0000c8001e1e7a20 */ /* 0x000fe40000410000 */
[----:B------:R-:W2:Y:S03]  /*e8f0*/  MUFU.TANH R14, R14 ;  /* 0x0000000e000e7308 */ /* 0x000ea60000002400 */
[----:B------:R-:W-:Y:S02]  /*e900*/  FMUL.FTZ R31, R31, c[0x0][0x320] ;  /* 0x0000c8001f1f7a20 */ /* 0x000fe40000410000 */
[----:B------:R-:W-:Y:S02]  /*e910*/  FMUL.FTZ R33, R33, c[0x0][0x320] ;  /* 0x0000c80021217a20 */ /* 0x000fe40000410000 */
[----:B------:R-:W-:Y:S02]  /*e920*/  FMUL.FTZ R234, R36, c[0x0][0x320] ;  /* 0x0000c80024ea7a20 */ /* 0x000fe40000410000 */
[----:B------:R-:W-:Y:S01]  /*e930*/  FMUL.FTZ R34, R34, c[0x0][0x320] ;  /* 0x0000c80022227a20 */ /* 0x000fe20000410000 */
[----:B------:R2:W2:Y:S01]  /*e940*/  MUFU.TANH R153, R18 ;  /* 0x0000001200997308 */ /* 0x0004a20000002400 */
[----:B------:R-:W-:Y:S01]  /*e950*/  FMUL.FTZ R35, R35, c[0x0][0x320] ;  /* 0x0000c80023237a20 */ /* 0x000fe20000410000 */
[C---:B-1----:R-:W-:Y:S03]  /*e960*/  HMMA.16816.F32 R44, R192.reuse, R8, R44 ;  /* 0x00000008c02c723c */ /* 0x042fe6000000182c */
[----:B------:R-:W-:Y:S02]  /*e970*/  FMUL.FTZ R164, R40, c[0x0][0x320] ;  /* 0x0000c80028a47a20 */ /* 0x000fe40000410000 */
[----:B------:R-:W-:Y:S03]  /*e980*/  FMUL.FTZ R37, R37, c[0x0][0x320] ;  /* 0x0000c80025257a20 */ /* 0x000fe60000410000 */
        /* <DEDUP_REMOVED lines=55> */
[----:B------:R-:W-:Y:S01]  /*ed00*/  @!P1 LEA.HI.X.SX32 R8, R5, UR5, 0x1, P0 ;  /* 0x0000000505089c11 */ /* 0x000fe200080f0eff */
[----:B------:R-:W-:Y:S01]  /*ed10*/  IMAD.MOV R5, RZ, RZ, -R5 ;  /* 0x000000ffff057224 */ /* 0x000fe200078e0a05 */
[----:B------:R-:W-:Y:S03]  /*ed20*/  @!P1 LEA R6, P0, R9, c[0x0][0x2a0], 0x2 ;  /* 0x0000a80009069a11 */ /* 0x000fe600078010ff */
[----:B------:R-:W-:Y:S01]  /*ed30*/  IMAD R216, R5, c[0x0][0x2b8], R216 ;  /* 0x0000ae0005d87a24 */ /* 0x000fe200078e02d8 */
[----:B------:R-:W-:Y:S04]  /*ed40*/  @!P1 LEA.HI.X R7, R9, c[0x0][0x2a4], R8, 0x2, P0 ;  /* 0x0000a90009079a11 */ /* 0x000fe800000f1408 */
[----:B------:R-:W-:Y:S01]  /*ed50*/  SHF.R.S32.HI R5, RZ, 0x1f, R216 ;  /* 0x0000001fff057819 */ /* 0x000fe200000114d8 */
[----:B------:R2:W3:Y:S04]  /*ed60*/  @!P1 LDG.E R215, [R6.64] ;  /* 0x0000002a06d79981 */ /* 0x0004e8000c1e1900 */
[----:B------:R-:W-:Y:S04]  /*ed70*/  IMAD R5, R5, c[0x0][0x1e0], RZ ;  /* 0x0000780005057a24 */ /* 0x000fe800078e02ff */
[C---:B------:R-:W-:Y:S02]  /*ed80*/  IMAD R5, R216.reuse, c[0x0][0x1e4], R5 ;  /* 0x00007900d8057a24 */ /* 0x040fe400078e0205 */
[----:B--2---:R-:W-:Y:S04]  /*ed90*/  IMAD.WIDE.U32 R6, R216, c[0x0][0x1e0], RZ ;  /* 0x00007800d8067a25 */ /* 0x004fe800078e00ff */
[----:B------:R-:W-:Y:S01]  /*eda0*/  IMAD.IADD R7, R7, 0x1, R5 ;  /* 0x0000000107077824 */ /* 0x000fe200078e0205 */
[----:B---3--:R-:W-:Y:S03]  /*edb0*/  SHF.R.S32.HI R5, RZ, 0x1f, R215 ;  /* 0x0000001fff057819 */ /* 0x008fe600000114d7 */
[----:B------:R-:W-:Y:S04]  /*edc0*/  IMAD.WIDE.U32 R6, R215, c[0x0][0x1f0], R6 ;  /* 0x00007c00d7067a25 */ /* 0x000fe800078e0006 */
[----:B------:R-:W-:Y:S01]  /*edd0*/  IMAD R5, R5, c[0x0][0x1f0], RZ ;  /* 0x00007c0005057a24 */ /* 0x000fe200078e02ff */
[----:B------:R-:W-:Y:S03]  /*ede0*/  IADD3 R6, P0, R6, UR40, RZ ;  /* 0x0000002806067c10 */ /* 0x000fe6000ff1e0ff */
[----:B------:R-:W-:Y:S05]  /*edf0*/  IMAD R5, R215, c[0x0][0x1f4], R5 ;  /* 0x00007d00d7057a24 */ /* 0x000fea00078e0205 */
[----:B------:R-:W-:Y:S02]  /*ee00*/  IADD3.X R5, R7, UR9, R5, P0, !PT ;  /* 0x0000000907057c10 */ /* 0x000fe400087fe405 */
[C---:B------:R-:W-:Y:S04]  /*ee10*/  LEA R24, P0, R6.reuse, c[0x0][0x1c8], 0x1 ;  /* 0x0000720006187a11 */ /* 0x040fe800078008ff */
[----:B------:R-:W-:Y:S01]  /*ee20*/  LEA.HI.X R15, R6, c[0x0][0x1cc], R5, 0x1, P0 ;  /* 0x00007300060f7a11 */ /* 0x000fe200000f0c05 */
[----:B------:R-:W2:Y:S04]  /*ee30*/  SHFL.IDX PT, R9, R24, RZ, 0x181f ;  /* 0x00181fff18097589 */ /* 0x000ea800000e0000 */
[----:B------:R-:W3:Y:S04]  /*ee40*/  SHFL.IDX PT, R10, R15, RZ, 0x181f ;  /* 0x00181fff0f0a7589 */ /* 0x000ee800000e0000 */
[----:B------:R-:W4:Y:S04]  /*ee50*/  SHFL.IDX PT, R7, R24, 0x1, 0x181f ;  /* 0x00381f0018077f89 */ /* 0x000f2800000e0000 */
[----:B------:R-:W5:Y:S04]  /*ee60*/  SHFL.IDX PT, R8, R15, 0x1, 0x181f ;  /* 0x00381f000f087f89 */ /* 0x000f6800000e0000 */
[----:B------:R-:W1:Y:S04]  /*ee70*/  SHFL.IDX PT, R5, R24, 0x2, 0x181f ;  /* 0x00581f0018057f89 */ /* 0x000e6800000e0000 */
[----:B------:R-:W1:Y:S01]  /*ee80*/  SHFL.IDX PT, R6, R15, 0x2, 0x181f ;  /* 0x00581f000f067f89 */ /* 0x000e6200000e0000 */
[C---:B--2---:R-:W-:Y:S02]  /*ee90*/  IADD3 R16, P0, R9.reuse, R230, RZ ;  /* 0x000000e609107210 */ /* 0x044fe40007f1e0ff */
[-C--:B------:R-:W-:Y:S03]  /*eea0*/  IADD3 R18, P2, R9, R229.reuse, RZ ;  /* 0x000000e509127210 */ /* 0x080fe60007f5e0ff */
[C-C-:B---3--:R-:W-:Y:S01]  /*eeb0*/  IMAD.X R17, R10.reuse, 0x1, R169.reuse, P0 ;  /* 0x000000010a117824 */ /* 0x148fe200000e06a9 */
[----:B-1----:R-:W-:Y:S02]  /*eec0*/  IADD3.X R19, R10, R232, RZ, P2, !PT ;  /* 0x000000e80a137210 */ /* 0x002fe400017fe4ff */
[CC--:B----4-:R-:W-:Y:S02]  /*eed0*/  IADD3 R20, P0, R7.reuse, R230.reuse, RZ ;  /* 0x000000e607147210 */ /* 0x0d0fe40007f1e0ff */
[----:B------:R1:W-:Y:S01]  /*eee0*/  LDGSTS.E.BYPASS.LTC128B.128 [R217+0x8100], [R16.64], !P5 ;  /* 0x0810000010d97fae */ /* 0x0003e2000e901d6a */
[-C--:B------:R-:W-:Y:S02]  /*eef0*/  IADD3 R22, P6, R7, R229.reuse, RZ ;  /* 0x000000e507167210 */ /* 0x080fe40007fde0ff */
[C---:B-----5:R-:W-:Y:S01]  /*ef00*/  IMAD.X R21, R8.reuse, 0x1, R169, P0 ;  /* 0x0000000108157824 */ /* 0x060fe200000e06a9 */
[----:B------:R1:W-:Y:S01]  /*ef10*/  LDGSTS.E.BYPASS.LTC128B.128 [R217+0xb100], [R18.64], !P4 ;  /* 0x0b10000012d97fae */ /* 0x0003e2000e101d6a */
[C---:B------:R-:W-:Y:S01]  /*ef20*/  IADD3 R10, P2, R5.reuse, R230, RZ ;  /* 0x000000e6050a7210 */ /* 0x040fe20007f5e0ff */
[--C-:B------:R-:W-:Y:S02]  /*ef30*/  IMAD.X R23, R8, 0x1, R232.reuse, P6 ;  /* 0x0000000108177824 */ /* 0x100fe400030e06e8 */
[----:B------:R1:W-:Y:S01]  /*ef40*/  LDGSTS.E.BYPASS.LTC128B.128 [R217+0x9100], [R20.64], !P5 ;  /* 0x0910000014d97fae */ /* 0x0003e2000e901d6a */
[----:B------:R-:W-:Y:S02]  /*ef50*/  IADD3 R24, P0, R5, R229, RZ ;  /* 0x000000e505187210 */ /* 0x000fe40007f1e0ff */
[C---:B------:R-:W-:Y:S01]  /*ef60*/  IADD3.X R11, R6.reuse, R169, RZ, P2, !PT ;  /* 0x000000a9060b7210 */ /* 0x040fe200017fe4ff */
[----:B------:R1:W-:Y:S02]  /*ef70*/  LDGSTS.E.BYPASS.LTC128B.128 [R217+0xc100], [R22.64], !P4 ;  /* 0x0c10000016d97fae */ /* 0x0003e4000e101d6a */
[----:B------:R-:W-:Y:S02]  /*ef80*/  IMAD.X R25, R6, 0x1, R232, P0 ;  /* 0x0000000106197824 */ /* 0x000fe400000e06e8 */
[----:B------:R1:W-:Y:S04]  /*ef90*/  LDGSTS.E.BYPASS.LTC128B.128 [R217+0xa100], [R10.64], !P5 ;  /* 0x0a1000000ad97fae */ /* 0x0003e8000e901d6a */
[----:B------:R1:W-:Y:S02]  /*efa0*/  LDGSTS.E.BYPASS.LTC128B.128 [R217+0xd100], [R24.64], !P4 ;  /* 0x0d10000018d97fae */ /* 0x0003e4000e101d6a */
.L_x_198:
[----:B-1234-:R-:W-:Y:S01]  /*efb0*/  IMAD.MOV.U32 R11, RZ, RZ, R220 ;  /* 0x000000ffff0b7224 */ /* 0x01efe200078e00dc */
[----:B------:R-:W-:Y:S01]  /*efc0*/  PLOP3.LUT P2, PT, PT, PT, UP1, 0x80, 0x0 ;  /* 0x000000000000781c */ /* 0x000fe20003f4f018 */
[----:B------:R-:W0:Y:S01]  /*efd0*/  LDGDEPBAR ;  /* 0x00000000000079af */ /* 0x000e220000000000 */
[----:B------:R-:W-:Y:S01]  /*efe0*/  PLOP3.LUT P0, PT, PT, PT, UP1, 0x80, 0x0 ;  /* 0x000000000000781c */ /* 0x000fe20003f0f018 */
[----:B------:R-:W-:Y:S02]  /*eff0*/  IMAD R16, R168, -0x60, RZ ;  /* 0xffffffa0a8107824 */ /* 0x000fe400078e02ff */
[----:B------:R-:W-:Y:S03]  /*f000*/  IMAD.U32 R7, RZ, RZ, UR11 ;  /* 0x0000000bff077e24 */ /* 0x000fe6000f8e00ff */
[----:B------:R-:W-:Y:S04]  /*f010*/  IADD3 R6, -R221, 0x1, R16 ;  /* 0x00000001dd067810 */ /* 0x000fe80007ffe110 */
[----:B------:R-:W-:Y:S01]  /*f020*/  IADD3 R7, R6, -c[0x0][0x168], R7 ;  /* 0x80005a0006077a10 */ /* 0x000fe20007ffe007 */
[----:B------:R-:W-:Y:S03]  /*f030*/  @P2 IMAD.HI.U32 R5, R220, c[0x0][0x2c8], RZ ;  /* 0x0000b200dc052a27 */ /* 0x000fe600078e00ff */
[C---:B------:R-:W-:Y:S02]  /*f040*/  IADD3 R9, R7.reuse, c[0x0][0x328], RZ ;  /* 0x0000ca0007097a10 */ /* 0x040fe40007ffe0ff */
[----:B------:R-:W-:Y:S01]  /*f050*/  @P0 SHF.R.U32.HI R11, RZ, c[0x0][0x2cc], R5 ;  /* 0x0000b300ff0b0a19 */ /* 0x000fe20000011605 */
[----:B------:R-:W-:Y:S01]  /*f060*/  IMAD.IADD R5, R16, 0x1, -R221 ;  /* 0x0000000110057824 */ /* 0x000fe200078e0add */
[----:B------:R-:W-:Y:S02]  /*f070*/  PLOP3.LUT P0, PT, PT, PT, UP0, 0x40, 0x0 ;  /* 0x000000000000781c */ /* 0x000fe40003f0e808 */
[----:B------:R-:W-:Y:S01]  /*f080*/  IADD3 R7, R7, UR13, RZ ;  /* 0x0000000d07077c10 */ /* 0x000fe2000fffe0ff */
[----:B------:R-:W1:Y:S02]  /*f090*/  SHFL.IDX PT, R8, R11, RZ, 0x1c1f ;  /* 0x001c1fff0b087589 */ /* 0x000e6400000e0000 */
[--C-:B-1----:R-:W-:Y:S02]  /*f0a0*/  IMAD.IADD R17, R9, 0x1, R8.reuse ;  /* 0x0000000109117824 */ /* 0x102fe400078e0208 */
[----:B------:R-:W-:Y:S06]  /*f0b0*/  IMAD.IADD R15, R7, 0x1, R8 ;  /* 0x00000001070f7824 */ /* 0x000fec00078e0208 */
[----:B------:R-:W-:-:S05]  /*f0c0*/  @P0 BRA `(.L_x_199) ;  /* 0x0000019000000947 */ /* 0x000fca0003800000 */
[----:B------:R-:W-:Y:S01]  /*f0d0*/  MOV R6, c[0x0][0x2ac] ;  /* 0x0000ab0000067a02 */ /* 0x000fe20000000f00 */
        /* <DEDUP_REMOVED lines=14> */
.L_x_201:
[----:B------:R-:W-:Y:S04]  /*f1c0*/  MOV R6, c[0x0][0x32c] ;  /* 0x0000cb0000067a02 */ /* 0x000fe80000000f00 */
[----:B------:R-:W-:Y:S11]  /*f1d0*/  ISETP.NE.AND P0, PT, R6, 0x1, PT ;  /* 0x000000010600780c */ /* 0x000ff60003f05270 */
[----:B------:R-:W-:Y:S02]  /*f1e0*/  @!UPT UIADD3 URZ, URZ, URZ, URZ ;  /* 0x0000003f3f3ff290 */ /* 0x000fe4000fffe03f */
[----:B------:R-:W-:Y:S05]  /*f1f0*/  @P0 IMAD.HI.U32 R6, R8, c[0x0][0x330], RZ ;  /* 0x0000cc0008060a27 */ /* 0x000fea00078e00ff */
[----:B------:R-:W-:Y:S02]  /*f200*/  @P0 SHF.R.U32.HI R8, RZ, c[0x0][0x334], R6 ;  /* 0x0000cd00ff080a19 */ /* 0x000fe40000011606 */
.L_x_202:
[----:B------:R-:W-:Y:S05]  /*f210*/  BSYNC B0 ;  /* 0x0000000000007941 */ /* 0x000fea0003800000 */
.L_x_200:
[----:B------:R-:W-:Y:S05]  /*f220*/  IMAD R8, R8, c[0x0][0x32c], R5 ;  /* 0x0000cb0008087a24 */ /* 0x000fea00078e0205 */
[----:B------:R-:W-:Y:S02]  /*f230*/  IADD3 R6, R8, c[0x0][0x32c], RZ ;  /* 0x0000cb0008067a10 */ /* 0x000fe40007ffe0ff */
[----:B------:R-:W-:Y:S02]  /*f240*/  IMNMX R15, R15, R8, !PT ;  /* 0x000000080f0f7217 */ /* 0x000fe40007800200 */
[----:B------:R-:W-:Y:S02]  /*f250*/  IMNMX R17, R17, R6, PT ;  /* 0x0000000611117217 */ /* 0x000fe40003800200 */
.L_x_199:
[C---:B------:R-:W-:Y:S02]  /*f260*/  ISETP.GE.AND P0, PT, R16.reuse, 0x2, PT ;  /* 0x000000021000780c */ /* 0x040fe40003f06270 */
[----:B------:R-:W-:Y:S02]  /*f270*/  ISETP.GE.AND P2, PT, R16, 0x9, PT ;  /* 0x000000091000780c */ /* 0x000fe40003f46270 */
[----:B------:R-:W-:Y:S02]  /*f280*/  LOP3.LUT R226, R226, 0xffefffff, RZ, 0xc0, !PT ;  /* 0xffefffffe2e27812 */ /* 0x000fe400078ec0ff */
[----:B------:R-:W-:Y:S07]  /*f290*/  ISETP.GE.AND P6, PT, R16, 0x59, PT ;  /* 0x000000591000780c */ /* 0x000fee0003fc6270 */
[----:B------:R-:W-:Y:S02]  /*f2a0*/  @P0 LOP3.LUT R226, R226, 0x100000, RZ, 0xfc, !PT ;  /* 0x00100000e2e20812 */ /* 0x000fe400078efcff */
[----:B------:R-:W-:Y:S02]  /*f2b0*/  ISETP.GT.AND P0, PT, R15, 0x1, !P0 ;  /* 0x000000010f00780c */ /* 0x000fe40004704270 */
[----:B------:R-:W-:Y:S02]  /*f2c0*/  LOP3.LUT R226, R226, 0xfff7ffff, RZ, 0xc0, !PT ;  /* 0xfff7ffffe2e27812 */ /* 0x000fe400078ec0ff */
[----:B------:R-:W-:Y:S02]  /*f2d0*/  ISETP.LT.OR P0, PT, R17, 0x2, P0 ;  /* 0x000000021100780c */ /* 0x000fe40000701670 */
[----:B------:R-:W-:Y:S02]  /*f2e0*/  @P2 LOP3.LUT R226, R226, 0x80000, RZ, 0xfc, !PT ;  /* 0x00080000e2e22812 */ /* 0x000fe400078efcff */
[----:B------:R-:W-:Y:S02]  /*f2f0*/  FSEL R126, R126, -INF , !P0 ;  /* 0xff8000007e7e7808 */ /* 0x000fe40004000000 */
[----:B------:R-:W-:Y:S02]  /*f300*/  ISETP.GT.AND P0, PT, R15, 0x8, !P2 ;  /* 0x000000080f00780c */ /* 0x000fe40005704270 */
[----:B------:R-:W-:Y:S02]  /*f310*/  ISETP.GE.AND P2, PT, R16, 0xa, PT ;  /* 0x0000000a1000780c */ /* 0x000fe40003f46270 */
        /* <DEDUP_REMOVED lines=33> */
[----:B------:R-:W-:Y:S01]  /*f530*/  ISETP.GT.AND P0, PT, R15, 0x20, !P2 ;  /* 0x000000200f00780c */ /* 0x000fe20005704270 */
[----:B------:R-:W1:Y:S03]  /*f540*/  SHFL.IDX PT, R14, R11, 0x1, 0x1c1f ;  /* 0x003c1f000b0e7f89 */ /* 0x000e6600000e0000 */
        /* <DEDUP_REMOVED lines=8> */
[----:B------:R-:W-:Y:S01]  /*f5d0*/  ISETP.GE.AND P2, PT, R16, 0x29, PT ;  /* 0x000000291000780c */ /* 0x000fe20003f46270 */
[--C-:B-1----:R-:W-:Y:S01]  /*f5e0*/  IMAD.IADD R12, R7, 0x1, R14.reuse ;  /* 0x00000001070c7824 */ /* 0x102fe200078e020e */
        /* <DEDUP_REMOVED lines=71> */
[----:B------:R-:W-:Y:S02]  /*fa60*/  @P2 LOP3.LUT R226, R226, 0x1, RZ, 0xfc, !PT ;  /* 0x00000001e2e22812 */ /* 0x000fe400078efcff */
[----:B------:R-:W-:Y:S02]  /*fa70*/  ISETP.GE.AND P2, PT, R16, 0x1, PT ;  /* 0x000000011000780c */ /* 0x000fe40003f46270 */
[----:B------:R-:W-:Y:S02]  /*fa80*/  ISETP.GT.AND P0, PT, R15, 0x58, !P6 ;  /* 0x000000580f00780c */ /* 0x000fe40007704270 */
[----:B------:R-:W-:Y:S02]  /*fa90*/  LOP3.LUT R226, R226, 0xffdfffff, RZ, 0xc0, !PT ;  /* 0xffdfffffe2e27812 */ /* 0x000fe400078ec0ff */
[----:B------:R-:W-:Y:S04]  /*faa0*/  ISETP.LT.OR P0, PT, R17, 0x59, P0 ;  /* 0x000000591100780c */ /* 0x000fe80000701670 */
[----:B------:R-:W-:Y:S02]  /*fab0*/  FSEL R142, R142, -INF , !P0 ;  /* 0xff8000008e8e7808 */ /* 0x000fe40004000000 */
[----:B------:R-:W-:Y:S02]  /*fac0*/  ISETP.GT.AND P0, PT, R15, RZ, !P2 ;  /* 0x000000ff0f00720c */ /* 0x000fe40005704270 */
[----:B------:R-:W-:Y:S02]  /*fad0*/  @P2 LOP3.LUT R226, R226, 0x200000, RZ, 0xfc, !PT ;  /* 0x00200000e2e22812 */ /* 0x000fe400078efcff */
[----:B------:R-:W-:Y:S02]  /*fae0*/  ISETP.LT.OR P0, PT, R17, 0x1, P0 ;  /* 0x000000011100780c */ /* 0x000fe40000701670 */
[----:B------:R-:W-:Y:S02]  /*faf0*/  ISETP.GE.AND P2, PT, R16, 0x5a, PT ;  /* 0x0000005a1000780c */ /* 0x000fe40003f46270 */
[----:B------:R-:W-:Y:S01]  /*fb00*/  FSEL R10, R0, -INF , !P0 ;  /* 0xff800000000a7808 */ /* 0x000fe20004000000 */
[----:B------:R-:W-:Y:S01]  /*fb10*/  IMAD.IADD R0, R9, 0x1, R14 ;  /* 0x0000000109007824 */ /* 0x000fe200078e020e */
[----:B------:R-:W-:Y:S04]  /*fb20*/  ISETP.GT.AND P0, PT, R15, 0x59, !P2 ;  /* 0x000000590f00780c */ /* 0x000fe80005704270 */
[----:B------:R-:W-:Y:S04]  /*fb30*/  ISETP.LT.OR P0, PT, R17, 0x5a, P0 ;  /* 0x0000005a1100780c */ /* 0x000fe80000701670 */
[----:B------:R-:W-:Y:S02]  /*fb40*/  FSEL R140, R140, -INF , !P0 ;  /* 0xff8000008c8c7808 */ /* 0x000fe40004000000 */
[----:B------:R-:W-:Y:S11]  /*fb50*/  PLOP3.LUT P0, PT, PT, PT, UP0, 0x40, 0x0 ;  /* 0x000000000000781c */ /* 0x000ff60003f0e808 */
[----:B------:R-:W-:Y:S02]  /*fb60*/  @!UPT UIADD3 URZ, URZ, URZ, URZ ;  /* 0x0000003f3f3ff290 */ /* 0x000fe4000fffe03f */
        /* <DEDUP_REMOVED lines=16> */
.L_x_205:
[----:B------:R-:W-:Y:S04]  /*fc70*/  MOV R7, c[0x0][0x32c] ;  /* 0x0000cb0000077a02 */ /* 0x000fe80000000f00 */
[----:B------:R-:W-:Y:S11]  /*fc80*/  ISETP.NE.AND P0, PT, R7, 0x1, PT ;  /* 0x000000010700780c */ /* 0x000ff60003f05270 */
[----:B------:R-:W-:Y:S02]  /*fc90*/  @!UPT UIADD3 URZ, URZ, URZ, URZ ;  /* 0x0000003f3f3ff290 */ /* 0x000fe4000fffe03f */
[----:B------:R-:W-:Y:S05]  /*fca0*/  @P0 IMAD.HI.U32 R7, R14, c[0x0][0x330], RZ ;  /* 0x0000cc000e070a27 */ /* 0x000fea00078e00ff */
[----:B------:R-:W-:Y:S02]  /*fcb0*/  @P0 SHF.R.U32.HI R14, RZ, c[0x0][0x334], R7 ;  /* 0x0000cd00ff0e0a19 */ /* 0x000fe40000011607 */
.L_x_206:
[----:B------:R-:W-:Y:S05]  /*fcc0*/  BSYNC B0 ;  /* 0x0000000000007941 */ /* 0x000fea0003800000 */
.L_x_204:
[----:B------:R-:W-:Y:S05]  /*fcd0*/  IMAD R5, R14, c[0x0][0x32c], R5 ;  /* 0x0000cb000e057a24 */ /* 0x000fea00078e0205 */
[----:B------:R-:W-:Y:S02]  /*fce0*/  IADD3 R7, R5, c[0x0][0x32c], RZ ;  /* 0x0000cb0005077a10 */ /* 0x000fe40007ffe0ff */
[----:B------:R-:W-:Y:S02]  /*fcf0*/  IMNMX R12, R12, R5, !PT ;  /* 0x000000050c0c7217 */ /* 0x000fe40007800200 */
[----:B------:R-:W-:Y:S02]  /*fd00*/  IMNMX R0, R0, R7, PT ;  /* 0x0000000700007217 */ /* 0x000fe40003800200 */
.L_x_203:
[----:B------:R-:W-:Y:S01]  /*fd10*/  LOP3.LUT P0, RZ, R226, 0x200000, RZ, 0xc0, !PT ;  /* 0x00200000e2ff7812 */ /* 0x000fe2000780c0ff */
[----:B------:R-:W-:Y:S01]  /*fd20*/  LDSM.16.MT88.4 R20, [R210+0x100] ;  /* 0x00010000d214783b */ /* 0x000fe20000004200 */
[----:B------:R-:W-:Y:S02]  /*fd30*/  FMNMX.FTZ R5, R10, R3, !PT ;  /* 0x000000030a057209 */ /* 0x000fe40007810000 */
[----:B------:R-:W-:Y:S02]  /*fd40*/  ISETP.GT.AND P0, PT, R12, RZ, !P0 ;  /* 0x000000ff0c00720c */ /* 0x000fe40004704270 */
[----:B------:R-:W-:Y:S02]  /*fd50*/  FMNMX.FTZ R5, R126, R5, !PT ;  /* 0x000000057e057209 */ /* 0x000fe40007810000 */
[----:B------:R-:W-:Y:S01]  /*fd60*/  ISETP.LT.OR P0, PT, R0, 0x1, P0 ;  /* 0x000000010000780c */ /* 0x000fe20000701670 */
        /* <DEDUP_REMOVED lines=9> */
[----:B------:R-:W-:Y:S01]  /*fe00*/  FMNMX.FTZ R5, R42, R5, !PT ;  /* 0x000000052a057209 */ /* 0x000fe20007810000 */
[----:B------:R-:W-:Y:S01]  /*fe10*/  LDSM.16.MT88.4 R44, [R212+0x3100] ;  /* 0x00310000d42c783b */ /* 0x000fe20000004200 */
        /* <DEDUP_REMOVED lines=62> */
[----:B------:R-:W-:Y:S02]  /*10200*/  ISETP.GT.AND P6, PT, R12, 0x58, !P6 ;  /* 0x000000580c00780c */ /* 0x000fe400077c4270 */
        /* <DEDUP_REMOVED lines=11> */
[C---:B------:R-:W-:Y:S02]  /*102c0*/  ISETP.LT.OR P6, PT, R0.reuse, 0x59, P6 ;  /* 0x000000590000780c */ /* 0x040fe400037c1670 */
[----:B------:R-:W-:Y:S02]  /*102d0*/  ISETP.LT.OR P0, PT, R0, 0x31, P0 ;  /* 0x000000310000780c */ /* 0x000fe40000701670 */
[----:B------:R-:W-:Y:S02]  /*102e0*/  FMNMX.FTZ R14, R140, R5, !PT ;  /* 0x000000058c0e7209 */ /* 0x000fe40007810000 */
[----:B------:R-:W-:Y:S02]  /*102f0*/  FSEL R237, R237, -INF , !P0 ;  /* 0xff800000eded7808 */ /* 0x000fe40004000000 */
[----:B------:R-:W-:Y:S01]  /*10300*/  LOP3.LUT P0, RZ, R226, 0x100, RZ, 0xc0, !PT ;  /* 0x00000100e2ff7812 */ /* 0x000fe2000780c0ff */
[----:B------:R-:W1:Y:S01]  /*10310*/  SHFL.BFLY PT, R5, R14, 0x2, 0x1f ;  /* 0x0c401f000e057f89 */ /* 0x000e6200000e0000 */
[----:B------:R-:W-:Y:S02]  /*10320*/  FMNMX.FTZ R16, R237, R16, !PT ;  /* 0x00000010ed107209 */ /* 0x000fe40007810000 */
[----:B------:R-:W-:Y:S02]  /*10330*/  ISETP.GT.AND P0, PT, R12, 0x31, !P0 ;  /* 0x000000310c00780c */ /* 0x000fe40004704270 */
[C---:B------:R-:W-:Y:S02]  /*10340*/  ISETP.LT.OR P2, PT, R0.reuse, 0x5a, P2 ;  /* 0x0000005a0000780c */ /* 0x040fe40001741670 */
[----:B------:R-:W-:Y:S02]  /*10350*/  ISETP.LT.OR P0, PT, R0, 0x32, P0 ;  /* 0x000000320000780c */ /* 0x000fe40000701670 */
[----:B------:R-:W-:Y:S02]  /*10360*/  FSEL R135, R135, -INF , !P6 ;  /* 0xff80000087877808 */ /* 0x000fe40007000000 */
[----:B------:R-:W-:Y:S02]  /*10370*/  FSEL R241, R241, -INF , !P0 ;  /* 0xff800000f1f17808 */ /* 0x000fe40004000000 */
[----:B------:R-:W-:Y:S02]  /*10380*/  LOP3.LUT P0, RZ, R226, 0x80, RZ, 0xc0, !PT ;  /* 0x00000080e2ff7812 */ /* 0x000fe4000780c0ff */
[----:B------:R-:W-:Y:S02]  /*10390*/  FMNMX.FTZ R16, R241, R16, !PT ;  /* 0x00000010f1107209 */ /* 0x000fe40007810000 */
[----:B------:R-:W-:Y:S02]  /*103a0*/  ISETP.GT.AND P0, PT, R12, 0x38, !P0 ;  /* 0x000000380c00780c */ /* 0x000fe40004704270 */
[----:B------:R-:W-:Y:S02]  /*103b0*/  FSEL R117, R4, -INF , !P2 ;  /* 0xff80000004757808 */ /* 0x000fe40005000000 */
        /* <DEDUP_REMOVED lines=34> */
[----:B------:R-:W-:Y:S02]  /*105e0*/  ISETP.GT.AND P0, PT, R12, 0x51, !P0 ;  /* 0x000000510c00780c */ /* 0x000fe40004704270 */
[----:B-1----:R-:W-:Y:S02]  /*105f0*/  FMNMX.FTZ R12, R14, R5, !PT ;  /* 0x000000050e0c7209 */ /* 0x002fe40007810000 */
[----:B------:R-:W-:Y:S03]  /*10600*/  ISETP.LT.OR P0, PT, R0, 0x52, P0 ;  /* 0x000000520000780c */ /* 0x000fe60000701670 */
[----:B------:R-:W1:Y:S01]  /*10610*/  SHFL.BFLY PT, R15, R12, 0x1, 0x1f ;  /* 0x0c201f000c0f7f89 */ /* 0x000e6200000e0000 */
[----:B------:R-:W-:Y:S04]  /*10620*/  FSEL R139, R139, -INF , !P0 ;  /* 0xff8000008b8b7808 */ /* 0x000fe80004000000 */
[----:B------:R-:W-:Y:S04]  /*10630*/  FMNMX.FTZ R0, R139, R16, !PT ;  /* 0x000000108b007209 */ /* 0x000fe80007810000 */
[----:B------:R-:W-:Y:S04]  /*10640*/  FMNMX.FTZ R0, R135, R0, !PT ;  /* 0x0000000087007209 */ /* 0x000fe80007810000 */
[----:B------:R-:W-:Y:S05]  /*10650*/  FMNMX.FTZ R7, R117, R0, !PT ;  /* 0x0000000075077209 */ /* 0x000fea0007810000 */
[----:B------:R-:W2:Y:S01]  /*10660*/  SHFL.BFLY PT, R4, R7, 0x2, 0x1f ;  /* 0x0c401f0007047f89 */ /* 0x000ea200000e0000 */
[----:B-1----:R-:W-:Y:S04]  /*10670*/  FMNMX.FTZ R0, R12, R15, !PT ;  /* 0x0000000f0c007209 */ /* 0x002fe80007810000 */
[C---:B------:R-:W-:Y:S01]  /*10680*/  FSETP.NEU.FTZ.AND P0, PT, R0.reuse, -INF , PT ;  /* 0xff8000000000780b */ /* 0x040fe20003f1d000 */
[----:B------:R-:W-:Y:S05]  /*10690*/  FMUL.FTZ R149, R0, c[0x0][0x2d0] ;  /* 0x0000b40000957a20 */ /* 0x000fea0000410000 */
[----:B------:R-:W-:Y:S05]  /*106a0*/  FSEL R149, R149, RZ, P0 ;  /* 0x000000ff95957208 */ /* 0x000fea0000000000 */
[--C-:B------:R-:W-:Y:S01]  /*106b0*/  FFMA.FTZ R118, R6, c[0x0][0x2d0], -R149.reuse ;  /* 0x0000b40006767a23 */ /* 0x100fe20000010895 */
[----:B------:R-:W-:Y:S01]  /*106c0*/  FSEL R6, R0, RZ, P0 ;  /* 0x000000ff00067208 */ /* 0x000fe20000000000 */
[--C-:B------:R-:W-:Y:S01]  /*106d0*/  FFMA.FTZ R128, R10, c[0x0][0x2d0], -R149.reuse ;  /* 0x0000b4000a807a23 */ /* 0x100fe20000010895 */
[----:B--2---:R-:W-:Y:S01]  /*106e0*/  FMNMX.FTZ R5, R7, R4, !PT ;  /* 0x0000000407057209 */ /* 0x004fe20007810000 */
[----:B------:R-:W-:Y:S02]  /*106f0*/  FFMA.FTZ R129, R8, c[0x0][0x2d0], -R149 ;  /* 0x0000b40008817a23 */ /* 0x000fe40000010895 */
[----:B------:R-:W-:Y:S01]  /*10700*/  FADD.FTZ R3, -R6, R3 ;  /* 0x0000000306037221 */ /* 0x000fe20000010100 */
[----:B------:R-:W-:Y:S01]  /*10710*/  MUFU.EX2 R118, R118 ;  /* 0x0000007600767308 */ /* 0x000fe20000000800 */
[----:B------:R-:W1:Y:S01]  /*10720*/  SHFL.BFLY PT, R4, R5, 0x1, 0x1f ;  /* 0x0c201f0005047f89 */ /* 0x000e6200000e0000 */
[--C-:B------:R-:W-:Y:S02]  /*10730*/  FFMA.FTZ R119, R126, c[0x0][0x2d0], -R149.reuse ;  /* 0x0000b4007e777a23 */ /* 0x100fe40000010895 */
[--C-:B------:R-:W-:Y:S02]  /*10740*/  FFMA.FTZ R136, R42, c[0x0][0x2d0], -R149.reuse ;  /* 0x0000b4002a887a23 */ /* 0x100fe40000010895 */
[--C-:B------:R-:W-:Y:S02]  /*10750*/  FFMA.FTZ R137, R40, c[0x0][0x2d0], -R149.reuse ;  /* 0x0000b40028897a23 */ /* 0x100fe40000010895 */
[--C-:B------:R-:W-:Y:S02]  /*10760*/  FFMA.FTZ R138, R50, c[0x0][0x2d0], -R149.reuse ;  /* 0x0000b400328a7a23 */ /* 0x100fe40000010895 */
        /* <DEDUP_REMOVED lines=9> */
[----:B-1----:R-:W-:Y:S01]  /*10800*/  FMNMX.FTZ R116, R5, R4, !PT ;  /* 0x0000000405747209 */ /* 0x002fe20007810000 */
[----:B------:R-:W-:Y:S02]  /*10810*/  FMUL.FTZ R4, R3, c[0x0][0x2d0] ;  /* 0x0000b40003047a20 */ /* 0x000fe40000410000 */
[--C-:B------:R-:W-:Y:S01]  /*10820*/  FFMA.FTZ R152, R152, c[0x0][0x2d0], -R149.reuse ;  /* 0x0000b40098987a23 */ /* 0x100fe20000010895 */
[C---:B------:R-:W-:Y:S01]  /*10830*/  FSETP.NEU.FTZ.AND P0, PT, R116.reuse, -INF , PT ;  /* 0xff8000007400780b */ /* 0x040fe20003f1d000 */
[----:B------:R-:W-:Y:S01]  /*10840*/  FMUL.FTZ R134, R116, c[0x0][0x2d0] ;  /* 0x0000b40074867a20 */ /* 0x000fe20000410000 */
[----:B------:R-:W1:Y:S01]  /*10850*/  MUFU.EX2 R3, R4 ;  /* 0x0000000400037308 */ /* 0x000e620000000800 */
[--C-:B------:R-:W-:Y:S01]  /*10860*/  FFMA.FTZ R142, R142, c[0x0][0x2d0], -R149.reuse ;  /* 0x0000b4008e8e7a23 */ /* 0x100fe20000010895 */
[----:B------:R-:W-:Y:S02]  /*10870*/  FSEL R5, R116, RZ, P0 ;  /* 0x000000ff74057208 */ /* 0x000fe40000000000 */
[----:B------:R-:W-:Y:S02]  /*10880*/  FSEL R134, R134, RZ, P0 ;  /* 0x000000ff86867208 */ /* 0x000fe40000000000 */
[----:B------:R-:W-:Y:S01]  /*10890*/  ISETP.GT.AND P0, PT, R168, UR6, PT ;  /* 0x00000006a8007c0c */ /* 0x000fe2000bf04270 */
[----:B------:R-:W-:Y:S02]  /*108a0*/  FADD.FTZ R5, -R5, R2 ;  /* 0x0000000205057221 */ /* 0x000fe40000010100 */
[--C-:B------:R-:W-:Y:S01]  /*108b0*/  FFMA.FTZ R133, R13, c[0x0][0x2d0], -R134.reuse ;  /* 0x0000b4000d857a23 */ /* 0x100fe20000010886 */
[----:B------:R-:W3:Y:S01]  /*108c0*/  MUFU.EX2 R129, R129 ;  /* 0x0000008100817308 */ /* 0x000ee20000000800 */
[----:B------:R-:W4:Y:S01]  /*108d0*/  LDSM.16.MT88.4 R12, [R212+0x100] ;  /* 0x00010000d40c783b */ /* 0x000f220000004200 */
[--C-:B------:R-:W-:Y:S01]  /*108e0*/  FFMA.FTZ R131, R11, c[0x0][0x2d0], -R134.reuse ;  /* 0x0000b4000b837a23 */ /* 0x100fe20000010886 */
[----:B--2---:R-:W-:Y:S01]  /*108f0*/  F2FP.PACK_AB R124, R119, R128 ;  /* 0x00000080777c723e */ /* 0x004fe200000000ff */
[--C-:B------:R-:W-:Y:S02]  /*10900*/  FFMA.FTZ R130, R9, c[0x0][0x2d0], -R134.reuse ;  /* 0x0000b40009827a23 */ /* 0x100fe40000010886 */
[--C-:B------:R-:W-:Y:S02]  /*10910*/  FFMA.FTZ R132, R125, c[0x0][0x2d0], -R134.reuse ;  /* 0x0000b4007d847a23 */ /* 0x100fe40000010886 */
[----:B------:R-:W-:Y:S02]  /*10920*/  FMUL.FTZ R2, R5, c[0x0][0x2d0] ;  /* 0x0000b40005027a20 */ /* 0x000fe40000410000 */
[----:B------:R-:W-:Y:S01]  /*10930*/  MUFU.EX2 R133, R133 ;  /* 0x0000008500857308 */ /* 0x000fe20000000800 */
[--C-:B------:R-:W-:Y:S02]  /*10940*/  FFMA.FTZ R161, R161, c[0x0][0x2d0], -R134.reuse ;  /* 0x0000b400a1a17a23 */ /* 0x100fe40000010886 */
[--C-:B------:R-:W-:Y:S02]  /*10950*/  FFMA.FTZ R157, R157, c[0x0][0x2d0], -R134.reuse ;  /* 0x0000b4009d9d7a23 */ /* 0x100fe40000010886 */
[C---:B-1----:R-:W-:Y:S02]  /*10960*/  FMUL.FTZ R4, R3.reuse, R112 ;  /* 0x0000007003047220 */ /* 0x042fe40000410000 */
[C---:B------:R-:W-:Y:S02]  /*10970*/  FMUL.FTZ R5, R3.reuse, R113 ;  /* 0x0000007103057220 */ /* 0x040fe40000410000 */
[C---:B------:R-:W-:Y:S01]  /*10980*/  FMUL.FTZ R8, R3.reuse, R108 ;  /* 0x0000006c03087220 */ /* 0x040fe20000410000 */
[----:B------:R-:W1:Y:S01]  /*10990*/  MUFU.EX2 R2, R2 ;  /* 0x0000000200027308 */ /* 0x000e620000000800 */
[C---:B------:R-:W-:Y:S02]  /*109a0*/  FMUL.FTZ R9, R3.reuse, R109 ;  /* 0x0000006d03097220 */ /* 0x040fe40000410000 */
[----:B------:R-:W-:Y:S01]  /*109b0*/  FMUL.FTZ R16, R3, R100 ;  /* 0x0000006403107220 */ /* 0x000fe20000410000 */
[----:B---3--:R-:W-:Y:S01]  /*109c0*/  F2FP.PACK_AB R126, R129, R118 ;  /* 0x00000076817e723e */ /* 0x008fe200000000ff */
[C---:B------:R-:W-:Y:S02]  /*109d0*/  FMUL.FTZ R17, R3.reuse, R101 ;  /* 0x0000006503117220 */ /* 0x040fe40000410000 */
[C---:B------:R-:W-:Y:S02]  /*109e0*/  FMUL.FTZ R24, R3.reuse, R92 ;  /* 0x0000005c03187220 */ /* 0x040fe40000410000 */
[C---:B------:R-:W-:Y:S01]  /*109f0*/  FMUL.FTZ R25, R3.reuse, R93 ;  /* 0x0000005d03197220 */ /* 0x040fe20000410000 */
[----:B------:R-:W2:Y:S01]  /*10a00*/  MUFU.EX2 R132, R132 ;  /* 0x0000008400847308 */ /* 0x000ea20000000800 */
        /* <DEDUP_REMOVED lines=14> */
[----:B--2---:R-:W-:Y:S01]  /*10af0*/  F2FP.PACK_AB R125, R132, R133 ;  /* 0x00000085847d723e */ /* 0x004fe200000000ff */
        /* <DEDUP_REMOVED lines=12> */
[----:B------:R-:W-:Y:S01]  /*10bc0*/  FMUL.FTZ R51, R2, R71 ;  /* 0x0000004702337220 */ /* 0x000fe20000410000 */
[----:B------:R-:W2:Y:S01]  /*10bd0*/  LDSM.16.MT88.4 R84, [R210+0x3100] ;  /* 0x00310000d254783b */ /* 0x000ea20000004200 */
[C---:B------:R-:W-:Y:S01]  /*10be0*/  FMUL.FTZ R53, R3.reuse, R53 ;  /* 0x0000003503357220 */ /* 0x040fe20000410000 */
[----:B-1----:R-:W-:Y:S01]  /*10bf0*/  F2FP.PACK_AB R127, R130, R131 ;  /* 0x00000083827f723e */ /* 0x002fe200000000ff */
[C---:B------:R-:W-:Y:S02]  /*10c00*/  FMUL.FTZ R54, R2.reuse, R54 ;  /* 0x0000003602367220 */ /* 0x040fe40000410000 */
[C---:B------:R-:W-:Y:S02]  /*10c10*/  FMUL.FTZ R55, R2.reuse, R55 ;  /* 0x0000003702377220 */ /* 0x040fe40000410000 */
[C---:B------:R-:W-:Y:S01]  /*10c20*/  FMUL.FTZ R56, R3.reuse, R56 ;  /* 0x0000003803387220 */ /* 0x040fe20000410000 */
[----:B------:R-:W1:Y:S01]  /*10c30*/  LDSM.16.MT88.4 R76, [R209+0x3100] ;  /* 0x00310000d14c783b */ /* 0x000e620000004200 */
[C---:B----4-:R-:W-:Y:S01]  /*10c40*/  HMMA.16816.F32 R4, R124.reuse, R12, R4 ;  /* 0x0000000c7c04723c */ /* 0x050fe20000001804 */
[----:B------:R-:W-:Y:S04]  /*10c50*/  MUFU.EX2 R161, R161 ;  /* 0x000000a100a17308 */ /* 0x000fe80000000800 */
[C---:B------:R-:W-:Y:S02]  /*10c60*/  FMUL.FTZ R57, R3.reuse, R57 ;  /* 0x0000003903397220 */ /* 0x040fe40000410000 */
[----:B------:R-:W3:Y:S01]  /*10c70*/  LDSM.16.MT88.4 R68, [R208+0x3100] ;  /* 0x00310000d044783b */ /* 0x000ee20000004200 */
[C---:B------:R-:W-:Y:S03]  /*10c80*/  HMMA.16816.F32 R8, R124.reuse, R14, R8 ;  /* 0x0000000e7c08723c */ /* 0x040fe60000001808 */
[----:B------:R-:W-:Y:S01]  /*10c90*/  MUFU.EX2 R157, R157 ;  /* 0x0000009d009d7308 */ /* 0x000fe20000000800 */
[C---:B------:R-:W-:Y:S02]  /*10ca0*/  FMUL.FTZ R12, R3.reuse, R104 ;  /* 0x00000068030c7220 */ /* 0x040fe40000410000 */
[C---:B------:R-:W-:Y:S01]  /*10cb0*/  FMUL.FTZ R13, R3.reuse, R105 ;  /* 0x00000069030d7220 */ /* 0x040fe20000410000 */
[----:B------:R-:W-:Y:S01]  /*10cc0*/  LDSM.16.MT88.4 R100, [R210+0x2900] ;  /* 0x00290000d264783b */ /* 0x000fe20000004200 */
[C---:B------:R-:W-:Y:S04]  /*10cd0*/  FMUL.FTZ R14, R2.reuse, R106 ;  /* 0x0000006a020e7220 */ /* 0x040fe80000410000 */
[C---:B------:R-:W-:Y:S01]  /*10ce0*/  FMUL.FTZ R15, R2.reuse, R107 ;  /* 0x0000006b020f7220 */ /* 0x040fe20000410000 */
[----:B------:R-:W-:Y:S01]  /*10cf0*/  MUFU.EX2 R136, R136 ;  /* 0x0000008800887308 */ /* 0x000fe20000000800 */
[C---:B------:R-:W-:Y:S02]  /*10d00*/  FMUL.FTZ R58, R2.reuse, R58 ;  /* 0x0000003a023a7220 */ /* 0x040fe40000410000 */
[C---:B------:R-:W-:Y:S02]  /*10d10*/  FMUL.FTZ R59, R2.reuse, R59 ;  /* 0x0000003b023b7220 */ /* 0x040fe40000410000 */
[C---:B------:R-:W-:Y:S01]  /*10d20*/  FMUL.FTZ R60, R3.reuse, R60 ;  /* 0x0000003c033c7220 */ /* 0x040fe20000410000 */
[C---:B------:R-:W-:Y:S03]  /*10d30*/  HMMA.16816.F32 R12, R124.reuse, R20, R12 ;  /* 0x000000147c0c723c */ /* 0x040fe6000000180c */
[C---:B------:R-:W-:Y:S01]  /*10d40*/  FMUL.FTZ R61, R3.reuse, R61 ;  /* 0x0000003d033d7220 */ /* 0x040fe20000410000 */
[----:B------:R-:W4:Y:S01]  /*10d50*/  MUFU.EX2 R137, R137 ;  /* 0x0000008900897308 */ /* 0x000f220000000800 */
        /* <DEDUP_REMOVED lines=31> */
[----:B------:R-:W5:Y:S01]  /*10f50*/  MUFU.EX2 R151, R151 ;  /* 0x0000009700977308 */ /* 0x000f620000000800 */
        /* <DEDUP_REMOVED lines=16> */
[----:B------:R-:W3:Y:S01]  /*11060*/  MUFU.EX2 R159, R159 ;  /* 0x0000009f009f7308 */ /* 0x000ee20000000800 */
[----:B------:R-:W4:Y:S01]  /*11070*/  LDSM.16.MT88.4 R72, [R212+0x900] ;  /* 0x00090000d448783b */ /* 0x000f220000004200 */
[--C-:B------:R-:W-:Y:S02]  /*11080*/  FFMA.FTZ R171, R171, c[0x0][0x2d0], -R134.reuse ;  /* 0x0000b400abab7a23 */ /* 0x100fe40000010886 */
[--C-:B------:R-:W-:Y:S02]  /*11090*/  FFMA.FTZ R231, R242, c[0x0][0x2d0], -R149.reuse ;  /* 0x0000b400f2e77a23 */ /* 0x100fe40000010895 */
[C---:B--2---:R-:W-:Y:S03]  /*110a0*/  HMMA.16816.F32 R44, R124.reuse, R84, R44 ;  /* 0x000000547c2c723c */ /* 0x044fe6000000182c */
[--C-:B------:R-:W-:Y:S01]  /*110b0*/  FFMA.FTZ R233, R240, c[0x0][0x2d0], -R149.reuse ;  /* 0x0000b400f0e97a23 */ /* 0x100fe20000010895 */
[----:B------:R-:W2:Y:S01]  /*110c0*/  MUFU.EX2 R163, R163 ;  /* 0x000000a300a37308 */ /* 0x000ea20000000800 */
        /* <DEDUP_REMOVED lines=15> */
[C---:B---3--:R-:W-:Y:S04]  /*111c0*/  HMMA.16816.F32 R60, R124.reuse, R68, R60 ;  /* 0x000000447c3c723c */ /* 0x048fe8000000183c */
[----:B------:R-:W-:Y:S01]  /*111d0*/  MUFU.EX2 R235, R235 ;  /* 0x000000eb00eb7308 */ /* 0x000fe20000000800 */
[--C-:B------:R-:W-:Y:S02]  /*111e0*/  FFMA.FTZ R155, R150, c[0x0][0x2d0], -R149.reuse ;  /* 0x0000b400969b7a23 */ /* 0x100fe40000010895 */
[----:B----4-:R-:W-:Y:S01]  /*111f0*/  F2FP.PACK_AB R68, R137, R136 ;  /* 0x000000888944723e */ /* 0x010fe200000000ff */
[----:B------:R-:W-:Y:S04]  /*11200*/  HMMA.16816.F32 R64, R124, R70, R64 ;  /* 0x000000467c40723c */ /* 0x000fe80000001840 */
[----:B-----5:R-:W-:Y:S01]  /*11210*/  F2FP.PACK_AB R69, R151, R148 ;  /* 0x000000949745723e */ /* 0x020fe200000000ff */
[----:B------:R-:W-:Y:S01]  /*11220*/  FFMA.FTZ R149, R140, c[0x0][0x2d0], -R149 ;  /* 0x0000b4008c957a23 */ /* 0x000fe20000010895 */
[----:B------:R-:W-:Y:S01]  /*11230*/  MUFU.EX2 R162, R162 ;  /* 0x000000a200a27308 */ /* 0x000fe20000000800 */
[----:B------:R-:W-:Y:S01]  /*11240*/  F2FP.PACK_AB R70, R141, R138 ;  /* 0x0000008a8d46723e */ /* 0x000fe200000000ff */
[--C-:B------:R-:W-:Y:S01]  /*11250*/  FFMA.FTZ R140, R143, c[0x0][0x2d0], -R134.reuse ;  /* 0x0000b4008f8c7a23 */ /* 0x100fe20000010886 */
[----:B------:R-:W-:Y:S03]  /*11260*/  F2FP.PACK_AB R71, R154, R153 ;  /* 0x000000999a47723e */ /* 0x000fe600000000ff */
[--C-:B------:R-:W-:Y:S02]  /*11270*/  FFMA.FTZ R139, R139, c[0x0][0x2d0], -R134.reuse ;  /* 0x0000b4008b8b7a23 */ /* 0x100fe40000010886 */
[--C-:B------:R-:W-:Y:S02]  /*11280*/  FFMA.FTZ R135, R135, c[0x0][0x2d0], -R134.reuse ;  /* 0x0000b40087877a23 */ /* 0x100fe40000010886 */
[C---:B------:R-:W-:Y:S01]  /*11290*/  HMMA.16816.F32 R4, R68.reuse, R72, R4 ;  /* 0x000000484404723c */ /* 0x040fe20000001804 */
[----:B------:R-:W-:Y:S04]  /*112a0*/  MUFU.EX2 R170, R170 ;  /* 0x000000aa00aa7308 */ /* 0x000fe80000000800 */
[----:B------:R-:W-:Y:S02]  /*112b0*/  FFMA.FTZ R134, R117, c[0x0][0x2d0], -R134 ;  /* 0x0000b40075867a23 */ /* 0x000fe40000010886 */
[----:B------:R-:W-:Y:S01]  /*112c0*/  FFMA.FTZ R128, R3, R228, R128 ;  /* 0x000000e403807223 */ /* 0x000fe20000010080 */
[C---:B------:R-:W-:Y:S01]  /*112d0*/  HMMA.16816.F32 R8, R68.reuse, R74, R8 ;  /* 0x0000004a4408723c */ /* 0x040fe20000001808 */
[----:B------:R-:W3:Y:S02]  /*112e0*/  LDSM.16.MT88.4 R72, [R210+0x3900] ;  /* 0x00390000d248783b */ /* 0x000ee40000004200 */
[----:B------:R-:W4:Y:S01]  /*112f0*/  MUFU.EX2 R167, R167 ;  /* 0x000000a700a77308 */ /* 0x000f220000000800 */
[----:B------:R-:W-:Y:S02]  /*11300*/  FFMA.FTZ R133, R2, R227, R133 ;  /* 0x000000e302857223 */ /* 0x000fe40000010085 */
[----:B------:R-:W-:Y:S02]  /*11310*/  FADD.FTZ R119, R119, R128 ;  /* 0x0000008077777221 */ /* 0x000fe40000010000 */
[C---:B-1----:R-:W-:Y:S04]  /*11320*/  HMMA.16816.F32 R12, R68.reuse, R76, R12 ;  /* 0x0000004c440c723c */ /* 0x042fe8000000180c */
[----:B------:R-:W-:Y:S01]  /*11330*/  FADD.FTZ R132, R132, R133 ;  /* 0x0000008584847221 */ /* 0x000fe20000010000 */
[----:B------:R-:W-:Y:S01]  /*11340*/  MUFU.EX2 R166, R166 ;  /* 0x000000a600a67308 */ /* 0x000fe20000000800 */
[----:B------:R-:W-:Y:S02]  /*11350*/  FADD.FTZ R118, R118, R119 ;  /* 0x0000007776767221 */ /* 0x000fe40000010000 */
[C---:B------:R-:W-:Y:S01]  /*11360*/  HMMA.16816.F32 R16, R68.reuse, R78, R16 ;  /* 0x0000004e4410723c */ /* 0x040fe20000001810 */
[----:B------:R-:W1:Y:S03]  /*11370*/  LDSM.16.MT88.4 R76, [R209+0x3900] ;  /* 0x00390000d14c783b */ /* 0x000e660000004200 */
[----:B------:R-:W-:Y:S02]  /*11380*/  FADD.FTZ R3, R131, R132 ;  /* 0x0000008483037221 */ /* 0x000fe40000010000 */
[----:B------:R-:W-:Y:S01]  /*11390*/  FADD.FTZ R129, R129, R118 ;  /* 0x0000007681817221 */ /* 0x000fe20000010000 */
[----:B------:R-:W5:Y:S01]  /*113a0*/  MUFU.EX2 R171, R171 ;  /* 0x000000ab00ab7308 */ /* 0x000f620000000800 */
[C---:B------:R-:W-:Y:S04]  /*113b0*/  HMMA.16816.F32 R20, R68.reuse, R80, R20 ;  /* 0x000000504414723c */ /* 0x040fe80000001814 */
[----:B------:R-:W-:Y:S02]  /*113c0*/  FADD.FTZ R3, R130, R3 ;  /* 0x0000000382037221 */ /* 0x000fe40000010000 */
[----:B------:R-:W-:Y:S02]  /*113d0*/  FADD.FTZ R136, R136, R129 ;  /* 0x0000008188887221 */ /* 0x000fe40000010000 */
[C---:B------:R-:W-:Y:S01]  /*113e0*/  HMMA.16816.F32 R24, R68.reuse, R82, R24 ;  /* 0x000000524418723c */ /* 0x040fe20000001818 */
[----:B------:R-:W1:Y:S01]  /*113f0*/  LDSM.16.MT88.4 R80, [R208+0x3900] ;  /* 0x00390000d050783b */ /* 0x000e620000004200 */
        /* <DEDUP_REMOVED lines=12> */
[C---:B------:R-:W-:Y:S04]  /*114c0*/  HMMA.16816.F32 R36, R68.reuse, R88, R36 ;  /* 0x000000584424723c */ /* 0x040fe80000001824 */
[----:B------:R-:W-:Y:S04]  /*114d0*/  FADD.FTZ R3, R154, R3 ;  /* 0x000000039a037221 */ /* 0x000fe80000010000 */
        /* <DEDUP_REMOVED lines=8> */
[C---:B-1----:R-:W-:Y:S08]  /*11560*/  HMMA.16816.F32 R52, R68.reuse, R76, R52 ;  /* 0x0000004c4434723c */ /* 0x042ff00000001834 */
[C---:B------:R-:W-:Y:S01]  /*11570*/  HMMA.16816.F32 R56, R68.reuse, R78, R56 ;  /* 0x0000004e4438723c */ /* 0x040fe20000001838 */
[----:B------:R-:W1:Y:S01]  /*11580*/  LDSM.16.MT88.4 R76, [R209+0x1100] ;  /* 0x00110000d14c783b */ /* 0x000e620000004200 */
[----:B------:R-:W-:Y:S06]  /*11590*/  MUFU.EX2 R239, R239 ;  /* 0x000000ef00ef7308 */ /* 0x000fec0000000800 */
[C---:B------:R-:W-:Y:S04]  /*115a0*/  HMMA.16816.F32 R60, R68.reuse, R80, R60 ;  /* 0x00000050443c723c */ /* 0x040fe8000000183c */
[----:B------:R-:W-:Y:S04]  /*115b0*/  MUFU.EX2 R242, R242 ;  /* 0x000000f200f27308 */ /* 0x000fe80000000800 */
[----:B------:R-:W-:Y:S01]  /*115c0*/  HMMA.16816.F32 R64, R68, R82, R64 ;  /* 0x000000524440723c */ /* 0x000fe20000001840 */
[----:B------:R-:W1:Y:S05]  /*115d0*/  LDSM.16.MT88.4 R80, [R208+0x1100] ;  /* 0x00110000d050783b */ /* 0x000e6a0000004200 */
[----:B------:R-:W-:Y:S01]  /*115e0*/  MUFU.EX2 R152, R152 ;  /* 0x0000009800987308 */ /* 0x000fe20000000800 */
[----:B------:R-:W-:Y:S01]  /*115f0*/  F2FP.PACK_AB R68, R156, R159 ;  /* 0x0000009f9c44723e */ /* 0x000fe200000000ff */
[----:B------:R-:W-:Y:S01]  /*11600*/  FADD.FTZ R159, R159, R138 ;  /* 0x0000008a9f9f7221 */ /* 0x000fe20000010000 */
[----:B--2---:R-:W-:Y:S03]  /*11610*/  F2FP.PACK_AB R70, R163, R158 ;  /* 0x0000009ea346723e */ /* 0x004fe600000000ff */
[----:B----4-:R-:W-:Y:S01]  /*11620*/  F2FP.PACK_AB R69, R167, R160 ;  /* 0x000000a0a745723e */ /* 0x010fe200000000ff */
[----:B------:R-:W-:Y:S01]  /*11630*/  FADD.FTZ R160, R160, R3 ;  /* 0x00000003a0a07221 */ /* 0x000fe20000010000 */
[----:B-----5:R-:W-:Y:S01]  /*11640*/  F2FP.PACK_AB R71, R171, R166 ;  /* 0x000000a6ab47723e */ /* 0x020fe200000000ff */
[----:B------:R-:W-:Y:S01]  /*11650*/  FADD.FTZ R159, R156, R159 ;  /* 0x0000009f9c9f7221 */ /* 0x000fe20000010000 */
[----:B------:R-:W2:Y:S01]  /*11660*/  MUFU.EX2 R155, R155 ;  /* 0x0000009b009b7308 */ /* 0x000ea20000000800 */
[----:B------:R-:W-:Y:S02]  /*11670*/  FADD.FTZ R167, R167, R160 ;  /* 0x000000a0a7a77221 */ /* 0x000fe40000010000 */
[----:B------:R-:W-:Y:S02]  /*11680*/  FADD.FTZ R158, R158, R159 ;  /* 0x0000009f9e9e7221 */ /* 0x000fe40000010000 */
[C---:B---3--:R-:W-:Y:S03]  /*11690*/  HMMA.16816.F32 R4, R68.reuse, R72, R4 ;  /* 0x000000484404723c */ /* 0x048fe60000001804 */
[----:B------:R-:W-:Y:S02]  /*116a0*/  FADD.FTZ R2, R166, R167 ;  /* 0x000000a7a6027221 */ /* 0x000fe40000010000 */
[----:B------:R-:W-:Y:S01]  /*116b0*/  MUFU.EX2 R142, R142 ;  /* 0x0000008e008e7308 */ /* 0x000fe20000000800 */
[----:B------:R-:W-:Y:S02]  /*116c0*/  FADD.FTZ R158, R163, R158 ;  /* 0x0000009ea39e7221 */ /* 0x000fe40000010000 */
[C---:B------:R-:W-:Y:S01]  /*116d0*/  HMMA.16816.F32 R8, R68.reuse, R74, R8 ;  /* 0x0000004a4408723c */ /* 0x040fe20000001808 */
[----:B------:R-:W3:Y:S03]  /*116e0*/  LDSM.16.MT88.4 R72, [R212+0x4100] ;  /* 0x00410000d448783b */ /* 0x000ee60000004200 */
[----:B------:R-:W-:Y:S03]  /*116f0*/  FADD.FTZ R2, R171, R2 ;  /* 0x00000002ab027221 */ /* 0x000fe60000010000 */
[----:B------:R-:W4:Y:S01]  /*11700*/  MUFU.EX2 R149, R149 ;  /* 0x0000009500957308 */ /* 0x000f220000000800 */
[C---:B------:R-:W-:Y:S04]  /*11710*/  HMMA.16816.F32 R12, R68.reuse, R84, R12 ;  /* 0x00000054440c723c */ /* 0x040fe8000000180c */
[----:B--2---:R-:W-:Y:S04]  /*11720*/  F2FP.PACK_AB R124, R155, R152 ;  /* 0x000000989b7c723e */ /* 0x004fe800000000ff */
[C---:B------:R-:W-:Y:S01]  /*11730*/  HMMA.16816.F32 R16, R68.reuse, R86, R16 ;  /* 0x000000564410723c */ /* 0x040fe20000001810 */
[----:B------:R-:W2:Y:S01]  /*11740*/  LDSM.16.MT88.4 R84, [R210+0x4100] ;  /* 0x00410000d254783b */ /* 0x000ea20000004200 */
[----:B------:R-:W-:Y:S06]  /*11750*/  MUFU.EX2 R140, R140 ;  /* 0x0000008c008c7308 */ /* 0x000fec0000000800 */
[C---:B-1----:R-:W-:Y:S04]  /*11760*/  HMMA.16816.F32 R20, R68.reuse, R76, R20 ;  /* 0x0000004c4414723c */ /* 0x042fe80000001814 */
[----:B------:R-:W1:Y:S01]  /*11770*/  MUFU.EX2 R139, R139 ;  /* 0x0000008b008b7308 */ /* 0x000e620000000800 */
[----:B----4-:R-:W-:Y:S03]  /*11780*/  F2FP.PACK_AB R126, R149, R142 ;  /* 0x0000008e957e723e */ /* 0x010fe600000000ff */
[C---:B------:R-:W-:Y:S01]  /*11790*/  HMMA.16816.F32 R24, R68.reuse, R78, R24 ;  /* 0x0000004e4418723c */ /* 0x040fe20000001818 */
[----:B------:R-:W4:Y:S05]  /*117a0*/  LDSM.16.MT88.4 R76, [R209+0x4100] ;  /* 0x00410000d14c783b */ /* 0x000f2a0000004200 */
[----:B------:R-:W-:Y:S02]  /*117b0*/  MUFU.EX2 R135, R135 ;  /* 0x0000008700877308 */ /* 0x000fe40000000800 */
[C---:B------:R-:W-:Y:S08]  /*117c0*/  HMMA.16816.F32 R28, R68.reuse, R80, R28 ;  /* 0x00000050441c723c */ /* 0x040ff0000000181c */
[C---:B------:R-:W-:Y:S01]  /*117d0*/  HMMA.16816.F32 R32, R68.reuse, R82, R32 ;  /* 0x000000524420723c */ /* 0x040fe20000001820 */
[----:B------:R-:W5:Y:S01]  /*117e0*/  LDSM.16.MT88.4 R80, [R212+0x1900] ;  /* 0x00190000d450783b */ /* 0x000f620000004200 */
[----:B------:R-:W4:Y:S02]  /*117f0*/  MUFU.EX2 R134, R134 ;  /* 0x0000008600867308 */ /* 0x000f240000000800 */
[----:B-1----:R-:W-:Y:S04]  /*11800*/  F2FP.PACK_AB R125, R139, R140 ;  /* 0x0000008c8b7d723e */ /* 0x002fe800000000ff */
[C---:B---3--:R-:W-:Y:S08]  /*11810*/  HMMA.16816.F32 R36, R68.reuse, R72, R36 ;  /* 0x000000484424723c */ /* 0x048ff00000001824 */
[C---:B------:R-:W-:Y:S01]  /*11820*/  HMMA.16816.F32 R40, R68.reuse, R74, R40 ;  /* 0x0000004a4428723c */ /* 0x040fe20000001828 */
[----:B------:R-:W1:Y:S07]  /*11830*/  LDSM.16.MT88.4 R72, [R210+0x1900] ;  /* 0x00190000d248783b */ /* 0x000e6e0000004200 */
[C---:B--2---:R-:W-:Y:S04]  /*11840*/  HMMA.16816.F32 R44, R68.reuse, R84, R44 ;  /* 0x00000054442c723c */ /* 0x044fe8000000182c */
[----:B----4-:R-:W-:Y:S04]  /*11850*/  F2FP.PACK_AB R127, R134, R135 ;  /* 0x00000087867f723e */ /* 0x010fe800000000ff */
[C---:B------:R-:W-:Y:S01]  /*11860*/  HMMA.16816.F32 R48, R68.reuse, R86, R48 ;  /* 0x000000564430723c */ /* 0x040fe20000001830 */
[----:B------:R-:W-:Y:S07]  /*11870*/  LDSM.16.MT88.4 R84, [R208+0x1900] ;  /* 0x00190000d054783b */ /* 0x000fee0000004200 */
[C---:B------:R-:W-:Y:S08]  /*11880*/  HMMA.16816.F32 R52, R68.reuse, R76, R52 ;  /* 0x0000004c4434723c */ /* 0x040ff00000001834 */
[C---:B------:R-:W-:Y:S01]  /*11890*/  HMMA.16816.F32 R56, R68.reuse, R78, R56 ;  /* 0x0000004e4438723c */ /* 0x040fe20000001838 */
[----:B------:R-:W2:Y:S07]  /*118a0*/  LDSM.16.MT88.4 R76, [R209+0x1900] ;  /* 0x00190000d14c783b */ /* 0x000eae0000004200 */
        /* <DEDUP_REMOVED lines=12> */
[C---:B-----5:R-:W-:Y:S03]  /*11970*/  HMMA.16816.F32 R4, R68.reuse, R80, R4 ;  /* 0x000000504404723c */ /* 0x060fe60000001804 */
[----:B------:R-:W-:Y:S02]  /*11980*/  FADD.FTZ R3, R239, R240 ;  /* 0x000000f0ef037221 */ /* 0x000fe40000010000 */
[----:B------:R-:W-:Y:S02]  /*11990*/  FADD.FTZ R233, R238, R233 ;  /* 0x000000e9eee97221 */ /* 0x000fe40000010000 */
[----:B------:R-:W-:Y:S01]  /*119a0*/  FADD.FTZ R3, R242, R3 ;  /* 0x00000003f2037221 */ /* 0x000fe20000010000 */
[C---:B------:R-:W-:Y:S01]  /*119b0*/  HMMA.16816.F32 R8, R68.reuse, R82, R8 ;  /* 0x000000524408723c */ /* 0x040fe20000001808 */
[----:B------:R-:W3:Y:S03]  /*119c0*/  LDSM.16.MT88.4 R80, [R212+0x4900] ;  /* 0x00490000d450783b */ /* 0x000ee60000004200 */
[----:B------:R-:W-:Y:S04]  /*119d0*/  FADD.FTZ R2, R162, R3 ;  /* 0x00000003a2027221 */ /* 0x000fe80000010000 */
[C---:B-1----:R-:W-:Y:S04]  /*119e0*/  HMMA.16816.F32 R12, R68.reuse, R72, R12 ;  /* 0x00000048440c723c */ /* 0x042fe8000000180c */
[----:B------:R-:W-:Y:S04]  /*119f0*/  FADD.FTZ R2, R161, R2 ;  /* 0x00000002a1027221 */ /* 0x000fe80000010000 */
[C---:B------:R-:W-:Y:S01]  /*11a00*/  HMMA.16816.F32 R16, R68.reuse, R74, R16 ;  /* 0x0000004a4410723c */ /* 0x040fe20000001810 */
[----:B------:R-:W1:Y:S03]  /*11a10*/  LDSM.16.MT88.4 R72, [R210+0x4900] ;  /* 0x00490000d248783b */ /* 0x000e660000004200 */
[----:B------:R-:W-:Y:S01]  /*11a20*/  FADD.FTZ R3, R157, R2 ;  /* 0x000000029d037221 */ /* 0x000fe20000010000 */
[----:B------:R-:W-:Y:S03]  /*11a30*/  IADD3 R2, R168, -0x1, RZ ;  /* 0xffffffffa8027810 */ /* 0x000fe60007ffe0ff */
[C---:B--2---:R-:W-:Y:S04]  /*11a40*/  HMMA.16816.F32 R20, R68.reuse, R76, R20 ;  /* 0x0000004c4414723c */ /* 0x044fe80000001814 */
[----:B------:R-:W-:Y:S02]  /*11a50*/  FADD.FTZ R3, R170, R3 ;  /* 0x00000003aa037221 */ /* 0x000fe40000010000 */
[----:B------:R-:W-:Y:S02]  /*11a60*/  IMAD.MOV.U32 R168, RZ, RZ, R2 ;  /* 0x000000ffffa87224 */ /* 0x000fe400078e0002 */
[C---:B------:R-:W-:Y:S01]  /*11a70*/  HMMA.16816.F32 R24, R68.reuse, R78, R24 ;  /* 0x0000004e4418723c */ /* 0x040fe20000001818 */
[----:B------:R-:W2:Y:S03]  /*11a80*/  LDSM.16.MT88.4 R76, [R212+0x2100] ;  /* 0x00210000d44c783b */ /* 0x000ea60000004200 */
[----:B------:R-:W-:Y:S02]  /*11a90*/  FADD.FTZ R140, R140, R3 ;  /* 0x000000038c8c7221 */ /* 0x000fe40000010000 */
[----:B------:R-:W-:Y:S02]  /*11aa0*/  IMAD.MOV.U32 R3, RZ, RZ, R0 ;  /* 0x000000ffff037224 */ /* 0x000fe400078e0000 */
[C---:B------:R-:W-:Y:S04]  /*11ab0*/  HMMA.16816.F32 R28, R68.reuse, R84, R28 ;  /* 0x00000054441c723c */ /* 0x040fe8000000181c */
[----:B------:R-:W-:Y:S02]  /*11ac0*/  FADD.FTZ R140, R139, R140 ;  /* 0x0000008c8b8c7221 */ /* 0x000fe40000010000 */
[----:B------:R-:W-:Y:S02]  /*11ad0*/  IMAD.MOV.U32 R2, RZ, RZ, R116 ;  /* 0x000000ffff027224 */ /* 0x000fe400078e0074 */
[C---:B------:R-:W-:Y:S01]  /*11ae0*/  HMMA.16816.F32 R32, R68.reuse, R86, R32 ;  /* 0x000000564420723c */ /* 0x040fe20000001820 */
[----:B------:R-:W-:Y:S03]  /*11af0*/  LDSM.16.MT88.4 R84, [R208+0x2100] ;  /* 0x00210000d054783b */ /* 0x000fe60000004200 */
[----:B------:R-:W-:Y:S04]  /*11b00*/  FADD.FTZ R135, R135, R140 ;  /* 0x0000008c87877221 */ /* 0x000fe80000010000 */
[C---:B---3--:R-:W-:Y:S04]  /*11b10*/  HMMA.16816.F32 R36, R68.reuse, R80, R36 ;  /* 0x000000504424723c */ /* 0x048fe80000001824 */
[----:B------:R-:W-:Y:S04]  /*11b20*/  FADD.FTZ R227, R134, R135 ;  /* 0x0000008786e37221 */ /* 0x000fe80000010000 */
[C---:B------:R-:W-:Y:S01]  /*11b30*/  HMMA.16816.F32 R40, R68.reuse, R82, R40 ;  /* 0x000000524428723c */ /* 0x040fe20000001828 */
[----:B------:R-:W3:Y:S07]  /*11b40*/  LDSM.16.MT88.4 R80, [R210+0x2100] ;  /* 0x00210000d250783b */ /* 0x000eee0000004200 */
        /* <DEDUP_REMOVED lines=14> */
[----:B------:R-:W-:Y:S03]  /*11c30*/  F2FP.PACK_AB R71, R170, R157 ;  /* 0x0000009daa47723e */ /* 0x000fe600000000ff */
[----:B------:R-:W-:Y:S04]  /*11c40*/  FADD.FTZ R164, R164, R235 ;  /* 0x000000eba4a47221 */ /* 0x000fe80000010000 */
[C---:B--2---:R-:W-:Y:S03]  /*11c50*/  HMMA.16816.F32 R4, R68.reuse, R76, R4 ;  /* 0x0000004c4404723c */ /* 0x044fe60000001804 */
[----:B------:R-:W-:Y:S04]  /*11c60*/  FADD.FTZ R241, R241, R164 ;  /* 0x000000a4f1f17221 */ /* 0x000fe80000010000 */
[----:B------:R-:W-:Y:S01]  /*11c70*/  FADD.FTZ R152, R152, R241 ;  /* 0x000000f198987221 */ /* 0x000fe20000010000 */
[C---:B------:R-:W-:Y:S01]  /*11c80*/  HMMA.16816.F32 R8, R68.reuse, R78, R8 ;  /* 0x0000004e4408723c */ /* 0x040fe20000001808 */
[----:B------:R-:W2:Y:S03]  /*11c90*/  LDSM.16.MT88.4 R76, [R212+0x5100] ;  /* 0x00510000d44c783b */ /* 0x000ea60000004200 */
[----:B------:R-:W-:Y:S04]  /*11ca0*/  FADD.FTZ R155, R155, R152 ;  /* 0x000000989b9b7221 */ /* 0x000fe80000010000 */
[C---:B---3--:R-:W-:Y:S04]  /*11cb0*/  HMMA.16816.F32 R12, R68.reuse, R80, R12 ;  /* 0x00000050440c723c */ /* 0x048fe8000000180c */
[----:B------:R-:W-:Y:S04]  /*11cc0*/  FADD.FTZ R142, R142, R155 ;  /* 0x0000009b8e8e7221 */ /* 0x000fe80000010000 */
[C---:B------:R-:W-:Y:S01]  /*11cd0*/  HMMA.16816.F32 R16, R68.reuse, R82, R16 ;  /* 0x000000524410723c */ /* 0x040fe20000001810 */
[----:B------:R-:W3:Y:S03]  /*11ce0*/  LDSM.16.MT88.4 R80, [R210+0x5100] ;  /* 0x00510000d250783b */ /* 0x000ee60000004200 */
[----:B------:R-:W-:Y:S04]  /*11cf0*/  FADD.FTZ R228, R149, R142 ;  /* 0x0000008e95e47221 */ /* 0x000fe80000010000 */
[C---:B-1----:R-:W-:Y:S08]  /*11d00*/  HMMA.16816.F32 R20, R68.reuse, R72, R20 ;  /* 0x000000484414723c */ /* 0x042ff00000001814 */
[C---:B------:R-:W-:Y:S01]  /*11d10*/  HMMA.16816.F32 R24, R68.reuse, R74, R24 ;  /* 0x0000004a4418723c */ /* 0x040fe20000001818 */
[----:B------:R-:W1:Y:S07]  /*11d20*/  LDSM.16.MT88.4 R72, [R208+0x5100] ;  /* 0x00510000d048783b */ /* 0x000e6e0000004200 */
[C---:B------:R-:W-:Y:S08]  /*11d30*/  HMMA.16816.F32 R28, R68.reuse, R84, R28 ;  /* 0x00000054441c723c */ /* 0x040ff0000000181c */
[C---:B------:R-:W-:Y:S01]  /*11d40*/  HMMA.16816.F32 R32, R68.reuse, R86, R32 ;  /* 0x000000564420723c */ /* 0x040fe20000001820 */
[----:B------:R-:W4:Y:S07]  /*11d50*/  LDSM.16.MT88.4 R84, [R208+0x2900] ;  /* 0x00290000d054783b */ /* 0x000f2e0000004200 */
[C---:B--2---:R-:W-:Y:S08]  /*11d60*/  HMMA.16816.F32 R36, R68.reuse, R76, R36 ;  /* 0x0000004c4424723c */ /* 0x044ff00000001824 */
[C---:B------:R-:W-:Y:S01]  /*11d70*/  HMMA.16816.F32 R40, R68.reuse, R78, R40 ;  /* 0x0000004e4428723c */ /* 0x040fe20000001828 */
[----:B------:R-:W2:Y:S07]  /*11d80*/  LDSM.16.MT88.4 R76, [R212+0x5900] ;  /* 0x00590000d44c783b */ /* 0x000eae0000004200 */
[C---:B---3--:R-:W-:Y:S08]  /*11d90*/  HMMA.16816.F32 R44, R68.reuse, R80, R44 ;  /* 0x00000050442c723c */ /* 0x048ff0000000182c */
[C---:B------:R-:W-:Y:S08]  /*11da0*/  HMMA.16816.F32 R48, R68.reuse, R82, R48 ;  /* 0x000000524430723c */ /* 0x040ff00000001830 */
[C---:B------:R-:W-:Y:S08]  /*11db0*/  HMMA.16816.F32 R52, R68.reuse, R88, R52 ;  /* 0x000000584434723c */ /* 0x040ff00000001834 */
[C---:B------:R-:W-:Y:S08]  /*11dc0*/  HMMA.16816.F32 R56, R68.reuse, R90, R56 ;  /* 0x0000005a4438723c */ /* 0x040ff00000001838 */
[C---:B-1----:R-:W-:Y:S08]  /*11dd0*/  HMMA.16816.F32 R60, R68.reuse, R72, R60 ;  /* 0x00000048443c723c */ /* 0x042ff0000000183c */
[----:B------:R-:W-:Y:S01]  /*11de0*/  HMMA.16816.F32 R64, R68, R74, R64 ;  /* 0x0000004a4440723c */ /* 0x000fe20000001840 */
[----:B------:R-:W1:Y:S07]  /*11df0*/  LDSM.16.MT88.4 R68, [R210+0x5900] ;  /* 0x00590000d244783b */ /* 0x000e6e0000004200 */
        /* <DEDUP_REMOVED lines=10> */
[C---:B--2---:R-:W-:Y:S08]  /*11ea0*/  HMMA.16816.F32 R80, R124.reuse, R76, R36 ;  /* 0x0000004c7c50723c */ /* 0x044ff00000001824 */
[C---:B------:R-:W-:Y:S08]  /*11eb0*/  HMMA.16816.F32 R76, R124.reuse, R78, R40 ;  /* 0x0000004e7c4c723c */ /* 0x040ff00000001828 */
[C---:B-1----:R-:W-:Y:S08]  /*11ec0*/  HMMA.16816.F32 R72, R124.reuse, R68, R44 ;  /* 0x000000447c48723c */ /* 0x042ff0000000182c */
[C---:B------:R-:W-:Y:S08]  /*11ed0*/  HMMA.16816.F32 R68, R124.reuse, R70, R48 ;  /* 0x000000467c44723c */ /* 0x040ff00000001830 */
[C---:B---3--:R-:W-:Y:S08]  /*11ee0*/  HMMA.16816.F32 R52, R124.reuse, R4, R52 ;  /* 0x000000047c34723c */ /* 0x048ff00000001834 */
[C---:B------:R-:W-:Y:S08]  /*11ef0*/  HMMA.16816.F32 R56, R124.reuse, R6, R56 ;  /* 0x000000067c38723c */ /* 0x040ff00000001838 */
[C---:B-----5:R-:W-:Y:S08]  /*11f00*/  HMMA.16816.F32 R60, R124.reuse, R8, R60 ;  /* 0x000000087c3c723c */ /* 0x060ff0000000183c */
[----:B------:R-:W-:Y:S01]  /*11f10*/  HMMA.16816.F32 R64, R124, R10, R64 ;  /* 0x0000000a7c40723c */ /* 0x000fe20000001840 */
[----:B------:R-:W-:-:S07]  /*11f20*/  @P0 BRA `(.L_x_207) ;  /* 0xffffbb7000000947 */ /* 0x000fce000383ffff */
.L_x_197:
[----:B------:R-:W1:Y:S01]  /*11f30*/  SHFL.BFLY PT, R3, R228, 0x2, 0x1f ;  /* 0x0c401f00e4037f89 */ /* 0x000e6200000e0000 */
[----:B------:R-:W-:Y:S01]  /*11f40*/  CS2R R4, SRZ ;  /* 0x0000000000047805 */ /* 0x000fe2000001ff00 */
[----:B------:R-:W-:-:S02]  /*11f50*/  MOV R8, 0xff800000 ;  /* 0xff80000000087802 */ /* 0x000fc40000000f00 */
[----:B------:R-:W2:Y:S01]  /*11f60*/  SHFL.BFLY PT, R2, R227, 0x2, 0x1f ;  /* 0x0c401f00e3027f89 */ /* 0x000ea200000e0000 */
[----:B------:R-:W-:Y:S01]  /*11f70*/  PLOP3.LUT P2, PT, PT, PT, PT, 0x8, 0x0 ;  /* 0x000000000000781c */ /* 0x000fe20003f4e170 */
[----:B-1----:R-:W-:Y:S02]  /*11f80*/  FADD.FTZ R6, R3, R228 ;  /* 0x000000e403067221 */ /* 0x002fe40000010000 */
[----:B--2---:R-:W-:-:S03]  /*11f90*/  FADD.FTZ R7, R2, R227 ;  /* 0x000000e302077221 */ /* 0x004fc60000010000 */
[----:B------:R-:W1:Y:S04]  /*11fa0*/  SHFL.BFLY PT, R3, R6, 0x1, 0x1f ;  /* 0x0c201f0006037f89 */ /* 0x000e6800000e0000 */
[----:B------:R-:W2:Y:S01]  /*11fb0*/  SHFL.BFLY PT, R2, R7, 0x1, 0x1f ;  /* 0x0c201f0007027f89 */ /* 0x000ea200000e0000 */
[----:B-1----:R-:W-:Y:S02]  /*11fc0*/  FADD.FTZ R3, R6, R3 ;  /* 0x0000000306037221 */ /* 0x002fe40000010000 */
[----:B--2---:R-:W-:-:S03]  /*11fd0*/  FADD.FTZ R2, R7, R2 ;  /* 0x0000000207027221 */ /* 0x004fc60000010000 */
[----:B------:R-:W-:Y:S02]  /*11fe0*/  FSETP.NE.FTZ.AND P1, PT, R3, RZ, PT ;  /* 0x000000ff0300720b */ /* 0x000fe40003f35000 */
[----:B------:R-:W-:Y:S02]  /*11ff0*/  MOV R7, 0xff800000 ;  /* 0xff80000000077802 */ /* 0x000fe40000000f00 */
[----:B------:R-:W-:-:S09]  /*12000*/  FSETP.NE.FTZ.AND P0, PT, R2, RZ, PT ;  /* 0x000000ff0200720b */ /* 0x000fd20003f15000 */
[----:B------:R-:W1:Y:S01]  /*12010*/  @P1 MUFU.RCP R5, R3 ;  /* 0x0000000300051308 */ /* 0x000e620000001000 */
[----:B------:R-:W-:-:S03]  /*12020*/  @P1 MOV R10, 0x3f317218 ;  /* 0x3f317218000a1802 */ /* 0x000fc60000000f00 */
[----:B------:R-:W-:Y:S02]  /*12030*/  @P0 MOV R9, 0x3f317218 ;  /* 0x3f31721800090802 */ /* 0x000fe40000000f00 */
        /* <DEDUP_REMOVED lines=12> */
[----:B------:R-:W-:Y:S02]  /*12100*/  FMUL.FTZ R101, R5, R101 ;  /* 0x0000006505657220 */ /* 0x000fe40000410000 */
        /* <DEDUP_REMOVED lines=58> */
[----:B------:R-:W-:Y:S02]  /*124b0*/  @P1 FFMA.FTZ R7, R10, R0, R3 ;  /* 0x000000000a071223 */ /* 0x000fe40000010003 */
[----:B------:R-:W-:Y:S02]  /*124c0*/  @P0 FFMA.FTZ R8, R9, R116, R11 ;  /* 0x0000007409080223 */ /* 0x000fe4000001000b */
.L_x_165:
[----:B------:R-:W-:Y:S01]  /*124d0*/  USHF.R.S32.HI UR6, URZ, 0x1f, UR12 ;  /* 0x0000001f3f067899 */ /* 0x000fe2000801140c */
[----:B------:R-:W-:Y:S05]  /*124e0*/  @P2 BRA `(.L_x_208) ;  /* 0x0000114000002947 */ /* 0x000fea0003800000 */
[----:B------:R-:W1:Y:S01]  /*124f0*/  S2R R0, SR_TID.X ;  /* 0x0000000000007919 */ /* 0x000e620000002100 */
[----:B------:R-:W-:Y:S01]  /*12500*/  ULDC.64 UR4, c[0x0][0x490] ;  /* 0x0001240000047ab9 */ /* 0x000fe20000000a00 */
[----:B------:R-:W-:Y:S01]  /*12510*/  IMAD.MOV.U32 R14, RZ, RZ, c[0x0][0x4e8] ;  /* 0x00013a00ff0e7624 */ /* 0x000fe200078e00ff */
[----:B------:R-:W-:Y:S01]  /*12520*/  UIMAD UR7, UR6, UR4, URZ ;  /* 0x00000004060772a4 */ /* 0x000fe2000f8e023f */
[----:B------:R-:W2:Y:S01]  /*12530*/  S2R R22, SR_CTAID.Z ;  /* 0x0000000000167919 */ /* 0x000ea20000002700 */
[----:B------:R-:W-:Y:S01]  /*12540*/  UIMAD.WIDE.U32 UR8, UR12, UR4, URZ ;  /* 0x000000040c0872a5 */ /* 0x000fe2000f8e003f */
[----:B------:R-:W-:Y:S01]  /*12550*/  F2FP.PACK_AB R112, R113, R112 ;  /* 0x000000707170723e */ /* 0x000fe200000000ff */
[----:B------:R-:W-:Y:S01]  /*12560*/  UIMAD UR7, UR12, UR5, UR7 ;  /* 0x000000050c0772a4 */ /* 0x000fe2000f8e0207 */
[----:B------:R-:W-:Y:S01]  /*12570*/  ISETP.NE.AND P0, PT, R14, 0x1, PT ;  /* 0x000000010e00780c */ /* 0x000fe20003f05270 */
[----:B------:R-:W-:Y:S01]  /*12580*/  BSSY B0, `(.L_x_209) ;  /* 0x00000da000007945 */ /* 0x000fe20003800000 */
[----:B------:R-:W-:Y:S01]  /*12590*/  ULDC.64 UR4, c[0x0][0x3e8] ;  /* 0x0000fa0000047ab9 */ /* 0x000fe20000000a00 */
[----:B------:R-:W-:Y:S01]  /*125a0*/  IMAD.U32 R25, RZ, RZ, UR9 ;  /* 0x00000009ff197e24 */ /* 0x000fe2000f8e00ff */
[----:B------:R-:W-:Y:S01]  /*125b0*/  UIMAD UR6, UR6, UR4, URZ ;  /* 0x00000004060672a4 */ /* 0x000fe2000f8e023f */
[----:B------:R-:W-:Y:S01]  /*125c0*/  IMAD.U32 R24, RZ, RZ, UR8 ;  /* 0x00000008ff187e24 */ /* 0x000fe2000f8e00ff */
[----:B------:R-:W-:Y:S01]  /*125d0*/  UIMAD.WIDE.U32 UR10, UR12, UR4, URZ ;  /* 0x000000040c0a72a5 */ /* 0x000fe2000f8e003f */
[----:B------:R-:W-:Y:S01]  /*125e0*/  F2FP.PACK_AB R114, R115, R114 ;  /* 0x000000727372723e */ /* 0x000fe200000000ff */
[----:B------:R-:W-:Y:S01]  /*125f0*/  UIMAD UR5, UR12, UR5, UR6 ;  /* 0x000000050c0572a4 */ /* 0x000fe2000f8e0206 */
[----:B------:R-:W-:Y:S01]  /*12600*/  F2FP.PACK_AB R108, R109, R108 ;  /* 0x0000006c6d6c723e */ /* 0x000fe200000000ff */
[----:B------:R-:W-:Y:S01]  /*12610*/  UIADD3 UR7, UR9, UR7, URZ ;  /* 0x0000000709077290 */ /* 0x000fe2000fffe03f */
[----:B------:R-:W-:Y:S01]  /*12620*/  F2FP.PACK_AB R110, R111, R110 ;  /* 0x0000006e6f6e723e */ /* 0x000fe200000000ff */
[----:B------:R-:W-:Y:S01]  /*12630*/  UIADD3 UR5, UR11, UR5, URZ ;  /* 0x000000050b057290 */ /* 0x000fe2000fffe03f */
[----:B------:R-:W-:Y:S01]  /*12640*/  IMAD.U32 R29, RZ, RZ, UR11 ;  /* 0x0000000bff1d7e24 */ /* 0x000fe2000f8e00ff */
[----:B------:R-:W-:Y:S01]  /*12650*/  F2FP.PACK_AB R104, R105, R104 ;  /* 0x000000686968723e */ /* 0x000fe200000000ff */
[----:B------:R-:W-:Y:S01]  /*12660*/  IMAD.U32 R28, RZ, RZ, UR10 ;  /* 0x0000000aff1c7e24 */ /* 0x000fe2000f8e00ff */
[----:B-1----:R-:W-:Y:S01]  /*12670*/  SHF.R.S32.HI R9, RZ, 0x1f, R0 ;  /* 0x0000001fff097819 */ /* 0x002fe20000011400 */
[----:B------:R-:W-:Y:S01]  /*12680*/  IMAD.U32 R25, RZ, RZ, UR7 ;  /* 0x00000007ff197e24 */ /* 0x000fe2000f8e00ff */
[----:B------:R-:W-:Y:S01]  /*12690*/  F2FP.PACK_AB R106, R107, R106 ;  /* 0x0000006a6b6a723e */ /* 0x000fe200000000ff */
[----:B------:R-:W-:Y:S01]  /*126a0*/  IMAD.U32 R29, RZ, RZ, UR5 ;  /* 0x00000005ff1d7e24 */ /* 0x000fe2000f8e00ff */
[CC--:B------:R-:W-:Y:S01]  /*126b0*/  LEA.HI R11, R9.reuse, R0.reuse, RZ, 0x2 ;  /* 0x00000000090b7211 */ /* 0x0c0fe200078f10ff */
[----:B--2---:R-:W-:Y:S01]  /*126c0*/  IMAD.WIDE.U32 R24, R22, c[0x0][0x498], R24 ;  /* 0x0001260016187a25 */ /* 0x004fe200078e0018 */
[----:B------:R-:W-:-:S02]  /*126d0*/  LEA.HI R3, R9, R0, RZ, 0x5 ;  /* 0x0000000009037211 */ /* 0x000fc400078f28ff */
[--C-:B------:R-:W-:Y:S02]  /*126e0*/  SHF.R.S32.HI R20, RZ, 0x2, R11.reuse ;  /* 0x00000002ff147819 */ /* 0x100fe4000001140b */
[----:B------:R-:W-:Y:S02]  /*126f0*/  SHF.R.S32.HI R13, RZ, 0x1f, R11 ;  /* 0x0000001fff0d7819 */ /* 0x000fe4000001140b */
[CC--:B------:R-:W-:Y:S02]  /*12700*/  LEA.HI R10, R9.reuse, R0.reuse, RZ, 0x3 ;  /* 0x00000000090a7211 */ /* 0x0c0fe400078f18ff */
[----:B------:R-:W-:Y:S02]  /*12710*/  LEA.HI R2, R9, R0, RZ, 0x6 ;  /* 0x0000000009027211 */ /* 0x000fe400078f30ff */
[----:B------:R-:W-:Y:S02]  /*12720*/  LOP3.LUT R9, R3, 0xffffffe0, RZ, 0xc0, !PT ;  /* 0xffffffe003097812 */ /* 0x000fe400078ec0ff */
[----:B------:R-:W-:Y:S01]  /*12730*/  LEA.HI R13, R13, R20, RZ, 0x3 ;  /* 0x000000140d0d7211 */ /* 0x000fe200078f18ff */
[----:B------:R-:W-:Y:S01]  /*12740*/  IMAD.SHL.U32 R2, R2, 0x8, RZ ;  /* 0x0000000802027824 */ /* 0x000fe200078e00ff */
[----:B------:R-:W-:Y:S01]  /*12750*/  LOP3.LUT R11, R11, 0xfffffffc, RZ, 0xc0, !PT ;  /* 0xfffffffc0b0b7812 */ /* 0x000fe200078ec0ff */
[----:B------:R-:W-:Y:S01]  /*12760*/  IMAD.IADD R12, R0, 0x1, -R9 ;  /* 0x00000001000c7824 */ /* 0x000fe200078e0a09 */
[----:B------:R-:W-:-:S02]  /*12770*/  LOP3.LUT R13, R13, 0xfffffff8, RZ, 0xc0, !PT ;  /* 0xfffffff80d0d7812 */ /* 0x000fc400078ec0ff */
[----:B------:R-:W-:Y:S01]  /*12780*/  LOP3.LUT R19, R10, 0xfffffff8, RZ, 0xc0, !PT ;  /* 0xfffffff80a137812 */ /* 0x000fe200078ec0ff */
[----:B------:R-:W-:Y:S01]  /*12790*/  IMAD.IADD R11, R0, 0x1, -R11 ;  /* 0x00000001000b7824 */ /* 0x000fe200078e0a0b */
[----:B------:R-:W-:Y:S01]  /*127a0*/  SHF.R.S32.HI R9, RZ, 0x1f, R12 ;  /* 0x0000001fff097819 */ /* 0x000fe2000001140c */
[----:B------:R-:W-:Y:S01]  /*127b0*/  IMAD.IADD R20, R20, 0x1, -R13 ;  /* 0x0000000114147824 */ /* 0x000fe200078e0a0d */
[----:B------:R-:W-:Y:S01]  /*127c0*/  SHF.R.S32.HI R15, RZ, 0x1f, R22 ;  /* 0x0000001fff0f7819 */ /* 0x000fe20000011416 */
[----:B------:R-:W1:Y:S01]  /*127d0*/  S2R R13, SR_CTAID.X ;  /* 0x00000000000d7919 */ /* 0x000e620000002500 */
[----:B------:R-:W-:Y:S01]  /*127e0*/  SHF.R.S32.HI R26, RZ, 0x5, R3 ;  /* 0x00000005ff1a7819 */ /* 0x000fe20000011403 */
[----:B------:R-:W-:Y:S01]  /*127f0*/  IMAD.IADD R19, R0, 0x1, -R19 ;  /* 0x0000000100137824 */ /* 0x000fe200078e0a13 */
[----:B------:R-:W-:Y:S02]  /*12800*/  SHF.R.S32.HI R3, RZ, 0x1f, R3 ;  /* 0x0000001fff037819 */ /* 0x000fe40000011403 */
[----:B------:R-:W-:Y:S01]  /*12810*/  SHF.R.S32.HI R10, RZ, 0x3, R10 ;  /* 0x00000003ff0a7819 */ /* 0x000fe2000001140a */
[----:B------:R-:W-:Y:S01]  /*12820*/  IMAD R17, R26, 0x200, R11 ;  /* 0x000002001a117824 */ /* 0x000fe200078e020b */
[----:B------:R-:W-:-:S02]  /*12830*/  LOP3.LUT P4, RZ, R12, 0x3, RZ, 0xc0, !PT ;  /* 0x000000030cff7812 */ /* 0x000fc4000788c0ff */
[----:B------:R-:W-:Y:S01]  /*12840*/  LEA.HI R12, R9, R12, RZ, 0x2 ;  /* 0x0000000c090c7211 */ /* 0x000fe200078f10ff */
[----:B------:R-:W-:Y:S01]  /*12850*/  IMAD R9, R15, c[0x0][0x498], RZ ;  /* 0x000126000f097a24 */ /* 0x000fe200078e02ff */
[----:B------:R-:W-:Y:S01]  /*12860*/  LEA.HI R3, R3, R26, RZ, 0x3 ;  /* 0x0000001a03037211 */ /* 0x000fe200078f18ff */
[----:B------:R-:W-:Y:S01]  /*12870*/  IMAD.SHL.U32 R0, R10, 0x40, RZ ;  /* 0x000000400a007824 */ /* 0x000fe200078e00ff */
[----:B------:R-:W-:Y:S01]  /*12880*/  LEA.HI R4, R11, R11, RZ, 0x1 ;  /* 0x0000000b0b047211 */ /* 0x000fe200078f08ff */
[----:B------:R-:W-:Y:S01]  /*12890*/  IMAD R16, R22, c[0x0][0x49c], R9 ;  /* 0x0001270016107a24 */ /* 0x000fe200078e0209 */
[----:B------:R-:W-:Y:S01]  /*128a0*/  LOP3.LUT R3, R3, 0xffffff8, RZ, 0xc0, !PT ;  /* 0x0ffffff803037812 */ /* 0x000fe200078ec0ff */
[----:B------:R-:W-:Y:S01]  /*128b0*/  IMAD.SHL.U32 R9, R19, 0x8, RZ ;  /* 0x0000000813097824 */ /* 0x000fe200078e00ff */
[----:B------:R-:W-:Y:S01]  /*128c0*/  LOP3.LUT R4, R4, 0x1ffffffe, RZ, 0xc0, !PT ;  /* 0x1ffffffe04047812 */ /* 0x000fe200078ec0ff */
[----:B------:R-:W-:Y:S01]  /*128d0*/  IMAD R15, R15, c[0x0][0x3f0], RZ ;  /* 0x0000fc000f0f7a24 */ /* 0x000fe200078e02ff */
[----:B------:R-:W-:Y:S01]  /*128e0*/  LOP3.LUT R0, R0, 0x1c0, RZ, 0xc0, !PT ;  /* 0x000001c000007812 */ /* 0x000fe200078ec0ff */
[----:B------:R-:W-:Y:S01]  /*128f0*/  IMAD.IADD R18, R26, 0x1, -R3 ;  /* 0x000000011a127824 */ /* 0x000fe200078e0a03 */
[----:B------:R-:W-:Y:S01]  /*12900*/  SHF.R.S32.HI R21, RZ, 0x2, R12 ;  /* 0x00000002ff157819 */ /* 0x000fe2000001140c */
[----:B------:R-:W-:Y:S01]  /*12910*/  IMAD.IADD R11, R11, 0x1, -R4 ;  /* 0x000000010b0b7824 */ /* 0x000fe200078e0a04 */
[----:B------:R-:W-:Y:S01]  /*12920*/  LOP3.LUT R4, R0, 0x38, R9, 0xf8, !PT ;  /* 0x0000003800047812 */ /* 0x000fe200078ef809 */
[----:B------:R-:W-:Y:S01]  /*12930*/  IMAD R15, R22, c[0x0][0x3f4], R15 ;  /* 0x0000fd00160f7a24 */ /* 0x000fe200078e020f */
[----:B------:R-:W-:Y:S01]  /*12940*/  SHF.R.U32.HI R3, RZ, 0x3, R0 ;  /* 0x00000003ff037819 */ /* 0x000fe20000011600 */
[----:B------:R-:W-:Y:S01]  /*12950*/  IMAD R0, R19, 0x20, R10 ;  /* 0x0000002013007824 */ /* 0x000fe200078e020a */
[----:B------:R-:W-:Y:S01]  /*12960*/  LOP3.LUT R19, R20, 0x1, RZ, 0xc0, !PT ;  /* 0x0000000114137812 */ /* 0x000fe200078ec0ff */
[----:B------:R-:W-:Y:S01]  /*12970*/  IMAD R18, R18, 0x10, R21 ;  /* 0x0000001012127824 */ /* 0x000fe200078e0215 */
[----:B------:R-:W-:Y:S01]  /*12980*/  LOP3.LUT R3, R4, R3, RZ, 0x3c, !PT ;  /* 0x0000000304037212 */ /* 0x000fe200078e3cff */
[----:B-1----:R-:W-:Y:S01]  /*12990*/  IMAD R0, R13, 0x80, R0 ;  /* 0x000000800d007824 */ /* 0x002fe200078e0200 */
[----:B------:R-:W-:Y:S01]  /*129a0*/  ISETP.NE.U32.AND P3, PT, R19, 0x1, PT ;  /* 0x000000011300780c */ /* 0x000fe20003f65070 */
[----:B------:R-:W-:Y:S01]  /*129b0*/  IMAD.WIDE.U32 R22, R22, c[0x0][0x3f0], R28 ;  /* 0x0000fc0016167a25 */ /* 0x000fe200078e001c */
[----:B------:R-:W-:-:S02]  /*129c0*/  LOP3.LUT R2, R3, 0x7ffffe00, R2, 0xf8, !PT ;  /* 0x7ffffe0003027812 */ /* 0x000fc400078ef802 */
[C---:B------:R-:W-:Y:S01]  /*129d0*/  R2P PR, R20.reuse, 0x6 ;  /* 0x0000000614007804 */ /* 0x040fe20000000000 */
[----:B------:R-:W-:Y:S01]  /*129e0*/  IMAD.SHL.U32 R20, R20, 0x40, RZ ;  /* 0x0000004014147824 */ /* 0x000fe200078e00ff */
[----:B------:R-:W-:Y:S01]  /*129f0*/  F2FP.PACK_AB R100, R101, R100 ;  /* 0x000000646564723e */ /* 0x000fe200000000ff */
[----:B------:R-:W-:Y:S01]  /*12a00*/  @P0 IMAD.HI.U32 R4, R0, c[0x0][0x4ec], RZ ;  /* 0x00013b0000040a27 */ /* 0x000fe200078e00ff */
[----:B------:R-:W-:Y:S02]  /*12a10*/  F2FP.PACK_AB R102, R103, R102 ;  /* 0x000000666766723e */ /* 0x000fe400000000ff */
[----:B------:R-:W-:Y:S01]  /*12a20*/  LOP3.LUT R26, R20, 0x1c0, RZ, 0xc0, !PT ;  /* 0x000001c0141a7812 */ /* 0x000fe200078ec0ff */
[----:B------:R-:W-:Y:S01]  /*12a30*/  IMAD.MOV.U32 R12, RZ, RZ, R0 ;  /* 0x000000ffff0c7224 */ /* 0x000fe200078e0000 */
[----:B------:R-:W-:Y:S01]  /*12a40*/  @P0 SHF.R.U32.HI R12, RZ, c[0x0][0x4f0], R4 ;  /* 0x00013c00ff0c0a19 */ /* 0x000fe20000011604 */
[----:B------:R-:W-:Y:S01]  /*12a50*/  IMAD R3, R14, c[0x0][0x388], RZ ;  /* 0x0000e2000e037a24 */ /* 0x000fe200078e02ff */
[----:B------:R-:W-:Y:S01]  /*12a60*/  LEA.HI R26, R26, R26, RZ, 0x1d ;  /* 0x0000001a1a1a7211 */ /* 0x000fe200078fe8ff */
[----:B------:R-:W-:Y:S01]  /*12a70*/  IMAD R4, R11, 0x8, R18 ;  /* 0x000000080b047824 */ /* 0x000fe200078e0212 */
[--C-:B------:R-:W-:Y:S01]  /*12a80*/  SHF.R.S32.HI R14, RZ, 0x1f, R12.reuse ;  /* 0x0000001fff0e7819 */ /* 0x100fe2000001140c */
[----:B------:R-:W-:Y:S01]  /*12a90*/  IMAD.MOV R11, RZ, RZ, -R12 ;  /* 0x000000ffff0b7224 */ /* 0x000fe200078e0a0c */
[----:B------:R-:W-:Y:S01]  /*12aa0*/  F2FP.PACK_AB R6, R97, R6 ;  /* 0x000000066106723e */ /* 0x000fe200000000ff */
[----:B------:R-:W-:Y:S01]  /*12ab0*/  IMAD.U32 R17, R17, 0x2, R26 ;  /* 0x0000000211117824 */ /* 0x000fe200078e001a */
[----:B------:R-:W-:Y:S01]  /*12ac0*/  F2FP.PACK_AB R98, R99, R98 ;  /* 0x000000626362723e */ /* 0x000fe200000000ff */
[----:B------:R-:W-:Y:S01]  /*12ad0*/  IMAD R4, R13, 0x80, R4 ;  /* 0x000000800d047824 */ /* 0x000fe200078e0204 */
[----:B------:R-:W-:Y:S01]  /*12ae0*/  F2FP.PACK_AB R92, R93, R92 ;  /* 0x0000005c5d5c723e */ /* 0x000fe200000000ff */
[----:B------:R-:W-:Y:S01]  /*12af0*/  IMAD.IADD R23, R23, 0x1, R15 ;  /* 0x0000000117177824 */ /* 0x000fe200078e020f */
[----:B------:R-:W-:Y:S01]  /*12b00*/  F2FP.PACK_AB R94, R95, R94 ;  /* 0x0000005e5f5e723e */ /* 0x000fe200000000ff */
[----:B------:R-:W-:Y:S01]  /*12b10*/  IMAD R15, R14, c[0x0][0x3e0], RZ ;  /* 0x0000f8000e0f7a24 */ /* 0x000fe200078e02ff */
[----:B------:R-:W-:Y:S01]  /*12b20*/  F2FP.PACK_AB R88, R89, R88 ;  /* 0x000000585958723e */ /* 0x000fe200000000ff */
[----:B------:R-:W-:Y:S01]  /*12b30*/  IMAD.SHL.U32 R17, R17, 0x2, RZ ;  /* 0x0000000211117824 */ /* 0x000fe200078e00ff */
[----:B------:R-:W-:Y:S01]  /*12b40*/  BAR.SYNC.DEFER_BLOCKING 0x1, 0x100 ;  /* 0x0044000000007b1d */ /* 0x000fe20000010000 */
[----:B------:R-:W-:Y:S01]  /*12b50*/  IMAD R11, R11, c[0x0][0x4e8], R0 ;  /* 0x00013a000b0b7a24 */ /* 0x000fe200078e0200 */
[----:B------:R-:W-:Y:S01]  /*12b60*/  F2FP.PACK_AB R90, R91, R90 ;  /* 0x0000005a5b5a723e */ /* 0x000fe200000000ff */
[----:B------:R-:W-:Y:S01]  /*12b70*/  @P0 IMAD.HI.U32 R0, R4, c[0x0][0x4ec], RZ ;  /* 0x00013b0004000a27 */ /* 0x000fe200078e00ff */
[----:B------:R-:W-:-:S02]  /*12b80*/  IADD3 R21, R17, 0x70, RZ ;  /* 0x0000007011157810 */ /* 0x000fc40007ffe0ff */
[----:B------:R-:W-:Y:S01]  /*12b90*/  F2FP.PACK_AB R84, R85, R84 ;  /* 0x000000545554723e */ /* 0x000fe200000000ff */
[C---:B------:R-:W-:Y:S01]  /*12ba0*/  IMAD.WIDE.U32 R22, R12.reuse, c[0x0][0x3e0], R22 ;  /* 0x0000f8000c167a25 */ /* 0x040fe200078e0016 */
[----:B------:R-:W-:Y:S02]  /*12bb0*/  F2FP.PACK_AB R86, R87, R86 ;  /* 0x000000565756723e */ /* 0x000fe400000000ff */
[----:B------:R-:W-:Y:S01]  /*12bc0*/  F2FP.PACK_AB R80, R81, R80 ;  /* 0x000000505150723e */ /* 0x000fe200000000ff */
[----:B------:R-:W-:Y:S01]  /*12bd0*/  IMAD R15, R12, c[0x0][0x3e4], R15 ;  /* 0x0000f9000c0f7a24 */ /* 0x000fe200078e020f */
[----:B------:R-:W-:Y:S01]  /*12be0*/  IADD3 R12, R17, 0x80, RZ ;  /* 0x00000080110c7810 */ /* 0x000fe20007ffe0ff */
[----:B------:R-:W-:Y:S01]  /*12bf0*/  IMAD.MOV.U32 R19, RZ, RZ, R4 ;  /* 0x000000ffff137224 */ /* 0x000fe200078e0004 */
[----:B------:R-:W-:Y:S01]  /*12c00*/  @P0 SHF.R.U32.HI R19, RZ, c[0x0][0x4f0], R0 ;  /* 0x00013c00ff130a19 */ /* 0x000fe20000011600 */
[----:B------:R-:W-:Y:S01]  /*12c10*/  IMAD.IADD R23, R23, 0x1, R15 ;  /* 0x0000000117177824 */ /* 0x000fe200078e020f */
[----:B------:R-:W-:Y:S01]  /*12c20*/  @P3 IADD3 R21, R12, 0x10, RZ ;  /* 0x000000100c153810 */ /* 0x000fe20007ffe0ff */
[----:B------:R-:W-:Y:S01]  /*12c30*/  IMAD.MOV.U32 R0, RZ, RZ, 0x20 ;  /* 0x00000020ff007424 */ /* 0x000fe200078e00ff */
[----:B------:R-:W-:Y:S01]  /*12c40*/  SHF.R.S32.HI R12, RZ, 0x1f, R11 ;  /* 0x0000001fff0c7819 */ /* 0x000fe2000001140b */
[----:B------:R-:W-:Y:S01]  /*12c50*/  IMAD.WIDE.U32 R22, R11, c[0x0][0x3d8], R22 ;  /* 0x0000f6000b167a25 */ /* 0x000fe200078e0016 */
[----:B------:R-:W-:-:S02]  /*12c60*/  SHF.R.S32.HI R15, RZ, 0x1f, R19 ;  /* 0x0000001fff0f7819 */ /* 0x000fc40000011413 */
[----:B------:R-:W-:Y:S01]  /*12c70*/  IADD3 R14, P0, R19, R24, RZ ;  /* 0x00000018130e7210 */ /* 0x000fe20007f1e0ff */
[----:B------:R-:W-:Y:S01]  /*12c80*/  IMAD.MOV R19, RZ, RZ, -R19 ;  /* 0x000000ffff137224 */ /* 0x000fe200078e0a13 */
[----:B------:R-:W-:Y:S01]  /*12c90*/  SEL R0, R0, 0xffffffe0, !P1 ;  /* 0xffffffe000007807 */ /* 0x000fe20004800000 */
[----:B------:R-:W-:Y:S01]  /*12ca0*/  IMAD R12, R12, c[0x0][0x3d8], RZ ;  /* 0x0000f6000c0c7a24 */ /* 0x000fe200078e02ff */
[----:B------:R-:W-:Y:S01]  /*12cb0*/  IADD3.X R15, R15, R25, R16, P0, !PT ;  /* 0x000000190f0f7210 */ /* 0x000fe200007fe410 */
[----:B------:R-:W-:Y:S01]  /*12cc0*/  IMAD R25, R19, c[0x0][0x4e8], R4 ;  /* 0x00013a0013197a24 */ /* 0x000fe200078e0204 */
[----:B------:R-:W-:Y:S01]  /*12cd0*/  STS [R17+0x80], R112 ;  /* 0x0000807011007388 */ /* 0x000fe20000000800 */
[----:B------:R-:W-:Y:S01]  /*12ce0*/  IMAD R4, R11, c[0x0][0x3dc], R12 ;  /* 0x0000f7000b047a24 */ /* 0x000fe200078e020c */
[----:B------:R-:W-:Y:S01]  /*12cf0*/  F2FP.PACK_AB R82, R83, R82 ;  /* 0x000000525352723e */ /* 0x000fe200000000ff */
[----:B------:R-:W-:Y:S01]  /*12d00*/  IMAD.IADD R19, R17, 0x1, R0 ;  /* 0x0000000111137824 */ /* 0x000fe200078e0200 */
[----:B------:R-:W-:Y:S01]  /*12d10*/  STS [R17+0x480], R114 ;  /* 0x0004807211007388 */ /* 0x000fe20000000800 */
[----:B------:R-:W-:Y:S01]  /*12d20*/  IMAD.IADD R11, R0, 0x1, R21 ;  /* 0x00000001000b7824 */ /* 0x000fe200078e0215 */
[----:B------:R-:W-:Y:S01]  /*12d30*/  SHF.R.S32.HI R0, RZ, 0x1f, R25 ;  /* 0x0000001fff007819 */ /* 0x000fe20000011419 */
[----:B------:R-:W-:Y:S01]  /*12d40*/  IMAD.MOV.U32 R12, RZ, RZ, 0x40 ;  /* 0x00000040ff0c7424 */ /* 0x000fe200078e00ff */
[----:B------:R-:W-:Y:S01]  /*12d50*/  STS [R21], R108 ;  /* 0x0000006c15007388 */ /* 0x000fe20000000800 */
[----:B------:R-:W-:Y:S01]  /*12d60*/  IMAD.WIDE.U32 R14, R25, c[0x0][0x488], R14 ;  /* 0x00012200190e7a25 */ /* 0x000fe200078e000e */
[----:B------:R-:W-:-:S02]  /*12d70*/  F2FP.PACK_AB R76, R77, R76 ;  /* 0x0000004c4d4c723e */ /* 0x000fc400000000ff */
[----:B------:R-:W-:Y:S01]  /*12d80*/  SEL R12, R12, 0xffffffc0, !P2 ;  /* 0xffffffc00c0c7807 */ /* 0x000fe20005000000 */
[----:B------:R-:W-:Y:S01]  /*12d90*/  IMAD R0, R0, c[0x0][0x488], RZ ;  /* 0x0001220000007a24 */ /* 0x000fe200078e02ff */
[----:B------:R-:W-:Y:S01]  /*12da0*/  STS [R21+0x400], R110 ;  /* 0x0004006e15007388 */ /* 0x000fe20000000800 */
[----:B------:R-:W-:Y:S01]  /*12db0*/  F2FP.PACK_AB R78, R79, R78 ;  /* 0x0000004e4f4e723e */ /* 0x000fe200000000ff */
[----:B------:R-:W-:Y:S01]  /*12dc0*/  IMAD R20, R13, 0x80, R18 ;  /* 0x000000800d147824 */ /* 0x000fe200078e0212 */
[----:B------:R-:W-:Y:S01]  /*12dd0*/  F2FP.PACK_AB R72, R73, R72 ;  /* 0x000000484948723e */ /* 0x000fe200000000ff */
[----:B------:R-:W-:Y:S01]  /*12de0*/  IMAD R0, R25, c[0x0][0x48c], R0 ;  /* 0x0001230019007a24 */ /* 0x000fe200078e0200 */
[----:B------:R-:W-:Y:S01]  /*12df0*/  STS [R19+0x80], R104 ;  /* 0x0000806813007388 */ /* 0x000fe20000000800 */
[--C-:B------:R-:W-:Y:S01]  /*12e00*/  IMAD.IADD R25, R17, 0x1, R12.reuse ;  /* 0x0000000111197824 */ /* 0x100fe200078e020c */
[----:B------:R-:W-:Y:S01]  /*12e10*/  F2FP.PACK_AB R74, R75, R74 ;  /* 0x0000004a4b4a723e */ /* 0x000fe200000000ff */
[C---:B------:R-:W-:Y:S01]  /*12e20*/  IMAD.IADD R27, R12.reuse, 0x1, R21 ;  /* 0x000000010c1b7824 */ /* 0x040fe200078e0215 */
[----:B------:R-:W-:Y:S01]  /*12e30*/  STS [R19+0x480], R106 ;  /* 0x0004806a13007388 */ /* 0x000fe20000000800 */
[----:B------:R-:W-:Y:S01]  /*12e40*/  IMAD.IADD R29, R12, 0x1, R19 ;  /* 0x000000010c1d7824 */ /* 0x000fe200078e0213 */
[----:B------:R-:W-:Y:S01]  /*12e50*/  F2FP.PACK_AB R68, R69, R68 ;  /* 0x000000444544723e */ /* 0x000fe200000000ff */
[----:B------:R-:W-:Y:S01]  /*12e60*/  IMAD.IADD R31, R11, 0x1, R12 ;  /* 0x000000010b1f7824 */ /* 0x000fe200078e020c */
[----:B------:R-:W-:Y:S01]  /*12e70*/  STS [R11], R100 ;  /* 0x000000640b007388 */ /* 0x000fe20000000800 */
[----:B------:R-:W-:Y:S01]  /*12e80*/  F2FP.PACK_AB R70, R71, R70 ;  /* 0x000000464746723e */ /* 0x000fe200000000ff */
[----:B------:R-:W-:Y:S01]  /*12e90*/  IMAD.IADD R15, R15, 0x1, R0 ;  /* 0x000000010f0f7824 */ /* 0x000fe200078e0200 */
[----:B------:R-:W-:Y:S01]  /*12ea0*/  F2FP.PACK_AB R52, R53, R52 ;  /* 0x000000343534723e */ /* 0x000fe200000000ff */
[----:B------:R-:W-:Y:S01]  /*12eb0*/  STS [R11+0x400], R102 ;  /* 0x000400660b007388 */ /* 0x000fe20000000800 */
[----:B------:R-:W-:Y:S01]  /*12ec0*/  F2FP.PACK_AB R54, R55, R54 ;  /* 0x000000363736723e */ /* 0x000fe200000000ff */
[----:B------:R-:W-:Y:S01]  /*12ed0*/  IMAD.SHL.U32 R2, R2, 0x2, RZ ;  /* 0x0000000202027824 */ /* 0x000fe200078e00ff */
[----:B------:R-:W-:Y:S01]  /*12ee0*/  LEA R16, P0, R14, c[0x0][0x450], 0x2 ;  /* 0x000114000e107a11 */ /* 0x000fe200078010ff */
[----:B------:R-:W-:Y:S01]  /*12ef0*/  STS [R25+0x80], R6 ;  /* 0x0000800619007388 */ /* 0x000fe20000000800 */
[----:B------:R-:W-:Y:S01]  /*12f00*/  F2FP.PACK_AB R56, R57, R56 ;  /* 0x000000383938723e */ /* 0x000fe200000000ff */
[----:B------:R-:W-:Y:S01]  /*12f10*/  IMAD R10, R13, 0x80, R10 ;  /* 0x000000800d0a7824 */ /* 0x000fe200078e020a */
[----:B------:R-:W-:Y:S01]  /*12f20*/  F2FP.PACK_AB R58, R59, R58 ;  /* 0x0000003a3b3a723e */ /* 0x000fe200000000ff */
[----:B------:R-:W-:Y:S01]  /*12f30*/  STS [R25+0x480], R98 ;  /* 0x0004806219007388 */ /* 0x000fe20000000800 */
[----:B------:R-:W-:-:S02]  /*12f40*/  F2FP.PACK_AB R60, R61, R60 ;  /* 0x0000003c3d3c723e */ /* 0x000fc400000000ff */
[----:B------:R-:W-:Y:S01]  /*12f50*/  F2FP.PACK_AB R62, R63, R62 ;  /* 0x0000003e3f3e723e */ /* 0x000fe200000000ff */
[----:B------:R-:W-:Y:S01]  /*12f60*/  STS [R27], R92 ;  /* 0x0000005c1b007388 */ /* 0x000fe20000000800 */
[----:B------:R-:W-:Y:S02]  /*12f70*/  F2FP.PACK_AB R5, R5, R64 ;  /* 0x000000400505723e */ /* 0x000fe400000000ff */
[----:B------:R-:W-:Y:S01]  /*12f80*/  F2FP.PACK_AB R66, R67, R66 ;  /* 0x000000424342723e */ /* 0x000fe200000000ff */
[----:B------:R-:W-:Y:S01]  /*12f90*/  STS [R27+0x400], R94 ;  /* 0x0004005e1b007388 */ /* 0x000fe20000000800 */
[----:B------:R-:W-:Y:S02]  /*12fa0*/  LEA.HI.X R15, R14, c[0x0][0x454], R15, 0x2, P0 ;  /* 0x000115000e0f7a11 */ /* 0x000fe400000f140f */
[C---:B------:R-:W-:Y:S01]  /*12fb0*/  IADD3 R18, R20.reuse, 0x8, RZ ;  /* 0x0000000814127810 */ /* 0x040fe20007ffe0ff */
[----:B------:R-:W-:Y:S01]  /*12fc0*/  STS [R29+0x80], R88 ;  /* 0x000080581d007388 */ /* 0x000fe20000000800 */
[----:B------:R-:W-:-:S02]  /*12fd0*/  ISETP.GE.OR P5, PT, R20, R3, P4 ;  /* 0x000000031400720c */ /* 0x000fc400027a6670 */
[----:B------:R-:W-:Y:S01]  /*12fe0*/  ISETP.GE.OR P4, PT, R18, R3, P4 ;  /* 0x000000031200720c */ /* 0x000fe20002786670 */
[----:B------:R-:W-:Y:S01]  /*12ff0*/  STS [R29+0x480], R90 ;  /* 0x0004805a1d007388 */ /* 0x000fe20000000800 */
[----:B------:R-:W-:-:S03]  /*13000*/  LEA R0, P0, R22, c[0x0][0x380], 0x1 ;  /* 0x0000e00016007a11 */ /* 0x000fc600078008ff */
        /* <DEDUP_REMOVED lines=18> */
[----:B------:R-:W-:Y:S04]  /*13130*/  SHFL.IDX PT, R32, R16, RZ, 0x1c1f ;  /* 0x001c1fff10207589 */ /* 0x000fe800000e0000 */
[----:B------:R-:W2:Y:S04]  /*13140*/  SHFL.IDX PT, R33, R15, RZ, 0x1c1f ;  /* 0x001c1fff0f217589 */ /* 0x000ea800000e0000 */
[----:B------:R-:W-:Y:S06]  /*13150*/  BAR.SYNC.DEFER_BLOCKING 0x1, 0x100 ;  /* 0x0044000000007b1d */ /* 0x000fec0000010000 */
[----:B------:R-:W-:Y:S01]  /*13160*/  SHFL.IDX PT, R34, R16, 0x1, 0x1c1f ;  /* 0x003c1f0010227f89 */ /* 0x000fe200000e0000 */
[----:B-1----:R-:W-:-:S03]  /*13170*/  IMAD.IADD R5, R23, 0x1, R4 ;  /* 0x0000000117057824 */ /* 0x002fc600078e0204 */
[----:B------:R-:W1:Y:S02]  /*13180*/  SHFL.IDX PT, R35, R15, 0x1, 0x1c1f ;  /* 0x003c1f000f237f89 */ /* 0x000e6400000e0000 */
[----:B------:R-:W-:Y:S02]  /*13190*/  LEA.HI.X R22, R22, c[0x0][0x384], R5, 0x1, P0 ;  /* 0x0000e10016167a11 */ /* 0x000fe400000f0c05 */
[----:B------:R-:W3:Y:S01]  /*131a0*/  SHFL.IDX PT, R20, R0, RZ, 0x181f ;  /* 0x00181fff00147589 */ /* 0x000ee200000e0000 */
[----:B------:R-:W-:-:S03]  /*131b0*/  ISETP.GE.AND P0, PT, R10, R3, PT ;  /* 0x000000030a00720c */ /* 0x000fc60003f06270 */
[----:B------:R-:W4:Y:S04]  /*131c0*/  SHFL.IDX PT, R21, R22, RZ, 0x181f ;  /* 0x00181fff16157589 */ /* 0x000f2800000e0000 */
[----:B--2---:R-:W-:Y:S04]  /*131d0*/  @!P5 ST.E [R32.64], R7 ;  /* 0x000000072000d985 */ /* 0x004fe8000c10192a */
[----:B-1----:R1:W-:Y:S04]  /*131e0*/  @!P4 ST.E [R34.64], R8 ;  /* 0x000000082200c985 */ /* 0x0023e8000c10192a */
[----:B------:R2:W2:Y:S04]  /*131f0*/  LDS.128 R48, [R2+0x1080] ;  /* 0x0010800002307984 */ /* 0x0004a80000000c00 */
[----:B------:R2:W2:Y:S04]  /*13200*/  LDS.128 R44, [R2+0x2080] ;  /* 0x00208000022c7984 */ /* 0x0004a80000000c00 */
[----:B------:R2:W2:Y:S04]  /*13210*/  LDS.128 R40, [R2+0x3080] ;  /* 0x0030800002287984 */ /* 0x0004a80000000c00 */
[----:B------:R2:W2:Y:S04]  /*13220*/  LDS.128 R36, [R2+0x5080] ;  /* 0x0050800002247984 */ /* 0x0004a80000000c00 */
[----:B------:R2:W2:Y:S04]  /*13230*/  LDS.128 R24, [R2+0x6080] ;  /* 0x0060800002187984 */ /* 0x0004a80000000c00 */
[----:B------:R2:W2:Y:S01]  /*13240*/  LDS.128 R16, [R2+0x7080] ;  /* 0x0070800002107984 */ /* 0x0004a20000000c00 */
[----:B-1----:R-:W-:Y:S01]  /*13250*/  IADD3 R8, R9, 0x40, RZ ;  /* 0x0000004009087810 */ /* 0x002fe20007ffe0ff */
[----:B------:R-:W-:Y:S05]  /*13260*/  @P0 BRA `(.L_x_210) ;  /* 0x000000b000000947 */ /* 0x000fea0003800000 */
[----:B---34-:R-:W1:Y:S01]  /*13270*/  LDS.128 R4, [R2+0x80] ;  /* 0x0000800002047984 */ /* 0x018e620000000c00 */
[----:B------:R-:W-:-:S02]  /*13280*/  ISETP.GE.AND P0, PT, R8, c[0x0][0x3c8], PT ;  /* 0x0000f20008007a0c */ /* 0x000fc40003f06270 */
[----:B------:R-:W-:Y:S01]  /*13290*/  ISETP.GE.AND P1, PT, R9, c[0x0][0x3c8], PT ;  /* 0x0000f20009007a0c */ /* 0x000fe20003f26270 */
[----:B------:R-:W3:Y:S10]  /*132a0*/  LDS.128 R12, [R2+0x4080] ;  /* 0x00408000020c7984 */ /* 0x000ef40000000c00 */
[----:B------:R-:W-:-:S02]  /*132b0*/  @!P0 SHF.R.S32.HI R11, RZ, 0x1f, R8 ;  /* 0x0000001fff0b8819 */ /* 0x000fc40000011408 */
[----:B------:R-:W-:Y:S02]  /*132c0*/  @!P1 IMAD.WIDE R28, R9, 0x2, R20 ;  /* 0x00000002091c9825 */ /* 0x000fe400078e0214 */
[----:B------:R-:W-:-:S04]  /*132d0*/  @!P0 LEA.HI R11, R11, R8, RZ, 0x3 ;  /* 0x000000080b0b8211 */ /* 0x000fc800078f18ff */
[----:B------:R-:W-:-:S05]  /*132e0*/  @!P0 LOP3.LUT R11, R11, 0xfffffff8, RZ, 0xc0, !PT ;  /* 0xfffffff80b0b8812 */ /* 0x000fca00078ec0ff */
[----:B------:R-:W-:Y:S01]  /*132f0*/  @!P0 IMAD.WIDE R20, R11, 0x2, R20 ;  /* 0x000000020b148825 */ /* 0x000fe200078e0214 */
[----:B-1----:R1:W-:Y:S04]  /*13300*/  @!P1 ST.E.128 [R28.64], R4 ;  /* 0x000000041c009985 */ /* 0x0023e8000c101d2a */
[----:B---3--:R1:W-:Y:S02]  /*13310*/  @!P0 ST.E.128 [R20.64], R12 ;  /* 0x0000000c14008985 */ /* 0x0083e4000c101d2a */
.L_x_210:
[----:B---34-:R-:W-:Y:S05]  /*13320*/  BSYNC B0 ;  /* 0x0000000000007941 */ /* 0x018fea0003800000 */
.L_x_209:
[----:B--2---:R-:W-:Y:S01]  /*13330*/  IADD3 R2, R10, 0x20, RZ ;  /* 0x000000200a027810 */ /* 0x004fe20007ffe0ff */
[----:B-1----:R1:W2:Y:S01]  /*13340*/  SHFL.IDX PT, R7, R22, 0x1, 0x181f ;  /* 0x00381f0016077f89 */ /* 0x0022a200000e0000 */
[----:B------:R-:W-:Y:S02]  /*13350*/  BSSY B0, `(.L_x_211) ;  /* 0x000000d000007945 */ /* 0x000fe40003800000 */
[----:B------:R-:W-:Y:S01]  /*13360*/  ISETP.GE.AND P0, PT, R2, R3, PT ;  /* 0x000000030200720c */ /* 0x000fe20003f06270 */
[----:B------:R1:W3:-:S12]  /*13370*/  SHFL.IDX PT, R6, R0, 0x1, 0x181f ;  /* 0x00381f0000067f89 */ /* 0x0002d800000e0000 */
[----:B------:R-:W-:Y:S05]  /*13380*/  @P0 BRA `(.L_x_212) ;  /* 0x0000009000000947 */ /* 0x000fea0003800000 */
[----:B------:R-:W-:Y:S02]  /*13390*/  ISETP.GE.AND P0, PT, R8, c[0x0][0x3c8], PT ;  /* 0x0000f20008007a0c */ /* 0x000fe40003f06270 */
[----:B------:R-:W-:-:S11]  /*133a0*/  ISETP.GE.AND P1, PT, R9, c[0x0][0x3c8], PT ;  /* 0x0000f20009007a0c */ /* 0x000fd60003f26270 */
[----:B------:R-:W-:-:S04]  /*133b0*/  @!P0 SHF.R.S32.HI R5, RZ, 0x1f, R8 ;  /* 0x0000001fff058819 */ /* 0x000fc80000011408 */
[----:B------:R-:W-:Y:S01]  /*133c0*/  @!P0 LEA.HI R2, R5, R8, RZ, 0x3 ;  /* 0x0000000805028211 */ /* 0x000fe200078f18ff */
[----:B--23--:R-:W-:-:S03]  /*133d0*/  @!P1 IMAD.WIDE R4, R9, 0x2, R6 ;  /* 0x0000000209049825 */ /* 0x00cfc600078e0206 */
[----:B------:R-:W-:Y:S02]  /*133e0*/  @!P0 LOP3.LUT R2, R2, 0xfffffff8, RZ, 0xc0, !PT ;  /* 0xfffffff802028812 */ /* 0x000fe400078ec0ff */
[----:B------:R2:W-:Y:S03]  /*133f0*/  @!P1 ST.E.128 [R4.64], R48 ;  /* 0x0000003004009985 */ /* 0x0005e6000c101d2a */
[----:B------:R-:W-:-:S05]  /*13400*/  @!P0 IMAD.WIDE R6, R2, 0x2, R6 ;  /* 0x0000000202068825 */ /* 0x000fca00078e0206 */
[----:B------:R2:W-:Y:S02]  /*13410*/  @!P0 ST.E.128 [R6.64], R36 ;  /* 0x0000002406008985 */ /* 0x0005e4000c101d2a */
.L_x_212:
[----:B------:R-:W-:Y:S05]  /*13420*/  BSYNC B0 ;  /* 0x0000000000007941 */ /* 0x000fea0003800000 */
.L_x_211:
[----:B------:R-:W-:Y:S01]  /*13430*/  IADD3 R2, R10, 0x40, RZ ;  /* 0x000000400a027810 */ /* 0x000fe20007ffe0ff */
[----:B--2---:R2:W4:Y:S01]  /*13440*/  SHFL.IDX PT, R7, R22, 0x2, 0x181f ;  /* 0x00581f0016077f89 */ /* 0x00452200000e0000 */
[----:B------:R-:W-:Y:S02]  /*13450*/  BSSY B0, `(.L_x_213) ;  /* 0x000000d000007945 */ /* 0x000fe40003800000 */
[----:B------:R-:W-:Y:S01]  /*13460*/  ISETP.GE.AND P0, PT, R2, R3, PT ;  /* 0x000000030200720c */ /* 0x000fe20003f06270 */
[----:B---3--:R2:W3:-:S12]  /*13470*/  SHFL.IDX PT, R6, R0, 0x2, 0x181f ;  /* 0x00581f0000067f89 */ /* 0x0084d800000e0000 */
[----:B------:R-:W-:Y:S05]  /*13480*/  @P0 BRA `(.L_x_214) ;  /* 0x0000009000000947 */ /* 0x000fea0003800000 */
[----:B------:R-:W-:Y:S02]  /*13490*/  ISETP.GE.AND P0, PT, R8, c[0x0][0x3c8], PT ;  /* 0x0000f20008007a0c */ /* 0x000fe40003f06270 */
[----:B------:R-:W-:-:S11]  /*134a0*/  ISETP.GE.AND P1, PT, R9, c[0x0][0x3c8], PT ;  /* 0x0000f20009007a0c */ /* 0x000fd60003f26270 */
[----:B------:R-:W-:-:S04]  /*134b0*/  @!P0 SHF.R.S32.HI R5, RZ, 0x1f, R8 ;  /* 0x0000001fff058819 */ /* 0x000fc80000011408 */
[----:B------:R-:W-:Y:S01]  /*134c0*/  @!P0 LEA.HI R2, R5, R8, RZ, 0x3 ;  /* 0x0000000805028211 */ /* 0x000fe200078f18ff */
[----:B---34-:R-:W-:-:S03]  /*134d0*/  @!P1 IMAD.WIDE R4, R9, 0x2, R6 ;  /* 0x0000000209049825 */ /* 0x018fc600078e0206 */
[----:B------:R-:W-:Y:S02]  /*134e0*/  @!P0 LOP3.LUT R2, R2, 0xfffffff8, RZ, 0xc0, !PT ;  /* 0xfffffff802028812 */ /* 0x000fe400078ec0ff */
[----:B------:R3:W-:Y:S03]  /*134f0*/  @!P1 ST.E.128 [R4.64], R44 ;  /* 0x0000002c04009985 */ /* 0x0007e6000c101d2a */
[----:B------:R-:W-:-:S05]  /*13500*/  @!P0 IMAD.WIDE R6, R2, 0x2, R6 ;  /* 0x0000000202068825 */ /* 0x000fca00078e0206 */
[----:B------:R3:W-:Y:S02]  /*13510*/  @!P0 ST.E.128 [R6.64], R24 ;  /* 0x0000001806008985 */ /* 0x0007e4000c101d2a */
.L_x_214:
[----:B------:R-:W-:Y:S05]  /*13520*/  BSYNC B0 ;  /* 0x0000000000007941 */ /* 0x000fea0003800000 */
.L_x_213:
[----:B------:R-:W-:Y:S01]  /*13530*/  IADD3 R10, R10, 0x60, RZ ;  /* 0x000000600a0a7810 */ /* 0x000fe20007ffe0ff */
[----:B---3--:R3:W1:Y:S03]  /*13540*/  SHFL.IDX PT, R5, R22, 0x3, 0x181f ;  /* 0x00781f0016057f89 */ /* 0x00866600000e0000 */
[----:B------:R-:W-:Y:S01]  /*13550*/  ISETP.GE.AND P0, PT, R10, R3, PT ;  /* 0x000000030a00720c */ /* 0x000fe20003f06270 */
[----:B------:R3:W2:-:S12]  /*13560*/  SHFL.IDX PT, R4, R0, 0x3, 0x181f ;  /* 0x00781f0000047f89 */ /* 0x00069800000e0000 */
[----:B------:R-:W-:Y:S05]  /*13570*/  @P0 EXIT ;  /* 0x000000000000094d */ /* 0x000fea0003800000 */
[----:B------:R-:W-:-:S13]  /*13580*/  ISETP.GE.AND P0, PT, R9, c[0x0][0x3c8], PT ;  /* 0x0000f20009007a0c */ /* 0x000fda0003f06270 */
[----:B-12---:R-:W-:-:S05]  /*13590*/  @!P0 IMAD.WIDE R2, R9, 0x2, R4 ;  /* 0x0000000209028825 */ /* 0x006fca00078e0204 */
[----:B------:R1:W-:Y:S01]  /*135a0*/  @!P0 ST.E.128 [R2.64], R40 ;  /* 0x0000002802008985 */ /* 0x0003e2000c101d2a */
[----:B------:R-:W-:-:S13]  /*135b0*/  ISETP.GE.AND P0, PT, R8, c[0x0][0x3c8], PT ;  /* 0x0000f20008007a0c */ /* 0x000fda0003f06270 */
[----:B------:R-:W-:Y:S05]  /*135c0*/  @P0 EXIT ;  /* 0x000000000000094d */ /* 0x000fea0003800000 */
[----:B-1----:R-:W-:-:S04]  /*135d0*/  SHF.R.S32.HI R3, RZ, 0x1f, R8 ;  /* 0x0000001fff037819 */ /* 0x002fc80000011408 */
[----:B------:R-:W-:-:S04]  /*135e0*/  LEA.HI R3, R3, R8, RZ, 0x3 ;  /* 0x0000000803037211 */ /* 0x000fc800078f18ff */
[----:B------:R-:W-:-:S05]  /*135f0*/  LOP3.LUT R3, R3, 0xfffffff8, RZ, 0xc0, !PT ;  /* 0xfffffff803037812 */ /* 0x000fca00078ec0ff */
[----:B------:R-:W-:-:S05]  /*13600*/  IMAD.WIDE R4, R3, 0x2, R4 ;  /* 0x0000000203047825 */ /* 0x000fca00078e0204 */
[----:B------:R-:W-:Y:S01]  /*13610*/  ST.E.128 [R4.64], R16 ;  /* 0x0000001004007985 */ /* 0x000fe2000c101d2a */
[----:B------:R-:W-:Y:S05]  /*13620*/  EXIT ;  /* 0x000000000000794d */ /* 0x000fea0003800000 */
.L_x_208:
[----:B------:R-:W1:Y:S01]  /*13630*/  S2R R5, SR_TID.X ;  /* 0x0000000000057919 */ /* 0x000e620000002100 */
[----:B------:R-:W-:Y:S03]  /*13640*/  BSSY B0, `(.L_x_215) ;  /* 0x0000029000007945 */ /* 0x000fe60003800000 */
[----:B------:R-:W2:Y:S01]  /*13650*/  S2R R8, SR_CTAID.Z ;  /* 0x0000000000087919 */ /* 0x000ea20000002700 */
[----:B-1----:R-:W-:Y:S02]  /*13660*/  ISETP.GT.AND P0, PT, R5, 0x7f, PT ;  /* 0x0000007f0500780c */ /* 0x002fe40003f04270 */
[----:B--2---:R-:W-:-:S11]  /*13670*/  SHF.R.S32.HI R11, RZ, 0x1f, R8 ;  /* 0x0000001fff0b7819 */ /* 0x004fd60000011408 */
[----:B------:R-:W-:Y:S05]  /*13680*/  @P0 BRA `(.L_x_216) ;  /* 0x0000024000000947 */ /* 0x000fea0003800000 */
[----:B------:R-:W1:Y:S01]  /*13690*/  S2R R4, SR_CTAID.X ;  /* 0x0000000000047919 */ /* 0x000e620000002500 */
[----:B------:R-:W-:-:S05]  /*136a0*/  MOV R2, c[0x0][0x4e8] ;  /* 0x00013a0000027a02 */ /* 0x000fca0000000f00 */
[----:B------:R-:W-:Y:S01]  /*136b0*/  IMAD R0, R2, c[0x0][0x388], RZ ;  /* 0x0000e20002007a24 */ /* 0x000fe200078e02ff */
[----:B-1----:R-:W-:-:S04]  /*136c0*/  LEA R7, R4, R5, 0x7 ;  /* 0x0000000504077211 */ /* 0x002fc800078e38ff */
[----:B------:R-:W-:-:S13]  /*136d0*/  ISETP.GE.AND P0, PT, R7, R0, PT ;  /* 0x000000000700720c */ /* 0x000fda0003f06270 */
[----:B------:R-:W-:Y:S05]  /*136e0*/  @P0 BRA `(.L_x_216) ;  /* 0x000001e000000947 */ /* 0x000fea0003800000 */
[----:B------:R-:W-:Y:S01]  /*136f0*/  ISETP.NE.AND P0, PT, R2, 0x1, PT ;  /* 0x000000010200780c */ /* 0x000fe20003f05270 */
[----:B------:R-:W-:Y:S01]  /*13700*/  ULDC.64 UR4, c[0x0][0x490] ;  /* 0x0001240000047ab9 */ /* 0x000fe20000000a00 */
[----:B------:R-:W-:Y:S01]  /*13710*/  IMAD.MOV.U32 R6, RZ, RZ, R7 ;  /* 0x000000ffff067224 */ /* 0x000fe200078e0007 */
[----:B------:R-:W-:Y:S02]  /*13720*/  UIMAD UR7, UR6, UR4, URZ ;  /* 0x00000004060772a4 */ /* 0x000fe4000f8e023f */
[----:B------:R-:W-:Y:S02]  /*13730*/  UIMAD.WIDE.U32 UR8, UR12, UR4, URZ ;  /* 0x000000040c0872a5 */ /* 0x000fe4000f8e003f */
[----:B------:R-:W-:-:S04]  /*13740*/  UIMAD UR4, UR12, UR5, UR7 ;  /* 0x000000050c0472a4 */ /* 0x000fc8000f8e0207 */
[----:B------:R-:W-:Y:S01]  /*13750*/  UIADD3 UR4, UR9, UR4, URZ ;  /* 0x0000000409047290 */ /* 0x000fe2000fffe03f */
[----:B------:R-:W-:Y:S01]  /*13760*/  MOV R2, UR8 ;  /* 0x0000000800027c02 */ /* 0x000fe20008000f00 */
[----:B------:R-:W-:-:S04]  /*13770*/  @P0 IMAD.HI.U32 R0, R7, c[0x0][0x4ec], RZ ;  /* 0x00013b0007000a27 */ /* 0x000fc800078e00ff */
[----:B------:R-:W-:Y:S01]  /*13780*/  MOV R13, UR4 ;  /* 0x00000004000d7c02 */ /* 0x000fe20008000f00 */
[----:B------:R-:W-:Y:S01]  /*13790*/  IMAD.MOV.U32 R12, RZ, RZ, R2 ;  /* 0x000000ffff0c7224 */ /* 0x000fe200078e0002 */
[----:B------:R-:W-:Y:S01]  /*137a0*/  @P0 SHF.R.U32.HI R6, RZ, c[0x0][0x4f0], R0 ;  /* 0x00013c00ff060a19 */ /* 0x000fe20000011600 */
[----:B------:R-:W-:Y:S02]  /*137b0*/  IMAD.U32 R3, RZ, RZ, UR9 ;  /* 0x00000009ff037e24 */ /* 0x000fe4000f8e00ff */
[----:B------:R-:W-:Y:S02]  /*137c0*/  IMAD R3, R11, c[0x0][0x498], RZ ;  /* 0x000126000b037a24 */ /* 0x000fe400078e02ff */
[----:B------:R-:W-:Y:S02]  /*137d0*/  IMAD.MOV R4, RZ, RZ, -R6 ;  /* 0x000000ffff047224 */ /* 0x000fe400078e0a06 */
[----:B------:R-:W-:-:S04]  /*137e0*/  IMAD.WIDE.U32 R12, R8, c[0x0][0x498], R12 ;  /* 0x00012600080c7a25 */ /* 0x000fc800078e000c */
[----:B------:R-:W-:Y:S01]  /*137f0*/  IMAD R4, R4, c[0x0][0x4e8], R7 ;  /* 0x00013a0004047a24 */ /* 0x000fe200078e0207 */
[----:B------:R-:W-:Y:S01]  /*13800*/  IADD3 R12, P0, R6, R12, RZ ;  /* 0x0000000c060c7210 */ /* 0x000fe20007f1e0ff */
[----:B------:R-:W-:Y:S01]  /*13810*/  IMAD R0, R8, c[0x0][0x49c], R3 ;  /* 0x0001270008007a24 */ /* 0x000fe200078e0203 */
[----:B------:R-:W-:Y:S02]  /*13820*/  SHF.R.S32.HI R3, RZ, 0x1f, R6 ;  /* 0x0000001fff037819 */ /* 0x000fe40000011406 */
[----:B------:R-:W-:Y:S02]  /*13830*/  SHF.R.S32.HI R2, RZ, 0x1f, R4 ;  /* 0x0000001fff027819 */ /* 0x000fe40000011404 */
[----:B------:R-:W-:-:S03]  /*13840*/  IADD3.X R13, R3, R13, R0, P0, !PT ;  /* 0x0000000d030d7210 */ /* 0x000fc600007fe400 */
[----:B------:R-:W-:Y:S02]  /*13850*/  IMAD R7, R2, c[0x0][0x488], RZ ;  /* 0x0001220002077a24 */ /* 0x000fe400078e02ff */
[----:B------:R-:W-:-:S04]  /*13860*/  IMAD.WIDE.U32 R12, R4, c[0x0][0x488], R12 ;  /* 0x00012200040c7a25 */ /* 0x000fc800078e000c */
[----:B------:R-:W-:Y:S01]  /*13870*/  IMAD R7, R4, c[0x0][0x48c], R7 ;  /* 0x0001230004077a24 */ /* 0x000fe200078e0207 */
[----:B------:R-:W-:-:S04]  /*13880*/  LEA R2, P0, R12, c[0x0][0x450], 0x2 ;  /* 0x000114000c027a11 */ /* 0x000fc800078010ff */
[----:B------:R-:W-:-:S04]  /*13890*/  IADD3 R7, R13, R7, RZ ;  /* 0x000000070d077210 */ /* 0x000fc80007ffe0ff */
[----:B------:R-:W-:Y:S02]  /*138a0*/  LEA.HI.X R3, R12, c[0x0][0x454], R7, 0x2, P0 ;  /* 0x000115000c037a11 */ /* 0x000fe400000f1407 */
[----:B------:R-:W-:-:S05]  /*138b0*/  MOV R7, 0xff800000 ;  /* 0xff80000000077802 */ /* 0x000fca0000000f00 */
[----:B------:R1:W-:Y:S02]  /*138c0*/  STG.E [R2.64], R7 ;  /* 0x0000000702007986 */ /* 0x0003e4000c10192a */
.L_x_216:
[----:B------:R-:W-:Y:S05]  /*138d0*/  BSYNC B0 ;  /* 0x0000000000007941 */ /* 0x000fea0003800000 */
.L_x_215:
[----:B-1----:R-:W1:Y:S01]  /*138e0*/  S2R R7, SR_CTAID.X ;  /* 0x0000000000077919 */ /* 0x002e620000002500 */
[----:B------:R-:W-:Y:S01]  /*138f0*/  SHF.R.S32.HI R6, RZ, 0x1f, R5 ;  /* 0x0000001fff067819 */ /* 0x000fe20000011405 */
[----:B------:R-:W-:Y:S01]  /*13900*/  IMAD.MOV.U32 R3, RZ, RZ, c[0x0][0x4e8] ;  /* 0x00013a00ff037624 */ /* 0x000fe200078e00ff */
[----:B------:R-:W-:Y:S01]  /*13910*/  ULDC.64 UR4, c[0x0][0x3e8] ;  /* 0x0000fa0000047ab9 */ /* 0x000fe20000000a00 */
[----:B------:R-:W-:Y:S01]  /*13920*/  IMAD R11, R11, c[0x0][0x3f0], RZ ;  /* 0x0000fc000b0b7a24 */ /* 0x000fe200078e02ff */
[----:B------:R-:W-:Y:S01]  /*13930*/  LEA.HI R6, R6, R5, RZ, 0x3 ;  /* 0x0000000506067211 */ /* 0x000fe200078f18ff */
[----:B------:R-:W-:Y:S01]  /*13940*/  UIMAD UR6, UR6, UR4, URZ ;  /* 0x00000004060672a4 */ /* 0x000fe2000f8e023f */
[C---:B------:R-:W-:Y:S01]  /*13950*/  ISETP.NE.AND P0, PT, R3.reuse, 0x1, PT ;  /* 0x000000010300780c */ /* 0x040fe20003f05270 */
[----:B------:R-:W-:Y:S01]  /*13960*/  UIMAD.WIDE.U32 UR8, UR12, UR4, URZ ;  /* 0x000000040c0872a5 */ /* 0x000fe2000f8e003f */
[----:B------:R-:W-:Y:S01]  /*13970*/  LOP3.LUT R0, R6, 0xfffffff8, RZ, 0xc0, !PT ;  /* 0xfffffff806007812 */ /* 0x000fe200078ec0ff */
[----:B------:R-:W-:Y:S01]  /*13980*/  UIMAD UR4, UR12, UR5, UR6 ;  /* 0x000000050c0472a4 */ /* 0x000fe2000f8e0206 */
[----:B------:R-:W-:Y:S01]  /*13990*/  SHF.R.S32.HI R6, RZ, 0x3, R6 ;  /* 0x00000003ff067819 */ /* 0x000fe20000011406 */
[----:B------:R-:W-:Y:S01]  /*139a0*/  IMAD R3, R3, c[0x0][0x388], RZ ;  /* 0x0000e20003037a24 */ /* 0x000fe200078e02ff */
[----:B------:R-:W-:Y:S01]  /*139b0*/  BSSY B0, `(.L_x_217) ;  /* 0x000002c000007945 */ /* 0x000fe20003800000 */
[----:B------:R-:W-:Y:S01]  /*139c0*/  IMAD.IADD R5, R5, 0x1, -R0 ;  /* 0x0000000105057824 */ /* 0x000fe200078e0a00 */
[----:B------:R-:W-:Y:S01]  /*139d0*/  UIADD3 UR4, UR9, UR4, URZ ;  /* 0x0000000409047290 */ /* 0x000fe2000fffe03f */
[----:B------:R-:W-:Y:S01]  /*139e0*/  IMAD.U32 R13, RZ, RZ, UR9 ;  /* 0x00000009ff0d7e24 */ /* 0x000fe2000f8e00ff */
[----:B------:R-:W-:Y:S01]  /*139f0*/  MOV R12, UR8 ;  /* 0x00000008000c7c02 */ /* 0x000fe20008000f00 */
[----:B------:R-:W-:Y:S01]  /*13a00*/  IMAD R0, R8, c[0x0][0x3f4], R11 ;  /* 0x0000fd0008007a24 */ /* 0x000fe200078e020b */
[----:B------:R-:W-:-:S02]  /*13a10*/  LEA R4, R5, R6, 0x5 ;  /* 0x0000000605047211 */ /* 0x000fc400078e28ff */
[----:B------:R-:W-:Y:S02]  /*13a20*/  MOV R13, UR4 ;  /* 0x00000004000d7c02 */ /* 0x000fe40008000f00 */
[----:B------:R-:W-:Y:S01]  /*13a30*/  SHF.L.U32 R5, R5, 0x3, RZ ;  /* 0x0000000305057819 */ /* 0x000fe200000006ff */
[C---:B-1----:R-:W-:Y:S01]  /*13a40*/  IMAD R4, R7.reuse, 0x80, R4 ;  /* 0x0000008007047824 */ /* 0x042fe200078e0204 */
[----:B------:R-:W-:Y:S01]  /*13a50*/  LEA R6, R7, R6, 0x7 ;  /* 0x0000000607067211 */ /* 0x000fe200078e38ff */
[----:B------:R-:W-:-:S04]  /*13a60*/  IMAD.WIDE.U32 R12, R8, c[0x0][0x3f0], R12 ;  /* 0x0000fc00080c7a25 */ /* 0x000fc800078e000c */
[----:B------:R-:W-:-:S04]  /*13a70*/  @P0 IMAD.HI.U32 R2, R4, c[0x0][0x4ec], RZ ;  /* 0x00013b0004020a27 */ /* 0x000fc800078e00ff */
[----:B------:R-:W-:Y:S01]  /*13a80*/  IMAD.MOV.U32 R9, RZ, RZ, R4 ;  /* 0x000000ffff097224 */ /* 0x000fe200078e0004 */
[----:B------:R-:W-:Y:S01]  /*13a90*/  @P0 SHF.R.U32.HI R9, RZ, c[0x0][0x4f0], R2 ;  /* 0x00013c00ff090a19 */ /* 0x000fe20000011602 */
[----:B------:R-:W-:-:S03]  /*13aa0*/  IMAD.IADD R13, R13, 0x1, R0 ;  /* 0x000000010d0d7824 */ /* 0x000fc600078e0200 */
[----:B------:R-:W-:Y:S01]  /*13ab0*/  SHF.R.S32.HI R2, RZ, 0x1f, R9 ;  /* 0x0000001fff027819 */ /* 0x000fe20000011409 */
[C---:B------:R-:W-:Y:S01]  /*13ac0*/  IMAD.WIDE.U32 R12, R9.reuse, c[0x0][0x3e0], R12 ;  /* 0x0000f800090c7a25 */ /* 0x040fe200078e000c */
[----:B------:R-:W-:-:S03]  /*13ad0*/  IADD3 R11, -R9, RZ, RZ ;  /* 0x000000ff090b7210 */ /* 0x000fc60007ffe1ff */
[----:B------:R-:W-:Y:S02]  /*13ae0*/  IMAD R2, R2, c[0x0][0x3e0], RZ ;  /* 0x0000f80002027a24 */ /* 0x000fe400078e02ff */
[----:B------:R-:W-:Y:S01]  /*13af0*/  IMAD R11, R11, c[0x0][0x4e8], R4 ;  /* 0x00013a000b0b7a24 */ /* 0x000fe200078e0204 */
[----:B------:R-:W-:Y:S01]  /*13b00*/  IADD3 R4, R5, 0x40, RZ ;  /* 0x0000004005047810 */ /* 0x000fe20007ffe0ff */
[----:B------:R-:W-:-:S03]  /*13b10*/  IMAD R9, R9, c[0x0][0x3e4], R2 ;  /* 0x0000f90009097a24 */ /* 0x000fc600078e0202 */
[----:B------:R-:W-:Y:S02]  /*13b20*/  SHF.R.S32.HI R0, RZ, 0x1f, R11 ;  /* 0x0000001fff007819 */ /* 0x000fe4000001140b */
[----:B------:R-:W-:-:S03]  /*13b30*/  IADD3 R13, R13, R9, RZ ;  /* 0x000000090d0d7210 */ /* 0x000fc60007ffe0ff */
[----:B------:R-:W-:Y:S02]  /*13b40*/  IMAD R0, R0, c[0x0][0x3d8], RZ ;  /* 0x0000f60000007a24 */ /* 0x000fe400078e02ff */
[----:B------:R-:W-:-:S04]  /*13b50*/  IMAD.WIDE.U32 R12, R11, c[0x0][0x3d8], R12 ;  /* 0x0000f6000b0c7a25 */ /* 0x000fc800078e000c */
[----:B------:R-:W-:Y:S01]  /*13b60*/  IMAD R0, R11, c[0x0][0x3dc], R0 ;  /* 0x0000f7000b007a24 */ /* 0x000fe200078e0200 */
[----:B------:R-:W-:-:S03]  /*13b70*/  LEA R2, P0, R12, c[0x0][0x380], 0x1 ;  /* 0x0000e0000c027a11 */ /* 0x000fc600078008ff */
[----:B------:R-:W-:Y:S02]  /*13b80*/  IMAD.IADD R9, R13, 0x1, R0 ;  /* 0x000000010d097824 */ /* 0x000fe400078e0200 */
[----:B------:R1:W2:Y:S03]  /*13b90*/  SHFL.IDX PT, R8, R2, RZ, 0x181f ;  /* 0x00181fff02087589 */ /* 0x0002a600000e0000 */
[----:B------:R-:W-:Y:S02]  /*13ba0*/  LEA.HI.X R0, R12, c[0x0][0x384], R9, 0x1, P0 ;  /* 0x0000e1000c007a11 */ /* 0x000fe400000f0c09 */
[----:B------:R-:W-:-:S03]  /*13bb0*/  ISETP.GE.AND P0, PT, R6, R3, PT ;  /* 0x000000030600720c */ /* 0x000fc60003f06270 */
[----:B------:R1:W3:Y:S10]  /*13bc0*/  SHFL.IDX PT, R9, R0, RZ, 0x181f ;  /* 0x00181fff00097589 */ /* 0x0002f400000e0000 */
        /* <DEDUP_REMOVED lines=10> */
.L_x_218:
[----:B------:R-:W-:Y:S05]  /*13c70*/  BSYNC B0 ;  /* 0x0000000000007941 */ /* 0x000fea0003800000 */
.L_x_217:
[----:B--2---:R-:W-:Y:S01]  /*13c80*/  IADD3 R10, R6, 0x20, RZ ;  /* 0x00000020060a7810 */ /* 0x004fe20007ffe0ff */
[----:B---3--:R2:W3:Y:S01]  /*13c90*/  SHFL.IDX PT, R9, R0, 0x1, 0x181f ;  /* 0x00381f0000097f89 */ /* 0x0084e200000e0000 */
[----:B------:R-:W-:Y:S02]  /*13ca0*/  BSSY B0, `(.L_x_219) ;  /* 0x000000d000007945 */ /* 0x000fe40003800000 */
[----:B------:R-:W-:Y:S01]  /*13cb0*/  ISETP.GE.AND P0, PT, R10, R3, PT ;  /* 0x000000030a00720c */ /* 0x000fe20003f06270 */
[----:B------:R2:W4:-:S12]  /*13cc0*/  SHFL.IDX PT, R8, R2, 0x1, 0x181f ;  /* 0x00381f0002087f89 */ /* 0x00051800000e0000 */
[----:B------:R-:W-:Y:S05]  /*13cd0*/  @P0 BRA `(.L_x_220) ;  /* 0x0000009000000947 */ /* 0x000fea0003800000 */
[----:B------:R-:W-:Y:S02]  /*13ce0*/  ISETP.GE.AND P0, PT, R4, c[0x0][0x3c8], PT ;  /* 0x0000f20004007a0c */ /* 0x000fe40003f06270 */
[----:B------:R-:W-:-:S11]  /*13cf0*/  ISETP.GE.AND P1, PT, R5, c[0x0][0x3c8], PT ;  /* 0x0000f20005007a0c */ /* 0x000fd60003f26270 */
[----:B------:R-:W-:Y:S02]  /*13d00*/  @!P0 SHF.R.S32.HI R7, RZ, 0x1f, R4 ;  /* 0x0000001fff078819 */ /* 0x000fe40000011404 */
[----:B---34-:R-:W-:Y:S02]  /*13d10*/  @!P1 IMAD.WIDE R10, R5, 0x2, R8 ;  /* 0x00000002050a9825 */ /* 0x018fe400078e0208 */
[----:B------:R-:W-:-:S03]  /*13d20*/  @!P0 LEA.HI R7, R7, R4, RZ, 0x3 ;  /* 0x0000000407078211 */ /* 0x000fc600078f18ff */
[----:B------:R3:W-:Y:S01]  /*13d30*/  @!P1 ST.E.128 [R10.64], RZ ;  /* 0x000000ff0a009985 */ /* 0x0007e2000c101d2a */
[----:B------:R-:W-:-:S05]  /*13d40*/  @!P0 LOP3.LUT R7, R7, 0xfffffff8, RZ, 0xc0, !PT ;  /* 0xfffffff807078812 */ /* 0x000fca00078ec0ff */
[----:B------:R-:W-:-:S05]  /*13d50*/  @!P0 IMAD.WIDE R8, R7, 0x2, R8 ;  /* 0x0000000207088825 */ /* 0x000fca00078e0208 */
[----:B------:R3:W-:Y:S02]  /*13d60*/  @!P0 ST.E.128 [R8.64], RZ ;  /* 0x000000ff08008985 */ /* 0x0007e4000c101d2a */
.L_x_220:
[----:B------:R-:W-:Y:S05]  /*13d70*/  BSYNC B0 ;  /* 0x0000000000007941 */ /* 0x000fea0003800000 */
.L_x_219:
[----:B---3--:R-:W-:Y:S01]  /*13d80*/  IADD3 R10, R6, 0x40, RZ ;  /* 0x00000040060a7810 */ /* 0x008fe20007ffe0ff */
[----:B------:R3:W1:Y:S01]  /*13d90*/  SHFL.IDX PT, R9, R0, 0x2, 0x181f ;  /* 0x00581f0000097f89 */ /* 0x00066200000e0000 */
[----:B------:R-:W-:Y:S02]  /*13da0*/  BSSY B0, `(.L_x_221) ;  /* 0x000000d000007945 */ /* 0x000fe40003800000 */
[----:B------:R-:W-:Y:S01]  /*13db0*/  ISETP.GE.AND P0, PT, R10, R3, PT ;  /* 0x000000030a00720c */ /* 0x000fe20003f06270 */
[----:B----4-:R3:W4:-:S12]  /*13dc0*/  SHFL.IDX PT, R8, R2, 0x2, 0x181f ;  /* 0x00581f0002087f89 */ /* 0x01071800000e0000 */
        /* <DEDUP_REMOVED lines=8> */
[----:B------:R-:W-:-:S05]  /*13e50*/  @!P0 IMAD.WIDE R8, R7, 0x2, R8 ;  /* 0x0000000207088825 */ /* 0x000fca00078e0208 */
[----:B------:R1:W-:Y:S02]  /*13e60*/  @!P0 ST.E.128 [R8.64], RZ ;  /* 0x000000ff08008985 */ /* 0x0003e4000c101d2a */
.L_x_222:
[----:B------:R-:W-:Y:S05]  /*13e70*/  BSYNC B0 ;  /* 0x0000000000007941 */ /* 0x000fea0003800000 */
.L_x_221:
[----:B------:R-:W-:Y:S01]  /*13e80*/  IADD3 R6, R6, 0x60, RZ ;  /* 0x0000006006067810 */ /* 0x000fe20007ffe0ff */
[----:B-1----:R1:W2:Y:S03]  /*13e90*/  SHFL.IDX PT, R9, R0, 0x3, 0x181f ;  /* 0x00781f0000097f89 */ /* 0x0022a600000e0000 */
[----:B------:R-:W-:Y:S01]  /*13ea0*/  ISETP.GE.AND P0, PT, R6, R3, PT ;  /* 0x000000030600720c */ /* 0x000fe20003f06270 */
[----:B----4-:R1:W4:-:S12]  /*13eb0*/  SHFL.IDX PT, R8, R2, 0x3, 0x181f ;  /* 0x00781f0002087f89 */ /* 0x01031800000e0000 */
[----:B------:R-:W-:Y:S05]  /*13ec0*/  @P0 EXIT ;  /* 0x000000000000094d */ /* 0x000fea0003800000 */
[----:B------:R-:W-:-:S13]  /*13ed0*/  ISETP.GE.AND P0, PT, R5, c[0x0][0x3c8], PT ;  /* 0x0000f20005007a0c */ /* 0x000fda0003f06270 */
[----:B-1234-:R-:W-:-:S05]  /*13ee0*/  @!P0 IMAD.WIDE R2, R5, 0x2, R8 ;  /* 0x0000000205028825 */ /* 0x01efca00078e0208 */
        /* <DEDUP_REMOVED lines=9> */
.L_x_223:
        /* <DEDUP_REMOVED lines=16> */
.L_x_4333:


//--------------------- .text._ZN7cutlass13device_kernelIN5flash19enable_sm80_to_sm89INS1_16FlashAttnFwdSm80INS1_25CollectiveMainloopFwdSm80ILi8ELi1ELb1EN4cute5tupleIJNS5_1CILi128EEENS7_ILi96EEES8_EEELi128ENS_6half_tEfNS_4arch4Sm80ELb0ELb1ELb1ELb1ELb1ELb0ELb1ELb0EEENS1_21CollectiveEpilogueFwdINS6_IJS8_S8_S9_EEENS6_IJNS7_ILi1EEESH_SH_EEESB_SD_Li256ELb1ELb1ELb0ELb0EEENS1_19SingleTileSchedulerILb1ELb0ELb1ELi128EEEEEEEEEvNT_6ParamsE --------------------------
	.section	.text._ZN7cutlass13device_kernelIN5flash19enable_sm80_to_sm89INS1_16FlashAttnFwdSm80INS1_25CollectiveMainloopFwdSm80ILi8ELi1ELb1EN4cute5tupleIJNS5_1CILi128EEENS7_ILi96EEES8_EEELi128ENS_6half_tEfNS_4arch4Sm80ELb0ELb1ELb1ELb1ELb1ELb0ELb1ELb0EEENS1_21CollectiveEpilogueFwdINS6_IJS8_S8_S9_EEENS6_IJNS7_ILi1EEESH_SH_EEESB_SD_Li256ELb1ELb1ELb0ELb0EEENS1_19SingleTileSchedulerILb1ELb0ELb1ELi128EEEEEEEEEvNT_6ParamsE,"ax",@progbits
	.sectioninfo	@"SHI_REGISTERS=255"
	.align	128
.text._ZN7cutlass13device_kernelIN5flash19enable_sm80_to_sm89INS1_16FlashAttnFwdSm80INS1_25CollectiveMainloopFwdSm80ILi8ELi1ELb1EN4cute5tupleIJNS5_1CILi128EEENS7_ILi96EEES8_EEELi128ENS_6half_tEfNS_4arch4Sm80ELb0ELb1ELb1ELb1ELb1ELb0ELb1ELb0EEENS1_21CollectiveEpilogueFwdINS6_IJS8_S8_S9_EEENS6_IJNS7_ILi1EEESH_SH_EEESB_SD_Li256ELb1ELb1ELb0ELb0EEENS1_19SingleTileSchedulerILb1ELb0ELb1ELi128EEEEEEEEEvNT_6ParamsE:
        .type           _ZN7cutlass13device_kernelIN5flash19enable_sm80_to_sm89INS1_16FlashAttnFwdSm80INS1_25CollectiveMainloopFwdSm80ILi8ELi1ELb1EN4cute5tupleIJNS5_1CILi128EEENS7_ILi96EEES8_EEELi128ENS_6half_tEfNS_4arch4Sm80ELb0ELb1ELb1ELb1ELb1ELb0ELb1ELb0EEENS1_21CollectiveEpilogueFwdINS6_IJS8_S8_S9_EEENS6_IJNS7_ILi1EEESH_SH_EEESB_SD_Li256ELb1ELb1ELb0ELb0EEENS1_19SingleTileSchedulerILb1ELb0ELb1ELi128EEEEEEEEEvNT_6ParamsE,@function
        .size           _ZN7cutlass13device_kernelIN5flash19enable_sm80_to_sm89INS1_16FlashAttnFwdSm80INS1_25CollectiveMainloopFwdSm80ILi8ELi1ELb1EN4cute5tupleIJNS5_1CILi128EEENS7_ILi96EEES8_EEELi128ENS_6half_tEfNS_4arch4Sm80ELb0ELb1ELb1ELb1ELb1ELb0ELb1ELb0EEENS1_21CollectiveEpilogueFwdINS6_IJS8_S8_S9_EEENS6_IJNS7_ILi1EEESH_SH_EEESB_SD_Li256ELb1ELb1ELb0ELb0EEENS1_19SingleTileSchedulerILb1ELb0ELb1ELi128EEEEEEEEEvNT_6ParamsE,(.L_x_4334 - _ZN7cutlass13device_kernelIN5flash19enable_sm80_to_sm89INS1_16FlashAttnFwdSm80INS1_25CollectiveMainloopFwdSm80ILi8ELi1ELb1EN4cute5tupleIJNS5_1CILi128EEENS7_ILi96EEES8_EEELi128ENS_6half_tEfNS_4arch4Sm80ELb0ELb1ELb1ELb1ELb1ELb0ELb1ELb0EEENS1_21CollectiveEpilogueFwdINS6_IJS8_S8_S9_EEENS6_IJNS7_ILi1EEESH_SH_EEESB_SD_Li256ELb1ELb1ELb0ELb0EEENS1_19SingleTileSchedulerILb1ELb0ELb1ELi128EEEEEEEEEvNT_6ParamsE)
        .other          _ZN7cutlass13device_kernelIN5flash19enable_sm80_to_sm89INS1_16FlashAttnFwdSm80INS1_25CollectiveMainloopFwdSm80ILi8ELi1ELb1EN4cute5tupleIJNS5_1CILi128EEENS7_ILi96EEES8_EEELi128ENS_6half_tEfNS_4arch4Sm80ELb0ELb1ELb1ELb1ELb1ELb0ELb1ELb0EEENS1_21CollectiveEpilogueFwdINS6_IJS8_S8_S9_EEENS6_IJNS7_ILi1EEESH_SH_EEESB_SD_Li256ELb1ELb1ELb0ELb0EEENS1_19SingleTileSchedulerILb1ELb0ELb1ELi128EEEEEEEEEvNT_6ParamsE,@"STO_CUDA_ENTRY STV_DEFAULT"
_ZN7cutlass13device_kernelIN5flash19enable_sm80_to_sm89INS1_16FlashAttnFwdSm80INS1_25CollectiveMainloopFwdSm80ILi8ELi1ELb1EN4cute5tupleIJNS5_1CILi128EEENS7_ILi96EEES8_EEELi128ENS_6half_tEfNS_4arch4Sm80ELb0ELb1ELb1ELb1ELb1ELb0ELb1ELb0EEENS1_21CollectiveEpilogueFwdINS6_IJS8_S8_S9_EEENS6_IJNS7_ILi1EEESH_SH_EEESB_SD_Li256ELb1ELb1ELb0ELb0EEENS1_19SingleTileSchedulerILb1ELb0ELb1ELi128EEEEEEEEEvNT_6ParamsE:
[----:B------:R-:W-:Y:S02]  /*0000*/  MOV R1, c[0x0][0x28] ;  /* 0x00000a0000017a02 */ /* 0x000fe40000000f00 */
[----:B------:R-:W1:Y:S01]  /*0010*/  S2R R137, SR_TID.X ;  /* 0x0000000000897919 */ /* 0x000e620000002100 */
[----:B------:R-:W-:Y:S01]  /*0020*/  IMAD.MOV.U32 R26, RZ, RZ, 0x4 ;  /* 0x00000004ff1a7424 */ /* 0x000fe200078e00ff */
[----:B------:R-:W2:Y:S01]  /*0030*/  S2UR UR4, SR_CTAID.X ;  /* 0x00000000000479c3 */ /* 0x000ea20000002500 */
[----:B------:R-:W-:Y:S01]  /*0040*/  ULDC.64 UR6, c[0x0][0x118] ;  /* 0x0000460000067ab9 */ /* 0x000fe20000000a00 */
[----:B------:R-:W3:Y:S01]  /*0050*/  S2R R5, SR_CTAID.Z ;  /* 0x0000000000057919 */ /* 0x000ee20000002700 */
[----:B------:R-:W-:Y:S02]  /*0060*/  IADD3 R1, R1, -0x30, RZ ;  /* 0xffffffd001017810 */ /* 0x000fe40007ffe0ff */
[----:B-1----:R-:W-:Y:S01]  /*0070*/  SHF.R.U32.HI R0, RZ, 0x5, R137 ;  /* 0x00000005ff007819 */ /* 0x002fe20000011689 */
[----:B---3--:R-:W-:-:S05]  /*0080*/  IMAD.WIDE R2, R5, R26, c[0x0][0x568] ;  /* 0x00015a0005027625 */ /* 0x008fca00078e021a */
[----:B------:R-:W1:Y:S02]  /*0090*/  SHFL.IDX PT, R0, R0, RZ, 0x1f ;  /* 0x00001fff00007589 */ /* 0x000e6400000e0000 */
[----:B-1----:R-:W-:-:S13]  /*00a0*/  ISETP.NE.AND P0, PT, R0, RZ, PT ;  /* 0x000000ff0000720c */ /* 0x002fda0003f05270 */
[----:B--2---:R-:W-:Y:S05]  /*00b0*/  @!P0 BRA `(.L_x_224) ;  /* 0x0000015000008947 */ /* 0x004fea0003800000 */
[----:B------:R-:W-:-:S04]  /*00c0*/  ISETP.NE.U32.AND P0, PT, RZ, c[0x0][0x568], PT ;  /* 0x00015a00ff007a0c */ /* 0x000fc80003f05070 */
[----:B------:R-:W-:-:S13]  /*00d0*/  ISETP.NE.AND.EX P0, PT, RZ, c[0x0][0x56c], PT, P0 ;  /* 0x00015b00ff007a0c */ /* 0x000fda0003f05300 */
[----:B------:R-:W-:Y:S05]  /*00e0*/  @!P0 BRA `(.L_x_225) ;  /* 0x0000002000008947 */ /* 0x000fea0003800000 */
[----:B------:R1:W5:Y:S01]  /*00f0*/  LDG.E R0, [R2.64] ;  /* 0x0000000602007981 */ /* 0x000362000c1e1900 */
[----:B------:R-:W-:Y:S05]  /*0100*/  BRA `(.L_x_226) ;  /* 0x0000009000007947 */ /* 0x000fea0003800000 */
.L_x_225:
[----:B------:R-:W-:-:S04]  /*0110*/  ISETP.NE.U32.AND P0, PT, RZ, c[0x0][0x560], PT ;  /* 0x00015800ff007a0c */ /* 0x000fc80003f05070 */
[----:B------:R-:W-:-:S13]  /*0120*/  ISETP.NE.AND.EX P0, PT, RZ, c[0x0][0x564], PT, P0 ;  /* 0x00015900ff007a0c */ /* 0x000fda0003f05300 */
[----:B------:R-:W-:Y:S05]  /*0130*/  @!P0 BRA `(.L_x_227) ;  /* 0x0000005000008947 */ /* 0x000fea0003800000 */
[----:B------:R-:W-:-:S05]  /*0140*/  IMAD.WIDE R2, R5, R26, c[0x0][0x560] ;  /* 0x0001580005027625 */ /* 0x000fca00078e021a */
[----:B------:R-:W2:Y:S04]  /*0150*/  LDG.E R4, [R2.64] ;  /* 0x0000000602047981 */ /* 0x000ea8000c1e1900 */
[----:B------:R-:W2:Y:S02]  /*0160*/  LDG.E R0, [R2.64+0x4] ;  /* 0x0000040602007981 */ /* 0x000ea4000c1e1900 */
[----:B--2---:R-:W-:Y:S01]  /*0170*/  IADD3 R0, -R4, R0, RZ ;  /* 0x0000000004007210 */ /* 0x004fe20007ffe1ff */
[----:B------:R-:W-:Y:S05]  /*0180*/  BRA `(.L_x_226) ;  /* 0x0000001000007947 */ /* 0x000fea0003800000 */
.L_x_227:
[----:B------:R-:W-:-:S04]  /*0190*/  MOV R0, c[0x0][0x54c] ;  /* 0x0001530000007a02 */ /* 0x000fc80000000f00 */
.L_x_226:
[----:B------:R-:W-:Y:S01]  /*01a0*/  USHF.L.U32 UR4, UR4, 0x7, URZ ;  /* 0x0000000704047899 */ /* 0x000fe2000800063f */
[----:B-----5:R-:W-:-:S05]  /*01b0*/  IMAD R0, R0, c[0x0][0x548], RZ ;  /* 0x0001520000007a24 */ /* 0x020fca00078e02ff */
[----:B------:R-:W-:-:S04]  /*01c0*/  MOV R8, UR4 ;  /* 0x0000000400087c02 */ /* 0x000fc80008000f00 */
[----:B------:R-:W-:-:S04]  /*01d0*/  ISETP.GE.AND P0, PT, R8, R0, PT ;  /* 0x000000000800720c */ /* 0x000fc80003f06270 */
[----:B------:R-:W-:-:S05]  /*01e0*/  SEL R0, R5, 0xffffffff, !P0 ;  /* 0xffffffff05007807 */ /* 0x000fca0004000000 */
[----:B------:R2:W-:Y:S01]  /*01f0*/  STL [R1+0x24], R0 ;  /* 0x0000240001007387 */ /* 0x0005e20000100800 */
[----:B------:R-:W-:Y:S05]  /*0200*/  BRA `(.L_x_228) ;  /* 0x0000014000007947 */ /* 0x000fea0003800000 */
.L_x_224:
[----:B------:R-:W-:-:S04]  /*0210*/  ISETP.NE.U32.AND P0, PT, RZ, c[0x0][0x568], PT ;  /* 0x00015a00ff007a0c */ /* 0x000fc80003f05070 */
[----:B------:R-:W-:-:S13]  /*0220*/  ISETP.NE.AND.EX P0, PT, RZ, c[0x0][0x56c], PT, P0 ;  /* 0x00015b00ff007a0c */ /* 0x000fda0003f05300 */
[----:B------:R-:W-:Y:S05]  /*0230*/  @!P0 BRA `(.L_x_229) ;  /* 0x0000002000008947 */ /* 0x000fea0003800000 */
[----:B------:R1:W5:Y:S01]  /*0240*/  LDG.E R0, [R2.64] ;  /* 0x0000000602007981 */ /* 0x000362000c1e1900 */
[----:B------:R-:W-:Y:S05]  /*0250*/  BRA `(.L_x_230) ;  /* 0x0000009000007947 */ /* 0x000fea0003800000 */
.L_x_229:
        /* <DEDUP_REMOVED lines=8> */
.L_x_231:
[----:B------:R-:W-:-:S04]  /*02e0*/  MOV R0, c[0x0][0x54c] ;  /* 0x0001530000007a02 */ /* 0x000fc80000000f00 */
.L_x_230:
[----:B------:R-:W-:Y:S01]  /*02f0*/  USHF.L.U32 UR4, UR4, 0x7, URZ ;  /* 0x0000000704047899 */ /* 0x000fe2000800063f */
[----:B-----5:R-:W-:-:S05]  /*0300*/  IMAD R0, R0, c[0x0][0x548], RZ ;  /* 0x0001520000007a24 */ /* 0x020fca00078e02ff */
[----:B------:R-:W-:-:S04]  /*0310*/  MOV R8, UR4 ;  /* 0x0000000400087c02 */ /* 0x000fc80008000f00 */
[----:B------:R-:W-:-:S04]  /*0320*/  ISETP.GE.AND P0, PT, R8, R0, PT ;  /* 0x000000000800720c */ /* 0x000fc80003f06270 */
[----:B------:R-:W-:-:S05]  /*0330*/  SEL R0, R5, 0xffffffff, !P0 ;  /* 0xffffffff05007807 */ /* 0x000fca0004000000 */
[----:B------:R2:W-:Y:S04]  /*0340*/  STL [R1+0x24], R0 ;  /* 0x0000240001007387 */ /* 0x0005e80000100800 */
.L_x_228:
[----:B------:R-:W3:Y:S02]  /*0350*/  LDL R30, [R1+0x24] ;  /* 0x00002400011e7983 */ /* 0x000ee40000100800 */
[----:B---3--:R-:W-:-:S13]  /*0360*/  ISETP.GE.AND P0, PT, R30, RZ, PT ;  /* 0x000000ff1e00720c */ /* 0x008fda0003f06270 */
[----:B------:R-:W-:Y:S05]  /*0370*/  @!P0 EXIT ;  /* 0x000000000000894d */ /* 0x000fea0003800000 */
[----:B------:R-:W-:Y:S01]  /*0380*/  ISETP.NE.U32.AND P0, PT, RZ, c[0x0][0x360], PT ;  /* 0x0000d800ff007a0c */ /* 0x000fe20003f05070 */
[----:B--2---:R-:W-:Y:S01]  /*0390*/  IMAD.MOV.U32 R0, RZ, RZ, c[0x0][0x168] ;  /* 0x00005a00ff007624 */ /* 0x004fe200078e00ff */
[----:B------:R-:W-:Y:S01]  /*03a0*/  ISETP.NE.U32.AND P2, PT, RZ, c[0x0][0x370], PT ;  /* 0x0000dc00ff007a0c */ /* 0x000fe20003f45070 */
[----:B------:R-:W-:Y:S01]  /*03b0*/  IMAD.MOV.U32 R148, RZ, RZ, RZ ;  /* 0x000000ffff947224 */ /* 0x000fe200078e00ff */
[----:B------:R-:W-:Y:S01]  /*03c0*/  ISETP.NE.AND.EX P0, PT, RZ, c[0x0][0x364], PT, P0 ;  /* 0x0000d900ff007a0c */ /* 0x000fe20003f05300 */
[----:B-1----:R-:W-:Y:S01]  /*03d0*/  IMAD.WIDE R2, R30, R26, c[0x0][0x348] ;  /* 0x0000d2001e027625 */ /* 0x002fe200078e021a */
[----:B------:R-:W-:Y:S02]  /*03e0*/  ISETP.NE.AND.EX P2, PT, RZ, c[0x0][0x374], PT, P2 ;  /* 0x0000dd00ff007a0c */ /* 0x000fe40003f45320 */
[----:B------:R-:W-:Y:S02]  /*03f0*/  ISETP.NE.U32.AND P1, PT, RZ, c[0x0][0x348], PT ;  /* 0x0000d200ff007a0c */ /* 0x000fe40003f25070 */
[----:B------:R-:W-:-:S02]  /*0400*/  MOV R9, RZ ;  /* 0x000000ff00097202 */ /* 0x000fc40000000f00 */
[----:B------:R-:W-:-:S05]  /*0410*/  ISETP.NE.AND.EX P1, PT, RZ, c[0x0][0x34c], PT, P1 ;  /* 0x0000d300ff007a0c */ /* 0x000fca0003f25310 */
[----:B------:R-:W-:-:S04]  /*0420*/  @P0 IMAD.WIDE R4, R30, R26, c[0x0][0x360] ;  /* 0x0000d8001e040625 */ /* 0x000fc800078e021a */
[----:B------:R-:W-:Y:S01]  /*0430*/  @P2 IMAD.WIDE R6, R30, R26, c[0x0][0x370] ;  /* 0x0000dc001e062625 */ /* 0x000fe200078e021a */
[----:B------:R1:W2:Y:S04]  /*0440*/  @P0 LDG.E R0, [R4.64] ;  /* 0x0000000604000981 */ /* 0x0002a8000c1e1900 */
[----:B------:R-:W3:Y:S04]  /*0450*/  @P2 LDG.E R148, [R6.64] ;  /* 0x0000000606942981 */ /* 0x000ee8000c1e1900 */
[----:B------:R4:W5:Y:S04]  /*0460*/  @P1 LDG.E R9, [R2.64] ;  /* 0x0000000602091981 */ /* 0x000968000c1e1900 */
[----:B------:R-:W4:Y:S01]  /*0470*/  S2R R34, SR_CTAID.Y ;  /* 0x0000000000227919 */ /* 0x000f220000002600 */
[----:B------:R-:W-:-:S02]  /*0480*/  ULDC UR5, c[0x0][0x2ac] ;  /* 0x0000ab0000057ab9 */ /* 0x000fc40000000800 */
[----:B------:R-:W-:Y:S02]  /*0490*/  ULDC UR4, c[0x0][0x1d0] ;  /* 0x0000740000047ab9 */ /* 0x000fe40000000800 */
[----:B------:R-:W-:-:S06]  /*04a0*/  UIMAD UR4, UR5, UR4, URZ ;  /* 0x00000004050472a4 */ /* 0x000fcc000f8e023f */
[----:B-1----:R-:W-:Y:S02]  /*04b0*/  MOV R4, UR4 ;  /* 0x0000000400047c02 */ /* 0x002fe40008000f00 */
[----:B----4-:R-:W-:Y:S01]  /*04c0*/  SHF.R.S32.HI R31, RZ, 0x1f, R34 ;  /* 0x0000001fff1f7819 */ /* 0x010fe20000011422 */
[----:B--2---:R1:W-:Y:S04]  /*04d0*/  STL [R1], R0 ;  /* 0x0000000001007387 */ /* 0x0043e80000100800 */
[----:B---3--:R1:W-:Y:S01]  /*04e0*/  STL [R1+0x10], R148 ;  /* 0x0000109401007387 */ /* 0x0083e20000100800 */
[----:B------:R-:W-:Y:S01]  /*04f0*/  IMAD.MOV.U32 R138, RZ, RZ, R0 ;  /* 0x000000ffff8a7224 */ /* 0x000fe200078e0000 */
[----:B------:R-:W-:Y:S05]  /*0500*/  @P0 BRA `(.L_x_232) ;  /* 0x0000005000000947 */ /* 0x000fea0003800000 */
[----:B------:R-:W-:Y:S05]  /*0510*/  @!P1 BRA `(.L_x_232) ;  /* 0x0000004000009947 */ /* 0x000fea0003800000 */
[----:B-1----:R1:W2:Y:S04]  /*0520*/  LDG.E R0, [R2.64] ;  /* 0x0000000602007981 */ /* 0x0022a8000c1e1900 */
[----:B-1----:R-:W2:Y:S02]  /*0530*/  LDG.E R2, [R2.64+0x4] ;  /* 0x0000040602027981 */ /* 0x002ea4000c1e1900 */
[----:B--2---:R-:W-:-:S05]  /*0540*/  IADD3 R138, -R0, R2, RZ ;  /* 0x00000002008a7210 */ /* 0x004fca0007ffe1ff */
[----:B------:R1:W-:Y:S02]  /*0550*/  STL [R1], R138 ;  /* 0x0000008a01007387 */ /* 0x0003e40000100800 */
.L_x_232:
[----:B------:R-:W-:-:S04]  /*0560*/  ISETP.NE.U32.AND P0, PT, RZ, c[0x0][0x368], PT ;  /* 0x0000da00ff007a0c */ /* 0x000fc80003f05070 */
[----:B------:R-:W-:-:S13]  /*0570*/  ISETP.NE.AND.EX P0, PT, RZ, c[0x0][0x36c], PT, P0 ;  /* 0x0000db00ff007a0c */ /* 0x000fda0003f05300 */
[----:B------:R-:W-:Y:S05]  /*0580*/  @!P0 BRA `(.L_x_233) ;  /* 0x0000003000008947 */ /* 0x000fea0003800000 */
[----:B------:R-:W-:-:S05]  /*0590*/  IMAD.WIDE R2, R30, R26, c[0x0][0x368] ;  /* 0x0000da001e027625 */ /* 0x000fca00078e021a */
[----:B------:R2:W5:Y:S01]  /*05a0*/  LDG.E R4, [R2.64] ;  /* 0x0000000602047981 */ /* 0x000562000c1e1900 */
[----:B------:R-:W-:Y:S05]  /*05b0*/  BRA `(.L_x_234) ;  /* 0x0000007000007947 */ /* 0x000fea0003800000 */
.L_x_233:
[----:B------:R-:W-:-:S04]  /*05c0*/  ISETP.NE.U32.AND P0, PT, RZ, c[0x0][0x350], PT ;  /* 0x0000d400ff007a0c */ /* 0x000fc80003f05070 */
[----:B------:R-:W-:-:S13]  /*05d0*/  ISETP.NE.AND.EX P0, PT, RZ, c[0x0][0x354], PT, P0 ;  /* 0x0000d500ff007a0c */ /* 0x000fda0003f05300 */
[----:B------:R-:W-:Y:S05]  /*05e0*/  @!P0 BRA `(.L_x_234) ;  /* 0x0000004000008947 */ /* 0x000fea0003800000 */
[----:B------:R-:W-:-:S05]  /*05f0*/  IMAD.WIDE R2, R30, R26, c[0x0][0x350] ;  /* 0x0000d4001e027625 */ /* 0x000fca00078e021a */
[----:B------:R2:W3:Y:S04]  /*0600*/  LDG.E R4, [R2.64] ;  /* 0x0000000602047981 */ /* 0x0004e8000c1e1900 */
[----:B--2---:R-:W3:Y:S02]  /*0610*/  LDG.E R2, [R2.64+0x4] ;  /* 0x0000040602027981 */ /* 0x004ee4000c1e1900 */
[----:B---3--:R-:W-:Y:S02]  /*0620*/  IADD3 R4, -R4, R2, RZ ;  /* 0x0000000204047210 */ /* 0x008fe40007ffe1ff */
.L_x_234:
[----:B-1----:R-:W-:Y:S02]  /*0630*/  IMAD.MOV.U32 R0, RZ, RZ, c[0x0][0x2c4] ;  /* 0x0000b100ff007624 */ /* 0x002fe400078e00ff */
[----:B------:R-:W-:Y:S02]  /*0640*/  IMAD.MOV.U32 R156, RZ, RZ, R8 ;  /* 0x000000ffff9c7224 */ /* 0x000fe400078e0008 */
[----:B------:R-:W-:Y:S01]  /*0650*/  IMAD.MOV.U32 R6, RZ, RZ, c[0x0][0x32c] ;  /* 0x0000cb00ff067624 */ /* 0x000fe200078e00ff */
[----:B------:R-:W-:Y:S01]  /*0660*/  ISETP.NE.AND P4, PT, R0, 0x1, PT ;  /* 0x000000010000780c */ /* 0x000fe20003f85270 */
[----:B-----5:R-:W-:-:S03]  /*0670*/  IMAD.IADD R252, R4, 0x1, -R148 ;  /* 0x0000000104fc7824 */ /* 0x020fc600078e0a94 */
[----:B------:R-:W-:Y:S02]  /*0680*/  ISETP.GE.AND P3, PT, R6, 0x1, PT ;  /* 0x000000010600780c */ /* 0x000fe40003f66270 */
[----:B--2---:R-:W-:-:S07]  /*0690*/  IADD3 R2, R252, 0x1, -R138 ;  /* 0x00000001fc027810 */ /* 0x004fce0007ffe88a */
[----:B------:R-:W-:-:S05]  /*06a0*/  @P4 IADD3 R0, R156, 0x7f, RZ ;  /* 0x0000007f9c004810 */ /* 0x000fca0007ffe0ff */
[----:B------:R-:W-:Y:S01]  /*06b0*/  @P4 IMAD.HI.U32 R3, R0, c[0x0][0x2c8], RZ ;  /* 0x0000b20000034a27 */ /* 0x000fe200078e00ff */
[----:B------:R-:W-:-:S04]  /*06c0*/  IADD3 R0, R8, 0x7f, RZ ;  /* 0x0000007f08007810 */ /* 0x000fc80007ffe0ff */
[----:B------:R-:W-:-:S05]  /*06d0*/  @P4 SHF.R.U32.HI R0, RZ, c[0x0][0x2cc], R3 ;  /* 0x0000b300ff004a19 */ /* 0x000fca0000011603 */
[----:B------:R-:W-:-:S05]  /*06e0*/  IMAD.IADD R0, R2, 0x1, R0 ;  /* 0x0000000102007824 */ /* 0x000fca00078e0200 */
[----:B------:R-:W-:Y:S01]  /*06f0*/  IADD3 R3, R0, c[0x0][0x328], RZ ;  /* 0x0000ca0000037a10 */ /* 0x000fe20007ffe0ff */
[----:B------:R-:W-:Y:S05]  /*0700*/  @!P3 BRA `(.L_x_235) ;  /* 0x000000e00000b947 */ /* 0x000fea0003800000 */
[C---:B------:R-:W-:Y:S02]  /*0710*/  ISETP.GT.AND P0, PT, R0.reuse, RZ, PT ;  /* 0x000000ff0000720c */ /* 0x040fe40003f04270 */
[----:B------:R-:W-:-:S11]  /*0720*/  IADD3 R2, R0, -0x1, RZ ;  /* 0xffffffff00027810 */ /* 0x000fd60007ffe0ff */
[----:B------:R-:W-:Y:S05]  /*0730*/  @P0 BRA `(.L_x_236) ;  /* 0x0000006000000947 */ /* 0x000fea0003800000 */
[----:B------:R-:W-:Y:S01]  /*0740*/  ISETP.NE.AND P0, PT, R6, 0x1, PT ;  /* 0x000000010600780c */ /* 0x000fe20003f05270 */
[----:B------:R-:W-:-:S12]  /*0750*/  IMAD.MOV R0, RZ, RZ, -R0 ;  /* 0x000000ffff007224 */ /* 0x000fd800078e0a00 */
[----:B------:R-:W-:-:S05]  /*0760*/  @P0 IMAD.HI.U32 R2, R0, c[0x0][0x330], RZ ;  /* 0x0000cc0000020a27 */ /* 0x000fca00078e00ff */
[----:B------:R-:W-:-:S04]  /*0770*/  @P0 SHF.R.U32.HI R0, RZ, c[0x0][0x334], R2 ;  /* 0x0000cd00ff000a19 */ /* 0x000fc80000011602 */
[----:B------:R-:W-:Y:S01]  /*0780*/  LOP3.LUT R2, RZ, R0, RZ, 0x33, !PT ;  /* 0x00000000ff027212 */ /* 0x000fe200078e33ff */
[----:B------:R-:W-:Y:S05]  /*0790*/  BRA `(.L_x_237) ;  /* 0x0000003000007947 */ /* 0x000fea0003800000 */
.L_x_236:
[----:B------:R-:W-:-:S13]  /*07a0*/  ISETP.NE.AND P0, PT, R6, 0x1, PT ;  /* 0x000000010600780c */ /* 0x000fda0003f05270 */
[----:B------:R-:W-:-:S05]  /*07b0*/  @P0 IMAD.HI.U32 R0, R2, c[0x0][0x330], RZ ;  /* 0x0000cc0002000a27 */ /* 0x000fca00078e00ff */
[----:B------:R-:W-:-:S05]  /*07c0*/  @P0 SHF.R.U32.HI R2, RZ, c[0x0][0x334], R0 ;  /* 0x0000cd00ff020a19 */ /* 0x000fca0000011600 */
.L_x_237:
[----:B------:R-:W-:-:S05]  /*07d0*/  IMAD R2, R2, R6, c[0x0][0x32c] ;  /* 0x0000cb0002027624 */ /* 0x000fca00078e0206 */
[----:B------:R-:W-:-:S04]  /*07e0*/  IMNMX R3, R3, R2, PT ;  /* 0x0000000203037217 */ /* 0x000fc80003800200 */
.L_x_235:
[----:B------:R-:W-:Y:S01]  /*07f0*/  IADD3 R2, R3, 0x5f, RZ ;  /* 0x0000005f03027810 */ /* 0x000fe20007ffe0ff */
[----:B------:R-:W-:Y:S01]  /*0800*/  @P4 IMAD.HI.U32 R4, R156, c[0x0][0x2c8], RZ ;  /* 0x0000b2009c044a27 */ /* 0x000fe200078e00ff */
[----:B------:R-:W-:-:S03]  /*0810*/  IADD3 R3, R252, 0x5f, RZ ;  /* 0x0000005ffc037810 */ /* 0x000fc60007ffe0ff */
[----:B------:R-:W-:-:S04]  /*0820*/  IMAD.HI R5, R2, 0x2aaaaaab, RZ ;  /* 0x2aaaaaab02057827 */ /* 0x000fc800078e02ff */
[----:B------:R-:W-:-:S04]  /*0830*/  IMAD.HI R2, R3, 0x2aaaaaab, RZ ;  /* 0x2aaaaaab03027827 */ /* 0x000fc800078e02ff */
[----:B------:R-:W-:Y:S01]  /*0840*/  IMAD.MOV.U32 R0, RZ, RZ, R156 ;  /* 0x000000ffff007224 */ /* 0x000fe200078e009c */
[----:B------:R-:W-:Y:S01]  /*0850*/  @P4 SHF.R.U32.HI R0, RZ, c[0x0][0x2cc], R4 ;  /* 0x0000b300ff004a19 */ /* 0x000fe20000011604 */
[----:B------:R-:W-:Y:S01]  /*0860*/  IMAD.IADD R247, R252, 0x1, -R138 ;  /* 0x00000001fcf77824 */ /* 0x000fe200078e0a8a */
[----:B------:R-:W-:Y:S02]  /*0870*/  SHF.R.U32.HI R4, RZ, 0x1f, R5 ;  /* 0x0000001fff047819 */ /* 0x000fe40000011605 */
[----:B------:R-:W-:Y:S01]  /*0880*/  SHF.R.U32.HI R3, RZ, 0x1f, R2 ;  /* 0x0000001fff037819 */ /* 0x000fe20000011602 */
[----:B------:R-:W-:Y:S01]  /*0890*/  IMAD.IADD R0, R247, 0x1, R0 ;  /* 0x00000001f7007824 */ /* 0x000fe200078e0200 */
[----:B------:R-:W-:Y:S02]  /*08a0*/  LEA.HI.SX32 R4, R5, R4, 0x1c ;  /* 0x0000000405047211 */ /* 0x000fe400078fe2ff */
[----:B------:R-:W-:Y:S02]  /*08b0*/  LEA.HI.SX32 R2, R2, R3, 0x1c ;  /* 0x0000000302027211 */ /* 0x000fe400078fe2ff */
[----:B------:R-:W-:-:S02]  /*08c0*/  IADD3 R3, R0, -c[0x0][0x324], RZ ;  /* 0x8000c90000037a10 */ /* 0x000fc40007ffe0ff */
[----:B------:R-:W-:Y:S01]  /*08d0*/  IMNMX R218, R2, R4, PT ;  /* 0x0000000402da7217 */ /* 0x000fe20003800200 */
[----:B------:R-:W-:Y:S05]  /*08e0*/  @!P3 BRA `(.L_x_238) ;  /* 0x000000d00000b947 */ /* 0x000fea0003800000 */
[----:B------:R-:W-:-:S13]  /*08f0*/  ISETP.GT.AND P0, PT, R0, -0x1, PT ;  /* 0xffffffff0000780c */ /* 0x000fda0003f04270 */
[----:B------:R-:W-:Y:S05]  /*0900*/  @P0 BRA `(.L_x_239) ;  /* 0x0000006000000947 */ /* 0x000fea0003800000 */
[----:B------:R-:W-:Y:S02]  /*0910*/  ISETP.NE.AND P0, PT, R6, 0x1, PT ;  /* 0x000000010600780c */ /* 0x000fe40003f05270 */
[----:B------:R-:W-:-:S11]  /*0920*/  LOP3.LUT R0, RZ, R0, RZ, 0x33, !PT ;  /* 0x00000000ff007212 */ /* 0x000fd600078e33ff */
[----:B------:R-:W-:-:S05]  /*0930*/  @P0 IMAD.HI.U32 R2, R0, c[0x0][0x330], RZ ;  /* 0x0000cc0000020a27 */ /* 0x000fca00078e00ff */
[----:B------:R-:W-:-:S04]  /*0940*/  @P0 SHF.R.U32.HI R0, RZ, c[0x0][0x334], R2 ;  /* 0x0000cd00ff000a19 */ /* 0x000fc80000011602 */
[----:B------:R-:W-:Y:S01]  /*0950*/  LOP3.LUT R0, RZ, R0, RZ, 0x33, !PT ;  /* 0x00000000ff007212 */ /* 0x000fe200078e33ff */
[----:B------:R-:W-:Y:S05]  /*0960*/  BRA `(.L_x_240) ;  /* 0x0000003000007947 */ /* 0x000fea0003800000 */
.L_x_239:
[----:B------:R-:W-:-:S13]  /*0970*/  ISETP.NE.AND P0, PT, R6, 0x1, PT ;  /* 0x000000010600780c */ /* 0x000fda0003f05270 */
[----:B------:R-:W-:-:S05]  /*0980*/  @P0 IMAD.HI.U32 R2, R0, c[0x0][0x330], RZ ;  /* 0x0000cc0000020a27 */ /* 0x000fca00078e00ff */
[----:B------:R-:W-:-:S05]  /*0990*/  @P0 SHF.R.U32.HI R0, RZ, c[0x0][0x334], R2 ;  /* 0x0000cd00ff000a19 */ /* 0x000fca0000011602 */
.L_x_240:
[----:B------:R-:W-:-:S05]  /*09a0*/  IMAD R0, R0, c[0x0][0x32c], RZ ;  /* 0x0000cb0000007a24 */ /* 0x000fca00078e02ff */
[----:B------:R-:W-:-:S05]  /*09b0*/  IMNMX R3, R3, R0, !PT ;  /* 0x0000000003037217 */ /* 0x000fca0007800200 */
.L_x_238:
[----:B------:R-:W-:Y:S01]  /*09c0*/  IMAD.HI R0, R3, 0x2aaaaaab, RZ ;  /* 0x2aaaaaab03007827 */ /* 0x000fe200078e02ff */
[----:B------:R-:W-:Y:S01]  /*09d0*/  PLOP3.LUT P2, PT, PT, PT, PT, 0x80, 0x0 ;  /* 0x000000000000781c */ /* 0x000fe20003f4f070 */
[----:B------:R-:W-:Y:S01]  /*09e0*/  CS2R R10, SRZ ;  /* 0x00000000000a7805 */ /* 0x000fe2000001ff00 */
[----:B------:R-:W-:Y:S01]  /*09f0*/  CS2R R14, SRZ ;  /* 0x00000000000e7805 */ /* 0x000fe2000001ff00 */
[----:B------:R-:W-:Y:S01]  /*0a00*/  IMAD.MOV.U32 R67, RZ, RZ, RZ ;  /* 0x000000ffff437224 */ /* 0x000fe200078e00ff */
[----:B------:R-:W-:Y:S01]  /*0a10*/  SHF.R.U32.HI R2, RZ, 0x1f, R0 ;  /* 0x0000001fff027819 */ /* 0x000fe20000011600 */
[----:B------:R-:W-:Y:S01]  /*0a20*/  IMAD.MOV.U32 R64, RZ, RZ, RZ ;  /* 0x000000ffff407224 */ /* 0x000fe200078e00ff */
[----:B------:R-:W-:Y:S01]  /*0a30*/  MOV R62, RZ ;  /* 0x000000ff003e7202 */ /* 0x000fe20000000f00 */
[----:B------:R-:W-:Y:S01]  /*0a40*/  CS2R R60, SRZ ;  /* 0x00000000003c7805 */ /* 0x000fe2000001ff00 */
[----:B------:R-:W-:Y:S01]  /*0a50*/  LEA.HI.SX32 R0, R0, R2, 0x1c ;  /* 0x0000000200007211 */ /* 0x000fe200078fe2ff */
[----:B------:R-:W-:Y:S01]  /*0a60*/  IMAD.MOV.U32 R58, RZ, RZ, RZ ;  /* 0x000000ffff3a7224 */ /* 0x000fe200078e00ff */
[----:B------:R-:W-:Y:S01]  /*0a70*/  CS2R R12, SRZ ;  /* 0x00000000000c7805 */ /* 0x000fe2000001ff00 */
[----:B------:R-:W-:Y:S01]  /*0a80*/  IMAD.MOV.U32 R56, RZ, RZ, RZ ;  /* 0x000000ffff387224 */ /* 0x000fe200078e00ff */
[----:B------:R-:W-:Y:S01]  /*0a90*/  IMNMX R251, RZ, R0, !PT ;  /* 0x00000000fffb7217 */ /* 0x000fe20007800200 */
[----:B------:R-:W-:Y:S01]  /*0aa0*/  CS2R R16, SRZ ;  /* 0x0000000000107805 */ /* 0x000fe2000001ff00 */
[----:B------:R-:W-:Y:S01]  /*0ab0*/  MOV R54, RZ ;  /* 0x000000ff00367202 */ /* 0x000fe20000000f00 */
[----:B------:R-:W-:Y:S01]  /*0ac0*/  IMAD.MOV.U32 R52, RZ, RZ, RZ ;  /* 0x000000ffff347224 */ /* 0x000fe200078e00ff */
[----:B------:R-:W-:Y:S01]  /*0ad0*/  ISETP.GT.AND P0, PT, R218, R251, PT ;  /* 0x000000fbda00720c */ /* 0x000fe20003f04270 */
[----:B------:R-:W-:Y:S01]  /*0ae0*/  CS2R R18, SRZ ;  /* 0x0000000000127805 */ /* 0x000fe2000001ff00 */
[----:B------:R-:W-:Y:S01]  /*0af0*/  MOV R122, RZ ;  /* 0x000000ff007a7202 */ /* 0x000fe20000000f00 */
[----:B------:R-:W-:Y:S01]  /*0b00*/  IMAD.MOV.U32 R120, RZ, RZ, RZ ;  /* 0x000000ffff787224 */ /* 0x000fe200078e00ff */
[----:B------:R-:W-:Y:S01]  /*0b10*/  MOV R118, RZ ;  /* 0x000000ff00767202 */ /* 0x000fe20000000f00 */
[----:B------:R-:W-:Y:S01]  /*0b20*/  CS2R R20, SRZ ;  /* 0x0000000000147805 */ /* 0x000fe2000001ff00 */
[----:B------:R-:W-:Y:S01]  /*0b30*/  IMAD.MOV.U32 R116, RZ, RZ, RZ ;  /* 0x000000ffff747224 */ /* 0x000fe200078e00ff */
[----:B------:R-:W-:Y:S01]  /*0b40*/  MOV R114, RZ ;  /* 0x000000ff00727202 */ /* 0x000fe20000000f00 */
[----:B------:R-:W-:Y:S01]  /*0b50*/  CS2R R22, SRZ ;  /* 0x0000000000167805 */ /* 0x000fe2000001ff00 */
[----:B------:R-:W-:Y:S01]  /*0b60*/  IMAD.MOV.U32 R112, RZ, RZ, RZ ;  /* 0x000000ffff707224 */ /* 0x000fe200078e00ff */
[----:B------:R-:W-:Y:S01]  /*0b70*/  MOV R110, RZ ;  /* 0x000000ff006e7202 */ /* 0x000fe20000000f00 */
[----:B------:R-:W-:Y:S01]  /*0b80*/  CS2R R24, SRZ ;  /* 0x0000000000187805 */ /* 0x000fe2000001ff00 */
[----:B------:R-:W-:Y:S01]  /*0b90*/  IMAD.MOV.U32 R108, RZ, RZ, RZ ;  /* 0x000000ffff6c7224 */ /* 0x000fe200078e00ff */
[----:B------:R-:W-:Y:S01]  /*0ba0*/  CS2R R106, SRZ ;  /* 0x00000000006a7805 */ /* 0x000fe2000001ff00 */
[----:B------:R-:W-:Y:S01]  /*0bb0*/  MOV R104, RZ ;  /* 0x000000ff00687202 */ /* 0x000fe20000000f00 */
[----:B------:R-:W-:Y:S01]  /*0bc0*/  CS2R R102, SRZ ;  /* 0x0000000000667805 */ /* 0x000fe2000001ff00 */
[----:B------:R-:W-:Y:S01]  /*0bd0*/  IMAD.MOV.U32 R27, RZ, RZ, RZ ;  /* 0x000000ffff1b7224 */ /* 0x000fe200078e00ff */
[----:B------:R-:W-:Y:S01]  /*0be0*/  MOV R100, RZ ;  /* 0x000000ff00647202 */ /* 0x000fe20000000f00 */
[----:B------:R-:W-:Y:S01]  /*0bf0*/  CS2R R98, SRZ ;  /* 0x0000000000627805 */ /* 0x000fe2000001ff00 */
[----:B------:R-:W-:Y:S01]  /*0c00*/  CS2R R28, SRZ ;  /* 0x00000000001c7805 */ /* 0x000fe2000001ff00 */
[----:B------:R-:W-:Y:S01]  /*0c10*/  IMAD.MOV.U32 R96, RZ, RZ, RZ ;  /* 0x000000ffff607224 */ /* 0x000fe200078e00ff */
[----:B------:R-:W-:Y:S01]  /*0c20*/  CS2R R94, SRZ ;  /* 0x00000000005e7805 */ /* 0x000fe2000001ff00 */
[----:B------:R-:W-:Y:S01]  /*0c30*/  CS2R R92, SRZ ;  /* 0x00000000005c7805 */ /* 0x000fe2000001ff00 */
[----:B------:R-:W-:Y:S01]  /*0c40*/  CS2R R90, SRZ ;  /* 0x00000000005a7805 */ /* 0x000fe2000001ff00 */
[----:B------:R-:W-:Y:S01]  /*0c50*/  CS2R R88, SRZ ;  /* 0x0000000000587805 */ /* 0x000fe2000001ff00 */
[----:B------:R-:W-:Y:S01]  /*0c60*/  CS2R R86, SRZ ;  /* 0x0000000000567805 */ /* 0x000fe2000001ff00 */
[----:B------:R-:W-:Y:S01]  /*0c70*/  CS2R R84, SRZ ;  /* 0x0000000000547805 */ /* 0x000fe2000001ff00 */
[----:B------:R-:W-:Y:S01]  /*0c80*/  CS2R R82, SRZ ;  /* 0x0000000000527805 */ /* 0x000fe2000001ff00 */
[----:B------:R-:W-:Y:S01]  /*0c90*/  MOV R8, RZ ;  /* 0x000000ff00087202 */ /* 0x000fe20000000f00 */
[----:B------:R-:W-:Y:S01]  /*0ca0*/  IMAD.MOV.U32 R80, RZ, RZ, RZ ;  /* 0x000000ffff507224 */ /* 0x000fe200078e00ff */
[----:B------:R-:W-:Y:S01]  /*0cb0*/  CS2R R78, SRZ ;  /* 0x00000000004e7805 */ /* 0x000fe2000001ff00 */
[----:B------:R-:W-:Y:S01]  /*0cc0*/  MOV R76, RZ ;  /* 0x000000ff004c7202 */ /* 0x000fe20000000f00 */
[----:B------:R-:W-:Y:S01]  /*0cd0*/  CS2R R32, SRZ ;  /* 0x0000000000207805 */ /* 0x000fe2000001ff00 */
[----:B------:R-:W-:Y:S05]  /*0ce0*/  @!P0 BRA `(.L_x_241) ;  /* 0x000117c000008947 */ /* 0x000fea0003800000 */
[----:B------:R-:W-:-:S04]  /*0cf0*/  ISETP.NE.U32.AND P0, PT, RZ, c[0x0][0x340], PT ;  /* 0x0000d000ff007a0c */ /* 0x000fc80003f05070 */
[----:B------:R-:W-:-:S13]  /*0d00*/  ISETP.NE.AND.EX P0, PT, RZ, c[0x0][0x344], PT, P0 ;  /* 0x0000d100ff007a0c */ /* 0x000fda0003f05300 */
[----:B------:R-:W-:-:S05]  /*0d10*/  @P0 IMAD.WIDE R2, R30, R26, c[0x0][0x340] ;  /* 0x0000d0001e020625 */ /* 0x000fca00078e021a */
[----:B------:R1:W2:Y:S01]  /*0d20*/  @P0 LDG.E R0, [R2.64] ;  /* 0x0000000602000981 */ /* 0x0002a2000c1e1900 */
[----:B------:R-:W-:Y:S01]  /*0d30*/  SHF.R.S32.HI R136, RZ, 0x1f, R137 ;  /* 0x0000001fff887819 */ /* 0x000fe20000011489 */
[----:B------:R-:W-:Y:S02]  /*0d40*/  IMAD.MOV.U32 R18, RZ, RZ, 0x60 ;  /* 0x00000060ff127424 */ /* 0x000fe400078e00ff */
[----:B------:R-:W-:Y:S02]  /*0d50*/  IMAD.MOV.U32 R216, RZ, RZ, RZ ;  /* 0x000000ffffd87224 */ /* 0x000fe400078e00ff */
[----:B------:R-:W-:Y:S01]  /*0d60*/  IMAD R132, R218, R18, -0x60 ;  /* 0xffffffa0da847424 */ /* 0x000fe200078e0212 */
[----:B-1----:R-:W-:-:S04]  /*0d70*/  LEA.HI R3, R136, R137, RZ, 0x3 ;  /* 0x0000008988037211 */ /* 0x002fc800078f18ff */
[----:B------:R-:W-:Y:S02]  /*0d80*/  LOP3.LUT R2, R3, 0xfffffff8, RZ, 0xc0, !PT ;  /* 0xfffffff803027812 */ /* 0x000fe400078ec0ff */
[----:B------:R-:W-:-:S03]  /*0d90*/  SHF.R.S32.HI R19, RZ, 0x3, R3 ;  /* 0x00000003ff137819 */ /* 0x000fc60000011403 */
[----:B------:R-:W-:Y:S02]  /*0da0*/  IMAD.IADD R20, R137, 0x1, -R2 ;  /* 0x0000000189147824 */ /* 0x000fe400078e0a02 */
[----:B------:R-:W-:Y:S02]  /*0db0*/  IMAD.MOV.U32 R2, RZ, RZ, c[0x0][0x2b8] ;  /* 0x0000ae00ff027624 */ /* 0x000fe400078e00ff */
[----:B------:R-:W-:-:S03]  /*0dc0*/  IMAD R231, R20, 0x20, R19 ;  /* 0x0000002014e77824 */ /* 0x000fc600078e0213 */
[----:B------:R-:W-:Y:S01]  /*0dd0*/  ISETP.NE.AND P5, PT, R2, 0x1, PT ;  /* 0x000000010200780c */ /* 0x000fe20003fa5270 */
[----:B------:R-:W-:-:S04]  /*0de0*/  IMAD.IADD R2, R231, 0x1, R132 ;  /* 0x00000001e7027824 */ /* 0x000fc800078e0284 */
[C---:B------:R-:W-:Y:S01]  /*0df0*/  IMAD.IADD R217, R2.reuse, 0x1, R148 ;  /* 0x0000000102d97824 */ /* 0x040fe200078e0294 */
[----:B------:R-:W-:-:S03]  /*0e00*/  ISETP.GE.AND P2, PT, R2, R252, PT ;  /* 0x000000fc0200720c */ /* 0x000fc60003f46270 */
[----:B------:R-:W-:Y:S01]  /*0e10*/  IMAD.MOV.U32 R8, RZ, RZ, R217 ;  /* 0x000000ffff087224 */ /* 0x000fe200078e00d9 */
[----:B------:R-:W-:Y:S01]  /*0e20*/  ISETP.GT.OR P2, PT, R231, 0x5f, P2 ;  /* 0x0000005fe700780c */ /* 0x000fe20001744670 */
[----:B------:R-:W-:Y:S01]  /*0e30*/  BAR.SYNC.DEFER_BLOCKING 0x0 ;  /* 0x0000000000007b1d */ /* 0x000fe20000010000 */
[--C-:B------:R-:W-:Y:S01]  /*0e40*/  SHF.R.S32.HI R4, RZ, 0x1f, R30.reuse ;  /* 0x0000001fff047819 */ /* 0x100fe2000001141e */
[----:B------:R-:W-:Y:S02]  /*0e50*/  IMAD.IADD R5, R156, 0x1, R231 ;  /* 0x000000019c057824 */ /* 0x000fe400078e02e7 */
[----:B------:R-:W-:-:S04]  /*0e60*/  @!P0 IMAD.MOV.U32 R0, RZ, RZ, R30 ;  /* 0x000000ffff008224 */ /* 0x000fc800078e001e */
[----:B--2---:R-:W-:Y:S01]  /*0e70*/  IMAD.WIDE.U32 R146, R0, c[0x0][0x2b0], RZ ;  /* 0x0000ac0000927a25 */ /* 0x004fe200078e00ff */
[----:B------:R-:W-:Y:S02]  /*0e80*/  SHF.R.S32.HI R3, RZ, 0x1f, R0 ;  /* 0x0000001fff037819 */ /* 0x000fe40000011400 */
[----:B------:R-:W-:Y:S01]  /*0e90*/  SEL R6, R4, RZ, !P1 ;  /* 0x000000ff04067207 */ /* 0x000fe20004800000 */
[----:B------:R-:W-:-:S04]  /*0ea0*/  @P4 IMAD.HI.U32 R7, R5, c[0x0][0x2c8], RZ ;  /* 0x0000b20005074a27 */ /* 0x000fc800078e00ff */
[----:B------:R-:W-:Y:S02]  /*0eb0*/  IMAD R16, R138, c[0x0][0x2c4], RZ ;  /* 0x0000b1008a107a24 */ /* 0x000fe400078e02ff */
[----:B------:R-:W-:-:S04]  /*0ec0*/  IMAD.WIDE.U32 R144, R34, c[0x0][0x1e8], RZ ;  /* 0x00007a0022907a25 */ /* 0x000fc800078e00ff */
[----:B------:R-:W-:Y:S01]  /*0ed0*/  IMAD.WIDE.U32 R24, R34, c[0x0][0x210], RZ ;  /* 0x0000840022187a25 */ /* 0x000fe200078e00ff */
[----:B------:R-:W-:Y:S01]  /*0ee0*/  LEA.HI R135, R136, R137, RZ, 0x5 ;  /* 0x0000008988877211 */ /* 0x000fe200078f28ff */
[----:B------:R-:W-:Y:S02]  /*0ef0*/  STL.64 [R1+0x18], R146 ;  /* 0x0000189201007387 */ /* 0x000fe40000100a00 */
[----:B------:R-:W-:Y:S02]  /*0f00*/  IMAD R2, R3, c[0x0][0x2b0], RZ ;  /* 0x0000ac0003027a24 */ /* 0x000fe400078e02ff */
[----:B------:R-:W-:-:S04]  /*0f10*/  @P5 IMAD.HI.U32 R3, R217, c[0x0][0x2bc], RZ ;  /* 0x0000af00d9035a27 */ /* 0x000fc800078e00ff */
[----:B------:R-:W-:Y:S01]  /*0f20*/  IMAD R2, R0, c[0x0][0x2b4], R2 ;  /* 0x0000ad0000027a24 */ /* 0x000fe200078e0202 */
[----:B------:R-:W-:-:S03]  /*0f30*/  @P5 SHF.R.U32.HI R8, RZ, c[0x0][0x2c0], R3 ;  /* 0x0000b000ff085a19 */ /* 0x000fc60000011603 */
[----:B------:R-:W-:Y:S01]  /*0f40*/  IMAD.IADD R143, R147, 0x1, R2 ;  /* 0x00000001938f7824 */ /* 0x000fe200078e0202 */
[----:B------:R-:W-:-:S04]  /*0f50*/  @!P2 IADD3 R0, P0, R8, R146, RZ ;  /* 0x000000920800a210 */ /* 0x000fc80007f1e0ff */
[----:B------:R-:W-:Y:S01]  /*0f60*/  @!P2 LEA.HI.X.SX32 R3, R8, R143, 0x1, P0 ;  /* 0x0000008f0803a211 */ /* 0x000fe200000f0eff */
[----:B------:R-:W-:Y:S01]  /*0f70*/  IMAD R6, R6, c[0x0][0x1c0], RZ ;  /* 0x0000700006067a24 */ /* 0x000fe200078e02ff */
[----:B------:R-:W-:Y:S01]  /*0f80*/  @!P2 LEA R2, P0, R0, c[0x0][0x2a0], 0x2 ;  /* 0x0000a8000002aa11 */ /* 0x000fe200078010ff */
[----:B------:R-:W-:Y:S01]  /*0f90*/  IMAD.SHL.U32 R226, R20, 0x8, RZ ;  /* 0x0000000814e27824 */ /* 0x000fe200078e00ff */
[----:B------:R-:W-:Y:S01]  /*0fa0*/  SEL R4, R30, RZ, !P1 ;  /* 0x000000ff1e047207 */ /* 0x000fe20004800000 */
[----:B------:R-:W-:Y:S01]  /*0fb0*/  IMAD.IADD R13, R156, 0x1, R19 ;  /* 0x000000019c0d7824 */ /* 0x000fe200078e0213 */
[----:B------:R-:W-:Y:S01]  /*0fc0*/  @!P2 LEA.HI.X R3, R0, c[0x0][0x2a4], R3, 0x2, P0 ;  /* 0x0000a9000003aa11 */ /* 0x000fe200000f1403 */
[----:B------:R-:W-:Y:S04]  /*0fd0*/  STL [R1+0x20], R143 ;  /* 0x0000208f01007387 */ /* 0x000fe80000100800 */
[----:B------:R1:W2:Y:S01]  /*0fe0*/  @!P2 LDG.E R216, [R2.64] ;  /* 0x0000000602d8a981 */ /* 0x0002a2000c1e1900 */
[----:B------:R-:W-:Y:S01]  /*0ff0*/  SHF.R.S32.HI R0, RZ, 0x1f, R9 ;  /* 0x0000001fff007819 */ /* 0x000fe20000011409 */
[----:B------:R-:W-:Y:S01]  /*1000*/  IMAD R6, R4, c[0x0][0x1c4], R6 ;  /* 0x0000710004067a24 */ /* 0x000fe200078e0206 */
[----:B------:R-:W-:-:S02]  /*1010*/  IADD3 R21, R226, 0x40, RZ ;  /* 0x00000040e2157810 */ /* 0x000fc40007ffe0ff */
[----:B------:R-:W-:Y:S01]  /*1020*/  ISETP.GE.AND P6, PT, R226, c[0x0][0x198], PT ;  /* 0x00006600e2007a0c */ /* 0x000fe20003fc6270 */
[----:B------:R-:W-:Y:S01]  /*1030*/  IMAD R0, R0, c[0x0][0x178], RZ ;  /* 0x00005e0000007a24 */ /* 0x000fe200078e02ff */
[----:B------:R-:W-:Y:S02]  /*1040*/  ISETP.GE.AND P2, PT, R21, c[0x0][0x198], PT ;  /* 0x0000660015007a0c */ /* 0x000fe40003f46270 */
[----:B------:R-:W-:Y:S01]  /*1050*/  SHF.R.S32.HI R134, RZ, 0x5, R135 ;  /* 0x00000005ff867819 */ /* 0x000fe20000011487 */
[C---:B------:R-:W-:Y:S01]  /*1060*/  IMAD R0, R9.reuse, c[0x0][0x17c], R0 ;  /* 0x00005f0009007a24 */ /* 0x040fe200078e0200 */
[----:B------:R-:W-:Y:S01]  /*1070*/  SHF.R.S32.HI R248, RZ, 0x1f, R226 ;  /* 0x0000001ffff87819 */ /* 0x000fe200000114e2 */
[----:B-1----:R-:W-:-:S04]  /*1080*/  IMAD.WIDE.U32 R2, R9, c[0x0][0x178], RZ ;  /* 0x00005e0009027a25 */ /* 0x002fc800078e00ff */
[----:B------:R-:W-:Y:S02]  /*1090*/  IMAD.IADD R3, R3, 0x1, R0 ;  /* 0x0000000103037824 */ /* 0x000fe400078e0200 */
[----:B------:R-:W-:Y:S02]  /*10a0*/  IMAD R0, R31, c[0x0][0x1b8], RZ ;  /* 0x00006e001f007a24 */ /* 0x000fe400078e02ff */
[----:B------:R-:W-:-:S04]  /*10b0*/  IMAD.WIDE.U32 R2, R34, c[0x0][0x1b8], R2 ;  /* 0x00006e0022027a25 */ /* 0x000fc800078e0002 */
[----:B------:R-:W-:-:S04]  /*10c0*/  IMAD R0, R34, c[0x0][0x1bc], R0 ;  /* 0x00006f0022007a24 */ /* 0x000fc800078e0200 */
[----:B------:R-:W-:Y:S02]  /*10d0*/  IMAD.IADD R3, R3, 0x1, R0 ;  /* 0x0000000103037824 */ /* 0x000fe400078e0200 */
[----:B------:R-:W-:Y:S01]  /*10e0*/  IMAD.MOV.U32 R0, RZ, RZ, R5 ;  /* 0x000000ffff007224 */ /* 0x000fe200078e0005 */
[----:B------:R-:W-:Y:S01]  /*10f0*/  @P4 SHF.R.U32.HI R0, RZ, c[0x0][0x2cc], R7 ;  /* 0x0000b300ff004a19 */ /* 0x000fe20000011607 */
[----:B------:R-:W-:-:S03]  /*1100*/  IMAD.WIDE.U32 R2, R4, c[0x0][0x1c0], R2 ;  /* 0x0000700004027a25 */ /* 0x000fc600078e0002 */
[--C-:B------:R-:W-:Y:S01]  /*1110*/  SHF.R.S32.HI R7, RZ, 0x1f, R0.reuse ;  /* 0x0000001fff077819 */ /* 0x100fe20000011400 */
[----:B------:R-:W-:Y:S02]  /*1120*/  IMAD.MOV R4, RZ, RZ, -R0 ;  /* 0x000000ffff047224 */ /* 0x000fe400078e0a00 */
[----:B------:R-:W-:Y:S02]  /*1130*/  IMAD.IADD R3, R3, 0x1, R6 ;  /* 0x0000000103037824 */ /* 0x000fe400078e0206 */
[----:B------:R-:W-:Y:S02]  /*1140*/  IMAD R4, R4, c[0x0][0x2c4], R5 ;  /* 0x0000b10004047a24 */ /* 0x000fe400078e0205 */
[----:B------:R-:W-:Y:S02]  /*1150*/  IMAD R5, R7, c[0x0][0x1b0], RZ ;  /* 0x00006c0007057a24 */ /* 0x000fe400078e02ff */
[----:B------:R-:W-:-:S04]  /*1160*/  IMAD.WIDE.U32 R2, R0, c[0x0][0x1b0], R2 ;  /* 0x00006c0000027a25 */ /* 0x000fc800078e0002 */
[----:B------:R-:W-:Y:S01]  /*1170*/  IMAD R6, R0, c[0x0][0x1b4], R5 ;  /* 0x00006d0000067a24 */ /* 0x000fe200078e0205 */
[----:B------:R-:W-:-:S03]  /*1180*/  SHF.R.S32.HI R5, RZ, 0x1f, R4 ;  /* 0x0000001fff057819 */ /* 0x000fc60000011404 */
[----:B------:R-:W-:Y:S01]  /*1190*/  IMAD.IADD R3, R3, 0x1, R6 ;  /* 0x0000000103037824 */ /* 0x000fe200078e0206 */
[----:B------:R-:W-:Y:S01]  /*11a0*/  SHF.R.S32.HI R6, RZ, 0x1f, R21 ;  /* 0x0000001fff067819 */ /* 0x000fe20000011415 */
[----:B------:R-:W-:Y:S02]  /*11b0*/  IMAD R0, R5, c[0x0][0x1a8], RZ ;  /* 0x00006a0005007a24 */ /* 0x000fe400078e02ff */
[----:B------:R-:W-:-:S04]  /*11c0*/  IMAD.WIDE.U32 R2, R4, c[0x0][0x1a8], R2 ;  /* 0x00006a0004027a25 */ /* 0x000fc800078e0002 */
[----:B------:R-:W-:Y:S01]  /*11d0*/  IMAD R0, R4, c[0x0][0x1ac], R0 ;  /* 0x00006b0004007a24 */ /* 0x000fe200078e0200 */
[----:B------:R-:W-:Y:S01]  /*11e0*/  LEA R12, P0, R2, c[0x0][0x160], 0x1 ;  /* 0x00005800020c7a11 */ /* 0x000fe200078008ff */
[----:B------:R-:W-:Y:S02]  /*11f0*/  IMAD.SHL.U32 R4, R19, 0x40, RZ ;  /* 0x0000004013047824 */ /* 0x000fe400078e00ff */
[----:B------:R-:W-:Y:S02]  /*1200*/  IMAD.IADD R3, R3, 0x1, R0 ;  /* 0x0000000103037824 */ /* 0x000fe400078e0200 */
[----:B------:R-:W-:Y:S01]  /*1210*/  IMAD.MOV R5, RZ, RZ, -R8 ;  /* 0x000000ffff057224 */ /* 0x000fe200078e0a08 */
[----:B------:R-:W-:Y:S02]  /*1220*/  LOP3.LUT R0, R4, 0x1c0, RZ, 0xc0, !PT ;  /* 0x000001c004007812 */ /* 0x000fe400078ec0ff */
[----:B------:R-:W-:Y:S01]  /*1230*/  LEA.HI.X R11, R2, c[0x0][0x164], R3, 0x1, P0 ;  /* 0x00005900020b7a11 */ /* 0x000fe200000f0c03 */
[----:B------:R-:W-:Y:S01]  /*1240*/  IMAD R217, R5, c[0x0][0x2b8], R217 ;  /* 0x0000ae0005d97a24 */ /* 0x000fe200078e02d9 */
[----:B------:R-:W-:Y:S01]  /*1250*/  SHF.R.U32.HI R4, RZ, 0x3, R0 ;  /* 0x00000003ff047819 */ /* 0x000fe20000011600 */
[----:B------:R-:W-:Y:S01]  /*1260*/  SHFL.IDX PT, R2, R12, RZ, 0x181f ;  /* 0x00181fff0c027589 */ /* 0x000fe200000e0000 */
[----:B------:R-:W-:-:S02]  /*1270*/  LOP3.LUT R0, R0, 0x38, R226, 0xf8, !PT ;  /* 0x0000003800007812 */ /* 0x000fc400078ef8e2 */
[----:B------:R-:W-:Y:S01]  /*1280*/  ISETP.GE.AND P0, PT, R13, R16, PT ;  /* 0x000000100d00720c */ /* 0x000fe20003f06270 */
[----:B------:R-:W1:Y:S01]  /*1290*/  SHFL.IDX PT, R3, R11, RZ, 0x181f ;  /* 0x00181fff0b037589 */ /* 0x000e6200000e0000 */
[----:B------:R-:W-:Y:S02]  /*12a0*/  LOP3.LUT R4, R0, R4, RZ, 0x3c, !PT ;  /* 0x0000000400047212 */ /* 0x000fe400078e3cff */
[----:B------:R-:W-:Y:S01]  /*12b0*/  LEA.HI R0, R136, R137, RZ, 0x6 ;  /* 0x0000008988007211 */ /* 0x000fe200078f30ff */
[----:B------:R-:W-:Y:S01]  /*12c0*/  SHFL.IDX PT, R5, R11, 0x1, 0x181f ;  /* 0x00381f000b057f89 */ /* 0x000fe200000e0000 */
[----:B------:R-:W-:-:S03]  /*12d0*/  SHF.R.S32.HI R14, RZ, 0x1f, R217 ;  /* 0x0000001fff0e7819 */ /* 0x000fc600000114d9 */
[----:B------:R-:W-:Y:S02]  /*12e0*/  IMAD.SHL.U32 R0, R0, 0x8, RZ ;  /* 0x0000000800007824 */ /* 0x000fe400078e00ff */
[----:B------:R-:W-:-:S03]  /*12f0*/  IMAD R10, R14, c[0x0][0x1e0], RZ ;  /* 0x000078000e0a7a24 */ /* 0x000fc600078e02ff */
[----:B------:R-:W-:Y:S02]  /*1300*/  LOP3.LUT R4, R4, 0xfffffe00, R0, 0xf8, !PT ;  /* 0xfffffe0004047812 */ /* 0x000fe400078ef800 */
[----:B------:R-:W-:-:S03]  /*1310*/  LEA.HI R0, R6, R21, RZ, 0x3 ;  /* 0x0000001506007211 */ /* 0x000fc600078f18ff */
[----:B------:R-:W-:Y:S01]  /*1320*/  IMAD.SHL.U32 R219, R4, 0x2, RZ ;  /* 0x0000000204db7824 */ /* 0x000fe200078e00ff */
[----:B------:R-:W-:Y:S01]  /*1330*/  LOP3.LUT R140, R0, 0xfffffff8, RZ, 0xc0, !PT ;  /* 0xfffffff8008c7812 */ /* 0x000fe200078ec0ff */
[----:B------:R-:W3:Y:S01]  /*1340*/  SHFL.IDX PT, R4, R12, 0x1, 0x181f ;  /* 0x00381f000c047f89 */ /* 0x000ee200000e0000 */
[----:B------:R-:W-:Y:S02]  /*1350*/  IADD3 R0, R13, 0x20, RZ ;  /* 0x000000200d007810 */ /* 0x000fe40007ffe0ff */
[----:B------:R-:W-:Y:S01]  /*1360*/  SHF.R.S32.HI R141, RZ, 0x1f, R140 ;  /* 0x0000001fff8d7819 */ /* 0x000fe2000001148c */
[----:B-1----:R-:W-:Y:S01]  /*1370*/  @!P0 IMAD.WIDE R8, R226, 0x2, R2 ;  /* 0x00000002e2088825 */ /* 0x002fe200078e0202 */
[----:B------:R-:W-:-:S03]  /*1380*/  IADD3 R232, R219, 0x100, RZ ;  /* 0x00000100dbe87810 */ /* 0x000fc60007ffe0ff */
[----:B------:R-:W-:Y:S01]  /*1390*/  @!P0 IMAD.WIDE R6, R140, 0x2, R2 ;  /* 0x000000028c068825 */ /* 0x000fe200078e0202 */
[----:B------:R1:W-:Y:S03]  /*13a0*/  @!P0 LDGSTS.E.BYPASS.LTC128B.128 [R219+0x100], [R8.64], !P6 ;  /* 0x0010000008db8fae */ /* 0x0003e6000f101d46 */
[----:B------:R-:W-:Y:S01]  /*13b0*/  IMAD.WIDE.U32 R2, R217, c[0x0][0x1e0], RZ ;  /* 0x00007800d9027a25 */ /* 0x000fe200078e00ff */
[----:B------:R4:W-:Y:S01]  /*13c0*/  @!P0 LDGSTS.E.BYPASS.LTC128B.128 [R219+0x4100], [R6.64], !P2 ;  /* 0x0410000006db8fae */ /* 0x0009e2000d101d46 */
[-C--:B------:R-:W-:Y:S02]  /*13d0*/  ISETP.GE.AND P0, PT, R0, R16.reuse, PT ;  /* 0x000000100000720c */ /* 0x080fe40003f06270 */
[----:B------:R-:W-:Y:S01]  /*13e0*/  IADD3 R0, R13, 0x40, RZ ;  /* 0x000000400d007810 */ /* 0x000fe20007ffe0ff */
[----:B------:R-:W-:Y:S03]  /*13f0*/  STL [R1+0x28], R141 ;  /* 0x0000288d01007387 */ /* 0x000fe60000100800 */
[----:B------:R-:W-:Y:S01]  /*1400*/  ISETP.GE.AND P1, PT, R0, R16, PT ;  /* 0x000000100000720c */ /* 0x000fe20003f26270 */
[----:B------:R-:W-:-:S04]  /*1410*/  IMAD R0, R31, c[0x0][0x1e8], RZ ;  /* 0x00007a001f007a24 */ /* 0x000fc800078e02ff */
[----:B------:R-:W-:-:S04]  /*1420*/  IMAD R0, R34, c[0x0][0x1ec], R0 ;  /* 0x00007b0022007a24 */ /* 0x000fc800078e0200 */
[----:B------:R-:W-:Y:S02]  /*1430*/  IMAD.IADD R142, R145, 0x1, R0 ;  /* 0x00000001918e7824 */ /* 0x000fe400078e0200 */
[----:B-1----:R-:W-:Y:S02]  /*1440*/  IMAD R8, R217, c[0x0][0x1e4], R10 ;  /* 0x00007900d9087a24 */ /* 0x002fe400078e020a */
[----:B------:R-:W-:Y:S02]  /*1450*/  IMAD R10, R218, -0x60, R18 ;  /* 0xffffffa0da0a7824 */ /* 0x000fe400078e0212 */
[----:B------:R-:W-:Y:S01]  /*1460*/  IMAD.IADD R3, R3, 0x1, R8 ;  /* 0x0000000103037824 */ /* 0x000fe200078e0208 */
[----:B----4-:R-:W-:Y:S01]  /*1470*/  SHFL.IDX PT, R6, R12, 0x2, 0x181f ;  /* 0x00581f000c067f89 */ /* 0x010fe200000e0000 */
[----:B---3--:R-:W-:-:S03]  /*1480*/  @!P0 IMAD.WIDE R8, R226, 0x2, R4 ;  /* 0x00000002e2088825 */ /* 0x008fc600078e0204 */
[----:B------:R-:W1:Y:S01]  /*1490*/  SHFL.IDX PT, R7, R11, 0x2, 0x181f ;  /* 0x00581f000b077f89 */ /* 0x000e6200000e0000 */
[----:B------:R-:W-:-:S03]  /*14a0*/  @!P0 IMAD.WIDE R4, R140, 0x2, R4 ;  /* 0x000000028c048825 */ /* 0x000fc600078e0204 */
[----:B------:R3:W-:Y:S01]  /*14b0*/  @!P0 LDGSTS.E.BYPASS.LTC128B.128 [R219+0x1100], [R8.64], !P6 ;  /* 0x0110000008db8fae */ /* 0x0007e2000f101d46 */
[----:B------:R-:W-:-:S03]  /*14c0*/  IMAD.IADD R133, R252, 0x1, R10 ;  /* 0x00000001fc857824 */ /* 0x000fc600078e020a */
[----:B------:R4:W-:Y:S01]  /*14d0*/  @!P0 LDGSTS.E.BYPASS.LTC128B.128 [R219+0x5100], [R4.64], !P2 ;  /* 0x0510000004db8fae */ /* 0x0009e2000d101d46 */
[----:B------:R-:W-:Y:S01]  /*14e0*/  IMAD.IADD R30, R133, 0x1, -R19 ;  /* 0x00000001851e7824 */ /* 0x000fe200078e0a13 */
[----:B--2---:R-:W-:Y:S01]  /*14f0*/  SHF.R.S32.HI R15, RZ, 0x1f, R216 ;  /* 0x0000001fff0f7819 */ /* 0x004fe200000114d8 */
[----:B----4-:R-:W-:Y:S02]  /*1500*/  IMAD.WIDE.U32 R4, R216, c[0x0][0x1f0], R2 ;  /* 0x00007c00d8047a25 */ /* 0x010fe400078e0002 */
[----:B------:R-:W-:Y:S02]  /*1510*/  SHFL.IDX PT, R2, R12, 0x3, 0x181f ;  /* 0x00781f000c027f89 */ /* 0x000fe400000e0000 */
[----:B---3--:R-:W-:Y:S01]  /*1520*/  IMAD R8, R15, c[0x0][0x1f0], RZ ;  /* 0x00007c000f087a24 */ /* 0x008fe200078e02ff */
[----:B------:R-:W-:Y:S01]  /*1530*/  IADD3 R0, P0, R144, R4, RZ ;  /* 0x0000000490007210 */ /* 0x000fe20007f1e0ff */
[----:B------:R2:W3:Y:S02]  /*1540*/  SHFL.IDX PT, R3, R11, 0x3, 0x181f ;  /* 0x00781f000b037f89 */ /* 0x0004e400000e0000 */
[----:B------:R-:W-:-:S05]  /*1550*/  IMAD R8, R216, c[0x0][0x1f4], R8 ;  /* 0x00007d00d8087a24 */ /* 0x000fca00078e0208 */
[----:B------:R-:W-:Y:S02]  /*1560*/  IADD3.X R4, R142, R5, R8, P0, !PT ;  /* 0x000000058e047210 */ /* 0x000fe400007fe408 */
[----:B------:R-:W-:Y:S02]  /*1570*/  IADD3 R5, R13, 0x60, RZ ;  /* 0x000000600d057810 */ /* 0x000fe40007ffe0ff */
[----:B--2---:R-:W-:-:S04]  /*1580*/  LEA R11, P0, R0, c[0x0][0x1c8], 0x1 ;  /* 0x00007200000b7a11 */ /* 0x004fc800078008ff */
[----:B------:R-:W-:Y:S01]  /*1590*/  LEA.HI.X R12, R0, c[0x0][0x1cc], R4, 0x1, P0 ;  /* 0x00007300000c7a11 */ /* 0x000fe200000f0c04 */
[----:B------:R-:W-:Y:S01]  /*15a0*/  IMAD R0, R14, c[0x0][0x208], RZ ;  /* 0x000082000e007a24 */ /* 0x000fe200078e02ff */
[----:B------:R-:W-:Y:S01]  /*15b0*/  ISETP.GE.AND P0, PT, R5, R16, PT ;  /* 0x000000100500720c */ /* 0x000fe20003f06270 */
[----:B-1----:R-:W-:-:S04]  /*15c0*/  @!P1 IMAD.WIDE R4, R226, 0x2, R6 ;  /* 0x00000002e2049825 */ /* 0x002fc800078e0206 */
[----:B------:R-:W-:Y:S01]  /*15d0*/  @!P1 IMAD.WIDE R6, R140, 0x2, R6 ;  /* 0x000000028c069825 */ /* 0x000fe200078e0206 */
[----:B------:R1:W-:Y:S03]  /*15e0*/  @!P1 LDGSTS.E.BYPASS.LTC128B.128 [R219+0x2100], [R4.64], !P6 ;  /* 0x0210000004db9fae */ /* 0x0003e6000f101d46 */
[----:B------:R-:W-:Y:S01]  /*15f0*/  IMAD R0, R217, c[0x0][0x20c], R0 ;  /* 0x00008300d9007a24 */ /* 0x000fe200078e0200 */
[----:B------:R2:W-:Y:S01]  /*1600*/  @!P1 LDGSTS.E.BYPASS.LTC128B.128 [R219+0x6100], [R6.64], !P2 ;  /* 0x0610000006db9fae */ /* 0x0005e2000d101d46 */
[----:B------:R-:W-:Y:S02]  /*1610*/  ISETP.GE.AND P1, PT, R30, 0x21, PT ;  /* 0x000000211e00780c */ /* 0x000fe40003f26270 */
[----:B---3--:R-:W-:-:S05]  /*1620*/  @!P0 IMAD.WIDE R8, R226, 0x2, R2 ;  /* 0x00000002e2088825 */ /* 0x008fca00078e0202 */
[----:B------:R3:W-:Y:S01]  /*1630*/  @!P0 LDGSTS.E.BYPASS.LTC128B.128 [R219+0x3100], [R8.64], !P6 ;  /* 0x0310000008db8fae */ /* 0x0007e2000f101d46 */
[----:B------:R-:W-:-:S04]  /*1640*/  ISETP.GE.AND P6, PT, R21, c[0x0][0x1d4], PT ;  /* 0x0000750015007a0c */ /* 0x000fc80003fc6270 */
[----:B------:R-:W-:Y:S01]  /*1650*/  SEL R139, RZ, 0x10, P6 ;  /* 0x00000010ff8b7807 */ /* 0x000fe20003000000 */
[----:B-1----:R-:W-:Y:S04]  /*1660*/  SHFL.IDX PT, R4, R11, RZ, 0x181f ;  /* 0x00181fff0b047589 */ /* 0x002fe800000e0000 */
[----:B------:R-:W1:Y:S01]  /*1670*/  SHFL.IDX PT, R5, R12, RZ, 0x181f ;  /* 0x00181fff0c057589 */ /* 0x000e6200000e0000 */
[----:B--2---:R-:W-:-:S04]  /*1680*/  @!P0 IMAD.WIDE R6, R140, 0x2, R2 ;  /* 0x000000028c068825 */ /* 0x004fc800078e0202 */
[----:B------:R-:W-:Y:S01]  /*1690*/  IMAD.WIDE.U32 R2, R217, c[0x0][0x208], RZ ;  /* 0x00008200d9027a25 */ /* 0x000fe200078e00ff */
[----:B------:R2:W-:Y:S01]  /*16a0*/  @!P0 LDGSTS.E.BYPASS.LTC128B.128 [R219+0x7100], [R6.64], !P2 ;  /* 0x0710000006db8fae */ /* 0x0005e2000d101d46 */
[----:B------:R-:W-:Y:S02]  /*16b0*/  ISETP.GE.AND P0, PT, R30, 0x1, PT ;  /* 0x000000011e00780c */ /* 0x000fe40003f06270 */
[----:B------:R-:W-:Y:S01]  /*16c0*/  ISETP.GE.AND P2, PT, R226, c[0x0][0x1d4], PT ;  /* 0x00007500e2007a0c */ /* 0x000fe20003f46270 */
[----:B---3--:R3:W-:Y:S01]  /*16d0*/  SHFL.IDX PT, R8, R11, 0x1, 0x181f ;  /* 0x00381f000b087f89 */ /* 0x0087e200000e0000 */
[----:B------:R-:W-:Y:S02]  /*16e0*/  IMAD.IADD R3, R3, 0x1, R0 ;  /* 0x0000000103037824 */ /* 0x000fe400078e0200 */
[----:B------:R-:W-:Y:S01]  /*16f0*/  IMAD R0, R15, c[0x0][0x218], RZ ;  /* 0x000086000f007a24 */ /* 0x000fe200078e02ff */
[----:B------:R-:W4:Y:S01]  /*1700*/  SHFL.IDX PT, R9, R12, 0x1, 0x181f ;  /* 0x00381f000c097f89 */ /* 0x000f2200000e0000 */
[----:B------:R-:W-:-:S03]  /*1710*/  IMAD.WIDE.U32 R2, R216, c[0x0][0x218], R2 ;  /* 0x00008600d8027a25 */ /* 0x000fc600078e0002 */
[----:B------:R-:W0:Y:S01]  /*1720*/  LDGDEPBAR ;  /* 0x00000000000079af */ /* 0x000e220000000000 */
[----:B------:R-:W-:Y:S02]  /*1730*/  IMAD R0, R216, c[0x0][0x21c], R0 ;  /* 0x00008700d8007a24 */ /* 0x000fe400078e0200 */
[----:B--2---:R-:W-:-:S04]  /*1740*/  IMAD R6, R31, c[0x0][0x210], RZ ;  /* 0x000084001f067a24 */ /* 0x004fc800078e02ff */
[----:B---3--:R-:W-:Y:S02]  /*1750*/  IMAD R11, R34, c[0x0][0x214], R6 ;  /* 0x00008500220b7a24 */ /* 0x008fe400078e0206 */
[----:B-1----:R-:W-:-:S04]  /*1760*/  @P0 IMAD.WIDE R6, R226, 0x2, R4 ;  /* 0x00000002e2060825 */ /* 0x002fc800078e0204 */
[----:B------:R-:W-:Y:S01]  /*1770*/  @P0 IMAD.WIDE R4, R140, 0x2, R4 ;  /* 0x000000028c040825 */ /* 0x000fe200078e0204 */
[----:B------:R4:W-:Y:S03]  /*1780*/  @P0 LDGSTS.E.BYPASS.LTC128B.128 [R219+0x8100], [R6.64], !P2 ;  /* 0x0810000006db0fae */ /* 0x0009e6000d101d46 */
[----:B------:R-:W-:Y:S01]  /*1790*/  IMAD.IADD R22, R25, 0x1, R11 ;  /* 0x0000000119167824 */ /* 0x000fe200078e020b */
[----:B------:R1:W-:Y:S01]  /*17a0*/  @P0 LDGSTS.E.BYPASS.LTC128B.128 [R219+0xb100], [R4.64], !P6 ;  /* 0x0b10000004db0fae */ /* 0x0003e2000f101d46 */
[----:B----4-:R-:W-:Y:S01]  /*17b0*/  @P1 IMAD.WIDE R6, R226, 0x2, R8 ;  /* 0x00000002e2061825 */ /* 0x010fe200078e0208 */
[----:B-1----:R-:W-:-:S04]  /*17c0*/  IADD3 R4, P0, R24, R2, RZ ;  /* 0x0000000218047210 */ /* 0x002fc80007f1e0ff */
[----:B------:R1:W-:Y:S01]  /*17d0*/  @P1 LDGSTS.E.BYPASS.LTC128B.128 [R219+0x9100], [R6.64], !P2 ;  /* 0x0910000006db1fae */ /* 0x0003e2000d101d46 */
[----:B------:R-:W-:Y:S01]  /*17e0*/  IADD3.X R0, R22, R3, R0, P0, !PT ;  /* 0x0000000316007210 */ /* 0x000fe200007fe400 */
[----:B------:R-:W-:Y:S01]  /*17f0*/  IMAD R3, R217, c[0x0][0x1e0], RZ ;  /* 0x00007800d9037a24 */ /* 0x000fe200078e02ff */
[----:B------:R-:W-:Y:S01]  /*1800*/  LEA R2, P0, R4, c[0x0][0x1f8], 0x1 ;  /* 0x00007e0004027a11 */ /* 0x000fe200078008ff */
[----:B------:R-:W-:-:S03]  /*1810*/  IMAD.WIDE R22, R226, 0x2, RZ ;  /* 0x00000002e2167825 */ /* 0x000fc600078e02ff */
[----:B------:R-:W-:Y:S01]  /*1820*/  LEA.HI.X R0, R4, c[0x0][0x1fc], R0, 0x1, P0 ;  /* 0x00007f0004007a11 */ /* 0x000fe200000f0c00 */
[----:B------:R-:W-:Y:S01]  /*1830*/  IMAD R3, R216, c[0x0][0x1f0], R3 ;  /* 0x00007c00d8037a24 */ /* 0x000fe200078e0203 */
[----:B------:R-:W2:Y:S01]  /*1840*/  SHFL.IDX PT, R18, R2, RZ, 0x181f ;  /* 0x00181fff02127589 */ /* 0x000ea200000e0000 */
[----:B------:R-:W-:-:S03]  /*1850*/  @P1 IMAD.WIDE R4, R140, 0x2, R8 ;  /* 0x000000028c041825 */ /* 0x000fc600078e0208 */
[----:B------:R-:W-:Y:S01]  /*1860*/  SHFL.IDX PT, R15, R2, 0x1, 0x181f ;  /* 0x00381f00020f7f89 */ /* 0x000fe200000e0000 */
[----:B------:R-:W-:-:S03]  /*1870*/  IMAD R3, R34, c[0x0][0x1e8], R3 ;  /* 0x00007a0022037a24 */ /* 0x000fc600078e0203 */
[----:B------:R3:W-:Y:S01]  /*1880*/  @P1 LDGSTS.E.BYPASS.LTC128B.128 [R219+0xc100], [R4.64], !P6 ;  /* 0x0c10000004db1fae */ /* 0x0007e2000f101d46 */
[----:B------:R-:W-:Y:S02]  /*1890*/  ISETP.GT.AND P1, PT, R30, 0x40, PT ;  /* 0x000000401e00780c */ /* 0x000fe40003f24270 */
[----:B------:R-:W-:Y:S01]  /*18a0*/  LEA R3, R3, c[0x0][0x1c8], 0x1 ;  /* 0x0000720003037a11 */ /* 0x000fe200078e08ff */
[----:B------:R-:W-:Y:S01]  /*18b0*/  SHFL.IDX PT, R14, R2, 0x2, 0x181f ;  /* 0x00581f00020e7f89 */ /* 0x000fe200000e0000 */
[----:B-1----:R-:W-:-:S03]  /*18c0*/  LEA.HI R7, R136, R137, RZ, 0x4 ;  /* 0x0000008988077211 */ /* 0x002fc600078f20ff */
[----:B------:R-:W1:Y:S01]  /*18d0*/  SHFL.IDX PT, R17, R0, RZ, 0x181f ;  /* 0x00181fff00117589 */ /* 0x000e6200000e0000 */
[----:B------:R-:W-:-:S03]  /*18e0*/  IMAD.SHL.U32 R6, R19, 0x8, RZ ;  /* 0x0000000813067824 */ /* 0x000fc600078e00ff */
[----:B------:R-:W4:Y:S01]  /*18f0*/  SHFL.IDX PT, R16, R0, 0x1, 0x181f ;  /* 0x00381f0000107f89 */ /* 0x000f2200000e0000 */
[----:B--2---:R-:W-:-:S03]  /*1900*/  IADD3 R32, P0, R18, R22, RZ ;  /* 0x0000001612207210 */ /* 0x004fc60007f1e0ff */
[----:B------:R2:W5:Y:S04]  /*1910*/  SHFL.IDX PT, R13, R0, 0x2, 0x181f ;  /* 0x00581f00000d7f89 */ /* 0x00056800000e0000 */
[----:B------:R-:W-:Y:S04]  /*1920*/  SHFL.IDX PT, R2, R3, 0x2, 0x181f ;  /* 0x00581f0003027f89 */ /* 0x000fe800000e0000 */
[----:B------:R5:W5:Y:S01]  /*1930*/  SHFL.IDX PT, R3, R12, 0x2, 0x181f ;  /* 0x00581f000c037f89 */ /* 0x000b6200000e0000 */
[----:B---3--:R-:W-:Y:S02]  /*1940*/  LOP3.LUT R4, R7, 0xfffffff0, RZ, 0xc0, !PT ;  /* 0xfffffff007047812 */ /* 0x008fe400078ec0ff */
[----:B------:R-:W-:Y:S01]  /*1950*/  SHF.R.S32.HI R5, RZ, 0x4, R7 ;  /* 0x00000004ff057819 */ /* 0x000fe20000011407 */
[----:B-1----:R-:W-:Y:S01]  /*1960*/  IMAD.X R33, R17, 0x1, R23, P0 ;  /* 0x0000000111217824 */ /* 0x002fe200000e0617 */
[----:B------:R-:W-:-:S05]  /*1970*/  IADD3 R28, P0, R22, R15, RZ ;  /* 0x0000000f161c7210 */ /* 0x000fca0007f1e0ff */
[----:B----4-:R-:W-:Y:S01]  /*1980*/  IMAD.X R29, R23, 0x1, R16, P0 ;  /* 0x00000001171d7824 */ /* 0x010fe200000e0610 */
[----:B------:R-:W-:Y:S01]  /*1990*/  IADD3 R48, P0, R22, R14, RZ ;  /* 0x0000000e16307210 */ /* 0x000fe20007f1e0ff */
[----:B--2---:R-:W-:Y:S01]  /*19a0*/  IMAD.IADD R0, R137, 0x1, -R4 ;  /* 0x0000000189007824 */ /* 0x004fe200078e0a04 */
[----:B------:R-:W-:Y:S01]  /*19b0*/  LEA.HI R4, R7, R5, RZ, 0x1 ;  /* 0x0000000507047211 */ /* 0x000fe200078f08ff */
[----:B------:R-:W-:Y:S02]  /*19c0*/  IMAD.SHL.U32 R7, R20, 0x40, RZ ;  /* 0x0000004014077824 */ /* 0x000fe400078e00ff */
[----:B-----5:R-:W-:Y:S01]  /*19d0*/  IMAD.X R49, R23, 0x1, R13, P0 ;  /* 0x0000000117317824 */ /* 0x020fe200000e060d */
[----:B------:R-:W-:Y:S02]  /*19e0*/  LOP3.LUT R9, R4, 0xfffffffe, RZ, 0xc0, !PT ;  /* 0xfffffffe04097812 */ /* 0x000fe400078ec0ff */
[----:B------:R-:W-:Y:S02]  /*19f0*/  SHF.R.S32.HI R12, RZ, 0x1f, R0 ;  /* 0x0000001fff0c7819 */ /* 0x000fe40000011400 */
[----:B------:R-:W-:-:S02]  /*1a00*/  LOP3.LUT R4, R7, 0x1c0, RZ, 0xc0, !PT ;  /* 0x000001c007047812 */ /* 0x000fc400078ec0ff */
[----:B------:R-:W-:Y:S02]  /*1a10*/  LEA.HI R12, R12, R0, RZ, 0x3 ;  /* 0x000000000c0c7211 */ /* 0x000fe400078f18ff */
[----:B------:R-:W-:Y:S02]  /*1a20*/  LOP3.LUT R8, R4, 0x8, R6, 0xf8, !PT ;  /* 0x0000000804087812 */ /* 0x000fe400078ef806 */
[----:B------:R-:W-:Y:S02]  /*1a30*/  LOP3.LUT R7, R12, 0xfffffff8, RZ, 0xc0, !PT ;  /* 0xfffffff80c077812 */ /* 0x000fe400078ec0ff */
[----:B------:R-:W-:Y:S01]  /*1a40*/  SHF.R.U32.HI R6, RZ, 0x3, R4 ;  /* 0x00000003ff067819 */ /* 0x000fe20000011604 */
[----:B------:R-:W-:Y:S02]  /*1a50*/  IMAD.IADD R4, R5, 0x1, -R9 ;  /* 0x0000000105047824 */ /* 0x000fe400078e0a09 */
[----:B------:R-:W-:Y:S01]  /*1a60*/  IMAD.IADD R11, R0, 0x1, -R7 ;  /* 0x00000001000b7824 */ /* 0x000fe200078e0a07 */
[----:B------:R-:W-:Y:S01]  /*1a70*/  LOP3.LUT R0, R8, R6, RZ, 0x3c, !PT ;  /* 0x0000000608007212 */ /* 0x000fe200078e3cff */
[----:B------:R-:W-:-:S04]  /*1a80*/  @P1 IMAD.WIDE R8, R226, 0x2, R2 ;  /* 0x00000002e2081825 */ /* 0x000fc800078e0202 */
[C---:B------:R-:W-:Y:S01]  /*1a90*/  IMAD R0, R4.reuse, 0x200, R0 ;  /* 0x0000020004007824 */ /* 0x040fe200078e0200 */
[----:B------:R1:W-:Y:S01]  /*1aa0*/  @P1 LDGSTS.E.BYPASS.LTC128B.128 [R219+0xa100], [R8.64], !P2 ;  /* 0x0a10000008db1fae */ /* 0x0003e2000d101d46 */
[----:B------:R-:W-:Y:S02]  /*1ab0*/  IMAD.SHL.U32 R7, R4, 0x8, RZ ;  /* 0x0000000804077824 */ /* 0x000fe400078e00ff */
[----:B------:R-:W-:-:S04]  /*1ac0*/  @P1 IMAD.WIDE R4, R140, 0x2, R2 ;  /* 0x000000028c041825 */ /* 0x000fc800078e0202 */
[----:B------:R-:W-:Y:S01]  /*1ad0*/  IMAD.SHL.U32 R6, R11, 0x40, RZ ;  /* 0x000000400b067824 */ /* 0x000fe200078e00ff */
[----:B------:R2:W-:Y:S01]  /*1ae0*/  @P1 LDGSTS.E.BYPASS.LTC128B.128 [R219+0xd100], [R4.64], !P6 ;  /* 0x0d10000004db1fae */ /* 0x0005e2000f101d46 */
[----:B------:R-:W-:Y:S01]  /*1af0*/  IMAD.WIDE R2, R140, 0x2, RZ ;  /* 0x000000028c027825 */ /* 0x000fe200078e02ff */
[----:B------:R-:W-:Y:S02]  /*1b00*/  LOP3.LUT P1, RZ, R20, 0x2, RZ, 0xc0, !PT ;  /* 0x0000000214ff7812 */ /* 0x000fe4000782c0ff */
[----:B------:R-:W0:Y:S01]  /*1b10*/  LDGDEPBAR ;  /* 0x00000000000079af */ /* 0x000e220000000000 */
[----:B------:R-:W-:Y:S01]  /*1b20*/  LOP3.LUT R6, R6, 0x1c0, RZ, 0xc0, !PT ;  /* 0x000001c006067812 */ /* 0x000fe200078ec0ff */
[----:B------:R-:W-:Y:S01]  /*1b30*/  IMAD.SHL.U32 R196, R0, 0x2, RZ ;  /* 0x0000000200c47824 */ /* 0x000fe200078e00ff */
[----:B------:R-:W-:Y:S02]  /*1b40*/  IADD3 R22, P0, R18, R2, RZ ;  /* 0x0000000212167210 */ /* 0x000fe40007f1e0ff */
[----:B------:R-:W-:-:S02]  /*1b50*/  LOP3.LUT R7, R6, 0x8, R7, 0xf8, !PT ;  /* 0x0000000806077812 */ /* 0x000fc400078ef807 */
[----:B------:R-:W-:Y:S01]  /*1b60*/  SHF.R.U32.HI R6, RZ, 0x3, R6 ;  /* 0x00000003ff067819 */ /* 0x000fe20000011606 */
[----:B------:R-:W-:Y:S01]  /*1b70*/  IMAD.X R23, R17, 0x1, R3, P0 ;  /* 0x0000000111177824 */ /* 0x000fe200000e0603 */
[----:B------:R-:W-:Y:S02]  /*1b80*/  IADD3 R18, P0, R2, R15, RZ ;  /* 0x0000000f02127210 */ /* 0x000fe40007f1e0ff */
[----:B------:R-:W-:Y:S02]  /*1b90*/  LOP3.LUT R6, R7, R6, RZ, 0x3c, !PT ;  /* 0x0000000607067212 */ /* 0x000fe400078e3cff */
[----:B------:R-:W-:Y:S01]  /*1ba0*/  IADD3 R0, R196, 0x8100, RZ ;  /* 0x00008100c4007810 */ /* 0x000fe20007ffe0ff */
[----:B------:R-:W-:Y:S01]  /*1bb0*/  IMAD.X R19, R3, 0x1, R16, P0 ;  /* 0x0000000103137824 */ /* 0x000fe200000e0610 */
[----:B-1----:R-:W-:Y:S01]  /*1bc0*/  IADD3 R8, P0, R2, R14, RZ ;  /* 0x0000000e02087210 */ /* 0x002fe20007f1e0ff */
[----:B------:R-:W-:Y:S01]  /*1bd0*/  IMAD.MOV.U32 R2, RZ, RZ, 0x20 ;  /* 0x00000020ff027424 */ /* 0x000fe200078e00ff */
[----:B------:R-:W-:-:S02]  /*1be0*/  IADD3 R203, R196, 0x8120, RZ ;  /* 0x00008120c4cb7810 */ /* 0x000fc40007ffe0ff */
[----:B------:R-:W-:Y:S01]  /*1bf0*/  @P1 IADD3 R203, R0, -0x20, RZ ;  /* 0xffffffe000cb1810 */ /* 0x000fe20007ffe0ff */
[----:B------:R-:W-:Y:S01]  /*1c00*/  IMAD.X R9, R3, 0x1, R13, P0 ;  /* 0x0000000103097824 */ /* 0x000fe200000e060d */
[----:B------:R-:W-:Y:S01]  /*1c10*/  R2P PR, R11, 0x6 ;  /* 0x000000060b007804 */ /* 0x000fe20000000000 */
[----:B--2---:R-:W-:Y:S01]  /*1c20*/  IMAD.SHL.U32 R4, R12, 0x40, RZ ;  /* 0x000000400c047824 */ /* 0x004fe200078e00ff */
[----:B------:R-:W-:-:S04]  /*1c30*/  DEPBAR.LE SB0, 0x1 ;  /* 0x000080400000791a */ /* 0x000fc80000000000 */
[----:B------:R-:W-:Y:S01]  /*1c40*/  LOP3.LUT R4, R6, 0xfffffe00, R4, 0xf8, !PT ;  /* 0xfffffe0006047812 */ /* 0x000fe200078ef804 */
[----:B------:R-:W-:Y:S01]  /*1c50*/  IMAD.MOV.U32 R5, RZ, RZ, 0x10 ;  /* 0x00000010ff057424 */ /* 0x000fe200078e00ff */
[----:B------:R-:W-:Y:S02]  /*1c60*/  SEL R0, R2, 0xffffffe0, !P2 ;  /* 0xffffffe002007807 */ /* 0x000fe40005000000 */
[----:B------:R-:W-:Y:S01]  /*1c70*/  ISETP.GE.AND P0, PT, R226, c[0x0][0x1d4], PT ;  /* 0x00007500e2007a0c */ /* 0x000fe20003f06270 */
[----:B------:R-:W-:Y:S01]  /*1c80*/  IMAD R176, R134, 0x400, R4 ;  /* 0x0000040086b07824 */ /* 0x000fe200078e0204 */
[----:B------:R-:W-:Y:S02]  /*1c90*/  SEL R5, R5, 0xfffffff0, !P1 ;  /* 0xfffffff005057807 */ /* 0x000fe40004800000 */
[----:B------:R-:W-:Y:S02]  /*1ca0*/  ISETP.LT.OR P1, PT, R30, 0x1, P0 ;  /* 0x000000011e00780c */ /* 0x000fe40000721670 */
[C---:B------:R-:W-:Y:S01]  /*1cb0*/  LEA R184, R176.reuse, 0x100, 0x1 ;  /* 0x00000100b0b87811 */ /* 0x040fe200078e08ff */
[----:B------:R-:W-:Y:S01]  /*1cc0*/  IMAD.SHL.U32 R176, R176, 0x2, RZ ;  /* 0x00000002b0b07824 */ /* 0x000fe200078e00ff */
[----:B------:R-:W-:Y:S01]  /*1cd0*/  BAR.SYNC.DEFER_BLOCKING 0x0 ;  /* 0x0000000000007b1d */ /* 0x000fe20000010000 */
[----:B------:R-:W-:-:S02]  /*1ce0*/  ISETP.GE.AND P2, PT, R21, c[0x0][0x1d4], PT ;  /* 0x0000750015007a0c */ /* 0x000fc40003f46270 */
[--C-:B------:R-:W-:Y:S01]  /*1cf0*/  IMAD R180, R5, 0x2, R184.reuse ;  /* 0x0000000205b47824 */ /* 0x100fe200078e02b8 */
[----:B------:R-:W-:Y:S01]  /*1d00*/  IADD3 R3, R219, 0x1100, RZ ;  /* 0x00001100db037810 */ /* 0x000fe20007ffe0ff */
[C---:B------:R-:W-:Y:S01]  /*1d10*/  IMAD R184, R0.reuse, 0x2, R184 ;  /* 0x0000000200b87824 */ /* 0x040fe200078e02b8 */
[C---:B------:R-:W-:Y:S01]  /*1d20*/  IADD3 R214, R203.reuse, 0x800, RZ ;  /* 0x00000800cbd67810 */ /* 0x040fe20007ffe0ff */
[----:B------:R-:W-:Y:S01]  /*1d30*/  IMAD R192, R0, 0x2, R180 ;  /* 0x0000000200c07824 */ /* 0x000fe200078e02b4 */
[C---:B------:R-:W-:Y:S02]  /*1d40*/  IADD3 R213, R203.reuse, 0x1000, RZ ;  /* 0x00001000cbd57810 */ /* 0x040fe40007ffe0ff */
[C---:B------:R-:W-:Y:S02]  /*1d50*/  IADD3 R212, R203.reuse, 0x1800, RZ ;  /* 0x00001800cbd47810 */ /* 0x040fe40007ffe0ff */
[C---:B------:R-:W-:Y:S02]  /*1d60*/  IADD3 R211, R203.reuse, 0x2000, RZ ;  /* 0x00002000cbd37810 */ /* 0x040fe40007ffe0ff */
[----:B------:R-:W-:-:S02]  /*1d70*/  IADD3 R210, R203, 0x2800, RZ ;  /* 0x00002800cbd27810 */ /* 0x000fc40007ffe0ff */
[C---:B------:R-:W-:Y:S02]  /*1d80*/  IADD3 R209, R203.reuse, 0x3000, RZ ;  /* 0x00003000cbd17810 */ /* 0x040fe40007ffe0ff */
[C---:B------:R-:W-:Y:S02]  /*1d90*/  IADD3 R208, R203.reuse, 0x3800, RZ ;  /* 0x00003800cbd07810 */ /* 0x040fe40007ffe0ff */
[C---:B------:R-:W-:Y:S02]  /*1da0*/  IADD3 R207, R203.reuse, 0x4000, RZ ;  /* 0x00004000cbcf7810 */ /* 0x040fe40007ffe0ff */
[C---:B------:R-:W-:Y:S01]  /*1db0*/  IADD3 R206, R203.reuse, 0x4800, RZ ;  /* 0x00004800cbce7810 */ /* 0x040fe20007ffe0ff */
[----:B------:R-:W-:Y:S01]  /*1dc0*/  LDSM.16.M88.4 R124, [R176+0x100] ;  /* 0x00010000b07c783b */ /* 0x000fe20000000200 */
[C---:B------:R-:W-:Y:S02]  /*1dd0*/  IADD3 R205, R203.reuse, 0x5000, RZ ;  /* 0x00005000cbcd7810 */ /* 0x040fe40007ffe0ff */
[----:B------:R-:W-:Y:S01]  /*1de0*/  IADD3 R204, R203, 0x5800, RZ ;  /* 0x00005800cbcc7810 */ /* 0x000fe20007ffe0ff */
[----:B------:R-:W-:Y:S04]  /*1df0*/  LDSM.16.M88.4 R128, [R180] ;  /* 0x00000000b480783b */ /* 0x000fe80000000200 */
[----:B------:R-:W-:Y:S04]  /*1e00*/  LDSM.16.M88.4 R152, [R184] ;  /* 0x00000000b898783b */ /* 0x000fe80000000200 */
[----:B------:R-:W-:Y:S04]  /*1e10*/  LDSM.16.M88.4 R172, [R192] ;  /* 0x00000000c0ac783b */ /* 0x000fe80000000200 */
[----:B------:R-:W-:Y:S04]  /*1e20*/  LDSM.16.M88.4 R176, [R176+0x4100] ;  /* 0x00410000b0b0783b */ /* 0x000fe80000000200 */
[----:B------:R-:W-:Y:S04]  /*1e30*/  LDSM.16.M88.4 R180, [R180+0x4000] ;  /* 0x00400000b4b4783b */ /* 0x000fe80000000200 */
[----:B------:R-:W-:Y:S04]  /*1e40*/  LDSM.16.M88.4 R184, [R184+0x4000] ;  /* 0x00400000b8b8783b */ /* 0x000fe80000000200 */
[----:B------:R-:W-:Y:S04]  /*1e50*/  LDSM.16.M88.4 R192, [R192+0x4000] ;  /* 0x00400000c0c0783b */ /* 0x000fe80000000200 */
[----:B------:R-:W-:Y:S06]  /*1e60*/  BAR.SYNC.DEFER_BLOCKING 0x0 ;  /* 0x0000000000007b1d */ /* 0x000fec0000010000 */
[----:B------:R-:W-:-:S04]  /*1e70*/  DEPBAR.LE SB0, 0x0 ;  /* 0x000080000000791a */ /* 0x000fc80000000000 */
[----:B------:R-:W-:Y:S06]  /*1e80*/  BAR.SYNC.DEFER_BLOCKING 0x0 ;  /* 0x0000000000007b1d */ /* 0x000fec0000010000 */
[----:B------:R-:W1:Y:S04]  /*1e90*/  LDSM.16.M88.4 R24, [R196+0x8100] ;  /* 0x00810000c418783b */ /* 0x000e680000000200 */
[----:B------:R-:W2:Y:S04]  /*1ea0*/  LDSM.16.M88.4 R12, [R196+0x8900] ;  /* 0x00890000c40c783b */ /* 0x000ea80000000200 */
[----:B------:R-:W-:Y:S04]  /*1eb0*/  LDSM.16.M88.4 R44, [R196+0x9100] ;  /* 0x00910000c42c783b */ /* 0x000fe80000000200 */
[----:B------:R-:W-:Y:S04]  /*1ec0*/  LDSM.16.M88.4 R52, [R196+0x9900] ;  /* 0x00990000c434783b */ /* 0x000fe80000000200 */
[----:B------:R-:W-:Y:S04]  /*1ed0*/  LDSM.16.M88.4 R68, [R196+0xa100] ;  /* 0x00a10000c444783b */ /* 0x000fe80000000200 */
[----:B------:R-:W-:Y:S04]  /*1ee0*/  LDSM.16.M88.4 R80, [R196+0xa900] ;  /* 0x00a90000c450783b */ /* 0x000fe80000000200 */
[----:B------:R-:W3:Y:S04]  /*1ef0*/  LDSM.16.M88.4 R64, [R203] ;  /* 0x00000000cb40783b */ /* 0x000ee80000000200 */
[----:B------:R-:W4:Y:S04]  /*1f00*/  LDSM.16.M88.4 R60, [R203+0x800] ;  /* 0x00080000cb3c783b */ /* 0x000f280000000200 */
[----:B------:R-:W-:Y:S04]  /*1f10*/  LDSM.16.M88.4 R56, [R203+0x1000] ;  /* 0x00100000cb38783b */ /* 0x000fe80000000200 */
[----:B------:R-:W5:Y:S04]  /*1f20*/  LDSM.16.M88.4 R72, [R203+0x1800] ;  /* 0x00180000cb48783b */ /* 0x000f680000000200 */
[----:B------:R-:W4:Y:S01]  /*1f30*/  LDSM.16.M88.4 R108, [R203+0x2000] ;  /* 0x00200000cb6c783b */ /* 0x000f220000000200 */
[C---:B-1----:R-:W-:Y:S03]  /*1f40*/  HMMA.16816.F32 R40, R124.reuse, R24, RZ ;  /* 0x000000187c28723c */ /* 0x042fe600000018ff */
[----:B------:R-:W-:Y:S04]  /*1f50*/  LDSM.16.M88.4 R112, [R203+0x2800] ;  /* 0x00280000cb70783b */ /* 0x000fe80000000200 */
[----:B------:R-:W-:Y:S01]  /*1f60*/  @!PT LDS RZ, [RZ] ;  /* 0x00000000fffff984 */ /* 0x000fe20000000800 */
[----:B------:R-:W-:Y:S01]  /*1f70*/  @!PT LDS RZ, [RZ] ;  /* 0x00000000fffff984 */ /* 0x000fe20000000800 */
[----:B------:R-:W-:Y:S01]  /*1f80*/  @!PT LDS RZ, [RZ] ;  /* 0x00000000fffff984 */ /* 0x000fe20000000800 */
[----:B------:R1:W-:Y:S01]  /*1f90*/  LDGSTS.E.BYPASS.LTC128B.128 [R219+0x100], [R32.64], !P1 ;  /* 0x0010000020db7fae */ /* 0x0003e2000c901d46 */
[C---:B------:R-:W-:Y:S01]  /*1fa0*/  ISETP.LT.OR P1, PT, R30.reuse, 0x1, P2 ;  /* 0x000000011e00780c */ /* 0x040fe20001721670 */
[C---:B------:R-:W-:Y:S08]  /*1fb0*/  HMMA.16816.F32 R36, R124.reuse, R26, RZ ;  /* 0x0000001a7c24723c */ /* 0x040ff000000018ff */
[----:B--2---:R-:W-:Y:S04]  /*1fc0*/  HMMA.16816.F32 R24, R124, R14, RZ ;  /* 0x0000000e7c18723c */ /* 0x004fe800000018ff */
[----:B------:R2:W-:Y:S01]  /*1fd0*/  LDGSTS.E.BYPASS.LTC128B.128 [R219+0x3100], [R22.64], !P1 ;  /* 0x0310000016db7fae */ /* 0x0005e2000c901d46 */
[----:B------:R-:W-:-:S02]  /*1fe0*/  ISETP.LT.OR P1, PT, R30, 0x21, P0 ;  /* 0x000000211e00780c */ /* 0x000fc40000721670 */
[C---:B------:R-:W-:Y:S01]  /*1ff0*/  ISETP.LT.OR P0, PT, R30.reuse, 0x41, P0 ;  /* 0x000000411e00780c */ /* 0x040fe20000701670 */
[C---:B---3--:R-:W-:Y:S08]  /*2000*/  HMMA.16816.F32 R88, R128.reuse, R64, R40 ;  /* 0x000000408058723c */ /* 0x048ff00000001828 */
[----:B------:R-:W-:Y:S02]  /*2010*/  HMMA.16816.F32 R100, R128, R66, R36 ;  /* 0x000000428064723c */ /* 0x000fe40000001824 */
[----:B------:R3:W-:Y:S01]  /*2020*/  LDGSTS.E.BYPASS.LTC128B.128 [R219+0x1100], [R28.64], !P1 ;  /* 0x011000001cdb7fae */ /* 0x0007e2000c901d46 */
[----:B------:R-:W-:-:S02]  /*2030*/  ISETP.LT.OR P1, PT, R30, 0x21, P2 ;  /* 0x000000211e00780c */ /* 0x000fc40001721670 */
[----:B------:R-:W-:-:S03]  /*2040*/  ISETP.LT.OR P2, PT, R30, 0x41, P2 ;  /* 0x000000411e00780c */ /* 0x000fc60001741670 */
[C---:B-1----:R-:W-:Y:S08]  /*2050*/  HMMA.16816.F32 R32, R124.reuse, R12, RZ ;  /* 0x0000000c7c20723c */ /* 0x042ff000000018ff */
[----:B------:R1:W-:Y:S01]  /*2060*/  LDGSTS.E.BYPASS.LTC128B.128 [R219+0x4100], [R18.64], !P1 ;  /* 0x0410000012db7fae */ /* 0x0003e2000c901d46 */
[----:B------:R-:W-:Y:S01]  /*2070*/  LOP3.LUT P1, RZ, R20, 0x4, RZ, 0xc0, !PT ;  /* 0x0000000414ff7812 */ /* 0x000fe2000782c0ff */
[----:B------:R-:W-:Y:S02]  /*2080*/  HMMA.16816.F32 R12, R124, R52, RZ ;  /* 0x000000347c0c723c */ /* 0x000fe400000018ff */
[----:B------:R3:W-:Y:S01]  /*2090*/  LDGSTS.E.BYPASS.LTC128B.128 [R219+0x2100], [R48.64], !P0 ;  /* 0x0210000030db7fae */ /* 0x0007e2000c101d46 */
[----:B------:R-:W-:-:S02]  /*20a0*/  SEL R2, R2, 0xffffffe0, !P1 ;  /* 0xffffffe002027807 */ /* 0x000fc40004800000 */
[----:B------:R-:W-:Y:S01]  /*20b0*/  ISETP.GT.AND P1, PT, R231, 0x5f, PT ;  /* 0x0000005fe700780c */ /* 0x000fe20003f24270 */
[----:B------:R5:W-:Y:S02]  /*20c0*/  LDGSTS.E.BYPASS.LTC128B.128 [R219+0x5100], [R8.64], !P2 ;  /* 0x0510000008db7fae */ /* 0x000be4000d101d46 */
[C---:B------:R-:W-:Y:S01]  /*20d0*/  IMAD R202, R2.reuse, 0x2, R196 ;  /* 0x0000000202ca7824 */ /* 0x040fe200078e02c4 */
[----:B--2---:R-:W-:Y:S01]  /*20e0*/  HMMA.16816.F32 R20, R124, R44, RZ ;  /* 0x0000002c7c14723c */ /* 0x004fe200000018ff */
[----:B------:R-:W-:Y:S01]  /*20f0*/  IMAD R199, R2, 0x2, R203 ;  /* 0x0000000202c77824 */ /* 0x000fe200078e02cb */
[----:B------:R-:W0:Y:S01]  /*2100*/  LDGDEPBAR ;  /* 0x00000000000079af */ /* 0x000e220000000000 */
[----:B------:R-:W-:-:S03]  /*2110*/  IADD3 R2, R218, -0x1, RZ ;  /* 0xffffffffda027810 */ /* 0x000fc60007ffe0ff */
[----:B------:R-:W-:Y:S01]  /*2120*/  LDSM.16.M88.4 R40, [R202+0x9900] ;  /* 0x00990000ca28783b */ /* 0x000fe20000000200 */
[----:B------:R-:W-:Y:S01]  /*2130*/  ISETP.GT.AND P0, PT, R2, R251, PT ;  /* 0x000000fb0200720c */ /* 0x000fe20003f04270 */
[----:B----4-:R-:W-:Y:S01]  /*2140*/  HMMA.16816.F32 R92, R128, R62, R24 ;  /* 0x0000003e805c723c */ /* 0x010fe20000001818 */
[C---:B------:R-:W-:Y:S01]  /*2150*/  IADD3 R2, R219.reuse, 0x3100, RZ ;  /* 0x00003100db027810 */ /* 0x040fe20007ffe0ff */
[----:B------:R-:W-:Y:S01]  /*2160*/  LDSM.16.M88.4 R116, [R202+0xb100] ;  /* 0x00b10000ca74783b */ /* 0x000fe20000000200 */
[----:B------:R-:W-:-:S03]  /*2170*/  IADD3 R2, R219, 0x4100, RZ ;  /* 0x00004100db027810 */ /* 0x000fc60007ffe0ff */
[----:B------:R-:W-:Y:S02]  /*2180*/  LDSM.16.M88.4 R120, [R202+0xc100] ;  /* 0x00c10000ca78783b */ /* 0x000fe40000000200 */
[----:B-1----:R-:W-:Y:S02]  /*2190*/  HMMA.16816.F32 R16, R124, R46, RZ ;  /* 0x0000002e7c10723c */ /* 0x002fe400000018ff */
[----:B---3--:R-:W-:Y:S06]  /*21a0*/  LDSM.16.M88.4 R48, [R202+0x8900] ;  /* 0x00890000ca30783b */ /* 0x008fec0000000200 */
[----:B-----5:R-:W-:Y:S08]  /*21b0*/  HMMA.16816.F32 R76, R128, R72, R12 ;  /* 0x00000048804c723c */ /* 0x020ff0000000180c */
[----:B------:R-:W-:Y:S01]  /*21c0*/  HMMA.16816.F32 R12, R124, R54, RZ ;  /* 0x000000367c0c723c */ /* 0x000fe200000018ff */
[----:B------:R-:W-:Y:S07]  /*21d0*/  LDSM.16.M88.4 R52, [R202+0x9100] ;  /* 0x00910000ca34783b */ /* 0x000fee0000000200 */
[----:B------:R-:W-:Y:S01]  /*21e0*/  HMMA.16816.F32 R104, R128, R58, R16 ;  /* 0x0000003a8068723c */ /* 0x000fe20000001810 */
[----:B------:R-:W1:Y:S07]  /*21f0*/  LDSM.16.M88.4 R16, [R202+0x8100] ;  /* 0x00810000ca10783b */ /* 0x000e6e0000000200 */
[C---:B------:R-:W-:Y:S08]  /*2200*/  HMMA.16816.F32 R24, R124.reuse, R70, RZ ;  /* 0x000000467c18723c */ /* 0x040ff000000018ff */
[----:B------:R-:W-:Y:S08]  /*2210*/  HMMA.16816.F32 R28, R124, R68, RZ ;  /* 0x000000447c1c723c */ /* 0x000ff000000018ff */
[C---:B------:R-:W-:Y:S01]  /*2220*/  HMMA.16816.F32 R84, R128.reuse, R60, R32 ;  /* 0x0000003c8054723c */ /* 0x040fe20000001820 */
[----:B------:R-:W2:Y:S07]  /*2230*/  LDSM.16.M88.4 R32, [R202+0xa100] ;  /* 0x00a10000ca20783b */ /* 0x000eae0000000200 */
[----:B------:R-:W-:Y:S08]  /*2240*/  HMMA.16816.F32 R96, R128, R56, R20 ;  /* 0x000000388060723c */ /* 0x000ff00000001814 */
[----:B------:R-:W-:Y:S08]  /*2250*/  HMMA.16816.F32 R20, R124, R80, RZ ;  /* 0x000000507c14723c */ /* 0x000ff000000018ff */
[----:B------:R-:W-:Y:S08]  /*2260*/  HMMA.16816.F32 R68, R128, R74, R12 ;  /* 0x0000004a8044723c */ /* 0x000ff0000000180c */
[----:B------:R-:W-:Y:S08]  /*2270*/  HMMA.16816.F32 R12, R124, R82, RZ ;  /* 0x000000527c0c723c */ /* 0x000ff000000018ff */
[C---:B------:R-:W-:Y:S08]  /*2280*/  HMMA.16816.F32 R60, R128.reuse, R110, R24 ;  /* 0x0000006e803c723c */ /* 0x040ff00000001818 */
[----:B------:R-:W-:Y:S01]  /*2290*/  HMMA.16816.F32 R64, R128, R108, R28 ;  /* 0x0000006c8040723c */ /* 0x000fe2000000181c */
[----:B------:R-:W-:Y:S07]  /*22a0*/  LDSM.16.M88.4 R28, [R202+0xa900] ;  /* 0x00a90000ca1c783b */ /* 0x000fee0000000200 */
[C---:B-1----:R-:W-:Y:S08]  /*22b0*/  HMMA.16816.F32 R36, R152.reuse, R16, R88 ;  /* 0x000000109824723c */ /* 0x042ff00000001858 */
[C---:B------:R-:W-:Y:S01]  /*22c0*/  HMMA.16816.F32 R24, R152.reuse, R18, R100 ;  /* 0x000000129818723c */ /* 0x040fe20000001864 */
[----:B------:R-:W1:Y:S07]  /*22d0*/  LDSM.16.M88.4 R16, [R199+0x800] ;  /* 0x00080000c710783b */ /* 0x000e6e0000000200 */
[----:B------:R-:W-:Y:S08]  /*22e0*/  HMMA.16816.F32 R72, R152, R48, R84 ;  /* 0x000000309848723c */ /* 0x000ff00000001854 */
[C---:B------:R-:W-:Y:S01]  /*22f0*/  HMMA.16816.F32 R56, R128.reuse, R112, R20 ;  /* 0x000000708038723c */ /* 0x040fe20000001814 */
[----:B------:R-:W3:Y:S07]  /*2300*/  LDSM.16.M88.4 R20, [R199] ;  /* 0x00000000c714783b */ /* 0x000eee0000000200 */
[----:B------:R-:W-:Y:S01]  /*2310*/  HMMA.16816.F32 R44, R128, R114, R12 ;  /* 0x00000072802c723c */ /* 0x000fe2000000180c */
[----:B------:R-:W4:Y:S04]  /*2320*/  LDSM.16.M88.4 R12, [R199+0x1000] ;  /* 0x00100000c70c783b */ /* 0x000f280000000200 */
[----:B------:R-:W-:Y:S03]  /*2330*/  LDSM.16.M88.4 R112, [R202+0xb900] ;  /* 0x00b90000ca70783b */ /* 0x000fe60000000200 */
[C---:B------:R-:W-:Y:S08]  /*2340*/  HMMA.16816.F32 R80, R152.reuse, R50, R92 ;  /* 0x000000329850723c */ /* 0x040ff0000000185c */
[C---:B------:R-:W-:Y:S01]  /*2350*/  HMMA.16816.F32 R100, R152.reuse, R42, R68 ;  /* 0x0000002a9864723c */ /* 0x040fe20000001844 */
[----:B------:R-:W5:Y:S07]  /*2360*/  LDSM.16.M88.4 R68, [R199+0x2000] ;  /* 0x00200000c744783b */ /* 0x000f6e0000000200 */
[C---:B--2---:R-:W-:Y:S08]  /*2370*/  HMMA.16816.F32 R92, R152.reuse, R32, R64 ;  /* 0x00000020985c723c */ /* 0x044ff00000001840 */
[C---:B------:R-:W-:Y:S01]  /*2380*/  HMMA.16816.F32 R88, R152.reuse, R34, R60 ;  /* 0x000000229858723c */ /* 0x040fe2000000183c */
[----:B------:R-:W2:Y:S04]  /*2390*/  LDSM.16.M88.4 R32, [R196+0xb900] ;  /* 0x00b90000c420783b */ /* 0x000ea80000000200 */
[----:B------:R-:W2:Y:S03]  /*23a0*/  LDSM.16.M88.4 R60, [R199+0x1800] ;  /* 0x00180000c73c783b */ /* 0x000ea60000000200 */
[C---:B------:R-:W-:Y:S08]  /*23b0*/  HMMA.16816.F32 R104, R152.reuse, R54, R104 ;  /* 0x000000369868723c */ /* 0x040ff00000001868 */
[----:B------:R-:W-:Y:S01]  /*23c0*/  HMMA.16816.F32 R96, R152, R52, R96 ;  /* 0x000000349860723c */ /* 0x000fe20000001860 */
[----:B------:R-:W2:Y:S07]  /*23d0*/  LDSM.16.M88.4 R52, [R199+0x2800] ;  /* 0x00280000c734783b */ /* 0x000eae0000000200 */
[----:B-1----:R-:W-:Y:S01]  /*23e0*/  HMMA.16816.F32 R48, R172, R16, R72 ;  /* 0x00000010ac30723c */ /* 0x002fe20000001848 */
[----:B------:R-:W-:Y:S07]  /*23f0*/  LDSM.16.M88.4 R72, [R196+0xd100] ;  /* 0x00d10000c448783b */ /* 0x000fee0000000200 */
[C---:B------:R-:W-:Y:S08]  /*2400*/  HMMA.16816.F32 R108, R152.reuse, R40, R76 ;  /* 0x00000028986c723c */ /* 0x040ff0000000184c */
[C---:B------:R-:W-:Y:S01]  /*2410*/  HMMA.16816.F32 R76, R152.reuse, R30, R44 ;  /* 0x0000001e984c723c */ /* 0x040fe2000000182c */
[----:B------:R-:W1:Y:S07]  /*2420*/  LDSM.16.M88.4 R44, [R196+0xb100] ;  /* 0x00b10000c42c783b */ /* 0x000e6e0000000200 */
[----:B------:R-:W-:Y:S01]  /*2430*/  HMMA.16816.F32 R84, R152, R28, R56 ;  /* 0x0000001c9854723c */ /* 0x000fe20000001838 */
[----:B------:R-:W1:Y:S07]  /*2440*/  LDSM.16.M88.4 R28, [R196+0xc100] ;  /* 0x00c10000c41c783b */ /* 0x000e6e0000000200 */
[C---:B---3--:R-:W-:Y:S08]  /*2450*/  HMMA.16816.F32 R64, R172.reuse, R20, R36 ;  /* 0x00000014ac40723c */ /* 0x048ff00000001824 */
[C---:B------:R-:W-:Y:S01]  /*2460*/  HMMA.16816.F32 R56, R172.reuse, R22, R24 ;  /* 0x00000016ac38723c */ /* 0x040fe20000001818 */
[----:B------:R-:W3:Y:S07]  /*2470*/  LDSM.16.M88.4 R24, [R196+0xc900] ;  /* 0x00c90000c418783b */ /* 0x000eee0000000200 */
[C---:B----4-:R-:W-:Y:S08]  /*2480*/  HMMA.16816.F32 R20, R172.reuse, R14, R104 ;  /* 0x0000000eac14723c */ /* 0x050ff00000001868 */
[C---:B-----5:R-:W-:Y:S08]  /*2490*/  HMMA.16816.F32 R104, R172.reuse, R68, R92 ;  /* 0x00000044ac68723c */ /* 0x060ff0000000185c */
[----:B------:R-:W-:Y:S08]  /*24a0*/  HMMA.16816.F32 R40, R172, R18, R80 ;  /* 0x00000012ac28723c */ /* 0x000ff00000001850 */
[----:B--2---:R-:W-:Y:S01]  /*24b0*/  HMMA.16816.F32 R92, R176, R32, R48 ;  /* 0x00000020b05c723c */ /* 0x004fe20000001830 */
[----:B------:R-:W2:Y:S07]  /*24c0*/  LDSM.16.M88.4 R48, [R196+0xd900] ;  /* 0x00d90000c430783b */ /* 0x000eae0000000200 */
[C---:B------:R-:W-:Y:S08]  /*24d0*/  HMMA.16816.F32 R36, R172.reuse, R12, R96 ;  /* 0x0000000cac24723c */ /* 0x040ff00000001860 */
[C---:B------:R-:W-:Y:S08]  /*24e0*/  HMMA.16816.F32 R16, R172.reuse, R60, R108 ;  /* 0x0000003cac10723c */ /* 0x040ff0000000186c */
[C---:B------:R-:W-:Y:S08]  /*24f0*/  HMMA.16816.F32 R12, R172.reuse, R62, R100 ;  /* 0x0000003eac0c723c */ /* 0x040ff00000001864 */
[C---:B------:R-:W-:Y:S08]  /*2500*/  HMMA.16816.F32 R100, R172.reuse, R70, R88 ;  /* 0x00000046ac64723c */ /* 0x040ff00000001858 */
[C---:B------:R-:W-:Y:S08]  /*2510*/  HMMA.16816.F32 R96, R172.reuse, R52, R84 ;  /* 0x00000034ac60723c */ /* 0x040ff00000001854 */
[----:B------:R-:W-:Y:S08]  /*2520*/  HMMA.16816.F32 R88, R172, R54, R76 ;  /* 0x00000036ac58723c */ /* 0x000ff0000000184c */
[C---:B-1----:R-:W-:Y:S01]  /*2530*/  HMMA.16816.F32 R80, R176.reuse, R46, R56 ;  /* 0x0000002eb050723c */ /* 0x042fe20000001838 */
[----:B------:R-:W1:Y:S07]  /*2540*/  LDSM.16.M88.4 R56, [R203+0x3000] ;  /* 0x00300000cb38783b */ /* 0x000e6e0000000200 */
[C---:B------:R-:W-:Y:S01]  /*2550*/  HMMA.16816.F32 R76, R176.reuse, R34, R40 ;  /* 0x00000022b04c723c */ /* 0x040fe20000001828 */
[----:B------:R-:W4:Y:S04]  /*2560*/  LDSM.16.M88.4 R32, [R203+0x5800] ;  /* 0x00580000cb20783b */ /* 0x000f280000000200 */
[----:B------:R-:W-:Y:S03]  /*2570*/  LDSM.16.M88.4 R40, [R203+0x4800] ;  /* 0x00480000cb28783b */ /* 0x000fe60000000200 */
[C---:B------:R-:W-:Y:S01]  /*2580*/  HMMA.16816.F32 R84, R176.reuse, R44, R64 ;  /* 0x0000002cb054723c */ /* 0x040fe20000001840 */
[----:B------:R-:W5:Y:S04]  /*2590*/  LDSM.16.M88.4 R64, [R203+0x3800] ;  /* 0x00380000cb40783b */ /* 0x000f680000000200 */
[----:B------:R-:W-:Y:S03]  /*25a0*/  LDSM.16.M88.4 R44, [R203+0x4000] ;  /* 0x00400000cb2c783b */ /* 0x000fe60000000200 */
[C---:B------:R-:W-:Y:S01]  /*25b0*/  HMMA.16816.F32 R68, R176.reuse, R28, R36 ;  /* 0x0000001cb044723c */ /* 0x040fe20000001824 */
[----:B------:R-:W1:Y:S07]  /*25c0*/  LDSM.16.M88.4 R36, [R203+0x5000] ;  /* 0x00500000cb24783b */ /* 0x000e6e0000000200 */
[C---:B------:R-:W-:Y:S08]  /*25d0*/  HMMA.16816.F32 R60, R176.reuse, R30, R20 ;  /* 0x0000001eb03c723c */ /* 0x040ff00000001814 */
[C---:B---3--:R-:W-:Y:S08]  /*25e0*/  HMMA.16816.F32 R52, R176.reuse, R24, R16 ;  /* 0x00000018b034723c */ /* 0x048ff00000001810 */
[C---:B------:R-:W-:Y:S08]  /*25f0*/  HMMA.16816.F32 R28, R176.reuse, R26, R12 ;  /* 0x0000001ab01c723c */ /* 0x040ff0000000180c */
[C---:B--2---:R-:W-:Y:S08]  /*2600*/  HMMA.16816.F32 R16, R176.reuse, R48, R96 ;  /* 0x00000030b010723c */ /* 0x044ff00000001860 */
[C---:B------:R-:W-:Y:S08]  /*2610*/  HMMA.16816.F32 R12, R176.reuse, R50, R88 ;  /* 0x00000032b00c723c */ /* 0x040ff00000001858 */
[C---:B------:R-:W-:Y:S08]  /*2620*/  HMMA.16816.F32 R20, R176.reuse, R74, R100 ;  /* 0x0000004ab014723c */ /* 0x040ff00000001864 */
[----:B------:R-:W-:Y:S01]  /*2630*/  HMMA.16816.F32 R24, R176, R72, R104 ;  /* 0x00000048b018723c */ /* 0x000fe20000001868 */
[----:B------:R-:W-:Y:S07]  /*2640*/  LDSM.16.M88.4 R72, [R199+0x3000] ;  /* 0x00300000c748783b */ /* 0x000fee0000000200 */
[C---:B-1----:R-:W-:Y:S08]  /*2650*/  HMMA.16816.F32 R48, R180.reuse, R56, R84 ;  /* 0x00000038b430723c */ /* 0x042ff00000001854 */
[C---:B----4-:R-:W-:Y:S01]  /*2660*/  HMMA.16816.F32 R88, R180.reuse, R32, R16 ;  /* 0x00000020b458723c */ /* 0x050fe20000001810 */
[----:B------:R-:W1:Y:S07]  /*2670*/  LDSM.16.M88.4 R16, [R202+0xc900] ;  /* 0x00c90000ca10783b */ /* 0x000e6e0000000200 */
[C---:B------:R-:W-:Y:S01]  /*2680*/  HMMA.16816.F32 R84, R180.reuse, R34, R12 ;  /* 0x00000022b454723c */ /* 0x040fe2000000180c */
[----:B------:R-:W2:Y:S07]  /*2690*/  LDSM.16.M88.4 R12, [R202+0xd100] ;  /* 0x00d10000ca0c783b */ /* 0x000eae0000000200 */
[C---:B-----5:R-:W-:Y:S08]  /*26a0*/  HMMA.16816.F32 R100, R180.reuse, R66, R76 ;  /* 0x00000042b464723c */ /* 0x060ff0000000184c */
[C---:B------:R-:W-:Y:S01]  /*26b0*/  HMMA.16816.F32 R96, R180.reuse, R38, R20 ;  /* 0x00000026b460723c */ /* 0x040fe20000001814 */
[----:B------:R-:W3:Y:S07]  /*26c0*/  LDSM.16.M88.4 R20, [R202+0xd900] ;  /* 0x00d90000ca14783b */ /* 0x000eee0000000200 */
[C---:B------:R-:W-:Y:S08]  /*26d0*/  HMMA.16816.F32 R56, R180.reuse, R58, R80 ;  /* 0x0000003ab438723c */ /* 0x040ff00000001850 */
[C---:B------:R-:W-:Y:S01]  /*26e0*/  HMMA.16816.F32 R76, R180.reuse, R44, R68 ;  /* 0x0000002cb44c723c */ /* 0x040fe20000001844 */
[----:B------:R-:W4:Y:S07]  /*26f0*/  LDSM.16.M88.4 R68, [R199+0x3800] ;  /* 0x00380000c744783b */ /* 0x000f2e0000000200 */
[C---:B------:R-:W-:Y:S08]  /*2700*/  HMMA.16816.F32 R104, R180.reuse, R40, R52 ;  /* 0x00000028b468723c */ /* 0x040ff00000001834 */
[C---:B------:R-:W-:Y:S08]  /*2710*/  HMMA.16816.F32 R28, R180.reuse, R42, R28 ;  /* 0x0000002ab41c723c */ /* 0x040ff0000000181c */
[C---:B------:R-:W-:Y:S08]  /*2720*/  HMMA.16816.F32 R24, R180.reuse, R36, R24 ;  /* 0x00000024b418723c */ /* 0x040ff00000001818 */
[C---:B------:R-:W-:Y:S01]  /*2730*/  HMMA.16816.F32 R92, R180.reuse, R64, R92 ;  /* 0x00000040b45c723c */ /* 0x040fe2000000185c */
[----:B------:R-:W5:Y:S07]  /*2740*/  LDSM.16.M88.4 R64, [R199+0x4000] ;  /* 0x00400000c740783b */ /* 0x000f6e0000000200 */
[----:B------:R-:W-:Y:S01]  /*2750*/  HMMA.16816.F32 R108, R180, R46, R60 ;  /* 0x0000002eb46c723c */ /* 0x000fe2000000183c */
[----:B------:R-:W2:Y:S07]  /*2760*/  LDSM.16.M88.4 R60, [R199+0x4800] ;  /* 0x00480000c73c783b */ /* 0x000eae0000000200 */
[C---:B------:R-:W-:Y:S01]  /*2770*/  HMMA.16816.F32 R52, R184.reuse, R118, R56 ;  /* 0x00000076b834723c */ /* 0x040fe20000001838 */
[----:B------:R-:W3:Y:S07]  /*2780*/  LDSM.16.M88.4 R56, [R199+0x5000] ;  /* 0x00500000c738783b */ /* 0x000eee0000000200 */
[----:B------:R-:W-:Y:S01]  /*2790*/  HMMA.16816.F32 R40, R184, R120, R76 ;  /* 0x00000078b828723c */ /* 0x000fe2000000184c */
[----:B------:R-:W3:Y:S01]  /*27a0*/  LDSM.16.M88.4 R76, [R199+0x5800] ;  /* 0x00580000c74c783b */ /* 0x000ee20000000200 */
[----:B------:R-:W-:-:S06]  /*27b0*/  DEPBAR.LE SB0, 0x0 ;  /* 0x000080000000791a */ /* 0x000fcc0000000000 */
[C---:B-1----:R-:W-:Y:S08]  /*27c0*/  HMMA.16816.F32 R32, R184.reuse, R16, R104 ;  /* 0x00000010b820723c */ /* 0x042ff00000001868 */
[C---:B------:R-:W-:Y:S08]  /*27d0*/  HMMA.16816.F32 R28, R184.reuse, R18, R28 ;  /* 0x00000012b81c723c */ /* 0x040ff0000000181c */
[C---:B------:R-:W-:Y:S08]  /*27e0*/  HMMA.16816.F32 R80, R184.reuse, R116, R48 ;  /* 0x00000074b850723c */ /* 0x040ff00000001830 */
[C---:B--2---:R-:W-:Y:S08]  /*27f0*/  HMMA.16816.F32 R24, R184.reuse, R12, R24 ;  /* 0x0000000cb818723c */ /* 0x044ff00000001818 */
[C---:B------:R-:W-:Y:S08]  /*2800*/  HMMA.16816.F32 R16, R184.reuse, R14, R96 ;  /* 0x0000000eb810723c */ /* 0x040ff00000001860 */
[C---:B------:R-:W-:Y:S08]  /*2810*/  HMMA.16816.F32 R48, R184.reuse, R112, R92 ;  /* 0x00000070b830723c */ /* 0x040ff0000000185c */
[C---:B------:R-:W-:Y:S08]  /*2820*/  HMMA.16816.F32 R44, R184.reuse, R114, R100 ;  /* 0x00000072b82c723c */ /* 0x040ff00000001864 */
[C---:B------:R-:W-:Y:S08]  /*2830*/  HMMA.16816.F32 R36, R184.reuse, R122, R108 ;  /* 0x0000007ab824723c */ /* 0x040ff0000000186c */
[C---:B---3--:R-:W-:Y:S08]  /*2840*/  HMMA.16816.F32 R12, R184.reuse, R20, R88 ;  /* 0x00000014b80c723c */ /* 0x048ff00000001858 */
[----:B------:R-:W-:Y:S08]  /*2850*/  HMMA.16816.F32 R20, R184, R22, R84 ;  /* 0x00000016b814723c */ /* 0x000ff00000001854 */
[C---:B------:R-:W-:Y:S08]  /*2860*/  HMMA.16816.F32 R112, R192.reuse, R72, R80 ;  /* 0x00000048c070723c */ /* 0x040ff00000001850 */
[C---:B------:R-:W-:Y:S08]  /*2870*/  HMMA.16816.F32 R104, R192.reuse, R74, R52 ;  /* 0x0000004ac068723c */ /* 0x040ff00000001834 */
[C---:B----4-:R-:W-:Y:S08]  /*2880*/  HMMA.16816.F32 R100, R192.reuse, R68, R48 ;  /* 0x00000044c064723c */ /* 0x050ff00000001830 */
[C---:B------:R-:W-:Y:S08]  /*2890*/  HMMA.16816.F32 R88, R192.reuse, R70, R44 ;  /* 0x00000046c058723c */ /* 0x040ff0000000182c */
[C---:B-----5:R-:W-:Y:S08]  /*28a0*/  HMMA.16816.F32 R92, R192.reuse, R64, R40 ;  /* 0x00000040c05c723c */ /* 0x060ff00000001828 */
[C---:B------:R-:W-:Y:S08]  /*28b0*/  HMMA.16816.F32 R96, R192.reuse, R66, R36 ;  /* 0x00000042c060723c */ /* 0x040ff00000001824 */
[C---:B------:R-:W-:Y:S08]  /*28c0*/  HMMA.16816.F32 R84, R192.reuse, R60, R32 ;  /* 0x0000003cc054723c */ /* 0x040ff00000001820 */
[C---:B------:R-:W-:Y:S08]  /*28d0*/  HMMA.16816.F32 R60, R192.reuse, R62, R28 ;  /* 0x0000003ec03c723c */ /* 0x040ff0000000181c */
[C---:B------:R-:W-:Y:S08]  /*28e0*/  HMMA.16816.F32 R64, R192.reuse, R56, R24 ;  /* 0x00000038c040723c */ /* 0x040ff00000001818 */
[C---:B------:R-:W-:Y:S08]  /*28f0*/  HMMA.16816.F32 R68, R192.reuse, R58, R16 ;  /* 0x0000003ac044723c */ /* 0x040ff00000001810 */
[C---:B------:R-:W-:Y:S08]  /*2900*/  HMMA.16816.F32 R72, R192.reuse, R76, R12 ;  /* 0x0000004cc048723c */ /* 0x040ff0000000180c */
[----:B------:R-:W-:Y:S01]  /*2910*/  HMMA.16816.F32 R80, R192, R78, R20 ;  /* 0x0000004ec050723c */ /* 0x000fe20000001814 */
[----:B------:R-:W-:Y:S06]  /*2920*/  BAR.SYNC.DEFER_BLOCKING 0x0 ;  /* 0x0000000000007b1d */ /* 0x000fec0000010000 */
[----:B------:R-:W-:Y:S05]  /*2930*/  @!P0 BRA `(.L_x_242) ;  /* 0x000003f000008947 */ /* 0x000fea0003800000 */
[----:B------:R-:W-:Y:S01]  /*2940*/  IADD3 R3, R231, R132, R148 ;  /* 0x00000084e7037210 */ /* 0x000fe20007ffe094 */
[----:B------:R-:W-:-:S03]  /*2950*/  IMAD.MOV.U32 R216, RZ, RZ, RZ ;  /* 0x000000ffffd87224 */ /* 0x000fc600078e00ff */
[----:B------:R-:W-:-:S05]  /*2960*/  IADD3 R3, R3, -0x60, RZ ;  /* 0xffffffa003037810 */ /* 0x000fca0007ffe0ff */
[----:B------:R-:W-:-:S04]  /*2970*/  @P5 IMAD.HI.U32 R6, R3, c[0x0][0x2bc], RZ ;  /* 0x0000af0003065a27 */ /* 0x000fc800078e00ff */
[----:B------:R-:W-:Y:S01]  /*2980*/  IMAD.MOV.U32 R2, RZ, RZ, R3 ;  /* 0x000000ffff027224 */ /* 0x000fe200078e0003 */
[----:B------:R-:W-:-:S04]  /*2990*/  @P5 SHF.R.U32.HI R2, RZ, c[0x0][0x2c0], R6 ;  /* 0x0000b000ff025a19 */ /* 0x000fc80000011606 */
[----:B------:R-:W-:-:S04]  /*29a0*/  @!P1 IADD3 R7, P0, R2, R146, RZ ;  /* 0x0000009202079210 */ /* 0x000fc80007f1e0ff */
[----:B------:R-:W-:Y:S02]  /*29b0*/  @!P1 LEA.HI.X.SX32 R8, R2, R143, 0x1, P0 ;  /* 0x0000008f02089211 */ /* 0x000fe400000f0eff */
[----:B------:R-:W-:-:S04]  /*29c0*/  @!P1 LEA R6, P0, R7, c[0x0][0x2a0], 0x2 ;  /* 0x0000a80007069a11 */ /* 0x000fc800078010ff */
[----:B------:R-:W-:-:S05]  /*29d0*/  @!P1 LEA.HI.X R7, R7, c[0x0][0x2a4], R8, 0x2, P0 ;  /* 0x0000a90007079a11 */ /* 0x000fca00000f1408 */
[----:B------:R1:W2:Y:S01]  /*29e0*/  @!P1 LDG.E R216, [R6.64] ;  /* 0x0000000606d89981 */ /* 0x0002a2000c1e1900 */
[----:B------:R-:W-:Y:S01]  /*29f0*/  IMAD.MOV R2, RZ, RZ, -R2 ;  /* 0x000000ffff027224 */ /* 0x000fe200078e0a02 */
[C---:B------:R-:W-:Y:S01]  /*2a00*/  ISETP.GE.AND P2, PT, R226.reuse, c[0x0][0x1d4], PT ;  /* 0x00007500e2007a0c */ /* 0x040fe20003f46270 */
[----:B------:R-:W-:Y:S02]  /*2a10*/  IMAD.SHL.U32 R22, R226, 0x2, RZ ;  /* 0x00000002e2167824 */ /* 0x000fe400078e00ff */
[----:B------:R-:W-:Y:S01]  /*2a20*/  IMAD R217, R2, c[0x0][0x2b8], R3 ;  /* 0x0000ae0002d97a24 */ /* 0x000fe200078e0203 */
[----:B------:R-:W-:-:S04]  /*2a30*/  SEL R21, RZ, 0x10, P2 ;  /* 0x00000010ff157807 */ /* 0x000fc80001000000 */
        /* <DEDUP_REMOVED lines=8> */
[----:B------:R-:W-:-:S03]  /*2ac0*/  IADD3 R2, P0, R144, R2, RZ ;  /* 0x0000000290027210 */ /* 0x000fc60007f1e0ff */
[----:B------:R-:W-:-:S05]  /*2ad0*/  IMAD R6, R216, c[0x0][0x1f4], R6 ;  /* 0x00007d00d8067a24 */ /* 0x000fca00078e0206 */
[----:B------:R-:W-:Y:S02]  /*2ae0*/  IADD3.X R3, R142, R3, R6, P0, !PT ;  /* 0x000000038e037210 */ /* 0x000fe400007fe406 */
[----:B------:R-:W-:Y:S02]  /*2af0*/  LEA R8, P0, R2, c[0x0][0x1c8], 0x1 ;  /* 0x0000720002087a11 */ /* 0x000fe400078008ff */
[----:B------:R-:W-:Y:S02]  /*2b00*/  SHF.L.U64.HI R6, R226, 0x1, R248 ;  /* 0x00000001e2067819 */ /* 0x000fe400000102f8 */
[----:B------:R-:W-:Y:S01]  /*2b10*/  LEA.HI.X R7, R2, c[0x0][0x1cc], R3, 0x1, P0 ;  /* 0x0000730002077a11 */ /* 0x000fe200000f0c03 */
[----:B------:R-:W1:Y:S01]  /*2b20*/  SHFL.IDX PT, R9, R8, 0x2, 0x181f ;  /* 0x00581f0008097f89 */ /* 0x000e6200000e0000 */
[----:B------:R-:W-:Y:S02]  /*2b30*/  IADD3 R2, -R21, 0x10, RZ ;  /* 0x0000001015027810 */ /* 0x000fe40007ffe1ff */
[----:B------:R-:W-:Y:S01]  /*2b40*/  IADD3 R3, -R139, 0x10, RZ ;  /* 0x000000108b037810 */ /* 0x000fe20007ffe1ff */
[----:B------:R-:W2:Y:S01]  /*2b50*/  SHFL.IDX PT, R11, R7, 0x2, 0x181f ;  /* 0x00581f00070b7f89 */ /* 0x000ea200000e0000 */
[----:B------:R-:W-:-:S02]  /*2b60*/  LOP3.LUT R2, R2, 0xf, RZ, 0xc0, !PT ;  /* 0x0000000f02027812 */ /* 0x000fc400078ec0ff */
[----:B------:R-:W-:Y:S01]  /*2b70*/  LOP3.LUT R12, R3, 0xf, RZ, 0xc0, !PT ;  /* 0x0000000f030c7812 */ /* 0x000fe200078ec0ff */
[----:B------:R-:W-:Y:S01]  /*2b80*/  SHFL.IDX PT, R20, R8, 0x1, 0x181f ;  /* 0x00381f0008147f89 */ /* 0x000fe200000e0000 */
[----:B------:R-:W-:Y:S02]  /*2b90*/  SHF.L.U64.HI R3, R140, 0x1, R141 ;  /* 0x000000018c037819 */ /* 0x000fe4000001028d */
[----:B-1----:R-:W-:Y:S01]  /*2ba0*/  IADD3 R18, P2, P0, R2, R9, R22 ;  /* 0x0000000902127210 */ /* 0x002fe2000785e016 */
[----:B------:R-:W-:-:S03]  /*2bb0*/  IMAD.SHL.U32 R2, R140, 0x2, RZ ;  /* 0x000000028c027824 */ /* 0x000fc600078e00ff */
[----:B--2---:R-:W-:Y:S02]  /*2bc0*/  IADD3.X R19, RZ, R11, R6, P2, P0 ;  /* 0x0000000bff137210 */ /* 0x004fe400017e0406 */
[----:B------:R-:W-:Y:S02]  /*2bd0*/  IADD3 R16, P2, P0, R12, R9, R2 ;  /* 0x000000090c107210 */ /* 0x000fe4000785e002 */
[----:B------:R-:W1:Y:S02]  /*2be0*/  SHFL.IDX PT, R9, R8, RZ, 0x181f ;  /* 0x00181fff08097589 */ /* 0x000e6400000e0000 */
[----:B------:R-:W-:Y:S02]  /*2bf0*/  IADD3.X R17, RZ, R11, R3, P2, P0 ;  /* 0x0000000bff117210 */ /* 0x000fe400017e0403 */
[----:B------:R-:W2:Y:S01]  /*2c00*/  SHFL.IDX PT, R11, R7, RZ, 0x181f ;  /* 0x00181fff070b7589 */ /* 0x000ea200000e0000 */
[----:B------:R-:W-:-:S03]  /*2c10*/  ISETP.GE.AND P2, PT, R226, c[0x0][0x1d4], PT ;  /* 0x00007500e2007a0c */ /* 0x000fc60003f46270 */
[----:B------:R-:W3:Y:S01]  /*2c20*/  SHFL.IDX PT, R7, R7, 0x1, 0x181f ;  /* 0x00381f0007077f89 */ /* 0x000ee200000e0000 */
[----:B-1----:R-:W-:-:S05]  /*2c30*/  IADD3 R14, P0, R9, R22, RZ ;  /* 0x00000016090e7210 */ /* 0x002fca0007f1e0ff */
[----:B--2---:R-:W-:Y:S01]  /*2c40*/  IMAD.X R15, R11, 0x1, R6, P0 ;  /* 0x000000010b0f7824 */ /* 0x004fe200000e0606 */
[----:B------:R-:W-:-:S04]  /*2c50*/  IADD3 R12, P0, R9, R2, RZ ;  /* 0x00000002090c7210 */ /* 0x000fc80007f1e0ff */
[----:B------:R1:W-:Y:S01]  /*2c60*/  LDGSTS.E.BYPASS.LTC128B.128 [R219+0x8100], [R14.64], !P2 ;  /* 0x081000000edb7fae */ /* 0x0003e2000d101d46 */
[----:B------:R-:W-:Y:S01]  /*2c70*/  IMAD.X R13, R11, 0x1, R3, P0 ;  /* 0x000000010b0d7824 */ /* 0x000fe200000e0603 */
[----:B------:R-:W-:-:S04]  /*2c80*/  IADD3 R8, P0, R20, R22, RZ ;  /* 0x0000001614087210 */ /* 0x000fc80007f1e0ff */
[----:B------:R1:W-:Y:S01]  /*2c90*/  LDGSTS.E.BYPASS.LTC128B.128 [R219+0xb100], [R12.64], !P6 ;  /* 0x0b1000000cdb7fae */ /* 0x0003e2000f101d46 */
[----:B---3--:R-:W-:Y:S01]  /*2ca0*/  IMAD.X R9, R7, 0x1, R6, P0 ;  /* 0x0000000107097824 */ /* 0x008fe200000e0606 */
[----:B------:R-:W-:-:S04]  /*2cb0*/  IADD3 R2, P0, R20, R2, RZ ;  /* 0x0000000214027210 */ /* 0x000fc80007f1e0ff */
[----:B------:R1:W-:Y:S01]  /*2cc0*/  LDGSTS.E.BYPASS.LTC128B.128 [R219+0x9100], [R8.64], !P2 ;  /* 0x0910000008db7fae */ /* 0x0003e2000d101d46 */
[----:B------:R-:W-:Y:S01]  /*2cd0*/  IMAD.X R3, R7, 0x1, R3, P0 ;  /* 0x0000000107037824 */ /* 0x000fe200000e0603 */
[----:B------:R-:W-:-:S04]  /*2ce0*/  ISETP.NE.U32.AND P0, PT, R21, RZ, PT ;  /* 0x000000ff1500720c */ /* 0x000fc80003f05070 */
[----:B------:R1:W-:Y:S09]  /*2cf0*/  LDGSTS.E.BYPASS.LTC128B.128 [R219+0xc100], [R2.64], !P6 ;  /* 0x0c10000002db7fae */ /* 0x0003f2000f101d46 */
[----:B------:R1:W-:Y:S01]  /*2d00*/  LDGSTS.E.BYPASS.LTC128B.128.ZFILL [R219+0xa100], [R18.64], P0 ;  /* 0x0a10000012db7fae */ /* 0x0003e20008141d46 */
[----:B------:R-:W-:-:S13]  /*2d10*/  ISETP.NE.U32.AND P0, PT, R139, RZ, PT ;  /* 0x000000ff8b00720c */ /* 0x000fda0003f05070 */
[----:B------:R1:W-:Y:S02]  /*2d20*/  LDGSTS.E.BYPASS.LTC128B.128.ZFILL [R219+0xd100], [R16.64], P0 ;  /* 0x0d10000010db7fae */ /* 0x0003e40008141d46 */
.L_x_242:
[----:B-1----:R-:W-:Y:S01]  /*2d30*/  FMUL.FTZ R2, R113, c[0x0][0x320] ;  /* 0x0000c80071027a20 */ /* 0x002fe20000410000 */
[----:B------:R-:W-:Y:S01]  /*2d40*/  LOP3.LUT R3, R135, 0xffffffe0, RZ, 0xc0, !PT ;  /* 0xffffffe087037812 */ /* 0x000fe200078ec0ff */
[----:B------:R-:W-:Y:S01]  /*2d50*/  ULDC UR4, c[0x0][0x324] ;  /* 0x0000c90000047ab9 */ /* 0x000fe20000000800 */
[----:B------:R-:W-:Y:S01]  /*2d60*/  LEA.HI R6, R136, R137, RZ, 0x2 ;  /* 0x0000008988067211 */ /* 0x000fe200078f10ff */
[----:B------:R1:W2:Y:S01]  /*2d70*/  MUFU.TANH R37, R2 ;  /* 0x0000000200257308 */ /* 0x0002a20000002400 */
[----:B------:R-:W-:Y:S01]  /*2d80*/  SHF.R.S32.HI R7, RZ, 0x1f, R134 ;  /* 0x0000001fff077819 */ /* 0x000fe20000011486 */
[----:B------:R-:W-:Y:S01]  /*2d90*/  ULOP3.LUT UR4, URZ, UR4, URZ, 0x33, !UPT ;  /* 0x000000043f047292 */ /* 0x000fe2000f8e333f */
[----:B------:R-:W-:Y:S01]  /*2da0*/  LOP3.LUT R6, R6, 0xfffffffc, RZ, 0xc0, !PT ;  /* 0xfffffffc06067812 */ /* 0x000fe200078ec0ff */
[----:B------:R-:W0:Y:S01]  /*2db0*/  LDGDEPBAR ;  /* 0x00000000000079af */ /* 0x000e220000000000 */
[----:B------:R-:W-:-:S04]  /*2dc0*/  LEA.HI R7, R7, R134, RZ, 0x3 ;  /* 0x0000008607077211 */ /* 0x000fc800078f18ff */
[----:B------:R-:W-:-:S04]  /*2dd0*/  LOP3.LUT R7, R7, 0xffffff8, RZ, 0xc0, !PT ;  /* 0x0ffffff807077812 */ /* 0x000fc800078ec0ff */
[----:B------:R-:W-:Y:S01]  /*2de0*/  IADD3 R11, R134, -R7, RZ ;  /* 0x80000007860b7210 */ /* 0x000fe20007ffe0ff */
[----:B-1----:R-:W-:-:S04]  /*2df0*/  FMUL.FTZ R2, R104, c[0x0][0x320] ;  /* 0x0000c80068027a20 */ /* 0x002fc80000410000 */
[----:B------:R1:W3:Y:S02]  /*2e00*/  MUFU.TANH R36, R2 ;  /* 0x0000000200247308 */ /* 0x0002e40000002400 */
[----:B-1----:R-:W-:-:S06]  /*2e10*/  FMUL.FTZ R2, R105, c[0x0][0x320] ;  /* 0x0000c80069027a20 */ /* 0x002fcc0000410000 */
[----:B------:R1:W4:Y:S02]  /*2e20*/  MUFU.TANH R35, R2 ;  /* 0x0000000200237308 */ /* 0x0003240000002400 */
[----:B-1----:R-:W-:-:S06]  /*2e30*/  FMUL.FTZ R2, R100, c[0x0][0x320] ;  /* 0x0000c80064027a20 */ /* 0x002fcc0000410000 */
[----:B------:R1:W1:Y:S02]  /*2e40*/  MUFU.TANH R34, R2 ;  /* 0x0000000200227308 */ /* 0x0002640000002400 */
        /* <DEDUP_REMOVED lines=24> */
[----:B-1----:R-:W-:Y:S01]  /*2fd0*/  IADD3 R2, -R3, R137, RZ ;  /* 0x0000008903027210 */ /* 0x002fe20007ffe1ff */
[----:B------:R-:W-:-:S03]  /*2fe0*/  FMUL.FTZ R3, R65, c[0x0][0x320] ;  /* 0x0000c80041037a20 */ /* 0x000fc60000410000 */
[----:B------:R-:W-:Y:S02]  /*2ff0*/  SHF.R.S32.HI R8, RZ, 0x1f, R2 ;  /* 0x0000001fff087819 */ /* 0x000fe40000011402 */
[----:B------:R1:W1:Y:S02]  /*3000*/  MUFU.TANH R21, R3 ;  /* 0x0000000300157308 */ /* 0x0002640000002400 */
[----:B-1----:R-:W-:Y:S02]  /*3010*/  IADD3 R3, -R6, R137, RZ ;  /* 0x0000008906037210 */ /* 0x002fe40007ffe1ff */
[----:B------:R-:W-:Y:S01]  /*3020*/  LEA.HI R6, R8, R2, RZ, 0x2 ;  /* 0x0000000208067211 */ /* 0x000fe200078f10ff */
[----:B------:R-:W-:Y:S01]  /*3030*/  FMUL.FTZ R8, R68, c[0x0][0x320] ;  /* 0x0000c80044087a20 */ /* 0x000fe20000410000 */
[----:B------:R-:W-:Y:S02]  /*3040*/  LEA.HI R9, R3, R3, RZ, 0x1 ;  /* 0x0000000303097211 */ /* 0x000fe400078f08ff */
[----:B------:R-:W-:Y:S01]  /*3050*/  LEA.HI.SX32 R7, R6, R156, 0x1e ;  /* 0x0000009c06077211 */ /* 0x000fe200078ff2ff */
[----:B------:R1:W1:Y:S01]  /*3060*/  MUFU.TANH R20, R8 ;  /* 0x0000000800147308 */ /* 0x0002620000002400 */
[----:B------:R-:W-:-:S04]  /*3070*/  LOP3.LUT R9, R9, 0x1ffffffe, RZ, 0xc0, !PT ;  /* 0x1ffffffe09097812 */ /* 0x000fc800078ec0ff */
[----:B------:R-:W-:Y:S01]  /*3080*/  IADD3 R3, R3, -R9, RZ ;  /* 0x8000000903037210 */ /* 0x000fe20007ffe0ff */
[----:B-1----:R-:W-:Y:S02]  /*3090*/  IMAD R8, R11, 0x10, R7 ;  /* 0x000000100b087824 */ /* 0x002fe400078e0207 */
[----:B------:R-:W-:-:S03]  /*30a0*/  FMUL.FTZ R7, R69, c[0x0][0x320] ;  /* 0x0000c80045077a20 */ /* 0x000fc60000410000 */
[----:B------:R-:W-:Y:S01]  /*30b0*/  LEA R12, R3, R8, 0x3 ;  /* 0x00000008030c7211 */ /* 0x000fe200078e18ff */
[----:B------:R-:W-:Y:S01]  /*30c0*/  FMUL.FTZ R3, R72, c[0x0][0x320] ;  /* 0x0000c80048037a20 */ /* 0x000fe20000410000 */
[----:B------:R1:W1:Y:S03]  /*30d0*/  MUFU.TANH R19, R7 ;  /* 0x0000000700137308 */ /* 0x0002660000002400 */
[----:B------:R-:W-:Y:S01]  /*30e0*/  @P4 IMAD.HI.U32 R8, R12, c[0x0][0x2c8], RZ ;  /* 0x0000b2000c084a27 */ /* 0x000fe200078e00ff */
[----:B------:R5:W-:Y:S04]  /*30f0*/  STL [R1+0x8], R12 ;  /* 0x0000080c01007387 */ /* 0x000be80000100800 */
[----:B------:R2:W2:Y:S01]  /*3100*/  MUFU.TANH R18, R3 ;  /* 0x0000000300127308 */ /* 0x0004a20000002400 */
[----:B-1----:R-:W-:Y:S01]  /*3110*/  IMAD.MOV.U32 R7, RZ, RZ, R12 ;  /* 0x000000ffff077224 */ /* 0x002fe200078e000c */
[----:B------:R-:W-:Y:S01]  /*3120*/  @P4 SHF.R.U32.HI R7, RZ, c[0x0][0x2cc], R8 ;  /* 0x0000b300ff074a19 */ /* 0x000fe20000011608 */
[----:B------:R-:W-:-:S05]  /*3130*/  FMUL.FTZ R8, R80, c[0x0][0x320] ;  /* 0x0000c80050087a20 */ /* 0x000fca0000410000 */
[----:B------:R-:W1:Y:S01]  /*3140*/  MUFU.TANH R16, R8 ;  /* 0x0000000800107308 */ /* 0x000e620000002400 */
[----:B--2---:R-:W-:-:S07]  /*3150*/  FMUL.FTZ R3, R73, c[0x0][0x320] ;  /* 0x0000c80049037a20 */ /* 0x004fce0000410000 */
[----:B------:R2:W1:Y:S02]  /*3160*/  MUFU.TANH R17, R3 ;  /* 0x0000000300117308 */ /* 0x0004640000002400 */
[----:B--2---:R-:W-:Y:S02]  /*3170*/  LOP3.LUT R3, R6, 0x7ffffffc, RZ, 0xc0, !PT ;  /* 0x7ffffffc06037812 */ /* 0x004fe400078ec0ff */
[----:B------:R-:W2:Y:S02]  /*3180*/  SHFL.IDX PT, R6, R7, RZ, 0x1c1f ;  /* 0x001c1fff07067589 */ /* 0x000ea400000e0000 */
[----:B------:R-:W-:Y:S01]  /*3190*/  IADD3 R3, R2, -R3, RZ ;  /* 0x8000000302037210 */ /* 0x000fe20007ffe0ff */
[----:B------:R-:W-:-:S03]  /*31a0*/  FMUL.FTZ R2, R81, c[0x0][0x320] ;  /* 0x0000c80051027a20 */ /* 0x000fc60000410000 */
[----:B------:R-:W-:Y:S01]  /*31b0*/  SHF.L.U32 R9, R3, 0x1, RZ ;  /* 0x0000000103097819 */ /* 0x000fe200000006ff */
[----:B------:R1:W1:Y:S01]  /*31c0*/  MUFU.TANH R15, R2 ;  /* 0x00000002000f7308 */ /* 0x0002620000002400 */
[----:B------:R-:W-:Y:S02]  /*31d0*/  FMUL.FTZ R3, R112, c[0x0][0x320] ;  /* 0x0000c80070037a20 */ /* 0x000fe40000410000 */
[----:B------:R-:W-:Y:S01]  /*31e0*/  IADD3 R11, -R9, R252, R10 ;  /* 0x000000fc090b7210 */ /* 0x000fe20007ffe10a */
[----:B------:R2:W-:Y:S01]  /*31f0*/  STL [R1+0x4], R9 ;  /* 0x0000040901007387 */ /* 0x0005e20000100800 */
[----:B------:R-:W-:-:S03]  /*3200*/  IADD3 R13, R10, -R9, RZ ;  /* 0x800000090a0d7210 */ /* 0x000fc60007ffe0ff */
[----:B------:R2:W2:Y:S01]  /*3210*/  MUFU.TANH R14, R3 ;  /* 0x00000003000e7308 */ /* 0x0004a20000002400 */
[----:B-1----:R-:W-:-:S05]  /*3220*/  IADD3 R2, -R9, 0x1, R133 ;  /* 0x0000000109027810 */ /* 0x002fca0007ffe185 */
[----:B------:R-:W-:-:S05]  /*3230*/  IMAD.IADD R2, R2, 0x1, -R138 ;  /* 0x0000000102027824 */ /* 0x000fca00078e0a8a */
[C---:B------:R-:W-:Y:S02]  /*3240*/  IADD3 R8, R2.reuse, c[0x0][0x328], RZ ;  /* 0x0000ca0002087a10 */ /* 0x040fe40007ffe0ff */
[----:B-----5:R-:W-:Y:S02]  /*3250*/  IADD3 R12, R2, UR4, RZ ;  /* 0x00000004020c7c10 */ /* 0x020fe4000fffe0ff */
[-C--:B--2---:R-:W-:Y:S02]  /*3260*/  IADD3 R3, R8, R6.reuse, RZ ;  /* 0x0000000608037210 */ /* 0x084fe40007ffe0ff */
[----:B------:R-:W-:Y:S02]  /*3270*/  IADD3 R2, R12, R6, RZ ;  /* 0x000000060c027210 */ /* 0x000fe40007ffe0ff */
[----:B------:R-:W-:Y:S01]  /*3280*/  IMNMX R3, R3, R11, PT ;  /* 0x0000000b03037217 */ /* 0x000fe20003800200 */
[----:B------:R-:W-:Y:S05]  /*3290*/  @!P3 BRA `(.L_x_243) ;  /* 0x000001400000b947 */ /* 0x000fea0003800000 */
[----:B---34-:R-:W-:Y:S01]  /*32a0*/  IADD3 R6, -R138, R252, R6 ;  /* 0x000000fc8a067210 */ /* 0x018fe20007ffe106 */
[----:B------:R-:W-:Y:S03]  /*32b0*/  BSSY B0, `(.L_x_244) ;  /* 0x000000e000007945 */ /* 0x000fe60003800000 */
        /* <DEDUP_REMOVED lines=9> */
.L_x_245:
[----:B------:R-:W-:-:S04]  /*3350*/  MOV R9, c[0x0][0x32c] ;  /* 0x0000cb0000097a02 */ /* 0x000fc80000000f00 */
[----:B------:R-:W-:-:S13]  /*3360*/  ISETP.NE.AND P0, PT, R9, 0x1, PT ;  /* 0x000000010900780c */ /* 0x000fda0003f05270 */
[----:B------:R-:W-:-:S05]  /*3370*/  @P0 IMAD.HI.U32 R9, R6, c[0x0][0x330], RZ ;  /* 0x0000cc0006090a27 */ /* 0x000fca00078e00ff */
[----:B------:R-:W-:Y:S02]  /*3380*/  @P0 SHF.R.U32.HI R6, RZ, c[0x0][0x334], R9 ;  /* 0x0000cd00ff060a19 */ /* 0x000fe40000011609 */
.L_x_246:
[----:B------:R-:W-:Y:S05]  /*3390*/  BSYNC B0 ;  /* 0x0000000000007941 */ /* 0x000fea0003800000 */
.L_x_244:
[----:B------:R-:W-:-:S05]  /*33a0*/  IMAD R6, R6, c[0x0][0x32c], R13 ;  /* 0x0000cb0006067a24 */ /* 0x000fca00078e020d */
[----:B------:R-:W-:Y:S02]  /*33b0*/  IADD3 R9, R6, c[0x0][0x32c], RZ ;  /* 0x0000cb0006097a10 */ /* 0x000fe40007ffe0ff */
[----:B------:R-:W-:Y:S02]  /*33c0*/  IMNMX R2, R2, R6, !PT ;  /* 0x0000000602027217 */ /* 0x000fe40007800200 */
[----:B------:R-:W-:Y:S02]  /*33d0*/  IMNMX R3, R3, R9, PT ;  /* 0x0000000903037217 */ /* 0x000fe40003800200 */
.L_x_243:
[C---:B---34-:R-:W-:Y:S01]  /*33e0*/  ISETP.GE.AND P0, PT, R10.reuse, 0x2, PT ;  /* 0x000000020a00780c */ /* 0x058fe20003f06270 */
[----:B------:R-:W1:Y:S01]  /*33f0*/  SHFL.IDX PT, R6, R7, 0x1, 0x1c1f ;  /* 0x003c1f0007067f89 */ /* 0x000e6200000e0000 */
[----:B------:R-:W-:Y:S02]  /*3400*/  ISETP.GE.AND P2, PT, R10, 0x9, PT ;  /* 0x000000090a00780c */ /* 0x000fe40003f46270 */
[----:B------:R-:W-:Y:S02]  /*3410*/  P2R R61, PR, RZ, 0x1 ;  /* 0x00000001ff3d7803 */ /* 0x000fe40000000000 */
[----:B------:R-:W-:-:S02]  /*3420*/  ISETP.GT.AND P0, PT, R2, 0x1, !P0 ;  /* 0x000000010200780c */ /* 0x000fc40004704270 */
[----:B------:R-:W-:Y:S02]  /*3430*/  P2R R60, PR, RZ, 0x4 ;  /* 0x00000004ff3c7803 */ /* 0x000fe40000000000 */
[----:B------:R-:W-:-:S04]  /*3440*/  ISETP.LT.OR P0, PT, R3, 0x2, P0 ;  /* 0x000000020300780c */ /* 0x000fc80000701670 */
[----:B------:R-:W-:Y:S02]  /*3450*/  FSEL R40, R37, -INF , !P0 ;  /* 0xff80000025287808 */ /* 0x000fe40004000000 */
[----:B------:R-:W-:Y:S02]  /*3460*/  ISETP.GT.AND P0, PT, R2, 0x8, !P2 ;  /* 0x000000080200780c */ /* 0x000fe40005704270 */
[----:B------:R-:W-:Y:S02]  /*3470*/  ISETP.GE.AND P2, PT, R10, 0xa, PT ;  /* 0x0000000a0a00780c */ /* 0x000fe40003f46270 */
[----:B------:R-:W-:Y:S02]  /*3480*/  ISETP.LT.OR P0, PT, R3, 0x9, P0 ;  /* 0x000000090300780c */ /* 0x000fe40000701670 */
[----:B------:R-:W-:Y:S02]  /*3490*/  P2R R59, PR, RZ, 0x4 ;  /* 0x00000004ff3b7803 */ /* 0x000fe40000000000 */
[----:B------:R-:W-:-:S02]  /*34a0*/  FSEL R43, R36, -INF , !P0 ;  /* 0xff800000242b7808 */ /* 0x000fc40004000000 */
[----:B------:R-:W-:Y:S02]  /*34b0*/  ISETP.GT.AND P0, PT, R2, 0x9, !P2 ;  /* 0x000000090200780c */ /* 0x000fe40005704270 */
[----:B------:R-:W-:Y:S02]  /*34c0*/  ISETP.GE.AND P2, PT, R10, 0x11, PT ;  /* 0x000000110a00780c */ /* 0x000fe40003f46270 */
[----:B------:R-:W-:Y:S02]  /*34d0*/  ISETP.LT.OR P0, PT, R3, 0xa, P0 ;  /* 0x0000000a0300780c */ /* 0x000fe40000701670 */
[----:B------:R-:W-:Y:S02]  /*34e0*/  P2R R58, PR, RZ, 0x4 ;  /* 0x00000004ff3a7803 */ /* 0x000fe40000000000 */
[----:B------:R-:W-:Y:S02]  /*34f0*/  FSEL R44, R35, -INF , !P0 ;  /* 0xff800000232c7808 */ /* 0x000fe40004000000 */
[----:B------:R-:W-:-:S02]  /*3500*/  ISETP.GT.AND P0, PT, R2, 0x10, !P2 ;  /* 0x000000100200780c */ /* 0x000fc40005704270 */
[----:B------:R-:W-:Y:S02]  /*3510*/  ISETP.GE.AND P2, PT, R10, 0x12, PT ;  /* 0x000000120a00780c */ /* 0x000fe40003f46270 */
[----:B------:R-:W-:Y:S02]  /*3520*/  ISETP.LT.OR P0, PT, R3, 0x11, P0 ;  /* 0x000000110300780c */ /* 0x000fe40000701670 */
[----:B------:R-:W-:Y:S02]  /*3530*/  P2R R57, PR, RZ, 0x4 ;  /* 0x00000004ff397803 */ /* 0x000fe40000000000 */
[----:B------:R-:W-:Y:S02]  /*3540*/  FSEL R76, R34, -INF , !P0 ;  /* 0xff800000224c7808 */ /* 0x000fe40004000000 */
[----:B------:R-:W-:Y:S02]  /*3550*/  ISETP.GT.AND P0, PT, R2, 0x11, !P2 ;  /* 0x000000110200780c */ /* 0x000fe40005704270 */
[----:B------:R-:W-:-:S02]  /*3560*/  ISETP.GE.AND P2, PT, R10, 0x19, PT ;  /* 0x000000190a00780c */ /* 0x000fc40003f46270 */
[----:B------:R-:W-:Y:S02]  /*3570*/  ISETP.LT.OR P0, PT, R3, 0x12, P0 ;  /* 0x000000120300780c */ /* 0x000fe40000701670 */
[----:B------:R-:W-:Y:S02]  /*3580*/  P2R R56, PR, RZ, 0x4 ;  /* 0x00000004ff387803 */ /* 0x000fe40000000000 */
[----:B------:R-:W-:Y:S02]  /*3590*/  FSEL R77, R33, -INF , !P0 ;  /* 0xff800000214d7808 */ /* 0x000fe40004000000 */
[----:B------:R-:W-:Y:S02]  /*35a0*/  ISETP.GT.AND P0, PT, R2, 0x18, !P2 ;  /* 0x000000180200780c */ /* 0x000fe40005704270 */
[----:B------:R-:W-:Y:S02]  /*35b0*/  ISETP.GE.AND P2, PT, R10, 0x1a, PT ;  /* 0x0000001a0a00780c */ /* 0x000fe40003f46270 */
[----:B------:R-:W-:-:S02]  /*35c0*/  ISETP.LT.OR P0, PT, R3, 0x19, P0 ;  /* 0x000000190300780c */ /* 0x000fc40000701670 */
[----:B------:R-:W-:Y:S02]  /*35d0*/  P2R R55, PR, RZ, 0x4 ;  /* 0x00000004ff377803 */ /* 0x000fe40000000000 */
[----:B------:R-:W-:Y:S02]  /*35e0*/  FSEL R78, R32, -INF , !P0 ;  /* 0xff800000204e7808 */ /* 0x000fe40004000000 */
[----:B------:R-:W-:Y:S02]  /*35f0*/  ISETP.GT.AND P0, PT, R2, 0x19, !P2 ;  /* 0x000000190200780c */ /* 0x000fe40005704270 */
[----:B------:R-:W-:Y:S02]  /*3600*/  ISETP.GE.AND P2, PT, R10, 0x21, PT ;  /* 0x000000210a00780c */ /* 0x000fe40003f46270 */
[----:B------:R-:W-:Y:S02]  /*3610*/  ISETP.LT.OR P0, PT, R3, 0x1a, P0 ;  /* 0x0000001a0300780c */ /* 0x000fe40000701670 */
[----:B------:R-:W-:-:S02]  /*3620*/  P2R R54, PR, RZ, 0x4 ;  /* 0x00000004ff367803 */ /* 0x000fc40000000000 */
        /* <DEDUP_REMOVED lines=76> */
[----:B------:R-:W-:Y:S02]  /*3af0*/  ISETP.GT.AND P0, PT, R2, RZ, !P2 ;  /* 0x000000ff0200720c */ /* 0x000fe40005704270 */
[----:B------:R-:W-:-:S02]  /*3b00*/  ISETP.GE.AND P2, PT, R10, 0x5a, PT ;  /* 0x0000005a0a00780c */ /* 0x000fc40003f46270 */
[----:B------:R-:W-:-:S04]  /*3b10*/  ISETP.LT.OR P0, PT, R3, 0x1, P0 ;  /* 0x000000010300780c */ /* 0x000fc80000701670 */
[----:B------:R-:W-:Y:S02]  /*3b20*/  FSEL R32, R14, -INF , !P0 ;  /* 0xff8000000e207808 */ /* 0x000fe40004000000 */
[----:B------:R-:W-:Y:S01]  /*3b30*/  ISETP.GT.AND P0, PT, R2, 0x59, !P2 ;  /* 0x000000590200780c */ /* 0x000fe20005704270 */
[----:B------:R-:W-:-:S03]  /*3b40*/  FMUL.FTZ R2, R87, c[0x0][0x320] ;  /* 0x0000c80057027a20 */ /* 0x000fc60000410000 */
[----:B------:R-:W-:Y:S01]  /*3b50*/  ISETP.LT.OR P0, PT, R3, 0x5a, P0 ;  /* 0x0000005a0300780c */ /* 0x000fe20000701670 */
[----:B------:R2:W3:Y:S01]  /*3b60*/  MUFU.TANH R35, R2 ;  /* 0x0000000200237308 */ /* 0x0004e20000002400 */
[----:B-1----:R-:W-:Y:S02]  /*3b70*/  IMAD.IADD R3, R8, 0x1, R6 ;  /* 0x0000000108037824 */ /* 0x002fe400078e0206 */
[----:B------:R-:W-:-:S03]  /*3b80*/  FSEL R215, R15, -INF , !P0 ;  /* 0xff8000000fd77808 */ /* 0x000fc60004000000 */
[----:B------:R-:W-:Y:S01]  /*3b90*/  IMNMX R3, R3, R11, PT ;  /* 0x0000000b03037217 */ /* 0x000fe20003800200 */
[----:B--2---:R-:W-:-:S04]  /*3ba0*/  FMUL.FTZ R2, R90, c[0x0][0x320] ;  /* 0x0000c8005a027a20 */ /* 0x004fc80000410000 */
[----:B------:R1:W2:Y:S02]  /*3bb0*/  MUFU.TANH R34, R2 ;  /* 0x0000000200227308 */ /* 0x0002a40000002400 */
        /* <DEDUP_REMOVED lines=44> */
[----:B-1----:R-:W-:Y:S01]  /*3e80*/  IMAD.IADD R2, R12, 0x1, R6 ;  /* 0x000000010c027824 */ /* 0x002fe200078e0206 */
[----:B------:R-:W-:Y:S05]  /*3e90*/  @!P3 BRA `(.L_x_247) ;  /* 0x000001400000b947 */ /* 0x000fea0003800000 */
[----:B--234-:R-:W-:Y:S01]  /*3ea0*/  IADD3 R6, -R138, R252, R6 ;  /* 0x000000fc8a067210 */ /* 0x01cfe20007ffe106 */
        /* <DEDUP_REMOVED lines=10> */
.L_x_249:
[----:B------:R-:W-:-:S04]  /*3f50*/  MOV R7, c[0x0][0x32c] ;  /* 0x0000cb0000077a02 */ /* 0x000fc80000000f00 */
[----:B------:R-:W-:-:S13]  /*3f60*/  ISETP.NE.AND P0, PT, R7, 0x1, PT ;  /* 0x000000010700780c */ /* 0x000fda0003f05270 */
[----:B------:R-:W-:-:S05]  /*3f70*/  @P0 IMAD.HI.U32 R7, R6, c[0x0][0x330], RZ ;  /* 0x0000cc0006070a27 */ /* 0x000fca00078e00ff */
[----:B------:R-:W-:Y:S02]  /*3f80*/  @P0 SHF.R.U32.HI R6, RZ, c[0x0][0x334], R7 ;  /* 0x0000cd00ff060a19 */ /* 0x000fe40000011607 */
.L_x_250:
[----:B------:R-:W-:Y:S05]  /*3f90*/  BSYNC B0 ;  /* 0x0000000000007941 */ /* 0x000fea0003800000 */
.L_x_248:
[----:B------:R-:W-:-:S05]  /*3fa0*/  IMAD R6, R6, c[0x0][0x32c], R13 ;  /* 0x0000cb0006067a24 */ /* 0x000fca00078e020d */
[----:B------:R-:W-:Y:S02]  /*3fb0*/  IADD3 R7, R6, c[0x0][0x32c], RZ ;  /* 0x0000cb0006077a10 */ /* 0x000fe40007ffe0ff */
[----:B------:R-:W-:Y:S02]  /*3fc0*/  IMNMX R2, R2, R6, !PT ;  /* 0x0000000602027217 */ /* 0x000fe40007800200 */
[----:B------:R-:W-:Y:S02]  /*3fd0*/  IMNMX R3, R3, R7, PT ;  /* 0x0000000703037217 */ /* 0x000fe40003800200 */
.L_x_247:
[----:B--234-:R-:W-:Y:S01]  /*3fe0*/  ISETP.NE.AND P0, PT, R61, RZ, PT ;  /* 0x000000ff3d00720c */ /* 0x01cfe20003f05270 */
[----:B------:R-:W-:Y:S01]  /*3ff0*/  IMAD.SHL.U32 R197, R4, 0x2, RZ ;  /* 0x0000000204c57824 */ /* 0x000fe200078e00ff */
[----:B------:R-:W-:Y:S02]  /*4000*/  FMNMX.FTZ R68, R32, R40, !PT ;  /* 0x0000002820447209 */ /* 0x000fe40007810000 */
[----:B------:R-:W-:Y:S01]  /*4010*/  ISETP.GT.AND P0, PT, R2, 0x1, !P0 ;  /* 0x000000010200780c */ /* 0x000fe20004704270 */
[--C-:B------:R-:W-:Y:S01]  /*4020*/  IMAD R198, R5, 0x2, R197.reuse ;  /* 0x0000000205c67824 */ /* 0x100fe200078e02c5 */
[----:B------:R-:W-:Y:S01]  /*4030*/  FMNMX.FTZ R68, R43, R68, !PT ;  /* 0x000000442b447209 */ /* 0x000fe20007810000 */
[C---:B------:R-:W-:Y:S01]  /*4040*/  IMAD R201, R0.reuse, 0x2, R197 ;  /* 0x0000000200c97824 */ /* 0x040fe200078e02c5 */
[----:B------:R-:W-:Y:S01]  /*4050*/  ISETP.LT.OR P0, PT, R3, 0x2, P0 ;  /* 0x000000020300780c */ /* 0x000fe20000701670 */
[----:B------:R-:W-:Y:S01]  /*4060*/  IMAD R200, R0, 0x2, R198 ;  /* 0x0000000200c87824 */ /* 0x000fe200078e02c6 */
[----:B------:R-:W-:-:S02]  /*4070*/  FMNMX.FTZ R68, R44, R68, !PT ;  /* 0x000000442c447209 */ /* 0x000fc40007810000 */
[----:B------:R-:W-:Y:S02]  /*4080*/  FSEL R11, R24, -INF , !P0 ;  /* 0xff800000180b7808 */ /* 0x000fe40004000000 */
[----:B------:R-:W-:Y:S02]  /*4090*/  ISETP.NE.AND P0, PT, R60, RZ, PT ;  /* 0x000000ff3c00720c */ /* 0x000fe40003f05270 */
[----:B------:R-:W-:Y:S02]  /*40a0*/  FMNMX.FTZ R68, R76, R68, !PT ;  /* 0x000000444c447209 */ /* 0x000fe40007810000 */
[----:B------:R-:W-:Y:S02]  /*40b0*/  ISETP.GT.AND P0, PT, R2, 0x8, !P0 ;  /* 0x000000080200780c */ /* 0x000fe40004704270 */
[----:B------:R-:W-:Y:S02]  /*40c0*/  FMNMX.FTZ R68, R77, R68, !PT ;  /* 0x000000444d447209 */ /* 0x000fe40007810000 */
[----:B------:R-:W-:-:S02]  /*40d0*/  ISETP.LT.OR P0, PT, R3, 0x9, P0 ;  /* 0x000000090300780c */ /* 0x000fc40000701670 */
[----:B------:R-:W-:Y:S02]  /*40e0*/  FMNMX.FTZ R68, R78, R68, !PT ;  /* 0x000000444e447209 */ /* 0x000fe40007810000 */
[----:B------:R-:W-:Y:S02]  /*40f0*/  FSEL R24, R14, -INF , !P0 ;  /* 0xff8000000e187808 */ /* 0x000fe40004000000 */
[----:B------:R-:W-:Y:S02]  /*4100*/  ISETP.NE.AND P0, PT, R59, RZ, PT ;  /* 0x000000ff3b00720c */ /* 0x000fe40003f05270 */
[----:B------:R-:W-:Y:S02]  /*4110*/  FMNMX.FTZ R68, R79, R68, !PT ;  /* 0x000000444f447209 */ /* 0x000fe40007810000 */
[----:B------:R-:W-:Y:S02]  /*4120*/  ISETP.GT.AND P0, PT, R2, 0x9, !P0 ;  /* 0x000000090200780c */ /* 0x000fe40004704270 */
[----:B------:R-:W-:-:S02]  /*4130*/  FMNMX.FTZ R68, R108, R68, !PT ;  /* 0x000000446c447209 */ /* 0x000fc40007810000 */
[----:B------:R-:W-:Y:S02]  /*4140*/  ISETP.LT.OR P0, PT, R3, 0xa, P0 ;  /* 0x0000000a0300780c */ /* 0x000fe40000701670 */
[----:B------:R-:W-:Y:S02]  /*4150*/  FMNMX.FTZ R68, R110, R68, !PT ;  /* 0x000000446e447209 */ /* 0x000fe40007810000 */
[----:B------:R-:W-:Y:S02]  /*4160*/  FSEL R10, R10, -INF , !P0 ;  /* 0xff8000000a0a7808 */ /* 0x000fe40004000000 */
[----:B------:R-:W-:Y:S02]  /*4170*/  ISETP.NE.AND P0, PT, R58, RZ, PT ;  /* 0x000000ff3a00720c */ /* 0x000fe40003f05270 */
[----:B------:R-:W-:Y:S02]  /*4180*/  FMNMX.FTZ R68, R109, R68, !PT ;  /* 0x000000446d447209 */ /* 0x000fe40007810000 */
[----:B------:R-:W-:-:S02]  /*4190*/  ISETP.GT.AND P0, PT, R2, 0x10, !P0 ;  /* 0x000000100200780c */ /* 0x000fc40004704270 */
[----:B------:R-:W-:Y:S02]  /*41a0*/  FMNMX.FTZ R68, R111, R68, !PT ;  /* 0x000000446f447209 */ /* 0x000fe40007810000 */
[----:B------:R-:W-:Y:S02]  /*41b0*/  ISETP.LT.OR P0, PT, R3, 0x11, P0 ;  /* 0x000000110300780c */ /* 0x000fe40000701670 */
[----:B------:R-:W-:Y:S02]  /*41c0*/  FMNMX.FTZ R68, R157, R68, !PT ;  /* 0x000000449d447209 */ /* 0x000fe40007810000 */
[----:B------:R-:W-:Y:S02]  /*41d0*/  FSEL R70, R21, -INF , !P0 ;  /* 0xff80000015467808 */ /* 0x000fe40004000000 */
[----:B------:R-:W-:Y:S02]  /*41e0*/  ISETP.NE.AND P0, PT, R57, RZ, PT ;  /* 0x000000ff3900720c */ /* 0x000fe40003f05270 */
[----:B------:R-:W-:-:S02]  /*41f0*/  FMNMX.FTZ R68, R159, R68, !PT ;  /* 0x000000449f447209 */ /* 0x000fc40007810000 */
[----:B------:R-:W-:Y:S02]  /*4200*/  ISETP.GT.AND P0, PT, R2, 0x11, !P0 ;  /* 0x000000110200780c */ /* 0x000fe40004704270 */
[----:B------:R-:W-:Y:S02]  /*4210*/  FMNMX.FTZ R68, R158, R68, !PT ;  /* 0x000000449e447209 */ /* 0x000fe40007810000 */
[----:B------:R-:W-:Y:S02]  /*4220*/  ISETP.LT.OR P0, PT, R3, 0x12, P0 ;  /* 0x000000120300780c */ /* 0x000fe40000701670 */
[----:B------:R-:W-:Y:S02]  /*4230*/  FMNMX.FTZ R68, R160, R68, !PT ;  /* 0x00000044a0447209 */ /* 0x000fe40007810000 */
[----:B------:R-:W-:Y:S02]  /*4240*/  FSEL R69, R20, -INF , !P0 ;  /* 0xff80000014457808 */ /* 0x000fe40004000000 */
[----:B------:R-:W-:-:S02]  /*4250*/  ISETP.NE.AND P0, PT, R56, RZ, PT ;  /* 0x000000ff3800720c */ /* 0x000fc40003f05270 */
[----:B------:R-:W-:Y:S02]  /*4260*/  FMNMX.FTZ R68, R166, R68, !PT ;  /* 0x00000044a6447209 */ /* 0x000fe40007810000 */
[----:B------:R-:W-:Y:S02]  /*4270*/  ISETP.GT.AND P0, PT, R2, 0x18, !P0 ;  /* 0x000000180200780c */ /* 0x000fe40004704270 */
[----:B------:R-:W-:Y:S02]  /*4280*/  FMNMX.FTZ R68, R168, R68, !PT ;  /* 0x00000044a8447209 */ /* 0x000fe40007810000 */
[----:B------:R-:W-:Y:S02]  /*4290*/  ISETP.LT.OR P0, PT, R3, 0x19, P0 ;  /* 0x000000190300780c */ /* 0x000fe40000701670 */
[----:B------:R-:W-:Y:S02]  /*42a0*/  FMNMX.FTZ R68, R167, R68, !PT ;  /* 0x00000044a7447209 */ /* 0x000fe40007810000 */
[----:B------:R-:W-:-:S02]  /*42b0*/  FSEL R71, R34, -INF , !P0 ;  /* 0xff80000022477808 */ /* 0x000fc40004000000 */
[----:B------:R-:W-:Y:S02]  /*42c0*/  ISETP.NE.AND P0, PT, R55, RZ, PT ;  /* 0x000000ff3700720c */ /* 0x000fe40003f05270 */
[----:B------:R-:W-:Y:S02]  /*42d0*/  FMNMX.FTZ R68, R169, R68, !PT ;  /* 0x00000044a9447209 */ /* 0x000fe40007810000 */
[----:B------:R-:W-:Y:S02]  /*42e0*/  ISETP.GT.AND P0, PT, R2, 0x19, !P0 ;  /* 0x000000190200780c */ /* 0x000fe40004704270 */
[----:B------:R-:W-:Y:S02]  /*42f0*/  FMNMX.FTZ R68, R189, R68, !PT ;  /* 0x00000044bd447209 */ /* 0x000fe40007810000 */
[----:B------:R-:W-:Y:S02]  /*4300*/  ISETP.LT.OR P0, PT, R3, 0x1a, P0 ;  /* 0x0000001a0300780c */ /* 0x000fe40000701670 */
[----:B------:R-:W-:-:S02]  /*4310*/  FMNMX.FTZ R68, R191, R68, !PT ;  /* 0x00000044bf447209 */ /* 0x000fc40007810000 */
[----:B------:R-:W-:Y:S02]  /*4320*/  FSEL R80, R33, -INF , !P0 ;  /* 0xff80000021507808 */ /* 0x000fe40004000000 */
[----:B------:R-:W-:Y:S02]  /*4330*/  ISETP.NE.AND P0, PT, R54, RZ, PT ;  /* 0x000000ff3600720c */ /* 0x000fe40003f05270 */
[----:B------:R-:W-:Y:S02]  /*4340*/  FMNMX.FTZ R68, R190, R68, !PT ;  /* 0x00000044be447209 */ /* 0x000fe40007810000 */
[----:B------:R-:W-:Y:S02]  /*4350*/  ISETP.GT.AND P0, PT, R2, 0x20, !P0 ;  /* 0x000000200200780c */ /* 0x000fe40004704270 */
[----:B------:R-:W-:Y:S02]  /*4360*/  FMNMX.FTZ R68, R215, R68, !PT ;  /* 0x00000044d7447209 */ /* 0x000fe40007810000 */
[----:B------:R-:W-:-:S03]  /*4370*/  ISETP.LT.OR P0, PT, R3, 0x21, P0 ;  /* 0x000000210300780c */ /* 0x000fc60000701670 */
[----:B------:R-:W1:Y:S01]  /*4380*/  SHFL.BFLY PT, R7, R68, 0x2, 0x1f ;  /* 0x0c401f0044077f89 */ /* 0x000e6200000e0000 */
[----:B------:R-:W-:Y:S02]  /*4390*/  FSEL R121, R26, -INF , !P0 ;  /* 0xff8000001a797808 */ /* 0x000fe40004000000 */
[----:B------:R-:W-:-:S04]  /*43a0*/  ISETP.NE.AND P0, PT, R53, RZ, PT ;  /* 0x000000ff3500720c */ /* 0x000fc80003f05270 */
[----:B------:R-:W-:-:S04]  /*43b0*/  ISETP.GT.AND P0, PT, R2, 0x21, !P0 ;  /* 0x000000210200780c */ /* 0x000fc80004704270 */
[----:B------:R-:W-:-:S04]  /*43c0*/  ISETP.LT.OR P0, PT, R3, 0x22, P0 ;  /* 0x000000220300780c */ /* 0x000fc80000701670 */
[----:B------:R-:W-:Y:S02]  /*43d0*/  FSEL R120, R25, -INF , !P0 ;  /* 0xff80000019787808 */ /* 0x000fe40004000000 */
[----:B------:R-:W-:-:S04]  /*43e0*/  ISETP.NE.AND P0, PT, R52, RZ, PT ;  /* 0x000000ff3400720c */ /* 0x000fc80003f05270 */
[----:B------:R-:W-:Y:S02]  /*43f0*/  ISETP.GT.AND P0, PT, R2, 0x28, !P0 ;  /* 0x000000280200780c */ /* 0x000fe40004704270 */
[----:B-1----:R-:W-:Y:S02]  /*4400*/  FMNMX.FTZ R68, R68, R7, !PT ;  /* 0x0000000744447209 */ /* 0x002fe40007810000 */
[----:B------:R-:W-:-:S04]  /*4410*/  ISETP.LT.OR P0, PT, R3, 0x29, P0 ;  /* 0x000000290300780c */ /* 0x000fc80000701670 */
[----:B------:R-:W-:Y:S02]  /*4420*/  FSEL R140, R17, -INF , !P0 ;  /* 0xff800000118c7808 */ /* 0x000fe40004000000 */
[----:B------:R-:W-:-:S04]  /*4430*/  ISETP.NE.AND P0, PT, R51, RZ, PT ;  /* 0x000000ff3300720c */ /* 0x000fc80003f05270 */
[----:B------:R-:W-:-:S04]  /*4440*/  ISETP.GT.AND P0, PT, R2, 0x29, !P0 ;  /* 0x000000290200780c */ /* 0x000fc80004704270 */
        /* <DEDUP_REMOVED lines=34> */
[----:B------:R-:W-:Y:S01]  /*4670*/  ISETP.NE.AND P0, PT, R39, RZ, PT ;  /* 0x000000ff2700720c */ /* 0x000fe20003f05270 */
[----:B------:R-:W-:Y:S03]  /*4680*/  LDSM.16.MT88.4 R20, [R197+0x100] ;  /* 0x00010000c514783b */ /* 0x000fe60000004200 */
        /* <DEDUP_REMOVED lines=12> */
[----:B------:R-:W-:Y:S01]  /*4750*/  ISETP.NE.AND P0, PT, R36, RZ, PT ;  /* 0x000000ff2400720c */ /* 0x000fe20003f05270 */
[----:B------:R-:W-:Y:S03]  /*4760*/  LDSM.16.MT88.4 R12, [R198+0x100] ;  /* 0x00010000c60c783b */ /* 0x000fe60000004200 */
[----:B------:R-:W-:Y:S01]  /*4770*/  ISETP.GT.AND P0, PT, R2, RZ, !P0 ;  /* 0x000000ff0200720c */ /* 0x000fe20004704270 */
[----:B------:R-:W-:Y:S03]  /*4780*/  LDSM.16.MT88.4 R36, [R197+0x900] ;  /* 0x00090000c524783b */ /* 0x000fe60000004200 */
[----:B------:R-:W-:-:S04]  /*4790*/  ISETP.LT.OR P0, PT, R3, 0x1, P0 ;  /* 0x000000010300780c */ /* 0x000fc80000701670 */
[----:B------:R-:W-:Y:S02]  /*47a0*/  FSEL R8, R29, -INF , !P0 ;  /* 0xff8000001d087808 */ /* 0x000fe40004000000 */
[----:B------:R-:W-:Y:S01]  /*47b0*/  ISETP.GT.AND P0, PT, R2, 0x59, !P2 ;  /* 0x000000590200780c */ /* 0x000fe20005704270 */
[----:B------:R-:W-:Y:S01]  /*47c0*/  LDSM.16.MT88.4 R28, [R198+0x900] ;  /* 0x00090000c61c783b */ /* 0x000fe20000004200 */
[----:B------:R-:W-:Y:S02]  /*47d0*/  FMNMX.FTZ R6, R8, R11, !PT ;  /* 0x0000000b08067209 */ /* 0x000fe40007810000 */
[----:B------:R-:W-:Y:S02]  /*47e0*/  ISETP.LT.OR P0, PT, R3, 0x5a, P0 ;  /* 0x0000005a0300780c */ /* 0x000fe40000701670 */
[----:B------:R-:W-:Y:S01]  /*47f0*/  FMNMX.FTZ R6, R24, R6, !PT ;  /* 0x0000000618067209 */ /* 0x000fe20007810000 */
[----:B------:R-:W1:Y:S01]  /*4800*/  SHFL.BFLY PT, R3, R68, 0x1, 0x1f ;  /* 0x0c201f0044037f89 */ /* 0x000e6200000e0000 */
[----:B------:R-:W-:-:S02]  /*4810*/  FSEL R165, R62, -INF , !P0 ;  /* 0xff8000003ea57808 */ /* 0x000fc40004000000 */
[----:B------:R-:W-:-:S04]  /*4820*/  FMNMX.FTZ R6, R10, R6, !PT ;  /* 0x000000060a067209 */ /* 0x000fc80007810000 */
[----:B------:R-:W-:-:S04]  /*4830*/  FMNMX.FTZ R6, R70, R6, !PT ;  /* 0x0000000646067209 */ /* 0x000fc80007810000 */
[----:B------:R-:W-:-:S04]  /*4840*/  FMNMX.FTZ R6, R69, R6, !PT ;  /* 0x0000000645067209 */ /* 0x000fc80007810000 */
[----:B------:R-:W-:-:S04]  /*4850*/  FMNMX.FTZ R6, R71, R6, !PT ;  /* 0x0000000647067209 */ /* 0x000fc80007810000 */
[----:B------:R-:W-:-:S04]  /*4860*/  FMNMX.FTZ R6, R80, R6, !PT ;  /* 0x0000000650067209 */ /* 0x000fc80007810000 */
[----:B------:R-:W-:Y:S02]  /*4870*/  FMNMX.FTZ R6, R121, R6, !PT ;  /* 0x0000000679067209 */ /* 0x000fe40007810000 */
[----:B-1----:R-:W-:Y:S02]  /*4880*/  FMNMX.FTZ R68, R68, R3, !PT ;  /* 0x0000000344447209 */ /* 0x002fe40007810000 */
[----:B------:R-:W-:Y:S02]  /*4890*/  FMNMX.FTZ R6, R120, R6, !PT ;  /* 0x0000000678067209 */ /* 0x000fe40007810000 */
[----:B------:R-:W-:Y:S02]  /*48a0*/  FSETP.NEU.FTZ.AND P0, PT, R68, -INF , PT ;  /* 0xff8000004400780b */ /* 0x000fe40003f1d000 */
[----:B------:R-:W-:-:S04]  /*48b0*/  FMNMX.FTZ R6, R140, R6, !PT ;  /* 0x000000068c067209 */ /* 0x000fc80007810000 */
        /* <DEDUP_REMOVED lines=12> */
[----:B------:R-:W-:-:S05]  /*4980*/  FMNMX.FTZ R6, R165, R2, !PT ;  /* 0x00000002a5067209 */ /* 0x000fca0007810000 */
[----:B------:R-:W1:Y:S02]  /*4990*/  SHFL.BFLY PT, R2, R6, 0x2, 0x1f ;  /* 0x0c401f0006027f89 */ /* 0x000e6400000e0000 */
[----:B-1----:R-:W-:Y:S01]  /*49a0*/  FMNMX.FTZ R7, R6, R2, !PT ;  /* 0x0000000206077209 */ /* 0x002fe20007810000 */
[----:B------:R-:W-:-:S04]  /*49b0*/  FMUL.FTZ R6, R68, c[0x0][0x2d0] ;  /* 0x0000b40044067a20 */ /* 0x000fc80000410000 */
[----:B------:R-:W1:Y:S01]  /*49c0*/  SHFL.BFLY PT, R3, R7, 0x1, 0x1f ;  /* 0x0c201f0007037f89 */ /* 0x000e6200000e0000 */
[----:B------:R-:W-:-:S05]  /*49d0*/  FSEL R6, R6, RZ, P0 ;  /* 0x000000ff06067208 */ /* 0x000fca0000000000 */
[--C-:B------:R-:W-:Y:S02]  /*49e0*/  FFMA.FTZ R2, R32, c[0x0][0x2d0], -R6.reuse ;  /* 0x0000b40020027a23 */ /* 0x100fe40000010806 */
[--C-:B------:R-:W-:Y:S01]  /*49f0*/  FFMA.FTZ R0, R76, c[0x0][0x2d0], -R6.reuse ;  /* 0x0000b4004c007a23 */ /* 0x100fe20000010806 */
[----:B------:R-:W-:Y:S01]  /*4a00*/  LDSM.16.MT88.4 R32, [R201+0x3100] ;  /* 0x00310000c920783b */ /* 0x000fe20000004200 */
[----:B------:R2:W-:Y:S08]  /*4a10*/  MUFU.EX2 R246, R2 ;  /* 0x0000000200f67308 */ /* 0x0005f00000000800 */
[----:B------:R3:W-:Y:S01]  /*4a20*/  MUFU.EX2 R240, R0 ;  /* 0x0000000000f07308 */ /* 0x0007e20000000800 */
[----:B-1----:R-:W-:Y:S01]  /*4a30*/  FMNMX.FTZ R3, R3, R7, !PT ;  /* 0x0000000703037209 */ /* 0x002fe20007810000 */
[----:B------:R-:W-:-:S02]  /*4a40*/  FFMA.FTZ R7, R44, c[0x0][0x2d0], -R6 ;  /* 0x0000b4002c077a23 */ /* 0x000fc40000010806 */
[----:B--2---:R-:W-:Y:S01]  /*4a50*/  FFMA.FTZ R2, R40, c[0x0][0x2d0], -R6 ;  /* 0x0000b40028027a23 */ /* 0x004fe20000010806 */
[----:B------:R-:W-:-:S03]  /*4a60*/  FSETP.NEU.FTZ.AND P0, PT, R3, -INF , PT ;  /* 0xff8000000300780b */ /* 0x000fc60003f1d000 */
[----:B------:R-:W-:Y:S01]  /*4a70*/  MUFU.EX2 R244, R7 ;  /* 0x0000000700f47308 */ /* 0x000fe20000000800 */
[----:B---3--:R-:W-:-:S07]  /*4a80*/  FFMA.FTZ R0, R77, c[0x0][0x2d0], -R6 ;  /* 0x0000b4004d007a23 */ /* 0x008fce0000010806 */
[----:B------:R1:W2:Y:S08]  /*4a90*/  MUFU.EX2 R243, R2 ;  /* 0x0000000200f37308 */ /* 0x0002b00000000800 */
[----:B------:R3:W-:Y:S01]  /*4aa0*/  MUFU.EX2 R238, R0 ;  /* 0x0000000000ee7308 */ /* 0x0007e20000000800 */
[--C-:B-1----:R-:W-:Y:S02]  /*4ab0*/  FFMA.FTZ R2, R43, c[0x0][0x2d0], -R6.reuse ;  /* 0x0000b4002b027a23 */ /* 0x102fe40000010806 */
[----:B------:R-:W-:Y:S05]  /*4ac0*/  LDSM.16.MT88.4 R40, [R198+0x3100] ;  /* 0x00310000c628783b */ /* 0x000fea0000004200 */
[----:B------:R1:W-:Y:S01]  /*4ad0*/  MUFU.EX2 R245, R2 ;  /* 0x0000000200f57308 */ /* 0x0003e20000000800 */
[----:B---3--:R-:W-:-:S07]  /*4ae0*/  FFMA.FTZ R0, R78, c[0x0][0x2d0], -R6 ;  /* 0x0000b4004e007a23 */ /* 0x008fce0000010806 */
[----:B------:R3:W-:Y:S01]  /*4af0*/  MUFU.EX2 R239, R0 ;  /* 0x0000000000ef7308 */ /* 0x0007e20000000800 */
[----:B-1----:R-:W-:-:S05]  /*4b00*/  FMUL.FTZ R2, R3, c[0x0][0x2d0] ;  /* 0x0000b40003027a20 */ /* 0x002fca0000410000 */
[----:B------:R-:W-:Y:S01]  /*4b10*/  FSEL R2, R2, RZ, P0 ;  /* 0x000000ff02027208 */ /* 0x000fe20000000000 */
[----:B---3--:R-:W-:-:S04]  /*4b20*/  FFMA.FTZ R0, R79, c[0x0][0x2d0], -R6 ;  /* 0x0000b4004f007a23 */ /* 0x008fc80000010806 */
[--C-:B------:R-:W-:Y:S02]  /*4b30*/  FFMA.FTZ R4, R11, c[0x0][0x2d0], -R2.reuse ;  /* 0x0000b4000b047a23 */ /* 0x100fe40000010802 */
[--C-:B------:R-:W-:Y:S01]  /*4b40*/  FFMA.FTZ R7, R8, c[0x0][0x2d0], -R2.reuse ;  /* 0x0000b40008077a23 */ /* 0x100fe20000010802 */
[----:B--2---:R-:W-:Y:S01]  /*4b50*/  F2FP.PACK_AB R8, R243, R246 ;  /* 0x000000f6f308723e */ /* 0x004fe200000000ff */
[----:B------:R1:W-:Y:S08]  /*4b60*/  MUFU.EX2 R236, R4 ;  /* 0x0000000400ec7308 */ /* 0x0003f00000000800 */
[----:B------:R-:W2:Y:S01]  /*4b70*/  MUFU.EX2 R7, R7 ;  /* 0x0000000700077308 */ /* 0x000ea20000000800 */
[----:B-1----:R-:W-:-:S07]  /*4b80*/  FFMA.FTZ R4, R24, c[0x0][0x2d0], -R2 ;  /* 0x0000b40018047a23 */ /* 0x002fce0000010802 */
[----:B------:R1:W-:Y:S01]  /*4b90*/  MUFU.EX2 R237, R0 ;  /* 0x0000000000ed7308 */ /* 0x0003e20000000800 */
[----:B------:R-:W3:Y:S01]  /*4ba0*/  LDSM.16.MT88.4 R24, [R200+0x100] ;  /* 0x00010000c818783b */ /* 0x000ee20000004200 */
[----:B--2---:R-:W-:-:S06]  /*4bb0*/  F2FP.PACK_AB R9, R236, R7 ;  /* 0x00000007ec09723e */ /* 0x004fcc00000000ff */
[----:B------:R2:W-:Y:S01]  /*4bc0*/  MUFU.EX2 R242, R4 ;  /* 0x0000000400f27308 */ /* 0x0005e20000000800 */
[----:B-1----:R-:W-:-:S07]  /*4bd0*/  FFMA.FTZ R0, R70, c[0x0][0x2d0], -R2 ;  /* 0x0000b40046007a23 */ /* 0x002fce0000010802 */
[----:B------:R1:W-:Y:S01]  /*4be0*/  MUFU.EX2 R235, R0 ;  /* 0x0000000000eb7308 */ /* 0x0003e20000000800 */
[----:B--2---:R-:W-:Y:S01]  /*4bf0*/  FFMA.FTZ R4, R10, c[0x0][0x2d0], -R2 ;  /* 0x0000b4000a047a23 */ /* 0x004fe20000010802 */
[----:B------:R-:W-:-:S06]  /*4c00*/  F2FP.PACK_AB R10, R244, R245 ;  /* 0x000000f5f40a723e */ /* 0x000fcc00000000ff */
[----:B------:R-:W2:Y:S01]  /*4c10*/  MUFU.EX2 R241, R4 ;  /* 0x0000000400f17308 */ /* 0x000ea20000000800 */
[----:B-1----:R-:W-:-:S07]  /*4c20*/  FFMA.FTZ R0, R69, c[0x0][0x2d0], -R2 ;  /* 0x0000b40045007a23 */ /* 0x002fce0000010802 */
[----:B------:R1:W4:Y:S01]  /*4c30*/  MUFU.EX2 R233, R0 ;  /* 0x0000000000e97308 */ /* 0x0003220000000800 */
[----:B--2---:R-:W-:-:S07]  /*4c40*/  F2FP.PACK_AB R11, R241, R242 ;  /* 0x000000f2f10b723e */ /* 0x004fce00000000ff */
[----:B------:R-:W-:Y:S01]  /*4c50*/  HMMA.16816.F32 R72, R8, R20, RZ ;  /* 0x000000140848723c */ /* 0x000fe200000018ff */
[----:B-1----:R-:W-:-:S07]  /*4c60*/  FFMA.FTZ R0, R71, c[0x0][0x2d0], -R2 ;  /* 0x0000b40047007a23 */ /* 0x002fce0000010802 */
[C---:B------:R-:W-:Y:S01]  /*4c70*/  HMMA.16816.F32 R64, R8.reuse, R22, RZ ;  /* 0x000000160840723c */ /* 0x040fe200000018ff */
[----:B------:R-:W1:Y:S01]  /*4c80*/  LDSM.16.MT88.4 R20, [R197+0x3100] ;  /* 0x00310000c514783b */ /* 0x000e620000004200 */
[----:B------:R2:W-:Y:S06]  /*4c90*/  MUFU.EX2 R234, R0 ;  /* 0x0000000000ea7308 */ /* 0x0005ec0000000800 */
[C---:B------:R-:W-:Y:S08]  /*4ca0*/  HMMA.16816.F32 R60, R8.reuse, R12, RZ ;  /* 0x0000000c083c723c */ /* 0x040ff000000018ff */
[----:B------:R-:W-:Y:S01]  /*4cb0*/  HMMA.16816.F32 R56, R8, R14, RZ ;  /* 0x0000000e0838723c */ /* 0x000fe200000018ff */
[----:B------:R-:W5:Y:S01]  /*4cc0*/  LDSM.16.MT88.4 R12, [R200+0x3100] ;  /* 0x00310000c80c783b */ /* 0x000f620000004200 */
[----:B--2---:R-:W-:-:S04]  /*4cd0*/  FFMA.FTZ R0, R80, c[0x0][0x2d0], -R2 ;  /* 0x0000b40050007a23 */ /* 0x004fc80000010802 */
[----:B------:R2:W1:Y:S02]  /*4ce0*/  MUFU.EX2 R230, R0 ;  /* 0x0000000000e67308 */ /* 0x0004640000000800 */
[C---:B------:R-:W-:Y:S08]  /*4cf0*/  HMMA.16816.F32 R52, R8.reuse, R16, RZ ;  /* 0x000000100834723c */ /* 0x040ff000000018ff */
[----:B------:R-:W-:Y:S01]  /*4d00*/  HMMA.16816.F32 R44, R8, R18, RZ ;  /* 0x00000012082c723c */ /* 0x000fe200000018ff */
[----:B------:R-:W4:Y:S01]  /*4d10*/  LDSM.16.MT88.4 R16, [R201+0x900] ;  /* 0x00090000c910783b */ /* 0x000f220000004200 */
[----:B--2---:R-:W-:-:S06]  /*4d20*/  FFMA.FTZ R0, R108, c[0x0][0x2d0], -R6 ;  /* 0x0000b4006c007a23 */ /* 0x004fcc0000010806 */
[C---:B---3--:R-:W-:Y:S01]  /*4d30*/  HMMA.16816.F32 R48, R8.reuse, R24, RZ ;  /* 0x000000180830723c */ /* 0x048fe200000018ff */
[----:B------:R2:W-:Y:S07]  /*4d40*/  MUFU.EX2 R229, R0 ;  /* 0x0000000000e57308 */ /* 0x0005ee0000000800 */
[C---:B------:R-:W-:Y:S01]  /*4d50*/  HMMA.16816.F32 R76, R8.reuse, R26, RZ ;  /* 0x0000001a084c723c */ /* 0x040fe200000018ff */
[----:B------:R-:W-:Y:S07]  /*4d60*/  LDSM.16.MT88.4 R24, [R197+0x3900] ;  /* 0x00390000c518783b */ /* 0x000fee0000004200 */
[----:B-1----:R-:W-:Y:S01]  /*4d70*/  HMMA.16816.F32 R84, R8, R20, RZ ;  /* 0x000000140854723c */ /* 0x002fe200000018ff */
[----:B--2---:R-:W-:-:S04]  /*4d80*/  FFMA.FTZ R0, R110, c[0x0][0x2d0], -R6 ;  /* 0x0000b4006e007a23 */ /* 0x004fc80000010806 */
[----:B------:R1:W2:Y:S03]  /*4d90*/  MUFU.EX2 R228, R0 ;  /* 0x0000000000e47308 */ /* 0x0002a60000000800 */
[C---:B------:R-:W-:Y:S01]  /*4da0*/  HMMA.16816.F32 R88, R8.reuse, R22, RZ ;  /* 0x000000160858723c */ /* 0x040fe200000018ff */
[----:B------:R-:W-:Y:S07]  /*4db0*/  LDSM.16.MT88.4 R20, [R200+0x900] ;  /* 0x00090000c814783b */ /* 0x000fee0000004200 */
[----:B------:R-:W-:Y:S01]  /*4dc0*/  HMMA.16816.F32 R80, R8, R40, RZ ;  /* 0x000000280850723c */ /* 0x000fe200000018ff */
[----:B-1----:R-:W-:-:S07]  /*4dd0*/  FFMA.FTZ R0, R109, c[0x0][0x2d0], -R6 ;  /* 0x0000b4006d007a23 */ /* 0x002fce0000010806 */
[C---:B------:R-:W-:Y:S01]  /*4de0*/  HMMA.16816.F32 R104, R8.reuse, R42, RZ ;  /* 0x0000002a0868723c */ /* 0x040fe200000018ff */
[----:B------:R-:W1:Y:S01]  /*4df0*/  LDSM.16.MT88.4 R40, [R198+0x3900] ;  /* 0x00390000c628783b */ /* 0x000e620000004200 */
[----:B------:R3:W-:Y:S06]  /*4e00*/  MUFU.EX2 R227, R0 ;  /* 0x0000000000e37308 */ /* 0x0007ec0000000800 */
[C---:B------:R-:W-:Y:S08]  /*4e10*/  HMMA.16816.F32 R92, R8.reuse, R32, RZ ;  /* 0x00000020085c723c */ /* 0x040ff000000018ff */
[----:B------:R-:W-:Y:S01]  /*4e20*/  HMMA.16816.F32 R100, R8, R34, RZ ;  /* 0x000000220864723c */ /* 0x000fe200000018ff */
[----:B------:R-:W-:Y:S01]  /*4e30*/  LDSM.16.MT88.4 R32, [R198+0x1100] ;  /* 0x00110000c620783b */ /* 0x000fe20000004200 */
[----:B---3--:R-:W-:-:S04]  /*4e40*/  FFMA.FTZ R0, R111, c[0x0][0x2d0], -R6 ;  /* 0x0000b4006f007a23 */ /* 0x008fc80000010806 */
[----:B------:R3:W1:Y:S02]  /*4e50*/  MUFU.EX2 R225, R0 ;  /* 0x0000000000e17308 */ /* 0x0006640000000800 */
[C---:B-----5:R-:W-:Y:S08]  /*4e60*/  HMMA.16816.F32 R116, R8.reuse, R12, RZ ;  /* 0x0000000c0874723c */ /* 0x060ff000000018ff */
[----:B------:R-:W-:Y:S01]  /*4e70*/  HMMA.16816.F32 R96, R8, R14, RZ ;  /* 0x0000000e0860723c */ /* 0x000fe200000018ff */
[----:B------:R-:W-:Y:S01]  /*4e80*/  LDSM.16.MT88.4 R12, [R200+0x3900] ;  /* 0x00390000c80c783b */ /* 0x000fe20000004200 */
[----:B---3--:R-:W-:-:S05]  /*4e90*/  FFMA.FTZ R0, R121, c[0x0][0x2d0], -R2 ;  /* 0x0000b40079007a23 */ /* 0x008fca0000010802 */
[----:B------:R-:W-:Y:S02]  /*4ea0*/  F2FP.PACK_AB R8, R238, R240 ;  /* 0x000000f0ee08723e */ /* 0x000fe400000000ff */
[----:B------:R-:W-:Y:S01]  /*4eb0*/  F2FP.PACK_AB R10, R237, R239 ;  /* 0x000000efed0a723e */ /* 0x000fe200000000ff */
[----:B------:R3:W-:Y:S01]  /*4ec0*/  MUFU.EX2 R224, R0 ;  /* 0x0000000000e07308 */ /* 0x0007e20000000800 */
[----:B----4-:R-:W-:Y:S02]  /*4ed0*/  F2FP.PACK_AB R9, R233, R235 ;  /* 0x000000ebe909723e */ /* 0x010fe400000000ff */
[----:B------:R-:W-:-:S07]  /*4ee0*/  F2FP.PACK_AB R11, R230, R234 ;  /* 0x000000eae60b723e */ /* 0x000fce00000000ff */
[----:B------:R-:W-:Y:S01]  /*4ef0*/  HMMA.16816.F32 R112, R8, R28, R60 ;  /* 0x0000001c0870723c */ /* 0x000fe2000000183c */
[----:B---3--:R-:W-:-:S07]  /*4f00*/  FFMA.FTZ R0, R120, c[0x0][0x2d0], -R2 ;  /* 0x0000b40078007a23 */ /* 0x008fce0000010802 */
[C---:B------:R-:W-:Y:S01]  /*4f10*/  HMMA.16816.F32 R60, R8.reuse, R16, R52 ;  /* 0x00000010083c723c */ /* 0x040fe20000001834 */
[----:B------:R3:W4:Y:S07]  /*4f20*/  MUFU.EX2 R223, R0 ;  /* 0x0000000000df7308 */ /* 0x00072e0000000800 */
[C---:B------:R-:W-:Y:S01]  /*4f30*/  HMMA.16816.F32 R52, R8.reuse, R18, R44 ;  /* 0x000000120834723c */ /* 0x040fe2000000182c */
[----:B------:R-:W5:Y:S07]  /*4f40*/  LDSM.16.MT88.4 R16, [R201+0x3900] ;  /* 0x00390000c910783b */ /* 0x000f6e0000004200 */
[----:B------:R-:W-:Y:S01]  /*4f50*/  HMMA.16816.F32 R136, R8, R36, R72 ;  /* 0x000000240888723c */ /* 0x000fe20000001848 */
[----:B---3--:R-:W-:-:S04]  /*4f60*/  FFMA.FTZ R0, R140, c[0x0][0x2d0], -R2 ;  /* 0x0000b4008c007a23 */ /* 0x008fc80000010802 */
[----:B------:R3:W-:Y:S03]  /*4f70*/  MUFU.EX2 R222, R0 ;  /* 0x0000000000de7308 */ /* 0x0007e60000000800 */
[C---:B------:R-:W-:Y:S01]  /*4f80*/  HMMA.16816.F32 R132, R8.reuse, R38, R64 ;  /* 0x000000260884723c */ /* 0x040fe20000001840 */
[----:B------:R-:W2:Y:S07]  /*4f90*/  LDSM.16.MT88.4 R36, [R197+0x1100] ;  /* 0x00110000c524783b */ /* 0x000eae0000004200 */
[----:B------:R-:W-:Y:S01]  /*4fa0*/  HMMA.16816.F32 R72, R8, R30, R56 ;  /* 0x0000001e0848723c */ /* 0x000fe20000001838 */
[----:B------:R-:W-:Y:S01]  /*4fb0*/  LDSM.16.MT88.4 R28, [R200+0x1100] ;  /* 0x00110000c81c783b */ /* 0x000fe20000004200 */
[----:B---3--:R-:W-:-:S06]  /*4fc0*/  FFMA.FTZ R0, R141, c[0x0][0x2d0], -R2 ;  /* 0x0000b4008d007a23 */ /* 0x008fcc0000010802 */
[C---:B-1----:R-:W-:Y:S01]  /*4fd0*/  HMMA.16816.F32 R144, R8.reuse, R40, R80 ;  /* 0x000000280890723c */ /* 0x042fe20000001850 */
[----:B------:R1:W3:Y:S07]  /*4fe0*/  MUFU.EX2 R221, R0 ;  /* 0x0000000000dd7308 */ /* 0x0002ee0000000800 */
[C---:B------:R-:W-:Y:S08]  /*4ff0*/  HMMA.16816.F32 R140, R8.reuse, R42, R104 ;  /* 0x0000002a088c723c */ /* 0x040ff00000001868 */
[----:B------:R-:W-:Y:S01]  /*5000*/  HMMA.16816.F32 R48, R8, R20, R48 ;  /* 0x000000140830723c */ /* 0x000fe20000001830 */
[----:B-1----:R-:W-:-:S04]  /*5010*/  FFMA.FTZ R0, R157, c[0x0][0x2d0], -R6 ;  /* 0x0000b4009d007a23 */ /* 0x002fc80000010806 */
[----:B------:R1:W-:Y:S03]  /*5020*/  MUFU.EX2 R220, R0 ;  /* 0x0000000000dc7308 */ /* 0x0003e60000000800 */
[C---:B------:R-:W-:Y:S01]  /*5030*/  HMMA.16816.F32 R44, R8.reuse, R22, R76 ;  /* 0x00000016082c723c */ /* 0x040fe2000000184c */
[----:B------:R-:W2:Y:S07]  /*5040*/  LDSM.16.MT88.4 R20, [R197+0x4100] ;  /* 0x00410000c514783b */ /* 0x000eae0000004200 */
[----:B------:R-:W-:Y:S01]  /*5050*/  HMMA.16816.F32 R108, R8, R24, R84 ;  /* 0x00000018086c723c */ /* 0x000fe20000001854 */
[----:B-1----:R-:W-:-:S07]  /*5060*/  FFMA.FTZ R0, R159, c[0x0][0x2d0], -R6 ;  /* 0x0000b4009f007a23 */ /* 0x002fce0000010806 */
[C---:B------:R-:W-:Y:S01]  /*5070*/  HMMA.16816.F32 R120, R8.reuse, R26, R88 ;  /* 0x0000001a0878723c */ /* 0x040fe20000001858 */
[----:B------:R-:W1:Y:S01]  /*5080*/  LDSM.16.MT88.4 R24, [R201+0x1100] ;  /* 0x00110000c918783b */ /* 0x000e620000004200 */
[----:B------:R3:W1:Y:S06]  /*5090*/  MUFU.EX2 R159, R0 ;  /* 0x00000000009f7308 */ /* 0x00066c0000000800 */
[C---:B-----5:R-:W-:Y:S08]  /*50a0*/  HMMA.16816.F32 R92, R8.reuse, R16, R92 ;  /* 0x00000010085c723c */ /* 0x060ff0000000185c */
[----:B------:R-:W-:Y:S01]  /*50b0*/  HMMA.16816.F32 R64, R8, R18, R100 ;  /* 0x000000120840723c */ /* 0x000fe20000001864 */
[----:B------:R-:W-:Y:S01]  /*50c0*/  LDSM.16.MT88.4 R16, [R201+0x4100] ;  /* 0x00410000c910783b */ /* 0x000fe20000004200 */
[----:B---3--:R-:W-:-:S04]  /*50d0*/  FFMA.FTZ R0, R158, c[0x0][0x2d0], -R6 ;  /* 0x0000b4009e007a23 */ /* 0x008fc80000010806 */
[----:B------:R3:W-:Y:S02]  /*50e0*/  MUFU.EX2 R158, R0 ;  /* 0x00000000009e7308 */ /* 0x0007e40000000800 */
[C---:B------:R-:W-:Y:S08]  /*50f0*/  HMMA.16816.F32 R56, R8.reuse, R12, R116 ;  /* 0x0000000c0838723c */ /* 0x040ff00000001874 */
[----:B------:R-:W-:Y:S01]  /*5100*/  HMMA.16816.F32 R40, R8, R14, R96 ;  /* 0x0000000e0828723c */ /* 0x000fe20000001860 */
[----:B------:R-:W-:Y:S01]  /*5110*/  LDSM.16.MT88.4 R12, [R200+0x4100] ;  /* 0x00410000c80c783b */ /* 0x000fe20000004200 */
[----:B---3--:R-:W-:-:S05]  /*5120*/  FFMA.FTZ R0, R160, c[0x0][0x2d0], -R6 ;  /* 0x0000b400a0007a23 */ /* 0x008fca0000010806 */
[----:B--2---:R-:W-:Y:S02]  /*5130*/  F2FP.PACK_AB R8, R228, R229 ;  /* 0x000000e5e408723e */ /* 0x004fe400000000ff */
[----:B------:R-:W-:Y:S01]  /*5140*/  F2FP.PACK_AB R10, R225, R227 ;  /* 0x000000e3e10a723e */ /* 0x000fe200000000ff */
[----:B------:R2:W3:Y:S01]  /*5150*/  MUFU.EX2 R157, R0 ;  /* 0x00000000009d7308 */ /* 0x0004e20000000800 */
[----:B----4-:R-:W-:Y:S02]  /*5160*/  F2FP.PACK_AB R9, R223, R224 ;  /* 0x000000e0df09723e */ /* 0x010fe400000000ff */
[----:B------:R-:W-:-:S07]  /*5170*/  F2FP.PACK_AB R11, R221, R222 ;  /* 0x000000dedd0b723e */ /* 0x000fce00000000ff */
[----:B------:R-:W-:Y:S01]  /*5180*/  HMMA.16816.F32 R80, R8, R36, R136 ;  /* 0x000000240850723c */ /* 0x000fe20000001888 */
[----:B--2---:R-:W-:-:S07]  /*5190*/  FFMA.FTZ R0, R149, c[0x0][0x2d0], -R2 ;  /* 0x0000b40095007a23 */ /* 0x004fce0000010802 */
[C---:B------:R-:W-:Y:S01]  /*51a0*/  HMMA.16816.F32 R100, R8.reuse, R38, R132 ;  /* 0x000000260864723c */ /* 0x040fe20000001884 */
[----:B------:R-:W2:Y:S01]  /*51b0*/  LDSM.16.MT88.4 R36, [R198+0x4100] ;  /* 0x00410000c624783b */ /* 0x000ea20000004200 */
[----:B------:R4:W-:Y:S06]  /*51c0*/  MUFU.EX2 R149, R0 ;  /* 0x0000000000957308 */ /* 0x0009ec0000000800 */
[C---:B------:R-:W-:Y:S08]  /*51d0*/  HMMA.16816.F32 R96, R8.reuse, R34, R72 ;  /* 0x000000220860723c */ /* 0x040ff00000001848 */
[----:B------:R-:W-:Y:S01]  /*51e0*/  HMMA.16816.F32 R108, R8, R20, R108 ;  /* 0x00000014086c723c */ /* 0x000fe2000000186c */
[----:B----4-:R-:W-:-:S04]  /*51f0*/  FFMA.FTZ R0, R148, c[0x0][0x2d0], -R2 ;  /* 0x0000b40094007a23 */ /* 0x010fc80000010802 */
[----:B------:R4:W5:Y:S03]  /*5200*/  MUFU.EX2 R148, R0 ;  /* 0x0000000000947308 */ /* 0x0009660000000800 */
[C---:B------:R-:W-:Y:S01]  /*5210*/  HMMA.16816.F32 R116, R8.reuse, R22, R120 ;  /* 0x000000160874723c */ /* 0x040fe20000001878 */
[----:B------:R-:W3:Y:S07]  /*5220*/  LDSM.16.MT88.4 R20, [R201+0x1900] ;  /* 0x00190000c914783b */ /* 0x000eee0000004200 */
[----:B-1----:R-:W-:Y:S01]  /*5230*/  HMMA.16816.F32 R88, R8, R24, R60 ;  /* 0x000000180858723c */ /* 0x002fe2000000183c */
[----:B----4-:R-:W-:-:S07]  /*5240*/  FFMA.FTZ R0, R150, c[0x0][0x2d0], -R2 ;  /* 0x0000b40096007a23 */ /* 0x010fce0000010802 */
[C---:B------:R-:W-:Y:S01]  /*5250*/  HMMA.16816.F32 R72, R8.reuse, R26, R52 ;  /* 0x0000001a0848723c */ /* 0x040fe20000001834 */
[----:B------:R-:W1:Y:S07]  /*5260*/  LDSM.16.MT88.4 R24, [R200+0x1900] ;  /* 0x00190000c818783b */ /* 0x000e6e0000004200 */
[C---:B--2---:R-:W-:Y:S01]  /*5270*/  HMMA.16816.F32 R132, R8.reuse, R36, R144 ;  /* 0x000000240884723c */ /* 0x044fe20000001890 */
[----:B------:R2:W-:Y:S07]  /*5280*/  MUFU.EX2 R147, R0 ;  /* 0x0000000000937308 */ /* 0x0005ee0000000800 */
[C---:B------:R-:W-:Y:S01]  /*5290*/  HMMA.16816.F32 R136, R8.reuse, R38, R140 ;  /* 0x000000260888723c */ /* 0x040fe2000000188c */
[----:B------:R-:W4:Y:S07]  /*52a0*/  LDSM.16.MT88.4 R36, [R198+0x4900] ;  /* 0x00490000c624783b */ /* 0x000f2e0000004200 */
[----:B------:R-:W-:Y:S01]  /*52b0*/  HMMA.16816.F32 R120, R8, R16, R92 ;  /* 0x000000100878723c */ /* 0x000fe2000000185c */
[----:B--2---:R-:W-:-:S04]  /*52c0*/  FFMA.FTZ R0, R151, c[0x0][0x2d0], -R2 ;  /* 0x0000b40097007a23 */ /* 0x004fc80000010802 */
[----:B------:R2:W1:Y:S03]  /*52d0*/  MUFU.EX2 R146, R0 ;  /* 0x0000000000927308 */ /* 0x0004660000000800 */
[C---:B------:R-:W-:Y:S08]  /*52e0*/  HMMA.16816.F32 R92, R8.reuse, R12, R56 ;  /* 0x0000000c085c723c */ /* 0x040ff00000001838 */
[----:B------:R-:W-:Y:S01]  /*52f0*/  HMMA.16816.F32 R56, R8, R14, R40 ;  /* 0x0000000e0838723c */ /* 0x000fe20000001828 */
[----:B------:R-:W1:Y:S01]  /*5300*/  LDSM.16.MT88.4 R12, [R197+0x4900] ;  /* 0x00490000c50c783b */ /* 0x000e620000004200 */
[----:B--2---:R-:W-:-:S06]  /*5310*/  FFMA.FTZ R0, R166, c[0x0][0x2d0], -R6 ;  /* 0x0000b400a6007a23 */ /* 0x004fcc0000010806 */
[C---:B------:R-:W-:Y:S01]  /*5320*/  HMMA.16816.F32 R84, R8.reuse, R28, R48 ;  /* 0x0000001c0854723c */ /* 0x040fe20000001830 */
[----:B------:R2:W-:Y:S07]  /*5330*/  MUFU.EX2 R145, R0 ;  /* 0x0000000000917308 */ /* 0x0005ee0000000800 */
[C---:B------:R-:W-:Y:S01]  /*5340*/  HMMA.16816.F32 R76, R8.reuse, R30, R44 ;  /* 0x0000001e084c723c */ /* 0x040fe2000000182c */
[----:B------:R-:W4:Y:S07]  /*5350*/  LDSM.16.MT88.4 R28, [R198+0x1900] ;  /* 0x00190000c61c783b */ /* 0x000f2e0000004200 */
[C---:B------:R-:W-:Y:S01]  /*5360*/  HMMA.16816.F32 R104, R8.reuse, R32, R112 ;  /* 0x000000200868723c */ /* 0x040fe20000001870 */
[----:B--2---:R-:W-:Y:S01]  /*5370*/  FFMA.FTZ R0, R168, c[0x0][0x2d0], -R6 ;  /* 0x0000b400a8007a23 */ /* 0x004fe20000010806 */
[----:B------:R-:W2:Y:S03]  /*5380*/  LDSM.16.MT88.4 R32, [R197+0x1900] ;  /* 0x00190000c520783b */ /* 0x000ea60000004200 */
[----:B------:R1:W1:Y:S03]  /*5390*/  MUFU.EX2 R144, R0 ;  /* 0x0000000000907308 */ /* 0x0002660000000800 */
[----:B------:R-:W-:Y:S01]  /*53a0*/  HMMA.16816.F32 R112, R8, R18, R64 ;  /* 0x000000120870723c */ /* 0x000fe20000001840 */
[----:B------:R-:W-:Y:S06]  /*53b0*/  LDSM.16.MT88.4 R16, [R198+0x2100] ;  /* 0x00210000c610783b */ /* 0x000fec0000004200 */
[----:B------:R-:W-:-:S02]  /*53c0*/  F2FP.PACK_AB R8, R159, R220 ;  /* 0x000000dc9f08723e */ /* 0x000fc400000000ff */
[----:B---3--:R-:W-:Y:S02]  /*53d0*/  F2FP.PACK_AB R10, R157, R158 ;  /* 0x0000009e9d0a723e */ /* 0x008fe400000000ff */
[----:B-----5:R-:W-:Y:S01]  /*53e0*/  F2FP.PACK_AB R9, R148, R149 ;  /* 0x000000959409723e */ /* 0x020fe200000000ff */
[----:B-1----:R-:W-:Y:S01]  /*53f0*/  FFMA.FTZ R0, R167, c[0x0][0x2d0], -R6 ;  /* 0x0000b400a7007a23 */ /* 0x002fe20000010806 */
[----:B------:R-:W-:-:S03]  /*5400*/  F2FP.PACK_AB R11, R146, R147 ;  /* 0x00000093920b723e */ /* 0x000fc600000000ff */
[----:B------:R1:W-:Y:S04]  /*5410*/  MUFU.EX2 R143, R0 ;  /* 0x00000000008f7308 */ /* 0x0003e80000000800 */
[C---:B------:R-:W-:Y:S08]  /*5420*/  HMMA.16816.F32 R40, R8.reuse, R22, R72 ;  /* 0x000000160828723c */ /* 0x040ff00000001848 */
[----:B------:R-:W-:Y:S01]  /*5430*/  HMMA.16816.F32 R48, R8, R20, R88 ;  /* 0x000000140830723c */ /* 0x000fe20000001858 */
[----:B------:R-:W-:Y:S01]  /*5440*/  LDSM.16.MT88.4 R20, [R200+0x4900] ;  /* 0x00490000c814783b */ /* 0x000fe20000004200 */
[----:B-1----:R-:W-:-:S03]  /*5450*/  FFMA.FTZ R0, R169, c[0x0][0x2d0], -R6 ;  /* 0x0000b400a9007a23 */ /* 0x002fc60000010806 */
[----:B------:R-:W-:Y:S01]  /*5460*/  LDSM.16.MT88.4 R88, [R198+0x2900] ;  /* 0x00290000c658783b */ /* 0x000fe20000004200 */
[----:B------:R1:W3:Y:S02]  /*5470*/  MUFU.EX2 R142, R0 ;  /* 0x00000000008e7308 */ /* 0x0002e40000000800 */
[C---:B------:R-:W-:Y:S08]  /*5480*/  HMMA.16816.F32 R44, R8.reuse, R24, R84 ;  /* 0x00000018082c723c */ /* 0x040ff00000001854 */
[----:B------:R-:W-:Y:S01]  /*5490*/  HMMA.16816.F32 R72, R8, R26, R76 ;  /* 0x0000001a0848723c */ /* 0x000fe2000000184c */
[----:B------:R-:W5:Y:S01]  /*54a0*/  LDSM.16.MT88.4 R24, [R201+0x4900] ;  /* 0x00490000c918783b */ /* 0x000f620000004200 */
[----:B-1----:R-:W-:-:S06]  /*54b0*/  FFMA.FTZ R0, R162, c[0x0][0x2d0], -R2 ;  /* 0x0000b400a2007a23 */ /* 0x002fcc0000010802 */
[C---:B----4-:R-:W-:Y:S01]  /*54c0*/  HMMA.16816.F32 R84, R8.reuse, R38, R136 ;  /* 0x000000260854723c */ /* 0x050fe20000001888 */
[----:B------:R1:W-:Y:S07]  /*54d0*/  MUFU.EX2 R141, R0 ;  /* 0x00000000008d7308 */ /* 0x0003ee0000000800 */
[C---:B------:R-:W-:Y:S08]  /*54e0*/  HMMA.16816.F32 R108, R8.reuse, R12, R108 ;  /* 0x0000000c086c723c */ /* 0x040ff0000000186c */
[----:B------:R-:W-:Y:S01]  /*54f0*/  HMMA.16816.F32 R76, R8, R14, R116 ;  /* 0x0000000e084c723c */ /* 0x000fe20000001874 */
[----:B------:R-:W4:Y:S01]  /*5500*/  LDSM.16.MT88.4 R12, [R201+0x2100] ;  /* 0x00210000c90c783b */ /* 0x000f220000004200 */
[----:B-1----:R-:W-:-:S04]  /*5510*/  FFMA.FTZ R0, R161, c[0x0][0x2d0], -R2 ;  /* 0x0000b400a1007a23 */ /* 0x002fc80000010802 */
[----:B------:R1:W1:Y:S02]  /*5520*/  MUFU.EX2 R140, R0 ;  /* 0x00000000008c7308 */ /* 0x0002640000000800 */
[C---:B------:R-:W-:Y:S01]  /*5530*/  HMMA.16816.F32 R60, R8.reuse, R28, R104 ;  /* 0x0000001c083c723c */ /* 0x040fe20000001868 */
[----:B------:R-:W-:Y:S07]  /*5540*/  LDSM.16.MT88.4 R104, [R200+0x2900] ;  /* 0x00290000c868783b */ /* 0x000fee0000004200 */
[----:B------:R-:W-:Y:S01]  /*5550*/  HMMA.16816.F32 R52, R8, R30, R96 ;  /* 0x0000001e0834723c */ /* 0x000fe20000001860 */
[----:B------:R-:W-:Y:S04]  /*5560*/  LDSM.16.MT88.4 R28, [R197+0x2100] ;  /* 0x00210000c51c783b */ /* 0x000fe80000004200 */
[----:B------:R-:W-:Y:S01]  /*5570*/  LDSM.16.MT88.4 R96, [R201+0x2900] ;  /* 0x00290000c960783b */ /* 0x000fe20000004200 */
[----:B-1----:R-:W-:-:S02]  /*5580*/  FFMA.FTZ R0, R163, c[0x0][0x2d0], -R2 ;  /* 0x0000b400a3007a23 */ /* 0x002fc40000010802 */
[C---:B--2---:R-:W-:Y:S02]  /*5590*/  HMMA.16816.F32 R80, R8.reuse, R32, R80 ;  /* 0x000000200850723c */ /* 0x044fe40000001850 */
[----:B------:R1:W-:Y:S06]  /*55a0*/  MUFU.EX2 R4, R0 ;  /* 0x0000000000047308 */ /* 0x0003ec0000000800 */
[C---:B------:R-:W-:Y:S01]  /*55b0*/  HMMA.16816.F32 R64, R8.reuse, R34, R100 ;  /* 0x000000220840723c */ /* 0x040fe20000001864 */
[----:B------:R-:W2:Y:S07]  /*55c0*/  LDSM.16.MT88.4 R32, [R200+0x2100] ;  /* 0x00210000c820783b */ /* 0x000eae0000004200 */
[----:B------:R-:W-:Y:S01]  /*55d0*/  HMMA.16816.F32 R116, R8, R36, R132 ;  /* 0x000000240874723c */ /* 0x000fe20000001884 */
[----:B-1----:R-:W-:-:S04]  /*55e0*/  FFMA.FTZ R0, R164, c[0x0][0x2d0], -R2 ;  /* 0x0000b400a4007a23 */ /* 0x002fc80000010802 */
[----:B------:R1:W1:Y:S03]  /*55f0*/  MUFU.EX2 R138, R0 ;  /* 0x00000000008a7308 */ /* 0x0002660000000800 */
[C---:B-----5:R-:W-:Y:S08]  /*5600*/  HMMA.16816.F32 R120, R8.reuse, R24, R120 ;  /* 0x000000180878723c */ /* 0x060ff00000001878 */
[----:B------:R-:W-:Y:S01]  /*5610*/  HMMA.16816.F32 R112, R8, R26, R112 ;  /* 0x0000001a0870723c */ /* 0x000fe20000001870 */
[----:B------:R-:W-:Y:S01]  /*5620*/  LDSM.16.MT88.4 R24, [R197+0x5100] ;  /* 0x00510000c518783b */ /* 0x000fe20000004200 */
[----:B-1----:R-:W-:-:S06]  /*5630*/  FFMA.FTZ R0, R189, c[0x0][0x2d0], -R6 ;  /* 0x0000b400bd007a23 */ /* 0x002fcc0000010806 */
[C---:B------:R-:W-:Y:S01]  /*5640*/  HMMA.16816.F32 R92, R8.reuse, R20, R92 ;  /* 0x00000014085c723c */ /* 0x040fe2000000185c */
[----:B------:R1:W-:Y:S07]  /*5650*/  MUFU.EX2 R137, R0 ;  /* 0x0000000000897308 */ /* 0x0003ee0000000800 */
[----:B------:R-:W-:Y:S01]  /*5660*/  HMMA.16816.F32 R56, R8, R22, R56 ;  /* 0x000000160838723c */ /* 0x000fe20000001838 */
[----:B------:R-:W-:Y:S06]  /*5670*/  LDSM.16.MT88.4 R20, [R198+0x5100] ;  /* 0x00510000c614783b */ /* 0x000fec0000004200 */
[----:B------:R-:W-:-:S02]  /*5680*/  F2FP.PACK_AB R8, R144, R145 ;  /* 0x000000919008723e */ /* 0x000fc400000000ff */
[----:B---3--:R-:W-:Y:S01]  /*5690*/  F2FP.PACK_AB R10, R142, R143 ;  /* 0x0000008f8e0a723e */ /* 0x008fe200000000ff */
[--C-:B-1----:R-:W-:Y:S01]  /*56a0*/  FFMA.FTZ R0, R191, c[0x0][0x2d0], -R6.reuse ;  /* 0x0000b400bf007a23 */ /* 0x102fe20000010806 */
[----:B------:R-:W-:Y:S02]  /*56b0*/  F2FP.PACK_AB R9, R140, R141 ;  /* 0x0000008d8c09723e */ /* 0x000fe400000000ff */
[----:B------:R-:W-:Y:S01]  /*56c0*/  F2FP.PACK_AB R11, R138, R4 ;  /* 0x000000048a0b723e */ /* 0x000fe200000000ff */
[----:B------:R1:W-:Y:S06]  /*56d0*/  MUFU.EX2 R136, R0 ;  /* 0x0000000000887308 */ /* 0x0003ec0000000800 */
[C---:B------:R-:W-:Y:S08]  /*56e0*/  HMMA.16816.F32 R60, R8.reuse, R16, R60 ;  /* 0x00000010083c723c */ /* 0x040ff0000000183c */
[----:B------:R-:W-:Y:S01]  /*56f0*/  HMMA.16816.F32 R52, R8, R18, R52 ;  /* 0x000000120834723c */ /* 0x000fe20000001834 */
[----:B------:R-:W3:Y:S01]  /*5700*/  LDSM.16.MT88.4 R16, [R201+0x5100] ;  /* 0x00510000c910783b */ /* 0x000ee20000004200 */
[----:B-1----:R-:W-:-:S04]  /*5710*/  FFMA.FTZ R0, R190, c[0x0][0x2d0], -R6 ;  /* 0x0000b400be007a23 */ /* 0x002fc80000010806 */
[----:B------:R1:W-:Y:S02]  /*5720*/  MUFU.EX2 R71, R0 ;  /* 0x0000000000477308 */ /* 0x0003e40000000800 */
[C---:B----4-:R-:W-:Y:S08]  /*5730*/  HMMA.16816.F32 R48, R8.reuse, R12, R48 ;  /* 0x0000000c0830723c */ /* 0x050ff00000001830 */
[----:B------:R-:W-:Y:S01]  /*5740*/  HMMA.16816.F32 R40, R8, R14, R40 ;  /* 0x0000000e0828723c */ /* 0x000fe20000001828 */
[----:B------:R-:W4:Y:S01]  /*5750*/  LDSM.16.MT88.4 R12, [R200+0x5100] ;  /* 0x00510000c80c783b */ /* 0x000f220000004200 */
[----:B-1----:R-:W-:Y:S01]  /*5760*/  FFMA.FTZ R0, R215, c[0x0][0x2d0], -R6 ;  /* 0x0000b400d7007a23 */ /* 0x002fe20000010806 */
[----:B------:R-:W-:-:S05]  /*5770*/  IADD3 R215, R218, -0x2, RZ ;  /* 0xfffffffedad77810 */ /* 0x000fca0007ffe0ff */
[C---:B--2---:R-:W-:Y:S01]  /*5780*/  HMMA.16816.F32 R44, R8.reuse, R32, R44 ;  /* 0x00000020082c723c */ /* 0x044fe2000000182c */
[----:B------:R1:W-:Y:S07]  /*5790*/  MUFU.EX2 R249, R0 ;  /* 0x0000000000f97308 */ /* 0x0003ee0000000800 */
[C---:B------:R-:W-:Y:S08]  /*57a0*/  HMMA.16816.F32 R72, R8.reuse, R34, R72 ;  /* 0x000000220848723c */ /* 0x040ff00000001848 */
[----:B------:R-:W-:Y:S01]  /*57b0*/  HMMA.16816.F32 R36, R8, R28, R80 ;  /* 0x0000001c0824723c */ /* 0x000fe20000001850 */
[----:B------:R-:W2:Y:S01]  /*57c0*/  LDSM.16.MT88.4 R80, [R197+0x2900] ;  /* 0x00290000c550783b */ /* 0x000ea20000004200 */
[----:B-1----:R-:W-:-:S04]  /*57d0*/  FFMA.FTZ R0, R170, c[0x0][0x2d0], -R2 ;  /* 0x0000b400aa007a23 */ /* 0x002fc80000010802 */
[----:B------:R1:W-:Y:S02]  /*57e0*/  MUFU.EX2 R5, R0 ;  /* 0x0000000000057308 */ /* 0x0003e40000000800 */
[C---:B---3--:R-:W-:Y:S01]  /*57f0*/  HMMA.16816.F32 R32, R8.reuse, R16, R120 ;  /* 0x000000100820723c */ /* 0x048fe20000001878 */
[----:B------:R-:W-:Y:S07]  /*5800*/  LDSM.16.MT88.4 R120, [R198+0x5900] ;  /* 0x00590000c678783b */ /* 0x000fee0000004200 */
[----:B------:R-:W-:Y:S01]  /*5810*/  HMMA.16816.F32 R108, R8, R24, R108 ;  /* 0x00000018086c723c */ /* 0x000fe2000000186c */
[----:B-1----:R-:W-:-:S07]  /*5820*/  FFMA.FTZ R0, R171, c[0x0][0x2d0], -R2 ;  /* 0x0000b400ab007a23 */ /* 0x002fce0000010802 */
[C---:B----4-:R-:W-:Y:S01]  /*5830*/  HMMA.16816.F32 R132, R8.reuse, R12, R92 ;  /* 0x0000000c0884723c */ /* 0x050fe2000000185c */
[----:B------:R1:W3:Y:S07]  /*5840*/  MUFU.EX2 R70, R0 ;  /* 0x0000000000467308 */ /* 0x0002ee0000000800 */
[C---:B------:R-:W-:Y:S08]  /*5850*/  HMMA.16816.F32 R116, R8.reuse, R20, R116 ;  /* 0x000000140874723c */ /* 0x040ff00000001874 */
[----:B------:R-:W-:Y:S01]  /*5860*/  HMMA.16816.F32 R16, R8, R18, R112 ;  /* 0x000000120810723c */ /* 0x000fe20000001870 */
[----:B------:R-:W4:Y:S01]  /*5870*/  LDSM.16.MT88.4 R112, [R197+0x5900] ;  /* 0x00590000c570783b */ /* 0x000f220000004200 */
[----:B-1----:R-:W-:-:S02]  /*5880*/  FFMA.FTZ R0, R188, c[0x0][0x2d0], -R2 ;  /* 0x0000b400bc007a23 */ /* 0x002fc40000010802 */
[----:B------:R-:W-:Y:S02]  /*5890*/  FFMA.FTZ R2, R165, c[0x0][0x2d0], -R2 ;  /* 0x0000b400a5027a23 */ /* 0x000fe40000010802 */
[----:B------:R1:W-:Y:S02]  /*58a0*/  MUFU.EX2 R69, R0 ;  /* 0x0000000000457308 */ /* 0x0003e40000000800 */
[C---:B------:R-:W-:Y:S01]  /*58b0*/  HMMA.16816.F32 R12, R8.reuse, R14, R56 ;  /* 0x0000000e080c723c */ /* 0x040fe20000001838 */
[----:B------:R-:W5:Y:S05]  /*58c0*/  LDSM.16.MT88.4 R56, [R201+0x5900] ;  /* 0x00590000c938783b */ /* 0x000f6a0000004200 */
[----:B------:R2:W2:Y:S02]  /*58d0*/  MUFU.EX2 R6, R2 ;  /* 0x0000000200067308 */ /* 0x0004a40000000800 */
[----:B------:R-:W-:Y:S01]  /*58e0*/  HMMA.16816.F32 R28, R8, R30, R64 ;  /* 0x0000001e081c723c */ /* 0x000fe20000001840 */
[----:B-1----:R-:W-:-:S06]  /*58f0*/  FADD.FTZ R0, R7, R236 ;  /* 0x000000ec07007221 */ /* 0x002fcc0000010000 */
[----:B---3--:R-:W-:Y:S01]  /*5900*/  F2FP.PACK_AB R65, R70, R5 ;  /* 0x000000054641723e */ /* 0x008fe200000000ff */
[C---:B------:R-:W-:Y:S01]  /*5910*/  HMMA.16816.F32 R24, R8.reuse, R26, R76 ;  /* 0x0000001a0818723c */ /* 0x040fe2000000184c */
[----:B------:R-:W-:Y:S01]  /*5920*/  F2FP.PACK_AB R64, R136, R137 ;  /* 0x000000898840723e */ /* 0x000fe200000000ff */
[----:B------:R-:W-:Y:S01]  /*5930*/  FADD.FTZ R0, R242, R0 ;  /* 0x00000000f2007221 */ /* 0x000fe20000010000 */
[----:B------:R-:W-:Y:S01]  /*5940*/  F2FP.PACK_AB R66, R249, R71 ;  /* 0x00000047f942723e */ /* 0x000fe200000000ff */
[----:B--2---:R-:W-:Y:S01]  /*5950*/  FADD.FTZ R2, R246, R243 ;  /* 0x000000f3f6027221 */ /* 0x004fe20000010000 */
[----:B------:R-:W-:Y:S01]  /*5960*/  F2FP.PACK_AB R67, R6, R69 ;  /* 0x000000450643723e */ /* 0x000fe200000000ff */
[----:B------:R-:W-:Y:S02]  /*5970*/  FADD.FTZ R0, R241, R0 ;  /* 0x00000000f1007221 */ /* 0x000fe40000010000 */
        /* <DEDUP_REMOVED lines=31> */
[----:B----4-:R-:W-:Y:S01]  /*5b70*/  HMMA.16816.F32 R108, R64, R112, R108 ;  /* 0x00000070406c723c */ /* 0x010fe2000000186c */
[----:B------:R-:W-:Y:S02]  /*5b80*/  FADD.FTZ R2, R158, R2 ;  /* 0x000000029e027221 */ /* 0x000fe40000010000 */
[----:B------:R-:W-:Y:S02]  /*5b90*/  FADD.FTZ R0, R141, R0 ;  /* 0x000000008d007221 */ /* 0x000fe40000010000 */
[----:B------:R-:W-:-:S02]  /*5ba0*/  FADD.FTZ R2, R157, R2 ;  /* 0x000000029d027221 */ /* 0x000fc40000010000 */
[----:B------:R-:W-:Y:S01]  /*5bb0*/  FADD.FTZ R0, R140, R0 ;  /* 0x000000008c007221 */ /* 0x000fe20000010000 */
[----:B------:R-:W-:Y:S01]  /*5bc0*/  HMMA.16816.F32 R116, R64, R120, R116 ;  /* 0x000000784074723c */ /* 0x000fe20000001874 */
[----:B------:R-:W-:Y:S02]  /*5bd0*/  FADD.FTZ R2, R145, R2 ;  /* 0x0000000291027221 */ /* 0x000fe40000010000 */
[----:B------:R-:W-:Y:S02]  /*5be0*/  FADD.FTZ R0, R4, R0 ;  /* 0x0000000004007221 */ /* 0x000fe40000010000 */
[----:B------:R-:W-:-:S03]  /*5bf0*/  FADD.FTZ R2, R144, R2 ;  /* 0x0000000290027221 */ /* 0x000fc60000010000 */
[----:B-----5:R-:W-:Y:S01]  /*5c00*/  HMMA.16816.F32 R52, R64, R56, R32 ;  /* 0x000000384034723c */ /* 0x020fe20000001820 */
[----:B------:R-:W-:-:S04]  /*5c10*/  FADD.FTZ R2, R143, R2 ;  /* 0x000000028f027221 */ /* 0x000fc80000010000 */
[----:B------:R-:W-:Y:S02]  /*5c20*/  FADD.FTZ R4, R142, R2 ;  /* 0x000000028e047221 */ /* 0x000fe40000010000 */
[----:B------:R-:W-:Y:S01]  /*5c30*/  FADD.FTZ R2, R138, R0 ;  /* 0x000000008a027221 */ /* 0x000fe20000010000 */
[----:B------:R-:W-:Y:S01]  /*5c40*/  HMMA.16816.F32 R80, R64, R82, R28 ;  /* 0x000000524050723c */ /* 0x000fe2000000181c */
[----:B------:R-:W-:Y:S02]  /*5c50*/  FADD.FTZ R0, R137, R4 ;  /* 0x0000000489007221 */ /* 0x000fe40000010000 */
[----:B------:R-:W-:Y:S02]  /*5c60*/  FADD.FTZ R4, R5, R2 ;  /* 0x0000000205047221 */ /* 0x000fe40000010000 */
[----:B------:R-:W-:-:S03]  /*5c70*/  @P4 IMAD.HI.U32 R5, R156, c[0x0][0x2c8], RZ ;  /* 0x0000b2009c054a27 */ /* 0x000fc600078e00ff */
[C---:B------:R-:W-:Y:S01]  /*5c80*/  HMMA.16816.F32 R96, R64.reuse, R98, R40 ;  /* 0x000000624060723c */ /* 0x040fe20000001828 */
[----:B------:R-:W-:Y:S01]  /*5c90*/  FADD.FTZ R2, R136, R0 ;  /* 0x0000000088027221 */ /* 0x000fe20000010000 */
[----:B------:R-:W-:Y:S01]  /*5ca0*/  @P4 SHF.R.U32.HI R156, RZ, c[0x0][0x2cc], R5 ;  /* 0x0000b300ff9c4a19 */ /* 0x000fe20000011605 */
[----:B------:R-:W-:Y:S02]  /*5cb0*/  FADD.FTZ R0, R70, R4 ;  /* 0x0000000446007221 */ /* 0x000fe40000010000 */
[----:B------:R-:W-:Y:S02]  /*5cc0*/  FADD.FTZ R2, R71, R2 ;  /* 0x0000000247027221 */ /* 0x000fe40000010000 */
[----:B------:R-:W-:Y:S01]  /*5cd0*/  IMAD.IADD R4, R247, 0x1, R156 ;  /* 0x00000001f7047824 */ /* 0x000fe200078e029c */
[----:B------:R-:W-:Y:S01]  /*5ce0*/  HMMA.16816.F32 R104, R64, R106, R72 ;  /* 0x0000006a4068723c */ /* 0x000fe20000001848 */
[----:B------:R-:W-:Y:S02]  /*5cf0*/  FADD.FTZ R0, R69, R0 ;  /* 0x0000000045007221 */ /* 0x000fe40000010000 */
[----:B------:R-:W-:Y:S01]  /*5d00*/  FADD.FTZ R249, R249, R2 ;  /* 0x00000002f9f97221 */ /* 0x000fe20000010000 */
[----:B------:R-:W-:Y:S01]  /*5d10*/  IADD3 R2, R4, c[0x0][0x328], RZ ;  /* 0x0000ca0004027a10 */ /* 0x000fe20007ffe0ff */
[----:B------:R-:W-:-:S03]  /*5d20*/  FADD.FTZ R250, R6, R0 ;  /* 0x0000000006fa7221 */ /* 0x000fc60000010000 */
[C---:B------:R-:W-:Y:S08]  /*5d30*/  HMMA.16816.F32 R112, R64.reuse, R114, R24 ;  /* 0x000000724070723c */ /* 0x040ff00000001818 */
[C---:B------:R-:W-:Y:S08]  /*5d40*/  HMMA.16816.F32 R120, R64.reuse, R122, R20 ;  /* 0x0000007a4078723c */ /* 0x040ff00000001814 */
[C---:B------:R-:W-:Y:S08]  /*5d50*/  HMMA.16816.F32 R56, R64.reuse, R58, R16 ;  /* 0x0000003a4038723c */ /* 0x040ff00000001810 */
[C---:B-1----:R-:W-:Y:S08]  /*5d60*/  HMMA.16816.F32 R60, R64.reuse, R8, R132 ;  /* 0x00000008403c723c */ /* 0x042ff00000001884 */
[----:B------:R-:W-:Y:S01]  /*5d70*/  HMMA.16816.F32 R64, R64, R10, R12 ;  /* 0x0000000a4040723c */ /* 0x000fe2000000180c */
[----:B------:R-:W-:Y:S07]  /*5d80*/  @!P3 BRA `(.L_x_251) ;  /* 0x000001100000b947 */ /* 0x000fee0003800000 */
[C---:B------:R-:W-:Y:S02]  /*5d90*/  ISETP.GT.AND P0, PT, R4.reuse, RZ, PT ;  /* 0x000000ff0400720c */ /* 0x040fe40003f04270 */
[----:B------:R-:W-:-:S11]  /*5da0*/  IADD3 R0, R4, -0x1, RZ ;  /* 0xffffffff04007810 */ /* 0x000fd60007ffe0ff */
[----:B------:R-:W-:Y:S05]  /*5db0*/  @P0 BRA `(.L_x_252) ;  /* 0x0000007000000947 */ /* 0x000fea0003800000 */
[----:B------:R-:W-:-:S05]  /*5dc0*/  IMAD.MOV.U32 R0, RZ, RZ, 0x1 ;  /* 0x00000001ff007424 */ /* 0x000fca00078e00ff */
[----:B------:R-:W-:Y:S01]  /*5dd0*/  ISETP.NE.AND P0, PT, R0, c[0x0][0x32c], PT ;  /* 0x0000cb0000007a0c */ /* 0x000fe20003f05270 */
[----:B------:R-:W-:-:S12]  /*5de0*/  IMAD.MOV R0, RZ, RZ, -R4 ;  /* 0x000000ffff007224 */ /* 0x000fd800078e0a04 */
[----:B------:R-:W-:-:S05]  /*5df0*/  @P0 IMAD.HI.U32 R4, R0, c[0x0][0x330], RZ ;  /* 0x0000cc0000040a27 */ /* 0x000fca00078e00ff */
[----:B------:R-:W-:-:S04]  /*5e00*/  @P0 SHF.R.U32.HI R0, RZ, c[0x0][0x334], R4 ;  /* 0x0000cd00ff000a19 */ /* 0x000fc80000011604 */
[----:B------:R-:W-:Y:S01]  /*5e10*/  LOP3.LUT R0, RZ, R0, RZ, 0x33, !PT ;  /* 0x00000000ff007212 */ /* 0x000fe200078e33ff */
[----:B------:R-:W-:Y:S05]  /*5e20*/  BRA `(.L_x_253) ;  /* 0x0000004000007947 */ /* 0x000fea0003800000 */
.L_x_252:
[----:B------:R-:W-:-:S04]  /*5e30*/  MOV R4, 0x1 ;  /* 0x0000000100047802 */ /* 0x000fc80000000f00 */
[----:B------:R-:W-:-:S13]  /*5e40*/  ISETP.NE.AND P0, PT, R4, c[0x0][0x32c], PT ;  /* 0x0000cb0004007a0c */ /* 0x000fda0003f05270 */
[----:B------:R-:W-:-:S05]  /*5e50*/  @P0 IMAD.HI.U32 R4, R0, c[0x0][0x330], RZ ;  /* 0x0000cc0000040a27 */ /* 0x000fca00078e00ff */
[----:B------:R-:W-:Y:S02]  /*5e60*/  @P0 SHF.R.U32.HI R0, RZ, c[0x0][0x334], R4 ;  /* 0x0000cd00ff000a19 */ /* 0x000fe40000011604 */
.L_x_253:
[----:B------:R-:W-:-:S05]  /*5e70*/  MOV R4, c[0x0][0x32c] ;  /* 0x0000cb0000047a02 */ /* 0x000fca0000000f00 */
[----:B------:R-:W-:-:S05]  /*5e80*/  IMAD R0, R0, R4, c[0x0][0x32c] ;  /* 0x0000cb0000007624 */ /* 0x000fca00078e0204 */
[----:B------:R-:W-:-:S05]  /*5e90*/  IMNMX R2, R2, R0, PT ;  /* 0x0000000002027217 */ /* 0x000fca0003800200 */
.L_x_251:
[----:B------:R-:W-:-:S05]  /*5ea0*/  IMAD.HI R2, R2, 0x2aaaaaab, RZ ;  /* 0x2aaaaaab02027827 */ /* 0x000fca00078e02ff */
[----:B------:R-:W-:-:S04]  /*5eb0*/  SHF.R.U32.HI R0, RZ, 0x1f, R2 ;  /* 0x0000001fff007819 */ /* 0x000fc80000011602 */
[----:B------:R-:W-:-:S04]  /*5ec0*/  LEA.HI.SX32 R2, R2, R0, 0x1c ;  /* 0x0000000002027211 */ /* 0x000fc800078fe2ff */
[----:B------:R-:W-:-:S04]  /*5ed0*/  IMNMX R240, R251, R2, !PT ;  /* 0x00000002fbf07217 */ /* 0x000fc80007800200 */
[----:B------:R-:W-:-:S13]  /*5ee0*/  ISETP.GE.AND P0, PT, R215, R240, PT ;  /* 0x000000f0d700720c */ /* 0x000fda0003f06270 */
[----:B------:R-:W-:Y:S05]  /*5ef0*/  @!P0 BRA `(.L_x_254) ;  /* 0x0000456000008947 */ /* 0x000fea0003800000 */
[----:B------:R-:W2:Y:S01]  /*5f00*/  LDL R6, [R1+0x28] ;  /* 0x0000280001067983 */ /* 0x000ea20000100800 */
[C---:B------:R-:W-:Y:S01]  /*5f10*/  IADD3 R4, R226.reuse, 0x40, RZ ;  /* 0x00000040e2047810 */ /* 0x040fe20007ffe0ff */
[----:B------:R-:W-:Y:S01]  /*5f20*/  IMAD.MOV.U32 R70, RZ, RZ, R3 ;  /* 0x000000ffff467224 */ /* 0x000fe200078e0003 */
[C---:B------:R-:W-:Y:S01]  /*5f30*/  IADD3 R5, R226.reuse, 0x40, RZ ;  /* 0x00000040e2057810 */ /* 0x040fe20007ffe0ff */
[----:B------:R-:W-:Y:S01]  /*5f40*/  IMAD.MOV.U32 R69, RZ, RZ, R68 ;  /* 0x000000ffff457224 */ /* 0x000fe200078e0044 */
[----:B------:R-:W-:Y:S01]  /*5f50*/  SHF.R.S32.HI R4, RZ, 0x1f, R4 ;  /* 0x0000001fff047819 */ /* 0x000fe20000011404 */
[----:B------:R-:W-:Y:S01]  /*5f60*/  IMAD.MOV.U32 R218, RZ, RZ, R215 ;  /* 0x000000ffffda7224 */ /* 0x000fe200078e00d7 */
[C---:B------:R-:W-:Y:S01]  /*5f70*/  SHF.L.U64.HI R222, R226.reuse, 0x1, R248 ;  /* 0x00000001e2de7819 */ /* 0x040fe200000102f8 */
[----:B------:R-:W-:Y:S01]  /*5f80*/  IMAD.SHL.U32 R241, R226, 0x2, RZ ;  /* 0x00000002e2f17824 */ /* 0x000fe200078e00ff */
[----:B------:R-:W-:-:S04]  /*5f90*/  LEA.HI R4, R4, R5, RZ, 0x3 ;  /* 0x0000000504047211 */ /* 0x000fc800078f18ff */
[----:B------:R-:W-:-:S05]  /*5fa0*/  LOP3.LUT R4, R4, 0xfffffff8, RZ, 0xc0, !PT ;  /* 0xfffffff804047812 */ /* 0x000fca00078ec0ff */
[C---:B------:R-:W-:Y:S01]  /*5fb0*/  IMAD.SHL.U32 R220, R4.reuse, 0x2, RZ ;  /* 0x0000000204dc7824 */ /* 0x040fe200078e00ff */
[----:B--2---:R-:W-:Y:S02]  /*5fc0*/  SHF.L.U64.HI R221, R4, 0x1, R6 ;  /* 0x0000000104dd7819 */ /* 0x004fe40000010206 */
.L_x_265:
[----:B------:R-:W-:Y:S04]  /*5fd0*/  DEPBAR.LE SB0, 0x0 ;  /* 0x000080000000791a */ /* 0x000fe80000000000 */
[----:B------:R-:W-:Y:S01]  /*5fe0*/  BAR.SYNC.DEFER_BLOCKING 0x0 ;  /* 0x0000000000007b1d */ /* 0x000fe20000010000 */
[----:B------:R-:W-:Y:S02]  /*5ff0*/  ISETP.GT.AND P0, PT, R251, R218, PT ;  /* 0x000000dafb00720c */ /* 0x000fe40003f04270 */
[----:B------:R-:W-:Y:S03]  /*6000*/  SEL R215, RZ, 0x10, P6 ;  /* 0x00000010ffd77807 */ /* 0x000fe60003000000 */
        /* <DEDUP_REMOVED lines=13> */
[----:B--23--:R-:W2:Y:S01]  /*60e0*/  S2R R12, SR_CTAID.Y ;  /* 0x00000000000c7919 */ /* 0x00cea20000002600 */
[----:B------:R-:W-:Y:S01]  /*60f0*/  SHF.R.S32.HI R0, RZ, 0x1f, R217 ;  /* 0x0000001fff007819 */ /* 0x000fe200000114d9 */
[----:B------:R-:W-:Y:S01]  /*6100*/  IMAD.WIDE.U32 R2, R217, c[0x0][0x208], RZ ;  /* 0x00008200d9027a25 */ /* 0x000fe200078e00ff */
[----:B------:R-:W-:Y:S02]  /*6110*/  SHF.R.S32.HI R4, RZ, 0x1f, R216 ;  /* 0x0000001fff047819 */ /* 0x000fe400000114d8 */
[----:B------:R-:W-:Y:S01]  /*6120*/  IADD3 R20, -R215, 0x10, RZ ;  /* 0x00000010d7147810 */ /* 0x000fe20007ffe1ff */
[----:B------:R-:W-:Y:S01]  /*6130*/  IMAD R0, R0, c[0x0][0x208], RZ ;  /* 0x0000820000007a24 */ /* 0x000fe200078e02ff */
[----:B------:R-:W-:Y:S01]  /*6140*/  IADD3 R30, R219, 0x3100, RZ ;  /* 0x00003100db1e7810 */ /* 0x000fe20007ffe0ff */
[----:B------:R-:W-:Y:S01]  /*6150*/  IMAD R4, R4, c[0x0][0x218], RZ ;  /* 0x0000860004047a24 */ /* 0x000fe200078e02ff */
[----:B------:R-:W-:Y:S01]  /*6160*/  LOP3.LUT R20, R20, 0xf, RZ, 0xc0, !PT ;  /* 0x0000000f14147812 */ /* 0x000fe200078ec0ff */
[----:B------:R-:W-:Y:S01]  /*6170*/  IMAD R0, R217, c[0x0][0x20c], R0 ;  /* 0x00008300d9007a24 */ /* 0x000fe200078e0200 */
[C---:B------:R-:W-:Y:S01]  /*6180*/  IADD3 R29, R219.reuse, 0x1100, RZ ;  /* 0x00001100db1d7810 */ /* 0x040fe20007ffe0ff */
[C---:B------:R-:W-:Y:S01]  /*6190*/  IMAD R4, R216.reuse, c[0x0][0x21c], R4 ;  /* 0x00008700d8047a24 */ /* 0x040fe200078e0204 */
[----:B------:R-:W-:Y:S01]  /*61a0*/  IADD3 R28, R219, 0x4100, RZ ;  /* 0x00004100db1c7810 */ /* 0x000fe20007ffe0ff */
[----:B------:R-:W-:Y:S04]  /*61b0*/  IMAD.IADD R3, R3, 0x1, R0 ;  /* 0x0000000103037824 */ /* 0x000fe800078e0200 */
[----:B------:R-:W-:Y:S01]  /*61c0*/  IMAD.WIDE.U32 R2, R216, c[0x0][0x218], R2 ;  /* 0x00008600d8027a25 */ /* 0x000fe200078e0002 */
[----:B--2---:R-:W-:Y:S03]  /*61d0*/  SHF.R.S32.HI R5, RZ, 0x1f, R12 ;  /* 0x0000001fff057819 */ /* 0x004fe6000001140c */
[----:B------:R-:W-:Y:S04]  /*61e0*/  IMAD.WIDE.U32 R6, R12, c[0x0][0x210], RZ ;  /* 0x000084000c067a25 */ /* 0x000fe800078e00ff */
[----:B------:R-:W-:Y:S01]  /*61f0*/  IMAD R5, R5, c[0x0][0x210], RZ ;  /* 0x0000840005057a24 */ /* 0x000fe200078e02ff */
[----:B------:R-:W-:Y:S03]  /*6200*/  IADD3 R0, P0, R6, R2, RZ ;  /* 0x0000000206007210 */ /* 0x000fe60007f1e0ff */
[----:B------:R-:W-:Y:S04]  /*6210*/  IMAD R5, R12, c[0x0][0x214], R5 ;  /* 0x000085000c057a24 */ /* 0x000fe800078e0205 */
[----:B------:R-:W-:Y:S05]  /*6220*/  IMAD.IADD R5, R7, 0x1, R5 ;  /* 0x0000000107057824 */ /* 0x000fea00078e0205 */
[----:B------:R-:W-:Y:S02]  /*6230*/  IADD3.X R3, R5, R3, R4, P0, !PT ;  /* 0x0000000305037210 */ /* 0x000fe400007fe404 */
[C---:B------:R-:W-:Y:S04]  /*6240*/  LEA R2, P0, R0.reuse, c[0x0][0x1f8], 0x1 ;  /* 0x00007e0000027a11 */ /* 0x040fe800078008ff */
[----:B------:R-:W-:Y:S01]  /*6250*/  LEA.HI.X R0, R0, c[0x0][0x1fc], R3, 0x1, P0 ;  /* 0x00007f0000007a11 */ /* 0x000fe200000f0c03 */
[----:B------:R-:W2:Y:S04]  /*6260*/  SHFL.IDX PT, R22, R2, 0x2, 0x181f ;  /* 0x00581f0002167f89 */ /* 0x000ea800000e0000 */
[----:B------:R-:W3:Y:S04]  /*6270*/  SHFL.IDX PT, R23, R0, 0x2, 0x181f ;  /* 0x00581f0000177f89 */ /* 0x000ee800000e0000 */
[----:B------:R-:W5:Y:S04]  /*6280*/  SHFL.IDX PT, R3, R2, RZ, 0x181f ;  /* 0x00181fff02037589 */ /* 0x000f6800000e0000 */
[----:B------:R-:W4:Y:S04]  /*6290*/  SHFL.IDX PT, R4, R0, RZ, 0x181f ;  /* 0x00181fff00047589 */ /* 0x000f2800000e0000 */
[----:B------:R-:W1:Y:S04]  /*62a0*/  SHFL.IDX PT, R2, R2, 0x1, 0x181f ;  /* 0x00381f0002027f89 */ /* 0x000e6800000e0000 */
[----:B------:R-:W1:Y:S01]  /*62b0*/  SHFL.IDX PT, R0, R0, 0x1, 0x181f ;  /* 0x00381f0000007f89 */ /* 0x000e6200000e0000 */
[----:B--2---:R-:W-:Y:S04]  /*62c0*/  IADD3 R20, P2, P0, R20, R22, R220 ;  /* 0x0000001614147210 */ /* 0x004fe8000785e0dc */
[--C-:B---3--:R-:W-:Y:S02]  /*62d0*/  IADD3.X R21, RZ, R23, R221.reuse, P2, P0 ;  /* 0x00000017ff157210 */ /* 0x108fe400017e04dd */
[----:B------:R-:W-:Y:S02]  /*62e0*/  ISETP.GE.AND P2, PT, R226, c[0x0][0x1d4], PT ;  /* 0x00007500e2007a0c */ /* 0x000fe40003f46270 */
[CC--:B-----5:R-:W-:Y:S05]  /*62f0*/  IADD3 R14, P0, R3.reuse, R241.reuse, RZ ;  /* 0x000000f1030e7210 */ /* 0x0e0fea0007f1e0ff */
[C-C-:B----4-:R-:W-:Y:S01]  /*6300*/  IMAD.X R15, R4.reuse, 0x1, R222.reuse, P0 ;  /* 0x00000001040f7824 */ /* 0x150fe200000e06de */
[-C--:B------:R-:W-:Y:S05]  /*6310*/  IADD3 R12, P0, R3, R220.reuse, RZ ;  /* 0x000000dc030c7210 */ /* 0x080fea0007f1e0ff */
[----:B------:R2:W-:Y:S01]  /*6320*/  LDGSTS.E.BYPASS.LTC128B.128 [R232], [R14.64], !P2 ;  /* 0x000000000ee87fae */ /* 0x0005e2000d101d46 */
[--C-:B------:R-:W-:Y:S01]  /*6330*/  IMAD.X R13, R4, 0x1, R221.reuse, P0 ;  /* 0x00000001040d7824 */ /* 0x100fe200000e06dd */
[-C--:B-1----:R-:W-:Y:S04]  /*6340*/  IADD3 R6, P0, R2, R241.reuse, RZ ;  /* 0x000000f102067210 */ /* 0x082fe80007f1e0ff */
[----:B------:R2:W-:Y:S01]  /*6350*/  LDGSTS.E.BYPASS.LTC128B.128 [R30], [R12.64], !P6 ;  /* 0x000000000c1e7fae */ /* 0x0005e2000f101d46 */
[--C-:B------:R-:W-:Y:S01]  /*6360*/  IMAD.X R7, R0, 0x1, R222.reuse, P0 ;  /* 0x0000000100077824 */ /* 0x100fe200000e06de */
[----:B------:R-:W-:Y:S04]  /*6370*/  IADD3 R4, P0, R2, R220, RZ ;  /* 0x000000dc02047210 */ /* 0x000fe80007f1e0ff */
[----:B------:R2:W-:Y:S01]  /*6380*/  LDGSTS.E.BYPASS.LTC128B.128 [R29], [R6.64], !P2 ;  /* 0x00000000061d7fae */ /* 0x0005e2000d101d46 */
[----:B------:R-:W-:Y:S01]  /*6390*/  IMAD.X R5, R0, 0x1, R221, P0 ;  /* 0x0000000100057824 */ /* 0x000fe200000e06dd */
[----:B------:R-:W-:Y:S04]  /*63a0*/  IADD3 R2, P0, R22, R241, RZ ;  /* 0x000000f116027210 */ /* 0x000fe80007f1e0ff */
[----:B------:R2:W-:Y:S01]  /*63b0*/  LDGSTS.E.BYPASS.LTC128B.128 [R28], [R4.64], !P6 ;  /* 0x00000000041c7fae */ /* 0x0005e2000f101d46 */
[----:B------:R-:W-:Y:S01]  /*63c0*/  IMAD.X R3, R23, 0x1, R222, P0 ;  /* 0x0000000117037824 */ /* 0x000fe200000e06de */
[----:B------:R-:W-:Y:S04]  /*63d0*/  ISETP.NE.U32.AND P0, PT, R215, RZ, PT ;  /* 0x000000ffd700720c */ /* 0x000fe80003f05070 */
[----:B------:R2:W-:Y:S09]  /*63e0*/  LDGSTS.E.BYPASS.LTC128B.128 [R232+0x2000], [R2.64], !P2 ;  /* 0x0200000002e87fae */ /* 0x0005f2000d101d46 */
[----:B------:R2:W-:Y:S02]  /*63f0*/  LDGSTS.E.BYPASS.LTC128B.128.ZFILL [R232+0x5000], [R20.64], P0 ;  /* 0x0500000014e87fae */ /* 0x0005e40008141d46 */
.L_x_255:
[C---:B--23--:R-:W-:Y:S01]  /*6400*/  HMMA.16816.F32 R4, R124.reuse, R8, RZ ;  /* 0x000000087c04723c */ /* 0x04cfe200000018ff */
[----:B------:R-:W2:Y:S02]  /*6410*/  LDSM.16.M88.4 R156, [R202+0x8100] ;  /* 0x00810000ca9c783b */ /* 0x000ea40000000200 */
[----:B------:R-:W-:Y:S05]  /*6420*/  ISETP.GT.AND P0, PT, R218, R251, PT ;  /* 0x000000fbda00720c */ /* 0x000fea0003f04270 */
[C---:B------:R-:W-:Y:S01]  /*6430*/  HMMA.16816.F32 R8, R124.reuse, R10, RZ ;  /* 0x0000000a7c08723c */ /* 0x040fe200000018ff */
[----:B------:R-:W0:Y:S07]  /*6440*/  LDGDEPBAR ;  /* 0x00000000000079af */ /* 0x000e2e0000000000 */
[C---:B------:R-:W-:Y:S01]  /*6450*/  HMMA.16816.F32 R12, R124.reuse, R16, RZ ;  /* 0x000000107c0c723c */ /* 0x040fe200000018ff */
[----:B------:R-:W3:Y:S07]  /*6460*/  LDSM.16.M88.4 R160, [R202+0x8900] ;  /* 0x00890000caa0783b */ /* 0x000eee0000000200 */
        /* <DEDUP_REMOVED lines=17> */
[----:B------:R-:W4:Y:S07]  /*6580*/  LDSM.16.M88.4 R132, [R202+0x9900] ;  /* 0x00990000ca84783b */ /* 0x000f2e0000000200 */
[C---:B------:R-:W-:Y:S08]  /*6590*/  HMMA.16816.F32 R20, R128.reuse, R136, R20 ;  /* 0x000000888014723c */ /* 0x040ff00000001814 */
[C---:B------:R-:W-:Y:S01]  /*65a0*/  HMMA.16816.F32 R24, R128.reuse, R138, R24 ;  /* 0x0000008a8018723c */ /* 0x040fe20000001818 */
[----:B------:R-:W5:Y:S07]  /*65b0*/  LDSM.16.M88.4 R136, [R199] ;  /* 0x00000000c788783b */ /* 0x000f6e0000000200 */
[C---:B------:R-:W-:Y:S08]  /*65c0*/  HMMA.16816.F32 R28, R128.reuse, R140, R28 ;  /* 0x0000008c801c723c */ /* 0x040ff0000000181c */
[C---:B------:R-:W-:Y:S01]  /*65d0*/  HMMA.16816.F32 R32, R128.reuse, R142, R32 ;  /* 0x0000008e8020723c */ /* 0x040fe20000001820 */
[----:B------:R-:W1:Y:S07]  /*65e0*/  LDSM.16.M88.4 R140, [R199+0x800] ;  /* 0x00080000c78c783b */ /* 0x000e6e0000000200 */
[C---:B------:R-:W-:Y:S08]  /*65f0*/  HMMA.16816.F32 R36, R128.reuse, R144, R36 ;  /* 0x000000908024723c */ /* 0x040ff00000001824 */
[C---:B------:R-:W-:Y:S01]  /*6600*/  HMMA.16816.F32 R40, R128.reuse, R146, R40 ;  /* 0x000000928028723c */ /* 0x040fe20000001828 */
[----:B------:R-:W1:Y:S07]  /*6610*/  LDSM.16.M88.4 R144, [R199+0x1000] ;  /* 0x00100000c790783b */ /* 0x000e6e0000000200 */
[C---:B------:R-:W-:Y:S08]  /*6620*/  HMMA.16816.F32 R44, R128.reuse, R148, R44 ;  /* 0x00000094802c723c */ /* 0x040ff0000000182c */
[----:B------:R-:W-:Y:S01]  /*6630*/  HMMA.16816.F32 R48, R128, R150, R48 ;  /* 0x000000968030723c */ /* 0x000fe20000001830 */
[----:B------:R-:W4:Y:S07]  /*6640*/  LDSM.16.M88.4 R148, [R199+0x1800] ;  /* 0x00180000c794783b */ /* 0x000f2e0000000200 */
[C---:B--2---:R-:W-:Y:S08]  /*6650*/  HMMA.16816.F32 R4, R152.reuse, R156, R4 ;  /* 0x0000009c9804723c */ /* 0x044ff00000001804 */
[C---:B------:R-:W-:Y:S01]  /*6660*/  HMMA.16816.F32 R8, R152.reuse, R158, R8 ;  /* 0x0000009e9808723c */ /* 0x040fe20000001808 */
[----:B------:R-:W2:Y:S07]  /*6670*/  LDSM.16.M88.4 R156, [R199+0x2000] ;  /* 0x00200000c79c783b */ /* 0x000eae0000000200 */
[C---:B---3--:R-:W-:Y:S08]  /*6680*/  HMMA.16816.F32 R12, R152.reuse, R160, R12 ;  /* 0x000000a0980c723c */ /* 0x048ff0000000180c */
[C---:B------:R-:W-:Y:S01]  /*6690*/  HMMA.16816.F32 R16, R152.reuse, R162, R16 ;  /* 0x000000a29810723c */ /* 0x040fe20000001810 */
[----:B------:R-:W-:Y:S07]  /*66a0*/  LDSM.16.M88.4 R160, [R196+0xb900] ;  /* 0x00b90000c4a0783b */ /* 0x000fee0000000200 */
[C---:B-1----:R-:W-:Y:S08]  /*66b0*/  HMMA.16816.F32 R20, R152.reuse, R72, R20 ;  /* 0x000000489814723c */ /* 0x042ff00000001814 */
[C---:B------:R-:W-:Y:S01]  /*66c0*/  HMMA.16816.F32 R24, R152.reuse, R74, R24 ;  /* 0x0000004a9818723c */ /* 0x040fe20000001818 */
[----:B------:R-:W1:Y:S07]  /*66d0*/  LDSM.16.M88.4 R72, [R199+0x2800] ;  /* 0x00280000c748783b */ /* 0x000e6e0000000200 */
[C---:B----4-:R-:W-:Y:S08]  /*66e0*/  HMMA.16816.F32 R28, R152.reuse, R132, R28 ;  /* 0x00000084981c723c */ /* 0x050ff0000000181c */
[C---:B------:R-:W-:Y:S01]  /*66f0*/  HMMA.16816.F32 R32, R152.reuse, R134, R32 ;  /* 0x000000869820723c */ /* 0x040fe20000001820 */
[----:B------:R-:W3:Y:S07]  /*6700*/  LDSM.16.M88.4 R132, [R196+0xb100] ;  /* 0x00b10000c484783b */ /* 0x000eee0000000200 */
[C---:B------:R-:W-:Y:S08]  /*6710*/  HMMA.16816.F32 R36, R152.reuse, R164, R36 ;  /* 0x000000a49824723c */ /* 0x040ff00000001824 */
[C---:B------:R-:W-:Y:S01]  /*6720*/  HMMA.16816.F32 R40, R152.reuse, R166, R40 ;  /* 0x000000a69828723c */ /* 0x040fe20000001828 */
[----:B------:R-:W4:Y:S07]  /*6730*/  LDSM.16.M88.4 R164, [R196+0xc100] ;  /* 0x00c10000c4a4783b */ /* 0x000f2e0000000200 */
[C---:B------:R-:W-:Y:S08]  /*6740*/  HMMA.16816.F32 R44, R152.reuse, R168, R44 ;  /* 0x000000a8982c723c */ /* 0x040ff0000000182c */
[----:B------:R-:W-:Y:S01]  /*6750*/  HMMA.16816.F32 R48, R152, R170, R48 ;  /* 0x000000aa9830723c */ /* 0x000fe20000001830 */
[----:B------:R-:W1:Y:S07]  /*6760*/  LDSM.16.M88.4 R168, [R196+0xc900] ;  /* 0x00c90000c4a8783b */ /* 0x000e6e0000000200 */
[C---:B-----5:R-:W-:Y:S08]  /*6770*/  HMMA.16816.F32 R4, R172.reuse, R136, R4 ;  /* 0x00000088ac04723c */ /* 0x060ff00000001804 */
[C---:B------:R-:W-:Y:S01]  /*6780*/  HMMA.16816.F32 R8, R172.reuse, R138, R8 ;  /* 0x0000008aac08723c */ /* 0x040fe20000001808 */
[----:B------:R-:W5:Y:S07]  /*6790*/  LDSM.16.M88.4 R136, [R196+0xd100] ;  /* 0x00d10000c488783b */ /* 0x000f6e0000000200 */
[C---:B------:R-:W-:Y:S08]  /*67a0*/  HMMA.16816.F32 R12, R172.reuse, R140, R12 ;  /* 0x0000008cac0c723c */ /* 0x040ff0000000180c */
[C---:B------:R-:W-:Y:S01]  /*67b0*/  HMMA.16816.F32 R16, R172.reuse, R142, R16 ;  /* 0x0000008eac10723c */ /* 0x040fe20000001810 */
[----:B------:R-:W1:Y:S07]  /*67c0*/  LDSM.16.M88.4 R140, [R196+0xd900] ;  /* 0x00d90000c48c783b */ /* 0x000e6e0000000200 */
[C---:B------:R-:W-:Y:S08]  /*67d0*/  HMMA.16816.F32 R20, R172.reuse, R144, R20 ;  /* 0x00000090ac14723c */ /* 0x040ff00000001814 */
[C---:B------:R-:W-:Y:S01]  /*67e0*/  HMMA.16816.F32 R24, R172.reuse, R146, R24 ;  /* 0x00000092ac18723c */ /* 0x040fe20000001818 */
[----:B------:R-:W3:Y:S07]  /*67f0*/  LDSM.16.M88.4 R144, [R209] ;  /* 0x00000000d190783b */ /* 0x000eee0000000200 */
[C---:B------:R-:W-:Y:S08]  /*6800*/  HMMA.16816.F32 R28, R172.reuse, R148, R28 ;  /* 0x00000094ac1c723c */ /* 0x040ff0000000181c */
[C---:B------:R-:W-:Y:S01]  /*6810*/  HMMA.16816.F32 R32, R172.reuse, R150, R32 ;  /* 0x00000096ac20723c */ /* 0x040fe20000001820 */
[----:B------:R-:W4:Y:S07]  /*6820*/  LDSM.16.M88.4 R148, [R208] ;  /* 0x00000000d094783b */ /* 0x000f2e0000000200 */
[C---:B--2---:R-:W-:Y:S08]  /*6830*/  HMMA.16816.F32 R36, R172.reuse, R156, R36 ;  /* 0x0000009cac24723c */ /* 0x044ff00000001824 */
[C---:B------:R-:W-:Y:S01]  /*6840*/  HMMA.16816.F32 R40, R172.reuse, R158, R40 ;  /* 0x0000009eac28723c */ /* 0x040fe20000001828 */
[----:B------:R-:W-:Y:S07]  /*6850*/  LDSM.16.M88.4 R156, [R205] ;  /* 0x00000000cd9c783b */ /* 0x000fee0000000200 */
[C---:B-1----:R-:W-:Y:S08]  /*6860*/  HMMA.16816.F32 R44, R172.reuse, R72, R44 ;  /* 0x00000048ac2c723c */ /* 0x042ff0000000182c */
[----:B------:R-:W-:Y:S01]  /*6870*/  HMMA.16816.F32 R48, R172, R74, R48 ;  /* 0x0000004aac30723c */ /* 0x000fe20000001830 */
[----:B------:R-:W1:Y:S07]  /*6880*/  LDSM.16.M88.4 R72, [R207] ;  /* 0x00000000cf48783b */ /* 0x000e6e0000000200 */
[C---:B---3--:R-:W-:Y:S08]  /*6890*/  HMMA.16816.F32 R4, R176.reuse, R132, R4 ;  /* 0x00000084b004723c */ /* 0x048ff00000001804 */
[C---:B------:R-:W-:Y:S01]  /*68a0*/  HMMA.16816.F32 R8, R176.reuse, R134, R8 ;  /* 0x00000086b008723c */ /* 0x040fe20000001808 */
[----:B------:R-:W2:Y:S07]  /*68b0*/  LDSM.16.M88.4 R132, [R206] ;  /* 0x00000000ce84783b */ /* 0x000eae0000000200 */
[C---:B------:R-:W-:Y:S08]  /*68c0*/  HMMA.16816.F32 R12, R176.reuse, R160, R12 ;  /* 0x000000a0b00c723c */ /* 0x040ff0000000180c */
[C---:B------:R-:W-:Y:S01]  /*68d0*/  HMMA.16816.F32 R16, R176.reuse, R162, R16 ;  /* 0x000000a2b010723c */ /* 0x040fe20000001810 */
[----:B------:R-:W3:Y:S07]  /*68e0*/  LDSM.16.M88.4 R160, [R204] ;  /* 0x00000000cca0783b */ /* 0x000eee0000000200 */
[C---:B----4-:R-:W-:Y:S08]  /*68f0*/  HMMA.16816.F32 R20, R176.reuse, R164, R20 ;  /* 0x000000a4b014723c */ /* 0x050ff00000001814 */
[C---:B------:R-:W-:Y:S01]  /*6900*/  HMMA.16816.F32 R24, R176.reuse, R166, R24 ;  /* 0x000000a6b018723c */ /* 0x040fe20000001818 */
[----:B------:R-:W4:Y:S07]  /*6910*/  LDSM.16.M88.4 R164, [R202+0xb100] ;  /* 0x00b10000caa4783b */ /* 0x000f2e0000000200 */
        /* <DEDUP_REMOVED lines=9> */
[C---:B------:R-:W-:Y:S08]  /*69b0*/  HMMA.16816.F32 R4, R180.reuse, R144, R4 ;  /* 0x00000090b404723c */ /* 0x040ff00000001804 */
[C---:B------:R-:W-:Y:S01]  /*69c0*/  HMMA.16816.F32 R8, R180.reuse, R146, R8 ;  /* 0x00000092b408723c */ /* 0x040fe20000001808 */
[----:B------:R-:W3:Y:S07]  /*69d0*/  LDSM.16.M88.4 R144, [R202+0xc900] ;  /* 0x00c90000ca90783b */ /* 0x000eee0000000200 */
        /* <DEDUP_REMOVED lines=10> */
[C---:B---3--:R-:W-:Y:S08]  /*6a80*/  HMMA.16816.F32 R44, R180.reuse, R160, R44 ;  /* 0x000000a0b42c723c */ /* 0x048ff0000000182c */
[----:B------:R-:W-:Y:S08]  /*6a90*/  HMMA.16816.F32 R48, R180, R162, R48 ;  /* 0x000000a2b430723c */ /* 0x000ff00000001830 */
        /* <DEDUP_REMOVED lines=41> */
[----:B------:R-:W1:Y:S10]  /*6d30*/  MUFU.TANH R146, R18 ;  /* 0x0000001200927308 */ /* 0x000e740000002400 */
[----:B------:R-:W1:Y:S01]  /*6d40*/  MUFU.TANH R135, R12 ;  /* 0x0000000c00877308 */ /* 0x000e620000002400 */
[----:B-----5:R-:W5:Y:S01]  /*6d50*/  LDSM.16.M88.4 R8, [R199+0x4800] ;  /* 0x00480000c708783b */ /* 0x020f620000000200 */
[C---:B----4-:R-:W-:Y:S08]  /*6d60*/  HMMA.16816.F32 R20, R192.reuse, R4, R20 ;  /* 0x00000004c014723c */ /* 0x050ff00000001814 */
[----:B------:R-:W4:Y:S01]  /*6d70*/  MUFU.TANH R134, R13 ;  /* 0x0000000d00867308 */ /* 0x000f220000002400 */
[C---:B------:R-:W-:Y:S01]  /*6d80*/  HMMA.16816.F32 R24, R192.reuse, R6, R24 ;  /* 0x00000006c018723c */ /* 0x040fe20000001818 */
[----:B------:R-:W1:Y:S08]  /*6d90*/  LDSM.16.M88.4 R4, [R199+0x5000] ;  /* 0x00500000c704783b */ /* 0x000e700000000200 */
[----:B------:R-:W1:Y:S06]  /*6da0*/  MUFU.TANH R149, R14 ;  /* 0x0000000e00957308 */ /* 0x000e6c0000002400 */
[----:B------:R-:W-:Y:S04]  /*6db0*/  FMUL.FTZ R20, R20, c[0x0][0x320] ;  /* 0x0000c80014147a20 */ /* 0x000fe80000410000 */
[----:B------:R-:W1:Y:S01]  /*6dc0*/  MUFU.TANH R148, R15 ;  /* 0x0000000f00947308 */ /* 0x000e620000002400 */
[----:B------:R-:W-:Y:S02]  /*6dd0*/  FMUL.FTZ R21, R21, c[0x0][0x320] ;  /* 0x0000c80015157a20 */ /* 0x000fe40000410000 */
[----:B------:R-:W-:Y:S02]  /*6de0*/  FMUL.FTZ R22, R22, c[0x0][0x320] ;  /* 0x0000c80016167a20 */ /* 0x000fe40000410000 */
[----:B------:R-:W-:Y:S02]  /*6df0*/  FMUL.FTZ R23, R23, c[0x0][0x320] ;  /* 0x0000c80017177a20 */ /* 0x000fe40000410000 */
[----:B------:R-:W-:Y:S02]  /*6e00*/  FMUL.FTZ R24, R24, c[0x0][0x320] ;  /* 0x0000c80018187a20 */ /* 0x000fe40000410000 */
[----:B------:R-:W-:Y:S01]  /*6e10*/  FMUL.FTZ R25, R25, c[0x0][0x320] ;  /* 0x0000c80019197a20 */ /* 0x000fe20000410000 */
[----:B------:R-:W2:Y:S01]  /*6e20*/  MUFU.TANH R133, R16 ;  /* 0x0000001000857308 */ /* 0x000ea20000002400 */
[----:B------:R-:W-:Y:S02]  /*6e30*/  FMUL.FTZ R26, R26, c[0x0][0x320] ;  /* 0x0000c8001a1a7a20 */ /* 0x000fe40000410000 */
[----:B------:R-:W-:Y:S01]  /*6e40*/  FMUL.FTZ R27, R27, c[0x0][0x320] ;  /* 0x0000c8001b1b7a20 */ /* 0x000fe20000410000 */
[C---:B-----5:R-:W-:Y:S06]  /*6e50*/  HMMA.16816.F32 R28, R192.reuse, R8, R28 ;  /* 0x00000008c01c723c */ /* 0x060fec000000181c */
[----:B------:R-:W2:Y:S02]  /*6e60*/  MUFU.TANH R132, R17 ;  /* 0x0000001100847308 */ /* 0x000ea40000002400 */
[C---:B------:R-:W-:Y:S01]  /*6e70*/  HMMA.16816.F32 R32, R192.reuse, R10, R32 ;  /* 0x0000000ac020723c */ /* 0x040fe20000001820 */
[----:B------:R-:W5:Y:S01]  /*6e80*/  LDSM.16.M88.4 R8, [R199+0x5800] ;  /* 0x00580000c708783b */ /* 0x000f620000000200 */
[----:B------:R-:W-:Y:S06]  /*6e90*/  DEPBAR.LE SB0, 0x0 ;  /* 0x000080000000791a */ /* 0x000fec0000000000 */
[----:B------:R-:W2:Y:S01]  /*6ea0*/  MUFU.TANH R145, R19 ;  /* 0x0000001300917308 */ /* 0x000ea20000002400 */
[----:B------:R-:W-:Y:S01]  /*6eb0*/  BAR.SYNC.DEFER_BLOCKING 0x0 ;  /* 0x0000000000007b1d */ /* 0x000fe20000010000 */
[C---:B-1----:R-:W-:Y:S06]  /*6ec0*/  HMMA.16816.F32 R36, R192.reuse, R4, R36 ;  /* 0x00000004c024723c */ /* 0x042fec0000001824 */
[----:B------:R-:W-:Y:S02]  /*6ed0*/  FMUL.FTZ R28, R28, c[0x0][0x320] ;  /* 0x0000c8001c1c7a20 */ /* 0x000fe40000410000 */
[----:B------:R-:W1:Y:S01]  /*6ee0*/  MUFU.TANH R75, R20 ;  /* 0x00000014004b7308 */ /* 0x000e620000002400 */
[C---:B------:R-:W-:Y:S03]  /*6ef0*/  HMMA.16816.F32 R40, R192.reuse, R6, R40 ;  /* 0x00000006c028723c */ /* 0x040fe60000001828 */
        /* <DEDUP_REMOVED lines=8> */
[----:B------:R-:W1:Y:S01]  /*6f80*/  MUFU.TANH R73, R21 ;  /* 0x0000001500497308 */ /* 0x000e620000002400 */
[----:B------:R-:W-:Y:S01]  /*6f90*/  FMUL.FTZ R38, R38, c[0x0][0x320] ;  /* 0x0000c80026267a20 */ /* 0x000fe20000410000 */
[C---:B-----5:R-:W-:Y:S03]  /*6fa0*/  HMMA.16816.F32 R44, R192.reuse, R8, R44 ;  /* 0x00000008c02c723c */ /* 0x060fe6000000182c */
[----:B------:R-:W-:Y:S02]  /*6fb0*/  FMUL.FTZ R39, R39, c[0x0][0x320] ;  /* 0x0000c80027277a20 */ /* 0x000fe40000410000 */
[----:B------:R-:W-:Y:S03]  /*6fc0*/  FMUL.FTZ R42, R42, c[0x0][0x320] ;  /* 0x0000c8002a2a7a20 */ /* 0x000fe60000410000 */
        /* <DEDUP_REMOVED lines=13> */
[----:B-----5:R-:W-:Y:S02]  /*70a0*/  FMUL.FTZ R36, R48, c[0x0][0x320] ;  /* 0x0000c80030247a20 */ /* 0x020fe40000410000 */
[----:B------:R-:W-:Y:S02]  /*70b0*/  FMUL.FTZ R35, R49, c[0x0][0x320] ;  /* 0x0000c80031237a20 */ /* 0x000fe40000410000 */
[----:B------:R-:W-:Y:S01]  /*70c0*/  FMUL.FTZ R50, R50, c[0x0][0x320] ;  /* 0x0000c80032327a20 */ /* 0x000fe20000410000 */
[----:B------:R-:W1:Y:S01]  /*70d0*/  MUFU.TANH R24, R24 ;  /* 0x0000001800187308 */ /* 0x000e620000002400 */
[----:B------:R-:W-:Y:S09]  /*70e0*/  FMUL.FTZ R51, R51, c[0x0][0x320] ;  /* 0x0000c80033337a20 */ /* 0x000ff20000410000 */
[----:B------:R-:W1:Y:S10]  /*70f0*/  MUFU.TANH R25, R25 ;  /* 0x0000001900197308 */ /* 0x000e740000002400 */
        /* <DEDUP_REMOVED lines=9> */
[----:B------:R-:W1:Y:S10]  /*7190*/  MUFU.TANH R37, R37 ;  /* 0x0000002500257308 */ /* 0x000e740000002400 */
[----:B------:R-:W1:Y:S10]  /*71a0*/  MUFU.TANH R38, R38 ;  /* 0x0000002600267308 */ /* 0x000e740000002400 */
[----:B------:R-:W1:Y:S10]  /*71b0*/  MUFU.TANH R39, R39 ;  /* 0x0000002700277308 */ /* 0x000e740000002400 */
[----:B------:R1:W1:Y:S10]  /*71c0*/  MUFU.TANH R17, R40 ;  /* 0x0000002800117308 */ /* 0x0002740000002400 */
[----:B------:R1:W1:Y:S10]  /*71d0*/  MUFU.TANH R16, R41 ;  /* 0x0000002900107308 */ /* 0x0002740000002400 */
        /* <DEDUP_REMOVED lines=9> */
[----:B------:R-:W1:Y:S01]  /*7270*/  MUFU.TANH R51, R51 ;  /* 0x0000003300337308 */ /* 0x000e620000002400 */
[----:B------:R-:W-:-:S05]  /*7280*/  @!P0 BRA `(.L_x_256) ;  /* 0x000003f000008947 */ /* 0x000fca0003800000 */
[----:B--234-:R-:W2:Y:S01]  /*7290*/  LDL R0, [R1+0x10] ;  /* 0x0000100001007983 */ /* 0x01cea20000100800 */
[----:B------:R-:W-:Y:S01]  /*72a0*/  IMAD.MOV.U32 R216, RZ, RZ, RZ ;  /* 0x000000ffffd87224 */ /* 0x000fe200078e00ff */
[----:B------:R-:W-:Y:S02]  /*72b0*/  IADD3 R12, -R215, 0x10, RZ ;  /* 0x00000010d70c7810 */ /* 0x000fe40007ffe1ff */
[----:B------:R-:W3:Y:S02]  /*72c0*/  LDL.64 R224, [R1+0x18] ;  /* 0x0000180001e07983 */ /* 0x000ee40000100a00 */
[----:B------:R-:W-:Y:S02]  /*72d0*/  LOP3.LUT R12, R12, 0xf, RZ, 0xc0, !PT ;  /* 0x0000000f0c0c7812 */ /* 0x000fe400078ec0ff */
[----:B------:R-:W4:Y:S04]  /*72e0*/  LDL R223, [R1+0x20] ;  /* 0x0000200001df7983 */ /* 0x000f280000100800 */
[----:B------:R-:W5:Y:S01]  /*72f0*/  S2R R227, SR_CTAID.Y ;  /* 0x0000000000e37919 */ /* 0x000f620000002600 */
[----:B--2---:R-:W-:Y:S05]  /*7300*/  IMAD R2, R218, 0x60, R0 ;  /* 0x00000060da027824 */ /* 0x004fea00078e0200 */
[----:B------:R-:W-:Y:S05]  /*7310*/  IADD3 R2, R2, -0x60, R231 ;  /* 0xffffffa002027810 */ /* 0x000fea0007ffe0e7 */
[----:B------:R-:W-:Y:S04]  /*7320*/  @P5 IMAD.HI.U32 R3, R2, c[0x0][0x2bc], RZ ;  /* 0x0000af0002035a27 */ /* 0x000fe800078e00ff */
[----:B------:R-:W-:Y:S01]  /*7330*/  IMAD.MOV.U32 R0, RZ, RZ, R2 ;  /* 0x000000ffff007224 */ /* 0x000fe200078e0002 */
[----:B------:R-:W-:Y:S04]  /*7340*/  @P5 SHF.R.U32.HI R0, RZ, c[0x0][0x2c0], R3 ;  /* 0x0000b000ff005a19 */ /* 0x000fe80000011603 */
[C---:B---3--:R-:W-:Y:S01]  /*7350*/  @!P1 IADD3 R3, P0, R0.reuse, R224, RZ ;  /* 0x000000e000039210 */ /* 0x048fe20007f1e0ff */
[----:B-----5:R-:W-:Y:S03]  /*7360*/  IMAD.WIDE.U32 R224, R227, c[0x0][0x1e8], RZ ;  /* 0x00007a00e3e07a25 */ /* 0x020fe600078e00ff */
[----:B----4-:R-:W-:Y:S01]  /*7370*/  @!P1 LEA.HI.X.SX32 R5, R0, R223, 0x1, P0 ;  /* 0x000000df00059211 */ /* 0x010fe200000f0eff */
[----:B------:R-:W-:Y:S01]  /*7380*/  IMAD.MOV R0, RZ, RZ, -R0 ;  /* 0x000000ffff007224 */ /* 0x000fe200078e0a00 */
[C---:B------:R-:W-:Y:S02]  /*7390*/  @!P1 LEA R4, P0, R3.reuse, c[0x0][0x2a0], 0x2 ;  /* 0x0000a80003049a11 */ /* 0x040fe400078010ff */
[----:B------:R-:W-:Y:S01]  /*73a0*/  SHF.R.S32.HI R223, RZ, 0x1f, R227 ;  /* 0x0000001fffdf7819 */ /* 0x000fe200000114e3 */
[----:B------:R-:W-:Y:S01]  /*73b0*/  IMAD R217, R0, c[0x0][0x2b8], R2 ;  /* 0x0000ae0000d97a24 */ /* 0x000fe200078e0202 */
[----:B------:R-:W-:Y:S03]  /*73c0*/  @!P1 LEA.HI.X R5, R3, c[0x0][0x2a4], R5, 0x2, P0 ;  /* 0x0000a90003059a11 */ /* 0x000fe600000f1405 */
[----:B------:R-:W-:Y:S01]  /*73d0*/  IMAD.WIDE.U32 R2, R217, c[0x0][0x1e0], RZ ;  /* 0x00007800d9027a25 */ /* 0x000fe200078e00ff */
[----:B------:R-:W-:Y:S01]  /*73e0*/  SHF.R.S32.HI R0, RZ, 0x1f, R217 ;  /* 0x0000001fff007819 */ /* 0x000fe200000114d9 */
[----:B------:R-:W2:Y:S02]  /*73f0*/  @!P1 LDG.E R216, [R4.64] ;  /* 0x0000000604d89981 */ /* 0x000ea4000c1e1900 */
[----:B------:R-:W-:Y:S02]  /*7400*/  IMAD R223, R223, c[0x0][0x1e8], RZ ;  /* 0x00007a00dfdf7a24 */ /* 0x000fe400078e02ff */
[----:B------:R-:W-:Y:S02]  /*7410*/  IMAD R0, R0, c[0x0][0x1e0], RZ ;  /* 0x0000780000007a24 */ /* 0x000fe400078e02ff */
[----:B------:R-:W-:Y:S02]  /*7420*/  IMAD R223, R227, c[0x0][0x1ec], R223 ;  /* 0x00007b00e3df7a24 */ /* 0x000fe400078e02df */
[----:B------:R-:W-:Y:S02]  /*7430*/  IMAD R0, R217, c[0x0][0x1e4], R0 ;  /* 0x00007900d9007a24 */ /* 0x000fe400078e0200 */
[----:B------:R-:W-:Y:S02]  /*7440*/  IMAD.IADD R223, R225, 0x1, R223 ;  /* 0x00000001e1df7824 */ /* 0x000fe400078e02df */
[----:B------:R-:W-:Y:S01]  /*7450*/  IMAD.IADD R3, R3, 0x1, R0 ;  /* 0x0000000103037824 */ /* 0x000fe200078e0200 */
[----:B--2---:R-:W-:Y:S03]  /*7460*/  SHF.R.S32.HI R4, RZ, 0x1f, R216 ;  /* 0x0000001fff047819 */ /* 0x004fe600000114d8 */
[----:B------:R-:W-:Y:S04]  /*7470*/  IMAD.WIDE.U32 R2, R216, c[0x0][0x1f0], R2 ;  /* 0x00007c00d8027a25 */ /* 0x000fe800078e0002 */
[----:B------:R-:W-:Y:S01]  /*7480*/  IMAD R4, R4, c[0x0][0x1f0], RZ ;  /* 0x00007c0004047a24 */ /* 0x000fe200078e02ff */
[----:B------:R-:W-:Y:S03]  /*7490*/  IADD3 R0, P0, R224, R2, RZ ;  /* 0x00000002e0007210 */ /* 0x000fe60007f1e0ff */
[----:B------:R-:W-:Y:S05]  /*74a0*/  IMAD R4, R216, c[0x0][0x1f4], R4 ;  /* 0x00007d00d8047a24 */ /* 0x000fea00078e0204 */
[----:B------:R-:W-:Y:S02]  /*74b0*/  IADD3.X R3, R223, R3, R4, P0, !PT ;  /* 0x00000003df037210 */ /* 0x000fe400007fe404 */
[C---:B------:R-:W-:Y:S04]  /*74c0*/  LEA R2, P0, R0.reuse, c[0x0][0x1c8], 0x1 ;  /* 0x0000720000027a11 */ /* 0x040fe800078008ff */
[----:B------:R-:W-:Y:S01]  /*74d0*/  LEA.HI.X R0, R0, c[0x0][0x1cc], R3, 0x1, P0 ;  /* 0x0000730000007a11 */ /* 0x000fe200000f0c03 */
[----:B------:R-:W2:Y:S04]  /*74e0*/  SHFL.IDX PT, R14, R2, 0x2, 0x181f ;  /* 0x00581f00020e7f89 */ /* 0x000ea800000e0000 */
[----:B------:R-:W3:Y:S04]  /*74f0*/  SHFL.IDX PT, R15, R0, 0x2, 0x181f ;  /* 0x00581f00000f7f89 */ /* 0x000ee800000e0000 */
[----:B------:R-:W4:Y:S04]  /*7500*/  SHFL.IDX PT, R3, R2, RZ, 0x181f ;  /* 0x00181fff02037589 */ /* 0x000f2800000e0000 */
[----:B------:R-:W5:Y:S04]  /*7510*/  SHFL.IDX PT, R4, R0, RZ, 0x181f ;  /* 0x00181fff00047589 */ /* 0x000f6800000e0000 */
[----:B------:R-:W1:Y:S04]  /*7520*/  SHFL.IDX PT, R2, R2, 0x1, 0x181f ;  /* 0x00381f0002027f89 */ /* 0x000e6800000e0000 */
[----:B------:R-:W1:Y:S01]  /*7530*/  SHFL.IDX PT, R0, R0, 0x1, 0x181f ;  /* 0x00381f0000007f89 */ /* 0x000e6200000e0000 */
[----:B--2---:R-:W-:Y:S04]  /*7540*/  IADD3 R12, P2, P0, R12, R14, R220 ;  /* 0x0000000e0c0c7210 */ /* 0x004fe8000785e0dc */
[--C-:B---3--:R-:W-:Y:S02]  /*7550*/  IADD3.X R13, RZ, R15, R221.reuse, P2, P0 ;  /* 0x0000000fff0d7210 */ /* 0x108fe400017e04dd */
[----:B------:R-:W-:Y:S02]  /*7560*/  ISETP.GE.AND P2, PT, R226, c[0x0][0x1d4], PT ;  /* 0x00007500e2007a0c */ /* 0x000fe40003f46270 */
[CC--:B----4-:R-:W-:Y:S05]  /*7570*/  IADD3 R10, P0, R3.reuse, R241.reuse, RZ ;  /* 0x000000f1030a7210 */ /* 0x0d0fea0007f1e0ff */
[C-C-:B-----5:R-:W-:Y:S01]  /*7580*/  IMAD.X R11, R4.reuse, 0x1, R222.reuse, P0 ;  /* 0x00000001040b7824 */ /* 0x160fe200000e06de */
[-C--:B------:R-:W-:Y:S05]  /*7590*/  IADD3 R8, P0, R3, R220.reuse, RZ ;  /* 0x000000dc03087210 */ /* 0x080fea0007f1e0ff */
[----:B------:R2:W-:Y:S01]  /*75a0*/  LDGSTS.E.BYPASS.LTC128B.128 [R219+0x8100], [R10.64], !P2 ;  /* 0x081000000adb7fae */ /* 0x0005e2000d101d46 */
[--C-:B------:R-:W-:Y:S01]  /*75b0*/  IMAD.X R9, R4, 0x1, R221.reuse, P0 ;  /* 0x0000000104097824 */ /* 0x100fe200000e06dd */
[-C--:B-1----:R-:W-:Y:S04]  /*75c0*/  IADD3 R6, P0, R2, R241.reuse, RZ ;  /* 0x000000f102067210 */ /* 0x082fe80007f1e0ff */
[----:B------:R2:W-:Y:S01]  /*75d0*/  LDGSTS.E.BYPASS.LTC128B.128 [R219+0xb100], [R8.64], !P6 ;  /* 0x0b10000008db7fae */ /* 0x0005e2000f101d46 */
[--C-:B------:R-:W-:Y:S01]  /*75e0*/  IMAD.X R7, R0, 0x1, R222.reuse, P0 ;  /* 0x0000000100077824 */ /* 0x100fe200000e06de */
[----:B------:R-:W-:Y:S04]  /*75f0*/  IADD3 R4, P0, R2, R220, RZ ;  /* 0x000000dc02047210 */ /* 0x000fe80007f1e0ff */
[----:B------:R2:W-:Y:S01]  /*7600*/  LDGSTS.E.BYPASS.LTC128B.128 [R219+0x9100], [R6.64], !P2 ;  /* 0x0910000006db7fae */ /* 0x0005e2000d101d46 */
[----:B------:R-:W-:Y:S01]  /*7610*/  IMAD.X R5, R0, 0x1, R221, P0 ;  /* 0x0000000100057824 */ /* 0x000fe200000e06dd */
[----:B------:R-:W-:Y:S04]  /*7620*/  IADD3 R2, P0, R14, R241, RZ ;  /* 0x000000f10e027210 */ /* 0x000fe80007f1e0ff */
[----:B------:R2:W-:Y:S01]  /*7630*/  LDGSTS.E.BYPASS.LTC128B.128 [R219+0xc100], [R4.64], !P6 ;  /* 0x0c10000004db7fae */ /* 0x0005e2000f101d46 */
[----:B------:R-:W-:Y:S01]  /*7640*/  IMAD.X R3, R15, 0x1, R222, P0 ;  /* 0x000000010f037824 */ /* 0x000fe200000e06de */
[----:B------:R-:W-:Y:S04]  /*7650*/  ISETP.NE.U32.AND P0, PT, R215, RZ, PT ;  /* 0x000000ffd700720c */ /* 0x000fe80003f05070 */
[----:B------:R2:W-:Y:S09]  /*7660*/  LDGSTS.E.BYPASS.LTC128B.128 [R219+0xa100], [R2.64], !P2 ;  /* 0x0a10000002db7fae */ /* 0x0005f2000d101d46 */
[----:B------:R2:W-:Y:S02]  /*7670*/  LDGSTS.E.BYPASS.LTC128B.128.ZFILL [R219+0xd100], [R12.64], P0 ;  /* 0x0d1000000cdb7fae */ /* 0x0005e40008141d46 */
.L_x_256:
[----:B--234-:R-:W2:Y:S04]  /*7680*/  LDL R2, [R1+0x8] ;  /* 0x0000080001027983 */ /* 0x01cea80000100800 */
[----:B------:R-:W3:Y:S04]  /*7690*/  LDL R165, [R1+0x4] ;  /* 0x0000040001a57983 */ /* 0x000ee80000100800 */
[----:B------:R-:W4:Y:S04]  /*76a0*/  LDL R166, [R1] ;  /* 0x0000000001a67983 */ /* 0x000f280000100800 */
[----:B------:R-:W0:Y:S01]  /*76b0*/  LDGDEPBAR ;  /* 0x00000000000079af */ /* 0x000e220000000000 */
[----:B--2---:R-:W-:Y:S04]  /*76c0*/  @P4 IMAD.HI.U32 R0, R2, c[0x0][0x2c8], RZ ;  /* 0x0000b20002004a27 */ /* 0x004fe800078e00ff */
[----:B------:R-:W-:Y:S01]  /*76d0*/  IMAD.MOV.U32 R5, RZ, RZ, R2 ;  /* 0x000000ffff057224 */ /* 0x000fe200078e0002 */
[----:B------:R-:W-:Y:S01]  /*76e0*/  @P4 SHF.R.U32.HI R5, RZ, c[0x0][0x2cc], R0 ;  /* 0x0000b300ff054a19 */ /* 0x000fe20000011600 */
[----:B------:R-:W-:Y:S04]  /*76f0*/  IMAD R0, R218, -0x60, RZ ;  /* 0xffffffa0da007824 */ /* 0x000fe800078e02ff */
[----:B------:R-:W2:Y:S01]  /*7700*/  SHFL.IDX PT, R4, R5, RZ, 0x1c1f ;  /* 0x001c1fff05047589 */ /* 0x000ea200000e0000 */
[----:B---3--:R-:W-:Y:S04]  /*7710*/  IADD3 R2, -R165, 0x1, R0 ;  /* 0x00000001a5027810 */ /* 0x008fe80007ffe100 */
[----:B----4-:R-:W-:Y:S04]  /*7720*/  IADD3 R2, -R166, R2, R252 ;  /* 0x00000002a6027210 */ /* 0x010fe80007ffe1fc */
[C---:B------:R-:W-:Y:S02]  /*7730*/  IADD3 R7, R2.reuse, c[0x0][0x328], RZ ;  /* 0x0000ca0002077a10 */ /* 0x040fe40007ffe0ff */
[----:B------:R-:W-:Y:S03]  /*7740*/  IADD3 R6, R2, UR4, RZ ;  /* 0x0000000402067c10 */ /* 0x000fe6000fffe0ff */
[--C-:B--2---:R-:W-:Y:S02]  /*7750*/  IMAD.IADD R3, R7, 0x1, R4.reuse ;  /* 0x0000000107037824 */ /* 0x104fe400078e0204 */
[----:B------:R-:W-:Y:S01]  /*7760*/  IMAD.IADD R2, R6, 0x1, R4 ;  /* 0x0000000106027824 */ /* 0x000fe200078e0204 */
[----:B------:R-:W-:-:S05]  /*7770*/  @!P3 BRA `(.L_x_257) ;  /* 0x000001800000b947 */ /* 0x000fca0003800000 */
[----:B------:R-:W-:Y:S01]  /*7780*/  IADD3 R4, -R166, R252, R4 ;  /* 0x000000fca6047210 */ /* 0x000fe20007ffe104 */
[----:B------:R-:W-:Y:S03]  /*7790*/  BSSY B0, `(.L_x_258) ;  /* 0x0000011000007945 */ /* 0x000fe60003800000 */
        /* <DEDUP_REMOVED lines=11> */
.L_x_259:
[----:B------:R-:W-:Y:S04]  /*7850*/  MOV R8, c[0x0][0x32c] ;  /* 0x0000cb0000087a02 */ /* 0x000fe80000000f00 */
[----:B------:R-:W-:Y:S11]  /*7860*/  ISETP.NE.AND P0, PT, R8, 0x1, PT ;  /* 0x000000010800780c */ /* 0x000ff60003f05270 */
[----:B------:R-:W-:Y:S02]  /*7870*/  @!UPT UIADD3 URZ, URZ, URZ, URZ ;  /* 0x0000003f3f3ff290 */ /* 0x000fe4000fffe03f */
[----:B------:R-:W-:Y:S05]  /*7880*/  @P0 IMAD.HI.U32 R8, R4, c[0x0][0x330], RZ ;  /* 0x0000cc0004080a27 */ /* 0x000fea00078e00ff */
[----:B------:R-:W-:Y:S02]  /*7890*/  @P0 SHF.R.U32.HI R4, RZ, c[0x0][0x334], R8 ;  /* 0x0000cd00ff040a19 */ /* 0x000fe40000011608 */
.L_x_260:
[----:B------:R-:W-:Y:S05]  /*78a0*/  BSYNC B0 ;  /* 0x0000000000007941 */ /* 0x000fea0003800000 */
.L_x_258:
[----:B------:R-:W-:Y:S04]  /*78b0*/  IMAD.IADD R8, R0, 0x1, -R165 ;  /* 0x0000000100087824 */ /* 0x000fe800078e0aa5 */
[----:B------:R-:W-:Y:S05]  /*78c0*/  IMAD R4, R4, c[0x0][0x32c], R8 ;  /* 0x0000cb0004047a24 */ /* 0x000fea00078e0208 */
[----:B------:R-:W-:Y:S02]  /*78d0*/  IADD3 R8, R4, c[0x0][0x32c], RZ ;  /* 0x0000cb0004087a10 */ /* 0x000fe40007ffe0ff */
[----:B------:R-:W-:Y:S02]  /*78e0*/  IMNMX R2, R2, R4, !PT ;  /* 0x0000000402027217 */ /* 0x000fe40007800200 */
[----:B------:R-:W-:Y:S02]  /*78f0*/  IMNMX R3, R3, R8, PT ;  /* 0x0000000803037217 */ /* 0x000fe40003800200 */
.L_x_257:
[C---:B------:R-:W-:Y:S01]  /*7900*/  ISETP.GE.AND P0, PT, R0.reuse, 0x1, PT ;  /* 0x000000010000780c */ /* 0x040fe20003f06270 */
[----:B------:R-:W2:Y:S01]  /*7910*/  SHFL.IDX PT, R4, R5, 0x1, 0x1c1f ;  /* 0x003c1f0005047f89 */ /* 0x000ea200000e0000 */
[----:B------:R-:W-:Y:S02]  /*7920*/  ISETP.GE.AND P2, PT, R0, 0x2, PT ;  /* 0x000000020000780c */ /* 0x000fe40003f46270 */
[----:B------:R-:W-:Y:S02]  /*7930*/  P2R R9, PR, RZ, 0x1 ;  /* 0x00000001ff097803 */ /* 0x000fe40000000000 */
[C---:B------:R-:W-:Y:S02]  /*7940*/  ISETP.GT.AND P0, PT, R2.reuse, RZ, !P0 ;  /* 0x000000ff0200720c */ /* 0x040fe40004704270 */
[----:B------:R-:W-:Y:S02]  /*7950*/  P2R R13, PR, RZ, 0x4 ;  /* 0x00000004ff0d7803 */ /* 0x000fe40000000000 */
[----:B------:R-:W-:Y:S04]  /*7960*/  ISETP.LT.OR P0, PT, R3, 0x1, P0 ;  /* 0x000000010300780c */ /* 0x000fe80000701670 */
[----:B------:R-:W-:Y:S02]  /*7970*/  FSEL R8, R143, -INF , !P0 ;  /* 0xff8000008f087808 */ /* 0x000fe40004000000 */
[----:B------:R-:W-:Y:S02]  /*7980*/  ISETP.GT.AND P0, PT, R2, 0x1, !P2 ;  /* 0x000000010200780c */ /* 0x000fe40005704270 */
[----:B------:R-:W-:Y:S02]  /*7990*/  ISETP.GE.AND P2, PT, R0, 0x9, PT ;  /* 0x000000090000780c */ /* 0x000fe40003f46270 */
[----:B------:R-:W-:Y:S02]  /*79a0*/  ISETP.LT.OR P0, PT, R3, 0x2, P0 ;  /* 0x000000020300780c */ /* 0x000fe40000701670 */
[----:B------:R-:W-:Y:S02]  /*79b0*/  P2R R14, PR, RZ, 0x4 ;  /* 0x00000004ff0e7803 */ /* 0x000fe40000000000 */
[----:B------:R-:W-:Y:S02]  /*79c0*/  FSEL R10, R141, -INF , !P0 ;  /* 0xff8000008d0a7808 */ /* 0x000fe40004000000 */
[----:B------:R-:W-:Y:S02]  /*79d0*/  ISETP.GT.AND P0, PT, R2, 0x8, !P2 ;  /* 0x000000080200780c */ /* 0x000fe40005704270 */
[----:B------:R-:W-:Y:S02]  /*79e0*/  ISETP.GE.AND P2, PT, R0, 0xa, PT ;  /* 0x0000000a0000780c */ /* 0x000fe40003f46270 */
[C---:B------:R-:W-:Y:S02]  /*79f0*/  ISETP.LT.OR P0, PT, R3.reuse, 0x9, P0 ;  /* 0x000000090300780c */ /* 0x040fe40000701670 */
[----:B------:R-:W-:Y:S02]  /*7a00*/  P2R R15, PR, RZ, 0x4 ;  /* 0x00000004ff0f7803 */ /* 0x000fe40000000000 */
[----:B------:R-:W-:Y:S02]  /*7a10*/  FSEL R11, R140, -INF , !P0 ;  /* 0xff8000008c0b7808 */ /* 0x000fe40004000000 */
[----:B------:R-:W-:Y:S02]  /*7a20*/  ISETP.GT.AND P0, PT, R2, 0x9, !P2 ;  /* 0x000000090200780c */ /* 0x000fe40005704270 */
[----:B------:R-:W-:Y:S02]  /*7a30*/  ISETP.GE.AND P2, PT, R0, 0x11, PT ;  /* 0x000000110000780c */ /* 0x000fe40003f46270 */
[C---:B------:R-:W-:Y:S02]  /*7a40*/  ISETP.LT.OR P0, PT, R3.reuse, 0xa, P0 ;  /* 0x0000000a0300780c */ /* 0x040fe40000701670 */
[----:B-1----:R-:W-:Y:S02]  /*7a50*/  P2R R34, PR, RZ, 0x4 ;  /* 0x00000004ff227803 */ /* 0x002fe40000000000 */
        /* <DEDUP_REMOVED lines=93> */
[C---:B------:R-:W-:Y:S04]  /*8030*/  ISETP.LT.OR P0, PT, R3.reuse, 0x59, P0 ;  /* 0x000000590300780c */ /* 0x040fe80000701670 */
[----:B------:R-:W-:Y:S02]  /*8040*/  FSEL R170, R36, -INF , !P0 ;  /* 0xff80000024aa7808 */ /* 0x000fe40004000000 */
[----:B------:R-:W-:Y:S01]  /*8050*/  ISETP.GT.AND P0, PT, R2, 0x59, !P2 ;  /* 0x000000590200780c */ /* 0x000fe20005704270 */
[--C-:B--2---:R-:W-:Y:S03]  /*8060*/  IMAD.IADD R2, R6, 0x1, R4.reuse ;  /* 0x0000000106027824 */ /* 0x104fe600078e0204 */
[----:B------:R-:W-:Y:S01]  /*8070*/  ISETP.LT.OR P0, PT, R3, 0x5a, P0 ;  /* 0x0000005a0300780c */ /* 0x000fe20000701670 */
[----:B------:R-:W-:Y:S03]  /*8080*/  IMAD.IADD R3, R7, 0x1, R4 ;  /* 0x0000000107037824 */ /* 0x000fe600078e0204 */
[----:B------:R-:W-:Y:S01]  /*8090*/  FSEL R171, R35, -INF , !P0 ;  /* 0xff80000023ab7808 */ /* 0x000fe20004000000 */
        /* <DEDUP_REMOVED lines=14> */
.L_x_263:
[----:B------:R-:W-:Y:S04]  /*8180*/  MOV R5, c[0x0][0x32c] ;  /* 0x0000cb0000057a02 */ /* 0x000fe80000000f00 */
[----:B------:R-:W-:Y:S11]  /*8190*/  ISETP.NE.AND P0, PT, R5, 0x1, PT ;  /* 0x000000010500780c */ /* 0x000ff60003f05270 */
[----:B------:R-:W-:Y:S02]  /*81a0*/  @!UPT UIADD3 URZ, URZ, URZ, URZ ;  /* 0x0000003f3f3ff290 */ /* 0x000fe4000fffe03f */
[----:B------:R-:W-:Y:S05]  /*81b0*/  @P0 IMAD.HI.U32 R5, R4, c[0x0][0x330], RZ ;  /* 0x0000cc0004050a27 */ /* 0x000fea00078e00ff */
[----:B------:R-:W-:Y:S02]  /*81c0*/  @P0 SHF.R.U32.HI R4, RZ, c[0x0][0x334], R5 ;  /* 0x0000cd00ff040a19 */ /* 0x000fe40000011605 */
.L_x_264:
[----:B------:R-:W-:Y:S05]  /*81d0*/  BSYNC B0 ;  /* 0x0000000000007941 */ /* 0x000fea0003800000 */
.L_x_262:
[----:B------:R-:W-:Y:S04]  /*81e0*/  IMAD.IADD R0, R0, 0x1, -R165 ;  /* 0x0000000100007824 */ /* 0x000fe800078e0aa5 */
[----:B------:R-:W-:Y:S05]  /*81f0*/  IMAD R4, R4, c[0x0][0x32c], R0 ;  /* 0x0000cb0004047a24 */ /* 0x000fea00078e0200 */
[----:B------:R-:W-:Y:S02]  /*8200*/  IADD3 R0, R4, c[0x0][0x32c], RZ ;  /* 0x0000cb0004007a10 */ /* 0x000fe40007ffe0ff */
[----:B------:R-:W-:Y:S02]  /*8210*/  IMNMX R2, R2, R4, !PT ;  /* 0x0000000402027217 */ /* 0x000fe40007800200 */
[----:B------:R-:W-:Y:S02]  /*8220*/  IMNMX R3, R3, R0, PT ;  /* 0x0000000003037217 */ /* 0x000fe40003800200 */
.L_x_261:
[----:B------:R-:W-:Y:S02]  /*8230*/  ISETP.NE.AND P0, PT, R9, RZ, PT ;  /* 0x000000ff0900720c */ /* 0x000fe40003f05270 */
[----:B------:R-:W-:Y:S02]  /*8240*/  FMNMX.FTZ R0, R8, R69, !PT ;  /* 0x0000004508007209 */ /* 0x000fe40007810000 */
[----:B------:R-:W-:Y:S02]  /*8250*/  ISETP.GT.AND P0, PT, R2, RZ, !P0 ;  /* 0x000000ff0200720c */ /* 0x000fe40004704270 */
[----:B------:R-:W-:Y:S02]  /*8260*/  FMNMX.FTZ R0, R10, R0, !PT ;  /* 0x000000000a007209 */ /* 0x000fe40007810000 */
[----:B------:R-:W-:Y:S02]  /*8270*/  ISETP.LT.OR P0, PT, R3, 0x1, P0 ;  /* 0x000000010300780c */ /* 0x000fe40000701670 */
[----:B------:R-:W-:Y:S02]  /*8280*/  FMNMX.FTZ R0, R11, R0, !PT ;  /* 0x000000000b007209 */ /* 0x000fe40007810000 */
[----:B------:R-:W-:Y:S02]  /*8290*/  FSEL R4, R160, -INF , !P0 ;  /* 0xff800000a0047808 */ /* 0x000fe40004000000 */
[----:B------:R-:W-:Y:S02]  /*82a0*/  ISETP.NE.AND P0, PT, R13, RZ, PT ;  /* 0x000000ff0d00720c */ /* 0x000fe40003f05270 */
[----:B------:R-:W-:Y:S02]  /*82b0*/  FMNMX.FTZ R0, R12, R0, !PT ;  /* 0x000000000c007209 */ /* 0x000fe40007810000 */
[----:B------:R-:W-:Y:S02]  /*82c0*/  ISETP.GT.AND P0, PT, R2, 0x1, !P0 ;  /* 0x000000010200780c */ /* 0x000fe40004704270 */
        /* <DEDUP_REMOVED lines=20> */
[C---:B------:R-:W-:Y:S02]  /*8410*/  ISETP.GT.AND P0, PT, R2.reuse, 0x10, !P0 ;  /* 0x000000100200780c */ /* 0x040fe40004704270 */
        /* <DEDUP_REMOVED lines=40> */
[----:B------:R-:W-:Y:S01]  /*86a0*/  FMNMX.FTZ R6, R138, R6, !PT ;  /* 0x000000068a067209 */ /* 0x000fe20007810000 */
[----:B------:R-:W-:Y:S01]  /*86b0*/  LDSM.16.MT88.4 R28, [R201+0x100] ;  /* 0x00010000c91c783b */ /* 0x000fe20000004200 */
        /* <DEDUP_REMOVED lines=9> */
[C---:B------:R-:W-:Y:S04]  /*8750*/  ISETP.LT.OR P0, PT, R3.reuse, 0x2a, P0 ;  /* 0x0000002a0300780c */ /* 0x040fe80000701670 */
[----:B------:R-:W-:Y:S02]  /*8760*/  FSEL R142, R142, -INF , !P0 ;  /* 0xff8000008e8e7808 */ /* 0x000fe40004000000 */
[----:B------:R-:W-:Y:S02]  /*8770*/  ISETP.NE.AND P0, PT, R26, RZ, PT ;  /* 0x000000ff1a00720c */ /* 0x000fe40003f05270 */
[----:B------:R-:W-:Y:S02]  /*8780*/  FMNMX.FTZ R6, R142, R6, !PT ;  /* 0x000000068e067209 */ /* 0x000fe40007810000 */
[----:B------:R-:W-:Y:S04]  /*8790*/  ISETP.GT.AND P0, PT, R2, 0x30, !P0 ;  /* 0x000000300200780c */ /* 0x000fe80004704270 */
[----:B------:R-:W-:Y:S04]  /*87a0*/  ISETP.LT.OR P0, PT, R3, 0x31, P0 ;  /* 0x000000310300780c */ /* 0x000fe80000701670 */
[----:B------:R-:W-:Y:S02]  /*87b0*/  FSEL R145, R74, -INF , !P0 ;  /* 0xff8000004a917808 */ /* 0x000fe40004000000 */
[----:B------:R-:W-:Y:S02]  /*87c0*/  ISETP.NE.AND P0, PT, R25, RZ, PT ;  /* 0x000000ff1900720c */ /* 0x000fe40003f05270 */
[----:B------:R-:W-:Y:S02]  /*87d0*/  FMNMX.FTZ R6, R145, R6, !PT ;  /* 0x0000000691067209 */ /* 0x000fe40007810000 */
[----:B------:R-:W-:Y:S04]  /*87e0*/  ISETP.GT.AND P0, PT, R2, 0x31, !P0 ;  /* 0x000000310200780c */ /* 0x000fe80004704270 */
        /* <DEDUP_REMOVED lines=10> */
[----:B------:R-:W-:Y:S04]  /*8890*/  ISETP.LT.OR P0, PT, R3, 0x3a, P0 ;  /* 0x0000003a0300780c */ /* 0x000fe80000701670 */
[----:B------:R-:W-:Y:S02]  /*88a0*/  FSEL R149, R68, -INF , !P0 ;  /* 0xff80000044957808 */ /* 0x000fe40004000000 */
[----:B------:R-:W-:Y:S01]  /*88b0*/  ISETP.NE.AND P0, PT, R22, RZ, PT ;  /* 0x000000ff1600720c */ /* 0x000fe20003f05270 */
[----:B------:R-:W1:Y:S01]  /*88c0*/  SHFL.BFLY PT, R68, R0, 0x2, 0x1f ;  /* 0x0c401f0000447f89 */ /* 0x000e6200000e0000 */
[----:B------:R-:W-:Y:S02]  /*88d0*/  FMNMX.FTZ R6, R149, R6, !PT ;  /* 0x0000000695067209 */ /* 0x000fe40007810000 */
[----:B------:R-:W-:Y:S04]  /*88e0*/  ISETP.GT.AND P0, PT, R2, 0x40, !P0 ;  /* 0x000000400200780c */ /* 0x000fe80004704270 */
[----:B------:R-:W-:Y:S04]  /*88f0*/  ISETP.LT.OR P0, PT, R3, 0x41, P0 ;  /* 0x000000410300780c */ /* 0x000fe80000701670 */
[----:B------:R-:W-:Y:S02]  /*8900*/  FSEL R156, R38, -INF , !P0 ;  /* 0xff800000269c7808 */ /* 0x000fe40004000000 */
[----:B------:R-:W-:Y:S02]  /*8910*/  ISETP.NE.AND P0, PT, R21, RZ, PT ;  /* 0x000000ff1500720c */ /* 0x000fe40003f05270 */
[----:B------:R-:W-:Y:S02]  /*8920*/  FMNMX.FTZ R6, R156, R6, !PT ;  /* 0x000000069c067209 */ /* 0x000fe40007810000 */
[----:B------:R-:W-:Y:S04]  /*8930*/  ISETP.GT.AND P0, PT, R2, 0x41, !P0 ;  /* 0x000000410200780c */ /* 0x000fe80004704270 */
[----:B------:R-:W-:Y:S02]  /*8940*/  ISETP.LT.OR P0, PT, R3, 0x42, P0 ;  /* 0x000000420300780c */ /* 0x000fe40000701670 */
[----:B-1----:R-:W-:Y:S02]  /*8950*/  FMNMX.FTZ R68, R0, R68, !PT ;  /* 0x0000004400447209 */ /* 0x002fe40007810000 */
[----:B------:R-:W-:Y:S02]  /*8960*/  FSEL R158, R39, -INF , !P0 ;  /* 0xff800000279e7808 */ /* 0x000fe40004000000 */
[----:B------:R-:W-:Y:S01]  /*8970*/  ISETP.NE.AND P0, PT, R20, RZ, PT ;  /* 0x000000ff1400720c */ /* 0x000fe20003f05270 */
[----:B------:R-:W-:Y:S01]  /*8980*/  LDSM.16.MT88.4 R36, [R200+0x100] ;  /* 0x00010000c824783b */ /* 0x000fe20000004200 */
[----:B------:R-:W-:Y:S02]  /*8990*/  FMNMX.FTZ R6, R158, R6, !PT ;  /* 0x000000069e067209 */ /* 0x000fe40007810000 */
[----:B------:R-:W-:Y:S04]  /*89a0*/  ISETP.GT.AND P0, PT, R2, 0x48, !P0 ;  /* 0x000000480200780c */ /* 0x000fe80004704270 */
[----:B------:R-:W-:Y:S01]  /*89b0*/  ISETP.LT.OR P0, PT, R3, 0x49, P0 ;  /* 0x000000490300780c */ /* 0x000fe20000701670 */
[----:B------:R-:W-:Y:S03]  /*89c0*/  LDSM.16.MT88.4 R20, [R198+0x100] ;  /* 0x00010000c614783b */ /* 0x000fe60000004200 */
        /* <DEDUP_REMOVED lines=11> */
[----:B------:R-:W-:Y:S04]  /*8a80*/  ISETP.NE.AND P0, PT, R17, RZ, PT ;  /* 0x000000ff1100720c */ /* 0x000fe80003f05270 */
[----:B------:R-:W-:Y:S04]  /*8a90*/  ISETP.GT.AND P0, PT, R2, 0x51, !P0 ;  /* 0x000000510200780c */ /* 0x000fe80004704270 */
[----:B------:R-:W-:Y:S04]  /*8aa0*/  ISETP.LT.OR P0, PT, R3, 0x52, P0 ;  /* 0x000000520300780c */ /* 0x000fe80000701670 */
[----:B------:R-:W-:Y:S02]  /*8ab0*/  FSEL R166, R47, -INF , !P0 ;  /* 0xff8000002fa67808 */ /* 0x000fe40004000000 */
[----:B------:R-:W-:Y:S01]  /*8ac0*/  ISETP.NE.AND P0, PT, R16, RZ, PT ;  /* 0x000000ff1000720c */ /* 0x000fe20003f05270 */
[----:B------:R-:W-:Y:S03]  /*8ad0*/  LDSM.16.MT88.4 R44, [R197+0x3100] ;  /* 0x00310000c52c783b */ /* 0x000fe60000004200 */
[----:B------:R-:W-:Y:S04]  /*8ae0*/  ISETP.GT.AND P0, PT, R2, 0x58, !P0 ;  /* 0x000000580200780c */ /* 0x000fe80004704270 */
[----:B------:R-:W-:Y:S04]  /*8af0*/  ISETP.LT.OR P0, PT, R3, 0x59, P0 ;  /* 0x000000590300780c */ /* 0x000fe80000701670 */
[----:B------:R-:W-:Y:S02]  /*8b00*/  FSEL R167, R50, -INF , !P0 ;  /* 0xff80000032a77808 */ /* 0x000fe40004000000 */
[----:B------:R-:W-:Y:S02]  /*8b10*/  ISETP.GT.AND P0, PT, R2, 0x59, !P2 ;  /* 0x000000590200780c */ /* 0x000fe40005704270 */
[----:B------:R-:W-:Y:S02]  /*8b20*/  FMNMX.FTZ R2, R165, R6, !PT ;  /* 0x00000006a5027209 */ /* 0x000fe40007810000 */
[----:B------:R-:W-:Y:S02]  /*8b30*/  ISETP.LT.OR P0, PT, R3, 0x5a, P0 ;  /* 0x0000005a0300780c */ /* 0x000fe40000701670 */
[----:B------:R-:W1:Y:S01]  /*8b40*/  SHFL.BFLY PT, R3, R68, 0x1, 0x1f ;  /* 0x0c201f0044037f89 */ /* 0x000e6200000e0000 */
[----:B------:R-:W-:Y:S02]  /*8b50*/  FMNMX.FTZ R0, R166, R2, !PT ;  /* 0x00000002a6007209 */ /* 0x000fe40007810000 */
[----:B------:R-:W-:Y:S02]  /*8b60*/  FSEL R71, R51, -INF , !P0 ;  /* 0xff80000033477808 */ /* 0x000fe40004000000 */
[----:B------:R-:W-:Y:S04]  /*8b70*/  FMNMX.FTZ R0, R167, R0, !PT ;  /* 0x00000000a7007209 */ /* 0x000fe80007810000 */
[----:B------:R-:W-:Y:S05]  /*8b80*/  FMNMX.FTZ R2, R71, R0, !PT ;  /* 0x0000000047027209 */ /* 0x000fea0007810000 */
[----:B------:R-:W2:Y:S01]  /*8b90*/  SHFL.BFLY PT, R0, R2, 0x2, 0x1f ;  /* 0x0c401f0002007f89 */ /* 0x000ea200000e0000 */
[----:B-1----:R-:W-:Y:S04]  /*8ba0*/  FMNMX.FTZ R68, R68, R3, !PT ;  /* 0x0000000344447209 */ /* 0x002fe80007810000 */
[C---:B------:R-:W-:Y:S01]  /*8bb0*/  FSETP.NEU.FTZ.AND P0, PT, R68.reuse, -INF , PT ;  /* 0xff8000004400780b */ /* 0x040fe20003f1d000 */
[----:B------:R-:W-:Y:S05]  /*8bc0*/  FMUL.FTZ R132, R68, c[0x0][0x2d0] ;  /* 0x0000b40044847a20 */ /* 0x000fea0000410000 */
[----:B------:R-:W-:Y:S02]  /*8bd0*/  FSEL R132, R132, RZ, P0 ;  /* 0x000000ff84847208 */ /* 0x000fe40000000000 */
[----:B--2---:R-:W-:Y:S03]  /*8be0*/  FMNMX.FTZ R2, R2, R0, !PT ;  /* 0x0000000002027209 */ /* 0x004fe60007810000 */
[--C-:B------:R-:W-:Y:S02]  /*8bf0*/  FFMA.FTZ R0, R10, c[0x0][0x2d0], -R132.reuse ;  /* 0x0000b4000a007a23 */ /* 0x100fe40000010884 */
[--C-:B------:R-:W-:Y:S02]  /*8c00*/  FFMA.FTZ R6, R12, c[0x0][0x2d0], -R132.reuse ;  /* 0x0000b4000c067a23 */ /* 0x100fe40000010884 */
[----:B------:R1:W-:Y:S01]  /*8c10*/  MUFU.EX2 R239, R0 ;  /* 0x0000000000ef7308 */ /* 0x0003e20000000800 */
[----:B------:R-:W2:Y:S01]  /*8c20*/  SHFL.BFLY PT, R3, R2, 0x1, 0x1f ;  /* 0x0c201f0002037f89 */ /* 0x000ea200000e0000 */
[--C-:B------:R-:W-:Y:S07]  /*8c30*/  FFMA.FTZ R8, R8, c[0x0][0x2d0], -R132.reuse ;  /* 0x0000b40008087a23 */ /* 0x100fee0000010884 */
[----:B------:R-:W3:Y:S01]  /*8c40*/  LDSM.16.MT88.4 R12, [R197+0x100] ;  /* 0x00010000c50c783b */ /* 0x000ee20000004200 */
[----:B------:R-:W4:Y:S10]  /*8c50*/  MUFU.EX2 R236, R8 ;  /* 0x0000000800ec7308 */ /* 0x000f340000000800 */
[----:B------:R-:W-:Y:S01]  /*8c60*/  MUFU.EX2 R237, R6 ;  /* 0x0000000600ed7308 */ /* 0x000fe20000000800 */
[----:B-1----:R-:W-:Y:S01]  /*8c70*/  FFMA.FTZ R0, R11, c[0x0][0x2d0], -R132 ;  /* 0x0000b4000b007a23 */ /* 0x002fe20000010884 */
[----:B--2---:R-:W-:Y:S08]  /*8c80*/  FMNMX.FTZ R3, R3, R2, !PT ;  /* 0x0000000203037209 */ /* 0x004ff00007810000 */
[----:B------:R1:W2:Y:S01]  /*8c90*/  MUFU.EX2 R238, R0 ;  /* 0x0000000000ee7308 */ /* 0x0002a20000000800 */
[----:B----4-:R-:W-:Y:S02]  /*8ca0*/  F2FP.PACK_AB R72, R239, R236 ;  /* 0x000000ecef48723e */ /* 0x010fe400000000ff */
[----:B-1----:R-:W-:Y:S02]  /*8cb0*/  FSEL R0, R68, RZ, P0 ;  /* 0x000000ff44007208 */ /* 0x002fe40000000000 */
[----:B------:R-:W-:Y:S02]  /*8cc0*/  FSETP.NEU.FTZ.AND P0, PT, R3, -INF , PT ;  /* 0xff8000000300780b */ /* 0x000fe40003f1d000 */
[----:B--2---:R-:W-:Y:S01]  /*8cd0*/  F2FP.PACK_AB R74, R237, R238 ;  /* 0x000000eeed4a723e */ /* 0x004fe200000000ff */
[----:B------:R-:W-:Y:S02]  /*8ce0*/  FADD.FTZ R0, -R0, R69 ;  /* 0x0000004500007221 */ /* 0x000fe40000010100 */
[----:B------:R-:W-:Y:S02]  /*8cf0*/  FMUL.FTZ R69, R3, c[0x0][0x2d0] ;  /* 0x0000b40003457a20 */ /* 0x000fe40000410000 */
[----:B------:R-:W-:Y:S03]  /*8d00*/  FMUL.FTZ R0, R0, c[0x0][0x2d0] ;  /* 0x0000b40000007a20 */ /* 0x000fe60000410000 */
[----:B------:R-:W-:Y:S01]  /*8d10*/  FSEL R69, R69, RZ, P0 ;  /* 0x000000ff45457208 */ /* 0x000fe20000000000 */
[----:B------:R1:W2:Y:S04]  /*8d20*/  MUFU.EX2 R2, R0 ;  /* 0x0000000000027308 */ /* 0x0002a80000000800 */
[--C-:B------:R-:W-:Y:S02]  /*8d30*/  FFMA.FTZ R4, R4, c[0x0][0x2d0], -R69.reuse ;  /* 0x0000b40004047a23 */ /* 0x100fe40000010845 */
[--C-:B------:R-:W-:Y:S04]  /*8d40*/  FFMA.FTZ R5, R5, c[0x0][0x2d0], -R69.reuse ;  /* 0x0000b40005057a23 */ /* 0x100fe80000010845 */
[----:B------:R4:W-:Y:S10]  /*8d50*/  MUFU.EX2 R235, R4 ;  /* 0x0000000400eb7308 */ /* 0x0009f40000000800 */
[----:B------:R-:W5:Y:S01]  /*8d60*/  MUFU.EX2 R234, R5 ;  /* 0x0000000500ea7308 */ /* 0x000f620000000800 */
[--C-:B-1----:R-:W-:Y:S02]  /*8d70*/  FFMA.FTZ R0, R7, c[0x0][0x2d0], -R69.reuse ;  /* 0x0000b40007007a23 */ /* 0x102fe40000010845 */
[C---:B--2---:R-:W-:Y:S02]  /*8d80*/  FMUL.FTZ R8, R2.reuse, R80 ;  /* 0x0000005002087220 */ /* 0x044fe40000410000 */
[C---:B------:R-:W-:Y:S05]  /*8d90*/  FMUL.FTZ R16, R2.reuse, R88 ;  /* 0x0000005802107220 */ /* 0x040fea0000410000 */
[----:B------:R1:W-:Y:S01]  /*8da0*/  MUFU.EX2 R233, R0 ;  /* 0x0000000000e97308 */ /* 0x0003e20000000800 */
[C---:B------:R-:W-:Y:S02]  /*8db0*/  FMUL.FTZ R17, R2.reuse, R89 ;  /* 0x0000005902117220 */ /* 0x040fe40000410000 */
[C---:B------:R-:W-:Y:S02]  /*8dc0*/  FMUL.FTZ R24, R2.reuse, R96 ;  /* 0x0000006002187220 */ /* 0x040fe40000410000 */
[--C-:B----4-:R-:W-:Y:S02]  /*8dd0*/  FFMA.FTZ R4, R9, c[0x0][0x2d0], -R69.reuse ;  /* 0x0000b40009047a23 */ /* 0x110fe40000010845 */
[C---:B------:R-:W-:Y:S02]  /*8de0*/  FMUL.FTZ R9, R2.reuse, R81 ;  /* 0x0000005102097220 */ /* 0x040fe40000410000 */
[C---:B------:R-:W-:Y:S01]  /*8df0*/  FMUL.FTZ R25, R2.reuse, R97 ;  /* 0x0000006102197220 */ /* 0x040fe20000410000 */
[----:B------:R-:W2:Y:S01]  /*8e00*/  MUFU.EX2 R230, R4 ;  /* 0x0000000400e67308 */ /* 0x000ea20000000800 */
[C---:B------:R-:W-:Y:S02]  /*8e10*/  FMUL.FTZ R32, R2.reuse, R104 ;  /* 0x0000006802207220 */ /* 0x040fe40000410000 */
[----:B------:R-:W-:Y:S01]  /*8e20*/  FMUL.FTZ R33, R2, R105 ;  /* 0x0000006902217220 */ /* 0x000fe20000410000 */
[----:B-----5:R-:W-:Y:S01]  /*8e30*/  F2FP.PACK_AB R73, R234, R235 ;  /* 0x000000ebea49723e */ /* 0x020fe200000000ff */
[C---:B------:R-:W-:Y:S02]  /*8e40*/  FMUL.FTZ R5, R2.reuse, R77 ;  /* 0x0000004d02057220 */ /* 0x040fe40000410000 */
[C---:B------:R-:W-:Y:S02]  /*8e50*/  FMUL.FTZ R52, R2.reuse, R52 ;  /* 0x0000003402347220 */ /* 0x040fe40000410000 */
[C---:B------:R-:W-:Y:S02]  /*8e60*/  FMUL.FTZ R53, R2.reuse, R53 ;  /* 0x0000003502357220 */ /* 0x040fe40000410000 */
[C---:B------:R-:W-:Y:S02]  /*8e70*/  FMUL.FTZ R56, R2.reuse, R56 ;  /* 0x0000003802387220 */ /* 0x040fe40000410000 */
[C---:B------:R-:W-:Y:S01]  /*8e80*/  FMUL.FTZ R57, R2.reuse, R57 ;  /* 0x0000003902397220 */ /* 0x040fe20000410000 */
[----:B-1----:R-:W-:Y:S01]  /*8e90*/  FSEL R0, R3, RZ, P0 ;  /* 0x000000ff03007208 */ /* 0x002fe20000000000 */
[----:B------:R-:W-:Y:S01]  /*8ea0*/  FMUL.FTZ R60, R2, R60 ;  /* 0x0000003c023c7220 */ /* 0x000fe20000410000 */
[----:B------:R-:W-:Y:S01]  /*8eb0*/  ISETP.GT.AND P0, PT, R218, R240, PT ;  /* 0x000000f0da00720c */ /* 0x000fe20003f04270 */
[----:B------:R-:W-:Y:S02]  /*8ec0*/  FMUL.FTZ R61, R2, R61 ;  /* 0x0000003d023d7220 */ /* 0x000fe40000410000 */
[----:B------:R-:W-:Y:S02]  /*8ed0*/  FADD.FTZ R0, -R0, R70 ;  /* 0x0000004600007221 */ /* 0x000fe40000010100 */
[--C-:B------:R-:W-:Y:S02]  /*8ee0*/  FFMA.FTZ R70, R133, c[0x0][0x2d0], -R69.reuse ;  /* 0x0000b40085467a23 */ /* 0x100fe40000010845 */
[----:B------:R-:W-:Y:S01]  /*8ef0*/  FMUL.FTZ R0, R0, c[0x0][0x2d0] ;  /* 0x0000b40000007a20 */ /* 0x000fe20000410000 */
[----:B--2---:R-:W-:Y:S01]  /*8f00*/  F2FP.PACK_AB R75, R230, R233 ;  /* 0x000000e9e64b723e */ /* 0x004fe200000000ff */
[C---:B------:R-:W-:Y:S02]  /*8f10*/  FMUL.FTZ R4, R2.reuse, R76 ;  /* 0x0000004c02047220 */ /* 0x040fe40000410000 */
[C---:B------:R-:W-:Y:S02]  /*8f20*/  FMUL.FTZ R64, R2.reuse, R64 ;  /* 0x0000004002407220 */ /* 0x040fe40000410000 */
[----:B------:R-:W1:Y:S01]  /*8f30*/  MUFU.EX2 R0, R0 ;  /* 0x0000000000007308 */ /* 0x000e620000000800 */
[----:B------:R-:W-:Y:S02]  /*8f40*/  FMUL.FTZ R65, R2, R65 ;  /* 0x0000004102417220 */ /* 0x000fe40000410000 */
[C---:B-1----:R-:W-:Y:S02]  /*8f50*/  FMUL.FTZ R6, R0.reuse, R78 ;  /* 0x0000004e00067220 */ /* 0x042fe40000410000 */
[C---:B------:R-:W-:Y:S02]  /*8f60*/  FMUL.FTZ R7, R0.reuse, R79 ;  /* 0x0000004f00077220 */ /* 0x040fe40000410000 */
[----:B------:R-:W1:Y:S01]  /*8f70*/  LDSM.16.MT88.4 R76, [R198+0x3100] ;  /* 0x00310000c64c783b */ /* 0x000e620000004200 */
[C---:B------:R-:W-:Y:S02]  /*8f80*/  FMUL.FTZ R10, R0.reuse, R82 ;  /* 0x00000052000a7220 */ /* 0x040fe40000410000 */
[C---:B------:R-:W-:Y:S02]  /*8f90*/  FMUL.FTZ R11, R0.reuse, R83 ;  /* 0x00000053000b7220 */ /* 0x040fe40000410000 */
[C---:B---3--:R-:W-:Y:S03]  /*8fa0*/  HMMA.16816.F32 R4, R72.reuse, R12, R4 ;  /* 0x0000000c4804723c */ /* 0x048fe60000001804 */
[----:B------:R-:W2:Y:S02]  /*8fb0*/  LDSM.16.MT88.4 R80, [R201+0x3100] ;  /* 0x00310000c950783b */ /* 0x000ea40000004200 */
[----:B------:R-:W-:Y:S02]  /*8fc0*/  FMUL.FTZ R18, R0, R90 ;  /* 0x0000005a00127220 */ /* 0x000fe40000410000 */
[C---:B------:R-:W-:Y:S01]  /*8fd0*/  FMUL.FTZ R12, R2.reuse, R84 ;  /* 0x00000054020c7220 */ /* 0x040fe20000410000 */
[C---:B------:R-:W-:Y:S04]  /*8fe0*/  HMMA.16816.F32 R8, R72.reuse, R14, R8 ;  /* 0x0000000e4808723c */ /* 0x040fe80000001808 */
[----:B------:R-:W-:Y:S02]  /*8ff0*/  FMUL.FTZ R13, R2, R85 ;  /* 0x00000055020d7220 */ /* 0x000fe40000410000 */
[C---:B------:R-:W-:Y:S02]  /*9000*/  FMUL.FTZ R19, R0.reuse, R91 ;  /* 0x0000005b00137220 */ /* 0x040fe40000410000 */
[C---:B------:R-:W-:Y:S01]  /*9010*/  FMUL.FTZ R14, R0.reuse, R86 ;  /* 0x00000056000e7220 */ /* 0x040fe20000410000 */
[----:B------:R-:W-:Y:S03]  /*9020*/  LDSM.16.MT88.4 R88, [R201+0x900] ;  /* 0x00090000c958783b */ /* 0x000fe60000004200 */
[C---:B------:R-:W-:Y:S02]  /*9030*/  FMUL.FTZ R15, R0.reuse, R87 ;  /* 0x00000057000f7220 */ /* 0x040fe40000410000 */
[C---:B------:R-:W-:Y:S02]  /*9040*/  FMUL.FTZ R26, R0.reuse, R98 ;  /* 0x00000062001a7220 */ /* 0x040fe40000410000 */
[C---:B------:R-:W-:Y:S01]  /*9050*/  FMUL.FTZ R27, R0.reuse, R99 ;  /* 0x00000063001b7220 */ /* 0x040fe20000410000 */
[----:B------:R-:W3:Y:S01]  /*9060*/  LDSM.16.MT88.4 R84, [R200+0x3100] ;  /* 0x00310000c854783b */ /* 0x000ee20000004200 */
[C---:B------:R-:W-:Y:S01]  /*9070*/  FMUL.FTZ R34, R0.reuse, R106 ;  /* 0x0000006a00227220 */ /* 0x040fe20000410000 */
[C---:B------:R-:W-:Y:S03]  /*9080*/  HMMA.16816.F32 R12, R72.reuse, R20, R12 ;  /* 0x00000014480c723c */ /* 0x040fe6000000180c */
[C---:B------:R-:W-:Y:S02]  /*9090*/  FMUL.FTZ R35, R0.reuse, R107 ;  /* 0x0000006b00237220 */ /* 0x040fe40000410000 */
[----:B------:R-:W-:Y:S01]  /*90a0*/  FMUL.FTZ R42, R0, R114 ;  /* 0x00000072002a7220 */ /* 0x000fe20000410000 */
[----:B------:R-:W-:Y:S01]  /*90b0*/  LDSM.16.MT88.4 R96, [R200+0x4900] ;  /* 0x00490000c860783b */ /* 0x000fe20000004200 */
[C---:B------:R-:W-:Y:S01]  /*90c0*/  FMUL.FTZ R20, R2.reuse, R92 ;  /* 0x0000005c02147220 */ /* 0x040fe20000410000 */
[C---:B------:R-:W-:Y:S04]  /*90d0*/  HMMA.16816.F32 R16, R72.reuse, R22, R16 ;  /* 0x000000164810723c */ /* 0x040fe80000001810 */
[----:B------:R-:W-:Y:S02]  /*90e0*/  FMUL.FTZ R21, R2, R93 ;  /* 0x0000005d02157220 */ /* 0x000fe40000410000 */
[C---:B------:R-:W-:Y:S01]  /*90f0*/  FMUL.FTZ R43, R0.reuse, R115 ;  /* 0x00000073002b7220 */ /* 0x040fe20000410000 */
[----:B------:R-:W-:Y:S01]  /*9100*/  LDSM.16.MT88.4 R104, [R200+0x2900] ;  /* 0x00290000c868783b */ /* 0x000fe20000004200 */
[C---:B------:R-:W-:Y:S04]  /*9110*/  FMUL.FTZ R22, R0.reuse, R94 ;  /* 0x0000005e00167220 */ /* 0x040fe80000410000 */
[C---:B------:R-:W-:Y:S02]  /*9120*/  FMUL.FTZ R23, R0.reuse, R95 ;  /* 0x0000005f00177220 */ /* 0x040fe40000410000 */
[C---:B------:R-:W-:Y:S01]  /*9130*/  FMUL.FTZ R50, R0.reuse, R122 ;  /* 0x0000007a00327220 */ /* 0x040fe20000410000 */
[----:B------:R-:W-:Y:S01]  /*9140*/  LDSM.16.MT88.4 R92, [R200+0x900] ;  /* 0x00090000c85c783b */ /* 0x000fe20000004200 */
[C---:B------:R-:W-:Y:S02]  /*9150*/  FMUL.FTZ R51, R0.reuse, R123 ;  /* 0x0000007b00337220 */ /* 0x040fe40000410000 */
[C---:B------:R-:W-:Y:S01]  /*9160*/  FMUL.FTZ R54, R0.reuse, R54 ;  /* 0x0000003600367220 */ /* 0x040fe20000410000 */
[C---:B------:R-:W-:Y:S03]  /*9170*/  HMMA.16816.F32 R20, R72.reuse, R28, R20 ;  /* 0x0000001c4814723c */ /* 0x040fe60000001814 */
[C---:B------:R-:W-:Y:S02]  /*9180*/  FMUL.FTZ R55, R0.reuse, R55 ;  /* 0x0000003700377220 */ /* 0x040fe40000410000 */
[----:B------:R-:W-:Y:S02]  /*9190*/  FMUL.FTZ R58, R0, R58 ;  /* 0x0000003a003a7220 */ /* 0x000fe40000410000 */
[C---:B------:R-:W-:Y:S01]  /*91a0*/  FMUL.FTZ R28, R2.reuse, R100 ;  /* 0x00000064021c7220 */ /* 0x040fe20000410000 */
[C---:B------:R-:W-:Y:S04]  /*91b0*/  HMMA.16816.F32 R24, R72.reuse, R30, R24 ;  /* 0x0000001e4818723c */ /* 0x040fe80000001818 */
[----:B------:R-:W-:Y:S02]  /*91c0*/  FMUL.FTZ R29, R2, R101 ;  /* 0x00000065021d7220 */ /* 0x000fe40000410000 */
[C---:B------:R-:W-:Y:S02]  /*91d0*/  FMUL.FTZ R59, R0.reuse, R59 ;  /* 0x0000003b003b7220 */ /* 0x040fe40000410000 */
[C---:B------:R-:W-:Y:S04]  /*91e0*/  FMUL.FTZ R30, R0.reuse, R102 ;  /* 0x00000066001e7220 */ /* 0x040fe80000410000 */
[C---:B------:R-:W-:Y:S02]  /*91f0*/  FMUL.FTZ R31, R0.reuse, R103 ;  /* 0x00000067001f7220 */ /* 0x040fe40000410000 */
[----:B------:R-:W-:Y:S01]  /*9200*/  LDSM.16.MT88.4 R100, [R201+0x2900] ;  /* 0x00290000c964783b */ /* 0x000fe20000004200 */
[C---:B------:R-:W-:Y:S02]  /*9210*/  FMUL.FTZ R62, R0.reuse, R62 ;  /* 0x0000003e003e7220 */ /* 0x040fe40000410000 */
[C---:B------:R-:W-:Y:S02]  /*9220*/  FMUL.FTZ R63, R0.reuse, R63 ;  /* 0x0000003f003f7220 */ /* 0x040fe40000410000 */
[C---:B------:R-:W-:Y:S03]  /*9230*/  HMMA.16816.F32 R28, R72.reuse, R36, R28 ;  /* 0x00000024481c723c */ /* 0x040fe6000000181c */
[C---:B------:R-:W-:Y:S02]  /*9240*/  FMUL.FTZ R66, R0.reuse, R66 ;  /* 0x0000004200427220 */ /* 0x040fe40000410000 */
[----:B------:R-:W-:Y:S02]  /*9250*/  FMUL.FTZ R67, R0, R67 ;  /* 0x0000004300437220 */ /* 0x000fe40000410000 */
[--C-:B------:R-:W-:Y:S01]  /*9260*/  FFMA.FTZ R36, R40, c[0x0][0x2d0], -R132.reuse ;  /* 0x0000b40028247a23 */ /* 0x100fe20000010884 */
[C---:B------:R-:W-:Y:S03]  /*9270*/  HMMA.16816.F32 R32, R72.reuse, R38, R32 ;  /* 0x000000264820723c */ /* 0x040fe60000001820 */
[----:B------:R4:W-:Y:S01]  /*9280*/  MUFU.EX2 R229, R36 ;  /* 0x0000002400e57308 */ /* 0x0009e20000000800 */
[----:B------:R-:W-:Y:S02]  /*9290*/  FMUL.FTZ R37, R2, R109 ;  /* 0x0000006d02257220 */ /* 0x000fe40000410000 */
[--C-:B------:R-:W-:Y:S02]  /*92a0*/  FFMA.FTZ R40, R41, c[0x0][0x2d0], -R132.reuse ;  /* 0x0000b40029287a23 */ /* 0x100fe40000010884 */
[C---:B------:R-:W-:Y:S04]  /*92b0*/  FMUL.FTZ R39, R0.reuse, R111 ;  /* 0x0000006f00277220 */ /* 0x040fe80000410000 */
[----:B------:R-:W-:Y:S01]  /*92c0*/  FMUL.FTZ R38, R0, R110 ;  /* 0x0000006e00267220 */ /* 0x000fe20000410000 */
[----:B------:R5:W-:Y:S01]  /*92d0*/  MUFU.EX2 R109, R70 ;  /* 0x00000046006d7308 */ /* 0x000be20000000800 */
[C---:B------:R-:W-:Y:S09]  /*92e0*/  FMUL.FTZ R41, R2.reuse, R113 ;  /* 0x0000007102297220 */ /* 0x040ff20000410000 */
[----:B------:R1:W1:Y:S01]  /*92f0*/  MUFU.EX2 R111, R40 ;  /* 0x00000028006f7308 */ /* 0x0002620000000800 */
[----:B----4-:R-:W-:Y:S07]  /*9300*/  FMUL.FTZ R36, R2, R108 ;  /* 0x0000006c02247220 */ /* 0x010fee0000410000 */
[C---:B------:R-:W-:Y:S03]  /*9310*/  HMMA.16816.F32 R36, R72.reuse, R44, R36 ;  /* 0x0000002c4824723c */ /* 0x040fe60000001824 */
[--C-:B-----5:R-:W-:Y:S04]  /*9320*/  FFMA.FTZ R70, R134, c[0x0][0x2d0], -R69.reuse ;  /* 0x0000b40086467a23 */ /* 0x120fe80000010845 */
[----:B------:R4:W-:Y:S01]  /*9330*/  MUFU.EX2 R108, R70 ;  /* 0x00000046006c7308 */ /* 0x0009e20000000800 */
[----:B------:R-:W-:Y:S04]  /*9340*/  FMUL.FTZ R45, R2, R117 ;  /* 0x00000075022d7220 */ /* 0x000fe80000410000 */
[--C-:B------:R-:W-:Y:S02]  /*9350*/  FFMA.FTZ R44, R48, c[0x0][0x2d0], -R132.reuse ;  /* 0x0000b400302c7a23 */ /* 0x100fe40000010884 */
[C---:B-1----:R-:W-:Y:S02]  /*9360*/  FMUL.FTZ R40, R2.reuse, R112 ;  /* 0x0000007002287220 */ /* 0x042fe40000410000 */
[----:B------:R-:W-:Y:S01]  /*9370*/  LDSM.16.MT88.4 R112, [R197+0x5900] ;  /* 0x00590000c570783b */ /* 0x000fe20000004200 */
[--C-:B------:R-:W-:Y:S01]  /*9380*/  FFMA.FTZ R48, R49, c[0x0][0x2d0], -R132.reuse ;  /* 0x0000b40031307a23 */ /* 0x100fe20000010884 */
[----:B------:R1:W-:Y:S01]  /*9390*/  MUFU.EX2 R110, R44 ;  /* 0x0000002c006e7308 */ /* 0x0003e20000000800 */
[----:B------:R-:W-:Y:S02]  /*93a0*/  FMUL.FTZ R49, R2, R121 ;  /* 0x0000007902317220 */ /* 0x000fe40000410000 */
[C---:B------:R-:W-:Y:S07]  /*93b0*/  HMMA.16816.F32 R40, R72.reuse, R46, R40 ;  /* 0x0000002e4828723c */ /* 0x040fee0000001828 */
[C---:B------:R-:W-:Y:S01]  /*93c0*/  FMUL.FTZ R47, R0.reuse, R119 ;  /* 0x00000077002f7220 */ /* 0x040fe20000410000 */
[----:B------:R5:W2:Y:S01]  /*93d0*/  MUFU.EX2 R228, R48 ;  /* 0x0000003000e47308 */ /* 0x000aa20000000800 */
[----:B------:R-:W-:Y:S03]  /*93e0*/  FMUL.FTZ R46, R0, R118 ;  /* 0x00000076002e7220 */ /* 0x000fe60000410000 */
[--C-:B----4-:R-:W-:Y:S06]  /*93f0*/  FFMA.FTZ R70, R135, c[0x0][0x2d0], -R69.reuse ;  /* 0x0000b40087467a23 */ /* 0x110fec0000010845 */
[----:B------:R4:W-:Y:S01]  /*9400*/  MUFU.EX2 R227, R70 ;  /* 0x0000004600e37308 */ /* 0x0009e20000000800 */
[C---:B-1----:R-:W-:Y:S07]  /*9410*/  FMUL.FTZ R44, R2.reuse, R116 ;  /* 0x00000074022c7220 */ /* 0x042fee0000410000 */
[C---:B------:R-:W-:Y:S03]  /*9420*/  HMMA.16816.F32 R44, R72.reuse, R76, R44 ;  /* 0x0000004c482c723c */ /* 0x040fe6000000182c */
[----:B-----5:R-:W-:Y:S02]  /*9430*/  FMUL.FTZ R48, R2, R120 ;  /* 0x0000007802307220 */ /* 0x020fe40000410000 */
[----:B------:R-:W-:Y:S05]  /*9440*/  LDSM.16.MT88.4 R120, [R198+0x5900] ;  /* 0x00590000c678783b */ /* 0x000fea0000004200 */
[C---:B------:R-:W-:Y:S03]  /*9450*/  HMMA.16816.F32 R48, R72.reuse, R78, R48 ;  /* 0x0000004e4830723c */ /* 0x040fe60000001830 */
[--C-:B----4-:R-:W-:Y:S01]  /*9460*/  FFMA.FTZ R70, R136, c[0x0][0x2d0], -R69.reuse ;  /* 0x0000b40088467a23 */ /* 0x110fe20000010845 */
[----:B------:R-:W1:Y:S03]  /*9470*/  LDSM.16.MT88.4 R76, [R197+0x900] ;  /* 0x00090000c54c783b */ /* 0x000e660000004200 */
[----:B------:R4:W5:Y:S01]  /*9480*/  MUFU.EX2 R225, R70 ;  /* 0x0000004600e17308 */ /* 0x0009620000000800 */
[C---:B--2---:R-:W-:Y:S08]  /*9490*/  HMMA.16816.F32 R52, R72.reuse, R80, R52 ;  /* 0x000000504834723c */ /* 0x044ff00000001834 */
[C---:B------:R-:W-:Y:S01]  /*94a0*/  HMMA.16816.F32 R56, R72.reuse, R82, R56 ;  /* 0x000000524838723c */ /* 0x040fe20000001838 */
[----:B------:R-:W2:Y:S07]  /*94b0*/  LDSM.16.MT88.4 R80, [R198+0x900] ;  /* 0x00090000c650783b */ /* 0x000eae0000004200 */
[C---:B---3--:R-:W-:Y:S04]  /*94c0*/  HMMA.16816.F32 R60, R72.reuse, R84, R60 ;  /* 0x00000054483c723c */ /* 0x048fe8000000183c */
[--C-:B----4-:R-:W-:Y:S04]  /*94d0*/  FFMA.FTZ R70, R140, c[0x0][0x2d0], -R132.reuse ;  /* 0x0000b4008c467a23 */ /* 0x110fe80000010884 */
[----:B------:R-:W-:Y:S01]  /*94e0*/  HMMA.16816.F32 R64, R72, R86, R64 ;  /* 0x000000564840723c */ /* 0x000fe20000001840 */
[----:B------:R-:W3:Y:S01]  /*94f0*/  LDSM.16.MT88.4 R84, [R197+0x3900] ;  /* 0x00390000c554783b */ /* 0x000ee20000004200 */
[----:B------:R4:W-:Y:S05]  /*9500*/  MUFU.EX2 R119, R70 ;  /* 0x0000004600777308 */ /* 0x0009ea0000000800 */
[----:B------:R-:W-:Y:S02]  /*9510*/  F2FP.PACK_AB R72, R111, R229 ;  /* 0x000000e56f48723e */ /* 0x000fe400000000ff */
[----:B------:R-:W-:Y:S03]  /*9520*/  F2FP.PACK_AB R74, R228, R110 ;  /* 0x0000006ee44a723e */ /* 0x000fe600000000ff */
[----:B------:R-:W-:Y:S02]  /*9530*/  F2FP.PACK_AB R73, R108, R109 ;  /* 0x0000006d6c49723e */ /* 0x000fe400000000ff */
[----:B-----5:R-:W-:Y:S07]  /*9540*/  F2FP.PACK_AB R75, R225, R227 ;  /* 0x000000e3e14b723e */ /* 0x020fee00000000ff */
[C---:B-1----:R-:W-:Y:S03]  /*9550*/  HMMA.16816.F32 R4, R72.reuse, R76, R4 ;  /* 0x0000004c4804723c */ /* 0x042fe60000001804 */
[--C-:B----4-:R-:W-:Y:S05]  /*9560*/  FFMA.FTZ R70, R141, c[0x0][0x2d0], -R132.reuse ;  /* 0x0000b4008d467a23 */ /* 0x110fea0000010884 */
[C---:B------:R-:W-:Y:S01]  /*9570*/  HMMA.16816.F32 R8, R72.reuse, R78, R8 ;  /* 0x0000004e4808723c */ /* 0x040fe20000001808 */
[----:B------:R-:W1:Y:S01]  /*9580*/  LDSM.16.MT88.4 R76, [R198+0x3900] ;  /* 0x00390000c64c783b */ /* 0x000e620000004200 */
[----:B------:R4:W5:Y:S06]  /*9590*/  MUFU.EX2 R224, R70 ;  /* 0x0000004600e07308 */ /* 0x00096c0000000800 */
[C---:B--2---:R-:W-:Y:S08]  /*95a0*/  HMMA.16816.F32 R12, R72.reuse, R80, R12 ;  /* 0x00000050480c723c */ /* 0x044ff0000000180c */
[C---:B------:R-:W-:Y:S01]  /*95b0*/  HMMA.16816.F32 R16, R72.reuse, R82, R16 ;  /* 0x000000524810723c */ /* 0x040fe20000001810 */
[----:B------:R-:W2:Y:S07]  /*95c0*/  LDSM.16.MT88.4 R80, [R201+0x3900] ;  /* 0x00390000c950783b */ /* 0x000eae0000004200 */
[C---:B------:R-:W-:Y:S04]  /*95d0*/  HMMA.16816.F32 R20, R72.reuse, R88, R20 ;  /* 0x000000584814723c */ /* 0x040fe80000001814 */
[--C-:B----4-:R-:W-:Y:S04]  /*95e0*/  FFMA.FTZ R70, R143, c[0x0][0x2d0], -R132.reuse ;  /* 0x0000b4008f467a23 */ /* 0x110fe80000010884 */
[C---:B------:R-:W-:Y:S01]  /*95f0*/  HMMA.16816.F32 R24, R72.reuse, R90, R24 ;  /* 0x0000005a4818723c */ /* 0x040fe20000001818 */
[----:B------:R4:W-:Y:S01]  /*9600*/  MUFU.EX2 R118, R70 ;  /* 0x0000004600767308 */ /* 0x0009e20000000800 */
[----:B------:R-:W2:Y:S06]  /*9610*/  LDSM.16.MT88.4 R88, [R200+0x3900] ;  /* 0x00390000c858783b */ /* 0x000eac0000004200 */
[C---:B------:R-:W-:Y:S08]  /*9620*/  HMMA.16816.F32 R28, R72.reuse, R92, R28 ;  /* 0x0000005c481c723c */ /* 0x040ff0000000181c */
[C---:B------:R-:W-:Y:S01]  /*9630*/  HMMA.16816.F32 R32, R72.reuse, R94, R32 ;  /* 0x0000005e4820723c */ /* 0x040fe20000001820 */
[----:B------:R-:W-:Y:S07]  /*9640*/  LDSM.16.MT88.4 R92, [R200+0x4100] ;  /* 0x00410000c85c783b */ /* 0x000fee0000004200 */
[C---:B---3--:R-:W-:Y:S04]  /*9650*/  HMMA.16816.F32 R36, R72.reuse, R84, R36 ;  /* 0x000000544824723c */ /* 0x048fe80000001824 */
[--C-:B----4-:R-:W-:Y:S04]  /*9660*/  FFMA.FTZ R70, R144, c[0x0][0x2d0], -R132.reuse ;  /* 0x0000b40090467a23 */ /* 0x110fe80000010884 */
[C---:B------:R-:W-:Y:S01]  /*9670*/  HMMA.16816.F32 R40, R72.reuse, R86, R40 ;  /* 0x000000564828723c */ /* 0x040fe20000001828 */
[----:B------:R3:W4:Y:S01]  /*9680*/  MUFU.EX2 R223, R70 ;  /* 0x0000004600df7308 */ /* 0x0007220000000800 */
[----:B------:R-:W-:Y:S06]  /*9690*/  LDSM.16.MT88.4 R84, [R198+0x1100] ;  /* 0x00110000c654783b */ /* 0x000fec0000004200 */
[C---:B-1----:R-:W-:Y:S08]  /*96a0*/  HMMA.16816.F32 R44, R72.reuse, R76, R44 ;  /* 0x0000004c482c723c */ /* 0x042ff0000000182c */
[C---:B------:R-:W-:Y:S01]  /*96b0*/  HMMA.16816.F32 R48, R72.reuse, R78, R48 ;  /* 0x0000004e4830723c */ /* 0x040fe20000001830 */
[----:B------:R-:W1:Y:S07]  /*96c0*/  LDSM.16.MT88.4 R76, [R197+0x1100] ;  /* 0x00110000c54c783b */ /* 0x000e6e0000004200 */
[C---:B--2---:R-:W-:Y:S04]  /*96d0*/  HMMA.16816.F32 R52, R72.reuse, R80, R52 ;  /* 0x000000504834723c */ /* 0x044fe80000001834 */
[--C-:B---3--:R-:W-:Y:S04]  /*96e0*/  FFMA.FTZ R70, R137, c[0x0][0x2d0], -R69.reuse ;  /* 0x0000b40089467a23 */ /* 0x108fe80000010845 */
[C---:B------:R-:W-:Y:S01]  /*96f0*/  HMMA.16816.F32 R56, R72.reuse, R82, R56 ;  /* 0x000000524838723c */ /* 0x040fe20000001838 */
[----:B------:R2:W-:Y:S01]  /*9700*/  MUFU.EX2 R117, R70 ;  /* 0x0000004600757308 */ /* 0x0005e20000000800 */
[----:B------:R-:W3:Y:S06]  /*9710*/  LDSM.16.MT88.4 R80, [R201+0x1100] ;  /* 0x00110000c950783b */ /* 0x000eec0000004200 */
[C---:B------:R-:W-:Y:S08]  /*9720*/  HMMA.16816.F32 R60, R72.reuse, R88, R60 ;  /* 0x00000058483c723c */ /* 0x040ff0000000183c */
[----:B------:R-:W-:Y:S01]  /*9730*/  HMMA.16816.F32 R64, R72, R90, R64 ;  /* 0x0000005a4840723c */ /* 0x000fe20000001840 */
[----:B------:R-:W1:Y:S06]  /*9740*/  LDSM.16.MT88.4 R88, [R200+0x1100] ;  /* 0x00110000c858783b */ /* 0x000e6c0000004200 */
[----:B-----5:R-:W-:Y:S01]  /*9750*/  F2FP.PACK_AB R72, R224, R119 ;  /* 0x00000077e048723e */ /* 0x020fe200000000ff */
[--C-:B--2---:R-:W-:Y:S01]  /*9760*/  FFMA.FTZ R70, R138, c[0x0][0x2d0], -R69.reuse ;  /* 0x0000b4008a467a23 */ /* 0x104fe20000010845 */
[----:B----4-:R-:W-:Y:S03]  /*9770*/  F2FP.PACK_AB R74, R223, R118 ;  /* 0x00000076df4a723e */ /* 0x010fe600000000ff */
[----:B------:R2:W4:Y:S02]  /*9780*/  MUFU.EX2 R116, R70 ;  /* 0x0000004600747308 */ /* 0x0005240000000800 */
[--C-:B--2---:R-:W-:Y:S01]  /*9790*/  FFMA.FTZ R70, R139, c[0x0][0x2d0], -R69.reuse ;  /* 0x0000b4008b467a23 */ /* 0x104fe20000010845 */
[----:B----4-:R-:W-:Y:S07]  /*97a0*/  F2FP.PACK_AB R73, R116, R117 ;  /* 0x000000757449723e */ /* 0x010fee00000000ff */
[----:B------:R2:W-:Y:S02]  /*97b0*/  MUFU.EX2 R215, R70 ;  /* 0x0000004600d77308 */ /* 0x0005e40000000800 */
[--C-:B--2---:R-:W-:Y:S08]  /*97c0*/  FFMA.FTZ R70, R142, c[0x0][0x2d0], -R69.reuse ;  /* 0x0000b4008e467a23 */ /* 0x104ff00000010845 */
[----:B------:R2:W4:Y:S02]  /*97d0*/  MUFU.EX2 R191, R70 ;  /* 0x0000004600bf7308 */ /* 0x0005240000000800 */
[--C-:B--2---:R-:W-:Y:S01]  /*97e0*/  FFMA.FTZ R70, R147, c[0x0][0x2d0], -R132.reuse ;  /* 0x0000b40093467a23 */ /* 0x104fe20000010884 */
[----:B----4-:R-:W-:Y:S07]  /*97f0*/  F2FP.PACK_AB R75, R191, R215 ;  /* 0x000000d7bf4b723e */ /* 0x010fee00000000ff */
[----:B------:R2:W-:Y:S01]  /*9800*/  MUFU.EX2 R190, R70 ;  /* 0x0000004600be7308 */ /* 0x0005e20000000800 */
[C---:B-1----:R-:W-:Y:S08]  /*9810*/  HMMA.16816.F32 R4, R72.reuse, R76, R4 ;  /* 0x0000004c4804723c */ /* 0x042ff00000001804 */
[C---:B------:R-:W-:Y:S01]  /*9820*/  HMMA.16816.F32 R8, R72.reuse, R78, R8 ;  /* 0x0000004e4808723c */ /* 0x040fe20000001808 */
[----:B------:R-:W1:Y:S07]  /*9830*/  LDSM.16.MT88.4 R76, [R197+0x4100] ;  /* 0x00410000c54c783b */ /* 0x000e6e0000004200 */
[C---:B------:R-:W-:Y:S04]  /*9840*/  HMMA.16816.F32 R12, R72.reuse, R84, R12 ;  /* 0x00000054480c723c */ /* 0x040fe8000000180c */
[--C-:B--2---:R-:W-:Y:S04]  /*9850*/  FFMA.FTZ R70, R150, c[0x0][0x2d0], -R132.reuse ;  /* 0x0000b40096467a23 */ /* 0x104fe80000010884 */
[C---:B------:R-:W-:Y:S01]  /*9860*/  HMMA.16816.F32 R16, R72.reuse, R86, R16 ;  /* 0x000000564810723c */ /* 0x040fe20000001810 */
[----:B------:R2:W4:Y:S01]  /*9870*/  MUFU.EX2 R189, R70 ;  /* 0x0000004600bd7308 */ /* 0x0005220000000800 */
[----:B------:R-:W5:Y:S06]  /*9880*/  LDSM.16.MT88.4 R84, [R198+0x4100] ;  /* 0x00410000c654783b */ /* 0x000f6c0000004200 */
[C---:B---3--:R-:W-:Y:S08]  /*9890*/  HMMA.16816.F32 R20, R72.reuse, R80, R20 ;  /* 0x000000504814723c */ /* 0x048ff00000001814 */
[C---:B------:R-:W-:Y:S01]  /*98a0*/  HMMA.16816.F32 R24, R72.reuse, R82, R24 ;  /* 0x000000524818723c */ /* 0x040fe20000001818 */
[----:B------:R-:W3:Y:S07]  /*98b0*/  LDSM.16.MT88.4 R80, [R201+0x4100] ;  /* 0x00410000c950783b */ /* 0x000eee0000004200 */
[C---:B------:R-:W-:Y:S04]  /*98c0*/  HMMA.16816.F32 R28, R72.reuse, R88, R28 ;  /* 0x00000058481c723c */ /* 0x040fe8000000181c */
[--C-:B--2---:R-:W-:Y:S04]  /*98d0*/  FFMA.FTZ R70, R151, c[0x0][0x2d0], -R132.reuse ;  /* 0x0000b40097467a23 */ /* 0x104fe80000010884 */
[C---:B------:R-:W-:Y:S01]  /*98e0*/  HMMA.16816.F32 R32, R72.reuse, R90, R32 ;  /* 0x0000005a4820723c */ /* 0x040fe20000001820 */
[----:B------:R2:W-:Y:S01]  /*98f0*/  MUFU.EX2 R188, R70 ;  /* 0x0000004600bc7308 */ /* 0x0005e20000000800 */
[----:B------:R-:W4:Y:S06]  /*9900*/  LDSM.16.MT88.4 R88, [R197+0x1900] ;  /* 0x00190000c558783b */ /* 0x000f2c0000004200 */
[C---:B-1----:R-:W-:Y:S08]  /*9910*/  HMMA.16816.F32 R36, R72.reuse, R76, R36 ;  /* 0x0000004c4824723c */ /* 0x042ff00000001824 */
[C---:B------:R-:W-:Y:S01]  /*9920*/  HMMA.16816.F32 R40, R72.reuse, R78, R40 ;  /* 0x0000004e4828723c */ /* 0x040fe20000001828 */
[----:B------:R-:W1:Y:S07]  /*9930*/  LDSM.16.MT88.4 R76, [R198+0x1900] ;  /* 0x00190000c64c783b */ /* 0x000e6e0000004200 */
[C---:B-----5:R-:W-:Y:S04]  /*9940*/  HMMA.16816.F32 R44, R72.reuse, R84, R44 ;  /* 0x00000054482c723c */ /* 0x060fe8000000182c */
[--C-:B--2---:R-:W-:Y:S04]  /*9950*/  FFMA.FTZ R70, R157, c[0x0][0x2d0], -R132.reuse ;  /* 0x0000b4009d467a23 */ /* 0x104fe80000010884 */
[C---:B------:R-:W-:Y:S01]  /*9960*/  HMMA.16816.F32 R48, R72.reuse, R86, R48 ;  /* 0x000000564830723c */ /* 0x040fe20000001830 */
[----:B------:R2:W5:Y:S01]  /*9970*/  MUFU.EX2 R157, R70 ;  /* 0x00000046009d7308 */ /* 0x0005620000000800 */
[----:B------:R-:W-:Y:S06]  /*9980*/  LDSM.16.MT88.4 R84, [R200+0x1900] ;  /* 0x00190000c854783b */ /* 0x000fec0000004200 */
[C---:B---3--:R-:W-:Y:S08]  /*9990*/  HMMA.16816.F32 R52, R72.reuse, R80, R52 ;  /* 0x000000504834723c */ /* 0x048ff00000001834 */
[C---:B------:R-:W-:Y:S01]  /*99a0*/  HMMA.16816.F32 R56, R72.reuse, R82, R56 ;  /* 0x000000524838723c */ /* 0x040fe20000001838 */
[----:B------:R-:W3:Y:S07]  /*99b0*/  LDSM.16.MT88.4 R80, [R201+0x1900] ;  /* 0x00190000c950783b */ /* 0x000eee0000004200 */
[C---:B------:R-:W-:Y:S04]  /*99c0*/  HMMA.16816.F32 R60, R72.reuse, R92, R60 ;  /* 0x0000005c483c723c */ /* 0x040fe8000000183c */
[--C-:B--2---:R-:W-:Y:S04]  /*99d0*/  FFMA.FTZ R70, R145, c[0x0][0x2d0], -R69.reuse ;  /* 0x0000b40091467a23 */ /* 0x104fe80000010845 */
[----:B------:R-:W-:Y:S01]  /*99e0*/  HMMA.16816.F32 R64, R72, R94, R64 ;  /* 0x0000005e4840723c */ /* 0x000fe20000001840 */
[----:B------:R2:W-:Y:S01]  /*99f0*/  MUFU.EX2 R151, R70 ;  /* 0x0000004600977308 */ /* 0x0005e20000000800 */
[----:B------:R-:W-:Y:S05]  /*9a00*/  LDSM.16.MT88.4 R92, [R201+0x4900] ;  /* 0x00490000c95c783b */ /* 0x000fea0000004200 */
[----:B----4-:R-:W-:Y:S02]  /*9a10*/  F2FP.PACK_AB R72, R189, R190 ;  /* 0x000000bebd48723e */ /* 0x010fe400000000ff */
[----:B-----5:R-:W-:Y:S03]  /*9a20*/  F2FP.PACK_AB R74, R157, R188 ;  /* 0x000000bc9d4a723e */ /* 0x020fe600000000ff */
[--C-:B--2---:R-:W-:Y:S04]  /*9a30*/  FFMA.FTZ R70, R146, c[0x0][0x2d0], -R69.reuse ;  /* 0x0000b40092467a23 */ /* 0x104fe80000010845 */
        /* <DEDUP_REMOVED lines=9> */
[C---:B------:R-:W-:Y:S08]  /*9ad0*/  HMMA.16816.F32 R4, R72.reuse, R88, R4 ;  /* 0x000000584804723c */ /* 0x040ff00000001804 */
[C---:B------:R-:W-:Y:S01]  /*9ae0*/  HMMA.16816.F32 R8, R72.reuse, R90, R8 ;  /* 0x0000005a4808723c */ /* 0x040fe20000001808 */
[----:B------:R-:W4:Y:S07]  /*9af0*/  LDSM.16.MT88.4 R88, [R197+0x4900] ;  /* 0x00490000c558783b */ /* 0x000f2e0000004200 */
[C---:B-1----:R-:W-:Y:S04]  /*9b00*/  HMMA.16816.F32 R12, R72.reuse, R76, R12 ;  /* 0x0000004c480c723c */ /* 0x042fe8000000180c */
[--C-:B--2---:R-:W-:Y:S04]  /*9b10*/  FFMA.FTZ R70, R162, c[0x0][0x2d0], -R132.reuse ;  /* 0x0000b400a2467a23 */ /* 0x104fe80000010884 */
[C---:B------:R-:W-:Y:S01]  /*9b20*/  HMMA.16816.F32 R16, R72.reuse, R78, R16 ;  /* 0x0000004e4810723c */ /* 0x040fe20000001810 */
[----:B------:R1:W2:Y:S01]  /*9b30*/  MUFU.EX2 R144, R70 ;  /* 0x0000004600907308 */ /* 0x0002a20000000800 */
[----:B------:R-:W5:Y:S06]  /*9b40*/  LDSM.16.MT88.4 R76, [R198+0x4900] ;  /* 0x00490000c64c783b */ /* 0x000f6c0000004200 */
[C---:B---3--:R-:W-:Y:S08]  /*9b50*/  HMMA.16816.F32 R20, R72.reuse, R80, R20 ;  /* 0x000000504814723c */ /* 0x048ff00000001814 */
[C---:B------:R-:W-:Y:S01]  /*9b60*/  HMMA.16816.F32 R24, R72.reuse, R82, R24 ;  /* 0x000000524818723c */ /* 0x040fe20000001818 */
[----:B------:R-:W3:Y:S07]  /*9b70*/  LDSM.16.MT88.4 R80, [R197+0x2100] ;  /* 0x00210000c550783b */ /* 0x000eee0000004200 */
[C---:B------:R-:W-:Y:S04]  /*9b80*/  HMMA.16816.F32 R28, R72.reuse, R84, R28 ;  /* 0x00000054481c723c */ /* 0x040fe8000000181c */
[--C-:B-1----:R-:W-:Y:S04]  /*9b90*/  FFMA.FTZ R70, R163, c[0x0][0x2d0], -R132.reuse ;  /* 0x0000b400a3467a23 */ /* 0x102fe80000010884 */
[C---:B------:R-:W-:Y:S01]  /*9ba0*/  HMMA.16816.F32 R32, R72.reuse, R86, R32 ;  /* 0x000000564820723c */ /* 0x040fe20000001820 */
[----:B------:R1:W-:Y:S01]  /*9bb0*/  MUFU.EX2 R143, R70 ;  /* 0x00000046008f7308 */ /* 0x0003e20000000800 */
[----:B------:R-:W2:Y:S06]  /*9bc0*/  LDSM.16.MT88.4 R84, [R198+0x2100] ;  /* 0x00210000c654783b */ /* 0x000eac0000004200 */
[C---:B----4-:R-:W-:Y:S08]  /*9bd0*/  HMMA.16816.F32 R36, R72.reuse, R88, R36 ;  /* 0x000000584824723c */ /* 0x050ff00000001824 */
[C---:B------:R-:W-:Y:S01]  /*9be0*/  HMMA.16816.F32 R40, R72.reuse, R90, R40 ;  /* 0x0000005a4828723c */ /* 0x040fe20000001828 */
[----:B------:R-:W-:Y:S07]  /*9bf0*/  LDSM.16.MT88.4 R88, [R200+0x2100] ;  /* 0x00210000c858783b */ /* 0x000fee0000004200 */
[C---:B-----5:R-:W-:Y:S04]  /*9c00*/  HMMA.16816.F32 R44, R72.reuse, R76, R44 ;  /* 0x0000004c482c723c */ /* 0x060fe8000000182c */
[--C-:B-1----:R-:W-:Y:S04]  /*9c10*/  FFMA.FTZ R70, R164, c[0x0][0x2d0], -R132.reuse ;  /* 0x0000b400a4467a23 */ /* 0x102fe80000010884 */
[C---:B------:R-:W-:Y:S01]  /*9c20*/  HMMA.16816.F32 R48, R72.reuse, R78, R48 ;  /* 0x0000004e4830723c */ /* 0x040fe20000001830 */
[----:B------:R1:W4:Y:S01]  /*9c30*/  MUFU.EX2 R142, R70 ;  /* 0x00000046008e7308 */ /* 0x0003220000000800 */
[----:B------:R-:W5:Y:S06]  /*9c40*/  LDSM.16.MT88.4 R76, [R201+0x2100] ;  /* 0x00210000c94c783b */ /* 0x000f6c0000004200 */
[C---:B------:R-:W-:Y:S08]  /*9c50*/  HMMA.16816.F32 R52, R72.reuse, R92, R52 ;  /* 0x0000005c4834723c */ /* 0x040ff00000001834 */
[C---:B------:R-:W-:Y:S01]  /*9c60*/  HMMA.16816.F32 R56, R72.reuse, R94, R56 ;  /* 0x0000005e4838723c */ /* 0x040fe20000001838 */
[----:B------:R-:W-:Y:S07]  /*9c70*/  LDSM.16.MT88.4 R92, [R201+0x5100] ;  /* 0x00510000c95c783b */ /* 0x000fee0000004200 */
[C---:B------:R-:W-:Y:S04]  /*9c80*/  HMMA.16816.F32 R60, R72.reuse, R96, R60 ;  /* 0x00000060483c723c */ /* 0x040fe8000000183c */
[--C-:B-1----:R-:W-:Y:S04]  /*9c90*/  FFMA.FTZ R70, R156, c[0x0][0x2d0], -R69.reuse ;  /* 0x0000b4009c467a23 */ /* 0x102fe80000010845 */
[----:B------:R-:W-:Y:S01]  /*9ca0*/  HMMA.16816.F32 R64, R72, R98, R64 ;  /* 0x000000624840723c */ /* 0x000fe20000001840 */
[----:B------:R1:W-:Y:S01]  /*9cb0*/  MUFU.EX2 R141, R70 ;  /* 0x00000046008d7308 */ /* 0x0003e20000000800 */
[----:B------:R-:W-:Y:S05]  /*9cc0*/  LDSM.16.MT88.4 R96, [R198+0x2900] ;  /* 0x00290000c660783b */ /* 0x000fea0000004200 */
[----:B--2---:R-:W-:Y:S02]  /*9cd0*/  F2FP.PACK_AB R72, R144, R145 ;  /* 0x000000919048723e */ /* 0x004fe400000000ff */
[----:B----4-:R-:W-:Y:S03]  /*9ce0*/  F2FP.PACK_AB R74, R142, R143 ;  /* 0x0000008f8e4a723e */ /* 0x010fe600000000ff */
[--C-:B-1----:R-:W-:Y:S04]  /*9cf0*/  FFMA.FTZ R70, R158, c[0x0][0x2d0], -R69.reuse ;  /* 0x0000b4009e467a23 */ /* 0x102fe80000010845 */
[----:B------:R1:W2:Y:S02]  /*9d00*/  MUFU.EX2 R140, R70 ;  /* 0x00000046008c7308 */ /* 0x0002a40000000800 */
[--C-:B-1----:R-:W-:Y:S01]  /*9d10*/  FFMA.FTZ R70, R159, c[0x0][0x2d0], -R69.reuse ;  /* 0x0000b4009f467a23 */ /* 0x102fe20000010845 */
[----:B--2---:R-:W-:Y:S07]  /*9d20*/  F2FP.PACK_AB R73, R140, R141 ;  /* 0x0000008d8c49723e */ /* 0x004fee00000000ff */
        /* <DEDUP_REMOVED lines=13> */
[----:B------:R-:W4:Y:S06]  /*9e00*/  LDSM.16.MT88.4 R84, [R198+0x5100] ;  /* 0x00510000c654783b */ /* 0x000f2c0000004200 */
[C---:B-----5:R-:W-:Y:S08]  /*9e10*/  HMMA.16816.F32 R20, R72.reuse, R76, R20 ;  /* 0x0000004c4814723c */ /* 0x060ff00000001814 */
[C---:B------:R-:W-:Y:S01]  /*9e20*/  HMMA.16816.F32 R24, R72.reuse, R78, R24 ;  /* 0x0000004e4818723c */ /* 0x040fe20000001818 */
[----:B------:R-:W5:Y:S07]  /*9e30*/  LDSM.16.MT88.4 R76, [R200+0x5100] ;  /* 0x00510000c84c783b */ /* 0x000f6e0000004200 */
[C---:B------:R-:W-:Y:S04]  /*9e40*/  HMMA.16816.F32 R28, R72.reuse, R88, R28 ;  /* 0x00000058481c723c */ /* 0x040fe8000000181c */
[--C-:B-1----:R-:W-:Y:S02]  /*9e50*/  FFMA.FTZ R70, R170, c[0x0][0x2d0], -R132.reuse ;  /* 0x0000b400aa467a23 */ /* 0x102fe40000010884 */
[----:B------:R-:W-:Y:S02]  /*9e60*/  FFMA.FTZ R132, R171, c[0x0][0x2d0], -R132 ;  /* 0x0000b400ab847a23 */ /* 0x000fe40000010884 */
[C---:B------:R-:W-:Y:S01]  /*9e70*/  HMMA.16816.F32 R32, R72.reuse, R90, R32 ;  /* 0x0000005a4820723c */ /* 0x040fe20000001820 */
[----:B------:R1:W-:Y:S01]  /*9e80*/  MUFU.EX2 R135, R70 ;  /* 0x0000004600877308 */ /* 0x0003e20000000800 */
[----:B------:R-:W3:Y:S06]  /*9e90*/  LDSM.16.MT88.4 R88, [R197+0x2900] ;  /* 0x00290000c558783b */ /* 0x000eec0000004200 */
[C---:B--2---:R-:W-:Y:S03]  /*9ea0*/  HMMA.16816.F32 R36, R72.reuse, R80, R36 ;  /* 0x000000504824723c */ /* 0x044fe60000001824 */
[----:B------:R-:W2:Y:S05]  /*9eb0*/  MUFU.EX2 R134, R132 ;  /* 0x0000008400867308 */ /* 0x000eaa0000000800 */
[C---:B------:R-:W-:Y:S08]  /*9ec0*/  HMMA.16816.F32 R40, R72.reuse, R82, R40 ;  /* 0x000000524828723c */ /* 0x040ff00000001828 */
[C---:B----4-:R-:W-:Y:S04]  /*9ed0*/  HMMA.16816.F32 R44, R72.reuse, R84, R44 ;  /* 0x00000054482c723c */ /* 0x050fe8000000182c */
[--C-:B-1----:R-:W-:Y:S04]  /*9ee0*/  FFMA.FTZ R70, R165, c[0x0][0x2d0], -R69.reuse ;  /* 0x0000b400a5467a23 */ /* 0x102fe80000010845 */
[C---:B------:R-:W-:Y:S01]  /*9ef0*/  HMMA.16816.F32 R48, R72.reuse, R86, R48 ;  /* 0x000000564830723c */ /* 0x040fe20000001830 */
[----:B------:R1:W-:Y:S07]  /*9f00*/  MUFU.EX2 R133, R70 ;  /* 0x0000004600857308 */ /* 0x0003ee0000000800 */
[C---:B------:R-:W-:Y:S08]  /*9f10*/  HMMA.16816.F32 R52, R72.reuse, R92, R52 ;  /* 0x0000005c4834723c */ /* 0x040ff00000001834 */
[C---:B------:R-:W-:Y:S08]  /*9f20*/  HMMA.16816.F32 R56, R72.reuse, R94, R56 ;  /* 0x0000005e4838723c */ /* 0x040ff00000001838 */
[C---:B-----5:R-:W-:Y:S04]  /*9f30*/  HMMA.16816.F32 R60, R72.reuse, R76, R60 ;  /* 0x0000004c483c723c */ /* 0x060fe8000000183c */
[--C-:B-1----:R-:W-:Y:S04]  /*9f40*/  FFMA.FTZ R70, R166, c[0x0][0x2d0], -R69.reuse ;  /* 0x0000b400a6467a23 */ /* 0x102fe80000010845 */
[----:B------:R-:W-:Y:S01]  /*9f50*/  HMMA.16816.F32 R64, R72, R78, R64 ;  /* 0x0000004e4840723c */ /* 0x000fe20000001840 */
[----:B------:R1:W4:Y:S06]  /*9f60*/  MUFU.EX2 R132, R70 ;  /* 0x0000004600847308 */ /* 0x00032c0000000800 */
[----:B---3--:R-:W-:Y:S02]  /*9f70*/  F2FP.PACK_AB R72, R136, R137 ;  /* 0x000000898848723e */ /* 0x008fe400000000ff */
[----:B--2---:R-:W-:Y:S03]  /*9f80*/  F2FP.PACK_AB R74, R134, R135 ;  /* 0x00000087864a723e */ /* 0x004fe600000000ff */
[--C-:B-1----:R-:W-:Y:S01]  /*9f90*/  FFMA.FTZ R70, R167, c[0x0][0x2d0], -R69.reuse ;  /* 0x0000b400a7467a23 */ /* 0x102fe20000010845 */
[----:B----4-:R-:W-:Y:S01]  /*9fa0*/  F2FP.PACK_AB R73, R132, R133 ;  /* 0x000000858449723e */ /* 0x010fe200000000ff */
[----:B------:R-:W-:Y:S04]  /*9fb0*/  FFMA.FTZ R69, R71, c[0x0][0x2d0], -R69 ;  /* 0x0000b40047457a23 */ /* 0x000fe80000010845 */
[----:B------:R-:W-:Y:S10]  /*9fc0*/  MUFU.EX2 R70, R70 ;  /* 0x0000004600467308 */ /* 0x000ff40000000800 */
[----:B------:R-:W1:Y:S02]  /*9fd0*/  MUFU.EX2 R69, R69 ;  /* 0x0000004500457308 */ /* 0x000e640000000800 */
[----:B-1----:R-:W-:Y:S07]  /*9fe0*/  F2FP.PACK_AB R75, R69, R70 ;  /* 0x00000046454b723e */ /* 0x002fee00000000ff */
[C---:B------:R-:W-:Y:S07]  /*9ff0*/  HMMA.16816.F32 R76, R72.reuse, R88, R4 ;  /* 0x00000058484c723c */ /* 0x040fee0000001804 */
[----:B------:R-:W-:Y:S01]  /*a000*/  FFMA.FTZ R4, R2, R249, R236 ;  /* 0x000000f902047223 */ /* 0x000fe200000100ec */
[C---:B------:R-:W-:Y:S01]  /*a010*/  HMMA.16816.F32 R80, R72.reuse, R90, R8 ;  /* 0x0000005a4850723c */ /* 0x040fe20000001808 */
[----:B------:R-:W-:Y:S03]  /*a020*/  LDSM.16.MT88.4 R8, [R200+0x5900] ;  /* 0x00590000c808783b */ /* 0x000fe60000004200 */
[----:B------:R-:W-:Y:S02]  /*a030*/  FFMA.FTZ R2, R0, R250, R235 ;  /* 0x000000fa00027223 */ /* 0x000fe400000100eb */
[----:B------:R-:W-:Y:S02]  /*a040*/  FADD.FTZ R0, R239, R4 ;  /* 0x00000004ef007221 */ /* 0x000fe40000010000 */
[C---:B------:R-:W-:Y:S01]  /*a050*/  HMMA.16816.F32 R84, R72.reuse, R96, R12 ;  /* 0x000000604854723c */ /* 0x040fe2000000180c */
[----:B------:R-:W1:Y:S03]  /*a060*/  LDSM.16.MT88.4 R4, [R201+0x5900] ;  /* 0x00590000c904783b */ /* 0x000e660000004200 */
        /* <DEDUP_REMOVED lines=14> */
[----:B------:R-:W-:Y:S01]  /*a150*/  FADD.FTZ R2, R227, R2 ;  /* 0x00000002e3027221 */ /* 0x000fe20000010000 */
[C---:B------:R-:W-:Y:S03]  /*a160*/  HMMA.16816.F32 R104, R72.reuse, R106, R32 ;  /* 0x0000006a4868723c */ /* 0x040fe60000001820 */
[----:B------:R-:W-:Y:S02]  /*a170*/  FADD.FTZ R0, R228, R0 ;  /* 0x00000000e4007221 */ /* 0x000fe40000010000 */
[----:B------:R-:W-:Y:S02]  /*a180*/  FADD.FTZ R2, R225, R2 ;  /* 0x00000002e1027221 */ /* 0x000fe40000010000 */
[----:B------:R-:W-:Y:S01]  /*a190*/  FADD.FTZ R0, R119, R0 ;  /* 0x0000000077007221 */ /* 0x000fe20000010000 */
[C---:B------:R-:W-:Y:S04]  /*a1a0*/  HMMA.16816.F32 R108, R72.reuse, R112, R36 ;  /* 0x00000070486c723c */ /* 0x040fe80000001824 */
[----:B------:R-:W-:Y:S02]  /*a1b0*/  FADD.FTZ R2, R117, R2 ;  /* 0x0000000275027221 */ /* 0x000fe40000010000 */
[----:B------:R-:W-:Y:S02]  /*a1c0*/  FADD.FTZ R0, R224, R0 ;  /* 0x00000000e0007221 */ /* 0x000fe40000010000 */
[----:B------:R-:W-:Y:S01]  /*a1d0*/  FADD.FTZ R2, R116, R2 ;  /* 0x0000000274027221 */ /* 0x000fe20000010000 */
[C---:B------:R-:W-:Y:S03]  /*a1e0*/  HMMA.16816.F32 R112, R72.reuse, R114, R40 ;  /* 0x000000724870723c */ /* 0x040fe60000001828 */
[----:B------:R-:W-:Y:S02]  /*a1f0*/  FADD.FTZ R0, R118, R0 ;  /* 0x0000000076007221 */ /* 0x000fe40000010000 */
[----:B------:R-:W-:Y:S01]  /*a200*/  FADD.FTZ R2, R215, R2 ;  /* 0x00000002d7027221 */ /* 0x000fe20000010000 */
[----:B------:R-:W-:Y:S01]  /*a210*/  IADD3 R215, R218, -0x1, RZ ;  /* 0xffffffffdad77810 */ /* 0x000fe20007ffe0ff */
[----:B------:R-:W-:Y:S01]  /*a220*/  FADD.FTZ R0, R223, R0 ;  /* 0x00000000df007221 */ /* 0x000fe20000010000 */
        /* <DEDUP_REMOVED lines=8> */
[C---:B-1----:R-:W-:Y:S04]  /*a2b0*/  HMMA.16816.F32 R52, R72.reuse, R4, R52 ;  /* 0x000000044834723c */ /* 0x042fe80000001834 */
        /* <DEDUP_REMOVED lines=11> */
[----:B------:R-:W-:Y:S03]  /*a370*/  HMMA.16816.F32 R64, R72, R10, R64 ;  /* 0x0000000a4840723c */ /* 0x000fe60000001840 */
[----:B------:R-:W-:Y:S02]  /*a380*/  FADD.FTZ R0, R142, R0 ;  /* 0x000000008e007221 */ /* 0x000fe40000010000 */
[----:B------:R-:W-:Y:S02]  /*a390*/  FADD.FTZ R4, R138, R2 ;  /* 0x000000028a047221 */ /* 0x000fe40000010000 */
[----:B------:R-:W-:Y:S02]  /*a3a0*/  FADD.FTZ R2, R137, R0 ;  /* 0x0000000089027221 */ /* 0x000fe40000010000 */
[----:B------:R-:W-:Y:S03]  /*a3b0*/  FADD.FTZ R0, R133, R4 ;  /* 0x0000000485007221 */ /* 0x000fe60000010000 */
[----:B------:R-:W-:Y:S02]  /*a3c0*/  FADD.FTZ R2, R136, R2 ;  /* 0x0000000288027221 */ /* 0x000fe40000010000 */
[----:B------:R-:W-:Y:S02]  /*a3d0*/  FADD.FTZ R0, R132, R0 ;  /* 0x0000000084007221 */ /* 0x000fe40000010000 */
[----:B------:R-:W-:Y:S02]  /*a3e0*/  FADD.FTZ R2, R135, R2 ;  /* 0x0000000287027221 */ /* 0x000fe40000010000 */
[----:B------:R-:W-:Y:S02]  /*a3f0*/  FADD.FTZ R0, R70, R0 ;  /* 0x0000000046007221 */ /* 0x000fe40000010000 */
[----:B------:R-:W-:Y:S02]  /*a400*/  FADD.FTZ R249, R134, R2 ;  /* 0x0000000286f97221 */ /* 0x000fe40000010000 */
[----:B------:R-:W-:Y:S02]  /*a410*/  FADD.FTZ R250, R69, R0 ;  /* 0x0000000045fa7221 */ /* 0x000fe40000010000 */
[----:B------:R-:W-:Y:S02]  /*a420*/  IMAD.MOV.U32 R218, RZ, RZ, R215 ;  /* 0x000000ffffda7224 */ /* 0x000fe400078e00d7 */
[----:B------:R-:W-:Y:S02]  /*a430*/  IMAD.MOV.U32 R69, RZ, RZ, R68 ;  /* 0x000000ffff457224 */ /* 0x000fe400078e0044 */
[----:B------:R-:W-:Y:S01]  /*a440*/  IMAD.MOV.U32 R70, RZ, RZ, R3 ;  /* 0x000000ffff467224 */ /* 0x000fe200078e0003 */
[----:B------:R-:W-:-:S05]  /*a450*/  @P0 BRA `(.L_x_265) ;  /* 0xffffbb7000000947 */ /* 0x000fca000383ffff */
.L_x_254:
[----:B------:R-:W2:Y:S04]  /*a460*/  LDL R2, [R1] ;  /* 0x0000000001027983 */ /* 0x000ea80000100800 */
[----:B------:R-:W1:Y:S02]  /*a470*/  S2R R0, SR_CTAID.X ;  /* 0x0000000000007919 */ /* 0x000e640000002500 */
[----:B-1----:R-:W-:-:S05]  /*a480*/  LEA R0, R0, 0x7f, 0x7 ;  /* 0x0000007f00007811 */ /* 0x002fca00078e38ff */
[----:B------:R-:W-:-:S05]  /*a490*/  @P4 IMAD.HI.U32 R4, R0, c[0x0][0x2c8], RZ ;  /* 0x0000b20000044a27 */ /* 0x000fca00078e00ff */
[----:B------:R-:W-:Y:S02]  /*a4a0*/  @P4 SHF.R.U32.HI R0, RZ, c[0x0][0x2cc], R4 ;  /* 0x0000b300ff004a19 */ /* 0x000fe40000011604 */
[----:B--2---:R-:W-:-:S05]  /*a4b0*/  IADD3 R2, R252, 0x1, -R2 ;  /* 0x00000001fc027810 */ /* 0x004fca0007ffe802 */
[----:B------:R-:W-:-:S05]  /*a4c0*/  IMAD.IADD R0, R2, 0x1, R0 ;  /* 0x0000000102007824 */ /* 0x000fca00078e0200 */
[----:B------:R-:W-:Y:S01]  /*a4d0*/  IADD3 R2, R0, -c[0x0][0x324], RZ ;  /* 0x8000c90000027a10 */ /* 0x000fe20007ffe0ff */
[----:B------:R-:W-:Y:S05]  /*a4e0*/  @!P3 BRA `(.L_x_266) ;  /* 0x000000f00000b947 */ /* 0x000fea0003800000 */
[----:B------:R-:W-:-:S13]  /*a4f0*/  ISETP.GT.AND P0, PT, R0, -0x1, PT ;  /* 0xffffffff0000780c */ /* 0x000fda0003f04270 */
[----:B------:R-:W-:Y:S05]  /*a500*/  @P0 BRA `(.L_x_267) ;  /* 0x0000007000000947 */ /* 0x000fea0003800000 */
[----:B------:R-:W-:Y:S01]  /*a510*/  IMAD.MOV.U32 R4, RZ, RZ, 0x1 ;  /* 0x00000001ff047424 */ /* 0x000fe200078e00ff */
[----:B------:R-:W-:-:S04]  /*a520*/  LOP3.LUT R0, RZ, R0, RZ, 0x33, !PT ;  /* 0x00000000ff007212 */ /* 0x000fc800078e33ff */
[----:B------:R-:W-:-:S13]  /*a530*/  ISETP.NE.AND P0, PT, R4, c[0x0][0x32c], PT ;  /* 0x0000cb0004007a0c */ /* 0x000fda0003f05270 */
[----:B------:R-:W-:-:S05]  /*a540*/  @P0 IMAD.HI.U32 R4, R0, c[0x0][0x330], RZ ;  /* 0x0000cc0000040a27 */ /* 0x000fca00078e00ff */
[----:B------:R-:W-:-:S04]  /*a550*/  @P0 SHF.R.U32.HI R0, RZ, c[0x0][0x334], R4 ;  /* 0x0000cd00ff000a19 */ /* 0x000fc80000011604 */
[----:B------:R-:W-:Y:S01]  /*a560*/  LOP3.LUT R0, RZ, R0, RZ, 0x33, !PT ;  /* 0x00000000ff007212 */ /* 0x000fe200078e33ff */
[----:B------:R-:W-:Y:S05]  /*a570*/  BRA `(.L_x_268) ;  /* 0x0000004000007947 */ /* 0x000fea0003800000 */
.L_x_267:
[----:B------:R-:W-:-:S04]  /*a580*/  MOV R4, 0x1 ;  /* 0x0000000100047802 */ /* 0x000fc80000000f00 */
[----:B------:R-:W-:-:S13]  /*a590*/  ISETP.NE.AND P0, PT, R4, c[0x0][0x32c], PT ;  /* 0x0000cb0004007a0c */ /* 0x000fda0003f05270 */
[----:B------:R-:W-:-:S05]  /*a5a0*/  @P0 IMAD.HI.U32 R4, R0, c[0x0][0x330], RZ ;  /* 0x0000cc0000040a27 */ /* 0x000fca00078e00ff */
[----:B------:R-:W-:-:S05]  /*a5b0*/  @P0 SHF.R.U32.HI R0, RZ, c[0x0][0x334], R4 ;  /* 0x0000cd00ff000a19 */ /* 0x000fca0000011604 */
.L_x_268:
[----:B------:R-:W-:-:S05]  /*a5c0*/  IMAD R0, R0, c[0x0][0x32c], RZ ;  /* 0x0000cb0000007a24 */ /* 0x000fca00078e02ff */
[----:B------:R-:W-:-:S04]  /*a5d0*/  IMNMX R2, R2, R0, !PT ;  /* 0x0000000002027217 */ /* 0x000fc80007800200 */
.L_x_266:
[----:B------:R-:W-:-:S05]  /*a5e0*/  IADD3 R2, R2, 0x5f, RZ ;  /* 0x0000005f02027810 */ /* 0x000fca0007ffe0ff */
[----:B------:R-:W-:-:S05]  /*a5f0*/  IMAD.HI R2, R2, 0x2aaaaaab, RZ ;  /* 0x2aaaaaab02027827 */ /* 0x000fca00078e02ff */
[----:B------:R-:W-:-:S04]  /*a600*/  SHF.R.U32.HI R0, RZ, 0x1f, R2 ;  /* 0x0000001fff007819 */ /* 0x000fc80000011602 */
[----:B------:R-:W-:-:S04]  /*a610*/  LEA.HI.SX32 R0, R2, R0, 0x1c ;  /* 0x0000000002007211 */ /* 0x000fc800078fe2ff */
[----:B------:R-:W-:-:S04]  /*a620*/  IMNMX R4, R251, R0, !PT ;  /* 0x00000000fb047217 */ /* 0x000fc80007800200 */
[----:B------:R-:W-:Y:S01]  /*a630*/  ISETP.GE.AND P0, PT, R215, R4, PT ;  /* 0x00000004d700720c */ /* 0x000fe20003f06270 */
[----:B------:R1:W-:-:S12]  /*a640*/  STL [R1+0xc], R4 ;  /* 0x00000c0401007387 */ /* 0x0003d80000100800 */
[----:B------:R-:W-:Y:S05]  /*a650*/  @!P0 BRA `(.L_x_269) ;  /* 0x000033a000008947 */ /* 0x000fea0003800000 */
[----:B------:R-:W2:Y:S01]  /*a660*/  LDL R6, [R1+0x28] ;  /* 0x0000280001067983 */ /* 0x000ea20000100800 */
[C---:B-1----:R-:W-:Y:S01]  /*a670*/  IADD3 R4, R226.reuse, 0x40, RZ ;  /* 0x00000040e2047810 */ /* 0x042fe20007ffe0ff */
[----:B------:R-:W-:Y:S01]  /*a680*/  IMAD.MOV.U32 R70, RZ, RZ, R3 ;  /* 0x000000ffff467224 */ /* 0x000fe200078e0003 */
[C---:B------:R-:W-:Y:S01]  /*a690*/  IADD3 R5, R226.reuse, 0x40, RZ ;  /* 0x00000040e2057810 */ /* 0x040fe20007ffe0ff */
[----:B------:R-:W-:Y:S01]  /*a6a0*/  IMAD.MOV.U32 R69, RZ, RZ, R68 ;  /* 0x000000ffff457224 */ /* 0x000fe200078e0044 */
[----:B------:R-:W-:Y:S01]  /*a6b0*/  SHF.R.S32.HI R4, RZ, 0x1f, R4 ;  /* 0x0000001fff047819 */ /* 0x000fe20000011404 */
[----:B------:R-:W-:Y:S01]  /*a6c0*/  IMAD.MOV.U32 R218, RZ, RZ, R215 ;  /* 0x000000ffffda7224 */ /* 0x000fe200078e00d7 */
[----:B------:R-:W-:Y:S01]  /*a6d0*/  SHF.R.S32.HI R222, RZ, 0x1f, R226 ;  /* 0x0000001fffde7819 */ /* 0x000fe200000114e2 */
[----:B------:R-:W-:Y:S01]  /*a6e0*/  IMAD.SHL.U32 R0, R226, 0x2, RZ ;  /* 0x00000002e2007824 */ /* 0x000fe200078e00ff */
[----:B------:R-:W-:Y:S02]  /*a6f0*/  LEA.HI R4, R4, R5, RZ, 0x3 ;  /* 0x0000000504047211 */ /* 0x000fe400078f18ff */
[----:B------:R-:W-:-:S02]  /*a700*/  SHF.L.U64.HI R222, R226, 0x1, R222 ;  /* 0x00000001e2de7819 */ /* 0x000fc400000102de */
[----:B------:R-:W-:-:S05]  /*a710*/  LOP3.LUT R4, R4, 0xfffffff8, RZ, 0xc0, !PT ;  /* 0xfffffff804047812 */ /* 0x000fca00078ec0ff */
[C---:B------:R-:W-:Y:S01]  /*a720*/  IMAD.SHL.U32 R220, R4.reuse, 0x2, RZ ;  /* 0x0000000204dc7824 */ /* 0x040fe200078e00ff */
[----:B--2---:R-:W-:Y:S02]  /*a730*/  SHF.L.U64.HI R221, R4, 0x1, R6 ;  /* 0x0000000104dd7819 */ /* 0x004fe40000010206 */
.L_x_272:
[----:B------:R-:W-:Y:S04]  /*a740*/  DEPBAR.LE SB0, 0x0 ;  /* 0x000080000000791a */ /* 0x000fe80000000000 */
[----:B------:R-:W-:Y:S01]  /*a750*/  BAR.SYNC.DEFER_BLOCKING 0x0 ;  /* 0x0000000000007b1d */ /* 0x000fe20000010000 */
[----:B------:R-:W-:Y:S01]  /*a760*/  ISETP.GT.AND P0, PT, R251, R218, PT ;  /* 0x000000dafb00720c */ /* 0x000fe20003f04270 */
[----:B------:R-:W-:Y:S01]  /*a770*/  IMAD.SHL.U32 R227, R226, 0x2, RZ ;  /* 0x00000002e2e37824 */ /* 0x000fe200078e00ff */
        /* <DEDUP_REMOVED lines=64> */
.L_x_270:
        /* <DEDUP_REMOVED lines=168> */
[----:B------:R-:W5:Y:S01]  /*b600*/  LDSM.16.M88.4 R8, [R199+0x5800] ;  /* 0x00580000c708783b */ /* 0x000f620000000200 */
[----:B------:R-:W-:Y:S06]  /*b610*/  DEPBAR.LE SB0, 0x0 ;  /* 0x000080000000791a */ /* 0x000fec0000000000 */
[----:B------:R4:W2:Y:S01]  /*b620*/  MUFU.TANH R145, R19 ;  /* 0x0000001300917308 */ /* 0x0008a20000002400 */
[----:B------:R-:W-:Y:S01]  /*b630*/  BAR.SYNC.DEFER_BLOCKING 0x0 ;  /* 0x0000000000007b1d */ /* 0x000fe20000010000 */
[C---:B-1----:R-:W-:Y:S06]  /*b640*/  HMMA.16816.F32 R36, R192.reuse, R4, R36 ;  /* 0x00000004c024723c */ /* 0x042fec0000001824 */
[----:B------:R-:W-:Y:S02]  /*b650*/  FMUL.FTZ R28, R28, c[0x0][0x320] ;  /* 0x0000c8001c1c7a20 */ /* 0x000fe40000410000 */
        /* <DEDUP_REMOVED lines=57> */
[----:B------:R4:W1:Y:S01]  /*b9f0*/  MUFU.TANH R72, R0 ;  /* 0x0000000000487308 */ /* 0x0008620000002400 */
[----:B------:R-:W-:-:S05]  /*ba00*/  @!P0 BRA `(.L_x_271) ;  /* 0x000003f000008947 */ /* 0x000fca0003800000 */
[----:B--23--:R-:W2:Y:S01]  /*ba10*/  LDL R2, [R1+0x10] ;  /* 0x0000100001027983 */ /* 0x00cea20000100800 */
[----:B------:R-:W-:Y:S01]  /*ba20*/  IMAD.MOV.U32 R216, RZ, RZ, RZ ;  /* 0x000000ffffd87224 */ /* 0x000fe200078e00ff */
[----:B------:R-:W-:Y:S02]  /*ba30*/  IADD3 R12, -R68, 0x10, RZ ;  /* 0x00000010440c7810 */ /* 0x000fe40007ffe1ff */
[----:B------:R-:W3:Y:S02]  /*ba40*/  LDL.64 R234, [R1+0x18] ;  /* 0x0000180001ea7983 */ /* 0x000ee40000100a00 */
[----:B------:R-:W-:Y:S02]  /*ba50*/  LOP3.LUT R12, R12, 0xf, RZ, 0xc0, !PT ;  /* 0x0000000f0c0c7812 */ /* 0x000fe400078ec0ff */
[----:B------:R-:W5:Y:S04]  /*ba60*/  LDL R228, [R1+0x20] ;  /* 0x0000200001e47983 */ /* 0x000f680000100800 */
[----:B------:R-:W4:Y:S01]  /*ba70*/  S2R R229, SR_CTAID.Y ;  /* 0x0000000000e57919 */ /* 0x000f220000002600 */
[----:B--2---:R-:W-:Y:S05]  /*ba80*/  IMAD R2, R218, 0x60, R2 ;  /* 0x00000060da027824 */ /* 0x004fea00078e0202 */
[----:B------:R-:W-:Y:S05]  /*ba90*/  IADD3 R2, R2, -0x60, R231 ;  /* 0xffffffa002027810 */ /* 0x000fea0007ffe0e7 */
[----:B------:R-:W-:Y:S04]  /*baa0*/  @P5 IMAD.HI.U32 R3, R2, c[0x0][0x2bc], RZ ;  /* 0x0000af0002035a27 */ /* 0x000fe800078e00ff */
[----:B----4-:R-:W-:Y:S01]  /*bab0*/  IMAD.MOV.U32 R0, RZ, RZ, R2 ;  /* 0x000000ffff007224 */ /* 0x010fe200078e0002 */
[----:B------:R-:W-:Y:S04]  /*bac0*/  @P5 SHF.R.U32.HI R0, RZ, c[0x0][0x2c0], R3 ;  /* 0x0000b000ff005a19 */ /* 0x000fe80000011603 */
[C---:B---3--:R-:W-:Y:S01]  /*bad0*/  @!P1 IADD3 R3, P0, R0.reuse, R234, RZ ;  /* 0x000000ea00039210 */ /* 0x048fe20007f1e0ff */
[----:B------:R-:W-:Y:S03]  /*bae0*/  IMAD.WIDE.U32 R234, R229, c[0x0][0x1e8], RZ ;  /* 0x00007a00e5ea7a25 */ /* 0x000fe600078e00ff */
[----:B-----5:R-:W-:Y:S01]  /*baf0*/  @!P1 LEA.HI.X.SX32 R5, R0, R228, 0x1, P0 ;  /* 0x000000e400059211 */ /* 0x020fe200000f0eff */
        /* <DEDUP_REMOVED lines=48> */
.L_x_271:
[----:B--234-:R-:W-:Y:S01]  /*be00*/  FMNMX.FTZ R0, R132, R69, !PT ;  /* 0x0000004584007209 */ /* 0x01cfe20007810000 */
        /* <DEDUP_REMOVED lines=19> */
[----:B-1----:R-:W-:Y:S01]  /*bf40*/  FMNMX.FTZ R0, R146, R0, !PT ;  /* 0x0000000092007209 */ /* 0x002fe20007810000 */
        /* <DEDUP_REMOVED lines=27> */
[----:B------:R-:W-:Y:S04]  /*c100*/  FMNMX.FTZ R0, R190, R0, !PT ;  /* 0x00000000be007209 */ /* 0x000fe80007810000 */
[----:B------:R-:W-:Y:S02]  /*c110*/  FMNMX.FTZ R68, R224, R0, !PT ;  /* 0x00000000e0447209 */ /* 0x000fe40007810000 */
[----:B------:R-:W-:Y:S02]  /*c120*/  FMNMX.FTZ R0, R223, R2, !PT ;  /* 0x00000002df007209 */ /* 0x000fe40007810000 */
[----:B------:R-:W-:Y:S02]  /*c130*/  FMNMX.FTZ R68, R225, R68, !PT ;  /* 0x00000044e1447209 */ /* 0x000fe40007810000 */
[----:B------:R-:W-:Y:S03]  /*c140*/  FMNMX.FTZ R0, R71, R0, !PT ;  /* 0x0000000047007209 */ /* 0x000fe60007810000 */
[----:B------:R-:W-:Y:S01]  /*c150*/  SHFL.BFLY PT, R3, R68, 0x2, 0x1f ;  /* 0x0c401f0044037f89 */ /* 0x000fe200000e0000 */
[----:B------:R-:W-:Y:S07]  /*c160*/  FMNMX.FTZ R0, R72, R0, !PT ;  /* 0x0000000048007209 */ /* 0x000fee0007810000 */
        /* <DEDUP_REMOVED lines=9> */
[--C-:B------:R-:W-:Y:S02]  /*c200*/  FFMA.FTZ R4, R132, c[0x0][0x2d0], -R144.reuse ;  /* 0x0000b40084047a23 */ /* 0x100fe40000010890 */
[----:B------:R-:W-:Y:S02]  /*c210*/  FMUL.FTZ R0, R2, c[0x0][0x2d0] ;  /* 0x0000b40002007a20 */ /* 0x000fe40000410000 */
[----:B------:R1:W-:Y:S01]  /*c220*/  MUFU.EX2 R245, R4 ;  /* 0x0000000400f57308 */ /* 0x0003e20000000800 */
[----:B------:R-:W-:Y:S02]  /*c230*/  FMUL.FTZ R69, R3, c[0x0][0x2d0] ;  /* 0x0000b40003457a20 */ /* 0x000fe40000410000 */
[--C-:B------:R-:W-:Y:S02]  /*c240*/  FFMA.FTZ R32, R74, c[0x0][0x2d0], -R144.reuse ;  /* 0x0000b4004a207a23 */ /* 0x100fe40000010890 */
[--C-:B------:R-:W-:Y:S02]  /*c250*/  FFMA.FTZ R8, R138, c[0x0][0x2d0], -R69.reuse ;  /* 0x0000b4008a087a23 */ /* 0x100fe40000010845 */
[--C-:B------:R-:W-:Y:S02]  /*c260*/  FFMA.FTZ R6, R134, c[0x0][0x2d0], -R69.reuse ;  /* 0x0000b40086067a23 */ /* 0x100fe40000010845 */
[--C-:B------:R-:W-:Y:S01]  /*c270*/  FFMA.FTZ R40, R139, c[0x0][0x2d0], -R69.reuse ;  /* 0x0000b4008b287a23 */ /* 0x100fe20000010845 */
[----:B------:R2:W3:Y:S01]  /*c280*/  MUFU.EX2 R2, R0 ;  /* 0x0000000000027308 */ /* 0x0004e20000000800 */
[--C-:B------:R-:W-:Y:S02]  /*c290*/  FFMA.FTZ R48, R141, c[0x0][0x2d0], -R144.reuse ;  /* 0x0000b4008d307a23 */ /* 0x100fe40000010890 */
[--C-:B------:R-:W-:Y:S07]  /*c2a0*/  FFMA.FTZ R71, R71, c[0x0][0x2d0], -R69.reuse ;  /* 0x0000b40047477a23 */ /* 0x100fee0000010845 */
[----:B------:R4:W-:Y:S01]  /*c2b0*/  MUFU.EX2 R243, R8 ;  /* 0x0000000800f37308 */ /* 0x0009e20000000800 */
[----:B-1----:R-:W-:Y:S09]  /*c2c0*/  FFMA.FTZ R4, R137, c[0x0][0x2d0], -R144 ;  /* 0x0000b40089047a23 */ /* 0x002ff20000010890 */
[----:B------:R1:W-:Y:S01]  /*c2d0*/  MUFU.EX2 R248, R4 ;  /* 0x0000000400f87308 */ /* 0x0003e20000000800 */
[----:B--2---:R-:W-:Y:S02]  /*c2e0*/  FADD.FTZ R0, -R3, R70 ;  /* 0x0000004603007221 */ /* 0x004fe40000010100 */
[----:B---3--:R-:W-:Y:S02]  /*c2f0*/  FMUL.FTZ R5, R2, R77 ;  /* 0x0000004d02057220 */ /* 0x008fe40000410000 */
[----:B------:R-:W-:Y:S05]  /*c300*/  FMUL.FTZ R0, R0, c[0x0][0x2d0] ;  /* 0x0000b40000007a20 */ /* 0x000fea0000410000 */
[----:B------:R-:W2:Y:S01]  /*c310*/  MUFU.EX2 R244, R6 ;  /* 0x0000000600f47308 */ /* 0x000ea20000000800 */
[C---:B------:R-:W-:Y:S02]  /*c320*/  FMUL.FTZ R9, R2.reuse, R81 ;  /* 0x0000005102097220 */ /* 0x040fe40000410000 */
[C---:B------:R-:W-:Y:S02]  /*c330*/  FMUL.FTZ R16, R2.reuse, R88 ;  /* 0x0000005802107220 */ /* 0x040fe40000410000 */
[C---:B----4-:R-:W-:Y:S02]  /*c340*/  FMUL.FTZ R8, R2.reuse, R80 ;  /* 0x0000005002087220 */ /* 0x050fe40000410000 */
[----:B------:R-:W-:Y:S02]  /*c350*/  FMUL.FTZ R17, R2, R89 ;  /* 0x0000005902117220 */ /* 0x000fe40000410000 */
[--C-:B------:R-:W-:Y:S01]  /*c360*/  FFMA.FTZ R70, R142, c[0x0][0x2d0], -R144.reuse ;  /* 0x0000b4008e467a23 */ /* 0x100fe20000010890 */
[----:B------:R-:W3:Y:S01]  /*c370*/  MUFU.EX2 R0, R0 ;  /* 0x0000000000007308 */ /* 0x000ee20000000800 */
[C---:B------:R-:W-:Y:S02]  /*c380*/  FMUL.FTZ R24, R2.reuse, R96 ;  /* 0x0000006002187220 */ /* 0x040fe40000410000 */
[C---:B------:R-:W-:Y:S02]  /*c390*/  FMUL.FTZ R25, R2.reuse, R97 ;  /* 0x0000006102197220 */ /* 0x040fe40000410000 */
[--C-:B-1----:R-:W-:Y:S02]  /*c3a0*/  FFMA.FTZ R4, R135, c[0x0][0x2d0], -R144.reuse ;  /* 0x0000b40087047a23 */ /* 0x102fe40000010890 */
[C---:B------:R-:W-:Y:S02]  /*c3b0*/  FMUL.FTZ R33, R2.reuse, R105 ;  /* 0x0000006902217220 */ /* 0x040fe40000410000 */
[C---:B------:R-:W-:Y:S01]  /*c3c0*/  FMUL.FTZ R41, R2.reuse, R113 ;  /* 0x0000007102297220 */ /* 0x040fe20000410000 */
[----:B------:R1:W-:Y:S01]  /*c3d0*/  MUFU.EX2 R247, R4 ;  /* 0x0000000400f77308 */ /* 0x0003e20000000800 */
[C---:B------:R-:W-:Y:S02]  /*c3e0*/  FMUL.FTZ R49, R2.reuse, R121 ;  /* 0x0000007902317220 */ /* 0x040fe40000410000 */
[C---:B------:R-:W-:Y:S01]  /*c3f0*/  FMUL.FTZ R52, R2.reuse, R52 ;  /* 0x0000003402347220 */ /* 0x040fe20000410000 */
[----:B--2---:R-:W-:Y:S01]  /*c400*/  F2FP.PACK_AB R77, R243, R244 ;  /* 0x000000f4f34d723e */ /* 0x004fe200000000ff */
[C---:B------:R-:W-:Y:S02]  /*c410*/  FMUL.FTZ R53, R2.reuse, R53 ;  /* 0x0000003502357220 */ /* 0x040fe40000410000 */
[C---:B------:R-:W-:Y:S02]  /*c420*/  FMUL.FTZ R56, R2.reuse, R56 ;  /* 0x0000003802387220 */ /* 0x040fe40000410000 */
[C---:B------:R-:W-:Y:S01]  /*c430*/  FMUL.FTZ R57, R2.reuse, R57 ;  /* 0x0000003902397220 */ /* 0x040fe20000410000 */
[----:B------:R2:W-:Y:S01]  /*c440*/  MUFU.EX2 R235, R70 ;  /* 0x0000004600eb7308 */ /* 0x0005e20000000800 */
[C---:B------:R-:W-:Y:S02]  /*c450*/  FMUL.FTZ R60, R2.reuse, R60 ;  /* 0x0000003c023c7220 */ /* 0x040fe40000410000 */
[----:B------:R-:W-:Y:S02]  /*c460*/  FMUL.FTZ R61, R2, R61 ;  /* 0x0000003d023d7220 */ /* 0x000fe40000410000 */
[C---:B---3--:R-:W-:Y:S02]  /*c470*/  FMUL.FTZ R6, R0.reuse, R78 ;  /* 0x0000004e00067220 */ /* 0x048fe40000410000 */
[C---:B------:R-:W-:Y:S02]  /*c480*/  FMUL.FTZ R7, R0.reuse, R79 ;  /* 0x0000004f00077220 */ /* 0x040fe40000410000 */
[C---:B------:R-:W-:Y:S01]  /*c490*/  FMUL.FTZ R10, R0.reuse, R82 ;  /* 0x00000052000a7220 */ /* 0x040fe20000410000 */
[----:B------:R3:W-:Y:S01]  /*c4a0*/  MUFU.EX2 R240, R32 ;  /* 0x0000002000f07308 */ /* 0x0007e20000000800 */
[C---:B------:R-:W-:Y:S02]  /*c4b0*/  FMUL.FTZ R11, R0.reuse, R83 ;  /* 0x00000053000b7220 */ /* 0x040fe40000410000 */
[C---:B------:R-:W-:Y:S01]  /*c4c0*/  FMUL.FTZ R18, R0.reuse, R90 ;  /* 0x0000005a00127220 */ /* 0x040fe20000410000 */
[----:B------:R-:W4:Y:S01]  /*c4d0*/  LDSM.16.MT88.4 R80, [R198+0x3100] ;  /* 0x00310000c650783b */ /* 0x000f220000004200 */
[--C-:B-1----:R-:W-:Y:S02]  /*c4e0*/  FFMA.FTZ R4, R73, c[0x0][0x2d0], -R144.reuse ;  /* 0x0000b40049047a23 */ /* 0x102fe40000010890 */
[C---:B------:R-:W-:Y:S02]  /*c4f0*/  FMUL.FTZ R19, R0.reuse, R91 ;  /* 0x0000005b00137220 */ /* 0x040fe40000410000 */
[C---:B------:R-:W-:Y:S01]  /*c500*/  FMUL.FTZ R26, R0.reuse, R98 ;  /* 0x00000062001a7220 */ /* 0x040fe20000410000 */
[----:B------:R1:W5:Y:S01]  /*c510*/  MUFU.EX2 R246, R4 ;  /* 0x0000000400f67308 */ /* 0x0003620000000800 */
[C---:B------:R-:W-:Y:S01]  /*c520*/  FMUL.FTZ R27, R0.reuse, R99 ;  /* 0x00000063001b7220 */ /* 0x040fe20000410000 */
[----:B------:R-:W-:Y:S01]  /*c530*/  LDSM.16.MT88.4 R88, [R200+0x3100] ;  /* 0x00310000c858783b */ /* 0x000fe20000004200 */
[C---:B------:R-:W-:Y:S02]  /*c540*/  FMUL.FTZ R34, R0.reuse, R106 ;  /* 0x0000006a00227220 */ /* 0x040fe40000410000 */
[--C-:B--2---:R-:W-:Y:S02]  /*c550*/  FFMA.FTZ R70, R143, c[0x0][0x2d0], -R69.reuse ;  /* 0x0000b4008f467a23 */ /* 0x104fe40000010845 */
[C---:B------:R-:W-:Y:S02]  /*c560*/  FMUL.FTZ R35, R0.reuse, R107 ;  /* 0x0000006b00237220 */ /* 0x040fe40000410000 */
[C---:B------:R-:W-:Y:S01]  /*c570*/  FMUL.FTZ R42, R0.reuse, R114 ;  /* 0x00000072002a7220 */ /* 0x040fe20000410000 */
[----:B------:R2:W-:Y:S01]  /*c580*/  MUFU.EX2 R234, R70 ;  /* 0x0000004600ea7308 */ /* 0x0005e20000000800 */
[C---:B------:R-:W-:Y:S01]  /*c590*/  FMUL.FTZ R43, R0.reuse, R115 ;  /* 0x00000073002b7220 */ /* 0x040fe20000410000 */
[----:B------:R-:W-:Y:S01]  /*c5a0*/  LDSM.16.MT88.4 R96, [R200+0x900] ;  /* 0x00090000c860783b */ /* 0x000fe20000004200 */
[----:B------:R-:W-:Y:S02]  /*c5b0*/  FMUL.FTZ R50, R0, R122 ;  /* 0x0000007a00327220 */ /* 0x000fe40000410000 */
[----:B---3--:R-:W-:Y:S02]  /*c5c0*/  FMUL.FTZ R32, R2, R104 ;  /* 0x0000006802207220 */ /* 0x008fe40000410000 */
[C---:B------:R-:W-:Y:S02]  /*c5d0*/  FMUL.FTZ R51, R0.reuse, R123 ;  /* 0x0000007b00337220 */ /* 0x040fe40000410000 */
[C---:B------:R-:W-:Y:S01]  /*c5e0*/  FMUL.FTZ R54, R0.reuse, R54 ;  /* 0x0000003600367220 */ /* 0x040fe20000410000 */
[----:B------:R3:W-:Y:S01]  /*c5f0*/  MUFU.EX2 R238, R40 ;  /* 0x0000002800ee7308 */ /* 0x0007e20000000800 */
[----:B------:R-:W-:Y:S01]  /*c600*/  LDSM.16.MT88.4 R104, [R201+0x2900] ;  /* 0x00290000c968783b */ /* 0x000fe20000004200 */
[----:B------:R-:W-:Y:S02]  /*c610*/  FMUL.FTZ R55, R0, R55 ;  /* 0x0000003700377220 */ /* 0x000fe40000410000 */
[--C-:B-1----:R-:W-:Y:S01]  /*c620*/  FFMA.FTZ R4, R133, c[0x0][0x2d0], -R69.reuse ;  /* 0x0000b40085047a23 */ /* 0x102fe20000010845 */
[----:B-----5:R-:W-:Y:S01]  /*c630*/  F2FP.PACK_AB R78, R246, R247 ;  /* 0x000000f7f64e723e */ /* 0x020fe200000000ff */
[C---:B------:R-:W-:Y:S02]  /*c640*/  FMUL.FTZ R58, R0.reuse, R58 ;  /* 0x0000003a003a7220 */ /* 0x040fe40000410000 */
[C---:B------:R-:W-:Y:S02]  /*c650*/  FMUL.FTZ R59, R0.reuse, R59 ;  /* 0x0000003b003b7220 */ /* 0x040fe40000410000 */
[----:B------:R1:W-:Y:S01]  /*c660*/  MUFU.EX2 R242, R4 ;  /* 0x0000000400f27308 */ /* 0x0003e20000000800 */
[C---:B------:R-:W-:Y:S02]  /*c670*/  FMUL.FTZ R62, R0.reuse, R62 ;  /* 0x0000003e003e7220 */ /* 0x040fe40000410000 */
[----:B------:R-:W-:Y:S02]  /*c680*/  FMUL.FTZ R63, R0, R63 ;  /* 0x0000003f003f7220 */ /* 0x000fe40000410000 */
[--C-:B--2---:R-:W-:Y:S02]  /*c690*/  FFMA.FTZ R70, R145, c[0x0][0x2d0], -R69.reuse ;  /* 0x0000b40091467a23 */ /* 0x104fe40000010845 */
[C---:B------:R-:W-:Y:S02]  /*c6a0*/  FMUL.FTZ R64, R2.reuse, R64 ;  /* 0x0000004002407220 */ /* 0x040fe40000410000 */
[----:B------:R-:W-:Y:S01]  /*c6b0*/  FMUL.FTZ R65, R2, R65 ;  /* 0x0000004102417220 */ /* 0x000fe20000410000 */
[----:B------:R2:W-:Y:S01]  /*c6c0*/  MUFU.EX2 R233, R70 ;  /* 0x0000004600e97308 */ /* 0x0005e20000000800 */
[C---:B------:R-:W-:Y:S02]  /*c6d0*/  FMUL.FTZ R66, R0.reuse, R66 ;  /* 0x0000004200427220 */ /* 0x040fe40000410000 */
[----:B------:R-:W-:Y:S02]  /*c6e0*/  FMUL.FTZ R67, R0, R67 ;  /* 0x0000004300437220 */ /* 0x000fe40000410000 */
[----:B---3--:R-:W-:Y:S02]  /*c6f0*/  FMUL.FTZ R40, R2, R112 ;  /* 0x0000007002287220 */ /* 0x008fe40000410000 */
[----:B------:R-:W-:Y:S03]  /*c700*/  LDSM.16.MT88.4 R112, [R197+0x5900] ;  /* 0x00590000c570783b */ /* 0x000fe60000004200 */
[----:B------:R3:W-:Y:S01]  /*c710*/  MUFU.EX2 R236, R48 ;  /* 0x0000003000ec7308 */ /* 0x0007e20000000800 */
[--C-:B-1----:R-:W-:Y:S09]  /*c720*/  FFMA.FTZ R4, R136, c[0x0][0x2d0], -R69.reuse ;  /* 0x0000b40088047a23 */ /* 0x102ff20000010845 */
[----:B------:R-:W1:Y:S01]  /*c730*/  MUFU.EX2 R241, R4 ;  /* 0x0000000400f17308 */ /* 0x000e620000000800 */
[--C-:B--2---:R-:W-:Y:S09]  /*c740*/  FFMA.FTZ R70, R146, c[0x0][0x2d0], -R144.reuse ;  /* 0x0000b40092467a23 */ /* 0x104ff20000010890 */
[----:B------:R-:W-:Y:S01]  /*c750*/  MUFU.EX2 R71, R71 ;  /* 0x0000004700477308 */ /* 0x000fe20000000800 */
[C---:B---3--:R-:W-:Y:S02]  /*c760*/  FMUL.FTZ R48, R2.reuse, R120 ;  /* 0x0000007802307220 */ /* 0x048fe40000410000 */
[----:B------:R-:W-:Y:S01]  /*c770*/  LDSM.16.MT88.4 R120, [R198+0x5900] ;  /* 0x00590000c678783b */ /* 0x000fe20000004200 */
[----:B-1----:R-:W-:Y:S01]  /*c780*/  F2FP.PACK_AB R79, R241, R242 ;  /* 0x000000f2f14f723e */ /* 0x002fe200000000ff */
[----:B------:R-:W-:Y:S01]  /*c790*/  FMUL.FTZ R4, R2, R76 ;  /* 0x0000004c02047220 */ /* 0x000fe20000410000 */
[----:B------:R-:W-:Y:S07]  /*c7a0*/  F2FP.PACK_AB R76, R248, R245 ;  /* 0x000000f5f84c723e */ /* 0x000fee00000000ff */
[C---:B------:R-:W-:Y:S07]  /*c7b0*/  HMMA.16816.F32 R4, R76.reuse, R12, R4 ;  /* 0x0000000c4c04723c */ /* 0x040fee0000001804 */
[C---:B------:R-:W-:Y:S01]  /*c7c0*/  FMUL.FTZ R12, R2.reuse, R84 ;  /* 0x00000054020c7220 */ /* 0x040fe20000410000 */
[C---:B------:R-:W-:Y:S04]  /*c7d0*/  HMMA.16816.F32 R8, R76.reuse, R14, R8 ;  /* 0x0000000e4c08723c */ /* 0x040fe80000001808 */
[----:B------:R-:W-:Y:S03]  /*c7e0*/  FMUL.FTZ R13, R2, R85 ;  /* 0x00000055020d7220 */ /* 0x000fe60000410000 */
[C---:B------:R-:W-:Y:S02]  /*c7f0*/  FMUL.FTZ R14, R0.reuse, R86 ;  /* 0x00000056000e7220 */ /* 0x040fe40000410000 */
[----:B------:R-:W-:Y:S02]  /*c800*/  FMUL.FTZ R15, R0, R87 ;  /* 0x00000057000f7220 */ /* 0x000fe40000410000 */
[----:B------:R-:W1:Y:S05]  /*c810*/  LDSM.16.MT88.4 R84, [R201+0x3100] ;  /* 0x00310000c954783b */ /* 0x000e6a0000004200 */
[C---:B------:R-:W-:Y:S07]  /*c820*/  HMMA.16816.F32 R12, R76.reuse, R20, R12 ;  /* 0x000000144c0c723c */ /* 0x040fee000000180c */
        /* <DEDUP_REMOVED lines=14> */
[----:B------:R-:W-:Y:S01]  /*c910*/  FFMA.FTZ R36, R75, c[0x0][0x2d0], -R144 ;  /* 0x0000b4004b247a23 */ /* 0x000fe20000010890 */
[C---:B------:R-:W-:Y:S03]  /*c920*/  HMMA.16816.F32 R32, R76.reuse, R38, R32 ;  /* 0x000000264c20723c */ /* 0x040fe60000001820 */
[----:B------:R2:W3:Y:S01]  /*c930*/  MUFU.EX2 R239, R36 ;  /* 0x0000002400ef7308 */ /* 0x0004e20000000800 */
[----:B------:R-:W-:Y:S03]  /*c940*/  FMUL.FTZ R37, R2, R109 ;  /* 0x0000006d02257220 */ /* 0x000fe60000410000 */
[C---:B------:R-:W-:Y:S02]  /*c950*/  FMUL.FTZ R38, R0.reuse, R110 ;  /* 0x0000006e00267220 */ /* 0x040fe40000410000 */
[----:B------:R-:W-:Y:S03]  /*c960*/  FMUL.FTZ R39, R0, R111 ;  /* 0x0000006f00277220 */ /* 0x000fe60000410000 */
[C---:B--2---:R-:W-:Y:S02]  /*c970*/  FMUL.FTZ R36, R2.reuse, R108 ;  /* 0x0000006c02247220 */ /* 0x044fe40000410000 */
[----:B------:R-:W-:Y:S05]  /*c980*/  LDSM.16.MT88.4 R108, [R200+0x2900] ;  /* 0x00290000c86c783b */ /* 0x000fea0000004200 */
[C---:B------:R-:W-:Y:S07]  /*c990*/  HMMA.16816.F32 R36, R76.reuse, R44, R36 ;  /* 0x0000002c4c24723c */ /* 0x040fee0000001824 */
[----:B------:R-:W-:Y:S01]  /*c9a0*/  FMUL.FTZ R45, R2, R117 ;  /* 0x00000075022d7220 */ /* 0x000fe20000410000 */
[C---:B------:R-:W-:Y:S04]  /*c9b0*/  HMMA.16816.F32 R40, R76.reuse, R46, R40 ;  /* 0x0000002e4c28723c */ /* 0x040fe80000001828 */
[----:B------:R-:W-:Y:S03]  /*c9c0*/  FFMA.FTZ R44, R140, c[0x0][0x2d0], -R69 ;  /* 0x0000b4008c2c7a23 */ /* 0x000fe60000010845 */
[C---:B------:R-:W-:Y:S01]  /*c9d0*/  FMUL.FTZ R47, R0.reuse, R119 ;  /* 0x00000077002f7220 */ /* 0x040fe20000410000 */
[----:B------:R2:W5:Y:S01]  /*c9e0*/  MUFU.EX2 R237, R44 ;  /* 0x0000002c00ed7308 */ /* 0x0005620000000800 */
[C---:B------:R-:W-:Y:S03]  /*c9f0*/  FMUL.FTZ R46, R0.reuse, R118 ;  /* 0x00000076002e7220 */ /* 0x040fe60000410000 */
[----:B------:R-:W-:Y:S04]  /*ca00*/  FFMA.FTZ R0, R0, R250, R244 ;  /* 0x000000fa00007223 */ /* 0x000fe800000100f4 */
[----:B------:R-:W-:Y:S02]  /*ca10*/  FADD.FTZ R0, R243, R0 ;  /* 0x00000000f3007221 */ /* 0x000fe40000010000 */
[----:B------:R1:W-:Y:S02]  /*ca20*/  MUFU.EX2 R119, R70 ;  /* 0x0000004600777308 */ /* 0x0003e40000000800 */
[----:B------:R-:W-:Y:S04]  /*ca30*/  FADD.FTZ R0, R242, R0 ;  /* 0x00000000f2007221 */ /* 0x000fe80000010000 */
[----:B------:R-:W-:Y:S02]  /*ca40*/  FADD.FTZ R0, R241, R0 ;  /* 0x00000000f1007221 */ /* 0x000fe40000010000 */
[C---:B--2---:R-:W-:Y:S02]  /*ca50*/  FMUL.FTZ R44, R2.reuse, R116 ;  /* 0x00000074022c7220 */ /* 0x044fe40000410000 */
[----:B------:R-:W-:Y:S04]  /*ca60*/  FFMA.FTZ R2, R2, R249, R245 ;  /* 0x000000f902027223 */ /* 0x000fe800000100f5 */
[----:B------:R-:W-:Y:S01]  /*ca70*/  FADD.FTZ R2, R248, R2 ;  /* 0x00000002f8027221 */ /* 0x000fe20000010000 */
[C---:B----4-:R-:W-:Y:S03]  /*ca80*/  HMMA.16816.F32 R44, R76.reuse, R80, R44 ;  /* 0x000000504c2c723c */ /* 0x050fe6000000182c */
[--C-:B-1----:R-:W-:Y:S04]  /*ca90*/  FFMA.FTZ R70, R147, c[0x0][0x2d0], -R144.reuse ;  /* 0x0000b40093467a23 */ /* 0x102fe80000010890 */
[----:B------:R1:W2:Y:S01]  /*caa0*/  MUFU.EX2 R230, R70 ;  /* 0x0000004600e67308 */ /* 0x0002a20000000800 */
[C---:B------:R-:W-:Y:S01]  /*cab0*/  HMMA.16816.F32 R48, R76.reuse, R82, R48 ;  /* 0x000000524c30723c */ /* 0x040fe20000001830 */
[----:B------:R-:W4:Y:S07]  /*cac0*/  LDSM.16.MT88.4 R80, [R197+0x900] ;  /* 0x00090000c550783b */ /* 0x000f2e0000004200 */
[C---:B------:R-:W-:Y:S08]  /*cad0*/  HMMA.16816.F32 R52, R76.reuse, R84, R52 ;  /* 0x000000544c34723c */ /* 0x040ff00000001834 */
[C---:B------:R-:W-:Y:S01]  /*cae0*/  HMMA.16816.F32 R56, R76.reuse, R86, R56 ;  /* 0x000000564c38723c */ /* 0x040fe20000001838 */
[----:B------:R-:W2:Y:S03]  /*caf0*/  LDSM.16.MT88.4 R84, [R198+0x900] ;  /* 0x00090000c654783b */ /* 0x000ea60000004200 */
[--C-:B-1----:R-:W-:Y:S04]  /*cb00*/  FFMA.FTZ R70, R148, c[0x0][0x2d0], -R69.reuse ;  /* 0x0000b40094467a23 */ /* 0x102fe80000010845 */
[C---:B------:R-:W-:Y:S01]  /*cb10*/  HMMA.16816.F32 R60, R76.reuse, R88, R60 ;  /* 0x000000584c3c723c */ /* 0x040fe2000000183c */
[----:B------:R1:W-:Y:S07]  /*cb20*/  MUFU.EX2 R118, R70 ;  /* 0x0000004600767308 */ /* 0x0003ee0000000800 */
[----:B------:R-:W-:Y:S01]  /*cb30*/  HMMA.16816.F32 R64, R76, R90, R64 ;  /* 0x0000005a4c40723c */ /* 0x000fe20000001840 */
[----:B------:R-:W2:Y:S06]  /*cb40*/  LDSM.16.MT88.4 R88, [R197+0x3900] ;  /* 0x00390000c558783b */ /* 0x000eac0000004200 */
[----:B---3--:R-:W-:Y:S02]  /*cb50*/  F2FP.PACK_AB R76, R239, R240 ;  /* 0x000000f0ef4c723e */ /* 0x008fe400000000ff */
[----:B-----5:R-:W-:Y:S03]  /*cb60*/  F2FP.PACK_AB R77, R237, R238 ;  /* 0x000000eeed4d723e */ /* 0x020fe600000000ff */
[----:B------:R-:W-:Y:S02]  /*cb70*/  F2FP.PACK_AB R78, R235, R236 ;  /* 0x000000eceb4e723e */ /* 0x000fe400000000ff */
[----:B------:R-:W-:Y:S01]  /*cb80*/  F2FP.PACK_AB R79, R233, R234 ;  /* 0x000000eae94f723e */ /* 0x000fe200000000ff */
[--C-:B-1----:R-:W-:Y:S06]  /*cb90*/  FFMA.FTZ R70, R149, c[0x0][0x2d0], -R69.reuse ;  /* 0x0000b40095467a23 */ /* 0x102fec0000010845 */
[C---:B----4-:R-:W-:Y:S01]  /*cba0*/  HMMA.16816.F32 R4, R76.reuse, R80, R4 ;  /* 0x000000504c04723c */ /* 0x050fe20000001804 */
[----:B------:R1:W3:Y:S07]  /*cbb0*/  MUFU.EX2 R117, R70 ;  /* 0x0000004600757308 */ /* 0x0002ee0000000800 */
[C---:B------:R-:W-:Y:S01]  /*cbc0*/  HMMA.16816.F32 R8, R76.reuse, R82, R8 ;  /* 0x000000524c08723c */ /* 0x040fe20000001808 */
[----:B------:R-:W4:Y:S07]  /*cbd0*/  LDSM.16.MT88.4 R80, [R198+0x3900] ;  /* 0x00390000c650783b */ /* 0x000f2e0000004200 */
[C---:B--2---:R-:W-:Y:S08]  /*cbe0*/  HMMA.16816.F32 R12, R76.reuse, R84, R12 ;  /* 0x000000544c0c723c */ /* 0x044ff0000000180c */
[C---:B------:R-:W-:Y:S01]  /*cbf0*/  HMMA.16816.F32 R16, R76.reuse, R86, R16 ;  /* 0x000000564c10723c */ /* 0x040fe20000001810 */
[----:B------:R-:W2:Y:S03]  /*cc00*/  LDSM.16.MT88.4 R84, [R201+0x3900] ;  /* 0x00390000c954783b */ /* 0x000ea60000004200 */
[--C-:B-1----:R-:W-:Y:S04]  /*cc10*/  FFMA.FTZ R70, R156, c[0x0][0x2d0], -R144.reuse ;  /* 0x0000b4009c467a23 */ /* 0x102fe80000010890 */
[C---:B------:R-:W-:Y:S01]  /*cc20*/  HMMA.16816.F32 R20, R76.reuse, R92, R20 ;  /* 0x0000005c4c14723c */ /* 0x040fe20000001814 */
[----:B------:R1:W-:Y:S07]  /*cc30*/  MUFU.EX2 R116, R70 ;  /* 0x0000004600747308 */ /* 0x0003ee0000000800 */
[C---:B------:R-:W-:Y:S01]  /*cc40*/  HMMA.16816.F32 R24, R76.reuse, R94, R24 ;  /* 0x0000005e4c18723c */ /* 0x040fe20000001818 */
[----:B------:R-:W5:Y:S07]  /*cc50*/  LDSM.16.MT88.4 R92, [R200+0x3900] ;  /* 0x00390000c85c783b */ /* 0x000f6e0000004200 */
[C---:B------:R-:W-:Y:S08]  /*cc60*/  HMMA.16816.F32 R28, R76.reuse, R96, R28 ;  /* 0x000000604c1c723c */ /* 0x040ff0000000181c */
[C---:B------:R-:W-:Y:S01]  /*cc70*/  HMMA.16816.F32 R32, R76.reuse, R98, R32 ;  /* 0x000000624c20723c */ /* 0x040fe20000001820 */
[----:B------:R-:W-:Y:S03]  /*cc80*/  LDSM.16.MT88.4 R96, [R200+0x4100] ;  /* 0x00410000c860783b */ /* 0x000fe60000004200 */
[--C-:B-1----:R-:W-:Y:S04]  /*cc90*/  FFMA.FTZ R70, R150, c[0x0][0x2d0], -R144.reuse ;  /* 0x0000b40096467a23 */ /* 0x102fe80000010890 */
[C---:B------:R-:W-:Y:S01]  /*cca0*/  HMMA.16816.F32 R36, R76.reuse, R88, R36 ;  /* 0x000000584c24723c */ /* 0x040fe20000001824 */
[----:B------:R1:W1:Y:S07]  /*ccb0*/  MUFU.EX2 R229, R70 ;  /* 0x0000004600e57308 */ /* 0x00026e0000000800 */
[C---:B------:R-:W-:Y:S01]  /*ccc0*/  HMMA.16816.F32 R40, R76.reuse, R90, R40 ;  /* 0x0000005a4c28723c */ /* 0x040fe20000001828 */
[----:B------:R-:W-:Y:S07]  /*ccd0*/  LDSM.16.MT88.4 R88, [R198+0x1100] ;  /* 0x00110000c658783b */ /* 0x000fee0000004200 */
[C---:B----4-:R-:W-:Y:S08]  /*cce0*/  HMMA.16816.F32 R44, R76.reuse, R80, R44 ;  /* 0x000000504c2c723c */ /* 0x050ff0000000182c */
[C---:B------:R-:W-:Y:S01]  /*ccf0*/  HMMA.16816.F32 R48, R76.reuse, R82, R48 ;  /* 0x000000524c30723c */ /* 0x040fe20000001830 */
[----:B------:R-:W4:Y:S03]  /*cd00*/  LDSM.16.MT88.4 R80, [R197+0x1100] ;  /* 0x00110000c550783b */ /* 0x000f260000004200 */
[--C-:B-1----:R-:W-:Y:S04]  /*cd10*/  FFMA.FTZ R70, R151, c[0x0][0x2d0], -R69.reuse ;  /* 0x0000b40097467a23 */ /* 0x102fe80000010845 */
[C---:B--2---:R-:W-:Y:S01]  /*cd20*/  HMMA.16816.F32 R52, R76.reuse, R84, R52 ;  /* 0x000000544c34723c */ /* 0x044fe20000001834 */
[----:B------:R1:W-:Y:S07]  /*cd30*/  MUFU.EX2 R228, R70 ;  /* 0x0000004600e47308 */ /* 0x0003ee0000000800 */
[C---:B------:R-:W-:Y:S01]  /*cd40*/  HMMA.16816.F32 R56, R76.reuse, R86, R56 ;  /* 0x000000564c38723c */ /* 0x040fe20000001838 */
[----:B------:R-:W2:Y:S07]  /*cd50*/  LDSM.16.MT88.4 R84, [R201+0x1100] ;  /* 0x00110000c954783b */ /* 0x000eae0000004200 */
[C---:B-----5:R-:W-:Y:S08]  /*cd60*/  HMMA.16816.F32 R60, R76.reuse, R92, R60 ;  /* 0x0000005c4c3c723c */ /* 0x060ff0000000183c */
[----:B------:R-:W-:Y:S01]  /*cd70*/  HMMA.16816.F32 R64, R76, R94, R64 ;  /* 0x0000005e4c40723c */ /* 0x000fe20000001840 */
[----:B------:R-:W5:Y:S03]  /*cd80*/  LDSM.16.MT88.4 R92, [R200+0x1100] ;  /* 0x00110000c85c783b */ /* 0x000f660000004200 */
[--C-:B-1----:R-:W-:Y:S03]  /*cd90*/  FFMA.FTZ R70, R157, c[0x0][0x2d0], -R69.reuse ;  /* 0x0000b4009d467a23 */ /* 0x102fe60000010845 */
[----:B------:R-:W-:Y:S01]  /*cda0*/  F2FP.PACK_AB R76, R230, R119 ;  /* 0x00000077e64c723e */ /* 0x000fe200000000ff */
[----:B------:R1:W1:Y:S01]  /*cdb0*/  MUFU.EX2 R227, R70 ;  /* 0x0000004600e37308 */ /* 0x0002620000000800 */
[----:B---3--:R-:W-:Y:S03]  /*cdc0*/  F2FP.PACK_AB R77, R117, R118 ;  /* 0x00000076754d723e */ /* 0x008fe600000000ff */
[----:B------:R-:W-:Y:S01]  /*cdd0*/  F2FP.PACK_AB R78, R229, R116 ;  /* 0x00000074e54e723e */ /* 0x000fe200000000ff */
[--C-:B-1----:R-:W-:Y:S01]  /*cde0*/  FFMA.FTZ R70, R158, c[0x0][0x2d0], -R144.reuse ;  /* 0x0000b4009e467a23 */ /* 0x102fe20000010890 */
[----:B------:R-:W-:Y:S01]  /*cdf0*/  F2FP.PACK_AB R79, R227, R228 ;  /* 0x000000e4e34f723e */ /* 0x000fe200000000ff */
[----:B------:R-:W3:Y:S03]  /*ce00*/  LDL R158, [R1+0xc] ;  /* 0x00000c00019e7983 */ /* 0x000ee60000100800 */
[----:B------:R1:W-:Y:S03]  /*ce10*/  MUFU.EX2 R157, R70 ;  /* 0x00000046009d7308 */ /* 0x0003e60000000800 */
[C---:B----4-:R-:W-:Y:S08]  /*ce20*/  HMMA.16816.F32 R4, R76.reuse, R80, R4 ;  /* 0x000000504c04723c */ /* 0x050ff00000001804 */
[C---:B------:R-:W-:Y:S01]  /*ce30*/  HMMA.16816.F32 R8, R76.reuse, R82, R8 ;  /* 0x000000524c08723c */ /* 0x040fe20000001808 */
[----:B------:R-:W4:Y:S07]  /*ce40*/  LDSM.16.MT88.4 R80, [R197+0x4100] ;  /* 0x00410000c550783b */ /* 0x000f2e0000004200 */
[C---:B------:R-:W-:Y:S04]  /*ce50*/  HMMA.16816.F32 R12, R76.reuse, R88, R12 ;  /* 0x000000584c0c723c */ /* 0x040fe8000000180c */
[--C-:B-1----:R-:W-:Y:S04]  /*ce60*/  FFMA.FTZ R70, R159, c[0x0][0x2d0], -R144.reuse ;  /* 0x0000b4009f467a23 */ /* 0x102fe80000010890 */
[C---:B------:R-:W-:Y:S01]  /*ce70*/  HMMA.16816.F32 R16, R76.reuse, R90, R16 ;  /* 0x0000005a4c10723c */ /* 0x040fe20000001810 */
[----:B------:R1:W1:Y:S01]  /*ce80*/  MUFU.EX2 R156, R70 ;  /* 0x00000046009c7308 */ /* 0x0002620000000800 */
[----:B------:R-:W4:Y:S06]  /*ce90*/  LDSM.16.MT88.4 R88, [R198+0x4100] ;  /* 0x00410000c658783b */ /* 0x000f2c0000004200 */
[C---:B--2---:R-:W-:Y:S08]  /*cea0*/  HMMA.16816.F32 R20, R76.reuse, R84, R20 ;  /* 0x000000544c14723c */ /* 0x044ff00000001814 */
[C---:B------:R-:W-:Y:S01]  /*ceb0*/  HMMA.16816.F32 R24, R76.reuse, R86, R24 ;  /* 0x000000564c18723c */ /* 0x040fe20000001818 */
[----:B------:R-:W2:Y:S07]  /*cec0*/  LDSM.16.MT88.4 R84, [R201+0x4100] ;  /* 0x00410000c954783b */ /* 0x000eae0000004200 */
[C---:B-----5:R-:W-:Y:S04]  /*ced0*/  HMMA.16816.F32 R28, R76.reuse, R92, R28 ;  /* 0x0000005c4c1c723c */ /* 0x060fe8000000181c */
[--C-:B-1----:R-:W-:Y:S04]  /*cee0*/  FFMA.FTZ R70, R160, c[0x0][0x2d0], -R69.reuse ;  /* 0x0000b400a0467a23 */ /* 0x102fe80000010845 */
[C---:B------:R-:W-:Y:S01]  /*cef0*/  HMMA.16816.F32 R32, R76.reuse, R94, R32 ;  /* 0x0000005e4c20723c */ /* 0x040fe20000001820 */
[----:B------:R1:W-:Y:S01]  /*cf00*/  MUFU.EX2 R151, R70 ;  /* 0x0000004600977308 */ /* 0x0003e20000000800 */
[----:B------:R-:W5:Y:S06]  /*cf10*/  LDSM.16.MT88.4 R92, [R197+0x1900] ;  /* 0x00190000c55c783b */ /* 0x000f6c0000004200 */
[C---:B----4-:R-:W-:Y:S08]  /*cf20*/  HMMA.16816.F32 R36, R76.reuse, R80, R36 ;  /* 0x000000504c24723c */ /* 0x050ff00000001824 */
[C---:B------:R-:W-:Y:S01]  /*cf30*/  HMMA.16816.F32 R40, R76.reuse, R82, R40 ;  /* 0x000000524c28723c */ /* 0x040fe20000001828 */
[----:B------:R-:W4:Y:S07]  /*cf40*/  LDSM.16.MT88.4 R80, [R198+0x1900] ;  /* 0x00190000c650783b */ /* 0x000f2e0000004200 */
[C---:B------:R-:W-:Y:S04]  /*cf50*/  HMMA.16816.F32 R44, R76.reuse, R88, R44 ;  /* 0x000000584c2c723c */ /* 0x040fe8000000182c */
[--C-:B-1----:R-:W-:Y:S04]  /*cf60*/  FFMA.FTZ R70, R161, c[0x0][0x2d0], -R69.reuse ;  /* 0x0000b400a1467a23 */ /* 0x102fe80000010845 */
[C---:B------:R-:W-:Y:S01]  /*cf70*/  HMMA.16816.F32 R48, R76.reuse, R90, R48 ;  /* 0x0000005a4c30723c */ /* 0x040fe20000001830 */
[----:B------:R1:W1:Y:S01]  /*cf80*/  MUFU.EX2 R150, R70 ;  /* 0x0000004600967308 */ /* 0x0002620000000800 */
[----:B------:R-:W-:Y:S06]  /*cf90*/  LDSM.16.MT88.4 R88, [R200+0x1900] ;  /* 0x00190000c858783b */ /* 0x000fec0000004200 */
[C---:B--2---:R-:W-:Y:S08]  /*cfa0*/  HMMA.16816.F32 R52, R76.reuse, R84, R52 ;  /* 0x000000544c34723c */ /* 0x044ff00000001834 */
[C---:B------:R-:W-:Y:S01]  /*cfb0*/  HMMA.16816.F32 R56, R76.reuse, R86, R56 ;  /* 0x000000564c38723c */ /* 0x040fe20000001838 */
[----:B------:R-:W2:Y:S07]  /*cfc0*/  LDSM.16.MT88.4 R84, [R201+0x1900] ;  /* 0x00190000c954783b */ /* 0x000eae0000004200 */
[C---:B------:R-:W-:Y:S04]  /*cfd0*/  HMMA.16816.F32 R60, R76.reuse, R96, R60 ;  /* 0x000000604c3c723c */ /* 0x040fe8000000183c */
[--C-:B-1----:R-:W-:Y:S04]  /*cfe0*/  FFMA.FTZ R70, R162, c[0x0][0x2d0], -R144.reuse ;  /* 0x0000b400a2467a23 */ /* 0x102fe80000010890 */
[----:B------:R-:W-:Y:S01]  /*cff0*/  HMMA.16816.F32 R64, R76, R98, R64 ;  /* 0x000000624c40723c */ /* 0x000fe20000001840 */
[----:B------:R1:W-:Y:S01]  /*d000*/  MUFU.EX2 R149, R70 ;  /* 0x0000004600957308 */ /* 0x0003e20000000800 */
[----:B------:R-:W-:Y:S05]  /*d010*/  LDSM.16.MT88.4 R96, [R201+0x4900] ;  /* 0x00490000c960783b */ /* 0x000fea0000004200 */
[----:B------:R-:W-:Y:S02]  /*d020*/  F2FP.PACK_AB R76, R156, R157 ;  /* 0x0000009d9c4c723e */ /* 0x000fe400000000ff */
[----:B------:R-:W-:Y:S03]  /*d030*/  F2FP.PACK_AB R77, R150, R151 ;  /* 0x00000097964d723e */ /* 0x000fe600000000ff */
[--C-:B-1----:R-:W-:Y:S04]  /*d040*/  FFMA.FTZ R70, R163, c[0x0][0x2d0], -R144.reuse ;  /* 0x0000b400a3467a23 */ /* 0x102fe80000010890 */
[----:B------:R1:W1:Y:S02]  /*d050*/  MUFU.EX2 R148, R70 ;  /* 0x0000004600947308 */ /* 0x0002640000000800 */
[--C-:B-1----:R-:W-:Y:S01]  /*d060*/  FFMA.FTZ R70, R164, c[0x0][0x2d0], -R69.reuse ;  /* 0x0000b400a4467a23 */ /* 0x102fe20000010845 */
[----:B------:R-:W-:Y:S07]  /*d070*/  F2FP.PACK_AB R78, R148, R149 ;  /* 0x00000095944e723e */ /* 0x000fee00000000ff */
[----:B------:R1:W-:Y:S02]  /*d080*/  MUFU.EX2 R147, R70 ;  /* 0x0000004600937308 */ /* 0x0003e40000000800 */
[--C-:B-1----:R-:W-:Y:S08]  /*d090*/  FFMA.FTZ R70, R165, c[0x0][0x2d0], -R69.reuse ;  /* 0x0000b400a5467a23 */ /* 0x102ff00000010845 */
[----:B------:R1:W1:Y:S02]  /*d0a0*/  MUFU.EX2 R146, R70 ;  /* 0x0000004600927308 */ /* 0x0002640000000800 */
[--C-:B-1----:R-:W-:Y:S01]  /*d0b0*/  FFMA.FTZ R70, R166, c[0x0][0x2d0], -R144.reuse ;  /* 0x0000b400a6467a23 */ /* 0x102fe20000010890 */
[----:B------:R-:W-:Y:S07]  /*d0c0*/  F2FP.PACK_AB R79, R146, R147 ;  /* 0x00000093924f723e */ /* 0x000fee00000000ff */
[----:B------:R1:W-:Y:S01]  /*d0d0*/  MUFU.EX2 R145, R70 ;  /* 0x0000004600917308 */ /* 0x0003e20000000800 */
[C---:B-----5:R-:W-:Y:S08]  /*d0e0*/  HMMA.16816.F32 R4, R76.reuse, R92, R4 ;  /* 0x0000005c4c04723c */ /* 0x060ff00000001804 */
[C---:B------:R-:W-:Y:S01]  /*d0f0*/  HMMA.16816.F32 R8, R76.reuse, R94, R8 ;  /* 0x0000005e4c08723c */ /* 0x040fe20000001808 */
[----:B------:R-:W5:Y:S07]  /*d100*/  LDSM.16.MT88.4 R92, [R197+0x4900] ;  /* 0x00490000c55c783b */ /* 0x000f6e0000004200 */
[C---:B----4-:R-:W-:Y:S04]  /*d110*/  HMMA.16816.F32 R12, R76.reuse, R80, R12 ;  /* 0x000000504c0c723c */ /* 0x050fe8000000180c */
[--C-:B-1----:R-:W-:Y:S04]  /*d120*/  FFMA.FTZ R70, R167, c[0x0][0x2d0], -R144.reuse ;  /* 0x0000b400a7467a23 */ /* 0x102fe80000010890 */
[C---:B------:R-:W-:Y:S01]  /*d130*/  HMMA.16816.F32 R16, R76.reuse, R82, R16 ;  /* 0x000000524c10723c */ /* 0x040fe20000001810 */
[----:B------:R1:W4:Y:S01]  /*d140*/  MUFU.EX2 R143, R70 ;  /* 0x00000046008f7308 */ /* 0x0003220000000800 */
[----:B------:R-:W4:Y:S06]  /*d150*/  LDSM.16.MT88.4 R80, [R198+0x4900] ;  /* 0x00490000c650783b */ /* 0x000f2c0000004200 */
[C---:B--2---:R-:W-:Y:S08]  /*d160*/  HMMA.16816.F32 R20, R76.reuse, R84, R20 ;  /* 0x000000544c14723c */ /* 0x044ff00000001814 */
[C---:B------:R-:W-:Y:S01]  /*d170*/  HMMA.16816.F32 R24, R76.reuse, R86, R24 ;  /* 0x000000564c18723c */ /* 0x040fe20000001818 */
[----:B------:R-:W2:Y:S07]  /*d180*/  LDSM.16.MT88.4 R84, [R197+0x2100] ;  /* 0x00210000c554783b */ /* 0x000eae0000004200 */
[C---:B------:R-:W-:Y:S04]  /*d190*/  HMMA.16816.F32 R28, R76.reuse, R88, R28 ;  /* 0x000000584c1c723c */ /* 0x040fe8000000181c */
[--C-:B-1----:R-:W-:Y:S04]  /*d1a0*/  FFMA.FTZ R70, R169, c[0x0][0x2d0], -R69.reuse ;  /* 0x0000b400a9467a23 */ /* 0x102fe80000010845 */
[C---:B------:R-:W-:Y:S01]  /*d1b0*/  HMMA.16816.F32 R32, R76.reuse, R90, R32 ;  /* 0x0000005a4c20723c */ /* 0x040fe20000001820 */
[----:B------:R1:W-:Y:S01]  /*d1c0*/  MUFU.EX2 R142, R70 ;  /* 0x00000046008e7308 */ /* 0x0003e20000000800 */
[----:B------:R-:W2:Y:S01]  /*d1d0*/  LDSM.16.MT88.4 R88, [R198+0x2100] ;  /* 0x00210000c658783b */ /* 0x000ea20000004200 */
[----:B---3--:R-:W-:Y:S05]  /*d1e0*/  ISETP.GT.AND P0, PT, R218, R158, PT ;  /* 0x0000009eda00720c */ /* 0x008fea0003f04270 */
[C---:B-----5:R-:W-:Y:S08]  /*d1f0*/  HMMA.16816.F32 R36, R76.reuse, R92, R36 ;  /* 0x0000005c4c24723c */ /* 0x060ff00000001824 */
[C---:B------:R-:W-:Y:S01]  /*d200*/  HMMA.16816.F32 R40, R76.reuse, R94, R40 ;  /* 0x0000005e4c28723c */ /* 0x040fe20000001828 */
[----:B------:R-:W-:Y:S07]  /*d210*/  LDSM.16.MT88.4 R92, [R200+0x2100] ;  /* 0x00210000c85c783b */ /* 0x000fee0000004200 */
[C---:B----4-:R-:W-:Y:S04]  /*d220*/  HMMA.16816.F32 R44, R76.reuse, R80, R44 ;  /* 0x000000504c2c723c */ /* 0x050fe8000000182c */
[--C-:B-1----:R-:W-:Y:S04]  /*d230*/  FFMA.FTZ R70, R170, c[0x0][0x2d0], -R69.reuse ;  /* 0x0000b400aa467a23 */ /* 0x102fe80000010845 */
[C---:B------:R-:W-:Y:S01]  /*d240*/  HMMA.16816.F32 R48, R76.reuse, R82, R48 ;  /* 0x000000524c30723c */ /* 0x040fe20000001830 */
[----:B------:R1:W3:Y:S01]  /*d250*/  MUFU.EX2 R141, R70 ;  /* 0x00000046008d7308 */ /* 0x0002e20000000800 */
[----:B------:R-:W4:Y:S06]  /*d260*/  LDSM.16.MT88.4 R80, [R201+0x2100] ;  /* 0x00210000c950783b */ /* 0x000f2c0000004200 */
        /* <DEDUP_REMOVED lines=8> */
[----:B------:R-:W-:Y:S02]  /*d2f0*/  F2FP.PACK_AB R76, R143, R145 ;  /* 0x000000918f4c723e */ /* 0x000fe400000000ff */
[----:B---3--:R-:W-:Y:S03]  /*d300*/  F2FP.PACK_AB R77, R141, R142 ;  /* 0x0000008e8d4d723e */ /* 0x008fe600000000ff */
        /* <DEDUP_REMOVED lines=10> */
[C---:B--2---:R-:W-:Y:S08]  /*d3b0*/  HMMA.16816.F32 R4, R76.reuse, R84, R4 ;  /* 0x000000544c04723c */ /* 0x044ff00000001804 */
[C---:B------:R-:W-:Y:S01]  /*d3c0*/  HMMA.16816.F32 R8, R76.reuse, R86, R8 ;  /* 0x000000564c08723c */ /* 0x040fe20000001808 */
[----:B------:R-:W2:Y:S07]  /*d3d0*/  LDSM.16.MT88.4 R84, [R197+0x5100] ;  /* 0x00510000c554783b */ /* 0x000eae0000004200 */
[C---:B------:R-:W-:Y:S04]  /*d3e0*/  HMMA.16816.F32 R12, R76.reuse, R88, R12 ;  /* 0x000000584c0c723c */ /* 0x040fe8000000180c */
[--C-:B-1----:R-:W-:Y:S04]  /*d3f0*/  FFMA.FTZ R70, R190, c[0x0][0x2d0], -R144.reuse ;  /* 0x0000b400be467a23 */ /* 0x102fe80000010890 */
[C---:B------:R-:W-:Y:S01]  /*d400*/  HMMA.16816.F32 R16, R76.reuse, R90, R16 ;  /* 0x0000005a4c10723c */ /* 0x040fe20000001810 */
[----:B------:R1:W3:Y:S01]  /*d410*/  MUFU.EX2 R135, R70 ;  /* 0x0000004600877308 */ /* 0x0002e20000000800 */
[----:B------:R-:W5:Y:S06]  /*d420*/  LDSM.16.MT88.4 R88, [R198+0x5100] ;  /* 0x00510000c658783b */ /* 0x000f6c0000004200 */
[C---:B----4-:R-:W-:Y:S08]  /*d430*/  HMMA.16816.F32 R20, R76.reuse, R80, R20 ;  /* 0x000000504c14723c */ /* 0x050ff00000001814 */
[C---:B------:R-:W-:Y:S01]  /*d440*/  HMMA.16816.F32 R24, R76.reuse, R82, R24 ;  /* 0x000000524c18723c */ /* 0x040fe20000001818 */
[----:B------:R-:W4:Y:S07]  /*d450*/  LDSM.16.MT88.4 R80, [R200+0x5100] ;  /* 0x00510000c850783b */ /* 0x000f2e0000004200 */
[C---:B------:R-:W-:Y:S04]  /*d460*/  HMMA.16816.F32 R28, R76.reuse, R92, R28 ;  /* 0x0000005c4c1c723c */ /* 0x040fe8000000181c */
[--C-:B-1----:R-:W-:Y:S01]  /*d470*/  FFMA.FTZ R70, R215, c[0x0][0x2d0], -R69.reuse ;  /* 0x0000b400d7467a23 */ /* 0x102fe20000010845 */
[----:B------:R-:W-:Y:S03]  /*d480*/  IADD3 R215, R218, -0x1, RZ ;  /* 0xffffffffdad77810 */ /* 0x000fe60007ffe0ff */
[C---:B------:R-:W-:Y:S01]  /*d490*/  HMMA.16816.F32 R32, R76.reuse, R94, R32 ;  /* 0x0000005e4c20723c */ /* 0x040fe20000001820 */
[----:B------:R1:W-:Y:S01]  /*d4a0*/  MUFU.EX2 R134, R70 ;  /* 0x0000004600867308 */ /* 0x0003e20000000800 */
[----:B------:R-:W4:Y:S02]  /*d4b0*/  LDSM.16.MT88.4 R92, [R197+0x2900] ;  /* 0x00290000c55c783b */ /* 0x000f240000004200 */
[----:B------:R-:W-:Y:S04]  /*d4c0*/  MOV R218, R215 ;  /* 0x000000d700da7202 */ /* 0x000fe80000000f00 */
[C---:B--2---:R-:W-:Y:S08]  /*d4d0*/  HMMA.16816.F32 R36, R76.reuse, R84, R36 ;  /* 0x000000544c24723c */ /* 0x044ff00000001824 */
[C---:B------:R-:W-:Y:S08]  /*d4e0*/  HMMA.16816.F32 R40, R76.reuse, R86, R40 ;  /* 0x000000564c28723c */ /* 0x040ff00000001828 */
[C---:B-----5:R-:W-:Y:S04]  /*d4f0*/  HMMA.16816.F32 R44, R76.reuse, R88, R44 ;  /* 0x000000584c2c723c */ /* 0x060fe8000000182c */
[--C-:B-1----:R-:W-:Y:S02]  /*d500*/  FFMA.FTZ R70, R223, c[0x0][0x2d0], -R69.reuse ;  /* 0x0000b400df467a23 */ /* 0x102fe40000010845 */
[----:B------:R-:W-:Y:S01]  /*d510*/  FFMA.FTZ R69, R72, c[0x0][0x2d0], -R69 ;  /* 0x0000b40048457a23 */ /* 0x000fe20000010845 */
[----:B---3--:R-:W-:Y:S01]  /*d520*/  F2FP.PACK_AB R72, R135, R136 ;  /* 0x000000888748723e */ /* 0x008fe200000000ff */
[C---:B------:R-:W-:Y:S01]  /*d530*/  HMMA.16816.F32 R48, R76.reuse, R90, R48 ;  /* 0x0000005a4c30723c */ /* 0x040fe20000001830 */
[----:B------:R1:W2:Y:S07]  /*d540*/  MUFU.EX2 R133, R70 ;  /* 0x0000004600857308 */ /* 0x0002ae0000000800 */
[C---:B------:R-:W-:Y:S03]  /*d550*/  HMMA.16816.F32 R52, R76.reuse, R96, R52 ;  /* 0x000000604c34723c */ /* 0x040fe60000001834 */
[----:B------:R-:W3:Y:S05]  /*d560*/  MUFU.EX2 R69, R69 ;  /* 0x0000004500457308 */ /* 0x000eea0000000800 */
[C---:B------:R-:W-:Y:S08]  /*d570*/  HMMA.16816.F32 R56, R76.reuse, R98, R56 ;  /* 0x000000624c38723c */ /* 0x040ff00000001838 */
[C---:B----4-:R-:W-:Y:S04]  /*d580*/  HMMA.16816.F32 R60, R76.reuse, R80, R60 ;  /* 0x000000504c3c723c */ /* 0x050fe8000000183c */
[--C-:B-1----:R-:W-:Y:S01]  /*d590*/  FFMA.FTZ R70, R224, c[0x0][0x2d0], -R144.reuse ;  /* 0x0000b400e0467a23 */ /* 0x102fe20000010890 */
[----:B--2---:R-:W-:Y:S03]  /*d5a0*/  F2FP.PACK_AB R73, R133, R134 ;  /* 0x000000868549723e */ /* 0x004fe600000000ff */
[----:B------:R-:W-:Y:S01]  /*d5b0*/  HMMA.16816.F32 R64, R76, R82, R64 ;  /* 0x000000524c40723c */ /* 0x000fe20000001840 */
[----:B------:R1:W-:Y:S03]  /*d5c0*/  MUFU.EX2 R132, R70 ;  /* 0x0000004600847308 */ /* 0x0003e60000000800 */
[----:B---3--:R-:W-:Y:S01]  /*d5d0*/  F2FP.PACK_AB R75, R69, R71 ;  /* 0x00000047454b723e */ /* 0x008fe200000000ff */
[----:B-1----:R-:W-:Y:S06]  /*d5e0*/  FFMA.FTZ R70, R225, c[0x0][0x2d0], -R144 ;  /* 0x0000b400e1467a23 */ /* 0x002fec0000010890 */
[----:B------:R-:W1:Y:S02]  /*d5f0*/  MUFU.EX2 R70, R70 ;  /* 0x0000004600467308 */ /* 0x000e640000000800 */
[----:B-1----:R-:W-:Y:S07]  /*d600*/  F2FP.PACK_AB R74, R70, R132 ;  /* 0x00000084464a723e */ /* 0x002fee00000000ff */
[C---:B------:R-:W-:Y:S01]  /*d610*/  HMMA.16816.F32 R76, R72.reuse, R92, R4 ;  /* 0x0000005c484c723c */ /* 0x040fe20000001804 */
[----:B------:R-:W1:Y:S07]  /*d620*/  LDSM.16.MT88.4 R4, [R201+0x5900] ;  /* 0x00590000c904783b */ /* 0x000e6e0000004200 */
[C---:B------:R-:W-:Y:S07]  /*d630*/  HMMA.16816.F32 R80, R72.reuse, R94, R8 ;  /* 0x0000005e4850723c */ /* 0x040fee0000001808 */
        /* <DEDUP_REMOVED lines=9> */
[----:B------:R-:W2:Y:S01]  /*d6d0*/  LDSM.16.MT88.4 R8, [R200+0x5900] ;  /* 0x00590000c808783b */ /* 0x000ea20000004200 */
        /* <DEDUP_REMOVED lines=25> */
[C---:B-1----:R-:W-:Y:S03]  /*d870*/  HMMA.16816.F32 R52, R72.reuse, R4, R52 ;  /* 0x000000044834723c */ /* 0x042fe60000001834 */
[----:B------:R-:W-:Y:S02]  /*d880*/  FADD.FTZ R0, R148, R0 ;  /* 0x0000000094007221 */ /* 0x000fe40000010000 */
[----:B------:R-:W-:Y:S02]  /*d890*/  FADD.FTZ R2, R146, R2 ;  /* 0x0000000292027221 */ /* 0x000fe40000010000 */
[----:B------:R-:W-:Y:S01]  /*d8a0*/  FADD.FTZ R0, R145, R0 ;  /* 0x0000000091007221 */ /* 0x000fe20000010000 */
[C---:B------:R-:W-:Y:S04]  /*d8b0*/  HMMA.16816.F32 R56, R72.reuse, R6, R56 ;  /* 0x000000064838723c */ /* 0x040fe80000001838 */
[----:B------:R-:W-:Y:S02]  /*d8c0*/  FADD.FTZ R2, R142, R2 ;  /* 0x000000028e027221 */ /* 0x000fe40000010000 */
[----:B------:R-:W-:Y:S02]  /*d8d0*/  FADD.FTZ R0, R143, R0 ;  /* 0x000000008f007221 */ /* 0x000fe40000010000 */
[----:B------:R-:W-:Y:S01]  /*d8e0*/  FADD.FTZ R2, R141, R2 ;  /* 0x000000028d027221 */ /* 0x000fe20000010000 */
[C---:B--2---:R-:W-:Y:S03]  /*d8f0*/  HMMA.16816.F32 R60, R72.reuse, R8, R60 ;  /* 0x00000008483c723c */ /* 0x044fe6000000183c */
[----:B------:R-:W-:Y:S02]  /*d900*/  FADD.FTZ R0, R140, R0 ;  /* 0x000000008c007221 */ /* 0x000fe40000010000 */
[----:B------:R-:W-:Y:S02]  /*d910*/  FADD.FTZ R2, R138, R2 ;  /* 0x000000028a027221 */ /* 0x000fe40000010000 */
        /* <DEDUP_REMOVED lines=8> */
[----:B------:R-:W-:Y:S02]  /*d9a0*/  FADD.FTZ R0, R71, R0 ;  /* 0x0000000047007221 */ /* 0x000fe40000010000 */
[----:B------:R-:W-:Y:S01]  /*d9b0*/  FADD.FTZ R249, R70, R2 ;  /* 0x0000000246f97221 */ /* 0x000fe20000010000 */
[----:B------:R-:W-:Y:S01]  /*d9c0*/  MOV R70, R3 ;  /* 0x0000000300467202 */ /* 0x000fe20000000f00 */
[----:B------:R-:W-:Y:S01]  /*d9d0*/  FADD.FTZ R250, R69, R0 ;  /* 0x0000000045fa7221 */ /* 0x000fe20000010000 */
[----:B------:R-:W-:Y:S01]  /*d9e0*/  MOV R69, R68 ;  /* 0x0000004400457202 */ /* 0x000fe20000000f00 */
[----:B------:R-:W-:-:S05]  /*d9f0*/  @P0 BRA `(.L_x_272) ;  /* 0xffffcd4000000947 */ /* 0x000fca000383ffff */
.L_x_269:
[----:B------:R-:W-:-:S13]  /*da00*/  ISETP.GE.AND P0, PT, R215, R251, PT ;  /* 0x000000fbd700720c */ /* 0x000fda0003f06270 */
[----:B------:R-:W-:Y:S05]  /*da10*/  @!P0 BRA `(.L_x_273) ;  /* 0x000044e000008947 */ /* 0x000fea0003800000 */
[----:B-1----:R-:W2:Y:S01]  /*da20*/  LDL.LU R4, [R1+0x28] ;  /* 0x0000280001047983 */ /* 0x002ea20000300800 */
[C---:B------:R-:W-:Y:S01]  /*da30*/  IADD3 R0, R226.reuse, 0x40, RZ ;  /* 0x00000040e2007810 */ /* 0x040fe20007ffe0ff */
[----:B------:R-:W-:Y:S01]  /*da40*/  IMAD.MOV.U32 R70, RZ, RZ, R3 ;  /* 0x000000ffff467224 */ /* 0x000fe200078e0003 */
[C---:B------:R-:W-:Y:S01]  /*da50*/  IADD3 R2, R226.reuse, 0x40, RZ ;  /* 0x00000040e2027810 */ /* 0x040fe20007ffe0ff */
[----:B------:R-:W-:Y:S01]  /*da60*/  IMAD.MOV.U32 R69, RZ, RZ, R68 ;  /* 0x000000ffff457224 */ /* 0x000fe200078e0044 */
[----:B------:R-:W-:Y:S01]  /*da70*/  SHF.R.S32.HI R0, RZ, 0x1f, R0 ;  /* 0x0000001fff007819 */ /* 0x000fe20000011400 */
[----:B------:R-:W-:Y:S01]  /*da80*/  IMAD.SHL.U32 R240, R226, 0x2, RZ ;  /* 0x00000002e2f07824 */ /* 0x000fe200078e00ff */
[----:B------:R-:W-:Y:S02]  /*da90*/  SHF.R.S32.HI R221, RZ, 0x1f, R226 ;  /* 0x0000001fffdd7819 */ /* 0x000fe400000114e2 */
[----:B------:R-:W-:Y:S02]  /*daa0*/  LEA.HI R0, R0, R2, RZ, 0x3 ;  /* 0x0000000200007211 */ /* 0x000fe400078f18ff */
[----:B------:R-:W-:-:S02]  /*dab0*/  SHF.L.U64.HI R221, R226, 0x1, R221 ;  /* 0x00000001e2dd7819 */ /* 0x000fc400000102dd */
[----:B------:R-:W-:-:S05]  /*dac0*/  LOP3.LUT R0, R0, 0xfffffff8, RZ, 0xc0, !PT ;  /* 0xfffffff800007812 */ /* 0x000fca00078ec0ff */
[C---:B------:R-:W-:Y:S01]  /*dad0*/  IMAD.SHL.U32 R218, R0.reuse, 0x2, RZ ;  /* 0x0000000200da7824 */ /* 0x040fe200078e00ff */
[----:B--2---:R-:W-:Y:S02]  /*dae0*/  SHF.L.U64.HI R220, R0, 0x1, R4 ;  /* 0x0000000100dc7819 */ /* 0x004fe40000010204 */
.L_x_283:
[----:B------:R-:W-:Y:S04]  /*daf0*/  DEPBAR.LE SB0, 0x0 ;  /* 0x000080000000791a */ /* 0x000fe80000000000 */
[----:B------:R-:W-:Y:S01]  /*db00*/  BAR.SYNC.DEFER_BLOCKING 0x0 ;  /* 0x0000000000007b1d */ /* 0x000fe20000010000 */
[----:B------:R-:W-:Y:S01]  /*db10*/  SHF.R.S32.HI R0, RZ, 0x1f, R217 ;  /* 0x0000001fff007819 */ /* 0x000fe200000114d9 */
[----:B------:R-:W-:Y:S01]  /*db20*/  IMAD.WIDE.U32 R2, R217, c[0x0][0x208], RZ ;  /* 0x00008200d9027a25 */ /* 0x000fe200078e00ff */
[----:B------:R-:W-:Y:S02]  /*db30*/  ISETP.GE.AND P2, PT, R226, c[0x0][0x1d4], PT ;  /* 0x00007500e2007a0c */ /* 0x000fe40003f46270 */
[C---:B------:R-:W-:Y:S01]  /*db40*/  IADD3 R166, R219.reuse, 0x3100, RZ ;  /* 0x00003100dba67810 */ /* 0x040fe20007ffe0ff */
[----:B------:R-:W-:Y:S01]  /*db50*/  IMAD R0, R0, c[0x0][0x208], RZ ;  /* 0x0000820000007a24 */ /* 0x000fe200078e02ff */
[----:B------:R-:W-:Y:S03]  /*db60*/  IADD3 R167, R219, 0x1100, RZ ;  /* 0x00001100dba77810 */ /* 0x000fe60007ffe0ff */
[----:B------:R-:W-:Y:S05]  /*db70*/  IMAD R0, R217, c[0x0][0x20c], R0 ;  /* 0x00008300d9007a24 */ /* 0x000fea00078e0200 */
[----:B------:R-:W-:Y:S02]  /*db80*/  IADD3 R3, R3, R0, RZ ;  /* 0x0000000003037210 */ /* 0x000fe40007ffe0ff */
[----:B------:R-:W-:Y:S03]  /*db90*/  SHF.R.S32.HI R0, RZ, 0x1f, R216 ;  /* 0x0000001fff007819 */ /* 0x000fe600000114d8 */
[----:B------:R-:W-:Y:S01]  /*dba0*/  IMAD.WIDE.U32 R2, R216, c[0x0][0x218], R2 ;  /* 0x00008600d8027a25 */ /* 0x000fe200078e0002 */
[----:B------:R-:W1:Y:S03]  /*dbb0*/  LDSM.16.M88.4 R8, [R196+0x8100] ;  /* 0x00810000c408783b */ /* 0x000e660000000200 */
[----:B------:R-:W-:Y:S04]  /*dbc0*/  IMAD R0, R0, c[0x0][0x218], RZ ;  /* 0x0000860000007a24 */ /* 0x000fe800078e02ff */
[----:B------:R-:W-:Y:S01]  /*dbd0*/  IMAD R0, R216, c[0x0][0x21c], R0 ;  /* 0x00008700d8007a24 */ /* 0x000fe200078e0200 */
[----:B------:R-:W2:Y:S08]  /*dbe0*/  LDSM.16.M88.4 R16, [R196+0x8900] ;  /* 0x00890000c410783b */ /* 0x000eb00000000200 */
[----:B------:R-:W3:Y:S08]  /*dbf0*/  S2R R12, SR_CTAID.Y ;  /* 0x00000000000c7919 */ /* 0x000ef00000002600 */
[----:B------:R-:W4:Y:S08]  /*dc00*/  LDSM.16.M88.4 R24, [R196+0x9100] ;  /* 0x00910000c418783b */ /* 0x000f300000000200 */
[----:B------:R-:W5:Y:S01]  /*dc10*/  LDSM.16.M88.4 R32, [R196+0x9900] ;  /* 0x00990000c420783b */ /* 0x000f620000000200 */
[C---:B-1----:R-:W-:Y:S07]  /*dc20*/  HMMA.16816.F32 R4, R124.reuse, R8, RZ ;  /* 0x000000087c04723c */ /* 0x042fee00000018ff */
[----:B------:R-:W1:Y:S01]  /*dc30*/  LDSM.16.M88.4 R40, [R196+0xa100] ;  /* 0x00a10000c428783b */ /* 0x000e620000000200 */
[----:B---3--:R-:W-:Y:S01]  /*dc40*/  SHF.R.S32.HI R20, RZ, 0x1f, R12 ;  /* 0x0000001fff147819 */ /* 0x008fe2000001140c */
[----:B------:R-:W-:Y:S01]  /*dc50*/  IMAD.WIDE.U32 R22, R12, c[0x0][0x210], RZ ;  /* 0x000084000c167a25 */ /* 0x000fe200078e00ff */
[C---:B------:R-:W-:Y:S03]  /*dc60*/  HMMA.16816.F32 R8, R124.reuse, R10, RZ ;  /* 0x0000000a7c08723c */ /* 0x040fe600000018ff */
[----:B------:R-:W-:Y:S02]  /*dc70*/  IMAD R20, R20, c[0x0][0x210], RZ ;  /* 0x0000840014147a24 */ /* 0x000fe400078e02ff */
[----:B------:R-:W-:Y:S01]  /*dc80*/  LDSM.16.M88.4 R48, [R196+0xa900] ;  /* 0x00a90000c430783b */ /* 0x000fe20000000200 */
[----:B------:R-:W-:Y:S01]  /*dc90*/  IADD3 R2, P0, R22, R2, RZ ;  /* 0x0000000216027210 */ /* 0x000fe20007f1e0ff */
[----:B------:R-:W-:Y:S02]  /*dca0*/  IMAD R20, R12, c[0x0][0x214], R20 ;  /* 0x000085000c147a24 */ /* 0x000fe400078e0214 */
[C---:B--2---:R-:W-:Y:S04]  /*dcb0*/  HMMA.16816.F32 R12, R124.reuse, R16, RZ ;  /* 0x000000107c0c723c */ /* 0x044fe800000018ff */
[----:B------:R-:W-:Y:S01]  /*dcc0*/  LDSM.16.M88.4 R72, [R203] ;  /* 0x00000000cb48783b */ /* 0x000fe20000000200 */
[----:B------:R-:W-:Y:S03]  /*dcd0*/  IADD3 R20, R23, R20, RZ ;  /* 0x0000001417147210 */ /* 0x000fe60007ffe0ff */
[C---:B------:R-:W-:Y:S01]  /*dce0*/  HMMA.16816.F32 R16, R124.reuse, R18, RZ ;  /* 0x000000127c10723c */ /* 0x040fe200000018ff */
[----:B------:R-:W-:Y:S03]  /*dcf0*/  IADD3.X R3, R20, R3, R0, P0, !PT ;  /* 0x0000000314037210 */ /* 0x000fe600007fe400 */
[----:B------:R-:W-:Y:S01]  /*dd00*/  LDSM.16.M88.4 R132, [R214] ;  /* 0x00000000d684783b */ /* 0x000fe20000000200 */
[C---:B------:R-:W-:Y:S03]  /*dd10*/  LEA R0, P0, R2.reuse, c[0x0][0x1f8], 0x1 ;  /* 0x00007e0002007a11 */ /* 0x040fe600078008ff */
[C---:B----4-:R-:W-:Y:S01]  /*dd20*/  HMMA.16816.F32 R20, R124.reuse, R24, RZ ;  /* 0x000000187c14723c */ /* 0x050fe200000018ff */
[----:B------:R-:W-:Y:S03]  /*dd30*/  LEA.HI.X R2, R2, c[0x0][0x1fc], R3, 0x1, P0 ;  /* 0x00007f0002027a11 */ /* 0x000fe600000f0c03 */
[----:B------:R-:W-:Y:S04]  /*dd40*/  LDSM.16.M88.4 R136, [R213] ;  /* 0x00000000d588783b */ /* 0x000fe80000000200 */
[C---:B------:R-:W-:Y:S04]  /*dd50*/  HMMA.16816.F32 R24, R124.reuse, R26, RZ ;  /* 0x0000001a7c18723c */ /* 0x040fe800000018ff */
[----:B------:R-:W2:Y:S04]  /*dd60*/  SHFL.IDX PT, R3, R0, RZ, 0x181f ;  /* 0x00181fff00037589 */ /* 0x000ea800000e0000 */
[C---:B-----5:R-:W-:Y:S04]  /*dd70*/  HMMA.16816.F32 R28, R124.reuse, R32, RZ ;  /* 0x000000207c1c723c */ /* 0x060fe800000018ff */
[----:B------:R-:W3:Y:S04]  /*dd80*/  SHFL.IDX PT, R44, R2, RZ, 0x181f ;  /* 0x00181fff022c7589 */ /* 0x000ee800000e0000 */
[C---:B------:R-:W-:Y:S04]  /*dd90*/  HMMA.16816.F32 R32, R124.reuse, R34, RZ ;  /* 0x000000227c20723c */ /* 0x040fe800000018ff */
[----:B------:R-:W4:Y:S04]  /*dda0*/  SHFL.IDX PT, R45, R0, 0x1, 0x181f ;  /* 0x00381f00002d7f89 */ /* 0x000f2800000e0000 */
[C---:B-1----:R-:W-:Y:S04]  /*ddb0*/  HMMA.16816.F32 R36, R124.reuse, R40, RZ ;  /* 0x000000287c24723c */ /* 0x042fe800000018ff */
[----:B------:R-:W1:Y:S01]  /*ddc0*/  SHFL.IDX PT, R68, R2, 0x1, 0x181f ;  /* 0x00381f0002447f89 */ /* 0x000e6200000e0000 */
[C---:B--2---:R-:W-:Y:S03]  /*ddd0*/  IADD3 R160, P0, R3.reuse, R240, RZ ;  /* 0x000000f003a07210 */ /* 0x044fe60007f1e0ff */
[C---:B------:R-:W-:Y:S04]  /*dde0*/  HMMA.16816.F32 R40, R124.reuse, R42, RZ ;  /* 0x0000002a7c28723c */ /* 0x040fe800000018ff */
[----:B------:R-:W-:Y:S01]  /*ddf0*/  LDSM.16.M88.4 R140, [R212] ;  /* 0x00000000d48c783b */ /* 0x000fe20000000200 */
[CC--:B---3--:R-:W-:Y:S02]  /*de00*/  IADD3.X R161, R44.reuse, R221.reuse, RZ, P0, !PT ;  /* 0x000000dd2ca17210 */ /* 0x0c8fe400007fe4ff */
[----:B------:R-:W-:Y:S05]  /*de10*/  IADD3 R164, P0, R3, R218, RZ ;  /* 0x000000da03a47210 */ /* 0x000fea0007f1e0ff */
[----:B------:R-:W-:Y:S01]  /*de20*/  LDSM.16.M88.4 R144, [R211] ;  /* 0x00000000d390783b */ /* 0x000fe20000000200 */
[----:B------:R-:W-:Y:S02]  /*de30*/  IADD3.X R165, R44, R220, RZ, P0, !PT ;  /* 0x000000dc2ca57210 */ /* 0x000fe400007fe4ff */
[C---:B----4-:R-:W-:Y:S05]  /*de40*/  IADD3 R156, P0, R45.reuse, R240, RZ ;  /* 0x000000f02d9c7210 */ /* 0x050fea0007f1e0ff */
[----:B------:R-:W-:Y:S01]  /*de50*/  LDSM.16.M88.4 R148, [R210] ;  /* 0x00000000d294783b */ /* 0x000fe20000000200 */
[CC--:B-1----:R-:W-:Y:S02]  /*de60*/  IADD3.X R157, R68.reuse, R221.reuse, RZ, P0, !PT ;  /* 0x000000dd449d7210 */ /* 0x0c2fe400007fe4ff */
[----:B------:R-:W-:Y:S02]  /*de70*/  IADD3 R162, P0, R45, R218, RZ ;  /* 0x000000da2da27210 */ /* 0x000fe40007f1e0ff */
[C---:B------:R-:W-:Y:S02]  /*de80*/  HMMA.16816.F32 R44, R124.reuse, R48, RZ ;  /* 0x000000307c2c723c */ /* 0x040fe400000018ff */
[----:B------:R-:W-:Y:S01]  /*de90*/  IADD3.X R163, R68, R220, RZ, P0, !PT ;  /* 0x000000dc44a37210 */ /* 0x000fe200007fe4ff */
[----:B------:R-:W-:Y:S01]  /*dea0*/  @!PT LDS RZ, [RZ] ;  /* 0x00000000fffff984 */ /* 0x000fe20000000800 */
[----:B------:R-:W-:Y:S01]  /*deb0*/  @!PT LDS RZ, [RZ] ;  /* 0x00000000fffff984 */ /* 0x000fe20000000800 */
[----:B------:R-:W-:Y:S01]  /*dec0*/  @!PT LDS RZ, [RZ] ;  /* 0x00000000fffff984 */ /* 0x000fe20000000800 */
[----:B------:R1:W-:Y:S05]  /*ded0*/  LDGSTS.E.BYPASS.LTC128B.128 [R232], [R160.64], !P2 ;  /* 0x00000000a0e87fae */ /* 0x0003ea000d101d46 */
[----:B------:R-:W-:Y:S03]  /*dee0*/  HMMA.16816.F32 R48, R124, R50, RZ ;  /* 0x000000327c30723c */ /* 0x000fe600000018ff */
[----:B------:R2:W-:Y:S05]  /*def0*/  LDGSTS.E.BYPASS.LTC128B.128 [R166], [R164.64], !P6 ;  /* 0x00000000a4a67fae */ /* 0x0005ea000f101d46 */
[C---:B------:R-:W-:Y:S03]  /*df00*/  HMMA.16816.F32 R4, R128.reuse, R72, R4 ;  /* 0x000000488004723c */ /* 0x040fe60000001804 */
[----:B------:R-:W3:Y:S05]  /*df10*/  SHFL.IDX PT, R71, R0, 0x2, 0x181f ;  /* 0x00581f0000477f89 */ /* 0x000eea00000e0000 */
[C---:B------:R-:W-:Y:S03]  /*df20*/  HMMA.16816.F32 R8, R128.reuse, R74, R8 ;  /* 0x0000004a8008723c */ /* 0x040fe60000001808 */
[----:B------:R-:W4:Y:S05]  /*df30*/  SHFL.IDX PT, R0, R2, 0x2, 0x181f ;  /* 0x00581f0002007f89 */ /* 0x000f2a00000e0000 */
[C---:B------:R-:W-:Y:S03]  /*df40*/  HMMA.16816.F32 R12, R128.reuse, R132, R12 ;  /* 0x00000084800c723c */ /* 0x040fe6000000180c */
[----:B------:R5:W-:Y:S01]  /*df50*/  LDGSTS.E.BYPASS.LTC128B.128 [R167], [R156.64], !P2 ;  /* 0x000000009ca77fae */ /* 0x000be2000d101d46 */
[----:B--2---:R-:W-:Y:S04]  /*df60*/  IADD3 R166, R219, 0x4100, RZ ;  /* 0x00004100dba67810 */ /* 0x004fe80007ffe0ff */
[C---:B------:R-:W-:Y:S03]  /*df70*/  HMMA.16816.F32 R16, R128.reuse, R134, R16 ;  /* 0x000000868010723c */ /* 0x040fe60000001810 */
[----:B------:R1:W-:Y:S01]  /*df80*/  LDGSTS.E.BYPASS.LTC128B.128 [R166], [R162.64], !P6 ;  /* 0x00000000a2a67fae */ /* 0x0003e2000f101d46 */
[C---:B---3--:R-:W-:Y:S04]  /*df90*/  IADD3 R158, P0, R71.reuse, R240, RZ ;  /* 0x000000f0479e7210 */ /* 0x048fe80007f1e0ff */
[C---:B------:R-:W-:Y:S04]  /*dfa0*/  HMMA.16816.F32 R20, R128.reuse, R136, R20 ;  /* 0x000000888014723c */ /* 0x040fe80000001814 */
[C---:B----4-:R-:W-:Y:S02]  /*dfb0*/  IADD3.X R159, R0.reuse, R221, RZ, P0, !PT ;  /* 0x000000dd009f7210 */ /* 0x050fe400007fe4ff */
[----:B------:R-:W-:Y:S02]  /*dfc0*/  IADD3 R2, P0, R71, R218, RZ ;  /* 0x000000da47027210 */ /* 0x000fe40007f1e0ff */
[C---:B------:R-:W-:Y:S01]  /*dfd0*/  HMMA.16816.F32 R24, R128.reuse, R138, R24 ;  /* 0x0000008a8018723c */ /* 0x040fe20000001818 */
[----:B------:R5:W-:Y:S03]  /*dfe0*/  LDGSTS.E.BYPASS.LTC128B.128 [R232+0x2000], [R158.64], !P2 ;  /* 0x020000009ee87fae */ /* 0x000be6000d101d46 */
[----:B------:R-:W-:Y:S02]  /*dff0*/  IADD3.X R3, R0, R220, RZ, P0, !PT ;  /* 0x000000dc00037210 */ /* 0x000fe400007fe4ff */
[----:B------:R-:W-:Y:S02]  /*e000*/  ISETP.GT.AND P0, PT, R215, R251, PT ;  /* 0x000000fbd700720c */ /* 0x000fe40003f04270 */
[C---:B------:R-:W-:Y:S01]  /*e010*/  HMMA.16816.F32 R28, R128.reuse, R140, R28 ;  /* 0x0000008c801c723c */ /* 0x040fe2000000181c */
[----:B------:R2:W-:Y:S07]  /*e020*/  LDGSTS.E.BYPASS.LTC128B.128 [R232+0x5000], [R2.64], !P6 ;  /* 0x0500000002e87fae */ /* 0x0005ee000f101d46 */
[C---:B------:R-:W-:Y:S01]  /*e030*/  HMMA.16816.F32 R32, R128.reuse, R142, R32 ;  /* 0x0000008e8020723c */ /* 0x040fe20000001820 */
[----:B------:R-:W-:Y:S07]  /*e040*/  LDSM.16.M88.4 R72, [R202+0x8900] ;  /* 0x00890000ca48783b */ /* 0x000fee0000000200 */
[C---:B------:R-:W-:Y:S01]  /*e050*/  HMMA.16816.F32 R36, R128.reuse, R144, R36 ;  /* 0x000000908024723c */ /* 0x040fe20000001824 */
[----:B------:R-:W0:Y:S07]  /*e060*/  LDGDEPBAR ;  /* 0x00000000000079af */ /* 0x000e2e0000000000 */
[C---:B------:R-:W-:Y:S01]  /*e070*/  HMMA.16816.F32 R40, R128.reuse, R146, R40 ;  /* 0x000000928028723c */ /* 0x040fe20000001828 */
[----:B-----5:R-:W3:Y:S07]  /*e080*/  LDSM.16.M88.4 R156, [R202+0x8100] ;  /* 0x00810000ca9c783b */ /* 0x020eee0000000200 */
[C---:B------:R-:W-:Y:S01]  /*e090*/  HMMA.16816.F32 R44, R128.reuse, R148, R44 ;  /* 0x00000094802c723c */ /* 0x040fe2000000182c */
[----:B------:R-:W4:Y:S07]  /*e0a0*/  LDSM.16.M88.4 R132, [R202+0x9100] ;  /* 0x00910000ca84783b */ /* 0x000f2e0000000200 */
[----:B------:R-:W-:Y:S01]  /*e0b0*/  HMMA.16816.F32 R48, R128, R150, R48 ;  /* 0x000000968030723c */ /* 0x000fe20000001830 */
[----:B-1----:R-:W1:Y:S08]  /*e0c0*/  LDSM.16.M88.4 R160, [R202+0x9900] ;  /* 0x00990000caa0783b */ /* 0x002e700000000200 */
[----:B------:R-:W5:Y:S08]  /*e0d0*/  LDSM.16.M88.4 R164, [R202+0xa100] ;  /* 0x00a10000caa4783b */ /* 0x000f700000000200 */
[----:B------:R-:W1:Y:S01]  /*e0e0*/  LDSM.16.M88.4 R168, [R202+0xa900] ;  /* 0x00a90000caa8783b */ /* 0x000e620000000200 */
[C---:B---3--:R-:W-:Y:S07]  /*e0f0*/  HMMA.16816.F32 R4, R152.reuse, R156, R4 ;  /* 0x0000009c9804723c */ /* 0x048fee0000001804 */
[----:B------:R-:W3:Y:S01]  /*e100*/  LDSM.16.M88.4 R136, [R199] ;  /* 0x00000000c788783b */ /* 0x000ee20000000200 */
[C---:B------:R-:W-:Y:S07]  /*e110*/  HMMA.16816.F32 R8, R152.reuse, R158, R8 ;  /* 0x0000009e9808723c */ /* 0x040fee0000001808 */
[----:B------:R-:W2:Y:S01]  /*e120*/  LDSM.16.M88.4 R140, [R199+0x800] ;  /* 0x00080000c78c783b */ /* 0x000ea20000000200 */
[C---:B------:R-:W-:Y:S07]  /*e130*/  HMMA.16816.F32 R12, R152.reuse, R72, R12 ;  /* 0x00000048980c723c */ /* 0x040fee000000180c */
[----:B------:R-:W2:Y:S01]  /*e140*/  LDSM.16.M88.4 R144, [R199+0x1000] ;  /* 0x00100000c790783b */ /* 0x000ea20000000200 */
[C---:B------:R-:W-:Y:S07]  /*e150*/  HMMA.16816.F32 R16, R152.reuse, R74, R16 ;  /* 0x0000004a9810723c */ /* 0x040fee0000001810 */
[----:B------:R-:W2:Y:S01]  /*e160*/  LDSM.16.M88.4 R148, [R199+0x1800] ;  /* 0x00180000c794783b */ /* 0x000ea20000000200 */
[C---:B----4-:R-:W-:Y:S07]  /*e170*/  HMMA.16816.F32 R20, R152.reuse, R132, R20 ;  /* 0x000000849814723c */ /* 0x050fee0000001814 */
[----:B------:R-:W4:Y:S01]  /*e180*/  LDSM.16.M88.4 R156, [R199+0x2000] ;  /* 0x00200000c79c783b */ /* 0x000f220000000200 */
[C---:B------:R-:W-:Y:S07]  /*e190*/  HMMA.16816.F32 R24, R152.reuse, R134, R24 ;  /* 0x000000869818723c */ /* 0x040fee0000001818 */
[----:B------:R-:W2:Y:S01]  /*e1a0*/  LDSM.16.M88.4 R72, [R199+0x2800] ;  /* 0x00280000c748783b */ /* 0x000ea20000000200 */
[C---:B-1----:R-:W-:Y:S07]  /*e1b0*/  HMMA.16816.F32 R28, R152.reuse, R160, R28 ;  /* 0x000000a0981c723c */ /* 0x042fee000000181c */
[----:B------:R-:W1:Y:S01]  /*e1c0*/  LDSM.16.M88.4 R132, [R196+0xb100] ;  /* 0x00b10000c484783b */ /* 0x000e620000000200 */
[C---:B------:R-:W-:Y:S07]  /*e1d0*/  HMMA.16816.F32 R32, R152.reuse, R162, R32 ;  /* 0x000000a29820723c */ /* 0x040fee0000001820 */
[----:B------:R-:W1:Y:S01]  /*e1e0*/  LDSM.16.M88.4 R160, [R196+0xb900] ;  /* 0x00b90000c4a0783b */ /* 0x000e620000000200 */
[C---:B-----5:R-:W-:Y:S07]  /*e1f0*/  HMMA.16816.F32 R36, R152.reuse, R164, R36 ;  /* 0x000000a49824723c */ /* 0x060fee0000001824 */
[----:B------:R-:W-:Y:S01]  /*e200*/  LDSM.16.M88.4 R188, [R202+0xd900] ;  /* 0x00d90000cabc783b */ /* 0x000fe20000000200 */
[C---:B------:R-:W-:Y:S07]  /*e210*/  HMMA.16816.F32 R40, R152.reuse, R166, R40 ;  /* 0x000000a69828723c */ /* 0x040fee0000001828 */
[----:B------:R-:W5:Y:S01]  /*e220*/  LDSM.16.M88.4 R164, [R196+0xc100] ;  /* 0x00c10000c4a4783b */ /* 0x000f620000000200 */
[C---:B------:R-:W-:Y:S08]  /*e230*/  HMMA.16816.F32 R44, R152.reuse, R168, R44 ;  /* 0x000000a8982c723c */ /* 0x040ff0000000182c */
[----:B------:R-:W-:Y:S01]  /*e240*/  HMMA.16816.F32 R48, R152, R170, R48 ;  /* 0x000000aa9830723c */ /* 0x000fe20000001830 */
[----:B------:R-:W1:Y:S07]  /*e250*/  LDSM.16.M88.4 R168, [R196+0xc900] ;  /* 0x00c90000c4a8783b */ /* 0x000e6e0000000200 */
[C---:B---3--:R-:W-:Y:S08]  /*e260*/  HMMA.16816.F32 R4, R172.reuse, R136, R4 ;  /* 0x00000088ac04723c */ /* 0x048ff00000001804 */
[C---:B------:R-:W-:Y:S01]  /*e270*/  HMMA.16816.F32 R8, R172.reuse, R138, R8 ;  /* 0x0000008aac08723c */ /* 0x040fe20000001808 */
[----:B------:R-:W3:Y:S07]  /*e280*/  LDSM.16.M88.4 R136, [R196+0xd100] ;  /* 0x00d10000c488783b */ /* 0x000eee0000000200 */
[C---:B--2---:R-:W-:Y:S08]  /*e290*/  HMMA.16816.F32 R12, R172.reuse, R140, R12 ;  /* 0x0000008cac0c723c */ /* 0x044ff0000000180c */
[C---:B------:R-:W-:Y:S01]  /*e2a0*/  HMMA.16816.F32 R16, R172.reuse, R142, R16 ;  /* 0x0000008eac10723c */ /* 0x040fe20000001810 */
[----:B------:R-:W2:Y:S07]  /*e2b0*/  LDSM.16.M88.4 R140, [R196+0xd900] ;  /* 0x00d90000c48c783b */ /* 0x000eae0000000200 */
[C---:B------:R-:W-:Y:S08]  /*e2c0*/  HMMA.16816.F32 R20, R172.reuse, R144, R20 ;  /* 0x00000090ac14723c */ /* 0x040ff00000001814 */
[C---:B------:R-:W-:Y:S01]  /*e2d0*/  HMMA.16816.F32 R24, R172.reuse, R146, R24 ;  /* 0x00000092ac18723c */ /* 0x040fe20000001818 */
[----:B------:R-:W1:Y:S07]  /*e2e0*/  LDSM.16.M88.4 R144, [R209] ;  /* 0x00000000d190783b */ /* 0x000e6e0000000200 */
[C---:B------:R-:W-:Y:S08]  /*e2f0*/  HMMA.16816.F32 R28, R172.reuse, R148, R28 ;  /* 0x00000094ac1c723c */ /* 0x040ff0000000181c */
[C---:B------:R-:W-:Y:S01]  /*e300*/  HMMA.16816.F32 R32, R172.reuse, R150, R32 ;  /* 0x00000096ac20723c */ /* 0x040fe20000001820 */
[----:B------:R-:W2:Y:S07]  /*e310*/  LDSM.16.M88.4 R148, [R208] ;  /* 0x00000000d094783b */ /* 0x000eae0000000200 */
[C---:B----4-:R-:W-:Y:S08]  /*e320*/  HMMA.16816.F32 R36, R172.reuse, R156, R36 ;  /* 0x0000009cac24723c */ /* 0x050ff00000001824 */
[C---:B------:R-:W-:Y:S01]  /*e330*/  HMMA.16816.F32 R40, R172.reuse, R158, R40 ;  /* 0x0000009eac28723c */ /* 0x040fe20000001828 */
[----:B------:R-:W-:Y:S07]  /*e340*/  LDSM.16.M88.4 R156, [R205] ;  /* 0x00000000cd9c783b */ /* 0x000fee0000000200 */
[C---:B------:R-:W-:Y:S08]  /*e350*/  HMMA.16816.F32 R44, R172.reuse, R72, R44 ;  /* 0x00000048ac2c723c */ /* 0x040ff0000000182c */
[----:B------:R-:W-:Y:S01]  /*e360*/  HMMA.16816.F32 R48, R172, R74, R48 ;  /* 0x0000004aac30723c */ /* 0x000fe20000001830 */
[----:B------:R-:W4:Y:S07]  /*e370*/  LDSM.16.M88.4 R72, [R207] ;  /* 0x00000000cf48783b */ /* 0x000f2e0000000200 */
[C---:B-1----:R-:W-:Y:S08]  /*e380*/  HMMA.16816.F32 R4, R176.reuse, R132, R4 ;  /* 0x00000084b004723c */ /* 0x042ff00000001804 */
[C---:B------:R-:W-:Y:S01]  /*e390*/  HMMA.16816.F32 R8, R176.reuse, R134, R8 ;  /* 0x00000086b008723c */ /* 0x040fe20000001808 */
[----:B------:R-:W1:Y:S07]  /*e3a0*/  LDSM.16.M88.4 R132, [R206] ;  /* 0x00000000ce84783b */ /* 0x000e6e0000000200 */
[C---:B------:R-:W-:Y:S08]  /*e3b0*/  HMMA.16816.F32 R12, R176.reuse, R160, R12 ;  /* 0x000000a0b00c723c */ /* 0x040ff0000000180c */
[C---:B------:R-:W-:Y:S01]  /*e3c0*/  HMMA.16816.F32 R16, R176.reuse, R162, R16 ;  /* 0x000000a2b010723c */ /* 0x040fe20000001810 */
[----:B------:R-:W1:Y:S07]  /*e3d0*/  LDSM.16.M88.4 R160, [R204] ;  /* 0x00000000cca0783b */ /* 0x000e6e0000000200 */
[C---:B-----5:R-:W-:Y:S08]  /*e3e0*/  HMMA.16816.F32 R20, R176.reuse, R164, R20 ;  /* 0x000000a4b014723c */ /* 0x060ff00000001814 */
[C---:B------:R-:W-:Y:S01]  /*e3f0*/  HMMA.16816.F32 R24, R176.reuse, R166, R24 ;  /* 0x000000a6b018723c */ /* 0x040fe20000001818 */
[----:B------:R-:W5:Y:S07]  /*e400*/  LDSM.16.M88.4 R164, [R202+0xb100] ;  /* 0x00b10000caa4783b */ /* 0x000f6e0000000200 */
[C---:B------:R-:W-:Y:S08]  /*e410*/  HMMA.16816.F32 R28, R176.reuse, R168, R28 ;  /* 0x000000a8b01c723c */ /* 0x040ff0000000181c */
[C---:B------:R-:W-:Y:S01]  /*e420*/  HMMA.16816.F32 R32, R176.reuse, R170, R32 ;  /* 0x000000aab020723c */ /* 0x040fe20000001820 */
[----:B------:R-:W-:Y:S07]  /*e430*/  LDSM.16.M88.4 R168, [R202+0xd100] ;  /* 0x00d10000caa8783b */ /* 0x000fee0000000200 */
[C---:B---3--:R-:W-:Y:S08]  /*e440*/  HMMA.16816.F32 R36, R176.reuse, R136, R36 ;  /* 0x00000088b024723c */ /* 0x048ff00000001824 */
[C---:B------:R-:W-:Y:S01]  /*e450*/  HMMA.16816.F32 R40, R176.reuse, R138, R40 ;  /* 0x0000008ab028723c */ /* 0x040fe20000001828 */
[----:B------:R-:W3:Y:S07]  /*e460*/  LDSM.16.M88.4 R136, [R202+0xb900] ;  /* 0x00b90000ca88783b */ /* 0x000eee0000000200 */
[C---:B--2---:R-:W-:Y:S08]  /*e470*/  HMMA.16816.F32 R44, R176.reuse, R140, R44 ;  /* 0x0000008cb02c723c */ /* 0x044ff0000000182c */
[----:B------:R-:W-:Y:S01]  /*e480*/  HMMA.16816.F32 R48, R176, R142, R48 ;  /* 0x0000008eb030723c */ /* 0x000fe20000001830 */
[----:B------:R-:W2:Y:S07]  /*e490*/  LDSM.16.M88.4 R140, [R202+0xc100] ;  /* 0x00c10000ca8c783b */ /* 0x000eae0000000200 */
[C---:B------:R-:W-:Y:S08]  /*e4a0*/  HMMA.16816.F32 R4, R180.reuse, R144, R4 ;  /* 0x00000090b404723c */ /* 0x040ff00000001804 */
[C---:B------:R-:W-:Y:S01]  /*e4b0*/  HMMA.16816.F32 R8, R180.reuse, R146, R8 ;  /* 0x00000092b408723c */ /* 0x040fe20000001808 */
[----:B------:R-:W2:Y:S07]  /*e4c0*/  LDSM.16.M88.4 R144, [R202+0xc900] ;  /* 0x00c90000ca90783b */ /* 0x000eae0000000200 */
[C---:B------:R-:W-:Y:S08]  /*e4d0*/  HMMA.16816.F32 R12, R180.reuse, R148, R12 ;  /* 0x00000094b40c723c */ /* 0x040ff0000000180c */
[C---:B------:R-:W-:Y:S01]  /*e4e0*/  HMMA.16816.F32 R16, R180.reuse, R150, R16 ;  /* 0x00000096b410723c */ /* 0x040fe20000001810 */
[----:B------:R-:W2:Y:S07]  /*e4f0*/  LDSM.16.M88.4 R148, [R199+0x3000] ;  /* 0x00300000c794783b */ /* 0x000eae0000000200 */
[C---:B----4-:R-:W-:Y:S08]  /*e500*/  HMMA.16816.F32 R20, R180.reuse, R72, R20 ;  /* 0x00000048b414723c */ /* 0x050ff00000001814 */
[C---:B------:R-:W-:Y:S01]  /*e510*/  HMMA.16816.F32 R24, R180.reuse, R74, R24 ;  /* 0x0000004ab418723c */ /* 0x040fe20000001818 */
[----:B------:R-:W4:Y:S07]  /*e520*/  LDSM.16.M88.4 R72, [R199+0x3800] ;  /* 0x00380000c748783b */ /* 0x000f2e0000000200 */
[C---:B-1----:R-:W-:Y:S08]  /*e530*/  HMMA.16816.F32 R28, R180.reuse, R132, R28 ;  /* 0x00000084b41c723c */ /* 0x042ff0000000181c */
[C---:B------:R-:W-:Y:S08]  /*e540*/  HMMA.16816.F32 R32, R180.reuse, R134, R32 ;  /* 0x00000086b420723c */ /* 0x040ff00000001820 */
[C---:B------:R-:W-:Y:S08]  /*e550*/  HMMA.16816.F32 R36, R180.reuse, R156, R36 ;  /* 0x0000009cb424723c */ /* 0x040ff00000001824 */
[C---:B------:R-:W-:Y:S08]  /*e560*/  HMMA.16816.F32 R40, R180.reuse, R158, R40 ;  /* 0x0000009eb428723c */ /* 0x040ff00000001828 */
[C---:B------:R-:W-:Y:S08]  /*e570*/  HMMA.16816.F32 R44, R180.reuse, R160, R44 ;  /* 0x000000a0b42c723c */ /* 0x040ff0000000182c */
[----:B------:R-:W-:Y:S08]  /*e580*/  HMMA.16816.F32 R48, R180, R162, R48 ;  /* 0x000000a2b430723c */ /* 0x000ff00000001830 */
[C---:B-----5:R-:W-:Y:S08]  /*e590*/  HMMA.16816.F32 R4, R184.reuse, R164, R4 ;  /* 0x000000a4b804723c */ /* 0x060ff00000001804 */
[C---:B------:R-:W-:Y:S08]  /*e5a0*/  HMMA.16816.F32 R8, R184.reuse, R166, R8 ;  /* 0x000000a6b808723c */ /* 0x040ff00000001808 */
[C---:B---3--:R-:W-:Y:S08]  /*e5b0*/  HMMA.16816.F32 R12, R184.reuse, R136, R12 ;  /* 0x00000088b80c723c */ /* 0x048ff0000000180c */
[C---:B------:R-:W-:Y:S08]  /*e5c0*/  HMMA.16816.F32 R16, R184.reuse, R138, R16 ;  /* 0x0000008ab810723c */ /* 0x040ff00000001810 */
[C---:B--2---:R-:W-:Y:S08]  /*e5d0*/  HMMA.16816.F32 R20, R184.reuse, R140, R20 ;  /* 0x0000008cb814723c */ /* 0x044ff00000001814 */
        /* <DEDUP_REMOVED lines=9> */
[C---:B----4-:R-:W-:Y:S08]  /*e670*/  HMMA.16816.F32 R12, R192.reuse, R72, R12 ;  /* 0x00000048c00c723c */ /* 0x050ff0000000180c */
        /* <DEDUP_REMOVED lines=81> */
[----:B-----5:R-:W-:Y:S02]  /*eb90*/  FMUL.FTZ R36, R48, c[0x0][0x320] ;  /* 0x0000c80030247a20 */ /* 0x020fe40000410000 */
[----:B------:R-:W-:Y:S02]  /*eba0*/  FMUL.FTZ R50, R50, c[0x0][0x320] ;  /* 0x0000c80032327a20 */ /* 0x000fe40000410000 */
[----:B------:R-:W-:Y:S01]  /*ebb0*/  FMUL.FTZ R51, R51, c[0x0][0x320] ;  /* 0x0000c80033337a20 */ /* 0x000fe20000410000 */
[----:B------:R2:W2:Y:S01]  /*ebc0*/  MUFU.TANH R73, R24 ;  /* 0x0000001800497308 */ /* 0x0004a20000002400 */
[----:B-1----:R-:W-:Y:S09]  /*ebd0*/  FMUL.FTZ R37, R49, c[0x0][0x320] ;  /* 0x0000c80031257a20 */ /* 0x002ff20000410000 */
        /* <DEDUP_REMOVED lines=27> */
[----:B------:R-:W-:Y:S03]  /*ed90*/  IMAD.MOV.U32 R216, RZ, RZ, RZ ;  /* 0x000000ffffd87224 */ /* 0x000fe600078e00ff */
[----:B------:R-:W3:Y:S04]  /*eda0*/  LDL.64 R224, [R1+0x18] ;  /* 0x0000180001e07983 */ /* 0x000ee80000100a00 */
        /* <DEDUP_REMOVED lines=22> */
[----:B------:R-:W-:Y:S03]  /*ef10*/  IMAD.IADD R222, R225, 0x1, R222 ;  /* 0x00000001e1de7824 */ /* 0x000fe600078e02de */
[----:B------:R-:W-:Y:S02]  /*ef20*/  IADD3 R3, R3, R0, RZ ;  /* 0x0000000003037210 */ /* 0x000fe40007ffe0ff */
        /* <DEDUP_REMOVED lines=8> */
[----:B------:R-:W-:Y:S04]  /*efb0*/  SHFL.IDX PT, R6, R2, 0x1, 0x181f ;  /* 0x00381f0002067f89 */ /* 0x000fe800000e0000 */
[----:B------:R-:W2:Y:S04]  /*efc0*/  SHFL.IDX PT, R3, R2, RZ, 0x181f ;  /* 0x00181fff02037589 */ /* 0x000ea800000e0000 */
[----:B------:R-:W3:Y:S04]  /*efd0*/  SHFL.IDX PT, R4, R0, RZ, 0x181f ;  /* 0x00181fff00047589 */ /* 0x000ee800000e0000 */
[----:B------:R-:W4:Y:S04]  /*efe0*/  SHFL.IDX PT, R5, R0, 0x1, 0x181f ;  /* 0x00381f0000057f89 */ /* 0x000f2800000e0000 */
[----:B------:R-:W5:Y:S04]  /*eff0*/  SHFL.IDX PT, R2, R2, 0x2, 0x181f ;  /* 0x00581f0002027f89 */ /* 0x000f6800000e0000 */
[----:B------:R-:W1:Y:S01]  /*f000*/  SHFL.IDX PT, R0, R0, 0x2, 0x181f ;  /* 0x00581f0000007f89 */ /* 0x000e6200000e0000 */
[C---:B--2---:R-:W-:Y:S05]  /*f010*/  IADD3 R12, P0, R3.reuse, R240, RZ ;  /* 0x000000f0030c7210 */ /* 0x044fea0007f1e0ff */
[C-C-:B---3--:R-:W-:Y:S01]  /*f020*/  IMAD.X R13, R4.reuse, 0x1, R221.reuse, P0 ;  /* 0x00000001040d7824 */ /* 0x148fe200000e06dd */
[----:B------:R-:W-:Y:S04]  /*f030*/  IADD3 R10, P0, R3, R218, RZ ;  /* 0x000000da030a7210 */ /* 0x000fe80007f1e0ff */
[----:B------:R2:W-:Y:S01]  /*f040*/  LDGSTS.E.BYPASS.LTC128B.128 [R219+0x8100], [R12.64], !P2 ;  /* 0x081000000cdb7fae */ /* 0x0005e2000d101d46 */
[----:B------:R-:W-:Y:S02]  /*f050*/  IADD3.X R11, R4, R220, RZ, P0, !PT ;  /* 0x000000dc040b7210 */ /* 0x000fe400007fe4ff */
[C---:B------:R-:W-:Y:S03]  /*f060*/  IADD3 R8, P0, R6.reuse, R240, RZ ;  /* 0x000000f006087210 */ /* 0x040fe60007f1e0ff */
[----:B------:R2:W-:Y:S02]  /*f070*/  LDGSTS.E.BYPASS.LTC128B.128 [R219+0xb100], [R10.64], !P6 ;  /* 0x0b1000000adb7fae */ /* 0x0005e4000f101d46 */
[C---:B----4-:R-:W-:Y:S01]  /*f080*/  IMAD.X R9, R5.reuse, 0x1, R221, P0 ;  /* 0x0000000105097824 */ /* 0x050fe200000e06dd */
[----:B------:R-:W-:Y:S04]  /*f090*/  IADD3 R6, P0, R6, R218, RZ ;  /* 0x000000da06067210 */ /* 0x000fe80007f1e0ff */
[----:B------:R2:W-:Y:S01]  /*f0a0*/  LDGSTS.E.BYPASS.LTC128B.128 [R219+0x9100], [R8.64], !P2 ;  /* 0x0910000008db7fae */ /* 0x0005e2000d101d46 */
[--C-:B------:R-:W-:Y:S01]  /*f0b0*/  IMAD.X R7, R5, 0x1, R220.reuse, P0 ;  /* 0x0000000105077824 */ /* 0x100fe200000e06dc */
[----:B-----5:R-:W-:Y:S04]  /*f0c0*/  IADD3 R4, P0, R2, R240, RZ ;  /* 0x000000f002047210 */ /* 0x020fe80007f1e0ff */
[----:B------:R2:W-:Y:S01]  /*f0d0*/  LDGSTS.E.BYPASS.LTC128B.128 [R219+0xc100], [R6.64], !P6 ;  /* 0x0c10000006db7fae */ /* 0x0005e2000f101d46 */
[----:B-1----:R-:W-:Y:S02]  /*f0e0*/  IADD3.X R5, R0, R221, RZ, P0, !PT ;  /* 0x000000dd00057210 */ /* 0x002fe400007fe4ff */
[----:B------:R-:W-:Y:S03]  /*f0f0*/  IADD3 R2, P0, R2, R218, RZ ;  /* 0x000000da02027210 */ /* 0x000fe60007f1e0ff */
[----:B------:R2:W-:Y:S02]  /*f100*/  LDGSTS.E.BYPASS.LTC128B.128 [R219+0xa100], [R4.64], !P2 ;  /* 0x0a10000004db7fae */ /* 0x0005e4000d101d46 */
[----:B------:R-:W-:Y:S05]  /*f110*/  IMAD.X R3, R0, 0x1, R220, P0 ;  /* 0x0000000100037824 */ /* 0x000fea00000e06dc */
[----:B------:R2:W-:Y:S03]  /*f120*/  LDGSTS.E.BYPASS.LTC128B.128 [R219+0xd100], [R2.64], !P6 ;  /* 0x0d10000002db7fae */ /* 0x0005e6000f101d46 */
.L_x_274:
        /* <DEDUP_REMOVED lines=9> */
[----:B---3--:R-:W-:Y:S01]  /*f1c0*/  IADD3 R2, -R3, 0x1, R0 ;  /* 0x0000000103027810 */ /* 0x008fe20007ffe100 */
[----:B------:R-:W-:Y:S03]  /*f1d0*/  IMAD.IADD R8, R0, 0x1, -R3 ;  /* 0x0000000100087824 */ /* 0x000fe600078e0a03 */
[----:B----4-:R-:W-:Y:S04]  /*f1e0*/  IADD3 R2, -R45, R2, R252 ;  /* 0x000000022d027210 */ /* 0x010fe80007ffe1fc */
[C---:B------:R-:W-:Y:S02]  /*f1f0*/  IADD3 R6, R2.reuse, UR4, RZ ;  /* 0x0000000402067c10 */ /* 0x040fe4000fffe0ff */
[----:B------:R-:W-:Y:S04]  /*f200*/  IADD3 R7, R2, c[0x0][0x328], RZ ;  /* 0x0000ca0002077a10 */ /* 0x000fe80007ffe0ff */
[----:B--2---:R-:W-:Y:S01]  /*f210*/  IADD3 R3, R7, R4, RZ ;  /* 0x0000000407037210 */ /* 0x004fe20007ffe0ff */
        /* <DEDUP_REMOVED lines=15> */
.L_x_277:
[----:B------:R-:W-:Y:S04]  /*f310*/  MOV R9, c[0x0][0x32c] ;  /* 0x0000cb0000097a02 */ /* 0x000fe80000000f00 */
[----:B------:R-:W-:Y:S11]  /*f320*/  ISETP.NE.AND P0, PT, R9, 0x1, PT ;  /* 0x000000010900780c */ /* 0x000ff60003f05270 */
[----:B------:R-:W-:Y:S02]  /*f330*/  @!UPT UIADD3 URZ, URZ, URZ, URZ ;  /* 0x0000003f3f3ff290 */ /* 0x000fe4000fffe03f */
[----:B------:R-:W-:Y:S05]  /*f340*/  @P0 IMAD.HI.U32 R9, R4, c[0x0][0x330], RZ ;  /* 0x0000cc0004090a27 */ /* 0x000fea00078e00ff */
[----:B------:R-:W-:Y:S02]  /*f350*/  @P0 SHF.R.U32.HI R4, RZ, c[0x0][0x334], R9 ;  /* 0x0000cd00ff040a19 */ /* 0x000fe40000011609 */
.L_x_278:
[----:B------:R-:W-:Y:S05]  /*f360*/  BSYNC B0 ;  /* 0x0000000000007941 */ /* 0x000fea0003800000 */
.L_x_276:
[----:B------:R-:W-:Y:S05]  /*f370*/  IMAD R4, R4, c[0x0][0x32c], R8 ;  /* 0x0000cb0004047a24 */ /* 0x000fea00078e0208 */
[----:B------:R-:W-:Y:S02]  /*f380*/  IADD3 R9, R4, c[0x0][0x32c], RZ ;  /* 0x0000cb0004097a10 */ /* 0x000fe40007ffe0ff */
[----:B------:R-:W-:Y:S02]  /*f390*/  IMNMX R2, R2, R4, !PT ;  /* 0x0000000402027217 */ /* 0x000fe40007800200 */
[----:B------:R-:W-:Y:S02]  /*f3a0*/  IMNMX R3, R3, R9, PT ;  /* 0x0000000903037217 */ /* 0x000fe40003800200 */
.L_x_275:
[C---:B------:R-:W-:Y:S02]  /*f3b0*/  ISETP.GE.AND P0, PT, R0.reuse, 0x2, PT ;  /* 0x000000020000780c */ /* 0x040fe40003f06270 */
[----:B------:R-:W-:Y:S02]  /*f3c0*/  ISETP.GE.AND P2, PT, R0, 0x9, PT ;  /* 0x000000090000780c */ /* 0x000fe40003f46270 */
[----:B------:R-:W-:Y:S02]  /*f3d0*/  P2R R14, PR, RZ, 0x1 ;  /* 0x00000001ff0e7803 */ /* 0x000fe40000000000 */
[----:B------:R-:W-:Y:S02]  /*f3e0*/  ISETP.GT.AND P0, PT, R2, 0x1, !P0 ;  /* 0x000000010200780c */ /* 0x000fe40004704270 */
[----:B------:R-:W-:Y:S02]  /*f3f0*/  P2R R15, PR, RZ, 0x4 ;  /* 0x00000004ff0f7803 */ /* 0x000fe40000000000 */
[C---:B------:R-:W-:Y:S04]  /*f400*/  ISETP.LT.OR P0, PT, R3.reuse, 0x2, P0 ;  /* 0x000000020300780c */ /* 0x040fe80000701670 */
        /* <DEDUP_REMOVED lines=98> */
[----:B------:R-:W-:Y:S04]  /*fa30*/  ISETP.LT.OR P0, PT, R3, 0x52, P0 ;  /* 0x000000520300780c */ /* 0x000fe80000701670 */
[----:B------:R-:W-:Y:S02]  /*fa40*/  FSEL R169, R17, -INF , !P0 ;  /* 0xff80000011a97808 */ /* 0x000fe40004000000 */
[----:B------:R-:W-:Y:S02]  /*fa50*/  ISETP.GT.AND P0, PT, R2, 0x58, !P2 ;  /* 0x000000580200780c */ /* 0x000fe40005704270 */
[----:B------:R-:W-:Y:S02]  /*fa60*/  P2R R17, PR, RZ, 0x4 ;  /* 0x00000004ff117803 */ /* 0x000fe40000000000 */
[C---:B------:R-:W-:Y:S02]  /*fa70*/  ISETP.LT.OR P0, PT, R3.reuse, 0x59, P0 ;  /* 0x000000590300780c */ /* 0x040fe40000701670 */
[----:B------:R-:W-:Y:S02]  /*fa80*/  ISETP.GE.AND P2, PT, R0, 0x1, PT ;  /* 0x000000010000780c */ /* 0x000fe40003f46270 */
[----:B------:R-:W-:Y:S02]  /*fa90*/  FSEL R171, R36, -INF , !P0 ;  /* 0xff80000024ab7808 */ /* 0x000fe40004000000 */
[----:B------:R-:W-:Y:S02]  /*faa0*/  ISETP.GT.AND P0, PT, R2, RZ, !P2 ;  /* 0x000000ff0200720c */ /* 0x000fe40005704270 */
[----:B------:R-:W-:Y:S02]  /*fab0*/  P2R R13, PR, RZ, 0x4 ;  /* 0x00000004ff0d7803 */ /* 0x000fe40000000000 */
[----:B------:R-:W-:Y:S02]  /*fac0*/  ISETP.LT.OR P0, PT, R3, 0x1, P0 ;  /* 0x000000010300780c */ /* 0x000fe40000701670 */
[----:B------:R-:W-:Y:S02]  /*fad0*/  ISETP.GE.AND P2, PT, R0, 0x5a, PT ;  /* 0x0000005a0000780c */ /* 0x000fe40003f46270 */
[----:B------:R-:W-:Y:S02]  /*fae0*/  FSEL R9, R161, -INF , !P0 ;  /* 0xff800000a1097808 */ /* 0x000fe40004000000 */
[----:B------:R-:W-:Y:S04]  /*faf0*/  ISETP.GT.AND P0, PT, R2, 0x59, !P2 ;  /* 0x000000590200780c */ /* 0x000fe80005704270 */
[----:B------:R-:W-:Y:S02]  /*fb00*/  ISETP.LT.OR P0, PT, R3, 0x5a, P0 ;  /* 0x0000005a0300780c */ /* 0x000fe40000701670 */
[----:B------:R-:W1:Y:S02]  /*fb10*/  SHFL.IDX PT, R3, R5, 0x1, 0x1c1f ;  /* 0x003c1f0005037f89 */ /* 0x000e6400000e0000 */
[----:B------:R-:W-:Y:S01]  /*fb20*/  FSEL R170, R37, -INF , !P0 ;  /* 0xff80000025aa7808 */ /* 0x000fe20004000000 */
[--C-:B-1----:R-:W-:Y:S02]  /*fb30*/  IMAD.IADD R2, R7, 0x1, R3.reuse ;  /* 0x0000000107027824 */ /* 0x102fe400078e0203 */
        /* <DEDUP_REMOVED lines=15> */
.L_x_281:
[----:B------:R-:W-:Y:S04]  /*fc30*/  MOV R4, c[0x0][0x32c] ;  /* 0x0000cb0000047a02 */ /* 0x000fe80000000f00 */
[----:B------:R-:W-:Y:S11]  /*fc40*/  ISETP.NE.AND P0, PT, R4, 0x1, PT ;  /* 0x000000010400780c */ /* 0x000ff60003f05270 */
[----:B------:R-:W-:Y:S02]  /*fc50*/  @!UPT UIADD3 URZ, URZ, URZ, URZ ;  /* 0x0000003f3f3ff290 */ /* 0x000fe4000fffe03f */
[----:B------:R-:W-:Y:S05]  /*fc60*/  @P0 IMAD.HI.U32 R4, R3, c[0x0][0x330], RZ ;  /* 0x0000cc0003040a27 */ /* 0x000fea00078e00ff */
[----:B------:R-:W-:Y:S02]  /*fc70*/  @P0 SHF.R.U32.HI R3, RZ, c[0x0][0x334], R4 ;  /* 0x0000cd00ff030a19 */ /* 0x000fe40000011604 */
.L_x_282:
[----:B------:R-:W-:Y:S05]  /*fc80*/  BSYNC B0 ;  /* 0x0000000000007941 */ /* 0x000fea0003800000 */
.L_x_280:
[----:B------:R-:W-:Y:S05]  /*fc90*/  IMAD R3, R3, c[0x0][0x32c], R8 ;  /* 0x0000cb0003037a24 */ /* 0x000fea00078e0208 */
[----:B------:R-:W-:Y:S02]  /*fca0*/  IADD3 R4, R3, c[0x0][0x32c], RZ ;  /* 0x0000cb0003047a10 */ /* 0x000fe40007ffe0ff */
[----:B------:R-:W-:Y:S02]  /*fcb0*/  IMNMX R0, R0, R3, !PT ;  /* 0x0000000300007217 */ /* 0x000fe40007800200 */
[----:B------:R-:W-:Y:S02]  /*fcc0*/  IMNMX R2, R2, R4, PT ;  /* 0x0000000402027217 */ /* 0x000fe40003800200 */
.L_x_279:
        /* <DEDUP_REMOVED lines=82> */
[----:B------:R-:W-:Y:S03]  /*101f0*/  ISETP.LT.OR P0, PT, R2, 0x2a, P0 ;  /* 0x0000002a0200780c */ /* 0x000fe60000701670 */
[----:B------:R-:W1:Y:S01]  /*10200*/  SHFL.BFLY PT, R13, R3, 0x2, 0x1f ;  /* 0x0c401f00030d7f89 */ /* 0x000e6200000e0000 */
        /* <DEDUP_REMOVED lines=13> */
[----:B------:R-:W-:Y:S02]  /*102e0*/  ISETP.GT.AND P0, PT, R0, 0x38, !P0 ;  /* 0x000000380000780c */ /* 0x000fe40004704270 */
[----:B-1----:R-:W-:Y:S02]  /*102f0*/  FMNMX.FTZ R3, R3, R13, !PT ;  /* 0x0000000d03037209 */ /* 0x002fe40007810000 */
        /* <DEDUP_REMOVED lines=20> */
[----:B------:R-:W-:Y:S01]  /*10440*/  FMUL.FTZ R132, R68, c[0x0][0x2d0] ;  /* 0x0000b40044847a20 */ /* 0x000fe20000410000 */
[----:B------:R-:W-:Y:S01]  /*10450*/  FMNMX.FTZ R6, R150, R6, !PT ;  /* 0x0000000696067209 */ /* 0x000fe20007810000 */
[----:B------:R-:W-:Y:S01]  /*10460*/  LDSM.16.MT88.4 R36, [R200+0x100] ;  /* 0x00010000c824783b */ /* 0x000fe20000004200 */
[----:B------:R-:W-:Y:S04]  /*10470*/  ISETP.GT.AND P0, PT, R0, 0x48, !P0 ;  /* 0x000000480000780c */ /* 0x000fe80004704270 */
[----:B------:R-:W-:Y:S04]  /*10480*/  ISETP.LT.OR P0, PT, R2, 0x49, P0 ;  /* 0x000000490200780c */ /* 0x000fe80000701670 */
[----:B------:R-:W-:Y:S02]  /*10490*/  FSEL R157, R42, -INF , !P0 ;  /* 0xff8000002a9d7808 */ /* 0x000fe40004000000 */
[----:B------:R-:W-:Y:S02]  /*104a0*/  ISETP.NE.AND P0, PT, R20, RZ, PT ;  /* 0x000000ff1400720c */ /* 0x000fe40003f05270 */
[----:B------:R-:W-:Y:S01]  /*104b0*/  FMNMX.FTZ R6, R157, R6, !PT ;  /* 0x000000069d067209 */ /* 0x000fe20007810000 */
[----:B------:R-:W-:Y:S01]  /*104c0*/  LDSM.16.MT88.4 R20, [R198+0x100] ;  /* 0x00010000c614783b */ /* 0x000fe20000004200 */
        /* <DEDUP_REMOVED lines=20> */
[----:B------:R-:W-:Y:S02]  /*10610*/  FMNMX.FTZ R0, R162, R0, !PT ;  /* 0x00000000a2007209 */ /* 0x000fe40007810000 */
[----:B------:R-:W-:Y:S02]  /*10620*/  FSEL R71, R51, -INF , !P0 ;  /* 0xff80000033477808 */ /* 0x000fe40004000000 */
[----:B------:R-:W-:Y:S02]  /*10630*/  FMNMX.FTZ R0, R163, R0, !PT ;  /* 0x00000000a3007209 */ /* 0x000fe40007810000 */
[----:B------:R-:W-:Y:S02]  /*10640*/  FSETP.NEU.FTZ.AND P0, PT, R68, -INF , PT ;  /* 0xff8000004400780b */ /* 0x000fe40003f1d000 */
[----:B------:R-:W-:Y:S02]  /*10650*/  FMNMX.FTZ R2, R71, R0, !PT ;  /* 0x0000000047027209 */ /* 0x000fe40007810000 */
[----:B------:R-:W-:Y:S03]  /*10660*/  FSEL R132, R132, RZ, P0 ;  /* 0x000000ff84847208 */ /* 0x000fe60000000000 */
[----:B------:R-:W1:Y:S02]  /*10670*/  SHFL.BFLY PT, R0, R2, 0x2, 0x1f ;  /* 0x0c401f0002007f89 */ /* 0x000e6400000e0000 */
[--C-:B------:R-:W-:Y:S02]  /*10680*/  FFMA.FTZ R6, R12, c[0x0][0x2d0], -R132.reuse ;  /* 0x0000b4000c067a23 */ /* 0x100fe40000010884 */
[--C-:B------:R-:W-:Y:S02]  /*10690*/  FFMA.FTZ R9, R9, c[0x0][0x2d0], -R132.reuse ;  /* 0x0000b40009097a23 */ /* 0x100fe40000010884 */
[----:B------:R-:W-:Y:S02]  /*106a0*/  MUFU.EX2 R237, R6 ;  /* 0x0000000600ed7308 */ /* 0x000fe40000000800 */
[----:B------:R-:W-:Y:S08]  /*106b0*/  LDSM.16.MT88.4 R12, [R197+0x100] ;  /* 0x00010000c50c783b */ /* 0x000ff00000004200 */
[----:B------:R-:W-:Y:S01]  /*106c0*/  MUFU.EX2 R236, R9 ;  /* 0x0000000900ec7308 */ /* 0x000fe20000000800 */
[----:B-1----:R-:W-:Y:S01]  /*106d0*/  FMNMX.FTZ R2, R2, R0, !PT ;  /* 0x0000000002027209 */ /* 0x002fe20007810000 */
[--C-:B------:R-:W-:Y:S08]  /*106e0*/  FFMA.FTZ R0, R10, c[0x0][0x2d0], -R132.reuse ;  /* 0x0000b4000a007a23 */ /* 0x100ff00000010884 */
[----:B------:R1:W2:Y:S01]  /*106f0*/  MUFU.EX2 R239, R0 ;  /* 0x0000000000ef7308 */ /* 0x0002a20000000800 */
[----:B------:R-:W3:Y:S01]  /*10700*/  SHFL.BFLY PT, R3, R2, 0x1, 0x1f ;  /* 0x0c201f0002037f89 */ /* 0x000ee200000e0000 */
[----:B-1----:R-:W-:Y:S01]  /*10710*/  FFMA.FTZ R0, R11, c[0x0][0x2d0], -R132 ;  /* 0x0000b4000b007a23 */ /* 0x002fe20000010884 */
[----:B---3--:R-:W-:Y:S02]  /*10720*/  FMNMX.FTZ R3, R3, R2, !PT ;  /* 0x0000000203037209 */ /* 0x008fe40007810000 */
[----:B--2---:R-:W-:Y:S05]  /*10730*/  F2FP.PACK_AB R72, R239, R236 ;  /* 0x000000ecef48723e */ /* 0x004fea00000000ff */
[----:B------:R1:W2:Y:S02]  /*10740*/  MUFU.EX2 R238, R0 ;  /* 0x0000000000ee7308 */ /* 0x0002a40000000800 */
        /* <DEDUP_REMOVED lines=11> */
[----:B------:R-:W4:Y:S01]  /*10800*/  MUFU.EX2 R234, R5 ;  /* 0x0000000500ea7308 */ /* 0x000f220000000800 */
[--C-:B-1----:R-:W-:Y:S02]  /*10810*/  FFMA.FTZ R0, R7, c[0x0][0x2d0], -R69.reuse ;  /* 0x0000b40007007a23 */ /* 0x102fe40000010845 */
[C---:B--2---:R-:W-:Y:S02]  /*10820*/  FMUL.FTZ R9, R2.reuse, R81 ;  /* 0x0000005102097220 */ /* 0x044fe40000410000 */
[C---:B------:R-:W-:Y:S05]  /*10830*/  FMUL.FTZ R16, R2.reuse, R88 ;  /* 0x0000005802107220 */ /* 0x040fea0000410000 */
[----:B------:R1:W-:Y:S01]  /*10840*/  MUFU.EX2 R233, R0 ;  /* 0x0000000000e97308 */ /* 0x0003e20000000800 */
[C---:B------:R-:W-:Y:S02]  /*10850*/  FMUL.FTZ R17, R2.reuse, R89 ;  /* 0x0000005902117220 */ /* 0x040fe40000410000 */
[----:B------:R-:W-:Y:S02]  /*10860*/  FMUL.FTZ R24, R2, R96 ;  /* 0x0000006002187220 */ /* 0x000fe40000410000 */
[--C-:B---3--:R-:W-:Y:S02]  /*10870*/  FFMA.FTZ R4, R8, c[0x0][0x2d0], -R69.reuse ;  /* 0x0000b40008047a23 */ /* 0x108fe40000010845 */
[C---:B------:R-:W-:Y:S02]  /*10880*/  FMUL.FTZ R8, R2.reuse, R80 ;  /* 0x0000005002087220 */ /* 0x040fe40000410000 */
[C---:B------:R-:W-:Y:S01]  /*10890*/  FMUL.FTZ R25, R2.reuse, R97 ;  /* 0x0000006102197220 */ /* 0x040fe20000410000 */
[----:B------:R-:W2:Y:S01]  /*108a0*/  MUFU.EX2 R230, R4 ;  /* 0x0000000400e67308 */ /* 0x000ea20000000800 */
[C---:B------:R-:W-:Y:S02]  /*108b0*/  FMUL.FTZ R32, R2.reuse, R104 ;  /* 0x0000006802207220 */ /* 0x040fe40000410000 */
[----:B------:R-:W-:Y:S01]  /*108c0*/  FMUL.FTZ R33, R2, R105 ;  /* 0x0000006902217220 */ /* 0x000fe20000410000 */
[----:B----4-:R-:W-:Y:S01]  /*108d0*/  F2FP.PACK_AB R73, R234, R235 ;  /* 0x000000ebea49723e */ /* 0x010fe200000000ff */
[C---:B------:R-:W-:Y:S02]  /*108e0*/  FMUL.FTZ R5, R2.reuse, R77 ;  /* 0x0000004d02057220 */ /* 0x040fe40000410000 */
[C---:B------:R-:W-:Y:S02]  /*108f0*/  FMUL.FTZ R52, R2.reuse, R52 ;  /* 0x0000003402347220 */ /* 0x040fe40000410000 */
[C---:B------:R-:W-:Y:S02]  /*10900*/  FMUL.FTZ R53, R2.reuse, R53 ;  /* 0x0000003502357220 */ /* 0x040fe40000410000 */
[C---:B------:R-:W-:Y:S02]  /*10910*/  FMUL.FTZ R56, R2.reuse, R56 ;  /* 0x0000003802387220 */ /* 0x040fe40000410000 */
[C---:B------:R-:W-:Y:S01]  /*10920*/  FMUL.FTZ R57, R2.reuse, R57 ;  /* 0x0000003902397220 */ /* 0x040fe20000410000 */
[----:B-1----:R-:W-:Y:S01]  /*10930*/  FSEL R0, R3, RZ, P0 ;  /* 0x000000ff03007208 */ /* 0x002fe20000000000 */
[C---:B------:R-:W-:Y:S01]  /*10940*/  FMUL.FTZ R60, R2.reuse, R60 ;  /* 0x0000003c023c7220 */ /* 0x040fe20000410000 */
        /* <DEDUP_REMOVED lines=15> */
[C---:B------:R-:W-:Y:S03]  /*10a40*/  HMMA.16816.F32 R4, R72.reuse, R12, R4 ;  /* 0x0000000c4804723c */ /* 0x040fe60000001804 */
        /* <DEDUP_REMOVED lines=323> */
[----:B------:R-:W-:Y:S01]  /*11e80*/  FADD.FTZ R2, R70, R0 ;  /* 0x0000000046027221 */ /* 0x000fe20000010000 */
[----:B------:R-:W-:Y:S01]  /*11e90*/  IADD3 R0, R215, -0x1, RZ ;  /* 0xffffffffd7007810 */ /* 0x000fe20007ffe0ff */
[----:B------:R-:W-:Y:S02]  /*11ea0*/  FADD.FTZ R249, R134, R4 ;  /* 0x0000000486f97221 */ /* 0x000fe40000010000 */
[----:B------:R-:W-:Y:S02]  /*11eb0*/  FADD.FTZ R250, R69, R2 ;  /* 0x0000000245fa7221 */ /* 0x000fe40000010000 */
[----:B------:R-:W-:Y:S02]  /*11ec0*/  IMAD.MOV.U32 R215, RZ, RZ, R0 ;  /* 0x000000ffffd77224 */ /* 0x000fe400078e0000 */
[----:B------:R-:W-:Y:S02]  /*11ed0*/  IMAD.MOV.U32 R69, RZ, RZ, R68 ;  /* 0x000000ffff457224 */ /* 0x000fe400078e0044 */
[----:B------:R-:W-:Y:S01]  /*11ee0*/  IMAD.MOV.U32 R70, RZ, RZ, R3 ;  /* 0x000000ffff467224 */ /* 0x000fe200078e0003 */
[----:B------:R-:W-:-:S05]  /*11ef0*/  @P0 BRA `(.L_x_283) ;  /* 0xffffbbf000000947 */ /* 0x000fca000383ffff */
.L_x_273:
[----:B-1----:R-:W1:Y:S01]  /*11f00*/  SHFL.BFLY PT, R4, R249, 0x2, 0x1f ;  /* 0x0c401f00f9047f89 */ /* 0x002e6200000e0000 */
        /* <DEDUP_REMOVED lines=14> */
[----:B------:R-:W1:Y:S08]  /*11ff0*/  @P1 MUFU.RCP R2, R4 ;  /* 0x0000000400021308 */ /* 0x000e700000001000 */
[----:B------:R-:W-:Y:S08]  /*12000*/  @P0 MUFU.RCP R0, R7 ;  /* 0x0000000700000308 */ /* 0x000ff00000001000 */
[----:B------:R2:W3:Y:S01]  /*12010*/  @P1 MUFU.LG2 R6, R4 ;  /* 0x0000000400061308 */ /* 0x0004e20000000c00 */
[----:B-1----:R-:W-:-:S02]  /*12020*/  FMUL.FTZ R76, R2, R76 ;  /* 0x0000004c024c7220 */ /* 0x002fc40000410000 */
[C---:B------:R-:W-:Y:S02]  /*12030*/  FMUL.FTZ R29, R2.reuse, R77 ;  /* 0x0000004d021d7220 */ /* 0x040fe40000410000 */
[C---:B------:R-:W-:Y:S02]  /*12040*/  FMUL.FTZ R80, R2.reuse, R80 ;  /* 0x0000005002507220 */ /* 0x040fe40000410000 */
[C---:B------:R-:W-:Y:S01]  /*12050*/  FMUL.FTZ R8, R2.reuse, R81 ;  /* 0x0000005102087220 */ /* 0x040fe20000410000 */
[----:B------:R-:W1:Y:S01]  /*12060*/  @P0 MUFU.LG2 R7, R7 ;  /* 0x0000000700070308 */ /* 0x000e620000000c00 */
[C---:B------:R-:W-:Y:S02]  /*12070*/  FMUL.FTZ R84, R2.reuse, R84 ;  /* 0x0000005402547220 */ /* 0x040fe40000410000 */
[C---:B------:R-:W-:Y:S02]  /*12080*/  FMUL.FTZ R85, R2.reuse, R85 ;  /* 0x0000005502557220 */ /* 0x040fe40000410000 */
[----:B------:R-:W-:-:S02]  /*12090*/  FMUL.FTZ R88, R2, R88 ;  /* 0x0000005802587220 */ /* 0x000fc40000410000 */
[C---:B------:R-:W-:Y:S01]  /*120a0*/  FMUL.FTZ R89, R2.reuse, R89 ;  /* 0x0000005902597220 */ /* 0x040fe20000410000 */
[----:B--2---:R-:W-:Y:S01]  /*120b0*/  @P1 MOV R4, 0x3f317218 ;  /* 0x3f31721800041802 */ /* 0x004fe20000000f00 */
        /* <DEDUP_REMOVED lines=23> */
[----:B------:R-:W-:Y:S01]  /*12230*/  FMUL.FTZ R14, R2, R65 ;  /* 0x00000041020e7220 */ /* 0x000fe20000410000 */
[----:B------:R-:W-:Y:S01]  /*12240*/  @P0 MOV R2, 0x3f317218 ;  /* 0x3f31721800020802 */ /* 0x000fe20000000f00 */
[----:B------:R-:W-:Y:S02]  /*12250*/  @P1 FMUL.FTZ R5, R4, c[0x0][0x2d0] ;  /* 0x0000b40004051a20 */ /* 0x000fe40000410000 */
[----:B---3--:R-:W-:Y:S02]  /*12260*/  @P1 FMUL.FTZ R6, R6, 0.69314718246459960938 ;  /* 0x3f31721806061820 */ /* 0x008fe40000410000 */
[----:B-1----:R-:W-:Y:S02]  /*12270*/  @P0 FMUL.FTZ R4, R7, 0.69314718246459960938 ;  /* 0x3f31721807040820 */ /* 0x002fe40000410000 */
[----:B------:R-:W-:Y:S02]  /*12280*/  @P0 FMUL.FTZ R2, R2, c[0x0][0x2d0] ;  /* 0x0000b40002020a20 */ /* 0x000fe40000410000 */
        /* <DEDUP_REMOVED lines=31> */
[----:B------:R-:W-:Y:S02]  /*12480*/  FMUL.FTZ R67, R0, R67 ;  /* 0x0000004300437220 */ /* 0x000fe40000410000 */
[----:B------:R-:W-:Y:S02]  /*12490*/  @P1 FFMA.FTZ R32, R5, R68, R6 ;  /* 0x0000004405201223 */ /* 0x000fe40000010006 */
[----:B------:R-:W-:Y:S02]  /*124a0*/  @P0 FFMA.FTZ R33, R2, R3, R4 ;  /* 0x0000000302210223 */ /* 0x000fe40000010004 */
.L_x_241:
[----:B------:R-:W1:Y:S02]  /*124b0*/  S2R R44, SR_CTAID.Y ;  /* 0x00000000002c7919 */ /* 0x000e640000002600 */
[----:B-1----:R-:W-:Y:S01]  /*124c0*/  SHF.R.S32.HI R36, RZ, 0x1f, R44 ;  /* 0x0000001fff247819 */ /* 0x002fe2000001142c */
[----:B------:R-:W-:Y:S05]  /*124d0*/  @P2 BRA `(.L_x_284) ;  /* 0x0000129000002947 */ /* 0x000fea0003800000 */
[----:B------:R-:W2:Y:S01]  /*124e0*/  LDL R37, [R1+0x24] ;  /* 0x0000240001257983 */ /* 0x000ea20000100800 */
[----:B------:R-:W-:Y:S02]  /*124f0*/  F2FP.PACK_AB R29, R29, R76 ;  /* 0x0000004c1d1d723e */ /* 0x000fe400000000ff */
[----:B------:R-:W-:Y:S01]  /*12500*/  F2FP.PACK_AB R79, R79, R78 ;  /* 0x0000004e4f4f723e */ /* 0x000fe200000000ff */
[----:B------:R-:W1:Y:S01]  /*12510*/  S2R R34, SR_TID.X ;  /* 0x0000000000227919 */ /* 0x000e620000002100 */
[----:B------:R-:W-:-:S02]  /*12520*/  F2FP.PACK_AB R8, R8, R80 ;  /* 0x000000500808723e */ /* 0x000fc400000000ff */
[----:B------:R-:W-:Y:S02]  /*12530*/  F2FP.PACK_AB R82, R83, R82 ;  /* 0x000000525352723e */ /* 0x000fe400000000ff */
[----:B------:R-:W-:Y:S02]  /*12540*/  F2FP.PACK_AB R5, R85, R84 ;  /* 0x000000545505723e */ /* 0x000fe400000000ff */
[----:B------:R-:W-:Y:S02]  /*12550*/  F2FP.PACK_AB R86, R87, R86 ;  /* 0x000000565756723e */ /* 0x000fe400000000ff */
[----:B------:R-:W-:Y:S02]  /*12560*/  F2FP.PACK_AB R6, R89, R88 ;  /* 0x000000585906723e */ /* 0x000fe400000000ff */
[----:B------:R-:W-:Y:S02]  /*12570*/  F2FP.PACK_AB R90, R91, R90 ;  /* 0x0000005a5b5a723e */ /* 0x000fe400000000ff */
[----:B------:R-:W-:-:S02]  /*12580*/  F2FP.PACK_AB R7, R93, R92 ;  /* 0x0000005c5d07723e */ /* 0x000fc400000000ff */
[----:B------:R-:W-:Y:S02]  /*12590*/  F2FP.PACK_AB R94, R95, R94 ;  /* 0x0000005e5f5e723e */ /* 0x000fe400000000ff */
[----:B------:R-:W-:Y:S02]  /*125a0*/  F2FP.PACK_AB R28, R28, R96 ;  /* 0x000000601c1c723e */ /* 0x000fe400000000ff */
[----:B------:R-:W-:Y:S02]  /*125b0*/  F2FP.PACK_AB R98, R99, R98 ;  /* 0x000000626362723e */ /* 0x000fe400000000ff */
[----:B------:R-:W-:Y:S02]  /*125c0*/  F2FP.PACK_AB R27, R27, R100 ;  /* 0x000000641b1b723e */ /* 0x000fe400000000ff */
[----:B------:R-:W-:Y:S02]  /*125d0*/  F2FP.PACK_AB R102, R103, R102 ;  /* 0x000000666766723e */ /* 0x000fe400000000ff */
[----:B-1----:R-:W-:-:S02]  /*125e0*/  SHF.R.S32.HI R35, RZ, 0x1f, R34 ;  /* 0x0000001fff237819 */ /* 0x002fc40000011422 */
[----:B------:R-:W-:Y:S02]  /*125f0*/  F2FP.PACK_AB R25, R25, R104 ;  /* 0x000000681919723e */ /* 0x000fe400000000ff */
[CC--:B------:R-:W-:Y:S02]  /*12600*/  LEA.HI R2, R35.reuse, R34.reuse, RZ, 0x2 ;  /* 0x0000002223027211 */ /* 0x0c0fe400078f10ff */
[----:B------:R-:W-:Y:S02]  /*12610*/  LEA.HI R31, R35, R34, RZ, 0x5 ;  /* 0x00000022231f7211 */ /* 0x000fe400078f28ff */
[--C-:B------:R-:W-:Y:S02]  /*12620*/  SHF.R.S32.HI R4, RZ, 0x2, R2.reuse ;  /* 0x00000002ff047819 */ /* 0x100fe40000011402 */
[----:B------:R-:W-:Y:S02]  /*12630*/  SHF.R.S32.HI R0, RZ, 0x1f, R2 ;  /* 0x0000001fff007819 */ /* 0x000fe40000011402 */
[----:B------:R-:W-:-:S02]  /*12640*/  SHF.R.S32.HI R30, RZ, 0x5, R31 ;  /* 0x00000005ff1e7819 */ /* 0x000fc4000001141f */
[----:B------:R-:W-:Y:S02]  /*12650*/  LEA.HI R0, R0, R4, RZ, 0x3 ;  /* 0x0000000400007211 */ /* 0x000fe400078f18ff */
[----:B------:R-:W-:Y:S02]  /*12660*/  F2FP.PACK_AB R107, R107, R106 ;  /* 0x0000006a6b6b723e */ /* 0x000fe400000000ff */
[----:B------:R-:W-:Y:S02]  /*12670*/  LOP3.LUT R0, R0, 0xfffffff8, RZ, 0xc0, !PT ;  /* 0xfffffff800007812 */ /* 0x000fe400078ec0ff */
[----:B------:R-:W-:Y:S02]  /*12680*/  F2FP.PACK_AB R24, R24, R108 ;  /* 0x0000006c1818723e */ /* 0x000fe400000000ff */
[----:B------:R-:W-:Y:S01]  /*12690*/  F2FP.PACK_AB R23, R23, R110 ;  /* 0x0000006e1717723e */ /* 0x000fe200000000ff */
[----:B------:R-:W-:Y:S01]  /*126a0*/  IMAD.IADD R4, R4, 0x1, -R0 ;  /* 0x0000000104047824 */ /* 0x000fe200078e0a00 */
[----:B------:R-:W-:-:S02]  /*126b0*/  LOP3.LUT R0, R2, 0xfffffffc, RZ, 0xc0, !PT ;  /* 0xfffffffc02007812 */ /* 0x000fc400078ec0ff */
[----:B------:R-:W-:Y:S01]  /*126c0*/  F2FP.PACK_AB R22, R22, R112 ;  /* 0x000000701616723e */ /* 0x000fe200000000ff */
[C---:B------:R-:W-:Y:S01]  /*126d0*/  IMAD.SHL.U32 R2, R4.reuse, 0x40, RZ ;  /* 0x0000004004027824 */ /* 0x040fe200078e00ff */
[----:B------:R-:W-:Y:S01]  /*126e0*/  LOP3.LUT R3, R4, 0x1, RZ, 0xc0, !PT ;  /* 0x0000000104037812 */ /* 0x000fe200078ec0ff */
[----:B------:R-:W-:Y:S01]  /*126f0*/  IMAD.IADD R26, R34, 0x1, -R0 ;  /* 0x00000001221a7824 */ /* 0x000fe200078e0a00 */
[----:B------:R-:W-:Y:S02]  /*12700*/  F2FP.PACK_AB R21, R21, R114 ;  /* 0x000000721515723e */ /* 0x000fe400000000ff */
[----:B------:R-:W-:Y:S01]  /*12710*/  LOP3.LUT R0, R2, 0x1c0, RZ, 0xc0, !PT ;  /* 0x000001c002007812 */ /* 0x000fe200078ec0ff */
[----:B------:R-:W-:Y:S01]  /*12720*/  IMAD R2, R30, 0x200, R26 ;  /* 0x000002001e027824 */ /* 0x000fe200078e021a */
[----:B------:R-:W-:Y:S02]  /*12730*/  ISETP.NE.U32.AND P0, PT, R3, 0x1, PT ;  /* 0x000000010300780c */ /* 0x000fe40003f05070 */
[----:B------:R-:W-:-:S02]  /*12740*/  LEA.HI R0, R0, R0, RZ, 0x1d ;  /* 0x0000000000007211 */ /* 0x000fc400078fe8ff */
        /* <DEDUP_REMOVED lines=8> */
[----:B------:R-:W-:Y:S02]  /*127d0*/  F2FP.PACK_AB R18, R18, R120 ;  /* 0x000000781212723e */ /* 0x000fe400000000ff */
[----:B------:R-:W-:-:S02]  /*127e0*/  F2FP.PACK_AB R17, R17, R122 ;  /* 0x0000007a1111723e */ /* 0x000fc400000000ff */
[C---:B------:R-:W-:Y:S02]  /*127f0*/  IADD3 R3, R0.reuse, 0x80, RZ ;  /* 0x0000008000037810 */ /* 0x040fe40007ffe0ff */
[C---:B------:R-:W-:Y:S02]  /*12800*/  IADD3 R2, R0.reuse, 0x70, RZ ;  /* 0x0000007000027810 */ /* 0x040fe40007ffe0ff */
[----:B------:R-:W-:Y:S01]  /*12810*/  @P0 IADD3 R2, R3, 0x10, RZ ;  /* 0x0000001003020810 */ /* 0x000fe20007ffe0ff */
[----:B------:R-:W-:Y:S01]  /*12820*/  IMAD.IADD R3, R0, 0x1, R4 ;  /* 0x0000000100037824 */ /* 0x000fe200078e0204 */
[----:B------:R-:W-:Y:S02]  /*12830*/  F2FP.PACK_AB R16, R16, R52 ;  /* 0x000000341010723e */ /* 0x000fe400000000ff */
[----:B------:R-:W-:Y:S01]  /*12840*/  F2FP.PACK_AB R13, R13, R54 ;  /* 0x000000360d0d723e */ /* 0x000fe200000000ff */
[----:B------:R-:W-:Y:S01]  /*12850*/  IMAD.IADD R4, R4, 0x1, R2 ;  /* 0x0000000104047824 */ /* 0x000fe200078e0202 */
[----:B------:R-:W-:-:S02]  /*12860*/  F2FP.PACK_AB R12, R12, R56 ;  /* 0x000000380c0c723e */ /* 0x000fc400000000ff */
[----:B------:R-:W-:Y:S02]  /*12870*/  F2FP.PACK_AB R11, R11, R58 ;  /* 0x0000003a0b0b723e */ /* 0x000fe400000000ff */
[----:B------:R-:W-:Y:S02]  /*12880*/  F2FP.PACK_AB R9, R61, R60 ;  /* 0x0000003c3d09723e */ /* 0x000fe400000000ff */
[----:B------:R-:W-:Y:S02]  /*12890*/  F2FP.PACK_AB R15, R15, R62 ;  /* 0x0000003e0f0f723e */ /* 0x000fe400000000ff */
[----:B------:R-:W-:Y:S01]  /*128a0*/  F2FP.PACK_AB R14, R14, R64 ;  /* 0x000000400e0e723e */ /* 0x000fe200000000ff */
[----:B------:R1:W-:Y:S01]  /*128b0*/  STS [R0+0x80], R29 ;  /* 0x0000801d00007388 */ /* 0x0003e20000000800 */
[----:B------:R-:W-:Y:S02]  /*128c0*/  F2FP.PACK_AB R10, R67, R10 ;  /* 0x0000000a430a723e */ /* 0x000fe400000000ff */
[----:B------:R-:W-:Y:S01]  /*128d0*/  ISETP.NE.U32.AND P0, PT, RZ, c[0x0][0x500], PT ;  /* 0x00014000ff007a0c */ /* 0x000fe20003f05070 */
[----:B------:R-:W-:Y:S01]  /*128e0*/  STS [R0+0x480], R79 ;  /* 0x0004804f00007388 */ /* 0x000fe20000000800 */
[----:B------:R-:W-:-:S02]  /*128f0*/  ISETP.NE.U32.AND P1, PT, RZ, c[0x0][0x508], PT ;  /* 0x00014200ff007a0c */ /* 0x000fc40003f25070 */
[----:B------:R-:W-:Y:S01]  /*12900*/  ISETP.NE.AND.EX P0, PT, RZ, c[0x0][0x504], PT, P0 ;  /* 0x00014100ff007a0c */ /* 0x000fe20003f05300 */
[----:B------:R3:W-:Y:S01]  /*12910*/  STS [R2], R8 ;  /* 0x0000000802007388 */ /* 0x0007e20000000800 */
[----:B------:R-:W-:-:S03]  /*12920*/  ISETP.NE.AND.EX P1, PT, RZ, c[0x0][0x50c], PT, P1 ;  /* 0x00014300ff007a0c */ /* 0x000fc60003f25310 */
[----:B------:R-:W-:Y:S04]  /*12930*/  STS [R2+0x400], R82 ;  /* 0x0004005202007388 */ /* 0x000fe80000000800 */
[----:B------:R4:W-:Y:S04]  /*12940*/  STS [R3+0x80], R5 ;  /* 0x0000800503007388 */ /* 0x0009e80000000800 */
[----:B------:R-:W-:Y:S04]  /*12950*/  STS [R3+0x480], R86 ;  /* 0x0004805603007388 */ /* 0x000fe80000000800 */
[----:B------:R4:W-:Y:S01]  /*12960*/  STS [R4], R6 ;  /* 0x0000000604007388 */ /* 0x0009e20000000800 */
[----:B-1----:R-:W-:-:S03]  /*12970*/  IMAD.MOV.U32 R29, RZ, RZ, 0x40 ;  /* 0x00000040ff1d7424 */ /* 0x002fc600078e00ff */
[----:B------:R-:W-:Y:S02]  /*12980*/  STS [R4+0x400], R90 ;  /* 0x0004005a04007388 */ /* 0x000fe40000000800 */
[----:B---3--:R-:W-:-:S05]  /*12990*/  SEL R8, R29, 0xffffffc0, !P2 ;  /* 0xffffffc01d087807 */ /* 0x008fca0005000000 */
[----:B----4-:R-:W-:-:S05]  /*129a0*/  IMAD.IADD R5, R0, 0x1, R8 ;  /* 0x0000000100057824 */ /* 0x010fca00078e0208 */
[----:B------:R1:W-:Y:S01]  /*129b0*/  STS [R5+0x80], R7 ;  /* 0x0000800705007388 */ /* 0x0003e20000000800 */
[----:B------:R-:W-:-:S03]  /*129c0*/  IMAD.IADD R6, R8, 0x1, R2 ;  /* 0x0000000108067824 */ /* 0x000fc600078e0202 */
[----:B------:R-:W-:Y:S04]  /*129d0*/  STS [R5+0x480], R94 ;  /* 0x0004805e05007388 */ /* 0x000fe80000000800 */
[----:B------:R-:W-:Y:S04]  /*129e0*/  STS [R6], R28 ;  /* 0x0000001c06007388 */ /* 0x000fe80000000800 */
[----:B------:R-:W-:Y:S01]  /*129f0*/  STS [R6+0x400], R98 ;  /* 0x0004006206007388 */ /* 0x000fe20000000800 */
[----:B-1----:R-:W-:Y:S02]  /*12a00*/  IMAD.IADD R7, R8, 0x1, R3 ;  /* 0x0000000108077824 */ /* 0x002fe400078e0203 */
[----:B------:R-:W-:-:S03]  /*12a10*/  IMAD.IADD R8, R4, 0x1, R8 ;  /* 0x0000000104087824 */ /* 0x000fc600078e0208 */
[----:B------:R-:W-:Y:S04]  /*12a20*/  STS [R7+0x80], R27 ;  /* 0x0000801b07007388 */ /* 0x000fe80000000800 */
[----:B------:R-:W-:Y:S04]  /*12a30*/  STS [R7+0x480], R102 ;  /* 0x0004806607007388 */ /* 0x000fe80000000800 */
[----:B------:R-:W-:Y:S04]  /*12a40*/  STS [R8], R25 ;  /* 0x0000001908007388 */ /* 0x000fe80000000800 */
        /* <DEDUP_REMOVED lines=8> */
[----:B------:R-:W-:Y:S04]  /*12ad0*/  STS [R4+0x4400], R17 ;  /* 0x0044001104007388 */ /* 0x000fe80000000800 */
[----:B------:R-:W-:Y:S04]  /*12ae0*/  STS [R5+0x4080], R16 ;  /* 0x0040801005007388 */ /* 0x000fe80000000800 */
[----:B------:R2:W-:Y:S01]  /*12af0*/  STS [R5+0x4480], R13 ;  /* 0x0044800d05007388 */ /* 0x0005e20000000800 */
[----:B-1----:R-:W-:-:S03]  /*12b00*/  IMAD.MOV.U32 R2, RZ, RZ, 0x4 ;  /* 0x00000004ff027424 */ /* 0x002fc600078e00ff */
[----:B------:R-:W-:Y:S04]  /*12b10*/  STS [R6+0x4000], R12 ;  /* 0x0040000c06007388 */ /* 0x000fe80000000800 */
[----:B------:R-:W-:Y:S04]  /*12b20*/  STS [R6+0x4400], R11 ;  /* 0x0044000b06007388 */ /* 0x000fe80000000800 */
[----:B------:R-:W-:Y:S04]  /*12b30*/  STS [R7+0x4080], R9 ;  /* 0x0040800907007388 */ /* 0x000fe80000000800 */
[----:B------:R1:W-:Y:S04]  /*12b40*/  STS [R7+0x4480], R15 ;  /* 0x0044800f07007388 */ /* 0x0003e80000000800 */
[----:B------:R3:W-:Y:S04]  /*12b50*/  STS [R8+0x4000], R14 ;  /* 0x0040000e08007388 */ /* 0x0007e80000000800 */
[----:B------:R3:W-:Y:S01]  /*12b60*/  STS [R8+0x4400], R10 ;  /* 0x0044000a08007388 */ /* 0x0007e20000000800 */
[----:B--2---:R-:W-:-:S03]  /*12b70*/  IMAD.WIDE R4, R37, R2, c[0x0][0x500] ;  /* 0x0001400025047625 */ /* 0x004fc600078e0202 */
[----:B------:R-:W-:Y:S06]  /*12b80*/  BAR.SYNC.DEFER_BLOCKING 0x1, 0x100 ;  /* 0x0044000000007b1d */ /* 0x000fec0000010000 */
[----:B------:R-:W2:Y:S01]  /*12b90*/  @P0 LDG.E R0, [R4.64] ;  /* 0x0000000604000981 */ /* 0x000ea2000c1e1900 */
[----:B-1----:R-:W-:Y:S02]  /*12ba0*/  IMAD.MOV.U32 R15, RZ, RZ, c[0x0][0x388] ;  /* 0x0000e200ff0f7624 */ /* 0x002fe400078e00ff */
[----:B------:R-:W-:-:S05]  /*12bb0*/  @P1 IMAD.WIDE R2, R37, R2, c[0x0][0x508] ;  /* 0x0001420025021625 */ /* 0x000fca00078e0202 */
[----:B------:R1:W5:Y:S02]  /*12bc0*/  @P1 LDG.E R15, [R2.64] ;  /* 0x00000006020f1981 */ /* 0x000364000c1e1900 */
[----:B-1----:R-:W-:Y:S02]  /*12bd0*/  CS2R R2, SRZ ;  /* 0x0000000000027805 */ /* 0x002fe4000001ff00 */
[--C-:B--2---:R-:W-:Y:S01]  /*12be0*/  @P0 SHF.R.S32.HI R3, RZ, 0x1f, R0.reuse ;  /* 0x0000001fff030819 */ /* 0x104fe20000011400 */
[----:B------:R-:W-:Y:S01]  /*12bf0*/  @P0 IMAD.MOV.U32 R2, RZ, RZ, R0 ;  /* 0x000000ffff020224 */ /* 0x000fe200078e0000 */
[----:B------:R-:W-:Y:S05]  /*12c00*/  @P1 BRA `(.L_x_285) ;  /* 0x0000004000001947 */ /* 0x000fea0003800000 */
[----:B---3--:R-:W-:Y:S05]  /*12c10*/  @!P0 BRA `(.L_x_285) ;  /* 0x0000003000008947 */ /* 0x008fea0003800000 */
[----:B------:R1:W2:Y:S04]  /*12c20*/  LDG.E R0, [R4.64] ;  /* 0x0000000604007981 */ /* 0x0002a8000c1e1900 */
[----:B-1----:R-:W2:Y:S02]  /*12c30*/  LDG.E R4, [R4.64+0x4] ;  /* 0x0000040604047981 */ /* 0x002ea4000c1e1900 */
[----:B--2--5:R-:W-:-:S02]  /*12c40*/  IADD3 R15, -R0, R4, RZ ;  /* 0x00000004000f7210 */ /* 0x024fc40007ffe1ff */
.L_x_285:
[----:B---3--:R-:W-:Y:S01]  /*12c50*/  LOP3.LUT R0, R31, 0xffffffe0, RZ, 0xc0, !PT ;  /* 0xffffffe01f007812 */ /* 0x008fe200078ec0ff */
[----:B------:R-:W1:Y:S01]  /*12c60*/  S2R R19, SR_CTAID.X ;  /* 0x0000000000137919 */ /* 0x000e620000002500 */
[----:B------:R-:W-:Y:S01]  /*12c70*/  SHF.R.S32.HI R4, RZ, 0x1f, R30 ;  /* 0x0000001fff047819 */ /* 0x000fe2000001141e */
[----:B------:R-:W-:Y:S01]  /*12c80*/  IMAD.MOV.U32 R7, RZ, RZ, c[0x0][0x4e8] ;  /* 0x00013a00ff077624 */ /* 0x000fe200078e00ff */
[----:B------:R-:W-:Y:S01]  /*12c90*/  LEA.HI R16, R35, R34, RZ, 0x3 ;  /* 0x0000002223107211 */ /* 0x000fe200078f18ff */
[----:B------:R-:W-:Y:S01]  /*12ca0*/  IMAD.IADD R0, R34, 0x1, -R0 ;  /* 0x0000000122007824 */ /* 0x000fe200078e0a00 */
[----:B------:R-:W-:Y:S01]  /*12cb0*/  LEA.HI R4, R4, R30, RZ, 0x3 ;  /* 0x0000001e04047211 */ /* 0x000fe200078f18ff */
[----:B------:R-:W-:Y:S01]  /*12cc0*/  IMAD R9, R36, c[0x0][0x3e8], RZ ;  /* 0x0000fa0024097a24 */ /* 0x000fe200078e02ff */
[----:B------:R-:W-:Y:S01]  /*12cd0*/  ISETP.NE.AND P1, PT, R7, 0x1, PT ;  /* 0x000000010700780c */ /* 0x000fe20003f25270 */
[----:B-----5:R-:W-:Y:S01]  /*12ce0*/  IMAD R15, R15, c[0x0][0x4e8], RZ ;  /* 0x00013a000f0f7a24 */ /* 0x020fe200078e02ff */
[----:B------:R-:W-:Y:S01]  /*12cf0*/  SHF.R.S32.HI R6, RZ, 0x1f, R0 ;  /* 0x0000001fff067819 */ /* 0x000fe20000011400 */
[----:B------:R-:W-:Y:S01]  /*12d00*/  BSSY B0, `(.L_x_286) ;  /* 0x0000076000007945 */ /* 0x000fe20003800000 */
[----:B------:R-:W-:-:S02]  /*12d10*/  LOP3.LUT R5, R4, 0xffffff8, RZ, 0xc0, !PT ;  /* 0x0ffffff804057812 */ /* 0x000fc400078ec0ff */
[----:B------:R-:W-:Y:S02]  /*12d20*/  LEA.HI R4, R26, R26, RZ, 0x1 ;  /* 0x0000001a1a047211 */ /* 0x000fe400078f08ff */
[----:B------:R-:W-:Y:S02]  /*12d30*/  LEA.HI R6, R6, R0, RZ, 0x2 ;  /* 0x0000000006067211 */ /* 0x000fe400078f10ff */
[----:B------:R-:W-:Y:S02]  /*12d40*/  IADD3 R7, R30, -R5, RZ ;  /* 0x800000051e077210 */ /* 0x000fe40007ffe0ff */
[----:B------:R-:W-:Y:S02]  /*12d50*/  LOP3.LUT R4, R4, 0x1ffffffe, RZ, 0xc0, !PT ;  /* 0x1ffffffe04047812 */ /* 0x000fe400078ec0ff */
[----:B------:R-:W-:Y:S02]  /*12d60*/  SHF.R.S32.HI R5, RZ, 0x2, R6 ;  /* 0x00000002ff057819 */ /* 0x000fe40000011406 */
[----:B------:R-:W-:Y:S01]  /*12d70*/  LOP3.LUT P2, RZ, R0, 0x3, RZ, 0xc0, !PT ;  /* 0x0000000300ff7812 */ /* 0x000fe2000784c0ff */
[----:B------:R-:W-:Y:S01]  /*12d80*/  IMAD R0, R3, c[0x0][0x3a0], RZ ;  /* 0x0000e80003007a24 */ /* 0x000fe200078e02ff */
[----:B------:R-:W-:Y:S01]  /*12d90*/  SEL R14, R37, RZ, !P0 ;  /* 0x000000ff250e7207 */ /* 0x000fe20004000000 */
[----:B------:R-:W-:Y:S01]  /*12da0*/  IMAD.IADD R8, R26, 0x1, -R4 ;  /* 0x000000011a087824 */ /* 0x000fe200078e0a04 */
[----:B------:R-:W-:Y:S01]  /*12db0*/  MOV R4, R2 ;  /* 0x0000000200047202 */ /* 0x000fe20000000f00 */
[----:B------:R-:W-:Y:S01]  /*12dc0*/  IMAD R17, R7, 0x10, R5 ;  /* 0x0000001007117824 */ /* 0x000fe200078e0205 */
[----:B------:R-:W-:Y:S01]  /*12dd0*/  LOP3.LUT R12, R16, 0xfffffff8, RZ, 0xc0, !PT ;  /* 0xfffffff8100c7812 */ /* 0x000fe200078ec0ff */
[----:B------:R-:W-:Y:S01]  /*12de0*/  IMAD R6, R2, c[0x0][0x3a4], R0 ;  /* 0x0000e90002067a24 */ /* 0x000fe200078e0200 */
[----:B------:R-:W-:Y:S01]  /*12df0*/  SHF.R.S32.HI R16, RZ, 0x3, R16 ;  /* 0x00000003ff107819 */ /* 0x000fe20000011410 */
[----:B------:R-:W-:Y:S01]  /*12e00*/  IMAD R0, R8, 0x8, R17 ;  /* 0x0000000808007824 */ /* 0x000fe200078e0211 */
[----:B------:R-:W-:Y:S01]  /*12e10*/  LEA.HI R18, R35, R34, RZ, 0x6 ;  /* 0x0000002223127211 */ /* 0x000fe200078f30ff */
[----:B------:R-:W-:-:S02]  /*12e20*/  IMAD.MOV.U32 R5, RZ, RZ, R3 ;  /* 0x000000ffff057224 */ /* 0x000fc400078e0003 */
[----:B------:R-:W-:Y:S02]  /*12e30*/  IMAD R7, R36, c[0x0][0x490], RZ ;  /* 0x0001240024077a24 */ /* 0x000fe400078e02ff */
[----:B-1----:R-:W-:Y:S02]  /*12e40*/  IMAD R8, R19, 0x80, R0 ;  /* 0x0000008013087824 */ /* 0x002fe400078e0200 */
[----:B------:R-:W-:-:S04]  /*12e50*/  IMAD.WIDE.U32 R2, R2, c[0x0][0x3a0], RZ ;  /* 0x0000e80002027a25 */ /* 0x000fc800078e00ff */
[C---:B------:R-:W-:Y:S01]  /*12e60*/  IMAD.WIDE.U32 R10, R44.reuse, c[0x0][0x490], R4 ;  /* 0x000124002c0a7a25 */ /* 0x040fe200078e0004 */
[----:B------:R-:W-:Y:S02]  /*12e70*/  IADD3 R3, R3, R6, RZ ;  /* 0x0000000603037210 */ /* 0x000fe40007ffe0ff */
[----:B------:R-:W-:Y:S01]  /*12e80*/  SHF.R.S32.HI R6, RZ, 0x1f, R37 ;  /* 0x0000001fff067819 */ /* 0x000fe20000011425 */
[C---:B------:R-:W-:Y:S02]  /*12e90*/  IMAD R4, R44.reuse, c[0x0][0x494], R7 ;  /* 0x000125002c047a24 */ /* 0x040fe400078e0207 */
[----:B------:R-:W-:Y:S02]  /*12ea0*/  IMAD R7, R44, c[0x0][0x3ec], R9 ;  /* 0x0000fb002c077a24 */ /* 0x000fe400078e0209 */
[----:B------:R-:W-:Y:S01]  /*12eb0*/  @P1 IMAD.HI.U32 R9, R8, c[0x0][0x4ec], RZ ;  /* 0x00013b0008091a27 */ /* 0x000fe200078e00ff */
[----:B------:R-:W-:Y:S02]  /*12ec0*/  IADD3 R5, R11, R4, RZ ;  /* 0x000000040b057210 */ /* 0x000fe40007ffe0ff */
[----:B------:R-:W-:Y:S01]  /*12ed0*/  SEL R11, R6, RZ, !P0 ;  /* 0x000000ff060b7207 */ /* 0x000fe20004000000 */
[----:B------:R-:W-:Y:S01]  /*12ee0*/  IMAD.MOV.U32 R0, RZ, RZ, R8 ;  /* 0x000000ffff007224 */ /* 0x000fe200078e0008 */
[----:B------:R-:W-:Y:S01]  /*12ef0*/  @P1 SHF.R.U32.HI R0, RZ, c[0x0][0x4f0], R9 ;  /* 0x00013c00ff001a19 */ /* 0x000fe20000011609 */
[----:B------:R-:W-:-:S04]  /*12f00*/  IMAD.WIDE.U32 R2, R44, c[0x0][0x3e8], R2 ;  /* 0x0000fa002c027a25 */ /* 0x000fc800078e0002 */
[----:B------:R-:W-:Y:S01]  /*12f10*/  IMAD.MOV.U32 R4, RZ, RZ, R10 ;  /* 0x000000ffff047224 */ /* 0x000fe200078e000a */
[----:B------:R-:W-:Y:S01]  /*12f20*/  IADD3 R7, R3, R7, RZ ;  /* 0x0000000703077210 */ /* 0x000fe20007ffe0ff */
[----:B------:R-:W-:Y:S01]  /*12f30*/  IMAD.MOV R10, RZ, RZ, -R0 ;  /* 0x000000ffff0a7224 */ /* 0x000fe200078e0a00 */
[----:B------:R-:W-:Y:S01]  /*12f40*/  MOV R6, R2 ;  /* 0x0000000200067202 */ /* 0x000fe20000000f00 */
[----:B------:R-:W-:-:S04]  /*12f50*/  IMAD.WIDE.U32 R2, R14, c[0x0][0x498], R4 ;  /* 0x000126000e027a25 */ /* 0x000fc800078e0004 */
[----:B------:R-:W-:Y:S01]  /*12f60*/  IMAD.IADD R12, R34, 0x1, -R12 ;  /* 0x00000001220c7824 */ /* 0x000fe200078e0a0c */
[----:B------:R-:W-:Y:S01]  /*12f70*/  IADD3 R2, P0, R0, R2, RZ ;  /* 0x0000000200027210 */ /* 0x000fe20007f1e0ff */
[----:B------:R-:W-:Y:S02]  /*12f80*/  IMAD R9, R11, c[0x0][0x498], RZ ;  /* 0x000126000b097a24 */ /* 0x000fe400078e02ff */
[----:B------:R-:W-:Y:S01]  /*12f90*/  IMAD R5, R10, c[0x0][0x4e8], R8 ;  /* 0x00013a000a057a24 */ /* 0x000fe200078e0208 */
[----:B------:R-:W-:Y:S01]  /*12fa0*/  SHF.R.S32.HI R8, RZ, 0x1f, R0 ;  /* 0x0000001fff087819 */ /* 0x000fe20000011400 */
[----:B------:R-:W-:Y:S02]  /*12fb0*/  IMAD R13, R12, 0x20, R16 ;  /* 0x000000200c0d7824 */ /* 0x000fe400078e0210 */
[----:B------:R-:W-:Y:S01]  /*12fc0*/  IMAD R9, R14, c[0x0][0x49c], R9 ;  /* 0x000127000e097a24 */ /* 0x000fe200078e0209 */
[----:B------:R-:W-:Y:S01]  /*12fd0*/  SHF.R.S32.HI R10, RZ, 0x1f, R5 ;  /* 0x0000001fff0a7819 */ /* 0x000fe20000011405 */
[----:B------:R-:W-:-:S02]  /*12fe0*/  IMAD R13, R19, 0x80, R13 ;  /* 0x00000080130d7824 */ /* 0x000fc400078e020d */
[----:B------:R-:W-:Y:S01]  /*12ff0*/  IMAD.SHL.U32 R12, R12, 0x8, RZ ;  /* 0x000000080c0c7824 */ /* 0x000fe200078e00ff */
[----:B------:R-:W-:Y:S01]  /*13000*/  IADD3.X R3, R8, R3, R9, P0, !PT ;  /* 0x0000000308037210 */ /* 0x000fe200007fe409 */
[----:B------:R-:W-:Y:S01]  /*13010*/  IMAD R9, R10, c[0x0][0x488], RZ ;  /* 0x000122000a097a24 */ /* 0x000fe200078e02ff */
[----:B------:R-:W-:Y:S01]  /*13020*/  SHF.L.U32 R8, R16, 0x6, RZ ;  /* 0x0000000610087819 */ /* 0x000fe200000006ff */
[----:B------:R-:W-:-:S04]  /*13030*/  @P1 IMAD.HI.U32 R4, R13, c[0x0][0x4ec], RZ ;  /* 0x00013b000d041a27 */ /* 0x000fc800078e00ff */
[----:B------:R-:W-:-:S04]  /*13040*/  IMAD.WIDE.U32 R2, R5, c[0x0][0x488], R2 ;  /* 0x0001220005027a25 */ /* 0x000fc800078e0002 */
[----:B------:R-:W-:Y:S02]  /*13050*/  IMAD R9, R5, c[0x0][0x48c], R9 ;  /* 0x0001230005097a24 */ /* 0x000fe400078e0209 */
[----:B------:R-:W-:Y:S01]  /*13060*/  IMAD.MOV.U32 R0, RZ, RZ, R13 ;  /* 0x000000ffff007224 */ /* 0x000fe200078e000d */
[----:B------:R-:W-:Y:S01]  /*13070*/  @P1 SHF.R.U32.HI R0, RZ, c[0x0][0x4f0], R4 ;  /* 0x00013c00ff001a19 */ /* 0x000fe20000011604 */
[----:B------:R-:W-:Y:S01]  /*13080*/  IMAD.IADD R9, R3, 0x1, R9 ;  /* 0x0000000103097824 */ /* 0x000fe200078e0209 */
[----:B------:R-:W-:Y:S01]  /*13090*/  LOP3.LUT R4, R8, 0x1c0, RZ, 0xc0, !PT ;  /* 0x000001c008047812 */ /* 0x000fe200078ec0ff */
[----:B------:R-:W-:Y:S01]  /*130a0*/  IMAD R5, R11, c[0x0][0x3f0], RZ ;  /* 0x0000fc000b057a24 */ /* 0x000fe200078e02ff */
[----:B------:R-:W-:Y:S02]  /*130b0*/  LEA R8, P0, R2, c[0x0][0x450], 0x2 ;  /* 0x0001140002087a11 */ /* 0x000fe400078010ff */
[----:B------:R-:W-:Y:S01]  /*130c0*/  LOP3.LUT R11, R4, 0x38, R12, 0xf8, !PT ;  /* 0x00000038040b7812 */ /* 0x000fe200078ef80c */
[C---:B------:R-:W-:Y:S01]  /*130d0*/  IMAD R3, R14.reuse, c[0x0][0x3f4], R5 ;  /* 0x0000fd000e037a24 */ /* 0x040fe200078e0205 */
[----:B------:R-:W-:Y:S01]  /*130e0*/  SHF.R.U32.HI R10, RZ, 0x3, R4 ;  /* 0x00000003ff0a7819 */ /* 0x000fe20000011604 */
[----:B------:R-:W-:Y:S01]  /*130f0*/  IMAD.WIDE.U32 R4, R14, c[0x0][0x3f0], R6 ;  /* 0x0000fc000e047a25 */ /* 0x000fe200078e0006 */
[----:B------:R-:W-:-:S02]  /*13100*/  LEA.HI.X R2, R2, c[0x0][0x454], R9, 0x2, P0 ;  /* 0x0001150002027a11 */ /* 0x000fc400000f1409 */
[----:B------:R-:W-:Y:S01]  /*13110*/  LOP3.LUT R14, R11, R10, RZ, 0x3c, !PT ;  /* 0x0000000a0b0e7212 */ /* 0x000fe200078e3cff */
[----:B------:R-:W-:Y:S01]  /*13120*/  IMAD.IADD R3, R5, 0x1, R3 ;  /* 0x0000000105037824 */ /* 0x000fe200078e0203 */
[----:B------:R-:W-:Y:S01]  /*13130*/  SHFL.IDX PT, R10, R8, RZ, 0x1c1f ;  /* 0x001c1fff080a7589 */ /* 0x000fe200000e0000 */
[----:B------:R-:W-:Y:S02]  /*13140*/  IADD3 R6, -R0, RZ, RZ ;  /* 0x000000ff00067210 */ /* 0x000fe40007ffe1ff */
[----:B------:R-:W-:Y:S01]  /*13150*/  SHF.R.S32.HI R7, RZ, 0x1f, R0 ;  /* 0x0000001fff077819 */ /* 0x000fe20000011400 */
[----:B------:R-:W1:Y:S01]  /*13160*/  SHFL.IDX PT, R11, R2, RZ, 0x1c1f ;  /* 0x001c1fff020b7589 */ /* 0x000e6200000e0000 */
[----:B------:R-:W-:Y:S01]  /*13170*/  LEA R5, R19, R17, 0x7 ;  /* 0x0000001113057211 */ /* 0x000fe200078e38ff */
[----:B------:R-:W-:Y:S02]  /*13180*/  IMAD R6, R6, c[0x0][0x4e8], R13 ;  /* 0x00013a0006067a24 */ /* 0x000fe400078e020d */
[----:B------:R-:W-:Y:S01]  /*13190*/  SHFL.IDX PT, R8, R8, 0x1, 0x1c1f ;  /* 0x003c1f0008087f89 */ /* 0x000fe200000e0000 */
[----:B------:R-:W-:Y:S01]  /*131a0*/  IMAD R7, R7, c[0x0][0x3e0], RZ ;  /* 0x0000f80007077a24 */ /* 0x000fe200078e02ff */
[----:B------:R-:W-:-:S02]  /*131b0*/  ISETP.GE.OR P0, PT, R5, R15, P2 ;  /* 0x0000000f0500720c */ /* 0x000fc40001706670 */
[----:B------:R2:W3:Y:S01]  /*131c0*/  SHFL.IDX PT, R9, R2, 0x1, 0x1c1f ;  /* 0x003c1f0002097f89 */ /* 0x0004e200000e0000 */
[----:B------:R-:W-:-:S10]  /*131d0*/  IMAD R7, R0, c[0x0][0x3e4], R7 ;  /* 0x0000f90000077a24 */ /* 0x000fd400078e0207 */
[----:B-1----:R1:W-:Y:S01]  /*131e0*/  @!P0 ST.E [R10.64], R32 ;  /* 0x000000200a008985 */ /* 0x0023e2000c101906 */
[----:B--2---:R-:W-:Y:S01]  /*131f0*/  IMAD.MOV.U32 R2, RZ, RZ, R4 ;  /* 0x000000ffff027224 */ /* 0x004fe200078e0004 */
[----:B------:R-:W-:-:S03]  /*13200*/  IADD3 R4, R5, 0x8, RZ ;  /* 0x0000000805047810 */ /* 0x000fc60007ffe0ff */
[----:B------:R-:W-:Y:S01]  /*13210*/  IMAD.WIDE.U32 R2, R0, c[0x0][0x3e0], R2 ;  /* 0x0000f80000027a25 */ /* 0x000fe200078e0002 */
[----:B------:R-:W-:Y:S02]  /*13220*/  SHF.R.S32.HI R0, RZ, 0x1f, R6 ;  /* 0x0000001fff007819 */ /* 0x000fe40000011406 */
[----:B------:R-:W-:Y:S01]  /*13230*/  ISETP.GE.OR P2, PT, R4, R15, P2 ;  /* 0x0000000f0400720c */ /* 0x000fe20001746670 */
[----:B------:R-:W-:Y:S01]  /*13240*/  IMAD.IADD R3, R3, 0x1, R7 ;  /* 0x0000000103037824 */ /* 0x000fe200078e0207 */
[----:B------:R-:W-:Y:S01]  /*13250*/  SHF.L.U32 R4, R18, 0x3, RZ ;  /* 0x0000000312047819 */ /* 0x000fe200000006ff */
[----:B------:R-:W-:Y:S01]  /*13260*/  IMAD R0, R0, c[0x0][0x3d8], RZ ;  /* 0x0000f60000007a24 */ /* 0x000fe200078e02ff */
[----:B------:R-:W-:Y:S01]  /*13270*/  LEA R7, R19, R16, 0x7 ;  /* 0x0000001013077211 */ /* 0x000fe200078e38ff */
[----:B------:R-:W-:Y:S01]  /*13280*/  IMAD.WIDE.U32 R2, R6, c[0x0][0x3d8], R2 ;  /* 0x0000f60006027a25 */ /* 0x000fe200078e0002 */
[----:B------:R-:W-:-:S03]  /*13290*/  LOP3.LUT R5, R14, 0x7ffffe00, R4, 0xf8, !PT ;  /* 0x7ffffe000e057812 */ /* 0x000fc600078ef804 */
[----:B------:R-:W-:Y:S01]  /*132a0*/  IMAD R4, R6, c[0x0][0x3dc], R0 ;  /* 0x0000f70006047a24 */ /* 0x000fe200078e0200 */
[----:B------:R-:W-:Y:S02]  /*132b0*/  SHF.L.U32 R0, R5, 0x1, RZ ;  /* 0x0000000105007819 */ /* 0x000fe400000006ff */
[----:B------:R-:W-:Y:S01]  /*132c0*/  LEA R14, P0, R2, c[0x0][0x380], 0x1 ;  /* 0x0000e000020e7a11 */ /* 0x000fe200078008ff */
[----:B---3--:R1:W-:Y:S01]  /*132d0*/  @!P2 ST.E [R8.64], R33 ;  /* 0x000000210800a985 */ /* 0x0083e2000c101906 */
[----:B------:R-:W-:Y:S01]  /*132e0*/  IMAD.IADD R3, R3, 0x1, R4 ;  /* 0x0000000103037824 */ /* 0x000fe200078e0204 */
[----:B------:R-:W-:Y:S02]  /*132f0*/  IADD3 R6, R12, 0x40, RZ ;  /* 0x000000400c067810 */ /* 0x000fe40007ffe0ff */
        /* <DEDUP_REMOVED lines=14> */
[----:B-1----:R1:W4:-:S12]  /*133e0*/  LDS.128 R8, [R0+0x4080] ;  /* 0x0040800000087984 */ /* 0x0023180000000c00 */
[----:B------:R-:W-:Y:S01]  /*133f0*/  @!P1 IMAD.WIDE R4, R12, 0x2, R2 ;  /* 0x000000020c049825 */ /* 0x000fe200078e0202 */
[----:B-1----:R-:W-:-:S04]  /*13400*/  @!P0 SHF.R.S32.HI R0, RZ, 0x1f, R6 ;  /* 0x0000001fff008819 */ /* 0x002fc80000011406 */
[----:B------:R-:W-:-:S04]  /*13410*/  @!P0 LEA.HI R0, R0, R6, RZ, 0x3 ;  /* 0x0000000600008211 */ /* 0x000fc800078f18ff */
[----:B------:R-:W-:-:S05]  /*13420*/  @!P0 LOP3.LUT R0, R0, 0xfffffff8, RZ, 0xc0, !PT ;  /* 0xfffffff800008812 */ /* 0x000fca00078ec0ff */
[----:B------:R-:W-:Y:S01]  /*13430*/  @!P0 IMAD.WIDE R2, R0, 0x2, R2 ;  /* 0x0000000200028825 */ /* 0x000fe200078e0202 */
[----:B-----5:R1:W-:Y:S04]  /*13440*/  @!P1 ST.E.128 [R4.64], R16 ;  /* 0x0000001004009985 */ /* 0x0203e8000c101d06 */
[----:B----4-:R1:W-:Y:S02]  /*13450*/  @!P0 ST.E.128 [R2.64], R8 ;  /* 0x0000000802008985 */ /* 0x0103e4000c101d06 */
.L_x_287:
[----:B------:R-:W-:Y:S05]  /*13460*/  BSYNC B0 ;  /* 0x0000000000007941 */ /* 0x000fea0003800000 */
.L_x_286:
[----:B-1----:R-:W-:Y:S01]  /*13470*/  IADD3 R0, R7, 0x20, RZ ;  /* 0x0000002007007810 */ /* 0x002fe20007ffe0ff */
[----:B------:R1:W4:Y:S01]  /*13480*/  SHFL.IDX PT, R3, R13, 0x1, 0x181f ;  /* 0x00381f000d037f89 */ /* 0x00032200000e0000 */
        /* <DEDUP_REMOVED lines=9> */
[----:B--2---:R2:W-:Y:S01]  /*13520*/  @!P1 ST.E.128 [R4.64], R24 ;  /* 0x0000001804009985 */ /* 0x0045e2000c101d06 */
[----:B------:R-:W-:-:S05]  /*13530*/  @!P0 LOP3.LUT R0, R0, 0xfffffff8, RZ, 0xc0, !PT ;  /* 0xfffffff800008812 */ /* 0x000fca00078ec0ff */
[----:B------:R-:W-:-:S05]  /*13540*/  @!P0 IMAD.WIDE R2, R0, 0x2, R2 ;  /* 0x0000000200028825 */ /* 0x000fca00078e0202 */
[----:B------:R2:W-:Y:S02]  /*13550*/  @!P0 ST.E.128 [R2.64], R20 ;  /* 0x0000001402008985 */ /* 0x0005e4000c101d06 */
.L_x_289:
[----:B------:R-:W-:Y:S05]  /*13560*/  BSYNC B0 ;  /* 0x0000000000007941 */ /* 0x000fea0003800000 */
.L_x_288:
[----:B------:R-:W-:Y:S01]  /*13570*/  IADD3 R0, R7, 0x40, RZ ;  /* 0x0000004007007810 */ /* 0x000fe20007ffe0ff */
[----:B--2-4-:R2:W4:Y:S01]  /*13580*/  SHFL.IDX PT, R3, R13, 0x2, 0x181f ;  /* 0x00581f000d037f89 */ /* 0x01452200000e0000 */
[----:B------:R-:W-:Y:S02]  /*13590*/  BSSY B0, `(.L_x_290) ;  /* 0x000000d000007945 */ /* 0x000fe40003800000 */
[----:B------:R-:W-:Y:S01]  /*135a0*/  ISETP.GE.AND P0, PT, R0, R15, PT ;  /* 0x0000000f0000720c */ /* 0x000fe20003f06270 */
[----:B---3--:R2:W3:-:S12]  /*135b0*/  SHFL.IDX PT, R2, R14, 0x2, 0x181f ;  /* 0x00581f000e027f89 */ /* 0x0084d800000e0000 */
        /* <DEDUP_REMOVED lines=10> */
.L_x_291:
[----:B------:R-:W-:Y:S05]  /*13660*/  BSYNC B0 ;  /* 0x0000000000007941 */ /* 0x000fea0003800000 */
.L_x_290:
[----:B------:R-:W-:Y:S01]  /*13670*/  IADD3 R0, R7, 0x60, RZ ;  /* 0x0000006007007810 */ /* 0x000fe20007ffe0ff */
[----:B---34-:R3:W4:Y:S03]  /*13680*/  SHFL.IDX PT, R3, R13, 0x3, 0x181f ;  /* 0x00781f000d037f89 */ /* 0x01872600000e0000 */
[----:B------:R-:W-:Y:S01]  /*13690*/  ISETP.GE.AND P0, PT, R0, R15, PT ;  /* 0x0000000f0000720c */ /* 0x000fe20003f06270 */
[----:B------:R3:W1:-:S12]  /*136a0*/  SHFL.IDX PT, R2, R14, 0x3, 0x181f ;  /* 0x00781f000e027f89 */ /* 0x00065800000e0000 */
        /* <DEDUP_REMOVED lines=12> */
.L_x_284:
[----:B------:R-:W2:Y:S01]  /*13770*/  LDL R8, [R1+0x24] ;  /* 0x0000240001087983 */ /* 0x000ea20000100800 */
[----:B------:R-:W-:Y:S01]  /*13780*/  ISETP.NE.U32.AND P0, PT, RZ, c[0x0][0x508], PT ;  /* 0x00014200ff007a0c */ /* 0x000fe20003f05070 */
[----:B------:R-:W-:Y:S01]  /*13790*/  IMAD.MOV.U32 R2, RZ, RZ, 0x4 ;  /* 0x00000004ff027424 */ /* 0x000fe200078e00ff */
[----:B------:R-:W-:Y:S02]  /*137a0*/  ISETP.NE.U32.AND P1, PT, RZ, c[0x0][0x500], PT ;  /* 0x00014000ff007a0c */ /* 0x000fe40003f25070 */
[----:B------:R-:W-:Y:S02]  /*137b0*/  ISETP.NE.AND.EX P0, PT, RZ, c[0x0][0x50c], PT, P0 ;  /* 0x00014300ff007a0c */ /* 0x000fe40003f05300 */
[----:B------:R-:W-:Y:S01]  /*137c0*/  ISETP.NE.AND.EX P1, PT, RZ, c[0x0][0x504], PT, P1 ;  /* 0x00014100ff007a0c */ /* 0x000fe20003f25310 */
[----:B------:R-:W-:Y:S02]  /*137d0*/  IMAD.MOV.U32 R13, RZ, RZ, c[0x0][0x388] ;  /* 0x0000e200ff0d7624 */ /* 0x000fe400078e00ff */
[----:B--2---:R-:W-:-:S08]  /*137e0*/  IMAD.WIDE R6, R8, R2, c[0x0][0x500] ;  /* 0x0001400008067625 */ /* 0x004fd000078e0202 */
[----:B------:R-:W-:Y:S02]  /*137f0*/  @P0 IMAD.WIDE R2, R8, R2, c[0x0][0x508] ;  /* 0x0001420008020625 */ /* 0x000fe400078e0202 */
[----:B------:R-:W2:Y:S04]  /*13800*/  @P1 LDG.E R0, [R6.64] ;  /* 0x0000000606001981 */ /* 0x000ea8000c1e1900 */
[----:B------:R1:W5:Y:S01]  /*13810*/  @P0 LDG.E R13, [R2.64] ;  /* 0x00000006020d0981 */ /* 0x000362000c1e1900 */
[----:B------:R-:W-:Y:S02]  /*13820*/  CS2R R4, SRZ ;  /* 0x0000000000047805 */ /* 0x000fe4000001ff00 */
[--C-:B--2---:R-:W-:Y:S01]  /*13830*/  @P1 SHF.R.S32.HI R5, RZ, 0x1f, R0.reuse ;  /* 0x0000001fff051819 */ /* 0x104fe20000011400 */
[----:B------:R-:W-:Y:S01]  /*13840*/  @P1 IMAD.MOV.U32 R4, RZ, RZ, R0 ;  /* 0x000000ffff041224 */ /* 0x000fe200078e0000 */
[----:B------:R-:W-:Y:S05]  /*13850*/  @P0 BRA `(.L_x_292) ;  /* 0x0000004000000947 */ /* 0x000fea0003800000 */
[----:B-1----:R-:W-:Y:S05]  /*13860*/  @!P1 BRA `(.L_x_292) ;  /* 0x0000003000009947 */ /* 0x002fea0003800000 */
[----:B------:R1:W2:Y:S04]  /*13870*/  LDG.E R0, [R6.64] ;  /* 0x0000000606007981 */ /* 0x0002a8000c1e1900 */
[----:B-1----:R-:W2:Y:S02]  /*13880*/  LDG.E R6, [R6.64+0x4] ;  /* 0x0000040606067981 */ /* 0x002ea4000c1e1900 */
[----:B--2--5:R-:W-:-:S02]  /*13890*/  IADD3 R13, -R0, R6, RZ ;  /* 0x00000006000d7210 */ /* 0x024fc40007ffe1ff */
.L_x_292:
[----:B-1----:R-:W1:Y:S01]  /*138a0*/  S2R R12, SR_TID.X ;  /* 0x00000000000c7919 */ /* 0x002e620000002100 */
[----:B------:R-:W-:Y:S01]  /*138b0*/  SHF.R.S32.HI R0, RZ, 0x1f, R8 ;  /* 0x0000001fff007819 */ /* 0x000fe20000011408 */
[----:B------:R-:W-:Y:S01]  /*138c0*/  BSSY B0, `(.L_x_293) ;  /* 0x0000026000007945 */ /* 0x000fe20003800000 */
[----:B------:R-:W-:-:S02]  /*138d0*/  SEL R9, R8, RZ, !P1 ;  /* 0x000000ff08097207 */ /* 0x000fc40004800000 */
[----:B------:R-:W-:Y:S02]  /*138e0*/  SEL R10, R0, RZ, !P1 ;  /* 0x000000ff000a7207 */ /* 0x000fe40004800000 */
[----:B-1----:R-:W-:-:S13]  /*138f0*/  ISETP.GT.AND P0, PT, R12, 0x7f, PT ;  /* 0x0000007f0c00780c */ /* 0x002fda0003f04270 */
[----:B------:R-:W-:Y:S05]  /*13900*/  @P0 BRA `(.L_x_294) ;  /* 0x0000021000000947 */ /* 0x000fea0003800000 */
[----:B------:R-:W1:Y:S01]  /*13910*/  S2R R8, SR_CTAID.X ;  /* 0x0000000000087919 */ /* 0x000e620000002500 */
[----:B-----5:R-:W-:Y:S01]  /*13920*/  IMAD R0, R13, c[0x0][0x4e8], RZ ;  /* 0x00013a000d007a24 */ /* 0x020fe200078e02ff */
[----:B-1----:R-:W-:-:S04]  /*13930*/  LEA R8, R8, R12, 0x7 ;  /* 0x0000000c08087211 */ /* 0x002fc800078e38ff */
[----:B------:R-:W-:-:S13]  /*13940*/  ISETP.GE.AND P0, PT, R8, R0, PT ;  /* 0x000000000800720c */ /* 0x000fda0003f06270 */
[----:B------:R-:W-:Y:S05]  /*13950*/  @P0 BRA `(.L_x_294) ;  /* 0x000001c000000947 */ /* 0x000fea0003800000 */
[----:B------:R-:W-:Y:S01]  /*13960*/  MOV R0, c[0x0][0x4e8] ;  /* 0x00013a0000007a02 */ /* 0x000fe20000000f00 */
[----:B------:R-:W-:Y:S01]  /*13970*/  IMAD R6, R36, c[0x0][0x490], RZ ;  /* 0x0001240024067a24 */ /* 0x000fe200078e02ff */
[----:B------:R-:W-:Y:S01]  /*13980*/  MOV R2, R4 ;  /* 0x0000000400027202 */ /* 0x000fe20000000f00 */
[----:B------:R-:W-:Y:S01]  /*13990*/  IMAD.MOV.U32 R3, RZ, RZ, R5 ;  /* 0x000000ffff037224 */ /* 0x000fe200078e0005 */
[----:B------:R-:W-:Y:S01]  /*139a0*/  ISETP.NE.AND P0, PT, R0, 0x1, PT ;  /* 0x000000010000780c */ /* 0x000fe20003f05270 */
[C---:B------:R-:W-:Y:S01]  /*139b0*/  IMAD R6, R44.reuse, c[0x0][0x494], R6 ;  /* 0x000125002c067a24 */ /* 0x040fe200078e0206 */
[----:B------:R-:W-:Y:S01]  /*139c0*/  MOV R0, R8 ;  /* 0x0000000800007202 */ /* 0x000fe20000000f00 */
[----:B------:R-:W-:-:S05]  /*139d0*/  IMAD.WIDE.U32 R2, R44, c[0x0][0x490], R2 ;  /* 0x000124002c027a25 */ /* 0x000fca00078e0002 */
[----:B------:R-:W-:-:S05]  /*139e0*/  IADD3 R3, R6, R3, RZ ;  /* 0x0000000306037210 */ /* 0x000fca0007ffe0ff */
[----:B------:R-:W-:-:S04]  /*139f0*/  @P0 IMAD.HI.U32 R7, R8, c[0x0][0x4ec], RZ ;  /* 0x00013b0008070a27 */ /* 0x000fc800078e00ff */
[----:B------:R-:W-:Y:S01]  /*13a00*/  IMAD.WIDE.U32 R2, R9, c[0x0][0x498], R2 ;  /* 0x0001260009027a25 */ /* 0x000fe200078e0002 */
[----:B------:R-:W-:-:S03]  /*13a10*/  @P0 SHF.R.U32.HI R0, RZ, c[0x0][0x4f0], R7 ;  /* 0x00013c00ff000a19 */ /* 0x000fc60000011607 */
[----:B------:R-:W-:Y:S01]  /*13a20*/  IMAD R7, R10, c[0x0][0x498], RZ ;  /* 0x000126000a077a24 */ /* 0x000fe200078e02ff */
[----:B------:R-:W-:Y:S01]  /*13a30*/  IADD3 R2, P0, R0, R2, RZ ;  /* 0x0000000200027210 */ /* 0x000fe20007f1e0ff */
[----:B------:R-:W-:Y:S02]  /*13a40*/  IMAD.MOV R6, RZ, RZ, -R0 ;  /* 0x000000ffff067224 */ /* 0x000fe400078e0a00 */
[----:B------:R-:W-:Y:S02]  /*13a50*/  IMAD R7, R9, c[0x0][0x49c], R7 ;  /* 0x0001270009077a24 */ /* 0x000fe400078e0207 */
[----:B------:R-:W-:Y:S01]  /*13a60*/  IMAD R6, R6, c[0x0][0x4e8], R8 ;  /* 0x00013a0006067a24 */ /* 0x000fe200078e0208 */
[----:B------:R-:W-:-:S04]  /*13a70*/  SHF.R.S32.HI R8, RZ, 0x1f, R0 ;  /* 0x0000001fff087819 */ /* 0x000fc80000011400 */
        /* <DEDUP_REMOVED lines=10> */
.L_x_294:
[----:B------:R-:W-:Y:S05]  /*13b20*/  BSYNC B0 ;  /* 0x0000000000007941 */ /* 0x000fea0003800000 */
.L_x_293:
[----:B------:R-:W2:Y:S01]  /*13b30*/  S2R R14, SR_CTAID.X ;  /* 0x00000000000e7919 */ /* 0x000ea20000002500 */
[----:B-1----:R-:W-:Y:S01]  /*13b40*/  IMAD R0, R5, c[0x0][0x3a0], RZ ;  /* 0x0000e80005007a24 */ /* 0x002fe200078e02ff */
[----:B------:R-:W-:Y:S01]  /*13b50*/  SHF.R.S32.HI R5, RZ, 0x1f, R12 ;  /* 0x0000001fff057819 */ /* 0x000fe2000001140c */
[C---:B------:R-:W-:Y:S01]  /*13b60*/  IMAD.WIDE.U32 R2, R4.reuse, c[0x0][0x3a0], RZ ;  /* 0x0000e80004027a25 */ /* 0x040fe200078e00ff */
[----:B------:R-:W-:Y:S01]  /*13b70*/  MOV R6, c[0x0][0x4e8] ;  /* 0x00013a0000067a02 */ /* 0x000fe20000000f00 */
[----:B------:R-:W-:Y:S01]  /*13b80*/  BSSY B0, `(.L_x_295) ;  /* 0x0000034000007945 */ /* 0x000fe20003800000 */
[-C--:B------:R-:W-:Y:S01]  /*13b90*/  LEA.HI R5, R5, R12.reuse, RZ, 0x3 ;  /* 0x0000000c05057211 */ /* 0x080fe200078f18ff */
[----:B------:R-:W-:Y:S01]  /*13ba0*/  IMAD R0, R4, c[0x0][0x3a4], R0 ;  /* 0x0000e90004007a24 */ /* 0x000fe200078e0200 */
[----:B------:R-:W-:Y:S01]  /*13bb0*/  ISETP.NE.AND P0, PT, R6, 0x1, PT ;  /* 0x000000010600780c */ /* 0x000fe20003f05270 */
[----:B------:R-:W-:Y:S01]  /*13bc0*/  IMAD R6, R10, c[0x0][0x3f0], RZ ;  /* 0x0000fc000a067a24 */ /* 0x000fe200078e02ff */
[----:B------:R-:W-:Y:S01]  /*13bd0*/  LOP3.LUT R4, R5, 0xfffffff8, RZ, 0xc0, !PT ;  /* 0xfffffff805047812 */ /* 0x000fe200078ec0ff */
[----:B-----5:R-:W-:Y:S01]  /*13be0*/  IMAD R10, R13, c[0x0][0x4e8], RZ ;  /* 0x00013a000d0a7a24 */ /* 0x020fe200078e02ff */
[----:B------:R-:W-:Y:S01]  /*13bf0*/  SHF.R.S32.HI R8, RZ, 0x3, R5 ;  /* 0x00000003ff087819 */ /* 0x000fe20000011405 */
[----:B------:R-:W-:Y:S01]  /*13c00*/  IMAD R7, R9, c[0x0][0x3f4], R6 ;  /* 0x0000fd0009077a24 */ /* 0x000fe200078e0206 */
[----:B------:R-:W-:-:S02]  /*13c10*/  IADD3 R12, -R4, R12, RZ ;  /* 0x0000000c040c7210 */ /* 0x000fc40007ffe1ff */
[----:B------:R-:W-:Y:S01]  /*13c20*/  IADD3 R3, R3, R0, RZ ;  /* 0x0000000003037210 */ /* 0x000fe20007ffe0ff */
[----:B------:R-:W-:Y:S02]  /*13c30*/  IMAD R0, R36, c[0x0][0x3e8], RZ ;  /* 0x0000fa0024007a24 */ /* 0x000fe400078e02ff */
[----:B------:R-:W-:Y:S02]  /*13c40*/  IMAD R4, R12, 0x20, R8 ;  /* 0x000000200c047824 */ /* 0x000fe400078e0208 */
[C---:B------:R-:W-:Y:S02]  /*13c50*/  IMAD R0, R44.reuse, c[0x0][0x3ec], R0 ;  /* 0x0000fb002c007a24 */ /* 0x040fe400078e0200 */
[----:B------:R-:W-:Y:S01]  /*13c60*/  IMAD.WIDE.U32 R2, R44, c[0x0][0x3e8], R2 ;  /* 0x0000fa002c027a25 */ /* 0x000fe200078e0002 */
[C---:B--2---:R-:W-:Y:S02]  /*13c70*/  LEA R4, R14.reuse, R4, 0x7 ;  /* 0x000000040e047211 */ /* 0x044fe400078e38ff */
[----:B------:R-:W-:-:S02]  /*13c80*/  LEA R8, R14, R8, 0x7 ;  /* 0x000000080e087211 */ /* 0x000fc400078e38ff */
[----:B------:R-:W-:Y:S01]  /*13c90*/  IADD3 R3, R0, R3, RZ ;  /* 0x0000000300037210 */ /* 0x000fe20007ffe0ff */
[----:B------:R-:W-:-:S04]  /*13ca0*/  @P0 IMAD.HI.U32 R5, R4, c[0x0][0x4ec], RZ ;  /* 0x00013b0004050a27 */ /* 0x000fc800078e00ff */
[----:B------:R-:W-:Y:S01]  /*13cb0*/  IMAD.MOV.U32 R0, RZ, RZ, R4 ;  /* 0x000000ffff007224 */ /* 0x000fe200078e0004 */
[----:B------:R-:W-:Y:S01]  /*13cc0*/  @P0 SHF.R.U32.HI R0, RZ, c[0x0][0x4f0], R5 ;  /* 0x00013c00ff000a19 */ /* 0x000fe20000011605 */
[----:B------:R-:W-:-:S03]  /*13cd0*/  IMAD.WIDE.U32 R2, R9, c[0x0][0x3f0], R2 ;  /* 0x0000fc0009027a25 */ /* 0x000fc600078e0002 */
[----:B------:R-:W-:Y:S02]  /*13ce0*/  IADD3 R5, -R0, RZ, RZ ;  /* 0x000000ff00057210 */ /* 0x000fe40007ffe1ff */
[----:B------:R-:W-:Y:S02]  /*13cf0*/  SHF.R.S32.HI R6, RZ, 0x1f, R0 ;  /* 0x0000001fff067819 */ /* 0x000fe40000011400 */
[----:B------:R-:W-:Y:S01]  /*13d00*/  IADD3 R3, R3, R7, RZ ;  /* 0x0000000703037210 */ /* 0x000fe20007ffe0ff */
[----:B------:R-:W-:Y:S02]  /*13d10*/  IMAD R5, R5, c[0x0][0x4e8], R4 ;  /* 0x00013a0005057a24 */ /* 0x000fe400078e0204 */
[----:B------:R-:W-:Y:S02]  /*13d20*/  IMAD R6, R6, c[0x0][0x3e0], RZ ;  /* 0x0000f80006067a24 */ /* 0x000fe400078e02ff */
[----:B------:R-:W-:Y:S01]  /*13d30*/  IMAD.WIDE.U32 R2, R0, c[0x0][0x3e0], R2 ;  /* 0x0000f80000027a25 */ /* 0x000fe200078e0002 */
[----:B------:R-:W-:-:S03]  /*13d40*/  SHF.R.S32.HI R4, RZ, 0x1f, R5 ;  /* 0x0000001fff047819 */ /* 0x000fc60000011405 */
[----:B------:R-:W-:-:S04]  /*13d50*/  IMAD R0, R0, c[0x0][0x3e4], R6 ;  /* 0x0000f90000007a24 */ /* 0x000fc800078e0206 */
[----:B------:R-:W-:Y:S02]  /*13d60*/  IMAD.IADD R3, R3, 0x1, R0 ;  /* 0x0000000103037824 */ /* 0x000fe400078e0200 */
[----:B------:R-:W-:Y:S02]  /*13d70*/  IMAD R0, R4, c[0x0][0x3d8], RZ ;  /* 0x0000f60004007a24 */ /* 0x000fe400078e02ff */
[----:B------:R-:W-:-:S04]  /*13d80*/  IMAD.WIDE.U32 R2, R5, c[0x0][0x3d8], R2 ;  /* 0x0000f60005027a25 */ /* 0x000fc800078e0002 */
[----:B------:R-:W-:Y:S01]  /*13d90*/  IMAD R0, R5, c[0x0][0x3dc], R0 ;  /* 0x0000f70005007a24 */ /* 0x000fe200078e0200 */
[----:B------:R-:W-:-:S04]  /*13da0*/  LEA R11, P0, R2, c[0x0][0x380], 0x1 ;  /* 0x0000e000020b7a11 */ /* 0x000fc800078008ff */
[----:B------:R-:W-:-:S04]  /*13db0*/  IADD3 R0, R3, R0, RZ ;  /* 0x0000000003007210 */ /* 0x000fc80007ffe0ff */
[----:B------:R-:W-:Y:S02]  /*13dc0*/  LEA.HI.X R9, R2, c[0x0][0x384], R0, 0x1, P0 ;  /* 0x0000e10002097a11 */ /* 0x000fe400000f0c00 */
[----:B------:R-:W-:Y:S01]  /*13dd0*/  ISETP.GE.AND P0, PT, R8, R10, PT ;  /* 0x0000000a0800720c */ /* 0x000fe20003f06270 */
[----:B------:R1:W2:Y:S01]  /*13de0*/  SHFL.IDX PT, R2, R11, RZ, 0x181f ;  /* 0x00181fff0b027589 */ /* 0x0002a200000e0000 */
[----:B------:R-:W-:-:S03]  /*13df0*/  SHF.L.U32 R0, R12, 0x3, RZ ;  /* 0x000000030c007819 */ /* 0x000fc600000006ff */
[----:B------:R1:W3:Y:S01]  /*13e00*/  SHFL.IDX PT, R3, R9, RZ, 0x181f ;  /* 0x00181fff09037589 */ /* 0x0002e200000e0000 */
[----:B------:R-:W-:-:S07]  /*13e10*/  IADD3 R7, R0, 0x40, RZ ;  /* 0x0000004000077810 */ /* 0x000fce0007ffe0ff */
[----:B------:R-:W-:Y:S05]  /*13e20*/  @P0 BRA `(.L_x_296) ;  /* 0x0000009000000947 */ /* 0x000fea0003800000 */
[----:B------:R-:W-:Y:S02]  /*13e30*/  ISETP.GE.AND P0, PT, R7, c[0x0][0x3c8], PT ;  /* 0x0000f20007007a0c */ /* 0x000fe40003f06270 */
[----:B------:R-:W-:-:S11]  /*13e40*/  ISETP.GE.AND P1, PT, R0, c[0x0][0x3c8], PT ;  /* 0x0000f20000007a0c */ /* 0x000fd60003f26270 */
[----:B------:R-:W-:-:S04]  /*13e50*/  @!P0 SHF.R.S32.HI R4, RZ, 0x1f, R7 ;  /* 0x0000001fff048819 */ /* 0x000fc80000011407 */
[----:B------:R-:W-:-:S04]  /*13e60*/  @!P0 LEA.HI R4, R4, R7, RZ, 0x3 ;  /* 0x0000000704048211 */ /* 0x000fc800078f18ff */
[----:B------:R-:W-:Y:S01]  /*13e70*/  @!P0 LOP3.LUT R6, R4, 0xfffffff8, RZ, 0xc0, !PT ;  /* 0xfffffff804068812 */ /* 0x000fe200078ec0ff */
[----:B--23--:R-:W-:-:S04]  /*13e80*/  @!P1 IMAD.WIDE R4, R0, 0x2, R2 ;  /* 0x0000000200049825 */ /* 0x00cfc800078e0202 */
[----:B------:R-:W-:Y:S01]  /*13e90*/  @!P0 IMAD.WIDE R2, R6, 0x2, R2 ;  /* 0x0000000206028825 */ /* 0x000fe200078e0202 */
[----:B------:R2:W-:Y:S04]  /*13ea0*/  @!P1 ST.E.128 [R4.64], RZ ;  /* 0x000000ff04009985 */ /* 0x0005e8000c101d06 */
[----:B------:R2:W-:Y:S02]  /*13eb0*/  @!P0 ST.E.128 [R2.64], RZ ;  /* 0x000000ff02008985 */ /* 0x0005e4000c101d06 */
.L_x_296:
[----:B------:R-:W-:Y:S05]  /*13ec0*/  BSYNC B0 ;  /* 0x0000000000007941 */ /* 0x000fea0003800000 */
.L_x_295:
        /* <DEDUP_REMOVED lines=8> */
[----:B------:R-:W-:-:S04]  /*13f50*/  @!P0 SHF.R.S32.HI R4, RZ, 0x1f, R7 ;  /* 0x0000001fff048819 */ /* 0x000fc80000011407 */
[----:B------:R-:W-:-:S04]  /*13f60*/  @!P0 LEA.HI R4, R4, R7, RZ, 0x3 ;  /* 0x0000000704048211 */ /* 0x000fc800078f18ff */
[----:B------:R-:W-:Y:S01]  /*13f70*/  @!P0 LOP3.LUT R6, R4, 0xfffffff8, RZ, 0xc0, !PT ;  /* 0xfffffff804068812 */ /* 0x000fe200078ec0ff */
[----:B---34-:R-:W-:-:S04]  /*13f80*/  @!P1 IMAD.WIDE R4, R0, 0x2, R2 ;  /* 0x0000000200049825 */ /* 0x018fc800078e0202 */
[----:B------:R-:W-:Y:S01]  /*13f90*/  @!P0 IMAD.WIDE R2, R6, 0x2, R2 ;  /* 0x0000000206028825 */ /* 0x000fe200078e0202 */
[----:B------:R3:W-:Y:S04]  /*13fa0*/  @!P1 ST.E.128 [R4.64], RZ ;  /* 0x000000ff04009985 */ /* 0x0007e8000c101d06 */
[----:B------:R3:W-:Y:S02]  /*13fb0*/  @!P0 ST.E.128 [R2.64], RZ ;  /* 0x000000ff02008985 */ /* 0x0007e4000c101d06 */
.L_x_298:
[----:B------:R-:W-:Y:S05]  /*13fc0*/  BSYNC B0 ;  /* 0x0000000000007941 */ /* 0x000fea0003800000 */
.L_x_297:
        /* <DEDUP_REMOVED lines=8> */
[----:B------:R-:W-:-:S04]  /*14050*/  @!P0 SHF.R.S32.HI R4, RZ, 0x1f, R7 ;  /* 0x0000001fff048819 */ /* 0x000fc80000011407 */
[----:B------:R-:W-:-:S04]  /*14060*/  @!P0 LEA.HI R4, R4, R7, RZ, 0x3 ;  /* 0x0000000704048211 */ /* 0x000fc800078f18ff */
[----:B------:R-:W-:Y:S01]  /*14070*/  @!P0 LOP3.LUT R6, R4, 0xfffffff8, RZ, 0xc0, !PT ;  /* 0xfffffff804068812 */ /* 0x000fe200078ec0ff */
[----:B-1--4-:R-:W-:-:S04]  /*14080*/  @!P1 IMAD.WIDE R4, R0, 0x2, R2 ;  /* 0x0000000200049825 */ /* 0x012fc800078e0202 */
[----:B------:R-:W-:Y:S01]  /*14090*/  @!P0 IMAD.WIDE R2, R6, 0x2, R2 ;  /* 0x0000000206028825 */ /* 0x000fe200078e0202 */
[----:B------:R1:W-:Y:S04]  /*140a0*/  @!P1 ST.E.128 [R4.64], RZ ;  /* 0x000000ff04009985 */ /* 0x0003e8000c101d06 */
[----:B------:R1:W-:Y:S02]  /*140b0*/  @!P0 ST.E.128 [R2.64], RZ ;  /* 0x000000ff02008985 */ /* 0x0003e4000c101d06 */
.L_x_300:
[----:B------:R-:W-:Y:S05]  /*140c0*/  BSYNC B0 ;  /* 0x0000000000007941 */ /* 0x000fea0003800000 */
.L_x_299:
[----:B-1----:R-:W-:Y:S01]  /*140d0*/  IADD3 R4, R8, 0x60, RZ ;  /* 0x0000006008047810 */ /* 0x002fe20007ffe0ff */
[----:B------:R1:W2:Y:S03]  /*140e0*/  SHFL.IDX PT, R3, R9, 0x3, 0x181f ;  /* 0x00781f0009037f89 */ /* 0x0002a600000e0000 */
[----:B------:R-:W-:Y:S01]  /*140f0*/  ISETP.GE.AND P0, PT, R4, R10, PT ;  /* 0x0000000a0400720c */ /* 0x000fe20003f06270 */
[----:B----4-:R1:W4:-:S12]  /*14100*/  SHFL.IDX PT, R2, R11, 0x3, 0x181f ;  /* 0x00781f000b027f89 */ /* 0x01031800000e0000 */
[----:B------:R-:W-:Y:S05]  /*14110*/  @P0 EXIT ;  /* 0x000000000000094d */ /* 0x000fea0003800000 */
[----:B------:R-:W-:-:S13]  /*14120*/  ISETP.GE.AND P0, PT, R0, c[0x0][0x3c8], PT ;  /* 0x0000f20000007a0c */ /* 0x000fda0003f06270 */
[----:B--2-4-:R-:W-:-:S05]  /*14130*/  @!P0 IMAD.WIDE R4, R0, 0x2, R2 ;  /* 0x0000000200048825 */ /* 0x014fca00078e0202 */
[----:B------:R2:W-:Y:S01]  /*14140*/  @!P0 ST.E.128 [R4.64], RZ ;  /* 0x000000ff04008985 */ /* 0x0005e2000c101d06 */
[----:B------:R-:W-:-:S13]  /*14150*/  ISETP.GE.AND P0, PT, R7, c[0x0][0x3c8], PT ;  /* 0x0000f20007007a0c */ /* 0x000fda0003f06270 */
[----:B------:R-:W-:Y:S05]  /*14160*/  @P0 EXIT ;  /* 0x000000000000094d */ /* 0x000fea0003800000 */
[----:B------:R-:W-:-:S04]  /*14170*/  SHF.R.S32.HI R0, RZ, 0x1f, R7 ;  /* 0x0000001fff007819 */ /* 0x000fc80000011407 */
[----:B------:R-:W-:-:S04]  /*14180*/  LEA.HI R0, R0, R7, RZ, 0x3 ;  /* 0x0000000700007211 */ /* 0x000fc800078f18ff */
[----:B------:R-:W-:-:S05]  /*14190*/  LOP3.LUT R0, R0, 0xfffffff8, RZ, 0xc0, !PT ;  /* 0xfffffff800007812 */ /* 0x000fca00078ec0ff */
[----:B------:R-:W-:-:S05]  /*141a0*/  IMAD.WIDE R2, R0, 0x2, R2 ;  /* 0x0000000200027825 */ /* 0x000fca00078e0202 */
[----:B------:R-:W-:Y:S01]  /*141b0*/  ST.E.128 [R2.64], RZ ;  /* 0x000000ff02007985 */ /* 0x000fe2000c101d06 */
[----:B------:R-:W-:Y:S05]  /*141c0*/  EXIT ;  /* 0x000000000000794d */ /* 0x000fea0003800000 */
.L_x_301:
        /* <DEDUP_REMOVED lines=11> */
.L_x_4334:


//--------------------- .text._ZN7cutlass13device_kernelIN5flash19enable_sm80_to_sm89INS1_16FlashAttnFwdSm80INS1_25CollectiveMainloopFwdSm80ILi8ELi1ELb1EN4cute5tupleIJNS5_1CILi128EEENS7_ILi96EEES8_EEELi128ENS_6half_tEfNS_4arch4Sm80ELb0ELb1ELb1ELb1ELb1ELb1ELb1ELb0EEENS1_21CollectiveEpilogueFwdINS6_IJS8_S8_S9_EEENS6_IJNS7_ILi1EEESH_SH_EEESB_SD_Li256ELb1ELb1ELb0ELb0EEENS1_19SingleTileSchedulerILb1ELb0ELb1ELi128EEEEEEEEEvNT_6ParamsE --------------------------
	.section	.text._ZN7cutlass13device_kernelIN5flash19enable_sm80_to_sm89INS1_16FlashAttnFwdSm80INS1_25CollectiveMainloopFwdSm80ILi8ELi1ELb1EN4cute5tupleIJNS5_1CILi128EEENS7_ILi96EEES8_EEELi128ENS_6half_tEfNS_4arch4Sm80ELb0ELb1ELb1ELb1ELb1ELb1ELb1ELb0EEENS1_21CollectiveEpilogueFwdINS6_IJS8_S8_S9_EEENS6_IJNS7_ILi1EEESH_SH_EEESB_SD_Li256ELb1ELb1ELb0ELb0EEENS1_19SingleTileSchedulerILb1ELb0ELb1ELi128EEEEEEEEEvNT_6ParamsE,"ax",@progbits
	.sectioninfo	@"SHI_REGISTERS=255"
	.align	128
.text._ZN7cutlass13device_kernelIN5flash19enable_sm80_to_sm89INS1_16FlashAttnFwdSm80INS1_25CollectiveMainloopFwdSm80ILi8ELi1ELb1EN4cute5tupleIJNS5_1CILi128EEENS7_ILi96EEES8_EEELi128ENS_6half_tEfNS_4arch4Sm80ELb0ELb1ELb1ELb1ELb1ELb1ELb1ELb0EEENS1_21CollectiveEpilogueFwdINS6_IJS8_S8_S9_EEENS6_IJNS7_ILi1EEESH_SH_EEESB_SD_Li256ELb1ELb1ELb0ELb0EEENS1_19SingleTileSchedulerILb1ELb0ELb1ELi128EEEEEEEEEvNT_6ParamsE:
        .type           _ZN7cutlass13device_kernelIN5flash19enable_sm80_to_sm89INS1_16FlashAttnFwdSm80INS1_25CollectiveMainloopFwdSm80ILi8ELi1ELb1EN4cute5tupleIJNS5_1CILi128EEENS7_ILi96EEES8_EEELi128ENS_6half_tEfNS_4arch4Sm80ELb0ELb1ELb1ELb1ELb1ELb1ELb1ELb0EEENS1_21CollectiveEpilogueFwdINS6_IJS8_S8_S9_EEENS6_IJNS7_ILi1EEESH_SH_EEESB_SD_Li256ELb1ELb1ELb0ELb0EEENS1_19SingleTileSchedulerILb1ELb0ELb1ELi128EEEEEEEEEvNT_6ParamsE,@function
        .size           _ZN7cutlass13device_kernelIN5flash19enable_sm80_to_sm89INS1_16FlashAttnFwdSm80INS1_25CollectiveMainloopFwdSm80ILi8ELi1ELb1EN4cute5tupleIJNS5_1CILi128EEENS7_ILi96EEES8_EEELi128ENS_6half_tEfNS_4arch4Sm80ELb0ELb1ELb1ELb1ELb1ELb1ELb1ELb0EEENS1_21CollectiveEpilogueFwdINS6_IJS8_S8_S9_EEENS6_IJNS7_ILi1EEESH_SH_EEESB_SD_Li256ELb1ELb1ELb0ELb0EEENS1_19SingleTileSchedulerILb1ELb0ELb1ELi128EEEEEEEEEvNT_6ParamsE,(.L_x_4335 - _ZN7cutlass13device_kernelIN5flash19enable_sm80_to_sm89INS1_16FlashAttnFwdSm80INS1_25CollectiveMainloopFwdSm80ILi8ELi1ELb1EN4cute5tupleIJNS5_1CILi128EEENS7_ILi96EEES8_EEELi128ENS_6half_tEfNS_4arch4Sm80ELb0ELb1ELb1ELb1ELb1ELb1ELb1ELb0EEENS1_21CollectiveEpilogueFwdINS6_IJS8_S8_S9_EEENS6_IJNS7_ILi1EEESH_SH_EEESB_SD_Li256ELb1ELb1ELb0ELb0EEENS1_19SingleTileSchedulerILb1ELb0ELb1ELi128EEEEEEEEEvNT_6ParamsE)
        .other          _ZN7cutlass13device_kernelIN5flash19enable_sm80_to_sm89INS1_16FlashAttnFwdSm80INS1_25CollectiveMainloopFwdSm80ILi8ELi1ELb1EN4cute5tupleIJNS5_1CILi128EEENS7_ILi96EEES8_EEELi128ENS_6half_tEfNS_4arch4Sm80ELb0ELb1ELb1ELb1ELb1ELb1ELb1ELb0EEENS1_21CollectiveEpilogueFwdINS6_IJS8_S8_S9_EEENS6_IJNS7_ILi1EEESH_SH_EEESB_SD_Li256ELb1ELb1ELb0ELb0EEENS1_19SingleTileSchedulerILb1ELb0ELb1ELi128EEEEEEEEEvNT_6ParamsE,@"STO_CUDA_ENTRY STV_DEFAULT"
_ZN7cutlass13device_kernelIN5flash19enable_sm80_to_sm89INS1_16FlashAttnFwdSm80INS1_25CollectiveMainloopFwdSm80ILi8ELi1ELb1EN4cute5tupleIJNS5_1CILi128EEENS7_ILi96EEES8_EEELi128ENS_6half_tEfNS_4arch4Sm80ELb0ELb1ELb1ELb1ELb1ELb1ELb1ELb0EEENS1_21CollectiveEpilogueFwdINS6_IJS8_S8_S9_EEENS6_IJNS7_ILi1EEESH_SH_EEESB_SD_Li256ELb1ELb1ELb0ELb0EEENS1_19SingleTileSchedulerILb1ELb0ELb1ELi128EEEEEEEEEvNT_6ParamsE:
        /* <DEDUP_REMOVED lines=17> */
.L_x_303:
        /* <DEDUP_REMOVED lines=8> */
.L_x_305:
[----:B------:R-:W-:-:S04]  /*0190*/  MOV R0, c[0x0][0x54c] ;  /* 0x0001530000007a02 */ /* 0x000fc80000000f00 */
.L_x_304:
[----:B------:R-:W-:Y:S01]  /*01a0*/  USHF.L.U32 UR4, UR4, 0x7, URZ ;  /* 0x0000000704047899 */ /* 0x000fe2000800063f */
[----:B-----5:R-:W-:-:S05]  /*01b0*/  IMAD R0, R0, c[0x0][0x548], RZ ;  /* 0x0001520000007a24 */ /* 0x020fca00078e02ff */
[----:B------:R-:W-:-:S04]  /*01c0*/  MOV R12, UR4 ;  /* 0x00000004000c7c02 */ /* 0x000fc80008000f00 */
[----:B------:R-:W-:-:S04]  /*01d0*/  ISETP.GE.AND P0, PT, R12, R0, PT ;  /* 0x000000000c00720c */ /* 0x000fc80003f06270 */
[----:B------:R-:W-:-:S05]  /*01e0*/  SEL R0, R5, 0xffffffff, !P0 ;  /* 0xffffffff05007807 */ /* 0x000fca0004000000 */
[----:B------:R2:W-:Y:S01]  /*01f0*/  STL [R1+0x28], R0 ;  /* 0x0000280001007387 */ /* 0x0005e20000100800 */
[----:B------:R-:W-:Y:S05]  /*0200*/  BRA `(.L_x_306) ;  /* 0x0000014000007947 */ /* 0x000fea0003800000 */
.L_x_302:
[----:B------:R-:W-:-:S04]  /*0210*/  ISETP.NE.U32.AND P0, PT, RZ, c[0x0][0x568], PT ;  /* 0x00015a00ff007a0c */ /* 0x000fc80003f05070 */
[----:B------:R-:W-:-:S13]  /*0220*/  ISETP.NE.AND.EX P0, PT, RZ, c[0x0][0x56c], PT, P0 ;  /* 0x00015b00ff007a0c */ /* 0x000fda0003f05300 */
[----:B------:R-:W-:Y:S05]  /*0230*/  @!P0 BRA `(.L_x_307) ;  /* 0x0000002000008947 */ /* 0x000fea0003800000 */
[----:B------:R1:W5:Y:S01]  /*0240*/  LDG.E R0, [R2.64] ;  /* 0x0000001202007981 */ /* 0x000362000c1e1900 */
[----:B------:R-:W-:Y:S05]  /*0250*/  BRA `(.L_x_308) ;  /* 0x0000009000007947 */ /* 0x000fea0003800000 */
.L_x_307:
        /* <DEDUP_REMOVED lines=8> */
.L_x_309:
[----:B------:R-:W-:-:S04]  /*02e0*/  MOV R0, c[0x0][0x54c] ;  /* 0x0001530000007a02 */ /* 0x000fc80000000f00 */
.L_x_308:
[----:B------:R-:W-:Y:S01]  /*02f0*/  USHF.L.U32 UR4, UR4, 0x7, URZ ;  /* 0x0000000704047899 */ /* 0x000fe2000800063f */
[----:B-----5:R-:W-:-:S05]  /*0300*/  IMAD R0, R0, c[0x0][0x548], RZ ;  /* 0x0001520000007a24 */ /* 0x020fca00078e02ff */
[----:B------:R-:W-:-:S04]  /*0310*/  MOV R12, UR4 ;  /* 0x00000004000c7c02 */ /* 0x000fc80008000f00 */
[----:B------:R-:W-:-:S04]  /*0320*/  ISETP.GE.AND P0, PT, R12, R0, PT ;  /* 0x000000000c00720c */ /* 0x000fc80003f06270 */
[----:B------:R-:W-:-:S05]  /*0330*/  SEL R0, R5, 0xffffffff, !P0 ;  /* 0xffffffff05007807 */ /* 0x000fca0004000000 */
[----:B------:R2:W-:Y:S04]  /*0340*/  STL [R1+0x28], R0 ;  /* 0x0000280001007387 */ /* 0x0005e80000100800 */
.L_x_306:
        /* <DEDUP_REMOVED lines=8> */
[----:B------:R-:W-:Y:S01]  /*03d0*/  IMAD.MOV.U32 R17, RZ, RZ, RZ ;  /* 0x000000ffff117224 */ /* 0x000fe200078e00ff */
[----:B------:R-:W-:Y:S01]  /*03e0*/  ISETP.NE.AND.EX P0, PT, RZ, c[0x0][0x364], PT, P1 ;  /* 0x0000d900ff007a0c */ /* 0x000fe20003f05310 */
[----:B------:R-:W-:Y:S01]  /*03f0*/  IMAD.MOV.U32 R13, RZ, RZ, RZ ;  /* 0x000000ffff0d7224 */ /* 0x000fe200078e00ff */
[----:B------:R-:W-:Y:S01]  /*0400*/  ISETP.NE.U32.AND P1, PT, RZ, c[0x0][0x348], PT ;  /* 0x0000d200ff007a0c */ /* 0x000fe20003f25070 */
[----:B------:R-:W-:Y:S01]  /*0410*/  IMAD.WIDE R8, R21, R14, c[0x0][0x348] ;  /* 0x0000d20015087625 */ /* 0x000fe200078e020e */
[----:B------:R-:W-:-:S02]  /*0420*/  ISETP.NE.U32.AND P3, PT, RZ, c[0x0][0x350], PT ;  /* 0x0000d400ff007a0c */ /* 0x000fc40003f65070 */
[----:B------:R-:W-:Y:S01]  /*0430*/  ISETP.NE.U32.AND P4, PT, RZ, c[0x0][0x358], PT ;  /* 0x0000d600ff007a0c */ /* 0x000fe20003f85070 */
[CC--:B------:R-:W-:Y:S01]  /*0440*/  IMAD.WIDE R6, R21.reuse, R14.reuse, c[0x0][0x350] ;  /* 0x0000d40015067625 */ /* 0x0c0fe200078e020e */
[----:B------:R-:W-:Y:S02]  /*0450*/  ISETP.NE.AND.EX P1, PT, RZ, c[0x0][0x34c], PT, P1 ;  /* 0x0000d300ff007a0c */ /* 0x000fe40003f25310 */
[----:B------:R-:W-:Y:S01]  /*0460*/  ISETP.NE.AND.EX P3, PT, RZ, c[0x0][0x354], PT, P3 ;  /* 0x0000d500ff007a0c */ /* 0x000fe20003f65330 */
[CC--:B------:R-:W-:Y:S01]  /*0470*/  @P2 IMAD.WIDE R10, R21.reuse, R14.reuse, c[0x0][0x370] ;  /* 0x0000dc00150a2625 */ /* 0x0c0fe200078e020e */
[----:B------:R-:W-:Y:S02]  /*0480*/  ISETP.NE.AND.EX P4, PT, RZ, c[0x0][0x35c], PT, P4 ;  /* 0x0000d700ff007a0c */ /* 0x000fe40003f85340 */
[----:B------:R-:W-:Y:S01]  /*0490*/  MOV R137, RZ ;  /* 0x000000ff00897202 */ /* 0x000fe20000000f00 */
[CC--:B-1----:R-:W-:Y:S01]  /*04a0*/  @P0 IMAD.WIDE R2, R21.reuse, R14.reuse, c[0x0][0x360] ;  /* 0x0000d80015020625 */ /* 0x0c2fe200078e020e */
[----:B------:R1:W2:Y:S03]  /*04b0*/  @P2 LDG.E R15, [R10.64] ;  /* 0x000000120a0f2981 */ /* 0x0002a6000c1e1900 */
[----:B------:R-:W-:Y:S01]  /*04c0*/  IMAD.WIDE R4, R21, R14, c[0x0][0x358] ;  /* 0x0000d60015047625 */ /* 0x000fe200078e020e */
[----:B------:R3:W4:Y:S04]  /*04d0*/  @P0 LDG.E R0, [R2.64] ;  /* 0x0000001202000981 */ /* 0x000728000c1e1900 */
[----:B------:R2:W5:Y:S04]  /*04e0*/  @P1 LDG.E R137, [R8.64] ;  /* 0x0000001208891981 */ /* 0x000568000c1e1900 */
[----:B------:R2:W5:Y:S04]  /*04f0*/  @P3 LDG.E R17, [R6.64] ;  /* 0x0000001206113981 */ /* 0x000568000c1e1900 */
[----:B------:R2:W5:Y:S04]  /*0500*/  @P4 LDG.E R13, [R4.64] ;  /* 0x00000012040d4981 */ /* 0x000568000c1e1900 */
[----:B------:R-:W3:Y:S01]  /*0510*/  S2R R30, SR_CTAID.Y ;  /* 0x00000000001e7919 */ /* 0x000ee20000002600 */
[----:B-1----:R-:W-:Y:S01]  /*0520*/  IMAD.MOV.U32 R10, RZ, RZ, c[0x0][0x2ac] ;  /* 0x0000ab00ff0a7624 */ /* 0x002fe200078e00ff */
[----:B---3--:R-:W-:-:S03]  /*0530*/  MOV R2, c[0x0][0x228] ;  /* 0x00008a0000027a02 */ /* 0x008fc60000000f00 */
[----:B------:R-:W-:Y:S01]  /*0540*/  IMAD R10, R10, c[0x0][0x1d0], RZ ;  /* 0x000074000a0a7a24 */ /* 0x000fe200078e02ff */
[----:B------:R-:W-:Y:S01]  /*0550*/  SHF.R.S32.HI R155, RZ, 0x1f, R30 ;  /* 0x0000001fff9b7819 */ /* 0x000fe2000001141e */
[----:B----4-:R1:W-:Y:S04]  /*0560*/  STL [R1+0xc], R0 ;  /* 0x00000c0001007387 */ /* 0x0103e80000100800 */
[----:B--2---:R1:W-:Y:S01]  /*0570*/  STL [R1+0x24], R15 ;  /* 0x0000240f01007387 */ /* 0x0043e20000100800 */
[----:B------:R-:W-:Y:S01]  /*0580*/  MOV R11, R0 ;  /* 0x00000000000b7202 */ /* 0x000fe20000000f00 */
[----:B------:R-:W-:Y:S05]  /*0590*/  @P0 BRA `(.L_x_310) ;  /* 0x0000005000000947 */ /* 0x000fea0003800000 */
[----:B------:R-:W-:Y:S05]  /*05a0*/  @!P1 BRA `(.L_x_310) ;  /* 0x0000004000009947 */ /* 0x000fea0003800000 */
[----:B-1----:R1:W2:Y:S04]  /*05b0*/  LDG.E R0, [R8.64] ;  /* 0x0000001208007981 */ /* 0x0022a8000c1e1900 */
[----:B-1----:R-:W2:Y:S02]  /*05c0*/  LDG.E R8, [R8.64+0x4] ;  /* 0x0000041208087981 */ /* 0x002ea4000c1e1900 */
[----:B--2---:R-:W-:-:S05]  /*05d0*/  IADD3 R11, -R0, R8, RZ ;  /* 0x00000008000b7210 */ /* 0x004fca0007ffe1ff */
[----:B------:R1:W-:Y:S02]  /*05e0*/  STL [R1+0xc], R11 ;  /* 0x00000c0b01007387 */ /* 0x0003e40000100800 */
.L_x_310:
[----:B------:R-:W-:-:S04]  /*05f0*/  ISETP.NE.U32.AND P0, PT, RZ, c[0x0][0x368], PT ;  /* 0x0000da00ff007a0c */ /* 0x000fc80003f05070 */
[----:B------:R-:W-:-:S13]  /*0600*/  ISETP.NE.AND.EX P0, PT, RZ, c[0x0][0x36c], PT, P0 ;  /* 0x0000db00ff007a0c */ /* 0x000fda0003f05300 */
[----:B------:R-:W-:Y:S05]  /*0610*/  @!P0 BRA `(.L_x_311) ;  /* 0x0000003000008947 */ /* 0x000fea0003800000 */
[----:B------:R-:W-:-:S05]  /*0620*/  IMAD.WIDE R6, R21, R14, c[0x0][0x368] ;  /* 0x0000da0015067625 */ /* 0x000fca00078e020e */
[----:B------:R2:W5:Y:S01]  /*0630*/  LDG.E R10, [R6.64] ;  /* 0x00000012060a7981 */ /* 0x000562000c1e1900 */
[----:B------:R-:W-:Y:S05]  /*0640*/  BRA `(.L_x_312) ;  /* 0x0000004000007947 */ /* 0x000fea0003800000 */
.L_x_311:
[----:B------:R-:W-:Y:S05]  /*0650*/  @!P3 BRA `(.L_x_312) ;  /* 0x000000300000b947 */ /* 0x000fea0003800000 */
[----:B-1----:R1:W2:Y:S04]  /*0660*/  LDG.E R0, [R6.64] ;  /* 0x0000001206007981 */ /* 0x0022a8000c1e1900 */
[----:B-1----:R-:W2:Y:S02]  /*0670*/  LDG.E R6, [R6.64+0x4] ;  /* 0x0000041206067981 */ /* 0x002ea4000c1e1900 */
[----:B--2---:R-:W-:Y:S02]  /*0680*/  IADD3 R10, -R0, R6, RZ ;  /* 0x00000006000a7210 */ /* 0x004fe40007ffe1ff */
.L_x_312:
[----:B--2---:R2:W3:Y:S04]  /*0690*/  @P4 LDG.E R6, [R4.64] ;  /* 0x0000001204064981 */ /* 0x0044e8000c1e1900 */
[----:B------:R2:W3:Y:S01]  /*06a0*/  @P4 LDG.E R3, [R4.64+0x4] ;  /* 0x0000041204034981 */ /* 0x0004e2000c1e1900 */
[----:B-1----:R-:W-:Y:S01]  /*06b0*/  IMAD.MOV.U32 R0, RZ, RZ, c[0x0][0x2c4] ;  /* 0x0000b100ff007624 */ /* 0x002fe200078e00ff */
[----:B------:R-:W-:Y:S01]  /*06c0*/  ISETP.NE.U32.AND P0, PT, RZ, c[0x0][0x378], PT ;  /* 0x0000de00ff007a0c */ /* 0x000fe20003f05070 */
[----:B-----5:R-:W-:-:S03]  /*06d0*/  IMAD.MOV.U32 R135, RZ, RZ, R10 ;  /* 0x000000ffff877224 */ /* 0x020fc600078e000a */
[----:B------:R-:W-:Y:S01]  /*06e0*/  ISETP.NE.AND P2, PT, R0, 0x1, PT ;  /* 0x000000010000780c */ /* 0x000fe20003f45270 */
[----:B------:R-:W-:Y:S01]  /*06f0*/  IMAD.MOV.U32 R218, RZ, RZ, R12 ;  /* 0x000000ffffda7224 */ /* 0x000fe200078e000c */
[----:B------:R-:W-:Y:S01]  /*0700*/  ISETP.NE.AND.EX P0, PT, RZ, c[0x0][0x37c], PT, P0 ;  /* 0x0000df00ff007a0c */ /* 0x000fe20003f05300 */
[----:B------:R-:W-:Y:S01]  /*0710*/  IMAD.MOV.U32 R7, RZ, RZ, c[0x0][0x32c] ;  /* 0x0000cb00ff077624 */ /* 0x000fe200078e00ff */
[----:B------:R-:W-:-:S04]  /*0720*/  LOP3.LUT R215, R215, 0xffbfffff, RZ, 0xc0, !PT ;  /* 0xffbfffffd7d77812 */ /* 0x000fc800078ec0ff */
[----:B------:R-:W-:-:S05]  /*0730*/  ISETP.GE.AND P1, PT, R7, 0x1, PT ;  /* 0x000000010700780c */ /* 0x000fca0003f26270 */
[----:B------:R-:W-:Y:S02]  /*0740*/  @P2 IADD3 R0, R218, 0x7f, RZ ;  /* 0x0000007fda002810 */ /* 0x000fe40007ffe0ff */
[----:B------:R-:W-:Y:S01]  /*0750*/  @P2 LOP3.LUT R215, R215, 0x400000, RZ, 0xfc, !PT ;  /* 0x00400000d7d72812 */ /* 0x000fe200078efcff */
[----:B--2---:R-:W-:-:S03]  /*0760*/  @P0 IMAD.WIDE R4, R21, R14, c[0x0][0x378] ;  /* 0x0000de0015040625 */ /* 0x004fc600078e020e */
[----:B------:R-:W-:Y:S02]  /*0770*/  LOP3.LUT R215, R215, 0xff7fffff, RZ, 0xc0, !PT ;  /* 0xff7fffffd7d77812 */ /* 0x000fe400078ec0ff */
[----:B------:R1:W5:Y:S02]  /*0780*/  @P0 LDG.E R135, [R4.64] ;  /* 0x0000001204870981 */ /* 0x000364000c1e1900 */
[----:B------:R-:W-:Y:S01]  /*0790*/  @P1 LOP3.LUT R215, R215, 0x800000, RZ, 0xfc, !PT ;  /* 0x00800000d7d71812 */ /* 0x000fe200078efcff */
[----:B---3--:R-:W-:Y:S02]  /*07a0*/  @P4 IMAD.IADD R2, R3, 0x1, -R6 ;  /* 0x0000000103024824 */ /* 0x008fe400078e0a06 */
[----:B------:R-:W-:Y:S02]  /*07b0*/  IMAD.IADD R6, R10, 0x1, -R15 ;  /* 0x000000010a067824 */ /* 0x000fe400078e0a0f */
[----:B------:R-:W-:Y:S01]  /*07c0*/  @P2 IMAD.HI.U32 R3, R0, c[0x0][0x2c8], RZ ;  /* 0x0000b20000032a27 */ /* 0x000fe200078e00ff */
[----:B------:R-:W-:-:S03]  /*07d0*/  IADD3 R0, R12, 0x7f, RZ ;  /* 0x0000007f0c007810 */ /* 0x000fc60007ffe0ff */
[----:B------:R-:W-:Y:S01]  /*07e0*/  IMAD.IADD R8, R6, 0x1, R2 ;  /* 0x0000000106087824 */ /* 0x000fe200078e0202 */
[----:B------:R-:W-:-:S04]  /*07f0*/  @P2 SHF.R.U32.HI R0, RZ, c[0x0][0x2cc], R3 ;  /* 0x0000b300ff002a19 */ /* 0x000fc80000011603 */
[----:B------:R2:W-:Y:S01]  /*0800*/  STL [R1+0x8], R8 ;  /* 0x0000080801007387 */ /* 0x0005e20000100800 */
[----:B------:R-:W-:-:S05]  /*0810*/  IADD3 R143, R8, 0x1, -R11 ;  /* 0x00000001088f7810 */ /* 0x000fca0007ffe80b */
[----:B------:R-:W-:-:S05]  /*0820*/  IMAD.IADD R0, R143, 0x1, R0 ;  /* 0x000000018f007824 */ /* 0x000fca00078e0200 */
[----:B-1----:R-:W-:Y:S01]  /*0830*/  IADD3 R5, R0, c[0x0][0x328], RZ ;  /* 0x0000ca0000057a10 */ /* 0x002fe20007ffe0ff */
        /* <DEDUP_REMOVED lines=10> */
.L_x_314:
[----:B------:R-:W-:-:S13]  /*08e0*/  ISETP.NE.AND P0, PT, R7, 0x1, PT ;  /* 0x000000010700780c */ /* 0x000fda0003f05270 */
[----:B------:R-:W-:-:S05]  /*08f0*/  @P0 IMAD.HI.U32 R0, R3, c[0x0][0x330], RZ ;  /* 0x0000cc0003000a27 */ /* 0x000fca00078e00ff */
[----:B------:R-:W-:-:S05]  /*0900*/  @P0 SHF.R.U32.HI R3, RZ, c[0x0][0x334], R0 ;  /* 0x0000cd00ff030a19 */ /* 0x000fca0000011600 */
.L_x_315:
[----:B------:R-:W-:-:S05]  /*0910*/  IMAD R3, R3, R7, c[0x0][0x32c] ;  /* 0x0000cb0003037624 */ /* 0x000fca00078e0207 */
[----:B------:R-:W-:Y:S02]  /*0920*/  IMNMX R5, R5, R3, PT ;  /* 0x0000000305057217 */ /* 0x000fe40003800200 */
.L_x_313:
[C---:B------:R-:W-:Y:S01]  /*0930*/  IADD3 R3, R8.reuse, 0x5f, RZ ;  /* 0x0000005f08037810 */ /* 0x040fe20007ffe0ff */
[----:B--2---:R-:W-:Y:S02]  /*0940*/  IMAD.IADD R8, R8, 0x1, -R11 ;  /* 0x0000000108087824 */ /* 0x004fe400078e0a0b */
[----:B------:R-:W-:-:S03]  /*0950*/  @P2 IMAD.HI.U32 R4, R218, c[0x0][0x2c8], RZ ;  /* 0x0000b200da042a27 */ /* 0x000fc600078e00ff */
[----:B------:R1:W-:Y:S01]  /*0960*/  STL [R1+0x2c], R8 ;  /* 0x00002c0801007387 */ /* 0x0003e20000100800 */
[----:B------:R-:W-:Y:S01]  /*0970*/  IMAD.MOV.U32 R0, RZ, RZ, R218 ;  /* 0x000000ffff007224 */ /* 0x000fe200078e00da */
[----:B------:R-:W-:Y:S01]  /*0980*/  @P2 SHF.R.U32.HI R0, RZ, c[0x0][0x2cc], R4 ;  /* 0x0000b300ff002a19 */ /* 0x000fe20000011604 */
[----:B------:R-:W-:-:S04]  /*0990*/  IMAD.HI R3, R3, 0x2aaaaaab, RZ ;  /* 0x2aaaaaab03037827 */ /* 0x000fc800078e02ff */
[----:B------:R-:W-:Y:S01]  /*09a0*/  IMAD.IADD R0, R8, 0x1, R0 ;  /* 0x0000000108007824 */ /* 0x000fe200078e0200 */
[----:B------:R-:W-:-:S04]  /*09b0*/  SHF.R.U32.HI R4, RZ, 0x1f, R3 ;  /* 0x0000001fff047819 */ /* 0x000fc80000011603 */
[----:B------:R-:W-:Y:S02]  /*09c0*/  LEA.HI.SX32 R144, R3, R4, 0x1c ;  /* 0x0000000403907211 */ /* 0x000fe400078fe2ff */
[----:B------:R-:W-:Y:S01]  /*09d0*/  IADD3 R4, R0, -c[0x0][0x324], RZ ;  /* 0x8000c90000047a10 */ /* 0x000fe20007ffe0ff */
        /* <DEDUP_REMOVED lines=9> */
.L_x_317:
[----:B------:R-:W-:-:S13]  /*0a70*/  ISETP.NE.AND P0, PT, R7, 0x1, PT ;  /* 0x000000010700780c */ /* 0x000fda0003f05270 */
[----:B------:R-:W-:-:S05]  /*0a80*/  @P0 IMAD.HI.U32 R3, R0, c[0x0][0x330], RZ ;  /* 0x0000cc0000030a27 */ /* 0x000fca00078e00ff */
[----:B------:R-:W-:-:S05]  /*0a90*/  @P0 SHF.R.U32.HI R0, RZ, c[0x0][0x334], R3 ;  /* 0x0000cd00ff000a19 */ /* 0x000fca0000011603 */
.L_x_318:
[----:B------:R-:W-:-:S05]  /*0aa0*/  IMAD R0, R0, c[0x0][0x32c], RZ ;  /* 0x0000cb0000007a24 */ /* 0x000fca00078e02ff */
[----:B------:R-:W-:-:S04]  /*0ab0*/  IMNMX R4, R4, R0, !PT ;  /* 0x0000000004047217 */ /* 0x000fc80007800200 */
.L_x_316:
[----:B------:R-:W-:Y:S01]  /*0ac0*/  IADD3 R3, R5, 0x5f, RZ ;  /* 0x0000005f05037810 */ /* 0x000fe20007ffe0ff */
[----:B------:R-:W-:-:S04]  /*0ad0*/  IMAD.HI R0, R4, 0x2aaaaaab, RZ ;  /* 0x2aaaaaab04007827 */ /* 0x000fc800078e02ff */
[----:B------:R-:W-:Y:S01]  /*0ae0*/  IMAD.HI R4, R3, 0x2aaaaaab, RZ ;  /* 0x2aaaaaab03047827 */ /* 0x000fe200078e02ff */
[----:B------:R-:W-:-:S04]  /*0af0*/  SHF.R.U32.HI R3, RZ, 0x1f, R0 ;  /* 0x0000001fff037819 */ /* 0x000fc80000011600 */
[----:B------:R-:W-:Y:S02]  /*0b00*/  SHF.R.U32.HI R5, RZ, 0x1f, R4 ;  /* 0x0000001fff057819 */ /* 0x000fe40000011604 */
[----:B------:R-:W-:Y:S02]  /*0b10*/  LEA.HI.SX32 R0, R0, R3, 0x1c ;  /* 0x0000000300007211 */ /* 0x000fe400078fe2ff */
[----:B------:R-:W-:Y:S02]  /*0b20*/  LEA.HI.SX32 R4, R4, R5, 0x1c ;  /* 0x0000000504047211 */ /* 0x000fe400078fe2ff */
[----:B------:R-:W-:Y:S02]  /*0b30*/  IMNMX R3, RZ, R0, !PT ;  /* 0x00000000ff037217 */ /* 0x000fe40007800200 */
[----:B------:R-:W-:-:S03]  /*0b40*/  IMNMX R0, R4, R144, PT ;  /* 0x0000009004007217 */ /* 0x000fc60003800200 */
[--C-:B------:R-:W-:Y:S02]  /*0b50*/  IMAD R3, R3, 0x60, -R6.reuse ;  /* 0x0000006003037824 */ /* 0x100fe400078e0a06 */
[----:B------:R-:W-:-:S03]  /*0b60*/  IMAD R0, R0, 0x60, -R6 ;  /* 0x0000006000007824 */ /* 0x000fc600078e0a06 */
[----:B------:R-:W-:Y:S02]  /*0b70*/  IMNMX R3, RZ, R3, !PT ;  /* 0x00000003ff037217 */ /* 0x000fe40007800200 */
[----:B------:R-:W-:-:S03]  /*0b80*/  IMNMX R0, R0, R2, PT ;  /* 0x0000000200007217 */ /* 0x000fc60003800200 */
[----:B------:R-:W-:Y:S01]  /*0b90*/  IMAD.WIDE.U32 R4, R3, -0x55555555, RZ ;  /* 0xaaaaaaab03047825 */ /* 0x000fe200078e00ff */
[----:B------:R-:W-:-:S04]  /*0ba0*/  ISETP.GT.AND P0, PT, R0, R3, PT ;  /* 0x000000030000720c */ /* 0x000fc80003f04270 */
[----:B------:R-:W-:-:S05]  /*0bb0*/  SHF.R.U32.HI R123, RZ, 0x6, R5 ;  /* 0x00000006ff7b7819 */ /* 0x000fca0000011605 */
[----:B------:R-:W-:-:S04]  /*0bc0*/  IMAD.MOV.U32 R6, RZ, RZ, R123 ;  /* 0x000000ffff067224 */ /* 0x000fc800078e007b */
[----:B------:R-:W-:-:S05]  /*0bd0*/  @P0 IADD3 R0, R0, 0x5f, RZ ;  /* 0x0000005f00000810 */ /* 0x000fca0007ffe0ff */
[----:B------:R-:W-:-:S05]  /*0be0*/  @P0 IMAD.HI R0, R0, 0x2aaaaaab, RZ ;  /* 0x2aaaaaab00000827 */ /* 0x000fca00078e02ff */
[----:B------:R-:W-:-:S04]  /*0bf0*/  @P0 SHF.R.U32.HI R3, RZ, 0x1f, R0 ;  /* 0x0000001fff030819 */ /* 0x000fc80000011600 */
[----:B------:R-:W-:-:S04]  /*0c00*/  @P0 LEA.HI.SX32 R6, R0, R3, 0x1c ;  /* 0x0000000300060211 */ /* 0x000fc800078fe2ff */
[----:B------:R-:W-:-:S13]  /*0c10*/  ISETP.GT.AND P0, PT, R6, R123, PT ;  /* 0x0000007b0600720c */ /* 0x000fda0003f04270 */
[----:B------:R-:W-:Y:S05]  /*0c20*/  @!P0 BRA `(.L_x_319) ;  /* 0x0000569000008947 */ /* 0x000fea0003800000 */
[----:B------:R-:W-:Y:S02]  /*0c30*/  ISETP.NE.U32.AND P0, PT, RZ, c[0x0][0x340], PT ;  /* 0x0000d000ff007a0c */ /* 0x000fe40003f05070 */
[----:B-1----:R-:W-:Y:S02]  /*0c40*/  SHF.R.S32.HI R8, RZ, 0x1f, R167 ;  /* 0x0000001fff087819 */ /* 0x002fe400000114a7 */
[----:B------:R-:W-:Y:S02]  /*0c50*/  SHF.R.S32.HI R15, RZ, 0x1f, R21 ;  /* 0x0000001fff0f7819 */ /* 0x000fe40000011415 */
[----:B------:R-:W-:Y:S02]  /*0c60*/  MOV R138, 0x60 ;  /* 0x00000060008a7802 */ /* 0x000fe40000000f00 */
[----:B------:R-:W-:Y:S02]  /*0c70*/  IADD3 R41, R6, -0x1, RZ ;  /* 0xffffffff06297810 */ /* 0x000fe40007ffe0ff */
[----:B------:R-:W-:Y:S01]  /*0c80*/  SEL R94, R21, RZ, !P4 ;  /* 0x000000ff155e7207 */ /* 0x000fe20006000000 */
[----:B------:R-:W-:Y:S01]  /*0c90*/  IMAD.MOV.U32 R140, RZ, RZ, c[0x0][0x238] ;  /* 0x00008e00ff8c7624 */ /* 0x000fe200078e00ff */
[----:B------:R-:W-:Y:S01]  /*0ca0*/  ISETP.NE.AND.EX P2, PT, RZ, c[0x0][0x344], PT, P0 ;  /* 0x0000d100ff007a0c */ /* 0x000fe20003f45300 */
[----:B------:R-:W-:Y:S01]  /*0cb0*/  IMAD.MOV.U32 R136, RZ, RZ, c[0x0][0x23c] ;  /* 0x00008f00ff887624 */ /* 0x000fe200078e00ff */
[----:B------:R-:W-:Y:S01]  /*0cc0*/  IADD3 R132, R17, R10, RZ ;  /* 0x0000000a11847210 */ /* 0x000fe20007ffe0ff */
[----:B------:R-:W-:-:S02]  /*0cd0*/  UMOV UR12, 0x6 ;  /* 0x00000006000c7882 */ /* 0x000fc40000000000 */
[----:B------:R-:W-:-:S08]  /*0ce0*/  ULDC.64 UR4, c[0x0][0x290] ;  /* 0x0000a40000047ab9 */ /* 0x000fd00000000a00 */
[----:B------:R-:W-:-:S05]  /*0cf0*/  @P2 IMAD.WIDE R4, R21, R14, c[0x0][0x340] ;  /* 0x0000d00015042625 */ /* 0x000fca00078e020e */
[----:B------:R1:W2:Y:S01]  /*0d00*/  @P2 LDG.E R16, [R4.64] ;  /* 0x0000001204102981 */ /* 0x0002a2000c1e1900 */
[----:B------:R-:W-:Y:S01]  /*0d10*/  LEA.HI R0, R8, R167, RZ, 0x3 ;  /* 0x000000a708007211 */ /* 0x000fe200078f18ff */
[C---:B------:R-:W-:Y:S01]  /*0d20*/  IMAD R145, R138.reuse, c[0x0][0x23c], RZ ;  /* 0x00008f008a917a24 */ /* 0x040fe200078e02ff */
[----:B------:R-:W-:Y:S01]  /*0d30*/  SEL R22, R15, RZ, !P4 ;  /* 0x000000ff0f167207 */ /* 0x000fe20006000000 */
[----:B------:R-:W-:Y:S01]  /*0d40*/  IMAD.WIDE.U32 R138, R138, c[0x0][0x238], RZ ;  /* 0x00008e008a8a7a25 */ /* 0x000fe200078e00ff */
[----:B------:R-:W-:Y:S01]  /*0d50*/  SHF.R.S32.HI R37, RZ, 0x3, R0 ;  /* 0x00000003ff257819 */ /* 0x000fe20000011400 */
[----:B------:R-:W-:Y:S01]  /*0d60*/  USHF.L.U64.HI UR7, UR4, UR12, UR5 ;  /* 0x0000000c04077299 */ /* 0x000fe20008010205 */
[----:B------:R-:W-:Y:S01]  /*0d70*/  LOP3.LUT R0, R0, 0xfffffff8, RZ, 0xc0, !PT ;  /* 0xfffffff800007812 */ /* 0x000fe200078ec0ff */
[----:B------:R-:W-:Y:S01]  /*0d80*/  IMAD.IADD R145, R139, 0x1, R145 ;  /* 0x000000018b917824 */ /* 0x000fe200078e0291 */
[--C-:B------:R-:W-:Y:S01]  /*0d90*/  SHF.R.S32.HI R19, RZ, 0x1f, R37.reuse ;  /* 0x0000001fff137819 */ /* 0x100fe20000011425 */
[----:B------:R-:W-:Y:S01]  /*0da0*/  IMAD.IADD R122, R2, 0x1, -R37 ;  /* 0x00000001027a7824 */ /* 0x000fe200078e0a25 */
[----:B------:R-:W-:Y:S01]  /*0db0*/  IADD3 R112, P0, R37, R13, RZ ;  /* 0x0000000d25707210 */ /* 0x000fe20007f1e0ff */
[----:B------:R-:W-:Y:S01]  /*0dc0*/  IMAD.IADD R0, R167, 0x1, -R0 ;  /* 0x00000001a7007824 */ /* 0x000fe200078e0a00 */
[----:B------:R-:W-:Y:S01]  /*0dd0*/  IADD3 R142, R37, 0x20, RZ ;  /* 0x00000020258e7810 */ /* 0x000fe20007ffe0ff */
[----:B------:R-:W-:Y:S01]  /*0de0*/  IMAD R6, R41, -0x60, R122 ;  /* 0xffffffa029067824 */ /* 0x000fe200078e027a */
[----:B------:R-:W-:Y:S01]  /*0df0*/  LEA.HI.X.SX32 R113, R13, R19, 0x1, P0 ;  /* 0x000000130d717211 */ /* 0x000fe200000f0eff */
[----:B------:R-:W-:Y:S01]  /*0e00*/  IMAD.SHL.U32 R26, R0, 0x8, RZ ;  /* 0x00000008001a7824 */ /* 0x000fe200078e00ff */
[----:B------:R-:W-:Y:S01]  /*0e10*/  IADD3 R141, R37, 0x40, RZ ;  /* 0x00000040258d7810 */ /* 0x000fe20007ffe0ff */
[----:B------:R-:W-:Y:S01]  /*0e20*/  IMAD.SHL.U32 R24, R136, 0x40, RZ ;  /* 0x0000004088187824 */ /* 0x000fe200078e00ff */
[----:B------:R-:W-:Y:S01]  /*0e30*/  ISETP.GE.AND P0, PT, R6, 0x1, PT ;  /* 0x000000010600780c */ /* 0x000fe20003f06270 */
[----:B------:R-:W-:Y:S01]  /*0e40*/  IMAD R3, R113, c[0x0][0x238], RZ ;  /* 0x00008e0071037a24 */ /* 0x000fe200078e02ff */
[--C-:B------:R-:W-:Y:S01]  /*0e50*/  SHF.R.S32.HI R27, RZ, 0x1f, R26.reuse ;  /* 0x0000001fff1b7819 */ /* 0x100fe2000001141a */
[----:B------:R-:W-:Y:S01]  /*0e60*/  IMAD.WIDE.U32 R28, R140, 0x40, RZ ;  /* 0x000000408c1c7825 */ /* 0x000fe200078e00ff */
[C---:B------:R-:W-:Y:S01]  /*0e70*/  IADD3 R88, R26.reuse, 0x40, RZ ;  /* 0x000000401a587810 */ /* 0x040fe20007ffe0ff */
[----:B------:R-:W-:Y:S01]  /*0e80*/  USHF.L.U32 UR8, UR4, 0x6, URZ ;  /* 0x0000000604087899 */ /* 0x000fe2000800063f */
[----:B------:R-:W-:Y:S01]  /*0e90*/  ISETP.GE.AND P6, PT, R26, c[0x0][0x1d4], PT ;  /* 0x000075001a007a0c */ /* 0x000fe20003fc6270 */
[----:B------:R-:W-:Y:S01]  /*0ea0*/  IMAD R3, R112, c[0x0][0x23c], R3 ;  /* 0x00008f0070037a24 */ /* 0x000fe200078e0203 */
[----:B------:R-:W-:Y:S01]  /*0eb0*/  ISETP.GE.AND P5, PT, R88, c[0x0][0x1d4], PT ;  /* 0x0000750058007a0c */ /* 0x000fe20003fa6270 */
[----:B-1----:R-:W-:Y:S01]  /*0ec0*/  IMAD.WIDE.U32 R4, R112, c[0x0][0x238], R26 ;  /* 0x00008e0070047a25 */ /* 0x002fe200078e001a */
[----:B------:R-:W-:Y:S01]  /*0ed0*/  IADD3 R24, R29, R24, RZ ;  /* 0x000000181d187210 */ /* 0x000fe20007ffe0ff */
[----:B------:R-:W-:Y:S01]  /*0ee0*/  UIMAD.WIDE.U32 UR10, UR4, 0x60, URZ ;  /* 0x00000060040a78a5 */ /* 0x000fe2000f8e003f */
[----:B------:R-:W-:Y:S01]  /*0ef0*/  SHF.R.S32.HI R82, RZ, 0x1f, R88 ;  /* 0x0000001fff527819 */ /* 0x000fe20000011458 */
[----:B------:R-:W-:Y:S01]  /*0f00*/  IMAD.IADD R5, R5, 0x1, R3 ;  /* 0x0000000105057824 */ /* 0x000fe200078e0203 */
[----:B------:R-:W-:Y:S01]  /*0f10*/  IADD3 R131, P3, R28, 0x80, RZ ;  /* 0x000000801c837810 */ /* 0x000fe20007f7e0ff */
[----:B------:R-:W-:Y:S01]  /*0f20*/  IMAD R3, R155, c[0x0][0x240], RZ ;  /* 0x000090009b037a24 */ /* 0x000fe200078e02ff */
[----:B------:R-:W-:Y:S01]  /*0f30*/  LEA.HI R82, R82, R88, RZ, 0x3 ;  /* 0x0000005852527211 */ /* 0x000fe200078f18ff */
[C---:B------:R-:W-:Y:S01]  /*0f40*/  IMAD.WIDE.U32 R4, R30.reuse, c[0x0][0x240], R4 ;  /* 0x000090001e047a25 */ /* 0x040fe200078e0004 */
[----:B------:R-:W-:Y:S01]  /*0f50*/  UIMAD UR6, UR5, 0x60, URZ ;  /* 0x00000060050678a4 */ /* 0x000fe2000f8e023f */
[----:B------:R-:W-:Y:S01]  /*0f60*/  MOV R154, c[0x0][0x2b8] ;  /* 0x0000ae00009a7a02 */ /* 0x000fe20000000f00 */
[----:B------:R-:W-:Y:S01]  /*0f70*/  USHF.L.U64.HI UR9, UR4, 0x5, UR5 ;  /* 0x0000000504097899 */ /* 0x000fe20008010205 */
[C---:B------:R-:W-:Y:S01]  /*0f80*/  IMAD R3, R30.reuse, c[0x0][0x244], R3 ;  /* 0x000091001e037a24 */ /* 0x040fe200078e0203 */
[----:B------:R-:W-:Y:S01]  /*0f90*/  USHF.L.U32 UR16, UR4, 0x5, URZ ;  /* 0x0000000504107899 */ /* 0x000fe2000800063f */
[----:B------:R-:W-:Y:S01]  /*0fa0*/  IMAD.WIDE.U32 R10, R30, c[0x0][0x260], R26 ;  /* 0x000098001e0a7a25 */ /* 0x000fe200078e001a */
[----:B------:R-:W-:Y:S01]  /*0fb0*/  UMOV UR14, 0x5 ;  /* 0x00000005000e7882 */ /* 0x000fe20000000000 */
[----:B------:R-:W-:Y:S01]  /*0fc0*/  LOP3.LUT R82, R82, 0xfffffff8, RZ, 0xc0, !PT ;  /* 0xfffffff852527812 */ /* 0x000fe200078ec0ff */
[----:B------:R-:W-:Y:S01]  /*0fd0*/  ULDC.64 UR4, c[0x0][0x280] ;  /* 0x0000a00000047ab9 */ /* 0x000fe20000000a00 */
[----:B------:R-:W-:Y:S01]  /*0fe0*/  IMAD.IADD R5, R5, 0x1, R3 ;  /* 0x0000000105057824 */ /* 0x000fe200078e0203 */
[----:B------:R-:W-:Y:S01]  /*0ff0*/  USHF.L.U64.HI UR12, UR4, UR12, UR5 ;  /* 0x0000000c040c7299 */ /* 0x000fe20008010205 */
[----:B------:R-:W-:Y:S01]  /*1000*/  IMAD R3, R22, c[0x0][0x248], RZ ;  /* 0x0000920016037a24 */ /* 0x000fe200078e02ff */
[----:B------:R-:W-:Y:S01]  /*1010*/  USHF.L.U64.HI UR14, UR4, UR14, UR5 ;  /* 0x0000000e040e7299 */ /* 0x000fe20008010205 */
[----:B------:R-:W-:Y:S01]  /*1020*/  IMAD.WIDE.U32 R118, R94, c[0x0][0x248], R4 ;  /* 0x000092005e767a25 */ /* 0x000fe200078e0004 */
[----:B------:R-:W-:Y:S01]  /*1030*/  SHF.R.S32.HI R4, RZ, 0x1f, R41 ;  /* 0x0000001fff047819 */ /* 0x000fe20000011429 */
[----:B------:R-:W-:Y:S01]  /*1040*/  UIMAD.WIDE.U32 UR20, UR4, 0x60, URZ ;  /* 0x00000060041478a5 */ /* 0x000fe2000f8e003f */
[----:B------:R-:W-:Y:S01]  /*1050*/  LEA.HI R5, R8, R167, RZ, 0x6 ;  /* 0x000000a708057211 */ /* 0x000fe200078f30ff */
[----:B------:R-:W-:Y:S01]  /*1060*/  IMAD R7, R94, c[0x0][0x24c], R3 ;  /* 0x000093005e077a24 */ /* 0x000fe200078e0203 */
[----:B------:R-:W-:Y:S01]  /*1070*/  P2R R133, PR, RZ, 0x20 ;  /* 0x00000020ff857803 */ /* 0x000fe20000000000 */
[----:B------:R-:W-:Y:S01]  /*1080*/  IMAD R3, R145, R41, RZ ;  /* 0x0000002991037224 */ /* 0x000fe200078e02ff */
[----:B------:R-:W-:Y:S01]  /*1090*/  UIMAD UR5, UR5, 0x60, URZ ;  /* 0x00000060050578a4 */ /* 0x000fe2000f8e023f */
[----:B------:R-:W-:Y:S01]  /*10a0*/  IMAD.MOV.U32 R116, RZ, RZ, R118 ;  /* 0x000000ffff747224 */ /* 0x000fe200078e0076 */
[----:B------:R-:W-:Y:S01]  /*10b0*/  IADD3 R117, R119, R7, RZ ;  /* 0x0000000777757210 */ /* 0x000fe20007ffe0ff */
[-C--:B------:R-:W-:Y:S01]  /*10c0*/  IMAD R3, R4, R138.reuse, R3 ;  /* 0x0000008a04037224 */ /* 0x080fe200078e0203 */
[----:B------:R-:W-:Y:S01]  /*10d0*/  P2R R134, PR, RZ, 0x40 ;  /* 0x00000040ff867803 */ /* 0x000fe20000000000 */
[----:B------:R-:W-:Y:S01]  /*10e0*/  IMAD.SHL.U32 R4, R37, 0x40, RZ ;  /* 0x0000004025047824 */ /* 0x000fe200078e00ff */
[----:B------:R-:W-:Y:S01]  /*10f0*/  SHF.R.S32.HI R89, RZ, 0x1f, R82 ;  /* 0x0000001fff597819 */ /* 0x000fe20000011452 */
[----:B------:R-:W-:Y:S01]  /*1100*/  IMAD.WIDE.U32 R8, R41, R138, R116 ;  /* 0x0000008a29087225 */ /* 0x000fe200078e0074 */
[----:B------:R-:W-:-:S02]  /*1110*/  USHF.L.U32 UR13, UR4, 0x6, URZ ;  /* 0x00000006040d7899 */ /* 0x000fc4000800063f */
[----:B------:R-:W-:Y:S01]  /*1120*/  LOP3.LUT R115, R4, 0x1c0, RZ, 0xc0, !PT ;  /* 0x000001c004737812 */ /* 0x000fe200078ec0ff */
[----:B------:R-:W-:Y:S01]  /*1130*/  IMAD.SHL.U32 R7, R5, 0x8, RZ ;  /* 0x0000000805077824 */ /* 0x000fe200078e00ff */
[----:B------:R-:W-:Y:S01]  /*1140*/  IADD3 R14, R9, R3, RZ ;  /* 0x00000003090e7210 */ /* 0x000fe20007ffe0ff */
[----:B------:R-:W-:Y:S01]  /*1150*/  IMAD.SHL.U32 R32, R0, 0x4, RZ ;  /* 0x0000000400207824 */ /* 0x000fe200078e00ff */
[----:B------:R-:W-:Y:S01]  /*1160*/  @P0 LEA R4, P1, R8, c[0x0][0x220], 0x1 ;  /* 0x0000880008040a11 */ /* 0x000fe200078208ff */
[----:B------:R-:W-:Y:S01]  /*1170*/  IMAD R9, R155, c[0x0][0x260], RZ ;  /* 0x000098009b097a24 */ /* 0x000fe200078e02ff */
[----:B------:R-:W-:Y:S01]  /*1180*/  LOP3.LUT R7, R7, 0xfffffe00, RZ, 0xc0, !PT ;  /* 0xfffffe0007077812 */ /* 0x000fe200078ec0ff */
[----:B------:R-:W-:Y:S01]  /*1190*/  IMAD R18, R19, c[0x0][0x280], RZ ;  /* 0x0000a00013127a24 */ /* 0x000fe200078e02ff */
[----:B------:R-:W-:Y:S01]  /*11a0*/  LOP3.LUT R71, R115, 0x38, R26, 0xf8, !PT ;  /* 0x0000003873477812 */ /* 0x000fe200078ef81a */
[----:B------:R-:W-:Y:S01]  /*11b0*/  IMAD R9, R30, c[0x0][0x264], R9 ;  /* 0x000099001e097a24 */ /* 0x000fe200078e0209 */
[----:B------:R-:W-:Y:S01]  /*11c0*/  SHF.R.U32.HI R148, RZ, 0x3, R115 ;  /* 0x00000003ff947819 */ /* 0x000fe20000011673 */
[----:B------:R-:W-:Y:S01]  /*11d0*/  IMAD R18, R37, c[0x0][0x284], R18 ;  /* 0x0000a10025127a24 */ /* 0x000fe200078e0212 */
[----:B------:R-:W-:Y:S01]  /*11e0*/  @P0 LEA.HI.X R5, R8, c[0x0][0x224], R14, 0x1, P1 ;  /* 0x0000890008050a11 */ /* 0x000fe200008f0c0e */
[----:B------:R-:W-:Y:S01]  /*11f0*/  IMAD.IADD R9, R11, 0x1, R9 ;  /* 0x000000010b097824 */ /* 0x000fe200078e0209 */
[----:B------:R-:W-:Y:S01]  /*1200*/  ISETP.GE.AND P1, PT, R6, 0x21, PT ;  /* 0x000000210600780c */ /* 0x000fe20003f26270 */
[----:B------:R-:W-:Y:S01]  /*1210*/  IMAD.WIDE.U32 R150, R30, c[0x0][0x1e8], RZ ;  /* 0x00007a001e967a25 */ /* 0x000fe200078e00ff */
[----:B------:R-:W-:Y:S01]  /*1220*/  LOP3.LUT R71, R7, R71, R148, 0xf6, !PT ;  /* 0x0000004707477212 */ /* 0x000fe200078ef694 */
[----:B------:R-:W-:Y:S01]  /*1230*/  USHF.L.U32 UR15, UR4, 0x5, URZ ;  /* 0x00000005040f7899 */ /* 0x000fe2000800063f */
[--C-:B------:R-:W-:Y:S01]  /*1240*/  SHF.R.S32.HI R33, RZ, 0x1f, R32.reuse ;  /* 0x0000001fff217819 */ /* 0x100fe20000011420 */
[----:B------:R-:W-:Y:S01]  /*1250*/  IMAD.MOV.U32 R149, RZ, RZ, c[0x0][0x27c] ;  /* 0x00009f00ff957624 */ /* 0x000fe200078e00ff */
[----:B------:R-:W-:Y:S01]  /*1260*/  IADD3 R35, R32, 0x20, RZ ;  /* 0x0000002020237810 */ /* 0x000fe20007ffe0ff */
[----:B------:R-:W-:Y:S01]  /*1270*/  IMAD.SHL.U32 R71, R71, 0x2, RZ ;  /* 0x0000000247477824 */ /* 0x000fe200078e00ff */
[----:B------:R-:W-:Y:S01]  /*1280*/  UIADD3 UR6, UR11, UR6, URZ ;  /* 0x000000060b067290 */ /* 0x000fe2000fffe03f */
[----:B------:R-:W-:Y:S01]  /*1290*/  IMAD.WIDE.U32 R12, R37, c[0x0][0x280], R32 ;  /* 0x0000a000250c7a25 */ /* 0x000fe200078e0020 */
[----:B------:R-:W-:-:S02]  /*12a0*/  UIADD3 UR5, UR21, UR5, URZ ;  /* 0x0000000515057290 */ /* 0x000fc4000fffe03f */
[----:B------:R-:W-:Y:S01]  /*12b0*/  @!PT LDS RZ, [RZ] ;  /* 0x00000000fffff984 */ /* 0x000fe20000000800 */
[----:B------:R-:W-:Y:S01]  /*12c0*/  @!PT LDS RZ, [RZ] ;  /* 0x00000000fffff984 */ /* 0x000fe20000000800 */
[----:B------:R-:W-:Y:S01]  /*12d0*/  @!PT LDS RZ, [RZ] ;  /* 0x00000000fffff984 */ /* 0x000fe20000000800 */
[----:B------:R1:W-:Y:S01]  /*12e0*/  @P0 LDGSTS.E.BYPASS.LTC128B.128 [R71+0x8100], [R4.64], !P6 ;  /* 0x0810000004470fae */ /* 0x0003e2000f101d52 */
[----:B------:R-:W-:Y:S01]  /*12f0*/  IMAD.MOV.U32 R20, RZ, RZ, R12 ;  /* 0x000000ffff147224 */ /* 0x000fe200078e000c */
[----:B------:R-:W-:Y:S01]  /*1300*/  ULDC.U8 UR4, c[0x0][0x298] ;  /* 0x0000a60000047ab9 */ /* 0x000fe20000000000 */
[----:B------:R-:W-:Y:S01]  /*1310*/  IMAD.MOV.U32 R70, RZ, RZ, c[0x0][0x27c] ;  /* 0x00009f00ff467624 */ /* 0x000fe200078e00ff */
[----:B------:R1:W-:Y:S01]  /*1320*/  @P0 LDGSTS.E.BYPASS.LTC128B.128 [R71+0xb100], [R4.64+0x80], !P5 ;  /* 0x0b10008004470fae */ /* 0x0003e2000e901d52 */
[----:B------:R-:W-:Y:S01]  /*1330*/  @P1 LEA R3, P0, R140, R8, 0x5 ;  /* 0x000000088c031211 */ /* 0x000fe200078028ff */
[----:B------:R-:W-:-:S04]  /*1340*/  IMAD.WIDE.U32 R152, R30, c[0x0][0x210], RZ ;  /* 0x000084001e987a25 */ /* 0x000fc800078e00ff */
[----:B------:R-:W-:Y:S02]  /*1350*/  IMAD.SHL.U32 R70, R70, 0x2, RZ ;  /* 0x0000000246467824 */ /* 0x000fe400078e00ff */
[----:B------:R-:W-:Y:S02]  /*1360*/  IMAD.X R128, RZ, RZ, R24, P3 ;  /* 0x000000ffff807224 */ /* 0x000fe400018e0618 */
[----:B------:R-:W-:Y:S01]  /*1370*/  IMAD R0, R0, 0x20, R37 ;  /* 0x0000002000007824 */ /* 0x000fe200078e0225 */
[C-C-:B-1----:R-:W-:Y:S02]  /*1380*/  @P1 LEA.HI.X R5, R140.reuse, R14, R136.reuse, 0x5, P0 ;  /* 0x0000000e8c051211 */ /* 0x142fe400000f2c88 */
[C---:B------:R-:W-:Y:S02]  /*1390*/  @P1 LEA R4, P0, R3.reuse, c[0x0][0x220], 0x1 ;  /* 0x0000880003041a11 */ /* 0x040fe400078008ff */
[----:B------:R-:W-:Y:S02]  /*13a0*/  SHF.L.U64.HI R136, R140, 0x6, R136 ;  /* 0x000000068c887819 */ /* 0x000fe40000010288 */
[----:B------:R-:W-:-:S02]  /*13b0*/  @P1 LEA.HI.X R5, R3, c[0x0][0x224], R5, 0x1, P0 ;  /* 0x0000890003051a11 */ /* 0x000fc400000f0c05 */
[----:B------:R-:W-:Y:S01]  /*13c0*/  ISETP.GT.AND P0, PT, R6, 0x40, PT ;  /* 0x000000400600780c */ /* 0x000fe20003f04270 */
[----:B------:R-:W-:Y:S01]  /*13d0*/  IMAD R6, R19, c[0x0][0x290], RZ ;  /* 0x0000a40013067a24 */ /* 0x000fe200078e02ff */
[----:B------:R-:W-:Y:S01]  /*13e0*/  SHF.L.U32 R140, R140, 0x6, RZ ;  /* 0x000000068c8c7819 */ /* 0x000fe200000006ff */
[----:B------:R2:W-:Y:S02]  /*13f0*/  @P1 LDGSTS.E.BYPASS.LTC128B.128 [R71+0x9100], [R4.64], !P6 ;  /* 0x0910000004471fae */ /* 0x0005e4000f101d52 */
[----:B------:R-:W-:Y:S02]  /*1400*/  IMAD R6, R37, c[0x0][0x294], R6 ;  /* 0x0000a50025067a24 */ /* 0x000fe400078e0206 */
[----:B------:R2:W-:Y:S06]  /*1410*/  @P1 LDGSTS.E.BYPASS.LTC128B.128 [R71+0xc100], [R4.64+0x80], !P5 ;  /* 0x0c10008004471fae */ /* 0x0005ec000e901d52 */
[----:B------:R-:W-:Y:S01]  /*1420*/  @P0 IADD3 R3, P1, R8, R28, RZ ;  /* 0x0000001c08030210 */ /* 0x000fe20007f3e0ff */
[----:B------:R-:W-:-:S03]  /*1430*/  IMAD.MOV.U32 R8, RZ, RZ, R10 ;  /* 0x000000ffff087224 */ /* 0x000fc600078e000a */
[----:B------:R-:W-:Y:S02]  /*1440*/  @P0 IADD3.X R10, R24, R14, RZ, P1, !PT ;  /* 0x0000000e180a0210 */ /* 0x000fe40000ffe4ff */
[--C-:B--2---:R-:W-:Y:S01]  /*1450*/  @P2 SHF.R.S32.HI R5, RZ, 0x1f, R16.reuse ;  /* 0x0000001fff052819 */ /* 0x104fe20000011410 */
[----:B------:R-:W-:Y:S01]  /*1460*/  @P2 IMAD.MOV.U32 R4, RZ, RZ, R16 ;  /* 0x000000ffff042224 */ /* 0x000fe200078e0010 */
[----:B------:R-:W-:Y:S01]  /*1470*/  @!P2 MOV R4, R21 ;  /* 0x000000150004a202 */ /* 0x000fe20000000f00 */
[----:B------:R-:W-:Y:S01]  /*1480*/  @!P2 IMAD.MOV.U32 R5, RZ, RZ, R15 ;  /* 0x000000ffff05a224 */ /* 0x000fe200078e000f */
[----:B------:R-:W-:Y:S01]  /*1490*/  @P0 LEA R16, P1, R3, c[0x0][0x220], 0x1 ;  /* 0x0000880003100a11 */ /* 0x000fe200078208ff */
[----:B------:R-:W-:Y:S01]  /*14a0*/  IMAD.WIDE.U32 R14, R37, c[0x0][0x290], R32 ;  /* 0x0000a400250e7a25 */ /* 0x000fe200078e0020 */
[----:B------:R-:W-:Y:S02]  /*14b0*/  ISETP.GE.AND P2, PT, R26, c[0x0][0x27c], PT ;  /* 0x00009f001a007a0c */ /* 0x000fe40003f46270 */
[----:B------:R-:W-:Y:S01]  /*14c0*/  @P0 LEA.HI.X R17, R3, c[0x0][0x224], R10, 0x1, P1 ;  /* 0x0000890003110a11 */ /* 0x000fe200008f0c0a */
[----:B------:R-:W-:Y:S01]  /*14d0*/  IMAD.WIDE.U32 R10, R37, c[0x0][0x290], R26 ;  /* 0x0000a400250a7a25 */ /* 0x000fe200078e001a */
[----:B------:R-:W-:-:S02]  /*14e0*/  SEL R3, RZ, c[0x0][0x27c], !P2 ;  /* 0x00009f00ff037a07 */ /* 0x000fc40005000000 */
[----:B------:R-:W-:Y:S01]  /*14f0*/  ISETP.NE.AND P1, PT, R154, 0x1, PT ;  /* 0x000000019a00780c */ /* 0x000fe20003f25270 */
[----:B------:R-:W-:Y:S01]  /*1500*/  IMAD.IADD R21, R13, 0x1, R18 ;  /* 0x000000010d157824 */ /* 0x000fe200078e0212 */
[----:B------:R1:W-:Y:S01]  /*1510*/  @P0 LDGSTS.E.BYPASS.LTC128B.128 [R71+0xa100], [R16.64], !P6 ;  /* 0x0a10000010470fae */ /* 0x0003e2000f101d52 */
[C---:B------:R-:W-:Y:S02]  /*1520*/  IMAD.IADD R3, R26.reuse, 0x1, R3 ;  /* 0x000000011a037824 */ /* 0x040fe400078e0203 */
[----:B------:R-:W-:Y:S01]  /*1530*/  IMAD.WIDE.U32 R12, R37, c[0x0][0x280], R26 ;  /* 0x0000a000250c7a25 */ /* 0x000fe200078e001a */
[----:B------:R1:W-:Y:S01]  /*1540*/  @P0 LDGSTS.E.BYPASS.LTC128B.128 [R71+0xd100], [R16.64+0x80], !P5 ;  /* 0x0d10008010470fae */ /* 0x0003e2000e901d52 */
[----:B------:R-:W-:Y:S02]  /*1550*/  ISETP.GE.AND P5, PT, R26, c[0x0][0x1d4], PT ;  /* 0x000075001a007a0c */ /* 0x000fe40003fa6270 */
[----:B------:R-:W-:Y:S01]  /*1560*/  IMAD.IADD R19, R15, 0x1, R6 ;  /* 0x000000010f137824 */ /* 0x000fe200078e0206 */
[----:B------:R-:W0:Y:S01]  /*1570*/  LDGDEPBAR ;  /* 0x00000000000079af */ /* 0x000e220000000000 */
[----:B------:R-:W-:Y:S01]  /*1580*/  IMAD.IADD R11, R6, 0x1, R11 ;  /* 0x00000001060b7824 */ /* 0x000fe200078e020b */
[----:B------:R-:W-:Y:S01]  /*1590*/  SHF.R.S32.HI R6, RZ, 0x1f, R3 ;  /* 0x0000001fff067819 */ /* 0x000fe20000011403 */
[----:B------:R-:W-:Y:S01]  /*15a0*/  IMAD.IADD R15, R18, 0x1, R13 ;  /* 0x00000001120f7824 */ /* 0x000fe200078e020d */
[----:B------:R-:W-:Y:S01]  /*15b0*/  MOV R18, R14 ;  /* 0x0000000e00127202 */ /* 0x000fe20000000f00 */
[----:B------:R-:W-:Y:S01]  /*15c0*/  IMAD R13, R22, c[0x0][0x268], RZ ;  /* 0x00009a00160d7a24 */ /* 0x000fe200078e02ff */
[----:B------:R-:W-:Y:S01]  /*15d0*/  MOV R14, R12 ;  /* 0x0000000c000e7202 */ /* 0x000fe20000000f00 */
[----:B------:R-:W-:Y:S01]  /*15e0*/  IMAD R5, R5, c[0x0][0x2b0], RZ ;  /* 0x0000ac0005057a24 */ /* 0x000fe200078e02ff */
[-C--:B------:R-:W-:Y:S01]  /*15f0*/  LEA.HI R12, R6, R3.reuse, RZ, 0x6 ;  /* 0x00000003060c7211 */ /* 0x080fe200078f30ff */
[----:B------:R-:W-:Y:S01]  /*1600*/  IMAD R105, R94, c[0x0][0x26c], R13 ;  /* 0x00009b005e697a24 */ /* 0x000fe200078e020d */
[----:B------:R-:W-:Y:S01]  /*1610*/  LEA.HI R3, R6, R3, RZ, 0x3 ;  /* 0x0000000306037211 */ /* 0x000fe200078f18ff */
[----:B------:R-:W-:Y:S01]  /*1620*/  IMAD.WIDE.U32 R94, R94, c[0x0][0x268], R8 ;  /* 0x00009a005e5e7a25 */ /* 0x000fe200078e0008 */
[----:B------:R-:W-:-:S02]  /*1630*/  SHF.R.S32.HI R6, RZ, 0x6, R12 ;  /* 0x00000006ff067819 */ /* 0x000fc4000001140c */
[----:B------:R-:W-:Y:S01]  /*1640*/  LOP3.LUT R12, R115, 0x38, R3, 0xf8, !PT ;  /* 0x00000038730c7812 */ /* 0x000fe200078ef803 */
[----:B------:R-:W-:Y:S01]  /*1650*/  IMAD R5, R4, c[0x0][0x2b4], R5 ;  /* 0x0000ad0004057a24 */ /* 0x000fe200078e0205 */
[----:B------:R-:W-:Y:S01]  /*1660*/  SHF.R.S32.HI R13, RZ, 0x1f, R141 ;  /* 0x0000001fff0d7819 */ /* 0x000fe2000001148d */
[----:B------:R-:W-:Y:S01]  /*1670*/  IMAD R9, R6, 0x1800, R7 ;  /* 0x0000180006097824 */ /* 0x000fe200078e0207 */
[----:B------:R-:W-:Y:S01]  /*1680*/  LOP3.LUT R8, R12, R148, RZ, 0x3c, !PT ;  /* 0x000000940c087212 */ /* 0x000fe200078e3cff */
[----:B------:R-:W-:Y:S01]  /*1690*/  IMAD.WIDE.U32 R120, R4, c[0x0][0x2b0], RZ ;  /* 0x0000ac0004787a25 */ /* 0x000fe200078e00ff */
[----:B------:R-:W-:Y:S02]  /*16a0*/  SHF.R.S32.HI R12, RZ, 0x1f, R142 ;  /* 0x0000001fff0c7819 */ /* 0x000fe4000001148e */
[----:B------:R-:W-:Y:S01]  /*16b0*/  LEA.HI R13, R13, R141, RZ, 0x3 ;  /* 0x0000008d0d0d7211 */ /* 0x000fe200078f18ff */
[----:B------:R-:W-:Y:S01]  /*16c0*/  IMAD.IADD R25, R9, 0x1, R8 ;  /* 0x0000000109197824 */ /* 0x000fe200078e0208 */
[----:B------:R-:W-:Y:S01]  /*16d0*/  LEA.HI R12, R12, R142, RZ, 0x3 ;  /* 0x0000008e0c0c7211 */ /* 0x000fe200078f18ff */
[----:B------:R-:W-:Y:S01]  /*16e0*/  IMAD.SHL.U32 R8, R142, 0x40, RZ ;  /* 0x000000408e087824 */ /* 0x000fe200078e00ff */
[----:B------:R-:W-:Y:S01]  /*16f0*/  SHF.L.U32 R9, R141, 0x6, RZ ;  /* 0x000000068d097819 */ /* 0x000fe200000006ff */
[----:B------:R-:W-:Y:S01]  /*1700*/  IMAD.SHL.U32 R13, R13, 0x40, RZ ;  /* 0x000000400d0d7824 */ /* 0x000fe200078e00ff */
[----:B------:R-:W-:Y:S01]  /*1710*/  LOP3.LUT R92, R3, 0xfffffff8, RZ, 0xc0, !PT ;  /* 0xfffffff8035c7812 */ /* 0x000fe200078ec0ff */
[----:B------:R-:W-:Y:S01]  /*1720*/  IMAD.SHL.U32 R12, R12, 0x40, RZ ;  /* 0x000000400c0c7824 */ /* 0x000fe200078e00ff */
[----:B------:R-:W-:Y:S01]  /*1730*/  LOP3.LUT R114, R8, 0x1c0, RZ, 0xc0, !PT ;  /* 0x000001c008727812 */ /* 0x000fe200078ec0ff */
[----:B-1----:R-:W-:Y:S01]  /*1740*/  IMAD R16, R155, c[0x0][0x210], RZ ;  /* 0x000084009b107a24 */ /* 0x002fe200078e02ff */
[----:B------:R-:W-:Y:S01]  /*1750*/  LOP3.LUT R111, R9, 0x1c0, RZ, 0xc0, !PT ;  /* 0x000001c0096f7812 */ /* 0x000fe200078ec0ff */
[----:B-----5:R-:W-:Y:S01]  /*1760*/  IMAD.WIDE.U32 R98, R135, c[0x0][0x280], R14 ;  /* 0x0000a00087627a25 */ /* 0x020fe200078e000e */
[----:B------:R-:W-:-:S02]  /*1770*/  SHF.R.U32.HI R147, RZ, 0x3, R114 ;  /* 0x00000003ff937819 */ /* 0x000fc40000011672 */
[----:B------:R-:W-:Y:S01]  /*1780*/  LOP3.LUT R12, R12, 0xfffffe00, RZ, 0xc0, !PT ;  /* 0xfffffe000c0c7812 */ /* 0x000fe200078ec0ff */
[----:B------:R-:W-:Y:S01]  /*1790*/  IMAD R16, R30, c[0x0][0x214], R16 ;  /* 0x000085001e107a24 */ /* 0x000fe200078e0210 */
[----:B------:R-:W-:Y:S01]  /*17a0*/  LOP3.LUT R13, R13, 0xfffffe00, RZ, 0xc0, !PT ;  /* 0xfffffe000d0d7812 */ /* 0x000fe200078ec0ff */
[----:B------:R-:W-:Y:S01]  /*17b0*/  IMAD.WIDE.U32 R102, R135, c[0x0][0x280], R20 ;  /* 0x0000a00087667a25 */ /* 0x000fe200078e0014 */
[----:B------:R-:W-:Y:S02]  /*17c0*/  LOP3.LUT R8, R114, 0x38, R3, 0xf8, !PT ;  /* 0x0000003872087812 */ /* 0x000fe400078ef803 */
[----:B------:R-:W-:Y:S01]  /*17d0*/  SHF.R.U32.HI R146, RZ, 0x3, R111 ;  /* 0x00000003ff927819 */ /* 0x000fe2000001166f */
[----:B------:R-:W-:Y:S01]  /*17e0*/  IMAD R23, R6, 0x1800, R12 ;  /* 0x0000180006177824 */ /* 0x000fe200078e020c */
[----:B------:R-:W-:Y:S01]  /*17f0*/  LOP3.LUT R9, R111, 0x38, R3, 0xf8, !PT ;  /* 0x000000386f097812 */ /* 0x000fe200078ef803 */
[----:B------:R-:W-:Y:S01]  /*1800*/  IMAD.WIDE.U32 R100, R135, c[0x0][0x290], R18 ;  /* 0x0000a40087647a25 */ /* 0x000fe200078e0012 */
[----:B------:R-:W-:-:S02]  /*1810*/  LOP3.LUT R22, R8, R147, RZ, 0x3c, !PT ;  /* 0x0000009308167212 */ /* 0x000fc400078e3cff */
[----:B------:R-:W-:Y:S01]  /*1820*/  IADD3 R127, R121, R5, RZ ;  /* 0x00000005797f7210 */ /* 0x000fe20007ffe0ff */
[----:B------:R-:W-:Y:S01]  /*1830*/  IMAD R8, R6, 0x1800, R13 ;  /* 0x0000180006087824 */ /* 0x000fe200078e020d */
[----:B------:R-:W-:Y:S01]  /*1840*/  LOP3.LUT R6, R9, R146, RZ, 0x3c, !PT ;  /* 0x0000009209067212 */ /* 0x000fe200078e3cff */
[----:B------:R-:W-:Y:S01]  /*1850*/  IMAD R9, R155, c[0x0][0x1e8], RZ ;  /* 0x00007a009b097a24 */ /* 0x000fe200078e02ff */
[----:B------:R-:W-:Y:S01]  /*1860*/  IADD3 R23, R23, R22, RZ ;  /* 0x0000001617177210 */ /* 0x000fe20007ffe0ff */
[----:B------:R-:W-:Y:S01]  /*1870*/  IMAD.WIDE.U32 R96, R135, c[0x0][0x290], R10 ;  /* 0x0000a40087607a25 */ /* 0x000fe200078e000a */
[----:B------:R-:W-:Y:S02]  /*1880*/  SHF.R.S32.HI R68, RZ, 0x3, R3 ;  /* 0x00000003ff447819 */ /* 0x000fe40000011403 */
[----:B------:R-:W-:Y:S01]  /*1890*/  SHF.R.S32.HI R107, RZ, 0x1f, R92 ;  /* 0x0000001fff6b7819 */ /* 0x000fe2000001145c */
[----:B------:R-:W-:Y:S01]  /*18a0*/  IMAD.IADD R22, R8, 0x1, R6 ;  /* 0x0000000108167824 */ /* 0x000fe200078e0206 */
[----:B------:R-:W-:Y:S01]  /*18b0*/  SHF.R.S32.HI R6, RZ, 0x1f, R135 ;  /* 0x0000001fff067819 */ /* 0x000fe20000011487 */
[----:B------:R-:W-:Y:S01]  /*18c0*/  IMAD R9, R30, c[0x0][0x1ec], R9 ;  /* 0x00007b001e097a24 */ /* 0x000fe200078e0209 */
[----:B------:R-:W-:Y:S01]  /*18d0*/  SHF.L.U32 R126, R25, 0x1, RZ ;  /* 0x00000001197e7819 */ /* 0x000fe200000006ff */
[----:B------:R-:W-:Y:S01]  /*18e0*/  IMAD.IADD R130, R153, 0x1, R16 ;  /* 0x0000000199827824 */ /* 0x000fe200078e0210 */
[----:B------:R-:W-:Y:S01]  /*18f0*/  BAR.SYNC.DEFER_BLOCKING 0x0 ;  /* 0x0000000000007b1d */ /* 0x000fe20000010000 */
[C---:B------:R-:W-:Y:S01]  /*1900*/  IMAD R8, R6.reuse, c[0x0][0x280], RZ ;  /* 0x0000a00006087a24 */ /* 0x040fe200078e02ff */
[----:B------:R-:W-:Y:S01]  /*1910*/  IADD3 R129, R151, R9, RZ ;  /* 0x0000000997817210 */ /* 0x000fe20007ffe0ff */
[----:B------:R-:W-:Y:S01]  /*1920*/  IMAD R6, R6, c[0x0][0x290], RZ ;  /* 0x0000a40006067a24 */ /* 0x000fe200078e02ff */
[----:B------:R-:W-:Y:S01]  /*1930*/  ISETP.GE.AND P0, PT, R149, 0x1, PT ;  /* 0x000000019500780c */ /* 0x000fe20003f06270 */
[----:B------:R-:W-:-:S02]  /*1940*/  IMAD R8, R135, c[0x0][0x284], R8 ;  /* 0x0000a10087087a24 */ /* 0x000fc400078e0208 */
[----:B------:R-:W-:Y:S02]  /*1950*/  IMAD R6, R135, c[0x0][0x294], R6 ;  /* 0x0000a50087067a24 */ /* 0x000fe400078e0206 */
[----:B------:R-:W-:Y:S01]  /*1960*/  IMAD.IADD R105, R95, 0x1, R105 ;  /* 0x000000015f697824 */ /* 0x000fe200078e0269 */
[----:B------:R-:W-:Y:S01]  /*1970*/  IADD3 R108, R8, R99, RZ ;  /* 0x00000063086c7210 */ /* 0x000fe20007ffe0ff */
[----:B------:R-:W-:Y:S02]  /*1980*/  IMAD.IADD R110, R103, 0x1, R8 ;  /* 0x00000001676e7824 */ /* 0x000fe400078e0208 */
[----:B------:R-:W-:Y:S02]  /*1990*/  IMAD.IADD R109, R101, 0x1, R6 ;  /* 0x00000001656d7824 */ /* 0x000fe400078e0206 */
[----:B------:R-:W-:Y:S02]  /*19a0*/  IMAD.IADD R106, R6, 0x1, R97 ;  /* 0x00000001066a7824 */ /* 0x000fe400078e0261 */
[----:B------:R-:W-:-:S02]  /*19b0*/  IMAD.SHL.U32 R125, R23, 0x2, RZ ;  /* 0x00000002177d7824 */ /* 0x000fc400078e00ff */
[----:B------:R-:W-:Y:S02]  /*19c0*/  IMAD.SHL.U32 R124, R22, 0x2, RZ ;  /* 0x00000002167c7824 */ /* 0x000fe400078e00ff */
.L_x_354:
[----:B------:R-:W-:Y:S01]  /*19d0*/  IMAD R3, R41, 0x60, R0 ;  /* 0x0000006029037824 */ /* 0x000fe200078e0200 */
[----:B------:R-:W-:Y:S01]  /*19e0*/  ISETP.NE.AND P1, PT, R154, 0x1, PT ;  /* 0x000000019a00780c */ /* 0x000fe20003f25270 */
[----:B------:R-:W-:Y:S01]  /*19f0*/  IMAD.MOV.U32 R90, RZ, RZ, RZ ;  /* 0x000000ffff5a7224 */ /* 0x000fe200078e00ff */
[----:B------:R-:W-:Y:S04]  /*1a00*/  DEPBAR.LE SB0, 0x0 ;  /* 0x000080000000791a */ /* 0x000fe80000000000 */
[----:B---3--:R-:W-:Y:S01]  /*1a10*/  IMAD.IADD R4, R132, 0x1, R3 ;  /* 0x0000000184047824 */ /* 0x008fe200078e0203 */
[----:B------:R-:W-:Y:S01]  /*1a20*/  ISETP.GE.AND P0, PT, R3, R2, PT ;  /* 0x000000020300720c */ /* 0x000fe20003f06270 */
[----:B------:R-:W-:Y:S01]  /*1a30*/  BSSY B2, `(.L_x_320) ;  /* 0x00003fb000027945 */ /* 0x000fe20003800000 */
[----:B------:R-:W-:Y:S01]  /*1a40*/  ISETP.GE.AND P3, PT, R149, 0x1, PT ;  /* 0x000000019500780c */ /* 0x000fe20003f66270 */
[--C-:B------:R-:W-:Y:S01]  /*1a50*/  IMAD.MOV.U32 R3, RZ, RZ, R4.reuse ;  /* 0x000000ffff037224 */ /* 0x100fe200078e0004 */
[----:B------:R-:W-:Y:S02]  /*1a60*/  ISETP.GT.OR P0, PT, R0, 0x5f, P0 ;  /* 0x0000005f0000780c */ /* 0x000fe40000704670 */
[----:B------:R-:W-:Y:S05]  /*1a70*/  @P1 IMAD.HI.U32 R5, R4, c[0x0][0x2bc], RZ ;  /* 0x0000af0004051a27 */ /* 0x000fea00078e00ff */
[----:B------:R-:W-:Y:S06]  /*1a80*/  @P1 SHF.R.U32.HI R3, RZ, c[0x0][0x2c0], R5 ;  /* 0x0000b000ff031a19 */ /* 0x000fec0000011605 */
[C---:B------:R-:W-:Y:S04]  /*1a90*/  @!P0 IADD3 R5, P1, R3.reuse, R120, RZ ;  /* 0x0000007803058210 */ /* 0x040fe80007f3e0ff */
[----:B------:R-:W-:Y:S01]  /*1aa0*/  @!P0 LEA.HI.X.SX32 R6, R3, R127, 0x1, P1 ;  /* 0x0000007f03068211 */ /* 0x000fe200008f0eff */
[----:B------:R-:W-:Y:S01]  /*1ab0*/  IMAD.MOV R3, RZ, RZ, -R3 ;  /* 0x000000ffff037224 */ /* 0x000fe200078e0a03 */
[----:B------:R-:W-:Y:S03]  /*1ac0*/  @!P0 LEA R8, P1, R5, c[0x0][0x2a0], 0x2 ;  /* 0x0000a80005088a11 */ /* 0x000fe600078210ff */
[----:B------:R-:W-:Y:S01]  /*1ad0*/  IMAD R91, R3, c[0x0][0x2b8], R4 ;  /* 0x0000ae00035b7a24 */ /* 0x000fe200078e0204 */
[----:B------:R-:W-:Y:S03]  /*1ae0*/  @!P0 LEA.HI.X R9, R5, c[0x0][0x2a4], R6, 0x2, P1 ;  /* 0x0000a90005098a11 */ /* 0x000fe600008f1406 */
[----:B------:R-:W-:Y:S01]  /*1af0*/  IMAD.WIDE.U32 R4, R91, c[0x0][0x1e0], RZ ;  /* 0x000078005b047a25 */ /* 0x000fe200078e00ff */
[----:B------:R-:W-:Y:S01]  /*1b00*/  SHF.R.S32.HI R93, RZ, 0x1f, R91 ;  /* 0x0000001fff5d7819 */ /* 0x000fe2000001145b */
[----:B--2---:R-:W2:Y:S04]  /*1b10*/  @!P0 LDG.E R90, [R8.64] ;  /* 0x00000012085a8981 */ /* 0x004ea8000c1e1900 */
[----:B------:R-:W-:Y:S01]  /*1b20*/  IMAD R3, R93, c[0x0][0x1e0], RZ ;  /* 0x000078005d037a24 */ /* 0x000fe200078e02ff */
[----:B------:R-:W-:Y:S03]  /*1b30*/  BAR.SYNC.DEFER_BLOCKING 0x0 ;  /* 0x0000000000007b1d */ /* 0x000fe60000010000 */
[----:B------:R-:W-:Y:S04]  /*1b40*/  IMAD R3, R91, c[0x0][0x1e4], R3 ;  /* 0x000079005b037a24 */ /* 0x000fe800078e0203 */
        /* <DEDUP_REMOVED lines=9> */
[----:B-1----:R-:W-:-:S05]  /*1be0*/  @!P3 BRA `(.L_x_321) ;  /* 0x00003ad00000b947 */ /* 0x002fca0003800000 */
[C---:B------:R-:W-:Y:S01]  /*1bf0*/  IMAD R6, R41.reuse, UR5, RZ ;  /* 0x0000000529067c24 */ /* 0x040fe2000f8e02ff */
[----:B------:R-:W-:Y:S01]  /*1c00*/  ISETP.NE.AND P0, PT, RZ, UR4, PT ;  /* 0x00000004ff007c0c */ /* 0x000fe2000bf05270 */
[C---:B------:R-:W-:Y:S01]  /*1c10*/  IMAD R5, R41.reuse, UR6, RZ ;  /* 0x0000000629057c24 */ /* 0x040fe2000f8e02ff */
[----:B------:R-:W-:Y:S01]  /*1c20*/  SHF.R.S32.HI R4, RZ, 0x1f, R41 ;  /* 0x0000001fff047819 */ /* 0x000fe20000011429 */
[C---:B------:R-:W-:Y:S02]  /*1c30*/  IMAD R3, R41.reuse, -0x60, R2 ;  /* 0xffffffa029037824 */ /* 0x040fe400078e0202 */
[----:B------:R-:W-:Y:S03]  /*1c40*/  IMAD.WIDE.U32 R64, R41, UR20, RZ ;  /* 0x0000001429407c25 */ /* 0x000fe6000f8e00ff */
[----:B------:R-:W-:Y:S01]  /*1c50*/  IMNMX R74, R3, 0x60, PT ;  /* 0x00000060034a7817 */ /* 0x000fe20003800200 */
[C---:B------:R-:W-:Y:S02]  /*1c60*/  IMAD R6, R4.reuse, UR20, R6 ;  /* 0x0000001404067c24 */ /* 0x040fe4000f8e0206 */
[----:B------:R-:W-:Y:S02]  /*1c70*/  IMAD R4, R4, UR10, R5 ;  /* 0x0000000a04047c24 */ /* 0x000fe4000f8e0205 */
[----:B------:R-:W-:Y:S01]  /*1c80*/  IMAD.WIDE.U32 R66, R41, UR10, RZ ;  /* 0x0000000a29427c25 */ /* 0x000fe2000f8e00ff */
        /* <DEDUP_REMOVED lines=14> */
[----:B------:R-:W-:Y:S02]  /*1d70*/  CS2R R8, SRZ ;  /* 0x0000000000087805 */ /* 0x000fe4000001ff00 */
[----:B------:R-:W-:Y:S01]  /*1d80*/  IMAD.X R5, R34, 0x1, R110, P0 ;  /* 0x0000000122057824 */ /* 0x000fe200000e066e */
[----:B------:R-:W-:Y:S05]  /*1d90*/  IADD3 R4, P0, R100, R66, RZ ;  /* 0x0000004264047210 */ /* 0x000fea0007f1e0ff */
[----:B------:R-:W-:Y:S01]  /*1da0*/  IMAD.X R6, R36, 0x1, R109, P0 ;  /* 0x0000000124067824 */ /* 0x000fe200000e066d */
[C---:B------:R-:W-:Y:S04]  /*1db0*/  LEA R14, P0, R3.reuse, c[0x0][0x270], 0x1 ;  /* 0x00009c00030e7a11 */ /* 0x040fe800078008ff */
[----:B------:R-:W-:Y:S02]  /*1dc0*/  LEA.HI.X R15, R3, c[0x0][0x274], R5, 0x1, P0 ;  /* 0x00009d00030f7a11 */ /* 0x000fe400000f0c05 */
[C---:B------:R-:W-:Y:S04]  /*1dd0*/  LEA R10, P0, R4.reuse, c[0x0][0x288], 0x1 ;  /* 0x0000a200040a7a11 */ /* 0x040fe800078008ff */
[----:B------:R-:W-:Y:S02]  /*1de0*/  LEA.HI.X R11, R4, c[0x0][0x28c], R6, 0x1, P0 ;  /* 0x0000a300040b7a11 */ /* 0x000fe400000f0c06 */
[----:B------:R-:W-:Y:S01]  /*1df0*/  ISETP.GE.AND P0, PT, R32, c[0x0][0x27c], PT ;  /* 0x00009f0020007a0c */ /* 0x000fe20003f06270 */
[----:B------:R-:W-:Y:S11]  /*1e00*/  CS2R R4, SRZ ;  /* 0x0000000000047805 */ /* 0x000ff6000001ff00 */
[----:B------:R-:W-:Y:S01]  /*1e10*/  @!UPT UIADD3 URZ, URZ, URZ, URZ ;  /* 0x0000003f3f3ff290 */ /* 0x000fe2000fffe03f */
[----:B------:R1:W5:Y:S04]  /*1e20*/  @!P0 LDG.E.64 R38, [R14.64] ;  /* 0x000000120e268981 */ /* 0x000368000c1e1b00 */
[----:B------:R1:W5:Y:S01]  /*1e30*/  @!P0 LDG.E.64 R4, [R10.64] ;  /* 0x000000120a048981 */ /* 0x000362000c1e1b00 */
[----:B------:R-:W-:Y:S11]  /*1e40*/  ISETP.GE.AND P0, PT, R35, c[0x0][0x27c], PT ;  /* 0x00009f0023007a0c */ /* 0x000ff60003f06270 */
[----:B------:R-:W-:Y:S02]  /*1e50*/  @!UPT UIADD3 URZ, URZ, URZ, URZ ;  /* 0x0000003f3f3ff290 */ /* 0x000fe4000fffe03f */
[----:B------:R1:W5:Y:S04]  /*1e60*/  @!P0 LDG.E.64 R46, [R14.64+0x40] ;  /* 0x000040120e2e8981 */ /* 0x000368000c1e1b00 */
[----:B------:R1:W5:Y:S02]  /*1e70*/  @!P0 LDG.E.64 R8, [R10.64+0x40] ;  /* 0x000040120a088981 */ /* 0x000364000c1e1b00 */
.L_x_324:
[----:B------:R-:W-:Y:S05]  /*1e80*/  BSYNC B0 ;  /* 0x0000000000007941 */ /* 0x000fea0003800000 */
.L_x_323:
[----:B------:R-:W-:Y:S01]  /*1e90*/  ISETP.GE.AND P6, PT, R142, R74, PT ;  /* 0x0000004a8e00720c */ /* 0x000fe20003fc6270 */
[----:B-1---5:R-:W-:Y:S01]  /*1ea0*/  IMAD.MOV.U32 R11, RZ, RZ, R46 ;  /* 0x000000ffff0b7224 */ /* 0x022fe200078e002e */
[----:B------:R-:W-:Y:S01]  /*1eb0*/  BSSY B0, `(.L_x_325) ;  /* 0x0000025000007945 */ /* 0x000fe20003800000 */
[----:B------:R-:W-:Y:S01]  /*1ec0*/  IMAD.MOV.U32 R10, RZ, RZ, R47 ;  /* 0x000000ffff0a7224 */ /* 0x000fe200078e002f */
[----:B------:R-:W-:Y:S01]  /*1ed0*/  CS2R R48, SRZ ;  /* 0x0000000000307805 */ /* 0x000fe2000001ff00 */
[----:B------:R-:W-:Y:S01]  /*1ee0*/  IMAD.MOV.U32 R6, RZ, RZ, R38 ;  /* 0x000000ffff067224 */ /* 0x000fe200078e0026 */
[----:B------:R-:W-:Y:S01]  /*1ef0*/  CS2R R20, SRZ ;  /* 0x0000000000147805 */ /* 0x000fe2000001ff00 */
[----:B------:R-:W-:Y:S01]  /*1f00*/  IMAD.MOV.U32 R3, RZ, RZ, R39 ;  /* 0x000000ffff037224 */ /* 0x000fe200078e0027 */
[----:B------:R-:W-:Y:S01]  /*1f10*/  PRMT R45, R11, 0x5410, R10 ;  /* 0x000054100b2d7816 */ /* 0x000fe2000000000a */
[----:B------:R-:W-:Y:S01]  /*1f20*/  IMAD.MOV.U32 R10, RZ, RZ, R9 ;  /* 0x000000ffff0a7224 */ /* 0x000fe200078e0009 */
[----:B------:R-:W-:Y:S01]  /*1f30*/  PRMT R40, R6, 0x7610, R40 ;  /* 0x0000761006287816 */ /* 0x000fe20000000028 */
[----:B------:R-:W-:Y:S01]  /*1f40*/  IMAD.MOV.U32 R6, RZ, RZ, R4 ;  /* 0x000000ffff067224 */ /* 0x000fe200078e0004 */
[----:B------:R-:W-:Y:S01]  /*1f50*/  PRMT R43, R3, 0x7610, R43 ;  /* 0x00007610032b7816 */ /* 0x000fe2000000002b */
[----:B------:R-:W-:Y:S01]  /*1f60*/  CS2R R14, SRZ ;  /* 0x00000000000e7805 */ /* 0x000fe2000001ff00 */
[----:B------:R-:W-:Y:S02]  /*1f70*/  MOV R11, R8 ;  /* 0x00000008000b7202 */ /* 0x000fe40000000f00 */
[----:B------:R-:W-:Y:S02]  /*1f80*/  MOV R3, R5 ;  /* 0x0000000500037202 */ /* 0x000fe40000000f00 */
[----:B------:R-:W-:Y:S02]  /*1f90*/  PRMT R29, R11, 0x5410, R10 ;  /* 0x000054100b1d7816 */ /* 0x000fe4000000000a */
[----:B------:R-:W-:Y:S01]  /*1fa0*/  PRMT R28, R6, 0x5410, R3 ;  /* 0x00005410061c7816 */ /* 0x000fe20000000003 */
[----:B------:R-:W-:-:S05]  /*1fb0*/  @P6 BRA `(.L_x_326) ;  /* 0x0000014000006947 */ /* 0x000fca0003800000 */
[----:B------:R-:W-:Y:S01]  /*1fc0*/  IADD3 R3, P1, P0, R102, UR15, R64 ;  /* 0x0000000f66037c10 */ /* 0x000fe2000f83e040 */
[----:B------:R-:W-:Y:S01]  /*1fd0*/  CS2R R48, SRZ ;  /* 0x0000000000307805 */ /* 0x000fe2000001ff00 */
[----:B------:R-:W-:Y:S01]  /*1fe0*/  CS2R R14, SRZ ;  /* 0x00000000000e7805 */ /* 0x000fe2000001ff00 */
[----:B------:R-:W-:Y:S01]  /*1ff0*/  CS2R R50, SRZ ;  /* 0x0000000000327805 */ /* 0x000fe2000001ff00 */
[----:B------:R-:W-:Y:S01]  /*2000*/  IADD3.X R10, R110, UR14, R34, P1, P0 ;  /* 0x0000000e6e0a7c10 */ /* 0x000fe20008fe0422 */
[----:B------:R-:W-:Y:S01]  /*2010*/  CS2R R20, SRZ ;  /* 0x0000000000147805 */ /* 0x000fe2000001ff00 */
[----:B------:R-:W-:Y:S04]  /*2020*/  IADD3 R6, P1, P0, R100, UR16, R66 ;  /* 0x0000001064067c10 */ /* 0x000fe8000f83e042 */
[----:B------:R-:W-:Y:S02]  /*2030*/  IADD3.X R11, R109, UR9, R36, P1, P0 ;  /* 0x000000096d0b7c10 */ /* 0x000fe40008fe0424 */
        /* <DEDUP_REMOVED lines=12> */
.L_x_326:
[----:B------:R-:W-:Y:S05]  /*2100*/  BSYNC B0 ;  /* 0x0000000000007941 */ /* 0x000fea0003800000 */
.L_x_325:
[----:B------:R-:W-:Y:S01]  /*2110*/  ISETP.GE.AND P3, PT, R141, R74, PT ;  /* 0x0000004a8d00720c */ /* 0x000fe20003f66270 */
[----:B-1---5:R-:W-:Y:S01]  /*2120*/  IMAD.MOV.U32 R11, RZ, RZ, R50 ;  /* 0x000000ffff0b7224 */ /* 0x022fe200078e0032 */
[----:B------:R-:W-:Y:S01]  /*2130*/  MOV R6, R48 ;  /* 0x0000003000067202 */ /* 0x000fe20000000f00 */
        /* <DEDUP_REMOVED lines=13> */
[----:B------:R-:W-:Y:S02]  /*2210*/  PRMT R31, R11, 0x5410, R10 ;  /* 0x000054100b1f7816 */ /* 0x000fe4000000000a */
[----:B------:R-:W-:Y:S01]  /*2220*/  PRMT R30, R6, 0x5410, R3 ;  /* 0x00005410061e7816 */ /* 0x000fe20000000003 */
[----:B------:R-:W-:-:S05]  /*2230*/  @P3 BRA `(.L_x_328) ;  /* 0x0000012000003947 */ /* 0x000fca0003800000 */
[----:B------:R-:W-:Y:S01]  /*2240*/  IADD3 R64, P1, P0, R102, UR13, R64 ;  /* 0x0000000d66407c10 */ /* 0x000fe2000f83e040 */
[----:B------:R-:W-:Y:S01]  /*2250*/  CS2R R54, SRZ ;  /* 0x0000000000367805 */ /* 0x000fe2000001ff00 */
[----:B------:R-:W-:Y:S02]  /*2260*/  CS2R R24, SRZ ;  /* 0x0000000000187805 */ /* 0x000fe4000001ff00 */
[----:B------:R-:W-:Y:S02]  /*2270*/  IADD3.X R34, R110, UR12, R34, P1, P0 ;  /* 0x0000000c6e227c10 */ /* 0x000fe40008fe0422 */
        /* <DEDUP_REMOVED lines=14> */
.L_x_328:
[----:B------:R-:W-:Y:S05]  /*2360*/  BSYNC B0 ;  /* 0x0000000000007941 */ /* 0x000fea0003800000 */
.L_x_327:
[----:B-----5:R-:W-:Y:S01]  /*2370*/  MOV R6, R52 ;  /* 0x0000003400067202 */ /* 0x020fe20000000f00 */
[----:B------:R2:W3:Y:S01]  /*2380*/  SHFL.IDX PT, R64, R86, RZ, 0x181f ;  /* 0x00181fff56407589 */ /* 0x0004e200000e0000 */
[----:B-1----:R-:W-:Y:S01]  /*2390*/  IMAD.MOV.U32 R11, RZ, RZ, R54 ;  /* 0x000000ffff0b7224 */ /* 0x002fe200078e0036 */
[----:B------:R-:W-:Y:S01]  /*23a0*/  BSSY B1, `(.L_x_329) ;  /* 0x000007f000017945 */ /* 0x000fe20003800000 */
[----:B------:R-:W-:Y:S02]  /*23b0*/  IMAD.MOV.U32 R10, RZ, RZ, R55 ;  /* 0x000000ffff0a7224 */ /* 0x000fe400078e0037 */
[----:B------:R-:W-:Y:S01]  /*23c0*/  IMAD.MOV.U32 R3, RZ, RZ, R53 ;  /* 0x000000ffff037224 */ /* 0x000fe200078e0035 */
[----:B------:R2:W1:Y:S02]  /*23d0*/  SHFL.IDX PT, R63, R87, RZ, 0x181f ;  /* 0x00181fff573f7589 */ /* 0x00046400000e0000 */
        /* <DEDUP_REMOVED lines=11> */
[C---:B-1----:R-:W-:Y:S01]  /*2490*/  LEA R60, P0, R26.reuse, R63, 0x1 ;  /* 0x0000003f1a3c7211 */ /* 0x042fe200078008ff */
[----:B------:R-:W1:Y:S03]  /*24a0*/  LDS.128 R16, [R71+0x8100] ;  /* 0x0081000047107984 */ /* 0x000e660000000c00 */
[----:B---3--:R-:W-:Y:S02]  /*24b0*/  LEA.HI.X R61, R26, R64, R27, 0x1, P0 ;  /* 0x000000401a3d7211 */ /* 0x008fe400000f0c1b */
[----:B------:R-:W-:Y:S11]  /*24c0*/  ISETP.GE.AND P0, PT, R32, c[0x0][0x27c], PT ;  /* 0x00009f0020007a0c */ /* 0x000ff60003f06270 */
[----:B------:R-:W-:Y:S02]  /*24d0*/  @!UPT UIADD3 URZ, URZ, URZ, URZ ;  /* 0x0000003f3f3ff290 */ /* 0x000fe4000fffe03f */
[----:B------:R-:W-:Y:S01]  /*24e0*/  @!P0 HADD2.F32 R3, -RZ, R28.H0_H0 ;  /* 0x2000001cff038230 */ /* 0x000fe20000004100 */
[--C-:B------:R-:W-:Y:S02]  /*24f0*/  @!P0 SHF.R.U64 R10, R4, 0x10, R5.reuse ;  /* 0x00000010040a8819 */ /* 0x100fe40000001205 */
[----:B------:R-:W-:Y:S02]  /*2500*/  @!P0 SHF.R.U32.HI R11, RZ, 0x10, R5 ;  /* 0x00000010ff0b8819 */ /* 0x000fe40000011605 */
[--C-:B------:R-:W-:Y:S02]  /*2510*/  @!P0 SHF.R.U64 R42, R38, 0x10, R39.reuse ;  /* 0x00000010262a8819 */ /* 0x100fe40000001227 */
[----:B------:R-:W-:Y:S01]  /*2520*/  @!P0 SHF.R.U32.HI R44, RZ, 0x10, R39 ;  /* 0x00000010ff2c8819 */ /* 0x000fe20000011627 */
[----:B------:R-:W-:Y:S02]  /*2530*/  @!P0 HADD2.F32 R39, -RZ, R40.H0_H0 ;  /* 0x20000028ff278230 */ /* 0x000fe40000004100 */
[----:B------:R-:W-:Y:S02]  /*2540*/  @!P0 HADD2.F32 R42, -RZ, R42.H0_H0 ;  /* 0x2000002aff2a8230 */ /* 0x000fe40000004100 */
[----:B------:R-:W-:Y:S01]  /*2550*/  @!P0 HADD2.F32 R44, -RZ, R44.H0_H0 ;  /* 0x2000002cff2c8230 */ /* 0x000fe20000004100 */
[----:B-1----:R-:W-:Y:S02]  /*2560*/  @!P0 MOV R6, R16 ;  /* 0x0000001000068202 */ /* 0x002fe40000000f00 */
[----:B------:R-:W-:Y:S03]  /*2570*/  @!P0 MOV R5, R17 ;  /* 0x0000001100058202 */ /* 0x000fe60000000f00 */
[--C-:B------:R-:W-:Y:S02]  /*2580*/  @!P0 HADD2.F32 R38, -RZ, R6.reuse.H1_H1 ;  /* 0x30000006ff268230 */ /* 0x100fe40000004100 */
[----:B------:R-:W-:Y:S02]  /*2590*/  @!P0 HADD2.F32 R4, -RZ, R6.H0_H0 ;  /* 0x20000006ff048230 */ /* 0x000fe40000004100 */
[----:B------:R-:W-:Y:S01]  /*25a0*/  @!P0 HADD2.F32 R6, -RZ, R10.H0_H0 ;  /* 0x2000000aff068230 */ /* 0x000fe20000004100 */
[-C--:B------:R-:W-:Y:S01]  /*25b0*/  @!P0 FMUL.FTZ R62, R38, R3.reuse ;  /* 0x00000003263e8220 */ /* 0x080fe20000410000 */
[--C-:B------:R-:W-:Y:S01]  /*25c0*/  @!P0 HADD2.F32 R40, -RZ, R5.reuse.H1_H1 ;  /* 0x30000005ff288230 */ /* 0x100fe20000004100 */
[C---:B------:R-:W-:Y:S01]  /*25d0*/  @!P0 FMUL.FTZ R3, R4.reuse, R3 ;  /* 0x0000000304038220 */ /* 0x040fe20000410000 */
[----:B------:R-:W-:Y:S01]  /*25e0*/  @!P0 HADD2.F32 R5, -RZ, R5.H0_H0 ;  /* 0x20000005ff058230 */ /* 0x000fe20000004100 */
[----:B------:R-:W-:Y:S01]  /*25f0*/  @!P0 FFMA.FTZ R66, R4, R39, -R62 ;  /* 0x0000002704428223 */ /* 0x000fe2000001083e */
[----:B------:R-:W-:Y:S01]  /*2600*/  @!P0 MOV R10, R18 ;  /* 0x00000012000a8202 */ /* 0x000fe20000000f00 */
[-C--:B------:R-:W-:Y:S02]  /*2610*/  @!P0 FMUL.FTZ R62, R40, R6.reuse ;  /* 0x00000006283e8220 */ /* 0x080fe40000410000 */
[C---:B------:R-:W-:Y:S01]  /*2620*/  @!P0 FMUL.FTZ R4, R5.reuse, R6 ;  /* 0x0000000605048220 */ /* 0x040fe20000410000 */
[----:B------:R-:W-:Y:S01]  /*2630*/  @!P0 MOV R6, R19 ;  /* 0x0000001300068202 */ /* 0x000fe20000000f00 */
[----:B------:R-:W-:Y:S01]  /*2640*/  @!P0 FFMA.FTZ R3, R38, R39, R3 ;  /* 0x0000002726038223 */ /* 0x000fe20000010003 */
[----:B------:R-:W-:Y:S01]  /*2650*/  @!P0 HADD2.F32 R38, -RZ, R10.H1_H1 ;  /* 0x3000000aff268230 */ /* 0x000fe20000004100 */
[-C--:B------:R-:W-:Y:S01]  /*2660*/  @!P0 FFMA.FTZ R65, R5, R42.reuse, -R62 ;  /* 0x0000002a05418223 */ /* 0x080fe2000001083e */
[----:B------:R-:W-:Y:S01]  /*2670*/  @!P0 HADD2.F32 R5, -RZ, R28.H1_H1 ;  /* 0x3000001cff058230 */ /* 0x000fe20000004100 */
[----:B------:R-:W-:Y:S01]  /*2680*/  @!P0 FFMA.FTZ R4, R40, R42, R4 ;  /* 0x0000002a28048223 */ /* 0x000fe20000010004 */
[----:B------:R-:W-:Y:S01]  /*2690*/  @!P0 F2FP.PACK_AB R3, R3, R66 ;  /* 0x000000420303823e */ /* 0x000fe200000000ff */
[----:B------:R-:W-:Y:S02]  /*26a0*/  @!P0 HADD2.F32 R28, -RZ, R11.H0_H0 ;  /* 0x2000000bff1c8230 */ /* 0x000fe40000004100 */
[----:B------:R-:W-:Y:S01]  /*26b0*/  @!P0 HADD2.F32 R11, -RZ, R10.H0_H0 ;  /* 0x2000000aff0b8230 */ /* 0x000fe20000004100 */
[----:B------:R-:W-:Y:S01]  /*26c0*/  @!P0 F2FP.PACK_AB R4, R4, R65 ;  /* 0x000000410404823e */ /* 0x000fe200000000ff */
[----:B------:R-:W-:Y:S01]  /*26d0*/  @!P0 HADD2.F32 R39, -RZ, R43.H0_H0 ;  /* 0x2000002bff278230 */ /* 0x000fe20000004100 */
[----:B------:R-:W-:Y:S01]  /*26e0*/  @!P0 MOV R16, R3 ;  /* 0x0000000300108202 */ /* 0x000fe20000000f00 */
[--C-:B------:R-:W-:Y:S01]  /*26f0*/  @!P0 HADD2.F32 R43, -RZ, R6.reuse.H1_H1 ;  /* 0x30000006ff2b8230 */ /* 0x100fe20000004100 */
[----:B------:R-:W-:Y:S01]  /*2700*/  @!P0 MOV R17, R4 ;  /* 0x0000000400118202 */ /* 0x000fe20000000f00 */
[----:B------:R-:W-:Y:S01]  /*2710*/  @!P0 HADD2.F32 R10, -RZ, R6.H0_H0 ;  /* 0x20000006ff0a8230 */ /* 0x000fe20000004100 */
[-C--:B------:R-:W-:Y:S02]  /*2720*/  @!P0 FMUL.FTZ R6, R38, R5.reuse ;  /* 0x0000000526068220 */ /* 0x080fe40000410000 */
[----:B------:R-:W-:Y:S02]  /*2730*/  @!P0 FMUL.FTZ R5, R11, R5 ;  /* 0x000000050b058220 */ /* 0x000fe40000410000 */
[-C--:B------:R-:W-:Y:S02]  /*2740*/  @!P0 FMUL.FTZ R62, R43, R28.reuse ;  /* 0x0000001c2b3e8220 */ /* 0x080fe40000410000 */
        /* <DEDUP_REMOVED lines=10> */
.L_x_332:
[----:B------:R-:W-:Y:S05]  /*27f0*/  BSYNC B0 ;  /* 0x0000000000007941 */ /* 0x000fea0003800000 */
.L_x_331:
[----:B------:R-:W-:Y:S11]  /*2800*/  ISETP.GE.AND P0, PT, R88, c[0x0][0x1d4], PT ;  /* 0x0000750058007a0c */ /* 0x000ff60003f06270 */
[----:B------:R-:W-:Y:S02]  /*2810*/  @!UPT UIADD3 URZ, URZ, URZ, URZ ;  /* 0x0000003f3f3ff290 */ /* 0x000fe4000fffe03f */
[----:B------:R-:W-:-:S05]  /*2820*/  @P0 BRA `(.L_x_330) ;  /* 0x0000036000000947 */ /* 0x000fca0003800000 */
[C---:B-1----:R-:W-:Y:S01]  /*2830*/  LEA R42, P0, R82.reuse, R63, 0x1 ;  /* 0x0000003f522a7211 */ /* 0x042fe200078008ff */
[----:B------:R-:W1:Y:S03]  /*2840*/  LDS.128 R16, [R71+0xb100] ;  /* 0x00b1000047107984 */ /* 0x000e660000000c00 */
[----:B---3--:R-:W-:Y:S02]  /*2850*/  LEA.HI.X R43, R82, R64, R89, 0x1, P0 ;  /* 0x00000040522b7211 */ /* 0x008fe400000f0c59 */
[----:B------:R-:W-:Y:S11]  /*2860*/  ISETP.GE.AND P0, PT, R35, c[0x0][0x27c], PT ;  /* 0x00009f0023007a0c */ /* 0x000ff60003f06270 */
[----:B------:R-:W-:Y:S02]  /*2870*/  @!UPT UIADD3 URZ, URZ, URZ, URZ ;  /* 0x0000003f3f3ff290 */ /* 0x000fe4000fffe03f */
[----:B------:R-:W-:Y:S01]  /*2880*/  @!P0 HADD2.F32 R3, -RZ, R29.H0_H0 ;  /* 0x2000001dff038230 */ /* 0x000fe20000004100 */
[----:B------:R-:W-:Y:S01]  /*2890*/  @!P0 SHF.R.U64 R6, R8, 0x10, R9 ;  /* 0x0000001008068819 */ /* 0x000fe20000001209 */
[----:B------:R-:W-:Y:S01]  /*28a0*/  @!P0 HADD2.F32 R10, -RZ, R45.H0_H0 ;  /* 0x2000002dff0a8230 */ /* 0x000fe20000004100 */
[--C-:B------:R-:W-:Y:S02]  /*28b0*/  @!P0 SHF.R.U64 R28, R46, 0x10, R47.reuse ;  /* 0x000000102e1c8819 */ /* 0x100fe4000000122f */
[----:B------:R-:W-:Y:S01]  /*28c0*/  @!P0 SHF.R.U32.HI R40, RZ, 0x10, R47 ;  /* 0x00000010ff288819 */ /* 0x000fe2000001162f */
[----:B------:R-:W-:Y:S01]  /*28d0*/  @!P0 HADD2.F32 R6, -RZ, R6.H0_H0 ;  /* 0x20000006ff068230 */ /* 0x000fe20000004100 */
[----:B------:R-:W-:Y:S01]  /*28e0*/  @!P0 SHF.R.U32.HI R9, RZ, 0x10, R9 ;  /* 0x00000010ff098819 */ /* 0x000fe20000011609 */
[----:B------:R-:W-:Y:S02]  /*28f0*/  @!P0 HADD2.F32 R28, -RZ, R28.H0_H0 ;  /* 0x2000001cff1c8230 */ /* 0x000fe40000004100 */
[----:B------:R-:W-:Y:S01]  /*2900*/  @!P0 HADD2.F32 R40, -RZ, R40.H0_H0 ;  /* 0x20000028ff288230 */ /* 0x000fe20000004100 */
[----:B-1----:R-:W-:Y:S02]  /*2910*/  @!P0 MOV R4, R16 ;  /* 0x0000001000048202 */ /* 0x002fe40000000f00 */
[----:B------:R-:W-:Y:S03]  /*2920*/  @!P0 MOV R5, R17 ;  /* 0x0000001100058202 */ /* 0x000fe60000000f00 */
[--C-:B------:R-:W-:Y:S02]  /*2930*/  @!P0 HADD2.F32 R8, -RZ, R4.reuse.H1_H1 ;  /* 0x30000004ff088230 */ /* 0x100fe40000004100 */
[----:B------:R-:W-:Y:S02]  /*2940*/  @!P0 HADD2.F32 R4, -RZ, R4.H0_H0 ;  /* 0x20000004ff048230 */ /* 0x000fe40000004100 */
[--C-:B------:R-:W-:Y:S01]  /*2950*/  @!P0 HADD2.F32 R11, -RZ, R5.reuse.H1_H1 ;  /* 0x30000005ff0b8230 */ /* 0x100fe20000004100 */
[-C--:B------:R-:W-:Y:S01]  /*2960*/  @!P0 FMUL.FTZ R38, R8, R3.reuse ;  /* 0x0000000308268220 */ /* 0x080fe20000410000 */
[----:B------:R-:W-:Y:S01]  /*2970*/  @!P0 HADD2.F32 R5, -RZ, R5.H0_H0 ;  /* 0x20000005ff058230 */ /* 0x000fe20000004100 */
[C---:B------:R-:W-:Y:S02]  /*2980*/  @!P0 FMUL.FTZ R3, R4.reuse, R3 ;  /* 0x0000000304038220 */ /* 0x040fe40000410000 */
[-C--:B------:R-:W-:Y:S02]  /*2990*/  @!P0 FFMA.FTZ R47, R4, R10.reuse, -R38 ;  /* 0x0000000a042f8223 */ /* 0x080fe40000010826 */
[----:B------:R-:W-:Y:S01]  /*29a0*/  @!P0 FFMA.FTZ R3, R8, R10, R3 ;  /* 0x0000000a08038223 */ /* 0x000fe20000010003 */
[----:B------:R-:W-:Y:S01]  /*29b0*/  @!P0 MOV R8, R18 ;  /* 0x0000001200088202 */ /* 0x000fe20000000f00 */
[-C--:B------:R-:W-:Y:S01]  /*29c0*/  @!P0 FMUL.FTZ R38, R11, R6.reuse ;  /* 0x000000060b268220 */ /* 0x080fe20000410000 */
[----:B------:R-:W-:Y:S01]  /*29d0*/  @!P0 HADD2.F32 R10, -RZ, R9.H0_H0 ;  /* 0x20000009ff0a8230 */ /* 0x000fe20000004100 */
[C---:B------:R-:W-:Y:S01]  /*29e0*/  @!P0 FMUL.FTZ R4, R5.reuse, R6 ;  /* 0x0000000605048220 */ /* 0x040fe20000410000 */
[----:B------:R-:W-:Y:S01]  /*29f0*/  @!P0 MOV R6, R19 ;  /* 0x0000001300068202 */ /* 0x000fe20000000f00 */
[-C--:B------:R-:W-:Y:S01]  /*2a00*/  @!P0 FFMA.FTZ R46, R5, R28.reuse, -R38 ;  /* 0x0000001c052e8223 */ /* 0x080fe20000010826 */
[----:B------:R-:W-:Y:S01]  /*2a10*/  @!P0 HADD2.F32 R5, -RZ, R29.H1_H1 ;  /* 0x3000001dff058230 */ /* 0x000fe20000004100 */
[----:B------:R-:W-:Y:S01]  /*2a20*/  @!P0 FFMA.FTZ R4, R11, R28, R4 ;  /* 0x0000001c0b048223 */ /* 0x000fe20000010004 */
[----:B------:R-:W-:Y:S01]  /*2a30*/  @!P0 F2FP.PACK_AB R3, R3, R47 ;  /* 0x0000002f0303823e */ /* 0x000fe200000000ff */
[--C-:B------:R-:W-:Y:S02]  /*2a40*/  @!P0 HADD2.F32 R29, -RZ, R8.reuse.H1_H1 ;  /* 0x30000008ff1d8230 */ /* 0x100fe40000004100 */
[----:B------:R-:W-:Y:S01]  /*2a50*/  @!P0 HADD2.F32 R9, -RZ, R8.H0_H0 ;  /* 0x20000008ff098230 */ /* 0x000fe20000004100 */
[----:B------:R-:W-:Y:S01]  /*2a60*/  @!P0 F2FP.PACK_AB R4, R4, R46 ;  /* 0x0000002e0404823e */ /* 0x000fe200000000ff */
[----:B------:R-:W-:Y:S01]  /*2a70*/  @!P0 HADD2.F32 R38, -RZ, R45.H1_H1 ;  /* 0x3000002dff268230 */ /* 0x000fe20000004100 */
[----:B------:R-:W-:Y:S01]  /*2a80*/  @!P0 MOV R16, R3 ;  /* 0x0000000300108202 */ /* 0x000fe20000000f00 */
[--C-:B------:R-:W-:Y:S01]  /*2a90*/  @!P0 HADD2.F32 R39, -RZ, R6.reuse.H1_H1 ;  /* 0x30000006ff278230 */ /* 0x100fe20000004100 */
[----:B------:R-:W-:Y:S01]  /*2aa0*/  @!P0 MOV R17, R4 ;  /* 0x0000000400118202 */ /* 0x000fe20000000f00 */
[----:B------:R-:W-:Y:S01]  /*2ab0*/  @!P0 HADD2.F32 R8, -RZ, R6.H0_H0 ;  /* 0x20000006ff088230 */ /* 0x000fe20000004100 */
[-C--:B------:R-:W-:Y:S02]  /*2ac0*/  @!P0 FMUL.FTZ R6, R29, R5.reuse ;  /* 0x000000051d068220 */ /* 0x080fe40000410000 */
[----:B------:R-:W-:Y:S02]  /*2ad0*/  @!P0 FMUL.FTZ R5, R9, R5 ;  /* 0x0000000509058220 */ /* 0x000fe40000410000 */
[----:B------:R-:W-:Y:S02]  /*2ae0*/  @!P0 FMUL.FTZ R44, R39, R10 ;  /* 0x0000000a272c8220 */ /* 0x000fe40000410000 */
        /* <DEDUP_REMOVED lines=10> */
.L_x_330:
[----:B------:R-:W-:Y:S05]  /*2b90*/  BSYNC B1 ;  /* 0x0000000000017941 */ /* 0x000fea0003800000 */
.L_x_329:
[----:B-1----:R1:W4:Y:S01]  /*2ba0*/  SHFL.IDX PT, R43, R86, 0x1, 0x181f ;  /* 0x00381f00562b7f89 */ /* 0x00232200000e0000 */
[----:B------:R-:W-:Y:S03]  /*2bb0*/  BSSY B1, `(.L_x_333) ;  /* 0x0000075000017945 */ /* 0x000fe60003800000 */
[----:B------:R1:W2:Y:S01]  /*2bc0*/  SHFL.IDX PT, R42, R87, 0x1, 0x181f ;  /* 0x00381f00572a7f89 */ /* 0x0002a200000e0000 */
[----:B------:R-:W-:-:S05]  /*2bd0*/  @P6 BRA `(.L_x_334) ;  /* 0x0000072000006947 */ /* 0x000fca0003800000 */
[----:B------:R-:W-:Y:S01]  /*2be0*/  BSSY B0, `(.L_x_335) ;  /* 0x0000038000007945 */ /* 0x000fe20003800000 */
[----:B------:R-:W-:-:S05]  /*2bf0*/  @P5 BRA `(.L_x_336) ;  /* 0x0000036000005947 */ /* 0x000fca0003800000 */
[C---:B--2---:R-:W-:Y:S01]  /*2c00*/  LEA R38, P0, R26.reuse, R42, 0x1 ;  /* 0x0000002a1a267211 */ /* 0x044fe200078008ff */
[----:B------:R-:W2:Y:S03]  /*2c10*/  LDS.128 R8, [R71+0x9100] ;  /* 0x0091000047087984 */ /* 0x000ea60000000c00 */
[----:B----4-:R-:W-:Y:S02]  /*2c20*/  LEA.HI.X R39, R26, R43, R27, 0x1, P0 ;  /* 0x0000002b1a277211 */ /* 0x010fe400000f0c1b */
[----:B------:R-:W-:Y:S11]  /*2c30*/  ISETP.GE.AND P0, PT, R32, c[0x0][0x27c], PT ;  /* 0x00009f0020007a0c */ /* 0x000ff60003f06270 */
[----:B------:R-:W-:Y:S02]  /*2c40*/  @!UPT UIADD3 URZ, URZ, URZ, URZ ;  /* 0x0000003f3f3ff290 */ /* 0x000fe4000fffe03f */
[----:B------:R-:W-:Y:S01]  /*2c50*/  @!P0 HADD2.F32 R3, -RZ, R30.H0_H0 ;  /* 0x2000001eff038230 */ /* 0x000fe20000004100 */
[----:B------:R-:W-:Y:S01]  /*2c60*/  @!P0 SHF.R.U64 R6, R14, 0x10, R15 ;  /* 0x000000100e068819 */ /* 0x000fe2000000120f */
[--C-:B------:R-:W-:Y:S01]  /*2c70*/  @!P0 HADD2.F32 R16, -RZ, R56.reuse.H0_H0 ;  /* 0x20000038ff108230 */ /* 0x100fe20000004100 */
[----:B------:R-:W-:Y:S01]  /*2c80*/  @!P0 SHF.R.U64 R18, R48, 0x10, R49 ;  /* 0x0000001030128819 */ /* 0x000fe20000001231 */
[----:B------:R-:W-:Y:S01]  /*2c90*/  @!P0 HADD2.F32 R28, -RZ, R56.H1_H1 ;  /* 0x30000038ff1c8230 */ /* 0x000fe20000004100 */
[----:B------:R-:W-:Y:S01]  /*2ca0*/  @!P0 SHF.R.U32.HI R15, RZ, 0x10, R15 ;  /* 0x00000010ff0f8819 */ /* 0x000fe2000001160f */
[----:B------:R-:W-:Y:S01]  /*2cb0*/  @!P0 HADD2.F32 R6, -RZ, R6.H0_H0 ;  /* 0x20000006ff068230 */ /* 0x000fe20000004100 */
[----:B------:R-:W-:Y:S01]  /*2cc0*/  @!P0 SHF.R.U32.HI R48, RZ, 0x10, R49 ;  /* 0x00000010ff308819 */ /* 0x000fe20000011631 */
[----:B------:R-:W-:Y:S01]  /*2cd0*/  @!P0 HADD2.F32 R18, -RZ, R18.H0_H0 ;  /* 0x20000012ff128230 */ /* 0x000fe20000004100 */
[----:B--2---:R-:W-:Y:S02]  /*2ce0*/  @!P0 MOV R4, R8 ;  /* 0x0000000800048202 */ /* 0x004fe40000000f00 */
        /* <DEDUP_REMOVED lines=18> */
[----:B------:R-:W-:Y:S02]  /*2e10*/  @!P0 HADD2.F32 R5, -RZ, R30.H1_H1 ;  /* 0x3000001eff058230 */ /* 0x000fe40000004100 */
[----:B------:R-:W-:Y:S01]  /*2e20*/  @!P0 HADD2.F32 R15, -RZ, R14.H0_H0 ;  /* 0x2000000eff0f8230 */ /* 0x000fe20000004100 */
[----:B------:R-:W-:Y:S01]  /*2e30*/  @!P0 F2FP.PACK_AB R4, R4, R44 ;  /* 0x0000002c0404823e */ /* 0x000fe200000000ff */
[--C-:B------:R-:W-:Y:S01]  /*2e40*/  @!P0 HADD2.F32 R29, -RZ, R6.reuse.H1_H1 ;  /* 0x30000006ff1d8230 */ /* 0x100fe20000004100 */
[----:B------:R-:W-:Y:S01]  /*2e50*/  @!P0 MOV R8, R3 ;  /* 0x0000000300088202 */ /* 0x000fe20000000f00 */
[----:B------:R-:W-:Y:S01]  /*2e60*/  @!P0 HADD2.F32 R14, -RZ, R6.H0_H0 ;  /* 0x20000006ff0e8230 */ /* 0x000fe20000004100 */
[-C--:B------:R-:W-:Y:S01]  /*2e70*/  @!P0 FMUL.FTZ R6, R19, R5.reuse ;  /* 0x0000000513068220 */ /* 0x080fe20000410000 */
[----:B------:R-:W-:Y:S01]  /*2e80*/  @!P0 MOV R9, R4 ;  /* 0x0000000400098202 */ /* 0x000fe20000000f00 */
[----:B------:R-:W-:Y:S01]  /*2e90*/  @!P0 FMUL.FTZ R5, R15, R5 ;  /* 0x000000050f058220 */ /* 0x000fe20000410000 */
[----:B------:R-:W-:Y:S01]  /*2ea0*/  @!P0 HADD2.F32 R30, -RZ, R48.H0_H0 ;  /* 0x20000030ff1e8230 */ /* 0x000fe20000004100 */
        /* <DEDUP_REMOVED lines=11> */
.L_x_336:
[----:B------:R-:W-:Y:S05]  /*2f60*/  BSYNC B0 ;  /* 0x0000000000007941 */ /* 0x000fea0003800000 */
.L_x_335:
[----:B------:R-:W-:Y:S11]  /*2f70*/  ISETP.GE.AND P0, PT, R88, c[0x0][0x1d4], PT ;  /* 0x0000750058007a0c */ /* 0x000ff60003f06270 */
[----:B------:R-:W-:Y:S02]  /*2f80*/  @!UPT UIADD3 URZ, URZ, URZ, URZ ;  /* 0x0000003f3f3ff290 */ /* 0x000fe4000fffe03f */
        /* <DEDUP_REMOVED lines=28> */
[CC--:B------:R-:W-:Y:S02]  /*3150*/  @!P0 FMUL.FTZ R18, R16.reuse, R6.reuse ;  /* 0x0000000610128220 */ /* 0x0c0fe40000410000 */
[C---:B------:R-:W-:Y:S01]  /*3160*/  @!P0 FMUL.FTZ R4, R5.reuse, R6 ;  /* 0x0000000605048220 */ /* 0x040fe20000410000 */
[----:B------:R-:W-:Y:S01]  /*3170*/  @!P0 MOV R6, R11 ;  /* 0x0000000b00068202 */ /* 0x000fe20000000f00 */
[-C--:B------:R-:W-:Y:S01]  /*3180*/  @!P0 FFMA.FTZ R30, R5, R17.reuse, -R18 ;  /* 0x00000011051e8223 */ /* 0x080fe20000010812 */
[--C-:B------:R-:W-:Y:S01]  /*3190*/  @!P0 HADD2.F32 R18, -RZ, R14.reuse.H1_H1 ;  /* 0x3000000eff128230 */ /* 0x100fe20000004100 */
        /* <DEDUP_REMOVED lines=22> */
.L_x_334:
[----:B------:R-:W-:Y:S05]  /*3300*/  BSYNC B1 ;  /* 0x0000000000017941 */ /* 0x000fea0003800000 */
.L_x_333:
[----:B------:R1:W4:Y:S04]  /*3310*/  SHFL.IDX PT, R31, R86, 0x2, 0x181f ;  /* 0x00581f00561f7f89 */ /* 0x00032800000e0000 */
[----:B------:R1:W3:Y:S01]  /*3320*/  SHFL.IDX PT, R30, R87, 0x2, 0x181f ;  /* 0x00581f00571e7f89 */ /* 0x0002e200000e0000 */
[----:B------:R-:W-:-:S05]  /*3330*/  @P3 BRA `(.L_x_337) ;  /* 0x000026a000003947 */ /* 0x000fca0003800000 */
[----:B------:R-:W-:Y:S01]  /*3340*/  BSSY B0, `(.L_x_338) ;  /* 0x0000038000007945 */ /* 0x000fe20003800000 */
[----:B------:R-:W-:-:S05]  /*3350*/  @P5 BRA `(.L_x_339) ;  /* 0x0000036000005947 */ /* 0x000fca0003800000 */
[C---:B---3--:R-:W-:Y:S01]  /*3360*/  LEA R28, P0, R26.reuse, R30, 0x1 ;  /* 0x0000001e1a1c7211 */ /* 0x048fe200078008ff */
[----:B--2---:R-:W2:Y:S03]  /*3370*/  LDS.128 R8, [R71+0xa100] ;  /* 0x00a1000047087984 */ /* 0x004ea60000000c00 */
        /* <DEDUP_REMOVED lines=11> */
[----:B------:R-:W-:Y:S04]  /*3430*/  @!P0 HADD2.F32 R18, -RZ, R18.H0_H0 ;  /* 0x20000012ff128230 */ /* 0x000fe80000004100 */
        /* <DEDUP_REMOVED lines=40> */
.L_x_339:
[----:B------:R-:W-:Y:S05]  /*36c0*/  BSYNC B0 ;  /* 0x0000000000007941 */ /* 0x000fea0003800000 */
.L_x_338:
[----:B------:R-:W-:Y:S11]  /*36d0*/  ISETP.GE.AND P0, PT, R88, c[0x0][0x1d4], PT ;  /* 0x0000750058007a0c */ /* 0x000ff60003f06270 */
[----:B------:R-:W-:Y:S02]  /*36e0*/  @!UPT UIADD3 URZ, URZ, URZ, URZ ;  /* 0x0000003f3f3ff290 */ /* 0x000fe4000fffe03f */
[----:B------:R-:W-:-:S05]  /*36f0*/  @P0 BRA `(.L_x_337) ;  /* 0x000022e000000947 */ /* 0x000fca0003800000 */
[C---:B--23--:R-:W-:Y:S01]  /*3700*/  LEA R28, P0, R82.reuse, R30, 0x1 ;  /* 0x0000001e521c7211 */ /* 0x04cfe200078008ff */
        /* <DEDUP_REMOVED lines=54> */
.L_x_322:
[-C--:B------:R-:W-:Y:S01]  /*3a70*/  ISETP.GE.AND P1, PT, R142, R74.reuse, PT ;  /* 0x0000004a8e00720c */ /* 0x080fe20003f26270 */
[----:B------:R-:W-:Y:S01]  /*3a80*/  CS2R R62, SRZ ;  /* 0x00000000003e7805 */ /* 0x000fe2000001ff00 */
[----:B------:R-:W-:Y:S01]  /*3a90*/  IADD3 R69, -R70, c[0x0][0x1d4], RZ ;  /* 0x0000750046457a10 */ /* 0x000fe20007ffe1ff */
        /* <DEDUP_REMOVED lines=10> */
[----:B------:R-:W-:Y:S04]  /*3b40*/  BSSY B0, `(.L_x_340) ;  /* 0x00000c0000007945 */ /* 0x000fe80003800000 */
[----:B------:R-:W-:Y:S02]  /*3b50*/  @!P1 IADD3 R3, P3, P0, R98, UR15, R64 ;  /* 0x0000000f62039c10 */ /* 0x000fe4000f87e040 */
[----:B------:R1:W3:Y:S02]  /*3b60*/  SHFL.IDX PT, R72, R87, RZ, 0x181f ;  /* 0x00181fff57487589 */ /* 0x0002e400000e0000 */
[----:B------:R-:W-:Y:S02]  /*3b70*/  @!P1 IADD3.X R4, R108, UR14, R34, P3, P0 ;  /* 0x0000000e6c049c10 */ /* 0x000fe40009fe0422 */
[----:B------:R-:W-:Y:S04]  /*3b80*/  @!P1 IADD3 R5, P3, P0, R96, UR16, R66 ;  /* 0x0000001060059c10 */ /* 0x000fe8000f87e042 */
[----:B------:R-:W-:Y:S02]  /*3b90*/  @!P1 IADD3.X R10, R106, UR9, R36, P3, P0 ;  /* 0x000000096a0a9c10 */ /* 0x000fe40009fe0424 */
[-C--:B------:R-:W-:Y:S04]  /*3ba0*/  ISETP.GE.AND P0, PT, R141, R74.reuse, PT ;  /* 0x0000004a8d00720c */ /* 0x080fe80003f06270 */
[----:B------:R-:W-:Y:S11]  /*3bb0*/  ISETP.GE.OR P0, PT, R26, c[0x0][0x27c], P0 ;  /* 0x00009f001a007a0c */ /* 0x000ff60000706670 */
[----:B------:R-:W-:Y:S02]  /*3bc0*/  @!UPT UIADD3 URZ, URZ, URZ, URZ ;  /* 0x0000003f3f3ff290 */ /* 0x000fe4000fffe03f */
[----:B------:R-:W-:Y:S04]  /*3bd0*/  @!P0 IADD3 R6, P4, P3, R98, UR13, R64 ;  /* 0x0000000d62068c10 */ /* 0x000fe8000fb9e040 */
[----:B------:R-:W-:Y:S02]  /*3be0*/  @!P0 IADD3.X R15, R108, UR12, R34, P4, P3 ;  /* 0x0000000c6c0f8c10 */ /* 0x000fe4000a7e6422 */
[----:B------:R-:W-:Y:S04]  /*3bf0*/  @!P0 IADD3 R11, P4, P3, R96, UR8, R66 ;  /* 0x00000008600b8c10 */ /* 0x000fe8000fb9e042 */
[----:B------:R-:W-:Y:S02]  /*3c00*/  @!P0 IADD3.X R16, R106, UR7, R36, P4, P3 ;  /* 0x000000076a108c10 */ /* 0x000fe4000a7e6424 */
[C---:B------:R-:W-:Y:S04]  /*3c10*/  @!P1 LEA R8, P3, R3.reuse, c[0x0][0x270], 0x1 ;  /* 0x00009c0003089a11 */ /* 0x040fe800078608ff */
[----:B------:R-:W-:Y:S02]  /*3c20*/  @!P1 LEA.HI.X R9, R3, c[0x0][0x274], R4, 0x1, P3 ;  /* 0x00009d0003099a11 */ /* 0x000fe400018f0c04 */
[C---:B------:R-:W-:Y:S03]  /*3c30*/  @!P1 LEA R4, P3, R5.reuse, c[0x0][0x288], 0x1 ;  /* 0x0000a20005049a11 */ /* 0x040fe600078608ff */
[----:B------:R4:W2:Y:S01]  /*3c40*/  @!P1 LDG.E.128 R56, [R8.64] ;  /* 0x0000001208389981 */ /* 0x0008a2000c1e1d00 */
[----:B------:R-:W-:Y:S02]  /*3c50*/  @!P1 LEA.HI.X R5, R5, c[0x0][0x28c], R10, 0x1, P3 ;  /* 0x0000a30005059a11 */ /* 0x000fe400018f0c0a */
[C---:B------:R-:W-:Y:S04]  /*3c60*/  @!P0 LEA R14, P3, R6.reuse, c[0x0][0x270], 0x1 ;  /* 0x00009c00060e8a11 */ /* 0x040fe800078608ff */
[----:B------:R-:W-:Y:S02]  /*3c70*/  @!P0 LEA.HI.X R15, R6, c[0x0][0x274], R15, 0x1, P3 ;  /* 0x00009d00060f8a11 */ /* 0x000fe400018f0c0f */
[C---:B------:R-:W-:Y:S03]  /*3c80*/  @!P0 LEA R10, P3, R11.reuse, c[0x0][0x288], 0x1 ;  /* 0x0000a2000b0a8a11 */ /* 0x040fe600078608ff */
[----:B------:R1:W3:Y:S01]  /*3c90*/  @!P0 LDG.E.128 R60, [R14.64] ;  /* 0x000000120e3c8981 */ /* 0x0002e2000c1e1d00 */
[----:B------:R-:W-:Y:S02]  /*3ca0*/  @!P0 LEA.HI.X R11, R11, c[0x0][0x28c], R16, 0x1, P3 ;  /* 0x0000a3000b0b8a11 */ /* 0x000fe400018f0c10 */
[----:B------:R-:W-:Y:S04]  /*3cb0*/  CS2R R16, SRZ ;  /* 0x0000000000107805 */ /* 0x000fe8000001ff00 */
[----:B------:R1:W3:Y:S01]  /*3cc0*/  @!P0 LDG.E.128 R28, [R10.64] ;  /* 0x000000120a1c8981 */ /* 0x0002e2000c1e1d00 */
[C---:B------:R-:W-:Y:S04]  /*3cd0*/  ISETP.GE.AND P0, PT, R37.reuse, R74, PT ;  /* 0x0000004a2500720c */ /* 0x040fe80003f06270 */
[----:B------:R-:W-:Y:S01]  /*3ce0*/  ISETP.GE.OR P0, PT, R26, c[0x0][0x27c], P0 ;  /* 0x00009f001a007a0c */ /* 0x000fe20000706670 */
[----:B----4-:R-:W-:Y:S01]  /*3cf0*/  CS2R R8, SRZ ;  /* 0x0000000000087805 */ /* 0x010fe2000001ff00 */
[----:B------:R4:W3:Y:S11]  /*3d00*/  @!P1 LDG.E.128 R16, [R4.64] ;  /* 0x0000001204109981 */ /* 0x0008f6000c1e1d00 */
[----:B------:R-:W-:Y:S05]  /*3d10*/  @!P0 IADD3 R64, P1, R98, R64, RZ ;  /* 0x0000004062408210 */ /* 0x000fea0007f3e0ff */
[----:B------:R-:W-:Y:S01]  /*3d20*/  @!P0 IMAD.X R34, R108, 0x1, R34, P1 ;  /* 0x000000016c228824 */ /* 0x000fe200008e0622 */
[C---:B-1----:R-:W-:Y:S01]  /*3d30*/  @!P0 LEA R14, P1, R64.reuse, c[0x0][0x270], 0x1 ;  /* 0x00009c00400e8a11 */ /* 0x042fe200078208ff */
[----:B------:R-:W-:Y:S03]  /*3d40*/  CS2R R10, SRZ ;  /* 0x00000000000a7805 */ /* 0x000fe6000001ff00 */
[----:B------:R-:W-:Y:S02]  /*3d50*/  @!P0 LEA.HI.X R15, R64, c[0x0][0x274], R34, 0x1, P1 ;  /* 0x00009d00400f8a11 */ /* 0x000fe400008f0c22 */
[----:B------:R-:W-:Y:S03]  /*3d60*/  @!P0 IADD3 R66, P1, R96, R66, RZ ;  /* 0x0000004260428210 */ /* 0x000fe60007f3e0ff */
[----:B------:R1:W5:Y:S02]  /*3d70*/  @!P0 LDG.E.128 R44, [R14.64] ;  /* 0x000000120e2c8981 */ /* 0x000364000c1e1d00 */
[----:B------:R-:W-:Y:S01]  /*3d80*/  @!P0 IMAD.X R36, R106, 0x1, R36, P1 ;  /* 0x000000016a248824 */ /* 0x000fe200008e0624 */
[C---:B----4-:R-:W-:Y:S04]  /*3d90*/  @!P0 LEA R4, P1, R66.reuse, c[0x0][0x288], 0x1 ;  /* 0x0000a20042048a11 */ /* 0x050fe800078208ff */
[----:B------:R-:W-:Y:S02]  /*3da0*/  @!P0 LEA.HI.X R5, R66, c[0x0][0x28c], R36, 0x1, P1 ;  /* 0x0000a30042058a11 */ /* 0x000fe400008f0c24 */
[----:B------:R-:W-:Y:S03]  /*3db0*/  ISETP.GE.AND P1, PT, R26, c[0x0][0x27c], PT ;  /* 0x00009f001a007a0c */ /* 0x000fe60003f26270 */
[----:B------:R4:W5:Y:S01]  /*3dc0*/  @!P0 LDG.E.128 R8, [R4.64] ;  /* 0x0000001204088981 */ /* 0x000962000c1e1d00 */
[----:B------:R-:W-:Y:S01]  /*3dd0*/  ISETP.GE.OR P0, PT, R37, R74, P5 ;  /* 0x0000004a2500720c */ /* 0x000fe20002f06670 */
[----:B--2---:R-:W-:Y:S02]  /*3de0*/  IMAD.MOV.U32 R6, RZ, RZ, R58 ;  /* 0x000000ffff067224 */ /* 0x004fe400078e003a */
[----:B----4-:R-:W-:Y:S02]  /*3df0*/  IMAD.MOV.U32 R5, RZ, RZ, R59 ;  /* 0x000000ffff057224 */ /* 0x010fe400078e003b */
[----:B------:R-:W-:Y:S02]  /*3e00*/  IMAD.MOV.U32 R4, RZ, RZ, R56 ;  /* 0x000000ffff047224 */ /* 0x000fe400078e0038 */
[----:B------:R-:W-:Y:S01]  /*3e10*/  IMAD.MOV.U32 R3, RZ, RZ, R57 ;  /* 0x000000ffff037224 */ /* 0x000fe200078e0039 */
[----:B------:R-:W-:Y:S04]  /*3e20*/  PRMT R65, R5, 0x5410, R6 ;  /* 0x0000541005417816 */ /* 0x000fe80000000006 */
[----:B------:R-:W-:Y:S01]  /*3e30*/  PRMT R64, R4, 0x5410, R3 ;  /* 0x0000541004407816 */ /* 0x000fe20000000003 */
[----:B---3--:R-:W-:Y:S02]  /*3e40*/  IMAD.MOV.U32 R6, RZ, RZ, R18 ;  /* 0x000000ffff067224 */ /* 0x008fe400078e0012 */
[----:B------:R-:W-:Y:S02]  /*3e50*/  IMAD.MOV.U32 R5, RZ, RZ, R19 ;  /* 0x000000ffff057224 */ /* 0x000fe400078e0013 */
[----:B------:R-:W-:Y:S02]  /*3e60*/  IMAD.MOV.U32 R4, RZ, RZ, R16 ;  /* 0x000000ffff047224 */ /* 0x000fe400078e0010 */
[----:B------:R-:W-:Y:S01]  /*3e70*/  IMAD.MOV.U32 R3, RZ, RZ, R17 ;  /* 0x000000ffff037224 */ /* 0x000fe200078e0011 */
[----:B------:R-:W-:Y:S01]  /*3e80*/  PRMT R38, R5, 0x5410, R6 ;  /* 0x0000541005267816 */ /* 0x000fe20000000006 */
        /* <DEDUP_REMOVED lines=11> */
[----:B------:R-:W-:Y:S04]  /*3f40*/  PRMT R40, R5, 0x5410, R6 ;  /* 0x0000541005287816 */ /* 0x000fe80000000006 */
[----:B------:R-:W-:Y:S01]  /*3f50*/  PRMT R39, R4, 0x5410, R3 ;  /* 0x0000541004277816 */ /* 0x000fe20000000003 */
[----:B------:R-:W-:-:S05]  /*3f60*/  @P0 BRA `(.L_x_341) ;  /* 0x000007d000000947 */ /* 0x000fca0003800000 */
[----:B-1---5:R-:W-:Y:S01]  /*3f70*/  IMAD.MOV.U32 R5, RZ, RZ, R8 ;  /* 0x000000ffff057224 */ /* 0x022fe200078e0008 */
[----:B------:R-:W-:Y:S01]  /*3f80*/  SEL R3, R70, R69, !P2 ;  /* 0x0000004546037207 */ /* 0x000fe20005000000 */
[----:B------:R-:W1:Y:S01]  /*3f90*/  LDS.128 R20, [R126+0x8100] ;  /* 0x008100007e147984 */ /* 0x000e620000000c00 */
[C---:B------:R-:W-:Y:S01]  /*3fa0*/  LEA R80, P0, R92.reuse, R72, 0x1 ;  /* 0x000000485c507211 */ /* 0x040fe200078008ff */
[----:B------:R-:W-:Y:S01]  /*3fb0*/  IMAD.MOV.U32 R42, RZ, RZ, R44 ;  /* 0x000000ffff2a7224 */ /* 0x000fe200078e002c */
[----:B------:R-:W-:Y:S01]  /*3fc0*/  SHF.R.S32.HI R4, RZ, 0x1f, R3 ;  /* 0x0000001fff047819 */ /* 0x000fe20000011403 */
[----:B------:R-:W-:Y:S01]  /*3fd0*/  IMAD.MOV.U32 R15, RZ, RZ, R10 ;  /* 0x000000ffff0f7224 */ /* 0x000fe200078e000a */
[----:B------:R-:W-:Y:S01]  /*3fe0*/  LEA.HI.X R81, R92, R73, R107, 0x1, P0 ;  /* 0x000000495c517211 */ /* 0x000fe200000f0c6b */
[----:B------:R-:W-:Y:S01]  /*3ff0*/  IMAD.MOV.U32 R48, RZ, RZ, R46 ;  /* 0x000000ffff307224 */ /* 0x000fe200078e002e */
[----:B------:R-:W-:Y:S01]  /*4000*/  LEA.HI R3, R4, R3, RZ, 0x4 ;  /* 0x0000000304037211 */ /* 0x000fe200078f20ff */
[----:B------:R-:W-:Y:S01]  /*4010*/  @!P1 HADD2.F32 R5, -RZ, R5.H0_H0 ;  /* 0x20000005ff059230 */ /* 0x000fe20000004100 */
[----:B------:R-:W-:Y:S02]  /*4020*/  @!P1 SHF.R.U64 R24, R10, 0x10, R11 ;  /* 0x000000100a189819 */ /* 0x000fe4000000120b */
[----:B------:R-:W-:Y:S02]  /*4030*/  LEA.HI.SX32 R3, R3, R68, 0x1c ;  /* 0x0000004403037211 */ /* 0x000fe400078fe2ff */
[----:B------:R-:W-:Y:S02]  /*4040*/  @!P1 SHF.R.U64 R43, R44, 0x10, R45 ;  /* 0x000000102c2b9819 */ /* 0x000fe4000000122d */
[----:B------:R-:W-:Y:S02]  /*4050*/  SHF.R.S32.HI R4, RZ, 0x1f, R3 ;  /* 0x0000001fff047819 */ /* 0x000fe40000011403 */
[----:B------:R-:W-:Y:S01]  /*4060*/  SHF.L.U32 R6, R3, 0x3, RZ ;  /* 0x0000000303067819 */ /* 0x000fe200000006ff */
[----:B------:R-:W-:Y:S01]  /*4070*/  @!P1 HADD2.F32 R43, -RZ, R43.H0_H0 ;  /* 0x2000002bff2b9230 */ /* 0x000fe20000004100 */
[----:B------:R-:W-:Y:S02]  /*4080*/  LEA.HI R4, R4, R3, RZ, 0x3 ;  /* 0x0000000304047211 */ /* 0x000fe400078f18ff */
[----:B------:R-:W-:Y:S02]  /*4090*/  ISETP.GE.AND P0, PT, R6, c[0x0][0x1d4], PT ;  /* 0x0000750006007a0c */ /* 0x000fe40003f06270 */
[----:B------:R-:W-:Y:S02]  /*40a0*/  SHF.R.S32.HI R3, RZ, 0x3, R4 ;  /* 0x00000003ff037819 */ /* 0x000fe40000011404 */
[----:B------:R-:W-:Y:S02]  /*40b0*/  LOP3.LUT R4, R115, 0x38, R6, 0xf8, !PT ;  /* 0x0000003873047812 */ /* 0x000fe400078ef806 */
[----:B------:R-:W-:Y:S01]  /*40c0*/  MOV R25, R11 ;  /* 0x0000000b00197202 */ /* 0x000fe20000000f00 */
[----:B------:R-:W-:Y:S01]  /*40d0*/  IMAD R3, R3, 0x1800, R7 ;  /* 0x0000180003037824 */ /* 0x000fe200078e0207 */
[----:B------:R-:W-:Y:S02]  /*40e0*/  LOP3.LUT R4, R4, R148, RZ, 0x3c, !PT ;  /* 0x0000009404047212 */ /* 0x000fe400078e3cff */
[----:B------:R-:W-:Y:S01]  /*40f0*/  @!P1 SHF.R.U32.HI R34, RZ, 0x10, R11 ;  /* 0x00000010ff229819 */ /* 0x000fe2000001160b */
[----:B------:R-:W-:Y:S01]  /*4100*/  @!P1 HADD2.F32 R11, -RZ, R42.H0_H0 ;  /* 0x2000002aff0b9230 */ /* 0x000fe20000004100 */
[----:B------:R-:W-:Y:S01]  /*4110*/  MOV R44, R45 ;  /* 0x0000002d002c7202 */ /* 0x000fe20000000f00 */
[----:B------:R-:W-:Y:S01]  /*4120*/  IMAD.IADD R3, R3, 0x1, R4 ;  /* 0x0000000103037824 */ /* 0x000fe200078e0204 */
[----:B------:R-:W-:Y:S01]  /*4130*/  @!P1 SHF.R.U64 R4, R8, 0x10, R9 ;  /* 0x0000001008049819 */ /* 0x000fe20000001209 */
[----:B------:R-:W-:Y:S01]  /*4140*/  @!P0 IMAD.WIDE R72, R6, 0x2, R72 ;  /* 0x0000000206488825 */ /* 0x000fe200078e0248 */
[----:B------:R-:W-:Y:S02]  /*4150*/  @!P1 SHF.R.U64 R49, R46, 0x10, R47 ;  /* 0x000000102e319819 */ /* 0x000fe4000000122f */
[----:B------:R-:W-:Y:S01]  /*4160*/  SHF.L.U32 R52, R3, 0x1, RZ ;  /* 0x0000000103347819 */ /* 0x000fe200000006ff */
[----:B------:R-:W-:Y:S01]  /*4170*/  @!P1 HADD2.F32 R4, -RZ, R4.H0_H0 ;  /* 0x20000004ff049230 */ /* 0x000fe20000004100 */
[----:B-1----:R-:W-:Y:S01]  /*4180*/  @!P1 MOV R3, R20 ;  /* 0x0000001400039202 */ /* 0x002fe20000000f00 */
[----:B------:R-:W-:Y:S01]  /*4190*/  @!P1 HADD2.F32 R49, -RZ, R49.H0_H0 ;  /* 0x20000031ff319230 */ /* 0x000fe20000004100 */
[----:B------:R-:W-:Y:S02]  /*41a0*/  MOV R14, R9 ;  /* 0x00000009000e7202 */ /* 0x000fe40000000f00 */
[----:B------:R-:W1:Y:S01]  /*41b0*/  LDS.128 R52, [R52+0x8100] ;  /* 0x0081000034347984 */ /* 0x000e620000000c00 */
[----:B------:R-:W-:Y:S01]  /*41c0*/  @!P1 HADD2.F32 R8, -RZ, R3.H0_H0 ;  /* 0x20000003ff089230 */ /* 0x000fe20000004100 */
[----:B------:R-:W-:Y:S02]  /*41d0*/  @!P1 SHF.R.U32.HI R9, RZ, 0x10, R9 ;  /* 0x00000010ff099819 */ /* 0x000fe40000011609 */
[----:B------:R-:W-:Y:S02]  /*41e0*/  @!P1 SHF.R.U32.HI R45, RZ, 0x10, R45 ;  /* 0x00000010ff2d9819 */ /* 0x000fe4000001162d */
[----:B------:R-:W-:Y:S02]  /*41f0*/  MOV R50, R47 ;  /* 0x0000002f00327202 */ /* 0x000fe40000000f00 */
[----:B------:R-:W-:Y:S01]  /*4200*/  @!P1 SHF.R.U32.HI R51, RZ, 0x10, R47 ;  /* 0x00000010ff339819 */ /* 0x000fe2000001162f */
[----:B------:R-:W-:Y:S02]  /*4210*/  @!P1 HADD2.F32 R45, -RZ, R45.H0_H0 ;  /* 0x2000002dff2d9230 */ /* 0x000fe40000004100 */
[----:B------:R-:W-:Y:S02]  /*4220*/  @!P1 HADD2.F32 R47, -RZ, R48.H0_H0 ;  /* 0x20000030ff2f9230 */ /* 0x000fe40000004100 */
[----:B------:R-:W-:Y:S01]  /*4230*/  @!P1 HADD2.F32 R51, -RZ, R51.H0_H0 ;  /* 0x20000033ff339230 */ /* 0x000fe20000004100 */
[----:B-1----:R-:W-:Y:S05]  /*4240*/  @!P1 IMAD.MOV.U32 R6, RZ, RZ, R52 ;  /* 0x000000ffff069224 */ /* 0x002fea00078e0034 */
[--C-:B------:R-:W-:Y:S02]  /*4250*/  @!P1 HADD2.F32 R10, -RZ, R6.reuse.H0_H0 ;  /* 0x20000006ff0a9230 */ /* 0x100fe40000004100 */
[----:B------:R-:W-:Y:S02]  /*4260*/  @!P1 HADD2.F32 R42, -RZ, R6.H1_H1 ;  /* 0x30000006ff2a9230 */ /* 0x000fe40000004100 */
[----:B------:R-:W-:Y:S01]  /*4270*/  @!P1 HADD2.F32 R6, -RZ, R3.H1_H1 ;  /* 0x30000003ff069230 */ /* 0x000fe20000004100 */
[-C--:B------:R-:W-:Y:S02]  /*4280*/  @!P1 FMUL.FTZ R3, R8, R5.reuse ;  /* 0x0000000508039220 */ /* 0x080fe40000410000 */
[----:B------:R-:W-:Y:S02]  /*4290*/  @!P1 FMUL.FTZ R46, R10, R5 ;  /* 0x000000050a2e9220 */ /* 0x000fe40000410000 */
[-C--:B------:R-:W-:Y:S02]  /*42a0*/  @!P1 FMUL.FTZ R5, R42, R4.reuse ;  /* 0x000000042a059220 */ /* 0x080fe40000410000 */
[-C--:B------:R-:W-:Y:S02]  /*42b0*/  @!P1 FFMA.FTZ R3, R10, R11.reuse, R3 ;  /* 0x0000000b0a039223 */ /* 0x080fe40000010003 */
[----:B------:R-:W-:Y:S01]  /*42c0*/  @!P1 FFMA.FTZ R85, R8, R11, -R46 ;  /* 0x0000000b08559223 */ /* 0x000fe2000001082e */
[----:B------:R-:W-:Y:S01]  /*42d0*/  @!P1 MOV R11, R53 ;  /* 0x00000035000b9202 */ /* 0x000fe20000000f00 */
[C---:B------:R-:W-:Y:S01]  /*42e0*/  @!P1 FMUL.FTZ R4, R6.reuse, R4 ;  /* 0x0000000406049220 */ /* 0x040fe20000410000 */
[----:B------:R-:W-:Y:S01]  /*42f0*/  @!P1 HADD2.F32 R8, -RZ, R9.H0_H0 ;  /* 0x20000009ff089230 */ /* 0x000fe20000004100 */
[----:B------:R-:W-:Y:S01]  /*4300*/  @!P1 FFMA.FTZ R84, R6, R43, -R5 ;  /* 0x0000002b06549223 */ /* 0x000fe20000010805 */
[----:B------:R-:W-:Y:S01]  /*4310*/  @!P1 MOV R6, R21 ;  /* 0x0000001500069202 */ /* 0x000fe20000000f00 */
[----:B------:R-:W-:Y:S01]  /*4320*/  @!P1 FFMA.FTZ R4, R42, R43, R4 ;  /* 0x0000002b2a049223 */ /* 0x000fe20000010004 */
[--C-:B------:R-:W-:Y:S02]  /*4330*/  @!P1 HADD2.F32 R42, -RZ, R11.reuse.H0_H0 ;  /* 0x2000000bff2a9230 */ /* 0x100fe40000004100 */
[----:B------:R-:W-:Y:S02]  /*4340*/  @!P1 HADD2.F32 R5, -RZ, R14.H0_H0 ;  /* 0x2000000eff059230 */ /* 0x000fe40000004100 */
[----:B------:R-:W-:Y:S01]  /*4350*/  @!P1 HADD2.F32 R43, -RZ, R44.H0_H0 ;  /* 0x2000002cff2b9230 */ /* 0x000fe20000004100 */
[----:B------:R-:W-:Y:S01]  /*4360*/  @!P1 F2FP.PACK_AB R3, R4, R3 ;  /* 0x000000030403923e */ /* 0x000fe200000000ff */
[----:B------:R-:W-:Y:S01]  /*4370*/  @!P1 HADD2.F32 R44, -RZ, R11.H1_H1 ;  /* 0x3000000bff2c9230 */ /* 0x000fe20000004100 */
[----:B------:R-:W-:Y:S01]  /*4380*/  @!P1 IMAD.MOV.U32 R11, RZ, RZ, R54 ;  /* 0x000000ffff0b9224 */ /* 0x000fe200078e0036 */
[--C-:B------:R-:W-:Y:S01]  /*4390*/  @!P1 HADD2.F32 R9, -RZ, R6.reuse.H1_H1 ;  /* 0x30000006ff099230 */ /* 0x100fe20000004100 */
[----:B------:R-:W-:Y:S01]  /*43a0*/  @!P1 MOV R52, R3 ;  /* 0x0000000300349202 */ /* 0x000fe20000000f00 */
[----:B------:R-:W-:Y:S01]  /*43b0*/  @!P1 HADD2.F32 R10, -RZ, R6.H0_H0 ;  /* 0x20000006ff0a9230 */ /* 0x000fe20000004100 */
[----:B------:R-:W-:Y:S01]  /*43c0*/  @!P1 FMUL.FTZ R6, R42, R5 ;  /* 0x000000052a069220 */ /* 0x000fe20000410000 */
[--C-:B------:R-:W-:Y:S01]  /*43d0*/  @!P1 HADD2.F32 R46, -RZ, R11.reuse.H0_H0 ;  /* 0x2000000bff2e9230 */ /* 0x100fe20000004100 */
[-C--:B------:R-:W-:Y:S01]  /*43e0*/  @!P1 FMUL.FTZ R14, R44, R8.reuse ;  /* 0x000000082c0e9220 */ /* 0x080fe20000410000 */
[----:B------:R-:W-:Y:S01]  /*43f0*/  @!P1 HADD2.F32 R48, -RZ, R11.H1_H1 ;  /* 0x3000000bff309230 */ /* 0x000fe20000004100 */
[C---:B------:R-:W-:Y:S02]  /*4400*/  @!P1 FFMA.FTZ R83, R10.reuse, R43, -R6 ;  /* 0x0000002b0a539223 */ /* 0x040fe40000010806 */
[C---:B------:R-:W-:Y:S01]  /*4410*/  @!P1 FMUL.FTZ R6, R9.reuse, R8 ;  /* 0x0000000809069220 */ /* 0x040fe20000410000 */
[----:B------:R-:W-:Y:S01]  /*4420*/  @!P1 HADD2.F32 R8, -RZ, R15.H0_H0 ;  /* 0x2000000fff089230 */ /* 0x000fe20000004100 */
[----:B------:R-:W-:Y:S01]  /*4430*/  @!P1 FFMA.FTZ R79, R9, R45, -R14 ;  /* 0x0000002d094f9223 */ /* 0x000fe2000001080e */
[----:B------:R-:W-:Y:S01]  /*4440*/  @!P1 MOV R9, R22 ;  /* 0x0000001600099202 */ /* 0x000fe20000000f00 */
[----:B------:R-:W-:Y:S01]  /*4450*/  @!P1 FMUL.FTZ R5, R10, R5 ;  /* 0x000000050a059220 */ /* 0x000fe20000410000 */
[----:B------:R-:W-:Y:S01]  /*4460*/  @!P1 HADD2.F32 R10, -RZ, R24.H0_H0 ;  /* 0x20000018ff0a9230 */ /* 0x000fe20000004100 */
[----:B------:R-:W-:Y:S02]  /*4470*/  @!P1 MOV R15, R55 ;  /* 0x00000037000f9202 */ /* 0x000fe40000000f00 */
[----:B------:R-:W-:Y:S01]  /*4480*/  @!P1 FFMA.FTZ R5, R42, R43, R5 ;  /* 0x0000002b2a059223 */ /* 0x000fe20000010005 */
[--C-:B------:R-:W-:Y:S01]  /*4490*/  @!P1 HADD2.F32 R11, -RZ, R9.reuse.H1_H1 ;  /* 0x30000009ff0b9230 */ /* 0x100fe20000004100 */
[----:B------:R-:W-:Y:S01]  /*44a0*/  @!P1 FMUL.FTZ R24, R48, R10 ;  /* 0x0000000a30189220 */ /* 0x000fe20000410000 */
[----:B------:R-:W-:Y:S01]  /*44b0*/  @!P1 HADD2.F32 R14, -RZ, R9.H0_H0 ;  /* 0x20000009ff0e9230 */ /* 0x000fe20000004100 */
[----:B------:R-:W-:Y:S02]  /*44c0*/  @!P1 FMUL.FTZ R9, R46, R8 ;  /* 0x000000082e099220 */ /* 0x000fe40000410000 */
[C---:B------:R-:W-:Y:S02]  /*44d0*/  @!P1 FFMA.FTZ R77, R11.reuse, R49, -R24 ;  /* 0x000000310b4d9223 */ /* 0x040fe40000010818 */
[C---:B------:R-:W-:Y:S02]  /*44e0*/  @!P1 FFMA.FTZ R78, R14.reuse, R47, -R9 ;  /* 0x0000002f0e4e9223 */ /* 0x040fe40000010809 */
[----:B------:R-:W-:Y:S01]  /*44f0*/  @!P1 FMUL.FTZ R9, R11, R10 ;  /* 0x0000000a0b099220 */ /* 0x000fe20000410000 */
[----:B------:R-:W-:Y:S01]  /*4500*/  @!P1 HADD2.F32 R10, -RZ, R25.H0_H0 ;  /* 0x20000019ff0a9230 */ /* 0x000fe20000004100 */
[----:B------:R-:W-:Y:S01]  /*4510*/  @!P1 IMAD.MOV.U32 R11, RZ, RZ, R23 ;  /* 0x000000ffff0b9224 */ /* 0x000fe200078e0017 */
[--C-:B------:R-:W-:Y:S01]  /*4520*/  @!P1 HADD2.F32 R25, -RZ, R15.reuse.H0_H0 ;  /* 0x2000000fff199230 */ /* 0x100fe20000004100 */
[----:B------:R-:W-:Y:S01]  /*4530*/  @!P1 FMUL.FTZ R8, R14, R8 ;  /* 0x000000080e089220 */ /* 0x000fe20000410000 */
[----:B------:R-:W-:Y:S01]  /*4540*/  @!P1 HADD2.F32 R14, -RZ, R34.H0_H0 ;  /* 0x20000022ff0e9230 */ /* 0x000fe20000004100 */
[----:B------:R-:W-:Y:S01]  /*4550*/  @!P1 FFMA.FTZ R6, R44, R45, R6 ;  /* 0x0000002d2c069223 */ /* 0x000fe20000010006 */
[----:B------:R-:W-:Y:S01]  /*4560*/  @!P1 HADD2.F32 R34, -RZ, R50.H0_H0 ;  /* 0x20000032ff229230 */ /* 0x000fe20000004100 */
[----:B------:R-:W-:Y:S01]  /*4570*/  @!P1 FFMA.FTZ R8, R46, R47, R8 ;  /* 0x0000002f2e089223 */ /* 0x000fe20000010008 */
[----:B------:R-:W-:Y:S01]  /*4580*/  @!P1 HADD2.F32 R50, -RZ, R15.H1_H1 ;  /* 0x3000000fff329230 */ /* 0x000fe20000004100 */
[----:B------:R-:W-:Y:S01]  /*4590*/  @!P1 FFMA.FTZ R9, R48, R49, R9 ;  /* 0x0000003130099223 */ /* 0x000fe20000010009 */
[----:B------:R-:W-:Y:S01]  /*45a0*/  @!P1 F2FP.PACK_AB R5, R6, R5 ;  /* 0x000000050605923e */ /* 0x000fe200000000ff */
[--C-:B------:R-:W-:Y:S02]  /*45b0*/  @!P1 HADD2.F32 R24, -RZ, R11.reuse.H0_H0 ;  /* 0x2000000bff189230 */ /* 0x100fe40000004100 */
[----:B------:R-:W-:Y:S01]  /*45c0*/  @!P1 HADD2.F32 R15, -RZ, R11.H1_H1 ;  /* 0x3000000bff0f9230 */ /* 0x000fe20000004100 */
[----:B------:R-:W-:Y:S01]  /*45d0*/  @!P1 F2FP.PACK_AB R8, R9, R8 ;  /* 0x000000080908923e */ /* 0x000fe200000000ff */
[----:B------:R-:W-:Y:S02]  /*45e0*/  @!P1 FMUL.FTZ R75, R50, R14 ;  /* 0x0000000e324b9220 */ /* 0x000fe40000410000 */
[----:B------:R-:W-:Y:S01]  /*45f0*/  @!P1 FMUL.FTZ R11, R25, R10 ;  /* 0x0000000a190b9220 */ /* 0x000fe20000410000 */
[----:B------:R-:W-:Y:S01]  /*4600*/  @!P1 MOV R54, R8 ;  /* 0x0000000800369202 */ /* 0x000fe20000000f00 */
[----:B------:R-:W-:Y:S02]  /*4610*/  @!P1 FFMA.FTZ R75, R15, R51, -R75 ;  /* 0x000000330f4b9223 */ /* 0x000fe4000001084b */
[C---:B------:R-:W-:Y:S02]  /*4620*/  @!P1 FFMA.FTZ R76, R24.reuse, R34, -R11 ;  /* 0x00000022184c9223 */ /* 0x040fe4000001080b */
[----:B------:R-:W-:Y:S01]  /*4630*/  @!P1 FMUL.FTZ R10, R24, R10 ;  /* 0x0000000a180a9220 */ /* 0x000fe20000410000 */
[----:B------:R-:W-:Y:S01]  /*4640*/  @!P1 F2FP.PACK_AB R24, R77, R78 ;  /* 0x0000004e4d18923e */ /* 0x000fe200000000ff */
[----:B------:R-:W-:Y:S01]  /*4650*/  @!P1 FMUL.FTZ R11, R15, R14 ;  /* 0x0000000e0f0b9220 */ /* 0x000fe20000410000 */
[----:B------:R-:W-:Y:S01]  /*4660*/  @!P1 F2FP.PACK_AB R15, R79, R83 ;  /* 0x000000534f0f923e */ /* 0x000fe200000000ff */
[----:B------:R-:W-:Y:S01]  /*4670*/  @!P1 FFMA.FTZ R10, R25, R34, R10 ;  /* 0x00000022190a9223 */ /* 0x000fe2000001000a */
[----:B------:R-:W-:Y:S01]  /*4680*/  @!P1 F2FP.PACK_AB R14, R84, R85 ;  /* 0x00000055540e923e */ /* 0x000fe200000000ff */
[----:B------:R-:W-:Y:S01]  /*4690*/  @!P1 FFMA.FTZ R11, R50, R51, R11 ;  /* 0x00000033320b9223 */ /* 0x000fe2000001000b */
[----:B------:R-:W-:Y:S01]  /*46a0*/  @!P1 F2FP.PACK_AB R42, R75, R76 ;  /* 0x0000004c4b2a923e */ /* 0x000fe200000000ff */
[----:B------:R-:W-:Y:S01]  /*46b0*/  @!P1 IMAD.MOV.U32 R22, RZ, RZ, R24 ;  /* 0x000000ffff169224 */ /* 0x000fe200078e0018 */
[----:B------:R-:W-:Y:S01]  /*46c0*/  @!P1 MOV R20, R14 ;  /* 0x0000000e00149202 */ /* 0x000fe20000000f00 */
[----:B------:R-:W-:Y:S01]  /*46d0*/  @!P1 IMAD.MOV.U32 R53, RZ, RZ, R5 ;  /* 0x000000ffff359224 */ /* 0x000fe200078e0005 */
[----:B------:R-:W-:Y:S02]  /*46e0*/  @!P1 MOV R21, R15 ;  /* 0x0000000f00159202 */ /* 0x000fe40000000f00 */
[----:B------:R-:W-:Y:S02]  /*46f0*/  @!P1 MOV R23, R42 ;  /* 0x0000002a00179202 */ /* 0x000fe40000000f00 */
[----:B------:R-:W-:Y:S03]  /*4700*/  @!P1 F2FP.PACK_AB R10, R11, R10 ;  /* 0x0000000a0b0a923e */ /* 0x000fe600000000ff */
[----:B------:R1:W-:Y:S01]  /*4710*/  ST.E.128 [R80.64], R20 ;  /* 0x0000001450007985 */ /* 0x0003e2000c101d12 */
[----:B------:R-:W-:Y:S07]  /*4720*/  @!P1 MOV R55, R10 ;  /* 0x0000000a00379202 */ /* 0x000fee0000000f00 */
[----:B------:R1:W-:Y:S02]  /*4730*/  @!P0 ST.E.128 [R72.64], R52 ;  /* 0x0000003448008985 */ /* 0x0003e4000c101d12 */
.L_x_341:
[----:B-1----:R-:W-:Y:S05]  /*4740*/  BSYNC B0 ;  /* 0x0000000000007941 */ /* 0x002fea0003800000 */
.L_x_340:
[----:B------:R1:W2:Y:S01]  /*4750*/  SHFL.IDX PT, R43, R86, 0x1, 0x181f ;  /* 0x00381f00562b7f89 */ /* 0x0002a200000e0000 */
[----:B------:R-:W-:Y:S01]  /*4760*/  ISETP.GE.OR P0, PT, R142, R74, P5 ;  /* 0x0000004a8e00720c */ /* 0x000fe20002f06670 */
[----:B------:R-:W-:Y:S02]  /*4770*/  BSSY B0, `(.L_x_342) ;  /* 0x0000078000007945 */ /* 0x000fe40003800000 */
[----:B------:R1:W3:Y:S10]  /*4780*/  SHFL.IDX PT, R42, R87, 0x1, 0x181f ;  /* 0x00381f00572a7f89 */ /* 0x0002f400000e0000 */
[----:B------:R-:W-:-:S05]  /*4790*/  @P0 BRA `(.L_x_343) ;  /* 0x0000075000000947 */ /* 0x000fca0003800000 */
[----:B------:R-:W-:Y:S01]  /*47a0*/  SEL R3, R70, R69, !P2 ;  /* 0x0000004546037207 */ /* 0x000fe20005000000 */
[----:B------:R-:W4:Y:S01]  /*47b0*/  LDS.128 R20, [R125+0x8100] ;  /* 0x008100007d147984 */ /* 0x000f220000000c00 */
[C---:B---3--:R-:W-:Y:S01]  /*47c0*/  LEA R72, P0, R92.reuse, R42, 0x1 ;  /* 0x0000002a5c487211 */ /* 0x048fe200078008ff */
[----:B------:R-:W-:Y:S01]  /*47d0*/  @!P1 HADD2.F32 R15, -RZ, R64.H0_H0 ;  /* 0x20000040ff0f9230 */ /* 0x000fe20000004100 */
[----:B------:R-:W-:Y:S01]  /*47e0*/  SHF.R.S32.HI R4, RZ, 0x1f, R3 ;  /* 0x0000001fff047819 */ /* 0x000fe20000011403 */
[--C-:B------:R-:W-:Y:S01]  /*47f0*/  @!P1 HADD2.F32 R34, -RZ, R65.reuse.H1_H1 ;  /* 0x30000041ff229230 */ /* 0x100fe20000004100 */
[----:B--2---:R-:W-:Y:S02]  /*4800*/  LEA.HI.X R73, R92, R43, R107, 0x1, P0 ;  /* 0x0000002b5c497211 */ /* 0x004fe400000f0c6b */
[----:B------:R-:W-:Y:S02]  /*4810*/  LEA.HI R3, R4, R3, RZ, 0x4 ;  /* 0x0000000304037211 */ /* 0x000fe400078f20ff */
[----:B-----5:R-:W-:Y:S02]  /*4820*/  @!P1 SHF.R.U32.HI R9, RZ, 0x10, R17 ;  /* 0x00000010ff099819 */ /* 0x020fe40000011611 */
        /* <DEDUP_REMOVED lines=9> */
[----:B------:R-:W-:Y:S01]  /*48c0*/  @!P1 SHF.R.U32.HI R24, RZ, 0x10, R57 ;  /* 0x00000010ff189819 */ /* 0x000fe20000011639 */
[----:B------:R-:W-:Y:S01]  /*48d0*/  IMAD R3, R3, 0x1800, R12 ;  /* 0x0000180003037824 */ /* 0x000fe200078e020c */
[----:B------:R-:W-:Y:S02]  /*48e0*/  LOP3.LUT R4, R4, R147, RZ, 0x3c, !PT ;  /* 0x0000009304047212 */ /* 0x000fe400078e3cff */
[----:B------:R-:W-:Y:S01]  /*48f0*/  @!P1 SHF.R.U32.HI R11, RZ, 0x10, R19 ;  /* 0x00000010ff0b9819 */ /* 0x000fe20000011613 */
[----:B------:R-:W-:Y:S01]  /*4900*/  @!P1 HADD2.F32 R24, -RZ, R24.H0_H0 ;  /* 0x20000018ff189230 */ /* 0x000fe20000004100 */
[----:B------:R-:W-:Y:S01]  /*4910*/  IADD3 R3, R3, R4, RZ ;  /* 0x0000000403037210 */ /* 0x000fe20007ffe0ff */
[----:B------:R-:W-:Y:S01]  /*4920*/  @!P0 IMAD.WIDE R76, R5, 0x2, R42 ;  /* 0x00000002054c8825 */ /* 0x000fe200078e022a */
[----:B------:R-:W-:Y:S01]  /*4930*/  @!P1 HADD2.F32 R43, -RZ, R65.H0_H0 ;  /* 0x20000041ff2b9230 */ /* 0x000fe20000004100 */
[----:B------:R-:W-:Y:S01]  /*4940*/  @!P1 SHF.R.U64 R4, R16, 0x10, R17 ;  /* 0x0000001010049819 */ /* 0x000fe20000001211 */
[----:B------:R-:W-:Y:S01]  /*4950*/  @!P1 HADD2.F32 R5, -RZ, R36.H0_H0 ;  /* 0x20000024ff059230 */ /* 0x000fe20000004100 */
[----:B------:R-:W-:Y:S01]  /*4960*/  IMAD.SHL.U32 R48, R3, 0x2, RZ ;  /* 0x0000000203307824 */ /* 0x000fe200078e00ff */
[----:B------:R-:W-:Y:S01]  /*4970*/  @!P1 SHF.R.U64 R17, R56, 0x10, R57 ;  /* 0x0000001038119819 */ /* 0x000fe20000001239 */
[----:B------:R-:W-:Y:S01]  /*4980*/  @!P1 HADD2.F32 R11, -RZ, R11.H0_H0 ;  /* 0x2000000bff0b9230 */ /* 0x000fe20000004100 */
[----:B----4-:R-:W-:Y:S01]  /*4990*/  @!P1 MOV R3, R20 ;  /* 0x0000001400039202 */ /* 0x010fe20000000f00 */
[----:B------:R-:W-:Y:S01]  /*49a0*/  @!P1 HADD2.F32 R4, -RZ, R4.H0_H0 ;  /* 0x20000004ff049230 */ /* 0x000fe20000004100 */
[--C-:B------:R-:W-:Y:S01]  /*49b0*/  @!P1 SHF.R.U32.HI R45, RZ, 0x10, R59.reuse ;  /* 0x00000010ff2d9819 */ /* 0x100fe2000001163b */
[----:B------:R-:W2:Y:S01]  /*49c0*/  LDS.128 R48, [R48+0x8100] ;  /* 0x0081000030307984 */ /* 0x000ea20000000c00 */
[----:B------:R-:W-:Y:S01]  /*49d0*/  @!P1 HADD2.F32 R17, -RZ, R17.H0_H0 ;  /* 0x20000011ff119230 */ /* 0x000fe20000004100 */
[----:B------:R-:W-:Y:S01]  /*49e0*/  @!P1 SHF.R.U64 R58, R58, 0x10, R59 ;  /* 0x000000103a3a9819 */ /* 0x000fe2000000123b */
[----:B------:R-:W-:Y:S02]  /*49f0*/  @!P1 HADD2.F32 R8, -RZ, R3.H0_H0 ;  /* 0x20000003ff089230 */ /* 0x000fe40000004100 */
[----:B------:R-:W-:Y:S01]  /*4a00*/  @!P1 HADD2.F32 R45, -RZ, R45.H0_H0 ;  /* 0x2000002dff2d9230 */ /* 0x000fe20000004100 */
[----:B--2---:R-:W-:Y:S05]  /*4a10*/  @!P1 IMAD.MOV.U32 R6, RZ, RZ, R48 ;  /* 0x000000ffff069224 */ /* 0x004fea00078e0030 */
        /* <DEDUP_REMOVED lines=15> */
[----:B------:R-:W-:Y:S02]  /*4b10*/  @!P1 HADD2.F32 R5, -RZ, R36.H1_H1 ;  /* 0x30000024ff059230 */ /* 0x000fe40000004100 */
[----:B------:R-:W-:Y:S01]  /*4b20*/  @!P1 HADD2.F32 R19, -RZ, R15.H1_H1 ;  /* 0x3000000fff139230 */ /* 0x000fe20000004100 */
[----:B------:R-:W-:Y:S01]  /*4b30*/  @!P1 IMAD.MOV.U32 R15, RZ, RZ, R51 ;  /* 0x000000ffff0f9224 */ /* 0x000fe200078e0033 */
[----:B------:R-:W-:Y:S01]  /*4b40*/  @!P1 HADD2.F32 R18, -RZ, R64.H1_H1 ;  /* 0x30000040ff129230 */ /* 0x000fe20000004100 */
[----:B------:R-:W-:Y:S01]  /*4b50*/  @!P1 F2FP.PACK_AB R3, R4, R3 ;  /* 0x000000030403923e */ /* 0x000fe200000000ff */
[--C-:B------:R-:W-:Y:S01]  /*4b60*/  @!P1 HADD2.F32 R10, -RZ, R6.reuse.H0_H0 ;  /* 0x20000006ff0a9230 */ /* 0x100fe20000004100 */
[----:B------:R-:W-:Y:S01]  /*4b70*/  @!P1 FMUL.FTZ R16, R19, R8 ;  /* 0x0000000813109220 */ /* 0x000fe20000410000 */
[----:B------:R-:W-:Y:S01]  /*4b80*/  @!P1 HADD2.F32 R9, -RZ, R6.H1_H1 ;  /* 0x30000006ff099230 */ /* 0x000fe20000004100 */
[----:B------:R-:W-:Y:S01]  /*4b90*/  @!P1 FMUL.FTZ R6, R17, R5 ;  /* 0x0000000511069220 */ /* 0x000fe20000410000 */
[----:B------:R-:W-:Y:S01]  /*4ba0*/  @!P1 MOV R48, R3 ;  /* 0x0000000300309202 */ /* 0x000fe20000000f00 */
[C---:B------:R-:W-:Y:S01]  /*4bb0*/  @!P1 FMUL.FTZ R5, R10.reuse, R5 ;  /* 0x000000050a059220 */ /* 0x040fe20000410000 */
[--C-:B------:R-:W-:Y:S01]  /*4bc0*/  @!P1 HADD2.F32 R42, -RZ, R15.reuse.H0_H0 ;  /* 0x2000000fff2a9230 */ /* 0x100fe20000004100 */
[----:B------:R-:W-:Y:S01]  /*4bd0*/  @!P1 FFMA.FTZ R55, R10, R18, -R6 ;  /* 0x000000120a379223 */ /* 0x000fe20000010806 */
[----:B------:R-:W-:Y:S01]  /*4be0*/  @!P1 HADD2.F32 R10, -RZ, R38.H0_H0 ;  /* 0x20000026ff0a9230 */ /* 0x000fe20000004100 */
[C---:B------:R-:W-:Y:S01]  /*4bf0*/  @!P1 FMUL.FTZ R6, R9.reuse, R8 ;  /* 0x0000000809069220 */ /* 0x040fe20000410000 */
[----:B------:R-:W-:Y:S01]  /*4c00*/  @!P1 MOV R8, R23 ;  /* 0x0000001700089202 */ /* 0x000fe20000000f00 */
[----:B------:R-:W-:Y:S01]  /*4c10*/  @!P1 FFMA.FTZ R54, R9, R24, -R16 ;  /* 0x0000001809369223 */ /* 0x000fe20000010810 */
[----:B------:R-:W-:Y:S01]  /*4c20*/  @!P1 HADD2.F32 R44, -RZ, R15.H1_H1 ;  /* 0x3000000fff2c9230 */ /* 0x000fe20000004100 */
[----:B------:R-:W-:Y:S02]  /*4c30*/  @!P1 FMUL.FTZ R15, R42, R10 ;  /* 0x0000000a2a0f9220 */ /* 0x000fe40000410000 */
[----:B------:R-:W-:Y:S01]  /*4c40*/  @!P1 FFMA.FTZ R5, R17, R18, R5 ;  /* 0x0000001211059223 */ /* 0x000fe20000010005 */
[--C-:B------:R-:W-:Y:S01]  /*4c50*/  @!P1 HADD2.F32 R9, -RZ, R8.reuse.H0_H0 ;  /* 0x20000008ff099230 */ /* 0x100fe20000004100 */
[----:B------:R-:W-:Y:S01]  /*4c60*/  @!P1 FMUL.FTZ R16, R44, R11 ;  /* 0x0000000b2c109220 */ /* 0x000fe20000410000 */
[----:B------:R-:W-:Y:S01]  /*4c70*/  @!P1 HADD2.F32 R8, -RZ, R8.H1_H1 ;  /* 0x30000008ff089230 */ /* 0x000fe20000004100 */
[----:B------:R-:W-:Y:S02]  /*4c80*/  @!P1 FFMA.FTZ R6, R19, R24, R6 ;  /* 0x0000001813069223 */ /* 0x000fe40000010006 */
[C---:B------:R-:W-:Y:S01]  /*4c90*/  @!P1 FFMA.FTZ R53, R9.reuse, R43, -R15 ;  /* 0x0000002b09359223 */ /* 0x040fe2000001080f */
[----:B------:R-:W-:Y:S01]  /*4ca0*/  @!P1 MOV R15, R50 ;  /* 0x00000032000f9202 */ /* 0x000fe20000000f00 */
[----:B------:R-:W-:Y:S01]  /*4cb0*/  @!P1 FMUL.FTZ R10, R9, R10 ;  /* 0x0000000a090a9220 */ /* 0x000fe20000410000 */
[----:B------:R-:W-:Y:S01]  /*4cc0*/  @!P1 F2FP.PACK_AB R5, R6, R5 ;  /* 0x000000050605923e */ /* 0x000fe200000000ff */
[----:B------:R-:W-:Y:S02]  /*4cd0*/  @!P1 IMAD.MOV.U32 R9, RZ, RZ, R22 ;  /* 0x000000ffff099224 */ /* 0x000fe400078e0016 */
[C---:B------:R-:W-:Y:S01]  /*4ce0*/  @!P1 FMUL.FTZ R11, R8.reuse, R11 ;  /* 0x0000000b080b9220 */ /* 0x040fe20000410000 */
[--C-:B------:R-:W-:Y:S01]  /*4cf0*/  @!P1 HADD2.F32 R25, -RZ, R15.reuse.H0_H0 ;  /* 0x2000000fff199230 */ /* 0x100fe20000004100 */
[----:B------:R-:W-:Y:S01]  /*4d00*/  @!P1 FFMA.FTZ R52, R8, R45, -R16 ;  /* 0x0000002d08349223 */ /* 0x000fe20000010810 */
[----:B------:R-:W-:Y:S01]  /*4d10*/  @!P1 HADD2.F32 R36, -RZ, R15.H1_H1 ;  /* 0x3000000fff249230 */ /* 0x000fe20000004100 */
[----:B------:R-:W-:Y:S01]  /*4d20*/  @!P1 IMAD.MOV.U32 R49, RZ, RZ, R5 ;  /* 0x000000ffff319224 */ /* 0x000fe200078e0005 */
[----:B------:R-:W-:Y:S02]  /*4d30*/  @!P1 HADD2.F32 R8, -RZ, R38.H1_H1 ;  /* 0x30000026ff089230 */ /* 0x000fe40000004100 */
[----:B------:R-:W-:Y:S01]  /*4d40*/  @!P1 F2FP.PACK_AB R17, R52, R53 ;  /* 0x000000353411923e */ /* 0x000fe200000000ff */
[----:B------:R-:W-:Y:S01]  /*4d50*/  @!P1 FMUL.FTZ R46, R36, R14 ;  /* 0x0000000e242e9220 */ /* 0x000fe20000410000 */
[--C-:B------:R-:W-:Y:S02]  /*4d60*/  @!P1 HADD2.F32 R16, -RZ, R9.reuse.H0_H0 ;  /* 0x20000009ff109230 */ /* 0x100fe40000004100 */
[----:B------:R-:W-:Y:S01]  /*4d70*/  @!P1 MOV R23, R17 ;  /* 0x0000001100179202 */ /* 0x000fe20000000f00 */
[----:B------:R-:W-:Y:S01]  /*4d80*/  @!P1 HADD2.F32 R15, -RZ, R9.H1_H1 ;  /* 0x30000009ff0f9230 */ /* 0x000fe20000004100 */
[-C--:B------:R-:W-:Y:S01]  /*4d90*/  @!P1 FMUL.FTZ R9, R25, R8.reuse ;  /* 0x0000000819099220 */ /* 0x080fe20000410000 */
[----:B------:R-:W-:Y:S01]  /*4da0*/  @!P1 HADD2.F32 R38, -RZ, R58.H0_H0 ;  /* 0x2000003aff269230 */ /* 0x000fe20000004100 */
[C---:B------:R-:W-:Y:S02]  /*4db0*/  @!P1 FMUL.FTZ R8, R16.reuse, R8 ;  /* 0x0000000810089220 */ /* 0x040fe40000410000 */
[----:B------:R-:W-:Y:S02]  /*4dc0*/  @!P1 FFMA.FTZ R47, R16, R34, -R9 ;  /* 0x00000022102f9223 */ /* 0x000fe40000010809 */
[C---:B------:R-:W-:Y:S02]  /*4dd0*/  @!P1 FFMA.FTZ R16, R15.reuse, R38, -R46 ;  /* 0x000000260f109223 */ /* 0x040fe4000001082e */
[----:B------:R-:W-:Y:S01]  /*4de0*/  @!P1 FMUL.FTZ R9, R15, R14 ;  /* 0x0000000e0f099220 */ /* 0x000fe20000410000 */
[----:B------:R-:W-:Y:S01]  /*4df0*/  @!P1 F2FP.PACK_AB R15, R54, R55 ;  /* 0x00000037360f923e */ /* 0x000fe200000000ff */
[----:B------:R-:W-:Y:S01]  /*4e00*/  @!P1 FFMA.FTZ R8, R25, R34, R8 ;  /* 0x0000002219089223 */ /* 0x000fe20000010008 */
[----:B------:R-:W-:Y:S01]  /*4e10*/  @!P1 F2FP.PACK_AB R16, R16, R47 ;  /* 0x0000002f1010923e */ /* 0x000fe200000000ff */
[----:B------:R-:W-:Y:S01]  /*4e20*/  @!P1 FFMA.FTZ R9, R36, R38, R9 ;  /* 0x0000002624099223 */ /* 0x000fe20000010009 */
[----:B------:R-:W-:Y:S01]  /*4e30*/  @!P1 F2FP.PACK_AB R14, R56, R57 ;  /* 0x00000039380e923e */ /* 0x000fe200000000ff */
[----:B------:R-:W-:Y:S01]  /*4e40*/  @!P1 FFMA.FTZ R10, R42, R43, R10 ;  /* 0x0000002b2a0a9223 */ /* 0x000fe2000001000a */
[----:B------:R-:W-:Y:S01]  /*4e50*/  @!P1 MOV R21, R15 ;  /* 0x0000000f00159202 */ /* 0x000fe20000000f00 */
[----:B------:R-:W-:Y:S01]  /*4e60*/  @!P1 FFMA.FTZ R11, R44, R45, R11 ;  /* 0x0000002d2c0b9223 */ /* 0x000fe2000001000b */
[----:B------:R-:W-:Y:S01]  /*4e70*/  @!P1 MOV R20, R14 ;  /* 0x0000000e00149202 */ /* 0x000fe20000000f00 */
[----:B------:R-:W-:Y:S01]  /*4e80*/  @!P1 IMAD.MOV.U32 R22, RZ, RZ, R16 ;  /* 0x000000ffff169224 */ /* 0x000fe200078e0010 */
[----:B------:R-:W-:Y:S02]  /*4e90*/  @!P1 F2FP.PACK_AB R8, R9, R8 ;  /* 0x000000080908923e */ /* 0x000fe400000000ff */
[----:B------:R-:W-:Y:S02]  /*4ea0*/  @!P1 F2FP.PACK_AB R10, R11, R10 ;  /* 0x0000000a0b0a923e */ /* 0x000fe400000000ff */
[----:B------:R2:W-:Y:S01]  /*4eb0*/  ST.E.128 [R72.64], R20 ;  /* 0x0000001448007985 */ /* 0x0005e2000c101d12 */
[----:B------:R-:W-:Y:S02]  /*4ec0*/  @!P1 MOV R50, R8 ;  /* 0x0000000800329202 */ /* 0x000fe40000000f00 */
[----:B------:R-:W-:Y:S05]  /*4ed0*/  @!P1 MOV R51, R10 ;  /* 0x0000000a00339202 */ /* 0x000fea0000000f00 */
[----:B------:R2:W-:Y:S02]  /*4ee0*/  @!P0 ST.E.128 [R76.64], R48 ;  /* 0x000000304c008985 */ /* 0x0005e4000c101d12 */
.L_x_343:
[----:B------:R-:W-:Y:S05]  /*4ef0*/  BSYNC B0 ;  /* 0x0000000000007941 */ /* 0x000fea0003800000 */
.L_x_342:
[----:B--2---:R2:W4:Y:S01]  /*4f00*/  SHFL.IDX PT, R43, R86, 0x2, 0x181f ;  /* 0x00581f00562b7f89 */ /* 0x00452200000e0000 */
[----:B------:R-:W-:Y:S03]  /*4f10*/  ISETP.GE.OR P0, PT, R141, R74, P5 ;  /* 0x0000004a8d00720c */ /* 0x000fe60002f06670 */
[----:B---3--:R2:W3:Y:S10]  /*4f20*/  SHFL.IDX PT, R42, R87, 0x2, 0x181f ;  /* 0x00581f00572a7f89 */ /* 0x0084f400000e0000 */
[----:B------:R-:W-:-:S05]  /*4f30*/  @P0 BRA `(.L_x_337) ;  /* 0x00000aa000000947 */ /* 0x000fca0003800000 */
[----:B------:R-:W-:Y:S01]  /*4f40*/  SEL R3, R70, R69, !P2 ;  /* 0x0000004546037207 */ /* 0x000fe20005000000 */
[----:B------:R-:W1:Y:S01]  /*4f50*/  LDS.128 R20, [R124+0x8100] ;  /* 0x008100007c147984 */ /* 0x000e620000000c00 */
[----:B------:R-:W-:Y:S01]  /*4f60*/  @!P1 HADD2.F32 R5, -RZ, R39.H0_H0 ;  /* 0x20000027ff059230 */ /* 0x000fe20000004100 */
[----:B------:R-:W-:Y:S01]  /*4f70*/  @!P1 SHF.R.U64 R17, R60, 0x10, R61 ;  /* 0x000000103c119819 */ /* 0x000fe2000000123d */
[----:B------:R-:W-:Y:S01]  /*4f80*/  @!P1 HADD2.F32 R15, -RZ, R66.H0_H0 ;  /* 0x20000042ff0f9230 */ /* 0x000fe20000004100 */
[----:B------:R-:W-:Y:S01]  /*4f90*/  SHF.R.S32.HI R4, RZ, 0x1f, R3 ;  /* 0x0000001fff047819 */ /* 0x000fe20000011403 */
[----:B------:R-:W-:Y:S01]  /*4fa0*/  @!P1 HADD2.F32 R34, -RZ, R67.H0_H0 ;  /* 0x20000043ff229230 */ /* 0x000fe20000004100 */
[----:B---3--:R-:W-:Y:S01]  /*4fb0*/  LEA R54, P0, R92, R42, 0x1 ;  /* 0x0000002a5c367211 */ /* 0x008fe200078008ff */
[----:B------:R-:W-:Y:S01]  /*4fc0*/  @!P1 HADD2.F32 R17, -RZ, R17.H0_H0 ;  /* 0x20000011ff119230 */ /* 0x000fe20000004100 */
[----:B------:R-:W-:Y:S02]  /*4fd0*/  LEA.HI R3, R4, R3, RZ, 0x4 ;  /* 0x0000000304037211 */ /* 0x000fe400078f20ff */
[----:B----4-:R-:W-:Y:S02]  /*4fe0*/  LEA.HI.X R55, R92, R43, R107, 0x1, P0 ;  /* 0x0000002b5c377211 */ /* 0x010fe400000f0c6b */
[----:B------:R-:W-:Y:S02]  /*4ff0*/  LEA.HI.SX32 R3, R3, R68, 0x1c ;  /* 0x0000004403037211 */ /* 0x000fe400078fe2ff */
[----:B-----5:R-:W-:Y:S02]  /*5000*/  @!P1 SHF.R.U32.HI R9, RZ, 0x10, R29 ;  /* 0x00000010ff099819 */ /* 0x020fe4000001161d */
[----:B------:R-:W-:Y:S02]  /*5010*/  SHF.R.S32.HI R4, RZ, 0x1f, R3 ;  /* 0x0000001fff047819 */ /* 0x000fe40000011403 */
[----:B------:R-:W-:Y:S02]  /*5020*/  SHF.L.U32 R48, R3, 0x3, RZ ;  /* 0x0000000303307819 */ /* 0x000fe400000006ff */
[----:B------:R-:W-:Y:S02]  /*5030*/  LEA.HI R4, R4, R3, RZ, 0x3 ;  /* 0x0000000304047211 */ /* 0x000fe400078f18ff */
[----:B------:R-:W-:Y:S02]  /*5040*/  @!P1 SHF.R.U64 R14, R30, 0x10, R31 ;  /* 0x000000101e0e9819 */ /* 0x000fe4000000121f */
[----:B------:R-:W-:Y:S02]  /*5050*/  SHF.R.S32.HI R3, RZ, 0x3, R4 ;  /* 0x00000003ff037819 */ /* 0x000fe40000011404 */
[----:B------:R-:W-:Y:S01]  /*5060*/  LOP3.LUT R4, R111, 0x38, R48, 0xf8, !PT ;  /* 0x000000386f047812 */ /* 0x000fe200078ef830 */
[----:B------:R-:W-:Y:S01]  /*5070*/  @!P1 HADD2.F32 R14, -RZ, R14.H0_H0 ;  /* 0x2000000eff0e9230 */ /* 0x000fe20000004100 */
[----:B------:R-:W-:Y:S01]  /*5080*/  @!P1 SHF.R.U32.HI R24, RZ, 0x10, R61 ;  /* 0x00000010ff189819 */ /* 0x000fe2000001163d */
[----:B------:R-:W-:Y:S01]  /*5090*/  IMAD R3, R3, 0x1800, R13 ;  /* 0x0000180003037824 */ /* 0x000fe200078e020d */
[----:B------:R-:W-:Y:S02]  /*50a0*/  LOP3.LUT R4, R4, R146, RZ, 0x3c, !PT ;  /* 0x0000009204047212 */ /* 0x000fe400078e3cff */
[--C-:B------:R-:W-:Y:S01]  /*50b0*/  @!P1 SHF.R.U32.HI R38, RZ, 0x10, R63.reuse ;  /* 0x00000010ff269819 */ /* 0x100fe2000001163f */
[----:B------:R-:W-:Y:S01]  /*50c0*/  @!P1 HADD2.F32 R24, -RZ, R24.H0_H0 ;  /* 0x20000018ff189230 */ /* 0x000fe20000004100 */
[----:B------:R-:W-:Y:S01]  /*50d0*/  @!P1 SHF.R.U64 R30, R62, 0x10, R63 ;  /* 0x000000103e1e9819 */ /* 0x000fe2000000123f */
[----:B------:R-:W-:Y:S01]  /*50e0*/  IMAD.IADD R3, R3, 0x1, R4 ;  /* 0x0000000103037824 */ /* 0x000fe200078e0204 */
[----:B------:R-:W-:Y:S01]  /*50f0*/  @!P1 SHF.R.U64 R4, R28, 0x10, R29 ;  /* 0x000000101c049819 */ /* 0x000fe2000000121d */
[----:B------:R-:W-:Y:S01]  /*5100*/  @!P1 HADD2.F32 R38, -RZ, R38.H0_H0 ;  /* 0x20000026ff269230 */ /* 0x000fe20000004100 */
[----:B------:R-:W-:Y:S01]  /*5110*/  @!P1 SHF.R.U32.HI R11, RZ, 0x10, R31 ;  /* 0x00000010ff0b9819 */ /* 0x000fe2000001161f */
[----:B------:R-:W-:Y:S01]  /*5120*/  @!P1 HADD2.F32 R28, -RZ, R67.H1_H1 ;  /* 0x30000043ff1c9230 */ /* 0x000fe20000004100 */
[----:B------:R-:W-:Y:S01]  /*5130*/  SHF.L.U32 R3, R3, 0x1, RZ ;  /* 0x0000000103037819 */ /* 0x000fe200000006ff */
[----:B------:R-:W-:Y:S01]  /*5140*/  @!P1 HADD2.F32 R4, -RZ, R4.H0_H0 ;  /* 0x20000004ff049230 */ /* 0x000fe20000004100 */
[----:B------:R-:W-:Y:S01]  /*5150*/  ISETP.GE.AND P0, PT, R48, c[0x0][0x1d4], PT ;  /* 0x0000750030007a0c */ /* 0x000fe20003f06270 */
[----:B------:R-:W-:Y:S02]  /*5160*/  @!P1 HADD2.F32 R30, -RZ, R30.H0_H0 ;  /* 0x2000001eff1e9230 */ /* 0x000fe40000004100 */
[----:B------:R1:W3:Y:S01]  /*5170*/  LDS.128 R44, [R3+0x8100] ;  /* 0x00810000032c7984 */ /* 0x0002e20000000c00 */
[----:B------:R-:W-:Y:S01]  /*5180*/  @!P1 HADD2.F32 R11, -RZ, R11.H0_H0 ;  /* 0x2000000bff0b9230 */ /* 0x000fe20000004100 */
[----:B-1----:R-:W-:Y:S05]  /*5190*/  @!P1 IMAD.MOV.U32 R3, RZ, RZ, R20 ;  /* 0x000000ffff039224 */ /* 0x002fea00078e0014 */
[--C-:B------:R-:W-:Y:S01]  /*51a0*/  @!P1 HADD2.F32 R8, -RZ, R3.reuse.H0_H0 ;  /* 0x20000003ff089230 */ /* 0x100fe20000004100 */
[----:B---3--:R-:W-:Y:S05]  /*51b0*/  @!P1 MOV R6, R44 ;  /* 0x0000002c00069202 */ /* 0x008fea0000000f00 */
        /* <DEDUP_REMOVED lines=8> */
[----:B------:R-:W-:Y:S01]  /*5240*/  @!P1 HADD2.F32 R8, -RZ, R9.H0_H0 ;  /* 0x20000009ff089230 */ /* 0x000fe20000004100 */
[----:B------:R-:W-:Y:S01]  /*5250*/  @!P1 IMAD.MOV.U32 R15, RZ, RZ, R45 ;  /* 0x000000ffff0f9224 */ /* 0x000fe200078e002d */
[----:B------:R-:W-:Y:S01]  /*5260*/  @!P1 HADD2.F32 R18, -RZ, R66.H1_H1 ;  /* 0x30000042ff129230 */ /* 0x000fe20000004100 */
[C---:B------:R-:W-:Y:S02]  /*5270*/  @!P1 FMUL.FTZ R4, R6.reuse, R4 ;  /* 0x0000000406049220 */ /* 0x040fe40000410000 */
[----:B------:R-:W-:Y:S01]  /*5280*/  @!P1 FFMA.FTZ R53, R6, R17, -R5 ;  /* 0x0000001106359223 */ /* 0x000fe20000010805 */
[----:B------:R-:W-:Y:S01]  /*5290*/  @!P1 MOV R6, R21 ;  /* 0x0000001500069202 */ /* 0x000fe20000000f00 */
[----:B------:R-:W-:Y:S01]  /*52a0*/  @!P1 FFMA.FTZ R4, R16, R17, R4 ;  /* 0x0000001110049223 */ /* 0x000fe20000010004 */
[----:B------:R-:W-:Y:S02]  /*52b0*/  @!P1 HADD2.F32 R17, -RZ, R15.H0_H0 ;  /* 0x2000000fff119230 */ /* 0x000fe40000004100 */
[----:B------:R-:W-:Y:S02]  /*52c0*/  @!P1 HADD2.F32 R5, -RZ, R39.H1_H1 ;  /* 0x30000027ff059230 */ /* 0x000fe40000004100 */
[--C-:B------:R-:W-:Y:S01]  /*52d0*/  @!P1 HADD2.F32 R10, -RZ, R6.reuse.H0_H0 ;  /* 0x20000006ff0a9230 */ /* 0x100fe20000004100 */
[----:B------:R-:W-:Y:S01]  /*52e0*/  @!P1 F2FP.PACK_AB R3, R4, R3 ;  /* 0x000000030403923e */ /* 0x000fe200000000ff */
[----:B------:R-:W-:Y:S01]  /*52f0*/  @!P1 HADD2.F32 R19, -RZ, R15.H1_H1 ;  /* 0x3000000fff139230 */ /* 0x000fe20000004100 */
[----:B------:R-:W-:Y:S01]  /*5300*/  @!P1 IMAD.MOV.U32 R15, RZ, RZ, R47 ;  /* 0x000000ffff0f9224 */ /* 0x000fe200078e002f */
[----:B------:R-:W-:Y:S01]  /*5310*/  @!P1 HADD2.F32 R9, -RZ, R6.H1_H1 ;  /* 0x30000006ff099230 */ /* 0x000fe20000004100 */
[----:B------:R-:W-:Y:S01]  /*5320*/  @!P1 FMUL.FTZ R6, R17, R5 ;  /* 0x0000000511069220 */ /* 0x000fe20000410000 */
[----:B------:R-:W-:Y:S01]  /*5330*/  @!P1 MOV R44, R3 ;  /* 0x00000003002c9202 */ /* 0x000fe20000000f00 */
[----:B------:R-:W-:Y:S01]  /*5340*/  @!P1 FMUL.FTZ R16, R19, R8 ;  /* 0x0000000813109220 */ /* 0x000fe20000410000 */
[--C-:B------:R-:W-:Y:S01]  /*5350*/  @!P1 HADD2.F32 R31, -RZ, R15.reuse.H0_H0 ;  /* 0x2000000fff1f9230 */ /* 0x100fe20000004100 */
[C---:B------:R-:W-:Y:S01]  /*5360*/  @!P1 FFMA.FTZ R52, R10.reuse, R18, -R6 ;  /* 0x000000120a349223 */ /* 0x040fe20000010806 */
[----:B------:R-:W-:Y:S01]  /*5370*/  @!P1 HADD2.F32 R36, -RZ, R15.H1_H1 ;  /* 0x3000000fff249230 */ /* 0x000fe20000004100 */
[C---:B------:R-:W-:Y:S01]  /*5380*/  @!P1 FMUL.FTZ R6, R9.reuse, R8 ;  /* 0x0000000809069220 */ /* 0x040fe20000410000 */
[----:B------:R-:W-:Y:S01]  /*5390*/  @!P1 MOV R8, R23 ;  /* 0x0000001700089202 */ /* 0x000fe20000000f00 */
[----:B------:R-:W-:Y:S01]  /*53a0*/  @!P1 FMUL.FTZ R5, R10, R5 ;  /* 0x000000050a059220 */ /* 0x000fe20000410000 */
[----:B------:R-:W-:Y:S01]  /*53b0*/  @!P1 HADD2.F32 R10, -RZ, R40.H0_H0 ;  /* 0x20000028ff0a9230 */ /* 0x000fe20000004100 */
[----:B------:R-:W-:Y:S02]  /*53c0*/  @!P1 FFMA.FTZ R51, R9, R24, -R16 ;  /* 0x0000001809339223 */ /* 0x000fe40000010810 */
[----:B------:R-:W-:Y:S01]  /*53d0*/  @!P1 FMUL.FTZ R16, R36, R11 ;  /* 0x0000000b24109220 */ /* 0x000fe20000410000 */
[--C-:B------:R-:W-:Y:S01]  /*53e0*/  @!P1 HADD2.F32 R9, -RZ, R8.reuse.H0_H0 ;  /* 0x20000008ff099230 */ /* 0x100fe20000004100 */
[----:B------:R-:W-:Y:S01]  /*53f0*/  @!P1 FMUL.FTZ R15, R31, R10 ;  /* 0x0000000a1f0f9220 */ /* 0x000fe20000410000 */
[----:B------:R-:W-:Y:S01]  /*5400*/  @!P1 HADD2.F32 R8, -RZ, R8.H1_H1 ;  /* 0x30000008ff089230 */ /* 0x000fe20000004100 */
[----:B------:R-:W-:Y:S01]  /*5410*/  @!P1 FFMA.FTZ R5, R17, R18, R5 ;  /* 0x0000001211059223 */ /* 0x000fe20000010005 */
[----:B------:R-:W-:Y:S01]  /*5420*/  @!P1 F2FP.PACK_AB R17, R51, R52 ;  /* 0x000000343311923e */ /* 0x000fe200000000ff */
[C---:B------:R-:W-:Y:S01]  /*5430*/  @!P1 FFMA.FTZ R50, R9.reuse, R34, -R15 ;  /* 0x0000002209329223 */ /* 0x040fe2000001080f */
[----:B------:R-:W-:Y:S01]  /*5440*/  @!P1 MOV R15, R46 ;  /* 0x0000002e000f9202 */ /* 0x000fe20000000f00 */
[----:B------:R-:W-:Y:S01]  /*5450*/  @!P1 FMUL.FTZ R10, R9, R10 ;  /* 0x0000000a090a9220 */ /* 0x000fe20000410000 */
[----:B------:R-:W-:Y:S01]  /*5460*/  @!P1 MOV R21, R17 ;  /* 0x0000001100159202 */ /* 0x000fe20000000f00 */
[----:B------:R-:W-:Y:S02]  /*5470*/  @!P1 IMAD.MOV.U32 R9, RZ, RZ, R22 ;  /* 0x000000ffff099224 */ /* 0x000fe400078e0016 */
[C---:B------:R-:W-:Y:S01]  /*5480*/  @!P1 FMUL.FTZ R11, R8.reuse, R11 ;  /* 0x0000000b080b9220 */ /* 0x040fe20000410000 */
[--C-:B------:R-:W-:Y:S01]  /*5490*/  @!P1 HADD2.F32 R25, -RZ, R15.reuse.H0_H0 ;  /* 0x2000000fff199230 */ /* 0x100fe20000004100 */
[----:B------:R-:W-:Y:S01]  /*54a0*/  @!P1 FFMA.FTZ R49, R8, R38, -R16 ;  /* 0x0000002608319223 */ /* 0x000fe20000010810 */
[----:B------:R-:W-:Y:S01]  /*54b0*/  @!P1 HADD2.F32 R8, -RZ, R40.H1_H1 ;  /* 0x30000028ff089230 */ /* 0x000fe20000004100 */
[----:B------:R-:W-:Y:S01]  /*54c0*/  @!P1 FFMA.FTZ R6, R19, R24, R6 ;  /* 0x0000001813069223 */ /* 0x000fe20000010006 */
[----:B------:R-:W-:Y:S02]  /*54d0*/  @!P1 HADD2.F32 R29, -RZ, R15.H1_H1 ;  /* 0x3000000fff1d9230 */ /* 0x000fe40000004100 */
[--C-:B------:R-:W-:Y:S02]  /*54e0*/  @!P1 HADD2.F32 R16, -RZ, R9.reuse.H0_H0 ;  /* 0x20000009ff109230 */ /* 0x100fe40000004100 */
[----:B------:R-:W-:Y:S01]  /*54f0*/  @!P1 HADD2.F32 R15, -RZ, R9.H1_H1 ;  /* 0x30000009ff0f9230 */ /* 0x000fe20000004100 */
[----:B------:R-:W-:Y:S01]  /*5500*/  @!P1 FMUL.FTZ R9, R25, R8 ;  /* 0x0000000819099220 */ /* 0x000fe20000410000 */
[----:B------:R-:W-:Y:S01]  /*5510*/  @!P1 F2FP.PACK_AB R5, R6, R5 ;  /* 0x000000050605923e */ /* 0x000fe200000000ff */
[----:B------:R-:W-:Y:S02]  /*5520*/  @!P1 FMUL.FTZ R39, R29, R14 ;  /* 0x0000000e1d279220 */ /* 0x000fe40000410000 */
[C---:B------:R-:W-:Y:S02]  /*5530*/  @!P1 FFMA.FTZ R40, R16.reuse, R28, -R9 ;  /* 0x0000001c10289223 */ /* 0x040fe40000010809 */
[C---:B------:R-:W-:Y:S02]  /*5540*/  @!P1 FFMA.FTZ R39, R15.reuse, R30, -R39 ;  /* 0x0000001e0f279223 */ /* 0x040fe40000010827 */
[----:B------:R-:W-:Y:S01]  /*5550*/  @!P1 FMUL.FTZ R9, R15, R14 ;  /* 0x0000000e0f099220 */ /* 0x000fe20000410000 */
[----:B------:R-:W-:Y:S01]  /*5560*/  @!P1 F2FP.PACK_AB R15, R49, R50 ;  /* 0x00000032310f923e */ /* 0x000fe200000000ff */
[----:B------:R-:W-:Y:S01]  /*5570*/  @!P1 FMUL.FTZ R8, R16, R8 ;  /* 0x0000000810089220 */ /* 0x000fe20000410000 */
[----:B------:R-:W-:Y:S01]  /*5580*/  @!P1 F2FP.PACK_AB R14, R39, R40 ;  /* 0x00000028270e923e */ /* 0x000fe200000000ff */
[----:B------:R-:W-:Y:S01]  /*5590*/  @!P1 IMAD.MOV.U32 R45, RZ, RZ, R5 ;  /* 0x000000ffff2d9224 */ /* 0x000fe200078e0005 */
[----:B------:R-:W-:Y:S01]  /*55a0*/  @!P1 F2FP.PACK_AB R16, R53, R56 ;  /* 0x000000383510923e */ /* 0x000fe200000000ff */
[----:B------:R-:W-:Y:S01]  /*55b0*/  @!P1 FFMA.FTZ R8, R25, R28, R8 ;  /* 0x0000001c19089223 */ /* 0x000fe20000010008 */
[----:B------:R-:W-:Y:S01]  /*55c0*/  @!P1 MOV R23, R15 ;  /* 0x0000000f00179202 */ /* 0x000fe20000000f00 */
[----:B------:R-:W-:Y:S01]  /*55d0*/  @!P1 IMAD.MOV.U32 R22, RZ, RZ, R14 ;  /* 0x000000ffff169224 */ /* 0x000fe200078e000e */
[----:B------:R-:W-:Y:S01]  /*55e0*/  @!P1 MOV R20, R16 ;  /* 0x0000001000149202 */ /* 0x000fe20000000f00 */
[----:B------:R-:W-:Y:S02]  /*55f0*/  @!P1 FFMA.FTZ R9, R29, R30, R9 ;  /* 0x0000001e1d099223 */ /* 0x000fe40000010009 */
[----:B------:R-:W-:Y:S02]  /*5600*/  @!P1 FFMA.FTZ R10, R31, R34, R10 ;  /* 0x000000221f0a9223 */ /* 0x000fe4000001000a */
[----:B------:R1:W-:Y:S01]  /*5610*/  ST.E.128 [R54.64], R20 ;  /* 0x0000001436007985 */ /* 0x0003e2000c101d12 */
[----:B------:R-:W-:Y:S01]  /*5620*/  @!P1 F2FP.PACK_AB R8, R9, R8 ;  /* 0x000000080908923e */ /* 0x000fe200000000ff */
[----:B------:R-:W-:Y:S03]  /*5630*/  @!P1 FFMA.FTZ R11, R36, R38, R11 ;  /* 0x00000026240b9223 */ /* 0x000fe6000001000b */
        /* <DEDUP_REMOVED lines=8> */
.L_x_321:
[----:B------:R1:W2:Y:S01]  /*56c0*/  SHFL.IDX PT, R5, R86, RZ, 0x181f ;  /* 0x00181fff56057589 */ /* 0x0002a200000e0000 */
[----:B------:R-:W-:Y:S01]  /*56d0*/  IMAD R3, R41, -0x60, R2 ;  /* 0xffffffa029037824 */ /* 0x000fe200078e0202 */
[----:B------:R-:W-:Y:S02]  /*56e0*/  BSSY B0, `(.L_x_344) ;  /* 0x0000011000007945 */ /* 0x000fe40003800000 */
[----:B------:R1:W3:Y:S02]  /*56f0*/  SHFL.IDX PT, R4, R87, RZ, 0x181f ;  /* 0x00181fff57047589 */ /* 0x0002e400000e0000 */
[----:B------:R-:W-:Y:S04]  /*5700*/  IMNMX R3, R3, 0x60, PT ;  /* 0x0000006003037817 */ /* 0x000fe80003800200 */
[----:B------:R-:W-:Y:S04]  /*5710*/  IADD3 R6, -R37, R3, RZ ;  /* 0x0000000325067210 */ /* 0x000fe80007ffe1ff */
[----:B------:R-:W-:Y:S11]  /*5720*/  ISETP.GE.AND P0, PT, R6, 0x1, PT ;  /* 0x000000010600780c */ /* 0x000ff60003f06270 */
[----:B------:R-:W-:Y:S02]  /*5730*/  @!UPT UIADD3 URZ, URZ, URZ, URZ ;  /* 0x0000003f3f3ff290 */ /* 0x000fe4000fffe03f */
[----:B------:R-:W-:-:S05]  /*5740*/  @!P0 BRA `(.L_x_345) ;  /* 0x000000a000008947 */ /* 0x000fca0003800000 */
[----:B-12---:R-:W1:Y:S01]  /*5750*/  @!P5 LDS.128 R16, [R71+0x8100] ;  /* 0x008100004710d984 */ /* 0x006e620000000c00 */
[CC--:B---3--:R-:W-:Y:S04]  /*5760*/  @!P5 LEA R8, P0, R26.reuse, R4.reuse, 0x1 ;  /* 0x000000041a08d211 */ /* 0x0c8fe800078008ff */
        /* <DEDUP_REMOVED lines=8> */
.L_x_345:
[----:B-12---:R-:W-:Y:S05]  /*57f0*/  BSYNC B0 ;  /* 0x0000000000007941 */ /* 0x006fea0003800000 */
.L_x_344:
[----:B------:R1:W2:Y:S01]  /*5800*/  SHFL.IDX PT, R3, R86, 0x1, 0x181f ;  /* 0x00381f0056037f89 */ /* 0x0002a200000e0000 */
[----:B------:R-:W-:Y:S01]  /*5810*/  ISETP.GE.AND P0, PT, R6, 0x21, PT ;  /* 0x000000210600780c */ /* 0x000fe20003f06270 */
[----:B------:R-:W-:Y:S02]  /*5820*/  BSSY B0, `(.L_x_346) ;  /* 0x000000d000007945 */ /* 0x000fe40003800000 */
[----:B---3--:R1:W3:Y:S10]  /*5830*/  SHFL.IDX PT, R4, R87, 0x1, 0x181f ;  /* 0x00381f0057047f89 */ /* 0x0082f400000e0000 */
        /* <DEDUP_REMOVED lines=11> */
.L_x_347:
[----:B------:R-:W-:Y:S05]  /*58f0*/  BSYNC B0 ;  /* 0x0000000000007941 */ /* 0x000fea0003800000 */
.L_x_346:
[----:B--2---:R2:W4:Y:S01]  /*5900*/  SHFL.IDX PT, R3, R86, 0x2, 0x181f ;  /* 0x00581f0056037f89 */ /* 0x00452200000e0000 */
[----:B------:R-:W-:Y:S03]  /*5910*/  ISETP.GE.AND P0, PT, R6, 0x41, PT ;  /* 0x000000410600780c */ /* 0x000fe60003f06270 */
        /* <DEDUP_REMOVED lines=12> */
.L_x_337:
[----:B------:R-:W-:Y:S05]  /*59e0*/  BSYNC B2 ;  /* 0x0000000000027941 */ /* 0x000fea0003800000 */
.L_x_320:
[----:B------:R-:W-:Y:S01]  /*59f0*/  IMAD R17, R41, -0x60, RZ ;  /* 0xffffffa029117824 */ /* 0x000fe200078e02ff */
[----:B------:R-:W-:Y:S01]  /*5a00*/  ISETP.NE.AND P6, PT, R133, RZ, PT ;  /* 0x000000ff8500720c */ /* 0x000fe20003fc5270 */
[----:B--23-5:R-:W-:Y:S01]  /*5a10*/  IMAD.WIDE R8, R41, 0x60, R112 ;  /* 0x0000006029087825 */ /* 0x02cfe200078e0270 */
[----:B------:R-:W-:Y:S03]  /*5a20*/  BSSY B0, `(.L_x_348) ;  /* 0x000004a000007945 */ /* 0x000fe60003800000 */
[----:B----4-:R-:W-:Y:S02]  /*5a30*/  IMAD.IADD R3, R122, 0x1, R17 ;  /* 0x000000017a037824 */ /* 0x010fe400078e0211 */
[----:B------:R-:W-:Y:S02]  /*5a40*/  IMAD R4, R93, c[0x0][0x208], RZ ;  /* 0x000082005d047a24 */ /* 0x000fe400078e02ff */
[----:B------:R-:W-:Y:S01]  /*5a50*/  IMAD R10, R104, c[0x0][0x218], RZ ;  /* 0x00008600680a7a24 */ /* 0x000fe200078e02ff */
[----:B------:R-:W-:Y:S01]  /*5a60*/  ISETP.GE.AND P1, PT, R3, 0x21, PT ;  /* 0x000000210300780c */ /* 0x000fe20003f26270 */
[C---:B------:R-:W-:Y:S02]  /*5a70*/  IMAD R6, R91.reuse, c[0x0][0x20c], R4 ;  /* 0x000083005b067a24 */ /* 0x040fe400078e0204 */
[----:B------:R-:W-:Y:S04]  /*5a80*/  IMAD.WIDE.U32 R4, R91, c[0x0][0x208], RZ ;  /* 0x000082005b047a25 */ /* 0x000fe800078e00ff */
[----:B------:R-:W-:Y:S01]  /*5a90*/  IMAD R10, R90, c[0x0][0x21c], R10 ;  /* 0x000087005a0a7a24 */ /* 0x000fe200078e020a */
[----:B------:R-:W-:Y:S05]  /*5aa0*/  IADD3 R5, R5, R6, RZ ;  /* 0x0000000605057210 */ /* 0x000fea0007ffe0ff */
[----:B------:R-:W-:Y:S01]  /*5ab0*/  @P1 IADD3 R11, P0, R8, 0x20, RZ ;  /* 0x00000020080b1810 */ /* 0x000fe20007f1e0ff */
[----:B------:R-:W-:Y:S03]  /*5ac0*/  IMAD.WIDE.U32 R4, R90, c[0x0][0x218], R4 ;  /* 0x000086005a047a25 */ /* 0x000fe600078e0004 */
[----:B------:R-:W-:Y:S02]  /*5ad0*/  @P1 IADD3.X R18, RZ, R9, RZ, P0, !PT ;  /* 0x00000009ff121210 */ /* 0x000fe400007fe4ff */
[C---:B------:R-:W-:Y:S11]  /*5ae0*/  ISETP.GE.AND P0, PT, R3.reuse, 0x41, PT ;  /* 0x000000410300780c */ /* 0x040ff60003f06270 */
[----:B------:R-:W-:Y:S02]  /*5af0*/  @!UPT UIADD3 URZ, URZ, URZ, URZ ;  /* 0x0000003f3f3ff290 */ /* 0x000fe4000fffe03f */
[----:B------:R-:W-:Y:S05]  /*5b00*/  @P0 IADD3 R16, P3, R8, 0x40, RZ ;  /* 0x0000004008100810 */ /* 0x000fea0007f7e0ff */
[----:B------:R-:W-:Y:S01]  /*5b10*/  @P0 IMAD.X R19, RZ, RZ, R9, P3 ;  /* 0x000000ffff130224 */ /* 0x000fe200018e0609 */
[----:B------:R-:W-:Y:S04]  /*5b20*/  IADD3 R6, P3, R152, R4, RZ ;  /* 0x0000000498067210 */ /* 0x000fe80007f7e0ff */
[----:B------:R-:W-:Y:S02]  /*5b30*/  IADD3.X R10, R130, R5, R10, P3, !PT ;  /* 0x00000005820a7210 */ /* 0x000fe40001ffe40a */
[----:B------:R-:W-:Y:S11]  /*5b40*/  ISETP.GE.AND P3, PT, R3, 0x1, PT ;  /* 0x000000010300780c */ /* 0x000ff60003f66270 */
[----:B------:R-:W-:Y:S02]  /*5b50*/  @!UPT UIADD3 URZ, URZ, URZ, URZ ;  /* 0x0000003f3f3ff290 */ /* 0x000fe4000fffe03f */
[----:B------:R-:W-:Y:S01]  /*5b60*/  @P3 MOV R5, R105 ;  /* 0x0000006900053202 */ /* 0x000fe20000000f00 */
[----:B------:R-:W-:Y:S02]  /*5b70*/  @P3 IMAD R3, R9, c[0x0][0x258], RZ ;  /* 0x0000960009033a24 */ /* 0x000fe400078e02ff */
[----:B------:R-:W-:Y:S04]  /*5b80*/  @P3 IMAD.MOV.U32 R4, RZ, RZ, R94 ;  /* 0x000000ffff043224 */ /* 0x000fe800078e005e */
[C---:B------:R-:W-:Y:S04]  /*5b90*/  @P3 IMAD.WIDE.U32 R4, R8.reuse, c[0x0][0x258], R4 ;  /* 0x0000960008043a25 */ /* 0x040fe800078e0004 */
[----:B------:R-:W-:Y:S01]  /*5ba0*/  @P3 IMAD R8, R8, c[0x0][0x25c], R3 ;  /* 0x0000970008083a24 */ /* 0x000fe200078e0203 */
[----:B------:R-:W-:Y:S01]  /*5bb0*/  @P3 LEA R14, P4, R4, c[0x0][0x250], 0x1 ;  /* 0x00009400040e3a11 */ /* 0x000fe200078808ff */
[----:B------:R-:W-:Y:S02]  /*5bc0*/  @P1 IMAD R3, R18, c[0x0][0x258], RZ ;  /* 0x0000960012031a24 */ /* 0x000fe400078e02ff */
[----:B------:R-:W-:Y:S02]  /*5bd0*/  @P3 IMAD.IADD R8, R5, 0x1, R8 ;  /* 0x0000000105083824 */ /* 0x000fe400078e0208 */
[----:B------:R-:W-:Y:S02]  /*5be0*/  @P1 IMAD.MOV.U32 R5, RZ, RZ, R105 ;  /* 0x000000ffff051224 */ /* 0x000fe400078e0069 */
[C---:B------:R-:W-:Y:S01]  /*5bf0*/  @P1 IMAD R3, R11.reuse, c[0x0][0x25c], R3 ;  /* 0x000097000b031a24 */ /* 0x040fe200078e0203 */
[----:B------:R-:W-:Y:S02]  /*5c00*/  @P3 LEA.HI.X R15, R4, c[0x0][0x254], R8, 0x1, P4 ;  /* 0x00009500040f3a11 */ /* 0x000fe400020f0c08 */
[----:B------:R-:W-:Y:S02]  /*5c10*/  @P1 MOV R4, R94 ;  /* 0x0000005e00041202 */ /* 0x000fe40000000f00 */
[C---:B-1----:R-:W-:Y:S03]  /*5c20*/  LEA R21, P4, R6.reuse, c[0x0][0x1f8], 0x1 ;  /* 0x00007e0006157a11 */ /* 0x042fe600078808ff */
[----:B------:R-:W-:Y:S01]  /*5c30*/  @P1 IMAD.WIDE.U32 R4, R11, c[0x0][0x258], R4 ;  /* 0x000096000b041a25 */ /* 0x000fe200078e0004 */
[----:B------:R-:W-:Y:S04]  /*5c40*/  LEA.HI.X R20, R6, c[0x0][0x1fc], R10, 0x1, P4 ;  /* 0x00007f0006147a11 */ /* 0x000fe800020f0c0a */
[C---:B------:R-:W-:Y:S02]  /*5c50*/  @P1 LEA R10, P4, R4.reuse, c[0x0][0x250], 0x1 ;  /* 0x00009400040a1a11 */ /* 0x040fe400078808ff */
[----:B------:R-:W-:Y:S02]  /*5c60*/  @P1 IADD3 R3, R5, R3, RZ ;  /* 0x0000000305031210 */ /* 0x000fe40007ffe0ff */
[----:B------:R-:W-:Y:S02]  /*5c70*/  @P0 MOV R5, R105 ;  /* 0x0000006900050202 */ /* 0x000fe40000000f00 */
[----:B------:R-:W-:Y:S01]  /*5c80*/  @P1 LEA.HI.X R11, R4, c[0x0][0x254], R3, 0x1, P4 ;  /* 0x00009500040b1a11 */ /* 0x000fe200020f0c03 */
[----:B------:R-:W-:Y:S02]  /*5c90*/  @P0 IMAD.MOV.U32 R4, RZ, RZ, R94 ;  /* 0x000000ffff040224 */ /* 0x000fe400078e005e */
[----:B------:R-:W-:Y:S02]  /*5ca0*/  @P0 IMAD R3, R19, c[0x0][0x258], RZ ;  /* 0x0000960013030a24 */ /* 0x000fe400078e02ff */
[C---:B------:R-:W-:Y:S04]  /*5cb0*/  @P0 IMAD.WIDE.U32 R4, R16.reuse, c[0x0][0x258], R4 ;  /* 0x0000960010040a25 */ /* 0x040fe800078e0004 */
[----:B------:R-:W-:Y:S01]  /*5cc0*/  @P0 IMAD R3, R16, c[0x0][0x25c], R3 ;  /* 0x0000970010030a24 */ /* 0x000fe200078e0203 */
[C---:B------:R-:W-:Y:S03]  /*5cd0*/  @P0 LEA R8, P4, R4.reuse, c[0x0][0x250], 0x1 ;  /* 0x0000940004080a11 */ /* 0x040fe600078808ff */
[----:B------:R-:W-:Y:S01]  /*5ce0*/  @P0 IMAD.IADD R3, R5, 0x1, R3 ;  /* 0x0000000105030824 */ /* 0x000fe200078e0203 */
[----:B------:R-:W-:Y:S04]  /*5cf0*/  IADD3 R5, R17, R2, RZ ;  /* 0x0000000211057210 */ /* 0x000fe80007ffe0ff */
[----:B------:R-:W-:Y:S02]  /*5d00*/  @P0 LEA.HI.X R9, R4, c[0x0][0x254], R3, 0x1, P4 ;  /* 0x0000950004090a11 */ /* 0x000fe400020f0c03 */
[----:B------:R1:W2:Y:S01]  /*5d10*/  SHFL.IDX PT, R4, R21, RZ, 0x181f ;  /* 0x00181fff15047589 */ /* 0x0002a200000e0000 */
[----:B------:R-:W-:Y:S02]  /*5d20*/  ISETP.NE.AND P4, PT, R134, RZ, PT ;  /* 0x000000ff8600720c */ /* 0x000fe40003f85270 */
[----:B------:R-:W-:Y:S02]  /*5d30*/  IMNMX R5, R5, 0x60, PT ;  /* 0x0000006005057817 */ /* 0x000fe40003800200 */
[----:B------:R1:W3:Y:S03]  /*5d40*/  SHFL.IDX PT, R3, R20, RZ, 0x181f ;  /* 0x00181fff14037589 */ /* 0x0002e600000e0000 */
[----:B------:R-:W-:Y:S06]  /*5d50*/  IMAD.IADD R6, R5, 0x1, -R37 ;  /* 0x0000000105067824 */ /* 0x000fec00078e0a25 */
[----:B------:R-:W-:Y:S01]  /*5d60*/  @!PT LDS RZ, [RZ] ;  /* 0x00000000fffff984 */ /* 0x000fe20000000800 */
[----:B------:R1:W-:Y:S05]  /*5d70*/  @P3 LDGSTS.E.BYPASS.LTC128B.128 [R71+0x100], [R14.64], !P4 ;  /* 0x001000000e473fae */ /* 0x0003ea000e101d52 */
[----:B------:R1:W-:Y:S05]  /*5d80*/  @P3 LDGSTS.E.BYPASS.LTC128B.128 [R71+0x3100], [R14.64+0x80], !P6 ;  /* 0x031000800e473fae */ /* 0x0003ea000f101d52 */
[----:B------:R1:W-:Y:S05]  /*5d90*/  @P1 LDGSTS.E.BYPASS.LTC128B.128 [R71+0x1100], [R10.64], !P4 ;  /* 0x011000000a471fae */ /* 0x0003ea000e101d52 */
[----:B------:R1:W-:Y:S05]  /*5da0*/  @P1 LDGSTS.E.BYPASS.LTC128B.128 [R71+0x4100], [R10.64+0x80], !P6 ;  /* 0x041000800a471fae */ /* 0x0003ea000f101d52 */
[----:B------:R1:W-:Y:S05]  /*5db0*/  @P0 LDGSTS.E.BYPASS.LTC128B.128 [R71+0x2100], [R8.64], !P4 ;  /* 0x0210000008470fae */ /* 0x0003ea000e101d52 */
[----:B------:R1:W-:Y:S01]  /*5dc0*/  @P0 LDGSTS.E.BYPASS.LTC128B.128 [R71+0x5100], [R8.64+0x80], !P6 ;  /* 0x0510008008470fae */ /* 0x0003e2000f101d52 */
[----:B------:R-:W-:Y:S04]  /*5dd0*/  ISETP.GE.AND P0, PT, R6, 0x1, PT ;  /* 0x000000010600780c */ /* 0x000fe80003f06270 */
[----:B------:R-:W0:Y:S01]  /*5de0*/  LDGDEPBAR ;  /* 0x00000000000079af */ /* 0x000e220000000000 */
[----:B------:R-:W-:Y:S04]  /*5df0*/  DEPBAR.LE SB0, 0x0 ;  /* 0x000080000000791a */ /* 0x000fe80000000000 */
[----:B------:R-:W-:Y:S06]  /*5e00*/  BAR.SYNC.DEFER_BLOCKING 0x0 ;  /* 0x0000000000007b1d */ /* 0x000fec0000010000 */
        /* <DEDUP_REMOVED lines=11> */
.L_x_349:
[----:B-123--:R-:W-:Y:S05]  /*5ec0*/  BSYNC B0 ;  /* 0x0000000000007941 */ /* 0x00efea0003800000 */
.L_x_348:
        /* <DEDUP_REMOVED lines=15> */
.L_x_351:
[----:B------:R-:W-:Y:S05]  /*5fc0*/  BSYNC B0 ;  /* 0x0000000000007941 */ /* 0x000fea0003800000 */
.L_x_350:
        /* <DEDUP_REMOVED lines=15> */
.L_x_353:
[----:B------:R-:W-:Y:S05]  /*60c0*/  BSYNC B0 ;  /* 0x0000000000007941 */ /* 0x000fea0003800000 */
.L_x_352:
[C---:B------:R-:W-:Y:S02]  /*60d0*/  ISETP.GT.AND P0, PT, R41.reuse, R123, PT ;  /* 0x0000007b2900720c */ /* 0x040fe40003f04270 */
[----:B------:R-:W-:Y:S11]  /*60e0*/  IADD3 R41, R41, -0x1, RZ ;  /* 0xffffffff29297810 */ /* 0x000ff60007ffe0ff */
[----:B---3--:R-:W-:Y:S01]  /*60f0*/  @P0 SHF.R.S32.HI R4, RZ, 0x1f, R41 ;  /* 0x0000001fff040819 */ /* 0x008fe20000011429 */
[----:B----4-:R-:W-:Y:S02]  /*6100*/  @P0 IMAD R3, R145, R41, RZ ;  /* 0x0000002991030224 */ /* 0x010fe400078e02ff */
[----:B------:R-:W-:Y:S02]  /*6110*/  @P0 IMAD.MOV.U32 R8, RZ, RZ, R118 ;  /* 0x000000ffff080224 */ /* 0x000fe400078e0076 */
        /* <DEDUP_REMOVED lines=12> */
[-C--:B------:R-:W-:Y:S01]  /*61e0*/  @P0 IADD3 R8, P1, R4, R140.reuse, RZ ;  /* 0x0000008c04080210 */ /* 0x080fe20007f3e0ff */
        /* <DEDUP_REMOVED lines=8> */
[----:B------:R3:W-:Y:S04]  /*6270*/  @P0 LDGSTS.E.BYPASS.LTC128B.128 [R71+0xa100], [R14.64], !P4 ;  /* 0x0a1000000e470fae */ /* 0x0007e8000e101d52 */
[----:B------:R3:W-:Y:S04]  /*6280*/  @P0 LDGSTS.E.BYPASS.LTC128B.128 [R71+0xd100], [R10.64], !P6 ;  /* 0x0d1000000a470fae */ /* 0x0007e8000f101d52 */
[----:B------:R-:W0:Y:S01]  /*6290*/  LDGDEPBAR ;  /* 0x00000000000079af */ /* 0x000e220000000000 */
[----:B------:R-:W-:-:S05]  /*62a0*/  @P0 BRA `(.L_x_354) ;  /* 0xffffb72000000947 */ /* 0x000fca000383ffff */
[----:B------:R-:W-:Y:S06]  /*62b0*/  BAR.SYNC.DEFER_BLOCKING 0x0 ;  /* 0x0000000000007b1d */ /* 0x000fec0000010000 */
.L_x_319:
[----:B------:R-:W-:Y:S01]  /*62c0*/  IMAD.MOV.U32 R26, RZ, RZ, c[0x0][0x2c4] ;  /* 0x0000b100ff1a7624 */ /* 0x000fe200078e00ff */
[----:B------:R-:W-:Y:S01]  /*62d0*/  IADD3 R0, R218, 0x7f, RZ ;  /* 0x0000007fda007810 */ /* 0x000fe20007ffe0ff */
[----:B------:R-:W-:-:S03]  /*62e0*/  IMAD.MOV.U32 R171, RZ, RZ, c[0x0][0x32c] ;  /* 0x0000cb00ffab7624 */ /* 0x000fc600078e00ff */
[----:B------:R-:W-:Y:S02]  /*62f0*/  ISETP.NE.AND P3, PT, R26, 0x1, PT ;  /* 0x000000011a00780c */ /* 0x000fe40003f65270 */
[----:B------:R-:W-:-:S11]  /*6300*/  ISETP.GE.AND P1, PT, R171, 0x1, PT ;  /* 0x00000001ab00780c */ /* 0x000fd60003f26270 */
[----:B------:R-:W-:-:S05]  /*6310*/  @P3 IMAD.HI.U32 R2, R0, c[0x0][0x2c8], RZ ;  /* 0x0000b20000023a27 */ /* 0x000fca00078e00ff */
[----:B------:R-:W-:-:S05]  /*6320*/  @P3 SHF.R.U32.HI R0, RZ, c[0x0][0x2cc], R2 ;  /* 0x0000b300ff003a19 */ /* 0x000fca0000011602 */
[----:B------:R-:W-:-:S05]  /*6330*/  IMAD.IADD R0, R143, 0x1, R0 ;  /* 0x000000018f007824 */ /* 0x000fca00078e0200 */
[----:B------:R-:W-:Y:S01]  /*6340*/  IADD3 R3, R0, c[0x0][0x328], RZ ;  /* 0x0000ca0000037a10 */ /* 0x000fe20007ffe0ff */
[----:B------:R-:W-:Y:S05]  /*6350*/  @!P1 BRA `(.L_x_355) ;  /* 0x000000f000009947 */ /* 0x000fea0003800000 */
[C---:B------:R-:W-:Y:S01]  /*6360*/  ISETP.GT.AND P0, PT, R0.reuse, RZ, PT ;  /* 0x000000ff0000720c */ /* 0x040fe20003f04270 */
[----:B---3--:R-:W-:Y:S01]  /*6370*/  IMAD.MOV.U32 R4, RZ, RZ, c[0x0][0x32c] ;  /* 0x0000cb00ff047624 */ /* 0x008fe200078e00ff */
        /* <DEDUP_REMOVED lines=8> */
.L_x_356:
[----:B------:R-:W-:-:S13]  /*6400*/  ISETP.NE.AND P0, PT, R4, 0x1, PT ;  /* 0x000000010400780c */ /* 0x000fda0003f05270 */
[----:B------:R-:W-:-:S05]  /*6410*/  @P0 IMAD.HI.U32 R0, R2, c[0x0][0x330], RZ ;  /* 0x0000cc0002000a27 */ /* 0x000fca00078e00ff */
[----:B------:R-:W-:-:S05]  /*6420*/  @P0 SHF.R.U32.HI R2, RZ, c[0x0][0x334], R0 ;  /* 0x0000cd00ff020a19 */ /* 0x000fca0000011600 */
.L_x_357:
[----:B------:R-:W-:-:S05]  /*6430*/  IMAD R2, R2, R4, c[0x0][0x32c] ;  /* 0x0000cb0002027624 */ /* 0x000fca00078e0204 */
[----:B------:R-:W-:-:S03]  /*6440*/  IMNMX R3, R3, R2, PT ;  /* 0x0000000203037217 */ /* 0x000fc60003800200 */
.L_x_355:
[----:B------:R-:W4:Y:S01]  /*6450*/  LDL R198, [R1+0x2c] ;  /* 0x00002c0001c67983 */ /* 0x000f220000100800 */
[----:B------:R-:W-:Y:S01]  /*6460*/  IADD3 R3, R3, 0x5f, RZ ;  /* 0x0000005f03037810 */ /* 0x000fe20007ffe0ff */
[----:B------:R-:W-:-:S04]  /*6470*/  @P3 IMAD.HI.U32 R2, R218, c[0x0][0x2c8], RZ ;  /* 0x0000b200da023a27 */ /* 0x000fc800078e00ff */
[----:B------:R-:W-:-:S04]  /*6480*/  IMAD.HI R3, R3, 0x2aaaaaab, RZ ;  /* 0x2aaaaaab03037827 */ /* 0x000fc800078e02ff */
[----:B------:R-:W-:Y:S01]  /*6490*/  IMAD.MOV.U32 R0, RZ, RZ, R218 ;  /* 0x000000ffff007224 */ /* 0x000fe200078e00da */
[----:B------:R-:W-:Y:S02]  /*64a0*/  @P3 SHF.R.U32.HI R0, RZ, c[0x0][0x2cc], R2 ;  /* 0x0000b300ff003a19 */ /* 0x000fe40000011602 */
[----:B------:R-:W-:-:S04]  /*64b0*/  SHF.R.U32.HI R2, RZ, 0x1f, R3 ;  /* 0x0000001fff027819 */ /* 0x000fc80000011603 */
[----:B------:R-:W-:-:S04]  /*64c0*/  LEA.HI.SX32 R2, R3, R2, 0x1c ;  /* 0x0000000203027211 */ /* 0x000fc800078fe2ff */
[----:B------:R-:W-:Y:S01]  /*64d0*/  IMNMX R226, R2, R144, PT ;  /* 0x0000009002e27217 */ /* 0x000fe20003800200 */
[----:B----4-:R-:W-:-:S05]  /*64e0*/  IMAD.IADD R0, R198, 0x1, R0 ;  /* 0x00000001c6007824 */ /* 0x010fca00078e0200 */
[----:B------:R-:W-:Y:S01]  /*64f0*/  IADD3 R3, R0, -c[0x0][0x324], RZ ;  /* 0x8000c90000037a10 */ /* 0x000fe20007ffe0ff */
[----:B------:R-:W-:Y:S05]  /*6500*/  @!P1 BRA `(.L_x_358) ;  /* 0x000000f000009947 */ /* 0x000fea0003800000 */
        /* <DEDUP_REMOVED lines=9> */
.L_x_359:
[----:B------:R-:W-:-:S04]  /*65a0*/  MOV R2, c[0x0][0x32c] ;  /* 0x0000cb0000027a02 */ /* 0x000fc80000000f00 */
[----:B------:R-:W-:-:S13]  /*65b0*/  ISETP.NE.AND P0, PT, R2, 0x1, PT ;  /* 0x000000010200780c */ /* 0x000fda0003f05270 */
[----:B------:R-:W-:-:S05]  /*65c0*/  @P0 IMAD.HI.U32 R2, R0, c[0x0][0x330], RZ ;  /* 0x0000cc0000020a27 */ /* 0x000fca00078e00ff */
[----:B------:R-:W-:-:S05]  /*65d0*/  @P0 SHF.R.U32.HI R0, RZ, c[0x0][0x334], R2 ;  /* 0x0000cd00ff000a19 */ /* 0x000fca0000011602 */
.L_x_360:
[----:B------:R-:W-:-:S05]  /*65e0*/  IMAD R0, R0, c[0x0][0x32c], RZ ;  /* 0x0000cb0000007a24 */ /* 0x000fca00078e02ff */
[----:B------:R-:W-:-:S05]  /*65f0*/  IMNMX R3, R3, R0, !PT ;  /* 0x0000000003037217 */ /* 0x000fca0007800200 */
.L_x_358:
[----:B------:R-:W-:Y:S01]  /*6600*/  IMAD.HI R0, R3, 0x2aaaaaab, RZ ;  /* 0x2aaaaaab03007827 */ /* 0x000fe200078e02ff */
[----:B------:R-:W-:Y:S01]  /*6610*/  PLOP3.LUT P2, PT, PT, PT, PT, 0x80, 0x0 ;  /* 0x000000000000781c */ /* 0x000fe20003f4f070 */
[----:B---3--:R-:W-:Y:S01]  /*6620*/  CS2R R10, SRZ ;  /* 0x00000000000a7805 */ /* 0x008fe2000001ff00 */
[----:B------:R-:W-:Y:S01]  /*6630*/  CS2R R14, SRZ ;  /* 0x00000000000e7805 */ /* 0x000fe2000001ff00 */
[----:B------:R-:W-:Y:S01]  /*6640*/  IMAD.MOV.U32 R67, RZ, RZ, RZ ;  /* 0x000000ffff437224 */ /* 0x000fe200078e00ff */
[----:B------:R-:W-:Y:S01]  /*6650*/  SHF.R.U32.HI R2, RZ, 0x1f, R0 ;  /* 0x0000001fff027819 */ /* 0x000fe20000011600 */
[----:B------:R-:W-:Y:S01]  /*6660*/  IMAD.MOV.U32 R64, RZ, RZ, RZ ;  /* 0x000000ffff407224 */ /* 0x000fe200078e00ff */
[----:B------:R-:W-:Y:S01]  /*6670*/  MOV R62, RZ ;  /* 0x000000ff003e7202 */ /* 0x000fe20000000f00 */
[----:B-1----:R-:W-:Y:S01]  /*6680*/  CS2R R8, SRZ ;  /* 0x0000000000087805 */ /* 0x002fe2000001ff00 */
[----:B------:R-:W-:Y:S01]  /*6690*/  LEA.HI.SX32 R0, R0, R2, 0x1c ;  /* 0x0000000200007211 */ /* 0x000fe200078fe2ff */
[----:B------:R-:W-:Y:S01]  /*66a0*/  IMAD.MOV.U32 R60, RZ, RZ, RZ ;  /* 0x000000ffff3c7224 */ /* 0x000fe200078e00ff */
[----:B------:R-:W-:Y:S01]  /*66b0*/  CS2R R12, SRZ ;  /* 0x00000000000c7805 */ /* 0x000fe2000001ff00 */
[----:B------:R-:W-:Y:S01]  /*66c0*/  IMAD.MOV.U32 R58, RZ, RZ, RZ ;  /* 0x000000ffff3a7224 */ /* 0x000fe200078e00ff */
[----:B------:R-:W-:Y:S01]  /*66d0*/  IMNMX R252, RZ, R0, !PT ;  /* 0x00000000fffc7217 */ /* 0x000fe20007800200 */
[----:B------:R-:W-:Y:S01]  /*66e0*/  IMAD.MOV.U32 R54, RZ, RZ, RZ ;  /* 0x000000ffff367224 */ /* 0x000fe200078e00ff */
[----:B------:R-:W-:Y:S01]  /*66f0*/  MOV R56, RZ ;  /* 0x000000ff00387202 */ /* 0x000fe20000000f00 */
[----:B------:R-:W-:Y:S01]  /*6700*/  CS2R R16, SRZ ;  /* 0x0000000000107805 */ /* 0x000fe2000001ff00 */
[----:B------:R-:W-:Y:S01]  /*6710*/  ISETP.GT.AND P0, PT, R226, R252, PT ;  /* 0x000000fce200720c */ /* 0x000fe20003f04270 */
[----:B------:R-:W-:Y:S01]  /*6720*/  IMAD.MOV.U32 R122, RZ, RZ, RZ ;  /* 0x000000ffff7a7224 */ /* 0x000fe200078e00ff */
[----:B------:R-:W-:Y:S01]  /*6730*/  MOV R52, RZ ;  /* 0x000000ff00347202 */ /* 0x000fe20000000f00 */
[----:B------:R-:W-:Y:S01]  /*6740*/  CS2R R18, SRZ ;  /* 0x0000000000127805 */ /* 0x000fe2000001ff00 */
[----:B------:R-:W-:Y:S01]  /*6750*/  MOV R120, RZ ;  /* 0x000000ff00787202 */ /* 0x000fe20000000f00 */
[----:B------:R-:W-:Y:S01]  /*6760*/  IMAD.MOV.U32 R118, RZ, RZ, RZ ;  /* 0x000000ffff767224 */ /* 0x000fe200078e00ff */
[----:B--2---:R-:W-:Y:S01]  /*6770*/  CS2R R20, SRZ ;  /* 0x0000000000147805 */ /* 0x004fe2000001ff00 */
[----:B------:R-:W-:Y:S01]  /*6780*/  MOV R116, RZ ;  /* 0x000000ff00747202 */ /* 0x000fe20000000f00 */
[----:B------:R-:W-:Y:S01]  /*6790*/  IMAD.MOV.U32 R114, RZ, RZ, RZ ;  /* 0x000000ffff727224 */ /* 0x000fe200078e00ff */
[----:B------:R-:W-:Y:S01]  /*67a0*/  CS2R R22, SRZ ;  /* 0x0000000000167805 */ /* 0x000fe2000001ff00 */
[----:B------:R-:W-:Y:S01]  /*67b0*/  MOV R112, RZ ;  /* 0x000000ff00707202 */ /* 0x000fe20000000f00 */
[----:B------:R-:W-:Y:S01]  /*67c0*/  IMAD.MOV.U32 R110, RZ, RZ, RZ ;  /* 0x000000ffff6e7224 */ /* 0x000fe200078e00ff */
[----:B------:R-:W-:Y:S01]  /*67d0*/  CS2R R24, SRZ ;  /* 0x0000000000187805 */ /* 0x000fe2000001ff00 */
[----:B------:R-:W-:Y:S01]  /*67e0*/  MOV R108, RZ ;  /* 0x000000ff006c7202 */ /* 0x000fe20000000f00 */
[----:B------:R-:W-:Y:S01]  /*67f0*/  CS2R R106, SRZ ;  /* 0x00000000006a7805 */ /* 0x000fe2000001ff00 */
[----:B------:R-:W-:Y:S01]  /*6800*/  IMAD.MOV.U32 R104, RZ, RZ, RZ ;  /* 0x000000ffff687224 */ /* 0x000fe200078e00ff */
[----:B------:R-:W-:Y:S01]  /*6810*/  CS2R R102, SRZ ;  /* 0x0000000000667805 */ /* 0x000fe2000001ff00 */
[----:B------:R-:W-:Y:S01]  /*6820*/  MOV R27, RZ ;  /* 0x000000ff001b7202 */ /* 0x000fe20000000f00 */
[----:B------:R-:W-:Y:S01]  /*6830*/  IMAD.MOV.U32 R100, RZ, RZ, RZ ;  /* 0x000000ffff647224 */ /* 0x000fe200078e00ff */
        /* <DEDUP_REMOVED lines=11> */
[----:B------:R-:W-:Y:S01]  /*68f0*/  CS2R R78, SRZ ;  /* 0x00000000004e7805 */ /* 0x000fe2000001ff00 */
[----:B------:R-:W-:Y:S01]  /*6900*/  MOV R76, RZ ;  /* 0x000000ff004c7202 */ /* 0x000fe20000000f00 */
[----:B------:R-:W-:Y:S01]  /*6910*/  CS2R R32, SRZ ;  /* 0x0000000000207805 */ /* 0x000fe2000001ff00 */
[----:B------:R-:W-:Y:S05]  /*6920*/  @!P0 BRA `(.L_x_361) ;  /* 0x000167f000008947 */ /* 0x000fea0003800000 */
[----:B------:R-:W2:Y:S01]  /*6930*/  LDL R4, [R1+0x28] ;  /* 0x0000280001047983 */ /* 0x000ea20000100800 */
[----:B------:R-:W-:-:S03]  /*6940*/  ISETP.NE.U32.AND P0, PT, RZ, c[0x0][0x340], PT ;  /* 0x0000d000ff007a0c */ /* 0x000fc60003f05070 */
[----:B------:R-:W3:Y:S01]  /*6950*/  LDL R170, [R1+0x8] ;  /* 0x0000080001aa7983 */ /* 0x000ee20000100800 */
[----:B------:R-:W-:-:S03]  /*6960*/  ISETP.NE.AND.EX P0, PT, RZ, c[0x0][0x344], PT, P0 ;  /* 0x0000d100ff007a0c */ /* 0x000fc60003f05300 */
[----:B------:R-:W4:Y:S10]  /*6970*/  LDL R216, [R1+0x24] ;  /* 0x0000240001d87983 */ /* 0x000f340000100800 */
[----:B------:R-:W-:-:S04]  /*6980*/  @P0 IMAD.MOV.U32 R2, RZ, RZ, 0x4 ;  /* 0x00000004ff020424 */ /* 0x000fc800078e00ff */
[----:B--2---:R-:W-:-:S05]  /*6990*/  @P0 IMAD.WIDE R2, R4, R2, c[0x0][0x340] ;  /* 0x0000d00004020625 */ /* 0x004fca00078e0202 */
[----:B------:R1:W2:Y:S01]  /*69a0*/  @P0 LDG.E R0, [R2.64] ;  /* 0x0000001202000981 */ /* 0x0002a2000c1e1900 */
[----:B------:R-:W-:Y:S01]  /*69b0*/  SHF.R.S32.HI R168, RZ, 0x1f, R167 ;  /* 0x0000001fffa87819 */ /* 0x000fe200000114a7 */
[----:B------:R-:W-:Y:S02]  /*69c0*/  IMAD.MOV.U32 R76, RZ, RZ, 0x60 ;  /* 0x00000060ff4c7424 */ /* 0x000fe400078e00ff */
[----:B------:R-:W-:Y:S02]  /*69d0*/  IMAD.MOV.U32 R221, RZ, RZ, c[0x0][0x2b8] ;  /* 0x0000ae00ffdd7624 */ /* 0x000fe400078e00ff */
[----:B------:R-:W-:Y:S01]  /*69e0*/  IMAD R164, R226, R76, -0x60 ;  /* 0xffffffa0e2a47424 */ /* 0x000fe200078e024c */
[----:B-1----:R-:W-:-:S04]  /*69f0*/  LEA.HI R3, R168, R167, RZ, 0x3 ;  /* 0x000000a7a8037211 */ /* 0x002fc800078f18ff */
[----:B------:R-:W-:Y:S02]  /*6a00*/  LOP3.LUT R2, R3, 0xfffffff8, RZ, 0xc0, !PT ;  /* 0xfffffff803027812 */ /* 0x000fe400078ec0ff */
[----:B------:R-:W-:-:S03]  /*6a10*/  SHF.R.S32.HI R51, RZ, 0x3, R3 ;  /* 0x00000003ff337819 */ /* 0x000fc60000011403 */
[----:B------:R-:W-:-:S04]  /*6a20*/  IMAD.IADD R50, R167, 0x1, -R2 ;  /* 0x00000001a7327824 */ /* 0x000fc800078e0a02 */
[----:B------:R-:W-:Y:S01]  /*6a30*/  IMAD R197, R50, 0x20, R51 ;  /* 0x0000002032c57824 */ /* 0x000fe200078e0233 */
[----:B------:R-:W-:-:S03]  /*6a40*/  ISETP.NE.AND P1, PT, R221, 0x1, PT ;  /* 0x00000001dd00780c */ /* 0x000fc60003f25270 */
[----:B------:R-:W-:-:S04]  /*6a50*/  IMAD.IADD R2, R197, 0x1, R164 ;  /* 0x00000001c5027824 */ /* 0x000fc800078e02a4 */
[----:B----4-:R-:W-:Y:S01]  /*6a60*/  IMAD.IADD R9, R2, 0x1, R216 ;  /* 0x0000000102097824 */ /* 0x010fe200078e02d8 */
[----:B------:R-:W-:-:S03]  /*6a70*/  LOP3.LUT R215, R215, 0xffdfffff, RZ, 0xc0, !PT ;  /* 0xffdfffffd7d77812 */ /* 0x000fc600078ec0ff */
[----:B------:R-:W-:Y:S02]  /*6a80*/  IMAD.MOV.U32 R8, RZ, RZ, R9 ;  /* 0x000000ffff087224 */ /* 0x000fe400078e0009 */
[----:B------:R-:W-:Y:S01]  /*6a90*/  @P1 LOP3.LUT R215, R215, 0x200000, RZ, 0xfc, !PT ;  /* 0x00200000d7d71812 */ /* 0x000fe200078efcff */
[----:B------:R-:W-:Y:S01]  /*6aa0*/  IMAD.MOV.U32 R217, RZ, RZ, RZ ;  /* 0x000000ffffd97224 */ /* 0x000fe200078e00ff */
[----:B------:R-:W-:Y:S04]  /*6ab0*/  STL [R1], R197 ;  /* 0x000000c501007387 */ /* 0x000fe80000100800 */
[----:B------:R-:W-:Y:S01]  /*6ac0*/  BAR.SYNC.DEFER_BLOCKING 0x0 ;  /* 0x0000000000007b1d */ /* 0x000fe20000010000 */
[----:B------:R-:W-:Y:S01]  /*6ad0*/  @!P0 IMAD.MOV.U32 R0, RZ, RZ, R4 ;  /* 0x000000ffff008224 */ /* 0x000fe200078e0004 */
[----:B---3--:R-:W-:-:S04]  /*6ae0*/  ISETP.GE.AND P0, PT, R2, R170, PT ;  /* 0x000000aa0200720c */ /* 0x008fc80003f06270 */
[----:B--2---:R-:W-:Y:S02]  /*6af0*/  SHF.R.S32.HI R3, RZ, 0x1f, R0 ;  /* 0x0000001fff037819 */ /* 0x004fe40000011400 */
[----:B------:R-:W-:-:S03]  /*6b00*/  ISETP.GT.OR P0, PT, R197, 0x5f, P0 ;  /* 0x0000005fc500780c */ /* 0x000fc60000704670 */
[----:B------:R-:W-:Y:S02]  /*6b10*/  IMAD R2, R3, c[0x0][0x2b0], RZ ;  /* 0x0000ac0003027a24 */ /* 0x000fe400078e02ff */
[----:B------:R-:W-:-:S04]  /*6b20*/  @P1 IMAD.HI.U32 R3, R9, c[0x0][0x2bc], RZ ;  /* 0x0000af0009031a27 */ /* 0x000fc800078e00ff */
[C---:B------:R-:W-:Y:S01]  /*6b30*/  IMAD R2, R0.reuse, c[0x0][0x2b4], R2 ;  /* 0x0000ad0000027a24 */ /* 0x040fe200078e0202 */
[----:B------:R-:W-:Y:S01]  /*6b40*/  @P1 SHF.R.U32.HI R8, RZ, c[0x0][0x2c0], R3 ;  /* 0x0000b000ff081a19 */ /* 0x000fe20000011603 */
[----:B------:R-:W-:-:S04]  /*6b50*/  IMAD.WIDE.U32 R222, R0, c[0x0][0x2b0], RZ ;  /* 0x0000ac0000de7a25 */ /* 0x000fc800078e00ff */
[----:B------:R-:W-:Y:S01]  /*6b60*/  IMAD.IADD R191, R223, 0x1, R2 ;  /* 0x00000001dfbf7824 */ /* 0x000fe200078e0202 */
[----:B------:R-:W-:-:S04]  /*6b70*/  @!P0 IADD3 R0, P1, R8, R222, RZ ;  /* 0x000000de08008210 */ /* 0x000fc80007f3e0ff */
[----:B------:R-:W-:Y:S02]  /*6b80*/  @!P0 LEA.HI.X.SX32 R3, R8, R191, 0x1, P1 ;  /* 0x000000bf08038211 */ /* 0x000fe400008f0eff */
[----:B------:R-:W-:-:S04]  /*6b90*/  @!P0 LEA R2, P1, R0, c[0x0][0x2a0], 0x2 ;  /* 0x0000a80000028a11 */ /* 0x000fc800078210ff */
[----:B------:R-:W-:-:S05]  /*6ba0*/  @!P0 LEA.HI.X R3, R0, c[0x0][0x2a4], R3, 0x2, P1 ;  /* 0x0000a90000038a11 */ /* 0x000fca00008f1403 */
[----:B------:R1:W2:Y:S04]  /*6bb0*/  @!P0 LDG.E R217, [R2.64] ;  /* 0x0000001202d98981 */ /* 0x0002a8000c1e1900 */
[----:B------:R-:W-:Y:S04]  /*6bc0*/  STL.64 [R1+0x18], R222 ;  /* 0x000018de01007387 */ /* 0x000fe80000100a00 */
[----:B------:R-:W-:Y:S04]  /*6bd0*/  STL [R1+0x20], R191 ;  /* 0x000020bf01007387 */ /* 0x000fe80000100800 */
[----:B------:R-:W3:Y:S04]  /*6be0*/  LDL R169, [R1+0xc] ;  /* 0x00000c0001a97983 */ /* 0x000ee80000100800 */
[----:B------:R-:W4:Y:S01]  /*6bf0*/  S2R R30, SR_CTAID.Y ;  /* 0x00000000001e7919 */ /* 0x000f220000002600 */
[----:B------:R-:W-:-:S05]  /*6c00*/  SHF.R.S32.HI R0, RZ, 0x1f, R137 ;  /* 0x0000001fff007819 */ /* 0x000fca0000011489 */
[----:B------:R-:W-:Y:S01]  /*6c10*/  IMAD R0, R0, c[0x0][0x178], RZ ;  /* 0x00005e0000007a24 */ /* 0x000fe200078e02ff */
[----:B------:R-:W-:Y:S01]  /*6c20*/  ISETP.NE.U32.AND P0, PT, RZ, c[0x0][0x348], PT ;  /* 0x0000d200ff007a0c */ /* 0x000fe20003f05070 */
[----:B-1----:R-:W-:-:S04]  /*6c30*/  IMAD.WIDE.U32 R2, R137, c[0x0][0x178], RZ ;  /* 0x00005e0089027a25 */ /* 0x002fc800078e00ff */
[----:B------:R-:W-:Y:S01]  /*6c40*/  IMAD R0, R137, c[0x0][0x17c], R0 ;  /* 0x00005f0089007a24 */ /* 0x000fe200078e0200 */
[----:B------:R-:W-:Y:S01]  /*6c50*/  ISETP.NE.AND.EX P0, PT, RZ, c[0x0][0x34c], PT, P0 ;  /* 0x0000d300ff007a0c */ /* 0x000fe20003f05300 */
[----:B------:R-:W-:Y:S02]  /*6c60*/  IMAD R6, R155, c[0x0][0x1b8], RZ ;  /* 0x00006e009b067a24 */ /* 0x000fe400078e02ff */
[----:B------:R-:W-:Y:S01]  /*6c70*/  IMAD.IADD R3, R3, 0x1, R0 ;  /* 0x0000000103037824 */ /* 0x000fe200078e0200 */
[----:B------:R-:W-:Y:S01]  /*6c80*/  SHF.R.S32.HI R0, RZ, 0x1f, R4 ;  /* 0x0000001fff007819 */ /* 0x000fe20000011404 */
[----:B------:R-:W-:-:S03]  /*6c90*/  IMAD.IADD R7, R218, 0x1, R197 ;  /* 0x00000001da077824 */ /* 0x000fc600078e02c5 */
[----:B------:R-:W-:Y:S01]  /*6ca0*/  SEL R5, R0, RZ, !P0 ;  /* 0x000000ff00057207 */ /* 0x000fe20004000000 */
[C---:B----4-:R-:W-:Y:S02]  /*6cb0*/  IMAD R6, R30.reuse, c[0x0][0x1bc], R6 ;  /* 0x00006f001e067a24 */ /* 0x050fe400078e0206 */
[----:B------:R-:W-:Y:S01]  /*6cc0*/  IMAD.WIDE.U32 R2, R30, c[0x0][0x1b8], R2 ;  /* 0x00006e001e027a25 */ /* 0x000fe200078e0002 */
[----:B------:R-:W-:-:S03]  /*6cd0*/  SEL R4, R4, RZ, !P0 ;  /* 0x000000ff04047207 */ /* 0x000fc60004000000 */
[----:B------:R-:W-:Y:S02]  /*6ce0*/  IMAD.IADD R3, R3, 0x1, R6 ;  /* 0x0000000103037824 */ /* 0x000fe400078e0206 */
[----:B------:R-:W-:-:S04]  /*6cf0*/  @P3 IMAD.HI.U32 R6, R7, c[0x0][0x2c8], RZ ;  /* 0x0000b20007063a27 */ /* 0x000fc800078e00ff */
[----:B------:R-:W-:Y:S02]  /*6d00*/  IMAD R5, R5, c[0x0][0x1c0], RZ ;  /* 0x0000700005057a24 */ /* 0x000fe400078e02ff */
[----:B------:R-:W-:Y:S01]  /*6d10*/  IMAD.MOV.U32 R0, RZ, RZ, R7 ;  /* 0x000000ffff007224 */ /* 0x000fe200078e0007 */
[----:B------:R-:W-:Y:S01]  /*6d20*/  @P3 SHF.R.U32.HI R0, RZ, c[0x0][0x2cc], R6 ;  /* 0x0000b300ff003a19 */ /* 0x000fe20000011606 */
[C---:B------:R-:W-:Y:S02]  /*6d30*/  IMAD R5, R4.reuse, c[0x0][0x1c4], R5 ;  /* 0x0000710004057a24 */ /* 0x040fe400078e0205 */
[----:B------:R-:W-:Y:S01]  /*6d40*/  IMAD.WIDE.U32 R2, R4, c[0x0][0x1c0], R2 ;  /* 0x0000700004027a25 */ /* 0x000fe200078e0002 */
[----:B------:R-:W-:-:S03]  /*6d50*/  SHF.R.S32.HI R4, RZ, 0x1f, R0 ;  /* 0x0000001fff047819 */ /* 0x000fc60000011400 */
[----:B------:R-:W-:Y:S02]  /*6d60*/  IMAD.IADD R3, R3, 0x1, R5 ;  /* 0x0000000103037824 */ /* 0x000fe400078e0205 */
[----:B------:R-:W-:Y:S02]  /*6d70*/  IMAD.MOV R5, RZ, RZ, -R8 ;  /* 0x000000ffff057224 */ /* 0x000fe400078e0a08 */
[----:B------:R-:W-:Y:S02]  /*6d80*/  IMAD.MOV R6, RZ, RZ, -R0 ;  /* 0x000000ffff067224 */ /* 0x000fe400078e0a00 */
[----:B------:R-:W-:Y:S02]  /*6d90*/  IMAD R4, R4, c[0x0][0x1b0], RZ ;  /* 0x00006c0004047a24 */ /* 0x000fe400078e02ff */
[----:B------:R-:W-:Y:S02]  /*6da0*/  IMAD R220, R5, c[0x0][0x2b8], R9 ;  /* 0x0000ae0005dc7a24 */ /* 0x000fe400078e0209 */
[----:B------:R-:W-:-:S02]  /*6db0*/  IMAD R6, R6, c[0x0][0x2c4], R7 ;  /* 0x0000b10006067a24 */ /* 0x000fc400078e0207 */
[C---:B------:R-:W-:Y:S01]  /*6dc0*/  IMAD R4, R0.reuse, c[0x0][0x1b4], R4 ;  /* 0x00006d0000047a24 */ /* 0x040fe200078e0204 */
[----:B------:R-:W-:Y:S01]  /*6dd0*/  SHF.R.S32.HI R87, RZ, 0x1f, R220 ;  /* 0x0000001fff577819 */ /* 0x000fe200000114dc */
[----:B------:R-:W-:Y:S01]  /*6de0*/  IMAD.WIDE.U32 R2, R0, c[0x0][0x1b0], R2 ;  /* 0x00006c0000027a25 */ /* 0x000fe200078e0002 */
[----:B------:R-:W-:Y:S02]  /*6df0*/  SHF.R.S32.HI R0, RZ, 0x1f, R6 ;  /* 0x0000001fff007819 */ /* 0x000fe40000011406 */
[----:B------:R-:W-:Y:S01]  /*6e00*/  LEA.HI R23, R168, R167, RZ, 0x4 ;  /* 0x000000a7a8177211 */ /* 0x000fe200078f20ff */
[----:B------:R-:W-:Y:S02]  /*6e10*/  IMAD R7, R87, c[0x0][0x1e0], RZ ;  /* 0x0000780057077a24 */ /* 0x000fe400078e02ff */
[----:B------:R-:W-:Y:S01]  /*6e20*/  IMAD R0, R0, c[0x0][0x1a8], RZ ;  /* 0x00006a0000007a24 */ /* 0x000fe200078e02ff */
[----:B------:R-:W-:Y:S01]  /*6e30*/  LOP3.LUT R10, R23, 0xfffffff0, RZ, 0xc0, !PT ;  /* 0xfffffff0170a7812 */ /* 0x000fe200078ec0ff */
[----:B------:R-:W-:-:S02]  /*6e40*/  IMAD.IADD R3, R3, 0x1, R4 ;  /* 0x0000000103037824 */ /* 0x000fc400078e0204 */
[----:B------:R-:W-:Y:S02]  /*6e50*/  IMAD R8, R220, c[0x0][0x1e4], R7 ;  /* 0x00007900dc087a24 */ /* 0x000fe400078e0207 */
[----:B------:R-:W-:Y:S02]  /*6e60*/  IMAD R9, R6, c[0x0][0x1ac], R0 ;  /* 0x00006b0006097a24 */ /* 0x000fe400078e0200 */
[----:B------:R-:W-:-:S04]  /*6e70*/  IMAD.WIDE.U32 R4, R220, c[0x0][0x1e0], RZ ;  /* 0x00007800dc047a25 */ /* 0x000fc800078e00ff */
[----:B------:R-:W-:-:S04]  /*6e80*/  IMAD.WIDE.U32 R6, R6, c[0x0][0x1a8], R2 ;  /* 0x00006a0006067a25 */ /* 0x000fc800078e0002 */
[----:B------:R-:W-:Y:S02]  /*6e90*/  IMAD.IADD R0, R167, 0x1, -R10 ;  /* 0x00000001a7007824 */ /* 0x000fe400078e0a0a */
[----:B------:R-:W-:Y:S02]  /*6ea0*/  IMAD R2, R155, c[0x0][0x1e8], RZ ;  /* 0x00007a009b027a24 */ /* 0x000fe400078e02ff */
[----:B------:R-:W-:Y:S01]  /*6eb0*/  IMAD.IADD R3, R5, 0x1, R8 ;  /* 0x0000000105037824 */ /* 0x000fe200078e0208 */
[----:B------:R-:W-:Y:S01]  /*6ec0*/  SHF.R.S32.HI R8, RZ, 0x1f, R0 ;  /* 0x0000001fff087819 */ /* 0x000fe20000011400 */
[----:B------:R-:W-:-:S04]  /*6ed0*/  IMAD.WIDE.U32 R200, R30, c[0x0][0x1e8], RZ ;  /* 0x00007a001ec87a25 */ /* 0x000fc800078e00ff */
[----:B------:R-:W-:Y:S02]  /*6ee0*/  IMAD R5, R30, c[0x0][0x1ec], R2 ;  /* 0x00007b001e057a24 */ /* 0x000fe400078e0202 */
[----:B------:R-:W-:Y:S01]  /*6ef0*/  IMAD.MOV.U32 R2, RZ, RZ, R4 ;  /* 0x000000ffff027224 */ /* 0x000fe200078e0004 */
[----:B------:R-:W-:Y:S01]  /*6f00*/  LEA.HI R22, R8, R0, RZ, 0x3 ;  /* 0x0000000008167211 */ /* 0x000fe200078f18ff */
[----:B------:R-:W-:Y:S01]  /*6f10*/  IMAD.IADD R190, R201, 0x1, R5 ;  /* 0x00000001c9be7824 */ /* 0x000fe200078e0205 */
[----:B------:R-:W-:Y:S01]  /*6f20*/  LEA R11, P1, R6, c[0x0][0x160], 0x1 ;  /* 0x00005800060b7a11 */ /* 0x000fe200078208ff */
[----:B------:R-:W-:Y:S01]  /*6f30*/  IMAD.IADD R7, R7, 0x1, R9 ;  /* 0x0000000107077824 */ /* 0x000fe200078e0209 */
[----:B------:R-:W-:Y:S01]  /*6f40*/  LOP3.LUT R8, R22, 0xfffffff8, RZ, 0xc0, !PT ;  /* 0xfffffff816087812 */ /* 0x000fe200078ec0ff */
[----:B------:R-:W-:-:S03]  /*6f50*/  IMAD.IADD R18, R218, 0x1, R51 ;  /* 0x00000001da127824 */ /* 0x000fc600078e0233 */
[----:B------:R-:W-:Y:S01]  /*6f60*/  LEA.HI.X R10, R6, c[0x0][0x164], R7, 0x1, P1 ;  /* 0x00005900060a7a11 */ /* 0x000fe200008f0c07 */
[----:B------:R-:W-:Y:S02]  /*6f70*/  IMAD.IADD R21, R0, 0x1, -R8 ;  /* 0x0000000100157824 */ /* 0x000fe400078e0a08 */
[----:B------:R-:W-:Y:S02]  /*6f80*/  IMAD.SHL.U32 R6, R51, 0x40, RZ ;  /* 0x0000004033067824 */ /* 0x000fe400078e00ff */
[----:B------:R-:W-:-:S03]  /*6f90*/  IMAD.SHL.U32 R224, R50, 0x8, RZ ;  /* 0x0000000832e07824 */ /* 0x000fc600078e00ff */
[----:B------:R-:W-:Y:S02]  /*6fa0*/  LOP3.LUT R24, R6, 0x1c0, RZ, 0xc0, !PT ;  /* 0x000001c006187812 */ /* 0x000fe400078ec0ff */
[----:B------:R-:W-:Y:S02]  /*6fb0*/  IADD3 R188, R224, 0x40, RZ ;  /* 0x00000040e0bc7810 */ /* 0x000fe40007ffe0ff */
[----:B------:R-:W-:Y:S01]  /*6fc0*/  SHF.R.U32.HI R27, RZ, 0x3, R24 ;  /* 0x00000003ff1b7819 */ /* 0x000fe20000011618 */
[----:B------:R-:W-:Y:S01]  /*6fd0*/  IMAD.MOV.U32 R6, RZ, RZ, 0x10 ;  /* 0x00000010ff067424 */ /* 0x000fe200078e00ff */
[----:B------:R-:W-:Y:S04]  /*6fe0*/  SHFL.IDX PT, R8, R11, 0x1, 0x181f ;  /* 0x00381f000b087f89 */ /* 0x000fe800000e0000 */
[----:B------:R-:W-:Y:S01]  /*6ff0*/  SHFL.IDX PT, R9, R10, 0x1, 0x181f ;  /* 0x00381f000a097f89 */ /* 0x000fe200000e0000 */
[----:B------:R-:W-:Y:S01]  /*7000*/  IADD3 R12, R18, 0x60, RZ ;  /* 0x00000060120c7810 */ /* 0x000fe20007ffe0ff */
[----:B------:R-:W-:-:S04]  /*7010*/  IMAD R76, R226, -0x60, R76 ;  /* 0xffffffa0e24c7824 */ /* 0x000fc800078e024c */
[----:B------:R-:W-:-:S04]  /*7020*/  IMAD.IADD R165, R170, 0x1, R76 ;  /* 0x00000001aaa57824 */ /* 0x000fc800078e024c */
[----:B------:R-:W-:Y:S01]  /*7030*/  IMAD.IADD R77, R165, 0x1, -R51 ;  /* 0x00000001a54d7824 */ /* 0x000fe200078e0a33 */
[----:B--2---:R-:W-:Y:S01]  /*7040*/  SHF.R.S32.HI R86, RZ, 0x1f, R217 ;  /* 0x0000001fff567819 */ /* 0x004fe200000114d9 */
[----:B------:R-:W-:-:S04]  /*7050*/  IMAD.WIDE.U32 R2, R217, c[0x0][0x1f0], R2 ;  /* 0x00007c00d9027a25 */ /* 0x000fc800078e0002 */
[----:B------:R-:W-:Y:S01]  /*7060*/  IMAD R5, R86, c[0x0][0x1f0], RZ ;  /* 0x00007c0056057a24 */ /* 0x000fe200078e02ff */
[----:B------:R-:W-:-:S03]  /*7070*/  IADD3 R4, P0, R200, R2, RZ ;  /* 0x00000002c8047210 */ /* 0x000fc60007f1e0ff */
[----:B------:R-:W-:Y:S02]  /*7080*/  IMAD R5, R217, c[0x0][0x1f4], R5 ;  /* 0x00007d00d9057a24 */ /* 0x000fe400078e0205 */
[----:B---3--:R-:W-:Y:S01]  /*7090*/  IMAD R39, R169, c[0x0][0x2c4], RZ ;  /* 0x0000b100a9277a24 */ /* 0x008fe200078e02ff */
[----:B------:R-:W-:Y:S02]  /*70a0*/  SHFL.IDX PT, R2, R11, RZ, 0x181f ;  /* 0x00181fff0b027589 */ /* 0x000fe400000e0000 */
[----:B------:R-:W-:Y:S02]  /*70b0*/  IADD3.X R0, R190, R3, R5, P0, !PT ;  /* 0x00000003be007210 */ /* 0x000fe400007fe405 */
[----:B------:R-:W-:Y:S01]  /*70c0*/  ISETP.GE.AND P4, PT, R18, R39, PT ;  /* 0x000000271200720c */ /* 0x000fe20003f86270 */
[----:B------:R-:W1:Y:S01]  /*70d0*/  SHFL.IDX PT, R3, R10, RZ, 0x181f ;  /* 0x00181fff0a037589 */ /* 0x000e6200000e0000 */
[----:B------:R-:W-:Y:S02]  /*70e0*/  LEA.HI R5, R168, R167, RZ, 0x6 ;  /* 0x000000a7a8057211 */ /* 0x000fe400078f30ff */
[----:B------:R-:W-:-:S03]  /*70f0*/  LEA R20, P0, R4, c[0x0][0x1c8], 0x1 ;  /* 0x0000720004147a11 */ /* 0x000fc600078008ff */
[----:B------:R-:W-:Y:S01]  /*7100*/  IMAD.SHL.U32 R5, R5, 0x8, RZ ;  /* 0x0000000805057824 */ /* 0x000fe200078e00ff */
[----:B------:R-:W-:Y:S02]  /*7110*/  LEA.HI.X R19, R4, c[0x0][0x1cc], R0, 0x1, P0 ;  /* 0x0000730004137a11 */ /* 0x000fe400000f0c00 */
[----:B------:R-:W-:-:S03]  /*7120*/  LOP3.LUT R4, R24, 0x38, R224, 0xf8, !PT ;  /* 0x0000003818047812 */ /* 0x000fc600078ef8e0 */
[----:B------:R-:W-:Y:S02]  /*7130*/  @!P4 SHF.R.S32.HI R0, RZ, 0x1f, R188 ;  /* 0x0000001fff00c819 */ /* 0x000fe400000114bc */
[----:B------:R-:W-:Y:S02]  /*7140*/  LOP3.LUT R25, R5, 0xfffffe00, RZ, 0xc0, !PT ;  /* 0xfffffe0005197812 */ /* 0x000fe400078ec0ff */
[----:B------:R-:W-:Y:S02]  /*7150*/  LOP3.LUT R4, R4, R27, RZ, 0x3c, !PT ;  /* 0x0000001b04047212 */ /* 0x000fe400078e3cff */
[----:B------:R-:W-:Y:S02]  /*7160*/  R2P PR, R21, 0x6 ;  /* 0x0000000615007804 */ /* 0x000fe40000000000 */
[----:B------:R-:W-:Y:S02]  /*7170*/  ISETP.GE.AND P3, PT, R224, c[0x0][0x198], PT ;  /* 0x00006600e0007a0c */ /* 0x000fe40003f66270 */
[----:B------:R-:W-:-:S02]  /*7180*/  @!P4 LEA.HI R0, R0, R188, RZ, 0x3 ;  /* 0x000000bc0000c211 */ /* 0x000fc400078f18ff */
[----:B------:R-:W-:Y:S01]  /*7190*/  ISETP.GE.AND P0, PT, R188, c[0x0][0x198], PT ;  /* 0x00006600bc007a0c */ /* 0x000fe20003f06270 */
[----:B------:R-:W-:Y:S01]  /*71a0*/  IMAD.IADD R219, R25, 0x1, R4 ;  /* 0x0000000119db7824 */ /* 0x000fe200078e0204 */
[----:B------:R-:W-:Y:S02]  /*71b0*/  @!P4 LOP3.LUT R4, R0, 0xfffffff8, RZ, 0xc0, !PT ;  /* 0xfffffff80004c812 */ /* 0x000fe400078ec0ff */
[----:B------:R-:W-:Y:S01]  /*71c0*/  SEL R5, R6, 0xfffffff0, !P1 ;  /* 0xfffffff006057807 */ /* 0x000fe20004800000 */
[----:B------:R-:W-:Y:S02]  /*71d0*/  @!P4 IMAD.SHL.U32 R0, R219, 0x2, RZ ;  /* 0x00000002db00c824 */ /* 0x000fe400078e00ff */
[----:B-1----:R-:W-:-:S04]  /*71e0*/  @!P4 IMAD.WIDE R6, R224, 0x2, R2 ;  /* 0x00000002e006c825 */ /* 0x002fc800078e0202 */
[----:B------:R-:W-:Y:S01]  /*71f0*/  @!P4 IMAD.WIDE R2, R4, 0x2, R2 ;  /* 0x000000020402c825 */ /* 0x000fe200078e0202 */
[----:B------:R1:W-:Y:S04]  /*7200*/  @!P4 LDGSTS.E.BYPASS.LTC128B.128 [R0+0x100], [R6.64], !P3 ;  /* 0x001000000600cfae */ /* 0x0003e8000d901d52 */
[----:B------:R2:W-:Y:S01]  /*7210*/  @!P4 LDGSTS.E.BYPASS.LTC128B.128 [R0+0x4100], [R2.64], !P0 ;  /* 0x041000000200cfae */ /* 0x0005e2000c101d52 */
[----:B------:R-:W-:-:S04]  /*7220*/  IADD3 R4, R18, 0x20, RZ ;  /* 0x0000002012047810 */ /* 0x000fc80007ffe0ff */
[----:B------:R-:W-:Y:S02]  /*7230*/  ISETP.GE.AND P1, PT, R4, R39, PT ;  /* 0x000000270400720c */ /* 0x000fe40003f26270 */
[----:B--2---:R-:W-:-:S04]  /*7240*/  IADD3 R2, R18, 0x40, RZ ;  /* 0x0000004012027810 */ /* 0x004fc80007ffe0ff */
[-C--:B------:R-:W-:Y:S01]  /*7250*/  ISETP.GE.AND P5, PT, R2, R39.reuse, PT ;  /* 0x000000270200720c */ /* 0x080fe20003fa6270 */
[----:B-1----:R-:W-:Y:S06]  /*7260*/  SHFL.IDX PT, R6, R11, 0x2, 0x181f ;  /* 0x00581f000b067f89 */ /* 0x002fec00000e0000 */
[--C-:B------:R-:W-:Y:S02]  /*7270*/  @!P1 SHF.R.S32.HI R0, RZ, 0x1f, R188.reuse ;  /* 0x0000001fff009819 */ /* 0x100fe400000114bc */
[----:B------:R-:W-:Y:S01]  /*7280*/  ISETP.GE.AND P6, PT, R12, R39, PT ;  /* 0x000000270c00720c */ /* 0x000fe20003fc6270 */
[----:B------:R-:W1:Y:S03]  /*7290*/  SHFL.IDX PT, R7, R10, 0x2, 0x181f ;  /* 0x00581f000a077f89 */ /* 0x000e6600000e0000 */
[----:B------:R-:W-:Y:S01]  /*72a0*/  @!P5 SHF.R.S32.HI R2, RZ, 0x1f, R188 ;  /* 0x0000001fff02d819 */ /* 0x000fe200000114bc */
[----:B------:R2:W-:Y:S03]  /*72b0*/  SHFL.IDX PT, R3, R10, 0x3, 0x181f ;  /* 0x00781f000a037f89 */ /* 0x0005e600000e0000 */
[----:B------:R-:W-:-:S02]  /*72c0*/  @!P5 LEA.HI R4, R2, R188, RZ, 0x3 ;  /* 0x000000bc0204d211 */ /* 0x000fc400078f18ff */
[----:B------:R3:W4:Y:S01]  /*72d0*/  SHFL.IDX PT, R2, R11, 0x3, 0x181f ;  /* 0x00781f000b027f89 */ /* 0x00072200000e0000 */
[----:B------:R-:W-:-:S04]  /*72e0*/  @!P1 LEA.HI R0, R0, R188, RZ, 0x3 ;  /* 0x000000bc00009211 */ /* 0x000fc800078f18ff */
[----:B------:R-:W-:-:S05]  /*72f0*/  @!P1 LOP3.LUT R0, R0, 0xfffffff8, RZ, 0xc0, !PT ;  /* 0xfffffff800009812 */ /* 0x000fca00078ec0ff */
[----:B------:R-:W-:Y:S01]  /*7300*/  @!P1 IMAD.WIDE R14, R0, 0x2, R8 ;  /* 0x00000002000e9825 */ /* 0x000fe200078e0208 */
[----:B------:R-:W-:-:S04]  /*7310*/  @!P6 SHF.R.S32.HI R0, RZ, 0x1f, R188 ;  /* 0x0000001fff00e819 */ /* 0x000fc800000114bc */
[----:B------:R-:W-:Y:S01]  /*7320*/  @!P6 LEA.HI R0, R0, R188, RZ, 0x3 ;  /* 0x000000bc0000e211 */ /* 0x000fe200078f18ff */
[----:B------:R-:W-:Y:S01]  /*7330*/  @!P1 IMAD.SHL.U32 R16, R219, 0x2, RZ ;  /* 0x00000002db109824 */ /* 0x000fe200078e00ff */
[----:B--2---:R-:W-:Y:S01]  /*7340*/  @!P5 LOP3.LUT R10, R4, 0xfffffff8, RZ, 0xc0, !PT ;  /* 0xfffffff8040ad812 */ /* 0x004fe200078ec0ff */
[----:B------:R-:W-:Y:S01]  /*7350*/  @!P1 IMAD.WIDE R12, R224, 0x2, R8 ;  /* 0x00000002e00c9825 */ /* 0x000fe200078e0208 */
[----:B------:R-:W-:-:S03]  /*7360*/  @!P6 LOP3.LUT R0, R0, 0xfffffff8, RZ, 0xc0, !PT ;  /* 0xfffffff80000e812 */ /* 0x000fc600078ec0ff */
[----:B------:R-:W-:Y:S01]  /*7370*/  @!P5 IMAD.SHL.U32 R4, R219, 0x2, RZ ;  /* 0x00000002db04d824 */ /* 0x000fe200078e00ff */
[----:B------:R2:W-:Y:S01]  /*7380*/  @!P1 LDGSTS.E.BYPASS.LTC128B.128 [R16+0x1100], [R12.64], !P3 ;  /* 0x011000000c109fae */ /* 0x0005e2000d901d52 */
[----:B-1----:R-:W-:-:S03]  /*7390*/  @!P5 IMAD.WIDE R8, R224, 0x2, R6 ;  /* 0x00000002e008d825 */ /* 0x002fc600078e0206 */
[----:B------:R2:W-:Y:S01]  /*73a0*/  @!P1 LDGSTS.E.BYPASS.LTC128B.128 [R16+0x5100], [R14.64], !P0 ;  /* 0x051000000e109fae */ /* 0x0005e2000c101d52 */
[----:B---3--:R-:W-:-:S03]  /*73b0*/  @!P5 IMAD.WIDE R10, R10, 0x2, R6 ;  /* 0x000000020a0ad825 */ /* 0x008fc600078e0206 */
[----:B------:R1:W-:Y:S01]  /*73c0*/  @!P5 LDGSTS.E.BYPASS.LTC128B.128 [R4+0x2100], [R8.64], !P3 ;  /* 0x021000000804dfae */ /* 0x0003e2000d901d52 */
[----:B------:R-:W-:Y:S02]  /*73d0*/  @!P6 IMAD.SHL.U32 R17, R219, 0x2, RZ ;  /* 0x00000002db11e824 */ /* 0x000fe400078e00ff */
[--C-:B----4-:R-:W-:Y:S01]  /*73e0*/  @!P6 IMAD.WIDE R6, R224, 0x2, R2.reuse ;  /* 0x00000002e006e825 */ /* 0x110fe200078e0202 */
[----:B------:R3:W-:Y:S03]  /*73f0*/  @!P5 LDGSTS.E.BYPASS.LTC128B.128 [R4+0x6100], [R10.64], !P0 ;  /* 0x061000000a04dfae */ /* 0x0007e6000c101d52 */
[----:B------:R-:W-:Y:S01]  /*7400*/  @!P6 IMAD.WIDE R2, R0, 0x2, R2 ;  /* 0x000000020002e825 */ /* 0x000fe200078e0202 */
[----:B------:R4:W-:Y:S04]  /*7410*/  @!P6 LDGSTS.E.BYPASS.LTC128B.128 [R17+0x3100], [R6.64], !P3 ;  /* 0x031000000611efae */ /* 0x0009e8000d901d52 */
[----:B------:R1:W-:Y:S01]  /*7420*/  @!P6 LDGSTS.E.BYPASS.LTC128B.128 [R17+0x7100], [R2.64], !P0 ;  /* 0x071000000211efae */ /* 0x0003e2000c101d52 */
[----:B------:R-:W-:-:S02]  /*7430*/  ISETP.GE.AND P0, PT, R77, 0x1, PT ;  /* 0x000000014d00780c */ /* 0x000fc40003f06270 */
[----:B------:R-:W-:Y:S01]  /*7440*/  ISETP.GE.AND P3, PT, R188, c[0x0][0x1d4], PT ;  /* 0x00007500bc007a0c */ /* 0x000fe20003f66270 */
[----:B------:R-:W0:Y:S04]  /*7450*/  LDGDEPBAR ;  /* 0x00000000000079af */ /* 0x000e280000000000 */
[----:B----4-:R-:W-:Y:S04]  /*7460*/  SHFL.IDX PT, R6, R20, RZ, 0x181f ;  /* 0x00181fff14067589 */ /* 0x010fe800000e0000 */
[----:B------:R-:W4:Y:S01]  /*7470*/  SHFL.IDX PT, R7, R19, RZ, 0x181f ;  /* 0x00181fff13077589 */ /* 0x000f2200000e0000 */
[----:B-1----:R-:W-:Y:S01]  /*7480*/  IMAD.MOV.U32 R2, RZ, RZ, 0x20 ;  /* 0x00000020ff027424 */ /* 0x002fe200078e00ff */
[----:B------:R-:W-:-:S04]  /*7490*/  @P0 SHF.R.S32.HI R0, RZ, 0x1f, R188 ;  /* 0x0000001fff000819 */ /* 0x000fc800000114bc */
[----:B------:R-:W-:Y:S02]  /*74a0*/  @P0 LEA.HI R0, R0, R188, RZ, 0x3 ;  /* 0x000000bc00000211 */ /* 0x000fe400078f18ff */
[----:B------:R-:W-:Y:S02]  /*74b0*/  SEL R2, R2, 0xffffffe0, !P2 ;  /* 0xffffffe002027807 */ /* 0x000fe40005000000 */
[----:B------:R-:W-:Y:S02]  /*74c0*/  ISETP.GE.AND P2, PT, R224, c[0x0][0x1d4], PT ;  /* 0x00007500e0007a0c */ /* 0x000fe40003f46270 */
[----:B------:R-:W-:Y:S01]  /*74d0*/  @P0 LOP3.LUT R0, R0, 0xfffffff8, RZ, 0xc0, !PT ;  /* 0xfffffff800000812 */ /* 0x000fe200078ec0ff */
[----:B------:R-:W-:-:S04]  /*74e0*/  @P0 IMAD.SHL.U32 R3, R219, 0x2, RZ ;  /* 0x00000002db030824 */ /* 0x000fc800078e00ff */
[----:B----4-:R-:W-:-:S04]  /*74f0*/  @P0 IMAD.WIDE R8, R0, 0x2, R6 ;  /* 0x0000000200080825 */ /* 0x010fc800078e0206 */
[----:B------:R-:W-:-:S05]  /*7500*/  @P0 IMAD.WIDE R6, R224, 0x2, R6 ;  /* 0x00000002e0060825 */ /* 0x000fca00078e0206 */
[----:B------:R1:W-:Y:S04]  /*7510*/  @P0 LDGSTS.E.BYPASS.LTC128B.128 [R3+0x8100], [R6.64], !P2 ;  /* 0x0810000006030fae */ /* 0x0003e8000d101d52 */
[----:B------:R4:W-:Y:S01]  /*7520*/  @P0 LDGSTS.E.BYPASS.LTC128B.128 [R3+0xb100], [R8.64], !P3 ;  /* 0x0b10000008030fae */ /* 0x0009e2000d901d52 */
[----:B------:R-:W-:-:S03]  /*7530*/  ISETP.GE.AND P0, PT, R77, 0x21, PT ;  /* 0x000000214d00780c */ /* 0x000fc60003f06270 */
[----:B-1----:R-:W-:Y:S04]  /*7540*/  SHFL.IDX PT, R6, R20, 0x1, 0x181f ;  /* 0x00381f0014067f89 */ /* 0x002fe800000e0000 */
[----:B------:R-:W1:Y:S06]  /*7550*/  SHFL.IDX PT, R7, R19, 0x1, 0x181f ;  /* 0x00381f0013077f89 */ /* 0x000e6c00000e0000 */
[----:B------:R-:W-:-:S04]  /*7560*/  @P0 SHF.R.S32.HI R0, RZ, 0x1f, R188 ;  /* 0x0000001fff000819 */ /* 0x000fc800000114bc */
[----:B------:R-:W-:-:S04]  /*7570*/  @P0 LEA.HI R0, R0, R188, RZ, 0x3 ;  /* 0x000000bc00000211 */ /* 0x000fc800078f18ff */
[----:B----4-:R-:W-:Y:S01]  /*7580*/  @P0 LOP3.LUT R3, R0, 0xfffffff8, RZ, 0xc0, !PT ;  /* 0xfffffff800030812 */ /* 0x010fe200078ec0ff */
[----:B------:R-:W-:Y:S02]  /*7590*/  @P0 IMAD.SHL.U32 R0, R219, 0x2, RZ ;  /* 0x00000002db000824 */ /* 0x000fe400078e00ff */
[----:B-1----:R-:W-:-:S04]  /*75a0*/  @P0 IMAD.WIDE R8, R224, 0x2, R6 ;  /* 0x00000002e0080825 */ /* 0x002fc800078e0206 */
[----:B------:R-:W-:Y:S01]  /*75b0*/  @P0 IMAD.WIDE R6, R3, 0x2, R6 ;  /* 0x0000000203060825 */ /* 0x000fe200078e0206 */
[----:B------:R1:W-:Y:S04]  /*75c0*/  @P0 LDGSTS.E.BYPASS.LTC128B.128 [R0+0x9100], [R8.64], !P2 ;  /* 0x0910000008000fae */ /* 0x0003e8000d101d52 */
[----:B------:R1:W-:Y:S01]  /*75d0*/  @P0 LDGSTS.E.BYPASS.LTC128B.128 [R0+0xc100], [R6.64], !P3 ;  /* 0x0c10000006000fae */ /* 0x0003e2000d901d52 */
[----:B------:R-:W-:Y:S01]  /*75e0*/  ISETP.GE.AND P0, PT, R77, 0x41, PT ;  /* 0x000000414d00780c */ /* 0x000fe20003f06270 */
[----:B-1----:R-:W-:-:S04]  /*75f0*/  IMAD R0, R220, c[0x0][0x1e0], RZ ;  /* 0x00007800dc007a24 */ /* 0x002fc800078e02ff */
[----:B------:R-:W-:-:S04]  /*7600*/  IMAD R0, R217, c[0x0][0x1f0], R0 ;  /* 0x00007c00d9007a24 */ /* 0x000fc800078e0200 */
[----:B------:R-:W-:-:S05]  /*7610*/  IMAD R0, R30, c[0x0][0x1e8], R0 ;  /* 0x00007a001e007a24 */ /* 0x000fca00078e0200 */
[----:B------:R-:W-:Y:S01]  /*7620*/  LEA R6, R0, c[0x0][0x1c8], 0x1 ;  /* 0x0000720000067a11 */ /* 0x000fe200078e08ff */
[----:B------:R-:W-:Y:S05]  /*7630*/  SHFL.IDX PT, R7, R19, 0x2, 0x181f ;  /* 0x00581f0013077f89 */ /* 0x000fea00000e0000 */
[----:B------:R-:W1:Y:S01]  /*7640*/  SHFL.IDX PT, R6, R6, 0x2, 0x181f ;  /* 0x00581f0006067f89 */ /* 0x000e6200000e0000 */
[----:B------:R-:W-:-:S04]  /*7650*/  @P0 SHF.R.S32.HI R0, RZ, 0x1f, R188 ;  /* 0x0000001fff000819 */ /* 0x000fc800000114bc */
[----:B------:R-:W-:-:S04]  /*7660*/  @P0 LEA.HI R0, R0, R188, RZ, 0x3 ;  /* 0x000000bc00000211 */ /* 0x000fc800078f18ff */
[----:B------:R-:W-:Y:S01]  /*7670*/  @P0 LOP3.LUT R3, R0, 0xfffffff8, RZ, 0xc0, !PT ;  /* 0xfffffff800030812 */ /* 0x000fe200078ec0ff */
[----:B------:R-:W-:Y:S02]  /*7680*/  @P0 IMAD.SHL.U32 R0, R219, 0x2, RZ ;  /* 0x00000002db000824 */ /* 0x000fe400078e00ff */
[----:B-1----:R-:W-:-:S04]  /*7690*/  @P0 IMAD.WIDE R8, R224, 0x2, R6 ;  /* 0x00000002e0080825 */ /* 0x002fc800078e0206 */
[----:B------:R-:W-:Y:S01]  /*76a0*/  @P0 IMAD.WIDE R6, R3, 0x2, R6 ;  /* 0x0000000203060825 */ /* 0x000fe200078e0206 */
[----:B------:R1:W-:Y:S04]  /*76b0*/  @P0 LDGSTS.E.BYPASS.LTC128B.128 [R0+0xa100], [R8.64], !P2 ;  /* 0x0a10000008000fae */ /* 0x0003e8000d101d52 */
[----:B------:R1:W-:Y:S01]  /*76c0*/  @P0 LDGSTS.E.BYPASS.LTC128B.128 [R0+0xd100], [R6.64], !P3 ;  /* 0x0d10000006000fae */ /* 0x0003e2000d901d52 */
[----:B------:R-:W-:Y:S02]  /*76d0*/  LOP3.LUT R215, R215, 0xfffbffff, RZ, 0xc0, !PT ;  /* 0xfffbffffd7d77812 */ /* 0x000fe400078ec0ff */
[----:B------:R-:W-:Y:S01]  /*76e0*/  ISETP.LT.AND P0, PT, RZ, c[0x0][0x27c], PT ;  /* 0x00009f00ff007a0c */ /* 0x000fe20003f01270 */
[----:B------:R-:W-:Y:S01]  /*76f0*/  IMAD.WIDE.U32 R90, R30, c[0x0][0x210], RZ ;  /* 0x000084001e5a7a25 */ /* 0x000fe200078e00ff */
[----:B------:R-:W-:Y:S01]  /*7700*/  @P2 LOP3.LUT R215, R215, 0x40000, RZ, 0xfc, !PT ;  /* 0x00040000d7d72812 */ /* 0x000fe200078efcff */
[----:B------:R-:W0:Y:S01]  /*7710*/  LDGDEPBAR ;  /* 0x00000000000079af */ /* 0x000e220000000000 */
[----:B-1----:R-:W-:-:S04]  /*7720*/  SHF.R.S32.HI R0, RZ, 0x4, R23 ;  /* 0x00000004ff007819 */ /* 0x002fc80000011417 */
[----:B------:R-:W-:-:S04]  /*7730*/  LEA.HI R3, R23, R0, RZ, 0x1 ;  /* 0x0000000017037211 */ /* 0x000fc800078f08ff */
[----:B------:R-:W-:-:S05]  /*7740*/  LOP3.LUT R3, R3, 0xfffffffe, RZ, 0xc0, !PT ;  /* 0xfffffffe03037812 */ /* 0x000fca00078ec0ff */
[----:B------:R-:W-:Y:S02]  /*7750*/  IMAD.IADD R85, R0, 0x1, -R3 ;  /* 0x0000000100557824 */ /* 0x000fe400078e0a03 */
[----:B------:R-:W-:Y:S02]  /*7760*/  IMAD.SHL.U32 R0, R21, 0x40, RZ ;  /* 0x0000004015007824 */ /* 0x000fe400078e00ff */
[----:B------:R-:W-:-:S03]  /*7770*/  IMAD.SHL.U32 R3, R85, 0x8, RZ ;  /* 0x0000000855037824 */ /* 0x000fc600078e00ff */
[----:B------:R-:W-:Y:S02]  /*7780*/  LOP3.LUT R0, R0, 0x1c0, RZ, 0xc0, !PT ;  /* 0x000001c000007812 */ /* 0x000fe400078ec0ff */
[----:B------:R-:W-:Y:S02]  /*7790*/  ISETP.GT.AND P2, PT, R197, 0x5f, PT ;  /* 0x0000005fc500780c */ /* 0x000fe40003f44270 */
[----:B------:R-:W-:Y:S02]  /*77a0*/  LOP3.LUT R3, R0, 0x8, R3, 0xf8, !PT ;  /* 0x0000000800037812 */ /* 0x000fe400078ef803 */
[----:B---3--:R-:W-:Y:S02]  /*77b0*/  SHF.R.U32.HI R4, RZ, 0x3, R0 ;  /* 0x00000003ff047819 */ /* 0x008fe40000011600 */
[----:B------:R-:W-:Y:S02]  /*77c0*/  LOP3.LUT R215, R215, 0xffefffff, RZ, 0xc0, !PT ;  /* 0xffefffffd7d77812 */ /* 0x000fe400078ec0ff */
[----:B------:R-:W-:Y:S01]  /*77d0*/  LOP3.LUT R4, R3, R4, RZ, 0x3c, !PT ;  /* 0x0000000403047212 */ /* 0x000fe200078e3cff */
[----:B------:R-:W-:Y:S01]  /*77e0*/  IMAD R3, R155, c[0x0][0x210], RZ ;  /* 0x000084009b037a24 */ /* 0x000fe200078e02ff */
[----:B------:R-:W-:Y:S01]  /*77f0*/  @P3 LOP3.LUT R215, R215, 0x100000, RZ, 0xfc, !PT ;  /* 0x00100000d7d73812 */ /* 0x000fe200078efcff */
[----:B------:R-:W-:-:S02]  /*7800*/  IMAD.SHL.U32 R0, R22, 0x40, RZ ;  /* 0x0000004016007824 */ /* 0x000fc400078e00ff */
[----:B------:R-:W-:Y:S01]  /*7810*/  IMAD R3, R30, c[0x0][0x214], R3 ;  /* 0x000085001e037a24 */ /* 0x000fe200078e0203 */
[----:B------:R-:W-:Y:S02]  /*7820*/  LOP3.LUT R215, R215, 0xfff7ffff, RZ, 0xc0, !PT ;  /* 0xfff7ffffd7d77812 */ /* 0x000fe400078ec0ff */
[----:B------:R-:W-:Y:S01]  /*7830*/  SEL R229, RZ, 0x10, P3 ;  /* 0x00000010ffe57807 */ /* 0x000fe20001800000 */
[----:B------:R-:W-:Y:S01]  /*7840*/  IMAD.IADD R88, R91, 0x1, R3 ;  /* 0x000000015b587824 */ /* 0x000fe200078e0203 */
[----:B------:R-:W-:Y:S02]  /*7850*/  LOP3.LUT R4, R4, 0xfffffe00, R0, 0xf8, !PT ;  /* 0xfffffe0004047812 */ /* 0x000fe400078ef800 */
[----:B------:R-:W-:Y:S02]  /*7860*/  IADD3 R166, R226, -0x1, RZ ;  /* 0xffffffffe2a67810 */ /* 0x000fe40007ffe0ff */
[----:B------:R-:W-:Y:S02]  /*7870*/  ISETP.NE.AND P3, PT, R26, 0x1, PT ;  /* 0x000000011a00780c */ /* 0x000fe40003f65270 */
[----:B------:R-:W-:Y:S01]  /*7880*/  @P2 LOP3.LUT R215, R215, 0x80000, RZ, 0xfc, !PT ;  /* 0x00080000d7d72812 */ /* 0x000fe200078efcff */
[----:B------:R-:W-:Y:S05]  /*7890*/  @P0 BRA `(.L_x_362) ;  /* 0x0000002000000947 */ /* 0x000fea0003800000 */
[----:B--2---:R-:W-:-:S04]  /*78a0*/  DEPBAR.LE SB0, 0x1 ;  /* 0x000080400000791a */ /* 0x004fc80000000000 */
[----:B------:R-:W-:Y:S05]  /*78b0*/  BRA `(.L_x_363) ;  /* 0x00004a3000007947 */ /* 0x000fea0003800000 */
.L_x_362:
[----:B--2---:R-:W-:Y:S01]  /*78c0*/  ULDC.U8 UR4, c[0x0][0x298] ;  /* 0x0000a60000047ab9 */ /* 0x004fe20000000000 */
[----:B-----5:R-:W-:Y:S01]  /*78d0*/  SHF.R.S32.HI R0, RZ, 0x1f, R135 ;  /* 0x0000001fff007819 */ /* 0x020fe20000011487 */
[----:B------:R-:W-:Y:S01]  /*78e0*/  IMAD.WIDE.U32 R10, R135, c[0x0][0x280], RZ ;  /* 0x0000a000870a7a25 */ /* 0x000fe200078e00ff */
[----:B------:R-:W-:Y:S01]  /*78f0*/  ISETP.NE.AND P0, PT, RZ, UR4, PT ;  /* 0x00000004ff007c0c */ /* 0x000fe2000bf05270 */
[----:B------:R-:W-:Y:S01]  /*7900*/  BSSY B2, `(.L_x_363) ;  /* 0x000049e000027945 */ /* 0x000fe20003800000 */
[----:B------:R-:W-:Y:S01]  /*7910*/  SHF.L.U32 R45, R219, 0x1, RZ ;  /* 0x00000001db2d7819 */ /* 0x000fe200000006ff */
[C---:B------:R-:W-:Y:S02]  /*7920*/  IMAD R3, R0.reuse, c[0x0][0x280], RZ ;  /* 0x0000a00000037a24 */ /* 0x040fe400078e02ff */
[----:B------:R-:W-:Y:S02]  /*7930*/  IMAD R0, R0, c[0x0][0x290], RZ ;  /* 0x0000a40000007a24 */ /* 0x000fe400078e02ff */
[----:B------:R-:W-:-:S02]  /*7940*/  IMAD R3, R135, c[0x0][0x284], R3 ;  /* 0x0000a10087037a24 */ /* 0x000fc400078e0203 */
[C---:B------:R-:W-:Y:S01]  /*7950*/  IMAD R6, R135.reuse, c[0x0][0x294], R0 ;  /* 0x0000a50087067a24 */ /* 0x040fe200078e0200 */
[----:B------:R-:W-:Y:S01]  /*7960*/  LEA R0, R50, R18, 0x5 ;  /* 0x0000001232007211 */ /* 0x000fe200078e28ff */
[----:B------:R-:W-:Y:S01]  /*7970*/  IMAD.WIDE.U32 R12, R135, c[0x0][0x290], RZ ;  /* 0x0000a400870c7a25 */ /* 0x000fe200078e00ff */
[----:B------:R-:W-:-:S04]  /*7980*/  IADD3 R9, R3, R11, RZ ;  /* 0x0000000b03097210 */ /* 0x000fc80007ffe0ff */
[----:B------:R-:W-:Y:S01]  /*7990*/  IADD3 R7, R6, R13, RZ ;  /* 0x0000000d06077210 */ /* 0x000fe20007ffe0ff */
[----:B------:R-:W-:Y:S05]  /*79a0*/  @!P0 BRA `(.L_x_364) ;  /* 0x0000246000008947 */ /* 0x000fea0003800000 */
[----:B------:R-:W-:Y:S01]  /*79b0*/  @P3 IMAD.HI.U32 R3, R0, c[0x0][0x2c8], RZ ;  /* 0x0000b20000033a27 */ /* 0x000fe200078e00ff */
[----:B------:R-:W-:Y:S01]  /*79c0*/  MOV R8, R10 ;  /* 0x0000000a00087202 */ /* 0x000fe20000000f00 */
[----:B------:R-:W-:Y:S01]  /*79d0*/  BSSY B0, `(.L_x_365) ;  /* 0x000002d000007945 */ /* 0x000fe20003800000 */
[----:B------:R-:W-:Y:S01]  /*79e0*/  CS2R R32, SRZ ;  /* 0x0000000000207805 */ /* 0x000fe2000001ff00 */
[----:B------:R-:W-:Y:S01]  /*79f0*/  IMAD.SHL.U32 R38, R50, 0x4, RZ ;  /* 0x0000000432267824 */ /* 0x000fe200078e00ff */
[----:B------:R-:W-:Y:S01]  /*7a00*/  @P3 SHF.R.U32.HI R0, RZ, c[0x0][0x2cc], R3 ;  /* 0x0000b300ff003a19 */ /* 0x000fe20000011603 */
[----:B------:R-:W-:Y:S01]  /*7a10*/  CS2R R20, SRZ ;  /* 0x0000000000147805 */ /* 0x000fe2000001ff00 */
[----:B------:R-:W-:Y:S01]  /*7a20*/  CS2R R14, SRZ ;  /* 0x00000000000e7805 */ /* 0x000fe2000001ff00 */
[----:B------:R-:W-:Y:S01]  /*7a30*/  CS2R R22, SRZ ;  /* 0x0000000000167805 */ /* 0x000fe2000001ff00 */
[----:B------:R-:W-:Y:S01]  /*7a40*/  SHF.R.S32.HI R3, RZ, 0x1f, R0 ;  /* 0x0000001fff037819 */ /* 0x000fe20000011400 */
[----:B------:R-:W-:Y:S01]  /*7a50*/  IMAD.WIDE.U32 R8, R0, c[0x0][0x280], R8 ;  /* 0x0000a00000087a25 */ /* 0x000fe200078e0008 */
[----:B------:R-:W-:-:S03]  /*7a60*/  CS2R R16, SRZ ;  /* 0x0000000000107805 */ /* 0x000fc6000001ff00 */
[C---:B------:R-:W-:Y:S01]  /*7a70*/  IMAD R6, R3.reuse, c[0x0][0x280], RZ ;  /* 0x0000a00003067a24 */ /* 0x040fe200078e02ff */
[----:B------:R-:W-:Y:S01]  /*7a80*/  LEA R25, P0, R8, c[0x0][0x270], 0x1 ;  /* 0x00009c0008197a11 */ /* 0x000fe200078008ff */
[----:B------:R-:W-:Y:S02]  /*7a90*/  IMAD R3, R3, c[0x0][0x290], RZ ;  /* 0x0000a40003037a24 */ /* 0x000fe400078e02ff */
[----:B------:R-:W-:-:S05]  /*7aa0*/  IMAD R6, R0, c[0x0][0x284], R6 ;  /* 0x0000a10000067a24 */ /* 0x000fca00078e0206 */
[----:B------:R-:W-:-:S04]  /*7ab0*/  IADD3 R6, R9, R6, RZ ;  /* 0x0000000609067210 */ /* 0x000fc80007ffe0ff */
[----:B------:R-:W-:Y:S01]  /*7ac0*/  LEA.HI.X R24, R8, c[0x0][0x274], R6, 0x1, P0 ;  /* 0x00009d0008187a11 */ /* 0x000fe200000f0c06 */
[----:B------:R-:W-:Y:S01]  /*7ad0*/  IMAD.MOV.U32 R6, RZ, RZ, R12 ;  /* 0x000000ffff067224 */ /* 0x000fe200078e000c */
[----:B------:R1:W2:Y:S03]  /*7ae0*/  SHFL.IDX PT, R8, R25, RZ, 0x181f ;  /* 0x00181fff19087589 */ /* 0x0002a600000e0000 */
[C---:B------:R-:W-:Y:S01]  /*7af0*/  IMAD.WIDE.U32 R6, R0.reuse, c[0x0][0x290], R6 ;  /* 0x0000a40000067a25 */ /* 0x040fe200078e0006 */
[----:B------:R1:W3:Y:S03]  /*7b00*/  SHFL.IDX PT, R9, R24, RZ, 0x181f ;  /* 0x00181fff18097589 */ /* 0x0002e600000e0000 */
[----:B------:R-:W-:Y:S01]  /*7b10*/  IMAD R0, R0, c[0x0][0x294], R3 ;  /* 0x0000a50000007a24 */ /* 0x000fe200078e0203 */
[----:B------:R-:W-:-:S04]  /*7b20*/  LEA R19, P0, R6, c[0x0][0x288], 0x1 ;  /* 0x0000a20006137a11 */ /* 0x000fc800078008ff */
[----:B------:R-:W-:-:S04]  /*7b30*/  IADD3 R0, R7, R0, RZ ;  /* 0x0000000007007210 */ /* 0x000fc80007ffe0ff */
[----:B------:R-:W-:Y:S02]  /*7b40*/  LEA.HI.X R18, R6, c[0x0][0x28c], R0, 0x1, P0 ;  /* 0x0000a30006127a11 */ /* 0x000fe400000f0c00 */
[----:B------:R1:W4:Y:S04]  /*7b50*/  SHFL.IDX PT, R6, R19, RZ, 0x181f ;  /* 0x00181fff13067589 */ /* 0x00032800000e0000 */
[----:B------:R1:W1:Y:S01]  /*7b60*/  SHFL.IDX PT, R7, R18, RZ, 0x181f ;  /* 0x00181fff12077589 */ /* 0x00026200000e0000 */
[----:B------:R-:W-:Y:S05]  /*7b70*/  @P4 BRA `(.L_x_366) ;  /* 0x0000012000004947 */ /* 0x000fea0003800000 */
[C---:B------:R-:W-:Y:S01]  /*7b80*/  ISETP.GE.AND P0, PT, R38.reuse, c[0x0][0x27c], PT ;  /* 0x00009f0026007a0c */ /* 0x040fe20003f06270 */
[----:B------:R-:W-:Y:S01]  /*7b90*/  CS2R R14, SRZ ;  /* 0x00000000000e7805 */ /* 0x000fe2000001ff00 */
[----:B------:R-:W-:Y:S01]  /*7ba0*/  CS2R R16, SRZ ;  /* 0x0000000000107805 */ /* 0x000fe2000001ff00 */
[----:B------:R-:W-:-:S10]  /*7bb0*/  IADD3 R3, R38, 0x20, RZ ;  /* 0x0000002026037810 */ /* 0x000fd40007ffe0ff */
[----:B--23--:R-:W-:-:S04]  /*7bc0*/  @!P0 IMAD.WIDE R12, R38, 0x2, R8 ;  /* 0x00000002260c8825 */ /* 0x00cfc800078e0208 */
[----:B-1--4-:R-:W-:Y:S01]  /*7bd0*/  @!P0 IMAD.WIDE R10, R38, 0x2, R6 ;  /* 0x00000002260a8825 */ /* 0x012fe200078e0206 */
[----:B------:R1:W5:Y:S04]  /*7be0*/  @!P0 LD.E.64 R14, [R12.64] ;  /* 0x000000120c0e8980 */ /* 0x000368000c101b00 */
[----:B------:R1:W5:Y:S01]  /*7bf0*/  @!P0 LD.E.64 R16, [R10.64] ;  /* 0x000000120a108980 */ /* 0x000362000c101b00 */
[----:B------:R-:W-:Y:S01]  /*7c00*/  ISETP.GE.AND P0, PT, R3, c[0x0][0x27c], PT ;  /* 0x00009f0003007a0c */ /* 0x000fe20003f06270 */
[----:B------:R-:W-:Y:S01]  /*7c10*/  CS2R R20, SRZ ;  /* 0x0000000000147805 */ /* 0x000fe2000001ff00 */
[----:B------:R-:W-:-:S11]  /*7c20*/  CS2R R22, SRZ ;  /* 0x0000000000167805 */ /* 0x000fd6000001ff00 */
[----:B------:R-:W-:-:S04]  /*7c30*/  @!P0 SHF.R.S32.HI R0, RZ, 0x1f, R3 ;  /* 0x0000001fff008819 */ /* 0x000fc80000011403 */
[----:B------:R-:W-:-:S04]  /*7c40*/  @!P0 LEA.HI R0, R0, R3, RZ, 0x2 ;  /* 0x0000000300008211 */ /* 0x000fc800078f10ff */
[----:B------:R-:W-:-:S05]  /*7c50*/  @!P0 LOP3.LUT R0, R0, 0xfffffffc, RZ, 0xc0, !PT ;  /* 0xfffffffc00008812 */ /* 0x000fca00078ec0ff */
[----:B------:R-:W-:-:S04]  /*7c60*/  @!P0 IMAD.WIDE R8, R0, 0x2, R8 ;  /* 0x0000000200088825 */ /* 0x000fc800078e0208 */
[----:B------:R-:W-:Y:S01]  /*7c70*/  @!P0 IMAD.WIDE R6, R0, 0x2, R6 ;  /* 0x0000000200068825 */ /* 0x000fe200078e0206 */
[----:B------:R1:W5:Y:S04]  /*7c80*/  @!P0 LD.E.64 R20, [R8.64] ;  /* 0x0000001208148980 */ /* 0x000368000c101b00 */
[----:B------:R1:W5:Y:S02]  /*7c90*/  @!P0 LD.E.64 R22, [R6.64] ;  /* 0x0000001206168980 */ /* 0x000364000c101b00 */
.L_x_366:
[----:B------:R-:W-:Y:S05]  /*7ca0*/  BSYNC B0 ;  /* 0x0000000000007941 */ /* 0x000fea0003800000 */
.L_x_365:
[----:B-1---5:R-:W-:Y:S01]  /*7cb0*/  IMAD.MOV.U32 R11, RZ, RZ, R20 ;  /* 0x000000ffff0b7224 */ /* 0x022fe200078e0014 */
[----:B---3--:R1:W3:Y:S01]  /*7cc0*/  SHFL.IDX PT, R9, R24, 0x1, 0x181f ;  /* 0x00381f0018097f89 */ /* 0x0082e200000e0000 */
[----:B------:R-:W-:Y:S01]  /*7cd0*/  IMAD.MOV.U32 R10, RZ, RZ, R21 ;  /* 0x000000ffff0a7224 */ /* 0x000fe200078e0015 */
[----:B------:R-:W-:Y:S01]  /*7ce0*/  BSSY B0, `(.L_x_367) ;  /* 0x0000028000007945 */ /* 0x000fe20003800000 */
[----:B------:R-:W-:Y:S01]  /*7cf0*/  IMAD.MOV.U32 R3, RZ, RZ, R14 ;  /* 0x000000ffff037224 */ /* 0x000fe200078e000e */
[----:B------:R-:W-:Y:S01]  /*7d00*/  PRMT R57, R57, 0x5410, R11 ;  /* 0x0000541039397816 */ /* 0x000fe2000000000b */
[----:B------:R-:W-:Y:S01]  /*7d10*/  IMAD.MOV.U32 R0, RZ, RZ, R15 ;  /* 0x000000ffff007224 */ /* 0x000fe200078e000f */
[----:B------:R-:W-:Y:S01]  /*7d20*/  PRMT R58, R58, 0x5410, R10 ;  /* 0x000054103a3a7816 */ /* 0x000fe2000000000a */
[----:B------:R-:W-:Y:S01]  /*7d30*/  IMAD.MOV.U32 R11, RZ, RZ, R22 ;  /* 0x000000ffff0b7224 */ /* 0x000fe200078e0016 */
[----:B------:R-:W-:Y:S01]  /*7d40*/  PRMT R44, R44, 0x5410, R3 ;  /* 0x000054102c2c7816 */ /* 0x000fe20000000003 */
[----:B------:R-:W-:Y:S01]  /*7d50*/  IMAD.MOV.U32 R10, RZ, RZ, R23 ;  /* 0x000000ffff0a7224 */ /* 0x000fe200078e0017 */
[----:B------:R-:W-:Y:S01]  /*7d60*/  PRMT R56, R56, 0x5410, R0 ;  /* 0x0000541038387816 */ /* 0x000fe20000000000 */
[----:B------:R-:W-:Y:S01]  /*7d70*/  IMAD.MOV.U32 R3, RZ, RZ, R16 ;  /* 0x000000ffff037224 */ /* 0x000fe200078e0010 */
[----:B--2---:R1:W2:Y:S01]  /*7d80*/  SHFL.IDX PT, R8, R25, 0x1, 0x181f ;  /* 0x00381f0019087f89 */ /* 0x0042a200000e0000 */
[----:B------:R-:W-:Y:S01]  /*7d90*/  IMAD.MOV.U32 R0, RZ, RZ, R17 ;  /* 0x000000ffff007224 */ /* 0x000fe200078e0011 */
[----:B------:R-:W-:Y:S01]  /*7da0*/  PRMT R57, R11, 0x7610, R57 ;  /* 0x000076100b397816 */ /* 0x000fe20000000039 */
[----:B------:R-:W-:Y:S01]  /*7db0*/  CS2R R26, SRZ ;  /* 0x00000000001a7805 */ /* 0x000fe2000001ff00 */
[----:B------:R1:W4:Y:S01]  /*7dc0*/  SHFL.IDX PT, R7, R18, 0x1, 0x181f ;  /* 0x00381f0012077f89 */ /* 0x00032200000e0000 */
[----:B------:R-:W-:Y:S01]  /*7dd0*/  PRMT R58, R10, 0x7610, R58 ;  /* 0x000076100a3a7816 */ /* 0x000fe2000000003a */
[----:B------:R-:W-:Y:S01]  /*7de0*/  CS2R R30, SRZ ;  /* 0x00000000001e7805 */ /* 0x000fe2000001ff00 */
[----:B------:R-:W-:Y:S01]  /*7df0*/  PRMT R44, R3, 0x7610, R44 ;  /* 0x00007610032c7816 */ /* 0x000fe2000000002c */
[----:B----4-:R1:W4:Y:S01]  /*7e00*/  SHFL.IDX PT, R6, R19, 0x1, 0x181f ;  /* 0x00381f0013067f89 */ /* 0x01032200000e0000 */
[----:B------:R-:W-:Y:S01]  /*7e10*/  PRMT R56, R0, 0x7610, R56 ;  /* 0x0000761000387816 */ /* 0x000fe20000000038 */
[----:B------:R-:W-:Y:S01]  /*7e20*/  CS2R R28, SRZ ;  /* 0x00000000001c7805 */ /* 0x000fe2000001ff00 */
[----:B------:R-:W-:Y:S05]  /*7e30*/  @P1 BRA `(.L_x_368) ;  /* 0x0000012000001947 */ /* 0x000fea0003800000 */
[C---:B------:R-:W-:Y:S01]  /*7e40*/  ISETP.GE.AND P0, PT, R38.reuse, c[0x0][0x27c], PT ;  /* 0x00009f0026007a0c */ /* 0x040fe20003f06270 */
[----:B------:R-:W-:Y:S01]  /*7e50*/  CS2R R26, SRZ ;  /* 0x00000000001a7805 */ /* 0x000fe2000001ff00 */
[----:B------:R-:W-:Y:S01]  /*7e60*/  CS2R R28, SRZ ;  /* 0x00000000001c7805 */ /* 0x000fe2000001ff00 */
[----:B------:R-:W-:-:S10]  /*7e70*/  IADD3 R3, R38, 0x20, RZ ;  /* 0x0000002026037810 */ /* 0x000fd40007ffe0ff */
[----:B--23--:R-:W-:-:S04]  /*7e80*/  @!P0 IMAD.WIDE R12, R38, 0x2, R8 ;  /* 0x00000002260c8825 */ /* 0x00cfc800078e0208 */
[----:B----4-:R-:W-:Y:S01]  /*7e90*/  @!P0 IMAD.WIDE R10, R38, 0x2, R6 ;  /* 0x00000002260a8825 */ /* 0x010fe200078e0206 */
        /* <DEDUP_REMOVED lines=12> */
.L_x_368:
[----:B------:R-:W-:Y:S05]  /*7f60*/  BSYNC B0 ;  /* 0x0000000000007941 */ /* 0x000fea0003800000 */
.L_x_367:
[----:B--2--5:R-:W-:Y:S01]  /*7f70*/  IMAD.MOV.U32 R11, RZ, RZ, R32 ;  /* 0x000000ffff0b7224 */ /* 0x024fe200078e0020 */
        /* <DEDUP_REMOVED lines=12> */
[----:B------:R2:W1:Y:S01]  /*8040*/  SHFL.IDX PT, R8, R25, 0x2, 0x181f ;  /* 0x00581f0019087f89 */ /* 0x00046200000e0000 */
        /* <DEDUP_REMOVED lines=10> */
[----:B------:R-:W-:Y:S01]  /*80f0*/  CS2R R42, SRZ ;  /* 0x00000000002a7805 */ /* 0x000fe2000001ff00 */
[----:B------:R-:W-:Y:S01]  /*8100*/  CS2R R36, SRZ ;  /* 0x0000000000247805 */ /* 0x000fe2000001ff00 */
[----:B------:R-:W-:Y:S05]  /*8110*/  @P5 BRA `(.L_x_370) ;  /* 0x0000012000005947 */ /* 0x000fea0003800000 */
[C---:B---3--:R-:W-:Y:S01]  /*8120*/  ISETP.GE.AND P0, PT, R38.reuse, c[0x0][0x27c], PT ;  /* 0x00009f0026007a0c */ /* 0x048fe20003f06270 */
[----:B------:R-:W-:Y:S01]  /*8130*/  CS2R R34, SRZ ;  /* 0x0000000000227805 */ /* 0x000fe2000001ff00 */
[----:B------:R-:W-:Y:S01]  /*8140*/  CS2R R36, SRZ ;  /* 0x0000000000247805 */ /* 0x000fe2000001ff00 */
[----:B------:R-:W-:-:S10]  /*8150*/  IADD3 R3, R38, 0x20, RZ ;  /* 0x0000002026037810 */ /* 0x000fd40007ffe0ff */
[----:B-1----:R-:W-:-:S04]  /*8160*/  @!P0 IMAD.WIDE R12, R38, 0x2, R8 ;  /* 0x00000002260c8825 */ /* 0x002fc800078e0208 */
        /* <DEDUP_REMOVED lines=13> */
.L_x_370:
[----:B---3--:R-:W-:Y:S05]  /*8240*/  BSYNC B0 ;  /* 0x0000000000007941 */ /* 0x008fea0003800000 */
.L_x_369:
[----:B-1---5:R-:W-:Y:S01]  /*8250*/  IMAD.MOV.U32 R11, RZ, RZ, R40 ;  /* 0x000000ffff0b7224 */ /* 0x022fe200078e0028 */
[----:B------:R1:W3:Y:S01]  /*8260*/  SHFL.IDX PT, R9, R24, 0x3, 0x181f ;  /* 0x00781f0018097f89 */ /* 0x0002e200000e0000 */
        /* <DEDUP_REMOVED lines=11> */
[----:B------:R1:W2:Y:S01]  /*8320*/  SHFL.IDX PT, R8, R25, 0x3, 0x181f ;  /* 0x00781f0019087f89 */ /* 0x0002a200000e0000 */
        /* <DEDUP_REMOVED lines=29> */
.L_x_372:
[----:B------:R-:W-:Y:S05]  /*8500*/  BSYNC B0 ;  /* 0x0000000000007941 */ /* 0x000fea0003800000 */
.L_x_371:
[----:B--2-4-:R-:W-:Y:S01]  /*8510*/  IMAD.IADD R6, R39, 0x1, -R218 ;  /* 0x0000000127067824 */ /* 0x014fe200078e0ada */
[----:B------:R-:W-:-:S04]  /*8520*/  DEPBAR.LE SB0, 0x1 ;  /* 0x000080400000791a */ /* 0x000fc80000000000 */
[----:B-1----:R-:W-:Y:S01]  /*8530*/  IMNMX R25, R6, 0x80, PT ;  /* 0x0000008006197817 */ /* 0x002fe20003800200 */
[----:B-----5:R-:W-:Y:S01]  /*8540*/  IMAD.MOV.U32 R0, RZ, RZ, R54 ;  /* 0x000000ffff007224 */ /* 0x020fe200078e0036 */
[----:B------:R-:W-:Y:S01]  /*8550*/  BSSY B1, `(.L_x_373) ;  /* 0x000006c000017945 */ /* 0x000fe20003800000 */
[----:B------:R-:W-:Y:S01]  /*8560*/  IMAD.MOV.U32 R7, RZ, RZ, R55 ;  /* 0x000000ffff077224 */ /* 0x000fe200078e0037 */
[----:B------:R-:W-:Y:S01]  /*8570*/  BAR.SYNC.DEFER_BLOCKING 0x0 ;  /* 0x0000000000007b1d */ /* 0x000fe20000010000 */
[----:B------:R-:W-:Y:S01]  /*8580*/  ISETP.GE.AND P0, PT, R51, R25, PT ;  /* 0x000000193300720c */ /* 0x000fe20003f06270 */
[----:B------:R-:W-:Y:S02]  /*8590*/  IMAD.MOV.U32 R3, RZ, RZ, R46 ;  /* 0x000000ffff037224 */ /* 0x000fe400078e002e */
[----:B------:R-:W-:Y:S01]  /*85a0*/  PRMT R69, R0, 0x5410, R7 ;  /* 0x0000541000457816 */ /* 0x000fe20000000007 */
[----:B------:R-:W-:Y:S01]  /*85b0*/  IMAD.MOV.U32 R7, RZ, RZ, R52 ;  /* 0x000000ffff077224 */ /* 0x000fe200078e0034 */
[----:B------:R-:W-:Y:S01]  /*85c0*/  MOV R0, R47 ;  /* 0x0000002f00007202 */ /* 0x000fe20000000f00 */
[----:B------:R-:W-:Y:S01]  /*85d0*/  IMAD.MOV.U32 R6, RZ, RZ, R53 ;  /* 0x000000ffff067224 */ /* 0x000fe200078e0035 */
[----:B------:R-:W-:-:S02]  /*85e0*/  PRMT R39, R39, 0x5410, R3 ;  /* 0x0000541027277816 */ /* 0x000fc40000000003 */
[----:B------:R-:W-:Y:S01]  /*85f0*/  PRMT R67, R67, 0x5410, R0 ;  /* 0x0000541043437816 */ /* 0x000fe20000000000 */
[----:B------:R-:W-:Y:S01]  /*8600*/  IMAD.MOV.U32 R0, RZ, RZ, R49 ;  /* 0x000000ffff007224 */ /* 0x000fe200078e0031 */
[----:B------:R-:W-:Y:S02]  /*8610*/  MOV R3, R48 ;  /* 0x0000003000037202 */ /* 0x000fe40000000f00 */
[----:B------:R-:W-:Y:S02]  /*8620*/  PRMT R68, R7, 0x5410, R6 ;  /* 0x0000541007447816 */ /* 0x000fe40000000006 */
[----:B------:R-:W-:Y:S02]  /*8630*/  PRMT R39, R3, 0x7610, R39 ;  /* 0x0000761003277816 */ /* 0x000fe40000000027 */
[----:B------:R-:W-:Y:S01]  /*8640*/  PRMT R67, R0, 0x7610, R67 ;  /* 0x0000761000437816 */ /* 0x000fe20000000043 */
[----:B------:R-:W-:Y:S05]  /*8650*/  @P0 BRA `(.L_x_374) ;  /* 0x000005b000000947 */ /* 0x000fea0003800000 */
[----:B------:R-:W-:Y:S01]  /*8660*/  ISETP.GE.AND P0, PT, R38, c[0x0][0x27c], PT ;  /* 0x00009f0026007a0c */ /* 0x000fe20003f06270 */
[----:B------:R-:W-:-:S12]  /*8670*/  BSSY B0, `(.L_x_375) ;  /* 0x000002c000007945 */ /* 0x000fd80003800000 */
[----:B------:R-:W-:Y:S05]  /*8680*/  @P0 BRA `(.L_x_376) ;  /* 0x000002a000000947 */ /* 0x000fea0003800000 */
[----:B---3--:R-:W1:Y:S01]  /*8690*/  LDS.128 R8, [R45+0x100] ;  /* 0x000100002d087984 */ /* 0x008e620000000c00 */
[----:B------:R-:W-:Y:S02]  /*86a0*/  SHF.R.U32.HI R0, RZ, 0x10, R17 ;  /* 0x00000010ff007819 */ /* 0x000fe40000011611 */
[--C-:B------:R-:W-:Y:S02]  /*86b0*/  SHF.R.U64 R19, R14, 0x10, R15.reuse ;  /* 0x000000100e137819 */ /* 0x100fe4000000120f */
[----:B------:R-:W-:Y:S02]  /*86c0*/  SHF.R.U32.HI R3, RZ, 0x10, R15 ;  /* 0x00000010ff037819 */ /* 0x000fe4000001160f */
[----:B------:R-:W-:Y:S01]  /*86d0*/  SHF.R.U64 R18, R16, 0x10, R17 ;  /* 0x0000001010127819 */ /* 0x000fe20000001211 */
[----:B------:R-:W-:Y:S02]  /*86e0*/  HADD2.F32 R19, -RZ, R19.H0_H0 ;  /* 0x20000013ff137230 */ /* 0x000fe40000004100 */
[----:B------:R-:W-:-:S02]  /*86f0*/  HADD2.F32 R24, -RZ, R3.H0_H0 ;  /* 0x20000003ff187230 */ /* 0x000fc40000004100 */
[----:B------:R-:W-:Y:S02]  /*8700*/  HADD2.F32 R3, -RZ, R44.H1_H1 ;  /* 0x3000002cff037230 */ /* 0x000fe40000004100 */
[----:B------:R-:W-:Y:S02]  /*8710*/  HADD2.F32 R18, -RZ, R18.H0_H0 ;  /* 0x20000012ff127230 */ /* 0x000fe40000004100 */
[--C-:B-1----:R-:W-:Y:S02]  /*8720*/  HADD2.F32 R7, -RZ, R11.reuse.H0_H0 ;  /* 0x2000000bff077230 */ /* 0x102fe40000004100 */
[--C-:B------:R-:W-:Y:S02]  /*8730*/  HADD2.F32 R14, -RZ, R10.reuse.H0_H0 ;  /* 0x2000000aff0e7230 */ /* 0x100fe40000004100 */
[----:B------:R-:W-:Y:S02]  /*8740*/  HADD2.F32 R13, -RZ, R10.H1_H1 ;  /* 0x3000000aff0d7230 */ /* 0x000fe40000004100 */
[----:B------:R-:W-:-:S02]  /*8750*/  HADD2.F32 R11, -RZ, R11.H1_H1 ;  /* 0x3000000bff0b7230 */ /* 0x000fc40000004100 */
[----:B------:R-:W-:Y:S02]  /*8760*/  HADD2.F32 R10, -RZ, R0.H0_H0 ;  /* 0x20000000ff0a7230 */ /* 0x000fe40000004100 */
[--C-:B------:R-:W-:Y:S02]  /*8770*/  HADD2.F32 R6, -RZ, R8.reuse.H0_H0 ;  /* 0x20000008ff067230 */ /* 0x100fe40000004100 */
[--C-:B------:R-:W-:Y:S02]  /*8780*/  HADD2.F32 R16, -RZ, R9.reuse.H0_H0 ;  /* 0x20000009ff107230 */ /* 0x100fe40000004100 */
[----:B------:R-:W-:Y:S01]  /*8790*/  HADD2.F32 R15, -RZ, R9.H1_H1 ;  /* 0x30000009ff0f7230 */ /* 0x000fe20000004100 */
[-C--:B------:R-:W-:Y:S01]  /*87a0*/  FMUL.FTZ R9, R11, R10.reuse ;  /* 0x0000000a0b097220 */ /* 0x080fe20000410000 */
[----:B------:R-:W-:Y:S01]  /*87b0*/  HADD2.F32 R8, -RZ, R8.H1_H1 ;  /* 0x30000008ff087230 */ /* 0x000fe20000004100 */
[C---:B------:R-:W-:Y:S01]  /*87c0*/  FMUL.FTZ R10, R7.reuse, R10 ;  /* 0x0000000a070a7220 */ /* 0x040fe20000410000 */
[----:B------:R-:W-:Y:S01]  /*87d0*/  HADD2.F32 R0, -RZ, R44.H0_H0 ;  /* 0x2000002cff007230 */ /* 0x000fe20000004100 */
[----:B------:R-:W-:-:S02]  /*87e0*/  FFMA.FTZ R17, R7, R24, -R9 ;  /* 0x0000001807117223 */ /* 0x000fc40000010809 */
[----:B------:R-:W-:Y:S02]  /*87f0*/  FFMA.FTZ R11, R11, R24, R10 ;  /* 0x000000180b0b7223 */ /* 0x000fe4000001000a */
[-C--:B------:R-:W-:Y:S02]  /*8800*/  FMUL.FTZ R12, R8, R0.reuse ;  /* 0x00000000080c7220 */ /* 0x080fe40000410000 */
[C---:B------:R-:W-:Y:S01]  /*8810*/  FMUL.FTZ R7, R6.reuse, R0 ;  /* 0x0000000006077220 */ /* 0x040fe20000410000 */
[--C-:B------:R-:W-:Y:S01]  /*8820*/  HADD2.F32 R0, -RZ, R56.reuse.H0_H0 ;  /* 0x20000038ff007230 */ /* 0x100fe20000004100 */
[----:B------:R-:W-:Y:S01]  /*8830*/  FFMA.FTZ R12, R6, R3, -R12 ;  /* 0x00000003060c7223 */ /* 0x000fe2000001080c */
[----:B------:R-:W-:Y:S01]  /*8840*/  F2FP.PACK_AB R11, R11, R17 ;  /* 0x000000110b0b723e */ /* 0x000fe200000000ff */
[----:B------:R-:W-:Y:S01]  /*8850*/  FFMA.FTZ R8, R8, R3, R7 ;  /* 0x0000000308087223 */ /* 0x000fe20000010007 */
[----:B------:R-:W-:Y:S01]  /*8860*/  HADD2.F32 R3, -RZ, R56.H1_H1 ;  /* 0x30000038ff037230 */ /* 0x000fe20000004100 */
[----:B------:R-:W-:-:S02]  /*8870*/  FMUL.FTZ R6, R13, R0 ;  /* 0x000000000d067220 */ /* 0x000fc40000410000 */
[----:B------:R-:W-:Y:S01]  /*8880*/  FMUL.FTZ R10, R14, R0 ;  /* 0x000000000e0a7220 */ /* 0x000fe20000410000 */
[----:B------:R-:W-:Y:S01]  /*8890*/  F2FP.PACK_AB R8, R8, R12 ;  /* 0x0000000c0808723e */ /* 0x000fe200000000ff */
[-C--:B------:R-:W-:Y:S02]  /*88a0*/  FMUL.FTZ R0, R15, R18.reuse ;  /* 0x000000120f007220 */ /* 0x080fe40000410000 */
[----:B------:R-:W-:Y:S02]  /*88b0*/  FMUL.FTZ R9, R16, R18 ;  /* 0x0000001210097220 */ /* 0x000fe40000410000 */
[-C--:B------:R-:W-:Y:S02]  /*88c0*/  FFMA.FTZ R6, R14, R3.reuse, -R6 ;  /* 0x000000030e067223 */ /* 0x080fe40000010806 */
[----:B------:R-:W-:Y:S02]  /*88d0*/  FFMA.FTZ R10, R13, R3, R10 ;  /* 0x000000030d0a7223 */ /* 0x000fe4000001000a */
[----:B------:R-:W-:-:S02]  /*88e0*/  FFMA.FTZ R0, R16, R19, -R0 ;  /* 0x0000001310007223 */ /* 0x000fc40000010800 */
[----:B------:R-:W-:Y:S01]  /*88f0*/  FFMA.FTZ R9, R15, R19, R9 ;  /* 0x000000130f097223 */ /* 0x000fe20000010009 */
[----:B------:R-:W-:-:S04]  /*8900*/  F2FP.PACK_AB R10, R10, R6 ;  /* 0x000000060a0a723e */ /* 0x000fc800000000ff */
[----:B------:R-:W-:-:S05]  /*8910*/  F2FP.PACK_AB R9, R9, R0 ;  /* 0x000000000909723e */ /* 0x000fca00000000ff */
[----:B------:R1:W-:Y:S02]  /*8920*/  STS.128 [R45+0x100], R8 ;  /* 0x000100082d007388 */ /* 0x0003e40000000c00 */
.L_x_376:
[----:B------:R-:W-:Y:S05]  /*8930*/  BSYNC B0 ;  /* 0x0000000000007941 */ /* 0x000fea0003800000 */
.L_x_375:
[----:B------:R-:W-:-:S04]  /*8940*/  IADD3 R0, R38, 0x20, RZ ;  /* 0x0000002026007810 */ /* 0x000fc80007ffe0ff */
[----:B------:R-:W-:-:S13]  /*8950*/  ISETP.GE.AND P0, PT, R0, c[0x0][0x27c], PT ;  /* 0x00009f0000007a0c */ /* 0x000fda0003f06270 */
[----:B------:R-:W-:Y:S05]  /*8960*/  @P0 BRA `(.L_x_374) ;  /* 0x000002a000000947 */ /* 0x000fea0003800000 */
[----:B-1-3--:R-:W1:Y:S01]  /*8970*/  LDS.128 R8, [R45+0x4100] ;  /* 0x004100002d087984 */ /* 0x00ae620000000c00 */
[----:B------:R-:W-:Y:S02]  /*8980*/  SHF.R.U32.HI R0, RZ, 0x10, R23 ;  /* 0x00000010ff007819 */ /* 0x000fe40000011617 */
[--C-:B------:R-:W-:Y:S02]  /*8990*/  SHF.R.U32.HI R3, RZ, 0x10, R21.reuse ;  /* 0x00000010ff037819 */ /* 0x100fe40000011615 */
[----:B------:R-:W-:Y:S02]  /*89a0*/  SHF.R.U64 R19, R20, 0x10, R21 ;  /* 0x0000001014137819 */ /* 0x000fe40000001215 */
[----:B------:R-:W-:Y:S01]  /*89b0*/  SHF.R.U64 R18, R22, 0x10, R23 ;  /* 0x0000001016127819 */ /* 0x000fe20000001217 */
[----:B------:R-:W-:Y:S02]  /*89c0*/  HADD2.F32 R20, -RZ, R3.H0_H0 ;  /* 0x20000003ff147230 */ /* 0x000fe40000004100 */
[----:B------:R-:W-:-:S02]  /*89d0*/  HADD2.F32 R3, -RZ, R57.H1_H1 ;  /* 0x30000039ff037230 */ /* 0x000fc40000004100 */
[----:B------:R-:W-:Y:S02]  /*89e0*/  HADD2.F32 R19, -RZ, R19.H0_H0 ;  /* 0x20000013ff137230 */ /* 0x000fe40000004100 */
[--C-:B-1----:R-:W-:Y:S02]  /*89f0*/  HADD2.F32 R7, -RZ, R11.reuse.H0_H0 ;  /* 0x2000000bff077230 */ /* 0x102fe40000004100 */
[--C-:B------:R-:W-:Y:S02]  /*8a00*/  HADD2.F32 R14, -RZ, R10.reuse.H0_H0 ;  /* 0x2000000aff0e7230 */ /* 0x100fe40000004100 */
[----:B------:R-:W-:Y:S02]  /*8a10*/  HADD2.F32 R13, -RZ, R10.H1_H1 ;  /* 0x3000000aff0d7230 */ /* 0x000fe40000004100 */
[----:B------:R-:W-:Y:S02]  /*8a20*/  HADD2.F32 R11, -RZ, R11.H1_H1 ;  /* 0x3000000bff0b7230 */ /* 0x000fe40000004100 */
[----:B------:R-:W-:-:S02]  /*8a30*/  HADD2.F32 R10, -RZ, R0.H0_H0 ;  /* 0x20000000ff0a7230 */ /* 0x000fc40000004100 */
[--C-:B------:R-:W-:Y:S02]  /*8a40*/  HADD2.F32 R6, -RZ, R8.reuse.H0_H0 ;  /* 0x20000008ff067230 */ /* 0x100fe40000004100 */
[--C-:B------:R-:W-:Y:S02]  /*8a50*/  HADD2.F32 R16, -RZ, R9.reuse.H0_H0 ;  /* 0x20000009ff107230 */ /* 0x100fe40000004100 */
[----:B------:R-:W-:Y:S01]  /*8a60*/  HADD2.F32 R15, -RZ, R9.H1_H1 ;  /* 0x30000009ff0f7230 */ /* 0x000fe20000004100 */
[-C--:B------:R-:W-:Y:S01]  /*8a70*/  FMUL.FTZ R9, R11, R10.reuse ;  /* 0x0000000a0b097220 */ /* 0x080fe20000410000 */
[----:B------:R-:W-:Y:S01]  /*8a80*/  HADD2.F32 R8, -RZ, R8.H1_H1 ;  /* 0x30000008ff087230 */ /* 0x000fe20000004100 */
[C---:B------:R-:W-:Y:S01]  /*8a90*/  FMUL.FTZ R10, R7.reuse, R10 ;  /* 0x0000000a070a7220 */ /* 0x040fe20000410000 */
[----:B------:R-:W-:Y:S01]  /*8aa0*/  HADD2.F32 R0, -RZ, R57.H0_H0 ;  /* 0x20000039ff007230 */ /* 0x000fe20000004100 */
[-C--:B------:R-:W-:Y:S01]  /*8ab0*/  FFMA.FTZ R17, R7, R20.reuse, -R9 ;  /* 0x0000001407117223 */ /* 0x080fe20000010809 */
[----:B------:R-:W-:Y:S01]  /*8ac0*/  HADD2.F32 R9, -RZ, R18.H0_H0 ;  /* 0x20000012ff097230 */ /* 0x000fe20000004100 */
[----:B------:R-:W-:-:S02]  /*8ad0*/  FFMA.FTZ R11, R11, R20, R10 ;  /* 0x000000140b0b7223 */ /* 0x000fc4000001000a */
[-C--:B------:R-:W-:Y:S02]  /*8ae0*/  FMUL.FTZ R12, R8, R0.reuse ;  /* 0x00000000080c7220 */ /* 0x080fe40000410000 */
[C---:B------:R-:W-:Y:S01]  /*8af0*/  FMUL.FTZ R7, R6.reuse, R0 ;  /* 0x0000000006077220 */ /* 0x040fe20000410000 */
[--C-:B------:R-:W-:Y:S01]  /*8b00*/  HADD2.F32 R0, -RZ, R58.reuse.H0_H0 ;  /* 0x2000003aff007230 */ /* 0x100fe20000004100 */
[----:B------:R-:W-:Y:S01]  /*8b10*/  FFMA.FTZ R12, R6, R3, -R12 ;  /* 0x00000003060c7223 */ /* 0x000fe2000001080c */
[----:B------:R-:W-:Y:S01]  /*8b20*/  F2FP.PACK_AB R11, R11, R17 ;  /* 0x000000110b0b723e */ /* 0x000fe200000000ff */
[----:B------:R-:W-:Y:S01]  /*8b30*/  FFMA.FTZ R8, R8, R3, R7 ;  /* 0x0000000308087223 */ /* 0x000fe20000010007 */
[----:B------:R-:W-:Y:S01]  /*8b40*/  HADD2.F32 R3, -RZ, R58.H1_H1 ;  /* 0x3000003aff037230 */ /* 0x000fe20000004100 */
[-C--:B------:R-:W-:Y:S02]  /*8b50*/  FMUL.FTZ R6, R13, R0.reuse ;  /* 0x000000000d067220 */ /* 0x080fe40000410000 */
[----:B------:R-:W-:Y:S01]  /*8b60*/  FMUL.FTZ R10, R14, R0 ;  /* 0x000000000e0a7220 */ /* 0x000fe20000410000 */
[----:B------:R-:W-:Y:S01]  /*8b70*/  F2FP.PACK_AB R8, R8, R12 ;  /* 0x0000000c0808723e */ /* 0x000fe200000000ff */
[----:B------:R-:W-:-:S02]  /*8b80*/  FMUL.FTZ R0, R15, R9 ;  /* 0x000000090f007220 */ /* 0x000fc40000410000 */
[----:B------:R-:W-:Y:S02]  /*8b90*/  FMUL.FTZ R9, R16, R9 ;  /* 0x0000000910097220 */ /* 0x000fe40000410000 */
[-C--:B------:R-:W-:Y:S02]  /*8ba0*/  FFMA.FTZ R6, R14, R3.reuse, -R6 ;  /* 0x000000030e067223 */ /* 0x080fe40000010806 */
[----:B------:R-:W-:Y:S02]  /*8bb0*/  FFMA.FTZ R10, R13, R3, R10 ;  /* 0x000000030d0a7223 */ /* 0x000fe4000001000a */
[-C--:B------:R-:W-:Y:S02]  /*8bc0*/  FFMA.FTZ R0, R16, R19.reuse, -R0 ;  /* 0x0000001310007223 */ /* 0x080fe40000010800 */
[----:B------:R-:W-:Y:S01]  /*8bd0*/  FFMA.FTZ R9, R15, R19, R9 ;  /* 0x000000130f097223 */ /* 0x000fe20000010009 */
[----:B------:R-:W-:-:S04]  /*8be0*/  F2FP.PACK_AB R10, R10, R6 ;  /* 0x000000060a0a723e */ /* 0x000fc800000000ff */
[----:B------:R-:W-:-:S05]  /*8bf0*/  F2FP.PACK_AB R9, R9, R0 ;  /* 0x000000000909723e */ /* 0x000fca00000000ff */
[----:B------:R1:W-:Y:S02]  /*8c00*/  STS.128 [R45+0x4100], R8 ;  /* 0x004100082d007388 */ /* 0x0003e40000000c00 */
.L_x_374:
[----:B------:R-:W-:Y:S05]  /*8c10*/  BSYNC B1 ;  /* 0x0000000000017941 */ /* 0x000fea0003800000 */
.L_x_373:
[----:B------:R-:W-:Y:S01]  /*8c20*/  IADD3 R0, R51, 0x20, RZ ;  /* 0x0000002033007810 */ /* 0x000fe20007ffe0ff */
[----:B------:R-:W-:Y:S03]  /*8c30*/  BSSY B1, `(.L_x_377) ;  /* 0x000005e000017945 */ /* 0x000fe60003800000 */
[----:B------:R-:W-:-:S13]  /*8c40*/  ISETP.GE.AND P0, PT, R0, R25, PT ;  /* 0x000000190000720c */ /* 0x000fda0003f06270 */
[----:B------:R-:W-:Y:S05]  /*8c50*/  @P0 BRA `(.L_x_378) ;  /* 0x000005b000000947 */ /* 0x000fea0003800000 */
[----:B------:R-:W-:Y:S01]  /*8c60*/  ISETP.GE.AND P0, PT, R38, c[0x0][0x27c], PT ;  /* 0x00009f0026007a0c */ /* 0x000fe20003f06270 */
[----:B------:R-:W-:-:S12]  /*8c70*/  BSSY B0, `(.L_x_379) ;  /* 0x000002c000007945 */ /* 0x000fd80003800000 */
[----:B------:R-:W-:Y:S05]  /*8c80*/  @P0 BRA `(.L_x_380) ;  /* 0x000002a000000947 */ /* 0x000fea0003800000 */
[----:B-1-3--:R-:W1:Y:S01]  /*8c90*/  LDS.128 R8, [R45+0x1100] ;  /* 0x001100002d087984 */ /* 0x00ae620000000c00 */
[----:B------:R-:W-:Y:S02]  /*8ca0*/  SHF.R.U32.HI R0, RZ, 0x10, R29 ;  /* 0x00000010ff007819 */ /* 0x000fe4000001161d */
[----:B------:R-:W-:Y:S02]  /*8cb0*/  SHF.R.U32.HI R3, RZ, 0x10, R27 ;  /* 0x00000010ff037819 */ /* 0x000fe4000001161b */
        /* <DEDUP_REMOVED lines=23> */
[-C--:B------:R-:W-:Y:S01]  /*8e30*/  FFMA.FTZ R12, R6, R3.reuse, -R12 ;  /* 0x00000003060c7223 */ /* 0x080fe2000001080c */
        /* <DEDUP_REMOVED lines=15> */
.L_x_380:
[----:B------:R-:W-:Y:S05]  /*8f30*/  BSYNC B0 ;  /* 0x0000000000007941 */ /* 0x000fea0003800000 */
.L_x_379:
[----:B------:R-:W-:-:S04]  /*8f40*/  IADD3 R0, R38, 0x20, RZ ;  /* 0x0000002026007810 */ /* 0x000fc80007ffe0ff */
[----:B------:R-:W-:-:S13]  /*8f50*/  ISETP.GE.AND P0, PT, R0, c[0x0][0x27c], PT ;  /* 0x00009f0000007a0c */ /* 0x000fda0003f06270 */
        /* <DEDUP_REMOVED lines=26> */
[----:B------:R-:W-:Y:S01]  /*9100*/  HADD2.F32 R0, -RZ, R62.H0_H0 ;  /* 0x2000003eff007230 */ /* 0x000fe20000004100 */
[-C--:B------:R-:W-:Y:S01]  /*9110*/  FFMA.FTZ R12, R6, R3.reuse, -R12 ;  /* 0x00000003060c7223 */ /* 0x080fe2000001080c */
[----:B------:R-:W-:Y:S01]  /*9120*/  F2FP.PACK_AB R11, R11, R18 ;  /* 0x000000120b0b723e */ /* 0x000fe200000000ff */
[----:B------:R-:W-:Y:S01]  /*9130*/  FFMA.FTZ R8, R8, R3, R7 ;  /* 0x0000000308087223 */ /* 0x000fe20000010007 */
[----:B------:R-:W-:Y:S01]  /*9140*/  HADD2.F32 R3, -RZ, R63.H0_H0 ;  /* 0x2000003fff037230 */ /* 0x000fe20000004100 */
        /* <DEDUP_REMOVED lines=12> */
.L_x_378:
[----:B------:R-:W-:Y:S05]  /*9210*/  BSYNC B1 ;  /* 0x0000000000017941 */ /* 0x000fea0003800000 */
.L_x_377:
        /* <DEDUP_REMOVED lines=26> */
[----:B------:R-:W-:Y:S01]  /*93c0*/  HADD2.F32 R0, -RZ, R62.H1_H1 ;  /* 0x3000003eff007230 */ /* 0x000fe20000004100 */
        /* <DEDUP_REMOVED lines=22> */
.L_x_384:
[----:B------:R-:W-:Y:S05]  /*9530*/  BSYNC B0 ;  /* 0x0000000000007941 */ /* 0x000fea0003800000 */
.L_x_383:
        /* <DEDUP_REMOVED lines=45> */
.L_x_382:
[----:B------:R-:W-:Y:S05]  /*9810*/  BSYNC B1 ;  /* 0x0000000000017941 */ /* 0x000fea0003800000 */
.L_x_381:
[----:B------:R-:W-:-:S04]  /*9820*/  IADD3 R0, R51, 0x60, RZ ;  /* 0x0000006033007810 */ /* 0x000fc80007ffe0ff */
        /* <DEDUP_REMOVED lines=47> */
.L_x_387:
[----:B------:R-:W-:Y:S05]  /*9b20*/  BSYNC B0 ;  /* 0x0000000000007941 */ /* 0x000fea0003800000 */
.L_x_386:
        /* <DEDUP_REMOVED lines=9> */
[----:B------:R-:W-:-:S02]  /*9bc0*/  HADD2.F32 R3, -RZ, R69.H0_H0 ;  /* 0x20000045ff037230 */ /* 0x000fc40000004100 */
        /* <DEDUP_REMOVED lines=18> */
[----:B------:R-:W-:Y:S01]  /*9cf0*/  HADD2.F32 R0, -RZ, R68.H1_H1 ;  /* 0x30000044ff007230 */ /* 0x000fe20000004100 */
        /* <DEDUP_REMOVED lines=15> */
[----:B------:R1:W-:Y:S01]  /*9df0*/  STS.128 [R45+0x7100], R8 ;  /* 0x007100082d007388 */ /* 0x0003e20000000c00 */
[----:B------:R-:W-:Y:S05]  /*9e00*/  BRA `(.L_x_385) ;  /* 0x000024d000007947 */ /* 0x000fea0003800000 */
.L_x_364:
[----:B------:R-:W-:Y:S01]  /*9e10*/  @P3 IMAD.HI.U32 R3, R0, c[0x0][0x2c8], RZ ;  /* 0x0000b20000033a27 */ /* 0x000fe200078e00ff */
[----:B------:R-:W-:Y:S01]  /*9e20*/  SHF.R.S32.HI R26, RZ, 0x1f, R224 ;  /* 0x0000001fff1a7819 */ /* 0x000fe200000114e0 */
[----:B------:R-:W-:Y:S01]  /*9e30*/  CS2R R22, SRZ ;  /* 0x0000000000167805 */ /* 0x000fe2000001ff00 */
[----:B------:R-:W-:Y:S01]  /*9e40*/  CS2R R20, SRZ ;  /* 0x0000000000147805 */ /* 0x000fe2000001ff00 */
[----:B------:R-:W-:Y:S01]  /*9e50*/  IMAD.MOV.U32 R8, RZ, RZ, R10 ;  /* 0x000000ffff087224 */ /* 0x000fe200078e000a */
[----:B------:R-:W-:-:S04]  /*9e60*/  @P3 SHF.R.U32.HI R0, RZ, c[0x0][0x2cc], R3 ;  /* 0x0000b300ff003a19 */ /* 0x000fc80000011603 */
[----:B------:R-:W-:Y:S01]  /*9e70*/  SHF.R.S32.HI R3, RZ, 0x1f, R0 ;  /* 0x0000001fff037819 */ /* 0x000fe20000011400 */
[----:B------:R-:W-:-:S04]  /*9e80*/  IMAD.WIDE.U32 R8, R0, c[0x0][0x280], R8 ;  /* 0x0000a00000087a25 */ /* 0x000fc800078e0008 */
[C---:B------:R-:W-:Y:S01]  /*9e90*/  IMAD R6, R3.reuse, c[0x0][0x280], RZ ;  /* 0x0000a00003067a24 */ /* 0x040fe200078e02ff */
[----:B------:R-:W-:Y:S01]  /*9ea0*/  LEA R15, P0, R8, c[0x0][0x270], 0x1 ;  /* 0x00009c00080f7a11 */ /* 0x000fe200078008ff */
[----:B------:R-:W-:Y:S02]  /*9eb0*/  IMAD R3, R3, c[0x0][0x290], RZ ;  /* 0x0000a40003037a24 */ /* 0x000fe400078e02ff */
[----:B------:R-:W-:-:S04]  /*9ec0*/  IMAD R6, R0, c[0x0][0x284], R6 ;  /* 0x0000a10000067a24 */ /* 0x000fc800078e0206 */
[----:B------:R-:W-:-:S05]  /*9ed0*/  IMAD.IADD R6, R9, 0x1, R6 ;  /* 0x0000000109067824 */ /* 0x000fca00078e0206 */
[----:B------:R-:W-:Y:S01]  /*9ee0*/  LEA.HI.X R14, R8, c[0x0][0x274], R6, 0x1, P0 ;  /* 0x00009d00080e7a11 */ /* 0x000fe200000f0c06 */
[----:B------:R-:W-:Y:S01]  /*9ef0*/  IMAD.MOV.U32 R6, RZ, RZ, R12 ;  /* 0x000000ffff067224 */ /* 0x000fe200078e000c */
[----:B------:R-:W1:Y:S03]  /*9f00*/  SHFL.IDX PT, R8, R15, RZ, 0x181f ;  /* 0x00181fff0f087589 */ /* 0x000e6600000e0000 */
[----:B------:R-:W-:-:S04]  /*9f10*/  IMAD.WIDE.U32 R6, R0, c[0x0][0x290], R6 ;  /* 0x0000a40000067a25 */ /* 0x000fc800078e0006 */
[----:B------:R-:W-:Y:S01]  /*9f20*/  IMAD R0, R0, c[0x0][0x294], R3 ;  /* 0x0000a50000007a24 */ /* 0x000fe200078e0203 */
[C---:B------:R-:W-:Y:S01]  /*9f30*/  LEA R12, P0, R6.reuse, c[0x0][0x288], 0x1 ;  /* 0x0000a200060c7a11 */ /* 0x040fe200078008ff */
[----:B------:R-:W2:Y:S02]  /*9f40*/  SHFL.IDX PT, R3, R14, RZ, 0x181f ;  /* 0x00181fff0e037589 */ /* 0x000ea400000e0000 */
[----:B------:R-:W-:Y:S02]  /*9f50*/  IMAD.IADD R0, R7, 0x1, R0 ;  /* 0x0000000107007824 */ /* 0x000fe400078e0200 */
[----:B------:R-:W3:Y:S03]  /*9f60*/  SHFL.IDX PT, R7, R12, RZ, 0x181f ;  /* 0x00181fff0c077589 */ /* 0x000ee600000e0000 */
[----:B------:R-:W-:Y:S02]  /*9f70*/  LEA.HI.X R11, R6, c[0x0][0x28c], R0, 0x1, P0 ;  /* 0x0000a300060b7a11 */ /* 0x000fe400000f0c00 */
[----:B------:R-:W-:-:S13]  /*9f80*/  ISETP.GE.OR P0, PT, R224, c[0x0][0x27c], P4 ;  /* 0x00009f00e0007a0c */ /* 0x000fda0002706670 */
[C---:B------:R-:W-:Y:S01]  /*9f90*/  @!P0 IMAD.SHL.U32 R6, R224.reuse, 0x2, RZ ;  /* 0x00000002e0068824 */ /* 0x040fe200078e00ff */
[----:B------:R-:W-:-:S04]  /*9fa0*/  @!P0 SHF.L.U64.HI R0, R224, 0x1, R26 ;  /* 0x00000001e0008819 */ /* 0x000fc8000001021a */
[----:B-1----:R-:W-:-:S04]  /*9fb0*/  @!P0 IADD3 R8, P2, R8, R6, RZ ;  /* 0x0000000608088210 */ /* 0x002fc80007f5e0ff */
[----:B--2---:R-:W-:Y:S02]  /*9fc0*/  @!P0 IADD3.X R9, R3, R0, RZ, P2, !PT ;  /* 0x0000000003098210 */ /* 0x004fe400017fe4ff */
[----:B------:R-:W1:Y:S01]  /*9fd0*/  SHFL.IDX PT, R3, R11, RZ, 0x181f ;  /* 0x00181fff0b037589 */ /* 0x000e6200000e0000 */
[----:B---3--:R-:W-:Y:S01]  /*9fe0*/  @!P0 IADD3 R6, P2, R7, R6, RZ ;  /* 0x0000000607068210 */ /* 0x008fe20007f5e0ff */
[----:B------:R-:W-:Y:S01]  /*9ff0*/  CS2R R18, SRZ ;  /* 0x0000000000127805 */ /* 0x000fe2000001ff00 */
[----:B------:R-:W-:Y:S01]  /*a000*/  CS2R R16, SRZ ;  /* 0x0000000000107805 */ /* 0x000fe2000001ff00 */
[----:B------:R2:W3:Y:S02]  /*a010*/  @!P0 LD.E.128 R20, [R8.64] ;  /* 0x0000001208148980 */ /* 0x0004e4000c101d00 */
[----:B-1----:R-:W-:-:S05]  /*a020*/  @!P0 IMAD.X R7, R3, 0x1, R0, P2 ;  /* 0x0000000103078824 */ /* 0x002fca00010e0600 */
[----:B------:R3:W4:Y:S01]  /*a030*/  @!P0 LD.E.128 R16, [R6.64] ;  /* 0x0000001206108980 */ /* 0x000722000c101d00 */
[----:B------:R-:W-:Y:S03]  /*a040*/  BSSY B0, `(.L_x_388) ;  /* 0x0000025000007945 */ /* 0x000fe60003800000 */
[----:B--2---:R1:W2:Y:S01]  /*a050*/  SHFL.IDX PT, R8, R15, 0x1, 0x181f ;  /* 0x00381f000f087f89 */ /* 0x0042a200000e0000 */
[----:B------:R-:W-:-:S03]  /*a060*/  CS2R R34, SRZ ;  /* 0x0000000000227805 */ /* 0x000fc6000001ff00 */
[----:B------:R1:W1:Y:S01]  /*a070*/  SHFL.IDX PT, R10, R12, 0x1, 0x181f ;  /* 0x00381f000c0a7f89 */ /* 0x00026200000e0000 */
[----:B------:R-:W-:-:S03]  /*a080*/  CS2R R32, SRZ ;  /* 0x0000000000207805 */ /* 0x000fc6000001ff00 */
[----:B------:R1:W1:Y:S01]  /*a090*/  SHFL.IDX PT, R9, R14, 0x1, 0x181f ;  /* 0x00381f000e097f89 */ /* 0x00026200000e0000 */
[----:B------:R-:W-:-:S03]  /*a0a0*/  CS2R R30, SRZ ;  /* 0x00000000001e7805 */ /* 0x000fc6000001ff00 */
[----:B------:R1:W1:Y:S01]  /*a0b0*/  SHFL.IDX PT, R13, R11, 0x1, 0x181f ;  /* 0x00381f000b0d7f89 */ /* 0x00026200000e0000 */
[----:B------:R-:W-:Y:S01]  /*a0c0*/  CS2R R28, SRZ ;  /* 0x00000000001c7805 */ /* 0x000fe2000001ff00 */
[----:B------:R-:W-:Y:S01]  /*a0d0*/  ISETP.GE.AND P2, PT, R224, c[0x0][0x27c], PT ;  /* 0x00009f00e0007a0c */ /* 0x000fe20003f46270 */
[----:B---3--:R-:W-:Y:S01]  /*a0e0*/  IMAD.MOV.U32 R7, RZ, RZ, R22 ;  /* 0x000000ffff077224 */ /* 0x008fe200078e0016 */
[----:B------:R-:W-:Y:S01]  /*a0f0*/  MOV R3, R20 ;  /* 0x0000001400037202 */ /* 0x000fe20000000f00 */
[----:B------:R-:W-:Y:S02]  /*a100*/  IMAD.MOV.U32 R6, RZ, RZ, R23 ;  /* 0x000000ffff067224 */ /* 0x000fe400078e0017 */
[----:B------:R-:W-:Y:S01]  /*a110*/  IMAD.MOV.U32 R0, RZ, RZ, R21 ;  /* 0x000000ffff007224 */ /* 0x000fe200078e0015 */
[----:B------:R-:W-:Y:S02]  /*a120*/  PRMT R68, R7, 0x7610, R68 ;  /* 0x0000761007447816 */ /* 0x000fe40000000044 */
[----:B------:R-:W-:-:S02]  /*a130*/  PRMT R42, R42, 0x5410, R6 ;  /* 0x000054102a2a7816 */ /* 0x000fc40000000006 */
[----:B------:R-:W-:Y:S01]  /*a140*/  PRMT R38, R0, 0x5410, R3 ;  /* 0x0000541000267816 */ /* 0x000fe20000000003 */
[----:B----4-:R-:W-:Y:S01]  /*a150*/  IMAD.MOV.U32 R7, RZ, RZ, R18 ;  /* 0x000000ffff077224 */ /* 0x010fe200078e0012 */
[----:B------:R-:W-:Y:S01]  /*a160*/  MOV R3, R16 ;  /* 0x0000001000037202 */ /* 0x000fe20000000f00 */
[----:B------:R-:W-:Y:S02]  /*a170*/  IMAD.MOV.U32 R6, RZ, RZ, R19 ;  /* 0x000000ffff067224 */ /* 0x000fe400078e0013 */
[----:B------:R-:W-:Y:S01]  /*a180*/  IMAD.MOV.U32 R0, RZ, RZ, R17 ;  /* 0x000000ffff007224 */ /* 0x000fe200078e0011 */
[----:B------:R-:W-:Y:S02]  /*a190*/  PRMT R40, R7, 0x7610, R40 ;  /* 0x0000761007287816 */ /* 0x000fe40000000028 */
[----:B------:R-:W-:Y:S02]  /*a1a0*/  PRMT R42, R6, 0x7610, R42 ;  /* 0x00007610062a7816 */ /* 0x000fe4000000002a */
[----:B------:R-:W-:Y:S01]  /*a1b0*/  PRMT R37, R0, 0x5410, R3 ;  /* 0x0000541000257816 */ /* 0x000fe20000000003 */
[----:B------:R-:W-:Y:S05]  /*a1c0*/  @P1 BRA `(.L_x_389) ;  /* 0x000000c000001947 */ /* 0x000fea0003800000 */
[----:B-12---:R-:W-:Y:S01]  /*a1d0*/  CS2R R32, SRZ ;  /* 0x0000000000207805 */ /* 0x006fe2000001ff00 */
[----:B------:R-:W-:Y:S01]  /*a1e0*/  CS2R R30, SRZ ;  /* 0x00000000001e7805 */ /* 0x000fe2000001ff00 */
[----:B------:R-:W-:Y:S01]  /*a1f0*/  CS2R R28, SRZ ;  /* 0x00000000001c7805 */ /* 0x000fe2000001ff00 */
[----:B------:R-:W-:Y:S05]  /*a200*/  @P2 BRA `(.L_x_389) ;  /* 0x0000008000002947 */ /* 0x000fea0003800000 */
[C---:B------:R-:W-:Y:S01]  /*a210*/  IMAD.SHL.U32 R6, R224.reuse, 0x2, RZ ;  /* 0x00000002e0067824 */ /* 0x040fe200078e00ff */
[----:B------:R-:W-:-:S04]  /*a220*/  SHF.L.U64.HI R0, R224, 0x1, R26 ;  /* 0x00000001e0007819 */ /* 0x000fc8000001021a */
[----:B------:R-:W-:-:S05]  /*a230*/  IADD3 R8, P0, R8, R6, RZ ;  /* 0x0000000608087210 */ /* 0x000fca0007f1e0ff */
[----:B------:R-:W-:Y:S01]  /*a240*/  IMAD.X R9, R9, 0x1, R0, P0 ;  /* 0x0000000109097824 */ /* 0x000fe200000e0600 */
[----:B------:R-:W-:-:S04]  /*a250*/  IADD3 R6, P0, R10, R6, RZ ;  /* 0x000000060a067210 */ /* 0x000fc80007f1e0ff */
[----:B------:R1:W5:Y:S01]  /*a260*/  LD.E.128 R32, [R8.64] ;  /* 0x0000001208207980 */ /* 0x000362000c101d00 */
[----:B------:R-:W-:-:S05]  /*a270*/  IMAD.X R7, R13, 0x1, R0, P0 ;  /* 0x000000010d077824 */ /* 0x000fca00000e0600 */
[----:B------:R1:W5:Y:S03]  /*a280*/  LD.E.128 R28, [R6.64] ;  /* 0x00000012061c7980 */ /* 0x000366000c101d00 */
.L_x_389:
[----:B-12---:R-:W-:Y:S05]  /*a290*/  BSYNC B0 ;  /* 0x0000000000007941 */ /* 0x006fea0003800000 */
.L_x_388:
[----:B------:R-:W1:Y:S01]  /*a2a0*/  SHFL.IDX PT, R3, R15, 0x2, 0x181f ;  /* 0x00581f000f037f89 */ /* 0x000e6200000e0000 */
[C---:B------:R-:W-:Y:S01]  /*a2b0*/  ISETP.GE.OR P0, PT, R224.reuse, c[0x0][0x27c], P5 ;  /* 0x00009f00e0007a0c */ /* 0x040fe20002f06670 */
[----:B------:R-:W-:Y:S01]  /*a2c0*/  CS2R R54, SRZ ;  /* 0x0000000000367805 */ /* 0x000fe2000001ff00 */
[----:B------:R-:W-:Y:S01]  /*a2d0*/  CS2R R52, SRZ ;  /* 0x0000000000347805 */ /* 0x000fe2000001ff00 */
[----:B------:R-:W2:Y:S04]  /*a2e0*/  SHFL.IDX PT, R6, R14, 0x2, 0x181f ;  /* 0x00581f000e067f89 */ /* 0x000ea800000e0000 */
[----:B------:R-:W-:Y:S06]  /*a2f0*/  SHFL.IDX PT, R10, R11, 0x2, 0x181f ;  /* 0x00581f000b0a7f89 */ /* 0x000fec00000e0000 */
[C---:B------:R-:W-:Y:S01]  /*a300*/  @!P0 IMAD.SHL.U32 R0, R224.reuse, 0x2, RZ ;  /* 0x00000002e0008824 */ /* 0x040fe200078e00ff */
[----:B------:R-:W-:-:S04]  /*a310*/  @!P0 SHF.L.U64.HI R7, R224, 0x1, R26 ;  /* 0x00000001e0078819 */ /* 0x000fc8000001021a */
[----:B-1----:R-:W-:Y:S02]  /*a320*/  @!P0 IADD3 R8, P1, R3, R0, RZ ;  /* 0x0000000003088210 */ /* 0x002fe40007f3e0ff */
[----:B------:R-:W1:Y:S03]  /*a330*/  SHFL.IDX PT, R3, R12, 0x2, 0x181f ;  /* 0x00581f000c037f89 */ /* 0x000e6600000e0000 */
[----:B--2---:R-:W-:Y:S01]  /*a340*/  @!P0 IMAD.X R9, R6, 0x1, R7, P1 ;  /* 0x0000000106098824 */ /* 0x004fe200008e0607 */
[----:B------:R-:W-:Y:S01]  /*a350*/  CS2R R58, SRZ ;  /* 0x00000000003a7805 */ /* 0x000fe2000001ff00 */
[----:B------:R-:W-:-:S03]  /*a360*/  CS2R R56, SRZ ;  /* 0x0000000000387805 */ /* 0x000fc6000001ff00 */
[----:B------:R2:W3:Y:S01]  /*a370*/  @!P0 LD.E.128 R52, [R8.64] ;  /* 0x0000001208348980 */ /* 0x0004e2000c101d00 */
[----:B-1----:R-:W-:-:S05]  /*a380*/  @!P0 IADD3 R6, P1, R3, R0, RZ ;  /* 0x0000000003068210 */ /* 0x002fca0007f3e0ff */
[----:B------:R-:W-:-:S05]  /*a390*/  @!P0 IMAD.X R7, R10, 0x1, R7, P1 ;  /* 0x000000010a078824 */ /* 0x000fca00008e0607 */
[----:B------:R1:W4:Y:S01]  /*a3a0*/  @!P0 LD.E.128 R56, [R6.64] ;  /* 0x0000001206388980 */ /* 0x000322000c101d00 */
[----:B-----5:R-:W-:Y:S02]  /*a3b0*/  IMAD.MOV.U32 R3, RZ, RZ, R32 ;  /* 0x000000ffff037224 */ /* 0x020fe400078e0020 */
[----:B------:R-:W-:-:S03]  /*a3c0*/  IMAD.MOV.U32 R0, RZ, RZ, R33 ;  /* 0x000000ffff007224 */ /* 0x000fc600078e0021 */
[----:B------:R-:W-:Y:S01]  /*a3d0*/  PRMT R73, R73, 0x5410, R3 ;  /* 0x0000541049497816 */ /* 0x000fe20000000003 */
[----:B------:R-:W-:Y:S01]  /*a3e0*/  IMAD.MOV.U32 R3, RZ, RZ, R28 ;  /* 0x000000ffff037224 */ /* 0x000fe200078e001c */
[----:B------:R-:W-:Y:S01]  /*a3f0*/  PRMT R71, R71, 0x5410, R0 ;  /* 0x0000541047477816 */ /* 0x000fe20000000000 */
[----:B------:R-:W-:-:S03]  /*a400*/  IMAD.MOV.U32 R0, RZ, RZ, R29 ;  /* 0x000000ffff007224 */ /* 0x000fc600078e001d */
[----:B------:R-:W-:Y:S02]  /*a410*/  PRMT R73, R3, 0x7610, R73 ;  /* 0x0000761003497816 */ /* 0x000fe40000000049 */
[----:B------:R-:W-:Y:S01]  /*a420*/  PRMT R71, R0, 0x7610, R71 ;  /* 0x0000761000477816 */ /* 0x000fe20000000047 */
[----:B-1----:R-:W-:Y:S02]  /*a430*/  IMAD.MOV.U32 R7, RZ, RZ, R34 ;  /* 0x000000ffff077224 */ /* 0x002fe400078e0022 */
[----:B------:R-:W-:-:S03]  /*a440*/  IMAD.MOV.U32 R6, RZ, RZ, R35 ;  /* 0x000000ffff067224 */ /* 0x000fc600078e0023 */
[----:B------:R-:W-:Y:S01]  /*a450*/  PRMT R74, R74, 0x5410, R7 ;  /* 0x000054104a4a7816 */ /* 0x000fe20000000007 */
[----:B------:R-:W-:Y:S01]  /*a460*/  IMAD.MOV.U32 R7, RZ, RZ, R30 ;  /* 0x000000ffff077224 */ /* 0x000fe200078e001e */
[----:B------:R-:W-:Y:S01]  /*a470*/  PRMT R72, R72, 0x5410, R6 ;  /* 0x0000541048487816 */ /* 0x000fe20000000006 */
[----:B------:R-:W-:-:S03]  /*a480*/  IMAD.MOV.U32 R6, RZ, RZ, R31 ;  /* 0x000000ffff067224 */ /* 0x000fc600078e001f */
[----:B------:R-:W-:Y:S02]  /*a490*/  PRMT R74, R7, 0x7610, R74 ;  /* 0x00007610074a7816 */ /* 0x000fe4000000004a */
[----:B------:R-:W-:Y:S01]  /*a4a0*/  PRMT R72, R6, 0x7610, R72 ;  /* 0x0000761006487816 */ /* 0x000fe20000000048 */
[----:B--2---:R1:W2:Y:S01]  /*a4b0*/  SHFL.IDX PT, R9, R14, 0x3, 0x181f ;  /* 0x00781f000e097f89 */ /* 0x0042a200000e0000 */
[----:B------:R-:W-:Y:S03]  /*a4c0*/  BSSY B0, `(.L_x_390) ;  /* 0x0000024000007945 */ /* 0x000fe60003800000 */
[----:B------:R1:W1:Y:S01]  /*a4d0*/  SHFL.IDX PT, R8, R15, 0x3, 0x181f ;  /* 0x00781f000f087f89 */ /* 0x00026200000e0000 */
[----:B------:R-:W-:-:S03]  /*a4e0*/  CS2R R66, SRZ ;  /* 0x0000000000427805 */ /* 0x000fc6000001ff00 */
[----:B------:R1:W1:Y:S01]  /*a4f0*/  SHFL.IDX PT, R10, R12, 0x3, 0x181f ;  /* 0x00781f000c0a7f89 */ /* 0x00026200000e0000 */
[----:B------:R-:W-:-:S03]  /*a500*/  CS2R R64, SRZ ;  /* 0x0000000000407805 */ /* 0x000fc6000001ff00 */
[----:B------:R-:W1:Y:S01]  /*a510*/  SHFL.IDX PT, R11, R11, 0x3, 0x181f ;  /* 0x00781f000b0b7f89 */ /* 0x000e6200000e0000 */
[----:B------:R-:W-:Y:S01]  /*a520*/  CS2R R62, SRZ ;  /* 0x00000000003e7805 */ /* 0x000fe2000001ff00 */
[----:B------:R-:W-:Y:S01]  /*a530*/  CS2R R60, SRZ ;  /* 0x00000000003c7805 */ /* 0x000fe2000001ff00 */
[----:B---3--:R-:W-:Y:S02]  /*a540*/  IMAD.MOV.U32 R7, RZ, RZ, R54 ;  /* 0x000000ffff077224 */ /* 0x008fe400078e0036 */
[----:B------:R-:W-:Y:S02]  /*a550*/  IMAD.MOV.U32 R6, RZ, RZ, R55 ;  /* 0x000000ffff067224 */ /* 0x000fe400078e0037 */
[----:B------:R-:W-:Y:S02]  /*a560*/  IMAD.MOV.U32 R3, RZ, RZ, R52 ;  /* 0x000000ffff037224 */ /* 0x000fe400078e0034 */
[----:B------:R-:W-:Y:S01]  /*a570*/  IMAD.MOV.U32 R0, RZ, RZ, R53 ;  /* 0x000000ffff007224 */ /* 0x000fe200078e0035 */
[----:B------:R-:W-:-:S02]  /*a580*/  PRMT R80, R80, 0x5410, R7 ;  /* 0x0000541050507816 */ /* 0x000fc40000000007 */
[----:B------:R-:W-:Y:S02]  /*a590*/  PRMT R78, R78, 0x5410, R6 ;  /* 0x000054104e4e7816 */ /* 0x000fe40000000006 */
[----:B------:R-:W-:Y:S02]  /*a5a0*/  PRMT R79, R79, 0x5410, R3 ;  /* 0x000054104f4f7816 */ /* 0x000fe40000000003 */
[----:B------:R-:W-:Y:S01]  /*a5b0*/  PRMT R75, R75, 0x5410, R0 ;  /* 0x000054104b4b7816 */ /* 0x000fe20000000000 */
[----:B----4-:R-:W-:Y:S02]  /*a5c0*/  IMAD.MOV.U32 R7, RZ, RZ, R58 ;  /* 0x000000ffff077224 */ /* 0x010fe400078e003a */
[----:B------:R-:W-:Y:S02]  /*a5d0*/  IMAD.MOV.U32 R6, RZ, RZ, R59 ;  /* 0x000000ffff067224 */ /* 0x000fe400078e003b */
[----:B------:R-:W-:Y:S02]  /*a5e0*/  IMAD.MOV.U32 R3, RZ, RZ, R56 ;  /* 0x000000ffff037224 */ /* 0x000fe400078e0038 */
[----:B------:R-:W-:Y:S01]  /*a5f0*/  IMAD.MOV.U32 R0, RZ, RZ, R57 ;  /* 0x000000ffff007224 */ /* 0x000fe200078e0039 */
[----:B------:R-:W-:-:S02]  /*a600*/  PRMT R80, R7, 0x7610, R80 ;  /* 0x0000761007507816 */ /* 0x000fc40000000050 */
[----:B------:R-:W-:Y:S02]  /*a610*/  PRMT R78, R6, 0x7610, R78 ;  /* 0x00007610064e7816 */ /* 0x000fe4000000004e */
[----:B------:R-:W-:Y:S02]  /*a620*/  PRMT R79, R3, 0x7610, R79 ;  /* 0x00007610034f7816 */ /* 0x000fe4000000004f */
[----:B------:R-:W-:Y:S01]  /*a630*/  PRMT R75, R0, 0x7610, R75 ;  /* 0x00007610004b7816 */ /* 0x000fe2000000004b */
[----:B------:R-:W-:Y:S05]  /*a640*/  @P6 BRA `(.L_x_391) ;  /* 0x000000b000006947 */ /* 0x000fea0003800000 */
[C---:B-12---:R-:W-:Y:S01]  /*a650*/  IMAD.SHL.U32 R3, R224.reuse, 0x2, RZ ;  /* 0x00000002e0037824 */ /* 0x046fe200078e00ff */
[----:B------:R-:W-:Y:S01]  /*a660*/  SHF.L.U64.HI R0, R224, 0x1, R26 ;  /* 0x00000001e0007819 */ /* 0x000fe2000001021a */
[----:B------:R-:W-:Y:S01]  /*a670*/  CS2R R64, SRZ ;  /* 0x0000000000407805 */ /* 0x000fe2000001ff00 */
[----:B------:R-:W-:Y:S01]  /*a680*/  CS2R R62, SRZ ;  /* 0x00000000003e7805 */ /* 0x000fe2000001ff00 */
[----:B------:R-:W-:Y:S01]  /*a690*/  CS2R R60, SRZ ;  /* 0x00000000003c7805 */ /* 0x000fe2000001ff00 */
[----:B------:R-:W-:-:S05]  /*a6a0*/  IADD3 R8, P0, R8, R3, RZ ;  /* 0x0000000308087210 */ /* 0x000fca0007f1e0ff */
[----:B------:R-:W-:Y:S01]  /*a6b0*/  IMAD.X R9, R9, 0x1, R0, P0 ;  /* 0x0000000109097824 */ /* 0x000fe200000e0600 */
[----:B------:R-:W-:-:S04]  /*a6c0*/  IADD3 R6, P0, R10, R3, RZ ;  /* 0x000000030a067210 */ /* 0x000fc80007f1e0ff */
[----:B------:R1:W5:Y:S01]  /*a6d0*/  @!P2 LD.E.128 R64, [R8.64] ;  /* 0x000000120840a980 */ /* 0x000362000c101d00 */
[----:B------:R-:W-:-:S05]  /*a6e0*/  IMAD.X R7, R11, 0x1, R0, P0 ;  /* 0x000000010b077824 */ /* 0x000fca00000e0600 */
[----:B------:R1:W5:Y:S03]  /*a6f0*/  @!P2 LD.E.128 R60, [R6.64] ;  /* 0x00000012063ca980 */ /* 0x000366000c101d00 */
.L_x_391:
[----:B-12---:R-:W-:Y:S05]  /*a700*/  BSYNC B0 ;  /* 0x0000000000007941 */ /* 0x006fea0003800000 */
.L_x_390:
[----:B------:R-:W-:Y:S01]  /*a710*/  IMAD.IADD R7, R39, 0x1, -R218 ;  /* 0x0000000127077824 */ /* 0x000fe200078e0ada */
[----:B------:R-:W-:-:S04]  /*a720*/  DEPBAR.LE SB0, 0x1 ;  /* 0x000080400000791a */ /* 0x000fc80000000000 */
[----:B------:R-:W-:Y:S01]  /*a730*/  IMNMX R69, R7, 0x80, PT ;  /* 0x0000008007457817 */ /* 0x000fe20003800200 */
[----:B-----5:R-:W-:Y:S01]  /*a740*/  IMAD.MOV.U32 R3, RZ, RZ, R67 ;  /* 0x000000ffff037224 */ /* 0x020fe200078e0043 */
[----:B------:R-:W-:Y:S01]  /*a750*/  BSSY B0, `(.L_x_392) ;  /* 0x0000070000007945 */ /* 0x000fe20003800000 */
[----:B------:R-:W-:Y:S01]  /*a760*/  IMAD.MOV.U32 R0, RZ, RZ, R64 ;  /* 0x000000ffff007224 */ /* 0x000fe200078e0040 */
[----:B------:R-:W-:Y:S01]  /*a770*/  BAR.SYNC.DEFER_BLOCKING 0x0 ;  /* 0x0000000000007b1d */ /* 0x000fe20000010000 */
[----:B------:R-:W-:Y:S01]  /*a780*/  IMAD.MOV.U32 R6, RZ, RZ, R66 ;  /* 0x000000ffff067224 */ /* 0x000fe200078e0042 */
[----:B------:R-:W-:Y:S02]  /*a790*/  ISETP.GE.OR P0, PT, R51, R69, P2 ;  /* 0x000000453300720c */ /* 0x000fe40001706670 */
[----:B------:R-:W-:Y:S01]  /*a7a0*/  PRMT R83, R3, 0x5410, R0 ;  /* 0x0000541003537816 */ /* 0x000fe20000000000 */
[----:B------:R-:W-:Y:S01]  /*a7b0*/  IMAD.MOV.U32 R3, RZ, RZ, R65 ;  /* 0x000000ffff037224 */ /* 0x000fe200078e0041 */
[----:B------:R-:W-:Y:S01]  /*a7c0*/  PRMT R84, R84, 0x5410, R6 ;  /* 0x0000541054547816 */ /* 0x000fe20000000006 */
[----:B------:R-:W-:Y:S01]  /*a7d0*/  IMAD.MOV.U32 R6, RZ, RZ, R63 ;  /* 0x000000ffff067224 */ /* 0x000fe200078e003f */
[----:B------:R-:W-:-:S02]  /*a7e0*/  MOV R0, R62 ;  /* 0x0000003e00007202 */ /* 0x000fc40000000f00 */
[----:B------:R-:W-:Y:S02]  /*a7f0*/  PRMT R82, R3, 0x7610, R82 ;  /* 0x0000761003527816 */ /* 0x000fe40000000052 */
[----:B------:R-:W-:Y:S01]  /*a800*/  PRMT R84, R0, 0x7610, R84 ;  /* 0x0000761000547816 */ /* 0x000fe20000000054 */
[----:B------:R-:W-:Y:S01]  /*a810*/  IMAD.MOV.U32 R0, RZ, RZ, R61 ;  /* 0x000000ffff007224 */ /* 0x000fe200078e003d */
[----:B------:R-:W-:-:S04]  /*a820*/  MOV R3, R60 ;  /* 0x0000003c00037202 */ /* 0x000fc80000000f00 */
[----:B------:R-:W-:Y:S02]  /*a830*/  PRMT R81, R0, 0x5410, R6 ;  /* 0x0000541000517816 */ /* 0x000fe40000000006 */
[----:B------:R-:W-:Y:S01]  /*a840*/  PRMT R82, R82, 0x5410, R3 ;  /* 0x0000541052527816 */ /* 0x000fe20000000003 */
[----:B------:R-:W-:Y:S05]  /*a850*/  @P0 BRA `(.L_x_393) ;  /* 0x000005f000000947 */ /* 0x000fea0003800000 */
[----:B------:R-:W-:Y:S01]  /*a860*/  MOV R0, c[0x0][0x27c] ;  /* 0x00009f0000007a02 */ /* 0x000fe20000000f00 */
[----:B------:R-:W1:Y:S01]  /*a870*/  LDS.128 R8, [R45+0x100] ;  /* 0x000100002d087984 */ /* 0x000e620000000c00 */
[----:B------:R-:W-:Y:S02]  /*a880*/  SHF.R.U32.HI R7, RZ, 0x10, R17 ;  /* 0x00000010ff077819 */ /* 0x000fe40000011611 */
[----:B------:R-:W-:Y:S02]  /*a890*/  LEA.HI R0, R0, R50, RZ, 0x1d ;  /* 0x0000003200007211 */ /* 0x000fe400078fe8ff */
[----:B------:R-:W-:Y:S02]  /*a8a0*/  SHF.R.U64 R49, R20, 0x10, R21 ;  /* 0x0000001014317819 */ /* 0x000fe40000001215 */
[----:B------:R-:W-:-:S02]  /*a8b0*/  SHF.R.S32.HI R6, RZ, 0x1f, R0 ;  /* 0x0000001fff067819 */ /* 0x000fc40000011400 */
[----:B------:R-:W-:Y:S01]  /*a8c0*/  SHF.L.U32 R3, R0, 0x3, RZ ;  /* 0x0000000300037819 */ /* 0x000fe200000006ff */
[----:B------:R-:W-:Y:S01]  /*a8d0*/  HADD2.F32 R49, -RZ, R49.H0_H0 ;  /* 0x20000031ff317230 */ /* 0x000fe20000004100 */
[----:B------:R-:W-:Y:S02]  /*a8e0*/  LEA.HI R0, R6, R0, RZ, 0x3 ;  /* 0x0000000006007211 */ /* 0x000fe400078f18ff */
[----:B------:R-:W-:Y:S02]  /*a8f0*/  LOP3.LUT R3, R24, 0x38, R3, 0xf8, !PT ;  /* 0x0000003818037812 */ /* 0x000fe400078ef803 */
[----:B------:R-:W-:Y:S02]  /*a900*/  SHF.L.U32 R0, R0, 0xa, RZ ;  /* 0x0000000a00007819 */ /* 0x000fe400000006ff */
[----:B------:R-:W-:Y:S02]  /*a910*/  LOP3.LUT R3, R3, R27, RZ, 0x3c, !PT ;  /* 0x0000001b03037212 */ /* 0x000fe400078e3cff */
[----:B------:R-:W-:-:S02]  /*a920*/  LOP3.LUT R0, R0, 0x7fffe000, RZ, 0xc0, !PT ;  /* 0x7fffe00000007812 */ /* 0x000fc400078ec0ff */
[----:B------:R-:W-:Y:S02]  /*a930*/  SHF.R.U32.HI R27, RZ, 0x10, R21 ;  /* 0x00000010ff1b7819 */ /* 0x000fe40000011615 */
[----:B------:R-:W-:Y:S02]  /*a940*/  IADD3 R0, R3, R0, R25 ;  /* 0x0000000003007210 */ /* 0x000fe40007ffe019 */
[--C-:B------:R-:W-:Y:S01]  /*a950*/  SHF.R.U64 R48, R22, 0x10, R23.reuse ;  /* 0x0000001016307819 */ /* 0x100fe20000001217 */
[----:B------:R-:W-:Y:S01]  /*a960*/  HADD2.F32 R70, -RZ, R27.H0_H0 ;  /* 0x2000001bff467230 */ /* 0x000fe20000004100 */
[----:B------:R-:W-:Y:S01]  /*a970*/  SHF.L.U32 R41, R0, 0x1, RZ ;  /* 0x0000000100297819 */ /* 0x000fe200000006ff */
[----:B------:R-:W-:Y:S01]  /*a980*/  HADD2.F32 R0, -RZ, R37.H0_H0 ;  /* 0x20000025ff007230 */ /* 0x000fe20000004100 */
[----:B------:R-:W-:Y:S01]  /*a990*/  SHF.R.U32.HI R36, RZ, 0x10, R23 ;  /* 0x00000010ff247819 */ /* 0x000fe20000011617 */
[----:B------:R-:W-:Y:S01]  /*a9a0*/  HADD2.F32 R48, -RZ, R48.H0_H0 ;  /* 0x20000030ff307230 */ /* 0x000fe20000004100 */
[----:B------:R-:W-:Y:S01]  /*a9b0*/  SHF.R.U64 R43, R18, 0x10, R19 ;  /* 0x00000010122b7819 */ /* 0x000fe20000001213 */
[----:B------:R-:W2:Y:S01]  /*a9c0*/  LDS.128 R12, [R41+0x100] ;  /* 0x00010000290c7984 */ /* 0x000ea20000000c00 */
[----:B------:R-:W-:-:S02]  /*a9d0*/  SHF.R.U64 R47, R16, 0x10, R17 ;  /* 0x00000010102f7819 */ /* 0x000fc40000001211 */
[----:B------:R-:W-:Y:S01]  /*a9e0*/  SHF.R.U32.HI R19, RZ, 0x10, R19 ;  /* 0x00000010ff137819 */ /* 0x000fe20000011613 */
[--C-:B-1----:R-:W-:Y:S02]  /*a9f0*/  HADD2.F32 R23, -RZ, R10.reuse.H0_H0 ;  /* 0x2000000aff177230 */ /* 0x102fe40000004100 */
[----:B------:R-:W-:Y:S02]  /*aa00*/  HADD2.F32 R25, -RZ, R10.H1_H1 ;  /* 0x3000000aff197230 */ /* 0x000fe40000004100 */
[--C-:B------:R-:W-:Y:S02]  /*aa10*/  HADD2.F32 R22, -RZ, R11.reuse.H0_H0 ;  /* 0x2000000bff167230 */ /* 0x100fe40000004100 */
[----:B------:R-:W-:Y:S02]  /*aa20*/  HADD2.F32 R21, -RZ, R11.H1_H1 ;  /* 0x3000000bff157230 */ /* 0x000fe40000004100 */
[--C-:B------:R-:W-:Y:S02]  /*aa30*/  HADD2.F32 R20, -RZ, R9.reuse.H0_H0 ;  /* 0x20000009ff147230 */ /* 0x100fe40000004100 */
[----:B------:R-:W-:-:S02]  /*aa40*/  HADD2.F32 R18, -RZ, R9.H1_H1 ;  /* 0x30000009ff127230 */ /* 0x000fc40000004100 */
[--C-:B------:R-:W-:Y:S02]  /*aa50*/  HADD2.F32 R24, -RZ, R8.reuse.H0_H0 ;  /* 0x20000008ff187230 */ /* 0x100fe40000004100 */
[----:B------:R-:W-:Y:S01]  /*aa60*/  HADD2.F32 R26, -RZ, R8.H1_H1 ;  /* 0x30000008ff1a7230 */ /* 0x000fe20000004100 */
[-C--:B------:R-:W-:Y:S01]  /*aa70*/  FMUL.FTZ R8, R20, R0.reuse ;  /* 0x0000000014087220 */ /* 0x080fe20000410000 */
[----:B------:R-:W-:Y:S02]  /*aa80*/  HADD2.F32 R19, -RZ, R19.H0_H0 ;  /* 0x20000013ff137230 */ /* 0x000fe40000004100 */
[----:B--2---:R-:W-:Y:S02]  /*aa90*/  HADD2.F32 R6, -RZ, R13.H0_H0 ;  /* 0x2000000dff067230 */ /* 0x004fe40000004100 */
[--C-:B------:R-:W-:Y:S02]  /*aaa0*/  HADD2.F32 R10, -RZ, R15.reuse.H0_H0 ;  /* 0x2000000fff0a7230 */ /* 0x100fe40000004100 */
[----:B------:R-:W-:Y:S01]  /*aab0*/  HADD2.F32 R11, -RZ, R15.H1_H1 ;  /* 0x3000000fff0b7230 */ /* 0x000fe20000004100 */
[----:B------:R-:W-:Y:S01]  /*aac0*/  FMUL.FTZ R39, R6, R0 ;  /* 0x0000000006277220 */ /* 0x000fe20000410000 */
[----:B------:R-:W-:-:S02]  /*aad0*/  HADD2.F32 R15, -RZ, R7.H0_H0 ;  /* 0x20000007ff0f7230 */ /* 0x000fc40000004100 */
[--C-:B------:R-:W-:Y:S02]  /*aae0*/  HADD2.F32 R9, -RZ, R12.reuse.H0_H0 ;  /* 0x2000000cff097230 */ /* 0x100fe40000004100 */
[----:B------:R-:W-:Y:S01]  /*aaf0*/  HADD2.F32 R17, -RZ, R12.H1_H1 ;  /* 0x3000000cff117230 */ /* 0x000fe20000004100 */
[----:B------:R-:W-:Y:S01]  /*ab00*/  FMUL.FTZ R0, R18, R15 ;  /* 0x0000000f12007220 */ /* 0x000fe20000410000 */
[--C-:B------:R-:W-:Y:S02]  /*ab10*/  HADD2.F32 R12, -RZ, R14.reuse.H0_H0 ;  /* 0x2000000eff0c7230 */ /* 0x100fe40000004100 */
[----:B------:R-:W-:Y:S02]  /*ab20*/  HADD2.F32 R16, -RZ, R14.H1_H1 ;  /* 0x3000000eff107230 */ /* 0x000fe40000004100 */
[----:B------:R-:W-:Y:S02]  /*ab30*/  HADD2.F32 R3, -RZ, R13.H1_H1 ;  /* 0x3000000dff037230 */ /* 0x000fe40000004100 */
[----:B------:R-:W-:-:S02]  /*ab40*/  HADD2.F32 R14, -RZ, R38.H0_H0 ;  /* 0x20000026ff0e7230 */ /* 0x000fc40000004100 */
[----:B------:R-:W-:Y:S01]  /*ab50*/  HADD2.F32 R7, -RZ, R37.H1_H1 ;  /* 0x30000025ff077230 */ /* 0x000fe20000004100 */
[C---:B------:R-:W-:Y:S01]  /*ab60*/  FFMA.FTZ R44, R3.reuse, R70, R0 ;  /* 0x00000046032c7223 */ /* 0x040fe20000010000 */
[----:B------:R-:W-:Y:S01]  /*ab70*/  HADD2.F32 R13, -RZ, R38.H1_H1 ;  /* 0x30000026ff0d7230 */ /* 0x000fe20000004100 */
[----:B------:R-:W-:Y:S01]  /*ab80*/  FFMA.FTZ R46, R6, R14, R8 ;  /* 0x0000000e062e7223 */ /* 0x000fe20000010008 */
[----:B------:R-:W-:Y:S01]  /*ab90*/  HADD2.F32 R0, -RZ, R42.H0_H0 ;  /* 0x2000002aff007230 */ /* 0x000fe20000004100 */
[----:B------:R-:W-:Y:S01]  /*aba0*/  FMUL.FTZ R38, R3, R15 ;  /* 0x0000000f03267220 */ /* 0x000fe20000410000 */
[----:B------:R-:W-:Y:S01]  /*abb0*/  HADD2.F32 R3, -RZ, R40.H0_H0 ;  /* 0x20000028ff037230 */ /* 0x000fe20000004100 */
[-C--:B------:R-:W-:Y:S02]  /*abc0*/  FMUL.FTZ R6, R24, R7.reuse ;  /* 0x0000000718067220 */ /* 0x080fe40000410000 */
[C---:B------:R-:W-:Y:S01]  /*abd0*/  FMUL.FTZ R37, R9.reuse, R7 ;  /* 0x0000000709257220 */ /* 0x040fe20000410000 */
[----:B------:R-:W-:Y:S01]  /*abe0*/  HADD2.F32 R7, -RZ, R68.H0_H0 ;  /* 0x20000044ff077230 */ /* 0x000fe20000004100 */
[----:B------:R-:W-:Y:S01]  /*abf0*/  FFMA.FTZ R40, R9, R13, R6 ;  /* 0x0000000d09287223 */ /* 0x000fe20000010006 */
[----:B------:R-:W-:Y:S01]  /*ac00*/  HADD2.F32 R6, -RZ, R42.H1_H1 ;  /* 0x3000002aff067230 */ /* 0x000fe20000004100 */
[----:B------:R-:W-:Y:S01]  /*ac10*/  FMUL.FTZ R9, R23, R3 ;  /* 0x0000000317097220 */ /* 0x000fe20000410000 */
[----:B------:R-:W-:Y:S01]  /*ac20*/  HADD2.F32 R68, -RZ, R36.H0_H0 ;  /* 0x20000024ff447230 */ /* 0x000fe20000004100 */
[----:B------:R-:W-:-:S02]  /*ac30*/  FMUL.FTZ R8, R22, R0 ;  /* 0x0000000016087220 */ /* 0x000fc40000410000 */
[C---:B------:R-:W-:Y:S02]  /*ac40*/  FMUL.FTZ R27, R12.reuse, R3 ;  /* 0x000000030c1b7220 */ /* 0x040fe40000410000 */
[----:B------:R-:W-:Y:S02]  /*ac50*/  FFMA.FTZ R42, R12, R7, R9 ;  /* 0x000000070c2a7223 */ /* 0x000fe40000010009 */
[C---:B------:R-:W-:Y:S02]  /*ac60*/  FMUL.FTZ R12, R10.reuse, R0 ;  /* 0x000000000a0c7220 */ /* 0x040fe40000410000 */
[----:B------:R-:W-:Y:S01]  /*ac70*/  FFMA.FTZ R15, R10, R6, R8 ;  /* 0x000000060a0f7223 */ /* 0x000fe20000010008 */
[----:B------:R-:W-:Y:S01]  /*ac80*/  HADD2.F32 R10, -RZ, R47.H0_H0 ;  /* 0x2000002fff0a7230 */ /* 0x000fe20000004100 */
[-C--:B------:R-:W-:Y:S01]  /*ac90*/  FMUL.FTZ R0, R21, R19.reuse ;  /* 0x0000001315007220 */ /* 0x080fe20000410000 */
[----:B------:R-:W-:Y:S01]  /*aca0*/  HADD2.F32 R8, -RZ, R43.H0_H0 ;  /* 0x2000002bff087230 */ /* 0x000fe20000004100 */
[----:B------:R-:W-:-:S02]  /*acb0*/  FMUL.FTZ R9, R11, R19 ;  /* 0x000000130b097220 */ /* 0x000fc40000410000 */
[----:B------:R-:W-:Y:S02]  /*acc0*/  FFMA.FTZ R11, R11, R68, R0 ;  /* 0x000000440b0b7223 */ /* 0x000fe40000010000 */
[----:B------:R-:W-:Y:S02]  /*acd0*/  FMUL.FTZ R3, R26, R10 ;  /* 0x0000000a1a037220 */ /* 0x000fe40000410000 */
[----:B------:R-:W-:Y:S01]  /*ace0*/  FMUL.FTZ R0, R25, R8 ;  /* 0x0000000819007220 */ /* 0x000fe20000410000 */
[----:B------:R-:W-:Y:S01]  /*acf0*/  F2FP.PACK_AB R15, R11, R15 ;  /* 0x0000000f0b0f723e */ /* 0x000fe200000000ff */
[C---:B------:R-:W-:Y:S02]  /*ad00*/  FMUL.FTZ R10, R17.reuse, R10 ;  /* 0x0000000a110a7220 */ /* 0x040fe40000410000 */
[----:B------:R-:W-:Y:S02]  /*ad10*/  FMUL.FTZ R8, R16, R8 ;  /* 0x0000000810087220 */ /* 0x000fe40000410000 */
[----:B------:R-:W-:-:S02]  /*ad20*/  FFMA.FTZ R19, R17, R49, R3 ;  /* 0x0000003111137223 */ /* 0x000fc40000010003 */
[----:B------:R-:W-:Y:S02]  /*ad30*/  FFMA.FTZ R36, R16, R48, R0 ;  /* 0x0000003010247223 */ /* 0x000fe40000010000 */
[----:B------:R-:W-:Y:S02]  /*ad40*/  FFMA.FTZ R17, R20, R14, -R39 ;  /* 0x0000000e14117223 */ /* 0x000fe40000010827 */
        /* <DEDUP_REMOVED lines=8> */
[----:B------:R-:W-:-:S02]  /*add0*/  FFMA.FTZ R7, R26, R49, -R10 ;  /* 0x000000311a077223 */ /* 0x000fc4000001080a */
[----:B------:R-:W-:Y:S01]  /*ade0*/  FFMA.FTZ R6, R25, R48, -R8 ;  /* 0x0000003019067223 */ /* 0x000fe20000010808 */
[----:B------:R-:W-:Y:S02]  /*adf0*/  F2FP.PACK_AB R11, R0, R3 ;  /* 0x00000003000b723e */ /* 0x000fe400000000ff */
[----:B------:R-:W-:Y:S02]  /*ae00*/  F2FP.PACK_AB R8, R7, R18 ;  /* 0x000000120708723e */ /* 0x000fe400000000ff */
[----:B------:R-:W-:Y:S02]  /*ae10*/  F2FP.PACK_AB R10, R6, R14 ;  /* 0x0000000e060a723e */ /* 0x000fe400000000ff */
[----:B------:R-:W-:-:S03]  /*ae20*/  F2FP.PACK_AB R14, R36, R42 ;  /* 0x0000002a240e723e */ /* 0x000fc600000000ff */
[----:B------:R1:W-:Y:S04]  /*ae30*/  STS.128 [R45+0x100], R8 ;  /* 0x000100082d007388 */ /* 0x0003e80000000c00 */
[----:B------:R1:W-:Y:S02]  /*ae40*/  STS.128 [R41+0x100], R12 ;  /* 0x0001000c29007388 */ /* 0x0003e40000000c00 */
.L_x_393:
[----:B------:R-:W-:Y:S05]  /*ae50*/  BSYNC B0 ;  /* 0x0000000000007941 */ /* 0x000fea0003800000 */
.L_x_392:
[----:B------:R-:W-:Y:S01]  /*ae60*/  IADD3 R3, R51, 0x20, RZ ;  /* 0x0000002033037810 */ /* 0x000fe20007ffe0ff */
[----:B------:R-:W-:Y:S03]  /*ae70*/  BSSY B0, `(.L_x_394) ;  /* 0x000006c000007945 */ /* 0x000fe60003800000 */
[----:B------:R-:W-:-:S13]  /*ae80*/  ISETP.GE.OR P0, PT, R3, R69, P2 ;  /* 0x000000450300720c */ /* 0x000fda0001706670 */
[----:B------:R-:W-:Y:S05]  /*ae90*/  @P0 BRA `(.L_x_395) ;  /* 0x0000069000000947 */ /* 0x000fea0003800000 */
[----:B------:R-:W-:Y:S02]  /*aea0*/  MOV R7, c[0x0][0x27c] ;  /* 0x00009f0000077a02 */ /* 0x000fe40000000f00 */
[----:B------:R-:W-:Y:S02]  /*aeb0*/  SHF.R.S32.HI R0, RZ, 0x1f, R3 ;  /* 0x0000001fff007819 */ /* 0x000fe40000011403 */
[----:B------:R-:W-:Y:S02]  /*aec0*/  LEA.HI R7, R7, R50, RZ, 0x1d ;  /* 0x0000003207077211 */ /* 0x000fe400078fe8ff */
[----:B------:R-:W-:Y:S02]  /*aed0*/  SHF.L.U32 R6, R3, 0x6, RZ ;  /* 0x0000000603067819 */ /* 0x000fe400000006ff */
[----:B------:R-:W-:Y:S02]  /*aee0*/  LEA.HI R3, R0, R3, RZ, 0x3 ;  /* 0x0000000300037211 */ /* 0x000fe400078f18ff */
[----:B-1----:R-:W-:-:S02]  /*aef0*/  SHF.R.S32.HI R10, RZ, 0x1f, R7 ;  /* 0x0000001fff0a7819 */ /* 0x002fc40000011407 */
[----:B------:R-:W-:Y:S01]  /*af00*/  LOP3.LUT R0, R6, 0x1c0, RZ, 0xc0, !PT ;  /* 0x000001c006007812 */ /* 0x000fe200078ec0ff */
[----:B------:R-:W-:Y:S01]  /*af10*/  IMAD.SHL.U32 R6, R3, 0x40, RZ ;  /* 0x0000004003067824 */ /* 0x000fe200078e00ff */
[----:B------:R-:W-:Y:S02]  /*af20*/  SHF.L.U32 R8, R7, 0x3, RZ ;  /* 0x0000000307087819 */ /* 0x000fe400000006ff */
[----:B------:R-:W-:Y:S02]  /*af30*/  LEA.HI R7, R10, R7, RZ, 0x3 ;  /* 0x000000070a077211 */ /* 0x000fe400078f18ff */
[C---:B------:R-:W-:Y:S02]  /*af40*/  LOP3.LUT R9, R0.reuse, 0x38, R224, 0xf8, !PT ;  /* 0x0000003800097812 */ /* 0x040fe400078ef8e0 */
[----:B------:R-:W-:Y:S02]  /*af50*/  SHF.R.U32.HI R3, RZ, 0x3, R0 ;  /* 0x00000003ff037819 */ /* 0x000fe40000011600 */
[----:B------:R-:W-:Y:S01]  /*af60*/  LOP3.LUT R8, R0, 0x38, R8, 0xf8, !PT ;  /* 0x0000003800087812 */ /* 0x000fe200078ef808 */
[----:B------:R-:W-:Y:S01]  /*af70*/  IMAD.SHL.U32 R0, R7, 0x400, RZ ;  /* 0x0000040007007824 */ /* 0x000fe200078e00ff */
[----:B------:R-:W-:-:S02]  /*af80*/  LOP3.LUT R6, R6, 0xfffffe00, RZ, 0xc0, !PT ;  /* 0xfffffe0006067812 */ /* 0x000fc400078ec0ff */
[----:B------:R-:W-:Y:S02]  /*af90*/  SHF.R.U32.HI R16, RZ, 0x10, R33 ;  /* 0x00000010ff107819 */ /* 0x000fe40000011621 */
[----:B------:R-:W-:Y:S02]  /*afa0*/  LOP3.LUT R9, R6, R9, R3, 0xf6, !PT ;  /* 0x0000000906097212 */ /* 0x000fe400078ef603 */
[----:B------:R-:W-:Y:S01]  /*afb0*/  LOP3.LUT R3, R8, R3, RZ, 0x3c, !PT ;  /* 0x0000000308037212 */ /* 0x000fe200078e3cff */
[----:B------:R-:W-:Y:S01]  /*afc0*/  HADD2.F32 R42, -RZ, R16.H0_H0 ;  /* 0x20000010ff2a7230 */ /* 0x000fe20000004100 */
[----:B------:R-:W-:Y:S02]  /*afd0*/  LOP3.LUT R0, R0, 0x7fffe000, RZ, 0xc0, !PT ;  /* 0x7fffe00000007812 */ /* 0x000fe400078ec0ff */
[----:B------:R-:W-:Y:S02]  /*afe0*/  SHF.L.U32 R37, R9, 0x1, RZ ;  /* 0x0000000109257819 */ /* 0x000fe400000006ff */
[----:B------:R-:W-:Y:S01]  /*aff0*/  IADD3 R0, R3, R0, R6 ;  /* 0x0000000003007210 */ /* 0x000fe20007ffe006 */
[----:B------:R-:W-:Y:S01]  /*b000*/  HADD2.F32 R3, -RZ, R71.H0_H0 ;  /* 0x20000047ff037230 */ /* 0x000fe20000004100 */
[----:B------:R-:W-:Y:S01]  /*b010*/  SHF.R.U64 R40, R32, 0x10, R33 ;  /* 0x0000001020287819 */ /* 0x000fe20000001221 */
[----:B------:R-:W1:Y:S01]  /*b020*/  LDS.128 R8, [R37+0x100] ;  /* 0x0001000025087984 */ /* 0x000e620000000c00 */
[----:B------:R-:W-:-:S02]  /*b030*/  SHF.L.U32 R36, R0, 0x1, RZ ;  /* 0x0000000100247819 */ /* 0x000fc400000006ff */
[----:B------:R-:W-:Y:S02]  /*b040*/  SHF.R.U32.HI R0, RZ, 0x10, R29 ;  /* 0x00000010ff007819 */ /* 0x000fe4000001161d */
[--C-:B------:R-:W-:Y:S01]  /*b050*/  SHF.R.U64 R39, R34, 0x10, R35.reuse ;  /* 0x0000001022277819 */ /* 0x100fe20000001223 */
[----:B------:R-:W2:Y:S01]  /*b060*/  LDS.128 R12, [R36+0x100] ;  /* 0x00010000240c7984 */ /* 0x000ea20000000c00 */
[----:B------:R-:W-:Y:S01]  /*b070*/  SHF.R.U32.HI R26, RZ, 0x10, R35 ;  /* 0x00000010ff1a7819 */ /* 0x000fe20000011623 */
[----:B------:R-:W-:Y:S01]  /*b080*/  HADD2.F32 R27, -RZ, R0.H0_H0 ;  /* 0x20000000ff1b7230 */ /* 0x000fe20000004100 */
[--C-:B------:R-:W-:Y:S01]  /*b090*/  SHF.R.U64 R30, R30, 0x10, R31.reuse ;  /* 0x000000101e1e7819 */ /* 0x100fe2000000121f */
[----:B------:R-:W-:Y:S01]  /*b0a0*/  HADD2.F32 R0, -RZ, R72.H0_H0 ;  /* 0x20000048ff007230 */ /* 0x000fe20000004100 */
[----:B------:R-:W-:Y:S01]  /*b0b0*/  SHF.R.U32.HI R25, RZ, 0x10, R31 ;  /* 0x00000010ff197819 */ /* 0x000fe2000001161f */
[----:B------:R-:W-:Y:S01]  /*b0c0*/  HADD2.F32 R41, -RZ, R26.H0_H0 ;  /* 0x2000001aff297230 */ /* 0x000fe20000004100 */
[----:B------:R-:W-:Y:S01]  /*b0d0*/  SHF.R.U64 R38, R28, 0x10, R29 ;  /* 0x000000101c267819 */ /* 0x000fe2000000121d */
[----:B------:R-:W-:-:S02]  /*b0e0*/  HADD2.F32 R39, -RZ, R39.H0_H0 ;  /* 0x20000027ff277230 */ /* 0x000fc40000004100 */
[----:B------:R-:W-:Y:S02]  /*b0f0*/  HADD2.F32 R16, -RZ, R25.H0_H0 ;  /* 0x20000019ff107230 */ /* 0x000fe40000004100 */
[----:B-1----:R-:W-:Y:S02]  /*b100*/  HADD2.F32 R18, -RZ, R9.H0_H0 ;  /* 0x20000009ff127230 */ /* 0x002fe40000004100 */
[--C-:B------:R-:W-:Y:S02]  /*b110*/  HADD2.F32 R22, -RZ, R8.reuse.H0_H0 ;  /* 0x20000008ff167230 */ /* 0x100fe40000004100 */
[----:B------:R-:W-:Y:S02]  /*b120*/  HADD2.F32 R24, -RZ, R8.H1_H1 ;  /* 0x30000008ff187230 */ /* 0x000fe40000004100 */
[--C-:B--2---:R-:W-:Y:S02]  /*b130*/  HADD2.F32 R8, -RZ, R13.reuse.H0_H0 ;  /* 0x2000000dff087230 */ /* 0x104fe40000004100 */
[----:B------:R-:W-:-:S02]  /*b140*/  HADD2.F32 R7, -RZ, R13.H1_H1 ;  /* 0x3000000dff077230 */ /* 0x000fc40000004100 */
[----:B------:R-:W-:Y:S01]  /*b150*/  HADD2.F32 R17, -RZ, R9.H1_H1 ;  /* 0x30000009ff117230 */ /* 0x000fe20000004100 */
[-C--:B------:R-:W-:Y:S01]  /*b160*/  FMUL.FTZ R9, R18, R3.reuse ;  /* 0x0000000312097220 */ /* 0x080fe20000410000 */
[----:B------:R-:W-:Y:S01]  /*b170*/  HADD2.F32 R13, -RZ, R71.H1_H1 ;  /* 0x30000047ff0d7230 */ /* 0x000fe20000004100 */
[C---:B------:R-:W-:Y:S01]  /*b180*/  FMUL.FTZ R33, R8.reuse, R3 ;  /* 0x0000000308217220 */ /* 0x040fe20000410000 */
[----:B------:R-:W-:Y:S01]  /*b190*/  HADD2.F32 R20, -RZ, R11.H0_H0 ;  /* 0x2000000bff147230 */ /* 0x000fe20000004100 */
[----:B------:R-:W-:Y:S01]  /*b1a0*/  FMUL.FTZ R31, R7, R27 ;  /* 0x0000001b071f7220 */ /* 0x000fe20000410000 */
[----:B------:R-:W-:Y:S01]  /*b1b0*/  HADD2.F32 R6, -RZ, R15.H0_H0 ;  /* 0x2000000fff067230 */ /* 0x000fe20000004100 */
[----:B------:R-:W-:Y:S01]  /*b1c0*/  FFMA.FTZ R35, R8, R13, R9 ;  /* 0x0000000d08237223 */ /* 0x000fe20000010009 */
[----:B------:R-:W-:Y:S01]  /*b1d0*/  HADD2.F32 R9, -RZ, R72.H1_H1 ;  /* 0x30000048ff097230 */ /* 0x000fe20000004100 */
[----:B------:R-:W-:Y:S01]  /*b1e0*/  FMUL.FTZ R8, R17, R27 ;  /* 0x0000001b11087220 */ /* 0x000fe20000410000 */
[----:B------:R-:W-:Y:S01]  /*b1f0*/  HADD2.F32 R19, -RZ, R11.H1_H1 ;  /* 0x3000000bff137230 */ /* 0x000fe20000004100 */
[-C--:B------:R-:W-:Y:S01]  /*b200*/  FMUL.FTZ R3, R20, R0.reuse ;  /* 0x0000000014037220 */ /* 0x080fe20000410000 */
[--C-:B------:R-:W-:Y:S01]  /*b210*/  HADD2.F32 R21, -RZ, R10.reuse.H0_H0 ;  /* 0x2000000aff157230 */ /* 0x100fe20000004100 */
[C---:B------:R-:W-:Y:S01]  /*b220*/  FMUL.FTZ R27, R6.reuse, R0 ;  /* 0x00000000061b7220 */ /* 0x040fe20000410000 */
[--C-:B------:R-:W-:Y:S01]  /*b230*/  HADD2.F32 R0, -RZ, R73.reuse.H0_H0 ;  /* 0x20000049ff007230 */ /* 0x100fe20000004100 */
[----:B------:R-:W-:Y:S01]  /*b240*/  FFMA.FTZ R34, R7, R42, R8 ;  /* 0x0000002a07227223 */ /* 0x000fe20000010008 */
[----:B------:R-:W-:Y:S01]  /*b250*/  HADD2.F32 R23, -RZ, R10.H1_H1 ;  /* 0x3000000aff177230 */ /* 0x000fe20000004100 */
[----:B------:R-:W-:Y:S01]  /*b260*/  FFMA.FTZ R32, R6, R9, R3 ;  /* 0x0000000906207223 */ /* 0x000fe20000010003 */
[----:B------:R-:W-:Y:S01]  /*b270*/  HADD2.F32 R11, -RZ, R12.H0_H0 ;  /* 0x2000000cff0b7230 */ /* 0x000fe20000004100 */
[----:B------:R-:W-:Y:S01]  /*b280*/  FMUL.FTZ R7, R22, R0 ;  /* 0x0000000016077220 */ /* 0x000fe20000410000 */
[----:B------:R-:W-:Y:S01]  /*b290*/  HADD2.F32 R8, -RZ, R73.H1_H1 ;  /* 0x30000049ff087230 */ /* 0x000fe20000004100 */
[----:B------:R-:W-:Y:S01]  /*b2a0*/  FMUL.FTZ R6, R19, R16 ;  /* 0x0000001013067220 */ /* 0x000fe20000410000 */
[----:B------:R-:W-:-:S02]  /*b2b0*/  HADD2.F32 R10, -RZ, R15.H1_H1 ;  /* 0x3000000fff0a7230 */ /* 0x000fc40000004100 */
[----:B------:R-:W-:Y:S01]  /*b2c0*/  HADD2.F32 R15, -RZ, R12.H1_H1 ;  /* 0x3000000cff0f7230 */ /* 0x000fe20000004100 */
[C---:B------:R-:W-:Y:S01]  /*b2d0*/  FFMA.FTZ R28, R11.reuse, R8, R7 ;  /* 0x000000080b1c7223 */ /* 0x040fe20000010007 */
[----:B------:R-:W-:Y:S01]  /*b2e0*/  HADD2.F32 R3, -RZ, R74.H0_H0 ;  /* 0x2000004aff037230 */ /* 0x000fe20000004100 */
[C---:B------:R-:W-:Y:S01]  /*b2f0*/  FMUL.FTZ R25, R10.reuse, R16 ;  /* 0x000000100a197220 */ /* 0x040fe20000410000 */
[----:B------:R-:W-:Y:S01]  /*b300*/  HADD2.F32 R12, -RZ, R14.H0_H0 ;  /* 0x2000000eff0c7230 */ /* 0x000fe20000004100 */
[----:B------:R-:W-:Y:S01]  /*b310*/  FMUL.FTZ R16, R11, R0 ;  /* 0x000000000b107220 */ /* 0x000fe20000410000 */
[----:B------:R-:W-:Y:S01]  /*b320*/  HADD2.F32 R7, -RZ, R38.H0_H0 ;  /* 0x20000026ff077230 */ /* 0x000fe20000004100 */
[----:B------:R-:W-:Y:S01]  /*b330*/  FFMA.FTZ R29, R10, R41, R6 ;  /* 0x000000290a1d7223 */ /* 0x000fe20000010006 */
[----:B------:R-:W-:Y:S01]  /*b340*/  HADD2.F32 R0, -RZ, R74.H1_H1 ;  /* 0x3000004aff007230 */ /* 0x000fe20000004100 */
[-C--:B------:R-:W-:Y:S01]  /*b350*/  FMUL.FTZ R6, R21, R3.reuse ;  /* 0x0000000315067220 */ /* 0x080fe20000410000 */
[----:B------:R-:W-:Y:S01]  /*b360*/  HADD2.F32 R10, -RZ, R30.H0_H0 ;  /* 0x2000001eff0a7230 */ /* 0x000fe20000004100 */
[----:B------:R-:W-:Y:S01]  /*b370*/  FMUL.FTZ R11, R12, R3 ;  /* 0x000000030c0b7220 */ /* 0x000fe20000410000 */
[----:B------:R-:W-:Y:S01]  /*b380*/  HADD2.F32 R38, -RZ, R40.H0_H0 ;  /* 0x20000028ff267230 */ /* 0x000fe20000004100 */
[----:B------:R-:W-:Y:S01]  /*b390*/  FMUL.FTZ R3, R24, R7 ;  /* 0x0000000718037220 */ /* 0x000fe20000410000 */
[----:B------:R-:W-:Y:S01]  /*b3a0*/  HADD2.F32 R14, -RZ, R14.H1_H1 ;  /* 0x3000000eff0e7230 */ /* 0x000fe20000004100 */
[----:B------:R-:W-:-:S02]  /*b3b0*/  FFMA.FTZ R30, R12, R0, R6 ;  /* 0x000000000c1e7223 */ /* 0x000fc40000010006 */
[----:B------:R-:W-:Y:S02]  /*b3c0*/  FMUL.FTZ R6, R23, R10 ;  /* 0x0000000a17067220 */ /* 0x000fe40000410000 */
[C---:B------:R-:W-:Y:S02]  /*b3d0*/  FMUL.FTZ R7, R15.reuse, R7 ;  /* 0x000000070f077220 */ /* 0x040fe40000410000 */
[----:B------:R-:W-:Y:S02]  /*b3e0*/  FFMA.FTZ R15, R15, R38, R3 ;  /* 0x000000260f0f7223 */ /* 0x000fe40000010003 */
[C---:B------:R-:W-:Y:S02]  /*b3f0*/  FMUL.FTZ R3, R14.reuse, R10 ;  /* 0x0000000a0e037220 */ /* 0x040fe40000410000 */
[----:B------:R-:W-:Y:S02]  /*b400*/  FFMA.FTZ R26, R14, R39, R6 ;  /* 0x000000270e1a7223 */ /* 0x000fe40000010006 */
[----:B------:R-:W-:-:S02]  /*b410*/  FFMA.FTZ R12, R18, R13, -R33 ;  /* 0x0000000d120c7223 */ /* 0x000fc40000010821 */
        /* <DEDUP_REMOVED lines=12> */
[----:B------:R-:W-:-:S02]  /*b4e0*/  F2FP.PACK_AB R10, R26, R30 ;  /* 0x0000001e1a0a723e */ /* 0x000fc400000000ff */
[----:B------:R-:W-:Y:S02]  /*b4f0*/  F2FP.PACK_AB R12, R0, R16 ;  /* 0x00000010000c723e */ /* 0x000fe400000000ff */
[----:B------:R-:W-:-:S05]  /*b500*/  F2FP.PACK_AB R14, R3, R14 ;  /* 0x0000000e030e723e */ /* 0x000fca00000000ff */
[----:B------:R1:W-:Y:S04]  /*b510*/  STS.128 [R37+0x100], R12 ;  /* 0x0001000c25007388 */ /* 0x0003e80000000c00 */
[----:B------:R1:W-:Y:S02]  /*b520*/  STS.128 [R36+0x100], R8 ;  /* 0x0001000824007388 */ /* 0x0003e40000000c00 */
.L_x_395:
[----:B------:R-:W-:Y:S05]  /*b530*/  BSYNC B0 ;  /* 0x0000000000007941 */ /* 0x000fea0003800000 */
.L_x_394:
        /* <DEDUP_REMOVED lines=27> */
[----:B------:R-:W-:Y:S01]  /*b6f0*/  SHF.R.U32.HI R25, RZ, 0x10, R59 ;  /* 0x00000010ff197819 */ /* 0x000fe2000001163b */
[----:B------:R-:W1:Y:S01]  /*b700*/  LDS.128 R8, [R35+0x100] ;  /* 0x0001000023087984 */ /* 0x000e620000000c00 */
[----:B------:R-:W-:-:S02]  /*b710*/  SHF.L.U32 R32, R0, 0x1, RZ ;  /* 0x0000000100207819 */ /* 0x000fc400000006ff */
[----:B------:R-:W-:Y:S01]  /*b720*/  SHF.R.U32.HI R0, RZ, 0x10, R57 ;  /* 0x00000010ff007819 */ /* 0x000fe20000011639 */
[----:B------:R-:W-:Y:S01]  /*b730*/  HADD2.F32 R16, -RZ, R25.H0_H0 ;  /* 0x20000019ff107230 */ /* 0x000fe20000004100 */
[----:B------:R-:W-:Y:S01]  /*b740*/  SHF.R.U32.HI R26, RZ, 0x10, R55 ;  /* 0x00000010ff1a7819 */ /* 0x000fe20000011637 */
[----:B------:R-:W2:Y:S01]  /*b750*/  LDS.128 R12, [R32+0x100] ;  /* 0x00010000200c7984 */ /* 0x000ea20000000c00 */
[----:B------:R-:W-:Y:S01]  /*b760*/  SHF.R.U64 R30, R56, 0x10, R57 ;  /* 0x00000010381e7819 */ /* 0x000fe20000001239 */
[----:B------:R-:W-:Y:S01]  /*b770*/  HADD2.F32 R27, -RZ, R0.H0_H0 ;  /* 0x20000000ff1b7230 */ /* 0x000fe20000004100 */
[----:B------:R-:W-:Y:S01]  /*b780*/  SHF.R.U64 R36, R58, 0x10, R59 ;  /* 0x000000103a247819 */ /* 0x000fe2000000123b */
[----:B------:R-:W-:Y:S01]  /*b790*/  HADD2.F32 R0, -RZ, R78.H0_H0 ;  /* 0x2000004eff007230 */ /* 0x000fe20000004100 */
[----:B------:R-:W-:Y:S01]  /*b7a0*/  SHF.R.U64 R38, R52, 0x10, R53 ;  /* 0x0000001034267819 */ /* 0x000fe20000001235 */
[----:B------:R-:W-:Y:S01]  /*b7b0*/  HADD2.F32 R41, -RZ, R26.H0_H0 ;  /* 0x2000001aff297230 */ /* 0x000fe20000004100 */
[----:B------:R-:W-:-:S03]  /*b7c0*/  SHF.R.U64 R39, R54, 0x10, R55 ;  /* 0x0000001036277819 */ /* 0x000fc60000001237 */
[----:B------:R-:W-:Y:S02]  /*b7d0*/  HADD2.F32 R38, -RZ, R38.H0_H0 ;  /* 0x20000026ff267230 */ /* 0x000fe40000004100 */
[----:B------:R-:W-:Y:S02]  /*b7e0*/  HADD2.F32 R39, -RZ, R39.H0_H0 ;  /* 0x20000027ff277230 */ /* 0x000fe40000004100 */
[----:B-1----:R-:W-:Y:S02]  /*b7f0*/  HADD2.F32 R18, -RZ, R9.H0_H0 ;  /* 0x20000009ff127230 */ /* 0x002fe40000004100 */
[--C-:B------:R-:W-:Y:S02]  /*b800*/  HADD2.F32 R22, -RZ, R8.reuse.H0_H0 ;  /* 0x20000008ff167230 */ /* 0x100fe40000004100 */
[----:B------:R-:W-:Y:S02]  /*b810*/  HADD2.F32 R24, -RZ, R8.H1_H1 ;  /* 0x30000008ff187230 */ /* 0x000fe40000004100 */
[----:B--2---:R-:W-:-:S02]  /*b820*/  HADD2.F32 R8, -RZ, R13.H0_H0 ;  /* 0x2000000dff087230 */ /* 0x004fc40000004100 */
[----:B------:R-:W-:Y:S02]  /*b830*/  HADD2.F32 R7, -RZ, R13.H1_H1 ;  /* 0x3000000dff077230 */ /* 0x000fe40000004100 */
        /* <DEDUP_REMOVED lines=35> */
[----:B------:R-:W-:Y:S01]  /*ba70*/  HADD2.F32 R14, -RZ, R14.H1_H1 ;  /* 0x3000000eff0e7230 */ /* 0x000fe20000004100 */
[----:B------:R-:W-:-:S02]  /*ba80*/  FMUL.FTZ R3, R24, R7 ;  /* 0x0000000718037220 */ /* 0x000fc40000410000 */
[----:B------:R-:W-:Y:S02]  /*ba90*/  FFMA.FTZ R30, R12, R0, R6 ;  /* 0x000000000c1e7223 */ /* 0x000fe40000010006 */
[----:B------:R-:W-:Y:S02]  /*baa0*/  FMUL.FTZ R6, R23, R10 ;  /* 0x0000000a17067220 */ /* 0x000fe40000410000 */
[C---:B------:R-:W-:Y:S02]  /*bab0*/  FMUL.FTZ R7, R15.reuse, R7 ;  /* 0x000000070f077220 */ /* 0x040fe40000410000 */
[----:B------:R-:W-:Y:S02]  /*bac0*/  FFMA.FTZ R15, R15, R38, R3 ;  /* 0x000000260f0f7223 */ /* 0x000fe40000010003 */
[C---:B------:R-:W-:Y:S02]  /*bad0*/  FMUL.FTZ R3, R14.reuse, R10 ;  /* 0x0000000a0e037220 */ /* 0x040fe40000410000 */
[----:B------:R-:W-:-:S02]  /*bae0*/  FFMA.FTZ R26, R14, R39, R6 ;  /* 0x000000270e1a7223 */ /* 0x000fc40000010006 */
        /* <DEDUP_REMOVED lines=18> */
.L_x_397:
[----:B------:R-:W-:Y:S05]  /*bc10*/  BSYNC B0 ;  /* 0x0000000000007941 */ /* 0x000fea0003800000 */
.L_x_396:
[----:B------:R-:W-:-:S04]  /*bc20*/  IADD3 R3, R51, 0x60, RZ ;  /* 0x0000006033037810 */ /* 0x000fc80007ffe0ff */
        /* <DEDUP_REMOVED lines=35> */
[----:B------:R-:W-:Y:S01]  /*be60*/  HADD2.F32 R0, -RZ, R81.H1_H1 ;  /* 0x30000051ff007230 */ /* 0x000fe20000004100 */
[----:B------:R-:W-:Y:S01]  /*be70*/  SHF.R.U64 R32, R62, 0x10, R63 ;  /* 0x000000103e207819 */ /* 0x000fe2000000123f */
[----:B------:R-:W-:Y:S01]  /*be80*/  HADD2.F32 R42, -RZ, R18.H0_H0 ;  /* 0x20000012ff2a7230 */ /* 0x000fe20000004100 */
[----:B------:R-:W-:Y:S01]  /*be90*/  SHF.R.U64 R40, R66, 0x10, R67 ;  /* 0x0000001042287819 */ /* 0x000fe20000001243 */
[----:B------:R-:W-:-:S04]  /*bea0*/  HADD2.F32 R39, -RZ, R39.H0_H0 ;  /* 0x20000027ff277230 */ /* 0x000fc80000004100 */
[----:B------:R-:W-:Y:S02]  /*beb0*/  HADD2.F32 R40, -RZ, R40.H0_H0 ;  /* 0x20000028ff287230 */ /* 0x000fe40000004100 */
[----:B-1----:R-:W-:Y:S02]  /*bec0*/  HADD2.F32 R20, -RZ, R9.H0_H0 ;  /* 0x20000009ff147230 */ /* 0x002fe40000004100 */
[--C-:B------:R-:W-:Y:S02]  /*bed0*/  HADD2.F32 R24, -RZ, R8.reuse.H0_H0 ;  /* 0x20000008ff187230 */ /* 0x100fe40000004100 */
[----:B------:R-:W-:Y:S02]  /*bee0*/  HADD2.F32 R26, -RZ, R8.H1_H1 ;  /* 0x30000008ff1a7230 */ /* 0x000fe40000004100 */
[--C-:B------:R-:W-:Y:S02]  /*bef0*/  HADD2.F32 R23, -RZ, R10.reuse.H0_H0 ;  /* 0x2000000aff177230 */ /* 0x100fe40000004100 */
[----:B------:R-:W-:-:S02]  /*bf00*/  HADD2.F32 R25, -RZ, R10.H1_H1 ;  /* 0x3000000aff197230 */ /* 0x000fc40000004100 */
[--C-:B--2---:R-:W-:Y:S02]  /*bf10*/  HADD2.F32 R8, -RZ, R13.reuse.H0_H0 ;  /* 0x2000000dff087230 */ /* 0x104fe40000004100 */
[----:B------:R-:W-:Y:S02]  /*bf20*/  HADD2.F32 R7, -RZ, R13.H1_H1 ;  /* 0x3000000dff077230 */ /* 0x000fe40000004100 */
[--C-:B------:R-:W-:Y:S01]  /*bf30*/  HADD2.F32 R10, -RZ, R12.reuse.H0_H0 ;  /* 0x2000000cff0a7230 */ /* 0x100fe20000004100 */
[-C--:B------:R-:W-:Y:S01]  /*bf40*/  FMUL.FTZ R36, R8, R3.reuse ;  /* 0x0000000308247220 */ /* 0x080fe20000410000 */
[----:B------:R-:W-:Y:S02]  /*bf50*/  HADD2.F32 R13, -RZ, R12.H1_H1 ;  /* 0x3000000cff0d7230 */ /* 0x000fe40000004100 */
[----:B------:R-:W-:Y:S01]  /*bf60*/  HADD2.F32 R19, -RZ, R9.H1_H1 ;  /* 0x30000009ff137230 */ /* 0x000fe20000004100 */
[----:B------:R-:W-:Y:S01]  /*bf70*/  FMUL.FTZ R9, R20, R3 ;  /* 0x0000000314097220 */ /* 0x000fe20000410000 */
[----:B------:R-:W-:-:S02]  /*bf80*/  HADD2.F32 R12, -RZ, R82.H0_H0 ;  /* 0x20000052ff0c7230 */ /* 0x000fc40000004100 */
[----:B------:R-:W-:Y:S02]  /*bf90*/  HADD2.F32 R22, -RZ, R11.H0_H0 ;  /* 0x2000000bff167230 */ /* 0x000fe40000004100 */
[----:B------:R-:W-:Y:S01]  /*bfa0*/  HADD2.F32 R6, -RZ, R15.H0_H0 ;  /* 0x2000000fff067230 */ /* 0x000fe20000004100 */
[----:B------:R-:W-:Y:S01]  /*bfb0*/  FFMA.FTZ R41, R8, R12, R9 ;  /* 0x0000000c08297223 */ /* 0x000fe20000010009 */
[----:B------:R-:W-:Y:S01]  /*bfc0*/  HADD2.F32 R9, -RZ, R83.H0_H0 ;  /* 0x20000053ff097230 */ /* 0x000fe20000004100 */
[----:B------:R-:W-:Y:S01]  /*bfd0*/  FMUL.FTZ R8, R19, R33 ;  /* 0x0000002113087220 */ /* 0x000fe20000410000 */
[----:B------:R-:W-:Y:S01]  /*bfe0*/  HADD2.F32 R21, -RZ, R11.H1_H1 ;  /* 0x3000000bff157230 */ /* 0x000fe20000004100 */
[-C--:B------:R-:W-:Y:S01]  /*bff0*/  FMUL.FTZ R3, R22, R0.reuse ;  /* 0x0000000016037220 */ /* 0x080fe20000410000 */
[----:B------:R-:W-:Y:S01]  /*c000*/  HADD2.F32 R15, -RZ, R15.H1_H1 ;  /* 0x3000000fff0f7230 */ /* 0x000fe20000004100 */
[----:B------:R-:W-:Y:S01]  /*c010*/  FMUL.FTZ R29, R6, R0 ;  /* 0x00000000061d7220 */ /* 0x000fe20000410000 */
[----:B------:R-:W-:Y:S01]  /*c020*/  HADD2.F32 R0, -RZ, R82.H1_H1 ;  /* 0x30000052ff007230 */ /* 0x000fe20000004100 */
[C---:B------:R-:W-:Y:S01]  /*c030*/  FFMA.FTZ R38, R7.reuse, R43, R8 ;  /* 0x0000002b07267223 */ /* 0x040fe20000010008 */
[----:B------:R-:W-:Y:S01]  /*c040*/  HADD2.F32 R8, -RZ, R83.H1_H1 ;  /* 0x30000053ff087230 */ /* 0x000fe20000004100 */
[----:B------:R-:W-:Y:S01]  /*c050*/  FMUL.FTZ R33, R7, R33 ;  /* 0x0000002107217220 */ /* 0x000fe20000410000 */
[--C-:B------:R-:W-:Y:S01]  /*c060*/  HADD2.F32 R11, -RZ, R14.reuse.H0_H0 ;  /* 0x2000000eff0b7230 */ /* 0x100fe20000004100 */
[----:B------:R-:W-:Y:S01]  /*c070*/  FMUL.FTZ R7, R24, R0 ;  /* 0x0000000018077220 */ /* 0x000fe20000410000 */
[----:B------:R-:W-:Y:S01]  /*c080*/  HADD2.F32 R14, -RZ, R14.H1_H1 ;  /* 0x3000000eff0e7230 */ /* 0x000fe20000004100 */
[----:B------:R-:W-:Y:S01]  /*c090*/  FFMA.FTZ R35, R6, R9, R3 ;  /* 0x0000000906237223 */ /* 0x000fe20000010003 */
[----:B------:R-:W-:Y:S01]  /*c0a0*/  HADD2.F32 R3, -RZ, R84.H0_H0 ;  /* 0x20000054ff037230 */ /* 0x000fe20000004100 */
[----:B------:R-:W-:-:S02]  /*c0b0*/  FMUL.FTZ R6, R21, R17 ;  /* 0x0000001115067220 */ /* 0x000fc40000410000 */
[C---:B------:R-:W-:Y:S01]  /*c0c0*/  FFMA.FTZ R30, R10.reuse, R8, R7 ;  /* 0x000000080a1e7223 */ /* 0x040fe20000010007 */
[----:B------:R-:W-:Y:S01]  /*c0d0*/  HADD2.F32 R7, -RZ, R28.H0_H0 ;  /* 0x2000001cff077230 */ /* 0x000fe20000004100 */
[----:B------:R-:W-:Y:S01]  /*c0e0*/  FMUL.FTZ R18, R10, R0 ;  /* 0x000000000a127220 */ /* 0x000fe20000410000 */
[----:B------:R-:W-:Y:S01]  /*c0f0*/  HADD2.F32 R0, -RZ, R84.H1_H1 ;  /* 0x30000054ff007230 */ /* 0x000fe20000004100 */
[----:B------:R-:W-:Y:S01]  /*c100*/  FFMA.FTZ R31, R15, R42, R6 ;  /* 0x0000002a0f1f7223 */ /* 0x000fe20000010006 */
[----:B------:R-:W-:Y:S01]  /*c110*/  HADD2.F32 R10, -RZ, R32.H0_H0 ;  /* 0x20000020ff0a7230 */ /* 0x000fe20000004100 */
[-C--:B------:R-:W-:Y:S02]  /*c120*/  FMUL.FTZ R6, R23, R3.reuse ;  /* 0x0000000317067220 */ /* 0x080fe40000410000 */
[----:B------:R-:W-:Y:S02]  /*c130*/  FMUL.FTZ R16, R11, R3 ;  /* 0x000000030b107220 */ /* 0x000fe40000410000 */
[----:B------:R-:W-:-:S02]  /*c140*/  FMUL.FTZ R3, R26, R7 ;  /* 0x000000071a037220 */ /* 0x000fc40000410000 */
[----:B------:R-:W-:Y:S02]  /*c150*/  FMUL.FTZ R27, R15, R17 ;  /* 0x000000110f1b7220 */ /* 0x000fe40000410000 */
[----:B------:R-:W-:Y:S01]  /*c160*/  FFMA.FTZ R32, R11, R0, R6 ;  /* 0x000000000b207223 */ /* 0x000fe20000010006 */
[----:B------:R-:W-:Y:S01]  /*c170*/  F2FP.PACK_AB R11, R31, R35 ;  /* 0x000000231f0b723e */ /* 0x000fe200000000ff */
[-C--:B------:R-:W-:Y:S02]  /*c180*/  FMUL.FTZ R6, R25, R10.reuse ;  /* 0x0000000a19067220 */ /* 0x080fe40000410000 */
[C---:B------:R-:W-:Y:S02]  /*c190*/  FFMA.FTZ R17, R13.reuse, R39, R3 ;  /* 0x000000270d117223 */ /* 0x040fe40000010003 */
[----:B------:R-:W-:Y:S02]  /*c1a0*/  FMUL.FTZ R7, R13, R7 ;  /* 0x000000070d077220 */ /* 0x000fe40000410000 */
[----:B------:R-:W-:-:S02]  /*c1b0*/  FMUL.FTZ R3, R14, R10 ;  /* 0x0000000a0e037220 */ /* 0x000fc40000410000 */
[----:B------:R-:W-:Y:S02]  /*c1c0*/  FFMA.FTZ R28, R14, R40, R6 ;  /* 0x000000280e1c7223 */ /* 0x000fe40000010006 */
        /* <DEDUP_REMOVED lines=10> */
[----:B------:R-:W-:-:S02]  /*c270*/  FFMA.FTZ R7, R26, R39, -R7 ;  /* 0x000000271a077223 */ /* 0x000fc40000010807 */
[----:B------:R-:W-:-:S03]  /*c280*/  FFMA.FTZ R3, R25, R40, -R3 ;  /* 0x0000002819037223 */ /* 0x000fc60000010803 */
[----:B------:R-:W-:Y:S02]  /*c290*/  F2FP.PACK_AB R12, R7, R10 ;  /* 0x0000000a070c723e */ /* 0x000fe400000000ff */
[----:B------:R-:W-:Y:S02]  /*c2a0*/  F2FP.PACK_AB R14, R3, R14 ;  /* 0x0000000e030e723e */ /* 0x000fe400000000ff */
[----:B------:R-:W-:-:S03]  /*c2b0*/  F2FP.PACK_AB R10, R28, R32 ;  /* 0x000000201c0a723e */ /* 0x000fc600000000ff */
[----:B------:R1:W-:Y:S04]  /*c2c0*/  STS.128 [R37+0x100], R12 ;  /* 0x0001000c25007388 */ /* 0x0003e80000000c00 */
[----:B------:R1:W-:Y:S02]  /*c2d0*/  STS.128 [R34+0x100], R8 ;  /* 0x0001000822007388 */ /* 0x0003e40000000c00 */
.L_x_385:
[----:B------:R-:W-:Y:S05]  /*c2e0*/  BSYNC B2 ;  /* 0x0000000000027941 */ /* 0x000fea0003800000 */
.L_x_363:
[----:B------:R-:W-:Y:S01]  /*c2f0*/  IMAD R0, R87, c[0x0][0x208], RZ ;  /* 0x0000820057007a24 */ /* 0x000fe200078e02ff */
[----:B------:R-:W-:Y:S01]  /*c300*/  LEA.HI R79, R168, R167, RZ, 0x5 ;  /* 0x000000a7a84f7211 */ /* 0x000fe200078f28ff */
[----:B------:R-:W-:Y:S01]  /*c310*/  IMAD.WIDE.U32 R6, R220, c[0x0][0x208], RZ ;  /* 0x00008200dc067a25 */ /* 0x000fe200078e00ff */
[----:B------:R-:W-:Y:S01]  /*c320*/  BAR.SYNC.DEFER_BLOCKING 0x0 ;  /* 0x0000000000007b1d */ /* 0x000fe20000010000 */
[----:B------:R-:W-:Y:S02]  /*c330*/  ISETP.GE.AND P1, PT, R224, c[0x0][0x1d4], PT ;  /* 0x00007500e0007a0c */ /* 0x000fe40003f26270 */
[----:B------:R-:W-:Y:S01]  /*c340*/  IMAD R0, R220, c[0x0][0x20c], R0 ;  /* 0x00008300dc007a24 */ /* 0x000fe200078e0200 */
[----:B------:R-:W-:Y:S01]  /*c350*/  SHF.R.S32.HI R78, RZ, 0x5, R79 ;  /* 0x00000005ff4e7819 */ /* 0x000fe2000001144f */
[----:B------:R-:W-:Y:S01]  /*c360*/  IMAD R3, R86, c[0x0][0x218], RZ ;  /* 0x0000860056037a24 */ /* 0x000fe200078e02ff */
[----:B------:R-:W-:Y:S01]  /*c370*/  SHF.R.S32.HI R189, RZ, 0x1f, R224 ;  /* 0x0000001fffbd7819 */ /* 0x000fe200000114e0 */
[----:B------:R-:W-:-:S02]  /*c380*/  IMAD.IADD R7, R7, 0x1, R0 ;  /* 0x0000000107077824 */ /* 0x000fc400078e0200 */
[C---:B------:R-:W-:Y:S02]  /*c390*/  IMAD R3, R217.reuse, c[0x0][0x21c], R3 ;  /* 0x00008700d9037a24 */ /* 0x040fe400078e0203 */
[----:B------:R-:W-:-:S04]  /*c3a0*/  IMAD.WIDE.U32 R6, R217, c[0x0][0x218], R6 ;  /* 0x00008600d9067a25 */ /* 0x000fc800078e0006 */
[----:B------:R-:W-:Y:S01]  /*c3b0*/  IMAD.SHL.U32 R0, R50, 0x40, RZ ;  /* 0x0000004032007824 */ /* 0x000fe200078e00ff */
[----:B------:R-:W-:Y:S01]  /*c3c0*/  IADD3 R6, P0, R90, R6, RZ ;  /* 0x000000065a067210 */ /* 0x000fe20007f1e0ff */
[----:B-1----:R-:W-:Y:S02]  /*c3d0*/  IMAD.SHL.U32 R8, R51, 0x8, RZ ;  /* 0x0000000833087824 */ /* 0x002fe400078e00ff */
[----:B------:R-:W-:Y:S01]  /*c3e0*/  IMAD R176, R78, 0x400, R4 ;  /* 0x000004004eb07824 */ /* 0x000fe200078e0204 */
[----:B------:R-:W-:Y:S01]  /*c3f0*/  IADD3.X R7, R88, R7, R3, P0, !PT ;  /* 0x0000000758077210 */ /* 0x000fe200007fe403 */
[----:B------:R-:W-:Y:S01]  /*c400*/  IMAD.WIDE R14, R224, 0x2, RZ ;  /* 0x00000002e00e7825 */ /* 0x000fe200078e02ff */
[----:B------:R-:W-:Y:S02]  /*c410*/  LEA R3, P0, R6, c[0x0][0x1f8], 0x1 ;  /* 0x00007e0006037a11 */ /* 0x000fe400078008ff */
[----:B------:R-:W-:Y:S01]  /*c420*/  LOP3.LUT R0, R0, 0x1c0, RZ, 0xc0, !PT ;  /* 0x000001c000007812 */ /* 0x000fe200078ec0ff */
[----:B------:R-:W-:Y:S01]  /*c430*/  IMAD.SHL.U32 R219, R219, 0x2, RZ ;  /* 0x00000002dbdb7824 */ /* 0x000fe200078e00ff */
[----:B------:R-:W-:Y:S01]  /*c440*/  LEA.HI.X R6, R6, c[0x0][0x1fc], R7, 0x1, P0 ;  /* 0x00007f0006067a11 */ /* 0x000fe200000f0c07 */
[----:B------:R-:W1:Y:S01]  /*c450*/  SHFL.IDX PT, R12, R3, RZ, 0x181f ;  /* 0x00181fff030c7589 */ /* 0x000e6200000e0000 */
[----:B------:R-:W-:-:S02]  /*c460*/  LOP3.LUT R8, R0, 0x8, R8, 0xf8, !PT ;  /* 0x0000000800087812 */ /* 0x000fc400078ef808 */
[----:B------:R-:W-:Y:S01]  /*c470*/  SHF.R.U32.HI R0, RZ, 0x3, R0 ;  /* 0x00000003ff007819 */ /* 0x000fe20000011600 */
[----:B------:R-:W2:Y:S01]  /*c480*/  SHFL.IDX PT, R11, R6, RZ, 0x181f ;  /* 0x00181fff060b7589 */ /* 0x000ea200000e0000 */
[C---:B------:R-:W-:Y:S01]  /*c490*/  LEA R184, R176.reuse, 0x100, 0x1 ;  /* 0x00000100b0b87811 */ /* 0x040fe200078e08ff */
[----:B------:R-:W-:Y:S01]  /*c4a0*/  IMAD.SHL.U32 R176, R176, 0x2, RZ ;  /* 0x00000002b0b07824 */ /* 0x000fe200078e00ff */
[----:B------:R-:W-:Y:S01]  /*c4b0*/  LOP3.LUT R0, R8, R0, RZ, 0x3c, !PT ;  /* 0x0000000008007212 */ /* 0x000fe200078e3cff */
[----:B------:R-:W4:Y:S01]  /*c4c0*/  SHFL.IDX PT, R10, R3, 0x1, 0x181f ;  /* 0x00381f00030a7f89 */ /* 0x000f2200000e0000 */
[----:B------:R-:W-:Y:S01]  /*c4d0*/  LOP3.LUT P0, RZ, R50, 0x2, RZ, 0xc0, !PT ;  /* 0x0000000232ff7812 */ /* 0x000fe2000780c0ff */
[----:B------:R-:W-:Y:S01]  /*c4e0*/  IMAD R180, R5, 0x2, R184 ;  /* 0x0000000205b47824 */ /* 0x000fe200078e02b8 */
[----:B------:R-:W-:Y:S01]  /*c4f0*/  IADD3 R231, R219, 0x100, RZ ;  /* 0x00000100dbe77810 */ /* 0x000fe20007ffe0ff */
[----:B------:R-:W-:Y:S01]  /*c500*/  IMAD R0, R85, 0x200, R0 ;  /* 0x0000020055007824 */ /* 0x000fe200078e0200 */
[----:B---3--:R-:W3:Y:S01]  /*c510*/  SHFL.IDX PT, R9, R6, 0x1, 0x181f ;  /* 0x00381f0006097f89 */ /* 0x008ee200000e0000 */
[----:B------:R-:W-:-:S02]  /*c520*/  IMAD R184, R2, 0x2, R184 ;  /* 0x0000000202b87824 */ /* 0x000fc400078e02b8 */
[----:B------:R-:W-:Y:S01]  /*c530*/  IMAD.SHL.U32 R196, R0, 0x2, RZ ;  /* 0x0000000200c47824 */ /* 0x000fe200078e00ff */
[----:B------:R1:W2:Y:S01]  /*c540*/  SHFL.IDX PT, R8, R3, 0x2, 0x181f ;  /* 0x00581f0003087f89 */ /* 0x0002a200000e0000 */
[----:B------:R-:W-:-:S03]  /*c550*/  IMAD R192, R2, 0x2, R180 ;  /* 0x0000000202c07824 */ /* 0x000fc600078e02b4 */
[----:B------:R2:W2:Y:S01]  /*c560*/  SHFL.IDX PT, R0, R6, 0x2, 0x181f ;  /* 0x00581f0006007f89 */ /* 0x0004a200000e0000 */
[----:B------:R-:W-:-:S03]  /*c570*/  IADD3 R203, R196, 0x8120, RZ ;  /* 0x00008120c4cb7810 */ /* 0x000fc60007ffe0ff */
[----:B------:R-:W-:Y:S04]  /*c580*/  LDSM.16.M88.4 R124, [R176+0x100] ;  /* 0x00010000b07c783b */ /* 0x000fe80000000200 */
[----:B------:R-:W-:Y:S04]  /*c590*/  LDSM.16.M88.4 R128, [R180] ;  /* 0x00000000b480783b */ /* 0x000fe80000000200 */
[----:B------:R-:W-:Y:S04]  /*c5a0*/  LDSM.16.M88.4 R152, [R184] ;  /* 0x00000000b898783b */ /* 0x000fe80000000200 */
[----:B------:R-:W-:Y:S01]  /*c5b0*/  LDSM.16.M88.4 R172, [R192] ;  /* 0x00000000c0ac783b */ /* 0x000fe20000000200 */
[----:B-1----:R-:W-:-:S03]  /*c5c0*/  IADD3 R3, R196, 0x8100, RZ ;  /* 0x00008100c4037810 */ /* 0x002fc60007ffe0ff */
[----:B------:R-:W-:Y:S01]  /*c5d0*/  LDSM.16.M88.4 R176, [R176+0x4100] ;  /* 0x00410000b0b0783b */ /* 0x000fe20000000200 */
[----:B------:R-:W-:-:S03]  /*c5e0*/  @P0 IADD3 R203, R3, -0x20, RZ ;  /* 0xffffffe003cb0810 */ /* 0x000fc60007ffe0ff */
[----:B------:R-:W-:Y:S01]  /*c5f0*/  LDSM.16.M88.4 R180, [R180+0x4000] ;  /* 0x00400000b4b4783b */ /* 0x000fe20000000200 */
[----:B--2---:R-:W-:Y:S02]  /*c600*/  SHF.R.S32.HI R6, RZ, 0x1f, R188 ;  /* 0x0000001fff067819 */ /* 0x004fe400000114bc */
[----:B------:R-:W-:Y:S01]  /*c610*/  IADD3 R18, P0, R12, R14, RZ ;  /* 0x0000000e0c127210 */ /* 0x000fe20007f1e0ff */
[----:B------:R-:W-:Y:S01]  /*c620*/  LDSM.16.M88.4 R184, [R184+0x4000] ;  /* 0x00400000b8b8783b */ /* 0x000fe20000000200 */
[----:B------:R-:W-:Y:S02]  /*c630*/  LEA.HI R3, R6, R188, RZ, 0x3 ;  /* 0x000000bc06037211 */ /* 0x000fe400078f18ff */
[----:B------:R-:W-:Y:S01]  /*c640*/  IADD3 R214, R203, 0x800, RZ ;  /* 0x00000800cbd67810 */ /* 0x000fe20007ffe0ff */
[----:B------:R-:W-:Y:S01]  /*c650*/  LDSM.16.M88.4 R192, [R192+0x4000] ;  /* 0x00400000c0c0783b */ /* 0x000fe20000000200 */
[----:B------:R-:W-:Y:S01]  /*c660*/  IMAD.X R19, R11, 0x1, R15, P0 ;  /* 0x000000010b137824 */ /* 0x000fe200000e060f */
[----:B----4-:R-:W-:-:S02]  /*c670*/  IADD3 R16, P0, R14, R10, RZ ;  /* 0x0000000a0e107210 */ /* 0x010fc40007f1e0ff */
[----:B------:R-:W-:Y:S01]  /*c680*/  BAR.SYNC.DEFER_BLOCKING 0x0 ;  /* 0x0000000000007b1d */ /* 0x000fe20000010000 */
[----:B------:R-:W-:Y:S02]  /*c690*/  LOP3.LUT R230, R3, 0xfffffff8, RZ, 0xc0, !PT ;  /* 0xfffffff803e67812 */ /* 0x000fe400078ec0ff */
[----:B---3--:R-:W-:Y:S01]  /*c6a0*/  IMAD.X R17, R15, 0x1, R9, P0 ;  /* 0x000000010f117824 */ /* 0x008fe200000e0609 */
[----:B------:R-:W-:Y:S02]  /*c6b0*/  IADD3 R14, P0, R14, R8, RZ ;  /* 0x000000080e0e7210 */ /* 0x000fe40007f1e0ff */
[----:B------:R-:W-:Y:S01]  /*c6c0*/  IMAD.WIDE R6, R230, 0x2, RZ ;  /* 0x00000002e6067825 */ /* 0x000fe200078e02ff */
[----:B------:R-:W-:Y:S02]  /*c6d0*/  IADD3 R3, R219, 0x1100, RZ ;  /* 0x00001100db037810 */ /* 0x000fe40007ffe0ff */
[----:B------:R-:W-:Y:S01]  /*c6e0*/  SHF.R.S32.HI R251, RZ, 0x1f, R230 ;  /* 0x0000001ffffb7819 */ /* 0x000fe200000114e6 */
[----:B------:R-:W-:Y:S01]  /*c6f0*/  IMAD.X R15, R15, 0x1, R0, P0 ;  /* 0x000000010f0f7824 */ /* 0x000fe200000e0600 */
[----:B------:R-:W-:-:S02]  /*c700*/  IADD3 R12, P0, R12, R6, RZ ;  /* 0x000000060c0c7210 */ /* 0x000fc40007f1e0ff */
[C---:B------:R-:W-:Y:S02]  /*c710*/  IADD3 R213, R203.reuse, 0x1000, RZ ;  /* 0x00001000cbd57810 */ /* 0x040fe40007ffe0ff */
[----:B------:R-:W-:Y:S01]  /*c720*/  IADD3 R212, R203, 0x1800, RZ ;  /* 0x00001800cbd47810 */ /* 0x000fe20007ffe0ff */
[----:B------:R-:W-:Y:S01]  /*c730*/  IMAD.X R13, R11, 0x1, R7, P0 ;  /* 0x000000010b0d7824 */ /* 0x000fe200000e0607 */
[C---:B------:R-:W-:Y:S02]  /*c740*/  IADD3 R10, P0, R6.reuse, R10, RZ ;  /* 0x0000000a060a7210 */ /* 0x040fe40007f1e0ff */
[C---:B------:R-:W-:Y:S02]  /*c750*/  IADD3 R211, R203.reuse, 0x2000, RZ ;  /* 0x00002000cbd37810 */ /* 0x040fe40007ffe0ff */
[----:B------:R-:W-:Y:S01]  /*c760*/  IADD3 R210, R203, 0x2800, RZ ;  /* 0x00002800cbd27810 */ /* 0x000fe20007ffe0ff */
[----:B------:R-:W-:Y:S01]  /*c770*/  IMAD.X R11, R7, 0x1, R9, P0 ;  /* 0x00000001070b7824 */ /* 0x000fe200000e0609 */
[----:B------:R-:W-:Y:S01]  /*c780*/  IADD3 R6, P0, R6, R8, RZ ;  /* 0x0000000806067210 */ /* 0x000fe20007f1e0ff */
[----:B------:R-:W-:-:S04]  /*c790*/  DEPBAR.LE SB0, 0x0 ;  /* 0x000080000000791a */ /* 0x000fc80000000000 */
[----:B------:R-:W-:Y:S01]  /*c7a0*/  BAR.SYNC.DEFER_BLOCKING 0x0 ;  /* 0x0000000000007b1d */ /* 0x000fe20000010000 */
[----:B------:R-:W-:Y:S01]  /*c7b0*/  IMAD.X R7, R7, 0x1, R0, P0 ;  /* 0x0000000107077824 */ /* 0x000fe200000e0600 */
[----:B------:R-:W-:Y:S01]  /*c7c0*/  ISETP.LT.OR P0, PT, R77, 0x1, P1 ;  /* 0x000000014d00780c */ /* 0x000fe20000f01670 */
[----:B------:R-:W-:Y:S01]  /*c7d0*/  IMAD.MOV.U32 R0, RZ, RZ, 0x40 ;  /* 0x00000040ff007424 */ /* 0x000fe200078e00ff */
[C---:B------:R-:W-:Y:S02]  /*c7e0*/  IADD3 R209, R203.reuse, 0x3000, RZ ;  /* 0x00003000cbd17810 */ /* 0x040fe40007ffe0ff */
[C---:B------:R-:W-:Y:S02]  /*c7f0*/  IADD3 R208, R203.reuse, 0x3800, RZ ;  /* 0x00003800cbd07810 */ /* 0x040fe40007ffe0ff */
[C---:B------:R-:W-:Y:S02]  /*c800*/  IADD3 R207, R203.reuse, 0x4000, RZ ;  /* 0x00004000cbcf7810 */ /* 0x040fe40007ffe0ff */
[----:B------:R-:W-:-:S02]  /*c810*/  IADD3 R206, R203, 0x4800, RZ ;  /* 0x00004800cbce7810 */ /* 0x000fc40007ffe0ff */
[C---:B------:R-:W-:Y:S02]  /*c820*/  IADD3 R205, R203.reuse, 0x5000, RZ ;  /* 0x00005000cbcd7810 */ /* 0x040fe40007ffe0ff */
[----:B------:R-:W-:Y:S01]  /*c830*/  IADD3 R204, R203, 0x5800, RZ ;  /* 0x00005800cbcc7810 */ /* 0x000fe20007ffe0ff */
[----:B------:R-:W1:Y:S04]  /*c840*/  LDSM.16.M88.4 R24, [R196+0x8100] ;  /* 0x00810000c418783b */ /* 0x000e680000000200 */
[----:B------:R-:W2:Y:S04]  /*c850*/  LDSM.16.M88.4 R20, [R196+0x8900] ;  /* 0x00890000c414783b */ /* 0x000ea80000000200 */
[----:B------:R-:W3:Y:S04]  /*c860*/  LDSM.16.M88.4 R36, [R196+0x9100] ;  /* 0x00910000c424783b */ /* 0x000ee80000000200 */
[----:B------:R-:W-:Y:S04]  /*c870*/  LDSM.16.M88.4 R44, [R196+0x9900] ;  /* 0x00990000c42c783b */ /* 0x000fe80000000200 */
[----:B------:R-:W-:Y:S04]  /*c880*/  LDSM.16.M88.4 R68, [R196+0xa100] ;  /* 0x00a10000c444783b */ /* 0x000fe80000000200 */
[----:B------:R-:W-:Y:S04]  /*c890*/  LDSM.16.M88.4 R72, [R196+0xa900] ;  /* 0x00a90000c448783b */ /* 0x000fe80000000200 */
[----:B------:R-:W4:Y:S04]  /*c8a0*/  LDSM.16.M88.4 R64, [R203] ;  /* 0x00000000cb40783b */ /* 0x000f280000000200 */
[----:B------:R-:W3:Y:S04]  /*c8b0*/  LDSM.16.M88.4 R60, [R203+0x800] ;  /* 0x00080000cb3c783b */ /* 0x000ee80000000200 */
[----:B------:R-:W3:Y:S04]  /*c8c0*/  LDSM.16.M88.4 R56, [R203+0x1000] ;  /* 0x00100000cb38783b */ /* 0x000ee80000000200 */
[----:B------:R-:W3:Y:S04]  /*c8d0*/  LDSM.16.M88.4 R52, [R203+0x1800] ;  /* 0x00180000cb34783b */ /* 0x000ee80000000200 */
[----:B------:R-:W4:Y:S01]  /*c8e0*/  LDSM.16.M88.4 R88, [R203+0x2000] ;  /* 0x00200000cb58783b */ /* 0x000f220000000200 */
[C---:B-1----:R-:W-:Y:S03]  /*c8f0*/  HMMA.16816.F32 R40, R124.reuse, R24, RZ ;  /* 0x000000187c28723c */ /* 0x042fe600000018ff */
[----:B------:R-:W1:Y:S04]  /*c900*/  LDSM.16.M88.4 R104, [R203+0x2800] ;  /* 0x00280000cb68783b */ /* 0x000e680000000200 */
[----:B------:R-:W-:Y:S01]  /*c910*/  @!PT LDS RZ, [RZ] ;  /* 0x00000000fffff984 */ /* 0x000fe20000000800 */
[----:B------:R-:W-:Y:S01]  /*c920*/  @!PT LDS RZ, [RZ] ;  /* 0x00000000fffff984 */ /* 0x000fe20000000800 */
[----:B------:R-:W-:Y:S01]  /*c930*/  @!PT LDS RZ, [RZ] ;  /* 0x00000000fffff984 */ /* 0x000fe20000000800 */
[----:B------:R1:W-:Y:S01]  /*c940*/  LDGSTS.E.BYPASS.LTC128B.128 [R219+0x100], [R18.64], !P0 ;  /* 0x0010000012db7fae */ /* 0x0003e2000c101d52 */
[----:B------:R-:W-:Y:S01]  /*c950*/  ISETP.GE.AND P0, PT, R188, c[0x0][0x1d4], PT ;  /* 0x00007500bc007a0c */ /* 0x000fe20003f06270 */
[----:B------:R-:W-:Y:S03]  /*c960*/  HMMA.16816.F32 R32, R124, R26, RZ ;  /* 0x0000001a7c20723c */ /* 0x000fe600000018ff */
[----:B------:R-:W-:-:S05]  /*c970*/  ISETP.LT.OR P2, PT, R77, 0x1, P0 ;  /* 0x000000014d00780c */ /* 0x000fca0000741670 */
[C---:B--2---:R-:W-:Y:S08]  /*c980*/  HMMA.16816.F32 R28, R124.reuse, R20, RZ ;  /* 0x000000147c1c723c */ /* 0x044ff000000018ff */
[----:B------:R2:W-:Y:S01]  /*c990*/  LDGSTS.E.BYPASS.LTC128B.128 [R219+0x3100], [R12.64], !P2 ;  /* 0x031000000cdb7fae */ /* 0x0005e2000d101d52 */
[C---:B------:R-:W-:Y:S01]  /*c9a0*/  ISETP.LT.OR P2, PT, R77.reuse, 0x21, P1 ;  /* 0x000000214d00780c */ /* 0x040fe20000f41670 */
[----:B------:R-:W-:Y:S01]  /*c9b0*/  HMMA.16816.F32 R24, R124, R22, RZ ;  /* 0x000000167c18723c */ /* 0x000fe200000018ff */
[----:B------:R-:W-:-:S07]  /*c9c0*/  ISETP.LT.OR P1, PT, R77, 0x41, P1 ;  /* 0x000000414d00780c */ /* 0x000fce0000f21670 */
[----:B---3--:R-:W-:Y:S04]  /*c9d0*/  HMMA.16816.F32 R20, R124, R36, RZ ;  /* 0x000000247c14723c */ /* 0x008fe800000018ff */
[----:B------:R1:W-:Y:S01]  /*c9e0*/  LDGSTS.E.BYPASS.LTC128B.128 [R219+0x1100], [R16.64], !P2 ;  /* 0x0110000010db7fae */ /* 0x0003e2000d101d52 */
[C---:B------:R-:W-:Y:S02]  /*c9f0*/  ISETP.LT.OR P2, PT, R77.reuse, 0x21, P0 ;  /* 0x000000214d00780c */ /* 0x040fe40000741670 */
[----:B------:R-:W-:Y:S01]  /*ca00*/  ISETP.LT.OR P0, PT, R77, 0x41, P0 ;  /* 0x000000414d00780c */ /* 0x000fe20000701670 */
[C---:B----4-:R-:W-:Y:S08]  /*ca10*/  HMMA.16816.F32 R84, R128.reuse, R66, R32 ;  /* 0x000000428054723c */ /* 0x050ff00000001820 */
[----:B------:R-:W-:Y:S02]  /*ca20*/  HMMA.16816.F32 R100, R128, R60, R28 ;  /* 0x0000003c8064723c */ /* 0x000fe4000000181c */
[----:B------:R3:W-:Y:S01]  /*ca30*/  LDGSTS.E.BYPASS.LTC128B.128 [R219+0x4100], [R10.64], !P2 ;  /* 0x041000000adb7fae */ /* 0x0007e2000d101d52 */
[----:B------:R-:W-:-:S03]  /*ca40*/  LOP3.LUT P2, RZ, R50, 0x4, RZ, 0xc0, !PT ;  /* 0x0000000432ff7812 */ /* 0x000fc6000784c0ff */
[----:B------:R2:W-:Y:S01]  /*ca50*/  LDGSTS.E.BYPASS.LTC128B.128 [R219+0x2100], [R14.64], !P1 ;  /* 0x021000000edb7fae */ /* 0x0005e2000c901d52 */
[----:B------:R-:W-:Y:S01]  /*ca60*/  SEL R0, R0, 0xffffffc0, !P2 ;  /* 0xffffffc000007807 */ /* 0x000fe20005000000 */
[----:B------:R-:W-:Y:S02]  /*ca70*/  HMMA.16816.F32 R96, R128, R56, R20 ;  /* 0x000000388060723c */ /* 0x000fe40000001814 */
[----:B------:R4:W-:Y:S01]  /*ca80*/  LDGSTS.E.BYPASS.LTC128B.128 [R219+0x5100], [R6.64], !P0 ;  /* 0x0510000006db7fae */ /* 0x0009e2000c101d52 */
[----:B------:R-:W-:Y:S01]  /*ca90*/  ISETP.GT.AND P0, PT, R166, R252, PT ;  /* 0x000000fca600720c */ /* 0x000fe20003f04270 */
[----:B------:R-:W-:Y:S02]  /*caa0*/  IMAD.IADD R202, R196, 0x1, R0 ;  /* 0x00000001c4ca7824 */ /* 0x000fe400078e0200 */
[----:B------:R-:W-:Y:S01]  /*cab0*/  IMAD.IADD R199, R0, 0x1, R203 ;  /* 0x0000000100c77824 */ /* 0x000fe200078e02cb */
[----:B------:R-:W-:Y:S01]  /*cac0*/  LDSM.16.M88.4 R112, [R196+0xc100] ;  /* 0x00c10000c470783b */ /* 0x000fe20000000200 */
[----:B-1----:R-:W-:Y:S01]  /*cad0*/  HMMA.16816.F32 R16, R124, R38, RZ ;  /* 0x000000267c10723c */ /* 0x002fe200000018ff */
[----:B------:R-:W-:-:S02]  /*cae0*/  IADD3 R0, R219, 0x3100, RZ ;  /* 0x00003100db007810 */ /* 0x000fc40007ffe0ff */
[----:B------:R-:W1:Y:S01]  /*caf0*/  LDSM.16.M88.4 R48, [R202+0x8100] ;  /* 0x00810000ca30783b */ /* 0x000e620000000200 */
[----:B------:R-:W-:-:S03]  /*cb00*/  IADD3 R0, R219, 0x4100, RZ ;  /* 0x00004100db007810 */ /* 0x000fc60007ffe0ff */
[----:B------:R-:W-:Y:S01]  /*cb10*/  LDSM.16.M88.4 R32, [R202+0x9100] ;  /* 0x00910000ca20783b */ /* 0x000fe20000000200 */
[C---:B------:R-:W-:Y:S03]  /*cb20*/  HMMA.16816.F32 R36, R124.reuse, R74, RZ ;  /* 0x0000004a7c24723c */ /* 0x040fe600000018ff */
[----:B------:R-:W-:Y:S04]  /*cb30*/  LDSM.16.M88.4 R28, [R202+0x9900] ;  /* 0x00990000ca1c783b */ /* 0x000fe80000000200 */
[----:B------:R-:W-:Y:S01]  /*cb40*/  LDSM.16.M88.4 R108, [R199+0x1000] ;  /* 0x00100000c76c783b */ /* 0x000fe20000000200 */
[C---:B---3--:R-:W-:Y:S03]  /*cb50*/  HMMA.16816.F32 R8, R124.reuse, R46, RZ ;  /* 0x0000002e7c08723c */ /* 0x048fe600000018ff */
[----:B------:R-:W-:Y:S04]  /*cb60*/  LDSM.16.M88.4 R116, [R199+0x1800] ;  /* 0x00180000c774783b */ /* 0x000fe80000000200 */
[----:B------:R-:W-:Y:S01]  /*cb70*/  LDSM.16.M88.4 R136, [R199+0x2000] ;  /* 0x00200000c788783b */ /* 0x000fe20000000200 */
[----:B--2---:R-:W-:Y:S03]  /*cb80*/  HMMA.16816.F32 R12, R124, R44, RZ ;  /* 0x0000002c7c0c723c */ /* 0x004fe600000018ff */
[----:B------:R-:W-:Y:S04]  /*cb90*/  LDSM.16.M88.4 R120, [R196+0xc900] ;  /* 0x00c90000c478783b */ /* 0x000fe80000000200 */
[----:B-----5:R-:W-:Y:S01]  /*cba0*/  LDSM.16.M88.4 R132, [R203+0x3800] ;  /* 0x00380000cb84783b */ /* 0x020fe20000000200 */
[----:B------:R-:W-:Y:S03]  /*cbb0*/  HMMA.16816.F32 R80, R128, R58, R16 ;  /* 0x0000003a8050723c */ /* 0x000fe60000001810 */
[----:B------:R-:W-:Y:S04]  /*cbc0*/  LDSM.16.M88.4 R160, [R202+0xb100] ;  /* 0x00b10000caa0783b */ /* 0x000fe80000000200 */
[----:B------:R-:W-:Y:S01]  /*cbd0*/  LDSM.16.M88.4 R140, [R202+0xc100] ;  /* 0x00c10000ca8c783b */ /* 0x000fe20000000200 */
[----:B------:R-:W-:Y:S03]  /*cbe0*/  HMMA.16816.F32 R16, R124, R68, RZ ;  /* 0x000000447c10723c */ /* 0x000fe600000018ff */
[----:B------:R-:W-:Y:S04]  /*cbf0*/  LDSM.16.M88.4 R148, [R202+0xd100] ;  /* 0x00d10000ca94783b */ /* 0x000fe80000000200 */
[----:B------:R-:W-:Y:S01]  /*cc00*/  LDSM.16.M88.4 R156, [R202+0xd900] ;  /* 0x00d90000ca9c783b */ /* 0x000fe20000000200 */
[C---:B------:R-:W-:Y:S03]  /*cc10*/  HMMA.16816.F32 R44, R128.reuse, R64, R40 ;  /* 0x00000040802c723c */ /* 0x040fe60000001828 */
[----:B------:R-:W-:Y:S04]  /*cc20*/  LDSM.16.M88.4 R144, [R202+0xc900] ;  /* 0x00c90000ca90783b */ /* 0x000fe80000000200 */
[----:B------:R-:W0:Y:S01]  /*cc30*/  LDGDEPBAR ;  /* 0x00000000000079af */ /* 0x000e220000000000 */
[C---:B------:R-:W-:Y:S08]  /*cc40*/  HMMA.16816.F32 R64, R128.reuse, R52, R12 ;  /* 0x000000348040723c */ /* 0x040ff0000000180c */
[----:B------:R-:W-:Y:S01]  /*cc50*/  HMMA.16816.F32 R56, R128, R54, R8 ;  /* 0x000000368038723c */ /* 0x000fe20000001808 */
[----:B------:R-:W2:Y:S07]  /*cc60*/  LDSM.16.M88.4 R52, [R202+0x8900] ;  /* 0x00890000ca34783b */ /* 0x000eae0000000200 */
[C---:B------:R-:W-:Y:S08]  /*cc70*/  HMMA.16816.F32 R12, R124.reuse, R70, RZ ;  /* 0x000000467c0c723c */ /* 0x040ff000000018ff */
[----:B------:R-:W-:Y:S01]  /*cc80*/  HMMA.16816.F32 R8, R124, R72, RZ ;  /* 0x000000487c08723c */ /* 0x000fe200000018ff */
[----:B------:R-:W-:Y:S07]  /*cc90*/  LDSM.16.M88.4 R72, [R199] ;  /* 0x00000000c748783b */ /* 0x000fee0000000200 */
[C---:B------:R-:W-:Y:S01]  /*cca0*/  HMMA.16816.F32 R92, R128.reuse, R62, R24 ;  /* 0x0000003e805c723c */ /* 0x040fe20000001818 */
[----:B------:R-:W3:Y:S07]  /*ccb0*/  LDSM.16.M88.4 R24, [R202+0xa100] ;  /* 0x00a10000ca18783b */ /* 0x000eee0000000200 */
[C---:B------:R-:W-:Y:S01]  /*ccc0*/  HMMA.16816.F32 R40, R128.reuse, R88, R16 ;  /* 0x000000588028723c */ /* 0x040fe20000001810 */
[----:B------:R-:W2:Y:S07]  /*ccd0*/  LDSM.16.M88.4 R16, [R202+0xa900] ;  /* 0x00a90000ca10783b */ /* 0x000eae0000000200 */
[C---:B------:R-:W-:Y:S08]  /*cce0*/  HMMA.16816.F32 R20, R128.reuse, R90, R12 ;  /* 0x0000005a8014723c */ /* 0x040ff0000000180c */
[C---:B------:R-:W-:Y:S08]  /*ccf0*/  HMMA.16816.F32 R12, R128.reuse, R104, R8 ;  /* 0x00000068800c723c */ /* 0x040ff00000001808 */
[----:B------:R-:W-:Y:S01]  /*cd00*/  HMMA.16816.F32 R8, R128, R106, R36 ;  /* 0x0000006a8008723c */ /* 0x000fe20000001824 */
[----:B------:R-:W3:Y:S04]  /*cd10*/  LDSM.16.M88.4 R104, [R199+0x800] ;  /* 0x00080000c768783b */ /* 0x000ee80000000200 */
[----:B------:R-:W-:Y:S03]  /*cd20*/  LDSM.16.M88.4 R36, [R196+0xb100] ;  /* 0x00b10000c424783b */ /* 0x000fe60000000200 */
[C---:B-1----:R-:W-:Y:S08]  /*cd30*/  HMMA.16816.F32 R44, R152.reuse, R48, R44 ;  /* 0x00000030982c723c */ /* 0x042ff0000000182c */
[C---:B------:R-:W-:Y:S01]  /*cd40*/  HMMA.16816.F32 R60, R152.reuse, R50, R84 ;  /* 0x00000032983c723c */ /* 0x040fe20000001854 */
[----:B------:R-:W1:Y:S07]  /*cd50*/  LDSM.16.M88.4 R48, [R199+0x2800] ;  /* 0x00280000c730783b */ /* 0x000e6e0000000200 */
[C---:B--2---:R-:W-:Y:S01]  /*cd60*/  HMMA.16816.F32 R68, R152.reuse, R52, R100 ;  /* 0x000000349844723c */ /* 0x044fe20000001864 */
[----:B------:R-:W2:Y:S07]  /*cd70*/  LDSM.16.M88.4 R100, [R196+0xb900] ;  /* 0x00b90000c464783b */ /* 0x000eae0000000200 */
[C---:B------:R-:W-:Y:S08]  /*cd80*/  HMMA.16816.F32 R92, R152.reuse, R54, R92 ;  /* 0x00000036985c723c */ /* 0x040ff0000000185c */
[C---:B------:R-:W-:Y:S08]  /*cd90*/  HMMA.16816.F32 R96, R152.reuse, R32, R96 ;  /* 0x000000209860723c */ /* 0x040ff00000001860 */
[C---:B------:R-:W-:Y:S08]  /*cda0*/  HMMA.16816.F32 R88, R152.reuse, R34, R80 ;  /* 0x000000229858723c */ /* 0x040ff00000001850 */
[C---:B------:R-:W-:Y:S08]  /*cdb0*/  HMMA.16816.F32 R84, R152.reuse, R28, R64 ;  /* 0x0000001c9854723c */ /* 0x040ff00000001840 */
[C---:B------:R-:W-:Y:S08]  /*cdc0*/  HMMA.16816.F32 R80, R152.reuse, R30, R56 ;  /* 0x0000001e9850723c */ /* 0x040ff00000001838 */
[C---:B---3--:R-:W-:Y:S08]  /*cdd0*/  HMMA.16816.F32 R64, R152.reuse, R24, R40 ;  /* 0x000000189840723c */ /* 0x048ff00000001828 */
[C---:B------:R-:W-:Y:S08]  /*cde0*/  HMMA.16816.F32 R52, R152.reuse, R16, R12 ;  /* 0x000000109834723c */ /* 0x040ff0000000180c */
[C---:B------:R-:W-:Y:S08]  /*cdf0*/  HMMA.16816.F32 R56, R152.reuse, R26, R20 ;  /* 0x0000001a9838723c */ /* 0x040ff00000001814 */
[----:B------:R-:W-:Y:S08]  /*ce00*/  HMMA.16816.F32 R40, R152, R18, R8 ;  /* 0x000000129828723c */ /* 0x000ff00000001808 */
[C---:B------:R-:W-:Y:S08]  /*ce10*/  HMMA.16816.F32 R32, R172.reuse, R72, R44 ;  /* 0x00000048ac20723c */ /* 0x040ff0000000182c */
[C---:B------:R-:W-:Y:S08]  /*ce20*/  HMMA.16816.F32 R28, R172.reuse, R74, R60 ;  /* 0x0000004aac1c723c */ /* 0x040ff0000000183c */
[C---:B------:R-:W-:Y:S08]  /*ce30*/  HMMA.16816.F32 R24, R172.reuse, R104, R68 ;  /* 0x00000068ac18723c */ /* 0x040ff00000001844 */
[C---:B------:R-:W-:Y:S01]  /*ce40*/  HMMA.16816.F32 R20, R172.reuse, R106, R92 ;  /* 0x0000006aac14723c */ /* 0x040fe2000000185c */
[----:B------:R-:W3:Y:S07]  /*ce50*/  LDSM.16.M88.4 R92, [R196+0xd100] ;  /* 0x00d10000c45c783b */ /* 0x000eee0000000200 */
[C---:B------:R-:W-:Y:S01]  /*ce60*/  HMMA.16816.F32 R16, R172.reuse, R108, R96 ;  /* 0x0000006cac10723c */ /* 0x040fe20000001860 */
[----:B------:R-:W2:Y:S07]  /*ce70*/  LDSM.16.M88.4 R96, [R196+0xd900] ;  /* 0x00d90000c460783b */ /* 0x000eae0000000200 */
[C---:B------:R-:W-:Y:S01]  /*ce80*/  HMMA.16816.F32 R12, R172.reuse, R110, R88 ;  /* 0x0000006eac0c723c */ /* 0x040fe20000001858 */
[----:B------:R-:W2:Y:S07]  /*ce90*/  LDSM.16.M88.4 R108, [R203+0x3000] ;  /* 0x00300000cb6c783b */ /* 0x000eae0000000200 */
[C---:B------:R-:W-:Y:S08]  /*cea0*/  HMMA.16816.F32 R8, R172.reuse, R116, R84 ;  /* 0x00000074ac08723c */ /* 0x040ff00000001854 */
[C---:B------:R-:W-:Y:S01]  /*ceb0*/  HMMA.16816.F32 R88, R172.reuse, R118, R80 ;  /* 0x00000076ac58723c */ /* 0x040fe20000001850 */
[----:B------:R-:W2:Y:S07]  /*cec0*/  LDSM.16.M88.4 R116, [R203+0x4000] ;  /* 0x00400000cb74783b */ /* 0x000eae0000000200 */
[C---:B------:R-:W-:Y:S08]  /*ced0*/  HMMA.16816.F32 R84, R172.reuse, R136, R64 ;  /* 0x00000088ac54723c */ /* 0x040ff00000001840 */
[C---:B-1----:R-:W-:Y:S08]  /*cee0*/  HMMA.16816.F32 R72, R172.reuse, R48, R52 ;  /* 0x00000030ac48723c */ /* 0x042ff00000001834 */
[C---:B------:R-:W-:Y:S08]  /*cef0*/  HMMA.16816.F32 R80, R172.reuse, R138, R56 ;  /* 0x0000008aac50723c */ /* 0x040ff00000001838 */
[----:B------:R-:W-:Y:S01]  /*cf00*/  HMMA.16816.F32 R68, R172, R50, R40 ;  /* 0x00000032ac44723c */ /* 0x000fe20000001828 */
[----:B------:R-:W-:Y:S07]  /*cf10*/  LDSM.16.M88.4 R40, [R203+0x4800] ;  /* 0x00480000cb28783b */ /* 0x000fee0000000200 */
[C---:B------:R-:W-:Y:S08]  /*cf20*/  HMMA.16816.F32 R64, R176.reuse, R36, R32 ;  /* 0x00000024b040723c */ /* 0x040ff00000001820 */
[C---:B------:R-:W-:Y:S01]  /*cf30*/  HMMA.16816.F32 R60, R176.reuse, R38, R28 ;  /* 0x00000026b03c723c */ /* 0x040fe2000000181c */
[----:B------:R-:W1:Y:S07]  /*cf40*/  LDSM.16.M88.4 R36, [R203+0x5000] ;  /* 0x00500000cb24783b */ /* 0x000e6e0000000200 */
[C---:B--2---:R-:W-:Y:S08]  /*cf50*/  HMMA.16816.F32 R56, R176.reuse, R100, R24 ;  /* 0x00000064b038723c */ /* 0x044ff00000001818 */
[C---:B------:R-:W-:Y:S01]  /*cf60*/  HMMA.16816.F32 R52, R176.reuse, R102, R20 ;  /* 0x00000066b034723c */ /* 0x040fe20000001814 */
[----:B------:R-:W2:Y:S07]  /*cf70*/  LDSM.16.M88.4 R100, [R203+0x5800] ;  /* 0x00580000cb64783b */ /* 0x000eae0000000200 */
[C---:B------:R-:W-:Y:S08]  /*cf80*/  HMMA.16816.F32 R48, R176.reuse, R112, R16 ;  /* 0x00000070b030723c */ /* 0x040ff00000001810 */
[C---:B------:R-:W-:Y:S08]  /*cf90*/  HMMA.16816.F32 R44, R176.reuse, R114, R12 ;  /* 0x00000072b02c723c */ /* 0x040ff0000000180c */
[C---:B---3--:R-:W-:Y:S08]  /*cfa0*/  HMMA.16816.F32 R24, R176.reuse, R92, R84 ;  /* 0x0000005cb018723c */ /* 0x048ff00000001854 */
[C---:B------:R-:W-:Y:S01]  /*cfb0*/  HMMA.16816.F32 R16, R176.reuse, R96, R72 ;  /* 0x00000060b010723c */ /* 0x040fe20000001848 */
[----:B------:R-:W-:Y:S07]  /*cfc0*/  LDSM.16.M88.4 R72, [R199+0x3800] ;  /* 0x00380000c748783b */ /* 0x000fee0000000200 */
[C---:B------:R-:W-:Y:S08]  /*cfd0*/  HMMA.16816.F32 R32, R176.reuse, R120, R8 ;  /* 0x00000078b020723c */ /* 0x040ff00000001808 */
[C---:B------:R-:W-:Y:S08]  /*cfe0*/  HMMA.16816.F32 R28, R176.reuse, R122, R88 ;  /* 0x0000007ab01c723c */ /* 0x040ff00000001858 */
[C---:B------:R-:W-:Y:S08]  /*cff0*/  HMMA.16816.F32 R20, R176.reuse, R94, R80 ;  /* 0x0000005eb014723c */ /* 0x040ff00000001850 */
[----:B------:R-:W-:Y:S01]  /*d000*/  HMMA.16816.F32 R12, R176, R98, R68 ;  /* 0x00000062b00c723c */ /* 0x000fe20000001844 */
[----:B------:R-:W3:Y:S04]  /*d010*/  LDSM.16.M88.4 R96, [R202+0xb900] ;  /* 0x00b90000ca60783b */ /* 0x000ee80000000200 */
[----:B------:R-:W-:Y:S03]  /*d020*/  LDSM.16.M88.4 R68, [R199+0x4000] ;  /* 0x00400000c744783b */ /* 0x000fe60000000200 */
[C---:B------:R-:W-:Y:S01]  /*d030*/  HMMA.16816.F32 R8, R180.reuse, R108, R64 ;  /* 0x0000006cb408723c */ /* 0x040fe20000001840 */
[----:B------:R-:W-:Y:S07]  /*d040*/  LDSM.16.M88.4 R64, [R199+0x4800] ;  /* 0x00480000c740783b */ /* 0x000fee0000000200 */
[C---:B------:R-:W-:Y:S01]  /*d050*/  HMMA.16816.F32 R108, R180.reuse, R110, R60 ;  /* 0x0000006eb46c723c */ /* 0x040fe2000000183c */
[----:B------:R-:W-:Y:S07]  /*d060*/  LDSM.16.M88.4 R60, [R199+0x5000] ;  /* 0x00500000c73c783b */ /* 0x000fee0000000200 */
[C---:B------:R-:W-:Y:S01]  /*d070*/  HMMA.16816.F32 R136, R180.reuse, R132, R56 ;  /* 0x00000084b488723c */ /* 0x040fe20000001838 */
[----:B------:R-:W-:Y:S07]  /*d080*/  LDSM.16.M88.4 R56, [R199+0x5800] ;  /* 0x00580000c738783b */ /* 0x000fee0000000200 */
[C---:B------:R-:W-:Y:S08]  /*d090*/  HMMA.16816.F32 R120, R180.reuse, R116, R48 ;  /* 0x00000074b478723c */ /* 0x040ff00000001830 */
[C---:B------:R-:W-:Y:S08]  /*d0a0*/  HMMA.16816.F32 R132, R180.reuse, R134, R52 ;  /* 0x00000086b484723c */ /* 0x040ff00000001834 */
[C---:B------:R-:W-:Y:S08]  /*d0b0*/  HMMA.16816.F32 R116, R180.reuse, R118, R44 ;  /* 0x00000076b474723c */ /* 0x040ff0000000182c */
[C---:B-1----:R-:W-:Y:S08]  /*d0c0*/  HMMA.16816.F32 R92, R180.reuse, R36, R24 ;  /* 0x00000024b45c723c */ /* 0x042ff00000001818 */
[C---:B--2---:R-:W-:Y:S08]  /*d0d0*/  HMMA.16816.F32 R84, R180.reuse, R100, R16 ;  /* 0x00000064b454723c */ /* 0x044ff00000001810 */
[C---:B------:R-:W-:Y:S08]  /*d0e0*/  HMMA.16816.F32 R112, R180.reuse, R40, R32 ;  /* 0x00000028b470723c */ /* 0x040ff00000001820 */
[C---:B------:R-:W-:Y:S08]  /*d0f0*/  HMMA.16816.F32 R104, R180.reuse, R42, R28 ;  /* 0x0000002ab468723c */ /* 0x040ff0000000181c */
[C---:B------:R-:W-:Y:S08]  /*d100*/  HMMA.16816.F32 R88, R180.reuse, R38, R20 ;  /* 0x00000026b458723c */ /* 0x040ff00000001814 */
[----:B------:R-:W-:Y:S01]  /*d110*/  HMMA.16816.F32 R80, R180, R102, R12 ;  /* 0x00000066b450723c */ /* 0x000fe2000000180c */
[----:B------:R-:W1:Y:S01]  /*d120*/  LDSM.16.M88.4 R100, [R199+0x3000] ;  /* 0x00300000c764783b */ /* 0x000e620000000200 */
[----:B------:R-:W-:-:S06]  /*d130*/  DEPBAR.LE SB0, 0x0 ;  /* 0x000080000000791a */ /* 0x000fcc0000000000 */
[C---:B------:R-:W-:Y:S08]  /*d140*/  HMMA.16816.F32 R52, R184.reuse, R160, R8 ;  /* 0x000000a0b834723c */ /* 0x040ff00000001808 */
[C---:B------:R-:W-:Y:S08]  /*d150*/  HMMA.16816.F32 R48, R184.reuse, R162, R108 ;  /* 0x000000a2b830723c */ /* 0x040ff0000000186c */
[C---:B---3--:R-:W-:Y:S08]  /*d160*/  HMMA.16816.F32 R44, R184.reuse, R96, R136 ;  /* 0x00000060b82c723c */ /* 0x048ff00000001888 */
        /* <DEDUP_REMOVED lines=9> */
[C---:B-1----:R-:W-:Y:S08]  /*d200*/  HMMA.16816.F32 R112, R192.reuse, R100, R52 ;  /* 0x00000064c070723c */ /* 0x042ff00000001834 */
        /* <DEDUP_REMOVED lines=13> */
[----:B----4-:R-:W-:Y:S01]  /*d2e0*/  ISETP.NE.AND P5, PT, R221, 0x1, PT ;  /* 0x00000001dd00780c */ /* 0x010fe20003fa5270 */
[----:B------:R-:W-:Y:S01]  /*d2f0*/  IMAD.MOV.U32 R217, RZ, RZ, RZ ;  /* 0x000000ffffd97224 */ /* 0x000fe200078e00ff */
[----:B------:R-:W-:-:S02]  /*d300*/  IADD3 R3, R197, R164, R216 ;  /* 0x000000a4c5037210 */ /* 0x000fc40007ffe0d8 */
[----:B------:R-:W-:Y:S02]  /*d310*/  ISETP.GT.AND P4, PT, R197, 0x5f, PT ;  /* 0x0000005fc500780c */ /* 0x000fe40003f84270 */
[----:B------:R-:W-:-:S05]  /*d320*/  IADD3 R3, R3, -0x60, RZ ;  /* 0xffffffa003037810 */ /* 0x000fca0007ffe0ff */
[----:B------:R-:W-:Y:S02]  /*d330*/  IMAD.MOV.U32 R0, RZ, RZ, R3 ;  /* 0x000000ffff007224 */ /* 0x000fe400078e0003 */
[----:B------:R-:W-:-:S05]  /*d340*/  @P5 IMAD.HI.U32 R6, R3, c[0x0][0x2bc], RZ ;  /* 0x0000af0003065a27 */ /* 0x000fca00078e00ff */
        /* <DEDUP_REMOVED lines=8> */
[----:B------:R-:W-:Y:S01]  /*d3d0*/  IMAD.SHL.U32 R20, R224, 0x2, RZ ;  /* 0x00000002e0147824 */ /* 0x000fe200078e00ff */
[----:B------:R-:W-:Y:S01]  /*d3e0*/  ISETP.GE.AND P4, PT, R188, c[0x0][0x1d4], PT ;  /* 0x00007500bc007a0c */ /* 0x000fe20003f86270 */
[----:B------:R-:W-:Y:S01]  /*d3f0*/  IMAD R220, R0, c[0x0][0x2b8], R3 ;  /* 0x0000ae0000dc7a24 */ /* 0x000fe200078e0203 */
[----:B------:R-:W-:-:S04]  /*d400*/  SEL R19, RZ, 0x10, P5 ;  /* 0x00000010ff137807 */ /* 0x000fc80002800000 */
[----:B------:R-:W-:-:S05]  /*d410*/  SHF.R.S32.HI R0, RZ, 0x1f, R220 ;  /* 0x0000001fff007819 */ /* 0x000fca00000114dc */
[----:B------:R-:W-:-:S04]  /*d420*/  IMAD R0, R0, c[0x0][0x1e0], RZ ;  /* 0x0000780000007a24 */ /* 0x000fc800078e02ff */
[C---:B------:R-:W-:Y:S02]  /*d430*/  IMAD R0, R220.reuse, c[0x0][0x1e4], R0 ;  /* 0x00007900dc007a24 */ /* 0x040fe400078e0200 */
[----:B-1----:R-:W-:-:S04]  /*d440*/  IMAD.WIDE.U32 R6, R220, c[0x0][0x1e0], RZ ;  /* 0x00007800dc067a25 */ /* 0x002fc800078e00ff */
[----:B------:R-:W-:Y:S01]  /*d450*/  IMAD.IADD R7, R7, 0x1, R0 ;  /* 0x0000000107077824 */ /* 0x000fe200078e0200 */
[----:B--2---:R-:W-:-:S03]  /*d460*/  SHF.R.S32.HI R0, RZ, 0x1f, R217 ;  /* 0x0000001fff007819 */ /* 0x004fc600000114d9 */
[----:B------:R-:W-:-:S04]  /*d470*/  IMAD.WIDE.U32 R6, R217, c[0x0][0x1f0], R6 ;  /* 0x00007c00d9067a25 */ /* 0x000fc800078e0006 */
[----:B------:R-:W-:-:S04]  /*d480*/  IMAD R0, R0, c[0x0][0x1f0], RZ ;  /* 0x00007c0000007a24 */ /* 0x000fc800078e02ff */
[----:B------:R-:W-:Y:S01]  /*d490*/  IMAD R3, R217, c[0x0][0x1f4], R0 ;  /* 0x00007d00d9037a24 */ /* 0x000fe200078e0200 */
[----:B------:R-:W-:Y:S02]  /*d4a0*/  IADD3 R0, P0, R200, R6, RZ ;  /* 0x00000006c8007210 */ /* 0x000fe40007f1e0ff */
[----:B------:R-:W-:Y:S02]  /*d4b0*/  SHF.L.U64.HI R6, R224, 0x1, R189 ;  /* 0x00000001e0067819 */ /* 0x000fe400000102bd */
[----:B------:R-:W-:Y:S02]  /*d4c0*/  IADD3.X R3, R190, R7, R3, P0, !PT ;  /* 0x00000007be037210 */ /* 0x000fe400007fe403 */
[----:B------:R-:W-:-:S04]  /*d4d0*/  LEA R8, P0, R0, c[0x0][0x1c8], 0x1 ;  /* 0x0000720000087a11 */ /* 0x000fc800078008ff */
[----:B------:R-:W-:Y:S01]  /*d4e0*/  LEA.HI.X R7, R0, c[0x0][0x1cc], R3, 0x1, P0 ;  /* 0x0000730000077a11 */ /* 0x000fe200000f0c03 */
[----:B------:R-:W1:Y:S01]  /*d4f0*/  SHFL.IDX PT, R9, R8, 0x2, 0x181f ;  /* 0x00581f0008097f89 */ /* 0x000e6200000e0000 */
[----:B------:R-:W-:Y:S02]  /*d500*/  IADD3 R0, -R19, 0x10, RZ ;  /* 0x0000001013007810 */ /* 0x000fe40007ffe1ff */
[----:B------:R-:W-:Y:S01]  /*d510*/  IADD3 R3, -R229, 0x10, RZ ;  /* 0x00000010e5037810 */ /* 0x000fe20007ffe1ff */
[----:B------:R-:W2:Y:S01]  /*d520*/  SHFL.IDX PT, R10, R7, 0x2, 0x181f ;  /* 0x00581f00070a7f89 */ /* 0x000ea200000e0000 */
[----:B------:R-:W-:Y:S02]  /*d530*/  LOP3.LUT R0, R0, 0xf, RZ, 0xc0, !PT ;  /* 0x0000000f00007812 */ /* 0x000fe400078ec0ff */
[----:B------:R-:W-:Y:S01]  /*d540*/  LOP3.LUT R11, R3, 0xf, RZ, 0xc0, !PT ;  /* 0x0000000f030b7812 */ /* 0x000fe200078ec0ff */
[----:B------:R-:W-:Y:S01]  /*d550*/  SHFL.IDX PT, R18, R8, 0x1, 0x181f ;  /* 0x00381f0008127f89 */ /* 0x000fe200000e0000 */
[----:B------:R-:W-:-:S02]  /*d560*/  SHF.L.U64.HI R3, R230, 0x1, R251 ;  /* 0x00000001e6037819 */ /* 0x000fc400000102fb */
[----:B-1----:R-:W-:Y:S01]  /*d570*/  IADD3 R16, P1, P0, R0, R9, R20 ;  /* 0x0000000900107210 */ /* 0x002fe2000783e014 */
[----:B------:R-:W-:-:S03]  /*d580*/  IMAD.SHL.U32 R0, R230, 0x2, RZ ;  /* 0x00000002e6007824 */ /* 0x000fc600078e00ff */
[-C--:B--2---:R-:W-:Y:S02]  /*d590*/  IADD3.X R17, RZ, R10.reuse, R6, P1, P0 ;  /* 0x0000000aff117210 */ /* 0x084fe40000fe0406 */
[----:B------:R-:W-:Y:S02]  /*d5a0*/  IADD3 R14, P1, P0, R11, R9, R0 ;  /* 0x000000090b0e7210 */ /* 0x000fe4000783e000 */
[----:B------:R-:W-:Y:S02]  /*d5b0*/  SHFL.IDX PT, R9, R7, RZ, 0x181f ;  /* 0x00181fff07097589 */ /* 0x000fe400000e0000 */
[----:B------:R-:W-:Y:S02]  /*d5c0*/  IADD3.X R15, RZ, R10, R3, P1, P0 ;  /* 0x0000000aff0f7210 */ /* 0x000fe40000fe0403 */
[----:B------:R-:W1:Y:S04]  /*d5d0*/  SHFL.IDX PT, R10, R8, RZ, 0x181f ;  /* 0x00181fff080a7589 */ /* 0x000e6800000e0000 */
[----:B------:R-:W2:Y:S01]  /*d5e0*/  SHFL.IDX PT, R7, R7, 0x1, 0x181f ;  /* 0x00381f0007077f89 */ /* 0x000ea200000e0000 */
[----:B-1----:R-:W-:-:S05]  /*d5f0*/  IADD3 R12, P0, R10, R20, RZ ;  /* 0x000000140a0c7210 */ /* 0x002fca0007f1e0ff */
[----:B------:R-:W-:Y:S01]  /*d600*/  IMAD.X R13, R9, 0x1, R6, P0 ;  /* 0x00000001090d7824 */ /* 0x000fe200000e0606 */
[----:B------:R-:W-:-:S04]  /*d610*/  IADD3 R10, P0, R10, R0, RZ ;  /* 0x000000000a0a7210 */ /* 0x000fc80007f1e0ff */
[----:B------:R1:W-:Y:S01]  /*d620*/  LDGSTS.E.BYPASS.LTC128B.128 [R219+0x8100], [R12.64], !P5 ;  /* 0x081000000cdb7fae */ /* 0x0003e2000e901d52 */
[----:B------:R-:W-:Y:S01]  /*d630*/  IMAD.X R11, R9, 0x1, R3, P0 ;  /* 0x00000001090b7824 */ /* 0x000fe200000e0603 */
[----:B------:R-:W-:-:S04]  /*d640*/  IADD3 R8, P0, R18, R20, RZ ;  /* 0x0000001412087210 */ /* 0x000fc80007f1e0ff */
[----:B------:R1:W-:Y:S01]  /*d650*/  LDGSTS.E.BYPASS.LTC128B.128 [R219+0xb100], [R10.64], !P4 ;  /* 0x0b1000000adb7fae */ /* 0x0003e2000e101d52 */
[----:B--2---:R-:W-:Y:S01]  /*d660*/  IMAD.X R9, R7, 0x1, R6, P0 ;  /* 0x0000000107097824 */ /* 0x004fe200000e0606 */
        /* <DEDUP_REMOVED lines=8> */
.L_x_398:
[----:B----4-:R-:W-:Y:S01]  /*d6f0*/  FMUL.FTZ R0, R96, c[0x0][0x320] ;  /* 0x0000c80060007a20 */ /* 0x010fe20000410000 */
[----:B------:R-:W-:Y:S01]  /*d700*/  LOP3.LUT R3, R79, 0xffffffe0, RZ, 0xc0, !PT ;  /* 0xffffffe04f037812 */ /* 0x000fe200078ec0ff */
[----:B------:R-:W-:Y:S01]  /*d710*/  ULDC UR4, c[0x0][0x324] ;  /* 0x0000c90000047ab9 */ /* 0x000fe20000000800 */
[----:B-1----:R-:W-:Y:S01]  /*d720*/  LEA.HI R6, R168, R167, RZ, 0x2 ;  /* 0x000000a7a8067211 */ /* 0x002fe200078f10ff */
[----:B------:R1:W2:Y:S01]  /*d730*/  MUFU.TANH R36, R0 ;  /* 0x0000000000247308 */ /* 0x0002a20000002400 */
[----:B------:R-:W-:Y:S01]  /*d740*/  SHF.R.S32.HI R7, RZ, 0x1f, R78 ;  /* 0x0000001fff077819 */ /* 0x000fe2000001144e */
[----:B------:R-:W-:Y:S01]  /*d750*/  ULOP3.LUT UR4, URZ, UR4, URZ, 0x33, !UPT ;  /* 0x000000043f047292 */ /* 0x000fe2000f8e333f */
[----:B------:R-:W-:Y:S01]  /*d760*/  LOP3.LUT R6, R6, 0xfffffffc, RZ, 0xc0, !PT ;  /* 0xfffffffc06067812 */ /* 0x000fe200078ec0ff */
[----:B------:R-:W0:Y:S01]  /*d770*/  LDGDEPBAR ;  /* 0x00000000000079af */ /* 0x000e220000000000 */
[----:B------:R-:W-:Y:S02]  /*d780*/  LEA.HI R7, R7, R78, RZ, 0x3 ;  /* 0x0000004e07077211 */ /* 0x000fe400078f18ff */
[----:B------:R-:W-:-:S02]  /*d790*/  ISETP.GE.AND P0, PT, R171, 0x1, PT ;  /* 0x00000001ab00780c */ /* 0x000fc40003f06270 */
        /* <DEDUP_REMOVED lines=65> */
[----:B------:R-:W-:Y:S02]  /*dbb0*/  IADD3 R10, -R250, R170, R76 ;  /* 0x000000aafa0a7210 */ /* 0x000fe40007ffe14c */
        /* <DEDUP_REMOVED lines=21> */
.L_x_401:
[----:B------:R-:W-:-:S04]  /*dd10*/  MOV R9, c[0x0][0x32c] ;  /* 0x0000cb0000097a02 */ /* 0x000fc80000000f00 */
[----:B------:R-:W-:-:S13]  /*dd20*/  ISETP.NE.AND P0, PT, R9, 0x1, PT ;  /* 0x000000010900780c */ /* 0x000fda0003f05270 */
[----:B------:R-:W-:-:S05]  /*dd30*/  @P0 IMAD.HI.U32 R9, R6, c[0x0][0x330], RZ ;  /* 0x0000cc0006090a27 */ /* 0x000fca00078e00ff */
[----:B------:R-:W-:Y:S02]  /*dd40*/  @P0 SHF.R.U32.HI R6, RZ, c[0x0][0x334], R9 ;  /* 0x0000cd00ff060a19 */ /* 0x000fe40000011609 */
.L_x_402:
[----:B------:R-:W-:Y:S05]  /*dd50*/  BSYNC B0 ;  /* 0x0000000000007941 */ /* 0x000fea0003800000 */
.L_x_400:
[----:B------:R-:W-:-:S05]  /*dd60*/  IMAD R6, R6, c[0x0][0x32c], R12 ;  /* 0x0000cb0006067a24 */ /* 0x000fca00078e020c */
[----:B------:R-:W-:Y:S02]  /*dd70*/  IADD3 R9, R6, c[0x0][0x32c], RZ ;  /* 0x0000cb0006097a10 */ /* 0x000fe40007ffe0ff */
[----:B------:R-:W-:Y:S02]  /*dd80*/  IMNMX R0, R0, R6, !PT ;  /* 0x0000000600007217 */ /* 0x000fe40007800200 */
[----:B------:R-:W-:Y:S02]  /*dd90*/  IMNMX R3, R3, R9, PT ;  /* 0x0000000903037217 */ /* 0x000fe40003800200 */
.L_x_399:
[C---:B---34-:R-:W-:Y:S01]  /*dda0*/  ISETP.GE.AND P0, PT, R76.reuse, 0x2, PT ;  /* 0x000000024c00780c */ /* 0x058fe20003f06270 */
[----:B------:R-:W1:Y:S01]  /*ddb0*/  SHFL.IDX PT, R6, R7, 0x1, 0x1c1f ;  /* 0x003c1f0007067f89 */ /* 0x000e6200000e0000 */
[----:B------:R-:W-:Y:S02]  /*ddc0*/  ISETP.GE.AND P1, PT, R76, 0x9, PT ;  /* 0x000000094c00780c */ /* 0x000fe40003f26270 */
[----:B------:R-:W-:Y:S02]  /*ddd0*/  P2R R56, PR, RZ, 0x1 ;  /* 0x00000001ff387803 */ /* 0x000fe40000000000 */
[----:B------:R-:W-:-:S02]  /*dde0*/  ISETP.GT.AND P0, PT, R0, 0x1, !P0 ;  /* 0x000000010000780c */ /* 0x000fc40004704270 */
[----:B------:R-:W-:Y:S02]  /*ddf0*/  P2R R55, PR, RZ, 0x2 ;  /* 0x00000002ff377803 */ /* 0x000fe40000000000 */
[----:B------:R-:W-:Y:S02]  /*de00*/  ISETP.LT.OR P0, PT, R3, 0x2, P0 ;  /* 0x000000020300780c */ /* 0x000fe40000701670 */
[----:B------:R-:W-:Y:S02]  /*de10*/  ISETP.GE.AND P6, PT, R76, 0x42, PT ;  /* 0x000000424c00780c */ /* 0x000fe40003fc6270 */
        /* <DEDUP_REMOVED lines=33> */
[C---:B------:R-:W-:Y:S02]  /*e030*/  ISETP.LT.OR P0, PT, R3.reuse, 0x21, P0 ;  /* 0x000000210300780c */ /* 0x040fe40000701670 */
        /* <DEDUP_REMOVED lines=35> */
[----:B------:R-:W-:Y:S02]  /*e270*/  ISETP.GE.AND P5, PT, R76, 0x49, PT ;  /* 0x000000494c00780c */ /* 0x000fe40003fa6270 */
[----:B------:R-:W-:Y:S02]  /*e280*/  FSEL R159, R25, -INF , !P0 ;  /* 0xff800000199f7808 */ /* 0x000fe40004000000 */
[----:B------:R-:W-:Y:S02]  /*e290*/  ISETP.GT.AND P0, PT, R0, 0x40, !P1 ;  /* 0x000000400000780c */ /* 0x000fe40004f04270 */
[C---:B------:R-:W-:Y:S02]  /*e2a0*/  ISETP.GE.AND P4, PT, R76.reuse, 0x4a, PT ;  /* 0x0000004a4c00780c */ /* 0x040fe40003f86270 */
[----:B------:R-:W-:Y:S02]  /*e2b0*/  ISETP.LT.OR P0, PT, R3, 0x41, P0 ;  /* 0x000000410300780c */ /* 0x000fe40000701670 */
[----:B------:R-:W-:-:S02]  /*e2c0*/  ISETP.GE.AND P3, PT, R76, 0x51, PT ;  /* 0x000000514c00780c */ /* 0x000fc40003f66270 */
        /* <DEDUP_REMOVED lines=8> */
[----:B------:R-:W-:-:S04]  /*e350*/  ISETP.LT.OR P0, PT, R3, 0x49, P0 ;  /* 0x000000490300780c */ /* 0x000fc80000701670 */
[----:B------:R-:W-:Y:S02]  /*e360*/  FSEL R166, R22, -INF , !P0 ;  /* 0xff80000016a67808 */ /* 0x000fe40004000000 */
[----:B------:R-:W-:-:S04]  /*e370*/  ISETP.GT.AND P0, PT, R0, 0x49, !P4 ;  /* 0x000000490000780c */ /* 0x000fc80006704270 */
        /* <DEDUP_REMOVED lines=11> */
[----:B------:R-:W-:-:S04]  /*e430*/  ISETP.GE.AND P0, PT, R76, 0x1, PT ;  /* 0x000000014c00780c */ /* 0x000fc80003f06270 */
[----:B------:R-:W-:Y:S02]  /*e440*/  P2R R37, PR, RZ, 0x1 ;  /* 0x00000001ff257803 */ /* 0x000fe40000000000 */
[----:B------:R-:W-:-:S04]  /*e450*/  ISETP.GT.AND P0, PT, R0, RZ, !P0 ;  /* 0x000000ff0000720c */ /* 0x000fc80004704270 */
[----:B------:R-:W-:-:S04]  /*e460*/  ISETP.LT.OR P0, PT, R3, 0x1, P0 ;  /* 0x000000010300780c */ /* 0x000fc80000701670 */
[----:B------:R-:W-:Y:S02]  /*e470*/  FSEL R32, R16, -INF , !P0 ;  /* 0xff80000010207808 */ /* 0x000fe40004000000 */
[----:B------:R-:W-:-:S04]  /*e480*/  ISETP.GE.AND P0, PT, R76, 0x5a, PT ;  /* 0x0000005a4c00780c */ /* 0x000fc80003f06270 */
[----:B------:R-:W-:Y:S02]  /*e490*/  P2R R36, PR, RZ, 0x1 ;  /* 0x00000001ff247803 */ /* 0x000fe40000000000 */
[----:B------:R-:W-:Y:S01]  /*e4a0*/  ISETP.GT.AND P0, PT, R0, 0x59, !P0 ;  /* 0x000000590000780c */ /* 0x000fe20004704270 */
[----:B------:R-:W-:-:S03]  /*e4b0*/  FMUL.FTZ R0, R98, c[0x0][0x320] ;  /* 0x0000c80062007a20 */ /* 0x000fc60000410000 */
[----:B------:R-:W-:Y:S01]  /*e4c0*/  ISETP.LT.OR P0, PT, R3, 0x5a, P0 ;  /* 0x0000005a0300780c */ /* 0x000fe20000701670 */
[----:B------:R2:W3:Y:S01]  /*e4d0*/  MUFU.TANH R35, R0 ;  /* 0x0000000000237308 */ /* 0x0004e20000002400 */
[----:B-1----:R-:W-:Y:S02]  /*e4e0*/  IMAD.IADD R3, R8, 0x1, R6 ;  /* 0x0000000108037824 */ /* 0x002fe400078e0206 */
[----:B------:R-:W-:Y:S02]  /*e4f0*/  FSEL R216, R17, -INF , !P0 ;  /* 0xff80000011d87808 */ /* 0x000fe40004000000 */
[----:B------:R-:W-:Y:S02]  /*e500*/  ISETP.GE.AND P0, PT, R171, 0x1, PT ;  /* 0x00000001ab00780c */ /* 0x000fe40003f06270 */
        /* <DEDUP_REMOVED lines=60> */
.L_x_405:
[----:B------:R-:W-:-:S04]  /*e8d0*/  MOV R7, c[0x0][0x32c] ;  /* 0x0000cb0000077a02 */ /* 0x000fc80000000f00 */
[----:B------:R-:W-:-:S13]  /*e8e0*/  ISETP.NE.AND P0, PT, R7, 0x1, PT ;  /* 0x000000010700780c */ /* 0x000fda0003f05270 */
[----:B------:R-:W-:-:S05]  /*e8f0*/  @P0 IMAD.HI.U32 R7, R6, c[0x0][0x330], RZ ;  /* 0x0000cc0006070a27 */ /* 0x000fca00078e00ff */
[----:B------:R-:W-:Y:S02]  /*e900*/  @P0 SHF.R.U32.HI R6, RZ, c[0x0][0x334], R7 ;  /* 0x0000cd00ff060a19 */ /* 0x000fe40000011607 */
.L_x_406:
[----:B------:R-:W-:Y:S05]  /*e910*/  BSYNC B0 ;  /* 0x0000000000007941 */ /* 0x000fea0003800000 */
.L_x_404:
[----:B------:R-:W-:-:S05]  /*e920*/  IMAD R6, R6, c[0x0][0x32c], R12 ;  /* 0x0000cb0006067a24 */ /* 0x000fca00078e020c */
[----:B------:R-:W-:Y:S02]  /*e930*/  IADD3 R7, R6, c[0x0][0x32c], RZ ;  /* 0x0000cb0006077a10 */ /* 0x000fe40007ffe0ff */
[----:B------:R-:W-:Y:S02]  /*e940*/  IMNMX R0, R0, R6, !PT ;  /* 0x0000000600007217 */ /* 0x000fe40007800200 */
[----:B------:R-:W-:Y:S02]  /*e950*/  IMNMX R3, R3, R7, PT ;  /* 0x0000000703037217 */ /* 0x000fe40003800200 */
.L_x_403:
[----:B--234-:R-:W-:Y:S01]  /*e960*/  ISETP.NE.AND P0, PT, R56, RZ, PT ;  /* 0x000000ff3800720c */ /* 0x01cfe20003f05270 */
[----:B------:R-:W-:Y:S01]  /*e970*/  IMAD.SHL.U32 R197, R4, 0x2, RZ ;  /* 0x0000000204c57824 */ /* 0x000fe200078e00ff */
[----:B------:R-:W-:Y:S02]  /*e980*/  FMNMX.FTZ R68, R32, R38, !PT ;  /* 0x0000002620447209 */ /* 0x000fe40007810000 */
[----:B------:R-:W-:Y:S01]  /*e990*/  ISETP.GT.AND P0, PT, R0, 0x1, !P0 ;  /* 0x000000010000780c */ /* 0x000fe20004704270 */
[----:B------:R-:W-:Y:S01]  /*e9a0*/  IMAD R201, R2, 0x2, R197 ;  /* 0x0000000202c97824 */ /* 0x000fe200078e02c5 */
        /* <DEDUP_REMOVED lines=84> */
[----:B------:R-:W-:Y:S02]  /*eef0*/  ISETP.GT.AND P0, PT, R0, 0x41, !P6 ;  /* 0x000000410000780c */ /* 0x000fe40007704270 */
[----:B------:R-:W-:Y:S02]  /*ef00*/  ISETP.NE.AND P6, PT, R37, RZ, PT ;  /* 0x000000ff2500720c */ /* 0x000fe40003fc5270 */
        /* <DEDUP_REMOVED lines=17> */
[----:B------:R-:W-:Y:S01]  /*f020*/  ISETP.GT.AND P0, PT, R0, RZ, !P6 ;  /* 0x000000ff0000720c */ /* 0x000fe20007704270 */
[----:B------:R-:W-:Y:S01]  /*f030*/  LDSM.16.MT88.4 R20, [R197+0x100] ;  /* 0x00010000c514783b */ /* 0x000fe20000004200 */
[----:B------:R-:W-:Y:S02]  /*f040*/  ISETP.NE.AND P6, PT, R36, RZ, PT ;  /* 0x000000ff2400720c */ /* 0x000fe40003fc5270 */
[----:B------:R-:W-:-:S04]  /*f050*/  ISETP.LT.OR P0, PT, R3, 0x1, P0 ;  /* 0x000000010300780c */ /* 0x000fc80000701670 */
[----:B------:R-:W-:Y:S02]  /*f060*/  FSEL R8, R17, -INF , !P0 ;  /* 0xff80000011087808 */ /* 0x000fe40004000000 */
[----:B------:R-:W-:Y:S01]  /*f070*/  ISETP.GT.AND P0, PT, R0, 0x59, !P6 ;  /* 0x000000590000780c */ /* 0x000fe20007704270 */
[----:B------:R-:W-:Y:S01]  /*f080*/  LDSM.16.MT88.4 R16, [R201+0x100] ;  /* 0x00010000c910783b */ /* 0x000fe20000004200 */
[----:B------:R-:W-:Y:S02]  /*f090*/  FMNMX.FTZ R6, R8, R15, !PT ;  /* 0x0000000f08067209 */ /* 0x000fe40007810000 */
[----:B------:R-:W-:Y:S02]  /*f0a0*/  ISETP.LT.OR P0, PT, R3, 0x5a, P0 ;  /* 0x0000005a0300780c */ /* 0x000fe40000701670 */
[----:B------:R-:W-:Y:S02]  /*f0b0*/  FMNMX.FTZ R6, R10, R6, !PT ;  /* 0x000000060a067209 */ /* 0x000fe40007810000 */
[----:B------:R-:W-:-:S02]  /*f0c0*/  FSEL R165, R57, -INF , !P0 ;  /* 0xff80000039a57808 */ /* 0x000fc40004000000 */
        /* <DEDUP_REMOVED lines=14> */
[----:B------:R-:W-:Y:S02]  /*f1b0*/  FMNMX.FTZ R7, R160, R6, !PT ;  /* 0x00000006a0077209 */ /* 0x000fe40007810000 */
[----:B------:R-:W1:Y:S02]  /*f1c0*/  SHFL.BFLY PT, R6, R68, 0x2, 0x1f ;  /* 0x0c401f0044067f89 */ /* 0x000e6400000e0000 */
[----:B------:R-:W-:-:S04]  /*f1d0*/  FMNMX.FTZ R7, R162, R7, !PT ;  /* 0x00000007a2077209 */ /* 0x000fc80007810000 */
[----:B------:R-:W-:-:S04]  /*f1e0*/  FMNMX.FTZ R7, R163, R7, !PT ;  /* 0x00000007a3077209 */ /* 0x000fc80007810000 */
[----:B------:R-:W-:-:S04]  /*f1f0*/  FMNMX.FTZ R0, R169, R7, !PT ;  /* 0x00000007a9007209 */ /* 0x000fc80007810000 */
[----:B------:R-:W-:-:S04]  /*f200*/  FMNMX.FTZ R0, R170, R0, !PT ;  /* 0x00000000aa007209 */ /* 0x000fc80007810000 */
        /* <DEDUP_REMOVED lines=12> */
[----:B------:R-:W-:Y:S02]  /*f2d0*/  LDSM.16.MT88.4 R32, [R201+0x3100] ;  /* 0x00310000c920783b */ /* 0x000fe40000004200 */
[----:B------:R2:W-:Y:S02]  /*f2e0*/  MUFU.EX2 R248, R3 ;  /* 0x0000000300f87308 */ /* 0x0005e40000000800 */
[----:B--2---:R-:W-:-:S06]  /*f2f0*/  FFMA.FTZ R3, R38, c[0x0][0x2d0], -R6 ;  /* 0x0000b40026037a23 */ /* 0x004fcc0000010806 */
[----:B------:R1:W2:Y:S02]  /*f300*/  MUFU.EX2 R246, R3 ;  /* 0x0000000300f67308 */ /* 0x0002a40000000800 */
[----:B-1----:R-:W-:Y:S01]  /*f310*/  FMNMX.FTZ R3, R7, R0, !PT ;  /* 0x0000000007037209 */ /* 0x002fe20007810000 */
[--C-:B------:R-:W-:Y:S02]  /*f320*/  FFMA.FTZ R0, R39, c[0x0][0x2d0], -R6.reuse ;  /* 0x0000b40027007a23 */ /* 0x100fe40000010806 */
[----:B------:R-:W-:Y:S01]  /*f330*/  FFMA.FTZ R7, R40, c[0x0][0x2d0], -R6 ;  /* 0x0000b40028077a23 */ /* 0x000fe20000010806 */
[C---:B------:R-:W-:Y:S02]  /*f340*/  FSETP.NEU.FTZ.AND P0, PT, R3.reuse, -INF , PT ;  /* 0xff8000000300780b */ /* 0x040fe40003f1d000 */
[----:B------:R1:W-:Y:S01]  /*f350*/  MUFU.EX2 R249, R0 ;  /* 0x0000000000f97308 */ /* 0x0003e20000000800 */
[----:B------:R-:W-:Y:S07]  /*f360*/  LDSM.16.MT88.4 R36, [R197+0x900] ;  /* 0x00090000c524783b */ /* 0x000fee0000004200 */
[----:B------:R3:W4:Y:S01]  /*f370*/  MUFU.EX2 R247, R7 ;  /* 0x0000000700f77308 */ /* 0x0007220000000800 */
[----:B-1----:R-:W-:-:S05]  /*f380*/  FMUL.FTZ R0, R3, c[0x0][0x2d0] ;  /* 0x0000b40003007a20 */ /* 0x002fca0000410000 */
[----:B------:R-:W-:-:S05]  /*f390*/  FSEL R0, R0, RZ, P0 ;  /* 0x000000ff00007208 */ /* 0x000fca0000000000 */
[--C-:B---3--:R-:W-:Y:S01]  /*f3a0*/  FFMA.FTZ R7, R8, c[0x0][0x2d0], -R0.reuse ;  /* 0x0000b40008077a23 */ /* 0x108fe20000010800 */
[----:B--2---:R-:W-:Y:S01]  /*f3b0*/  F2FP.PACK_AB R8, R246, R248 ;  /* 0x000000f8f608723e */ /* 0x004fe200000000ff */
[----:B------:R-:W-:Y:S02]  /*f3c0*/  FFMA.FTZ R4, R15, c[0x0][0x2d0], -R0 ;  /* 0x0000b4000f047a23 */ /* 0x000fe40000010800 */
[----:B------:R1:W-:Y:S08]  /*f3d0*/  MUFU.EX2 R171, R7 ;  /* 0x0000000700ab7308 */ /* 0x0003f00000000800 */
[----:B------:R2:W3:Y:S01]  /*f3e0*/  MUFU.EX2 R239, R4 ;  /* 0x0000000400ef7308 */ /* 0x0004e20000000800 */
[----:B-1----:R-:W-:-:S02]  /*f3f0*/  IMAD.MOV.U32 R7, RZ, RZ, R198 ;  /* 0x000000ffff077224 */ /* 0x002fc400078e00c6 */
[----:B------:R-:W-:-:S04]  /*f400*/  IMAD R198, R5, 0x2, R197 ;  /* 0x0000000205c67824 */ /* 0x000fc800078e02c5 */
[----:B------:R-:W-:Y:S01]  /*f410*/  IMAD R200, R2, 0x2, R198 ;  /* 0x0000000202c87824 */ /* 0x000fe200078e02c6 */
[----:B------:R-:W1:Y:S01]  /*f420*/  LDSM.16.MT88.4 R12, [R198+0x100] ;  /* 0x00010000c60c783b */ /* 0x000e620000004200 */
[----:B--2---:R-:W-:Y:S01]  /*f430*/  FFMA.FTZ R4, R10, c[0x0][0x2d0], -R0 ;  /* 0x0000b4000a047a23 */ /* 0x004fe20000010800 */
[----:B----4-:R-:W-:Y:S01]  /*f440*/  F2FP.PACK_AB R10, R247, R249 ;  /* 0x000000f9f70a723e */ /* 0x010fe200000000ff */
[----:B------:R-:W-:Y:S01]  /*f450*/  FFMA.FTZ R2, R64, c[0x0][0x2d0], -R6 ;  /* 0x0000b40040027a23 */ /* 0x000fe20000010806 */
[----:B---3--:R-:W-:Y:S01]  /*f460*/  F2FP.PACK_AB R9, R239, R171 ;  /* 0x000000abef09723e */ /* 0x008fe200000000ff */
[----:B------:R2:W-:Y:S01]  /*f470*/  MUFU.EX2 R245, R4 ;  /* 0x0000000400f57308 */ /* 0x0005e20000000800 */
[----:B------:R-:W3:Y:S04]  /*f480*/  LDSM.16.MT88.4 R24, [R200+0x100] ;  /* 0x00010000c818783b */ /* 0x000ee80000004200 */
[----:B------:R-:W-:Y:S03]  /*f490*/  LDSM.16.MT88.4 R40, [R198+0x3100] ;  /* 0x00310000c628783b */ /* 0x000fe60000004200 */
[----:B------:R4:W-:Y:S01]  /*f4a0*/  MUFU.EX2 R243, R2 ;  /* 0x0000000200f37308 */ /* 0x0009e20000000800 */
[----:B------:R-:W-:Y:S01]  /*f4b0*/  LDSM.16.MT88.4 R28, [R198+0x900] ;  /* 0x00090000c61c783b */ /* 0x000fe20000004200 */
[----:B--2---:R-:W-:-:S06]  /*f4c0*/  FFMA.FTZ R4, R11, c[0x0][0x2d0], -R0 ;  /* 0x0000b4000b047a23 */ /* 0x004fcc0000010800 */
[----:B------:R-:W2:Y:S01]  /*f4d0*/  MUFU.EX2 R244, R4 ;  /* 0x0000000400f47308 */ /* 0x000ea20000000800 */
[----:B----4-:R-:W-:-:S07]  /*f4e0*/  FFMA.FTZ R2, R65, c[0x0][0x2d0], -R6 ;  /* 0x0000b40041027a23 */ /* 0x010fce0000010806 */
[----:B------:R4:W5:Y:S01]  /*f4f0*/  MUFU.EX2 R241, R2 ;  /* 0x0000000200f17308 */ /* 0x0009620000000800 */
[----:B--2---:R-:W-:-:S07]  /*f500*/  F2FP.PACK_AB R11, R244, R245 ;  /* 0x000000f5f40b723e */ /* 0x004fce00000000ff */
[----:B------:R-:W-:Y:S01]  /*f510*/  HMMA.16816.F32 R76, R8, R20, RZ ;  /* 0x00000014084c723c */ /* 0x000fe200000018ff */
[----:B----4-:R-:W-:-:S04]  /*f520*/  FFMA.FTZ R2, R66, c[0x0][0x2d0], -R6 ;  /* 0x0000b40042027a23 */ /* 0x010fc80000010806 */
[----:B------:R2:W-:Y:S03]  /*f530*/  MUFU.EX2 R242, R2 ;  /* 0x0000000200f27308 */ /* 0x0005e60000000800 */
[C---:B------:R-:W-:Y:S01]  /*f540*/  HMMA.16816.F32 R72, R8.reuse, R22, RZ ;  /* 0x000000160848723c */ /* 0x040fe200000018ff */
[----:B------:R-:W4:Y:S07]  /*f550*/  LDSM.16.MT88.4 R20, [R197+0x3100] ;  /* 0x00310000c514783b */ /* 0x000f2e0000004200 */
[----:B-1----:R-:W-:Y:S01]  /*f560*/  HMMA.16816.F32 R56, R8, R12, RZ ;  /* 0x0000000c0838723c */ /* 0x002fe200000018ff */
[----:B--2---:R-:W-:-:S07]  /*f570*/  FFMA.FTZ R2, R69, c[0x0][0x2d0], -R6 ;  /* 0x0000b40045027a23 */ /* 0x004fce0000010806 */
[C---:B------:R-:W-:Y:S01]  /*f580*/  HMMA.16816.F32 R52, R8.reuse, R14, RZ ;  /* 0x0000000e0834723c */ /* 0x040fe200000018ff */
[----:B------:R-:W1:Y:S01]  /*f590*/  LDSM.16.MT88.4 R12, [R200+0x3100] ;  /* 0x00310000c80c783b */ /* 0x000e620000004200 */
[----:B------:R2:W1:Y:S06]  /*f5a0*/  MUFU.EX2 R240, R2 ;  /* 0x0000000200f07308 */ /* 0x00046c0000000800 */
[C---:B------:R-:W-:Y:S08]  /*f5b0*/  HMMA.16816.F32 R48, R8.reuse, R16, RZ ;  /* 0x000000100830723c */ /* 0x040ff000000018ff */
[----:B------:R-:W-:Y:S01]  /*f5c0*/  HMMA.16816.F32 R44, R8, R18, RZ ;  /* 0x00000012082c723c */ /* 0x000fe200000018ff */
[----:B------:R-:W1:Y:S01]  /*f5d0*/  LDSM.16.MT88.4 R16, [R201+0x900] ;  /* 0x00090000c910783b */ /* 0x000e620000004200 */
[----:B--2---:R-:W-:-:S04]  /*f5e0*/  FFMA.FTZ R2, R61, c[0x0][0x2d0], -R0 ;  /* 0x0000b4003d027a23 */ /* 0x004fc80000010800 */
[----:B------:R2:W-:Y:S02]  /*f5f0*/  MUFU.EX2 R238, R2 ;  /* 0x0000000200ee7308 */ /* 0x0005e40000000800 */
[C---:B---3--:R-:W-:Y:S08]  /*f600*/  HMMA.16816.F32 R64, R8.reuse, R24, RZ ;  /* 0x000000180840723c */ /* 0x048ff000000018ff */
[----:B------:R-:W-:Y:S01]  /*f610*/  HMMA.16816.F32 R80, R8, R26, RZ ;  /* 0x0000001a0850723c */ /* 0x000fe200000018ff */
[----:B------:R-:W3:Y:S01]  /*f620*/  LDSM.16.MT88.4 R24, [R197+0x3900] ;  /* 0x00390000c518783b */ /* 0x000ee20000004200 */
[----:B--2---:R-:W-:-:S06]  /*f630*/  FFMA.FTZ R2, R60, c[0x0][0x2d0], -R0 ;  /* 0x0000b4003c027a23 */ /* 0x004fcc0000010800 */
[C---:B----4-:R-:W-:Y:S01]  /*f640*/  HMMA.16816.F32 R84, R8.reuse, R20, RZ ;  /* 0x000000140854723c */ /* 0x050fe200000018ff */
[----:B------:R2:W4:Y:S07]  /*f650*/  MUFU.EX2 R236, R2 ;  /* 0x0000000200ec7308 */ /* 0x00052e0000000800 */
[C---:B------:R-:W-:Y:S01]  /*f660*/  HMMA.16816.F32 R88, R8.reuse, R22, RZ ;  /* 0x000000160858723c */ /* 0x040fe200000018ff */
[----:B------:R-:W3:Y:S07]  /*f670*/  LDSM.16.MT88.4 R20, [R200+0x900] ;  /* 0x00090000c814783b */ /* 0x000eee0000004200 */
[----:B------:R-:W-:Y:S01]  /*f680*/  HMMA.16816.F32 R104, R8, R42, RZ ;  /* 0x0000002a0868723c */ /* 0x000fe200000018ff */
[----:B--2---:R-:W-:-:S04]  /*f690*/  FFMA.FTZ R2, R62, c[0x0][0x2d0], -R0 ;  /* 0x0000b4003e027a23 */ /* 0x004fc80000010800 */
[----:B------:R2:W-:Y:S03]  /*f6a0*/  MUFU.EX2 R237, R2 ;  /* 0x0000000200ed7308 */ /* 0x0005e60000000800 */
[C---:B------:R-:W-:Y:S08]  /*f6b0*/  HMMA.16816.F32 R92, R8.reuse, R32, RZ ;  /* 0x00000020085c723c */ /* 0x040ff000000018ff */
[----:B------:R-:W-:Y:S01]  /*f6c0*/  HMMA.16816.F32 R100, R8, R34, RZ ;  /* 0x000000220864723c */ /* 0x000fe200000018ff */
[----:B------:R-:W-:Y:S01]  /*f6d0*/  LDSM.16.MT88.4 R32, [R198+0x1100] ;  /* 0x00110000c620783b */ /* 0x000fe20000004200 */
[----:B--2---:R-:W-:-:S06]  /*f6e0*/  FFMA.FTZ R2, R63, c[0x0][0x2d0], -R0 ;  /* 0x0000b4003f027a23 */ /* 0x004fcc0000010800 */
[C---:B------:R-:W-:Y:S01]  /*f6f0*/  HMMA.16816.F32 R60, R8.reuse, R40, RZ ;  /* 0x00000028083c723c */ /* 0x040fe200000018ff */
[----:B------:R-:W2:Y:S01]  /*f700*/  LDSM.16.MT88.4 R40, [R198+0x3900] ;  /* 0x00390000c628783b */ /* 0x000ea20000004200 */
[----:B------:R3:W3:Y:S06]  /*f710*/  MUFU.EX2 R235, R2 ;  /* 0x0000000200eb7308 */ /* 0x0006ec0000000800 */
[C---:B-1----:R-:W-:Y:S08]  /*f720*/  HMMA.16816.F32 R116, R8.reuse, R12, RZ ;  /* 0x0000000c0874723c */ /* 0x042ff000000018ff */
[----:B------:R-:W-:Y:S01]  /*f730*/  HMMA.16816.F32 R96, R8, R14, RZ ;  /* 0x0000000e0860723c */ /* 0x000fe200000018ff */
[----:B------:R-:W-:Y:S01]  /*f740*/  LDSM.16.MT88.4 R12, [R200+0x3900] ;  /* 0x00390000c80c783b */ /* 0x000fe20000004200 */
[----:B---3--:R-:W-:-:S04]  /*f750*/  FFMA.FTZ R2, R108, c[0x0][0x2d0], -R6 ;  /* 0x0000b4006c027a23 */ /* 0x008fc80000010806 */
[----:B------:R1:W-:Y:S01]  /*f760*/  MUFU.EX2 R234, R2 ;  /* 0x0000000200ea7308 */ /* 0x0003e20000000800 */
[----:B-----5:R-:W-:Y:S02]  /*f770*/  F2FP.PACK_AB R8, R241, R243 ;  /* 0x000000f3f108723e */ /* 0x020fe400000000ff */
[----:B------:R-:W-:Y:S02]  /*f780*/  F2FP.PACK_AB R10, R240, R242 ;  /* 0x000000f2f00a723e */ /* 0x000fe400000000ff */
[----:B----4-:R-:W-:Y:S02]  /*f790*/  F2FP.PACK_AB R9, R236, R238 ;  /* 0x000000eeec09723e */ /* 0x010fe400000000ff */
[----:B------:R-:W-:-:S07]  /*f7a0*/  F2FP.PACK_AB R11, R235, R237 ;  /* 0x000000edeb0b723e */ /* 0x000fce00000000ff */
[----:B------:R-:W-:Y:S01]  /*f7b0*/  HMMA.16816.F32 R112, R8, R28, R56 ;  /* 0x0000001c0870723c */ /* 0x000fe20000001838 */
[----:B-1----:R-:W-:-:S04]  /*f7c0*/  FFMA.FTZ R2, R110, c[0x0][0x2d0], -R6 ;  /* 0x0000b4006e027a23 */ /* 0x002fc80000010806 */
[----:B------:R1:W3:Y:S03]  /*f7d0*/  MUFU.EX2 R233, R2 ;  /* 0x0000000200e97308 */ /* 0x0002e60000000800 */
[C---:B------:R-:W-:Y:S08]  /*f7e0*/  HMMA.16816.F32 R56, R8.reuse, R16, R48 ;  /* 0x000000100838723c */ /* 0x040ff00000001830 */
[----:B------:R-:W-:Y:S01]  /*f7f0*/  HMMA.16816.F32 R44, R8, R18, R44 ;  /* 0x00000012082c723c */ /* 0x000fe2000000182c */
[----:B------:R-:W4:Y:S01]  /*f800*/  LDSM.16.MT88.4 R16, [R201+0x3900] ;  /* 0x00390000c910783b */ /* 0x000f220000004200 */
[----:B-1----:R-:W-:-:S06]  /*f810*/  FFMA.FTZ R2, R109, c[0x0][0x2d0], -R6 ;  /* 0x0000b4006d027a23 */ /* 0x002fcc0000010806 */
[C---:B------:R-:W-:Y:S01]  /*f820*/  HMMA.16816.F32 R140, R8.reuse, R36, R76 ;  /* 0x00000024088c723c */ /* 0x040fe2000000184c */
[----:B------:R1:W-:Y:S07]  /*f830*/  MUFU.EX2 R232, R2 ;  /* 0x0000000200e87308 */ /* 0x0003ee0000000800 */
[C---:B------:R-:W-:Y:S01]  /*f840*/  HMMA.16816.F32 R132, R8.reuse, R38, R72 ;  /* 0x000000260884723c */ /* 0x040fe20000001848 */
[----:B------:R-:W5:Y:S07]  /*f850*/  LDSM.16.MT88.4 R36, [R197+0x1100] ;  /* 0x00110000c524783b */ /* 0x000f6e0000004200 */
[----:B------:R-:W-:Y:S01]  /*f860*/  HMMA.16816.F32 R120, R8, R26, R88 ;  /* 0x0000001a0878723c */ /* 0x000fe20000001858 */
[----:B-1----:R-:W-:-:S04]  /*f870*/  FFMA.FTZ R2, R111, c[0x0][0x2d0], -R6 ;  /* 0x0000b4006f027a23 */ /* 0x002fc80000010806 */
[----:B------:R1:W1:Y:S03]  /*f880*/  MUFU.EX2 R228, R2 ;  /* 0x0000000200e47308 */ /* 0x0002660000000800 */
[C---:B------:R-:W-:Y:S01]  /*f890*/  HMMA.16816.F32 R108, R8.reuse, R24, R84 ;  /* 0x00000018086c723c */ /* 0x040fe20000001854 */
[----:B------:R-:W3:Y:S07]  /*f8a0*/  LDSM.16.MT88.4 R24, [R201+0x1100] ;  /* 0x00110000c918783b */ /* 0x000eee0000004200 */
[----:B------:R-:W-:Y:S01]  /*f8b0*/  HMMA.16816.F32 R76, R8, R30, R52 ;  /* 0x0000001e084c723c */ /* 0x000fe20000001834 */
[----:B------:R-:W3:Y:S01]  /*f8c0*/  LDSM.16.MT88.4 R28, [R200+0x1100] ;  /* 0x00110000c81c783b */ /* 0x000ee20000004200 */
[----:B-1----:R-:W-:-:S06]  /*f8d0*/  FFMA.FTZ R2, R71, c[0x0][0x2d0], -R0 ;  /* 0x0000b40047027a23 */ /* 0x002fcc0000010800 */
[C---:B------:R-:W-:Y:S01]  /*f8e0*/  HMMA.16816.F32 R52, R8.reuse, R20, R64 ;  /* 0x000000140834723c */ /* 0x040fe20000001840 */
[----:B------:R1:W-:Y:S07]  /*f8f0*/  MUFU.EX2 R227, R2 ;  /* 0x0000000200e37308 */ /* 0x0003ee0000000800 */
[C---:B--2---:R-:W-:Y:S08]  /*f900*/  HMMA.16816.F32 R144, R8.reuse, R40, R60 ;  /* 0x000000280890723c */ /* 0x044ff0000000183c */
[----:B------:R-:W-:Y:S01]  /*f910*/  HMMA.16816.F32 R48, R8, R22, R80 ;  /* 0x000000160830723c */ /* 0x000fe20000001850 */
[----:B------:R-:W2:Y:S01]  /*f920*/  LDSM.16.MT88.4 R20, [R197+0x4100] ;  /* 0x00410000c514783b */ /* 0x000ea20000004200 */
[----:B-1----:R-:W-:-:S04]  /*f930*/  FFMA.FTZ R2, R70, c[0x0][0x2d0], -R0 ;  /* 0x0000b40046027a23 */ /* 0x002fc80000010800 */
[----:B------:R1:W1:Y:S02]  /*f940*/  MUFU.EX2 R225, R2 ;  /* 0x0000000200e17308 */ /* 0x0002640000000800 */
[C---:B----4-:R-:W-:Y:S08]  /*f950*/  HMMA.16816.F32 R92, R8.reuse, R16, R92 ;  /* 0x00000010085c723c */ /* 0x050ff0000000185c */
[----:B------:R-:W-:Y:S01]  /*f960*/  HMMA.16816.F32 R72, R8, R18, R100 ;  /* 0x000000120848723c */ /* 0x000fe20000001864 */
[----:B------:R-:W-:Y:S01]  /*f970*/  LDSM.16.MT88.4 R16, [R201+0x4100] ;  /* 0x00410000c910783b */ /* 0x000fe20000004200 */
[----:B-1----:R-:W-:-:S06]  /*f980*/  FFMA.FTZ R2, R136, c[0x0][0x2d0], -R0 ;  /* 0x0000b40088027a23 */ /* 0x002fcc0000010800 */
[C---:B------:R-:W-:Y:S01]  /*f990*/  HMMA.16816.F32 R64, R8.reuse, R12, R116 ;  /* 0x0000000c0840723c */ /* 0x040fe20000001874 */
[----:B------:R1:W-:Y:S07]  /*f9a0*/  MUFU.EX2 R223, R2 ;  /* 0x0000000200df7308 */ /* 0x0003ee0000000800 */
[----:B------:R-:W-:Y:S01]  /*f9b0*/  HMMA.16816.F32 R60, R8, R14, R96 ;  /* 0x0000000e083c723c */ /* 0x000fe20000001860 */
[----:B------:R-:W-:Y:S01]  /*f9c0*/  LDSM.16.MT88.4 R12, [R200+0x4100] ;  /* 0x00410000c80c783b */ /* 0x000fe20000004200 */
[----:B-1----:R-:W-:-:S06]  /*f9d0*/  FFMA.FTZ R2, R137, c[0x0][0x2d0], -R0 ;  /* 0x0000b40089027a23 */ /* 0x002fcc0000010800 */
[----:B------:R-:W-:Y:S01]  /*f9e0*/  HMMA.16816.F32 R136, R8, R42, R104 ;  /* 0x0000002a0888723c */ /* 0x000fe20000001868 */
[----:B------:R-:W1:Y:S06]  /*f9f0*/  MUFU.EX2 R222, R2 ;  /* 0x0000000200de7308 */ /* 0x000e6c0000000800 */
[----:B---3--:R-:W-:Y:S02]  /*fa00*/  F2FP.PACK_AB R8, R233, R234 ;  /* 0x000000eae908723e */ /* 0x008fe400000000ff */
[----:B------:R-:W-:Y:S02]  /*fa10*/  F2FP.PACK_AB R10, R228, R232 ;  /* 0x000000e8e40a723e */ /* 0x000fe400000000ff */
[----:B------:R-:W-:-:S02]  /*fa20*/  F2FP.PACK_AB R9, R225, R227 ;  /* 0x000000e3e109723e */ /* 0x000fc400000000ff */
[----:B-1----:R-:W-:Y:S01]  /*fa30*/  F2FP.PACK_AB R11, R222, R223 ;  /* 0x000000dfde0b723e */ /* 0x002fe200000000ff */
[----:B------:R-:W-:-:S04]  /*fa40*/  FFMA.FTZ R2, R156, c[0x0][0x2d0], -R6 ;  /* 0x0000b4009c027a23 */ /* 0x000fc80000010806 */
[----:B------:R1:W-:Y:S02]  /*fa50*/  MUFU.EX2 R221, R2 ;  /* 0x0000000200dd7308 */ /* 0x0003e40000000800 */
[C---:B-----5:R-:W-:Y:S08]  /*fa60*/  HMMA.16816.F32 R88, R8.reuse, R36, R140 ;  /* 0x000000240858723c */ /* 0x060ff0000000188c */
[----:B------:R-:W-:Y:S01]  /*fa70*/  HMMA.16816.F32 R100, R8, R38, R132 ;  /* 0x000000260864723c */ /* 0x000fe20000001884 */
[----:B------:R-:W3:Y:S01]  /*fa80*/  LDSM.16.MT88.4 R36, [R198+0x4100] ;  /* 0x00410000c624783b */ /* 0x000ee20000004200 */
[----:B-1----:R-:W-:-:S06]  /*fa90*/  FFMA.FTZ R2, R158, c[0x0][0x2d0], -R6 ;  /* 0x0000b4009e027a23 */ /* 0x002fcc0000010806 */
[C---:B------:R-:W-:Y:S01]  /*faa0*/  HMMA.16816.F32 R84, R8.reuse, R24, R56 ;  /* 0x000000180854723c */ /* 0x040fe20000001838 */
[----:B------:R1:W4:Y:S07]  /*fab0*/  MUFU.EX2 R158, R2 ;  /* 0x00000002009e7308 */ /* 0x00032e0000000800 */
[C---:B------:R-:W-:Y:S01]  /*fac0*/  HMMA.16816.F32 R40, R8.reuse, R26, R44 ;  /* 0x0000001a0828723c */ /* 0x040fe2000000182c */
[----:B------:R-:W5:Y:S07]  /*fad0*/  LDSM.16.MT88.4 R24, [R200+0x1900] ;  /* 0x00190000c818783b */ /* 0x000f6e0000004200 */
[----:B------:R-:W-:Y:S01]  /*fae0*/  HMMA.16816.F32 R80, R8, R28, R52 ;  /* 0x0000001c0850723c */ /* 0x000fe20000001834 */
[----:B-1----:R-:W-:-:S04]  /*faf0*/  FFMA.FTZ R2, R157, c[0x0][0x2d0], -R6 ;  /* 0x0000b4009d027a23 */ /* 0x002fc80000010806 */
[----:B------:R1:W-:Y:S03]  /*fb00*/  MUFU.EX2 R157, R2 ;  /* 0x00000002009d7308 */ /* 0x0003e60000000800 */
[C---:B------:R-:W-:Y:S01]  /*fb10*/  HMMA.16816.F32 R44, R8.reuse, R30, R48 ;  /* 0x0000001e082c723c */ /* 0x040fe20000001830 */
[----:B------:R-:W-:Y:S07]  /*fb20*/  LDSM.16.MT88.4 R28, [R198+0x1900] ;  /* 0x00190000c61c783b */ /* 0x000fee0000004200 */
[----:B--2---:R-:W-:Y:S01]  /*fb30*/  HMMA.16816.F32 R116, R8, R22, R120 ;  /* 0x000000160874723c */ /* 0x004fe20000001878 */
[----:B-1----:R-:W-:-:S07]  /*fb40*/  FFMA.FTZ R2, R159, c[0x0][0x2d0], -R6 ;  /* 0x0000b4009f027a23 */ /* 0x002fce0000010806 */
[C---:B---3--:R-:W-:Y:S01]  /*fb50*/  HMMA.16816.F32 R132, R8.reuse, R36, R144 ;  /* 0x000000240884723c */ /* 0x048fe20000001890 */
[----:B------:R-:W-:Y:S01]  /*fb60*/  IMAD.MOV.U32 R159, RZ, RZ, R7 ;  /* 0x000000ffff9f7224 */ /* 0x000fe200078e0007 */
[----:B------:R1:W2:Y:S06]  /*fb70*/  MUFU.EX2 R156, R2 ;  /* 0x00000002009c7308 */ /* 0x0002ac0000000800 */
[C---:B------:R-:W-:Y:S08]  /*fb80*/  HMMA.16816.F32 R104, R8.reuse, R32, R112 ;  /* 0x000000200868723c */ /* 0x040ff00000001870 */
[----:B------:R-:W-:Y:S01]  /*fb90*/  HMMA.16816.F32 R120, R8, R16, R92 ;  /* 0x000000100878723c */ /* 0x000fe2000000185c */
[----:B-1----:R-:W-:-:S04]  /*fba0*/  FFMA.FTZ R2, R149, c[0x0][0x2d0], -R0 ;  /* 0x0000b40095027a23 */ /* 0x002fc80000010800 */
[----:B------:R1:W-:Y:S03]  /*fbb0*/  MUFU.EX2 R149, R2 ;  /* 0x0000000200957308 */ /* 0x0003e60000000800 */
[C---:B------:R-:W-:Y:S01]  /*fbc0*/  HMMA.16816.F32 R96, R8.reuse, R34, R76 ;  /* 0x000000220860723c */ /* 0x040fe2000000184c */
[----:B------:R-:W-:Y:S07]  /*fbd0*/  LDSM.16.MT88.4 R32, [R197+0x1900] ;  /* 0x00190000c520783b */ /* 0x000fee0000004200 */
[----:B------:R-:W-:Y:S01]  /*fbe0*/  HMMA.16816.F32 R108, R8, R20, R108 ;  /* 0x00000014086c723c */ /* 0x000fe2000000186c */
[----:B------:R-:W3:Y:S01]  /*fbf0*/  LDSM.16.MT88.4 R20, [R201+0x1900] ;  /* 0x00190000c914783b */ /* 0x000ee20000004200 */
[----:B-1----:R-:W-:-:S06]  /*fc00*/  FFMA.FTZ R2, R148, c[0x0][0x2d0], -R0 ;  /* 0x0000b40094027a23 */ /* 0x002fcc0000010800 */
[C---:B------:R-:W-:Y:S01]  /*fc10*/  HMMA.16816.F32 R136, R8.reuse, R38, R136 ;  /* 0x000000260888723c */ /* 0x040fe20000001888 */
[----:B------:R-:W-:Y:S01]  /*fc20*/  LDSM.16.MT88.4 R36, [R198+0x4900] ;  /* 0x00490000c624783b */ /* 0x000fe20000004200 */
[----:B------:R1:W1:Y:S06]  /*fc30*/  MUFU.EX2 R148, R2 ;  /* 0x0000000200947308 */ /* 0x00026c0000000800 */
[C---:B------:R-:W-:Y:S01]  /*fc40*/  HMMA.16816.F32 R112, R8.reuse, R18, R72 ;  /* 0x000000120870723c */ /* 0x040fe20000001848 */
[----:B------:R-:W-:Y:S07]  /*fc50*/  LDSM.16.MT88.4 R16, [R198+0x2100] ;  /* 0x00210000c610783b */ /* 0x000fee0000004200 */
[----:B------:R-:W-:Y:S01]  /*fc60*/  HMMA.16816.F32 R92, R8, R12, R64 ;  /* 0x0000000c085c723c */ /* 0x000fe20000001840 */
[----:B-1----:R-:W-:-:S02]  /*fc70*/  FFMA.FTZ R2, R150, c[0x0][0x2d0], -R0 ;  /* 0x0000b40096027a23 */ /* 0x002fc40000010800 */
[----:B------:R-:W-:Y:S02]  /*fc80*/  IMAD.MOV.U32 R150, RZ, RZ, R248 ;  /* 0x000000ffff967224 */ /* 0x000fe400078e00f8 */
[----:B------:R1:W-:Y:S03]  /*fc90*/  MUFU.EX2 R144, R2 ;  /* 0x0000000200907308 */ /* 0x0003e60000000800 */
[----:B------:R-:W-:Y:S01]  /*fca0*/  HMMA.16816.F32 R60, R8, R14, R60 ;  /* 0x0000000e083c723c */ /* 0x000fe2000000183c */
[----:B------:R-:W3:Y:S06]  /*fcb0*/  LDSM.16.MT88.4 R12, [R197+0x4900] ;  /* 0x00490000c50c783b */ /* 0x000eec0000004200 */
[----:B----4-:R-:W-:-:S02]  /*fcc0*/  F2FP.PACK_AB R8, R158, R221 ;  /* 0x000000dd9e08723e */ /* 0x010fc400000000ff */
[----:B--2---:R-:W-:Y:S02]  /*fcd0*/  F2FP.PACK_AB R10, R156, R157 ;  /* 0x0000009d9c0a723e */ /* 0x004fe400000000ff */
[----:B------:R-:W-:Y:S01]  /*fce0*/  F2FP.PACK_AB R9, R148, R149 ;  /* 0x000000959409723e */ /* 0x000fe200000000ff */
[----:B-1----:R-:W-:-:S04]  /*fcf0*/  FFMA.FTZ R2, R151, c[0x0][0x2d0], -R0 ;  /* 0x0000b40097027a23 */ /* 0x002fc80000010800 */
[----:B------:R-:W1:Y:S02]  /*fd00*/  MUFU.EX2 R143, R2 ;  /* 0x00000002008f7308 */ /* 0x000e640000000800 */
[----:B-1----:R-:W-:Y:S01]  /*fd10*/  F2FP.PACK_AB R11, R143, R144 ;  /* 0x000000908f0b723e */ /* 0x002fe200000000ff */
[----:B------:R-:W-:-:S05]  /*fd20*/  FFMA.FTZ R2, R164, c[0x0][0x2d0], -R6 ;  /* 0x0000b400a4027a23 */ /* 0x000fca0000010806 */
[----:B------:R1:W-:Y:S01]  /*fd30*/  MUFU.EX2 R142, R2 ;  /* 0x00000002008e7308 */ /* 0x0003e20000000800 */
[C---:B-----5:R-:W-:Y:S08]  /*fd40*/  HMMA.16816.F32 R48, R8.reuse, R24, R80 ;  /* 0x000000180830723c */ /* 0x060ff00000001850 */
[----:B------:R-:W-:Y:S01]  /*fd50*/  HMMA.16816.F32 R44, R8, R26, R44 ;  /* 0x0000001a082c723c */ /* 0x000fe2000000182c */
[----:B------:R-:W2:Y:S01]  /*fd60*/  LDSM.16.MT88.4 R24, [R201+0x4900] ;  /* 0x00490000c918783b */ /* 0x000ea20000004200 */
[----:B-1----:R-:W-:-:S06]  /*fd70*/  FFMA.FTZ R2, R167, c[0x0][0x2d0], -R6 ;  /* 0x0000b400a7027a23 */ /* 0x002fcc0000010806 */
[C---:B---3--:R-:W-:Y:S01]  /*fd80*/  HMMA.16816.F32 R52, R8.reuse, R20, R84 ;  /* 0x000000140834723c */ /* 0x048fe20000001854 */
[----:B------:R1:W3:Y:S07]  /*fd90*/  MUFU.EX2 R141, R2 ;  /* 0x00000002008d7308 */ /* 0x0002ee0000000800 */
[C---:B------:R-:W-:Y:S01]  /*fda0*/  HMMA.16816.F32 R40, R8.reuse, R22, R40 ;  /* 0x000000160828723c */ /* 0x040fe20000001828 */
[----:B------:R-:W4:Y:S07]  /*fdb0*/  LDSM.16.MT88.4 R20, [R200+0x4900] ;  /* 0x00490000c814783b */ /* 0x000f2e0000004200 */
[----:B------:R-:W-:Y:S01]  /*fdc0*/  HMMA.16816.F32 R76, R8, R32, R88 ;  /* 0x00000020084c723c */ /* 0x000fe20000001858 */
[----:B-1----:R-:W-:-:S04]  /*fdd0*/  FFMA.FTZ R2, R166, c[0x0][0x2d0], -R6 ;  /* 0x0000b400a6027a23 */ /* 0x002fc80000010806 */
[----:B------:R1:W-:Y:S03]  /*fde0*/  MUFU.EX2 R140, R2 ;  /* 0x00000002008c7308 */ /* 0x0003e60000000800 */
[C---:B------:R-:W-:Y:S08]  /*fdf0*/  HMMA.16816.F32 R88, R8.reuse, R14, R116 ;  /* 0x0000000e0858723c */ /* 0x040ff00000001874 */
[----:B------:R-:W-:Y:S01]  /*fe00*/  HMMA.16816.F32 R116, R8, R36, R132 ;  /* 0x000000240874723c */ /* 0x000fe20000001884 */
[----:B-1----:R-:W-:-:S07]  /*fe10*/  FFMA.FTZ R2, R168, c[0x0][0x2d0], -R6 ;  /* 0x0000b400a8027a23 */ /* 0x002fce0000010806 */
[C---:B--2---:R-:W-:Y:S01]  /*fe20*/  HMMA.16816.F32 R120, R8.reuse, R24, R120 ;  /* 0x000000180878723c */ /* 0x044fe20000001878 */
[----:B------:R1:W2:Y:S07]  /*fe30*/  MUFU.EX2 R71, R2 ;  /* 0x0000000200477308 */ /* 0x0002ae0000000800 */
[C---:B------:R-:W-:Y:S01]  /*fe40*/  HMMA.16816.F32 R112, R8.reuse, R26, R112 ;  /* 0x0000001a0870723c */ /* 0x040fe20000001870 */
[----:B------:R-:W5:Y:S07]  /*fe50*/  LDSM.16.MT88.4 R24, [R197+0x5100] ;  /* 0x00510000c518783b */ /* 0x000f6e0000004200 */
[----:B------:R-:W-:Y:S01]  /*fe60*/  HMMA.16816.F32 R136, R8, R38, R136 ;  /* 0x000000260888723c */ /* 0x000fe20000001888 */
[----:B-1----:R-:W-:-:S04]  /*fe70*/  FFMA.FTZ R2, R161, c[0x0][0x2d0], -R0 ;  /* 0x0000b400a1027a23 */ /* 0x002fc80000010800 */
[----:B------:R1:W-:Y:S03]  /*fe80*/  MUFU.EX2 R70, R2 ;  /* 0x0000000200467308 */ /* 0x0003e60000000800 */
[C---:B------:R-:W-:Y:S01]  /*fe90*/  HMMA.16816.F32 R64, R8.reuse, R28, R104 ;  /* 0x0000001c0840723c */ /* 0x040fe20000001868 */
[----:B------:R-:W-:Y:S07]  /*fea0*/  LDSM.16.MT88.4 R104, [R200+0x2900] ;  /* 0x00290000c868783b */ /* 0x000fee0000004200 */
[----:B------:R-:W-:Y:S01]  /*feb0*/  HMMA.16816.F32 R56, R8, R30, R96 ;  /* 0x0000001e0838723c */ /* 0x000fe20000001860 */
[----:B------:R-:W2:Y:S04]  /*fec0*/  LDSM.16.MT88.4 R28, [R197+0x2100] ;  /* 0x00210000c51c783b */ /* 0x000ea80000004200 */
[----:B------:R-:W-:Y:S01]  /*fed0*/  LDSM.16.MT88.4 R96, [R201+0x2900] ;  /* 0x00290000c960783b */ /* 0x000fe20000004200 */
[----:B-1----:R-:W-:-:S02]  /*fee0*/  FFMA.FTZ R2, R160, c[0x0][0x2d0], -R0 ;  /* 0x0000b400a0027a23 */ /* 0x002fc40000010800 */
[C---:B------:R-:W-:Y:S01]  /*fef0*/  HMMA.16816.F32 R80, R8.reuse, R12, R108 ;  /* 0x0000000c0850723c */ /* 0x040fe2000000186c */
[----:B------:R-:W1:Y:S01]  /*ff00*/  LDSM.16.MT88.4 R12, [R201+0x2100] ;  /* 0x00210000c90c783b */ /* 0x000e620000004200 */
[----:B------:R3:W2:Y:S06]  /*ff10*/  MUFU.EX2 R69, R2 ;  /* 0x0000000200457308 */ /* 0x0006ac0000000800 */
[C---:B------:R-:W-:Y:S01]  /*ff20*/  HMMA.16816.F32 R72, R8.reuse, R34, R100 ;  /* 0x000000220848723c */ /* 0x040fe20000001864 */
[----:B------:R-:W1:Y:S07]  /*ff30*/  LDSM.16.MT88.4 R32, [R200+0x2100] ;  /* 0x00210000c820783b */ /* 0x000e6e0000004200 */
[----:B----4-:R-:W-:Y:S01]  /*ff40*/  HMMA.16816.F32 R92, R8, R20, R92 ;  /* 0x00000014085c723c */ /* 0x010fe2000000185c */
[----:B---3--:R-:W-:-:S04]  /*ff50*/  FFMA.FTZ R2, R162, c[0x0][0x2d0], -R0 ;  /* 0x0000b400a2027a23 */ /* 0x008fc80000010800 */
[----:B------:R3:W-:Y:S03]  /*ff60*/  MUFU.EX2 R4, R2 ;  /* 0x0000000200047308 */ /* 0x0007e60000000800 */
[----:B------:R-:W-:Y:S01]  /*ff70*/  HMMA.16816.F32 R60, R8, R22, R60 ;  /* 0x00000016083c723c */ /* 0x000fe2000000183c */
[----:B------:R-:W-:Y:S06]  /*ff80*/  LDSM.16.MT88.4 R20, [R198+0x5100] ;  /* 0x00510000c614783b */ /* 0x000fec0000004200 */
[----:B------:R-:W-:-:S02]  /*ff90*/  F2FP.PACK_AB R8, R141, R142 ;  /* 0x0000008e8d08723e */ /* 0x000fc400000000ff */
[----:B--2---:R-:W-:Y:S02]  /*ffa0*/  F2FP.PACK_AB R10, R71, R140 ;  /* 0x0000008c470a723e */ /* 0x004fe400000000ff */
[----:B------:R-:W-:Y:S01]  /*ffb0*/  F2FP.PACK_AB R9, R69, R70 ;  /* 0x000000464509723e */ /* 0x000fe200000000ff */
[----:B---3--:R-:W-:-:S04]  /*ffc0*/  FFMA.FTZ R2, R163, c[0x0][0x2d0], -R0 ;  /* 0x0000b400a3027a23 */ /* 0x008fc80000010800 */
[----:B------:R2:W3:Y:S02]  /*ffd0*/  MUFU.EX2 R36, R2 ;  /* 0x0000000200247308 */ /* 0x0004e40000000800 */
[----:B--2---:R-:W-:Y:S01]  /*ffe0*/  FFMA.FTZ R2, R189, c[0x0][0x2d0], -R6 ;  /* 0x0000b400bd027a23 */ /* 0x004fe20000010806 */
[----:B---3--:R-:W-:-:S05]  /*fff0*/  F2FP.PACK_AB R11, R36, R4 ;  /* 0x00000004240b723e */ /* 0x008fca00000000ff */
[----:B------:R2:W-:Y:S02]  /*10000*/  MUFU.EX2 R39, R2 ;  /* 0x0000000200277308 */ /* 0x0005e40000000800 */
[C---:B-----5:R-:W-:Y:S01]  /*10010*/  HMMA.16816.F32 R108, R8.reuse, R24, R80 ;  /* 0x00000018086c723c */ /* 0x060fe20000001850 */
[----:B------:R-:W-:Y:S07]  /*10020*/  LDSM.16.MT88.4 R80, [R197+0x2900] ;  /* 0x00290000c550783b */ /* 0x000fee0000004200 */
[----:B------:R-:W-:Y:S01]  /*10030*/  HMMA.16816.F32 R76, R8, R28, R76 ;  /* 0x0000001c084c723c */ /* 0x000fe2000000184c */
[----:B--2---:R-:W-:-:S04]  /*10040*/  FFMA.FTZ R2, R191, c[0x0][0x2d0], -R6 ;  /* 0x0000b400bf027a23 */ /* 0x004fc80000010806 */
[----:B------:R2:W3:Y:S03]  /*10050*/  MUFU.EX2 R38, R2 ;  /* 0x0000000200267308 */ /* 0x0004e60000000800 */
[C---:B------:R-:W-:Y:S08]  /*10060*/  HMMA.16816.F32 R72, R8.reuse, R30, R72 ;  /* 0x0000001e0848723c */ /* 0x040ff00000001848 */
[----:B------:R-:W-:Y:S01]  /*10070*/  HMMA.16816.F32 R84, R8, R16, R64 ;  /* 0x000000100854723c */ /* 0x000fe20000001840 */
[----:B--2---:R-:W-:-:S07]  /*10080*/  FFMA.FTZ R2, R190, c[0x0][0x2d0], -R6 ;  /* 0x0000b400be027a23 */ /* 0x004fce0000010806 */
[C---:B------:R-:W-:Y:S01]  /*10090*/  HMMA.16816.F32 R56, R8.reuse, R18, R56 ;  /* 0x000000120838723c */ /* 0x040fe20000001838 */
[----:B------:R-:W2:Y:S01]  /*100a0*/  LDSM.16.MT88.4 R16, [R201+0x5100] ;  /* 0x00510000c910783b */ /* 0x000ea20000004200 */
[----:B---3--:R-:W-:Y:S01]  /*100b0*/  F2FP.PACK_AB R64, R38, R39 ;  /* 0x000000272640723e */ /* 0x008fe200000000ff */
[----:B------:R3:W-:Y:S05]  /*100c0*/  MUFU.EX2 R37, R2 ;  /* 0x0000000200257308 */ /* 0x0007ea0000000800 */
[C---:B------:R-:W-:Y:S01]  /*100d0*/  HMMA.16816.F32 R28, R8.reuse, R26, R88 ;  /* 0x0000001a081c723c */ /* 0x040fe20000001858 */
[----:B------:R-:W-:Y:S07]  /*100e0*/  LDSM.16.MT88.4 R88, [R198+0x2900] ;  /* 0x00290000c658783b */ /* 0x000fee0000004200 */
[----:B-1----:R-:W-:Y:S01]  /*100f0*/  HMMA.16816.F32 R52, R8, R12, R52 ;  /* 0x0000000c0834723c */ /* 0x002fe20000001834 */
[----:B---3--:R-:W-:Y:S01]  /*10100*/  FFMA.FTZ R2, R216, c[0x0][0x2d0], -R6 ;  /* 0x0000b400d8027a23 */ /* 0x008fe20000010806 */
[----:B------:R-:W-:-:S03]  /*10110*/  IADD3 R216, R226, -0x2, RZ ;  /* 0xfffffffee2d87810 */ /* 0x000fc60007ffe0ff */
[----:B------:R1:W3:Y:S03]  /*10120*/  MUFU.EX2 R248, R2 ;  /* 0x0000000200f87308 */ /* 0x0002e60000000800 */
[C---:B------:R-:W-:Y:S01]  /*10130*/  HMMA.16816.F32 R40, R8.reuse, R14, R40 ;  /* 0x0000000e0828723c */ /* 0x040fe20000001828 */
[----:B------:R-:W4:Y:S07]  /*10140*/  LDSM.16.MT88.4 R12, [R200+0x5100] ;  /* 0x00510000c80c783b */ /* 0x000f2e0000004200 */
[----:B------:R-:W-:Y:S01]  /*10150*/  HMMA.16816.F32 R48, R8, R32, R48 ;  /* 0x000000200830723c */ /* 0x000fe20000001830 */
[----:B-1----:R-:W-:Y:S01]  /*10160*/  FFMA.FTZ R2, R169, c[0x0][0x2d0], -R0 ;  /* 0x0000b400a9027a23 */ /* 0x002fe20000010800 */
[----:B---3--:R-:W-:-:S06]  /*10170*/  F2FP.PACK_AB R66, R248, R37 ;  /* 0x00000025f842723e */ /* 0x008fcc00000000ff */
[C---:B------:R-:W-:Y:S01]  /*10180*/  HMMA.16816.F32 R44, R8.reuse, R34, R44 ;  /* 0x00000022082c723c */ /* 0x040fe2000000182c */
[----:B------:R1:W-:Y:S07]  /*10190*/  MUFU.EX2 R5, R2 ;  /* 0x0000000200057308 */ /* 0x0003ee0000000800 */
[C---:B--2---:R-:W-:Y:S01]  /*101a0*/  HMMA.16816.F32 R32, R8.reuse, R16, R120 ;  /* 0x000000100820723c */ /* 0x044fe20000001878 */
[----:B------:R-:W-:Y:S07]  /*101b0*/  LDSM.16.MT88.4 R120, [R198+0x5900] ;  /* 0x00590000c678783b */ /* 0x000fee0000004200 */
[----:B------:R-:W-:Y:S01]  /*101c0*/  HMMA.16816.F32 R116, R8, R20, R116 ;  /* 0x000000140874723c */ /* 0x000fe20000001874 */
[----:B-1----:R-:W-:-:S04]  /*101d0*/  FFMA.FTZ R2, R170, c[0x0][0x2d0], -R0 ;  /* 0x0000b400aa027a23 */ /* 0x002fc80000010800 */
[----:B------:R1:W2:Y:S03]  /*101e0*/  MUFU.EX2 R24, R2 ;  /* 0x0000000200187308 */ /* 0x0002a60000000800 */
[C---:B------:R-:W-:Y:S01]  /*101f0*/  HMMA.16816.F32 R16, R8.reuse, R18, R112 ;  /* 0x000000120810723c */ /* 0x040fe20000001870 */
[----:B------:R-:W3:Y:S07]  /*10200*/  LDSM.16.MT88.4 R112, [R197+0x5900] ;  /* 0x00590000c570783b */ /* 0x000eee0000004200 */
[----:B----4-:R-:W-:Y:S01]  /*10210*/  HMMA.16816.F32 R132, R8, R12, R92 ;  /* 0x0000000c0884723c */ /* 0x010fe2000000185c */
[--C-:B-1----:R-:W-:Y:S01]  /*10220*/  FFMA.FTZ R2, R188, c[0x0][0x2d0], -R0.reuse ;  /* 0x0000b400bc027a23 */ /* 0x102fe20000010800 */
[----:B--2---:R-:W-:Y:S01]  /*10230*/  F2FP.PACK_AB R65, R24, R5 ;  /* 0x000000051841723e */ /* 0x004fe200000000ff */
[----:B------:R-:W-:-:S05]  /*10240*/  FFMA.FTZ R0, R165, c[0x0][0x2d0], -R0 ;  /* 0x0000b400a5007a23 */ /* 0x000fca0000010800 */
[C---:B------:R-:W-:Y:S01]  /*10250*/  HMMA.16816.F32 R20, R8.reuse, R22, R136 ;  /* 0x000000160814723c */ /* 0x040fe20000001888 */
[----:B------:R1:W-:Y:S07]  /*10260*/  MUFU.EX2 R7, R2 ;  /* 0x0000000200077308 */ /* 0x0003ee0000000800 */
[----:B------:R-:W-:Y:S01]  /*10270*/  HMMA.16816.F32 R12, R8, R14, R60 ;  /* 0x0000000e080c723c */ /* 0x000fe2000000183c */
[----:B------:R2:W4:Y:S01]  /*10280*/  MUFU.EX2 R6, R0 ;  /* 0x0000000000067308 */ /* 0x0005220000000800 */
[----:B------:R-:W-:Y:S01]  /*10290*/  LDSM.16.MT88.4 R8, [R200+0x5900] ;  /* 0x00590000c808783b */ /* 0x000fe20000004200 */
[----:B-1----:R-:W-:-:S02]  /*102a0*/  FADD.FTZ R2, R150, R246 ;  /* 0x000000f696027221 */ /* 0x002fc40000010000 */
[----:B------:R-:W-:Y:S02]  /*102b0*/  IMAD.MOV.U32 R150, RZ, RZ, R159 ;  /* 0x000000ffff967224 */ /* 0x000fe400078e009f */
[----:B------:R-:W-:Y:S02]  /*102c0*/  FADD.FTZ R2, R249, R2 ;  /* 0x00000002f9027221 */ /* 0x000fe40000010000 */
[----:B------:R-:W-:Y:S02]  /*102d0*/  IMAD.MOV.U32 R159, RZ, RZ, c[0x0][0x2c4] ;  /* 0x0000b100ff9f7624 */ /* 0x000fe400078e00ff */
[----:B--2---:R-:W-:Y:S01]  /*102e0*/  FADD.FTZ R0, R171, R239 ;  /* 0x000000efab007221 */ /* 0x004fe20000010000 */
[----:B----4-:R-:W-:Y:S01]  /*102f0*/  F2FP.PACK_AB R67, R6, R7 ;  /* 0x000000070643723e */ /* 0x010fe200000000ff */
[----:B------:R-:W-:Y:S01]  /*10300*/  FADD.FTZ R2, R247, R2 ;  /* 0x00000002f7027221 */ /* 0x000fe20000010000 */
[----:B------:R-:W-:Y:S01]  /*10310*/  ISETP.NE.AND P6, PT, R159, 0x1, PT ;  /* 0x000000019f00780c */ /* 0x000fe20003fc5270 */
        /* <DEDUP_REMOVED lines=29> */
[C---:B---3--:R-:W-:Y:S01]  /*104f0*/  HMMA.16816.F32 R108, R64.reuse, R112, R108 ;  /* 0x00000070406c723c */ /* 0x048fe2000000186c */
        /* <DEDUP_REMOVED lines=9> */
[----:B-1----:R-:W-:Y:S01]  /*10590*/  HMMA.16816.F32 R52, R64, R56, R32 ;  /* 0x000000384034723c */ /* 0x002fe20000001820 */
[----:B------:R-:W-:Y:S02]  /*105a0*/  IMAD.MOV.U32 R159, RZ, RZ, c[0x0][0x32c] ;  /* 0x0000cb00ff9f7624 */ /* 0x000fe400078e00ff */
[----:B------:R-:W-:Y:S02]  /*105b0*/  FADD.FTZ R0, R4, R0 ;  /* 0x0000000004007221 */ /* 0x000fe40000010000 */
[----:B------:R-:W-:-:S02]  /*105c0*/  FADD.FTZ R4, R71, R2 ;  /* 0x0000000247047221 */ /* 0x000fc40000010000 */
        /* <DEDUP_REMOVED lines=8> */
[----:B------:R-:W-:Y:S01]  /*10650*/  FADD.FTZ R0, R24, R4 ;  /* 0x0000000418007221 */ /* 0x000fe20000010000 */
[----:B------:R-:W-:Y:S01]  /*10660*/  ISETP.GE.AND P6, PT, R159, 0x1, PT ;  /* 0x000000019f00780c */ /* 0x000fe20003fc6270 */
        /* <DEDUP_REMOVED lines=10> */
[C---:B------:R-:W-:Y:S08]  /*10710*/  HMMA.16816.F32 R60, R64.reuse, R8, R132 ;  /* 0x00000008403c723c */ /* 0x040ff00000001884 */
        /* <DEDUP_REMOVED lines=12> */
.L_x_408:
[----:B------:R-:W-:-:S04]  /*107e0*/  MOV R4, 0x1 ;  /* 0x0000000100047802 */ /* 0x000fc80000000f00 */
[----:B------:R-:W-:-:S13]  /*107f0*/  ISETP.NE.AND P0, PT, R4, c[0x0][0x32c], PT ;  /* 0x0000cb0004007a0c */ /* 0x000fda0003f05270 */
[----:B------:R-:W-:-:S05]  /*10800*/  @P0 IMAD.HI.U32 R4, R0, c[0x0][0x330], RZ ;  /* 0x0000cc0000040a27 */ /* 0x000fca00078e00ff */
[----:B------:R-:W-:Y:S02]  /*10810*/  @P0 SHF.R.U32.HI R0, RZ, c[0x0][0x334], R4 ;  /* 0x0000cd00ff000a19 */ /* 0x000fe40000011604 */
.L_x_409:
[----:B------:R-:W-:-:S05]  /*10820*/  MOV R4, c[0x0][0x32c] ;  /* 0x0000cb0000047a02 */ /* 0x000fca0000000f00 */
[----:B------:R-:W-:-:S05]  /*10830*/  IMAD R0, R0, R4, c[0x0][0x32c] ;  /* 0x0000cb0000007624 */ /* 0x000fca00078e0204 */
[----:B------:R-:W-:-:S05]  /*10840*/  IMNMX R2, R2, R0, PT ;  /* 0x0000000002027217 */ /* 0x000fca0003800200 */
.L_x_407:
[----:B------:R-:W-:-:S05]  /*10850*/  IMAD.HI R2, R2, 0x2aaaaaab, RZ ;  /* 0x2aaaaaab02027827 */ /* 0x000fca00078e02ff */
[----:B------:R-:W-:-:S04]  /*10860*/  SHF.R.U32.HI R0, RZ, 0x1f, R2 ;  /* 0x0000001fff007819 */ /* 0x000fc80000011602 */
[----:B------:R-:W-:-:S04]  /*10870*/  LEA.HI.SX32 R2, R2, R0, 0x1c ;  /* 0x0000000002027211 */ /* 0x000fc800078fe2ff */
[----:B------:R-:W-:-:S04]  /*10880*/  IMNMX R239, R252, R2, !PT ;  /* 0x00000002fcef7217 */ /* 0x000fc80007800200 */
[----:B------:R-:W-:-:S13]  /*10890*/  ISETP.GE.AND P0, PT, R216, R239, PT ;  /* 0x000000efd800720c */ /* 0x000fda0003f06270 */
[----:B------:R-:W-:Y:S05]  /*108a0*/  @!P0 BRA `(.L_x_410) ;  /* 0x000046a000008947 */ /* 0x000fea0003800000 */
[----:B------:R-:W-:Y:S01]  /*108b0*/  MOV R70, R3 ;  /* 0x0000000300467202 */ /* 0x000fe20000000f00 */
[----:B------:R-:W-:Y:S01]  /*108c0*/  ULDC UR4, c[0x0][0x324] ;  /* 0x0000c90000047ab9 */ /* 0x000fe20000000800 */
[----:B------:R-:W-:Y:S01]  /*108d0*/  MOV R69, R68 ;  /* 0x0000004400457202 */ /* 0x000fe20000000f00 */
[----:B------:R-:W-:Y:S01]  /*108e0*/  ULOP3.LUT UR4, URZ, UR4, URZ, 0x33, !UPT ;  /* 0x000000043f047292 */ /* 0x000fe2000f8e333f */
[----:B------:R-:W-:Y:S02]  /*108f0*/  MOV R218, R216 ;  /* 0x000000d800da7202 */ /* 0x000fe40000000f00 */
.L_x_421:
[----:B------:R-:W-:Y:S04]  /*10900*/  DEPBAR.LE SB0, 0x0 ;  /* 0x000080000000791a */ /* 0x000fe80000000000 */
[----:B------:R-:W-:Y:S01]  /*10910*/  BAR.SYNC.DEFER_BLOCKING 0x0 ;  /* 0x0000000000007b1d */ /* 0x000fe20000010000 */
[----:B------:R-:W-:Y:S02]  /*10920*/  ISETP.GT.AND P0, PT, R252, R218, PT ;  /* 0x000000dafc00720c */ /* 0x000fe40003f04270 */
[C---:B------:R-:W-:Y:S02]  /*10930*/  IADD3 R0, R224.reuse, 0x40, RZ ;  /* 0x00000040e0007810 */ /* 0x040fe40007ffe0ff */
[----:B------:R-:W-:Y:S02]  /*10940*/  ISETP.GE.AND P2, PT, R224, c[0x0][0x1d4], PT ;  /* 0x00007500e0007a0c */ /* 0x000fe40003f46270 */
[----:B------:R-:W-:Y:S02]  /*10950*/  ISETP.GE.AND P3, PT, R0, c[0x0][0x1d4], PT ;  /* 0x0000750000007a0c */ /* 0x000fe40003f66270 */
[----:B------:R-:W-:Y:S01]  /*10960*/  SHF.R.S32.HI R216, RZ, 0x1f, R224 ;  /* 0x0000001fffd87819 */ /* 0x000fe200000114e0 */
        /* <DEDUP_REMOVED lines=17> */
[C---:B------:R-:W-:Y:S01]  /*10a80*/  IADD3 R36, R219.reuse, 0x3100, RZ ;  /* 0x00003100db247810 */ /* 0x040fe20007ffe0ff */
[----:B------:R-:W-:Y:S01]  /*10a90*/  IMAD R0, R0, c[0x0][0x208], RZ ;  /* 0x0000820000007a24 */ /* 0x000fe200078e02ff */
[C---:B------:R-:W-:Y:S01]  /*10aa0*/  IADD3 R31, R219.reuse, 0x1100, RZ ;  /* 0x00001100db1f7810 */ /* 0x040fe20007ffe0ff */
[----:B------:R-:W-:Y:S01]  /*10ab0*/  IMAD R4, R4, c[0x0][0x218], RZ ;  /* 0x0000860004047a24 */ /* 0x000fe200078e02ff */
[----:B------:R-:W-:Y:S01]  /*10ac0*/  IADD3 R30, R219, 0x4100, RZ ;  /* 0x00004100db1e7810 */ /* 0x000fe20007ffe0ff */
[----:B------:R-:W-:Y:S02]  /*10ad0*/  IMAD R0, R220, c[0x0][0x20c], R0 ;  /* 0x00008300dc007a24 */ /* 0x000fe400078e0200 */
[----:B------:R-:W-:Y:S02]  /*10ae0*/  IMAD R4, R217, c[0x0][0x21c], R4 ;  /* 0x00008700d9047a24 */ /* 0x000fe400078e0204 */
[----:B------:R-:W-:Y:S02]  /*10af0*/  IMAD.IADD R3, R3, 0x1, R0 ;  /* 0x0000000103037824 */ /* 0x000fe400078e0200 */
[----:B------:R-:W-:Y:S02]  /*10b00*/  IMAD.SHL.U32 R29, R224, 0x2, RZ ;  /* 0x00000002e01d7824 */ /* 0x000fe400078e00ff */
[----:B------:R-:W-:Y:S01]  /*10b10*/  IMAD.WIDE.U32 R2, R217, c[0x0][0x218], R2 ;  /* 0x00008600d9027a25 */ /* 0x000fe200078e0002 */
[----:B--2---:R-:W-:Y:S03]  /*10b20*/  SHF.R.S32.HI R5, RZ, 0x1f, R12 ;  /* 0x0000001fff057819 */ /* 0x004fe6000001140c */
[----:B------:R-:W-:Y:S04]  /*10b30*/  IMAD.WIDE.U32 R6, R12, c[0x0][0x210], RZ ;  /* 0x000084000c067a25 */ /* 0x000fe800078e00ff */
[----:B------:R-:W-:Y:S01]  /*10b40*/  IMAD R5, R5, c[0x0][0x210], RZ ;  /* 0x0000840005057a24 */ /* 0x000fe200078e02ff */
[----:B------:R-:W-:Y:S03]  /*10b50*/  IADD3 R0, P0, R6, R2, RZ ;  /* 0x0000000206007210 */ /* 0x000fe60007f1e0ff */
[----:B------:R-:W-:Y:S04]  /*10b60*/  IMAD R5, R12, c[0x0][0x214], R5 ;  /* 0x000085000c057a24 */ /* 0x000fe800078e0205 */
[----:B------:R-:W-:Y:S05]  /*10b70*/  IMAD.IADD R5, R7, 0x1, R5 ;  /* 0x0000000107057824 */ /* 0x000fea00078e0205 */
[----:B------:R-:W-:Y:S01]  /*10b80*/  IADD3.X R3, R5, R3, R4, P0, !PT ;  /* 0x0000000305037210 */ /* 0x000fe200007fe404 */
[----:B------:R-:W-:Y:S01]  /*10b90*/  IMAD.SHL.U32 R4, R230, 0x2, RZ ;  /* 0x00000002e6047824 */ /* 0x000fe200078e00ff */
[C---:B------:R-:W-:Y:S04]  /*10ba0*/  LEA R2, P0, R0.reuse, c[0x0][0x1f8], 0x1 ;  /* 0x00007e0000027a11 */ /* 0x040fe800078008ff */
[----:B------:R-:W-:Y:S01]  /*10bb0*/  LEA.HI.X R0, R0, c[0x0][0x1fc], R3, 0x1, P0 ;  /* 0x00007f0000007a11 */ /* 0x000fe200000f0c03 */
[----:B------:R-:W2:Y:S01]  /*10bc0*/  SHFL.IDX PT, R23, R2, 0x2, 0x181f ;  /* 0x00581f0002177f89 */ /* 0x000ea200000e0000 */
[----:B------:R-:W-:Y:S03]  /*10bd0*/  IADD3 R3, -R229, 0x10, RZ ;  /* 0x00000010e5037810 */ /* 0x000fe60007ffe1ff */
[----:B------:R-:W3:Y:S01]  /*10be0*/  SHFL.IDX PT, R28, R0, 0x2, 0x181f ;  /* 0x00581f00001c7f89 */ /* 0x000ee200000e0000 */
[----:B------:R-:W-:Y:S02]  /*10bf0*/  LOP3.LUT R20, R3, 0xf, RZ, 0xc0, !PT ;  /* 0x0000000f03147812 */ /* 0x000fe400078ec0ff */
[----:B------:R-:W-:Y:S01]  /*10c00*/  SHF.L.U64.HI R3, R230, 0x1, R251 ;  /* 0x00000001e6037819 */ /* 0x000fe200000102fb */
[----:B------:R-:W5:Y:S04]  /*10c10*/  SHFL.IDX PT, R5, R2, RZ, 0x181f ;  /* 0x00181fff02057589 */ /* 0x000f6800000e0000 */
[----:B------:R-:W4:Y:S04]  /*10c20*/  SHFL.IDX PT, R6, R0, RZ, 0x181f ;  /* 0x00181fff00067589 */ /* 0x000f2800000e0000 */
[----:B------:R1:W-:Y:S04]  /*10c30*/  SHFL.IDX PT, R22, R0, 0x1, 0x181f ;  /* 0x00381f0000167f89 */ /* 0x0003e800000e0000 */
[----:B------:R-:W4:Y:S01]  /*10c40*/  SHFL.IDX PT, R2, R2, 0x1, 0x181f ;  /* 0x00381f0002027f89 */ /* 0x000f2200000e0000 */
[----:B--2---:R-:W-:Y:S04]  /*10c50*/  IADD3 R20, P1, P0, R20, R23, R4 ;  /* 0x0000001714147210 */ /* 0x004fe8000783e004 */
[--C-:B---3--:R-:W-:Y:S02]  /*10c60*/  IADD3.X R21, RZ, R28, R3.reuse, P1, P0 ;  /* 0x0000001cff157210 */ /* 0x108fe40000fe0403 */
[CC--:B-----5:R-:W-:Y:S02]  /*10c70*/  IADD3 R14, P0, R5.reuse, R29.reuse, RZ ;  /* 0x0000001d050e7210 */ /* 0x0e0fe40007f1e0ff */
[----:B-1----:R-:W-:Y:S05]  /*10c80*/  SHF.L.U64.HI R0, R224, 0x1, R216 ;  /* 0x00000001e0007819 */ /* 0x002fea00000102d8 */
[C-C-:B----4-:R-:W-:Y:S01]  /*10c90*/  IMAD.X R15, R6.reuse, 0x1, R0.reuse, P0 ;  /* 0x00000001060f7824 */ /* 0x150fe200000e0600 */
[-C--:B------:R-:W-:Y:S04]  /*10ca0*/  IADD3 R12, P0, R5, R4.reuse, RZ ;  /* 0x00000004050c7210 */ /* 0x080fe80007f1e0ff */
[----:B------:R1:W-:Y:S01]  /*10cb0*/  LDGSTS.E.BYPASS.LTC128B.128 [R231], [R14.64], !P2 ;  /* 0x000000000ee77fae */ /* 0x0003e2000d101d52 */
[--C-:B------:R-:W-:Y:S01]  /*10cc0*/  IMAD.X R13, R6, 0x1, R3.reuse, P0 ;  /* 0x00000001060d7824 */ /* 0x100fe200000e0603 */
[----:B------:R-:W-:Y:S04]  /*10cd0*/  IADD3 R6, P0, R2, R4, RZ ;  /* 0x0000000402067210 */ /* 0x000fe80007f1e0ff */
[----:B------:R1:W-:Y:S01]  /*10ce0*/  LDGSTS.E.BYPASS.LTC128B.128 [R36], [R12.64], !P3 ;  /* 0x000000000c247fae */ /* 0x0003e2000d901d52 */
[----:B------:R-:W-:Y:S01]  /*10cf0*/  IMAD.X R7, R22, 0x1, R3, P0 ;  /* 0x0000000116077824 */ /* 0x000fe200000e0603 */
[-C--:B------:R-:W-:Y:S05]  /*10d00*/  IADD3 R4, P0, R2, R29.reuse, RZ ;  /* 0x0000001d02047210 */ /* 0x080fea0007f1e0ff */
[--C-:B------:R-:W-:Y:S01]  /*10d10*/  IMAD.X R5, R22, 0x1, R0.reuse, P0 ;  /* 0x0000000116057824 */ /* 0x100fe200000e0600 */
[----:B------:R-:W-:Y:S04]  /*10d20*/  IADD3 R2, P0, R23, R29, RZ ;  /* 0x0000001d17027210 */ /* 0x000fe80007f1e0ff */
[----:B------:R1:W-:Y:S01]  /*10d30*/  LDGSTS.E.BYPASS.LTC128B.128 [R31], [R4.64], !P2 ;  /* 0x00000000041f7fae */ /* 0x0003e2000d101d52 */
[----:B------:R-:W-:Y:S01]  /*10d40*/  IMAD.X R3, R28, 0x1, R0, P0 ;  /* 0x000000011c037824 */ /* 0x000fe200000e0600 */
[----:B------:R-:W-:Y:S02]  /*10d50*/  ISETP.NE.U32.AND P0, PT, R229, RZ, PT ;  /* 0x000000ffe500720c */ /* 0x000fe40003f05070 */
[----:B------:R1:W-:Y:S04]  /*10d60*/  LDGSTS.E.BYPASS.LTC128B.128 [R30], [R6.64], !P3 ;  /* 0x00000000061e7fae */ /* 0x0003e8000d901d52 */
[----:B------:R1:W-:Y:S07]  /*10d70*/  LDGSTS.E.BYPASS.LTC128B.128 [R231+0x2000], [R2.64], !P2 ;  /* 0x0200000002e77fae */ /* 0x0003ee000d101d52 */
[----:B------:R1:W-:Y:S02]  /*10d80*/  LDGSTS.E.BYPASS.LTC128B.128.ZFILL [R231+0x5000], [R20.64], P0 ;  /* 0x0500000014e77fae */ /* 0x0003e40008141d52 */
.L_x_411:
[C---:B-123--:R-:W-:Y:S01]  /*10d90*/  HMMA.16816.F32 R4, R124.reuse, R8, RZ ;  /* 0x000000087c04723c */ /* 0x04efe200000018ff */
[----:B------:R-:W1:Y:S02]  /*10da0*/  LDSM.16.M88.4 R156, [R202+0x8100] ;  /* 0x00810000ca9c783b */ /* 0x000e640000000200 */
[----:B------:R-:W-:Y:S05]  /*10db0*/  ISETP.GT.AND P0, PT, R218, R252, PT ;  /* 0x000000fcda00720c */ /* 0x000fea0003f04270 */
        /* <DEDUP_REMOVED lines=10> */
[C---:B------:R-:W-:Y:S08]  /*10e60*/  HMMA.16816.F32 R28, R124.reuse, R32, RZ ;  /* 0x000000207c1c723c */ /* 0x040ff000000018ff */
[C---:B------:R-:W-:Y:S08]  /*10e70*/  HMMA.16816.F32 R32, R124.reuse, R34, RZ ;  /* 0x000000227c20723c */ /* 0x040ff000000018ff */
[C---:B------:R-:W-:Y:S08]  /*10e80*/  HMMA.16816.F32 R36, R124.reuse, R40, RZ ;  /* 0x000000287c24723c */ /* 0x040ff000000018ff */
[C---:B------:R-:W-:Y:S08]  /*10e90*/  HMMA.16816.F32 R40, R124.reuse, R42, RZ ;  /* 0x0000002a7c28723c */ /* 0x040ff000000018ff */
[C---:B------:R-:W-:Y:S08]  /*10ea0*/  HMMA.16816.F32 R44, R124.reuse, R48, RZ ;  /* 0x000000307c2c723c */ /* 0x040ff000000018ff */
[----:B------:R-:W-:Y:S08]  /*10eb0*/  HMMA.16816.F32 R48, R124, R50, RZ ;  /* 0x000000327c30723c */ /* 0x000ff000000018ff */
[C---:B------:R-:W-:Y:S08]  /*10ec0*/  HMMA.16816.F32 R4, R128.reuse, R72, R4 ;  /* 0x000000488004723c */ /* 0x040ff00000001804 */
[C---:B------:R-:W-:Y:S01]  /*10ed0*/  HMMA.16816.F32 R8, R128.reuse, R74, R8 ;  /* 0x0000004a8008723c */ /* 0x040fe20000001808 */
[----:B------:R-:W3:Y:S07]  /*10ee0*/  LDSM.16.M88.4 R72, [R202+0x9100] ;  /* 0x00910000ca48783b */ /* 0x000eee0000000200 */
        /* <DEDUP_REMOVED lines=8> */
[----:B------:R-:W2:Y:S07]  /*10f70*/  LDSM.16.M88.4 R140, [R199+0x800] ;  /* 0x00080000c78c783b */ /* 0x000eae0000000200 */
[C---:B------:R-:W-:Y:S08]  /*10f80*/  HMMA.16816.F32 R36, R128.reuse, R144, R36 ;  /* 0x000000908024723c */ /* 0x040ff00000001824 */
[C---:B------:R-:W-:Y:S01]  /*10f90*/  HMMA.16816.F32 R40, R128.reuse, R146, R40 ;  /* 0x000000928028723c */ /* 0x040fe20000001828 */
[----:B------:R-:W3:Y:S07]  /*10fa0*/  LDSM.16.M88.4 R144, [R199+0x1000] ;  /* 0x00100000c790783b */ /* 0x000eee0000000200 */
[C---:B------:R-:W-:Y:S08]  /*10fb0*/  HMMA.16816.F32 R44, R128.reuse, R148, R44 ;  /* 0x00000094802c723c */ /* 0x040ff0000000182c */
[----:B------:R-:W-:Y:S01]  /*10fc0*/  HMMA.16816.F32 R48, R128, R150, R48 ;  /* 0x000000968030723c */ /* 0x000fe20000001830 */
[----:B------:R-:W4:Y:S07]  /*10fd0*/  LDSM.16.M88.4 R148, [R199+0x1800] ;  /* 0x00180000c794783b */ /* 0x000f2e0000000200 */
        /* <DEDUP_REMOVED lines=8> */
[----:B------:R-:W2:Y:S07]  /*11060*/  LDSM.16.M88.4 R72, [R199+0x2800] ;  /* 0x00280000c748783b */ /* 0x000eae0000000200 */
        /* <DEDUP_REMOVED lines=14> */
[----:B------:R-:W2:Y:S07]  /*11150*/  LDSM.16.M88.4 R140, [R196+0xd900] ;  /* 0x00d90000c48c783b */ /* 0x000eae0000000200 */
[C---:B------:R-:W-:Y:S08]  /*11160*/  HMMA.16816.F32 R20, R172.reuse, R144, R20 ;  /* 0x00000090ac14723c */ /* 0x040ff00000001814 */
[C---:B------:R-:W-:Y:S01]  /*11170*/  HMMA.16816.F32 R24, R172.reuse, R146, R24 ;  /* 0x00000092ac18723c */ /* 0x040fe20000001818 */
[----:B------:R-:W3:Y:S07]  /*11180*/  LDSM.16.M88.4 R144, [R209] ;  /* 0x00000000d190783b */ /* 0x000eee0000000200 */
[C---:B------:R-:W-:Y:S08]  /*11190*/  HMMA.16816.F32 R28, R172.reuse, R148, R28 ;  /* 0x00000094ac1c723c */ /* 0x040ff0000000181c */
[C---:B------:R-:W-:Y:S01]  /*111a0*/  HMMA.16816.F32 R32, R172.reuse, R150, R32 ;  /* 0x00000096ac20723c */ /* 0x040fe20000001820 */
[----:B------:R-:W4:Y:S07]  /*111b0*/  LDSM.16.M88.4 R148, [R208] ;  /* 0x00000000d094783b */ /* 0x000f2e0000000200 */
[C---:B-1----:R-:W-:Y:S08]  /*111c0*/  HMMA.16816.F32 R36, R172.reuse, R156, R36 ;  /* 0x0000009cac24723c */ /* 0x042ff00000001824 */
[C---:B------:R-:W-:Y:S01]  /*111d0*/  HMMA.16816.F32 R40, R172.reuse, R158, R40 ;  /* 0x0000009eac28723c */ /* 0x040fe20000001828 */
[----:B------:R-:W-:Y:S07]  /*111e0*/  LDSM.16.M88.4 R156, [R205] ;  /* 0x00000000cd9c783b */ /* 0x000fee0000000200 */
[C---:B--2---:R-:W-:Y:S08]  /*111f0*/  HMMA.16816.F32 R44, R172.reuse, R72, R44 ;  /* 0x00000048ac2c723c */ /* 0x044ff0000000182c */
        /* <DEDUP_REMOVED lines=118> */
[----:B------:R3:W3:Y:S01]  /*11960*/  MUFU.TANH R143, R14 ;  /* 0x0000000e008f7308 */ /* 0x0006e20000002400 */
[----:B------:R-:W-:Y:S03]  /*11970*/  HMMA.16816.F32 R48, R192, R10, R48 ;  /* 0x0000000ac030723c */ /* 0x000fe60000001830 */
[----:B------:R-:W-:Y:S02]  /*11980*/  FMUL.FTZ R39, R39, c[0x0][0x320] ;  /* 0x0000c80027277a20 */ /* 0x000fe40000410000 */
[----:B-1----:R-:W-:Y:S02]  /*11990*/  FMUL.FTZ R23, R40, c[0x0][0x320] ;  /* 0x0000c80028177a20 */ /* 0x002fe40000410000 */
[----:B------:R-:W-:Y:S02]  /*119a0*/  FMUL.FTZ R22, R41, c[0x0][0x320] ;  /* 0x0000c80029167a20 */ /* 0x000fe40000410000 */
[----:B------:R1:W1:Y:S03]  /*119b0*/  MUFU.TANH R141, R15 ;  /* 0x0000000f008d7308 */ /* 0x0002660000002400 */
[----:B------:R-:W-:Y:S02]  /*119c0*/  FMUL.FTZ R42, R42, c[0x0][0x320] ;  /* 0x0000c8002a2a7a20 */ /* 0x000fe40000410000 */
[----:B------:R-:W-:Y:S02]  /*119d0*/  FMUL.FTZ R43, R43, c[0x0][0x320] ;  /* 0x0000c8002b2b7a20 */ /* 0x000fe40000410000 */
[----:B------:R-:W-:Y:S02]  /*119e0*/  FMUL.FTZ R20, R44, c[0x0][0x320] ;  /* 0x0000c8002c147a20 */ /* 0x000fe40000410000 */
[----:B------:R-:W-:Y:S01]  /*119f0*/  FMUL.FTZ R19, R45, c[0x0][0x320] ;  /* 0x0000c8002d137a20 */ /* 0x000fe20000410000 */
[----:B------:R1:W1:Y:S01]  /*11a00*/  MUFU.TANH R75, R16 ;  /* 0x00000010004b7308 */ /* 0x0002620000002400 */
[----:B--2---:R-:W-:Y:S02]  /*11a10*/  FMUL.FTZ R25, R46, c[0x0][0x320] ;  /* 0x0000c8002e197a20 */ /* 0x004fe40000410000 */
[----:B------:R-:W-:Y:S02]  /*11a20*/  FMUL.FTZ R24, R47, c[0x0][0x320] ;  /* 0x0000c8002f187a20 */ /* 0x000fe40000410000 */
[----:B------:R-:W-:Y:S02]  /*11a30*/  FMUL.FTZ R18, R48, c[0x0][0x320] ;  /* 0x0000c80030127a20 */ /* 0x000fe40000410000 */
[----:B------:R-:W-:Y:S02]  /*11a40*/  FMUL.FTZ R17, R49, c[0x0][0x320] ;  /* 0x0000c80031117a20 */ /* 0x000fe40000410000 */
[----:B------:R-:W-:Y:S01]  /*11a50*/  FMUL.FTZ R21, R50, c[0x0][0x320] ;  /* 0x0000c80032157a20 */ /* 0x000fe20000410000 */
[----:B------:R2:W1:Y:S01]  /*11a60*/  MUFU.TANH R73, R26 ;  /* 0x0000001a00497308 */ /* 0x0004620000002400 */
        /* <DEDUP_REMOVED lines=28> */
[----:B------:R-:W-:Y:S02]  /*11c30*/  IMAD.MOV.U32 R217, RZ, RZ, RZ ;  /* 0x000000ffffd97224 */ /* 0x000fe400078e00ff */
[----:B------:R-:W-:Y:S01]  /*11c40*/  IMAD.SHL.U32 R26, R224, 0x2, RZ ;  /* 0x00000002e01a7824 */ /* 0x000fe200078e00ff */
[----:B------:R-:W3:Y:S01]  /*11c50*/  LDL R0, [R1] ;  /* 0x0000000001007983 */ /* 0x000ee20000100800 */
[----:B------:R-:W-:Y:S03]  /*11c60*/  IMAD.MOV.U32 R3, RZ, RZ, c[0x0][0x2b8] ;  /* 0x0000ae00ff037624 */ /* 0x000fe600078e00ff */
[----:B------:R-:W4:Y:S02]  /*11c70*/  LDL.64 R222, [R1+0x18] ;  /* 0x0000180001de7983 */ /* 0x000f240000100a00 */
[----:B------:R-:W-:Y:S02]  /*11c80*/  ISETP.NE.AND P4, PT, R3, 0x1, PT ;  /* 0x000000010300780c */ /* 0x000fe40003f85270 */
[----:B------:R-:W5:Y:S04]  /*11c90*/  LDL R221, [R1+0x20] ;  /* 0x0000200001dd7983 */ /* 0x000f680000100800 */
[----:B------:R-:W1:Y:S01]  /*11ca0*/  S2R R225, SR_CTAID.Y ;  /* 0x0000000000e17919 */ /* 0x000e620000002600 */
[----:B--2---:R-:W-:Y:S01]  /*11cb0*/  IMAD R2, R218, 0x60, R2 ;  /* 0x00000060da027824 */ /* 0x004fe200078e0202 */
[----:B---3--:R-:W-:Y:S04]  /*11cc0*/  ISETP.GT.AND P1, PT, R0, 0x5f, PT ;  /* 0x0000005f0000780c */ /* 0x008fe80003f24270 */
[----:B------:R-:W-:Y:S05]  /*11cd0*/  IADD3 R2, R2, -0x60, R0 ;  /* 0xffffffa002027810 */ /* 0x000fea0007ffe000 */
[----:B------:R-:W-:Y:S04]  /*11ce0*/  @P4 IMAD.HI.U32 R3, R2, c[0x0][0x2bc], RZ ;  /* 0x0000af0002034a27 */ /* 0x000fe800078e00ff */
[----:B------:R-:W-:Y:S01]  /*11cf0*/  IMAD.MOV.U32 R0, RZ, RZ, R2 ;  /* 0x000000ffff007224 */ /* 0x000fe200078e0002 */
[----:B------:R-:W-:Y:S04]  /*11d00*/  @P4 SHF.R.U32.HI R0, RZ, c[0x0][0x2c0], R3 ;  /* 0x0000b000ff004a19 */ /* 0x000fe80000011603 */
[C---:B----4-:R-:W-:Y:S01]  /*11d10*/  @!P1 IADD3 R3, P0, R0.reuse, R222, RZ ;  /* 0x000000de00039210 */ /* 0x050fe20007f1e0ff */
[----:B-1----:R-:W-:Y:S03]  /*11d20*/  IMAD.WIDE.U32 R222, R225, c[0x0][0x1e8], RZ ;  /* 0x00007a00e1de7a25 */ /* 0x002fe600078e00ff */
        /* <DEDUP_REMOVED lines=16> */
[C---:B------:R-:W-:Y:S04]  /*11e30*/  IMAD.WIDE.U32 R2, R217.reuse, c[0x0][0x1f0], R2 ;  /* 0x00007c00d9027a25 */ /* 0x040fe800078e0002 */
[----:B------:R-:W-:Y:S01]  /*11e40*/  IMAD R4, R4, c[0x0][0x1f0], RZ ;  /* 0x00007c0004047a24 */ /* 0x000fe200078e02ff */
[----:B------:R-:W-:Y:S03]  /*11e50*/  IADD3 R0, P0, R222, R2, RZ ;  /* 0x00000002de007210 */ /* 0x000fe60007f1e0ff */
[----:B------:R-:W-:Y:S05]  /*11e60*/  IMAD R4, R217, c[0x0][0x1f4], R4 ;  /* 0x00007d00d9047a24 */ /* 0x000fea00078e0204 */
[----:B------:R-:W-:Y:S02]  /*11e70*/  IADD3.X R3, R221, R3, R4, P0, !PT ;  /* 0x00000003dd037210 */ /* 0x000fe400007fe404 */
[C---:B------:R-:W-:Y:S02]  /*11e80*/  LEA R2, P0, R0.reuse, c[0x0][0x1c8], 0x1 ;  /* 0x0000720000027a11 */ /* 0x040fe400078008ff */
[----:B------:R-:W-:Y:S02]  /*11e90*/  IADD3 R4, -R229, 0x10, RZ ;  /* 0x00000010e5047810 */ /* 0x000fe40007ffe1ff */
[----:B------:R-:W-:Y:S01]  /*11ea0*/  LEA.HI.X R0, R0, c[0x0][0x1cc], R3, 0x1, P0 ;  /* 0x0000730000007a11 */ /* 0x000fe200000f0c03 */
[----:B------:R-:W1:Y:S01]  /*11eb0*/  SHFL.IDX PT, R15, R2, 0x2, 0x181f ;  /* 0x00581f00020f7f89 */ /* 0x000e6200000e0000 */
[----:B------:R-:W-:Y:S01]  /*11ec0*/  IMAD.SHL.U32 R3, R230, 0x2, RZ ;  /* 0x00000002e6037824 */ /* 0x000fe200078e00ff */
[----:B------:R-:W-:Y:S02]  /*11ed0*/  LOP3.LUT R12, R4, 0xf, RZ, 0xc0, !PT ;  /* 0x0000000f040c7812 */ /* 0x000fe400078ec0ff */
[----:B------:R-:W2:Y:S01]  /*11ee0*/  SHFL.IDX PT, R16, R0, 0x2, 0x181f ;  /* 0x00581f0000107f89 */ /* 0x000ea200000e0000 */
[----:B------:R-:W-:Y:S03]  /*11ef0*/  SHF.L.U64.HI R4, R230, 0x1, R251 ;  /* 0x00000001e6047819 */ /* 0x000fe600000102fb */
[----:B------:R-:W3:Y:S04]  /*11f00*/  SHFL.IDX PT, R5, R2, RZ, 0x181f ;  /* 0x00181fff02057589 */ /* 0x000ee800000e0000 */
[----:B------:R-:W4:Y:S04]  /*11f10*/  SHFL.IDX PT, R6, R0, RZ, 0x181f ;  /* 0x00181fff00067589 */ /* 0x000f2800000e0000 */
[----:B------:R5:W-:Y:S04]  /*11f20*/  SHFL.IDX PT, R14, R0, 0x1, 0x181f ;  /* 0x00381f00000e7f89 */ /* 0x000be800000e0000 */
[----:B------:R-:W4:Y:S01]  /*11f30*/  SHFL.IDX PT, R2, R2, 0x1, 0x181f ;  /* 0x00381f0002027f89 */ /* 0x000f2200000e0000 */
[----:B-1----:R-:W-:Y:S04]  /*11f40*/  IADD3 R12, P1, P0, R12, R15, R3 ;  /* 0x0000000f0c0c7210 */ /* 0x002fe8000783e003 */
[----:B--2---:R-:W-:Y:S02]  /*11f50*/  IADD3.X R13, RZ, R16, R4, P1, P0 ;  /* 0x00000010ff0d7210 */ /* 0x004fe40000fe0404 */
[CC--:B---3--:R-:W-:Y:S02]  /*11f60*/  IADD3 R10, P0, R5.reuse, R26.reuse, RZ ;  /* 0x0000001a050a7210 */ /* 0x0c8fe40007f1e0ff */
[----:B-----5:R-:W-:Y:S05]  /*11f70*/  SHF.L.U64.HI R0, R224, 0x1, R216 ;  /* 0x00000001e0007819 */ /* 0x020fea00000102d8 */
[C---:B----4-:R-:W-:Y:S01]  /*11f80*/  IMAD.X R11, R6.reuse, 0x1, R0, P0 ;  /* 0x00000001060b7824 */ /* 0x050fe200000e0600 */
[-C--:B------:R-:W-:Y:S04]  /*11f90*/  IADD3 R8, P0, R5, R3.reuse, RZ ;  /* 0x0000000305087210 */ /* 0x080fe80007f1e0ff */
[----:B------:R1:W-:Y:S01]  /*11fa0*/  LDGSTS.E.BYPASS.LTC128B.128 [R219+0x8100], [R10.64], !P2 ;  /* 0x081000000adb7fae */ /* 0x0003e2000d101d52 */
[--C-:B------:R-:W-:Y:S01]  /*11fb0*/  IMAD.X R9, R6, 0x1, R4.reuse, P0 ;  /* 0x0000000106097824 */ /* 0x100fe200000e0604 */
[----:B------:R-:W-:Y:S04]  /*11fc0*/  IADD3 R6, P0, R2, R3, RZ ;  /* 0x0000000302067210 */ /* 0x000fe80007f1e0ff */
[----:B------:R1:W-:Y:S01]  /*11fd0*/  LDGSTS.E.BYPASS.LTC128B.128 [R219+0xb100], [R8.64], !P3 ;  /* 0x0b10000008db7fae */ /* 0x0003e2000d901d52 */
[----:B------:R-:W-:Y:S01]  /*11fe0*/  IMAD.X R7, R14, 0x1, R4, P0 ;  /* 0x000000010e077824 */ /* 0x000fe200000e0604 */
[-C--:B------:R-:W-:Y:S05]  /*11ff0*/  IADD3 R4, P0, R2, R26.reuse, RZ ;  /* 0x0000001a02047210 */ /* 0x080fea0007f1e0ff */
[--C-:B------:R-:W-:Y:S01]  /*12000*/  IMAD.X R5, R14, 0x1, R0.reuse, P0 ;  /* 0x000000010e057824 */ /* 0x100fe200000e0600 */
[----:B------:R-:W-:Y:S04]  /*12010*/  IADD3 R2, P0, R15, R26, RZ ;  /* 0x0000001a0f027210 */ /* 0x000fe80007f1e0ff */
[----:B------:R1:W-:Y:S01]  /*12020*/  LDGSTS.E.BYPASS.LTC128B.128 [R219+0x9100], [R4.64], !P2 ;  /* 0x0910000004db7fae */ /* 0x0003e2000d101d52 */
[----:B------:R-:W-:Y:S01]  /*12030*/  IMAD.X R3, R16, 0x1, R0, P0 ;  /* 0x0000000110037824 */ /* 0x000fe200000e0600 */
[----:B------:R-:W-:Y:S02]  /*12040*/  ISETP.NE.U32.AND P0, PT, R229, RZ, PT ;  /* 0x000000ffe500720c */ /* 0x000fe40003f05070 */
[----:B------:R1:W-:Y:S04]  /*12050*/  LDGSTS.E.BYPASS.LTC128B.128 [R219+0xc100], [R6.64], !P3 ;  /* 0x0c10000006db7fae */ /* 0x0003e8000d901d52 */
[----:B------:R1:W-:Y:S07]  /*12060*/  LDGSTS.E.BYPASS.LTC128B.128 [R219+0xa100], [R2.64], !P2 ;  /* 0x0a10000002db7fae */ /* 0x0003ee000d101d52 */
[----:B------:R1:W-:Y:S02]  /*12070*/  LDGSTS.E.BYPASS.LTC128B.128.ZFILL [R219+0xd100], [R12.64], P0 ;  /* 0x0d1000000cdb7fae */ /* 0x0003e40008141d52 */
.L_x_412:
[----:B-1234-:R-:W2:Y:S01]  /*12080*/  LDL R2, [R1+0x4] ;  /* 0x0000040001027983 */ /* 0x01eea20000100800 */
[----:B------:R-:W-:Y:S02]  /*12090*/  IMAD.MOV.U32 R0, RZ, RZ, c[0x0][0x2c4] ;  /* 0x0000b100ff007624 */ /* 0x000fe400078e00ff */
[----:B------:R-:W-:Y:S01]  /*120a0*/  IMAD.MOV.U32 R14, RZ, RZ, c[0x0][0x32c] ;  /* 0x0000cb00ff0e7624 */ /* 0x000fe200078e00ff */
[----:B------:R-:W3:Y:S02]  /*120b0*/  LDL R13, [R1+0x8] ;  /* 0x00000800010d7983 */ /* 0x000ee40000100800 */
[----:B------:R-:W-:Y:S02]  /*120c0*/  ISETP.NE.AND P0, PT, R0, 0x1, PT ;  /* 0x000000010000780c */ /* 0x000fe40003f05270 */
[----:B------:R-:W3:Y:S04]  /*120d0*/  LDL R11, [R1+0xc] ;  /* 0x00000c00010b7983 */ /* 0x000ee80000100800 */
[----:B------:R-:W0:Y:S07]  /*120e0*/  LDGDEPBAR ;  /* 0x00000000000079af */ /* 0x000e2e0000000000 */
[----:B--2---:R-:W-:Y:S04]  /*120f0*/  @P0 IMAD.HI.U32 R0, R2, c[0x0][0x2c8], RZ ;  /* 0x0000b20002000a27 */ /* 0x004fe800078e00ff */
[----:B------:R-:W-:Y:S01]  /*12100*/  IMAD.MOV.U32 R5, RZ, RZ, R2 ;  /* 0x000000ffff057224 */ /* 0x000fe200078e0002 */
[----:B------:R-:W-:Y:S01]  /*12110*/  @P0 SHF.R.U32.HI R5, RZ, c[0x0][0x2cc], R0 ;  /* 0x0000b300ff050a19 */ /* 0x000fe20000011600 */
[----:B------:R-:W-:Y:S01]  /*12120*/  IMAD R0, R218, -0x60, RZ ;  /* 0xffffffa0da007824 */ /* 0x000fe200078e02ff */
[----:B------:R-:W-:Y:S03]  /*12130*/  ISETP.GE.AND P0, PT, R14, 0x1, PT ;  /* 0x000000010e00780c */ /* 0x000fe60003f06270 */
[----:B------:R-:W1:Y:S01]  /*12140*/  SHFL.IDX PT, R4, R5, RZ, 0x1c1f ;  /* 0x001c1fff05047589 */ /* 0x000e6200000e0000 */
[----:B------:R-:W-:Y:S04]  /*12150*/  IADD3 R2, -R250, 0x1, R0 ;  /* 0x00000001fa027810 */ /* 0x000fe80007ffe100 */
[----:B---3--:R-:W-:Y:S04]  /*12160*/  IADD3 R2, -R11, R2, R13 ;  /* 0x000000020b027210 */ /* 0x008fe80007ffe10d */
[C---:B------:R-:W-:Y:S02]  /*12170*/  IADD3 R7, R2.reuse, c[0x0][0x328], RZ ;  /* 0x0000ca0002077a10 */ /* 0x040fe40007ffe0ff */
[----:B------:R-:W-:Y:S03]  /*12180*/  IADD3 R6, R2, UR4, RZ ;  /* 0x0000000402067c10 */ /* 0x000fe6000fffe0ff */
        /* <DEDUP_REMOVED lines=16> */
.L_x_415:
[----:B------:R-:W-:Y:S04]  /*12290*/  MOV R8, c[0x0][0x32c] ;  /* 0x0000cb0000087a02 */ /* 0x000fe80000000f00 */
[----:B------:R-:W-:Y:S11]  /*122a0*/  ISETP.NE.AND P0, PT, R8, 0x1, PT ;  /* 0x000000010800780c */ /* 0x000ff60003f05270 */
[----:B------:R-:W-:Y:S02]  /*122b0*/  @!UPT UIADD3 URZ, URZ, URZ, URZ ;  /* 0x0000003f3f3ff290 */ /* 0x000fe4000fffe03f */
[----:B------:R-:W-:Y:S05]  /*122c0*/  @P0 IMAD.HI.U32 R8, R4, c[0x0][0x330], RZ ;  /* 0x0000cc0004080a27 */ /* 0x000fea00078e00ff */
[----:B------:R-:W-:Y:S02]  /*122d0*/  @P0 SHF.R.U32.HI R4, RZ, c[0x0][0x334], R8 ;  /* 0x0000cd00ff040a19 */ /* 0x000fe40000011608 */
.L_x_416:
[----:B------:R-:W-:Y:S05]  /*122e0*/  BSYNC B0 ;  /* 0x0000000000007941 */ /* 0x000fea0003800000 */
.L_x_414:
[----:B------:R-:W-:Y:S04]  /*122f0*/  IMAD.IADD R8, R0, 0x1, -R250 ;  /* 0x0000000100087824 */ /* 0x000fe800078e0afa */
[----:B------:R-:W-:Y:S05]  /*12300*/  IMAD R4, R4, c[0x0][0x32c], R8 ;  /* 0x0000cb0004047a24 */ /* 0x000fea00078e0208 */
[----:B------:R-:W-:Y:S02]  /*12310*/  IADD3 R8, R4, c[0x0][0x32c], RZ ;  /* 0x0000cb0004087a10 */ /* 0x000fe40007ffe0ff */
[----:B------:R-:W-:Y:S02]  /*12320*/  IMNMX R2, R2, R4, !PT ;  /* 0x0000000402027217 */ /* 0x000fe40007800200 */
[----:B------:R-:W-:Y:S02]  /*12330*/  IMNMX R3, R3, R8, PT ;  /* 0x0000000803037217 */ /* 0x000fe40003800200 */
.L_x_413:
[C---:B------:R-:W-:Y:S01]  /*12340*/  ISETP.GE.AND P0, PT, R0.reuse, 0x1, PT ;  /* 0x000000010000780c */ /* 0x040fe20003f06270 */
[----:B------:R-:W1:Y:S01]  /*12350*/  SHFL.IDX PT, R4, R5, 0x1, 0x1c1f ;  /* 0x003c1f0005047f89 */ /* 0x000e6200000e0000 */
[C---:B------:R-:W-:Y:S02]  /*12360*/  ISETP.GE.AND P1, PT, R0.reuse, 0x2, PT ;  /* 0x000000020000780c */ /* 0x040fe40003f26270 */
[----:B------:R-:W-:Y:S02]  /*12370*/  LOP3.LUT R215, R215, 0xfffeffff, RZ, 0xc0, !PT ;  /* 0xfffeffffd7d77812 */ /* 0x000fe400078ec0ff */
[C---:B------:R-:W-:Y:S02]  /*12380*/  ISETP.GE.AND P6, PT, R0.reuse, 0x42, PT ;  /* 0x000000420000780c */ /* 0x040fe40003fc6270 */
[C---:B------:R-:W-:Y:S02]  /*12390*/  ISETP.GE.AND P5, PT, R0.reuse, 0x49, PT ;  /* 0x000000490000780c */ /* 0x040fe40003fa6270 */
[C---:B------:R-:W-:Y:S02]  /*123a0*/  ISETP.GE.AND P4, PT, R0.reuse, 0x4a, PT ;  /* 0x0000004a0000780c */ /* 0x040fe40003f86270 */
[----:B------:R-:W-:Y:S02]  /*123b0*/  ISETP.GE.AND P3, PT, R0, 0x51, PT ;  /* 0x000000510000780c */ /* 0x000fe40003f66270 */
[----:B------:R-:W-:Y:S02]  /*123c0*/  @P0 LOP3.LUT R215, R215, 0x10000, RZ, 0xfc, !PT ;  /* 0x00010000d7d70812 */ /* 0x000fe400078efcff */
[----:B------:R-:W-:Y:S02]  /*123d0*/  ISETP.GT.AND P0, PT, R2, RZ, !P0 ;  /* 0x000000ff0200720c */ /* 0x000fe40004704270 */
        /* <DEDUP_REMOVED lines=9> */
[----:B------:R-:W-:Y:S02]  /*12470*/  ISETP.GT.AND P0, PT, R2, 0x8, !P1 ;  /* 0x000000080200780c */ /* 0x000fe40004f04270 */
[C---:B------:R-:W-:Y:S02]  /*12480*/  ISETP.GE.AND P2, PT, R0.reuse, 0x52, PT ;  /* 0x000000520000780c */ /* 0x040fe40003f46270 */
        /* <DEDUP_REMOVED lines=91> */
[C---:B------:R-:W-:Y:S02]  /*12a40*/  ISETP.GT.AND P0, PT, R2.reuse, 0x48, !P5 ;  /* 0x000000480200780c */ /* 0x040fe40006f04270 */
[----:B------:R-:W-:Y:S02]  /*12a50*/  LOP3.LUT R215, R215, 0xfffdffff, RZ, 0xc0, !PT ;  /* 0xfffdffffd7d77812 */ /* 0x000fe400078ec0ff */
[----:B------:R-:W-:Y:S04]  /*12a60*/  ISETP.LT.OR P0, PT, R3, 0x49, P0 ;  /* 0x000000490300780c */ /* 0x000fe80000701670 */
[----:B------:R-:W-:Y:S02]  /*12a70*/  FSEL R162, R23, -INF , !P0 ;  /* 0xff80000017a27808 */ /* 0x000fe40004000000 */
[----:B------:R-:W-:Y:S04]  /*12a80*/  ISETP.GT.AND P0, PT, R2, 0x49, !P4 ;  /* 0x000000490200780c */ /* 0x000fe80006704270 */
[C---:B------:R-:W-:Y:S04]  /*12a90*/  ISETP.LT.OR P0, PT, R3.reuse, 0x4a, P0 ;  /* 0x0000004a0300780c */ /* 0x040fe80000701670 */
[----:B------:R-:W-:Y:S02]  /*12aa0*/  FSEL R163, R22, -INF , !P0 ;  /* 0xff80000016a37808 */ /* 0x000fe40004000000 */
[----:B------:R-:W-:Y:S04]  /*12ab0*/  ISETP.GT.AND P0, PT, R2, 0x50, !P3 ;  /* 0x000000500200780c */ /* 0x000fe80005f04270 */
[C---:B------:R-:W-:Y:S04]  /*12ac0*/  ISETP.LT.OR P0, PT, R3.reuse, 0x51, P0 ;  /* 0x000000510300780c */ /* 0x040fe80000701670 */
[----:B------:R-:W-:Y:S02]  /*12ad0*/  FSEL R166, R20, -INF , !P0 ;  /* 0xff80000014a67808 */ /* 0x000fe40004000000 */
[C---:B------:R-:W-:Y:S04]  /*12ae0*/  ISETP.GT.AND P0, PT, R2.reuse, 0x51, !P2 ;  /* 0x000000510200780c */ /* 0x040fe80005704270 */
[----:B------:R-:W-:Y:S04]  /*12af0*/  ISETP.LT.OR P0, PT, R3, 0x52, P0 ;  /* 0x000000520300780c */ /* 0x000fe80000701670 */
[----:B------:R-:W-:Y:S02]  /*12b00*/  FSEL R168, R19, -INF , !P0 ;  /* 0xff80000013a87808 */ /* 0x000fe40004000000 */
[----:B------:R-:W-:Y:S04]  /*12b10*/  ISETP.GT.AND P0, PT, R2, 0x58, !P1 ;  /* 0x000000580200780c */ /* 0x000fe80004f04270 */
[----:B------:R-:W-:Y:S04]  /*12b20*/  ISETP.LT.OR P0, PT, R3, 0x59, P0 ;  /* 0x000000590300780c */ /* 0x000fe80000701670 */
[----:B------:R-:W-:Y:S02]  /*12b30*/  FSEL R170, R18, -INF , !P0 ;  /* 0xff80000012aa7808 */ /* 0x000fe40004000000 */
[----:B------:R-:W-:Y:S11]  /*12b40*/  ISETP.GE.AND P0, PT, R0, 0x5a, PT ;  /* 0x0000005a0000780c */ /* 0x000ff60003f06270 */
[----:B------:R-:W-:Y:S02]  /*12b50*/  @!UPT UIADD3 URZ, URZ, URZ, URZ ;  /* 0x0000003f3f3ff290 */ /* 0x000fe4000fffe03f */
[----:B------:R-:W-:Y:S02]  /*12b60*/  @P0 LOP3.LUT R215, R215, 0x20000, RZ, 0xfc, !PT ;  /* 0x00020000d7d70812 */ /* 0x000fe400078efcff */
[----:B------:R-:W-:Y:S01]  /*12b70*/  ISETP.GT.AND P0, PT, R2, 0x59, !P0 ;  /* 0x000000590200780c */ /* 0x000fe20004704270 */
[--C-:B-1----:R-:W-:Y:S03]  /*12b80*/  IMAD.IADD R2, R6, 0x1, R4.reuse ;  /* 0x0000000106027824 */ /* 0x102fe600078e0204 */
[----:B------:R-:W-:Y:S01]  /*12b90*/  ISETP.LT.OR P0, PT, R3, 0x5a, P0 ;  /* 0x0000005a0300780c */ /* 0x000fe20000701670 */
[----:B------:R-:W-:Y:S03]  /*12ba0*/  IMAD.IADD R3, R7, 0x1, R4 ;  /* 0x0000000107037824 */ /* 0x000fe600078e0204 */
[----:B------:R-:W-:Y:S02]  /*12bb0*/  FSEL R171, R17, -INF , !P0 ;  /* 0xff80000011ab7808 */ /* 0x000fe40004000000 */
[----:B------:R-:W-:Y:S11]  /*12bc0*/  ISETP.GE.AND P0, PT, R14, 0x1, PT ;  /* 0x000000010e00780c */ /* 0x000ff60003f06270 */
[----:B------:R-:W-:Y:S02]  /*12bd0*/  @!UPT UIADD3 URZ, URZ, URZ, URZ ;  /* 0x0000003f3f3ff290 */ /* 0x000fe4000fffe03f */
        /* <DEDUP_REMOVED lines=14> */
.L_x_419:
[----:B------:R-:W-:Y:S04]  /*12cc0*/  MOV R5, c[0x0][0x32c] ;  /* 0x0000cb0000057a02 */ /* 0x000fe80000000f00 */
[----:B------:R-:W-:Y:S11]  /*12cd0*/  ISETP.NE.AND P0, PT, R5, 0x1, PT ;  /* 0x000000010500780c */ /* 0x000ff60003f05270 */
[----:B------:R-:W-:Y:S02]  /*12ce0*/  @!UPT UIADD3 URZ, URZ, URZ, URZ ;  /* 0x0000003f3f3ff290 */ /* 0x000fe4000fffe03f */
[----:B------:R-:W-:Y:S05]  /*12cf0*/  @P0 IMAD.HI.U32 R5, R4, c[0x0][0x330], RZ ;  /* 0x0000cc0004050a27 */ /* 0x000fea00078e00ff */
[----:B------:R-:W-:Y:S02]  /*12d00*/  @P0 SHF.R.U32.HI R4, RZ, c[0x0][0x334], R5 ;  /* 0x0000cd00ff040a19 */ /* 0x000fe40000011605 */
.L_x_420:
[----:B------:R-:W-:Y:S05]  /*12d10*/  BSYNC B0 ;  /* 0x0000000000007941 */ /* 0x000fea0003800000 */
.L_x_418:
[----:B------:R-:W-:Y:S04]  /*12d20*/  IMAD.IADD R0, R0, 0x1, -R250 ;  /* 0x0000000100007824 */ /* 0x000fe800078e0afa */
[----:B------:R-:W-:Y:S05]  /*12d30*/  IMAD R4, R4, c[0x0][0x32c], R0 ;  /* 0x0000cb0004047a24 */ /* 0x000fea00078e0200 */
[----:B------:R-:W-:Y:S02]  /*12d40*/  IADD3 R0, R4, c[0x0][0x32c], RZ ;  /* 0x0000cb0004007a10 */ /* 0x000fe40007ffe0ff */
[----:B------:R-:W-:Y:S02]  /*12d50*/  IMNMX R2, R2, R4, !PT ;  /* 0x0000000402027217 */ /* 0x000fe40007800200 */
[----:B------:R-:W-:Y:S02]  /*12d60*/  IMNMX R3, R3, R0, PT ;  /* 0x0000000003037217 */ /* 0x000fe40003800200 */
.L_x_417:
[----:B------:R-:W-:Y:S01]  /*12d70*/  LOP3.LUT P0, RZ, R215, 0x10000, RZ, 0xc0, !PT ;  /* 0x00010000d7ff7812 */ /* 0x000fe2000780c0ff */
[----:B------:R-:W-:Y:S01]  /*12d80*/  LDSM.16.MT88.4 R44, [R197+0x3100] ;  /* 0x00310000c52c783b */ /* 0x000fe20000004200 */
[----:B------:R-:W-:Y:S02]  /*12d90*/  FMNMX.FTZ R0, R8, R69, !PT ;  /* 0x0000004508007209 */ /* 0x000fe40007810000 */
[----:B------:R-:W-:Y:S02]  /*12da0*/  ISETP.GT.AND P0, PT, R2, RZ, !P0 ;  /* 0x000000ff0200720c */ /* 0x000fe40004704270 */
        /* <DEDUP_REMOVED lines=34> */
[C---:B------:R-:W-:Y:S02]  /*12fd0*/  ISETP.GT.AND P0, PT, R2.reuse, 0x11, !P0 ;  /* 0x000000110200780c */ /* 0x040fe40004704270 */
        /* <DEDUP_REMOVED lines=43> */
[----:B------:R-:W-:Y:S03]  /*13290*/  ISETP.LT.OR P0, PT, R3, 0x2a, P0 ;  /* 0x0000002a0300780c */ /* 0x000fe60000701670 */
[----:B------:R-:W1:Y:S01]  /*132a0*/  SHFL.BFLY PT, R68, R0, 0x2, 0x1f ;  /* 0x0c401f0000447f89 */ /* 0x000e6200000e0000 */
        /* <DEDUP_REMOVED lines=10> */
[----:B------:R-:W-:Y:S04]  /*13350*/  ISETP.LT.OR P0, PT, R3, 0x32, P0 ;  /* 0x000000320300780c */ /* 0x000fe80000701670 */
[----:B------:R-:W-:Y:S02]  /*13360*/  FSEL R148, R31, -INF , !P0 ;  /* 0xff8000001f947808 */ /* 0x000fe40004000000 */
[----:B------:R-:W-:Y:S01]  /*13370*/  LOP3.LUT P0, RZ, R215, 0x4, RZ, 0xc0, !PT ;  /* 0x00000004d7ff7812 */ /* 0x000fe2000780c0ff */
[----:B------:R-:W-:Y:S01]  /*13380*/  LDSM.16.MT88.4 R28, [R201+0x100] ;  /* 0x00010000c91c783b */ /* 0x000fe20000004200 */
        /* <DEDUP_REMOVED lines=14> */
[C---:B------:R-:W-:Y:S02]  /*13470*/  ISETP.GT.AND P0, PT, R2.reuse, 0x41, !P6 ;  /* 0x000000410200780c */ /* 0x040fe40007704270 */
[----:B------:R-:W-:Y:S02]  /*13480*/  FMNMX.FTZ R11, R157, R11, !PT ;  /* 0x0000000b9d0b7209 */ /* 0x000fe40007810000 */
[----:B------:R-:W-:Y:S02]  /*13490*/  ISETP.LT.OR P0, PT, R3, 0x42, P0 ;  /* 0x000000420300780c */ /* 0x000fe40000701670 */
[----:B------:R-:W-:Y:S02]  /*134a0*/  LOP3.LUT P6, RZ, R215, 0x20000, RZ, 0xc0, !PT ;  /* 0x00020000d7ff7812 */ /* 0x000fe400078cc0ff */
[----:B------:R-:W-:Y:S02]  /*134b0*/  FSEL R159, R39, -INF , !P0 ;  /* 0xff800000279f7808 */ /* 0x000fe40004000000 */
[----:B------:R-:W-:Y:S01]  /*134c0*/  ISETP.GT.AND P0, PT, R2, 0x48, !P5 ;  /* 0x000000480200780c */ /* 0x000fe20006f04270 */
[----:B------:R-:W-:Y:S01]  /*134d0*/  LDSM.16.MT88.4 R36, [R200+0x100] ;  /* 0x00010000c824783b */ /* 0x000fe20000004200 */
[----:B------:R-:W-:Y:S02]  /*134e0*/  FMNMX.FTZ R11, R159, R11, !PT ;  /* 0x0000000b9f0b7209 */ /* 0x000fe40007810000 */
[----:B------:R-:W-:Y:S04]  /*134f0*/  ISETP.LT.OR P0, PT, R3, 0x49, P0 ;  /* 0x000000490300780c */ /* 0x000fe80000701670 */
[----:B------:R-:W-:Y:S02]  /*13500*/  FSEL R161, R42, -INF , !P0 ;  /* 0xff8000002aa17808 */ /* 0x000fe40004000000 */
[C---:B------:R-:W-:Y:S02]  /*13510*/  ISETP.GT.AND P0, PT, R2.reuse, 0x49, !P4 ;  /* 0x000000490200780c */ /* 0x040fe40006704270 */
[----:B------:R-:W-:Y:S02]  /*13520*/  FMNMX.FTZ R11, R161, R11, !PT ;  /* 0x0000000ba10b7209 */ /* 0x000fe40007810000 */
[----:B------:R-:W-:Y:S04]  /*13530*/  ISETP.LT.OR P0, PT, R3, 0x4a, P0 ;  /* 0x0000004a0300780c */ /* 0x000fe80000701670 */
[----:B------:R-:W-:Y:S02]  /*13540*/  FSEL R164, R43, -INF , !P0 ;  /* 0xff8000002ba47808 */ /* 0x000fe40004000000 */
[----:B------:R-:W-:Y:S02]  /*13550*/  ISETP.GT.AND P0, PT, R2, 0x50, !P3 ;  /* 0x000000500200780c */ /* 0x000fe40005f04270 */
[----:B------:R-:W-:Y:S02]  /*13560*/  FMNMX.FTZ R11, R164, R11, !PT ;  /* 0x0000000ba40b7209 */ /* 0x000fe40007810000 */
[----:B------:R-:W-:Y:S04]  /*13570*/  ISETP.LT.OR P0, PT, R3, 0x51, P0 ;  /* 0x000000510300780c */ /* 0x000fe80000701670 */
[----:B------:R-:W-:Y:S02]  /*13580*/  FSEL R165, R25, -INF , !P0 ;  /* 0xff80000019a57808 */ /* 0x000fe40004000000 */
[----:B------:R-:W-:Y:S04]  /*13590*/  ISETP.GT.AND P0, PT, R2, 0x51, !P2 ;  /* 0x000000510200780c */ /* 0x000fe80005704270 */
[C---:B------:R-:W-:Y:S04]  /*135a0*/  ISETP.LT.OR P0, PT, R3.reuse, 0x52, P0 ;  /* 0x000000520300780c */ /* 0x040fe80000701670 */
[----:B------:R-:W-:Y:S02]  /*135b0*/  FSEL R167, R24, -INF , !P0 ;  /* 0xff80000018a77808 */ /* 0x000fe40004000000 */
[C---:B------:R-:W-:Y:S04]  /*135c0*/  ISETP.GT.AND P0, PT, R2.reuse, 0x58, !P1 ;  /* 0x000000580200780c */ /* 0x040fe80004f04270 */
[----:B------:R-:W-:Y:S04]  /*135d0*/  ISETP.LT.OR P0, PT, R3, 0x59, P0 ;  /* 0x000000590300780c */ /* 0x000fe80000701670 */
[----:B------:R-:W-:Y:S02]  /*135e0*/  FSEL R169, R21, -INF , !P0 ;  /* 0xff80000015a97808 */ /* 0x000fe40004000000 */
[----:B------:R-:W-:Y:S01]  /*135f0*/  ISETP.GT.AND P0, PT, R2, 0x59, !P6 ;  /* 0x000000590200780c */ /* 0x000fe20007704270 */
[----:B------:R-:W-:Y:S01]  /*13600*/  LDSM.16.MT88.4 R20, [R198+0x100] ;  /* 0x00010000c614783b */ /* 0x000fe20000004200 */
[----:B------:R-:W-:Y:S02]  /*13610*/  FMNMX.FTZ R2, R165, R11, !PT ;  /* 0x0000000ba5027209 */ /* 0x000fe40007810000 */
[----:B------:R-:W-:Y:S02]  /*13620*/  ISETP.LT.OR P0, PT, R3, 0x5a, P0 ;  /* 0x0000005a0300780c */ /* 0x000fe40000701670 */
[----:B------:R-:W-:Y:S02]  /*13630*/  FMNMX.FTZ R0, R167, R2, !PT ;  /* 0x00000002a7007209 */ /* 0x000fe40007810000 */
[----:B------:R-:W-:Y:S01]  /*13640*/  FSEL R71, R51, -INF , !P0 ;  /* 0xff80000033477808 */ /* 0x000fe20004000000 */
[----:B------:R-:W1:Y:S01]  /*13650*/  SHFL.BFLY PT, R3, R68, 0x1, 0x1f ;  /* 0x0c201f0044037f89 */ /* 0x000e6200000e0000 */
[----:B------:R-:W-:Y:S04]  /*13660*/  FMNMX.FTZ R0, R169, R0, !PT ;  /* 0x00000000a9007209 */ /* 0x000fe80007810000 */
[----:B------:R-:W-:Y:S05]  /*13670*/  FMNMX.FTZ R0, R71, R0, !PT ;  /* 0x0000000047007209 */ /* 0x000fea0007810000 */
[----:B------:R-:W2:Y:S01]  /*13680*/  SHFL.BFLY PT, R2, R0, 0x2, 0x1f ;  /* 0x0c401f0000027f89 */ /* 0x000ea200000e0000 */
[----:B-1----:R-:W-:Y:S04]  /*13690*/  FMNMX.FTZ R68, R68, R3, !PT ;  /* 0x0000000344447209 */ /* 0x002fe80007810000 */
[C---:B------:R-:W-:Y:S01]  /*136a0*/  FSETP.NEU.FTZ.AND P0, PT, R68.reuse, -INF , PT ;  /* 0xff8000004400780b */ /* 0x040fe20003f1d000 */
[----:B------:R-:W-:Y:S01]  /*136b0*/  FMUL.FTZ R132, R68, c[0x0][0x2d0] ;  /* 0x0000b40044847a20 */ /* 0x000fe20000410000 */
[----:B--2---:R-:W-:Y:S02]  /*136c0*/  FMNMX.FTZ R2, R0, R2, !PT ;  /* 0x0000000200027209 */ /* 0x004fe40007810000 */
[----:B------:R-:W-:Y:S02]  /*136d0*/  FSEL R0, R68, RZ, P0 ;  /* 0x000000ff44007208 */ /* 0x000fe40000000000 */
[----:B------:R-:W-:Y:S01]  /*136e0*/  FSEL R132, R132, RZ, P0 ;  /* 0x000000ff84847208 */ /* 0x000fe20000000000 */
[----:B------:R-:W1:Y:S02]  /*136f0*/  SHFL.BFLY PT, R3, R2, 0x1, 0x1f ;  /* 0x0c201f0002037f89 */ /* 0x000e6400000e0000 */
[----:B------:R-:W-:Y:S02]  /*13700*/  FADD.FTZ R0, -R0, R69 ;  /* 0x0000004500007221 */ /* 0x000fe40000010100 */
[--C-:B------:R-:W-:Y:S02]  /*13710*/  FFMA.FTZ R8, R8, c[0x0][0x2d0], -R132.reuse ;  /* 0x0000b40008087a23 */ /* 0x100fe40000010884 */
[----:B------:R-:W-:Y:S02]  /*13720*/  FMUL.FTZ R0, R0, c[0x0][0x2d0] ;  /* 0x0000b40000007a20 */ /* 0x000fe40000410000 */
[----:B------:R2:W-:Y:S01]  /*13730*/  MUFU.EX2 R235, R8 ;  /* 0x0000000800eb7308 */ /* 0x0005e20000000800 */
[--C-:B------:R-:W-:Y:S02]  /*13740*/  FFMA.FTZ R10, R10, c[0x0][0x2d0], -R132.reuse ;  /* 0x0000b4000a0a7a23 */ /* 0x100fe40000010884 */
[--C-:B------:R-:W-:Y:S07]  /*13750*/  FFMA.FTZ R9, R9, c[0x0][0x2d0], -R132.reuse ;  /* 0x0000b40009097a23 */ /* 0x100fee0000010884 */
[----:B------:R-:W3:Y:S01]  /*13760*/  MUFU.EX2 R238, R10 ;  /* 0x0000000a00ee7308 */ /* 0x000ee20000000800 */
[----:B-1----:R-:W-:Y:S09]  /*13770*/  FMNMX.FTZ R3, R3, R2, !PT ;  /* 0x0000000203037209 */ /* 0x002ff20007810000 */
[----:B------:R1:W4:Y:S01]  /*13780*/  MUFU.EX2 R2, R0 ;  /* 0x0000000000027308 */ /* 0x0003220000000800 */
[C---:B------:R-:W-:Y:S01]  /*13790*/  FSETP.NEU.FTZ.AND P0, PT, R3.reuse, -INF , PT ;  /* 0xff8000000300780b */ /* 0x040fe20003f1d000 */
[----:B------:R-:W-:Y:S02]  /*137a0*/  FMUL.FTZ R69, R3, c[0x0][0x2d0] ;  /* 0x0000b40003457a20 */ /* 0x000fe40000410000 */
[----:B--2---:R-:W-:Y:S02]  /*137b0*/  FFMA.FTZ R8, R12, c[0x0][0x2d0], -R132 ;  /* 0x0000b4000c087a23 */ /* 0x004fe40000010884 */
[----:B------:R-:W2:Y:S01]  /*137c0*/  LDSM.16.MT88.4 R12, [R197+0x100] ;  /* 0x00010000c50c783b */ /* 0x000ea20000004200 */
[----:B------:R-:W-:Y:S03]  /*137d0*/  FSEL R69, R69, RZ, P0 ;  /* 0x000000ff45457208 */ /* 0x000fe60000000000 */
[----:B------:R5:W-:Y:S02]  /*137e0*/  MUFU.EX2 R237, R9 ;  /* 0x0000000900ed7308 */ /* 0x000be40000000800 */
[--C-:B------:R-:W-:Y:S02]  /*137f0*/  FFMA.FTZ R4, R4, c[0x0][0x2d0], -R69.reuse ;  /* 0x0000b40004047a23 */ /* 0x100fe40000010845 */
[--C-:B------:R-:W-:Y:S01]  /*13800*/  FFMA.FTZ R6, R6, c[0x0][0x2d0], -R69.reuse ;  /* 0x0000b40006067a23 */ /* 0x100fe20000010845 */
[----:B---3--:R-:W-:Y:S01]  /*13810*/  F2FP.PACK_AB R72, R238, R235 ;  /* 0x000000ebee48723e */ /* 0x008fe200000000ff */
[--C-:B------:R-:W-:Y:S02]  /*13820*/  FFMA.FTZ R5, R5, c[0x0][0x2d0], -R69.reuse ;  /* 0x0000b40005057a23 */ /* 0x100fe40000010845 */
[--C-:B------:R-:W-:Y:S02]  /*13830*/  FFMA.FTZ R7, R7, c[0x0][0x2d0], -R69.reuse ;  /* 0x0000b40007077a23 */ /* 0x100fe40000010845 */
[----:B------:R-:W3:Y:S01]  /*13840*/  MUFU.EX2 R236, R8 ;  /* 0x0000000800ec7308 */ /* 0x000ee20000000800 */
[----:B-1----:R-:W-:Y:S01]  /*13850*/  FSEL R0, R3, RZ, P0 ;  /* 0x000000ff03007208 */ /* 0x002fe20000000000 */
[----:B----4-:R-:W-:Y:S01]  /*13860*/  FMUL.FTZ R16, R2, R88 ;  /* 0x0000005802107220 */ /* 0x010fe20000410000 */
[----:B------:R-:W-:Y:S01]  /*13870*/  ISETP.GT.AND P0, PT, R218, R239, PT ;  /* 0x000000efda00720c */ /* 0x000fe20003f04270 */
[----:B------:R-:W-:Y:S02]  /*13880*/  FMUL.FTZ R17, R2, R89 ;  /* 0x0000005902117220 */ /* 0x000fe40000410000 */
[----:B------:R-:W-:Y:S04]  /*13890*/  FADD.FTZ R0, -R0, R70 ;  /* 0x0000004600007221 */ /* 0x000fe80000010100 */
[----:B------:R1:W-:Y:S01]  /*138a0*/  MUFU.EX2 R234, R4 ;  /* 0x0000000400ea7308 */ /* 0x0003e20000000800 */
[----:B------:R-:W-:Y:S02]  /*138b0*/  FMUL.FTZ R24, R2, R96 ;  /* 0x0000006002187220 */ /* 0x000fe40000410000 */
[----:B------:R-:W-:Y:S02]  /*138c0*/  FMUL.FTZ R0, R0, c[0x0][0x2d0] ;  /* 0x0000b40000007a20 */ /* 0x000fe40000410000 */
[C---:B-----5:R-:W-:Y:S02]  /*138d0*/  FMUL.FTZ R9, R2.reuse, R81 ;  /* 0x0000005102097220 */ /* 0x060fe40000410000 */
[C---:B------:R-:W-:Y:S02]  /*138e0*/  FMUL.FTZ R25, R2.reuse, R97 ;  /* 0x0000006102197220 */ /* 0x040fe40000410000 */
[--C-:B------:R-:W-:Y:S01]  /*138f0*/  FFMA.FTZ R70, R133, c[0x0][0x2d0], -R69.reuse ;  /* 0x0000b40085467a23 */ /* 0x100fe20000010845 */
[----:B------:R-:W4:Y:S01]  /*13900*/  MUFU.EX2 R233, R6 ;  /* 0x0000000600e97308 */ /* 0x000f220000000800 */
[C---:B------:R-:W-:Y:S02]  /*13910*/  FMUL.FTZ R32, R2.reuse, R104 ;  /* 0x0000006802207220 */ /* 0x040fe40000410000 */
[----:B------:R-:W-:Y:S01]  /*13920*/  FMUL.FTZ R33, R2, R105 ;  /* 0x0000006902217220 */ /* 0x000fe20000410000 */
[----:B---3--:R-:W-:Y:S01]  /*13930*/  F2FP.PACK_AB R74, R236, R237 ;  /* 0x000000edec4a723e */ /* 0x008fe200000000ff */
[C---:B------:R-:W-:Y:S02]  /*13940*/  FMUL.FTZ R8, R2.reuse, R80 ;  /* 0x0000005002087220 */ /* 0x040fe40000410000 */
[C---:B------:R-:W-:Y:S02]  /*13950*/  FMUL.FTZ R52, R2.reuse, R52 ;  /* 0x0000003402347220 */ /* 0x040fe40000410000 */
[C---:B------:R-:W-:Y:S01]  /*13960*/  FMUL.FTZ R53, R2.reuse, R53 ;  /* 0x0000003502357220 */ /* 0x040fe20000410000 */
[----:B------:R3:W-:Y:S01]  /*13970*/  MUFU.EX2 R232, R5 ;  /* 0x0000000500e87308 */ /* 0x0007e20000000800 */
[C---:B------:R-:W-:Y:S02]  /*13980*/  FMUL.FTZ R56, R2.reuse, R56 ;  /* 0x0000003802387220 */ /* 0x040fe40000410000 */
[C---:B------:R-:W-:Y:S02]  /*13990*/  FMUL.FTZ R57, R2.reuse, R57 ;  /* 0x0000003902397220 */ /* 0x040fe40000410000 */
[C---:B-1----:R-:W-:Y:S02]  /*139a0*/  FMUL.FTZ R4, R2.reuse, R76 ;  /* 0x0000004c02047220 */ /* 0x042fe40000410000 */
[C---:B------:R-:W-:Y:S02]  /*139b0*/  FMUL.FTZ R60, R2.reuse, R60 ;  /* 0x0000003c023c7220 */ /* 0x040fe40000410000 */
[C---:B------:R-:W-:Y:S01]  /*139c0*/  FMUL.FTZ R61, R2.reuse, R61 ;  /* 0x0000003d023d7220 */ /* 0x040fe20000410000 */
[----:B------:R-:W1:Y:S01]  /*139d0*/  MUFU.EX2 R228, R7 ;  /* 0x0000000700e47308 */ /* 0x000e620000000800 */
[C---:B------:R-:W-:Y:S02]  /*139e0*/  FMUL.FTZ R64, R2.reuse, R64 ;  /* 0x0000004002407220 */ /* 0x040fe40000410000 */
[C---:B------:R-:W-:Y:S01]  /*139f0*/  FMUL.FTZ R65, R2.reuse, R65 ;  /* 0x0000004102417220 */ /* 0x040fe20000410000 */
[----:B----4-:R-:W-:Y:S06]  /*13a00*/  F2FP.PACK_AB R73, R233, R234 ;  /* 0x000000eae949723e */ /* 0x010fec00000000ff */
[----:B------:R-:W4:Y:S01]  /*13a10*/  MUFU.EX2 R0, R0 ;  /* 0x0000000000007308 */ /* 0x000f220000000800 */
[----:B---3--:R-:W-:Y:S01]  /*13a20*/  FMUL.FTZ R5, R2, R77 ;  /* 0x0000004d02057220 */ /* 0x008fe20000410000 */
[----:B-1----:R-:W-:Y:S01]  /*13a30*/  F2FP.PACK_AB R75, R228, R232 ;  /* 0x000000e8e44b723e */ /* 0x002fe200000000ff */
[C---:B----4-:R-:W-:Y:S02]  /*13a40*/  FMUL.FTZ R6, R0.reuse, R78 ;  /* 0x0000004e00067220 */ /* 0x050fe40000410000 */
[C---:B------:R-:W-:Y:S02]  /*13a50*/  FMUL.FTZ R7, R0.reuse, R79 ;  /* 0x0000004f00077220 */ /* 0x040fe40000410000 */
[----:B------:R-:W1:Y:S01]  /*13a60*/  LDSM.16.MT88.4 R76, [R198+0x3100] ;  /* 0x00310000c64c783b */ /* 0x000e620000004200 */
[C---:B------:R-:W-:Y:S02]  /*13a70*/  FMUL.FTZ R10, R0.reuse, R82 ;  /* 0x00000052000a7220 */ /* 0x040fe40000410000 */
[C---:B------:R-:W-:Y:S02]  /*13a80*/  FMUL.FTZ R11, R0.reuse, R83 ;  /* 0x00000053000b7220 */ /* 0x040fe40000410000 */
[C---:B--2---:R-:W-:Y:S03]  /*13a90*/  HMMA.16816.F32 R4, R72.reuse, R12, R4 ;  /* 0x0000000c4804723c */ /* 0x044fe60000001804 */
        /* <DEDUP_REMOVED lines=331> */
.L_x_410:
[----:B------:R-:W2:Y:S04]  /*14f50*/  LDL R4, [R1+0xc] ;  /* 0x00000c0001047983 */ /* 0x000ea80000100800 */
[----:B------:R-:W3:Y:S01]  /*14f60*/  LDL R2, [R1+0x8] ;  /* 0x0000080001027983 */ /* 0x000ee20000100800 */
[----:B------:R-:W-:-:S02]  /*14f70*/  IMAD.MOV.U32 R0, RZ, RZ, c[0x0][0x2c4] ;  /* 0x0000b100ff007624 */ /* 0x000fc400078e00ff */
[----:B------:R-:W-:-:S03]  /*14f80*/  IMAD.MOV.U32 R5, RZ, RZ, c[0x0][0x32c] ;  /* 0x0000cb00ff057624 */ /* 0x000fc600078e00ff */
[----:B------:R-:W-:Y:S02]  /*14f90*/  ISETP.NE.AND P1, PT, R0, 0x1, PT ;  /* 0x000000010000780c */ /* 0x000fe40003f25270 */
[----:B------:R-:W1:Y:S01]  /*14fa0*/  S2R R0, SR_CTAID.X ;  /* 0x0000000000007919 */ /* 0x000e620000002500 */
[----:B------:R-:W-:Y:S02]  /*14fb0*/  ISETP.GE.AND P0, PT, R5, 0x1, PT ;  /* 0x000000010500780c */ /* 0x000fe40003f06270 */
[----:B-1----:R-:W-:Y:S01]  /*14fc0*/  LEA R0, R0, 0x7f, 0x7 ;  /* 0x0000007f00007811 */ /* 0x002fe200078e38ff */
[----:B--2---:R-:W-:-:S07]  /*14fd0*/  IMAD.MOV.U32 R6, RZ, RZ, R4 ;  /* 0x000000ffff067224 */ /* 0x004fce00078e0004 */
[----:B------:R-:W-:Y:S01]  /*14fe0*/  @P1 IMAD.HI.U32 R4, R0, c[0x0][0x2c8], RZ ;  /* 0x0000b20000041a27 */ /* 0x000fe200078e00ff */
[----:B---3--:R-:W-:-:S04]  /*14ff0*/  IADD3 R2, R2, 0x1, -R6 ;  /* 0x0000000102027810 */ /* 0x008fc80007ffe806 */
[----:B------:R-:W-:-:S05]  /*15000*/  @P1 SHF.R.U32.HI R0, RZ, c[0x0][0x2cc], R4 ;  /* 0x0000b300ff001a19 */ /* 0x000fca0000011604 */
        /* <DEDUP_REMOVED lines=12> */
.L_x_423:
[----:B------:R-:W-:-:S04]  /*150d0*/  MOV R4, 0x1 ;  /* 0x0000000100047802 */ /* 0x000fc80000000f00 */
[----:B------:R-:W-:-:S13]  /*150e0*/  ISETP.NE.AND P0, PT, R4, c[0x0][0x32c], PT ;  /* 0x0000cb0004007a0c */ /* 0x000fda0003f05270 */
[----:B------:R-:W-:-:S05]  /*150f0*/  @P0 IMAD.HI.U32 R4, R0, c[0x0][0x330], RZ ;  /* 0x0000cc0000040a27 */ /* 0x000fca00078e00ff */
[----:B------:R-:W-:-:S05]  /*15100*/  @P0 SHF.R.U32.HI R0, RZ, c[0x0][0x334], R4 ;  /* 0x0000cd00ff000a19 */ /* 0x000fca0000011604 */
.L_x_424:
[----:B------:R-:W-:-:S05]  /*15110*/  IMAD R0, R0, c[0x0][0x32c], RZ ;  /* 0x0000cb0000007a24 */ /* 0x000fca00078e02ff */
[----:B------:R-:W-:-:S04]  /*15120*/  IMNMX R2, R2, R0, !PT ;  /* 0x0000000002027217 */ /* 0x000fc80007800200 */
.L_x_422:
        /* <DEDUP_REMOVED lines=8> */
[----:B------:R-:W-:Y:S02]  /*151b0*/  MOV R70, R3 ;  /* 0x0000000300467202 */ /* 0x000fe40000000f00 */
[----:B------:R-:W-:Y:S02]  /*151c0*/  MOV R69, R68 ;  /* 0x0000004400457202 */ /* 0x000fe40000000f00 */
[----:B------:R-:W-:Y:S02]  /*151d0*/  MOV R218, R216 ;  /* 0x000000d800da7202 */ /* 0x000fe40000000f00 */
.L_x_428:
[----:B------:R-:W-:Y:S04]  /*151e0*/  DEPBAR.LE SB0, 0x0 ;  /* 0x000080000000791a */ /* 0x000fe80000000000 */
[----:B------:R-:W-:Y:S01]  /*151f0*/  BAR.SYNC.DEFER_BLOCKING 0x0 ;  /* 0x0000000000007b1d */ /* 0x000fe20000010000 */
[----:B------:R-:W-:Y:S02]  /*15200*/  ISETP.GT.AND P0, PT, R252, R218, PT ;  /* 0x000000dafc00720c */ /* 0x000fe40003f04270 */
[C---:B------:R-:W-:Y:S02]  /*15210*/  IADD3 R0, R224.reuse, 0x40, RZ ;  /* 0x00000040e0007810 */ /* 0x040fe40007ffe0ff */
[----:B------:R-:W-:Y:S02]  /*15220*/  ISETP.GE.AND P2, PT, R224, c[0x0][0x1d4], PT ;  /* 0x00007500e0007a0c */ /* 0x000fe40003f46270 */
[----:B------:R-:W-:Y:S02]  /*15230*/  ISETP.GE.AND P3, PT, R0, c[0x0][0x1d4], PT ;  /* 0x0000750000007a0c */ /* 0x000fe40003f66270 */
[----:B------:R-:W-:Y:S01]  /*15240*/  SHF.R.S32.HI R68, RZ, 0x1f, R224 ;  /* 0x0000001fff447819 */ /* 0x000fe200000114e0 */
[----:B------:R2:W3:Y:S04]  /*15250*/  LDSM.16.M88.4 R8, [R196+0x8100] ;  /* 0x00810000c408783b */ /* 0x0004e80000000200 */
[----:B------:R2:W4:Y:S04]  /*15260*/  LDSM.16.M88.4 R16, [R196+0x8900] ;  /* 0x00890000c410783b */ /* 0x0005280000000200 */
[----:B------:R2:W1:Y:S04]  /*15270*/  LDSM.16.M88.4 R24, [R196+0x9100] ;  /* 0x00910000c418783b */ /* 0x0004680000000200 */
        /* <DEDUP_REMOVED lines=10> */
[----:B---34-:R-:W3:Y:S01]  /*15320*/  S2R R12, SR_CTAID.Y ;  /* 0x00000000000c7919 */ /* 0x018ee20000002600 */
[----:B------:R-:W-:Y:S01]  /*15330*/  SHF.R.S32.HI R0, RZ, 0x1f, R220 ;  /* 0x0000001fff007819 */ /* 0x000fe200000114dc */
[----:B------:R-:W-:Y:S01]  /*15340*/  IMAD.WIDE.U32 R2, R220, c[0x0][0x208], RZ ;  /* 0x00008200dc027a25 */ /* 0x000fe200078e00ff */
[----:B-1----:R-:W-:Y:S02]  /*15350*/  SHF.R.S32.HI R4, RZ, 0x1f, R217 ;  /* 0x0000001fff047819 */ /* 0x002fe400000114d9 */
        /* <DEDUP_REMOVED lines=10> */
[----:B---3--:R-:W-:Y:S03]  /*15400*/  SHF.R.S32.HI R5, RZ, 0x1f, R12 ;  /* 0x0000001fff057819 */ /* 0x008fe6000001140c */
[----:B------:R-:W-:Y:S04]  /*15410*/  IMAD.WIDE.U32 R6, R12, c[0x0][0x210], RZ ;  /* 0x000084000c067a25 */ /* 0x000fe800078e00ff */
[----:B------:R-:W-:Y:S01]  /*15420*/  IMAD R5, R5, c[0x0][0x210], RZ ;  /* 0x0000840005057a24 */ /* 0x000fe200078e02ff */
[----:B------:R-:W-:Y:S03]  /*15430*/  IADD3 R0, P0, R6, R2, RZ ;  /* 0x0000000206007210 */ /* 0x000fe60007f1e0ff */
[----:B------:R-:W-:Y:S04]  /*15440*/  IMAD R5, R12, c[0x0][0x214], R5 ;  /* 0x000085000c057a24 */ /* 0x000fe800078e0205 */
[----:B------:R-:W-:Y:S05]  /*15450*/  IMAD.IADD R5, R7, 0x1, R5 ;  /* 0x0000000107057824 */ /* 0x000fea00078e0205 */
[----:B------:R-:W-:Y:S02]  /*15460*/  IADD3.X R3, R5, R3, R4, P0, !PT ;  /* 0x0000000305037210 */ /* 0x000fe400007fe404 */
[C---:B------:R-:W-:Y:S02]  /*15470*/  LEA R2, P0, R0.reuse, c[0x0][0x1f8], 0x1 ;  /* 0x00007e0000027a11 */ /* 0x040fe400078008ff */
[----:B------:R-:W-:Y:S02]  /*15480*/  IADD3 R4, -R229, 0x10, RZ ;  /* 0x00000010e5047810 */ /* 0x000fe40007ffe1ff */
[----:B------:R-:W-:Y:S01]  /*15490*/  LEA.HI.X R0, R0, c[0x0][0x1fc], R3, 0x1, P0 ;  /* 0x00007f0000007a11 */ /* 0x000fe200000f0c03 */
[----:B------:R-:W1:Y:S01]  /*154a0*/  SHFL.IDX PT, R23, R2, 0x2, 0x181f ;  /* 0x00581f0002177f89 */ /* 0x000e6200000e0000 */
[----:B------:R-:W-:Y:S01]  /*154b0*/  IMAD.SHL.U32 R3, R230, 0x2, RZ ;  /* 0x00000002e6037824 */ /* 0x000fe200078e00ff */
[----:B------:R-:W-:Y:S02]  /*154c0*/  LOP3.LUT R20, R4, 0xf, RZ, 0xc0, !PT ;  /* 0x0000000f04147812 */ /* 0x000fe400078ec0ff */
[----:B------:R-:W3:Y:S01]  /*154d0*/  SHFL.IDX PT, R28, R0, 0x2, 0x181f ;  /* 0x00581f00001c7f89 */ /* 0x000ee200000e0000 */
[----:B------:R-:W-:Y:S03]  /*154e0*/  SHF.L.U64.HI R4, R230, 0x1, R251 ;  /* 0x00000001e6047819 */ /* 0x000fe600000102fb */
[----:B------:R-:W4:Y:S04]  /*154f0*/  SHFL.IDX PT, R5, R2, RZ, 0x181f ;  /* 0x00181fff02057589 */ /* 0x000f2800000e0000 */
[----:B------:R-:W5:Y:S04]  /*15500*/  SHFL.IDX PT, R6, R0, RZ, 0x181f ;  /* 0x00181fff00067589 */ /* 0x000f6800000e0000 */
[----:B------:R2:W-:Y:S04]  /*15510*/  SHFL.IDX PT, R22, R0, 0x1, 0x181f ;  /* 0x00381f0000167f89 */ /* 0x0005e800000e0000 */
[----:B------:R-:W5:Y:S01]  /*15520*/  SHFL.IDX PT, R2, R2, 0x1, 0x181f ;  /* 0x00381f0002027f89 */ /* 0x000f6200000e0000 */
[----:B-1----:R-:W-:Y:S04]  /*15530*/  IADD3 R20, P1, P0, R20, R23, R3 ;  /* 0x0000001714147210 */ /* 0x002fe8000783e003 */
[----:B---3--:R-:W-:Y:S02]  /*15540*/  IADD3.X R21, RZ, R28, R4, P1, P0 ;  /* 0x0000001cff157210 */ /* 0x008fe40000fe0404 */
[C---:B----4-:R-:W-:Y:S02]  /*15550*/  IADD3 R14, P0, R5.reuse, R29, RZ ;  /* 0x0000001d050e7210 */ /* 0x050fe40007f1e0ff */
[----:B--2---:R-:W-:Y:S05]  /*15560*/  SHF.L.U64.HI R0, R224, 0x1, R68 ;  /* 0x00000001e0007819 */ /* 0x004fea0000010244 */
[C---:B-----5:R-:W-:Y:S01]  /*15570*/  IMAD.X R15, R6.reuse, 0x1, R0, P0 ;  /* 0x00000001060f7824 */ /* 0x060fe200000e0600 */
        /* <DEDUP_REMOVED lines=15> */
.L_x_426:
[C---:B-1-34-:R-:W-:Y:S01]  /*15670*/  HMMA.16816.F32 R4, R124.reuse, R8, RZ ;  /* 0x000000087c04723c */ /* 0x05afe200000018ff */
[----:B------:R-:W1:Y:S02]  /*15680*/  LDSM.16.M88.4 R156, [R202+0x8100] ;  /* 0x00810000ca9c783b */ /* 0x000e640000000200 */
[----:B------:R-:W-:Y:S05]  /*15690*/  ISETP.GT.AND P0, PT, R218, R252, PT ;  /* 0x000000fcda00720c */ /* 0x000fea0003f04270 */
[C---:B------:R-:W-:Y:S01]  /*156a0*/  HMMA.16816.F32 R8, R124.reuse, R10, RZ ;  /* 0x0000000a7c08723c */ /* 0x040fe200000018ff */
[----:B------:R-:W0:Y:S07]  /*156b0*/  LDGDEPBAR ;  /* 0x00000000000079af */ /* 0x000e2e0000000000 */
[C---:B------:R-:W-:Y:S01]  /*156c0*/  HMMA.16816.F32 R12, R124.reuse, R16, RZ ;  /* 0x000000107c0c723c */ /* 0x040fe200000018ff */
[----:B------:R-:W3:Y:S07]  /*156d0*/  LDSM.16.M88.4 R160, [R202+0x8900] ;  /* 0x00890000caa0783b */ /* 0x000eee0000000200 */
[C---:B------:R-:W-:Y:S01]  /*156e0*/  HMMA.16816.F32 R16, R124.reuse, R18, RZ ;  /* 0x000000127c10723c */ /* 0x040fe200000018ff */
[----:B------:R-:W-:Y:S07]  /*156f0*/  LDSM.16.M88.4 R164, [R202+0xa100] ;  /* 0x00a10000caa4783b */ /* 0x000fee0000000200 */
[C---:B------:R-:W-:Y:S01]  /*15700*/  HMMA.16816.F32 R20, R124.reuse, R24, RZ ;  /* 0x000000187c14723c */ /* 0x040fe200000018ff */
        /* <DEDUP_REMOVED lines=11> */
[----:B------:R-:W4:Y:S07]  /*157c0*/  LDSM.16.M88.4 R72, [R202+0x9100] ;  /* 0x00910000ca48783b */ /* 0x000f2e0000000200 */
[C---:B------:R-:W-:Y:S08]  /*157d0*/  HMMA.16816.F32 R12, R128.reuse, R132, R12 ;  /* 0x00000084800c723c */ /* 0x040ff0000000180c */
[C---:B------:R-:W-:Y:S01]  /*157e0*/  HMMA.16816.F32 R16, R128.reuse, R134, R16 ;  /* 0x000000868010723c */ /* 0x040fe20000001810 */
[----:B------:R-:W5:Y:S07]  /*157f0*/  LDSM.16.M88.4 R132, [R202+0x9900] ;  /* 0x00990000ca84783b */ /* 0x000f6e0000000200 */
[C---:B------:R-:W-:Y:S08]  /*15800*/  HMMA.16816.F32 R20, R128.reuse, R136, R20 ;  /* 0x000000888014723c */ /* 0x040ff00000001814 */
[C---:B------:R-:W-:Y:S01]  /*15810*/  HMMA.16816.F32 R24, R128.reuse, R138, R24 ;  /* 0x0000008a8018723c */ /* 0x040fe20000001818 */
[----:B------:R-:W2:Y:S07]  /*15820*/  LDSM.16.M88.4 R136, [R199] ;  /* 0x00000000c788783b */ /* 0x000eae0000000200 */
[C---:B------:R-:W-:Y:S08]  /*15830*/  HMMA.16816.F32 R28, R128.reuse, R140, R28 ;  /* 0x0000008c801c723c */ /* 0x040ff0000000181c */
[C---:B------:R-:W-:Y:S01]  /*15840*/  HMMA.16816.F32 R32, R128.reuse, R142, R32 ;  /* 0x0000008e8020723c */ /* 0x040fe20000001820 */
[----:B------:R-:W2:Y:S07]  /*15850*/  LDSM.16.M88.4 R140, [R199+0x800] ;  /* 0x00080000c78c783b */ /* 0x000eae0000000200 */
[C---:B------:R-:W-:Y:S08]  /*15860*/  HMMA.16816.F32 R36, R128.reuse, R144, R36 ;  /* 0x000000908024723c */ /* 0x040ff00000001824 */
[C---:B------:R-:W-:Y:S01]  /*15870*/  HMMA.16816.F32 R40, R128.reuse, R146, R40 ;  /* 0x000000928028723c */ /* 0x040fe20000001828 */
[----:B------:R-:W2:Y:S07]  /*15880*/  LDSM.16.M88.4 R144, [R199+0x1000] ;  /* 0x00100000c790783b */ /* 0x000eae0000000200 */
[C---:B------:R-:W-:Y:S08]  /*15890*/  HMMA.16816.F32 R44, R128.reuse, R148, R44 ;  /* 0x00000094802c723c */ /* 0x040ff0000000182c */
[----:B------:R-:W-:Y:S01]  /*158a0*/  HMMA.16816.F32 R48, R128, R150, R48 ;  /* 0x000000968030723c */ /* 0x000fe20000001830 */
[----:B------:R-:W2:Y:S07]  /*158b0*/  LDSM.16.M88.4 R148, [R199+0x1800] ;  /* 0x00180000c794783b */ /* 0x000eae0000000200 */
[C---:B-1----:R-:W-:Y:S08]  /*158c0*/  HMMA.16816.F32 R4, R152.reuse, R156, R4 ;  /* 0x0000009c9804723c */ /* 0x042ff00000001804 */
[C---:B------:R-:W-:Y:S01]  /*158d0*/  HMMA.16816.F32 R8, R152.reuse, R158, R8 ;  /* 0x0000009e9808723c */ /* 0x040fe20000001808 */
[----:B------:R-:W1:Y:S07]  /*158e0*/  LDSM.16.M88.4 R156, [R199+0x2000] ;  /* 0x00200000c79c783b */ /* 0x000e6e0000000200 */
[C---:B---3--:R-:W-:Y:S08]  /*158f0*/  HMMA.16816.F32 R12, R152.reuse, R160, R12 ;  /* 0x000000a0980c723c */ /* 0x048ff0000000180c */
[C---:B------:R-:W-:Y:S01]  /*15900*/  HMMA.16816.F32 R16, R152.reuse, R162, R16 ;  /* 0x000000a29810723c */ /* 0x040fe20000001810 */
[----:B------:R-:W-:Y:S07]  /*15910*/  LDSM.16.M88.4 R160, [R196+0xb900] ;  /* 0x00b90000c4a0783b */ /* 0x000fee0000000200 */
[C---:B----4-:R-:W-:Y:S08]  /*15920*/  HMMA.16816.F32 R20, R152.reuse, R72, R20 ;  /* 0x000000489814723c */ /* 0x050ff00000001814 */
[C---:B------:R-:W-:Y:S01]  /*15930*/  HMMA.16816.F32 R24, R152.reuse, R74, R24 ;  /* 0x0000004a9818723c */ /* 0x040fe20000001818 */
[----:B------:R-:W3:Y:S07]  /*15940*/  LDSM.16.M88.4 R72, [R199+0x2800] ;  /* 0x00280000c748783b */ /* 0x000eee0000000200 */
[C---:B-----5:R-:W-:Y:S08]  /*15950*/  HMMA.16816.F32 R28, R152.reuse, R132, R28 ;  /* 0x00000084981c723c */ /* 0x060ff0000000181c */
[C---:B------:R-:W-:Y:S01]  /*15960*/  HMMA.16816.F32 R32, R152.reuse, R134, R32 ;  /* 0x000000869820723c */ /* 0x040fe20000001820 */
[----:B------:R-:W4:Y:S07]  /*15970*/  LDSM.16.M88.4 R132, [R196+0xb100] ;  /* 0x00b10000c484783b */ /* 0x000f2e0000000200 */
[C---:B------:R-:W-:Y:S08]  /*15980*/  HMMA.16816.F32 R36, R152.reuse, R164, R36 ;  /* 0x000000a49824723c */ /* 0x040ff00000001824 */
        /* <DEDUP_REMOVED lines=10> */
[----:B------:R-:W2:Y:S07]  /*15a30*/  LDSM.16.M88.4 R140, [R196+0xd900] ;  /* 0x00d90000c48c783b */ /* 0x000eae0000000200 */
[C---:B------:R-:W-:Y:S08]  /*15a40*/  HMMA.16816.F32 R20, R172.reuse, R144, R20 ;  /* 0x00000090ac14723c */ /* 0x040ff00000001814 */
[C---:B------:R-:W-:Y:S01]  /*15a50*/  HMMA.16816.F32 R24, R172.reuse, R146, R24 ;  /* 0x00000092ac18723c */ /* 0x040fe20000001818 */
[----:B------:R-:W2:Y:S07]  /*15a60*/  LDSM.16.M88.4 R144, [R209] ;  /* 0x00000000d190783b */ /* 0x000eae0000000200 */
[C---:B------:R-:W-:Y:S08]  /*15a70*/  HMMA.16816.F32 R28, R172.reuse, R148, R28 ;  /* 0x00000094ac1c723c */ /* 0x040ff0000000181c */
[C---:B------:R-:W-:Y:S01]  /*15a80*/  HMMA.16816.F32 R32, R172.reuse, R150, R32 ;  /* 0x00000096ac20723c */ /* 0x040fe20000001820 */
[----:B------:R-:W2:Y:S07]  /*15a90*/  LDSM.16.M88.4 R148, [R208] ;  /* 0x00000000d094783b */ /* 0x000eae0000000200 */
[C---:B-1----:R-:W-:Y:S08]  /*15aa0*/  HMMA.16816.F32 R36, R172.reuse, R156, R36 ;  /* 0x0000009cac24723c */ /* 0x042ff00000001824 */
[C---:B------:R-:W-:Y:S01]  /*15ab0*/  HMMA.16816.F32 R40, R172.reuse, R158, R40 ;  /* 0x0000009eac28723c */ /* 0x040fe20000001828 */
[----:B------:R-:W-:Y:S07]  /*15ac0*/  LDSM.16.M88.4 R156, [R205] ;  /* 0x00000000cd9c783b */ /* 0x000fee0000000200 */
[C---:B---3--:R-:W-:Y:S08]  /*15ad0*/  HMMA.16816.F32 R44, R172.reuse, R72, R44 ;  /* 0x00000048ac2c723c */ /* 0x048ff0000000182c */
[----:B------:R-:W-:Y:S01]  /*15ae0*/  HMMA.16816.F32 R48, R172, R74, R48 ;  /* 0x0000004aac30723c */ /* 0x000fe20000001830 */
[----:B------:R-:W1:Y:S07]  /*15af0*/  LDSM.16.M88.4 R72, [R207] ;  /* 0x00000000cf48783b */ /* 0x000e6e0000000200 */
[C---:B----4-:R-:W-:Y:S08]  /*15b00*/  HMMA.16816.F32 R4, R176.reuse, R132, R4 ;  /* 0x00000084b004723c */ /* 0x050ff00000001804 */
[C---:B------:R-:W-:Y:S01]  /*15b10*/  HMMA.16816.F32 R8, R176.reuse, R134, R8 ;  /* 0x00000086b008723c */ /* 0x040fe20000001808 */
[----:B------:R-:W3:Y:S07]  /*15b20*/  LDSM.16.M88.4 R132, [R206] ;  /* 0x00000000ce84783b */ /* 0x000eee0000000200 */
[C---:B------:R-:W-:Y:S08]  /*15b30*/  HMMA.16816.F32 R12, R176.reuse, R160, R12 ;  /* 0x000000a0b00c723c */ /* 0x040ff0000000180c */
[C---:B------:R-:W-:Y:S01]  /*15b40*/  HMMA.16816.F32 R16, R176.reuse, R162, R16 ;  /* 0x000000a2b010723c */ /* 0x040fe20000001810 */
[----:B------:R-:W4:Y:S07]  /*15b50*/  LDSM.16.M88.4 R160, [R204] ;  /* 0x00000000cca0783b */ /* 0x000f2e0000000200 */
[C---:B-----5:R-:W-:Y:S08]  /*15b60*/  HMMA.16816.F32 R20, R176.reuse, R164, R20 ;  /* 0x000000a4b014723c */ /* 0x060ff00000001814 */
[C---:B------:R-:W-:Y:S01]  /*15b70*/  HMMA.16816.F32 R24, R176.reuse, R166, R24 ;  /* 0x000000a6b018723c */ /* 0x040fe20000001818 */
[----:B------:R-:W5:Y:S07]  /*15b80*/  LDSM.16.M88.4 R164, [R202+0xb100] ;  /* 0x00b10000caa4783b */ /* 0x000f6e0000000200 */
[C---:B------:R-:W-:Y:S08]  /*15b90*/  HMMA.16816.F32 R28, R176.reuse, R168, R28 ;  /* 0x000000a8b01c723c */ /* 0x040ff0000000181c */
[C---:B------:R-:W-:Y:S01]  /*15ba0*/  HMMA.16816.F32 R32, R176.reuse, R170, R32 ;  /* 0x000000aab020723c */ /* 0x040fe20000001820 */
[----:B------:R-:W-:Y:S07]  /*15bb0*/  LDSM.16.M88.4 R168, [R202+0xd100] ;  /* 0x00d10000caa8783b */ /* 0x000fee0000000200 */
[C---:B--2---:R-:W-:Y:S08]  /*15bc0*/  HMMA.16816.F32 R36, R176.reuse, R136, R36 ;  /* 0x00000088b024723c */ /* 0x044ff00000001824 */
[C---:B------:R-:W-:Y:S01]  /*15bd0*/  HMMA.16816.F32 R40, R176.reuse, R138, R40 ;  /* 0x0000008ab028723c */ /* 0x040fe20000001828 */
[----:B------:R-:W2:Y:S07]  /*15be0*/  LDSM.16.M88.4 R136, [R202+0xb900] ;  /* 0x00b90000ca88783b */ /* 0x000eae0000000200 */
[C---:B------:R-:W-:Y:S08]  /*15bf0*/  HMMA.16816.F32 R44, R176.reuse, R140, R44 ;  /* 0x0000008cb02c723c */ /* 0x040ff0000000182c */
        /* <DEDUP_REMOVED lines=10> */
[----:B------:R-:W1:Y:S07]  /*15ca0*/  LDSM.16.M88.4 R72, [R199+0x3800] ;  /* 0x00380000c748783b */ /* 0x000e6e0000000200 */
[C---:B---3--:R-:W-:Y:S08]  /*15cb0*/  HMMA.16816.F32 R28, R180.reuse, R132, R28 ;  /* 0x00000084b41c723c */ /* 0x048ff0000000181c */
[C---:B------:R-:W-:Y:S08]  /*15cc0*/  HMMA.16816.F32 R32, R180.reuse, R134, R32 ;  /* 0x00000086b420723c */ /* 0x040ff00000001820 */
[C---:B------:R-:W-:Y:S08]  /*15cd0*/  HMMA.16816.F32 R36, R180.reuse, R156, R36 ;  /* 0x0000009cb424723c */ /* 0x040ff00000001824 */
[C---:B------:R-:W-:Y:S08]  /*15ce0*/  HMMA.16816.F32 R40, R180.reuse, R158, R40 ;  /* 0x0000009eb428723c */ /* 0x040ff00000001828 */
[C---:B----4-:R-:W-:Y:S08]  /*15cf0*/  HMMA.16816.F32 R44, R180.reuse, R160, R44 ;  /* 0x000000a0b42c723c */ /* 0x050ff0000000182c */
[----:B------:R-:W-:Y:S08]  /*15d00*/  HMMA.16816.F32 R48, R180, R162, R48 ;  /* 0x000000a2b430723c */ /* 0x000ff00000001830 */
[C---:B-----5:R-:W-:Y:S08]  /*15d10*/  HMMA.16816.F32 R4, R184.reuse, R164, R4 ;  /* 0x000000a4b804723c */ /* 0x060ff00000001804 */
        /* <DEDUP_REMOVED lines=127> */
[----:B------:R-:W-:Y:S02]  /*16510*/  IMAD.MOV.U32 R217, RZ, RZ, RZ ;  /* 0x000000ffffd97224 */ /* 0x000fe400078e00ff */
[----:B----4-:R-:W-:Y:S01]  /*16520*/  IMAD.SHL.U32 R17, R224, 0x2, RZ ;  /* 0x00000002e0117824 */ /* 0x010fe200078e00ff */
        /* <DEDUP_REMOVED lines=12> */
[----:B----4-:R-:W-:Y:S01]  /*165f0*/  @!P1 IADD3 R3, P0, R0, R226, RZ ;  /* 0x000000e200039210 */ /* 0x010fe20007f1e0ff */
        /* <DEDUP_REMOVED lines=36> */
[C---:B---3--:R-:W-:Y:S02]  /*16840*/  IADD3 R10, P0, R5.reuse, R17, RZ ;  /* 0x00000011050a7210 */ /* 0x048fe40007f1e0ff */
        /* <DEDUP_REMOVED lines=17> */
.L_x_427:
[----:B--234-:R-:W-:Y:S01]  /*16960*/  FMNMX.FTZ R0, R132, R69, !PT ;  /* 0x0000004584007209 */ /* 0x01cfe20007810000 */
[----:B-1----:R-:W-:Y:S01]  /*16970*/  LDSM.16.MT88.4 R12, [R197+0x100] ;  /* 0x00010000c50c783b */ /* 0x002fe20000004200 */
        /* <DEDUP_REMOVED lines=66> */
[----:B------:R-:W-:Y:S02]  /*16da0*/  FFMA.FTZ R32, R74, c[0x0][0x2d0], -R143 ;  /* 0x0000b4004a207a23 */ /* 0x000fe4000001088f */
[--C-:B------:R-:W-:Y:S02]  /*16db0*/  FFMA.FTZ R8, R138, c[0x0][0x2d0], -R69.reuse ;  /* 0x0000b4008a087a23 */ /* 0x100fe40000010845 */
[--C-:B------:R-:W-:Y:S02]  /*16dc0*/  FFMA.FTZ R6, R134, c[0x0][0x2d0], -R69.reuse ;  /* 0x0000b40086067a23 */ /* 0x100fe40000010845 */
[----:B------:R-:W-:Y:S01]  /*16dd0*/  FFMA.FTZ R40, R139, c[0x0][0x2d0], -R69 ;  /* 0x0000b4008b287a23 */ /* 0x000fe20000010845 */
[----:B------:R2:W3:Y:S01]  /*16de0*/  MUFU.EX2 R2, R0 ;  /* 0x0000000000027308 */ /* 0x0004e20000000800 */
[----:B------:R-:W-:Y:S02]  /*16df0*/  FFMA.FTZ R48, R141, c[0x0][0x2d0], -R143 ;  /* 0x0000b4008d307a23 */ /* 0x000fe4000001088f */
[----:B------:R-:W-:Y:S07]  /*16e00*/  FFMA.FTZ R71, R71, c[0x0][0x2d0], -R69 ;  /* 0x0000b40047477a23 */ /* 0x000fee0000010845 */
[----:B------:R4:W-:Y:S01]  /*16e10*/  MUFU.EX2 R242, R8 ;  /* 0x0000000800f27308 */ /* 0x0009e20000000800 */
[--C-:B-1----:R-:W-:Y:S09]  /*16e20*/  FFMA.FTZ R4, R137, c[0x0][0x2d0], -R143.reuse ;  /* 0x0000b40089047a23 */ /* 0x102ff2000001088f */
        /* <DEDUP_REMOVED lines=18> */
[----:B------:R-:W-:Y:S01]  /*16f50*/  FMUL.FTZ R52, R2, R52 ;  /* 0x0000003402347220 */ /* 0x000fe20000410000 */
        /* <DEDUP_REMOVED lines=14> */
[----:B-1----:R-:W-:Y:S02]  /*17040*/  FFMA.FTZ R4, R73, c[0x0][0x2d0], -R143 ;  /* 0x0000b40049047a23 */ /* 0x002fe4000001088f */
[C---:B------:R-:W-:Y:S02]  /*17050*/  FMUL.FTZ R19, R0.reuse, R91 ;  /* 0x0000005b00137220 */ /* 0x040fe40000410000 */
[C---:B------:R-:W-:Y:S01]  /*17060*/  FMUL.FTZ R26, R0.reuse, R98 ;  /* 0x00000062001a7220 */ /* 0x040fe20000410000 */
[----:B------:R1:W5:Y:S01]  /*17070*/  MUFU.EX2 R245, R4 ;  /* 0x0000000400f57308 */ /* 0x0003620000000800 */
[C---:B------:R-:W-:Y:S01]  /*17080*/  FMUL.FTZ R27, R0.reuse, R99 ;  /* 0x00000063001b7220 */ /* 0x040fe20000410000 */
[----:B------:R-:W-:Y:S01]  /*17090*/  LDSM.16.MT88.4 R88, [R200+0x3100] ;  /* 0x00310000c858783b */ /* 0x000fe20000004200 */
[----:B------:R-:W-:Y:S02]  /*170a0*/  FMUL.FTZ R34, R0, R106 ;  /* 0x0000006a00227220 */ /* 0x000fe40000410000 */
        /* <DEDUP_REMOVED lines=12> */
[C---:B------:R-:W-:Y:S02]  /*17170*/  FMUL.FTZ R55, R0.reuse, R55 ;  /* 0x0000003700377220 */ /* 0x040fe40000410000 */
        /* <DEDUP_REMOVED lines=16> */
[----:B-1----:R-:W-:Y:S09]  /*17280*/  FFMA.FTZ R4, R136, c[0x0][0x2d0], -R69 ;  /* 0x0000b40088047a23 */ /* 0x002ff20000010845 */
[----:B------:R-:W1:Y:S01]  /*17290*/  MUFU.EX2 R240, R4 ;  /* 0x0000000400f07308 */ /* 0x000e620000000800 */
[--C-:B--2---:R-:W-:Y:S09]  /*172a0*/  FFMA.FTZ R70, R146, c[0x0][0x2d0], -R143.reuse ;  /* 0x0000b40092467a23 */ /* 0x104ff2000001088f */
[----:B------:R-:W-:Y:S01]  /*172b0*/  MUFU.EX2 R71, R71 ;  /* 0x0000004700477308 */ /* 0x000fe20000000800 */
[----:B---3--:R-:W-:Y:S02]  /*172c0*/  FMUL.FTZ R48, R2, R120 ;  /* 0x0000007802307220 */ /* 0x008fe40000410000 */
[----:B------:R-:W-:Y:S01]  /*172d0*/  LDSM.16.MT88.4 R120, [R198+0x5900] ;  /* 0x00590000c678783b */ /* 0x000fe20000004200 */
[----:B-1----:R-:W-:Y:S01]  /*172e0*/  F2FP.PACK_AB R79, R240, R241 ;  /* 0x000000f1f04f723e */ /* 0x002fe200000000ff */
[C---:B------:R-:W-:Y:S01]  /*172f0*/  FMUL.FTZ R4, R2.reuse, R76 ;  /* 0x0000004c02047220 */ /* 0x040fe20000410000 */
        /* <DEDUP_REMOVED lines=47> */
[----:B-1----:R-:W-:Y:S04]  /*175f0*/  FFMA.FTZ R70, R147, c[0x0][0x2d0], -R143 ;  /* 0x0000b40093467a23 */ /* 0x002fe8000001088f */
        /* <DEDUP_REMOVED lines=15> */
[----:B-1----:R-:W-:Y:S06]  /*176f0*/  FFMA.FTZ R70, R149, c[0x0][0x2d0], -R69 ;  /* 0x0000b40095467a23 */ /* 0x002fec0000010845 */
        /* <DEDUP_REMOVED lines=15> */
[----:B-1----:R-:W-:Y:S04]  /*177f0*/  FFMA.FTZ R70, R150, c[0x0][0x2d0], -R143 ;  /* 0x0000b40096467a23 */ /* 0x002fe8000001088f */
        /* <DEDUP_REMOVED lines=15> */
[----:B-1----:R-:W-:Y:S03]  /*178f0*/  FFMA.FTZ R70, R157, c[0x0][0x2d0], -R69 ;  /* 0x0000b4009d467a23 */ /* 0x002fe60000010845 */
        /* <DEDUP_REMOVED lines=12> */
[----:B-1----:R-:W-:Y:S04]  /*179c0*/  FFMA.FTZ R70, R159, c[0x0][0x2d0], -R143 ;  /* 0x0000b4009f467a23 */ /* 0x002fe8000001088f */
        /* <DEDUP_REMOVED lines=15> */
[----:B-1----:R-:W-:Y:S04]  /*17ac0*/  FFMA.FTZ R70, R161, c[0x0][0x2d0], -R69 ;  /* 0x0000b400a1467a23 */ /* 0x002fe80000010845 */
        /* <DEDUP_REMOVED lines=13> */
[----:B-1----:R-:W-:Y:S04]  /*17ba0*/  FFMA.FTZ R70, R163, c[0x0][0x2d0], -R143 ;  /* 0x0000b400a3467a23 */ /* 0x002fe8000001088f */
[----:B------:R1:W1:Y:S02]  /*17bb0*/  MUFU.EX2 R148, R70 ;  /* 0x0000004600947308 */ /* 0x0002640000000800 */
[--C-:B-1----:R-:W-:Y:S01]  /*17bc0*/  FFMA.FTZ R70, R164, c[0x0][0x2d0], -R69.reuse ;  /* 0x0000b400a4467a23 */ /* 0x102fe20000010845 */
[----:B------:R-:W-:Y:S07]  /*17bd0*/  F2FP.PACK_AB R78, R148, R149 ;  /* 0x00000095944e723e */ /* 0x000fee00000000ff */
[----:B------:R1:W-:Y:S02]  /*17be0*/  MUFU.EX2 R147, R70 ;  /* 0x0000004600937308 */ /* 0x0003e40000000800 */
[----:B-1----:R-:W-:Y:S08]  /*17bf0*/  FFMA.FTZ R70, R165, c[0x0][0x2d0], -R69 ;  /* 0x0000b400a5467a23 */ /* 0x002ff00000010845 */
        /* <DEDUP_REMOVED lines=8> */
[----:B-1----:R-:W-:Y:S04]  /*17c80*/  FFMA.FTZ R70, R167, c[0x0][0x2d0], -R143 ;  /* 0x0000b400a7467a23 */ /* 0x002fe8000001088f */
        /* <DEDUP_REMOVED lines=16> */
[----:B-1----:R-:W-:Y:S04]  /*17d90*/  FFMA.FTZ R70, R170, c[0x0][0x2d0], -R69 ;  /* 0x0000b400aa467a23 */ /* 0x002fe80000010845 */
        /* <DEDUP_REMOVED lines=13> */
[----:B-1----:R-:W-:Y:S04]  /*17e70*/  FFMA.FTZ R70, R171, c[0x0][0x2d0], -R143 ;  /* 0x0000b400ab467a23 */ /* 0x002fe8000001088f */
[----:B------:R1:W3:Y:S02]  /*17e80*/  MUFU.EX2 R139, R70 ;  /* 0x00000046008b7308 */ /* 0x0002e40000000800 */
[--C-:B-1----:R-:W-:Y:S01]  /*17e90*/  FFMA.FTZ R70, R188, c[0x0][0x2d0], -R69.reuse ;  /* 0x0000b400bc467a23 */ /* 0x102fe20000010845 */
[----:B---3--:R-:W-:Y:S07]  /*17ea0*/  F2FP.PACK_AB R78, R139, R140 ;  /* 0x0000008c8b4e723e */ /* 0x008fee00000000ff */
[----:B------:R1:W-:Y:S02]  /*17eb0*/  MUFU.EX2 R138, R70 ;  /* 0x00000046008a7308 */ /* 0x0003e40000000800 */
[----:B-1----:R-:W-:Y:S08]  /*17ec0*/  FFMA.FTZ R70, R189, c[0x0][0x2d0], -R69 ;  /* 0x0000b400bd467a23 */ /* 0x002ff00000010845 */
        /* <DEDUP_REMOVED lines=8> */
[----:B-1----:R-:W-:Y:S04]  /*17f50*/  FFMA.FTZ R70, R190, c[0x0][0x2d0], -R143 ;  /* 0x0000b400be467a23 */ /* 0x002fe8000001088f */
        /* <DEDUP_REMOVED lines=96> */
.L_x_425:
[----:B------:R-:W-:-:S13]  /*18560*/  ISETP.GE.AND P0, PT, R216, R252, PT ;  /* 0x000000fcd800720c */ /* 0x000fda0003f06270 */
[----:B------:R-:W-:Y:S05]  /*18570*/  @!P0 BRA `(.L_x_429) ;  /* 0x000045f000008947 */ /* 0x000fea0003800000 */
[----:B------:R-:W-:Y:S01]  /*18580*/  SHF.R.S32.HI R0, RZ, 0x1f, R224 ;  /* 0x0000001fff007819 */ /* 0x000fe200000114e0 */
[C---:B------:R-:W-:Y:S01]  /*18590*/  IMAD.SHL.U32 R241, R224.reuse, 0x2, RZ ;  /* 0x00000002e0f17824 */ /* 0x040fe200078e00ff */
[----:B------:R-:W-:Y:S01]  /*185a0*/  MOV R69, R68 ;  /* 0x0000004400457202 */ /* 0x000fe20000000f00 */
[----:B------:R-:W-:Y:S01]  /*185b0*/  IMAD.MOV.U32 R70, RZ, RZ, R3 ;  /* 0x000000ffff467224 */ /* 0x000fe200078e0003 */
[----:B------:R-:W-:Y:S01]  /*185c0*/  SHF.L.U64.HI R221, R224, 0x1, R0 ;  /* 0x00000001e0dd7819 */ /* 0x000fe20000010200 */
[C---:B------:R-:W-:Y:S01]  /*185d0*/  IMAD.SHL.U32 R218, R230.reuse, 0x2, RZ ;  /* 0x00000002e6da7824 */ /* 0x040fe200078e00ff */
[----:B------:R-:W-:Y:S01]  /*185e0*/  SHF.L.U64.HI R228, R230, 0x1, R251 ;  /* 0x00000001e6e47819 */ /* 0x000fe200000102fb */
[----:B------:R-:W-:Y:S02]  /*185f0*/  ULDC UR4, c[0x0][0x324] ;  /* 0x0000c90000047ab9 */ /* 0x000fe40000000800 */
[----:B------:R-:W-:Y:S02]  /*18600*/  ULOP3.LUT UR4, URZ, UR4, URZ, 0x33, !UPT ;  /* 0x000000043f047292 */ /* 0x000fe4000f8e333f */
.L_x_439:
[----:B------:R-:W-:Y:S04]  /*18610*/  DEPBAR.LE SB0, 0x0 ;  /* 0x000080000000791a */ /* 0x000fe80000000000 */
[----:B------:R-:W-:Y:S01]  /*18620*/  BAR.SYNC.DEFER_BLOCKING 0x0 ;  /* 0x0000000000007b1d */ /* 0x000fe20000010000 */
[----:B------:R-:W-:Y:S01]  /*18630*/  SHF.R.S32.HI R0, RZ, 0x1f, R220 ;  /* 0x0000001fff007819 */ /* 0x000fe200000114dc */
[----:B------:R-:W-:Y:S01]  /*18640*/  IMAD.WIDE.U32 R2, R220, c[0x0][0x208], RZ ;  /* 0x00008200dc027a25 */ /* 0x000fe200078e00ff */
[C---:B------:R-:W-:Y:S02]  /*18650*/  ISETP.GE.AND P2, PT, R224.reuse, c[0x0][0x1d4], PT ;  /* 0x00007500e0007a0c */ /* 0x040fe40003f46270 */
[----:B------:R-:W-:Y:S01]  /*18660*/  IADD3 R166, R224, 0x40, RZ ;  /* 0x00000040e0a67810 */ /* 0x000fe20007ffe0ff */
[----:B------:R-:W-:Y:S01]  /*18670*/  IMAD R0, R0, c[0x0][0x208], RZ ;  /* 0x0000820000007a24 */ /* 0x000fe200078e02ff */
[C---:B------:R-:W-:Y:S02]  /*18680*/  IADD3 R167, R219.reuse, 0x1100, RZ ;  /* 0x00001100dba77810 */ /* 0x040fe40007ffe0ff */
[----:B------:R-:W-:Y:S01]  /*18690*/  ISETP.GE.AND P1, PT, R166, c[0x0][0x1d4], PT ;  /* 0x00007500a6007a0c */ /* 0x000fe20003f26270 */
[----:B------:R-:W-:Y:S01]  /*186a0*/  IMAD R0, R220, c[0x0][0x20c], R0 ;  /* 0x00008300dc007a24 */ /* 0x000fe200078e0200 */
[----:B------:R-:W-:Y:S04]  /*186b0*/  IADD3 R166, R219, 0x3100, RZ ;  /* 0x00003100dba67810 */ /* 0x000fe80007ffe0ff */
[----:B------:R-:W-:Y:S02]  /*186c0*/  IADD3 R3, R3, R0, RZ ;  /* 0x0000000003037210 */ /* 0x000fe40007ffe0ff */
[----:B------:R-:W-:Y:S03]  /*186d0*/  SHF.R.S32.HI R0, RZ, 0x1f, R217 ;  /* 0x0000001fff007819 */ /* 0x000fe600000114d9 */
[C---:B------:R-:W-:Y:S01]  /*186e0*/  IMAD.WIDE.U32 R2, R217.reuse, c[0x0][0x218], R2 ;  /* 0x00008600d9027a25 */ /* 0x040fe200078e0002 */
[----:B------:R-:W2:Y:S03]  /*186f0*/  LDSM.16.M88.4 R8, [R196+0x8100] ;  /* 0x00810000c408783b */ /* 0x000ea60000000200 */
[----:B------:R-:W-:Y:S04]  /*18700*/  IMAD R0, R0, c[0x0][0x218], RZ ;  /* 0x0000860000007a24 */ /* 0x000fe800078e02ff */
[----:B------:R-:W-:Y:S01]  /*18710*/  IMAD R0, R217, c[0x0][0x21c], R0 ;  /* 0x00008700d9007a24 */ /* 0x000fe200078e0200 */
[----:B------:R-:W3:Y:S08]  /*18720*/  LDSM.16.M88.4 R16, [R196+0x8900] ;  /* 0x00890000c410783b */ /* 0x000ef00000000200 */
[----:B------:R-:W4:Y:S08]  /*18730*/  S2R R12, SR_CTAID.Y ;  /* 0x00000000000c7919 */ /* 0x000f300000002600 */
[----:B------:R-:W5:Y:S08]  /*18740*/  LDSM.16.M88.4 R24, [R196+0x9100] ;  /* 0x00910000c418783b */ /* 0x000f700000000200 */
[----:B------:R-:W1:Y:S02]  /*18750*/  LDSM.16.M88.4 R32, [R196+0x9900] ;  /* 0x00990000c420783b */ /* 0x000e640000000200 */
[C---:B-12---:R-:W-:Y:S06]  /*18760*/  HMMA.16816.F32 R4, R124.reuse, R8, RZ ;  /* 0x000000087c04723c */ /* 0x046fec00000018ff */
[----:B------:R-:W1:Y:S01]  /*18770*/  LDSM.16.M88.4 R40, [R196+0xa100] ;  /* 0x00a10000c428783b */ /* 0x000e620000000200 */
[----:B----4-:R-:W-:Y:S01]  /*18780*/  SHF.R.S32.HI R20, RZ, 0x1f, R12 ;  /* 0x0000001fff147819 */ /* 0x010fe2000001140c */
[----:B------:R-:W-:Y:S01]  /*18790*/  IMAD.WIDE.U32 R22, R12, c[0x0][0x210], RZ ;  /* 0x000084000c167a25 */ /* 0x000fe200078e00ff */
[C---:B------:R-:W-:Y:S03]  /*187a0*/  HMMA.16816.F32 R8, R124.reuse, R10, RZ ;  /* 0x0000000a7c08723c */ /* 0x040fe600000018ff */
[----:B------:R-:W-:Y:S02]  /*187b0*/  IMAD R20, R20, c[0x0][0x210], RZ ;  /* 0x0000840014147a24 */ /* 0x000fe400078e02ff */
[----:B------:R-:W-:Y:S01]  /*187c0*/  LDSM.16.M88.4 R48, [R196+0xa900] ;  /* 0x00a90000c430783b */ /* 0x000fe20000000200 */
[----:B------:R-:W-:Y:S01]  /*187d0*/  IADD3 R2, P0, R22, R2, RZ ;  /* 0x0000000216027210 */ /* 0x000fe20007f1e0ff */
[----:B------:R-:W-:Y:S02]  /*187e0*/  IMAD R20, R12, c[0x0][0x214], R20 ;  /* 0x000085000c147a24 */ /* 0x000fe400078e0214 */
[C---:B---3--:R-:W-:Y:S04]  /*187f0*/  HMMA.16816.F32 R12, R124.reuse, R16, RZ ;  /* 0x000000107c0c723c */ /* 0x048fe800000018ff */
[----:B------:R-:W-:Y:S01]  /*18800*/  LDSM.16.M88.4 R72, [R203] ;  /* 0x00000000cb48783b */ /* 0x000fe20000000200 */
[----:B------:R-:W-:Y:S03]  /*18810*/  IADD3 R20, R23, R20, RZ ;  /* 0x0000001417147210 */ /* 0x000fe60007ffe0ff */
[C---:B------:R-:W-:Y:S01]  /*18820*/  HMMA.16816.F32 R16, R124.reuse, R18, RZ ;  /* 0x000000127c10723c */ /* 0x040fe200000018ff */
[----:B------:R-:W-:Y:S03]  /*18830*/  IADD3.X R3, R20, R3, R0, P0, !PT ;  /* 0x0000000314037210 */ /* 0x000fe600007fe400 */
[----:B------:R-:W-:Y:S01]  /*18840*/  LDSM.16.M88.4 R132, [R214] ;  /* 0x00000000d684783b */ /* 0x000fe20000000200 */
[C---:B------:R-:W-:Y:S03]  /*18850*/  LEA R0, P0, R2.reuse, c[0x0][0x1f8], 0x1 ;  /* 0x00007e0002007a11 */ /* 0x040fe600078008ff */
[C---:B-----5:R-:W-:Y:S01]  /*18860*/  HMMA.16816.F32 R20, R124.reuse, R24, RZ ;  /* 0x000000187c14723c */ /* 0x060fe200000018ff */
[----:B------:R-:W-:Y:S03]  /*18870*/  LEA.HI.X R2, R2, c[0x0][0x1fc], R3, 0x1, P0 ;  /* 0x00007f0002027a11 */ /* 0x000fe600000f0c03 */
[----:B------:R-:W-:Y:S04]  /*18880*/  LDSM.16.M88.4 R136, [R213] ;  /* 0x00000000d588783b */ /* 0x000fe80000000200 */
[C---:B------:R-:W-:Y:S04]  /*18890*/  HMMA.16816.F32 R24, R124.reuse, R26, RZ ;  /* 0x0000001a7c18723c */ /* 0x040fe800000018ff */
[----:B------:R-:W2:Y:S04]  /*188a0*/  SHFL.IDX PT, R3, R0, RZ, 0x181f ;  /* 0x00181fff00037589 */ /* 0x000ea800000e0000 */
[C---:B------:R-:W-:Y:S04]  /*188b0*/  HMMA.16816.F32 R28, R124.reuse, R32, RZ ;  /* 0x000000207c1c723c */ /* 0x040fe800000018ff */
        /* <DEDUP_REMOVED lines=8> */
[C---:B---3--:R-:W-:Y:S02]  /*18940*/  IADD3.X R161, R44.reuse, R221, RZ, P0, !PT ;  /* 0x000000dd2ca17210 */ /* 0x048fe400007fe4ff */
[----:B------:R-:W-:Y:S05]  /*18950*/  IADD3 R164, P0, R3, R218, RZ ;  /* 0x000000da03a47210 */ /* 0x000fea0007f1e0ff */
[----:B------:R-:W-:Y:S01]  /*18960*/  LDSM.16.M88.4 R144, [R211] ;  /* 0x00000000d390783b */ /* 0x000fe20000000200 */
[----:B------:R-:W-:Y:S02]  /*18970*/  IADD3.X R165, R44, R228, RZ, P0, !PT ;  /* 0x000000e42ca57210 */ /* 0x000fe400007fe4ff */
[C---:B----4-:R-:W-:Y:S05]  /*18980*/  IADD3 R156, P0, R45.reuse, R241, RZ ;  /* 0x000000f12d9c7210 */ /* 0x050fea0007f1e0ff */
[----:B------:R-:W-:Y:S01]  /*18990*/  LDSM.16.M88.4 R148, [R210] ;  /* 0x00000000d294783b */ /* 0x000fe20000000200 */
[C---:B-1----:R-:W-:Y:S02]  /*189a0*/  IADD3.X R157, R68.reuse, R221, RZ, P0, !PT ;  /* 0x000000dd449d7210 */ /* 0x042fe400007fe4ff */
        /* <DEDUP_REMOVED lines=174> */
[----:B------:R5:W2:Y:S02]  /*19490*/  MUFU.TANH R72, R21 ;  /* 0x0000001500487308 */ /* 0x000aa40000002400 */
[C---:B------:R-:W-:Y:S01]  /*194a0*/  HMMA.16816.F32 R32, R192.reuse, R10, R32 ;  /* 0x0000000ac020723c */ /* 0x040fe20000001820 */
[----:B------:R-:W2:Y:S01]  /*194b0*/  LDSM.16.M88.4 R8, [R199+0x5800] ;  /* 0x00580000c708783b */ /* 0x000ea20000000200 */
        /* <DEDUP_REMOVED lines=15> */
[----:B------:R3:W3:Y:S01]  /*195b0*/  MUFU.TANH R68, R25 ;  /* 0x0000001900447308 */ /* 0x0006e20000002400 */
[----:B------:R-:W-:Y:S01]  /*195c0*/  FMUL.FTZ R38, R38, c[0x0][0x320] ;  /* 0x0000c80026267a20 */ /* 0x000fe20000410000 */
[C---:B--2---:R-:W-:Y:S03]  /*195d0*/  HMMA.16816.F32 R44, R192.reuse, R8, R44 ;  /* 0x00000008c02c723c */ /* 0x044fe6000000182c */
[----:B------:R-:W-:Y:S02]  /*195e0*/  FMUL.FTZ R39, R39, c[0x0][0x320] ;  /* 0x0000c80027277a20 */ /* 0x000fe40000410000 */
[----:B-----5:R-:W-:Y:S03]  /*195f0*/  FMUL.FTZ R21, R40, c[0x0][0x320] ;  /* 0x0000c80028157a20 */ /* 0x020fe60000410000 */
[----:B------:R2:W2:Y:S01]  /*19600*/  MUFU.TANH R133, R12 ;  /* 0x0000000c00857308 */ /* 0x0004a20000002400 */
[----:B------:R-:W-:Y:S03]  /*19610*/  HMMA.16816.F32 R48, R192, R10, R48 ;  /* 0x0000000ac030723c */ /* 0x000fe60000001830 */
[----:B-1----:R-:W-:Y:S02]  /*19620*/  FMUL.FTZ R24, R37, c[0x0][0x320] ;  /* 0x0000c80025187a20 */ /* 0x002fe40000410000 */
[----:B------:R-:W-:Y:S02]  /*19630*/  FMUL.FTZ R20, R41, c[0x0][0x320] ;  /* 0x0000c80029147a20 */ /* 0x000fe40000410000 */
[----:B------:R-:W-:Y:S02]  /*19640*/  FMUL.FTZ R42, R42, c[0x0][0x320] ;  /* 0x0000c8002a2a7a20 */ /* 0x000fe40000410000 */
[----:B------:R1:W1:Y:S03]  /*19650*/  MUFU.TANH R132, R13 ;  /* 0x0000000d00847308 */ /* 0x0002660000002400 */
[----:B------:R-:W-:Y:S02]  /*19660*/  FMUL.FTZ R43, R43, c[0x0][0x320] ;  /* 0x0000c8002b2b7a20 */ /* 0x000fe40000410000 */
[----:B---3--:R-:W-:Y:S02]  /*19670*/  FMUL.FTZ R25, R36, c[0x0][0x320] ;  /* 0x0000c80024197a20 */ /* 0x008fe40000410000 */
        /* <DEDUP_REMOVED lines=38> */
[----:B------:R-:W-:Y:S01]  /*198e0*/  IMAD.MOV.U32 R225, RZ, RZ, c[0x0][0x2b8] ;  /* 0x0000ae00ffe17624 */ /* 0x000fe200078e00ff */
[----:B------:R-:W3:Y:S04]  /*198f0*/  LDL R0, [R1] ;  /* 0x0000000001007983 */ /* 0x000ee80000100800 */
[----:B------:R-:W4:Y:S01]  /*19900*/  LDL.64 R226, [R1+0x18] ;  /* 0x0000180001e27983 */ /* 0x000f220000100a00 */
[----:B------:R-:W-:Y:S03]  /*19910*/  ISETP.NE.AND P4, PT, R225, 0x1, PT ;  /* 0x00000001e100780c */ /* 0x000fe60003f85270 */
[----:B------:R-:W5:Y:S01]  /*19920*/  LDL R222, [R1+0x20] ;  /* 0x0000200001de7983 */ /* 0x000f620000100800 */
[----:B--2---:R-:W-:Y:S03]  /*19930*/  IMAD R2, R216, 0x60, R223 ;  /* 0x00000060d8027824 */ /* 0x004fe600078e02df */
[----:B------:R-:W2:Y:S01]  /*19940*/  S2R R223, SR_CTAID.Y ;  /* 0x0000000000df7919 */ /* 0x000ea20000002600 */
[----:B---3--:R-:W-:Y:S02]  /*19950*/  ISETP.GT.AND P3, PT, R0, 0x5f, PT ;  /* 0x0000005f0000780c */ /* 0x008fe40003f64270 */
[----:B------:R-:W-:Y:S05]  /*19960*/  IADD3 R2, R2, -0x60, R0 ;  /* 0xffffffa002027810 */ /* 0x000fea0007ffe000 */
[----:B------:R-:W-:Y:S04]  /*19970*/  @P4 IMAD.HI.U32 R3, R2, c[0x0][0x2bc], RZ ;  /* 0x0000af0002034a27 */ /* 0x000fe800078e00ff */
[----:B------:R-:W-:Y:S01]  /*19980*/  IMAD.MOV.U32 R0, RZ, RZ, R2 ;  /* 0x000000ffff007224 */ /* 0x000fe200078e0002 */
[----:B------:R-:W-:Y:S04]  /*19990*/  @P4 SHF.R.U32.HI R0, RZ, c[0x0][0x2c0], R3 ;  /* 0x0000b000ff004a19 */ /* 0x000fe80000011603 */
[C---:B----4-:R-:W-:Y:S04]  /*199a0*/  @!P3 IADD3 R3, P0, R0.reuse, R226, RZ ;  /* 0x000000e20003b210 */ /* 0x050fe80007f1e0ff */
[----:B-----5:R-:W-:Y:S01]  /*199b0*/  @!P3 LEA.HI.X.SX32 R5, R0, R222, 0x1, P0 ;  /* 0x000000de0005b211 */ /* 0x020fe200000f0eff */
[----:B------:R-:W-:Y:S01]  /*199c0*/  IMAD.MOV R0, RZ, RZ, -R0 ;  /* 0x000000ffff007224 */ /* 0x000fe200078e0a00 */
[----:B------:R-:W-:Y:S01]  /*199d0*/  @!P3 LEA R4, P0, R3, c[0x0][0x2a0], 0x2 ;  /* 0x0000a8000304ba11 */ /* 0x000fe200078010ff */
[----:B--2---:R-:W-:Y:S01]  /*199e0*/  IMAD.WIDE.U32 R226, R223, c[0x0][0x1e8], RZ ;  /* 0x00007a00dfe27a25 */ /* 0x004fe200078e00ff */
[----:B------:R-:W-:Y:S02]  /*199f0*/  SHF.R.S32.HI R222, RZ, 0x1f, R223 ;  /* 0x0000001fffde7819 */ /* 0x000fe400000114df */
[----:B------:R-:W-:Y:S01]  /*19a00*/  @!P3 LEA.HI.X R5, R3, c[0x0][0x2a4], R5, 0x2, P0 ;  /* 0x0000a9000305ba11 */ /* 0x000fe200000f1405 */
[----:B------:R-:W-:Y:S02]  /*19a10*/  IMAD R220, R0, c[0x0][0x2b8], R2 ;  /* 0x0000ae0000dc7a24 */ /* 0x000fe400078e0202 */
[----:B------:R-:W-:Y:S02]  /*19a20*/  IMAD R222, R222, c[0x0][0x1e8], RZ ;  /* 0x00007a00dede7a24 */ /* 0x000fe400078e02ff */
[----:B------:R-:W2:Y:S01]  /*19a30*/  @!P3 LDG.E R217, [R4.64] ;  /* 0x0000001204d9b981 */ /* 0x000ea2000c1e1900 */
[----:B------:R-:W-:Y:S01]  /*19a40*/  SHF.R.S32.HI R0, RZ, 0x1f, R220 ;  /* 0x0000001fff007819 */ /* 0x000fe200000114dc */
[----:B------:R-:W-:Y:S04]  /*19a50*/  IMAD.WIDE.U32 R2, R220, c[0x0][0x1e0], RZ ;  /* 0x00007800dc027a25 */ /* 0x000fe800078e00ff */
        /* <DEDUP_REMOVED lines=17> */
[----:B------:R5:W-:Y:S04]  /*19b70*/  SHFL.IDX PT, R14, R0, 0x2, 0x181f ;  /* 0x00581f00000e7f89 */ /* 0x000be800000e0000 */
[----:B------:R-:W1:Y:S01]  /*19b80*/  SHFL.IDX PT, R2, R2, 0x2, 0x181f ;  /* 0x00581f0002027f89 */ /* 0x000e6200000e0000 */
[C---:B--2---:R-:W-:Y:S04]  /*19b90*/  IADD3 R12, P0, R3.reuse, R241, RZ ;  /* 0x000000f1030c7210 */ /* 0x044fe80007f1e0ff */
[----:B-1-3--:R-:W-:Y:S02]  /*19ba0*/  IADD3.X R13, R4, R221, RZ, P0, !PT ;  /* 0x000000dd040d7210 */ /* 0x00afe400007fe4ff */
[-C--:B------:R-:W-:Y:S03]  /*19bb0*/  IADD3 R10, P0, R3, R218.reuse, RZ ;  /* 0x000000da030a7210 */ /* 0x080fe60007f1e0ff */
[----:B------:R1:W-:Y:S01]  /*19bc0*/  LDGSTS.E.BYPASS.LTC128B.128 [R219+0x8100], [R12.64], !P2 ;  /* 0x081000000cdb7fae */ /* 0x0003e2000d101d52 */
[----:B-----5:R-:W-:Y:S05]  /*19bd0*/  SHF.L.U64.HI R0, R230, 0x1, R251 ;  /* 0x00000001e6007819 */ /* 0x020fea00000102fb */
[--C-:B------:R-:W-:Y:S01]  /*19be0*/  IMAD.X R11, R4, 0x1, R0.reuse, P0 ;  /* 0x00000001040b7824 */ /* 0x100fe200000e0600 */
[CC--:B------:R-:W-:Y:S04]  /*19bf0*/  IADD3 R8, P0, R6.reuse, R241.reuse, RZ ;  /* 0x000000f106087210 */ /* 0x0c0fe80007f1e0ff */
[----:B------:R1:W-:Y:S01]  /*19c00*/  LDGSTS.E.BYPASS.LTC128B.128 [R219+0xb100], [R10.64], !P1 ;  /* 0x0b1000000adb7fae */ /* 0x0003e2000c901d52 */
[C-C-:B----4-:R-:W-:Y:S01]  /*19c10*/  IMAD.X R9, R5.reuse, 0x1, R221.reuse, P0 ;  /* 0x0000000105097824 */ /* 0x150fe200000e06dd */
[-C--:B------:R-:W-:Y:S04]  /*19c20*/  IADD3 R6, P0, R6, R218.reuse, RZ ;  /* 0x000000da06067210 */ /* 0x080fe80007f1e0ff */
[----:B------:R1:W-:Y:S01]  /*19c30*/  LDGSTS.E.BYPASS.LTC128B.128 [R219+0x9100], [R8.64], !P2 ;  /* 0x0910000008db7fae */ /* 0x0003e2000d101d52 */
[----:B------:R-:W-:Y:S01]  /*19c40*/  IMAD.X R7, R5, 0x1, R0, P0 ;  /* 0x0000000105077824 */ /* 0x000fe200000e0600 */
[----:B------:R-:W-:Y:S04]  /*19c50*/  IADD3 R4, P0, R2, R218, RZ ;  /* 0x000000da02047210 */ /* 0x000fe80007f1e0ff */
[----:B------:R1:W-:Y:S01]  /*19c60*/  LDGSTS.E.BYPASS.LTC128B.128 [R219+0xc100], [R6.64], !P1 ;  /* 0x0c10000006db7fae */ /* 0x0003e2000c901d52 */
[----:B------:R-:W-:Y:S02]  /*19c70*/  IADD3.X R5, R14, R0, RZ, P0, !PT ;  /* 0x000000000e057210 */ /* 0x000fe400007fe4ff */
[----:B------:R-:W-:Y:S05]  /*19c80*/  IADD3 R2, P0, R2, R241, RZ ;  /* 0x000000f102027210 */ /* 0x000fea0007f1e0ff */
[----:B------:R-:W-:Y:S05]  /*19c90*/  IMAD.X R3, R14, 0x1, R221, P0 ;  /* 0x000000010e037824 */ /* 0x000fea00000e06dd */
[----:B------:R1:W-:Y:S04]  /*19ca0*/  LDGSTS.E.BYPASS.LTC128B.128 [R219+0xa100], [R2.64], !P2 ;  /* 0x0a10000002db7fae */ /* 0x0003e8000d101d52 */
[----:B------:R1:W-:Y:S02]  /*19cb0*/  LDGSTS.E.BYPASS.LTC128B.128 [R219+0xd100], [R4.64], !P1 ;  /* 0x0d10000004db7fae */ /* 0x0003e4000c901d52 */
.L_x_430:
        /* <DEDUP_REMOVED lines=13> */
[C---:B------:R-:W-:Y:S02]  /*19d90*/  IADD3 R2, -R250.reuse, 0x1, R0 ;  /* 0x00000001fa027810 */ /* 0x040fe40007ffe100 */
[----:B------:R-:W-:Y:S02]  /*19da0*/  IADD3 R8, -R250, R0, RZ ;  /* 0x00000000fa087210 */ /* 0x000fe40007ffe1ff */
[----:B---3--:R-:W-:Y:S04]  /*19db0*/  IADD3 R2, -R13, R2, R14 ;  /* 0x000000020d027210 */ /* 0x008fe80007ffe10e */
[C---:B------:R-:W-:Y:S02]  /*19dc0*/  IADD3 R7, R2.reuse, c[0x0][0x328], RZ ;  /* 0x0000ca0002077a10 */ /* 0x040fe40007ffe0ff */
[----:B------:R-:W-:Y:S04]  /*19dd0*/  IADD3 R6, R2, UR4, RZ ;  /* 0x0000000402067c10 */ /* 0x000fe8000fffe0ff */
[----:B-1----:R-:W-:Y:S01]  /*19de0*/  IADD3 R2, R6, R4, RZ ;  /* 0x0000000406027210 */ /* 0x002fe20007ffe0ff */
        /* <DEDUP_REMOVED lines=15> */
.L_x_433:
[----:B------:R-:W-:Y:S04]  /*19ee0*/  MOV R9, c[0x0][0x32c] ;  /* 0x0000cb0000097a02 */ /* 0x000fe80000000f00 */
[----:B------:R-:W-:Y:S11]  /*19ef0*/  ISETP.NE.AND P0, PT, R9, 0x1, PT ;  /* 0x000000010900780c */ /* 0x000ff60003f05270 */
[----:B------:R-:W-:Y:S02]  /*19f00*/  @!UPT UIADD3 URZ, URZ, URZ, URZ ;  /* 0x0000003f3f3ff290 */ /* 0x000fe4000fffe03f */
[----:B------:R-:W-:Y:S05]  /*19f10*/  @P0 IMAD.HI.U32 R9, R4, c[0x0][0x330], RZ ;  /* 0x0000cc0004090a27 */ /* 0x000fea00078e00ff */
[----:B------:R-:W-:Y:S02]  /*19f20*/  @P0 SHF.R.U32.HI R4, RZ, c[0x0][0x334], R9 ;  /* 0x0000cd00ff040a19 */ /* 0x000fe40000011609 */
.L_x_434:
[----:B------:R-:W-:Y:S05]  /*19f30*/  BSYNC B0 ;  /* 0x0000000000007941 */ /* 0x000fea0003800000 */
.L_x_432:
[----:B------:R-:W-:Y:S05]  /*19f40*/  IMAD R4, R4, c[0x0][0x32c], R8 ;  /* 0x0000cb0004047a24 */ /* 0x000fea00078e0208 */
[----:B------:R-:W-:Y:S02]  /*19f50*/  IADD3 R9, R4, c[0x0][0x32c], RZ ;  /* 0x0000cb0004097a10 */ /* 0x000fe40007ffe0ff */
[----:B------:R-:W-:Y:S02]  /*19f60*/  IMNMX R2, R2, R4, !PT ;  /* 0x0000000402027217 */ /* 0x000fe40007800200 */
[----:B------:R-:W-:Y:S02]  /*19f70*/  IMNMX R3, R3, R9, PT ;  /* 0x0000000903037217 */ /* 0x000fe40003800200 */
.L_x_431:
[C---:B------:R-:W-:Y:S02]  /*19f80*/  ISETP.GE.AND P0, PT, R0.reuse, 0x2, PT ;  /* 0x000000020000780c */ /* 0x040fe40003f06270 */
[C---:B------:R-:W-:Y:S02]  /*19f90*/  ISETP.GE.AND P1, PT, R0.reuse, 0x9, PT ;  /* 0x000000090000780c */ /* 0x040fe40003f26270 */
[----:B------:R-:W-:Y:S02]  /*19fa0*/  LOP3.LUT R215, R215, 0xfffeffff, RZ, 0xc0, !PT ;  /* 0xfffeffffd7d77812 */ /* 0x000fe400078ec0ff */
[C---:B------:R-:W-:Y:S02]  /*19fb0*/  ISETP.GE.AND P6, PT, R0.reuse, 0x49, PT ;  /* 0x000000490000780c */ /* 0x040fe40003fc6270 */
[C---:B------:R-:W-:Y:S02]  /*19fc0*/  ISETP.GE.AND P5, PT, R0.reuse, 0x4a, PT ;  /* 0x0000004a0000780c */ /* 0x040fe40003fa6270 */
[C---:B------:R-:W-:Y:S02]  /*19fd0*/  ISETP.GE.AND P4, PT, R0.reuse, 0x51, PT ;  /* 0x000000510000780c */ /* 0x040fe40003f86270 */
[----:B------:R-:W-:Y:S02]  /*19fe0*/  ISETP.GE.AND P3, PT, R0, 0x52, PT ;  /* 0x000000520000780c */ /* 0x000fe40003f66270 */
        /* <DEDUP_REMOVED lines=104> */
[----:B------:R-:W-:Y:S02]  /*1a670*/  ISETP.GT.AND P0, PT, R2, 0x49, !P5 ;  /* 0x000000490200780c */ /* 0x000fe40006f04270 */
[----:B------:R-:W-:Y:S02]  /*1a680*/  LOP3.LUT R215, R215, 0xfffdffff, RZ, 0xc0, !PT ;  /* 0xfffdffffd7d77812 */ /* 0x000fe400078ec0ff */
        /* <DEDUP_REMOVED lines=9> */
[C---:B------:R-:W-:Y:S04]  /*1a720*/  ISETP.LT.OR P0, PT, R3.reuse, 0x59, P0 ;  /* 0x000000590300780c */ /* 0x040fe80000701670 */
[----:B------:R-:W-:Y:S02]  /*1a730*/  FSEL R188, R16, -INF , !P0 ;  /* 0xff80000010bc7808 */ /* 0x000fe40004000000 */
[----:B------:R-:W-:Y:S04]  /*1a740*/  ISETP.GT.AND P0, PT, R2, RZ, !P1 ;  /* 0x000000ff0200720c */ /* 0x000fe80004f04270 */
[----:B------:R-:W-:Y:S04]  /*1a750*/  ISETP.LT.OR P0, PT, R3, 0x1, P0 ;  /* 0x000000010300780c */ /* 0x000fe80000701670 */
[----:B------:R-:W-:Y:S02]  /*1a760*/  FSEL R9, R149, -INF , !P0 ;  /* 0xff80000095097808 */ /* 0x000fe40004000000 */
[----:B------:R-:W-:Y:S11]  /*1a770*/  ISETP.GE.AND P0, PT, R0, 0x5a, PT ;  /* 0x0000005a0000780c */ /* 0x000ff60003f06270 */
[----:B------:R-:W-:Y:S02]  /*1a780*/  @!UPT UIADD3 URZ, URZ, URZ, URZ ;  /* 0x0000003f3f3ff290 */ /* 0x000fe4000fffe03f */
[----:B------:R-:W-:Y:S02]  /*1a790*/  @P0 LOP3.LUT R215, R215, 0x20000, RZ, 0xfc, !PT ;  /* 0x00020000d7d70812 */ /* 0x000fe400078efcff */
[----:B------:R-:W-:Y:S04]  /*1a7a0*/  ISETP.GT.AND P0, PT, R2, 0x59, !P0 ;  /* 0x000000590200780c */ /* 0x000fe80004704270 */
[----:B------:R-:W-:Y:S02]  /*1a7b0*/  ISETP.LT.OR P0, PT, R3, 0x5a, P0 ;  /* 0x0000005a0300780c */ /* 0x000fe40000701670 */
[----:B------:R-:W1:Y:S02]  /*1a7c0*/  SHFL.IDX PT, R3, R5, 0x1, 0x1c1f ;  /* 0x003c1f0005037f89 */ /* 0x000e6400000e0000 */
[----:B------:R-:W-:Y:S02]  /*1a7d0*/  FSEL R171, R15, -INF , !P0 ;  /* 0xff8000000fab7808 */ /* 0x000fe40004000000 */
[----:B------:R-:W-:Y:S01]  /*1a7e0*/  ISETP.GE.AND P0, PT, R36, 0x1, PT ;  /* 0x000000012400780c */ /* 0x000fe20003f06270 */
[--C-:B-1----:R-:W-:Y:S02]  /*1a7f0*/  IMAD.IADD R2, R7, 0x1, R3.reuse ;  /* 0x0000000107027824 */ /* 0x102fe400078e0203 */
[----:B------:R-:W-:Y:S10]  /*1a800*/  IMAD.IADD R0, R6, 0x1, R3 ;  /* 0x0000000106007824 */ /* 0x000ff400078e0203 */
        /* <DEDUP_REMOVED lines=14> */
.L_x_437:
[----:B------:R-:W-:Y:S04]  /*1a8f0*/  MOV R4, c[0x0][0x32c] ;  /* 0x0000cb0000047a02 */ /* 0x000fe80000000f00 */
[----:B------:R-:W-:Y:S11]  /*1a900*/  ISETP.NE.AND P0, PT, R4, 0x1, PT ;  /* 0x000000010400780c */ /* 0x000ff60003f05270 */
[----:B------:R-:W-:Y:S02]  /*1a910*/  @!UPT UIADD3 URZ, URZ, URZ, URZ ;  /* 0x0000003f3f3ff290 */ /* 0x000fe4000fffe03f */
[----:B------:R-:W-:Y:S05]  /*1a920*/  @P0 IMAD.HI.U32 R4, R3, c[0x0][0x330], RZ ;  /* 0x0000cc0003040a27 */ /* 0x000fea00078e00ff */
[----:B------:R-:W-:Y:S02]  /*1a930*/  @P0 SHF.R.U32.HI R3, RZ, c[0x0][0x334], R4 ;  /* 0x0000cd00ff030a19 */ /* 0x000fe40000011604 */
.L_x_438:
[----:B------:R-:W-:Y:S05]  /*1a940*/  BSYNC B0 ;  /* 0x0000000000007941 */ /* 0x000fea0003800000 */
.L_x_436:
[----:B------:R-:W-:Y:S05]  /*1a950*/  IMAD R3, R3, c[0x0][0x32c], R8 ;  /* 0x0000cb0003037a24 */ /* 0x000fea00078e0208 */
[----:B------:R-:W-:Y:S02]  /*1a960*/  IADD3 R4, R3, c[0x0][0x32c], RZ ;  /* 0x0000cb0003047a10 */ /* 0x000fe40007ffe0ff */
[----:B------:R-:W-:Y:S02]  /*1a970*/  IMNMX R0, R0, R3, !PT ;  /* 0x0000000300007217 */ /* 0x000fe40007800200 */
[----:B------:R-:W-:Y:S02]  /*1a980*/  IMNMX R2, R2, R4, PT ;  /* 0x0000000402027217 */ /* 0x000fe40003800200 */
.L_x_435:
[----:B------:R-:W-:Y:S01]  /*1a990*/  ISETP.GT.AND P0, PT, R0, RZ, !P1 ;  /* 0x000000ff0000720c */ /* 0x000fe20004f04270 */
[----:B------:R-:W-:Y:S01]  /*1a9a0*/  LDSM.16.MT88.4 R44, [R197+0x3100] ;  /* 0x00310000c52c783b */ /* 0x000fe20000004200 */
[----:B------:R-:W-:Y:S02]  /*1a9b0*/  LOP3.LUT P1, RZ, R215, 0x800, RZ, 0xc0, !PT ;  /* 0x00000800d7ff7812 */ /* 0x000fe4000782c0ff */
        /* <DEDUP_REMOVED lines=50> */
[C---:B------:R-:W-:Y:S02]  /*1ace0*/  LOP3.LUT P0, RZ, R215.reuse, 0x200, RZ, 0xc0, !PT ;  /* 0x00000200d7ff7812 */ /* 0x040fe4000780c0ff */
[----:B------:R-:W-:Y:S02]  /*1acf0*/  LOP3.LUT P1, RZ, R215, 0x1, RZ, 0xc0, !PT ;  /* 0x00000001d7ff7812 */ /* 0x000fe4000782c0ff */
        /* <DEDUP_REMOVED lines=37> */
[----:B------:R-:W-:Y:S03]  /*1af50*/  ISETP.LT.OR P0, PT, R2, 0x32, P0 ;  /* 0x000000320200780c */ /* 0x000fe60000701670 */
[----:B------:R-:W-:Y:S01]  /*1af60*/  SHFL.BFLY PT, R13, R3, 0x2, 0x1f ;  /* 0x0c401f00030d7f89 */ /* 0x000fe200000e0000 */
[----:B------:R-:W-:Y:S02]  /*1af70*/  FSEL R148, R31, -INF , !P0 ;  /* 0xff8000001f947808 */ /* 0x000fe40004000000 */
[C---:B------:R-:W-:Y:S02]  /*1af80*/  LOP3.LUT P0, RZ, R215.reuse, 0x8, RZ, 0xc0, !PT ;  /* 0x00000008d7ff7812 */ /* 0x040fe4000780c0ff */
[----:B------:R-:W-:Y:S02]  /*1af90*/  FMNMX.FTZ R8, R148, R8, !PT ;  /* 0x0000000894087209 */ /* 0x000fe40007810000 */
[----:B------:R-:W-:Y:S01]  /*1afa0*/  ISETP.GT.AND P0, PT, R0, 0x38, !P0 ;  /* 0x000000380000780c */ /* 0x000fe20004704270 */
[----:B------:R-:W-:Y:S03]  /*1afb0*/  LDSM.16.MT88.4 R28, [R201+0x100] ;  /* 0x00010000c91c783b */ /* 0x000fe60000004200 */
        /* <DEDUP_REMOVED lines=12> */
[----:B------:R-:W-:Y:S02]  /*1b080*/  ISETP.GT.AND P0, PT, R0, 0x41, !P1 ;  /* 0x000000410000780c */ /* 0x000fe40004f04270 */
        /* <DEDUP_REMOVED lines=9> */
[----:B------:R-:W-:Y:S02]  /*1b120*/  ISETP.GT.AND P0, PT, R0, 0x49, !P5 ;  /* 0x000000490000780c */ /* 0x000fe40006f04270 */
        /* <DEDUP_REMOVED lines=8> */
[----:B------:R-:W-:Y:S04]  /*1b1b0*/  ISETP.LT.OR P0, PT, R2, 0x52, P0 ;  /* 0x000000520200780c */ /* 0x000fe80000701670 */
[----:B------:R-:W-:Y:S02]  /*1b1c0*/  FSEL R167, R22, -INF , !P0 ;  /* 0xff80000016a77808 */ /* 0x000fe40004000000 */
[----:B------:R-:W-:Y:S01]  /*1b1d0*/  ISETP.GT.AND P0, PT, R0, 0x58, !P2 ;  /* 0x000000580000780c */ /* 0x000fe20005704270 */
[----:B------:R-:W-:Y:S03]  /*1b1e0*/  LDSM.16.MT88.4 R20, [R198+0x100] ;  /* 0x00010000c614783b */ /* 0x000fe60000004200 */
[----:B------:R-:W-:Y:S04]  /*1b1f0*/  ISETP.LT.OR P0, PT, R2, 0x59, P0 ;  /* 0x000000590200780c */ /* 0x000fe80000701670 */
[----:B------:R-:W-:Y:S02]  /*1b200*/  FSEL R170, R19, -INF , !P0 ;  /* 0xff80000013aa7808 */ /* 0x000fe40004000000 */
[----:B------:R-:W-:Y:S02]  /*1b210*/  ISETP.GT.AND P0, PT, R0, 0x59, !P1 ;  /* 0x000000590000780c */ /* 0x000fe40004f04270 */
[----:B------:R-:W-:Y:S02]  /*1b220*/  FMNMX.FTZ R0, R165, R8, !PT ;  /* 0x00000008a5007209 */ /* 0x000fe40007810000 */
[----:B------:R-:W-:Y:S02]  /*1b230*/  ISETP.LT.OR P0, PT, R2, 0x5a, P0 ;  /* 0x0000005a0200780c */ /* 0x000fe40000701670 */
[----:B------:R-:W-:Y:S02]  /*1b240*/  FMNMX.FTZ R0, R167, R0, !PT ;  /* 0x00000000a7007209 */ /* 0x000fe40007810000 */
[----:B------:R-:W-:Y:S02]  /*1b250*/  FSEL R71, R51, -INF , !P0 ;  /* 0xff80000033477808 */ /* 0x000fe40004000000 */
[----:B------:R-:W-:Y:S04]  /*1b260*/  FMNMX.FTZ R0, R170, R0, !PT ;  /* 0x00000000aa007209 */ /* 0x000fe80007810000 */
[----:B------:R-:W-:Y:S05]  /*1b270*/  FMNMX.FTZ R0, R71, R0, !PT ;  /* 0x0000000047007209 */ /* 0x000fea0007810000 */
[----:B------:R-:W1:Y:S02]  /*1b280*/  SHFL.BFLY PT, R2, R0, 0x2, 0x1f ;  /* 0x0c401f0000027f89 */ /* 0x000e6400000e0000 */
[----:B-1----:R-:W-:Y:S02]  /*1b290*/  FMNMX.FTZ R2, R0, R2, !PT ;  /* 0x0000000200027209 */ /* 0x002fe40007810000 */
[----:B------:R-:W-:Y:S05]  /*1b2a0*/  FMNMX.FTZ R3, R3, R13, !PT ;  /* 0x0000000d03037209 */ /* 0x000fea0007810000 */
[----:B------:R-:W1:Y:S02]  /*1b2b0*/  SHFL.BFLY PT, R68, R3, 0x1, 0x1f ;  /* 0x0c201f0003447f89 */ /* 0x000e6400000e0000 */
[----:B-1----:R-:W-:Y:S06]  /*1b2c0*/  FMNMX.FTZ R68, R3, R68, !PT ;  /* 0x0000004403447209 */ /* 0x002fec0007810000 */
[----:B------:R-:W1:Y:S01]  /*1b2d0*/  SHFL.BFLY PT, R3, R2, 0x1, 0x1f ;  /* 0x0c201f0002037f89 */ /* 0x000e6200000e0000 */
[C---:B------:R-:W-:Y:S01]  /*1b2e0*/  FSETP.NEU.FTZ.AND P0, PT, R68.reuse, -INF , PT ;  /* 0xff8000004400780b */ /* 0x040fe20003f1d000 */
[C---:B------:R-:W-:Y:S03]  /*1b2f0*/  FMUL.FTZ R132, R68.reuse, c[0x0][0x2d0] ;  /* 0x0000b40044847a20 */ /* 0x040fe60000410000 */
[----:B------:R-:W-:Y:S02]  /*1b300*/  FSEL R0, R68, RZ, P0 ;  /* 0x000000ff44007208 */ /* 0x000fe40000000000 */
[----:B------:R-:W-:Y:S03]  /*1b310*/  FSEL R132, R132, RZ, P0 ;  /* 0x000000ff84847208 */ /* 0x000fe60000000000 */
[----:B------:R-:W-:Y:S02]  /*1b320*/  FADD.FTZ R0, -R0, R69 ;  /* 0x0000004500007221 */ /* 0x000fe40000010100 */
[--C-:B------:R-:W-:Y:S02]  /*1b330*/  FFMA.FTZ R12, R12, c[0x0][0x2d0], -R132.reuse ;  /* 0x0000b4000c0c7a23 */ /* 0x100fe40000010884 */
[----:B------:R-:W-:Y:S02]  /*1b340*/  FMUL.FTZ R0, R0, c[0x0][0x2d0] ;  /* 0x0000b40000007a20 */ /* 0x000fe40000410000 */
[----:B------:R2:W-:Y:S01]  /*1b350*/  MUFU.EX2 R238, R12 ;  /* 0x0000000c00ee7308 */ /* 0x0005e20000000800 */
[--C-:B------:R-:W-:Y:S02]  /*1b360*/  FFMA.FTZ R9, R9, c[0x0][0x2d0], -R132.reuse ;  /* 0x0000b40009097a23 */ /* 0x100fe40000010884 */
[--C-:B------:R-:W-:Y:S02]  /*1b370*/  FFMA.FTZ R11, R11, c[0x0][0x2d0], -R132.reuse ;  /* 0x0000b4000b0b7a23 */ /* 0x100fe40000010884 */
[----:B------:R-:W-:Y:S01]  /*1b380*/  FFMA.FTZ R10, R10, c[0x0][0x2d0], -R132 ;  /* 0x0000b4000a0a7a23 */ /* 0x000fe20000010884 */
[----:B-1----:R-:W-:Y:S04]  /*1b390*/  FMNMX.FTZ R3, R3, R2, !PT ;  /* 0x0000000203037209 */ /* 0x002fe80007810000 */
[----:B------:R1:W3:Y:S01]  /*1b3a0*/  MUFU.EX2 R2, R0 ;  /* 0x0000000000027308 */ /* 0x0002e20000000800 */
[C---:B------:R-:W-:Y:S01]  /*1b3b0*/  FSETP.NEU.FTZ.AND P0, PT, R3.reuse, -INF , PT ;  /* 0xff8000000300780b */ /* 0x040fe20003f1d000 */
[----:B------:R-:W-:Y:S05]  /*1b3c0*/  FMUL.FTZ R69, R3, c[0x0][0x2d0] ;  /* 0x0000b40003457a20 */ /* 0x000fea0000410000 */
[----:B------:R-:W-:Y:S03]  /*1b3d0*/  FSEL R69, R69, RZ, P0 ;  /* 0x000000ff45457208 */ /* 0x000fe60000000000 */
[----:B------:R4:W-:Y:S02]  /*1b3e0*/  MUFU.EX2 R237, R9 ;  /* 0x0000000900ed7308 */ /* 0x0009e40000000800 */
[--C-:B------:R-:W-:Y:S01]  /*1b3f0*/  FFMA.FTZ R4, R4, c[0x0][0x2d0], -R69.reuse ;  /* 0x0000b40004047a23 */ /* 0x100fe20000010845 */
[----:B--2---:R-:W2:Y:S01]  /*1b400*/  LDSM.16.MT88.4 R12, [R197+0x100] ;  /* 0x00010000c50c783b */ /* 0x004ea20000004200 */
[--C-:B------:R-:W-:Y:S02]  /*1b410*/  FFMA.FTZ R6, R6, c[0x0][0x2d0], -R69.reuse ;  /* 0x0000b40006067a23 */ /* 0x100fe40000010845 */
[--C-:B------:R-:W-:Y:S02]  /*1b420*/  FFMA.FTZ R5, R5, c[0x0][0x2d0], -R69.reuse ;  /* 0x0000b40005057a23 */ /* 0x100fe40000010845 */
[--C-:B------:R-:W-:Y:S02]  /*1b430*/  FFMA.FTZ R7, R7, c[0x0][0x2d0], -R69.reuse ;  /* 0x0000b40007077a23 */ /* 0x100fe40000010845 */
[----:B------:R-:W5:Y:S01]  /*1b440*/  MUFU.EX2 R240, R11 ;  /* 0x0000000b00f07308 */ /* 0x000f620000000800 */
[----:B-1----:R-:W-:Y:S01]  /*1b450*/  FSEL R0, R3, RZ, P0 ;  /* 0x000000ff03007208 */ /* 0x002fe20000000000 */
[----:B---3--:R-:W-:Y:S01]  /*1b460*/  FMUL.FTZ R8, R2, R80 ;  /* 0x0000005002087220 */ /* 0x008fe20000410000 */
[----:B------:R-:W-:Y:S01]  /*1b470*/  ISETP.GT.AND P0, PT, R216, R252, PT ;  /* 0x000000fcd800720c */ /* 0x000fe20003f04270 */
[----:B------:R-:W-:Y:S02]  /*1b480*/  FMUL.FTZ R16, R2, R88 ;  /* 0x0000005802107220 */ /* 0x000fe40000410000 */
[----:B------:R-:W-:Y:S04]  /*1b490*/  FADD.FTZ R0, -R0, R70 ;  /* 0x0000004600007221 */ /* 0x000fe80000010100 */
[----:B------:R-:W1:Y:S01]  /*1b4a0*/  MUFU.EX2 R239, R10 ;  /* 0x0000000a00ef7308 */ /* 0x000e620000000800 */
[----:B------:R-:W-:Y:S02]  /*1b4b0*/  FMUL.FTZ R17, R2, R89 ;  /* 0x0000005902117220 */ /* 0x000fe40000410000 */
[----:B------:R-:W-:Y:S02]  /*1b4c0*/  FMUL.FTZ R0, R0, c[0x0][0x2d0] ;  /* 0x0000b40000007a20 */ /* 0x000fe40000410000 */
[C---:B----4-:R-:W-:Y:S02]  /*1b4d0*/  FMUL.FTZ R9, R2.reuse, R81 ;  /* 0x0000005102097220 */ /* 0x050fe40000410000 */
[C---:B------:R-:W-:Y:S02]  /*1b4e0*/  FMUL.FTZ R24, R2.reuse, R96 ;  /* 0x0000006002187220 */ /* 0x040fe40000410000 */
[C---:B------:R-:W-:Y:S01]  /*1b4f0*/  FMUL.FTZ R25, R2.reuse, R97 ;  /* 0x0000006102197220 */ /* 0x040fe20000410000 */
[----:B------:R3:W-:Y:S01]  /*1b500*/  MUFU.EX2 R168, R4 ;  /* 0x0000000400a87308 */ /* 0x0007e20000000800 */
[--C-:B------:R-:W-:Y:S02]  /*1b510*/  FFMA.FTZ R70, R133, c[0x0][0x2d0], -R69.reuse ;  /* 0x0000b40085467a23 */ /* 0x100fe40000010845 */
[----:B------:R-:W-:Y:S01]  /*1b520*/  FMUL.FTZ R32, R2, R104 ;  /* 0x0000006802207220 */ /* 0x000fe20000410000 */
[----:B-----5:R-:W-:Y:S01]  /*1b530*/  F2FP.PACK_AB R72, R240, R237 ;  /* 0x000000edf048723e */ /* 0x020fe200000000ff */
[C---:B------:R-:W-:Y:S02]  /*1b540*/  FMUL.FTZ R33, R2.reuse, R105 ;  /* 0x0000006902217220 */ /* 0x040fe40000410000 */
[C---:B------:R-:W-:Y:S02]  /*1b550*/  FMUL.FTZ R52, R2.reuse, R52 ;  /* 0x0000003402347220 */ /* 0x040fe40000410000 */
[C---:B------:R-:W-:Y:S01]  /*1b560*/  FMUL.FTZ R53, R2.reuse, R53 ;  /* 0x0000003502357220 */ /* 0x040fe20000410000 */
[----:B------:R-:W4:Y:S01]  /*1b570*/  MUFU.EX2 R236, R6 ;  /* 0x0000000600ec7308 */ /* 0x000f220000000800 */
[C---:B------:R-:W-:Y:S02]  /*1b580*/  FMUL.FTZ R56, R2.reuse, R56 ;  /* 0x0000003802387220 */ /* 0x040fe40000410000 */
[----:B------:R-:W-:Y:S01]  /*1b590*/  FMUL.FTZ R57, R2, R57 ;  /* 0x0000003902397220 */ /* 0x000fe20000410000 */
[----:B-1----:R-:W-:Y:S01]  /*1b5a0*/  F2FP.PACK_AB R74, R238, R239 ;  /* 0x000000efee4a723e */ /* 0x002fe200000000ff */
[C---:B------:R-:W-:Y:S02]  /*1b5b0*/  FMUL.FTZ R60, R2.reuse, R60 ;  /* 0x0000003c023c7220 */ /* 0x040fe40000410000 */
[C---:B------:R-:W-:Y:S02]  /*1b5c0*/  FMUL.FTZ R61, R2.reuse, R61 ;  /* 0x0000003d023d7220 */ /* 0x040fe40000410000 */
[C---:B------:R-:W-:Y:S01]  /*1b5d0*/  FMUL.FTZ R64, R2.reuse, R64 ;  /* 0x0000004002407220 */ /* 0x040fe20000410000 */
[----:B------:R1:W-:Y:S01]  /*1b5e0*/  MUFU.EX2 R235, R5 ;  /* 0x0000000500eb7308 */ /* 0x0003e20000000800 */
[C---:B------:R-:W-:Y:S02]  /*1b5f0*/  FMUL.FTZ R65, R2.reuse, R65 ;  /* 0x0000004102417220 */ /* 0x040fe40000410000 */
[----:B---3--:R-:W-:Y:S07]  /*1b600*/  FMUL.FTZ R4, R2, R76 ;  /* 0x0000004c02047220 */ /* 0x008fee0000410000 */
[----:B------:R-:W3:Y:S01]  /*1b610*/  MUFU.EX2 R234, R7 ;  /* 0x0000000700ea7308 */ /* 0x000ee20000000800 */
[----:B----4-:R-:W-:Y:S09]  /*1b620*/  F2FP.PACK_AB R73, R236, R168 ;  /* 0x000000a8ec49723e */ /* 0x010ff200000000ff */
[----:B------:R-:W4:Y:S01]  /*1b630*/  MUFU.EX2 R0, R0 ;  /* 0x0000000000007308 */ /* 0x000f220000000800 */
[----:B-1----:R-:W-:Y:S01]  /*1b640*/  FMUL.FTZ R5, R2, R77 ;  /* 0x0000004d02057220 */ /* 0x002fe20000410000 */
[----:B---3--:R-:W-:Y:S01]  /*1b650*/  F2FP.PACK_AB R75, R234, R235 ;  /* 0x000000ebea4b723e */ /* 0x008fe200000000ff */
        /* <DEDUP_REMOVED lines=62> */
[--C-:B------:R-:W-:Y:S01]  /*1ba40*/  FFMA.FTZ R44, R48, c[0x0][0x2d0], -R132.reuse ;  /* 0x0000b400302c7a23 */ /* 0x100fe20000010884 */
[----:B------:R4:W-:Y:S01]  /*1ba50*/  MUFU.EX2 R108, R70 ;  /* 0x00000046006c7308 */ /* 0x0009e20000000800 */
[C---:B------:R-:W-:Y:S03]  /*1ba60*/  FMUL.FTZ R45, R2.reuse, R117 ;  /* 0x00000075022d7220 */ /* 0x040fe60000410000 */
[--C-:B------:R-:W-:Y:S02]  /*1ba70*/  FFMA.FTZ R48, R49, c[0x0][0x2d0], -R132.reuse ;  /* 0x0000b40031307a23 */ /* 0x100fe40000010884 */
[C---:B-1----:R-:W-:Y:S02]  /*1ba80*/  FMUL.FTZ R40, R2.reuse, R112 ;  /* 0x0000007002287220 */ /* 0x042fe40000410000 */
[----:B------:R-:W-:Y:S01]  /*1ba90*/  LDSM.16.MT88.4 R112, [R197+0x5900] ;  /* 0x00590000c570783b */ /* 0x000fe20000004200 */
[----:B------:R-:W-:Y:S01]  /*1baa0*/  FMUL.FTZ R49, R2, R121 ;  /* 0x0000007902317220 */ /* 0x000fe20000410000 */
[----:B------:R1:W-:Y:S03]  /*1bab0*/  MUFU.EX2 R110, R44 ;  /* 0x0000002c006e7308 */ /* 0x0003e60000000800 */
[C---:B------:R-:W-:Y:S07]  /*1bac0*/  HMMA.16816.F32 R40, R72.reuse, R46, R40 ;  /* 0x0000002e4828723c */ /* 0x040fee0000001828 */
[C---:B------:R-:W-:Y:S01]  /*1bad0*/  FMUL.FTZ R47, R0.reuse, R119 ;  /* 0x00000077002f7220 */ /* 0x040fe20000410000 */
[----:B------:R5:W2:Y:S01]  /*1bae0*/  MUFU.EX2 R232, R48 ;  /* 0x0000003000e87308 */ /* 0x000aa20000000800 */
[----:B------:R-:W-:Y:S03]  /*1baf0*/  FMUL.FTZ R46, R0, R118 ;  /* 0x00000076002e7220 */ /* 0x000fe60000410000 */
[--C-:B----4-:R-:W-:Y:S02]  /*1bb00*/  FFMA.FTZ R70, R135, c[0x0][0x2d0], -R69.reuse ;  /* 0x0000b40087467a23 */ /* 0x110fe40000010845 */
[C---:B-1----:R-:W-:Y:S04]  /*1bb10*/  FMUL.FTZ R44, R2.reuse, R116 ;  /* 0x00000074022c7220 */ /* 0x042fe80000410000 */
[----:B------:R1:W-:Y:S03]  /*1bb20*/  MUFU.EX2 R116, R70 ;  /* 0x0000004600747308 */ /* 0x0003e60000000800 */
[C---:B------:R-:W-:Y:S03]  /*1bb30*/  HMMA.16816.F32 R44, R72.reuse, R76, R44 ;  /* 0x0000004c482c723c */ /* 0x040fe6000000182c */
[----:B-----5:R-:W-:Y:S02]  /*1bb40*/  FMUL.FTZ R48, R2, R120 ;  /* 0x0000007802307220 */ /* 0x020fe40000410000 */
[----:B------:R-:W-:Y:S05]  /*1bb50*/  LDSM.16.MT88.4 R120, [R198+0x5900] ;  /* 0x00590000c678783b */ /* 0x000fea0000004200 */
[C---:B------:R-:W-:Y:S03]  /*1bb60*/  HMMA.16816.F32 R48, R72.reuse, R78, R48 ;  /* 0x0000004e4830723c */ /* 0x040fe60000001830 */
[----:B------:R-:W4:Y:S05]  /*1bb70*/  LDSM.16.MT88.4 R76, [R197+0x900] ;  /* 0x00090000c54c783b */ /* 0x000f2a0000004200 */
[C---:B--2---:R-:W-:Y:S04]  /*1bb80*/  HMMA.16816.F32 R52, R72.reuse, R80, R52 ;  /* 0x000000504834723c */ /* 0x044fe80000001834 */
[--C-:B-1----:R-:W-:Y:S04]  /*1bb90*/  FFMA.FTZ R70, R136, c[0x0][0x2d0], -R69.reuse ;  /* 0x0000b40088467a23 */ /* 0x102fe80000010845 */
[C---:B------:R-:W-:Y:S01]  /*1bba0*/  HMMA.16816.F32 R56, R72.reuse, R82, R56 ;  /* 0x000000524838723c */ /* 0x040fe20000001838 */
[----:B------:R1:W2:Y:S01]  /*1bbb0*/  MUFU.EX2 R229, R70 ;  /* 0x0000004600e57308 */ /* 0x0002a20000000800 */
[----:B------:R-:W5:Y:S06]  /*1bbc0*/  LDSM.16.MT88.4 R80, [R198+0x900] ;  /* 0x00090000c650783b */ /* 0x000f6c0000004200 */
[C---:B---3--:R-:W-:Y:S08]  /*1bbd0*/  HMMA.16816.F32 R60, R72.reuse, R84, R60 ;  /* 0x00000054483c723c */ /* 0x048ff0000000183c */
[----:B------:R-:W-:Y:S01]  /*1bbe0*/  HMMA.16816.F32 R64, R72, R86, R64 ;  /* 0x000000564840723c */ /* 0x000fe20000001840 */
[----:B------:R-:W3:Y:S06]  /*1bbf0*/  LDSM.16.MT88.4 R84, [R197+0x3900] ;  /* 0x00390000c554783b */ /* 0x000eec0000004200 */
[----:B------:R-:W-:Y:S01]  /*1bc00*/  F2FP.PACK_AB R72, R111, R233 ;  /* 0x000000e96f48723e */ /* 0x000fe200000000ff */
[--C-:B-1----:R-:W-:Y:S01]  /*1bc10*/  FFMA.FTZ R70, R138, c[0x0][0x2d0], -R132.reuse ;  /* 0x0000b4008a467a23 */ /* 0x102fe20000010884 */
[----:B------:R-:W-:Y:S03]  /*1bc20*/  F2FP.PACK_AB R74, R232, R110 ;  /* 0x0000006ee84a723e */ /* 0x000fe600000000ff */
[----:B------:R1:W-:Y:S01]  /*1bc30*/  MUFU.EX2 R226, R70 ;  /* 0x0000004600e27308 */ /* 0x0003e20000000800 */
[----:B------:R-:W-:Y:S02]  /*1bc40*/  F2FP.PACK_AB R73, R108, R109 ;  /* 0x0000006d6c49723e */ /* 0x000fe400000000ff */
[----:B--2---:R-:W-:Y:S07]  /*1bc50*/  F2FP.PACK_AB R75, R229, R116 ;  /* 0x00000074e54b723e */ /* 0x004fee00000000ff */
[C---:B----4-:R-:W-:Y:S08]  /*1bc60*/  HMMA.16816.F32 R4, R72.reuse, R76, R4 ;  /* 0x0000004c4804723c */ /* 0x050ff00000001804 */
[C---:B------:R-:W-:Y:S01]  /*1bc70*/  HMMA.16816.F32 R8, R72.reuse, R78, R8 ;  /* 0x0000004e4808723c */ /* 0x040fe20000001808 */
[----:B------:R-:W2:Y:S03]  /*1bc80*/  LDSM.16.MT88.4 R76, [R198+0x3900] ;  /* 0x00390000c64c783b */ /* 0x000ea60000004200 */
[--C-:B-1----:R-:W-:Y:S04]  /*1bc90*/  FFMA.FTZ R70, R140, c[0x0][0x2d0], -R132.reuse ;  /* 0x0000b4008c467a23 */ /* 0x102fe80000010884 */
[C---:B-----5:R-:W-:Y:S01]  /*1bca0*/  HMMA.16816.F32 R12, R72.reuse, R80, R12 ;  /* 0x00000050480c723c */ /* 0x060fe2000000180c */
[----:B------:R1:W4:Y:S07]  /*1bcb0*/  MUFU.EX2 R227, R70 ;  /* 0x0000004600e37308 */ /* 0x00032e0000000800 */
[C---:B------:R-:W-:Y:S01]  /*1bcc0*/  HMMA.16816.F32 R16, R72.reuse, R82, R16 ;  /* 0x000000524810723c */ /* 0x040fe20000001810 */
[----:B------:R-:W5:Y:S07]  /*1bcd0*/  LDSM.16.MT88.4 R80, [R201+0x3900] ;  /* 0x00390000c950783b */ /* 0x000f6e0000004200 */
[C---:B------:R-:W-:Y:S08]  /*1bce0*/  HMMA.16816.F32 R20, R72.reuse, R88, R20 ;  /* 0x000000584814723c */ /* 0x040ff00000001814 */
[C---:B------:R-:W-:Y:S01]  /*1bcf0*/  HMMA.16816.F32 R24, R72.reuse, R90, R24 ;  /* 0x0000005a4818723c */ /* 0x040fe20000001818 */
[----:B------:R-:W4:Y:S03]  /*1bd00*/  LDSM.16.MT88.4 R88, [R200+0x3900] ;  /* 0x00390000c858783b */ /* 0x000f260000004200 */
[--C-:B-1----:R-:W-:Y:S04]  /*1bd10*/  FFMA.FTZ R70, R142, c[0x0][0x2d0], -R132.reuse ;  /* 0x0000b4008e467a23 */ /* 0x102fe80000010884 */
[C---:B------:R-:W-:Y:S01]  /*1bd20*/  HMMA.16816.F32 R28, R72.reuse, R92, R28 ;  /* 0x0000005c481c723c */ /* 0x040fe2000000181c */
[----:B------:R1:W-:Y:S07]  /*1bd30*/  MUFU.EX2 R119, R70 ;  /* 0x0000004600777308 */ /* 0x0003ee0000000800 */
[C---:B------:R-:W-:Y:S01]  /*1bd40*/  HMMA.16816.F32 R32, R72.reuse, R94, R32 ;  /* 0x0000005e4820723c */ /* 0x040fe20000001820 */
[----:B------:R-:W-:Y:S07]  /*1bd50*/  LDSM.16.MT88.4 R92, [R200+0x4100] ;  /* 0x00410000c85c783b */ /* 0x000fee0000004200 */
[C---:B---3--:R-:W-:Y:S08]  /*1bd60*/  HMMA.16816.F32 R36, R72.reuse, R84, R36 ;  /* 0x000000544824723c */ /* 0x048ff00000001824 */
[C---:B------:R-:W-:Y:S01]  /*1bd70*/  HMMA.16816.F32 R40, R72.reuse, R86, R40 ;  /* 0x000000564828723c */ /* 0x040fe20000001828 */
[----:B------:R-:W-:Y:S03]  /*1bd80*/  LDSM.16.MT88.4 R84, [R198+0x1100] ;  /* 0x00110000c654783b */ /* 0x000fe60000004200 */
[--C-:B-1----:R-:W-:Y:S04]  /*1bd90*/  FFMA.FTZ R70, R144, c[0x0][0x2d0], -R132.reuse ;  /* 0x0000b40090467a23 */ /* 0x102fe80000010884 */
[C---:B--2---:R-:W-:Y:S01]  /*1bda0*/  HMMA.16816.F32 R44, R72.reuse, R76, R44 ;  /* 0x0000004c482c723c */ /* 0x044fe2000000182c */
[----:B------:R1:W2:Y:S07]  /*1bdb0*/  MUFU.EX2 R225, R70 ;  /* 0x0000004600e17308 */ /* 0x0002ae0000000800 */
[C---:B------:R-:W-:Y:S01]  /*1bdc0*/  HMMA.16816.F32 R48, R72.reuse, R78, R48 ;  /* 0x0000004e4830723c */ /* 0x040fe20000001830 */
[----:B------:R-:W3:Y:S07]  /*1bdd0*/  LDSM.16.MT88.4 R76, [R197+0x1100] ;  /* 0x00110000c54c783b */ /* 0x000eee0000004200 */
[C---:B-----5:R-:W-:Y:S08]  /*1bde0*/  HMMA.16816.F32 R52, R72.reuse, R80, R52 ;  /* 0x000000504834723c */ /* 0x060ff00000001834 */
[C---:B------:R-:W-:Y:S01]  /*1bdf0*/  HMMA.16816.F32 R56, R72.reuse, R82, R56 ;  /* 0x000000524838723c */ /* 0x040fe20000001838 */
[----:B------:R-:W5:Y:S03]  /*1be00*/  LDSM.16.MT88.4 R80, [R201+0x1100] ;  /* 0x00110000c950783b */ /* 0x000f660000004200 */
[--C-:B-1----:R-:W-:Y:S04]  /*1be10*/  FFMA.FTZ R70, R137, c[0x0][0x2d0], -R69.reuse ;  /* 0x0000b40089467a23 */ /* 0x102fe80000010845 */
[C---:B----4-:R-:W-:Y:S01]  /*1be20*/  HMMA.16816.F32 R60, R72.reuse, R88, R60 ;  /* 0x00000058483c723c */ /* 0x050fe2000000183c */
[----:B------:R1:W-:Y:S07]  /*1be30*/  MUFU.EX2 R118, R70 ;  /* 0x0000004600767308 */ /* 0x0003ee0000000800 */
[----:B------:R-:W-:Y:S01]  /*1be40*/  HMMA.16816.F32 R64, R72, R90, R64 ;  /* 0x0000005a4840723c */ /* 0x000fe20000001840 */
[----:B------:R-:W4:Y:S06]  /*1be50*/  LDSM.16.MT88.4 R88, [R200+0x1100] ;  /* 0x00110000c858783b */ /* 0x000f2c0000004200 */
[----:B------:R-:W-:Y:S02]  /*1be60*/  F2FP.PACK_AB R72, R227, R226 ;  /* 0x000000e2e348723e */ /* 0x000fe400000000ff */
[----:B--2---:R-:W-:Y:S03]  /*1be70*/  F2FP.PACK_AB R74, R225, R119 ;  /* 0x00000077e14a723e */ /* 0x004fe600000000ff */
        /* <DEDUP_REMOVED lines=18> */
[C---:B-----5:R-:W-:Y:S08]  /*1bfa0*/  HMMA.16816.F32 R20, R72.reuse, R80, R20 ;  /* 0x000000504814723c */ /* 0x060ff00000001814 */
[C---:B------:R-:W-:Y:S01]  /*1bfb0*/  HMMA.16816.F32 R24, R72.reuse, R82, R24 ;  /* 0x000000524818723c */ /* 0x040fe20000001818 */
[----:B------:R-:W5:Y:S07]  /*1bfc0*/  LDSM.16.MT88.4 R80, [R201+0x4100] ;  /* 0x00410000c950783b */ /* 0x000f6e0000004200 */
[C---:B----4-:R-:W-:Y:S04]  /*1bfd0*/  HMMA.16816.F32 R28, R72.reuse, R88, R28 ;  /* 0x00000058481c723c */ /* 0x050fe8000000181c */
[--C-:B-1----:R-:W-:Y:S04]  /*1bfe0*/  FFMA.FTZ R70, R150, c[0x0][0x2d0], -R132.reuse ;  /* 0x0000b40096467a23 */ /* 0x102fe80000010884 */
[C---:B------:R-:W-:Y:S01]  /*1bff0*/  HMMA.16816.F32 R32, R72.reuse, R90, R32 ;  /* 0x0000005a4820723c */ /* 0x040fe20000001820 */
[----:B------:R1:W-:Y:S01]  /*1c000*/  MUFU.EX2 R189, R70 ;  /* 0x0000004600bd7308 */ /* 0x0003e20000000800 */
[----:B------:R-:W4:Y:S06]  /*1c010*/  LDSM.16.MT88.4 R88, [R197+0x1900] ;  /* 0x00190000c558783b */ /* 0x000f2c0000004200 */
[C---:B--2---:R-:W-:Y:S08]  /*1c020*/  HMMA.16816.F32 R36, R72.reuse, R76, R36 ;  /* 0x0000004c4824723c */ /* 0x044ff00000001824 */
[C---:B------:R-:W-:Y:S01]  /*1c030*/  HMMA.16816.F32 R40, R72.reuse, R78, R40 ;  /* 0x0000004e4828723c */ /* 0x040fe20000001828 */
[----:B------:R-:W2:Y:S07]  /*1c040*/  LDSM.16.MT88.4 R76, [R198+0x1900] ;  /* 0x00190000c64c783b */ /* 0x000eae0000004200 */
[C---:B---3--:R-:W-:Y:S04]  /*1c050*/  HMMA.16816.F32 R44, R72.reuse, R84, R44 ;  /* 0x00000054482c723c */ /* 0x048fe8000000182c */
[--C-:B-1----:R-:W-:Y:S04]  /*1c060*/  FFMA.FTZ R70, R151, c[0x0][0x2d0], -R132.reuse ;  /* 0x0000b40097467a23 */ /* 0x102fe80000010884 */
[C---:B------:R-:W-:Y:S01]  /*1c070*/  HMMA.16816.F32 R48, R72.reuse, R86, R48 ;  /* 0x000000564830723c */ /* 0x040fe20000001830 */
[----:B------:R1:W3:Y:S01]  /*1c080*/  MUFU.EX2 R151, R70 ;  /* 0x0000004600977308 */ /* 0x0002e20000000800 */
[----:B------:R-:W-:Y:S06]  /*1c090*/  LDSM.16.MT88.4 R84, [R200+0x1900] ;  /* 0x00190000c854783b */ /* 0x000fec0000004200 */
[C---:B-----5:R-:W-:Y:S08]  /*1c0a0*/  HMMA.16816.F32 R52, R72.reuse, R80, R52 ;  /* 0x000000504834723c */ /* 0x060ff00000001834 */
[C---:B------:R-:W-:Y:S01]  /*1c0b0*/  HMMA.16816.F32 R56, R72.reuse, R82, R56 ;  /* 0x000000524838723c */ /* 0x040fe20000001838 */
[----:B------:R-:W5:Y:S07]  /*1c0c0*/  LDSM.16.MT88.4 R80, [R201+0x1900] ;  /* 0x00190000c950783b */ /* 0x000f6e0000004200 */
        /* <DEDUP_REMOVED lines=17> */
[C---:B----4-:R-:W-:Y:S08]  /*1c1e0*/  HMMA.16816.F32 R4, R72.reuse, R88, R4 ;  /* 0x000000584804723c */ /* 0x050ff00000001804 */
[C---:B------:R-:W-:Y:S01]  /*1c1f0*/  HMMA.16816.F32 R8, R72.reuse, R90, R8 ;  /* 0x0000005a4808723c */ /* 0x040fe20000001808 */
[----:B------:R-:W3:Y:S07]  /*1c200*/  LDSM.16.MT88.4 R88, [R197+0x4900] ;  /* 0x00490000c558783b */ /* 0x000eee0000004200 */
[C---:B--2---:R-:W-:Y:S04]  /*1c210*/  HMMA.16816.F32 R12, R72.reuse, R76, R12 ;  /* 0x0000004c480c723c */ /* 0x044fe8000000180c */
[--C-:B-1----:R-:W-:Y:S04]  /*1c220*/  FFMA.FTZ R70, R160, c[0x0][0x2d0], -R132.reuse ;  /* 0x0000b400a0467a23 */ /* 0x102fe80000010884 */
[C---:B------:R-:W-:Y:S01]  /*1c230*/  HMMA.16816.F32 R16, R72.reuse, R78, R16 ;  /* 0x0000004e4810723c */ /* 0x040fe20000001810 */
[----:B------:R1:W2:Y:S01]  /*1c240*/  MUFU.EX2 R144, R70 ;  /* 0x0000004600907308 */ /* 0x0002a20000000800 */
[----:B------:R-:W4:Y:S06]  /*1c250*/  LDSM.16.MT88.4 R76, [R198+0x4900] ;  /* 0x00490000c64c783b */ /* 0x000f2c0000004200 */
[C---:B-----5:R-:W-:Y:S08]  /*1c260*/  HMMA.16816.F32 R20, R72.reuse, R80, R20 ;  /* 0x000000504814723c */ /* 0x060ff00000001814 */
[C---:B------:R-:W-:Y:S01]  /*1c270*/  HMMA.16816.F32 R24, R72.reuse, R82, R24 ;  /* 0x000000524818723c */ /* 0x040fe20000001818 */
[----:B------:R-:W5:Y:S07]  /*1c280*/  LDSM.16.MT88.4 R80, [R197+0x2100] ;  /* 0x00210000c550783b */ /* 0x000f6e0000004200 */
[C---:B------:R-:W-:Y:S04]  /*1c290*/  HMMA.16816.F32 R28, R72.reuse, R84, R28 ;  /* 0x00000054481c723c */ /* 0x040fe8000000181c */
[--C-:B-1----:R-:W-:Y:S04]  /*1c2a0*/  FFMA.FTZ R70, R162, c[0x0][0x2d0], -R132.reuse ;  /* 0x0000b400a2467a23 */ /* 0x102fe80000010884 */
[C---:B------:R-:W-:Y:S01]  /*1c2b0*/  HMMA.16816.F32 R32, R72.reuse, R86, R32 ;  /* 0x000000564820723c */ /* 0x040fe20000001820 */
[----:B------:R1:W-:Y:S01]  /*1c2c0*/  MUFU.EX2 R143, R70 ;  /* 0x00000046008f7308 */ /* 0x0003e20000000800 */
[----:B------:R-:W2:Y:S06]  /*1c2d0*/  LDSM.16.MT88.4 R84, [R198+0x2100] ;  /* 0x00210000c654783b */ /* 0x000eac0000004200 */
[C---:B---3--:R-:W-:Y:S08]  /*1c2e0*/  HMMA.16816.F32 R36, R72.reuse, R88, R36 ;  /* 0x000000584824723c */ /* 0x048ff00000001824 */
        /* <DEDUP_REMOVED lines=16> */
[----:B---3--:R-:W-:Y:S03]  /*1c3f0*/  F2FP.PACK_AB R74, R142, R143 ;  /* 0x0000008f8e4a723e */ /* 0x008fe600000000ff */
        /* <DEDUP_REMOVED lines=10> */
[C---:B-----5:R-:W-:Y:S08]  /*1c4a0*/  HMMA.16816.F32 R4, R72.reuse, R80, R4 ;  /* 0x000000504804723c */ /* 0x060ff00000001804 */
        /* <DEDUP_REMOVED lines=19> */
[C---:B-----5:R-:W-:Y:S04]  /*1c5e0*/  HMMA.16816.F32 R44, R72.reuse, R84, R44 ;  /* 0x00000054482c723c */ /* 0x060fe8000000182c */
[--C-:B-1----:R-:W-:Y:S04]  /*1c5f0*/  FFMA.FTZ R70, R165, c[0x0][0x2d0], -R69.reuse ;  /* 0x0000b400a5467a23 */ /* 0x102fe80000010845 */
[C---:B------:R-:W-:Y:S01]  /*1c600*/  HMMA.16816.F32 R48, R72.reuse, R86, R48 ;  /* 0x000000564830723c */ /* 0x040fe20000001830 */
[----:B------:R1:W-:Y:S07]  /*1c610*/  MUFU.EX2 R133, R70 ;  /* 0x0000004600857308 */ /* 0x0003ee0000000800 */
[C---:B------:R-:W-:Y:S08]  /*1c620*/  HMMA.16816.F32 R52, R72.reuse, R92, R52 ;  /* 0x0000005c4834723c */ /* 0x040ff00000001834 */
[C---:B------:R-:W-:Y:S08]  /*1c630*/  HMMA.16816.F32 R56, R72.reuse, R94, R56 ;  /* 0x0000005e4838723c */ /* 0x040ff00000001838 */
[C---:B----4-:R-:W-:Y:S04]  /*1c640*/  HMMA.16816.F32 R60, R72.reuse, R76, R60 ;  /* 0x0000004c483c723c */ /* 0x050fe8000000183c */
        /* <DEDUP_REMOVED lines=82> */
.L_x_429:
        /* <DEDUP_REMOVED lines=91> */
.L_x_361:
        /* <DEDUP_REMOVED lines=122> */
.L_x_441:
        /* <DEDUP_REMOVED lines=103> */
[----:B------:R-:W-:Y:S01]  /*1df30*/  IADD3 R6, R12, 0x40, RZ ;  /* 0x000000400c067810 */ /* 0x000fe20007ffe0ff */
[----:B---3--:R1:W-:Y:S01]  /*1df40*/  @!P0 ST.E [R8.64], R33 ;  /* 0x0000002108008985 */ /* 0x0083e2000c101912 */
[----:B------:R-:W-:Y:S01]  /*1df50*/  IMAD.IADD R3, R3, 0x1, R4 ;  /* 0x0000000103037824 */ /* 0x000fe200078e0204 */
[C---:B------:R-:W-:Y:S02]  /*1df60*/  LEA R14, P0, R2.reuse, c[0x0][0x380], 0x1 ;  /* 0x0000e000020e7a11 */ /* 0x040fe400078008ff */
        /* <DEDUP_REMOVED lines=22> */
.L_x_443:
[----:B------:R-:W-:Y:S05]  /*1e0d0*/  BSYNC B0 ;  /* 0x0000000000007941 */ /* 0x000fea0003800000 */
.L_x_442:
        /* <DEDUP_REMOVED lines=15> */
.L_x_445:
[----:B------:R-:W-:Y:S05]  /*1e1d0*/  BSYNC B0 ;  /* 0x0000000000007941 */ /* 0x000fea0003800000 */
.L_x_444:
        /* <DEDUP_REMOVED lines=15> */
.L_x_447:
[----:B------:R-:W-:Y:S05]  /*1e2d0*/  BSYNC B0 ;  /* 0x0000000000007941 */ /* 0x000fea0003800000 */
.L_x_446:
        /* <DEDUP_REMOVED lines=16> */
.L_x_440:
        /* <DEDUP_REMOVED lines=19> */
.L_x_448:
        /* <DEDUP_REMOVED lines=40> */
.L_x_450:
[----:B------:R-:W-:Y:S05]  /*1e790*/  BSYNC B0 ;  /* 0x0000000000007941 */ /* 0x000fea0003800000 */
.L_x_449:
        /* <DEDUP_REMOVED lines=57> */
.L_x_452:
[----:B------:R-:W-:Y:S05]  /*1eb30*/  BSYNC B0 ;  /* 0x0000000000007941 */ /* 0x000fea0003800000 */
.L_x_451:
        /* <DEDUP_REMOVED lines=15> */
.L_x_454:
[----:B------:R-:W-:Y:S05]  /*1ec30*/  BSYNC B0 ;  /* 0x0000000000007941 */ /* 0x000fea0003800000 */
.L_x_453:
        /* <DEDUP_REMOVED lines=15> */
.L_x_456:
[----:B------:R-:W-:Y:S05]  /*1ed30*/  BSYNC B0 ;  /* 0x0000000000007941 */ /* 0x000fea0003800000 */
.L_x_455:
        /* <DEDUP_REMOVED lines=16> */
.L_x_457:
        /* <DEDUP_REMOVED lines=12> */
.L_x_4335:


//--------------------- .text._ZN7cutlass13device_kernelIN5flash19enable_sm80_to_sm89INS1_16FlashAttnFwdSm80INS1_25CollectiveMainloopFwdSm80ILi8ELi1ELb1EN4cute5tupleIJNS5_1CILi128EEES8_S8_EEELi128ENS_6half_tEfNS_4arch4Sm80ELb1ELb0ELb1ELb0ELb1ELb0ELb1ELb0EEENS1_21CollectiveEpilogueFwdIS9_NS6_IJNS7_ILi1EEESF_SF_EEESA_SC_Li256ELb0ELb1ELb0ELb0EEENS1_30DynamicPersistentTileSchedulerILi256ELi256ELb0ELb1ELb0EEEEEEEEEvNT_6ParamsE --------------------------
	.section	.text._ZN7cutlass13device_kernelIN5flash19enable_sm80_to_sm89INS1_16FlashAttnFwdSm80INS1_25CollectiveMainloopFwdSm80ILi8ELi1ELb1EN4cute5tupleIJNS5_1CILi128EEES8_S8_EEELi128ENS_6half_tEfNS_4arch4Sm80ELb1ELb0ELb1ELb0ELb1ELb0ELb1ELb0EEENS1_21CollectiveEpilogueFwdIS9_NS6_IJNS7_ILi1EEESF_SF_EEESA_SC_Li256ELb0ELb1ELb0ELb0EEENS1_30DynamicPersistentTileSchedulerILi256ELi256ELb0ELb1ELb0EEEEEEEEEvNT_6ParamsE,"ax",@progbits
	.sectioninfo	@"SHI_REGISTERS=255"
	.align	128
.text._ZN7cutlass13device_kernelIN5flash19enable_sm80_to_sm89INS1_16FlashAttnFwdSm80INS1_25CollectiveMainloopFwdSm80ILi8ELi1ELb1EN4cute5tupleIJNS5_1CILi128EEES8_S8_EEELi128ENS_6half_tEfNS_4arch4Sm80ELb1ELb0ELb1ELb0ELb1ELb0ELb1ELb0EEENS1_21CollectiveEpilogueFwdIS9_NS6_IJNS7_ILi1EEESF_SF_EEESA_SC_Li256ELb0ELb1ELb0ELb0EEENS1_30DynamicPersistentTileSchedulerILi256ELi256ELb0ELb1ELb0EEEEEEEEEvNT_6ParamsE:
        .type           _ZN7cutlass13device_kernelIN5flash19enable_sm80_to_sm89INS1_16FlashAttnFwdSm80INS1_25CollectiveMainloopFwdSm80ILi8ELi1ELb1EN4cute5tupleIJNS5_1CILi128EEES8_S8_EEELi128ENS_6half_tEfNS_4arch4Sm80ELb1ELb0ELb1ELb0ELb1ELb0ELb1ELb0EEENS1_21CollectiveEpilogueFwdIS9_NS6_IJNS7_ILi1EEESF_SF_EEESA_SC_Li256ELb0ELb1ELb0ELb0EEENS1_30DynamicPersistentTileSchedulerILi256ELi256ELb0ELb1ELb0EEEEEEEEEvNT_6ParamsE,@function
        .size           _ZN7cutlass13device_kernelIN5flash19enable_sm80_to_sm89INS1_16FlashAttnFwdSm80INS1_25CollectiveMainloopFwdSm80ILi8ELi1ELb1EN4cute5tupleIJNS5_1CILi128EEES8_S8_EEELi128ENS_6half_tEfNS_4arch4Sm80ELb1ELb0ELb1ELb0ELb1ELb0ELb1ELb0EEENS1_21CollectiveEpilogueFwdIS9_NS6_IJNS7_ILi1EEESF_SF_EEESA_SC_Li256ELb0ELb1ELb0ELb0EEENS1_30DynamicPersistentTileSchedulerILi256ELi256ELb0ELb1ELb0EEEEEEEEEvNT_6ParamsE,(.L_x_4336 - _ZN7cutlass13device_kernelIN5flash19enable_sm80_to_sm89INS1_16FlashAttnFwdSm80INS1_25CollectiveMainloopFwdSm80ILi8ELi1ELb1EN4cute5tupleIJNS5_1CILi128EEES8_S8_EEELi128ENS_6half_tEfNS_4arch4Sm80ELb1ELb0ELb1ELb0ELb1ELb0ELb1ELb0EEENS1_21CollectiveEpilogueFwdIS9_NS6_IJNS7_ILi1EEESF_SF_EEESA_SC_Li256ELb0ELb1ELb0ELb0EEENS1_30DynamicPersistentTileSchedulerILi256ELi256ELb0ELb1ELb0EEEEEEEEEvNT_6ParamsE)
        .other          _ZN7cutlass13device_kernelIN5flash19enable_sm80_to_sm89INS1_16FlashAttnFwdSm80INS1_25CollectiveMainloopFwdSm80ILi8ELi1ELb1EN4cute5tupleIJNS5_1CILi128EEES8_S8_EEELi128ENS_6half_tEfNS_4arch4Sm80ELb1ELb0ELb1ELb0ELb1ELb0ELb1ELb0EEENS1_21CollectiveEpilogueFwdIS9_NS6_IJNS7_ILi1EEESF_SF_EEESA_SC_Li256ELb0ELb1ELb0ELb0EEENS1_30DynamicPersistentTileSchedulerILi256ELi256ELb0ELb1ELb0EEEEEEEEEvNT_6ParamsE,@"STO_CUDA_ENTRY STV_DEFAULT"
_ZN7cutlass13device_kernelIN5flash19enable_sm80_to_sm89INS1_16FlashAttnFwdSm80INS1_25CollectiveMainloopFwdSm80ILi8ELi1ELb1EN4cute5tupleIJNS5_1CILi128EEES8_S8_EEELi128ENS_6half_tEfNS_4arch4Sm80ELb1ELb0ELb1ELb0ELb1ELb0ELb1ELb0EEENS1_21CollectiveEpilogueFwdIS9_NS6_IJNS7_ILi1EEESF_SF_EEESA_SC_Li256ELb0ELb1ELb0ELb0EEENS1_30DynamicPersistentTileSchedulerILi256ELi256ELb0ELb1ELb0EEEEEEEEEvNT_6ParamsE:
[----:B------:R-:W-:-:S03]  /*0000*/  MOV R1, c[0x0][0x28] ;  /* 0x00000a0000017a02 */ /* 0x000fc60000000f00 */
[----:B------:R-:W1:Y:S01]  /*0010*/  S2R R20, SR_TID.X ;  /* 0x0000000000147919 */ /* 0x000e620000002100 */
[----:B------:R-:W-:-:S03]  /*0020*/  IADD3 R1, R1, -0x80, RZ ;  /* 0xffffff8001017810 */ /* 0x000fc60007ffe0ff */
[----:B------:R-:W2:Y:S01]  /*0030*/  S2R R15, SR_CTAID.X ;  /* 0x00000000000f7919 */ /* 0x000ea20000002500 */
[----:B-1----:R-:W-:-:S05]  /*0040*/  SHF.R.U32.HI R2, RZ, 0x5, R20 ;  /* 0x00000005ff027819 */ /* 0x002fca0000011614 */
[----:B------:R-:W1:Y:S02]  /*0050*/  SHFL.IDX PT, R0, R2, RZ, 0x1f ;  /* 0x00001fff02007589 */ /* 0x000e6400000e0000 */
[----:B-1----:R-:W-:Y:S02]  /*0060*/  ISETP.GE.AND P0, PT, R0, 0x1, PT ;  /* 0x000000010000780c */ /* 0x002fe40003f06270 */
[----:B------:R1:W-:Y:S11]  /*0070*/  STL [R1+0x74], R0 ;  /* 0x0000740001007387 */ /* 0x0003f60000100800 */
[----:B------:R-:W-:Y:S06]  /*0080*/  @P0 BAR.ARV 0x4, 0x100 ;  /* 0x0104000000000b1d */ /* 0x000fec0000002000 */
[----:B--2---:R-:W-:-:S13]  /*0090*/  ISETP.GE.AND P0, PT, R15, c[0x0][0x538], PT ;  /* 0x00014e000f007a0c */ /* 0x004fda0003f06270 */
[----:B------:R-:W-:Y:S05]  /*00a0*/  @P0 EXIT ;  /* 0x000000000000094d */ /* 0x000fea0003800000 */
[----:B-1----:R-:W-:Y:S01]  /*00b0*/  SHF.R.S32.HI R13, RZ, 0x1f, R20 ;  /* 0x0000001fff0d7819 */ /* 0x002fe20000011414 */
[----:B------:R-:W-:Y:S01]  /*00c0*/  IMAD.MOV.U32 R14, RZ, RZ, 0x10 ;  /* 0x00000010ff0e7424 */ /* 0x000fe200078e00ff */
[----:B------:R-:W-:Y:S02]  /*00d0*/  ULDC.64 UR6, c[0x0][0x118] ;  /* 0x0000460000067ab9 */ /* 0x000fe40000000a00 */
[CC--:B------:R-:W-:Y:S02]  /*00e0*/  LEA.HI R2, R13.reuse, R20.reuse, RZ, 0x4 ;  /* 0x000000140d027211 */ /* 0x0c0fe400078f20ff */
[----:B------:R-:W-:Y:S02]  /*00f0*/  LEA.HI R12, R13, R20, RZ, 0x2 ;  /* 0x000000140d0c7211 */ /* 0x000fe400078f10ff */
[----:B------:R-:W-:Y:S02]  /*0100*/  SHF.R.S32.HI R3, RZ, 0x4, R2 ;  /* 0x00000004ff037819 */ /* 0x000fe40000011402 */
[----:B------:R-:W-:-:S02]  /*0110*/  SHF.R.S32.HI R8, RZ, 0x2, R12 ;  /* 0x00000002ff087819 */ /* 0x000fc4000001140c */
[----:B------:R-:W-:Y:S02]  /*0120*/  LEA.HI R0, R2, R3, RZ, 0x1 ;  /* 0x0000000302007211 */ /* 0x000fe400078f08ff */
[----:B------:R-:W-:Y:S02]  /*0130*/  SHF.R.S32.HI R4, RZ, 0x1f, R12 ;  /* 0x0000001fff047819 */ /* 0x000fe4000001140c */
[----:B------:R-:W-:Y:S02]  /*0140*/  LOP3.LUT R0, R0, 0xfffffffe, RZ, 0xc0, !PT ;  /* 0xfffffffe00007812 */ /* 0x000fe400078ec0ff */
[CC--:B------:R-:W-:Y:S02]  /*0150*/  LEA.HI R9, R13.reuse, R20.reuse, RZ, 0x3 ;  /* 0x000000140d097211 */ /* 0x0c0fe400078f18ff */
[----:B------:R-:W-:Y:S01]  /*0160*/  LEA.HI R7, R13, R20, RZ, 0x5 ;  /* 0x000000140d077211 */ /* 0x000fe200078f28ff */
[----:B------:R-:W-:Y:S01]  /*0170*/  IMAD.IADD R11, R3, 0x1, -R0 ;  /* 0x00000001030b7824 */ /* 0x000fe200078e0a00 */
[----:B------:R-:W-:-:S02]  /*0180*/  LOP3.LUT R0, R2, 0xfffffff0, RZ, 0xc0, !PT ;  /* 0xfffffff002007812 */ /* 0x000fc400078ec0ff */
[----:B------:R-:W-:Y:S02]  /*0190*/  LEA.HI R3, R4, R8, RZ, 0x3 ;  /* 0x0000000804037211 */ /* 0x000fe400078f18ff */
[----:B------:R-:W-:Y:S01]  /*01a0*/  SHF.R.S32.HI R19, RZ, 0x3, R9 ;  /* 0x00000003ff137819 */ /* 0x000fe20000011409 */
[C---:B------:R-:W-:Y:S01]  /*01b0*/  IMAD.IADD R2, R20.reuse, 0x1, -R0 ;  /* 0x0000000114027824 */ /* 0x040fe200078e0a00 */
[----:B------:R-:W-:Y:S02]  /*01c0*/  LOP3.LUT R4, R9, 0xfffffff8, RZ, 0xc0, !PT ;  /* 0xfffffff809047812 */ /* 0x000fe400078ec0ff */
[----:B------:R-:W-:Y:S01]  /*01d0*/  LOP3.LUT R0, R3, 0xfffffff8, RZ, 0xc0, !PT ;  /* 0xfffffff803007812 */ /* 0x000fe200078ec0ff */
[----:B------:R-:W-:Y:S01]  /*01e0*/  IMAD.SHL.U32 R3, R19, 0x40, RZ ;  /* 0x0000004013037824 */ /* 0x000fe200078e00ff */
[----:B------:R-:W-:Y:S01]  /*01f0*/  SHF.R.S32.HI R214, RZ, 0x5, R7 ;  /* 0x00000005ffd67819 */ /* 0x000fe20000011407 */
[----:B------:R-:W-:Y:S01]  /*0200*/  IMAD.IADD R18, R20, 0x1, -R4 ;  /* 0x0000000114127824 */ /* 0x000fe200078e0a04 */
[----:B------:R-:W-:Y:S01]  /*0210*/  SHF.R.S32.HI R4, RZ, 0x1f, R2 ;  /* 0x0000001fff047819 */ /* 0x000fe20000011402 */
[----:B------:R-:W-:Y:S01]  /*0220*/  IMAD.IADD R8, R8, 0x1, -R0 ;  /* 0x0000000108087824 */ /* 0x000fe200078e0a00 */
[----:B------:R-:W-:Y:S01]  /*0230*/  LOP3.LUT R0, R3, 0x1c0, RZ, 0xc0, !PT ;  /* 0x000001c003007812 */ /* 0x000fe200078ec0ff */
[----:B------:R-:W-:Y:S01]  /*0240*/  IMAD.SHL.U32 R228, R18, 0x8, RZ ;  /* 0x0000000812e47824 */ /* 0x000fe200078e00ff */
[----:B------:R-:W-:Y:S01]  /*0250*/  LEA.HI R207, R4, R2, RZ, 0x3 ;  /* 0x0000000204cf7211 */ /* 0x000fe200078f18ff */
[----:B------:R-:W-:Y:S01]  /*0260*/  IMAD.SHL.U32 R6, R18, 0x40, RZ ;  /* 0x0000004012067824 */ /* 0x000fe200078e00ff */
[----:B------:R-:W-:-:S02]  /*0270*/  SHF.R.U32.HI R5, RZ, 0x3, R0 ;  /* 0x00000003ff057819 */ /* 0x000fc40000011600 */
[----:B------:R-:W-:Y:S02]  /*0280*/  LOP3.LUT R3, R0, 0x38, R228, 0xf8, !PT ;  /* 0x0000003800037812 */ /* 0x000fe400078ef8e4 */
[C---:B------:R-:W-:Y:S01]  /*0290*/  LOP3.LUT R4, R207.reuse, 0xfffffff8, RZ, 0xc0, !PT ;  /* 0xfffffff8cf047812 */ /* 0x040fe200078ec0ff */
[----:B------:R-:W-:Y:S01]  /*02a0*/  IMAD.SHL.U32 R207, R207, 0x40, RZ ;  /* 0x00000040cfcf7824 */ /* 0x000fe200078e00ff */
[----:B------:R-:W-:Y:S02]  /*02b0*/  LOP3.LUT R10, R3, R5, RZ, 0x3c, !PT ;  /* 0x00000005030a7212 */ /* 0x000fe400078e3cff */
[----:B------:R-:W-:Y:S02]  /*02c0*/  LOP3.LUT R3, R7, 0xffffffe0, RZ, 0xc0, !PT ;  /* 0xffffffe007037812 */ /* 0x000fe400078ec0ff */
[----:B------:R-:W-:Y:S01]  /*02d0*/  LOP3.LUT R0, R6, 0x1c0, RZ, 0xc0, !PT ;  /* 0x000001c006007812 */ /* 0x000fe200078ec0ff */
[----:B------:R-:W-:Y:S01]  /*02e0*/  IMAD.IADD R6, R2, 0x1, -R4 ;  /* 0x0000000102067824 */ /* 0x000fe200078e0a04 */
[----:B------:R-:W-:Y:S01]  /*02f0*/  LOP3.LUT R5, R8, 0x1, RZ, 0xc0, !PT ;  /* 0x0000000108057812 */ /* 0x000fe200078ec0ff */
[----:B------:R-:W-:Y:S01]  /*0300*/  IMAD.IADD R17, R20, 0x1, -R3 ;  /* 0x0000000114117824 */ /* 0x000fe200078e0a03 */
[----:B------:R-:W-:-:S02]  /*0310*/  LOP3.LUT R4, R0, 0x8, R9, 0xf8, !PT ;  /* 0x0000000800047812 */ /* 0x000fc400078ef809 */
[----:B------:R-:W-:Y:S02]  /*0320*/  SHF.R.U32.HI R2, RZ, 0x3, R0 ;  /* 0x00000003ff027819 */ /* 0x000fe40000011600 */
[----:B------:R-:W-:Y:S02]  /*0330*/  SHF.R.S32.HI R0, RZ, 0x1f, R7 ;  /* 0x0000001fff007819 */ /* 0x000fe40000011407 */
[----:B------:R-:W-:Y:S02]  /*0340*/  LOP3.LUT R204, R4, R2, RZ, 0x3c, !PT ;  /* 0x0000000204cc7212 */ /* 0x000fe400078e3cff */
[----:B------:R-:W-:Y:S02]  /*0350*/  LEA.HI R0, R0, R214, RZ, 0x3 ;  /* 0x000000d600007211 */ /* 0x000fe400078f18ff */
[----:B------:R-:W-:Y:S01]  /*0360*/  SHF.R.S32.HI R9, RZ, 0x1f, R17 ;  /* 0x0000001fff097819 */ /* 0x000fe20000011411 */
[----:B------:R-:W-:Y:S01]  /*0370*/  IMAD R204, R11, 0x200, R204 ;  /* 0x000002000bcc7824 */ /* 0x000fe200078e02cc */
[----:B------:R-:W-:Y:S01]  /*0380*/  LOP3.LUT R2, R12, 0xfffffffc, RZ, 0xc0, !PT ;  /* 0xfffffffc0c027812 */ /* 0x000fe200078ec0ff */
[----:B------:R-:W-:Y:S01]  /*0390*/  IMAD.MOV.U32 R12, RZ, RZ, 0x20 ;  /* 0x00000020ff0c7424 */ /* 0x000fe200078e00ff */
[----:B------:R-:W-:-:S02]  /*03a0*/  LOP3.LUT R0, R0, 0xffffff8, RZ, 0xc0, !PT ;  /* 0x0ffffff800007812 */ /* 0x000fc400078ec0ff */
[----:B------:R-:W-:Y:S01]  /*03b0*/  LEA.HI R9, R9, R17, RZ, 0x2 ;  /* 0x0000001109097211 */ /* 0x000fe200078f10ff */
[----:B------:R-:W-:Y:S01]  /*03c0*/  IMAD.IADD R2, R20, 0x1, -R2 ;  /* 0x0000000114027824 */ /* 0x000fe200078e0a02 */
[----:B------:R-:W-:Y:S01]  /*03d0*/  LEA.HI R7, R13, R20, RZ, 0x6 ;  /* 0x000000140d077211 */ /* 0x000fe200078f30ff */
[----:B------:R-:W-:Y:S01]  /*03e0*/  IMAD.IADD R4, R214, 0x1, -R0 ;  /* 0x00000001d6047824 */ /* 0x000fe200078e0a00 */
[----:B------:R-:W-:Y:S02]  /*03f0*/  SHF.R.S32.HI R3, RZ, 0x2, R9 ;  /* 0x00000002ff037819 */ /* 0x000fe40000011409 */
[----:B------:R-:W-:Y:S01]  /*0400*/  LEA.HI R0, R2, R2, RZ, 0x1 ;  /* 0x0000000202007211 */ /* 0x000fe200078f08ff */
[----:B------:R-:W-:Y:S01]  /*0410*/  IMAD.SHL.U32 R7, R7, 0x8, RZ ;  /* 0x0000000807077824 */ /* 0x000fe200078e00ff */
[----:B------:R-:W-:Y:S01]  /*0420*/  ISETP.NE.U32.AND P0, PT, R5, 0x1, PT ;  /* 0x000000010500780c */ /* 0x000fe20003f05070 */
[----:B------:R-:W-:Y:S01]  /*0430*/  IMAD R16, R4, 0x10, R3 ;  /* 0x0000001004107824 */ /* 0x000fe200078e0203 */
[----:B------:R-:W-:Y:S01]  /*0440*/  LOP3.LUT R3, R0, 0x1ffffffe, RZ, 0xc0, !PT ;  /* 0x1ffffffe00037812 */ /* 0x000fe200078ec0ff */
[----:B------:R-:W-:Y:S01]  /*0450*/  IMAD.SHL.U32 R0, R6, 0x40, RZ ;  /* 0x0000004006007824 */ /* 0x000fe200078e00ff */
[----:B------:R-:W-:Y:S01]  /*0460*/  LOP3.LUT R10, R10, 0x7ffffe00, R7, 0xf8, !PT ;  /* 0x7ffffe000a0a7812 */ /* 0x000fe200078ef807 */
[C---:B------:R-:W-:Y:S01]  /*0470*/  IMAD.SHL.U32 R4, R8.reuse, 0x40, RZ ;  /* 0x0000004008047824 */ /* 0x040fe200078e00ff */
[----:B------:R-:W-:Y:S01]  /*0480*/  R2P PR, R8, 0x6 ;  /* 0x0000000608007804 */ /* 0x000fe20000000000 */
[----:B------:R-:W-:Y:S01]  /*0490*/  IMAD.SHL.U32 R5, R11, 0x8, RZ ;  /* 0x000000080b057824 */ /* 0x000fe200078e00ff */
[----:B------:R-:W-:Y:S01]  /*04a0*/  LOP3.LUT R0, R0, 0x1c0, RZ, 0xc0, !PT ;  /* 0x000001c000007812 */ /* 0x000fe200078ec0ff */
[----:B------:R-:W-:Y:S01]  /*04b0*/  IMAD.IADD R7, R2, 0x1, -R3 ;  /* 0x0000000102077824 */ /* 0x000fe200078e0a03 */
[----:B------:R-:W-:Y:S01]  /*04c0*/  LOP3.LUT R3, R4, 0x1c0, RZ, 0xc0, !PT ;  /* 0x000001c004037812 */ /* 0x000fe200078ec0ff */
[----:B------:R-:W-:Y:S01]  /*04d0*/  IMAD.MOV.U32 R8, RZ, RZ, 0x40 ;  /* 0x00000040ff087424 */ /* 0x000fe200078e00ff */
[C---:B------:R-:W-:Y:S01]  /*04e0*/  LOP3.LUT P4, RZ, R6.reuse, 0x2, RZ, 0xc0, !PT ;  /* 0x0000000206ff7812 */ /* 0x040fe2000788c0ff */
[----:B------:R-:W-:Y:S01]  /*04f0*/  STL [R1+0x78], R16 ;  /* 0x0000781001007387 */ /* 0x000fe20000100800 */
[----:B------:R-:W-:Y:S01]  /*0500*/  LOP3.LUT P3, RZ, R6, 0x4, RZ, 0xc0, !PT ;  /* 0x0000000406ff7812 */ /* 0x000fe2000786c0ff */
[----:B------:R-:W-:Y:S01]  /*0510*/  IMAD R6, R214, 0x200, R2 ;  /* 0x00000200d6067824 */ /* 0x000fe200078e0202 */
[----:B------:R-:W-:Y:S01]  /*0520*/  LOP3.LUT R5, R0, 0x8, R5, 0xf8, !PT ;  /* 0x0000000800057812 */ /* 0x000fe200078ef805 */
[----:B------:R-:W-:Y:S01]  /*0530*/  STL [R1+0x50], R15 ;  /* 0x0000500f01007387 */ /* 0x000fe20000100800 */
[----:B------:R-:W-:Y:S01]  /*0540*/  SHF.R.U32.HI R2, RZ, 0x3, R0 ;  /* 0x00000003ff027819 */ /* 0x000fe20000011600 */
[----:B------:R-:W-:Y:S01]  /*0550*/  IMAD.SHL.U32 R219, R10, 0x2, RZ ;  /* 0x000000020adb7824 */ /* 0x000fe200078e00ff */
[----:B------:R-:W-:-:S02]  /*0560*/  LEA.HI R0, R3, R3, RZ, 0x1d ;  /* 0x0000000303007211 */ /* 0x000fc400078fe8ff */
[----:B------:R-:W-:Y:S01]  /*0570*/  LOP3.LUT R2, R5, R2, RZ, 0x3c, !PT ;  /* 0x0000000205027212 */ /* 0x000fe200078e3cff */
[----:B------:R-:W-:Y:S01]  /*0580*/  IMAD R5, R18, 0x20, R19 ;  /* 0x0000002012057824 */ /* 0x000fe200078e0213 */
[----:B------:R-:W-:Y:S01]  /*0590*/  SEL R4, R14, 0xfffffff0, !P4 ;  /* 0xfffffff00e047807 */ /* 0x000fe20006000000 */
[----:B------:R-:W-:Y:S01]  /*05a0*/  IMAD.U32 R6, R6, 0x2, R0 ;  /* 0x0000000206067824 */ /* 0x000fe200078e0000 */
[----:B------:R-:W-:Y:S02]  /*05b0*/  LEA.HI R0, R13, R20, RZ, 0x7 ;  /* 0x000000140d007211 */ /* 0x000fe400078f38ff */
[----:B------:R-:W-:Y:S01]  /*05c0*/  LOP3.LUT R207, R2, 0x7ffffe00, R207, 0xf8, !PT ;  /* 0x7ffffe0002cf7812 */ /* 0x000fe200078ef8cf */
[----:B------:R1:W-:Y:S01]  /*05d0*/  STL [R1+0x10], R5 ;  /* 0x0000100501007387 */ /* 0x0003e20000100800 */
[----:B------:R-:W-:Y:S02]  /*05e0*/  SHF.R.S32.HI R2, RZ, 0x7, R0 ;  /* 0x00000007ff027819 */ /* 0x000fe40000011400 */
[----:B------:R-:W-:-:S02]  /*05f0*/  SEL R3, R12, 0xffffffe0, !P3 ;  /* 0xffffffe00c037807 */ /* 0x000fc40005800000 */
[----:B------:R-:W-:Y:S02]  /*0600*/  LOP3.LUT R0, R9, 0x7ffffffc, RZ, 0xc0, !PT ;  /* 0x7ffffffc09007812 */ /* 0x000fe400078ec0ff */
[----:B------:R-:W-:Y:S01]  /*0610*/  IADD3 R241, R228, 0x40, RZ ;  /* 0x00000040e4f17810 */ /* 0x000fe20007ffe0ff */
[----:B------:R-:W-:Y:S01]  /*0620*/  IMAD.IADD R3, R4, 0x1, R3 ;  /* 0x0000000104037824 */ /* 0x000fe200078e0203 */
[----:B------:R-:W-:Y:S01]  /*0630*/  SHF.R.S32.HI R4, RZ, 0x1f, R228 ;  /* 0x0000001fff047819 */ /* 0x000fe200000114e4 */
[----:B------:R-:W-:Y:S01]  /*0640*/  IMAD.IADD R0, R17, 0x1, -R0 ;  /* 0x0000000111007824 */ /* 0x000fe200078e0a00 */
[----:B------:R-:W-:Y:S02]  /*0650*/  SEL R4, R12, 0xffffffe0, !P1 ;  /* 0xffffffe00c047807 */ /* 0x000fe40004800000 */
[----:B------:R-:W-:Y:S02]  /*0660*/  LEA R11, R6, 0x80, 0x1 ;  /* 0x00000080060b7811 */ /* 0x000fe400078e08ff */
[----:B------:R-:W-:Y:S01]  /*0670*/  SHF.R.S32.HI R2, RZ, 0x1f, R241 ;  /* 0x0000001fff027819 */ /* 0x000fe200000114f1 */
[----:B------:R-:W-:Y:S01]  /*0680*/  IMAD.SHL.U32 R2, R0, 0x2, RZ ;  /* 0x0000000200027824 */ /* 0x000fe200078e00ff */
[----:B------:R-:W-:Y:S01]  /*0690*/  IADD3 R6, R11, -0x10, RZ ;  /* 0xfffffff00b067810 */ /* 0x000fe20007ffe0ff */
[----:B------:R-:W-:Y:S01]  /*06a0*/  IMAD R0, R7, 0x8, R16 ;  /* 0x0000000807007824 */ /* 0x000fe200078e0210 */
[----:B------:R-:W-:Y:S01]  /*06b0*/  LEA R207, R207, 0x100, 0x1 ;  /* 0x00000100cfcf7811 */ /* 0x000fe200078e08ff */
[C---:B------:R-:W-:Y:S01]  /*06c0*/  IMAD.IADD R9, R11.reuse, 0x1, R4 ;  /* 0x000000010b097824 */ /* 0x040fe200078e0204 */
[----:B------:R-:W-:Y:S01]  /*06d0*/  @P0 IADD3 R6, R11, 0x10, RZ ;  /* 0x000000100b060810 */ /* 0x000fe20007ffe0ff */
[----:B------:R2:W-:Y:S01]  /*06e0*/  STL [R1+0x4c], R2 ;  /* 0x00004c0201007387 */ /* 0x0005e20000100800 */
[----:B------:R-:W-:Y:S01]  /*06f0*/  LEA R204, R204, 0x8100, 0x1 ;  /* 0x00008100cccc7811 */ /* 0x000fe200078e08ff */
[----:B------:R-:W-:Y:S01]  /*0700*/  IMAD R214, R214, 0x800, R207 ;  /* 0x00000800d6d67824 */ /* 0x000fe200078e02cf */
[----:B-1----:R-:W-:Y:S01]  /*0710*/  SEL R5, R8, 0xffffffc0, !P2 ;  /* 0xffffffc008057807 */ /* 0x002fe20005000000 */
[----:B------:R-:W-:Y:S01]  /*0720*/  STL [R1+0x54], R11 ;  /* 0x0000540b01007387 */ /* 0x000fe20000100800 */
[----:B------:R-:W-:-:S02]  /*0730*/  IMAD.IADD R4, R4, 0x1, R6 ;  /* 0x0000000104047824 */ /* 0x000fc400078e0206 */
[----:B------:R-:W-:Y:S01]  /*0740*/  IMAD R213, R3, 0x2, R207 ;  /* 0x0000000203d57824 */ /* 0x000fe200078e02cf */
[----:B------:R1:W-:Y:S01]  /*0750*/  STL [R1+0x48], R0 ;  /* 0x0000480001007387 */ /* 0x0003e20000100800 */
[----:B------:R-:W-:-:S03]  /*0760*/  IMAD.IADD R7, R11, 0x1, R5 ;  /* 0x000000010b077824 */ /* 0x000fc600078e0205 */
[----:B------:R-:W-:Y:S04]  /*0770*/  STL [R1+0x60], R9 ;  /* 0x0000600901007387 */ /* 0x000fe80000100800 */
[----:B------:R3:W-:Y:S04]  /*0780*/  STL [R1+0x70], R7 ;  /* 0x0000700701007387 */ /* 0x0007e80000100800 */
[----:B------:R4:W-:Y:S01]  /*0790*/  STL [R1+0x58], R6 ;  /* 0x0000580601007387 */ /* 0x0009e20000100800 */
[----:B--2---:R-:W-:-:S05]  /*07a0*/  SEL R2, R12, 0xffffffe0, !P4 ;  /* 0xffffffe00c027807 */ /* 0x004fca0006000000 */
[----:B------:R-:W-:Y:S02]  /*07b0*/  IMAD.IADD R209, R207, 0x1, R2 ;  /* 0x00000001cfd17824 */ /* 0x000fe400078e0202 */
[----:B------:R-:W-:Y:S01]  /*07c0*/  IMAD.IADD R215, R2, 0x1, R214 ;  /* 0x0000000102d77824 */ /* 0x000fe200078e02d6 */
[----:B-1----:R-:W-:-:S04]  /*07d0*/  SEL R0, R8, 0xffffffc0, !P3 ;  /* 0xffffffc008007807 */ /* 0x002fc80005800000 */
[----:B------:R-:W-:Y:S01]  /*07e0*/  IADD3 R210, R0, R207, R2 ;  /* 0x000000cf00d27210 */ /* 0x000fe20007ffe002 */
[--C-:B------:R-:W-:Y:S02]  /*07f0*/  IMAD.IADD R2, R4, 0x1, R5.reuse ;  /* 0x0000000104027824 */ /* 0x100fe400078e0205 */
[----:B------:R-:W-:Y:S02]  /*0800*/  IMAD.IADD R208, R207, 0x1, R0 ;  /* 0x00000001cfd07824 */ /* 0x000fe400078e0200 */
[----:B---3--:R-:W-:Y:S02]  /*0810*/  IMAD.IADD R7, R9, 0x1, R5 ;  /* 0x0000000109077824 */ /* 0x008fe400078e0205 */
[C---:B------:R-:W-:Y:S02]  /*0820*/  IMAD.IADD R217, R0.reuse, 0x1, R214 ;  /* 0x0000000100d97824 */ /* 0x040fe400078e02d6 */
[----:B----4-:R-:W-:Y:S01]  /*0830*/  IMAD.IADD R6, R5, 0x1, R6 ;  /* 0x0000000105067824 */ /* 0x010fe200078e0206 */
[----:B------:R1:W-:Y:S01]  /*0840*/  STL [R1+0x6c], R7 ;  /* 0x00006c0701007387 */ /* 0x0003e20000100800 */
[----:B------:R-:W-:-:S03]  /*0850*/  IMAD.IADD R216, R0, 0x1, R215 ;  /* 0x0000000100d87824 */ /* 0x000fc600078e02d7 */
[----:B------:R1:W-:Y:S04]  /*0860*/  STL [R1+0x68], R6 ;  /* 0x0000680601007387 */ /* 0x0003e80000100800 */
[----:B------:R1:W-:Y:S04]  /*0870*/  STL [R1+0x5c], R4 ;  /* 0x00005c0401007387 */ /* 0x0003e80000100800 */
[----:B------:R1:W-:Y:S02]  /*0880*/  STL [R1+0x64], R2 ;  /* 0x0000640201007387 */ /* 0x0003e40000100800 */
.L_x_519:
[----:B-1----:R-:W2:Y:S01]  /*0890*/  LDL R2, [R1+0x50] ;  /* 0x0000500001027983 */ /* 0x002ea20000100800 */
[----:B------:R-:W-:Y:S01]  /*08a0*/  IMAD.MOV.U32 R0, RZ, RZ, c[0x0][0x560] ;  /* 0x00015800ff007624 */ /* 0x000fe200078e00ff */
[----:B------:R-:W-:Y:S01]  /*08b0*/  YIELD ;  /* 0x0000000000007946 */ /* 0x000fe20003800000 */
[----:B------:R-:W-:Y:S03]  /*08c0*/  BSSY B0, `(.L_x_458) ;  /* 0x0000016000007945 */ /* 0x000fe60003800000 */
[----:B------:R-:W-:-:S13]  /*08d0*/  ISETP.NE.AND P0, PT, R0, 0x1, PT ;  /* 0x000000010000780c */ /* 0x000fda0003f05270 */
[----:B--2---:R-:W-:Y:S01]  /*08e0*/  @P0 IMAD.HI.U32 R0, R2, c[0x0][0x564], RZ ;  /* 0x0001590002000a27 */ /* 0x004fe200078e00ff */
[----:B------:R-:W-:-:S04]  /*08f0*/  MOV R3, R2 ;  /* 0x0000000200037202 */ /* 0x000fc80000000f00 */
[----:B------:R-:W-:-:S04]  /*0900*/  @P0 SHF.R.U32.HI R3, RZ, c[0x0][0x568], R0 ;  /* 0x00015a00ff030a19 */ /* 0x000fc80000011600 */
[----:B------:R-:W-:Y:S01]  /*0910*/  ISETP.GE.AND P0, PT, R3, c[0x0][0x578], PT ;  /* 0x00015e0003007a0c */ /* 0x000fe20003f06270 */
[----:B------:R-:W-:-:S04]  /*0920*/  IMAD.MOV R0, RZ, RZ, -R3 ;  /* 0x000000ffff007224 */ /* 0x000fc800078e0a03 */
[----:B------:R-:W-:-:S08]  /*0930*/  IMAD R0, R0, c[0x0][0x560], R2 ;  /* 0x0001580000007a24 */ /* 0x000fd000078e0202 */
[----:B------:R-:W-:Y:S05]  /*0940*/  @!P0 BRA `(.L_x_459) ;  /* 0x0000007000008947 */ /* 0x000fea0003800000 */
[----:B------:R-:W-:-:S04]  /*0950*/  MOV R2, c[0x0][0x56c] ;  /* 0x00015b0000027a02 */ /* 0x000fc80000000f00 */
[----:B------:R-:W-:Y:S02]  /*0960*/  ISETP.NE.AND P0, PT, R2, 0x1, PT ;  /* 0x000000010200780c */ /* 0x000fe40003f05270 */
[----:B------:R-:W-:-:S11]  /*0970*/  MOV R2, R0 ;  /* 0x0000000000027202 */ /* 0x000fd60000000f00 */
[----:B------:R-:W-:-:S05]  /*0980*/  @P0 IMAD.HI.U32 R4, R0, c[0x0][0x570], RZ ;  /* 0x00015c0000040a27 */ /* 0x000fca00078e00ff */
[----:B------:R-:W-:-:S05]  /*0990*/  @P0 SHF.R.U32.HI R2, RZ, c[0x0][0x574], R4 ;  /* 0x00015d00ff020a19 */ /* 0x000fca0000011604 */
[----:B------:R-:W-:Y:S01]  /*09a0*/  IMAD R4, R2, c[0x0][0x56c], RZ ;  /* 0x00015b0002047a24 */ /* 0x000fe200078e02ff */
[----:B------:R-:W-:Y:S05]  /*09b0*/  BRA `(.L_x_460) ;  /* 0x0000006000007947 */ /* 0x000fea0003800000 */
.L_x_459:
[----:B------:R-:W-:-:S04]  /*09c0*/  MOV R2, c[0x0][0x554] ;  /* 0x0001550000027a02 */ /* 0x000fc80000000f00 */
[----:B------:R-:W-:Y:S02]  /*09d0*/  ISETP.NE.AND P0, PT, R2, 0x1, PT ;  /* 0x000000010200780c */ /* 0x000fe40003f05270 */
[----:B------:R-:W-:-:S11]  /*09e0*/  MOV R2, R0 ;  /* 0x0000000000027202 */ /* 0x000fd60000000f00 */
[----:B------:R-:W-:-:S05]  /*09f0*/  @P0 IMAD.HI.U32 R4, R0, c[0x0][0x558], RZ ;  /* 0x0001560000040a27 */ /* 0x000fca00078e00ff */
[----:B------:R-:W-:-:S05]  /*0a00*/  @P0 SHF.R.U32.HI R2, RZ, c[0x0][0x55c], R4 ;  /* 0x00015700ff020a19 */ /* 0x000fca0000011604 */
[----:B------:R-:W-:Y:S02]  /*0a10*/  IMAD R4, R2, c[0x0][0x554], RZ ;  /* 0x0001550002047a24 */ /* 0x000fe400078e02ff */
.L_x_460:
[----:B------:R-:W-:Y:S05]  /*0a20*/  BSYNC B0 ;  /* 0x0000000000007941 */ /* 0x000fea0003800000 */
.L_x_458:
[----:B------:R-:W-:Y:S01]  /*0a30*/  IMAD.MOV.U32 R5, RZ, RZ, c[0x0][0x548] ;  /* 0x00015200ff057624 */ /* 0x000fe200078e00ff */
[----:B------:R-:W-:Y:S01]  /*0a40*/  ISETP.NE.U32.AND P0, PT, RZ, c[0x0][0x370], PT ;  /* 0x0000dc00ff007a0c */ /* 0x000fe20003f05070 */
[----:B------:R-:W-:Y:S02]  /*0a50*/  IMAD.IADD R4, R0, 0x1, -R4 ;  /* 0x0000000100047824 */ /* 0x000fe400078e0a04 */
[----:B------:R-:W-:Y:S01]  /*0a60*/  IMAD.MOV.U32 R145, RZ, RZ, RZ ;  /* 0x000000ffff917224 */ /* 0x000fe200078e00ff */
[----:B------:R-:W-:Y:S01]  /*0a70*/  ISETP.NE.AND P1, PT, R5, 0x1, PT ;  /* 0x000000010500780c */ /* 0x000fe20003f25270 */
[----:B------:R-:W-:Y:S01]  /*0a80*/  IMAD R6, R3, c[0x0][0x554], R4 ;  /* 0x0001550003067a24 */ /* 0x000fe200078e0204 */
[----:B------:R-:W-:-:S04]  /*0a90*/  ISETP.NE.AND.EX P0, PT, RZ, c[0x0][0x374], PT, P0 ;  /* 0x0000dd00ff007a0c */ /* 0x000fc80003f05300 */
[----:B------:R-:W-:-:S07]  /*0aa0*/  MOV R8, R6 ;  /* 0x0000000600087202 */ /* 0x000fce0000000f00 */
[----:B------:R-:W-:-:S04]  /*0ab0*/  @P1 IMAD.HI.U32 R0, R6, c[0x0][0x54c], RZ ;  /* 0x0001530006001a27 */ /* 0x000fc800078e00ff */
[----:B------:R-:W-:Y:S01]  /*0ac0*/  @P0 IMAD.MOV.U32 R4, RZ, RZ, 0x4 ;  /* 0x00000004ff040424 */ /* 0x000fe200078e00ff */
[----:B------:R-:W-:-:S05]  /*0ad0*/  @P1 SHF.R.U32.HI R8, RZ, c[0x0][0x550], R0 ;  /* 0x00015400ff081a19 */ /* 0x000fca0000011600 */
[----:B------:R-:W-:Y:S01]  /*0ae0*/  @P0 IMAD.WIDE R4, R8, R4, c[0x0][0x370] ;  /* 0x0000dc0008040625 */ /* 0x000fe200078e0204 */
[----:B------:R-:W-:Y:S01]  /*0af0*/  LOP3.LUT R2, R2, 0x1ffffff, RZ, 0x3c, !PT ;  /* 0x01ffffff02027812 */ /* 0x000fe200078e3cff */
[----:B------:R1:W-:Y:S04]  /*0b00*/  STL [R1+0x40], R8 ;  /* 0x0000400801007387 */ /* 0x0003e80000100800 */
[----:B------:R2:W3:Y:S01]  /*0b10*/  @P0 LDG.E R145, [R4.64] ;  /* 0x0000000604910981 */ /* 0x0004e2000c1e1900 */
[----:B------:R-:W-:Y:S01]  /*0b20*/  MOV R35, c[0x0][0x2c4] ;  /* 0x0000b10000237a02 */ /* 0x000fe20000000f00 */
[----:B------:R-:W-:Y:S01]  /*0b30*/  CS2R R134, SRZ ;  /* 0x0000000000867805 */ /* 0x000fe2000001ff00 */
[----:B------:R-:W-:Y:S01]  /*0b40*/  IADD3 R2, R2, c[0x0][0x53c], RZ ;  /* 0x00014f0002027a10 */ /* 0x000fe20007ffe0ff */
[----:B------:R-:W-:Y:S01]  /*0b50*/  CS2R R132, SRZ ;  /* 0x0000000000847805 */ /* 0x000fe2000001ff00 */
[----:B------:R-:W-:Y:S01]  /*0b60*/  ISETP.NE.AND P4, PT, R35, 0x1, PT ;  /* 0x000000012300780c */ /* 0x000fe20003f85270 */
[----:B------:R-:W-:Y:S01]  /*0b70*/  CS2R R130, SRZ ;  /* 0x0000000000827805 */ /* 0x000fe2000001ff00 */
[----:B------:R-:W-:Y:S01]  /*0b80*/  MOV R128, RZ ;  /* 0x000000ff00807202 */ /* 0x000fe20000000f00 */
[----:B------:R-:W-:Y:S01]  /*0b90*/  IMAD.SHL.U32 R36, R2, 0x80, RZ ;  /* 0x0000008002247824 */ /* 0x000fe200078e00ff */
[----:B------:R-:W-:Y:S01]  /*0ba0*/  MOV R2, c[0x0][0x2ac] ;  /* 0x0000ab0000027a02 */ /* 0x000fe20000000f00 */
[----:B------:R-:W-:Y:S01]  /*0bb0*/  IMAD.MOV.U32 R126, RZ, RZ, RZ ;  /* 0x000000ffff7e7224 */ /* 0x000fe200078e00ff */
[----:B------:R-:W-:Y:S01]  /*0bc0*/  MOV R122, RZ ;  /* 0x000000ff007a7202 */ /* 0x000fe20000000f00 */
[----:B------:R-:W-:Y:S01]  /*0bd0*/  IMAD.MOV.U32 R124, RZ, RZ, RZ ;  /* 0x000000ffff7c7224 */ /* 0x000fe200078e00ff */
[----:B------:R-:W-:Y:S01]  /*0be0*/  IADD3 R0, R36, 0x7f, RZ ;  /* 0x0000007f24007810 */ /* 0x000fe20007ffe0ff */
[----:B------:R-:W-:Y:S01]  /*0bf0*/  IMAD R41, R2, c[0x0][0x1d0], RZ ;  /* 0x0000740002297a24 */ /* 0x000fe200078e02ff */
[----:B------:R1:W-:Y:S01]  /*0c00*/  STL [R1+0x3c], R36 ;  /* 0x00003c2401007387 */ /* 0x0003e20000100800 */
[----:B------:R-:W-:Y:S01]  /*0c10*/  CS2R R120, SRZ ;  /* 0x0000000000787805 */ /* 0x000fe2000001ff00 */
[----:B------:R-:W-:Y:S01]  /*0c20*/  IMAD.MOV.U32 R9, RZ, RZ, RZ ;  /* 0x000000ffff097224 */ /* 0x000fe200078e00ff */
[----:B------:R-:W-:Y:S01]  /*0c30*/  CS2R R10, SRZ ;  /* 0x00000000000a7805 */ /* 0x000fe2000001ff00 */
[----:B------:R-:W-:Y:S01]  /*0c40*/  @P4 IMAD.HI.U32 R3, R0, c[0x0][0x2c8], RZ ;  /* 0x0000b20000034a27 */ /* 0x000fe200078e00ff */
[----:B------:R-:W-:Y:S01]  /*0c50*/  MOV R116, RZ ;  /* 0x000000ff00747202 */ /* 0x000fe20000000f00 */
[----:B------:R-:W-:Y:S01]  /*0c60*/  CS2R R12, SRZ ;  /* 0x00000000000c7805 */ /* 0x000fe2000001ff00 */
[----:B------:R-:W-:Y:S01]  /*0c70*/  MOV R110, RZ ;  /* 0x000000ff006e7202 */ /* 0x000fe20000000f00 */
[----:B------:R-:W-:Y:S01]  /*0c80*/  IMAD.MOV.U32 R118, RZ, RZ, RZ ;  /* 0x000000ffff767224 */ /* 0x000fe200078e00ff */
[----:B------:R-:W-:Y:S01]  /*0c90*/  @P4 SHF.R.U32.HI R0, RZ, c[0x0][0x2cc], R3 ;  /* 0x0000b300ff004a19 */ /* 0x000fe20000011603 */
[----:B--2---:R-:W-:Y:S01]  /*0ca0*/  IMAD.MOV.U32 R4, RZ, RZ, 0x80 ;  /* 0x00000080ff047424 */ /* 0x004fe200078e00ff */
[----:B------:R-:W-:Y:S01]  /*0cb0*/  IADD3 R3, R41, 0x7f, RZ ;  /* 0x0000007f29037810 */ /* 0x000fe20007ffe0ff */
[----:B------:R-:W-:Y:S01]  /*0cc0*/  IMAD.MOV.U32 R114, RZ, RZ, RZ ;  /* 0x000000ffff727224 */ /* 0x000fe200078e00ff */
[----:B------:R-:W-:Y:S01]  /*0cd0*/  CS2R R14, SRZ ;  /* 0x00000000000e7805 */ /* 0x000fe2000001ff00 */
[----:B------:R-:W-:Y:S01]  /*0ce0*/  IMAD.MOV.U32 R112, RZ, RZ, RZ ;  /* 0x000000ffff707224 */ /* 0x000fe200078e00ff */
[----:B------:R-:W-:Y:S01]  /*0cf0*/  IADD3 R4, R4, -c[0x0][0x168], RZ ;  /* 0x80005a0004047a10 */ /* 0x000fe20007ffe0ff */
[----:B------:R-:W-:Y:S01]  /*0d00*/  IMAD.MOV.U32 R108, RZ, RZ, RZ ;  /* 0x000000ffff6c7224 */ /* 0x000fe200078e00ff */
[----:B------:R-:W-:Y:S01]  /*0d10*/  CS2R R16, SRZ ;  /* 0x0000000000107805 */ /* 0x000fe2000001ff00 */
[----:B------:R-:W-:Y:S01]  /*0d20*/  IMAD.MOV.U32 R106, RZ, RZ, RZ ;  /* 0x000000ffff6a7224 */ /* 0x000fe200078e00ff */
[----:B------:R-:W-:Y:S01]  /*0d30*/  MOV R104, RZ ;  /* 0x000000ff00687202 */ /* 0x000fe20000000f00 */
[----:B------:R-:W-:Y:S01]  /*0d40*/  IMAD R2, R2, c[0x0][0x1d0], R4 ;  /* 0x0000740002027a24 */ /* 0x000fe200078e0204 */
[----:B------:R-:W-:Y:S01]  /*0d50*/  CS2R R18, SRZ ;  /* 0x0000000000127805 */ /* 0x000fe2000001ff00 */
[----:B------:R-:W-:Y:S01]  /*0d60*/  IMAD.MOV.U32 R102, RZ, RZ, RZ ;  /* 0x000000ffff667224 */ /* 0x000fe200078e00ff */
[----:B------:R-:W-:Y:S01]  /*0d70*/  MOV R98, RZ ;  /* 0x000000ff00627202 */ /* 0x000fe20000000f00 */
[----:B------:R-:W-:Y:S01]  /*0d80*/  IMAD.IADD R0, R2, 0x1, R0 ;  /* 0x0000000102007824 */ /* 0x000fe200078e0200 */
[----:B------:R-:W-:Y:S01]  /*0d90*/  SHF.R.S32.HI R2, RZ, 0x1f, R3 ;  /* 0x0000001fff027819 */ /* 0x000fe20000011403 */
[----:B------:R-:W-:Y:S01]  /*0da0*/  IMAD.MOV.U32 R100, RZ, RZ, RZ ;  /* 0x000000ffff647224 */ /* 0x000fe200078e00ff */
[----:B------:R-:W-:Y:S01]  /*0db0*/  CS2R R20, SRZ ;  /* 0x0000000000147805 */ /* 0x000fe2000001ff00 */
[----:B------:R-:W-:Y:S01]  /*0dc0*/  IMAD.MOV.U32 R96, RZ, RZ, RZ ;  /* 0x000000ffff607224 */ /* 0x000fe200078e00ff */
[----:B------:R-:W-:Y:S01]  /*0dd0*/  SHF.R.S32.HI R4, RZ, 0x1f, R0 ;  /* 0x0000001fff047819 */ /* 0x000fe20000011400 */
[----:B------:R-:W-:Y:S01]  /*0de0*/  IMAD.MOV.U32 R94, RZ, RZ, RZ ;  /* 0x000000ffff5e7224 */ /* 0x000fe200078e00ff */
[----:B------:R-:W-:Y:S01]  /*0df0*/  LEA.HI R2, R2, R3, RZ, 0x7 ;  /* 0x0000000302027211 */ /* 0x000fe200078f38ff */
[----:B------:R-:W-:Y:S01]  /*0e00*/  IMAD.MOV R3, RZ, RZ, -R8 ;  /* 0x000000ffff037224 */ /* 0x000fe200078e0a08 */
[----:B------:R-:W-:Y:S01]  /*0e10*/  LEA.HI R4, R4, R0, RZ, 0x7 ;  /* 0x0000000004047211 */ /* 0x000fe200078f38ff */
[----:B------:R-:W-:Y:S01]  /*0e20*/  CS2R R22, SRZ ;  /* 0x0000000000167805 */ /* 0x000fe2000001ff00 */
[----:B------:R-:W-:Y:S01]  /*0e30*/  SHF.R.S32.HI R0, RZ, 0x7, R2 ;  /* 0x00000007ff007819 */ /* 0x000fe20000011402 */
[----:B------:R-:W-:Y:S01]  /*0e40*/  IMAD R46, R3, c[0x0][0x548], R6 ;  /* 0x00015200032e7a24 */ /* 0x000fe200078e0206 */
[----:B------:R-:W-:Y:S01]  /*0e50*/  SHF.R.S32.HI R2, RZ, 0x7, R4 ;  /* 0x00000007ff027819 */ /* 0x000fe20000011404 */
[----:B------:R-:W-:Y:S01]  /*0e60*/  CS2R R6, SRZ ;  /* 0x0000000000067805 */ /* 0x000fe2000001ff00 */
[----:B------:R-:W-:Y:S01]  /*0e70*/  CS2R R4, SRZ ;  /* 0x0000000000047805 */ /* 0x000fe2000001ff00 */
[----:B------:R-:W-:Y:S01]  /*0e80*/  MOV R92, RZ ;  /* 0x000000ff005c7202 */ /* 0x000fe20000000f00 */
[----:B------:R1:W-:Y:S01]  /*0e90*/  STL [R1+0x44], R46 ;  /* 0x0000442e01007387 */ /* 0x0003e20000100800 */
[----:B------:R-:W-:Y:S01]  /*0ea0*/  IMNMX R226, R0, R2, PT ;  /* 0x0000000200e27217 */ /* 0x000fe20003800200 */
[----:B------:R-:W-:Y:S01]  /*0eb0*/  IMAD.MOV.U32 R90, RZ, RZ, RZ ;  /* 0x000000ffff5a7224 */ /* 0x000fe200078e00ff */
[----:B------:R-:W-:Y:S01]  /*0ec0*/  PRMT R0, RZ, 0x7610, R0 ;  /* 0x00007610ff007816 */ /* 0x000fe20000000000 */
[----:B------:R-:W-:Y:S01]  /*0ed0*/  CS2R R24, SRZ ;  /* 0x0000000000187805 */ /* 0x000fe2000001ff00 */
[----:B------:R-:W-:Y:S01]  /*0ee0*/  ISETP.GE.AND P0, PT, R226, 0x1, PT ;  /* 0x00000001e200780c */ /* 0x000fe20003f06270 */
        /* <DEDUP_REMOVED lines=14> */
[----:B---3--:R1:W-:Y:S01]  /*0fd0*/  STL [R1+0x14], R145 ;  /* 0x0000149101007387 */ /* 0x0083e20000100800 */
[----:B------:R-:W-:Y:S05]  /*0fe0*/  @!P0 BRA `(.L_x_461) ;  /* 0x0000ea6000008947 */ /* 0x000fea0003800000 */
[----:B------:R-:W-:-:S04]  /*0ff0*/  ISETP.NE.U32.AND P0, PT, RZ, c[0x0][0x340], PT ;  /* 0x0000d000ff007a0c */ /* 0x000fc80003f05070 */
[----:B------:R-:W-:-:S13]  /*1000*/  ISETP.NE.AND.EX P0, PT, RZ, c[0x0][0x344], PT, P0 ;  /* 0x0000d100ff007a0c */ /* 0x000fda0003f05300 */
[----:B------:R-:W-:-:S04]  /*1010*/  @P0 IMAD.MOV.U32 R2, RZ, RZ, 0x4 ;  /* 0x00000004ff020424 */ /* 0x000fc800078e00ff */
[----:B------:R-:W-:-:S05]  /*1020*/  @P0 IMAD.WIDE R2, R8, R2, c[0x0][0x340] ;  /* 0x0000d00008020625 */ /* 0x000fca00078e0202 */
[----:B------:R2:W5:Y:S01]  /*1030*/  @P0 LDG.E R0, [R2.64] ;  /* 0x0000000602000981 */ /* 0x000562000c1e1900 */
[----:B------:R-:W-:Y:S01]  /*1040*/  WARPSYNC 0xffffffff ;  /* 0xffffffff00007948 */ /* 0x000fe20003800000 */
[----:B------:R-:W-:Y:S02]  /*1050*/  @!P0 MOV R0, R8 ;  /* 0x0000000800008202 */ /* 0x000fe40000000f00 */
[----:B--2---:R-:W2:Y:S01]  /*1060*/  LDL R144, [R1+0x10] ;  /* 0x0000100001907983 */ /* 0x004ea20000100800 */
[----:B------:R-:W-:Y:S01]  /*1070*/  IMAD.MOV.U32 R3, RZ, RZ, c[0x0][0x2b8] ;  /* 0x0000ae00ff037624 */ /* 0x000fe200078e00ff */
[----:B------:R-:W-:Y:S01]  /*1080*/  MOV R221, RZ ;  /* 0x000000ff00dd7202 */ /* 0x000fe20000000f00 */
[----:B-----5:R-:W-:-:S03]  /*1090*/  IMAD.WIDE.U32 R134, R0, c[0x0][0x2b0], RZ ;  /* 0x0000ac0000867a25 */ /* 0x020fc600078e00ff */
[----:B------:R-:W-:Y:S02]  /*10a0*/  ISETP.NE.AND P3, PT, R3, 0x1, PT ;  /* 0x000000010300780c */ /* 0x000fe40003f65270 */
[----:B------:R-:W-:Y:S01]  /*10b0*/  SHF.R.S32.HI R3, RZ, 0x1f, R0 ;  /* 0x0000001fff037819 */ /* 0x000fe20000011400 */
[----:B------:R-:W-:Y:S01]  /*10c0*/  BAR.SYNC.DEFER_BLOCKING 0x0 ;  /* 0x0000000000007b1d */ /* 0x000fe20000010000 */
[----:B------:R-:W-:-:S05]  /*10d0*/  SHF.R.S32.HI R37, RZ, 0x1f, R46 ;  /* 0x0000001fff257819 */ /* 0x000fca000001142e */
[----:B------:R-:W-:Y:S01]  /*10e0*/  IMAD R5, R37, c[0x0][0x1b8], RZ ;  /* 0x00006e0025057a24 */ /* 0x000fe200078e02ff */
[----:B------:R-:W-:Y:S01]  /*10f0*/  SHF.R.S32.HI R6, RZ, 0x1f, R8 ;  /* 0x0000001fff067819 */ /* 0x000fe20000011408 */
[----:B------:R-:W3:Y:S02]  /*1100*/  S2R R38, SR_TID.X ;  /* 0x0000000000267919 */ /* 0x000ee40000002100 */
[----:B------:R-:W-:Y:S02]  /*1110*/  IMAD R5, R46, c[0x0][0x1bc], R5 ;  /* 0x00006f002e057a24 */ /* 0x000fe400078e0205 */
[----:B------:R-:W-:Y:S01]  /*1120*/  IMAD R16, R35, c[0x0][0x168], RZ ;  /* 0x00005a0023107a24 */ /* 0x000fe200078e02ff */
[----:B------:R-:W-:Y:S02]  /*1130*/  SHF.R.S32.HI R39, RZ, 0x1f, R228 ;  /* 0x0000001fff277819 */ /* 0x000fe400000114e4 */
[----:B------:R-:W-:Y:S02]  /*1140*/  ISETP.GE.AND P2, PT, R228, c[0x0][0x198], PT ;  /* 0x00006600e4007a0c */ /* 0x000fe40003f46270 */
[----:B------:R-:W-:Y:S01]  /*1150*/  ISETP.GE.AND P6, PT, R241, c[0x0][0x198], PT ;  /* 0x00006600f1007a0c */ /* 0x000fe20003fc6270 */
[----:B------:R-:W-:Y:S01]  /*1160*/  IMAD.WIDE.U32 R132, R46, c[0x0][0x1e8], RZ ;  /* 0x00007a002e847a25 */ /* 0x000fe200078e00ff */
[----:B------:R-:W-:Y:S01]  /*1170*/  IADD3 R71, R204, 0x20, RZ ;  /* 0x00000020cc477810 */ /* 0x000fe20007ffe0ff */
[----:B------:R-:W-:Y:S02]  /*1180*/  STL.64 [R1+0x20], R134 ;  /* 0x0000208601007387 */ /* 0x000fe40000100a00 */
[----:B--2---:R-:W-:-:S05]  /*1190*/  IMAD R2, R226, 0x80, R144 ;  /* 0x00000080e2027824 */ /* 0x004fca00078e0290 */
[----:B------:R-:W-:-:S04]  /*11a0*/  IADD3 R2, R2, -0x80, RZ ;  /* 0xffffff8002027810 */ /* 0x000fc80007ffe0ff */
[C---:B------:R-:W-:Y:S02]  /*11b0*/  ISETP.GE.AND P1, PT, R2.reuse, R41, PT ;  /* 0x000000290200720c */ /* 0x040fe40003f26270 */
[----:B------:R-:W-:Y:S01]  /*11c0*/  IADD3 R13, R2, R145, RZ ;  /* 0x00000091020d7210 */ /* 0x000fe20007ffe0ff */
[----:B------:R-:W-:Y:S01]  /*11d0*/  IMAD R2, R3, c[0x0][0x2b0], RZ ;  /* 0x0000ac0003027a24 */ /* 0x000fe200078e02ff */
[----:B------:R-:W-:-:S03]  /*11e0*/  ISETP.GT.OR P1, PT, R144, 0x7f, P1 ;  /* 0x0000007f9000780c */ /* 0x000fc60000f24670 */
[----:B------:R-:W-:-:S04]  /*11f0*/  @P3 IMAD.HI.U32 R3, R13, c[0x0][0x2bc], RZ ;  /* 0x0000af000d033a27 */ /* 0x000fc800078e00ff */
[----:B------:R-:W-:Y:S01]  /*1200*/  IMAD.MOV.U32 R12, RZ, RZ, R13 ;  /* 0x000000ffff0c7224 */ /* 0x000fe200078e000d */
[----:B------:R-:W-:Y:S01]  /*1210*/  @P3 SHF.R.U32.HI R12, RZ, c[0x0][0x2c0], R3 ;  /* 0x0000b000ff0c3a19 */ /* 0x000fe20000011603 */
[----:B------:R-:W-:-:S04]  /*1220*/  IMAD R2, R0, c[0x0][0x2b4], R2 ;  /* 0x0000ad0000027a24 */ /* 0x000fc800078e0202 */
[----:B------:R-:W-:Y:S01]  /*1230*/  IMAD.IADD R131, R135, 0x1, R2 ;  /* 0x0000000187837824 */ /* 0x000fe200078e0202 */
[----:B------:R-:W-:-:S04]  /*1240*/  @!P1 IADD3 R0, P0, R12, R134, RZ ;  /* 0x000000860c009210 */ /* 0x000fc80007f1e0ff */
[----:B------:R-:W-:Y:S01]  /*1250*/  @!P1 LEA.HI.X.SX32 R3, R12, R131, 0x1, P0 ;  /* 0x000000830c039211 */ /* 0x000fe200000f0eff */
[----:B------:R-:W-:Y:S01]  /*1260*/  IMAD.IADD R4, R144, 0x1, R36 ;  /* 0x0000000190047824 */ /* 0x000fe200078e0224 */
[----:B------:R-:W-:Y:S01]  /*1270*/  @!P1 LEA R2, P0, R0, c[0x0][0x2a0], 0x2 ;  /* 0x0000a80000029a11 */ /* 0x000fe200078010ff */
[----:B------:R-:W-:Y:S01]  /*1280*/  IMAD.WIDE.U32 R44, R46, c[0x0][0x210], RZ ;  /* 0x000084002e2c7a25 */ /* 0x000fe200078e00ff */
[----:B---3--:R-:W-:Y:S01]  /*1290*/  SHF.R.S32.HI R40, RZ, 0x1f, R38 ;  /* 0x0000001fff287819 */ /* 0x008fe20000011426 */
[----:B------:R-:W-:Y:S01]  /*12a0*/  STL [R1+0x34], R131 ;  /* 0x0000348301007387 */ /* 0x000fe20000100800 */
[----:B------:R-:W-:-:S05]  /*12b0*/  @!P1 LEA.HI.X R3, R0, c[0x0][0x2a4], R3, 0x2, P0 ;  /* 0x0000a90000039a11 */ /* 0x000fca00000f1403 */
[----:B------:R2:W3:Y:S01]  /*12c0*/  @!P1 LDG.E R221, [R2.64] ;  /* 0x0000000602dd9981 */ /* 0x0004e2000c1e1900 */
[----:B------:R-:W-:Y:S01]  /*12d0*/  @P4 IMAD.HI.U32 R7, R4, c[0x0][0x2c8], RZ ;  /* 0x0000b20004074a27 */ /* 0x000fe200078e00ff */
[----:B------:R-:W-:Y:S01]  /*12e0*/  LEA.HI R40, R40, R38, RZ, 0x3 ;  /* 0x0000002628287211 */ /* 0x000fe200078f18ff */
[----:B------:R-:W-:Y:S01]  /*12f0*/  BSSY B0, `(.L_x_462) ;  /* 0x0000271000007945 */ /* 0x000fe20003800000 */
[----:B------:R-:W-:Y:S01]  /*1300*/  SHF.R.S32.HI R38, RZ, 0x1f, R241 ;  /* 0x0000001fff267819 */ /* 0x000fe200000114f1 */
[----:B------:R-:W-:Y:S01]  /*1310*/  IMAD.MOV.U32 R0, RZ, RZ, R4 ;  /* 0x000000ffff007224 */ /* 0x000fe200078e0004 */
[----:B------:R-:W-:Y:S01]  /*1320*/  @P4 SHF.R.U32.HI R0, RZ, c[0x0][0x2cc], R7 ;  /* 0x0000b300ff004a19 */ /* 0x000fe20000011607 */
[----:B------:R-:W-:Y:S01]  /*1330*/  STL.64 [R1+0x18], R132 ;  /* 0x0000188401007387 */ /* 0x000fe20000100a00 */
[----:B------:R-:W-:Y:S01]  /*1340*/  SHF.R.S32.HI R40, RZ, 0x3, R40 ;  /* 0x00000003ff287819 */ /* 0x000fe20000011428 */
[----:B------:R-:W-:Y:S01]  /*1350*/  IMAD.SHL.U32 R128, R228, 0x2, RZ ;  /* 0x00000002e4807824 */ /* 0x000fe200078e00ff */
[----:B------:R-:W-:-:S02]  /*1360*/  SHF.R.S32.HI R7, RZ, 0x1f, R0 ;  /* 0x0000001fff077819 */ /* 0x000fc40000011400 */
[C---:B------:R-:W-:Y:S01]  /*1370*/  SHF.L.U32 R129, R241.reuse, 0x1, RZ ;  /* 0x00000001f1817819 */ /* 0x040fe200000006ff */
[----:B------:R-:W-:Y:S01]  /*1380*/  IMAD.IADD R11, R40, 0x1, R36 ;  /* 0x00000001280b7824 */ /* 0x000fe200078e0224 */
[----:B------:R-:W-:Y:S02]  /*1390*/  SHF.L.U64.HI R69, R241, 0x1, R38 ;  /* 0x00000001f1457819 */ /* 0x000fe40000010226 */
[----:B------:R-:W-:Y:S02]  /*13a0*/  SHF.L.U64.HI R68, R228, 0x1, R39 ;  /* 0x00000001e4447819 */ /* 0x000fe40000010227 */
[C---:B------:R-:W-:Y:S02]  /*13b0*/  ISETP.GE.AND P1, PT, R11.reuse, R16, PT ;  /* 0x000000100b00720c */ /* 0x040fe40003f26270 */
[----:B------:R-:W-:Y:S01]  /*13c0*/  IADD3 R14, R11, 0x40, RZ ;  /* 0x000000400b0e7810 */ /* 0x000fe20007ffe0ff */
[----:B--2---:R-:W-:-:S05]  /*13d0*/  IMAD.WIDE.U32 R2, R46, c[0x0][0x1b8], RZ ;  /* 0x00006e002e027a25 */ /* 0x004fca00078e00ff */
[----:B------:R-:W-:Y:S01]  /*13e0*/  IADD3 R3, R3, R5, RZ ;  /* 0x0000000503037210 */ /* 0x000fe20007ffe0ff */
[----:B------:R-:W-:-:S04]  /*13f0*/  IMAD R5, R6, c[0x0][0x1c0], RZ ;  /* 0x0000700006057a24 */ /* 0x000fc800078e02ff */
[C---:B------:R-:W-:Y:S02]  /*1400*/  IMAD R6, R8.reuse, c[0x0][0x1c4], R5 ;  /* 0x0000710008067a24 */ /* 0x040fe400078e0205 */
[----:B------:R-:W-:Y:S02]  /*1410*/  IMAD.MOV R5, RZ, RZ, -R0 ;  /* 0x000000ffff057224 */ /* 0x000fe400078e0a00 */
[----:B------:R-:W-:-:S04]  /*1420*/  IMAD.WIDE.U32 R2, R8, c[0x0][0x1c0], R2 ;  /* 0x0000700008027a25 */ /* 0x000fc800078e0002 */
[----:B------:R-:W-:Y:S02]  /*1430*/  IMAD R4, R5, c[0x0][0x2c4], R4 ;  /* 0x0000b10005047a24 */ /* 0x000fe400078e0204 */
[----:B------:R-:W-:Y:S02]  /*1440*/  IMAD.IADD R3, R3, 0x1, R6 ;  /* 0x0000000103037824 */ /* 0x000fe400078e0206 */
[----:B------:R-:W-:Y:S01]  /*1450*/  IMAD R5, R7, c[0x0][0x1b0], RZ ;  /* 0x00006c0007057a24 */ /* 0x000fe200078e02ff */
[C---:B------:R-:W-:Y:S01]  /*1460*/  IADD3 R7, R11.reuse, 0x20, RZ ;  /* 0x000000200b077810 */ /* 0x040fe20007ffe0ff */
[----:B------:R-:W-:Y:S01]  /*1470*/  IMAD.WIDE.U32 R2, R0, c[0x0][0x1b0], R2 ;  /* 0x00006c0000027a25 */ /* 0x000fe200078e0002 */
[----:B------:R-:W-:-:S03]  /*1480*/  IADD3 R11, R11, 0x60, RZ ;  /* 0x000000600b0b7810 */ /* 0x000fc60007ffe0ff */
[----:B------:R-:W-:Y:S01]  /*1490*/  IMAD R6, R0, c[0x0][0x1b4], R5 ;  /* 0x00006d0000067a24 */ /* 0x000fe200078e0205 */
[----:B------:R-:W-:-:S04]  /*14a0*/  SHF.R.S32.HI R5, RZ, 0x1f, R4 ;  /* 0x0000001fff057819 */ /* 0x000fc80000011404 */
[----:B------:R-:W-:Y:S01]  /*14b0*/  IADD3 R3, R3, R6, RZ ;  /* 0x0000000603037210 */ /* 0x000fe20007ffe0ff */
[----:B------:R-:W-:Y:S01]  /*14c0*/  IMAD R0, R5, c[0x0][0x1a8], RZ ;  /* 0x00006a0005007a24 */ /* 0x000fe200078e02ff */
[----:B------:R-:W-:-:S03]  /*14d0*/  IADD3 R6, -R12, RZ, RZ ;  /* 0x000000ff0c067210 */ /* 0x000fc60007ffe1ff */
[C---:B------:R-:W-:Y:S02]  /*14e0*/  IMAD R0, R4.reuse, c[0x0][0x1ac], R0 ;  /* 0x00006b0004007a24 */ /* 0x040fe400078e0200 */
[----:B------:R-:W-:-:S04]  /*14f0*/  IMAD.WIDE.U32 R2, R4, c[0x0][0x1a8], R2 ;  /* 0x00006a0004027a25 */ /* 0x000fc800078e0002 */
[----:B------:R-:W-:Y:S01]  /*1500*/  IMAD.IADD R9, R3, 0x1, R0 ;  /* 0x0000000103097824 */ /* 0x000fe200078e0200 */
[----:B-1----:R-:W-:Y:S01]  /*1510*/  LEA R8, P0, R2, c[0x0][0x160], 0x1 ;  /* 0x0000580002087a11 */ /* 0x002fe200078008ff */
[----:B------:R-:W-:-:S03]  /*1520*/  IMAD R222, R6, c[0x0][0x2b8], R13 ;  /* 0x0000ae0006de7a24 */ /* 0x000fc600078e020d */
[----:B------:R-:W-:Y:S01]  /*1530*/  LEA.HI.X R9, R2, c[0x0][0x164], R9, 0x1, P0 ;  /* 0x0000590002097a11 */ /* 0x000fe200000f0c09 */
[----:B------:R-:W1:Y:S01]  /*1540*/  SHFL.IDX PT, R0, R8, RZ, 0x181f ;  /* 0x00181fff08007589 */ /* 0x000e6200000e0000 */
[----:B------:R-:W-:-:S03]  /*1550*/  SHF.R.S32.HI R15, RZ, 0x1f, R222 ;  /* 0x0000001fff0f7819 */ /* 0x000fc600000114de */
[----:B------:R-:W2:Y:S04]  /*1560*/  SHFL.IDX PT, R3, R9, RZ, 0x181f ;  /* 0x00181fff09037589 */ /* 0x000ea800000e0000 */
[----:B------:R-:W4:Y:S04]  /*1570*/  SHFL.IDX PT, R10, R8, 0x1, 0x181f ;  /* 0x00381f00080a7f89 */ /* 0x000f2800000e0000 */
[----:B------:R-:W4:Y:S04]  /*1580*/  SHFL.IDX PT, R12, R9, 0x1, 0x181f ;  /* 0x00381f00090c7f89 */ /* 0x000f2800000e0000 */
[----:B------:R-:W-:Y:S04]  /*1590*/  SHFL.IDX PT, R13, R9, 0x2, 0x181f ;  /* 0x00581f00090d7f89 */ /* 0x000fe800000e0000 */
[----:B------:R-:W-:Y:S01]  /*15a0*/  SHFL.IDX PT, R9, R9, 0x3, 0x181f ;  /* 0x00781f0009097f89 */ /* 0x000fe200000e0000 */
[----:B-1----:R-:W-:-:S02]  /*15b0*/  @!P1 LEA R4, P5, R228, R0, 0x1 ;  /* 0x00000000e4049211 */ /* 0x002fc400078a08ff */
[C---:B------:R-:W-:Y:S02]  /*15c0*/  @!P1 LEA R2, P0, R241.reuse, R0, 0x1 ;  /* 0x00000000f1029211 */ /* 0x040fe400078008ff */
[-C--:B--2---:R-:W-:Y:S01]  /*15d0*/  @!P1 LEA.HI.X R5, R228, R3.reuse, R39, 0x1, P5 ;  /* 0x00000003e4059211 */ /* 0x084fe200028f0c27 */
[----:B------:R-:W1:Y:S01]  /*15e0*/  SHFL.IDX PT, R0, R8, 0x2, 0x181f ;  /* 0x00581f0008007f89 */ /* 0x000e6200000e0000 */
[----:B------:R-:W-:Y:S02]  /*15f0*/  @!P1 LEA.HI.X R3, R241, R3, R38, 0x1, P0 ;  /* 0x00000003f1039211 */ /* 0x000fe400000f0c26 */
[-C--:B------:R-:W-:Y:S01]  /*1600*/  ISETP.GE.AND P0, PT, R7, R16.reuse, PT ;  /* 0x000000100700720c */ /* 0x080fe20003f06270 */
[----:B------:R2:W-:Y:S01]  /*1610*/  @!P1 LDGSTS.E.BYPASS.LTC128B.128 [R219+0x100], [R4.64], !P2 ;  /* 0x0010000004db9fae */ /* 0x0005e2000d101d46 */
[----:B------:R-:W-:-:S03]  /*1620*/  ISETP.GE.AND P5, PT, R14, R16, PT ;  /* 0x000000100e00720c */ /* 0x000fc60003fa6270 */
[----:B------:R1:W-:Y:S04]  /*1630*/  @!P1 LDGSTS.E.BYPASS.LTC128B.128 [R219+0x4100], [R2.64], !P6 ;  /* 0x0410000002db9fae */ /* 0x0003e8000f101d46 */
[----:B------:R-:W3:Y:S04]  /*1640*/  SHFL.IDX PT, R8, R8, 0x3, 0x181f ;  /* 0x00781f0008087f89 */ /* 0x000ee800000e0000 */
[----:B----4-:R-:W-:-:S04]  /*1650*/  @!P0 LEA R6, P1, R228, R10, 0x1 ;  /* 0x0000000ae4068211 */ /* 0x010fc800078208ff */
[----:B------:R-:W-:-:S05]  /*1660*/  @!P0 LEA.HI.X R7, R228, R12, R39, 0x1, P1 ;  /* 0x0000000ce4078211 */ /* 0x000fca00008f0c27 */
[----:B------:R4:W-:Y:S01]  /*1670*/  @!P0 LDGSTS.E.BYPASS.LTC128B.128 [R219+0x1100], [R6.64], !P2 ;  /* 0x0110000006db8fae */ /* 0x0009e2000d101d46 */
[----:B--2---:R-:W-:Y:S02]  /*1680*/  IMAD R4, R15, c[0x0][0x1e0], RZ ;  /* 0x000078000f047a24 */ /* 0x004fe400078e02ff */
[----:B-1----:R-:W-:-:S04]  /*1690*/  IMAD.WIDE.U32 R2, R222, c[0x0][0x1e0], RZ ;  /* 0x00007800de027a25 */ /* 0x002fc800078e00ff */
[----:B------:R-:W-:Y:S01]  /*16a0*/  IMAD R5, R222, c[0x0][0x1e4], R4 ;  /* 0x00007900de057a24 */ /* 0x000fe200078e0204 */
[----:B------:R-:W-:Y:S01]  /*16b0*/  @!P0 LEA R4, P1, R241, R10, 0x1 ;  /* 0x0000000af1048211 */ /* 0x000fe200078208ff */
[----:B------:R-:W-:Y:S02]  /*16c0*/  IMAD R10, R37, c[0x0][0x1e8], RZ ;  /* 0x00007a00250a7a24 */ /* 0x000fe400078e02ff */
[----:B------:R-:W-:Y:S01]  /*16d0*/  IMAD.IADD R3, R3, 0x1, R5 ;  /* 0x0000000103037824 */ /* 0x000fe200078e0205 */
[----:B------:R-:W-:-:S05]  /*16e0*/  @!P0 LEA.HI.X R5, R241, R12, R38, 0x1, P1 ;  /* 0x0000000cf1058211 */ /* 0x000fca00008f0c26 */
[----:B------:R1:W-:Y:S01]  /*16f0*/  @!P0 LDGSTS.E.BYPASS.LTC128B.128 [R219+0x5100], [R4.64], !P6 ;  /* 0x0510000004db8fae */ /* 0x0003e2000f101d46 */
[----:B----4-:R-:W-:Y:S01]  /*1700*/  IMAD R6, R46, c[0x0][0x1ec], R10 ;  /* 0x00007b002e067a24 */ /* 0x010fe200078e020a */
[----:B------:R-:W-:-:S03]  /*1710*/  LEA R10, R226, 0xffffff80, 0x7 ;  /* 0xffffff80e20a7811 */ /* 0x000fc600078e38ff */
[----:B------:R-:W-:Y:S01]  /*1720*/  IMAD.IADD R130, R133, 0x1, R6 ;  /* 0x0000000185827824 */ /* 0x000fe200078e0206 */
[----:B------:R-:W-:-:S04]  /*1730*/  IADD3 R127, R41, -R10, RZ ;  /* 0x8000000a297f7210 */ /* 0x000fc80007ffe0ff */
[----:B------:R-:W-:Y:S04]  /*1740*/  STL [R1+0x30], R130 ;  /* 0x0000308201007387 */ /* 0x000fe80000100800 */
[----:B------:R-:W-:Y:S01]  /*1750*/  STL.64 [R1+0x28], R44 ;  /* 0x0000282c01007387 */ /* 0x000fe20000100a00 */
[----:B-1----:R-:W-:Y:S02]  /*1760*/  @!P5 LEA R4, P1, R228, R0, 0x1 ;  /* 0x00000000e404d211 */ /* 0x002fe400078208ff */
[----:B---3--:R-:W-:Y:S01]  /*1770*/  SHF.R.S32.HI R36, RZ, 0x1f, R221 ;  /* 0x0000001fff247819 */ /* 0x008fe200000114dd */
[----:B------:R-:W-:-:S04]  /*1780*/  IMAD.WIDE.U32 R2, R221, c[0x0][0x1f0], R2 ;  /* 0x00007c00dd027a25 */ /* 0x000fc800078e0002 */
[----:B------:R-:W-:Y:S01]  /*1790*/  IMAD R5, R36, c[0x0][0x1f0], RZ ;  /* 0x00007c0024057a24 */ /* 0x000fe200078e02ff */
[----:B------:R-:W-:-:S03]  /*17a0*/  IADD3 R6, P0, R2, R132, RZ ;  /* 0x0000008402067210 */ /* 0x000fc60007f1e0ff */
[----:B------:R-:W-:Y:S01]  /*17b0*/  IMAD R7, R221, c[0x0][0x1f4], R5 ;  /* 0x00007d00dd077a24 */ /* 0x000fe200078e0205 */
[----:B------:R-:W-:Y:S02]  /*17c0*/  @!P5 LEA.HI.X R5, R228, R13, R39, 0x1, P1 ;  /* 0x0000000de405d211 */ /* 0x000fe400008f0c27 */
[C---:B------:R-:W-:Y:S02]  /*17d0*/  @!P5 LEA R2, P1, R241.reuse, R0, 0x1 ;  /* 0x00000000f102d211 */ /* 0x040fe400078208ff */
[----:B------:R-:W-:Y:S01]  /*17e0*/  IADD3.X R7, R130, R3, R7, P0, !PT ;  /* 0x0000000382077210 */ /* 0x000fe200007fe407 */
[----:B------:R1:W-:Y:S01]  /*17f0*/  @!P5 LDGSTS.E.BYPASS.LTC128B.128 [R219+0x2100], [R4.64], !P2 ;  /* 0x0210000004dbdfae */ /* 0x0003e2000d101d46 */
[C---:B------:R-:W-:Y:S02]  /*1800*/  LEA R0, P0, R6.reuse, c[0x0][0x1c8], 0x1 ;  /* 0x0000720006007a11 */ /* 0x040fe400078008ff */
[----:B------:R-:W-:Y:S01]  /*1810*/  @!P5 LEA.HI.X R3, R241, R13, R38, 0x1, P1 ;  /* 0x0000000df103d211 */ /* 0x000fe200008f0c26 */
[----:B------:R-:W-:Y:S01]  /*1820*/  IMAD.IADD R13, R127, 0x1, -R40 ;  /* 0x000000017f0d7824 */ /* 0x000fe200078e0a28 */
[----:B------:R-:W-:Y:S01]  /*1830*/  LEA.HI.X R14, R6, c[0x0][0x1cc], R7, 0x1, P0 ;  /* 0x00007300060e7a11 */ /* 0x000fe200000f0c07 */
[----:B------:R-:W-:Y:S01]  /*1840*/  SHFL.IDX PT, R10, R0, 0x1, 0x181f ;  /* 0x00381f00000a7f89 */ /* 0x000fe200000e0000 */
[----:B------:R-:W-:-:S03]  /*1850*/  ISETP.GE.AND P1, PT, R11, R16, PT ;  /* 0x000000100b00720c */ /* 0x000fc60003f26270 */
[----:B------:R-:W2:Y:S04]  /*1860*/  SHFL.IDX PT, R6, R0, RZ, 0x181f ;  /* 0x00181fff00067589 */ /* 0x000ea800000e0000 */
[----:B------:R-:W3:Y:S04]  /*1870*/  SHFL.IDX PT, R7, R14, RZ, 0x181f ;  /* 0x00181fff0e077589 */ /* 0x000ee800000e0000 */
[----:B------:R4:W-:Y:S01]  /*1880*/  @!P5 LDGSTS.E.BYPASS.LTC128B.128 [R219+0x6100], [R2.64], !P6 ;  /* 0x0610000002dbdfae */ /* 0x0009e2000f101d46 */
[----:B------:R-:W-:-:S03]  /*1890*/  ISETP.GE.AND P5, PT, R13, 0x1, PT ;  /* 0x000000010d00780c */ /* 0x000fc60003fa6270 */
[----:B------:R-:W1:Y:S04]  /*18a0*/  SHFL.IDX PT, R12, R14, 0x1, 0x181f ;  /* 0x00381f000e0c7f89 */ /* 0x000e6800000e0000 */
[----:B------:R-:W-:Y:S04]  /*18b0*/  SHFL.IDX PT, R11, R14, 0x2, 0x181f ;  /* 0x00581f000e0b7f89 */ /* 0x000fe800000e0000 */
[----:B------:R-:W2:Y:S01]  /*18c0*/  S2R R40, SR_TID.X ;  /* 0x0000000000287919 */ /* 0x000ea20000002100 */
[----:B----4-:R-:W-:-:S04]  /*18d0*/  @!P1 LEA R2, P0, R228, R8, 0x1 ;  /* 0x00000008e4029211 */ /* 0x010fc800078008ff */
[CC--:B------:R-:W-:Y:S02]  /*18e0*/  @!P1 LEA.HI.X R3, R228.reuse, R9.reuse, R39, 0x1, P0 ;  /* 0x00000009e4039211 */ /* 0x0c0fe400000f0c27 */
[C---:B-1----:R-:W-:Y:S02]  /*18f0*/  @!P1 LEA R4, P0, R241.reuse, R8, 0x1 ;  /* 0x00000008f1049211 */ /* 0x042fe400078008ff */
[----:B------:R-:W-:Y:S01]  /*1900*/  SHFL.IDX PT, R8, R14, 0x3, 0x181f ;  /* 0x00781f000e087f89 */ /* 0x000fe200000e0000 */
[----:B--2---:R-:W-:Y:S02]  /*1910*/  SHF.R.S32.HI R16, RZ, 0x1f, R40 ;  /* 0x0000001fff107819 */ /* 0x004fe40000011428 */
[----:B------:R-:W-:Y:S01]  /*1920*/  @!P1 LEA.HI.X R5, R241, R9, R38, 0x1, P0 ;  /* 0x00000009f1059211 */ /* 0x000fe200000f0c26 */
[----:B------:R1:W-:Y:S01]  /*1930*/  @!P1 LDGSTS.E.BYPASS.LTC128B.128 [R219+0x3100], [R2.64], !P2 ;  /* 0x0310000002db9fae */ /* 0x0003e2000d101d46 */
[----:B------:R-:W-:Y:S02]  /*1940*/  @P5 ISETP.GE.AND P0, PT, R228, c[0x0][0x1d4], PT ;  /* 0x00007500e4005a0c */ /* 0x000fe40003f06270 */
[----:B------:R-:W-:Y:S01]  /*1950*/  LEA.HI R16, R16, R40, RZ, 0x3 ;  /* 0x0000002810107211 */ /* 0x000fe200078f18ff */
[----:B------:R-:W2:Y:S03]  /*1960*/  SHFL.IDX PT, R9, R0, 0x2, 0x181f ;  /* 0x00581f0000097f89 */ /* 0x000ea600000e0000 */
[----:B------:R-:W-:Y:S01]  /*1970*/  LOP3.LUT R16, R16, 0xfffffff8, RZ, 0xc0, !PT ;  /* 0xfffffff810107812 */ /* 0x000fe200078ec0ff */
[----:B------:R4:W-:Y:S04]  /*1980*/  @!P1 LDGSTS.E.BYPASS.LTC128B.128 [R219+0x7100], [R4.64], !P6 ;  /* 0x0710000004db9fae */ /* 0x0009e8000f101d46 */
[----:B------:R-:W0:Y:S01]  /*1990*/  LDGDEPBAR ;  /* 0x00000000000079af */ /* 0x000e220000000000 */
[----:B------:R-:W-:-:S03]  /*19a0*/  IMAD.IADD R16, R40, 0x1, -R16 ;  /* 0x0000000128107824 */ /* 0x000fc600078e0a10 */
[----:B------:R-:W2:Y:S01]  /*19b0*/  SHFL.IDX PT, R0, R0, 0x3, 0x181f ;  /* 0x00781f0000007f89 */ /* 0x000ea200000e0000 */
[----:B-1----:R-:W-:-:S04]  /*19c0*/  @P5 LEA R2, P2, R228, R6, 0x1 ;  /* 0x00000006e4025211 */ /* 0x002fc800078408ff */
[----:B---3--:R-:W-:Y:S02]  /*19d0*/  @P5 LEA.HI.X R3, R228, R7, R39, 0x1, P2 ;  /* 0x00000007e4035211 */ /* 0x008fe400010f0c27 */
[----:B------:R-:W-:-:S03]  /*19e0*/  ISETP.GE.AND P2, PT, R13, 0x21, PT ;  /* 0x000000210d00780c */ /* 0x000fc60003f46270 */
[----:B------:R1:W-:Y:S01]  /*19f0*/  @P5 LDGSTS.E.BYPASS.LTC128B.128 [R219+0x8100], [R2.64], !P0 ;  /* 0x0810000002db5fae */ /* 0x0003e2000c101d46 */
[C---:B------:R-:W-:Y:S02]  /*1a00*/  @P5 ISETP.GE.AND P0, PT, R241.reuse, c[0x0][0x1d4], PT ;  /* 0x00007500f1005a0c */ /* 0x040fe40003f06270 */
[----:B-1----:R-:W-:-:S07]  /*1a10*/  @P5 LEA R2, P1, R241, R6, 0x1 ;  /* 0x00000006f1025211 */ /* 0x002fce00078208ff */
[C---:B------:R-:W-:Y:S02]  /*1a20*/  @P2 LEA R6, P6, R228.reuse, R10, 0x1 ;  /* 0x0000000ae4062211 */ /* 0x040fe400078c08ff */
[----:B------:R-:W-:Y:S02]  /*1a30*/  @P5 LEA.HI.X R3, R241, R7, R38, 0x1, P1 ;  /* 0x00000007f1035211 */ /* 0x000fe400008f0c26 */
[C---:B------:R-:W-:Y:S02]  /*1a40*/  @P2 LEA.HI.X R7, R228.reuse, R12, R39, 0x1, P6 ;  /* 0x0000000ce4072211 */ /* 0x040fe400030f0c27 */
[----:B------:R-:W-:Y:S01]  /*1a50*/  ISETP.GE.AND P6, PT, R13, 0x41, PT ;  /* 0x000000410d00780c */ /* 0x000fe20003fc6270 */
[----:B------:R2:W-:Y:S01]  /*1a60*/  @P5 LDGSTS.E.BYPASS.LTC128B.128 [R219+0xc100], [R2.64], !P0 ;  /* 0x0c10000002db5fae */ /* 0x0005e2000c101d46 */
[----:B------:R-:W-:Y:S02]  /*1a70*/  @P2 ISETP.GE.AND P1, PT, R228, c[0x0][0x1d4], PT ;  /* 0x00007500e4002a0c */ /* 0x000fe40003f26270 */
[----:B----4-:R-:W-:-:S04]  /*1a80*/  @P2 LEA R4, P0, R241, R10, 0x1 ;  /* 0x0000000af1042211 */ /* 0x010fc800078008ff */
[----:B------:R-:W-:-:S05]  /*1a90*/  @P2 LEA.HI.X R5, R241, R12, R38, 0x1, P0 ;  /* 0x0000000cf1052211 */ /* 0x000fca00000f0c26 */
[C---:B------:R-:W-:Y:S02]  /*1aa0*/  @P6 ISETP.GE.AND P0, PT, R228.reuse, c[0x0][0x1d4], PT ;  /* 0x00007500e4006a0c */ /* 0x040fe40003f06270 */
[----:B------:R1:W-:Y:S01]  /*1ab0*/  @P2 LDGSTS.E.BYPASS.LTC128B.128 [R219+0x9100], [R6.64], !P1 ;  /* 0x0910000006db2fae */ /* 0x0003e2000c901d46 */
[----:B------:R-:W-:Y:S02]  /*1ac0*/  @P2 ISETP.GE.AND P1, PT, R241, c[0x0][0x1d4], PT ;  /* 0x00007500f1002a0c */ /* 0x000fe40003f26270 */
[----:B--2---:R-:W-:-:S11]  /*1ad0*/  @P6 LEA R2, P5, R228, R9, 0x1 ;  /* 0x00000009e4026211 */ /* 0x004fd600078a08ff */
[----:B------:R2:W-:Y:S01]  /*1ae0*/  @P2 LDGSTS.E.BYPASS.LTC128B.128 [R219+0xd100], [R4.64], !P1 ;  /* 0x0d10000004db2fae */ /* 0x0005e2000c901d46 */
[----:B------:R-:W-:Y:S02]  /*1af0*/  @P6 LEA.HI.X R3, R228, R11, R39, 0x1, P5 ;  /* 0x0000000be4036211 */ /* 0x000fe400028f0c27 */
[----:B------:R-:W-:-:S03]  /*1b00*/  ISETP.GE.AND P5, PT, R13, 0x61, PT ;  /* 0x000000610d00780c */ /* 0x000fc60003fa6270 */
[----:B------:R3:W-:Y:S01]  /*1b10*/  @P6 LDGSTS.E.BYPASS.LTC128B.128 [R219+0xa100], [R2.64], !P0 ;  /* 0x0a10000002db6fae */ /* 0x0007e2000c101d46 */
[----:B-1----:R-:W-:-:S04]  /*1b20*/  @P6 LEA R6, P2, R241, R9, 0x1 ;  /* 0x00000009f1066211 */ /* 0x002fc800078408ff */
[C---:B------:R-:W-:Y:S02]  /*1b30*/  @P6 LEA.HI.X R7, R241.reuse, R11, R38, 0x1, P2 ;  /* 0x0000000bf1076211 */ /* 0x040fe400010f0c26 */
[----:B------:R-:W-:-:S03]  /*1b40*/  @P6 ISETP.GE.AND P2, PT, R241, c[0x0][0x1d4], PT ;  /* 0x00007500f1006a0c */ /* 0x000fc60003f46270 */
[----:B--2---:R-:W-:-:S04]  /*1b50*/  @P5 LEA R4, P1, R228, R0, 0x1 ;  /* 0x00000000e4045211 */ /* 0x004fc800078208ff */
[----:B------:R-:W-:-:S06]  /*1b60*/  @P5 LEA.HI.X R5, R228, R8, R39, 0x1, P1 ;  /* 0x00000008e4055211 */ /* 0x000fcc00008f0c27 */
[----:B------:R1:W-:Y:S01]  /*1b70*/  @P6 LDGSTS.E.BYPASS.LTC128B.128 [R219+0xe100], [R6.64], !P2 ;  /* 0x0e10000006db6fae */ /* 0x0003e2000d101d46 */
[----:B------:R-:W-:Y:S02]  /*1b80*/  @P5 ISETP.GE.AND P1, PT, R228, c[0x0][0x1d4], PT ;  /* 0x00007500e4005a0c */ /* 0x000fe40003f26270 */
[----:B---3--:R-:W-:Y:S01]  /*1b90*/  @P5 LEA R2, P0, R241, R0, 0x1 ;  /* 0x00000000f1025211 */ /* 0x008fe200078008ff */
[----:B------:R-:W-:-:S03]  /*1ba0*/  IMAD R0, R15, c[0x0][0x208], RZ ;  /* 0x000082000f007a24 */ /* 0x000fc600078e02ff */
[C---:B------:R-:W-:Y:S01]  /*1bb0*/  @P5 LEA.HI.X R3, R241.reuse, R8, R38, 0x1, P0 ;  /* 0x00000008f1035211 */ /* 0x040fe200000f0c26 */
[----:B------:R-:W-:Y:S01]  /*1bc0*/  IMAD R0, R222, c[0x0][0x20c], R0 ;  /* 0x00008300de007a24 */ /* 0x000fe200078e0200 */
[----:B------:R-:W-:-:S05]  /*1bd0*/  @P5 ISETP.GE.AND P0, PT, R241, c[0x0][0x1d4], PT ;  /* 0x00007500f1005a0c */ /* 0x000fca0003f06270 */
[----:B------:R1:W-:Y:S08]  /*1be0*/  @P5 LDGSTS.E.BYPASS.LTC128B.128 [R219+0xb100], [R4.64], !P1 ;  /* 0x0b10000004db5fae */ /* 0x0003f0000c901d46 */
[----:B------:R2:W-:Y:S01]  /*1bf0*/  @P5 LDGSTS.E.BYPASS.LTC128B.128 [R219+0xf100], [R2.64], !P0 ;  /* 0x0f10000002db5fae */ /* 0x0005e2000c101d46 */
[----:B------:R-:W-:Y:S02]  /*1c00*/  R2P PR, R16, 0x6 ;  /* 0x0000000610007804 */ /* 0x000fe40000000000 */
[----:B------:R-:W-:Y:S01]  /*1c10*/  ISETP.GE.AND P6, PT, R228, c[0x0][0x1d4], PT ;  /* 0x00007500e4007a0c */ /* 0x000fe20003fc6270 */
[----:B------:R-:W0:Y:S10]  /*1c20*/  LDGDEPBAR ;  /* 0x00000000000079af */ /* 0x000e340000000000 */
[----:B------:R-:W-:Y:S01]  /*1c30*/  @P1 IADD3 R71, R204, -0x20, RZ ;  /* 0xffffffe0cc471810 */ /* 0x000fe20007ffe0ff */
[----:B--2---:R-:W-:Y:S01]  /*1c40*/  IMAD.WIDE.U32 R2, R222, c[0x0][0x208], RZ ;  /* 0x00008200de027a25 */ /* 0x004fe200078e00ff */
[----:B------:R-:W-:-:S04]  /*1c50*/  DEPBAR.LE SB0, 0x1 ;  /* 0x000080400000791a */ /* 0x000fc80000000000 */
[----:B------:R-:W-:Y:S01]  /*1c60*/  BAR.SYNC.DEFER_BLOCKING 0x0 ;  /* 0x0000000000007b1d */ /* 0x000fe20000010000 */
[----:B------:R-:W-:Y:S01]  /*1c70*/  IADD3 R3, R3, R0, RZ ;  /* 0x0000000003037210 */ /* 0x000fe20007ffe0ff */
[----:B------:R-:W-:-:S04]  /*1c80*/  IMAD R0, R37, c[0x0][0x210], RZ ;  /* 0x0000840025007a24 */ /* 0x000fc800078e02ff */
[----:B------:R-:W-:Y:S02]  /*1c90*/  IMAD R0, R46, c[0x0][0x214], R0 ;  /* 0x000085002e007a24 */ /* 0x000fe400078e0200 */
[----:B------:R-:W-:-:S05]  /*1ca0*/  IMAD.WIDE.U32 R2, R221, c[0x0][0x218], R2 ;  /* 0x00008600dd027a25 */ /* 0x000fca00078e0002 */
[----:B------:R-:W-:Y:S01]  /*1cb0*/  IADD3 R2, P0, R2, R44, RZ ;  /* 0x0000002c02027210 */ /* 0x000fe20007f1e0ff */
[----:B------:R-:W-:Y:S04]  /*1cc0*/  LDSM.16.M88.4 R136, [R214] ;  /* 0x00000000d688783b */ /* 0x000fe80000000200 */
        /* <DEDUP_REMOVED lines=10> */
[----:B-1----:R-:W1:Y:S04]  /*1d70*/  LDSM.16.M88.4 R4, [R204] ;  /* 0x00000000cc04783b */ /* 0x002e680000000200 */
[----:B------:R-:W2:Y:S04]  /*1d80*/  LDSM.16.M88.4 R20, [R204+0x800] ;  /* 0x00080000cc14783b */ /* 0x000ea80000000200 */
[----:B------:R-:W3:Y:S04]  /*1d90*/  LDSM.16.M88.4 R24, [R71] ;  /* 0x000000004718783b */ /* 0x000ee80000000200 */
[----:B------:R-:W4:Y:S04]  /*1da0*/  LDSM.16.M88.4 R32, [R71+0x800] ;  /* 0x000800004720783b */ /* 0x000f280000000200 */
[----:B------:R-:W2:Y:S04]  /*1db0*/  LDSM.16.M88.4 R28, [R204+0x1000] ;  /* 0x00100000cc1c783b */ /* 0x000ea80000000200 */
[----:B------:R-:W-:Y:S04]  /*1dc0*/  LDSM.16.M88.4 R40, [R204+0x1800] ;  /* 0x00180000cc28783b */ /* 0x000fe80000000200 */
[----:B------:R-:W-:Y:S04]  /*1dd0*/  LDSM.16.M88.4 R48, [R71+0x1800] ;  /* 0x001800004730783b */ /* 0x000fe80000000200 */
[----:B------:R-:W-:Y:S04]  /*1de0*/  LDSM.16.M88.4 R60, [R71+0x2000] ;  /* 0x00200000473c783b */ /* 0x000fe80000000200 */
[----:B------:R-:W-:Y:S04]  /*1df0*/  LDSM.16.M88.4 R56, [R71+0x2800] ;  /* 0x002800004738783b */ /* 0x000fe80000000200 */
[----:B------:R-:W-:Y:S01]  /*1e00*/  LDSM.16.M88.4 R64, [R71+0x3000] ;  /* 0x003000004740783b */ /* 0x000fe20000000200 */
[C---:B-1----:R-:W-:Y:S03]  /*1e10*/  HMMA.16816.F32 R16, R136.reuse, R4, RZ ;  /* 0x000000048810723c */ /* 0x042fe600000018ff */
[----:B------:R-:W-:Y:S05]  /*1e20*/  LDSM.16.M88.4 R72, [R71+0x3800] ;  /* 0x003800004748783b */ /* 0x000fea0000000200 */
[C---:B------:R-:W-:Y:S08]  /*1e30*/  HMMA.16816.F32 R8, R136.reuse, R6, RZ ;  /* 0x000000068808723c */ /* 0x040ff000000018ff */
[----:B--2---:R-:W-:Y:S08]  /*1e40*/  HMMA.16816.F32 R4, R136, R20, RZ ;  /* 0x000000148804723c */ /* 0x004ff000000018ff */
[C---:B---3--:R-:W-:Y:S08]  /*1e50*/  HMMA.16816.F32 R120, R140.reuse, R24, R16 ;  /* 0x000000188c78723c */ /* 0x048ff00000001810 */
[C---:B------:R-:W-:Y:S01]  /*1e60*/  HMMA.16816.F32 R100, R140.reuse, R26, R8 ;  /* 0x0000001a8c64723c */ /* 0x040fe20000001808 */
[----:B------:R-:W1:Y:S07]  /*1e70*/  LDSM.16.M88.4 R24, [R71+0x1000] ;  /* 0x001000004718783b */ /* 0x000e6e0000000200 */
[----:B----4-:R-:W-:Y:S07]  /*1e80*/  HMMA.16816.F32 R108, R140, R32, R4 ;  /* 0x000000208c6c723c */ /* 0x010fee0000001804 */
[----:B------:R-:W-:Y:S01]  /*1e90*/  IMAD R4, R36, c[0x0][0x218], RZ ;  /* 0x0000860024047a24 */ /* 0x000fe200078e02ff */
[----:B------:R-:W-:Y:S01]  /*1ea0*/  HMMA.16816.F32 R8, R136, R22, RZ ;  /* 0x000000168808723c */ /* 0x000fe200000018ff */
[----:B------:R-:W-:-:S02]  /*1eb0*/  IMAD.IADD R5, R45, 0x1, R0 ;  /* 0x000000012d057824 */ /* 0x000fc400078e0200 */
[----:B------:R-:W-:Y:S01]  /*1ec0*/  IMAD R0, R221, c[0x0][0x21c], R4 ;  /* 0x00008700dd007a24 */ /* 0x000fe200078e0204 */
[----:B------:R-:W-:Y:S04]  /*1ed0*/  LDSM.16.M88.4 R44, [R204+0x3800] ;  /* 0x00380000cc2c783b */ /* 0x000fe80000000200 */
[----:B------:R-:W-:Y:S01]  /*1ee0*/  IADD3.X R3, R5, R3, R0, P0, !PT ;  /* 0x0000000305037210 */ /* 0x000fe200007fe400 */
[C---:B------:R-:W-:Y:S01]  /*1ef0*/  HMMA.16816.F32 R20, R136.reuse, R28, RZ ;  /* 0x0000001c8814723c */ /* 0x040fe200000018ff */
[C---:B------:R-:W-:Y:S01]  /*1f00*/  LEA R0, P0, R2.reuse, c[0x0][0x1f8], 0x1 ;  /* 0x00007e0002007a11 */ /* 0x040fe200078008ff */
[----:B------:R-:W-:Y:S03]  /*1f10*/  STL [R1+0x38], R5 ;  /* 0x0000380501007387 */ /* 0x000fe60000100800 */
[----:B------:R-:W-:Y:S01]  /*1f20*/  LEA.HI.X R4, R2, c[0x0][0x1fc], R3, 0x1, P0 ;  /* 0x00007f0002047a11 */ /* 0x000fe200000f0c03 */
[----:B------:R-:W-:Y:S02]  /*1f30*/  SHFL.IDX PT, R14, R0, 0x2, 0x181f ;  /* 0x00581f00000e7f89 */ /* 0x000fe400000e0000 */
[----:B------:R-:W-:Y:S02]  /*1f40*/  HMMA.16816.F32 R16, R136, R30, RZ ;  /* 0x0000001e8810723c */ /* 0x000fe400000018ff */
[----:B------:R-:W2:Y:S04]  /*1f50*/  SHFL.IDX PT, R2, R0, RZ, 0x181f ;  /* 0x00181fff00027589 */ /* 0x000ea800000e0000 */
[----:B------:R-:W3:Y:S02]  /*1f60*/  SHFL.IDX PT, R3, R0, 0x1, 0x181f ;  /* 0x00381f0000037f89 */ /* 0x000ee400000e0000 */
[C---:B------:R-:W-:Y:S02]  /*1f70*/  HMMA.16816.F32 R80, R140.reuse, R34, R8 ;  /* 0x000000228c50723c */ /* 0x040fe40000001808 */
[----:B------:R-:W4:Y:S04]  /*1f80*/  SHFL.IDX PT, R5, R4, RZ, 0x181f ;  /* 0x00181fff04057589 */ /* 0x000f2800000e0000 */
[----:B------:R-:W4:Y:S02]  /*1f90*/  SHFL.IDX PT, R12, R4, 0x1, 0x181f ;  /* 0x00381f00040c7f89 */ /* 0x000f2400000e0000 */
[C---:B-1----:R-:W-:Y:S02]  /*1fa0*/  HMMA.16816.F32 R96, R140.reuse, R24, R20 ;  /* 0x000000188c60723c */ /* 0x042fe40000001814 */
[----:B------:R-:W1:Y:S04]  /*1fb0*/  SHFL.IDX PT, R15, R4, 0x2, 0x181f ;  /* 0x00581f00040f7f89 */ /* 0x000e6800000e0000 */
[----:B------:R-:W1:Y:S02]  /*1fc0*/  SHFL.IDX PT, R0, R0, 0x3, 0x181f ;  /* 0x00781f0000007f89 */ /* 0x000e6400000e0000 */
[----:B------:R-:W-:Y:S02]  /*1fd0*/  HMMA.16816.F32 R112, R140, R26, R16 ;  /* 0x0000001a8c70723c */ /* 0x000fe40000001810 */
[----:B------:R1:W1:Y:S01]  /*1fe0*/  SHFL.IDX PT, R18, R4, 0x3, 0x181f ;  /* 0x00781f0004127f89 */ /* 0x00026200000e0000 */
[----:B--2---:R-:W-:-:S02]  /*1ff0*/  IADD3 R8, P5, R2, R129, RZ ;  /* 0x0000008102087210 */ /* 0x004fc40007fbe0ff */
[-C--:B------:R-:W-:Y:S01]  /*2000*/  IADD3 R10, P1, R2, R128.reuse, RZ ;  /* 0x00000080020a7210 */ /* 0x080fe20007f3e0ff */
[----:B------:R-:W2:Y:S01]  /*2010*/  LDSM.16.M88.4 R28, [R204+0x2000] ;  /* 0x00200000cc1c783b */ /* 0x000ea20000000200 */
[-C--:B---3--:R-:W-:Y:S01]  /*2020*/  IADD3 R6, P0, R3, R128.reuse, RZ ;  /* 0x0000008003067210 */ /* 0x088fe20007f1e0ff */
[C---:B------:R-:W-:Y:S01]  /*2030*/  HMMA.16816.F32 R20, R136.reuse, R40, RZ ;  /* 0x000000288814723c */ /* 0x040fe200000018ff */
[C---:B----4-:R-:W-:Y:S01]  /*2040*/  IMAD.X R9, R5.reuse, 0x1, R69, P5 ;  /* 0x0000000105097824 */ /* 0x050fe200028e0645 */
[----:B------:R-:W-:Y:S01]  /*2050*/  IADD3 R2, P5, R14, R128, RZ ;  /* 0x000000800e027210 */ /* 0x000fe20007fbe0ff */
[--C-:B------:R-:W-:Y:S01]  /*2060*/  IMAD.X R11, R5, 0x1, R68.reuse, P1 ;  /* 0x00000001050b7824 */ /* 0x100fe200008e0644 */
[----:B------:R-:W3:Y:S01]  /*2070*/  LDSM.16.M88.4 R24, [R204+0x2800] ;  /* 0x00280000cc18783b */ /* 0x000ee20000000200 */
[----:B------:R-:W-:Y:S02]  /*2080*/  IADD3.X R7, R12, R68, RZ, P0, !PT ;  /* 0x000000440c077210 */ /* 0x000fe400007fe4ff */
[-C--:B------:R-:W-:Y:S01]  /*2090*/  IADD3 R14, P0, R14, R129.reuse, RZ ;  /* 0x000000810e0e7210 */ /* 0x080fe20007f1e0ff */
[----:B------:R-:W-:Y:S01]  /*20a0*/  HMMA.16816.F32 R52, R136, R42, RZ ;  /* 0x0000002a8834723c */ /* 0x000fe200000018ff */
[----:B-1----:R-:W-:Y:S01]  /*20b0*/  IADD3 R4, P1, R3, R129, RZ ;  /* 0x0000008103047210 */ /* 0x002fe20007f3e0ff */
[C---:B------:R-:W-:Y:S01]  /*20c0*/  IMAD.X R3, R15.reuse, 0x1, R68, P5 ;  /* 0x000000010f037824 */ /* 0x040fe200028e0644 */
[----:B------:R-:W-:-:S02]  /*20d0*/  IADD3.X R15, R15, R69, RZ, P0, !PT ;  /* 0x000000450f0f7210 */ /* 0x000fc400007fe4ff */
[----:B------:R-:W-:Y:S01]  /*20e0*/  ISETP.LT.OR P0, PT, R13, 0x1, P6 ;  /* 0x000000010d00780c */ /* 0x000fe20003701670 */
[----:B------:R-:W-:Y:S01]  /*20f0*/  IMAD.X R5, R12, 0x1, R69, P1 ;  /* 0x000000010c057824 */ /* 0x000fe200008e0645 */
[----:B------:R-:W-:-:S09]  /*2100*/  IADD3 R16, P5, R0, R128, RZ ;  /* 0x0000008000107210 */ /* 0x000fd20007fbe0ff */
[----:B------:R-:W-:Y:S01]  /*2110*/  HMMA.16816.F32 R116, R140, R48, R20 ;  /* 0x000000308c74723c */ /* 0x000fe20000001814 */
[----:B------:R-:W-:Y:S01]  /*2120*/  ISETP.GE.AND P1, PT, R241, c[0x0][0x1d4], PT ;  /* 0x00007500f1007a0c */ /* 0x000fe20003f26270 */
[----:B------:R-:W1:Y:S01]  /*2130*/  LDSM.16.M88.4 R20, [R204+0x3000] ;  /* 0x00300000cc14783b */ /* 0x000e620000000200 */
[----:B------:R-:W-:Y:S02]  /*2140*/  IMAD.X R17, R18, 0x1, R68, P5 ;  /* 0x0000000112117824 */ /* 0x000fe400028e0644 */
[----:B------:R-:W-:-:S03]  /*2150*/  ISETP.LT.OR P5, PT, R13, 0x1, P1 ;  /* 0x000000010d00780c */ /* 0x000fc60000fa1670 */
[----:B------:R-:W-:Y:S01]  /*2160*/  HMMA.16816.F32 R88, R140, R50, R52 ;  /* 0x000000328c58723c */ /* 0x000fe20000001834 */
[----:B------:R-:W-:Y:S01]  /*2170*/  @!PT LDS RZ, [RZ] ;  /* 0x00000000fffff984 */ /* 0x000fe20000000800 */
[----:B------:R-:W-:Y:S01]  /*2180*/  @!PT LDS RZ, [RZ] ;  /* 0x00000000fffff984 */ /* 0x000fe20000000800 */
[----:B------:R-:W-:Y:S01]  /*2190*/  @!PT LDS RZ, [RZ] ;  /* 0x00000000fffff984 */ /* 0x000fe20000000800 */
[----:B------:R4:W-:Y:S01]  /*21a0*/  LDGSTS.E.BYPASS.LTC128B.128 [R219+0x100], [R10.64], !P0 ;  /* 0x001000000adb7fae */ /* 0x0009e2000c101d46 */
[----:B------:R-:W-:-:S06]  /*21b0*/  ISETP.LT.OR P0, PT, R13, 0x21, P6 ;  /* 0x000000210d00780c */ /* 0x000fcc0003701670 */
[----:B--2---:R-:W-:Y:S02]  /*21c0*/  HMMA.16816.F32 R40, R136, R28, RZ ;  /* 0x0000001c8828723c */ /* 0x004fe400000018ff */
[----:B------:R4:W-:Y:S01]  /*21d0*/  LDGSTS.E.BYPASS.LTC128B.128 [R219+0x4100], [R8.64], !P5 ;  /* 0x0410000008db7fae */ /* 0x0009e2000e901d46 */
[----:B------:R-:W-:-:S04]  /*21e0*/  ISETP.LT.OR P5, PT, R13, 0x21, P1 ;  /* 0x000000210d00780c */ /* 0x000fc80000fa1670 */
[----:B------:R2:W-:Y:S01]  /*21f0*/  LDGSTS.E.BYPASS.LTC128B.128 [R219+0x1100], [R6.64], !P0 ;  /* 0x0110000006db7fae */ /* 0x0005e2000c101d46 */
[C---:B------:R-:W-:Y:S01]  /*2200*/  ISETP.LT.OR P0, PT, R13.reuse, 0x41, P6 ;  /* 0x000000410d00780c */ /* 0x040fe20003701670 */
[C---:B------:R-:W-:Y:S07]  /*2210*/  HMMA.16816.F32 R36, R136.reuse, R30, RZ ;  /* 0x0000001e8824723c */ /* 0x040fee00000018ff */
[----:B------:R2:W-:Y:S01]  /*2220*/  LDGSTS.E.BYPASS.LTC128B.128 [R219+0x5100], [R4.64], !P5 ;  /* 0x0510000004db7fae */ /* 0x0005e2000e901d46 */
[C---:B------:R-:W-:Y:S01]  /*2230*/  ISETP.LT.OR P5, PT, R13.reuse, 0x61, P6 ;  /* 0x000000610d00780c */ /* 0x040fe200037a1670 */
[----:B---3--:R-:W-:Y:S01]  /*2240*/  HMMA.16816.F32 R32, R136, R24, RZ ;  /* 0x000000188820723c */ /* 0x008fe200000018ff */
[----:B------:R-:W-:-:S02]  /*2250*/  ISETP.LT.OR P6, PT, R13, 0x41, P1 ;  /* 0x000000410d00780c */ /* 0x000fc40000fc1670 */
[----:B------:R-:W-:Y:S01]  /*2260*/  ISETP.LT.OR P1, PT, R13, 0x61, P1 ;  /* 0x000000610d00780c */ /* 0x000fe20000f21670 */
[----:B------:R3:W-:Y:S04]  /*2270*/  LDGSTS.E.BYPASS.LTC128B.128 [R219+0x2100], [R2.64], !P0 ;  /* 0x0210000002db7fae */ /* 0x0007e8000c101d46 */
[C---:B------:R-:W-:Y:S06]  /*2280*/  HMMA.16816.F32 R28, R136.reuse, R26, RZ ;  /* 0x0000001a881c723c */ /* 0x040fec00000018ff */
[----:B------:R2:W-:Y:S02]  /*2290*/  LDGSTS.E.BYPASS.LTC128B.128 [R219+0x6100], [R14.64], !P6 ;  /* 0x061000000edb7fae */ /* 0x0005e4000f101d46 */
[C---:B-1----:R-:W-:Y:S02]  /*22a0*/  HMMA.16816.F32 R24, R136.reuse, R20, RZ ;  /* 0x000000148818723c */ /* 0x042fe400000018ff */
[----:B------:R1:W-:Y:S06]  /*22b0*/  LDGSTS.E.BYPASS.LTC128B.128 [R219+0x3100], [R16.64], !P5 ;  /* 0x0310000010db7fae */ /* 0x0003ec000e901d46 */
[----:B------:R-:W-:Y:S01]  /*22c0*/  HMMA.16816.F32 R20, R136, R22, RZ ;  /* 0x000000168814723c */ /* 0x000fe200000018ff */
[----:B---3--:R-:W-:Y:S01]  /*22d0*/  IMAD.MOV.U32 R3, RZ, RZ, 0x40 ;  /* 0x00000040ff037424 */ /* 0x008fe200078e00ff */
[----:B------:R-:W-:-:S06]  /*22e0*/  IADD3 R2, P0, R0, R129, RZ ;  /* 0x0000008100027210 */ /* 0x000fcc0007f1e0ff */
[----:B------:R-:W-:Y:S01]  /*22f0*/  HMMA.16816.F32 R92, R140, R60, R40 ;  /* 0x0000003c8c5c723c */ /* 0x000fe20000001828 */
[----:B------:R-:W-:Y:S02]  /*2300*/  SEL R0, R3, 0xffffffc0, !P2 ;  /* 0xffffffc003007807 */ /* 0x000fe40005000000 */
[----:B------:R-:W-:Y:S02]  /*2310*/  IADD3.X R3, R18, R69, RZ, P0, !PT ;  /* 0x0000004512037210 */ /* 0x000fe400007fe4ff */
[----:B------:R-:W-:Y:S01]  /*2320*/  ISETP.GE.AND P0, PT, R226, 0x2, PT ;  /* 0x00000002e200780c */ /* 0x000fe20003f06270 */
[----:B------:R-:W-:Y:S02]  /*2330*/  IMAD.IADD R206, R204, 0x1, R0 ;  /* 0x00000001ccce7824 */ /* 0x000fe400078e0200 */
[----:B--2---:R-:W-:Y:S01]  /*2340*/  HMMA.16816.F32 R12, R136, R46, RZ ;  /* 0x0000002e880c723c */ /* 0x004fe200000018ff */
[----:B------:R2:W-:Y:S01]  /*2350*/  LDGSTS.E.BYPASS.LTC128B.128 [R219+0x7100], [R2.64], !P1 ;  /* 0x0710000002db7fae */ /* 0x0005e2000c901d46 */
[----:B------:R-:W-:-:S03]  /*2360*/  ISETP.GT.AND P1, PT, R144, 0x7f, PT ;  /* 0x0000007f9000780c */ /* 0x000fc60003f24270 */
[----:B----4-:R-:W3:Y:S03]  /*2370*/  LDSM.16.M88.4 R8, [R206] ;  /* 0x00000000ce08783b */ /* 0x010ee60000000200 */
[----:B-1----:R-:W-:Y:S01]  /*2380*/  HMMA.16816.F32 R16, R136, R44, RZ ;  /* 0x0000002c8810723c */ /* 0x002fe200000018ff */
[----:B------:R-:W1:Y:S04]  /*2390*/  LDSM.16.M88.4 R4, [R206+0x800] ;  /* 0x00080000ce04783b */ /* 0x000e680000000200 */
[----:B------:R-:W-:Y:S03]  /*23a0*/  LDSM.16.M88.4 R44, [R206+0x1000] ;  /* 0x00100000ce2c783b */ /* 0x000fe60000000200 */
[C---:B------:R-:W-:Y:S01]  /*23b0*/  HMMA.16816.F32 R104, R140.reuse, R62, R36 ;  /* 0x0000003e8c68723c */ /* 0x040fe20000001824 */
[----:B------:R-:W0:Y:S07]  /*23c0*/  LDGDEPBAR ;  /* 0x00000000000079af */ /* 0x000e2e0000000000 */
[----:B------:R-:W-:Y:S01]  /*23d0*/  HMMA.16816.F32 R48, R140, R64, R24 ;  /* 0x000000408c30723c */ /* 0x000fe20000001818 */
[----:B------:R-:W4:Y:S01]  /*23e0*/  LDSM.16.M88.4 R24, [R206+0x1800] ;  /* 0x00180000ce18783b */ /* 0x000f220000000200 */
[----:B--2---:R-:W-:-:S06]  /*23f0*/  IADD3 R2, R71, 0x4000, RZ ;  /* 0x0000400047027810 */ /* 0x004fcc0007ffe0ff */
[----:B------:R-:W-:Y:S01]  /*2400*/  HMMA.16816.F32 R84, R140, R56, R32 ;  /* 0x000000388c54723c */ /* 0x000fe20000001820 */
[----:B------:R-:W-:-:S05]  /*2410*/  IADD3 R205, R2, R0, RZ ;  /* 0x0000000002cd7210 */ /* 0x000fca0007ffe0ff */
[----:B------:R-:W-:Y:S02]  /*2420*/  LDSM.16.M88.4 R52, [R205+-0x3800] ;  /* 0xffc80000cd34783b */ /* 0x000fe40000000200 */
[----:B------:R-:W-:Y:S02]  /*2430*/  HMMA.16816.F32 R60, R140, R66, R20 ;  /* 0x000000428c3c723c */ /* 0x000fe40000001814 */
[----:B------:R-:W2:Y:S06]  /*2440*/  LDSM.16.M88.4 R20, [R206+0x2000] ;  /* 0x00200000ce14783b */ /* 0x000eac0000000200 */
[C---:B---3--:R-:W-:Y:S01]  /*2450*/  HMMA.16816.F32 R32, R176.reuse, R8, R120 ;  /* 0x00000008b020723c */ /* 0x048fe20000001878 */
[----:B------:R-:W-:Y:S07]  /*2460*/  LDSM.16.M88.4 R120, [R205+-0x2000] ;  /* 0xffe00000cd78783b */ /* 0x000fee0000000200 */
[----:B------:R-:W-:Y:S01]  /*2470*/  HMMA.16816.F32 R36, R176, R10, R100 ;  /* 0x0000000ab024723c */ /* 0x000fe20000001864 */
[----:B------:R-:W3:Y:S04]  /*2480*/  LDSM.16.M88.4 R8, [R206+0x3000] ;  /* 0x00300000ce08783b */ /* 0x000ee80000000200 */
[----:B------:R-:W-:Y:S03]  /*2490*/  LDSM.16.M88.4 R100, [R205+-0x2800] ;  /* 0xffd80000cd64783b */ /* 0x000fe60000000200 */
[C---:B------:R-:W-:Y:S08]  /*24a0*/  HMMA.16816.F32 R76, R140.reuse, R58, R28 ;  /* 0x0000003a8c4c723c */ /* 0x040ff0000000181c */
[C---:B------:R-:W-:Y:S01]  /*24b0*/  HMMA.16816.F32 R56, R140.reuse, R72, R16 ;  /* 0x000000488c38723c */ /* 0x040fe20000001810 */
[----:B------:R-:W3:Y:S07]  /*24c0*/  LDSM.16.M88.4 R16, [R206+0x2800] ;  /* 0x00280000ce10783b */ /* 0x000eee0000000200 */
[----:B------:R-:W-:Y:S01]  /*24d0*/  HMMA.16816.F32 R40, R140, R74, R12 ;  /* 0x0000004a8c28723c */ /* 0x000fe2000000180c */
[----:B------:R-:W-:Y:S07]  /*24e0*/  LDSM.16.M88.4 R12, [R205+-0x4000] ;  /* 0xffc00000cd0c783b */ /* 0x000fee0000000200 */
[C---:B-1----:R-:W-:Y:S08]  /*24f0*/  HMMA.16816.F32 R64, R176.reuse, R4, R108 ;  /* 0x00000004b040723c */ /* 0x042ff0000000186c */
[C---:B------:R-:W-:Y:S01]  /*2500*/  HMMA.16816.F32 R72, R176.reuse, R6, R80 ;  /* 0x00000006b048723c */ /* 0x040fe20000001850 */
[----:B------:R-:W1:Y:S07]  /*2510*/  LDSM.16.M88.4 R4, [R206+0x3800] ;  /* 0x00380000ce04783b */ /* 0x000e6e0000000200 */
[C---:B----4-:R-:W-:Y:S08]  /*2520*/  HMMA.16816.F32 R108, R176.reuse, R26, R88 ;  /* 0x0000001ab06c723c */ /* 0x050ff00000001858 */
[C---:B--2---:R-:W-:Y:S08]  /*2530*/  HMMA.16816.F32 R92, R176.reuse, R20, R92 ;  /* 0x00000014b05c723c */ /* 0x044ff0000000185c */
[C---:B------:R-:W-:Y:S08]  /*2540*/  HMMA.16816.F32 R88, R176.reuse, R22, R104 ;  /* 0x00000016b058723c */ /* 0x040ff00000001868 */
[C---:B---3--:R-:W-:Y:S08]  /*2550*/  HMMA.16816.F32 R48, R176.reuse, R8, R48 ;  /* 0x00000008b030723c */ /* 0x048ff00000001830 */
[C---:B------:R-:W-:Y:S01]  /*2560*/  HMMA.16816.F32 R20, R176.reuse, R10, R60 ;  /* 0x0000000ab014723c */ /* 0x040fe2000000183c */
[----:B------:R-:W-:Y:S07]  /*2570*/  LDSM.16.M88.4 R8, [R204+0x4000] ;  /* 0x00400000cc08783b */ /* 0x000fee0000000200 */
[C---:B------:R-:W-:Y:S01]  /*2580*/  HMMA.16816.F32 R80, R176.reuse, R44, R96 ;  /* 0x0000002cb050723c */ /* 0x040fe20000001860 */
[----:B------:R-:W-:Y:S07]  /*2590*/  LDSM.16.M88.4 R96, [R205+-0x1800] ;  /* 0xffe80000cd60783b */ /* 0x000fee0000000200 */
[C---:B------:R-:W-:Y:S01]  /*25a0*/  HMMA.16816.F32 R112, R176.reuse, R46, R112 ;  /* 0x0000002eb070723c */ /* 0x040fe20000001870 */
[----:B------:R-:W2:Y:S07]  /*25b0*/  LDSM.16.M88.4 R44, [R205+-0x3000] ;  /* 0xffd00000cd2c783b */ /* 0x000eae0000000200 */
[C---:B------:R-:W-:Y:S08]  /*25c0*/  HMMA.16816.F32 R116, R176.reuse, R24, R116 ;  /* 0x00000018b074723c */ /* 0x040ff00000001874 */
[C---:B------:R-:W-:Y:S08]  /*25d0*/  HMMA.16816.F32 R28, R176.reuse, R16, R84 ;  /* 0x00000010b01c723c */ /* 0x040ff00000001854 */
[C---:B------:R-:W-:Y:S01]  /*25e0*/  HMMA.16816.F32 R24, R176.reuse, R18, R76 ;  /* 0x00000012b018723c */ /* 0x040fe2000000184c */
[----:B------:R-:W-:Y:S07]  /*25f0*/  LDSM.16.M88.4 R16, [R205+-0x1000] ;  /* 0xfff00000cd10783b */ /* 0x000fee0000000200 */
[C---:B-1----:R-:W-:Y:S08]  /*2600*/  HMMA.16816.F32 R76, R176.reuse, R4, R56 ;  /* 0x00000004b04c723c */ /* 0x042ff00000001838 */
[----:B------:R-:W-:Y:S01]  /*2610*/  HMMA.16816.F32 R84, R176, R6, R40 ;  /* 0x00000006b054723c */ /* 0x000fe20000001828 */
[----:B------:R-:W-:Y:S07]  /*2620*/  LDSM.16.M88.4 R40, [R205+-0x800] ;  /* 0xfff80000cd28783b */ /* 0x000fee0000000200 */
[C---:B------:R-:W-:Y:S01]  /*2630*/  HMMA.16816.F32 R4, R180.reuse, R12, R32 ;  /* 0x0000000cb404723c */ /* 0x040fe20000001820 */
[----:B------:R-:W-:Y:S07]  /*2640*/  LDSM.16.M88.4 R32, [R204+0x5800] ;  /* 0x00580000cc20783b */ /* 0x000fee0000000200 */
[C---:B------:R-:W-:Y:S01]  /*2650*/  HMMA.16816.F32 R12, R180.reuse, R14, R36 ;  /* 0x0000000eb40c723c */ /* 0x040fe20000001824 */
[----:B------:R-:W1:Y:S07]  /*2660*/  LDSM.16.M88.4 R36, [R71+0x4000] ;  /* 0x004000004724783b */ /* 0x000e6e0000000200 */
[----:B--2---:R-:W-:Y:S08]  /*2670*/  HMMA.16816.F32 R56, R180, R44, R80 ;  /* 0x0000002cb438723c */ /* 0x004ff00000001850 */
[----:B------:R-:W-:Y:S08]  /*2680*/  HMMA.16816.F32 R4, R184, R8, R4 ;  /* 0x00000008b804723c */ /* 0x000ff00000001804 */
[C---:B------:R-:W-:Y:S08]  /*2690*/  HMMA.16816.F32 R80, R180.reuse, R120, R92 ;  /* 0x00000078b450723c */ /* 0x040ff0000000185c */
[C---:B------:R-:W-:Y:S01]  /*26a0*/  HMMA.16816.F32 R92, R180.reuse, R96, R28 ;  /* 0x00000060b45c723c */ /* 0x040fe2000000181c */
[----:B------:R-:W-:Y:S07]  /*26b0*/  LDSM.16.M88.4 R28, [R204+0x5000] ;  /* 0x00500000cc1c783b */ /* 0x000fee0000000200 */
[----:B------:R-:W-:Y:S01]  /*26c0*/  HMMA.16816.F32 R96, R180, R98, R24 ;  /* 0x00000062b460723c */ /* 0x000fe20000001818 */
[----:B------:R-:W2:Y:S07]  /*26d0*/  LDSM.16.M88.4 R24, [R206+0x4000] ;  /* 0x00400000ce18783b */ /* 0x000eae0000000200 */
[----:B------:R-:W-:Y:S01]  /*26e0*/  HMMA.16816.F32 R8, R184, R10, R12 ;  /* 0x0000000ab808723c */ /* 0x000fe2000000180c */
[----:B------:R-:W3:Y:S07]  /*26f0*/  LDSM.16.M88.4 R12, [R204+0x4800] ;  /* 0x00480000cc0c783b */ /* 0x000eee0000000200 */
[----:B-1----:R-:W-:Y:S08]  /*2700*/  HMMA.16816.F32 R4, R188, R36, R4 ;  /* 0x00000024bc04723c */ /* 0x002ff00000001804 */
[C---:B------:R-:W-:Y:S08]  /*2710*/  HMMA.16816.F32 R64, R180.reuse, R52, R64 ;  /* 0x00000034b440723c */ /* 0x040ff00000001840 */
[C---:B------:R-:W-:Y:S01]  /*2720*/  HMMA.16816.F32 R60, R180.reuse, R46, R112 ;  /* 0x0000002eb43c723c */ /* 0x040fe20000001870 */
[----:B------:R-:W1:Y:S07]  /*2730*/  LDSM.16.M88.4 R44, [R205] ;  /* 0x00000000cd2c783b */ /* 0x000e6e0000000200 */
[----:B------:R-:W-:Y:S08]  /*2740*/  HMMA.16816.F32 R52, R180, R54, R72 ;  /* 0x00000036b434723c */ /* 0x000ff00000001848 */
[----:B------:R-:W-:Y:S01]  /*2750*/  HMMA.16816.F32 R8, R188, R38, R8 ;  /* 0x00000026bc08723c */ /* 0x000fe20000001808 */
[----:B------:R-:W4:Y:S07]  /*2760*/  LDSM.16.M88.4 R36, [R71+0x4800] ;  /* 0x004800004724783b */ /* 0x000f2e0000000200 */
[C---:B------:R-:W-:Y:S08]  /*2770*/  HMMA.16816.F32 R72, R180.reuse, R100, R116 ;  /* 0x00000064b448723c */ /* 0x040ff00000001874 */
[C---:B------:R-:W-:Y:S08]  /*2780*/  HMMA.16816.F32 R108, R180.reuse, R102, R108 ;  /* 0x00000066b46c723c */ /* 0x040ff0000000186c */
[C---:B------:R-:W-:Y:S01]  /*2790*/  HMMA.16816.F32 R100, R180.reuse, R16, R48 ;  /* 0x00000010b464723c */ /* 0x040fe20000001830 */
[----:B------:R-:W-:Y:S07]  /*27a0*/  LDSM.16.M88.4 R48, [R206+0x5000] ;  /* 0x00500000ce30783b */ /* 0x000fee0000000200 */
[----:B------:R-:W-:Y:S08]  /*27b0*/  HMMA.16816.F32 R104, R180, R18, R20 ;  /* 0x00000012b468723c */ /* 0x000ff00000001814 */
[----:B--2---:R-:W-:Y:S08]  /*27c0*/  HMMA.16816.F32 R4, R192, R24, R4 ;  /* 0x00000018c004723c */ /* 0x004ff00000001804 */
[C---:B---3--:R-:W-:Y:S08]  /*27d0*/  HMMA.16816.F32 R16, R184.reuse, R12, R64 ;  /* 0x0000000cb810723c */ /* 0x048ff00000001840 */
[----:B------:R-:W-:Y:S08]  /*27e0*/  HMMA.16816.F32 R20, R184, R14, R52 ;  /* 0x0000000eb814723c */ /* 0x000ff00000001834 */
[----:B------:R-:W-:Y:S01]  /*27f0*/  HMMA.16816.F32 R8, R192, R26, R8 ;  /* 0x0000001ac008723c */ /* 0x000fe20000001808 */
[----:B------:R-:W2:Y:S07]  /*2800*/  LDSM.16.M88.4 R24, [R206+0x4800] ;  /* 0x00480000ce18783b */ /* 0x000eae0000000200 */
[C---:B------:R-:W-:Y:S08]  /*2810*/  HMMA.16816.F32 R112, R180.reuse, R40, R76 ;  /* 0x00000028b470723c */ /* 0x040ff0000000184c */
[----:B------:R-:W-:Y:S01]  /*2820*/  HMMA.16816.F32 R116, R180, R42, R84 ;  /* 0x0000002ab474723c */ /* 0x000fe20000001854 */
[----:B------:R-:W3:Y:S07]  /*2830*/  LDSM.16.M88.4 R40, [R71+0x5000] ;  /* 0x005000004728783b */ /* 0x000eee0000000200 */
[----:B-1----:R-:W-:Y:S08]  /*2840*/  HMMA.16816.F32 R12, R196, R44, R4 ;  /* 0x0000002cc40c723c */ /* 0x002ff00000001804 */
[C---:B----4-:R-:W-:Y:S08]  /*2850*/  HMMA.16816.F32 R4, R188.reuse, R36, R16 ;  /* 0x00000024bc04723c */ /* 0x050ff00000001810 */
[----:B------:R-:W-:Y:S01]  /*2860*/  HMMA.16816.F32 R16, R188, R38, R20 ;  /* 0x00000026bc10723c */ /* 0x000fe20000001814 */
[----:B------:R-:W-:Y:S04]  /*2870*/  LDSM.16.M88.4 R36, [R205+0x800] ;  /* 0x00080000cd24783b */ /* 0x000fe80000000200 */
[----:B------:R-:W-:Y:S03]  /*2880*/  LDSM.16.M88.4 R20, [R71+0x5800] ;  /* 0x005800004714783b */ /* 0x000fe60000000200 */
[----:B------:R-:W-:Y:S01]  /*2890*/  HMMA.16816.F32 R52, R184, R28, R56 ;  /* 0x0000001cb834723c */ /* 0x000fe20000001838 */
[----:B------:R-:W-:Y:S01]  /*28a0*/  FMUL.FTZ R0, R12, c[0x0][0x320] ;  /* 0x0000c8000c007a20 */ /* 0x000fe20000410000 */
[----:B------:R-:W1:Y:S03]  /*28b0*/  LDSM.16.M88.4 R56, [R204+0x6000] ;  /* 0x00600000cc38783b */ /* 0x000e660000000200 */
[----:B------:R4:W1:Y:S03]  /*28c0*/  MUFU.TANH R124, R0 ;  /* 0x00000000007c7308 */ /* 0x0008660000002400 */
[----:B--2---:R-:W-:Y:S08]  /*28d0*/  HMMA.16816.F32 R4, R192, R24, R4 ;  /* 0x00000018c004723c */ /* 0x004ff00000001804 */
[----:B------:R-:W-:Y:S01]  /*28e0*/  HMMA.16816.F32 R60, R184, R30, R60 ;  /* 0x0000001eb83c723c */ /* 0x000fe2000000183c */
[----:B----4-:R-:W-:-:S07]  /*28f0*/  FMUL.FTZ R0, R13, c[0x0][0x320] ;  /* 0x0000c8000d007a20 */ /* 0x010fce0000410000 */
[----:B------:R-:W-:Y:S01]  /*2900*/  HMMA.16816.F32 R28, R196, R46, R8 ;  /* 0x0000002ec41c723c */ /* 0x000fe20000001808 */
[----:B------:R-:W2:Y:S07]  /*2910*/  LDSM.16.M88.4 R44, [R204+0x6800] ;  /* 0x00680000cc2c783b */ /* 0x000eae0000000200 */
[----:B------:R-:W-:Y:S01]  /*2920*/  HMMA.16816.F32 R88, R180, R122, R88 ;  /* 0x0000007ab458723c */ /* 0x000fe20000001858 */
[----:B------:R4:W1:Y:S07]  /*2930*/  MUFU.TANH R123, R0 ;  /* 0x00000000007b7308 */ /* 0x00086e0000002400 */
[----:B---3--:R-:W-:Y:S01]  /*2940*/  HMMA.16816.F32 R8, R188, R40, R52 ;  /* 0x00000028bc08723c */ /* 0x008fe20000001834 */
[----:B------:R-:W-:Y:S07]  /*2950*/  LDSM.16.M88.4 R52, [R206+0x5800] ;  /* 0x00580000ce34783b */ /* 0x000fee0000000200 */
[----:B------:R-:W-:Y:S01]  /*2960*/  HMMA.16816.F32 R64, R184, R32, R72 ;  /* 0x00000020b840723c */ /* 0x000fe20000001848 */
[----:B----4-:R-:W-:-:S04]  /*2970*/  FMUL.FTZ R0, R14, c[0x0][0x320] ;  /* 0x0000c8000e007a20 */ /* 0x010fc80000410000 */
[----:B------:R3:W4:Y:S03]  /*2980*/  MUFU.TANH R126, R0 ;  /* 0x00000000007e7308 */ /* 0x0007260000002400 */
[C---:B------:R-:W-:Y:S01]  /*2990*/  HMMA.16816.F32 R76, R184.reuse, R34, R108 ;  /* 0x00000022b84c723c */ /* 0x040fe2000000186c */
[----:B------:R-:W-:Y:S07]  /*29a0*/  LDSM.16.M88.4 R32, [R205+0x1000] ;  /* 0x00100000cd20783b */ /* 0x000fee0000000200 */
[----:B-1----:R-:W-:Y:S01]  /*29b0*/  HMMA.16816.F32 R80, R184, R56, R80 ;  /* 0x00000038b850723c */ /* 0x002fe20000001850 */
[----:B---3--:R-:W-:-:S07]  /*29c0*/  FMUL.FTZ R0, R15, c[0x0][0x320] ;  /* 0x0000c8000f007a20 */ /* 0x008fce0000410000 */
[----:B------:R-:W-:Y:S01]  /*29d0*/  HMMA.16816.F32 R12, R192, R26, R16 ;  /* 0x0000001ac00c723c */ /* 0x000fe20000001810 */
[----:B------:R1:W3:Y:S07]  /*29e0*/  MUFU.TANH R125, R0 ;  /* 0x00000000007d7308 */ /* 0x0002ee0000002400 */
[----:B------:R-:W-:Y:S08]  /*29f0*/  HMMA.16816.F32 R16, R196, R36, R4 ;  /* 0x00000024c410723c */ /* 0x000ff00000001804 */
[----:B------:R-:W-:Y:S01]  /*2a00*/  HMMA.16816.F32 R4, R192, R48, R8 ;  /* 0x00000030c004723c */ /* 0x000fe20000001808 */
[----:B-1----:R-:W-:-:S04]  /*2a10*/  FMUL.FTZ R0, R28, c[0x0][0x320] ;  /* 0x0000c8001c007a20 */ /* 0x002fc80000410000 */
[----:B------:R1:W1:Y:S03]  /*2a20*/  MUFU.TANH R120, R0 ;  /* 0x0000000000787308 */ /* 0x0002660000002400 */
[----:B------:R-:W-:Y:S01]  /*2a30*/  HMMA.16816.F32 R24, R188, R42, R60 ;  /* 0x0000002abc18723c */ /* 0x000fe2000000183c */
[----:B------:R-:W-:Y:S07]  /*2a40*/  LDSM.16.M88.4 R40, [R205+0x1800] ;  /* 0x00180000cd28783b */ /* 0x000fee0000000200 */
[----:B------:R-:W-:Y:S01]  /*2a50*/  HMMA.16816.F32 R8, R196, R38, R12 ;  /* 0x00000026c408723c */ /* 0x000fe2000000180c */
[----:B------:R-:W-:Y:S01]  /*2a60*/  LDSM.16.M88.4 R36, [R71+0x6800] ;  /* 0x006800004724783b */ /* 0x000fe20000000200 */
[----:B-1----:R-:W-:-:S06]  /*2a70*/  FMUL.FTZ R0, R29, c[0x0][0x320] ;  /* 0x0000c8001d007a20 */ /* 0x002fcc0000410000 */
[----:B------:R-:W-:Y:S01]  /*2a80*/  HMMA.16816.F32 R12, R188, R20, R64 ;  /* 0x00000014bc0c723c */ /* 0x000fe20000001840 */
[----:B------:R1:W1:Y:S07]  /*2a90*/  MUFU.TANH R111, R0 ;  /* 0x00000000006f7308 */ /* 0x00026e0000002400 */
[----:B--2---:R-:W-:Y:S08]  /*2aa0*/  HMMA.16816.F32 R60, R184, R44, R92 ;  /* 0x0000002cb83c723c */ /* 0x004ff0000000185c */
[----:B------:R-:W-:Y:S01]  /*2ab0*/  HMMA.16816.F32 R20, R188, R22, R76 ;  /* 0x00000016bc14723c */ /* 0x000fe2000000184c */
[----:B-1----:R-:W-:-:S04]  /*2ac0*/  FMUL.FTZ R0, R30, c[0x0][0x320] ;  /* 0x0000c8001e007a20 */ /* 0x002fc80000410000 */
[----:B------:R1:W2:Y:S03]  /*2ad0*/  MUFU.TANH R122, R0 ;  /* 0x00000000007a7308 */ /* 0x0002a60000002400 */
[C---:B------:R-:W-:Y:S01]  /*2ae0*/  HMMA.16816.F32 R72, R184.reuse, R58, R88 ;  /* 0x0000003ab848723c */ /* 0x040fe20000001858 */
[----:B------:R-:W2:Y:S07]  /*2af0*/  LDSM.16.M88.4 R56, [R204+0x7000] ;  /* 0x00700000cc38783b */ /* 0x000eae0000000200 */
[----:B------:R-:W-:Y:S01]  /*2b00*/  HMMA.16816.F32 R64, R184, R46, R96 ;  /* 0x0000002eb840723c */ /* 0x000fe20000001860 */
[----:B------:R-:W-:Y:S01]  /*2b10*/  LDSM.16.M88.4 R44, [R206+0x6800] ;  /* 0x00680000ce2c783b */ /* 0x000fe20000000200 */
[----:B-1----:R-:W-:-:S03]  /*2b20*/  FMUL.FTZ R0, R31, c[0x0][0x320] ;  /* 0x0000c8001f007a20 */ /* 0x002fc60000410000 */
[----:B------:R-:W1:Y:S01]  /*2b30*/  LDSM.16.M88.4 R28, [R71+0x6000] ;  /* 0x00600000471c783b */ /* 0x000e620000000200 */
[----:B------:R3:W1:Y:S02]  /*2b40*/  MUFU.TANH R121, R0 ;  /* 0x0000000000797308 */ /* 0x0006640000002400 */
[----:B---3--:R-:W-:-:S06]  /*2b50*/  FMUL.FTZ R0, R16, c[0x0][0x320] ;  /* 0x0000c80010007a20 */ /* 0x008fcc0000410000 */
[----:B------:R3:W1:Y:S01]  /*2b60*/  MUFU.TANH R108, R0 ;  /* 0x00000000006c7308 */ /* 0x0006620000002400 */
[----:B--2---:R-:W-:Y:S01]  /*2b70*/  HMMA.16816.F32 R76, R184, R56, R100 ;  /* 0x00000038b84c723c */ /* 0x004fe20000001864 */
[----:B---3--:R-:W-:-:S06]  /*2b80*/  FMUL.FTZ R0, R17, c[0x0][0x320] ;  /* 0x0000c80011007a20 */ /* 0x008fcc0000410000 */
[----:B------:R2:W3:Y:S02]  /*2b90*/  MUFU.TANH R70, R0 ;  /* 0x0000000000467308 */ /* 0x0004e40000002400 */
[----:B--2---:R-:W-:-:S06]  /*2ba0*/  FMUL.FTZ R0, R18, c[0x0][0x320] ;  /* 0x0000c80012007a20 */ /* 0x004fcc0000410000 */
[----:B------:R2:W1:Y:S02]  /*2bb0*/  MUFU.TANH R110, R0 ;  /* 0x00000000006e7308 */ /* 0x0004640000002400 */
[----:B--2---:R-:W-:Y:S02]  /*2bc0*/  FMUL.FTZ R0, R19, c[0x0][0x320] ;  /* 0x0000c80013007a20 */ /* 0x004fe40000410000 */
[----:B------:R-:W-:Y:S04]  /*2bd0*/  HMMA.16816.F32 R16, R196, R32, R4 ;  /* 0x00000020c410723c */ /* 0x000fe80000001804 */
[----:B------:R2:W1:Y:S04]  /*2be0*/  MUFU.TANH R109, R0 ;  /* 0x00000000006d7308 */ /* 0x0004680000002400 */
[----:B------:R-:W-:Y:S01]  /*2bf0*/  HMMA.16816.F32 R4, R192, R50, R24 ;  /* 0x00000032c004723c */ /* 0x000fe20000001818 */
[----:B------:R-:W-:Y:S01]  /*2c00*/  LDSM.16.M88.4 R48, [R205+0x2000] ;  /* 0x00200000cd30783b */ /* 0x000fe20000000200 */
[----:B--2---:R-:W-:-:S04]  /*2c10*/  FMUL.FTZ R0, R8, c[0x0][0x320] ;  /* 0x0000c80008007a20 */ /* 0x004fc80000410000 */
[----:B------:R2:W1:Y:S11]  /*2c20*/  MUFU.TANH R84, R0 ;  /* 0x0000000000547308 */ /* 0x0004760000002400 */
[----:B------:R-:W-:Y:S07]  /*2c30*/  @!UPT UIADD3 URZ, URZ, URZ, URZ ;  /* 0x0000003f3f3ff290 */ /* 0x000fee000fffe03f */
[----:B------:R-:W-:Y:S01]  /*2c40*/  HMMA.16816.F32 R4, R196, R34, R4 ;  /* 0x00000022c404723c */ /* 0x000fe20000001804 */
[----:B------:R-:W1:Y:S01]  /*2c50*/  LDSM.16.M88.4 R32, [R206+0x6000] ;  /* 0x00600000ce20783b */ /* 0x000e620000000200 */
[----:B--2---:R-:W-:-:S04]  /*2c60*/  FMUL.FTZ R0, R9, c[0x0][0x320] ;  /* 0x0000c80009007a20 */ /* 0x004fc80000410000 */
[----:B------:R2:W1:Y:S02]  /*2c70*/  MUFU.TANH R85, R0 ;  /* 0x0000000000557308 */ /* 0x0004640000002400 */
[----:B--2---:R-:W-:-:S06]  /*2c80*/  FMUL.FTZ R0, R10, c[0x0][0x320] ;  /* 0x0000c8000a007a20 */ /* 0x004fcc0000410000 */
[----:B------:R2:W1:Y:S02]  /*2c90*/  MUFU.TANH R94, R0 ;  /* 0x00000000005e7308 */ /* 0x0004640000002400 */
[----:B--2---:R-:W-:Y:S02]  /*2ca0*/  FMUL.FTZ R0, R11, c[0x0][0x320] ;  /* 0x0000c8000b007a20 */ /* 0x004fe40000410000 */
[----:B------:R-:W-:Y:S04]  /*2cb0*/  HMMA.16816.F32 R8, R192, R52, R12 ;  /* 0x00000034c008723c */ /* 0x000fe8000000180c */
[----:B------:R2:W2:Y:S04]  /*2cc0*/  MUFU.TANH R93, R0 ;  /* 0x00000000005d7308 */ /* 0x0004a80000002400 */
[----:B-1----:R-:W-:Y:S01]  /*2cd0*/  HMMA.16816.F32 R12, R188, R28, R80 ;  /* 0x0000001cbc0c723c */ /* 0x002fe20000001850 */
[----:B--2---:R-:W-:-:S04]  /*2ce0*/  FMUL.FTZ R0, R16, c[0x0][0x320] ;  /* 0x0000c80010007a20 */ /* 0x004fc80000410000 */
[----:B------:R1:W2:Y:S11]  /*2cf0*/  MUFU.TANH R90, R0 ;  /* 0x00000000005a7308 */ /* 0x0002b60000002400 */
        /* <DEDUP_REMOVED lines=9> */
[----:B------:R-:W-:Y:S04]  /*2d90*/  HMMA.16816.F32 R16, R192, R32, R12 ;  /* 0x00000020c010723c */ /* 0x000fe8000000180c */
[----:B------:R1:W1:Y:S04]  /*2da0*/  MUFU.TANH R91, R0 ;  /* 0x00000000005b7308 */ /* 0x0002680000002400 */
[----:B------:R-:W-:Y:S01]  /*2db0*/  HMMA.16816.F32 R12, R188, R36, R60 ;  /* 0x00000024bc0c723c */ /* 0x000fe2000000183c */
[----:B------:R-:W2:Y:S01]  /*2dc0*/  LDSM.16.M88.4 R60, [R204+0x7800] ;  /* 0x00780000cc3c783b */ /* 0x000ea20000000200 */
[----:B-1----:R-:W-:-:S04]  /*2dd0*/  FMUL.FTZ R0, R4, c[0x0][0x320] ;  /* 0x0000c80004007a20 */ /* 0x002fc80000410000 */
[----:B------:R1:W1:Y:S02]  /*2de0*/  MUFU.TANH R86, R0 ;  /* 0x0000000000567308 */ /* 0x0002640000002400 */
[----:B-1----:R-:W-:-:S06]  /*2df0*/  FMUL.FTZ R0, R5, c[0x0][0x320] ;  /* 0x0000c80005007a20 */ /* 0x002fcc0000410000 */
[----:B------:R1:W1:Y:S01]  /*2e00*/  MUFU.TANH R82, R0 ;  /* 0x0000000000527308 */ /* 0x0002620000002400 */
[----:B--2---:R-:W-:Y:S01]  /*2e10*/  HMMA.16816.F32 R52, R184, R60, R112 ;  /* 0x0000003cb834723c */ /* 0x004fe20000001870 */
[----:B-1----:R-:W-:-:S06]  /*2e20*/  FMUL.FTZ R0, R6, c[0x0][0x320] ;  /* 0x0000c80006007a20 */ /* 0x002fcc0000410000 */
[----:B------:R1:W2:Y:S02]  /*2e30*/  MUFU.TANH R89, R0 ;  /* 0x0000000000597308 */ /* 0x0002a40000002400 */
[----:B-1----:R-:W-:Y:S02]  /*2e40*/  FMUL.FTZ R0, R7, c[0x0][0x320] ;  /* 0x0000c80007007a20 */ /* 0x002fe40000410000 */
[----:B------:R-:W-:Y:S04]  /*2e50*/  HMMA.16816.F32 R4, R196, R42, R8 ;  /* 0x0000002ac404723c */ /* 0x000fe80000001808 */
[----:B------:R1:W1:Y:S04]  /*2e60*/  MUFU.TANH R87, R0 ;  /* 0x0000000000577308 */ /* 0x0002680000002400 */
[----:B------:R-:W-:Y:S01]  /*2e70*/  HMMA.16816.F32 R8, R192, R34, R20 ;  /* 0x00000022c008723c */ /* 0x000fe20000001814 */
[----:B------:R-:W2:Y:S07]  /*2e80*/  LDSM.16.M88.4 R32, [R205+0x2800] ;  /* 0x00280000cd20783b */ /* 0x000eae0000000200 */
        /* <DEDUP_REMOVED lines=25> */
[----:B------:R-:W4:Y:S07]  /*3020*/  LDSM.16.M88.4 R44, [R71+0x7800] ;  /* 0x00780000472c783b */ /* 0x000f2e0000000200 */
[----:B--2---:R-:W-:Y:S01]  /*3030*/  HMMA.16816.F32 R20, R196, R32, R16 ;  /* 0x00000020c414723c */ /* 0x004fe20000001810 */
[----:B---3--:R-:W-:-:S04]  /*3040*/  FMUL.FTZ R0, R24, c[0x0][0x320] ;  /* 0x0000c80018007a20 */ /* 0x008fc80000410000 */
[----:B------:R2:W3:Y:S11]  /*3050*/  MUFU.TANH R59, R0 ;  /* 0x00000000003b7308 */ /* 0x0004f60000002400 */
[----:B------:R-:W-:Y:S01]  /*3060*/  HMMA.16816.F32 R8, R196, R34, R8 ;  /* 0x00000022c408723c */ /* 0x000fe20000001808 */
[----:B------:R-:W3:Y:S01]  /*3070*/  LDSM.16.M88.4 R32, [R206+0x7800] ;  /* 0x00780000ce20783b */ /* 0x000ee20000000200 */
[----:B--2---:R-:W-:-:S06]  /*3080*/  FMUL.FTZ R0, R25, c[0x0][0x320] ;  /* 0x0000c80019007a20 */ /* 0x004fcc0000410000 */
[----:B------:R-:W-:Y:S01]  /*3090*/  FMUL.FTZ R21, R21, c[0x0][0x320] ;  /* 0x0000c80015157a20 */ /* 0x000fe20000410000 */
[----:B-1----:R-:W-:Y:S01]  /*30a0*/  HMMA.16816.F32 R16, R192, R48, R12 ;  /* 0x00000030c010723c */ /* 0x002fe2000000180c */
[----:B------:R1:W2:Y:S01]  /*30b0*/  MUFU.TANH R58, R0 ;  /* 0x00000000003a7308 */ /* 0x0002a20000002400 */
[----:B------:R-:W-:Y:S02]  /*30c0*/  FMUL.FTZ R22, R22, c[0x0][0x320] ;  /* 0x0000c80016167a20 */ /* 0x000fe40000410000 */
[----:B------:R-:W-:-:S04]  /*30d0*/  FMUL.FTZ R23, R23, c[0x0][0x320] ;  /* 0x0000c80017177a20 */ /* 0x000fc80000410000 */
[----:B----4-:R-:W-:Y:S01]  /*30e0*/  HMMA.16816.F32 R12, R188, R44, R52 ;  /* 0x0000002cbc0c723c */ /* 0x010fe20000001834 */
[----:B------:R-:W4:Y:S06]  /*30f0*/  MUFU.TANH R48, R22 ;  /* 0x0000001600307308 */ /* 0x000f2c0000002400 */
[----:B------:R-:W-:Y:S02]  /*3100*/  FMUL.FTZ R8, R8, c[0x0][0x320] ;  /* 0x0000c80008087a20 */ /* 0x000fe40000410000 */
[----:B-1----:R-:W-:Y:S01]  /*3110*/  FMUL.FTZ R0, R26, c[0x0][0x320] ;  /* 0x0000c8001a007a20 */ /* 0x002fe20000410000 */
[----:B------:R-:W1:Y:S01]  /*3120*/  MUFU.TANH R45, R23 ;  /* 0x00000017002d7308 */ /* 0x000e620000002400 */
[----:B------:R-:W-:-:S02]  /*3130*/  FMUL.FTZ R9, R9, c[0x0][0x320] ;  /* 0x0000c80009097a20 */ /* 0x000fc40000410000 */
[----:B------:R-:W-:Y:S02]  /*3140*/  FMUL.FTZ R10, R10, c[0x0][0x320] ;  /* 0x0000c8000a0a7a20 */ /* 0x000fe40000410000 */
[----:B------:R-:W-:-:S03]  /*3150*/  FMUL.FTZ R11, R11, c[0x0][0x320] ;  /* 0x0000c8000b0b7a20 */ /* 0x000fc60000410000 */
[----:B------:R1:W1:Y:S06]  /*3160*/  MUFU.TANH R66, R0 ;  /* 0x0000000000427308 */ /* 0x00026c0000002400 */
[----:B---3--:R-:W-:Y:S02]  /*3170*/  HMMA.16816.F32 R12, R192, R32, R12 ;  /* 0x00000020c00c723c */ /* 0x008fe4000000180c */
[----:B------:R-:W3:Y:S01]  /*3180*/  MUFU.TANH R44, R10 ;  /* 0x0000000a002c7308 */ /* 0x000ee20000002400 */
[----:B-1----:R-:W-:-:S05]  /*3190*/  FMUL.FTZ R0, R27, c[0x0][0x320] ;  /* 0x0000c8001b007a20 */ /* 0x002fca0000410000 */
[----:B------:R-:W-:Y:S01]  /*31a0*/  HMMA.16816.F32 R24, R188, R30, R40 ;  /* 0x0000001ebc18723c */ /* 0x000fe20000001828 */
[----:B------:R-:W1:Y:S01]  /*31b0*/  LDSM.16.M88.4 R28, [R205+0x3800] ;  /* 0x00380000cd1c783b */ /* 0x000e620000000200 */
[----:B------:R2:W1:Y:S01]  /*31c0*/  MUFU.TANH R65, R0 ;  /* 0x0000000000417308 */ /* 0x0004620000002400 */
[----:B------:R-:W-:-:S07]  /*31d0*/  DEPBAR.LE SB0, 0x0 ;  /* 0x000080000000791a */ /* 0x000fce0000000000 */
[----:B------:R-:W1:Y:S01]  /*31e0*/  MUFU.TANH R41, R21 ;  /* 0x0000001500297308 */ /* 0x000e620000002400 */
[----:B--2---:R-:W-:-:S07]  /*31f0*/  FMUL.FTZ R0, R4, c[0x0][0x320] ;  /* 0x0000c80004007a20 */ /* 0x004fce0000410000 */
[----:B------:R-:W2:Y:S06]  /*3200*/  MUFU.TANH R40, R8 ;  /* 0x0000000800287308 */ /* 0x000eac0000002400 */
[----:B------:R-:W-:Y:S02]  /*3210*/  HMMA.16816.F32 R24, R192, R50, R24 ;  /* 0x00000032c018723c */ /* 0x000fe40000001818 */
[----:B------:R1:W1:Y:S08]  /*3220*/  MUFU.TANH R57, R0 ;  /* 0x0000000000397308 */ /* 0x0002700000002400 */
[----:B------:R-:W2:Y:S01]  /*3230*/  MUFU.TANH R43, R11 ;  /* 0x0000000b002b7308 */ /* 0x000ea20000002400 */
[----:B-1----:R-:W-:-:S07]  /*3240*/  FMUL.FTZ R0, R5, c[0x0][0x320] ;  /* 0x0000c80005007a20 */ /* 0x002fce0000410000 */
        /* <DEDUP_REMOVED lines=8> */
[----:B------:R1:W1:Y:S11]  /*32d0*/  MUFU.TANH R37, R9 ;  /* 0x0000000900257308 */ /* 0x0002760000002400 */
[----:B------:R-:W-:Y:S01]  /*32e0*/  @!UPT UIADD3 URZ, URZ, URZ, URZ ;  /* 0x0000003f3f3ff290 */ /* 0x000fe2000fffe03f */
[----:B------:R-:W-:Y:S01]  /*32f0*/  HMMA.16816.F32 R4, R188, R46, R4 ;  /* 0x0000002ebc04723c */ /* 0x000fe20000001804 */
[----:B------:R2:W2:Y:S07]  /*3300*/  MUFU.TANH R42, R0 ;  /* 0x00000000002a7308 */ /* 0x0004ae0000002400 */
[C---:B------:R-:W-:Y:S08]  /*3310*/  HMMA.16816.F32 R16, R196.reuse, R38, R24 ;  /* 0x00000026c410723c */ /* 0x040ff00000001818 */
[----:B-1----:R-:W-:Y:S01]  /*3320*/  HMMA.16816.F32 R8, R196, R28, R12 ;  /* 0x0000001cc408723c */ /* 0x002fe2000000180c */
[----:B------:R-:W-:-:S02]  /*3330*/  FMUL.FTZ R20, R20, c[0x0][0x320] ;  /* 0x0000c80014147a20 */ /* 0x000fc40000410000 */
[----:B------:R-:W-:Y:S02]  /*3340*/  FMUL.FTZ R21, R21, c[0x0][0x320] ;  /* 0x0000c80015157a20 */ /* 0x000fe40000410000 */
[----:B------:R-:W-:Y:S01]  /*3350*/  FMUL.FTZ R22, R22, c[0x0][0x320] ;  /* 0x0000c80016167a20 */ /* 0x000fe20000410000 */
[----:B------:R1:W1:Y:S01]  /*3360*/  MUFU.TANH R25, R20 ;  /* 0x0000001400197308 */ /* 0x0002620000002400 */
[----:B------:R-:W-:Y:S01]  /*3370*/  FMUL.FTZ R23, R23, c[0x0][0x320] ;  /* 0x0000c80017177a20 */ /* 0x000fe20000410000 */
[----:B------:R-:W-:Y:S06]  /*3380*/  HMMA.16816.F32 R4, R192, R34, R4 ;  /* 0x00000022c004723c */ /* 0x000fec0000001804 */
[----:B------:R1:W1:Y:S02]  /*3390*/  MUFU.TANH R24, R21 ;  /* 0x0000001500187308 */ /* 0x0002640000002400 */
        /* <DEDUP_REMOVED lines=10> */
[----:B------:R-:W-:Y:S07]  /*3440*/  HMMA.16816.F32 R4, R196, R30, R4 ;  /* 0x0000001ec404723c */ /* 0x000fee0000001804 */
[----:B------:R1:W1:Y:S08]  /*3450*/  MUFU.TANH R21, R16 ;  /* 0x0000001000157308 */ /* 0x0002700000002400 */
[----:B------:R1:W1:Y:S08]  /*3460*/  MUFU.TANH R20, R17 ;  /* 0x0000001100147308 */ /* 0x0002700000002400 */
[----:B------:R1:W1:Y:S01]  /*3470*/  MUFU.TANH R27, R18 ;  /* 0x00000012001b7308 */ /* 0x0002620000002400 */
[----:B------:R-:W-:-:S02]  /*3480*/  FMUL.FTZ R4, R4, c[0x0][0x320] ;  /* 0x0000c80004047a20 */ /* 0x000fc40000410000 */
[----:B------:R-:W-:Y:S02]  /*3490*/  FMUL.FTZ R5, R5, c[0x0][0x320] ;  /* 0x0000c80005057a20 */ /* 0x000fe40000410000 */
[----:B------:R-:W-:Y:S02]  /*34a0*/  FMUL.FTZ R6, R6, c[0x0][0x320] ;  /* 0x0000c80006067a20 */ /* 0x000fe40000410000 */
[----:B------:R-:W-:Y:S01]  /*34b0*/  FMUL.FTZ R7, R7, c[0x0][0x320] ;  /* 0x0000c80007077a20 */ /* 0x000fe20000410000 */
        /* <DEDUP_REMOVED lines=10> */
[----:B------:R-:W-:Y:S05]  /*3560*/  @!P0 BRA `(.L_x_463) ;  /* 0x0000049000008947 */ /* 0x000fea0003800000 */
[----:B--234-:R-:W-:Y:S01]  /*3570*/  IMAD R2, R226, 0x80, R145 ;  /* 0x00000080e2027824 */ /* 0x01cfe200078e0291 */
[----:B------:R-:W-:-:S04]  /*3580*/  MOV R221, RZ ;  /* 0x000000ff00dd7202 */ /* 0x000fc80000000f00 */
[----:B------:R-:W-:-:S05]  /*3590*/  IADD3 R2, R2, -0x100, R144 ;  /* 0xffffff0002027810 */ /* 0x000fca0007ffe090 */
[----:B------:R-:W-:-:S04]  /*35a0*/  @P3 IMAD.HI.U32 R3, R2, c[0x0][0x2bc], RZ ;  /* 0x0000af0002033a27 */ /* 0x000fc800078e00ff */
[----:B------:R-:W-:Y:S01]  /*35b0*/  IMAD.MOV.U32 R0, RZ, RZ, R2 ;  /* 0x000000ffff007224 */ /* 0x000fe200078e0002 */
[----:B------:R-:W-:-:S04]  /*35c0*/  @P3 SHF.R.U32.HI R0, RZ, c[0x0][0x2c0], R3 ;  /* 0x0000b000ff003a19 */ /* 0x000fc80000011603 */
[----:B------:R-:W-:-:S04]  /*35d0*/  @!P1 IADD3 R3, P0, R0, R134, RZ ;  /* 0x0000008600039210 */ /* 0x000fc80007f1e0ff */
[----:B-1----:R-:W-:Y:S02]  /*35e0*/  @!P1 LEA.HI.X.SX32 R5, R0, R131, 0x1, P0 ;  /* 0x0000008300059211 */ /* 0x002fe400000f0eff */
[----:B------:R-:W-:-:S04]  /*35f0*/  @!P1 LEA R4, P0, R3, c[0x0][0x2a0], 0x2 ;  /* 0x0000a80003049a11 */ /* 0x000fc800078010ff */
[----:B------:R-:W-:-:S05]  /*3600*/  @!P1 LEA.HI.X R5, R3, c[0x0][0x2a4], R5, 0x2, P0 ;  /* 0x0000a90003059a11 */ /* 0x000fca00000f1405 */
[----:B------:R-:W2:Y:S01]  /*3610*/  @!P1 LDG.E R221, [R4.64] ;  /* 0x0000000604dd9981 */ /* 0x000ea2000c1e1900 */
[----:B------:R-:W-:-:S04]  /*3620*/  IMAD.MOV R222, RZ, RZ, -R0 ;  /* 0x000000ffffde7224 */ /* 0x000fc800078e0a00 */
[----:B------:R-:W-:-:S04]  /*3630*/  IMAD R222, R222, c[0x0][0x2b8], R2 ;  /* 0x0000ae00dede7a24 */ /* 0x000fc800078e0202 */
[----:B------:R-:W-:Y:S01]  /*3640*/  IMAD.WIDE.U32 R2, R222, c[0x0][0x1e0], RZ ;  /* 0x00007800de027a25 */ /* 0x000fe200078e00ff */
[----:B------:R-:W-:-:S05]  /*3650*/  SHF.R.S32.HI R0, RZ, 0x1f, R222 ;  /* 0x0000001fff007819 */ /* 0x000fca00000114de */
[----:B------:R-:W-:-:S04]  /*3660*/  IMAD R0, R0, c[0x0][0x1e0], RZ ;  /* 0x0000780000007a24 */ /* 0x000fc800078e02ff */
[----:B------:R-:W-:-:S05]  /*3670*/  IMAD R0, R222, c[0x0][0x1e4], R0 ;  /* 0x00007900de007a24 */ /* 0x000fca00078e0200 */
[----:B------:R-:W-:Y:S02]  /*3680*/  IADD3 R3, R3, R0, RZ ;  /* 0x0000000003037210 */ /* 0x000fe40007ffe0ff */
[----:B--2---:R-:W-:-:S03]  /*3690*/  SHF.R.S32.HI R4, RZ, 0x1f, R221 ;  /* 0x0000001fff047819 */ /* 0x004fc600000114dd */
[----:B------:R-:W-:-:S04]  /*36a0*/  IMAD.WIDE.U32 R2, R221, c[0x0][0x1f0], R2 ;  /* 0x00007c00dd027a25 */ /* 0x000fc800078e0002 */
[----:B------:R-:W-:Y:S01]  /*36b0*/  IMAD R4, R4, c[0x0][0x1f0], RZ ;  /* 0x00007c0004047a24 */ /* 0x000fe200078e02ff */
[----:B------:R-:W-:-:S03]  /*36c0*/  IADD3 R0, P2, R132, R2, RZ ;  /* 0x0000000284007210 */ /* 0x000fc60007f5e0ff */
[----:B------:R-:W-:Y:S01]  /*36d0*/  IMAD R2, R221, c[0x0][0x1f4], R4 ;  /* 0x00007d00dd027a24 */ /* 0x000fe200078e0204 */
[----:B------:R-:W-:-:S04]  /*36e0*/  LEA R4, P0, R0, c[0x0][0x1c8], 0x1 ;  /* 0x0000720000047a11 */ /* 0x000fc800078008ff */
[----:B------:R-:W-:-:S04]  /*36f0*/  IADD3.X R2, R130, R3, R2, P2, !PT ;  /* 0x0000000382027210 */ /* 0x000fc800017fe402 */
[----:B------:R-:W-:Y:S01]  /*3700*/  LEA.HI.X R0, R0, c[0x0][0x1cc], R2, 0x1, P0 ;  /* 0x0000730000007a11 */ /* 0x000fe200000f0c02 */
[----:B------:R-:W-:Y:S05]  /*3710*/  BRA.DIV ~URZ, `(.L_x_464) ;  /* 0x0000de527f007947 */ /* 0x000fea000b800000 */
[----:B------:R1:W2:Y:S02]  /*3720*/  SHFL.IDX PT, R5, R0, RZ, 0x181f ;  /* 0x00181fff00057589 */ /* 0x0002a400000e0000 */
.L_x_520:
[----:B------:R-:W-:Y:S05]  /*3730*/  BRA.DIV ~URZ, `(.L_x_465) ;  /* 0x0000dea27f007947 */ /* 0x000fea000b800000 */
[----:B------:R-:W3:Y:S01]  /*3740*/  SHFL.IDX PT, R2, R4, RZ, 0x181f ;  /* 0x00181fff04027589 */ /* 0x000ee200000e0000 */
[----:B------:R-:W-:Y:S02]  /*3750*/  ISETP.GE.AND P2, PT, R228, c[0x0][0x1d4], PT ;  /* 0x00007500e4007a0c */ /* 0x000fe40003f46270 */
[----:B------:R-:W-:Y:S01]  /*3760*/  ISETP.GE.AND P0, PT, R241, c[0x0][0x1d4], PT ;  /* 0x00007500f1007a0c */ /* 0x000fe20003f06270 */
[----:B------:R-:W4:Y:S04]  /*3770*/  SHFL.IDX PT, R8, R4, 0x1, 0x181f ;  /* 0x00381f0004087f89 */ /* 0x000f2800000e0000 */
[----:B------:R-:W5:Y:S04]  /*3780*/  SHFL.IDX PT, R9, R0, 0x1, 0x181f ;  /* 0x00381f0000097f89 */ /* 0x000f6800000e0000 */
[----:B------:R-:W1:Y:S04]  /*3790*/  SHFL.IDX PT, R12, R4, 0x2, 0x181f ;  /* 0x00581f00040c7f89 */ /* 0x000e6800000e0000 */
[----:B------:R-:W2:Y:S04]  /*37a0*/  SHFL.IDX PT, R13, R0, 0x2, 0x181f ;  /* 0x00581f00000d7f89 */ /* 0x000ea800000e0000 */
[----:B-1----:R-:W1:Y:S01]  /*37b0*/  SHFL.IDX PT, R0, R0, 0x3, 0x181f ;  /* 0x00781f0000007f89 */ /* 0x002e6200000e0000 */
[----:B---3--:R-:W-:-:S03]  /*37c0*/  IADD3 R6, P6, R2, R128, RZ ;  /* 0x0000008002067210 */ /* 0x008fc60007fde0ff */
[----:B------:R-:W3:Y:S01]  /*37d0*/  SHFL.IDX PT, R4, R4, 0x3, 0x181f ;  /* 0x00781f0004047f89 */ /* 0x000ee200000e0000 */
[----:B------:R-:W-:Y:S01]  /*37e0*/  IADD3 R2, P5, R2, R129, RZ ;  /* 0x0000008102027210 */ /* 0x000fe20007fbe0ff */
[----:B--2---:R-:W-:Y:S01]  /*37f0*/  IMAD.X R7, R5, 0x1, R68, P6 ;  /* 0x0000000105077824 */ /* 0x004fe200030e0644 */
[----:B----4-:R-:W-:-:S03]  /*3800*/  IADD3 R10, P6, R8, R128, RZ ;  /* 0x00000080080a7210 */ /* 0x010fc60007fde0ff */
[--C-:B------:R-:W-:Y:S01]  /*3810*/  IMAD.X R3, R5, 0x1, R69.reuse, P5 ;  /* 0x0000000105037824 */ /* 0x100fe200028e0645 */
[-C--:B------:R-:W-:Y:S01]  /*3820*/  IADD3 R8, P5, R8, R129.reuse, RZ ;  /* 0x0000008108087210 */ /* 0x080fe20007fbe0ff */
[----:B------:R2:W-:Y:S01]  /*3830*/  LDGSTS.E.BYPASS.LTC128B.128 [R219+0x8100], [R6.64], !P2 ;  /* 0x0810000006db7fae */ /* 0x0005e2000d101d46 */
[C---:B-----5:R-:W-:Y:S01]  /*3840*/  IMAD.X R11, R9.reuse, 0x1, R68, P6 ;  /* 0x00000001090b7824 */ /* 0x060fe200030e0644 */
[----:B------:R-:W-:Y:S02]  /*3850*/  SEL R5, RZ, 0x10, P0 ;  /* 0x00000010ff057807 */ /* 0x000fe40000000000 */
[----:B------:R-:W-:Y:S01]  /*3860*/  IMAD.X R9, R9, 0x1, R69, P5 ;  /* 0x0000000109097824 */ /* 0x000fe200028e0645 */
[----:B------:R4:W-:Y:S04]  /*3870*/  LDGSTS.E.BYPASS.LTC128B.128 [R219+0xc100], [R2.64], !P0 ;  /* 0x0c10000002db7fae */ /* 0x0009e8000c101d46 */
[----:B------:R1:W-:Y:S04]  /*3880*/  LDGSTS.E.BYPASS.LTC128B.128 [R219+0x9100], [R10.64], !P2 ;  /* 0x091000000adb7fae */ /* 0x0003e8000d101d46 */
[----:B------:R1:W-:Y:S01]  /*3890*/  LDGSTS.E.BYPASS.LTC128B.128 [R219+0xd100], [R8.64], !P0 ;  /* 0x0d10000008db7fae */ /* 0x0003e2000c101d46 */
[----:B--2---:R-:W-:-:S02]  /*38a0*/  IADD3 R6, P5, R12, R129, RZ ;  /* 0x000000810c067210 */ /* 0x004fc40007fbe0ff */
[----:B----4-:R-:W-:-:S03]  /*38b0*/  IADD3 R2, P6, R12, R128, RZ ;  /* 0x000000800c027210 */ /* 0x010fc60007fde0ff */
[C---:B------:R-:W-:Y:S02]  /*38c0*/  IMAD.X R7, R13.reuse, 0x1, R69, P5 ;  /* 0x000000010d077824 */ /* 0x040fe400028e0645 */
[----:B------:R-:W-:-:S05]  /*38d0*/  IMAD.X R3, R13, 0x1, R68, P6 ;  /* 0x000000010d037824 */ /* 0x000fca00030e0644 */
[----:B------:R2:W-:Y:S04]  /*38e0*/  LDGSTS.E.BYPASS.LTC128B.128 [R219+0xa100], [R2.64], !P2 ;  /* 0x0a10000002db7fae */ /* 0x0005e8000d101d46 */
[----:B------:R4:W-:Y:S02]  /*38f0*/  LDGSTS.E.BYPASS.LTC128B.128 [R219+0xe100], [R6.64], !P0 ;  /* 0x0e10000006db7fae */ /* 0x0009e4000c101d46 */
[----:B----4-:R-:W-:-:S04]  /*3900*/  SEL R6, RZ, 0x10, P2 ;  /* 0x00000010ff067807 */ /* 0x010fc80001000000 */
.L_x_521:
[----:B-123--:R-:W-:Y:S02]  /*3910*/  IADD3 R2, -R6, 0x10, RZ ;  /* 0x0000001006027810 */ /* 0x00efe40007ffe1ff */
[----:B------:R-:W-:Y:S02]  /*3920*/  IADD3 R7, -R5, 0x10, RZ ;  /* 0x0000001005077810 */ /* 0x000fe40007ffe1ff */
[----:B------:R-:W-:-:S02]  /*3930*/  LOP3.LUT R2, R2, 0xf, RZ, 0xc0, !PT ;  /* 0x0000000f02027812 */ /* 0x000fc400078ec0ff */
[----:B------:R-:W-:Y:S02]  /*3940*/  ISETP.NE.U32.AND P6, PT, R6, RZ, PT ;  /* 0x000000ff0600720c */ /* 0x000fe40003fc5070 */
[----:B------:R-:W-:Y:S02]  /*3950*/  IADD3 R2, P2, P0, R2, R4, R128 ;  /* 0x0000000402027210 */ /* 0x000fe4000785e080 */
[----:B------:R-:W-:Y:S02]  /*3960*/  LOP3.LUT R7, R7, 0xf, RZ, 0xc0, !PT ;  /* 0x0000000f07077812 */ /* 0x000fe400078ec0ff */
[----:B------:R-:W-:Y:S02]  /*3970*/  ISETP.NE.U32.AND P5, PT, R5, RZ, PT ;  /* 0x000000ff0500720c */ /* 0x000fe40003fa5070 */
[----:B------:R-:W-:Y:S02]  /*3980*/  IADD3.X R3, RZ, R0, R68, P2, P0 ;  /* 0x00000000ff037210 */ /* 0x000fe400017e0444 */
[----:B------:R-:W-:-:S03]  /*3990*/  IADD3 R4, P2, P0, R7, R4, R129 ;  /* 0x0000000407047210 */ /* 0x000fc6000785e081 */
[----:B------:R-:W-:Y:S01]  /*39a0*/  @!PT LDS RZ, [RZ] ;  /* 0x00000000fffff984 */ /* 0x000fe20000000800 */
[----:B------:R-:W-:Y:S01]  /*39b0*/  @!PT LDS RZ, [RZ] ;  /* 0x00000000fffff984 */ /* 0x000fe20000000800 */
[----:B------:R-:W-:Y:S01]  /*39c0*/  @!PT LDS RZ, [RZ] ;  /* 0x00000000fffff984 */ /* 0x000fe20000000800 */
[----:B------:R1:W-:Y:S01]  /*39d0*/  LDGSTS.E.BYPASS.LTC128B.128.ZFILL [R219+0xb100], [R2.64], P6 ;  /* 0x0b10000002db7fae */ /* 0x0003e2000b141d46 */
[----:B------:R-:W-:-:S05]  /*39e0*/  IADD3.X R5, RZ, R0, R69, P2, P0 ;  /* 0x00000000ff057210 */ /* 0x000fca00017e0445 */
[----:B------:R1:W-:Y:S04]  /*39f0*/  LDGSTS.E.BYPASS.LTC128B.128.ZFILL [R219+0xf100], [R4.64], P5 ;  /* 0x0f10000004db7fae */ /* 0x0003e8000a941d46 */
.L_x_463:
[----:B--234-:R-:W-:Y:S05]  /*3a00*/  BSYNC B0 ;  /* 0x0000000000007941 */ /* 0x01cfea0003800000 */
.L_x_462:
[----:B-1----:R-:W2:Y:S04]  /*3a10*/  LDL R3, [R1+0x3c] ;  /* 0x00003c0001037983 */ /* 0x002ea80000100800 */
[----:B------:R-:W2:Y:S04]  /*3a20*/  LDL R2, [R1+0x48] ;  /* 0x0000480001027983 */ /* 0x000ea80000100800 */
[----:B------:R-:W3:Y:S01]  /*3a30*/  LDL R4, [R1+0x4c] ;  /* 0x00004c0001047983 */ /* 0x000ee20000100800 */
[----:B------:R-:W-:-:S03]  /*3a40*/  MOV R0, 0xffffff80 ;  /* 0xffffff8000007802 */ /* 0x000fc60000000f00 */
[----:B------:R-:W0:Y:S02]  /*3a50*/  LDGDEPBAR ;  /* 0x00000000000079af */ /* 0x000e240000000000 */
[----:B------:R-:W-:Y:S01]  /*3a60*/  IMAD R0, R226, R0, 0x81 ;  /* 0x00000081e2007424 */ /* 0x000fe200078e0200 */
[----:B--2---:R-:W-:Y:S02]  /*3a70*/  IADD3 R36, R2, R3, RZ ;  /* 0x0000000302247210 */ /* 0x004fe40007ffe0ff */
[----:B------:R-:W-:Y:S02]  /*3a80*/  MOV R3, c[0x0][0x2ac] ;  /* 0x0000ab0000037a02 */ /* 0x000fe40000000f00 */
[----:B---3--:R-:W-:Y:S01]  /*3a90*/  IADD3 R5, -R4, R127, RZ ;  /* 0x0000007f04057210 */ /* 0x008fe20007ffe1ff */
[----:B------:R-:W-:-:S04]  /*3aa0*/  @P4 IMAD.HI.U32 R2, R36, c[0x0][0x2c8], RZ ;  /* 0x0000b20024024a27 */ /* 0x000fc800078e00ff */
[----:B------:R-:W-:Y:S01]  /*3ab0*/  IMAD R0, R3, c[0x0][0x1d0], R0 ;  /* 0x0000740003007a24 */ /* 0x000fe200078e0200 */
[----:B------:R-:W-:-:S04]  /*3ac0*/  @P4 SHF.R.U32.HI R36, RZ, c[0x0][0x2cc], R2 ;  /* 0x0000b300ff244a19 */ /* 0x000fc80000011602 */
[----:B------:R-:W-:Y:S01]  /*3ad0*/  IADD3 R4, R0, -c[0x0][0x168], -R4 ;  /* 0x80005a0000047a10 */ /* 0x000fe20007ffe804 */
[----:B------:R-:W-:Y:S05]  /*3ae0*/  BRA.DIV ~URZ, `(.L_x_466) ;  /* 0x0000e0227f007947 */ /* 0x000fea000b800000 */
[----:B------:R1:W2:Y:S02]  /*3af0*/  SHFL.IDX PT, R29, R36, RZ, 0x1c1f ;  /* 0x001c1fff241d7589 */ /* 0x0002a400000e0000 */
.L_x_522:
[----:B--2---:R-:W-:-:S05]  /*3b00*/  IMAD.IADD R0, R4, 0x1, R29 ;  /* 0x0000000104007824 */ /* 0x004fca00078e021d */
[----:B------:R-:W-:-:S04]  /*3b10*/  IMNMX R0, R5, R0, PT ;  /* 0x0000000005007217 */ /* 0x000fc80003800200 */
[C---:B------:R-:W-:Y:S02]  /*3b20*/  ISETP.GT.AND P6, PT, R0.reuse, RZ, PT ;  /* 0x000000ff0000720c */ /* 0x040fe40003fc4270 */
[C---:B------:R-:W-:Y:S02]  /*3b30*/  ISETP.GT.AND P5, PT, R0.reuse, 0x1, PT ;  /* 0x000000010000780c */ /* 0x040fe40003fa4270 */
[C---:B------:R-:W-:Y:S02]  /*3b40*/  ISETP.GT.AND P2, PT, R0.reuse, 0x8, PT ;  /* 0x000000080000780c */ /* 0x040fe40003f44270 */
[----:B------:R-:W-:Y:S02]  /*3b50*/  ISETP.GT.AND P0, PT, R0, 0x9, PT ;  /* 0x000000090000780c */ /* 0x000fe40003f04270 */
[----:B------:R-:W-:Y:S02]  /*3b60*/  FSEL R7, R124, -INF , P6 ;  /* 0xff8000007c077808 */ /* 0x000fe40003000000 */
[----:B------:R-:W-:-:S02]  /*3b70*/  FSEL R10, R123, -INF , P5 ;  /* 0xff8000007b0a7808 */ /* 0x000fc40002800000 */
[----:B------:R-:W-:Y:S02]  /*3b80*/  FSEL R11, R120, -INF , P2 ;  /* 0xff800000780b7808 */ /* 0x000fe40001000000 */
[----:B------:R-:W-:Y:S02]  /*3b90*/  FSEL R12, R111, -INF , P0 ;  /* 0xff8000006f0c7808 */ /* 0x000fe40000000000 */
[C---:B------:R-:W-:Y:S02]  /*3ba0*/  ISETP.GT.AND P6, PT, R0.reuse, 0x10, PT ;  /* 0x000000100000780c */ /* 0x040fe40003fc4270 */
[C---:B------:R-:W-:Y:S02]  /*3bb0*/  ISETP.GT.AND P5, PT, R0.reuse, 0x11, PT ;  /* 0x000000110000780c */ /* 0x040fe40003fa4270 */
[C---:B------:R-:W-:Y:S02]  /*3bc0*/  ISETP.GT.AND P2, PT, R0.reuse, 0x18, PT ;  /* 0x000000180000780c */ /* 0x040fe40003f44270 */
[----:B------:R-:W-:-:S02]  /*3bd0*/  ISETP.GT.AND P0, PT, R0, 0x19, PT ;  /* 0x000000190000780c */ /* 0x000fc40003f04270 */
[----:B------:R-:W-:Y:S02]  /*3be0*/  FSEL R69, R108, -INF , P6 ;  /* 0xff8000006c457808 */ /* 0x000fe40003000000 */
[----:B------:R-:W-:Y:S02]  /*3bf0*/  FSEL R70, R70, -INF , P5 ;  /* 0xff80000046467808 */ /* 0x000fe40002800000 */
[----:B------:R-:W-:Y:S02]  /*3c00*/  FSEL R84, R84, -INF , P2 ;  /* 0xff80000054547808 */ /* 0x000fe40001000000 */
[----:B------:R-:W-:Y:S02]  /*3c10*/  FSEL R85, R85, -INF , P0 ;  /* 0xff80000055557808 */ /* 0x000fe40000000000 */
[C---:B------:R-:W-:Y:S02]  /*3c20*/  ISETP.GT.AND P6, PT, R0.reuse, 0x20, PT ;  /* 0x000000200000780c */ /* 0x040fe40003fc4270 */
[----:B------:R-:W-:-:S02]  /*3c30*/  ISETP.GT.AND P5, PT, R0, 0x21, PT ;  /* 0x000000210000780c */ /* 0x000fc40003fa4270 */
[C---:B------:R-:W-:Y:S02]  /*3c40*/  ISETP.GT.AND P2, PT, R0.reuse, 0x28, PT ;  /* 0x000000280000780c */ /* 0x040fe40003f44270 */
[----:B------:R-:W-:Y:S02]  /*3c50*/  ISETP.GT.AND P0, PT, R0, 0x29, PT ;  /* 0x000000290000780c */ /* 0x000fe40003f04270 */
[----:B------:R-:W-:Y:S02]  /*3c60*/  FSEL R128, R90, -INF , P6 ;  /* 0xff8000005a807808 */ /* 0x000fe40003000000 */
[----:B------:R-:W-:Y:S02]  /*3c70*/  FSEL R129, R88, -INF , P5 ;  /* 0xff80000058817808 */ /* 0x000fe40002800000 */
[----:B------:R-:W-:Y:S02]  /*3c80*/  FSEL R130, R86, -INF , P2 ;  /* 0xff80000056827808 */ /* 0x000fe40001000000 */
[----:B------:R-:W-:-:S02]  /*3c90*/  FSEL R131, R82, -INF , P0 ;  /* 0xff80000052837808 */ /* 0x000fc40000000000 */
[C---:B------:R-:W-:Y:S02]  /*3ca0*/  ISETP.GT.AND P6, PT, R0.reuse, 0x30, PT ;  /* 0x000000300000780c */ /* 0x040fe40003fc4270 */
        /* <DEDUP_REMOVED lines=38> */
[----:B------:R-:W-:Y:S01]  /*3f10*/  FSEL R203, R14, -INF , P0 ;  /* 0xff8000000ecb7808 */ /* 0x000fe20000000000 */
[----:B------:R-:W-:Y:S05]  /*3f20*/  BRA.DIV ~URZ, `(.L_x_467) ;  /* 0x0000dc327f007947 */ /* 0x000fea000b800000 */
[----:B------:R-:W2:Y:S01]  /*3f30*/  SHFL.IDX PT, R0, R36, 0x1, 0x1c1f ;  /* 0x003c1f0024007f89 */ /* 0x000ea200000e0000 */
[----:B------:R-:W-:-:S04]  /*3f40*/  FMNMX.FTZ R2, R7, R10, !PT ;  /* 0x0000000a07027209 */ /* 0x000fc80007810000 */
[----:B------:R-:W-:-:S04]  /*3f50*/  FMNMX.FTZ R2, R11, R2, !PT ;  /* 0x000000020b027209 */ /* 0x000fc80007810000 */
[----:B------:R-:W-:-:S04]  /*3f60*/  FMNMX.FTZ R2, R12, R2, !PT ;  /* 0x000000020c027209 */ /* 0x000fc80007810000 */
[----:B------:R-:W-:-:S04]  /*3f70*/  FMNMX.FTZ R2, R69, R2, !PT ;  /* 0x0000000245027209 */ /* 0x000fc80007810000 */
[----:B------:R-:W-:-:S04]  /*3f80*/  FMNMX.FTZ R2, R70, R2, !PT ;  /* 0x0000000246027209 */ /* 0x000fc80007810000 */
[----:B------:R-:W-:Y:S01]  /*3f90*/  FMNMX.FTZ R2, R84, R2, !PT ;  /* 0x0000000254027209 */ /* 0x000fe20007810000 */
[----:B--2---:R-:W-:-:S03]  /*3fa0*/  IMAD.IADD R0, R4, 0x1, R0 ;  /* 0x0000000104007824 */ /* 0x004fc600078e0200 */
[----:B------:R-:W-:Y:S02]  /*3fb0*/  FMNMX.FTZ R2, R85, R2, !PT ;  /* 0x0000000255027209 */ /* 0x000fe40007810000 */
[----:B------:R-:W-:Y:S02]  /*3fc0*/  IMNMX R0, R5, R0, PT ;  /* 0x0000000005007217 */ /* 0x000fe40003800200 */
[----:B------:R-:W-:Y:S02]  /*3fd0*/  FMNMX.FTZ R2, R128, R2, !PT ;  /* 0x0000000280027209 */ /* 0x000fe40007810000 */
[C---:B------:R-:W-:Y:S02]  /*3fe0*/  ISETP.GT.AND P5, PT, R0.reuse, RZ, PT ;  /* 0x000000ff0000720c */ /* 0x040fe40003fa4270 */
[C---:B------:R-:W-:Y:S02]  /*3ff0*/  ISETP.GT.AND P2, PT, R0.reuse, 0x1, PT ;  /* 0x000000010000780c */ /* 0x040fe40003f44270 */
[----:B------:R-:W-:-:S02]  /*4000*/  ISETP.GT.AND P0, PT, R0, 0x8, PT ;  /* 0x000000080000780c */ /* 0x000fc40003f04270 */
[----:B------:R-:W-:Y:S02]  /*4010*/  FSEL R5, R126, -INF , P5 ;  /* 0xff8000007e057808 */ /* 0x000fe40002800000 */
[----:B------:R-:W-:Y:S02]  /*4020*/  FSEL R6, R125, -INF , P2 ;  /* 0xff8000007d067808 */ /* 0x000fe40001000000 */
[----:B------:R-:W-:Y:S02]  /*4030*/  ISETP.GT.AND P2, PT, R0, 0x9, PT ;  /* 0x000000090000780c */ /* 0x000fe40003f44270 */
[----:B------:R-:W-:Y:S02]  /*4040*/  FSEL R9, R122, -INF , P0 ;  /* 0xff8000007a097808 */ /* 0x000fe40000000000 */
[----:B------:R-:W-:Y:S02]  /*4050*/  FMNMX.FTZ R3, R5, R6, !PT ;  /* 0x0000000605037209 */ /* 0x000fe40007810000 */
[----:B------:R-:W-:-:S02]  /*4060*/  ISETP.GT.AND P0, PT, R0, 0x10, PT ;  /* 0x000000100000780c */ /* 0x000fc40003f04270 */
[----:B------:R-:W-:Y:S02]  /*4070*/  FSEL R24, R121, -INF , P2 ;  /* 0xff80000079187808 */ /* 0x000fe40001000000 */
[----:B------:R-:W-:Y:S02]  /*4080*/  FMNMX.FTZ R3, R9, R3, !PT ;  /* 0x0000000309037209 */ /* 0x000fe40007810000 */
        /* <DEDUP_REMOVED lines=15> */
[----:B------:R-:W-:-:S02]  /*4180*/  FMNMX.FTZ R2, R129, R2, !PT ;  /* 0x0000000281027209 */ /* 0x000fc40007810000 */
[----:B------:R-:W-:Y:S02]  /*4190*/  ISETP.GT.AND P0, PT, R0, 0x28, PT ;  /* 0x000000280000780c */ /* 0x000fe40003f04270 */
[----:B------:R-:W-:Y:S02]  /*41a0*/  FSEL R117, R91, -INF , P2 ;  /* 0xff8000005b757808 */ /* 0x000fe40001000000 */
[----:B------:R-:W-:Y:S02]  /*41b0*/  FMNMX.FTZ R3, R116, R3, !PT ;  /* 0x0000000374037209 */ /* 0x000fe40007810000 */
[----:B------:R-:W-:Y:S02]  /*41c0*/  FMNMX.FTZ R2, R130, R2, !PT ;  /* 0x0000000282027209 */ /* 0x000fe40007810000 */
[----:B------:R-:W-:Y:S02]  /*41d0*/  ISETP.GT.AND P2, PT, R0, 0x29, PT ;  /* 0x000000290000780c */ /* 0x000fe40003f44270 */
[----:B------:R-:W-:-:S02]  /*41e0*/  FSEL R118, R89, -INF , P0 ;  /* 0xff80000059767808 */ /* 0x000fc40000000000 */
[----:B------:R-:W-:Y:S02]  /*41f0*/  FMNMX.FTZ R3, R117, R3, !PT ;  /* 0x0000000375037209 */ /* 0x000fe40007810000 */
[----:B------:R-:W-:Y:S02]  /*4200*/  FMNMX.FTZ R2, R131, R2, !PT ;  /* 0x0000000283027209 */ /* 0x000fe40007810000 */
[----:B------:R-:W-:Y:S02]  /*4210*/  ISETP.GT.AND P0, PT, R0, 0x30, PT ;  /* 0x000000300000780c */ /* 0x000fe40003f04270 */
[----:B------:R-:W-:Y:S02]  /*4220*/  FSEL R119, R87, -INF , P2 ;  /* 0xff80000057777808 */ /* 0x000fe40001000000 */
[----:B------:R-:W-:Y:S02]  /*4230*/  FMNMX.FTZ R3, R118, R3, !PT ;  /* 0x0000000376037209 */ /* 0x000fe40007810000 */
[----:B------:R-:W-:-:S02]  /*4240*/  FMNMX.FTZ R2, R144, R2, !PT ;  /* 0x0000000290027209 */ /* 0x000fc40007810000 */
[C---:B------:R-:W-:Y:S02]  /*4250*/  ISETP.GT.AND P2, PT, R0.reuse, 0x31, PT ;  /* 0x000000310000780c */ /* 0x040fe40003f44270 */
        /* <DEDUP_REMOVED lines=75> */
[----:B------:R-:W-:Y:S02]  /*4710*/  FSEL R174, R18, -INF , P2 ;  /* 0xff80000012ae7808 */ /* 0x000fe40001000000 */
[----:B------:R-:W-:-:S02]  /*4720*/  FMNMX.FTZ R2, R175, R3, !PT ;  /* 0x00000003af027209 */ /* 0x000fc40007810000 */
[----:B------:R-:W2:Y:S02]  /*4730*/  SHFL.BFLY PT, R3, R0, 0x2, 0x1f ;  /* 0x0c401f0000037f89 */ /* 0x000ea400000e0000 */
[----:B------:R-:W-:-:S05]  /*4740*/  FMNMX.FTZ R2, R174, R2, !PT ;  /* 0x00000002ae027209 */ /* 0x000fca0007810000 */
[----:B------:R-:W3:Y:S01]  /*4750*/  SHFL.BFLY PT, R8, R2, 0x2, 0x1f ;  /* 0x0c401f0002087f89 */ /* 0x000ee200000e0000 */
[----:B--2---:R-:W-:-:S05]  /*4760*/  FMNMX.FTZ R0, R3, R0, !PT ;  /* 0x0000000003007209 */ /* 0x004fca0007810000 */
[----:B------:R-:W2:Y:S01]  /*4770*/  SHFL.BFLY PT, R68, R0, 0x1, 0x1f ;  /* 0x0c201f0000447f89 */ /* 0x000ea200000e0000 */
[----:B---3--:R-:W-:-:S05]  /*4780*/  FMNMX.FTZ R8, R2, R8, !PT ;  /* 0x0000000802087209 */ /* 0x008fca0007810000 */
[----:B------:R3:W4:Y:S01]  /*4790*/  SHFL.BFLY PT, R3, R8, 0x1, 0x1f ;  /* 0x0c201f0008037f89 */ /* 0x00072200000e0000 */
[----:B--2---:R-:W-:-:S05]  /*47a0*/  FMNMX.FTZ R68, R0, R68, !PT ;  /* 0x0000004400447209 */ /* 0x004fca0007810000 */
.L_x_523:
[C---:B------:R-:W-:Y:S01]  /*47b0*/  FMUL.FTZ R2, R68.reuse, c[0x0][0x2d0] ;  /* 0x0000b40044027a20 */ /* 0x040fe20000410000 */
[----:B------:R-:W-:Y:S01]  /*47c0*/  FSETP.NEU.FTZ.AND P0, PT, R68, -INF , PT ;  /* 0xff8000004400780b */ /* 0x000fe20003f1d000 */
[----:B------:R-:W-:Y:S01]  /*47d0*/  WARPSYNC 0xffffffff ;  /* 0xffffffff00007948 */ /* 0x000fe20003800000 */
[----:B---34-:R-:W-:Y:S01]  /*47e0*/  FMNMX.FTZ R8, R3, R8, !PT ;  /* 0x0000000803087209 */ /* 0x018fe20007810000 */
[----:B------:R-:W-:Y:S01]  /*47f0*/  LDSM.16.MT88.4 R20, [R207] ;  /* 0x00000000cf14783b */ /* 0x000fe20000004200 */
[----:B------:R-:W-:Y:S02]  /*4800*/  FSEL R2, R2, RZ, P0 ;  /* 0x000000ff02027208 */ /* 0x000fe40000000000 */
[----:B------:R-:W-:Y:S01]  /*4810*/  FSETP.NEU.FTZ.AND P0, PT, R8, -INF , PT ;  /* 0xff8000000800780b */ /* 0x000fe20003f1d000 */
[----:B------:R-:W-:Y:S02]  /*4820*/  LDSM.16.MT88.4 R16, [R209] ;  /* 0x00000000d110783b */ /* 0x000fe40000004200 */
[----:B------:R-:W-:-:S02]  /*4830*/  FFMA.FTZ R0, R7, c[0x0][0x2d0], -R2 ;  /* 0x0000b40007007a23 */ /* 0x000fc40000010802 */
[--C-:B------:R-:W-:Y:S01]  /*4840*/  FFMA.FTZ R3, R11, c[0x0][0x2d0], -R2.reuse ;  /* 0x0000b4000b037a23 */ /* 0x100fe20000010802 */
[----:B-1----:R-:W-:Y:S01]  /*4850*/  LDSM.16.MT88.4 R36, [R209+0x4000] ;  /* 0x00400000d124783b */ /* 0x002fe20000004200 */
[----:B------:R1:W-:Y:S03]  /*4860*/  MUFU.EX2 R248, R0 ;  /* 0x0000000000f87308 */ /* 0x0003e60000000800 */
[----:B------:R-:W-:Y:S04]  /*4870*/  LDSM.16.MT88.4 R28, [R213] ;  /* 0x00000000d51c783b */ /* 0x000fe80000004200 */
[----:B------:R-:W-:Y:S01]  /*4880*/  LDSM.16.MT88.4 R32, [R208+0x4000] ;  /* 0x00400000d020783b */ /* 0x000fe20000004200 */
[----:B------:R2:W-:Y:S01]  /*4890*/  MUFU.EX2 R251, R3 ;  /* 0x0000000300fb7308 */ /* 0x0005e20000000800 */
[----:B-1----:R-:W-:-:S07]  /*48a0*/  FFMA.FTZ R0, R10, c[0x0][0x2d0], -R2 ;  /* 0x0000b4000a007a23 */ /* 0x002fce0000010802 */
[----:B------:R1:W3:Y:S01]  /*48b0*/  MUFU.EX2 R247, R0 ;  /* 0x0000000000f77308 */ /* 0x0002e20000000800 */
[----:B--2---:R-:W-:Y:S02]  /*48c0*/  FFMA.FTZ R3, R12, c[0x0][0x2d0], -R2 ;  /* 0x0000b4000c037a23 */ /* 0x004fe40000010802 */
[----:B------:R-:W2:Y:S05]  /*48d0*/  LDSM.16.MT88.4 R12, [R208] ;  /* 0x00000000d00c783b */ /* 0x000eaa0000004200 */
[----:B------:R4:W5:Y:S01]  /*48e0*/  MUFU.EX2 R218, R3 ;  /* 0x0000000300da7308 */ /* 0x0009620000000800 */
[----:B-1----:R-:W-:Y:S01]  /*48f0*/  FMUL.FTZ R0, R8, c[0x0][0x2d0] ;  /* 0x0000b40008007a20 */ /* 0x002fe20000410000 */
[----:B---3--:R-:W-:-:S04]  /*4900*/  F2FP.PACK_AB R4, R247, R248 ;  /* 0x000000f8f704723e */ /* 0x008fc800000000ff */
[----:B------:R-:W-:-:S05]  /*4910*/  FSEL R0, R0, RZ, P0 ;  /* 0x000000ff00007208 */ /* 0x000fca0000000000 */
[----:B----4-:R-:W-:-:S04]  /*4920*/  FFMA.FTZ R3, R5, c[0x0][0x2d0], -R0 ;  /* 0x0000b40005037a23 */ /* 0x010fc80000010800 */
[----:B------:R1:W-:Y:S02]  /*4930*/  MUFU.EX2 R212, R3 ;  /* 0x0000000300d47308 */ /* 0x0003e40000000800 */
[----:B-1----:R-:W-:Y:S01]  /*4940*/  FFMA.FTZ R3, R6, c[0x0][0x2d0], -R0 ;  /* 0x0000b40006037a23 */ /* 0x002fe20000010800 */
[----:B-----5:R-:W-:-:S05]  /*4950*/  F2FP.PACK_AB R6, R218, R251 ;  /* 0x000000fbda06723e */ /* 0x020fca00000000ff */
[----:B------:R1:W3:Y:S02]  /*4960*/  MUFU.EX2 R211, R3 ;  /* 0x0000000300d37308 */ /* 0x0002e40000000800 */
[----:B-1----:R-:W-:Y:S01]  /*4970*/  FFMA.FTZ R3, R9, c[0x0][0x2d0], -R0 ;  /* 0x0000b40009037a23 */ /* 0x002fe20000010800 */
[----:B---3--:R-:W-:-:S05]  /*4980*/  F2FP.PACK_AB R5, R211, R212 ;  /* 0x000000d4d305723e */ /* 0x008fca00000000ff */
[----:B------:R1:W-:Y:S02]  /*4990*/  MUFU.EX2 R220, R3 ;  /* 0x0000000300dc7308 */ /* 0x0003e40000000800 */
[----:B-1----:R-:W-:Y:S02]  /*49a0*/  FFMA.FTZ R3, R24, c[0x0][0x2d0], -R0 ;  /* 0x0000b40018037a23 */ /* 0x002fe40000010800 */
[----:B------:R-:W1:Y:S04]  /*49b0*/  LDSM.16.MT88.4 R24, [R207+0x4000] ;  /* 0x00400000cf18783b */ /* 0x000e680000004200 */
[----:B------:R-:W3:Y:S02]  /*49c0*/  MUFU.EX2 R223, R3 ;  /* 0x0000000300df7308 */ /* 0x000ee40000000800 */
[----:B---3--:R-:W-:Y:S01]  /*49d0*/  F2FP.PACK_AB R7, R223, R220 ;  /* 0x000000dcdf07723e */ /* 0x008fe200000000ff */
[----:B------:R-:W-:-:S05]  /*49e0*/  FFMA.FTZ R3, R69, c[0x0][0x2d0], -R2 ;  /* 0x0000b40045037a23 */ /* 0x000fca0000010802 */
[----:B------:R3:W-:Y:S01]  /*49f0*/  MUFU.EX2 R250, R3 ;  /* 0x0000000300fa7308 */ /* 0x0007e20000000800 */
[C---:B--2---:R-:W-:Y:S08]  /*4a00*/  HMMA.16816.F32 R64, R4.reuse, R12, RZ ;  /* 0x0000000c0440723c */ /* 0x044ff000000018ff */
[----:B------:R-:W-:Y:S01]  /*4a10*/  HMMA.16816.F32 R56, R4, R14, RZ ;  /* 0x0000000e0438723c */ /* 0x000fe200000018ff */
[----:B------:R-:W2:Y:S01]  /*4a20*/  LDSM.16.MT88.4 R12, [R210+0x4000] ;  /* 0x00400000d20c783b */ /* 0x000ea20000004200 */
[----:B---3--:R-:W-:-:S06]  /*4a30*/  FFMA.FTZ R3, R70, c[0x0][0x2d0], -R2 ;  /* 0x0000b40046037a23 */ /* 0x008fcc0000010802 */
[C---:B------:R-:W-:Y:S01]  /*4a40*/  HMMA.16816.F32 R88, R4.reuse, R20, RZ ;  /* 0x000000140458723c */ /* 0x040fe200000018ff */
[----:B------:R3:W-:Y:S07]  /*4a50*/  MUFU.EX2 R224, R3 ;  /* 0x0000000300e07308 */ /* 0x0007ee0000000800 */
[C---:B------:R-:W-:Y:S01]  /*4a60*/  HMMA.16816.F32 R80, R4.reuse, R22, RZ ;  /* 0x000000160450723c */ /* 0x040fe200000018ff */
[----:B------:R-:W-:Y:S07]  /*4a70*/  LDSM.16.MT88.4 R20, [R208+0x800] ;  /* 0x00080000d014783b */ /* 0x000fee0000004200 */
[----:B-1----:R-:W-:Y:S01]  /*4a80*/  HMMA.16816.F32 R44, R4, R24, RZ ;  /* 0x00000018042c723c */ /* 0x002fe200000018ff */
[----:B---3--:R-:W-:-:S04]  /*4a90*/  FFMA.FTZ R3, R84, c[0x0][0x2d0], -R2 ;  /* 0x0000b40054037a23 */ /* 0x008fc80000010802 */
[----:B------:R1:W-:Y:S03]  /*4aa0*/  MUFU.EX2 R249, R3 ;  /* 0x0000000300f97308 */ /* 0x0003e60000000800 */
[C---:B------:R-:W-:Y:S01]  /*4ab0*/  HMMA.16816.F32 R40, R4.reuse, R26, RZ ;  /* 0x0000001a0428723c */ /* 0x040fe200000018ff */
[----:B------:R-:W3:Y:S07]  /*4ac0*/  LDSM.16.MT88.4 R24, [R209+0x800] ;  /* 0x00080000d118783b */ /* 0x000eee0000004200 */
[----:B------:R-:W-:Y:S01]  /*4ad0*/  HMMA.16816.F32 R76, R4, R16, RZ ;  /* 0x00000010044c723c */ /* 0x000fe200000018ff */
[----:B-1----:R-:W-:-:S07]  /*4ae0*/  FFMA.FTZ R3, R85, c[0x0][0x2d0], -R2 ;  /* 0x0000b40055037a23 */ /* 0x002fce0000010802 */
[C---:B------:R-:W-:Y:S01]  /*4af0*/  HMMA.16816.F32 R72, R4.reuse, R18, RZ ;  /* 0x000000120448723c */ /* 0x040fe200000018ff */
[----:B------:R-:W1:Y:S01]  /*4b00*/  LDSM.16.MT88.4 R16, [R210+0x800] ;  /* 0x00080000d210783b */ /* 0x000e620000004200 */
[----:B------:R4:W5:Y:S06]  /*4b10*/  MUFU.EX2 R252, R3 ;  /* 0x0000000300fc7308 */ /* 0x00096c0000000800 */
[C---:B--2---:R-:W-:Y:S08]  /*4b20*/  HMMA.16816.F32 R108, R4.reuse, R12, RZ ;  /* 0x0000000c046c723c */ /* 0x044ff000000018ff */
[----:B------:R-:W-:Y:S01]  /*4b30*/  HMMA.16816.F32 R96, R4, R14, RZ ;  /* 0x0000000e0460723c */ /* 0x000fe200000018ff */
[----:B------:R-:W2:Y:S01]  /*4b40*/  LDSM.16.MT88.4 R12, [R207+0x4800] ;  /* 0x00480000cf0c783b */ /* 0x000ea20000004200 */
[----:B----4-:R-:W-:-:S04]  /*4b50*/  FFMA.FTZ R3, R61, c[0x0][0x2d0], -R0 ;  /* 0x0000b4003d037a23 */ /* 0x010fc80000010800 */
[----:B------:R4:W-:Y:S02]  /*4b60*/  MUFU.EX2 R246, R3 ;  /* 0x0000000300f67308 */ /* 0x0009e40000000800 */
[C---:B------:R-:W-:Y:S08]  /*4b70*/  HMMA.16816.F32 R92, R4.reuse, R36, RZ ;  /* 0x00000024045c723c */ /* 0x040ff000000018ff */
[----:B------:R-:W-:Y:S01]  /*4b80*/  HMMA.16816.F32 R52, R4, R28, RZ ;  /* 0x0000001c0434723c */ /* 0x000fe200000018ff */
[----:B----4-:R-:W-:-:S07]  /*4b90*/  FFMA.FTZ R3, R60, c[0x0][0x2d0], -R0 ;  /* 0x0000b4003c037a23 */ /* 0x010fce0000010800 */
[C---:B------:R-:W-:Y:S01]  /*4ba0*/  HMMA.16816.F32 R48, R4.reuse, R30, RZ ;  /* 0x0000001e0430723c */ /* 0x040fe200000018ff */
[----:B------:R-:W4:Y:S01]  /*4bb0*/  LDSM.16.MT88.4 R28, [R207+0x800] ;  /* 0x00080000cf1c783b */ /* 0x000f220000004200 */
[----:B------:R1:W1:Y:S06]  /*4bc0*/  MUFU.EX2 R244, R3 ;  /* 0x0000000300f47308 */ /* 0x00026c0000000800 */
[C---:B------:R-:W-:Y:S08]  /*4bd0*/  HMMA.16816.F32 R36, R4.reuse, R38, RZ ;  /* 0x000000260424723c */ /* 0x040ff000000018ff */
[----:B------:R-:W-:Y:S01]  /*4be0*/  HMMA.16816.F32 R100, R4, R32, RZ ;  /* 0x000000200464723c */ /* 0x000fe200000018ff */
[----:B-1----:R-:W-:-:S04]  /*4bf0*/  FFMA.FTZ R3, R63, c[0x0][0x2d0], -R0 ;  /* 0x0000b4003f037a23 */ /* 0x002fc80000010800 */
[----:B------:R1:W-:Y:S03]  /*4c00*/  MUFU.EX2 R245, R3 ;  /* 0x0000000300f57308 */ /* 0x0003e60000000800 */
[----:B------:R-:W-:Y:S01]  /*4c10*/  HMMA.16816.F32 R104, R4, R34, RZ ;  /* 0x000000220468723c */ /* 0x000fe200000018ff */
[----:B------:R-:W2:Y:S06]  /*4c20*/  LDSM.16.MT88.4 R32, [R209+0x4800] ;  /* 0x00480000d120783b */ /* 0x000eac0000004200 */
[----:B------:R-:W-:Y:S01]  /*4c30*/  FFMA.FTZ R4, R62, c[0x0][0x2d0], -R0 ;  /* 0x0000b4003e047a23 */ /* 0x000fe20000010800 */
[----:B-----5:R-:W-:-:S02]  /*4c40*/  F2FP.PACK_AB R6, R252, R249 ;  /* 0x000000f9fc06723e */ /* 0x020fc400000000ff */
[----:B------:R-:W-:Y:S01]  /*4c50*/  F2FP.PACK_AB R5, R244, R246 ;  /* 0x000000f6f405723e */ /* 0x000fe200000000ff */
[----:B------:R5:W3:Y:S01]  /*4c60*/  MUFU.EX2 R243, R4 ;  /* 0x0000000400f37308 */ /* 0x000ae20000000800 */
[----:B-1----:R-:W-:-:S07]  /*4c70*/  FFMA.FTZ R3, R128, c[0x0][0x2d0], -R2 ;  /* 0x0000b40080037a23 */ /* 0x002fce0000010802 */
[----:B------:R1:W-:Y:S01]  /*4c80*/  MUFU.EX2 R238, R3 ;  /* 0x0000000300ee7308 */ /* 0x0003e20000000800 */
[----:B-----5:R-:W-:Y:S02]  /*4c90*/  F2FP.PACK_AB R4, R224, R250 ;  /* 0x000000fae004723e */ /* 0x020fe400000000ff */
[----:B---3--:R-:W-:Y:S01]  /*4ca0*/  F2FP.PACK_AB R7, R245, R243 ;  /* 0x000000f3f507723e */ /* 0x008fe200000000ff */
[----:B-1----:R-:W-:-:S06]  /*4cb0*/  FFMA.FTZ R3, R129, c[0x0][0x2d0], -R2 ;  /* 0x0000b40081037a23 */ /* 0x002fcc0000010802 */
[C---:B------:R-:W-:Y:S01]  /*4cc0*/  HMMA.16816.F32 R112, R4.reuse, R24, R76 ;  /* 0x000000180470723c */ /* 0x040fe2000000184c */
[----:B------:R1:W-:Y:S07]  /*4cd0*/  MUFU.EX2 R242, R3 ;  /* 0x0000000300f27308 */ /* 0x0003ee0000000800 */
[C---:B------:R-:W-:Y:S08]  /*4ce0*/  HMMA.16816.F32 R84, R4.reuse, R20, R64 ;  /* 0x000000140454723c */ /* 0x040ff00000001840 */
[----:B------:R-:W-:Y:S01]  /*4cf0*/  HMMA.16816.F32 R76, R4, R16, R52 ;  /* 0x00000010044c723c */ /* 0x000fe20000001834 */
[----:B-1----:R-:W-:-:S04]  /*4d00*/  FFMA.FTZ R3, R130, c[0x0][0x2d0], -R2 ;  /* 0x0000b40082037a23 */ /* 0x002fc80000010802 */
[----:B------:R1:W-:Y:S03]  /*4d10*/  MUFU.EX2 R240, R3 ;  /* 0x0000000300f07308 */ /* 0x0003e60000000800 */
[C---:B------:R-:W-:Y:S01]  /*4d20*/  HMMA.16816.F32 R64, R4.reuse, R18, R48 ;  /* 0x000000120440723c */ /* 0x040fe20000001830 */
[----:B------:R-:W3:Y:S07]  /*4d30*/  LDSM.16.MT88.4 R16, [R210+0x4800] ;  /* 0x00480000d210783b */ /* 0x000eee0000004200 */
[----:B--2---:R-:W-:Y:S01]  /*4d40*/  HMMA.16816.F32 R60, R4, R12, R44 ;  /* 0x0000000c043c723c */ /* 0x004fe2000000182c */
[----:B-1----:R-:W-:-:S07]  /*4d50*/  FFMA.FTZ R3, R131, c[0x0][0x2d0], -R2 ;  /* 0x0000b40083037a23 */ /* 0x002fce0000010802 */
[C---:B------:R-:W-:Y:S01]  /*4d60*/  HMMA.16816.F32 R44, R4.reuse, R14, R40 ;  /* 0x0000000e042c723c */ /* 0x040fe20000001828 */
[----:B------:R-:W1:Y:S01]  /*4d70*/  LDSM.16.MT88.4 R12, [R208+0x4800] ;  /* 0x00480000d00c783b */ /* 0x000e620000004200 */
[----:B------:R2:W5:Y:S06]  /*4d80*/  MUFU.EX2 R239, R3 ;  /* 0x0000000300ef7308 */ /* 0x00056c0000000800 */
[C---:B----4-:R-:W-:Y:S08]  /*4d90*/  HMMA.16816.F32 R124, R4.reuse, R28, R88 ;  /* 0x0000001c047c723c */ /* 0x050ff00000001858 */
[----:B------:R-:W-:Y:S01]  /*4da0*/  HMMA.16816.F32 R120, R4, R30, R80 ;  /* 0x0000001e0478723c */ /* 0x000fe20000001850 */
[----:B------:R-:W-:Y:S01]  /*4db0*/  LDSM.16.MT88.4 R28, [R207+0x1000] ;  /* 0x00100000cf1c783b */ /* 0x000fe20000004200 */
[----:B--2---:R-:W-:Y:S01]  /*4dc0*/  FFMA.FTZ R3, R116, c[0x0][0x2d0], -R0 ;  /* 0x0000b40074037a23 */ /* 0x004fe20000010800 */
[----:B------:R-:W-:-:S03]  /*4dd0*/  MOV R116, R224 ;  /* 0x000000e000747202 */ /* 0x000fc60000000f00 */
[----:B------:R2:W-:Y:S02]  /*4de0*/  MUFU.EX2 R237, R3 ;  /* 0x0000000300ed7308 */ /* 0x0005e40000000800 */
[C---:B------:R-:W-:Y:S01]  /*4df0*/  HMMA.16816.F32 R88, R4.reuse, R26, R72 ;  /* 0x0000001a0458723c */ /* 0x040fe20000001848 */
[----:B------:R-:W4:Y:S07]  /*4e00*/  LDSM.16.MT88.4 R24, [R209+0x1000] ;  /* 0x00100000d118783b */ /* 0x000f2e0000004200 */
[----:B------:R-:W-:Y:S01]  /*4e10*/  HMMA.16816.F32 R80, R4, R22, R56 ;  /* 0x000000160450723c */ /* 0x000fe20000001838 */
[----:B------:R-:W4:Y:S01]  /*4e20*/  LDSM.16.MT88.4 R20, [R208+0x1000] ;  /* 0x00100000d014783b */ /* 0x000f220000004200 */
[----:B--2---:R-:W-:-:S06]  /*4e30*/  FFMA.FTZ R3, R117, c[0x0][0x2d0], -R0 ;  /* 0x0000b40075037a23 */ /* 0x004fcc0000010800 */
[C---:B------:R-:W-:Y:S01]  /*4e40*/  HMMA.16816.F32 R56, R4.reuse, R34, R36 ;  /* 0x000000220438723c */ /* 0x040fe20000001824 */
[----:B------:R-:W-:Y:S01]  /*4e50*/  MOV R117, R223 ;  /* 0x000000df00757202 */ /* 0x000fe20000000f00 */
[----:B------:R2:W1:Y:S06]  /*4e60*/  MUFU.EX2 R236, R3 ;  /* 0x0000000300ec7308 */ /* 0x00046c0000000800 */
[C---:B---3--:R-:W-:Y:S08]  /*4e70*/  HMMA.16816.F32 R72, R4.reuse, R16, R108 ;  /* 0x000000100448723c */ /* 0x048ff0000000186c */
[----:B------:R-:W-:Y:S01]  /*4e80*/  HMMA.16816.F32 R36, R4, R18, R96 ;  /* 0x000000120424723c */ /* 0x000fe20000001860 */
[----:B------:R-:W3:Y:S01]  /*4e90*/  LDSM.16.MT88.4 R16, [R210+0x1000] ;  /* 0x00100000d210783b */ /* 0x000ee20000004200 */
[----:B--2---:R-:W-:Y:S01]  /*4ea0*/  FFMA.FTZ R3, R119, c[0x0][0x2d0], -R0 ;  /* 0x0000b40077037a23 */ /* 0x004fe20000010800 */
[----:B------:R-:W-:-:S03]  /*4eb0*/  MOV R119, R218 ;  /* 0x000000da00777202 */ /* 0x000fc60000000f00 */
[----:B------:R2:W-:Y:S02]  /*4ec0*/  MUFU.EX2 R235, R3 ;  /* 0x0000000300eb7308 */ /* 0x0005e40000000800 */
[C---:B-1----:R-:W-:Y:S08]  /*4ed0*/  HMMA.16816.F32 R48, R4.reuse, R12, R100 ;  /* 0x0000000c0430723c */ /* 0x042ff00000001864 */
[----:B------:R-:W-:Y:S01]  /*4ee0*/  HMMA.16816.F32 R40, R4, R14, R104 ;  /* 0x0000000e0428723c */ /* 0x000fe20000001868 */
[----:B------:R-:W1:Y:S01]  /*4ef0*/  LDSM.16.MT88.4 R12, [R207+0x5000] ;  /* 0x00500000cf0c783b */ /* 0x000e620000004200 */
[----:B--2---:R-:W-:-:S06]  /*4f00*/  FFMA.FTZ R3, R144, c[0x0][0x2d0], -R2 ;  /* 0x0000b40090037a23 */ /* 0x004fcc0000010802 */
[----:B------:R-:W-:Y:S01]  /*4f10*/  HMMA.16816.F32 R52, R4, R32, R92 ;  /* 0x000000200434723c */ /* 0x000fe2000000185c */
[----:B------:R-:W-:Y:S01]  /*4f20*/  LDSM.16.MT88.4 R32, [R209+0x5000] ;  /* 0x00500000d120783b */ /* 0x000fe20000004200 */
[----:B------:R2:W-:Y:S05]  /*4f30*/  MUFU.EX2 R230, R3 ;  /* 0x0000000300e67308 */ /* 0x0005ea0000000800 */
[----:B------:R-:W-:Y:S01]  /*4f40*/  FFMA.FTZ R4, R118, c[0x0][0x2d0], -R0 ;  /* 0x0000b40076047a23 */ /* 0x000fe20000010800 */
[----:B-----5:R-:W-:Y:S02]  /*4f50*/  F2FP.PACK_AB R6, R239, R240 ;  /* 0x000000f0ef06723e */ /* 0x020fe400000000ff */
[----:B------:R-:W-:Y:S01]  /*4f60*/  F2FP.PACK_AB R5, R236, R237 ;  /* 0x000000edec05723e */ /* 0x000fe200000000ff */
[----:B------:R5:W3:Y:S01]  /*4f70*/  MUFU.EX2 R234, R4 ;  /* 0x0000000400ea7308 */ /* 0x000ae20000000800 */
[----:B------:R-:W-:Y:S01]  /*4f80*/  MOV R118, R220 ;  /* 0x000000dc00767202 */ /* 0x000fe20000000f00 */
[----:B--2---:R-:W-:-:S06]  /*4f90*/  FFMA.FTZ R3, R145, c[0x0][0x2d0], -R2 ;  /* 0x0000b40091037a23 */ /* 0x004fcc0000010802 */
[----:B------:R2:W-:Y:S01]  /*4fa0*/  MUFU.EX2 R233, R3 ;  /* 0x0000000300e97308 */ /* 0x0005e20000000800 */
[----:B-----5:R-:W-:Y:S02]  /*4fb0*/  F2FP.PACK_AB R4, R242, R238 ;  /* 0x000000eef204723e */ /* 0x020fe400000000ff */
[----:B---3--:R-:W-:-:S07]  /*4fc0*/  F2FP.PACK_AB R7, R235, R234 ;  /* 0x000000eaeb07723e */ /* 0x008fce00000000ff */
[----:B----4-:R-:W-:Y:S01]  /*4fd0*/  HMMA.16816.F32 R92, R4, R26, R88 ;  /* 0x0000001a045c723c */ /* 0x010fe20000001858 */
[----:B--2---:R-:W-:-:S04]  /*4fe0*/  FFMA.FTZ R3, R146, c[0x0][0x2d0], -R2 ;  /* 0x0000b40092037a23 */ /* 0x004fc80000010802 */
[----:B------:R2:W-:Y:S03]  /*4ff0*/  MUFU.EX2 R232, R3 ;  /* 0x0000000300e87308 */ /* 0x0005e60000000800 */
[C---:B------:R-:W-:Y:S08]  /*5000*/  HMMA.16816.F32 R88, R4.reuse, R20, R84 ;  /* 0x000000140458723c */ /* 0x040ff00000001854 */
[----:B------:R-:W-:Y:S01]  /*5010*/  HMMA.16816.F32 R84, R4, R22, R80 ;  /* 0x000000160454723c */ /* 0x000fe20000001850 */
[----:B------:R-:W-:Y:S01]  /*5020*/  LDSM.16.MT88.4 R20, [R208+0x1800] ;  /* 0x00180000d014783b */ /* 0x000fe20000004200 */
[----:B--2---:R-:W-:-:S06]  /*5030*/  FFMA.FTZ R3, R147, c[0x0][0x2d0], -R2 ;  /* 0x0000b40093037a23 */ /* 0x004fcc0000010802 */
[C---:B------:R-:W-:Y:S01]  /*5040*/  HMMA.16816.F32 R80, R4.reuse, R16, R76 ;  /* 0x000000100450723c */ /* 0x040fe2000000184c */
[----:B------:R2:W3:Y:S07]  /*5050*/  MUFU.EX2 R231, R3 ;  /* 0x0000000300e77308 */ /* 0x0004ee0000000800 */
[C---:B------:R-:W-:Y:S01]  /*5060*/  HMMA.16816.F32 R76, R4.reuse, R18, R64 ;  /* 0x00000012044c723c */ /* 0x040fe20000001840 */
[----:B------:R-:W4:Y:S07]  /*5070*/  LDSM.16.MT88.4 R16, [R210+0x5000] ;  /* 0x00500000d210783b */ /* 0x000f2e0000004200 */
[----:B-1----:R-:W-:Y:S01]  /*5080*/  HMMA.16816.F32 R64, R4, R12, R60 ;  /* 0x0000000c0440723c */ /* 0x002fe2000000183c */
[----:B--2---:R-:W-:-:S04]  /*5090*/  FFMA.FTZ R3, R132, c[0x0][0x2d0], -R0 ;  /* 0x0000b40084037a23 */ /* 0x004fc80000010800 */
[----:B------:R1:W-:Y:S03]  /*50a0*/  MUFU.EX2 R229, R3 ;  /* 0x0000000300e57308 */ /* 0x0003e60000000800 */
[C---:B------:R-:W-:Y:S01]  /*50b0*/  HMMA.16816.F32 R60, R4.reuse, R14, R44 ;  /* 0x0000000e043c723c */ /* 0x040fe2000000182c */
[----:B------:R-:W2:Y:S07]  /*50c0*/  LDSM.16.MT88.4 R12, [R208+0x5000] ;  /* 0x00500000d00c783b */ /* 0x000eae0000004200 */
[----:B------:R-:W-:Y:S01]  /*50d0*/  HMMA.16816.F32 R108, R4, R28, R124 ;  /* 0x0000001c046c723c */ /* 0x000fe2000000187c */
[----:B-1----:R-:W-:-:S07]  /*50e0*/  FFMA.FTZ R3, R133, c[0x0][0x2d0], -R0 ;  /* 0x0000b40085037a23 */ /* 0x002fce0000010800 */
[----:B------:R-:W-:Y:S01]  /*50f0*/  HMMA.16816.F32 R104, R4, R30, R120 ;  /* 0x0000001e0468723c */ /* 0x000fe20000001878 */
[----:B------:R-:W-:Y:S01]  /*5100*/  LDSM.16.MT88.4 R28, [R207+0x1800] ;  /* 0x00180000cf1c783b */ /* 0x000fe20000004200 */
[----:B------:R-:W-:Y:S01]  /*5110*/  MOV R127, R212 ;  /* 0x000000d4007f7202 */ /* 0x000fe20000000f00 */
[----:B------:R1:W5:Y:S01]  /*5120*/  MUFU.EX2 R227, R3 ;  /* 0x0000000300e37308 */ /* 0x0003620000000800 */
[----:B------:R-:W-:-:S04]  /*5130*/  MOV R126, R211 ;  /* 0x000000d3007e7202 */ /* 0x000fc80000000f00 */
[C---:B------:R-:W-:Y:S01]  /*5140*/  HMMA.16816.F32 R96, R4.reuse, R24, R112 ;  /* 0x000000180460723c */ /* 0x040fe20000001870 */
[----:B------:R-:W-:Y:S07]  /*5150*/  LDSM.16.MT88.4 R24, [R209+0x1800] ;  /* 0x00180000d118783b */ /* 0x000fee0000004200 */
[----:B----4-:R-:W-:Y:S01]  /*5160*/  HMMA.16816.F32 R36, R4, R18, R36 ;  /* 0x000000120424723c */ /* 0x010fe20000001824 */
[----:B-1----:R-:W-:-:S04]  /*5170*/  FFMA.FTZ R3, R135, c[0x0][0x2d0], -R0 ;  /* 0x0000b40087037a23 */ /* 0x002fc80000010800 */
[----:B------:R1:W-:Y:S03]  /*5180*/  MUFU.EX2 R225, R3 ;  /* 0x0000000300e17308 */ /* 0x0003e60000000800 */
[C---:B------:R-:W-:Y:S08]  /*5190*/  HMMA.16816.F32 R52, R4.reuse, R32, R52 ;  /* 0x000000200434723c */ /* 0x040ff00000001834 */
[----:B--2---:R-:W-:Y:S01]  /*51a0*/  HMMA.16816.F32 R44, R4, R14, R40 ;  /* 0x0000000e042c723c */ /* 0x004fe20000001828 */
[----:B-1----:R-:W-:-:S07]  /*51b0*/  FFMA.FTZ R3, R154, c[0x0][0x2d0], -R2 ;  /* 0x0000b4009a037a23 */ /* 0x002fce0000010802 */
[C---:B------:R-:W-:Y:S01]  /*51c0*/  HMMA.16816.F32 R40, R4.reuse, R16, R72 ;  /* 0x000000100428723c */ /* 0x040fe20000001848 */
[----:B------:R-:W1:Y:S01]  /*51d0*/  LDSM.16.MT88.4 R16, [R210+0x1800] ;  /* 0x00180000d210783b */ /* 0x000e620000004200 */
[----:B------:R2:W-:Y:S06]  /*51e0*/  MUFU.EX2 R212, R3 ;  /* 0x0000000300d47308 */ /* 0x0005ec0000000800 */
[C---:B------:R-:W-:Y:S01]  /*51f0*/  HMMA.16816.F32 R48, R4.reuse, R12, R48 ;  /* 0x0000000c0430723c */ /* 0x040fe20000001830 */
[----:B------:R-:W4:Y:S07]  /*5200*/  LDSM.16.MT88.4 R12, [R207+0x5800] ;  /* 0x00580000cf0c783b */ /* 0x000f2e0000004200 */
[----:B------:R-:W-:Y:S01]  /*5210*/  HMMA.16816.F32 R56, R4, R34, R56 ;  /* 0x000000220438723c */ /* 0x000fe20000001838 */
[----:B------:R-:W-:Y:S01]  /*5220*/  LDSM.16.MT88.4 R32, [R209+0x5800] ;  /* 0x00580000d120783b */ /* 0x000fe20000004200 */
[----:B--2---:R-:W-:-:S05]  /*5230*/  FFMA.FTZ R3, R153, c[0x0][0x2d0], -R2 ;  /* 0x0000b40099037a23 */ /* 0x004fca0000010802 */
[----:B------:R-:W-:Y:S01]  /*5240*/  FFMA.FTZ R4, R134, c[0x0][0x2d0], -R0 ;  /* 0x0000b40086047a23 */ /* 0x000fe20000010800 */
[----:B---3--:R-:W-:Y:S01]  /*5250*/  F2FP.PACK_AB R6, R231, R232 ;  /* 0x000000e8e706723e */ /* 0x008fe200000000ff */
[----:B------:R2:W-:Y:S01]  /*5260*/  MUFU.EX2 R223, R3 ;  /* 0x0000000300df7308 */ /* 0x0005e20000000800 */
[----:B-----5:R-:W-:-:S07]  /*5270*/  F2FP.PACK_AB R5, R227, R229 ;  /* 0x000000e5e305723e */ /* 0x020fce00000000ff */
[----:B------:R3:W5:Y:S01]  /*5280*/  MUFU.EX2 R224, R4 ;  /* 0x0000000400e07308 */ /* 0x0007620000000800 */
[----:B--2---:R-:W-:-:S07]  /*5290*/  FFMA.FTZ R3, R152, c[0x0][0x2d0], -R2 ;  /* 0x0000b40098037a23 */ /* 0x004fce0000010802 */
[----:B------:R2:W-:Y:S01]  /*52a0*/  MUFU.EX2 R220, R3 ;  /* 0x0000000300dc7308 */ /* 0x0005e20000000800 */
[----:B---3--:R-:W-:Y:S02]  /*52b0*/  F2FP.PACK_AB R4, R233, R230 ;  /* 0x000000e6e904723e */ /* 0x008fe400000000ff */
[----:B-----5:R-:W-:-:S07]  /*52c0*/  F2FP.PACK_AB R7, R225, R224 ;  /* 0x000000e0e107723e */ /* 0x020fce00000000ff */
[----:B-1----:R-:W-:Y:S01]  /*52d0*/  HMMA.16816.F32 R80, R4, R16, R80 ;  /* 0x000000100450723c */ /* 0x002fe20000001850 */
[----:B--2---:R-:W-:-:S04]  /*52e0*/  FFMA.FTZ R3, R155, c[0x0][0x2d0], -R2 ;  /* 0x0000b4009b037a23 */ /* 0x004fc80000010802 */
[----:B------:R1:W2:Y:S03]  /*52f0*/  MUFU.EX2 R218, R3 ;  /* 0x0000000300da7308 */ /* 0x0002a60000000800 */
[C---:B------:R-:W-:Y:S01]  /*5300*/  HMMA.16816.F32 R72, R4.reuse, R18, R76 ;  /* 0x000000120448723c */ /* 0x040fe2000000184c */
[----:B------:R-:W3:Y:S07]  /*5310*/  LDSM.16.MT88.4 R16, [R210+0x5800] ;  /* 0x00580000d210783b */ /* 0x000eee0000004200 */
[----:B----4-:R-:W-:Y:S01]  /*5320*/  HMMA.16816.F32 R64, R4, R12, R64 ;  /* 0x0000000c0440723c */ /* 0x010fe20000001840 */
[----:B-1----:R-:W-:-:S07]  /*5330*/  FFMA.FTZ R3, R148, c[0x0][0x2d0], -R0 ;  /* 0x0000b40094037a23 */ /* 0x002fce0000010800 */
[C---:B------:R-:W-:Y:S01]  /*5340*/  HMMA.16816.F32 R60, R4.reuse, R14, R60 ;  /* 0x0000000e043c723c */ /* 0x040fe2000000183c */
[----:B------:R-:W1:Y:S01]  /*5350*/  LDSM.16.MT88.4 R12, [R208+0x5800] ;  /* 0x00580000d00c783b */ /* 0x000e620000004200 */
[----:B------:R4:W-:Y:S06]  /*5360*/  MUFU.EX2 R211, R3 ;  /* 0x0000000300d37308 */ /* 0x0009ec0000000800 */
[C---:B------:R-:W-:Y:S08]  /*5370*/  HMMA.16816.F32 R96, R4.reuse, R24, R96 ;  /* 0x000000180460723c */ /* 0x040ff00000001860 */
[----:B------:R-:W-:Y:S01]  /*5380*/  HMMA.16816.F32 R92, R4, R26, R92 ;  /* 0x0000001a045c723c */ /* 0x000fe2000000185c */
[----:B------:R-:W-:Y:S01]  /*5390*/  LDSM.16.MT88.4 R24, [R209+0x2000] ;  /* 0x00200000d118783b */ /* 0x000fe20000004200 */
[----:B----4-:R-:W-:-:S04]  /*53a0*/  FFMA.FTZ R3, R149, c[0x0][0x2d0], -R0 ;  /* 0x0000b40095037a23 */ /* 0x010fc80000010800 */
[----:B------:R4:W5:Y:S02]  /*53b0*/  MUFU.EX2 R155, R3 ;  /* 0x00000003009b7308 */ /* 0x0009640000000800 */
[C---:B------:R-:W-:Y:S08]  /*53c0*/  HMMA.16816.F32 R88, R4.reuse, R20, R88 ;  /* 0x000000140458723c */ /* 0x040ff00000001858 */
[----:B---3--:R-:W-:Y:S01]  /*53d0*/  HMMA.16816.F32 R40, R4, R16, R40 ;  /* 0x000000100428723c */ /* 0x008fe20000001828 */
[----:B----4-:R-:W-:-:S07]  /*53e0*/  FFMA.FTZ R3, R151, c[0x0][0x2d0], -R0 ;  /* 0x0000b40097037a23 */ /* 0x010fce0000010800 */
[C---:B------:R-:W-:Y:S01]  /*53f0*/  HMMA.16816.F32 R36, R4.reuse, R18, R36 ;  /* 0x000000120424723c */ /* 0x040fe20000001824 */
[----:B------:R-:W3:Y:S01]  /*5400*/  LDSM.16.MT88.4 R16, [R210+0x2000] ;  /* 0x00200000d210783b */ /* 0x000ee20000004200 */
[----:B------:R4:W-:Y:S06]  /*5410*/  MUFU.EX2 R123, R3 ;  /* 0x00000003007b7308 */ /* 0x0009ec0000000800 */
[C---:B-1----:R-:W-:Y:S08]  /*5420*/  HMMA.16816.F32 R48, R4.reuse, R12, R48 ;  /* 0x0000000c0430723c */ /* 0x042ff00000001830 */
[----:B------:R-:W-:Y:S01]  /*5430*/  HMMA.16816.F32 R44, R4, R14, R44 ;  /* 0x0000000e042c723c */ /* 0x000fe2000000182c */
[----:B------:R-:W1:Y:S01]  /*5440*/  LDSM.16.MT88.4 R12, [R207+0x6000] ;  /* 0x00600000cf0c783b */ /* 0x000e620000004200 */
[----:B----4-:R-:W-:-:S04]  /*5450*/  FFMA.FTZ R3, R162, c[0x0][0x2d0], -R2 ;  /* 0x0000b400a2037a23 */ /* 0x010fc80000010802 */
[----:B------:R4:W-:Y:S02]  /*5460*/  MUFU.EX2 R121, R3 ;  /* 0x0000000300797308 */ /* 0x0009e40000000800 */
[C---:B------:R-:W-:Y:S01]  /*5470*/  HMMA.16816.F32 R84, R4.reuse, R22, R84 ;  /* 0x000000160454723c */ /* 0x040fe20000001854 */
[----:B------:R-:W1:Y:S07]  /*5480*/  LDSM.16.MT88.4 R20, [R208+0x2000] ;  /* 0x00200000d014783b */ /* 0x000e6e0000004200 */
[----:B------:R-:W-:Y:S01]  /*5490*/  HMMA.16816.F32 R108, R4, R28, R108 ;  /* 0x0000001c046c723c */ /* 0x000fe2000000186c */
[----:B----4-:R-:W-:-:S07]  /*54a0*/  FFMA.FTZ R3, R161, c[0x0][0x2d0], -R2 ;  /* 0x0000b400a1037a23 */ /* 0x010fce0000010802 */
[C---:B------:R-:W-:Y:S01]  /*54b0*/  HMMA.16816.F32 R104, R4.reuse, R30, R104 ;  /* 0x0000001e0468723c */ /* 0x040fe20000001868 */
[----:B------:R-:W-:Y:S01]  /*54c0*/  LDSM.16.MT88.4 R28, [R207+0x2000] ;  /* 0x00200000cf1c783b */ /* 0x000fe20000004200 */
[----:B------:R4:W-:Y:S06]  /*54d0*/  MUFU.EX2 R154, R3 ;  /* 0x00000003009a7308 */ /* 0x0009ec0000000800 */
[C---:B------:R-:W-:Y:S08]  /*54e0*/  HMMA.16816.F32 R52, R4.reuse, R32, R52 ;  /* 0x000000200434723c */ /* 0x040ff00000001834 */
[----:B------:R-:W-:Y:S01]  /*54f0*/  HMMA.16816.F32 R56, R4, R34, R56 ;  /* 0x000000220438723c */ /* 0x000fe20000001838 */
[----:B------:R-:W1:Y:S01]  /*5500*/  LDSM.16.MT88.4 R32, [R209+0x6000] ;  /* 0x00600000d120783b */ /* 0x000e620000004200 */
[----:B----4-:R-:W-:-:S05]  /*5510*/  FFMA.FTZ R3, R160, c[0x0][0x2d0], -R2 ;  /* 0x0000b400a0037a23 */ /* 0x010fca0000010802 */
[----:B------:R-:W-:Y:S01]  /*5520*/  FFMA.FTZ R4, R150, c[0x0][0x2d0], -R0 ;  /* 0x0000b40096047a23 */ /* 0x000fe20000010800 */
[----:B--2---:R-:W-:Y:S01]  /*5530*/  F2FP.PACK_AB R6, R218, R220 ;  /* 0x000000dcda06723e */ /* 0x004fe200000000ff */
[----:B------:R2:W-:Y:S01]  /*5540*/  MUFU.EX2 R153, R3 ;  /* 0x0000000300997308 */ /* 0x0005e20000000800 */
[----:B-----5:R-:W-:-:S07]  /*5550*/  F2FP.PACK_AB R5, R155, R211 ;  /* 0x000000d39b05723e */ /* 0x020fce00000000ff */
[----:B------:R4:W5:Y:S01]  /*5560*/  MUFU.EX2 R122, R4 ;  /* 0x00000004007a7308 */ /* 0x0009620000000800 */
[----:B--2---:R-:W-:-:S07]  /*5570*/  FFMA.FTZ R3, R163, c[0x0][0x2d0], -R2 ;  /* 0x0000b400a3037a23 */ /* 0x004fce0000010802 */
[----:B------:R2:W1:Y:S01]  /*5580*/  MUFU.EX2 R152, R3 ;  /* 0x0000000300987308 */ /* 0x0004620000000800 */
[----:B----4-:R-:W-:Y:S02]  /*5590*/  F2FP.PACK_AB R4, R223, R212 ;  /* 0x000000d4df04723e */ /* 0x010fe400000000ff */
[----:B-----5:R-:W-:-:S07]  /*55a0*/  F2FP.PACK_AB R7, R123, R122 ;  /* 0x0000007a7b07723e */ /* 0x020fce00000000ff */
[----:B---3--:R-:W-:Y:S01]  /*55b0*/  HMMA.16816.F32 R76, R4, R18, R72 ;  /* 0x00000012044c723c */ /* 0x008fe20000001848 */
[----:B--2---:R-:W-:-:S04]  /*55c0*/  FFMA.FTZ R3, R156, c[0x0][0x2d0], -R0 ;  /* 0x0000b4009c037a23 */ /* 0x004fc80000010800 */
[----:B------:R2:W-:Y:S03]  /*55d0*/  MUFU.EX2 R120, R3 ;  /* 0x0000000300787308 */ /* 0x0005e60000000800 */
[C---:B-1----:R-:W-:Y:S08]  /*55e0*/  HMMA.16816.F32 R72, R4.reuse, R12, R64 ;  /* 0x0000000c0448723c */ /* 0x042ff00000001840 */
[----:B------:R-:W-:Y:S01]  /*55f0*/  HMMA.16816.F32 R64, R4, R14, R60 ;  /* 0x0000000e0440723c */ /* 0x000fe2000000183c */
[----:B------:R-:W1:Y:S01]  /*5600*/  LDSM.16.MT88.4 R12, [R208+0x6000] ;  /* 0x00600000d00c783b */ /* 0x000e620000004200 */
[----:B--2---:R-:W-:-:S06]  /*5610*/  FFMA.FTZ R3, R157, c[0x0][0x2d0], -R0 ;  /* 0x0000b4009d037a23 */ /* 0x004fcc0000010800 */
[C---:B------:R-:W-:Y:S01]  /*5620*/  HMMA.16816.F32 R100, R4.reuse, R24, R96 ;  /* 0x000000180464723c */ /* 0x040fe20000001860 */
[----:B------:R2:W3:Y:S07]  /*5630*/  MUFU.EX2 R151, R3 ;  /* 0x0000000300977308 */ /* 0x0004ee0000000800 */
[C---:B------:R-:W-:Y:S01]  /*5640*/  HMMA.16816.F32 R96, R4.reuse, R26, R92 ;  /* 0x0000001a0460723c */ /* 0x040fe2000000185c */
[----:B------:R-:W-:Y:S07]  /*5650*/  LDSM.16.MT88.4 R24, [R207+0x2800] ;  /* 0x00280000cf18783b */ /* 0x000fee0000004200 */
[----:B------:R-:W-:Y:S01]  /*5660*/  HMMA.16816.F32 R92, R4, R20, R88 ;  /* 0x00000014045c723c */ /* 0x000fe20000001858 */
[----:B--2---:R-:W-:-:S04]  /*5670*/  FFMA.FTZ R3, R158, c[0x0][0x2d0], -R0 ;  /* 0x0000b4009e037a23 */ /* 0x004fc80000010800 */
[----:B------:R2:W-:Y:S03]  /*5680*/  MUFU.EX2 R130, R3 ;  /* 0x0000000300827308 */ /* 0x0005e60000000800 */
[C---:B------:R-:W-:Y:S01]  /*5690*/  HMMA.16816.F32 R88, R4.reuse, R22, R84 ;  /* 0x000000160458723c */ /* 0x040fe20000001854 */
[----:B------:R-:W-:Y:S07]  /*56a0*/  LDSM.16.MT88.4 R20, [R209+0x2800] ;  /* 0x00280000d114783b */ /* 0x000fee0000004200 */
[----:B------:R-:W-:Y:S01]  /*56b0*/  HMMA.16816.F32 R84, R4, R16, R80 ;  /* 0x000000100454723c */ /* 0x000fe20000001850 */
[----:B------:R-:W4:Y:S01]  /*56c0*/  LDSM.16.MT88.4 R16, [R210+0x6000] ;  /* 0x00600000d210783b */ /* 0x000f220000004200 */
[----:B--2---:R-:W-:-:S06]  /*56d0*/  FFMA.FTZ R3, R159, c[0x0][0x2d0], -R0 ;  /* 0x0000b4009f037a23 */ /* 0x004fcc0000010800 */
[C---:B------:R-:W-:Y:S01]  /*56e0*/  HMMA.16816.F32 R60, R4.reuse, R32, R52 ;  /* 0x00000020043c723c */ /* 0x040fe20000001834 */
[----:B------:R2:W5:Y:S07]  /*56f0*/  MUFU.EX2 R131, R3 ;  /* 0x0000000300837308 */ /* 0x00056e0000000800 */
[C---:B-1----:R-:W-:Y:S08]  /*5700*/  HMMA.16816.F32 R52, R4.reuse, R12, R48 ;  /* 0x0000000c0434723c */ /* 0x042ff00000001830 */
[----:B------:R-:W-:Y:S01]  /*5710*/  HMMA.16816.F32 R44, R4, R14, R44 ;  /* 0x0000000e042c723c */ /* 0x000fe2000000182c */
[----:B------:R-:W1:Y:S01]  /*5720*/  LDSM.16.MT88.4 R12, [R210+0x2800] ;  /* 0x00280000d20c783b */ /* 0x000e620000004200 */
[----:B--2---:R-:W-:-:S04]  /*5730*/  FFMA.FTZ R3, R170, c[0x0][0x2d0], -R2 ;  /* 0x0000b400aa037a23 */ /* 0x004fc80000010802 */
[----:B------:R2:W-:Y:S02]  /*5740*/  MUFU.EX2 R129, R3 ;  /* 0x0000000300817308 */ /* 0x0005e40000000800 */
[C---:B------:R-:W-:Y:S08]  /*5750*/  HMMA.16816.F32 R104, R4.reuse, R30, R104 ;  /* 0x0000001e0468723c */ /* 0x040ff00000001868 */
[----:B------:R-:W-:Y:S01]  /*5760*/  HMMA.16816.F32 R108, R4, R28, R108 ;  /* 0x0000001c046c723c */ /* 0x000fe2000000186c */
[----:B------:R-:W-:Y:S01]  /*5770*/  LDSM.16.MT88.4 R28, [R207+0x6800] ;  /* 0x00680000cf1c783b */ /* 0x000fe20000004200 */
[----:B--2---:R-:W-:-:S06]  /*5780*/  FFMA.FTZ R3, R169, c[0x0][0x2d0], -R2 ;  /* 0x0000b400a9037a23 */ /* 0x004fcc0000010802 */
[C---:B----4-:R-:W-:Y:S01]  /*5790*/  HMMA.16816.F32 R48, R4.reuse, R16, R40 ;  /* 0x000000100430723c */ /* 0x050fe20000001828 */
[----:B------:R2:W4:Y:S07]  /*57a0*/  MUFU.EX2 R149, R3 ;  /* 0x0000000300957308 */ /* 0x00052e0000000800 */
[C---:B------:R-:W-:Y:S01]  /*57b0*/  HMMA.16816.F32 R36, R4.reuse, R18, R36 ;  /* 0x000000120424723c */ /* 0x040fe20000001824 */
[----:B------:R-:W1:Y:S07]  /*57c0*/  LDSM.16.MT88.4 R16, [R208+0x2800] ;  /* 0x00280000d010783b */ /* 0x000e6e0000004200 */
[----:B------:R-:W-:Y:S01]  /*57d0*/  HMMA.16816.F32 R56, R4, R34, R56 ;  /* 0x000000220438723c */ /* 0x000fe20000001838 */
[----:B--2---:R-:W-:-:S06]  /*57e0*/  FFMA.FTZ R3, R168, c[0x0][0x2d0], -R2 ;  /* 0x0000b400a8037a23 */ /* 0x004fcc0000010802 */
[----:B------:R-:W-:Y:S01]  /*57f0*/  F2FP.PACK_AB R4, R154, R121 ;  /* 0x000000799a04723e */ /* 0x000fe200000000ff */
[----:B------:R2:W-:Y:S01]  /*5800*/  MUFU.EX2 R150, R3 ;  /* 0x0000000300967308 */ /* 0x0005e20000000800 */
[----:B------:R-:W-:Y:S02]  /*5810*/  F2FP.PACK_AB R6, R152, R153 ;  /* 0x000000999806723e */ /* 0x000fe400000000ff */
[----:B---3--:R-:W-:Y:S02]  /*5820*/  F2FP.PACK_AB R5, R151, R120 ;  /* 0x000000789705723e */ /* 0x008fe400000000ff */
[----:B-----5:R-:W-:-:S07]  /*5830*/  F2FP.PACK_AB R7, R131, R130 ;  /* 0x000000828307723e */ /* 0x020fce00000000ff */
[----:B------:R-:W-:Y:S01]  /*5840*/  HMMA.16816.F32 R80, R4, R20, R100 ;  /* 0x000000140450723c */ /* 0x000fe20000001864 */
[----:B--2---:R-:W-:-:S07]  /*5850*/  FFMA.FTZ R3, R171, c[0x0][0x2d0], -R2 ;  /* 0x0000b400ab037a23 */ /* 0x004fce0000010802 */
[C---:B------:R-:W-:Y:S01]  /*5860*/  HMMA.16816.F32 R100, R4.reuse, R22, R96 ;  /* 0x000000160464723c */ /* 0x040fe20000001860 */
[----:B------:R2:W3:Y:S01]  /*5870*/  MUFU.EX2 R148, R3 ;  /* 0x0000000300947308 */ /* 0x0004e20000000800 */
[----:B------:R-:W-:Y:S06]  /*5880*/  LDSM.16.MT88.4 R20, [R207+0x7000] ;  /* 0x00700000cf14783b */ /* 0x000fec0000004200 */
[C---:B-1----:R-:W-:Y:S08]  /*5890*/  HMMA.16816.F32 R96, R4.reuse, R12, R84 ;  /* 0x0000000c0460723c */ /* 0x042ff00000001854 */
[----:B------:R-:W-:Y:S01]  /*58a0*/  HMMA.16816.F32 R84, R4, R14, R76 ;  /* 0x0000000e0454723c */ /* 0x000fe2000000184c */
[----:B------:R-:W1:Y:S01]  /*58b0*/  LDSM.16.MT88.4 R12, [R209+0x6800] ;  /* 0x00680000d10c783b */ /* 0x000e620000004200 */
[----:B--2---:R-:W-:-:S04]  /*58c0*/  FFMA.FTZ R3, R164, c[0x0][0x2d0], -R0 ;  /* 0x0000b400a4037a23 */ /* 0x004fc80000010800 */
[----:B------:R2:W-:Y:S02]  /*58d0*/  MUFU.EX2 R128, R3 ;  /* 0x0000000300807308 */ /* 0x0005e40000000800 */
[C---:B------:R-:W-:Y:S08]  /*58e0*/  HMMA.16816.F32 R40, R4.reuse, R26, R104 ;  /* 0x0000001a0428723c */ /* 0x040ff00000001868 */
[----:B------:R-:W-:Y:S01]  /*58f0*/  HMMA.16816.F32 R104, R4, R16, R92 ;  /* 0x000000100468723c */ /* 0x000fe2000000185c */
[----:B--2---:R-:W-:-:S07]  /*5900*/  FFMA.FTZ R3, R166, c[0x0][0x2d0], -R0 ;  /* 0x0000b400a6037a23 */ /* 0x004fce0000010800 */
[C---:B------:R-:W-:Y:S01]  /*5910*/  HMMA.16816.F32 R92, R4.reuse, R18, R88 ;  /* 0x00000012045c723c */ /* 0x040fe20000001858 */
[----:B------:R-:W2:Y:S01]  /*5920*/  LDSM.16.MT88.4 R16, [R208+0x6800] ;  /* 0x00680000d010783b */ /* 0x000ea20000004200 */
[----:B------:R5:W1:Y:S06]  /*5930*/  MUFU.EX2 R147, R3 ;  /* 0x0000000300937308 */ /* 0x000a6c0000000800 */
[C---:B------:R-:W-:Y:S01]  /*5940*/  HMMA.16816.F32 R32, R4.reuse, R24, R108 ;  /* 0x000000180420723c */ /* 0x040fe2000000186c */
[----:B------:R-:W-:Y:S04]  /*5950*/  LDSM.16.MT88.4 R24, [R209+0x3000] ;  /* 0x00300000d118783b */ /* 0x000fe80000004200 */
[----:B------:R-:W-:Y:S03]  /*5960*/  LDSM.16.MT88.4 R108, [R207+0x7800] ;  /* 0x00780000cf6c783b */ /* 0x000fe60000004200 */
[----:B------:R-:W-:Y:S01]  /*5970*/  HMMA.16816.F32 R76, R4, R28, R72 ;  /* 0x0000001c044c723c */ /* 0x000fe20000001848 */
[----:B-----5:R-:W-:-:S04]  /*5980*/  FFMA.FTZ R3, R165, c[0x0][0x2d0], -R0 ;  /* 0x0000b400a5037a23 */ /* 0x020fc80000010800 */
[----:B------:R5:W-:Y:S03]  /*5990*/  MUFU.EX2 R145, R3 ;  /* 0x0000000300917308 */ /* 0x000be60000000800 */
[C---:B-1----:R-:W-:Y:S08]  /*59a0*/  HMMA.16816.F32 R60, R4.reuse, R12, R60 ;  /* 0x0000000c043c723c */ /* 0x042ff0000000183c */
[----:B------:R-:W-:Y:S01]  /*59b0*/  HMMA.16816.F32 R56, R4, R14, R56 ;  /* 0x0000000e0438723c */ /* 0x000fe20000001838 */
[----:B------:R-:W1:Y:S01]  /*59c0*/  LDSM.16.MT88.4 R12, [R210+0x6800] ;  /* 0x00680000d20c783b */ /* 0x000e620000004200 */
[----:B-----5:R-:W-:-:S06]  /*59d0*/  FFMA.FTZ R3, R167, c[0x0][0x2d0], -R0 ;  /* 0x0000b400a7037a23 */ /* 0x020fcc0000010800 */
[C---:B------:R-:W-:Y:S01]  /*59e0*/  HMMA.16816.F32 R72, R4.reuse, R30, R64 ;  /* 0x0000001e0448723c */ /* 0x040fe20000001840 */
[----:B------:R5:W1:Y:S07]  /*59f0*/  MUFU.EX2 R146, R3 ;  /* 0x0000000300927308 */ /* 0x000a6e0000000800 */
[C---:B--2---:R-:W-:Y:S08]  /*5a00*/  HMMA.16816.F32 R52, R4.reuse, R16, R52 ;  /* 0x000000100434723c */ /* 0x044ff00000001834 */
[----:B------:R-:W-:Y:S01]  /*5a10*/  HMMA.16816.F32 R44, R4, R18, R44 ;  /* 0x00000012042c723c */ /* 0x000fe2000000182c */
[----:B------:R-:W2:Y:S01]  /*5a20*/  LDSM.16.MT88.4 R16, [R207+0x3000] ;  /* 0x00300000cf10783b */ /* 0x000ea20000004200 */
[----:B-----5:R-:W-:-:S04]  /*5a30*/  FFMA.FTZ R3, R200, c[0x0][0x2d0], -R2 ;  /* 0x0000b400c8037a23 */ /* 0x020fc80000010802 */
[----:B------:R5:W-:Y:S02]  /*5a40*/  MUFU.EX2 R69, R3 ;  /* 0x0000000300457308 */ /* 0x000be40000000800 */
[----:B-1----:R-:W-:Y:S01]  /*5a50*/  HMMA.16816.F32 R48, R4, R12, R48 ;  /* 0x0000000c0430723c */ /* 0x002fe20000001830 */
[----:B-----5:R-:W-:-:S07]  /*5a60*/  FFMA.FTZ R3, R201, c[0x0][0x2d0], -R2 ;  /* 0x0000b400c9037a23 */ /* 0x020fce0000010802 */
[----:B------:R-:W-:Y:S01]  /*5a70*/  HMMA.16816.F32 R28, R4, R14, R36 ;  /* 0x0000000e041c723c */ /* 0x000fe20000001824 */
[----:B------:R-:W1:Y:S01]  /*5a80*/  LDSM.16.MT88.4 R12, [R210+0x3000] ;  /* 0x00300000d20c783b */ /* 0x000e620000004200 */
[----:B------:R5:W2:Y:S05]  /*5a90*/  MUFU.EX2 R70, R3 ;  /* 0x0000000300467308 */ /* 0x000aaa0000000800 */
[----:B----4-:R-:W-:Y:S02]  /*5aa0*/  F2FP.PACK_AB R4, R149, R129 ;  /* 0x000000819504723e */ /* 0x010fe400000000ff */
[----:B---3--:R-:W-:Y:S02]  /*5ab0*/  F2FP.PACK_AB R6, R148, R150 ;  /* 0x000000969406723e */ /* 0x008fe400000000ff */
[----:B------:R-:W-:-:S02]  /*5ac0*/  F2FP.PACK_AB R5, R147, R128 ;  /* 0x000000809305723e */ /* 0x000fc400000000ff */
[----:B------:R-:W-:Y:S01]  /*5ad0*/  F2FP.PACK_AB R7, R146, R145 ;  /* 0x000000919207723e */ /* 0x000fe200000000ff */
[----:B-----5:R-:W-:Y:S01]  /*5ae0*/  FFMA.FTZ R3, R202, c[0x0][0x2d0], -R2 ;  /* 0x0000b400ca037a23 */ /* 0x020fe20000010802 */
[----:B------:R-:W-:-:S05]  /*5af0*/  IADD3 R226, R226, -0x2, RZ ;  /* 0xfffffffee2e27810 */ /* 0x000fca0007ffe0ff */
[----:B--2---:R-:W-:Y:S01]  /*5b00*/  HMMA.16816.F32 R32, R4, R16, R32 ;  /* 0x000000100420723c */ /* 0x004fe20000001820 */
[----:B------:R-:W-:Y:S01]  /*5b10*/  FFMA.FTZ R2, R203, c[0x0][0x2d0], -R2 ;  /* 0x0000b400cb027a23 */ /* 0x000fe20000010802 */
[----:B------:R-:W-:Y:S01]  /*5b20*/  MUFU.EX2 R144, R3 ;  /* 0x0000000300907308 */ /* 0x000fe20000000800 */
[----:B------:R-:W-:-:S05]  /*5b30*/  F2FP.PACK_AB R132, R70, R69 ;  /* 0x000000454684723e */ /* 0x000fca00000000ff */
[C---:B------:R-:W-:Y:S01]  /*5b40*/  HMMA.16816.F32 R40, R4.reuse, R18, R40 ;  /* 0x000000120428723c */ /* 0x040fe20000001828 */
[----:B------:R-:W2:Y:S07]  /*5b50*/  LDSM.16.MT88.4 R16, [R208+0x3000] ;  /* 0x00300000d010783b */ /* 0x000eae0000004200 */
[C---:B------:R-:W-:Y:S08]  /*5b60*/  HMMA.16816.F32 R80, R4.reuse, R24, R80 ;  /* 0x000000180450723c */ /* 0x040ff00000001850 */
[C---:B------:R-:W-:Y:S01]  /*5b70*/  HMMA.16816.F32 R36, R4.reuse, R26, R100 ;  /* 0x0000001a0424723c */ /* 0x040fe20000001864 */
[----:B------:R-:W3:Y:S04]  /*5b80*/  LDSM.16.MT88.4 R24, [R209+0x7000] ;  /* 0x00700000d118783b */ /* 0x000ee80000004200 */
[----:B------:R-:W-:Y:S03]  /*5b90*/  LDSM.16.MT88.4 R100, [R210+0x3800] ;  /* 0x00380000d264783b */ /* 0x000fe60000004200 */
[C---:B-1----:R-:W-:Y:S08]  /*5ba0*/  HMMA.16816.F32 R96, R4.reuse, R12, R96 ;  /* 0x0000000c0460723c */ /* 0x042ff00000001860 */
[C---:B------:R-:W-:Y:S01]  /*5bb0*/  HMMA.16816.F32 R112, R4.reuse, R20, R76 ;  /* 0x000000140470723c */ /* 0x040fe2000000184c */
[----:B------:R-:W-:Y:S07]  /*5bc0*/  LDSM.16.MT88.4 R76, [R207+0x3800] ;  /* 0x00380000cf4c783b */ /* 0x000fee0000004200 */
[C---:B------:R-:W-:Y:S08]  /*5bd0*/  HMMA.16816.F32 R20, R4.reuse, R22, R72 ;  /* 0x000000160414723c */ /* 0x040ff00000001848 */
[C---:B--2---:R-:W-:Y:S08]  /*5be0*/  HMMA.16816.F32 R88, R4.reuse, R16, R104 ;  /* 0x000000100458723c */ /* 0x044ff00000001868 */
[C---:B------:R-:W-:Y:S01]  /*5bf0*/  HMMA.16816.F32 R64, R4.reuse, R18, R92 ;  /* 0x000000120440723c */ /* 0x040fe2000000185c */
[----:B------:R-:W1:Y:S04]  /*5c00*/  LDSM.16.MT88.4 R16, [R210+0x7000] ;  /* 0x00700000d210783b */ /* 0x000e680000004200 */
[----:B------:R-:W-:Y:S03]  /*5c10*/  LDSM.16.MT88.4 R92, [R208+0x3800] ;  /* 0x00380000d05c783b */ /* 0x000fe60000004200 */
[C---:B------:R-:W-:Y:S01]  /*5c20*/  HMMA.16816.F32 R104, R4.reuse, R14, R84 ;  /* 0x0000000e0468723c */ /* 0x040fe20000001854 */
[----:B------:R-:W2:Y:S04]  /*5c30*/  LDSM.16.MT88.4 R12, [R208+0x7000] ;  /* 0x00700000d00c783b */ /* 0x000ea80000004200 */
[----:B------:R-:W4:Y:S03]  /*5c40*/  LDSM.16.MT88.4 R84, [R209+0x3800] ;  /* 0x00380000d154783b */ /* 0x000f260000004200 */
[C---:B---3--:R-:W-:Y:S01]  /*5c50*/  HMMA.16816.F32 R60, R4.reuse, R24, R60 ;  /* 0x00000018043c723c */ /* 0x048fe2000000183c */
[----:B------:R3:W5:Y:S07]  /*5c60*/  MUFU.EX2 R25, R2 ;  /* 0x0000000200197308 */ /* 0x00076e0000000800 */
[----:B------:R-:W-:Y:S01]  /*5c70*/  HMMA.16816.F32 R56, R4, R26, R56 ;  /* 0x0000001a0438723c */ /* 0x000fe20000001838 */
[----:B---3--:R-:W-:Y:S01]  /*5c80*/  FFMA.FTZ R2, R172, c[0x0][0x2d0], -R0 ;  /* 0x0000b400ac027a23 */ /* 0x008fe20000010800 */
[----:B-----5:R-:W-:-:S03]  /*5c90*/  F2FP.PACK_AB R134, R25, R144 ;  /* 0x000000901986723e */ /* 0x020fc600000000ff */
[----:B------:R3:W-:Y:S03]  /*5ca0*/  MUFU.EX2 R24, R2 ;  /* 0x0000000200187308 */ /* 0x0007e60000000800 */
[C---:B-1----:R-:W-:Y:S08]  /*5cb0*/  HMMA.16816.F32 R48, R4.reuse, R16, R48 ;  /* 0x000000100430723c */ /* 0x042ff00000001830 */
[----:B--2---:R-:W-:Y:S01]  /*5cc0*/  HMMA.16816.F32 R52, R4, R12, R52 ;  /* 0x0000000c0434723c */ /* 0x004fe20000001834 */
[----:B---3--:R-:W-:-:S07]  /*5cd0*/  FFMA.FTZ R2, R173, c[0x0][0x2d0], -R0 ;  /* 0x0000b400ad027a23 */ /* 0x008fce0000010800 */
[C---:B------:R-:W-:Y:S01]  /*5ce0*/  HMMA.16816.F32 R44, R4.reuse, R14, R44 ;  /* 0x0000000e042c723c */ /* 0x040fe2000000182c */
[----:B------:R1:W2:Y:S01]  /*5cf0*/  MUFU.EX2 R11, R2 ;  /* 0x00000002000b7308 */ /* 0x0002a20000000800 */
[----:B------:R-:W-:Y:S06]  /*5d00*/  LDSM.16.MT88.4 R12, [R210+0x7800] ;  /* 0x00780000d20c783b */ /* 0x000fec0000004200 */
[----:B------:R-:W-:Y:S01]  /*5d10*/  HMMA.16816.F32 R28, R4, R18, R28 ;  /* 0x00000012041c723c */ /* 0x000fe2000000181c */
[----:B------:R-:W3:Y:S01]  /*5d20*/  LDL R5, [R1+0x3c] ;  /* 0x00003c0001057983 */ /* 0x000ee20000100800 */
[--C-:B-1----:R-:W-:Y:S01]  /*5d30*/  FFMA.FTZ R2, R175, c[0x0][0x2d0], -R0.reuse ;  /* 0x0000b400af027a23 */ /* 0x102fe20000010800 */
[----:B--2---:R-:W-:Y:S01]  /*5d40*/  F2FP.PACK_AB R133, R11, R24 ;  /* 0x000000180b85723e */ /* 0x004fe200000000ff */
[----:B------:R-:W-:-:S02]  /*5d50*/  FFMA.FTZ R0, R174, c[0x0][0x2d0], -R0 ;  /* 0x0000b400ae007a23 */ /* 0x000fc40000010800 */
[----:B------:R1:W-:Y:S08]  /*5d60*/  MUFU.EX2 R10, R2 ;  /* 0x00000002000a7308 */ /* 0x0003f00000000800 */
[----:B------:R2:W5:Y:S01]  /*5d70*/  MUFU.EX2 R9, R0 ;  /* 0x0000000000097308 */ /* 0x0005620000000800 */
[----:B-1----:R-:W-:Y:S02]  /*5d80*/  FADD.FTZ R2, R127, R126 ;  /* 0x0000007e7f027221 */ /* 0x002fe40000010000 */
[----:B------:R-:W-:Y:S02]  /*5d90*/  LDSM.16.MT88.4 R124, [R208+0x7800] ;  /* 0x00780000d07c783b */ /* 0x000fe40000004200 */
[----:B------:R-:W-:-:S02]  /*5da0*/  FADD.FTZ R2, R118, R2 ;  /* 0x0000000276027221 */ /* 0x000fc40000010000 */
[----:B--2---:R-:W-:Y:S01]  /*5db0*/  FADD.FTZ R0, R248, R247 ;  /* 0x000000f7f8007221 */ /* 0x004fe20000010000 */
[----:B-----5:R-:W-:Y:S01]  /*5dc0*/  F2FP.PACK_AB R135, R9, R10 ;  /* 0x0000000a0987723e */ /* 0x020fe200000000ff */
        /* <DEDUP_REMOVED lines=9> */
[----:B------:R-:W-:Y:S01]  /*5e60*/  FADD.FTZ R2, R243, R2 ;  /* 0x00000002f3027221 */ /* 0x000fe20000010000 */
[----:B------:R-:W1:Y:S01]  /*5e70*/  LDSM.16.MT88.4 R116, [R209+0x7800] ;  /* 0x00780000d174783b */ /* 0x000e620000004200 */
        /* <DEDUP_REMOVED lines=10> */
[----:B------:R-:W-:-:S04]  /*5f20*/  FADD.FTZ R0, R240, R0 ;  /* 0x00000000f0007221 */ /* 0x000fc80000010000 */
        /* <DEDUP_REMOVED lines=16> */
[----:B------:R-:W-:Y:S01]  /*6030*/  HMMA.16816.F32 R84, R132, R86, R36 ;  /* 0x000000568454723c */ /* 0x000fe20000001824 */
[----:B------:R-:W-:Y:S02]  /*6040*/  FADD.FTZ R0, R155, R0 ;  /* 0x000000009b007221 */ /* 0x000fe40000010000 */
[----:B------:R-:W-:Y:S02]  /*6050*/  FADD.FTZ R2, R220, R2 ;  /* 0x00000002dc027221 */ /* 0x000fe40000010000 */
[----:B------:R-:W-:Y:S02]  /*6060*/  FADD.FTZ R0, R122, R0 ;  /* 0x000000007a007221 */ /* 0x000fe40000010000 */
[----:B------:R-:W-:Y:S02]  /*6070*/  FADD.FTZ R2, R218, R2 ;  /* 0x00000002da027221 */ /* 0x000fe40000010000 */
[----:B------:R-:W-:-:S02]  /*6080*/  FADD.FTZ R0, R123, R0 ;  /* 0x000000007b007221 */ /* 0x000fc40000010000 */
[----:B------:R-:W-:Y:S02]  /*6090*/  FADD.FTZ R2, R121, R2 ;  /* 0x0000000279027221 */ /* 0x000fe40000010000 */
        /* <DEDUP_REMOVED lines=10> */
[----:B------:R-:W-:Y:S01]  /*6140*/  FADD.FTZ R2, R147, R2 ;  /* 0x0000000293027221 */ /* 0x000fe20000010000 */
[C---:B-1----:R-:W-:Y:S08]  /*6150*/  HMMA.16816.F32 R112, R132.reuse, R116, R60 ;  /* 0x000000748470723c */ /* 0x042ff0000000183c */
[C---:B------:R-:W-:Y:S08]  /*6160*/  HMMA.16816.F32 R120, R132.reuse, R124, R52 ;  /* 0x0000007c8478723c */ /* 0x040ff00000001834 */
[C---:B------:R-:W-:Y:S08]  /*6170*/  HMMA.16816.F32 R92, R132.reuse, R94, R64 ;  /* 0x0000005e845c723c */ /* 0x040ff00000001840 */
[C---:B------:R-:W-:Y:S08]  /*6180*/  HMMA.16816.F32 R108, R132.reuse, R110, R20 ;  /* 0x0000006e846c723c */ /* 0x040ff00000001814 */
[C---:B------:R-:W-:Y:S08]  /*6190*/  HMMA.16816.F32 R116, R132.reuse, R118, R56 ;  /* 0x000000768474723c */ /* 0x040ff00000001838 */
[C---:B------:R-:W-:Y:S08]  /*61a0*/  HMMA.16816.F32 R124, R132.reuse, R126, R44 ;  /* 0x0000007e847c723c */ /* 0x040ff0000000182c */
[C---:B------:R-:W-:Y:S08]  /*61b0*/  HMMA.16816.F32 R128, R132.reuse, R12, R48 ;  /* 0x0000000c8480723c */ /* 0x040ff00000001830 */
[----:B------:R-:W-:Y:S01]  /*61c0*/  HMMA.16816.F32 R132, R132, R14, R28 ;  /* 0x0000000e8484723c */ /* 0x000fe2000000181c */
[----:B---3--:R-:W-:Y:S01]  /*61d0*/  @P4 IMAD.HI.U32 R4, R5, c[0x0][0x2c8], RZ ;  /* 0x0000b20005044a27 */ /* 0x008fe200078e00ff */
[----:B------:R-:W-:-:S02]  /*61e0*/  MOV R0, R5 ;  /* 0x0000000500007202 */ /* 0x000fc40000000f00 */
[----:B------:R-:W-:Y:S02]  /*61f0*/  MOV R5, c[0x0][0x2ac] ;  /* 0x0000ab0000057a02 */ /* 0x000fe40000000f00 */
[----:B------:R-:W-:-:S03]  /*6200*/  @P4 SHF.R.U32.HI R0, RZ, c[0x0][0x2cc], R4 ;  /* 0x0000b300ff004a19 */ /* 0x000fc60000011604 */
[----:B------:R-:W-:-:S05]  /*6210*/  IMAD R5, R5, c[0x0][0x1d0], RZ ;  /* 0x0000740005057a24 */ /* 0x000fca00078e02ff */
[----:B------:R-:W-:Y:S01]  /*6220*/  IADD3 R0, R0, -c[0x0][0x168], R5 ;  /* 0x80005a0000007a10 */ /* 0x000fe20007ffe005 */
[----:B------:R-:W-:Y:S02]  /*6230*/  FADD.FTZ R4, R150, R3 ;  /* 0x0000000396047221 */ /* 0x000fe40000010000 */
[----:B------:R-:W-:Y:S01]  /*6240*/  FADD.FTZ R3, R145, R2 ;  /* 0x0000000291037221 */ /* 0x000fe20000010000 */
[----:B------:R-:W-:Y:S01]  /*6250*/  SHF.R.S32.HI R5, RZ, 0x1f, R0 ;  /* 0x0000001fff057819 */ /* 0x000fe20000011400 */
[----:B------:R-:W-:-:S03]  /*6260*/  FADD.FTZ R2, R148, R4 ;  /* 0x0000000494027221 */ /* 0x000fc60000010000 */
[----:B------:R-:W-:Y:S01]  /*6270*/  LEA.HI R5, R5, R0, RZ, 0x7 ;  /* 0x0000000005057211 */ /* 0x000fe200078f38ff */
[----:B------:R-:W-:Y:S02]  /*6280*/  FADD.FTZ R0, R146, R3 ;  /* 0x0000000392007221 */ /* 0x000fe40000010000 */
[----:B------:R-:W-:Y:S02]  /*6290*/  FADD.FTZ R2, R69, R2 ;  /* 0x0000000245027221 */ /* 0x000fe40000010000 */
[----:B------:R-:W-:Y:S02]  /*62a0*/  FADD.FTZ R0, R24, R0 ;  /* 0x0000000018007221 */ /* 0x000fe40000010000 */
[----:B------:R-:W-:Y:S02]  /*62b0*/  FADD.FTZ R2, R70, R2 ;  /* 0x0000000246027221 */ /* 0x000fe40000010000 */
[----:B------:R-:W-:Y:S01]  /*62c0*/  FADD.FTZ R0, R11, R0 ;  /* 0x000000000b007221 */ /* 0x000fe20000010000 */
[----:B------:R-:W-:Y:S01]  /*62d0*/  SHF.R.S32.HI R3, RZ, 0x7, R5 ;  /* 0x00000007ff037819 */ /* 0x000fe20000011405 */
[----:B------:R-:W-:-:S02]  /*62e0*/  FADD.FTZ R2, R144, R2 ;  /* 0x0000000290027221 */ /* 0x000fc40000010000 */
[----:B------:R-:W-:Y:S01]  /*62f0*/  FADD.FTZ R0, R10, R0 ;  /* 0x000000000a007221 */ /* 0x000fe20000010000 */
[----:B------:R-:W-:Y:S01]  /*6300*/  IMNMX R6, RZ, R3, !PT ;  /* 0x00000003ff067217 */ /* 0x000fe20007800200 */
[----:B------:R-:W-:Y:S02]  /*6310*/  FADD.FTZ R2, R25, R2 ;  /* 0x0000000219027221 */ /* 0x000fe40000010000 */
[----:B------:R-:W-:Y:S02]  /*6320*/  FADD.FTZ R0, R9, R0 ;  /* 0x0000000009007221 */ /* 0x000fe40000010000 */
[----:B------:R1:W-:Y:S04]  /*6330*/  STL [R1+0x4], R6 ;  /* 0x0000040601007387 */ /* 0x0003e80000100800 */
[----:B------:R1:W-:Y:S04]  /*6340*/  STL [R1+0xc], R0 ;  /* 0x00000c0001007387 */ /* 0x0003e80000100800 */
[----:B------:R1:W-:Y:S01]  /*6350*/  STL [R1+0x8], R2 ;  /* 0x0000080201007387 */ /* 0x0003e20000100800 */
[----:B------:R-:W-:Y:S11]  /*6360*/  ISETP.GE.AND P0, PT, R226, R6, PT ;  /* 0x00000006e200720c */ /* 0x000ff60003f06270 */
[----:B------:R-:W-:Y:S02]  /*6370*/  @!UPT UIADD3 URZ, URZ, URZ, URZ ;  /* 0x0000003f3f3ff290 */ /* 0x000fe4000fffe03f */
[----:B------:R-:W-:Y:S05]  /*6380*/  @!P0 BRA `(.L_x_468) ;  /* 0x00004c8000008947 */ /* 0x000fea0003800000 */
[----:B------:R-:W-:Y:S02]  /*6390*/  MOV R70, R8 ;  /* 0x0000000800467202 */ /* 0x000fe40000000f00 */
[----:B------:R-:W-:Y:S02]  /*63a0*/  MOV R69, R68 ;  /* 0x0000004400457202 */ /* 0x000fe40000000f00 */
.L_x_479:
[----:B------:R-:W-:Y:S04]  /*63b0*/  DEPBAR.LE SB0, 0x0 ;  /* 0x000080000000791a */ /* 0x000fe80000000000 */
[----:B------:R-:W-:Y:S01]  /*63c0*/  WARPSYNC 0xffffffff ;  /* 0xffffffff00007948 */ /* 0x000fe20003800000 */
[----:B------:R-:W-:Y:S01]  /*63d0*/  BAR.SYNC.DEFER_BLOCKING 0x0 ;  /* 0x0000000000007b1d */ /* 0x000fe20000010000 */
[----:B------:R-:W-:Y:S05]  /*63e0*/  ISETP.GE.AND P0, PT, R226, RZ, PT ;  /* 0x000000ffe200720c */ /* 0x000fea0003f06270 */
[----:B------:R2:W3:Y:S01]  /*63f0*/  LDSM.16.M88.4 R8, [R204] ;  /* 0x00000000cc08783b */ /* 0x0004e20000000200 */
[----:B------:R-:W-:Y:S03]  /*6400*/  BSSY B0, `(.L_x_469) ;  /* 0x0000055000007945 */ /* 0x000fe60003800000 */
[----:B------:R2:W4:Y:S04]  /*6410*/  LDSM.16.M88.4 R16, [R204+0x800] ;  /* 0x00080000cc10783b */ /* 0x0005280000000200 */
[----:B------:R2:W1:Y:S04]  /*6420*/  LDSM.16.M88.4 R24, [R204+0x1000] ;  /* 0x00100000cc18783b */ /* 0x0004680000000200 */
[----:B------:R2:W1:Y:S04]  /*6430*/  LDSM.16.M88.4 R32, [R204+0x1800] ;  /* 0x00180000cc20783b */ /* 0x0004680000000200 */
[----:B------:R2:W1:Y:S04]  /*6440*/  LDSM.16.M88.4 R40, [R204+0x2000] ;  /* 0x00200000cc28783b */ /* 0x0004680000000200 */
        /* <DEDUP_REMOVED lines=11> */
[----:B------:R-:W-:-:S05]  /*6500*/  @!P0 BRA `(.L_x_470) ;  /* 0x0000044000008947 */ /* 0x000fca0003800000 */
[----:B-1-34-:R-:W-:Y:S01]  /*6510*/  IMAD.WIDE.U32 R2, R222, c[0x0][0x208], RZ ;  /* 0x00008200de027a25 */ /* 0x01afe200078e00ff */
[----:B------:R-:W-:Y:S01]  /*6520*/  SHF.R.S32.HI R0, RZ, 0x1f, R222 ;  /* 0x0000001fff007819 */ /* 0x000fe200000114de */
[----:B------:R-:W3:Y:S01]  /*6530*/  LDL.64 R6, [R1+0x28] ;  /* 0x0000280001067983 */ /* 0x000ee20000100a00 */
[----:B------:R-:W-:Y:S01]  /*6540*/  SHF.R.S32.HI R4, RZ, 0x1f, R221 ;  /* 0x0000001fff047819 */ /* 0x000fe200000114dd */
[----:B------:R-:W-:Y:S02]  /*6550*/  IMAD.SHL.U32 R30, R241, 0x2, RZ ;  /* 0x00000002f11e7824 */ /* 0x000fe400078e00ff */
[----:B------:R-:W-:Y:S02]  /*6560*/  IMAD R0, R0, c[0x0][0x208], RZ ;  /* 0x0000820000007a24 */ /* 0x000fe400078e02ff */
[----:B------:R-:W4:Y:S01]  /*6570*/  LDL R5, [R1+0x38] ;  /* 0x0000380001057983 */ /* 0x000f220000100800 */
[----:B------:R-:W-:Y:S02]  /*6580*/  IMAD R4, R4, c[0x0][0x218], RZ ;  /* 0x0000860004047a24 */ /* 0x000fe400078e02ff */
[----:B------:R-:W-:Y:S02]  /*6590*/  IMAD R0, R222, c[0x0][0x20c], R0 ;  /* 0x00008300de007a24 */ /* 0x000fe400078e0200 */
[----:B------:R-:W-:Y:S02]  /*65a0*/  IMAD R4, R221, c[0x0][0x21c], R4 ;  /* 0x00008700dd047a24 */ /* 0x000fe400078e0204 */
[----:B------:R-:W-:Y:S02]  /*65b0*/  IMAD.IADD R3, R3, 0x1, R0 ;  /* 0x0000000103037824 */ /* 0x000fe400078e0200 */
[----:B------:R-:W-:Y:S02]  /*65c0*/  IMAD.SHL.U32 R28, R228, 0x2, RZ ;  /* 0x00000002e41c7824 */ /* 0x000fe400078e00ff */
[----:B------:R-:W-:Y:S05]  /*65d0*/  IMAD.WIDE.U32 R2, R221, c[0x0][0x218], R2 ;  /* 0x00008600dd027a25 */ /* 0x000fea00078e0002 */
[----:B---3--:R-:W-:Y:S02]  /*65e0*/  IADD3 R0, P0, R6, R2, RZ ;  /* 0x0000000206007210 */ /* 0x008fe40007f1e0ff */
[----:B------:R-:W-:Y:S02]  /*65f0*/  SHF.R.S32.HI R6, RZ, 0x1f, R241 ;  /* 0x0000001fff067819 */ /* 0x000fe400000114f1 */
[----:B----4-:R-:W-:Y:S02]  /*6600*/  IADD3.X R2, R5, R3, R4, P0, !PT ;  /* 0x0000000305027210 */ /* 0x010fe400007fe404 */
[C---:B------:R-:W-:Y:S02]  /*6610*/  LEA R4, P0, R0.reuse, c[0x0][0x1f8], 0x1 ;  /* 0x00007e0000047a11 */ /* 0x040fe400078008ff */
[----:B------:R-:W-:Y:S02]  /*6620*/  SHF.R.S32.HI R5, RZ, 0x1f, R228 ;  /* 0x0000001fff057819 */ /* 0x000fe400000114e4 */
[----:B------:R-:W-:Y:S02]  /*6630*/  SHF.L.U64.HI R6, R241, 0x1, R6 ;  /* 0x00000001f1067819 */ /* 0x000fe40000010206 */
[----:B------:R-:W-:Y:S02]  /*6640*/  LEA.HI.X R0, R0, c[0x0][0x1fc], R2, 0x1, P0 ;  /* 0x00007f0000007a11 */ /* 0x000fe400000f0c02 */
[----:B------:R-:W-:Y:S01]  /*6650*/  SHF.L.U64.HI R5, R228, 0x1, R5 ;  /* 0x00000001e4057819 */ /* 0x000fe20000010205 */
[----:B------:R-:W-:-:S05]  /*6660*/  BRA.DIV ~URZ, `(.L_x_471) ;  /* 0x0000be827f007947 */ /* 0x000fca000b800000 */
[----:B------:R1:W3:Y:S02]  /*6670*/  SHFL.IDX PT, R7, R0, RZ, 0x181f ;  /* 0x00181fff00077589 */ /* 0x0002e400000e0000 */
.L_x_524:
[----:B------:R-:W-:-:S05]  /*6680*/  BRA.DIV ~URZ, `(.L_x_472) ;  /* 0x0000bed27f007947 */ /* 0x000fca000b800000 */
[----:B------:R-:W4:Y:S01]  /*6690*/  SHFL.IDX PT, R2, R4, RZ, 0x181f ;  /* 0x00181fff04027589 */ /* 0x000f2200000e0000 */
[----:B------:R-:W-:Y:S02]  /*66a0*/  ISETP.GE.AND P2, PT, R228, c[0x0][0x1d4], PT ;  /* 0x00007500e4007a0c */ /* 0x000fe40003f46270 */
[----:B------:R-:W-:Y:S01]  /*66b0*/  ISETP.GE.AND P0, PT, R241, c[0x0][0x1d4], PT ;  /* 0x00007500f1007a0c */ /* 0x000fe20003f06270 */
[----:B------:R-:W5:Y:S04]  /*66c0*/  SHFL.IDX PT, R14, R4, 0x1, 0x181f ;  /* 0x00381f00040e7f89 */ /* 0x000f6800000e0000 */
[----:B------:R-:W1:Y:S04]  /*66d0*/  SHFL.IDX PT, R15, R0, 0x1, 0x181f ;  /* 0x00381f00000f7f89 */ /* 0x000e6800000e0000 */
[----:B------:R-:W2:Y:S04]  /*66e0*/  SHFL.IDX PT, R22, R4, 0x2, 0x181f ;  /* 0x00581f0004167f89 */ /* 0x000ea800000e0000 */
[----:B------:R-:W3:Y:S01]  /*66f0*/  SHFL.IDX PT, R23, R0, 0x2, 0x181f ;  /* 0x00581f0000177f89 */ /* 0x000ee200000e0000 */
[C---:B----4-:R-:W-:Y:S02]  /*6700*/  IADD3 R12, P6, R2.reuse, R28, RZ ;  /* 0x0000001c020c7210 */ /* 0x050fe40007fde0ff */
[----:B------:R-:W-:Y:S03]  /*6710*/  IADD3 R2, P5, R2, R30, RZ ;  /* 0x0000001e02027210 */ /* 0x000fe60007fbe0ff */
[C-C-:B---3--:R-:W-:Y:S01]  /*6720*/  IMAD.X R13, R7.reuse, 0x1, R5.reuse, P6 ;  /* 0x00000001070d7824 */ /* 0x148fe200030e0605 */
[C---:B-----5:R-:W-:Y:S01]  /*6730*/  IADD3 R20, P6, R14.reuse, R28, RZ ;  /* 0x0000001c0e147210 */ /* 0x060fe20007fde0ff */
[--C-:B------:R-:W-:Y:S01]  /*6740*/  IMAD.X R3, R7, 0x1, R6.reuse, P5 ;  /* 0x0000000107037824 */ /* 0x100fe200028e0606 */
[----:B------:R-:W-:Y:S02]  /*6750*/  IADD3 R14, P5, R14, R30, RZ ;  /* 0x0000001e0e0e7210 */ /* 0x000fe40007fbe0ff */
[----:B------:R2:W-:Y:S01]  /*6760*/  LDGSTS.E.BYPASS.LTC128B.128 [R219+0x100], [R12.64], !P2 ;  /* 0x001000000cdb7fae */ /* 0x0005e2000d101d46 */
[C-C-:B-1----:R-:W-:Y:S01]  /*6770*/  IMAD.X R21, R15.reuse, 0x1, R5.reuse, P6 ;  /* 0x000000010f157824 */ /* 0x142fe200030e0605 */
[----:B------:R-:W-:Y:S01]  /*6780*/  SEL R7, RZ, 0x10, P0 ;  /* 0x00000010ff077807 */ /* 0x000fe20000000000 */
[--C-:B------:R-:W-:Y:S01]  /*6790*/  IMAD.X R15, R15, 0x1, R6.reuse, P5 ;  /* 0x000000010f0f7824 */ /* 0x100fe200028e0606 */
[----:B------:R1:W-:Y:S04]  /*67a0*/  LDGSTS.E.BYPASS.LTC128B.128 [R219+0x4100], [R2.64], !P0 ;  /* 0x0410000002db7fae */ /* 0x0003e8000c101d46 */
[----:B------:R3:W-:Y:S04]  /*67b0*/  LDGSTS.E.BYPASS.LTC128B.128 [R219+0x1100], [R20.64], !P2 ;  /* 0x0110000014db7fae */ /* 0x0007e8000d101d46 */
[----:B------:R4:W-:Y:S01]  /*67c0*/  LDGSTS.E.BYPASS.LTC128B.128 [R219+0x5100], [R14.64], !P0 ;  /* 0x051000000edb7fae */ /* 0x0009e2000c101d46 */
[C---:B--2---:R-:W-:Y:S02]  /*67d0*/  IADD3 R12, P6, R22.reuse, R28, RZ ;  /* 0x0000001c160c7210 */ /* 0x044fe40007fde0ff */
[----:B-1----:R-:W-:Y:S03]  /*67e0*/  IADD3 R2, P5, R22, R30, RZ ;  /* 0x0000001e16027210 */ /* 0x002fe60007fbe0ff */
[C---:B------:R-:W-:Y:S02]  /*67f0*/  IMAD.X R13, R23.reuse, 0x1, R5, P6 ;  /* 0x00000001170d7824 */ /* 0x040fe400030e0605 */
[----:B------:R-:W-:Y:S03]  /*6800*/  IMAD.X R3, R23, 0x1, R6, P5 ;  /* 0x0000000117037824 */ /* 0x000fe600028e0606 */
[----:B------:R1:W-:Y:S04]  /*6810*/  LDGSTS.E.BYPASS.LTC128B.128 [R219+0x2100], [R12.64], !P2 ;  /* 0x021000000cdb7fae */ /* 0x0003e8000d101d46 */
[----:B----4-:R3:W2:Y:S04]  /*6820*/  SHFL.IDX PT, R14, R0, 0x3, 0x181f ;  /* 0x00781f00000e7f89 */ /* 0x0106a800000e0000 */
[----:B------:R3:W4:Y:S04]  /*6830*/  SHFL.IDX PT, R0, R4, 0x3, 0x181f ;  /* 0x00781f0004007f89 */ /* 0x00072800000e0000 */
[----:B------:R3:W-:Y:S01]  /*6840*/  LDGSTS.E.BYPASS.LTC128B.128 [R219+0x6100], [R2.64], !P0 ;  /* 0x0610000002db7fae */ /* 0x0007e2000c101d46 */
[----:B-1----:R-:W-:Y:S04]  /*6850*/  SEL R12, RZ, 0x10, P2 ;  /* 0x00000010ff0c7807 */ /* 0x002fe80001000000 */
.L_x_525:
[----:B---3--:R-:W-:Y:S02]  /*6860*/  IADD3 R4, -R12, 0x10, RZ ;  /* 0x000000100c047810 */ /* 0x008fe40007ffe1ff */
[C---:B------:R-:W-:Y:S02]  /*6870*/  IADD3 R2, -R7.reuse, 0x10, RZ ;  /* 0x0000001007027810 */ /* 0x040fe40007ffe1ff */
[----:B------:R-:W-:Y:S02]  /*6880*/  LOP3.LUT R4, R4, 0xf, RZ, 0xc0, !PT ;  /* 0x0000000f04047812 */ /* 0x000fe400078ec0ff */
[----:B------:R-:W-:Y:S02]  /*6890*/  ISETP.NE.U32.AND P6, PT, R12, RZ, PT ;  /* 0x000000ff0c00720c */ /* 0x000fe40003fc5070 */
[----:B----4-:R-:W-:Y:S02]  /*68a0*/  IADD3 R4, P2, P0, R4, R0, R28 ;  /* 0x0000000004047210 */ /* 0x010fe4000785e01c */
[----:B------:R-:W-:Y:S02]  /*68b0*/  LOP3.LUT R2, R2, 0xf, RZ, 0xc0, !PT ;  /* 0x0000000f02027812 */ /* 0x000fe400078ec0ff */
[----:B------:R-:W-:Y:S02]  /*68c0*/  ISETP.NE.U32.AND P5, PT, R7, RZ, PT ;  /* 0x000000ff0700720c */ /* 0x000fe40003fa5070 */
[----:B--2---:R-:W-:Y:S02]  /*68d0*/  IADD3.X R5, RZ, R14, R5, P2, P0 ;  /* 0x0000000eff057210 */ /* 0x004fe400017e0405 */
[----:B------:R-:W-:Y:S03]  /*68e0*/  IADD3 R2, P2, P0, R2, R0, R30 ;  /* 0x0000000002027210 */ /* 0x000fe6000785e01e */
[----:B------:R-:W-:Y:S01]  /*68f0*/  @!PT LDS RZ, [RZ] ;  /* 0x00000000fffff984 */ /* 0x000fe20000000800 */
[----:B------:R-:W-:Y:S01]  /*6900*/  @!PT LDS RZ, [RZ] ;  /* 0x00000000fffff984 */ /* 0x000fe20000000800 */
[----:B------:R-:W-:Y:S01]  /*6910*/  @!PT LDS RZ, [RZ] ;  /* 0x00000000fffff984 */ /* 0x000fe20000000800 */
[----:B------:R1:W-:Y:S01]  /*6920*/  LDGSTS.E.BYPASS.LTC128B.128.ZFILL [R219+0x3100], [R4.64], P6 ;  /* 0x0310000004db7fae */ /* 0x0003e2000b141d46 */
[----:B------:R-:W-:Y:S05]  /*6930*/  IADD3.X R3, RZ, R14, R6, P2, P0 ;  /* 0x0000000eff037210 */ /* 0x000fea00017e0406 */
[----:B------:R1:W-:Y:S04]  /*6940*/  LDGSTS.E.BYPASS.LTC128B.128.ZFILL [R219+0x7100], [R2.64], P5 ;  /* 0x0710000002db7fae */ /* 0x0003e8000a941d46 */
.L_x_470:
[----:B---34-:R-:W-:Y:S05]  /*6950*/  BSYNC B0 ;  /* 0x0000000000007941 */ /* 0x018fea0003800000 */
.L_x_469:
[----:B------:R-:W0:Y:S01]  /*6960*/  LDGDEPBAR ;  /* 0x00000000000079af */ /* 0x000e220000000000 */
[----:B------:R-:W-:Y:S01]  /*6970*/  WARPSYNC 0xffffffff ;  /* 0xffffffff00007948 */ /* 0x000fe20003800000 */
[C---:B-1----:R-:W-:Y:S01]  /*6980*/  HMMA.16816.F32 R4, R136.reuse, R8, RZ ;  /* 0x000000088804723c */ /* 0x042fe200000018ff */
[----:B------:R-:W-:Y:S02]  /*6990*/  BSSY B0, `(.L_x_473) ;  /* 0x0000189000007945 */ /* 0x000fe40003800000 */
[----:B------:R-:W-:Y:S05]  /*69a0*/  ISETP.GE.AND P0, PT, R226, 0x1, PT ;  /* 0x00000001e200780c */ /* 0x000fea0003f06270 */
[C---:B------:R-:W-:Y:S08]  /*69b0*/  HMMA.16816.F32 R8, R136.reuse, R10, RZ ;  /* 0x0000000a8808723c */ /* 0x040ff000000018ff */
        /* <DEDUP_REMOVED lines=16> */
[----:B------:R-:W1:Y:S07]  /*6ac0*/  LDSM.16.M88.4 R144, [R206] ;  /* 0x00000000ce90783b */ /* 0x000e6e0000000200 */
        /* <DEDUP_REMOVED lines=11> */
[----:B------:R-:W2:Y:S07]  /*6b80*/  LDSM.16.M88.4 R160, [R206+0x2000] ;  /* 0x00200000cea0783b */ /* 0x000eae0000000200 */
[C---:B------:R-:W-:Y:S08]  /*6b90*/  HMMA.16816.F32 R44, R140.reuse, R164, R44 ;  /* 0x000000a48c2c723c */ /* 0x040ff0000000182c */
[C---:B------:R-:W-:Y:S01]  /*6ba0*/  HMMA.16816.F32 R48, R140.reuse, R166, R48 ;  /* 0x000000a68c30723c */ /* 0x040fe20000001830 */
[----:B------:R-:W2:Y:S07]  /*6bb0*/  LDSM.16.M88.4 R164, [R206+0x2800] ;  /* 0x00280000cea4783b */ /* 0x000eae0000000200 */
[C---:B------:R-:W-:Y:S08]  /*6bc0*/  HMMA.16816.F32 R52, R140.reuse, R168, R52 ;  /* 0x000000a88c34723c */ /* 0x040ff00000001834 */
[C---:B------:R-:W-:Y:S01]  /*6bd0*/  HMMA.16816.F32 R56, R140.reuse, R170, R56 ;  /* 0x000000aa8c38723c */ /* 0x040fe20000001838 */
[----:B------:R-:W-:Y:S07]  /*6be0*/  LDSM.16.M88.4 R168, [R205+-0x3000] ;  /* 0xffd00000cda8783b */ /* 0x000fee0000000200 */
[C---:B------:R-:W-:Y:S08]  /*6bf0*/  HMMA.16816.F32 R60, R140.reuse, R172, R60 ;  /* 0x000000ac8c3c723c */ /* 0x040ff0000000183c */
[----:B------:R-:W-:Y:S08]  /*6c00*/  HMMA.16816.F32 R64, R140, R174, R64 ;  /* 0x000000ae8c40723c */ /* 0x000ff00000001840 */
[C---:B-1----:R-:W-:Y:S08]  /*6c10*/  HMMA.16816.F32 R4, R176.reuse, R144, R4 ;  /* 0x00000090b004723c */ /* 0x042ff00000001804 */
[C---:B------:R-:W-:Y:S01]  /*6c20*/  HMMA.16816.F32 R8, R176.reuse, R146, R8 ;  /* 0x00000092b008723c */ /* 0x040fe20000001808 */
[----:B------:R-:W1:Y:S07]  /*6c30*/  LDSM.16.M88.4 R144, [R206+0x3000] ;  /* 0x00300000ce90783b */ /* 0x000e6e0000000200 */
[C---:B---3--:R-:W-:Y:S08]  /*6c40*/  HMMA.16816.F32 R12, R176.reuse, R148, R12 ;  /* 0x00000094b00c723c */ /* 0x048ff0000000180c */
[C---:B------:R-:W-:Y:S01]  /*6c50*/  HMMA.16816.F32 R16, R176.reuse, R150, R16 ;  /* 0x00000096b010723c */ /* 0x040fe20000001810 */
[----:B------:R-:W3:Y:S07]  /*6c60*/  LDSM.16.M88.4 R148, [R206+0x3800] ;  /* 0x00380000ce94783b */ /* 0x000eee0000000200 */
[C---:B----4-:R-:W-:Y:S08]  /*6c70*/  HMMA.16816.F32 R20, R176.reuse, R152, R20 ;  /* 0x00000098b014723c */ /* 0x050ff00000001814 */
[C---:B------:R-:W-:Y:S01]  /*6c80*/  HMMA.16816.F32 R24, R176.reuse, R154, R24 ;  /* 0x0000009ab018723c */ /* 0x040fe20000001818 */
[----:B------:R-:W4:Y:S07]  /*6c90*/  LDSM.16.M88.4 R152, [R205+-0x4000] ;  /* 0xffc00000cd98783b */ /* 0x000f2e0000000200 */
[C---:B-----5:R-:W-:Y:S08]  /*6ca0*/  HMMA.16816.F32 R28, R176.reuse, R156, R28 ;  /* 0x0000009cb01c723c */ /* 0x060ff0000000181c */
[C---:B------:R-:W-:Y:S01]  /*6cb0*/  HMMA.16816.F32 R32, R176.reuse, R158, R32 ;  /* 0x0000009eb020723c */ /* 0x040fe20000001820 */
[----:B------:R-:W5:Y:S07]  /*6cc0*/  LDSM.16.M88.4 R156, [R205+-0x3800] ;  /* 0xffc80000cd9c783b */ /* 0x000f6e0000000200 */
[C---:B--2---:R-:W-:Y:S08]  /*6cd0*/  HMMA.16816.F32 R36, R176.reuse, R160, R36 ;  /* 0x000000a0b024723c */ /* 0x044ff00000001824 */
[C---:B------:R-:W-:Y:S01]  /*6ce0*/  HMMA.16816.F32 R40, R176.reuse, R162, R40 ;  /* 0x000000a2b028723c */ /* 0x040fe20000001828 */
[----:B------:R-:W2:Y:S07]  /*6cf0*/  LDSM.16.M88.4 R160, [R205+-0x2800] ;  /* 0xffd80000cda0783b */ /* 0x000eae0000000200 */
[C---:B------:R-:W-:Y:S08]  /*6d00*/  HMMA.16816.F32 R44, R176.reuse, R164, R44 ;  /* 0x000000a4b02c723c */ /* 0x040ff0000000182c */
[C---:B------:R-:W-:Y:S01]  /*6d10*/  HMMA.16816.F32 R48, R176.reuse, R166, R48 ;  /* 0x000000a6b030723c */ /* 0x040fe20000001830 */
[----:B------:R-:W2:Y:S07]  /*6d20*/  LDSM.16.M88.4 R164, [R205+-0x2000] ;  /* 0xffe00000cda4783b */ /* 0x000eae0000000200 */
[C---:B-1----:R-:W-:Y:S08]  /*6d30*/  HMMA.16816.F32 R52, R176.reuse, R144, R52 ;  /* 0x00000090b034723c */ /* 0x042ff00000001834 */
[C---:B------:R-:W-:Y:S01]  /*6d40*/  HMMA.16816.F32 R56, R176.reuse, R146, R56 ;  /* 0x00000092b038723c */ /* 0x040fe20000001838 */
[----:B------:R-:W1:Y:S07]  /*6d50*/  LDSM.16.M88.4 R144, [R205+-0x1800] ;  /* 0xffe80000cd90783b */ /* 0x000e6e0000000200 */
[C---:B---3--:R-:W-:Y:S08]  /*6d60*/  HMMA.16816.F32 R60, R176.reuse, R148, R60 ;  /* 0x00000094b03c723c */ /* 0x048ff0000000183c */
[----:B------:R-:W-:Y:S01]  /*6d70*/  HMMA.16816.F32 R64, R176, R150, R64 ;  /* 0x00000096b040723c */ /* 0x000fe20000001840 */
[----:B------:R-:W3:Y:S07]  /*6d80*/  LDSM.16.M88.4 R148, [R205+-0x1000] ;  /* 0xfff00000cd94783b */ /* 0x000eee0000000200 */
[C---:B----4-:R-:W-:Y:S08]  /*6d90*/  HMMA.16816.F32 R4, R180.reuse, R152, R4 ;  /* 0x00000098b404723c */ /* 0x050ff00000001804 */
[C---:B------:R-:W-:Y:S01]  /*6da0*/  HMMA.16816.F32 R8, R180.reuse, R154, R8 ;  /* 0x0000009ab408723c */ /* 0x040fe20000001808 */
[----:B------:R-:W4:Y:S07]  /*6db0*/  LDSM.16.M88.4 R152, [R205+-0x800] ;  /* 0xfff80000cd98783b */ /* 0x000f2e0000000200 */
        /* <DEDUP_REMOVED lines=16> */
[C---:B------:R-:W-:Y:S01]  /*6ec0*/  HMMA.16816.F32 R56, R180.reuse, R150, R56 ;  /* 0x00000096b438723c */ /* 0x040fe20000001838 */
[----:B------:R-:W3:Y:S07]  /*6ed0*/  LDSM.16.M88.4 R148, [R204+0x6800] ;  /* 0x00680000cc94783b */ /* 0x000eee0000000200 */
[C---:B----4-:R-:W-:Y:S08]  /*6ee0*/  HMMA.16816.F32 R60, R180.reuse, R152, R60 ;  /* 0x00000098b43c723c */ /* 0x050ff0000000183c */
[----:B------:R-:W-:Y:S01]  /*6ef0*/  HMMA.16816.F32 R64, R180, R154, R64 ;  /* 0x0000009ab440723c */ /* 0x000fe20000001840 */
[----:B------:R-:W4:Y:S07]  /*6f00*/  LDSM.16.M88.4 R152, [R204+0x7000] ;  /* 0x00700000cc98783b */ /* 0x000f2e0000000200 */
[C---:B-----5:R-:W-:Y:S08]  /*6f10*/  HMMA.16816.F32 R4, R184.reuse, R156, R4 ;  /* 0x0000009cb804723c */ /* 0x060ff00000001804 */
[C---:B------:R-:W-:Y:S01]  /*6f20*/  HMMA.16816.F32 R8, R184.reuse, R158, R8 ;  /* 0x0000009eb808723c */ /* 0x040fe20000001808 */
[----:B------:R-:W5:Y:S07]  /*6f30*/  LDSM.16.M88.4 R156, [R204+0x7800] ;  /* 0x00780000cc9c783b */ /* 0x000f6e0000000200 */
        /* <DEDUP_REMOVED lines=18> */
[C---:B-----5:R-:W-:Y:S08]  /*7060*/  HMMA.16816.F32 R60, R184.reuse, R156, R60 ;  /* 0x0000009cb83c723c */ /* 0x060ff0000000183c */
[----:B------:R-:W-:Y:S01]  /*7070*/  HMMA.16816.F32 R64, R184, R158, R64 ;  /* 0x0000009eb840723c */ /* 0x000fe20000001840 */
        /* <DEDUP_REMOVED lines=30> */
[----:B------:R-:W2:Y:S07]  /*7260*/  LDSM.16.M88.4 R164, [R205] ;  /* 0x00000000cda4783b */ /* 0x000eae0000000200 */
[C---:B-1----:R-:W-:Y:S08]  /*7270*/  HMMA.16816.F32 R20, R192.reuse, R144, R20 ;  /* 0x00000090c014723c */ /* 0x042ff00000001814 */
[C---:B------:R-:W-:Y:S01]  /*7280*/  HMMA.16816.F32 R24, R192.reuse, R146, R24 ;  /* 0x00000092c018723c */ /* 0x040fe20000001818 */
[----:B------:R-:W1:Y:S07]  /*7290*/  LDSM.16.M88.4 R144, [R205+0x800] ;  /* 0x00080000cd90783b */ /* 0x000e6e0000000200 */
[C---:B---3--:R-:W-:Y:S08]  /*72a0*/  HMMA.16816.F32 R28, R192.reuse, R148, R28 ;  /* 0x00000094c01c723c */ /* 0x048ff0000000181c */
[C---:B------:R-:W-:Y:S08]  /*72b0*/  HMMA.16816.F32 R32, R192.reuse, R150, R32 ;  /* 0x00000096c020723c */ /* 0x040ff00000001820 */
[C---:B----4-:R-:W-:Y:S08]  /*72c0*/  HMMA.16816.F32 R36, R192.reuse, R152, R36 ;  /* 0x00000098c024723c */ /* 0x050ff00000001824 */
[C---:B------:R-:W-:Y:S08]  /*72d0*/  HMMA.16816.F32 R40, R192.reuse, R154, R40 ;  /* 0x0000009ac028723c */ /* 0x040ff00000001828 */
[C---:B-----5:R-:W-:Y:S08]  /*72e0*/  HMMA.16816.F32 R44, R192.reuse, R156, R44 ;  /* 0x0000009cc02c723c */ /* 0x060ff0000000182c */
[C---:B------:R-:W-:Y:S08]  /*72f0*/  HMMA.16816.F32 R48, R192.reuse, R158, R48 ;  /* 0x0000009ec030723c */ /* 0x040ff00000001830 */
[C---:B--2---:R-:W-:Y:S08]  /*7300*/  HMMA.16816.F32 R52, R192.reuse, R160, R52 ;  /* 0x000000a0c034723c */ /* 0x044ff00000001834 */
        /* <DEDUP_REMOVED lines=100> */
[----:B--2---:R-:W-:Y:S01]  /*7950*/  FMUL.FTZ R20, R57, c[0x0][0x320] ;  /* 0x0000c80039147a20 */ /* 0x004fe20000410000 */
        /* <DEDUP_REMOVED lines=14> */
[----:B------:R-:W-:Y:S02]  /*7a40*/  FMUL.FTZ R16, R65, c[0x0][0x320] ;  /* 0x0000c80041107a20 */ /* 0x000fe40000410000 */
[----:B------:R-:W-:Y:S01]  /*7a50*/  FMUL.FTZ R66, R66, c[0x0][0x320] ;  /* 0x0000c80042427a20 */ /* 0x000fe20000410000 */
[----:B------:R-:W1:Y:S01]  /*7a60*/  MUFU.TANH R31, R31 ;  /* 0x0000001f001f7308 */ /* 0x000e620000002400 */
[----:B------:R-:W-:Y:S09]  /*7a70*/  FMUL.FTZ R67, R67, c[0x0][0x320] ;  /* 0x0000c80043437a20 */ /* 0x000ff20000410000 */
[----:B------:R2:W1:Y:S10]  /*7a80*/  MUFU.TANH R27, R32 ;  /* 0x00000020001b7308 */ /* 0x0004740000002400 */
[----:B------:R-:W1:Y:S10]  /*7a90*/  MUFU.TANH R33, R33 ;  /* 0x0000002100217308 */ /* 0x000e740000002400 */
[----:B------:R-:W1:Y:S10]  /*7aa0*/  MUFU.TANH R34, R34 ;  /* 0x0000002200227308 */ /* 0x000e740000002400 */
[----:B------:R-:W1:Y:S10]  /*7ab0*/  MUFU.TANH R35, R35 ;  /* 0x0000002300237308 */ /* 0x000e740000002400 */
        /* <DEDUP_REMOVED lines=33> */
[----:B--234-:R-:W-:Y:S01]  /*7cd0*/  IMAD.MOV.U32 R221, RZ, RZ, RZ ;  /* 0x000000ffffdd7224 */ /* 0x01cfe200078e00ff */
[----:B------:R-:W2:Y:S01]  /*7ce0*/  LDL R2, [R1+0x14] ;  /* 0x0000140001027983 */ /* 0x000ea20000100800 */
[----:B------:R-:W-:Y:S02]  /*7cf0*/  IMAD.SHL.U32 R24, R241, 0x2, RZ ;  /* 0x00000002f1187824 */ /* 0x000fe400078e00ff */
[----:B------:R-:W-:Y:S01]  /*7d00*/  IMAD.SHL.U32 R22, R228, 0x2, RZ ;  /* 0x00000002e4167824 */ /* 0x000fe200078e00ff */
[----:B------:R-:W3:Y:S04]  /*7d10*/  LDL R0, [R1+0x10] ;  /* 0x0000100001007983 */ /* 0x000ee80000100800 */
[----:B------:R-:W4:Y:S04]  /*7d20*/  LDL.64 R224, [R1+0x20] ;  /* 0x0000200001e07983 */ /* 0x000f280000100a00 */
[----:B------:R-:W5:Y:S04]  /*7d30*/  LDL R201, [R1+0x34] ;  /* 0x0000340001c97983 */ /* 0x000f680000100800 */
[----:B------:R-:W4:Y:S04]  /*7d40*/  LDL.64 R202, [R1+0x18] ;  /* 0x0000180001ca7983 */ /* 0x000f280000100a00 */
[----:B------:R-:W5:Y:S01]  /*7d50*/  LDL R200, [R1+0x30] ;  /* 0x0000300001c87983 */ /* 0x000f620000100800 */
[----:B--2---:R-:W-:Y:S05]  /*7d60*/  IMAD R2, R226, 0x80, R2 ;  /* 0x00000080e2027824 */ /* 0x004fea00078e0202 */
[----:B---3--:R-:W-:Y:S05]  /*7d70*/  IADD3 R2, R2, -0x80, R0 ;  /* 0xffffff8002027810 */ /* 0x008fea0007ffe000 */
[----:B------:R-:W-:Y:S04]  /*7d80*/  @P3 IMAD.HI.U32 R3, R2, c[0x0][0x2bc], RZ ;  /* 0x0000af0002033a27 */ /* 0x000fe800078e00ff */
[----:B------:R-:W-:Y:S01]  /*7d90*/  IMAD.MOV.U32 R0, RZ, RZ, R2 ;  /* 0x000000ffff007224 */ /* 0x000fe200078e0002 */
[----:B------:R-:W-:Y:S04]  /*7da0*/  @P3 SHF.R.U32.HI R0, RZ, c[0x0][0x2c0], R3 ;  /* 0x0000b000ff003a19 */ /* 0x000fe80000011603 */
[C---:B----4-:R-:W-:Y:S04]  /*7db0*/  @!P1 IADD3 R3, P0, R0.reuse, R224, RZ ;  /* 0x000000e000039210 */ /* 0x050fe80007f1e0ff */
[----:B-----5:R-:W-:Y:S01]  /*7dc0*/  @!P1 LEA.HI.X.SX32 R5, R0, R201, 0x1, P0 ;  /* 0x000000c900059211 */ /* 0x020fe200000f0eff */
[----:B------:R-:W-:Y:S01]  /*7dd0*/  IMAD.MOV R0, RZ, RZ, -R0 ;  /* 0x000000ffff007224 */ /* 0x000fe200078e0a00 */
[C---:B------:R-:W-:Y:S02]  /*7de0*/  @!P1 LEA R4, P0, R3.reuse, c[0x0][0x2a0], 0x2 ;  /* 0x0000a80003049a11 */ /* 0x040fe400078010ff */
[----:B------:R-:W-:Y:S01]  /*7df0*/  SHF.R.S32.HI R201, RZ, 0x1f, R241 ;  /* 0x0000001fffc97819 */ /* 0x000fe200000114f1 */
[----:B------:R-:W-:Y:S01]  /*7e00*/  IMAD R222, R0, c[0x0][0x2b8], R2 ;  /* 0x0000ae0000de7a24 */ /* 0x000fe200078e0202 */
[----:B------:R-:W-:Y:S02]  /*7e10*/  @!P1 LEA.HI.X R5, R3, c[0x0][0x2a4], R5, 0x2, P0 ;  /* 0x0000a90003059a11 */ /* 0x000fe400000f1405 */
[----:B------:R-:W-:Y:S01]  /*7e20*/  SHF.L.U64.HI R6, R241, 0x1, R201 ;  /* 0x00000001f1067819 */ /* 0x000fe200000102c9 */
[----:B------:R-:W-:Y:S01]  /*7e30*/  IMAD.WIDE.U32 R2, R222, c[0x0][0x1e0], RZ ;  /* 0x00007800de027a25 */ /* 0x000fe200078e00ff */
[----:B------:R-:W-:Y:S01]  /*7e40*/  SHF.R.S32.HI R0, RZ, 0x1f, R222 ;  /* 0x0000001fff007819 */ /* 0x000fe200000114de */
[----:B------:R-:W2:Y:S04]  /*7e50*/  @!P1 LDG.E R221, [R4.64] ;  /* 0x0000000604dd9981 */ /* 0x000ea8000c1e1900 */
[----:B------:R-:W-:Y:S04]  /*7e60*/  IMAD R0, R0, c[0x0][0x1e0], RZ ;  /* 0x0000780000007a24 */ /* 0x000fe800078e02ff */
[----:B------:R-:W-:Y:S04]  /*7e70*/  IMAD R0, R222, c[0x0][0x1e4], R0 ;  /* 0x00007900de007a24 */ /* 0x000fe800078e0200 */
        /* <DEDUP_REMOVED lines=8> */
[----:B------:R-:W-:Y:S02]  /*7f00*/  SHF.R.S32.HI R200, RZ, 0x1f, R228 ;  /* 0x0000001fffc87819 */ /* 0x000fe400000114e4 */
[----:B------:R-:W-:Y:S02]  /*7f10*/  LEA.HI.X R0, R0, c[0x0][0x1cc], R2, 0x1, P0 ;  /* 0x0000730000007a11 */ /* 0x000fe400000f0c02 */
[----:B------:R-:W-:Y:S01]  /*7f20*/  SHF.L.U64.HI R5, R228, 0x1, R200 ;  /* 0x00000001e4057819 */ /* 0x000fe200000102c8 */
[----:B------:R-:W-:-:S05]  /*7f30*/  BRA.DIV ~URZ, `(.L_x_475) ;  /* 0x0000ab527f007947 */ /* 0x000fca000b800000 */
[----:B------:R2:W3:Y:S02]  /*7f40*/  SHFL.IDX PT, R7, R0, RZ, 0x181f ;  /* 0x00181fff00077589 */ /* 0x0004e400000e0000 */
.L_x_526:
[----:B------:R-:W-:-:S05]  /*7f50*/  BRA.DIV ~URZ, `(.L_x_476) ;  /* 0x0000aba27f007947 */ /* 0x000fca000b800000 */
[----:B------:R-:W4:Y:S01]  /*7f60*/  SHFL.IDX PT, R2, R4, RZ, 0x181f ;  /* 0x00181fff04027589 */ /* 0x000f2200000e0000 */
[----:B------:R-:W-:Y:S02]  /*7f70*/  ISETP.GE.AND P2, PT, R228, c[0x0][0x1d4], PT ;  /* 0x00007500e4007a0c */ /* 0x000fe40003f46270 */
[----:B------:R-:W-:Y:S01]  /*7f80*/  ISETP.GE.AND P0, PT, R241, c[0x0][0x1d4], PT ;  /* 0x00007500f1007a0c */ /* 0x000fe20003f06270 */
[----:B------:R-:W5:Y:S04]  /*7f90*/  SHFL.IDX PT, R10, R4, 0x1, 0x181f ;  /* 0x00381f00040a7f89 */ /* 0x000f6800000e0000 */
[----:B------:R-:W2:Y:S04]  /*7fa0*/  SHFL.IDX PT, R11, R0, 0x1, 0x181f ;  /* 0x00381f00000b7f89 */ /* 0x000ea800000e0000 */
[----:B------:R-:W3:Y:S04]  /*7fb0*/  SHFL.IDX PT, R14, R4, 0x2, 0x181f ;  /* 0x00581f00040e7f89 */ /* 0x000ee800000e0000 */
[----:B------:R-:W1:Y:S01]  /*7fc0*/  SHFL.IDX PT, R15, R0, 0x2, 0x181f ;  /* 0x00581f00000f7f89 */ /* 0x000e6200000e0000 */
[C---:B----4-:R-:W-:Y:S02]  /*7fd0*/  IADD3 R8, P6, R2.reuse, R22, RZ ;  /* 0x0000001602087210 */ /* 0x050fe40007fde0ff */
[----:B------:R-:W-:Y:S03]  /*7fe0*/  IADD3 R2, P5, R2, R24, RZ ;  /* 0x0000001802027210 */ /* 0x000fe60007fbe0ff */
[C-C-:B---3--:R-:W-:Y:S01]  /*7ff0*/  IMAD.X R9, R7.reuse, 0x1, R5.reuse, P6 ;  /* 0x0000000107097824 */ /* 0x148fe200030e0605 */
[C---:B-----5:R-:W-:Y:S01]  /*8000*/  IADD3 R12, P6, R10.reuse, R22, RZ ;  /* 0x000000160a0c7210 */ /* 0x060fe20007fde0ff */
[--C-:B------:R-:W-:Y:S01]  /*8010*/  IMAD.X R3, R7, 0x1, R6.reuse, P5 ;  /* 0x0000000107037824 */ /* 0x100fe200028e0606 */
[----:B------:R-:W-:Y:S02]  /*8020*/  IADD3 R10, P5, R10, R24, RZ ;  /* 0x000000180a0a7210 */ /* 0x000fe40007fbe0ff */
[----:B------:R3:W-:Y:S01]  /*8030*/  LDGSTS.E.BYPASS.LTC128B.128 [R219+0x8100], [R8.64], !P2 ;  /* 0x0810000008db7fae */ /* 0x0007e2000d101d46 */
[C-C-:B--2---:R-:W-:Y:S01]  /*8040*/  IMAD.X R13, R11.reuse, 0x1, R5.reuse, P6 ;  /* 0x000000010b0d7824 */ /* 0x144fe200030e0605 */
[----:B------:R-:W-:Y:S01]  /*8050*/  SEL R7, RZ, 0x10, P0 ;  /* 0x00000010ff077807 */ /* 0x000fe20000000000 */
[--C-:B------:R-:W-:Y:S01]  /*8060*/  IMAD.X R11, R11, 0x1, R6.reuse, P5 ;  /* 0x000000010b0b7824 */ /* 0x100fe200028e0606 */
[----:B------:R2:W-:Y:S04]  /*8070*/  LDGSTS.E.BYPASS.LTC128B.128 [R219+0xc100], [R2.64], !P0 ;  /* 0x0c10000002db7fae */ /* 0x0005e8000c101d46 */
[----:B------:R4:W-:Y:S04]  /*8080*/  LDGSTS.E.BYPASS.LTC128B.128 [R219+0x9100], [R12.64], !P2 ;  /* 0x091000000cdb7fae */ /* 0x0009e8000d101d46 */
[----:B------:R5:W-:Y:S01]  /*8090*/  LDGSTS.E.BYPASS.LTC128B.128 [R219+0xd100], [R10.64], !P0 ;  /* 0x0d1000000adb7fae */ /* 0x000be2000c101d46 */
[C---:B---3--:R-:W-:Y:S02]  /*80a0*/  IADD3 R8, P6, R14.reuse, R22, RZ ;  /* 0x000000160e087210 */ /* 0x048fe40007fde0ff */
[----:B--2---:R-:W-:Y:S03]  /*80b0*/  IADD3 R2, P5, R14, R24, RZ ;  /* 0x000000180e027210 */ /* 0x004fe60007fbe0ff */
[C---:B-1----:R-:W-:Y:S02]  /*80c0*/  IMAD.X R9, R15.reuse, 0x1, R5, P6 ;  /* 0x000000010f097824 */ /* 0x042fe400030e0605 */
[----:B------:R-:W-:Y:S03]  /*80d0*/  IMAD.X R3, R15, 0x1, R6, P5 ;  /* 0x000000010f037824 */ /* 0x000fe600028e0606 */
[----:B------:R1:W-:Y:S04]  /*80e0*/  LDGSTS.E.BYPASS.LTC128B.128 [R219+0xa100], [R8.64], !P2 ;  /* 0x0a10000008db7fae */ /* 0x0003e8000d101d46 */
[----:B-----5:R4:W2:Y:S04]  /*80f0*/  SHFL.IDX PT, R10, R0, 0x3, 0x181f ;  /* 0x00781f00000a7f89 */ /* 0x0208a800000e0000 */
[----:B------:R4:W3:Y:S04]  /*8100*/  SHFL.IDX PT, R0, R4, 0x3, 0x181f ;  /* 0x00781f0004007f89 */ /* 0x0008e800000e0000 */
[----:B------:R4:W-:Y:S01]  /*8110*/  LDGSTS.E.BYPASS.LTC128B.128 [R219+0xe100], [R2.64], !P0 ;  /* 0x0e10000002db7fae */ /* 0x0009e2000c101d46 */
[----:B-1----:R-:W-:Y:S04]  /*8120*/  SEL R8, RZ, 0x10, P2 ;  /* 0x00000010ff087807 */ /* 0x002fe80001000000 */
.L_x_527:
[----:B----4-:R-:W-:Y:S02]  /*8130*/  IADD3 R4, -R8, 0x10, RZ ;  /* 0x0000001008047810 */ /* 0x010fe40007ffe1ff */
[C---:B------:R-:W-:Y:S02]  /*8140*/  IADD3 R2, -R7.reuse, 0x10, RZ ;  /* 0x0000001007027810 */ /* 0x040fe40007ffe1ff */
[----:B------:R-:W-:Y:S02]  /*8150*/  LOP3.LUT R4, R4, 0xf, RZ, 0xc0, !PT ;  /* 0x0000000f04047812 */ /* 0x000fe400078ec0ff */
[----:B------:R-:W-:Y:S02]  /*8160*/  ISETP.NE.U32.AND P6, PT, R8, RZ, PT ;  /* 0x000000ff0800720c */ /* 0x000fe40003fc5070 */
[----:B---3--:R-:W-:Y:S02]  /*8170*/  IADD3 R4, P2, P0, R4, R0, R22 ;  /* 0x0000000004047210 */ /* 0x008fe4000785e016 */
        /* <DEDUP_REMOVED lines=10> */
.L_x_474:
[----:B--234-:R-:W-:Y:S05]  /*8220*/  BSYNC B0 ;  /* 0x0000000000007941 */ /* 0x01cfea0003800000 */
.L_x_473:
[----:B-1----:R-:W2:Y:S01]  /*8230*/  LDL R4, [R1+0x3c] ;  /* 0x00003c0001047983 */ /* 0x002ea20000100800 */
[----:B------:R-:W-:Y:S03]  /*8240*/  MOV R0, 0xffffff80 ;  /* 0xffffff8000007802 */ /* 0x000fe60000000f00 */
[----:B------:R-:W2:Y:S02]  /*8250*/  LDL R3, [R1+0x48] ;  /* 0x0000480001037983 */ /* 0x000ea40000100800 */
[----:B------:R-:W-:Y:S02]  /*8260*/  IMAD R0, R226, R0, 0x1 ;  /* 0x00000001e2007424 */ /* 0x000fe400078e0200 */
[----:B------:R-:W3:Y:S04]  /*8270*/  LDL R2, [R1+0x4c] ;  /* 0x00004c0001027983 */ /* 0x000ee80000100800 */
[----:B------:R-:W0:Y:S01]  /*8280*/  LDGDEPBAR ;  /* 0x00000000000079af */ /* 0x000e220000000000 */
[----:B--2---:R-:W-:Y:S02]  /*8290*/  IADD3 R4, R3, R4, RZ ;  /* 0x0000000403047210 */ /* 0x004fe40007ffe0ff */
[----:B------:R-:W-:Y:S02]  /*82a0*/  MOV R3, c[0x0][0x2ac] ;  /* 0x0000ab0000037a02 */ /* 0x000fe40000000f00 */
[----:B---3--:R-:W-:Y:S01]  /*82b0*/  IADD3 R0, -R2, R0, RZ ;  /* 0x0000000002007210 */ /* 0x008fe20007ffe1ff */
[----:B------:R-:W-:Y:S04]  /*82c0*/  @P4 IMAD.HI.U32 R2, R4, c[0x0][0x2c8], RZ ;  /* 0x0000b20004024a27 */ /* 0x000fe800078e00ff */
[----:B------:R-:W-:Y:S01]  /*82d0*/  IMAD R0, R3, c[0x0][0x1d0], R0 ;  /* 0x0000740003007a24 */ /* 0x000fe200078e0200 */
[----:B------:R-:W-:Y:S04]  /*82e0*/  @P4 SHF.R.U32.HI R4, RZ, c[0x0][0x2cc], R2 ;  /* 0x0000b300ff044a19 */ /* 0x000fe80000011602 */
[----:B------:R-:W-:Y:S01]  /*82f0*/  IADD3 R5, R0, -c[0x0][0x168], RZ ;  /* 0x80005a0000057a10 */ /* 0x000fe20007ffe0ff */
[----:B------:R-:W-:-:S05]  /*8300*/  BRA.DIV ~URZ, `(.L_x_477) ;  /* 0x0000ad227f007947 */ /* 0x000fca000b800000 */
[----:B------:R1:W2:Y:S02]  /*8310*/  SHFL.IDX PT, R0, R4, RZ, 0x1c1f ;  /* 0x001c1fff04007589 */ /* 0x0002a400000e0000 */
.L_x_528:
[----:B--2---:R-:W-:Y:S05]  /*8320*/  IMAD.IADD R0, R5, 0x1, R0 ;  /* 0x0000000105007824 */ /* 0x004fea00078e0200 */
[C---:B------:R-:W-:Y:S02]  /*8330*/  ISETP.GT.AND P6, PT, R0.reuse, RZ, PT ;  /* 0x000000ff0000720c */ /* 0x040fe40003fc4270 */
[C---:B------:R-:W-:Y:S02]  /*8340*/  ISETP.GT.AND P5, PT, R0.reuse, 0x1, PT ;  /* 0x000000010000780c */ /* 0x040fe40003fa4270 */
[C---:B------:R-:W-:Y:S02]  /*8350*/  ISETP.GT.AND P2, PT, R0.reuse, 0x8, PT ;  /* 0x000000080000780c */ /* 0x040fe40003f44270 */
[C---:B------:R-:W-:Y:S02]  /*8360*/  ISETP.GT.AND P0, PT, R0.reuse, 0x9, PT ;  /* 0x000000090000780c */ /* 0x040fe40003f04270 */
[----:B------:R-:W-:Y:S02]  /*8370*/  FSEL R6, R163, -INF , P6 ;  /* 0xff800000a3067808 */ /* 0x000fe40003000000 */
[----:B------:R-:W-:Y:S02]  /*8380*/  ISETP.GT.AND P6, PT, R0, 0x10, PT ;  /* 0x000000100000780c */ /* 0x000fe40003fc4270 */
[----:B------:R-:W-:Y:S02]  /*8390*/  FSEL R8, R162, -INF , P5 ;  /* 0xff800000a2087808 */ /* 0x000fe40002800000 */
        /* <DEDUP_REMOVED lines=12> */
[----:B------:R-:W-:Y:S02]  /*8460*/  ISETP.GT.AND P0, PT, R0, 0x29, PT ;  /* 0x000000290000780c */ /* 0x000fe40003f04270 */
[----:B------:R-:W-:Y:S02]  /*8470*/  FSEL R152, R152, -INF , P6 ;  /* 0xff80000098987808 */ /* 0x000fe40003000000 */
[----:B------:R-:W-:Y:S02]  /*8480*/  ISETP.GT.AND P6, PT, R0, 0x30, PT ;  /* 0x000000300000780c */ /* 0x000fe40003fc4270 */
        /* <DEDUP_REMOVED lines=9> */
[C---:B------:R-:W-:Y:S02]  /*8520*/  ISETP.GT.AND P5, PT, R0.reuse, 0x41, PT ;  /* 0x000000410000780c */ /* 0x040fe40003fa4270 */
[----:B------:R-:W-:Y:S02]  /*8530*/  FSEL R164, R27, -INF , P2 ;  /* 0xff8000001ba47808 */ /* 0x000fe40001000000 */
[C---:B------:R-:W-:Y:S02]  /*8540*/  ISETP.GT.AND P2, PT, R0.reuse, 0x48, PT ;  /* 0x000000480000780c */ /* 0x040fe40003f44270 */
[----:B------:R-:W-:Y:S02]  /*8550*/  FSEL R165, R33, -INF , P0 ;  /* 0xff80000021a57808 */ /* 0x000fe40000000000 */
[----:B------:R-:W-:Y:S02]  /*8560*/  ISETP.GT.AND P0, PT, R0, 0x49, PT ;  /* 0x000000490000780c */ /* 0x000fe40003f04270 */
[----:B------:R-:W-:Y:S02]  /*8570*/  FSEL R170, R26, -INF , P6 ;  /* 0xff8000001aaa7808 */ /* 0x000fe40003000000 */
[C---:B------:R-:W-:Y:S02]  /*8580*/  ISETP.GT.AND P6, PT, R0.reuse, 0x50, PT ;  /* 0x000000500000780c */ /* 0x040fe40003fc4270 */
        /* <DEDUP_REMOVED lines=23> */
[----:B------:R-:W-:Y:S02]  /*8700*/  FSEL R237, R18, -INF , P5 ;  /* 0xff80000012ed7808 */ /* 0x000fe40002800000 */
[----:B------:R-:W-:Y:S02]  /*8710*/  FSEL R236, R17, -INF , P2 ;  /* 0xff80000011ec7808 */ /* 0x000fe40001000000 */
[----:B------:R-:W-:Y:S01]  /*8720*/  FSEL R235, R16, -INF , P0 ;  /* 0xff80000010eb7808 */ /* 0x000fe20000000000 */
[----:B------:R-:W-:-:S05]  /*8730*/  BRA.DIV ~URZ, `(.L_x_478) ;  /* 0x0000a9627f007947 */ /* 0x000fca000b800000 */
[----:B------:R-:W-:Y:S01]  /*8740*/  FMNMX.FTZ R2, R6, R69, !PT ;  /* 0x0000004506027209 */ /* 0x000fe20007810000 */
[----:B------:R-:W2:Y:S03]  /*8750*/  SHFL.IDX PT, R0, R4, 0x1, 0x1c1f ;  /* 0x003c1f0004007f89 */ /* 0x000ea600000e0000 */
[----:B------:R-:W-:Y:S04]  /*8760*/  FMNMX.FTZ R2, R8, R2, !PT ;  /* 0x0000000208027209 */ /* 0x000fe80007810000 */
[----:B------:R-:W-:Y:S04]  /*8770*/  FMNMX.FTZ R2, R9, R2, !PT ;  /* 0x0000000209027209 */ /* 0x000fe80007810000 */
[----:B------:R-:W-:Y:S04]  /*8780*/  FMNMX.FTZ R2, R13, R2, !PT ;  /* 0x000000020d027209 */ /* 0x000fe80007810000 */
[----:B------:R-:W-:Y:S04]  /*8790*/  FMNMX.FTZ R2, R32, R2, !PT ;  /* 0x0000000220027209 */ /* 0x000fe80007810000 */
[----:B------:R-:W-:Y:S04]  /*87a0*/  FMNMX.FTZ R2, R40, R2, !PT ;  /* 0x0000000228027209 */ /* 0x000fe80007810000 */
[----:B------:R-:W-:Y:S01]  /*87b0*/  FMNMX.FTZ R2, R41, R2, !PT ;  /* 0x0000000229027209 */ /* 0x000fe20007810000 */
[----:B--2---:R-:W-:Y:S03]  /*87c0*/  IMAD.IADD R0, R5, 0x1, R0 ;  /* 0x0000000105007824 */ /* 0x004fe600078e0200 */
[----:B------:R-:W-:Y:S02]  /*87d0*/  FMNMX.FTZ R2, R49, R2, !PT ;  /* 0x0000000231027209 */ /* 0x000fe40007810000 */
[C---:B------:R-:W-:Y:S02]  /*87e0*/  ISETP.GT.AND P2, PT, R0.reuse, RZ, PT ;  /* 0x000000ff0000720c */ /* 0x040fe40003f44270 */
[C---:B------:R-:W-:Y:S02]  /*87f0*/  ISETP.GT.AND P0, PT, R0.reuse, 0x1, PT ;  /* 0x000000010000780c */ /* 0x040fe40003f04270 */
[----:B------:R-:W-:Y:S02]  /*8800*/  FSEL R7, R169, -INF , P2 ;  /* 0xff800000a9077808 */ /* 0x000fe40001000000 */
[----:B------:R-:W-:Y:S02]  /*8810*/  ISETP.GT.AND P2, PT, R0, 0x8, PT ;  /* 0x000000080000780c */ /* 0x000fe40003f44270 */
[----:B------:R-:W-:Y:S02]  /*8820*/  FSEL R12, R168, -INF , P0 ;  /* 0xff800000a80c7808 */ /* 0x000fe40000000000 */
[----:B-1----:R-:W-:Y:S02]  /*8830*/  FMNMX.FTZ R4, R7, R70, !PT ;  /* 0x0000004607047209 */ /* 0x002fe40007810000 */
[----:B------:R-:W-:Y:S02]  /*8840*/  ISETP.GT.AND P0, PT, R0, 0x9, PT ;  /* 0x000000090000780c */ /* 0x000fe40003f04270 */
[----:B------:R-:W-:Y:S02]  /*8850*/  FSEL R11, R166, -INF , P2 ;  /* 0xff800000a60b7808 */ /* 0x000fe40001000000 */
[----:B------:R-:W-:Y:S02]  /*8860*/  FMNMX.FTZ R4, R12, R4, !PT ;  /* 0x000000040c047209 */ /* 0x000fe40007810000 */
[C---:B------:R-:W-:Y:S02]  /*8870*/  ISETP.GT.AND P2, PT, R0.reuse, 0x10, PT ;  /* 0x000000100000780c */ /* 0x040fe40003f44270 */
[----:B------:R-:W-:Y:S02]  /*8880*/  FSEL R10, R167, -INF , P0 ;  /* 0xff800000a70a7808 */ /* 0x000fe40000000000 */
[----:B------:R-:W-:Y:S02]  /*8890*/  FMNMX.FTZ R4, R11, R4, !PT ;  /* 0x000000040b047209 */ /* 0x000fe40007810000 */
[----:B------:R-:W-:Y:S02]  /*88a0*/  ISETP.GT.AND P0, PT, R0, 0x11, PT ;  /* 0x000000110000780c */ /* 0x000fe40003f04270 */
        /* <DEDUP_REMOVED lines=20> */
[C---:B------:R-:W-:Y:S02]  /*89f0*/  ISETP.GT.AND P0, PT, R0.reuse, 0x29, PT ;  /* 0x000000290000780c */ /* 0x040fe40003f04270 */
        /* <DEDUP_REMOVED lines=83> */
[----:B------:R-:W-:Y:S02]  /*8f30*/  FSEL R225, R67, -INF , P0 ;  /* 0xff80000043e17808 */ /* 0x000fe40000000000 */
[----:B------:R-:W-:Y:S01]  /*8f40*/  FMNMX.FTZ R4, R227, R4, !PT ;  /* 0x00000004e3047209 */ /* 0x000fe20007810000 */
[----:B------:R-:W1:Y:S03]  /*8f50*/  SHFL.BFLY PT, R68, R0, 0x2, 0x1f ;  /* 0x0c401f0000447f89 */ /* 0x000e6600000e0000 */
[----:B------:R-:W-:Y:S05]  /*8f60*/  FMNMX.FTZ R4, R225, R4, !PT ;  /* 0x00000004e1047209 */ /* 0x000fea0007810000 */
[----:B------:R-:W2:Y:S01]  /*8f70*/  SHFL.BFLY PT, R2, R4, 0x2, 0x1f ;  /* 0x0c401f0004027f89 */ /* 0x000ea200000e0000 */
[----:B-1----:R-:W-:Y:S07]  /*8f80*/  FMNMX.FTZ R68, R68, R0, !PT ;  /* 0x0000000044447209 */ /* 0x002fee0007810000 */
[----:B------:R-:W1:Y:S01]  /*8f90*/  SHFL.BFLY PT, R3, R68, 0x1, 0x1f ;  /* 0x0c201f0044037f89 */ /* 0x000e6200000e0000 */
[----:B--2---:R-:W-:Y:S07]  /*8fa0*/  FMNMX.FTZ R4, R4, R2, !PT ;  /* 0x0000000204047209 */ /* 0x004fee0007810000 */
[----:B------:R2:W3:Y:S01]  /*8fb0*/  SHFL.BFLY PT, R0, R4, 0x1, 0x1f ;  /* 0x0c201f0004007f89 */ /* 0x0004e200000e0000 */
[----:B-1----:R-:W-:Y:S07]  /*8fc0*/  FMNMX.FTZ R68, R68, R3, !PT ;  /* 0x0000000344447209 */ /* 0x002fee0007810000 */
.L_x_529:
[C---:B------:R-:W-:Y:S01]  /*8fd0*/  FMUL.FTZ R148, R68.reuse, c[0x0][0x2d0] ;  /* 0x0000b40044947a20 */ /* 0x040fe20000410000 */
[----:B------:R-:W-:Y:S01]  /*8fe0*/  FSETP.NEU.FTZ.AND P0, PT, R68, -INF , PT ;  /* 0xff8000004400780b */ /* 0x000fe20003f1d000 */
[----:B------:R-:W-:Y:S01]  /*8ff0*/  WARPSYNC 0xffffffff ;  /* 0xffffffff00007948 */ /* 0x000fe20003800000 */
[----:B---3--:R-:W-:Y:S01]  /*9000*/  FMNMX.FTZ R3, R0, R4, !PT ;  /* 0x0000000400037209 */ /* 0x008fe20007810000 */
[----:B------:R-:W-:Y:S01]  /*9010*/  LDSM.16.MT88.4 R20, [R209] ;  /* 0x00000000d114783b */ /* 0x000fe20000004200 */
[----:B------:R-:W-:Y:S03]  /*9020*/  FSEL R148, R148, RZ, P0 ;  /* 0x000000ff94947208 */ /* 0x000fe60000000000 */
[----:B------:R-:W-:Y:S02]  /*9030*/  FMUL.FTZ R149, R3, c[0x0][0x2d0] ;  /* 0x0000b40003957a20 */ /* 0x000fe40000410000 */
[--C-:B------:R-:W-:Y:S02]  /*9040*/  FFMA.FTZ R2, R6, c[0x0][0x2d0], -R148.reuse ;  /* 0x0000b40006027a23 */ /* 0x100fe40000010894 */
[--C-:B------:R-:W-:Y:S01]  /*9050*/  FFMA.FTZ R5, R13, c[0x0][0x2d0], -R148.reuse ;  /* 0x0000b4000d057a23 */ /* 0x100fe20000010894 */
[----:B------:R-:W-:Y:S01]  /*9060*/  LDSM.16.MT88.4 R28, [R208] ;  /* 0x00000000d01c783b */ /* 0x000fe20000004200 */
[----:B------:R1:W-:Y:S01]  /*9070*/  MUFU.EX2 R246, R2 ;  /* 0x0000000200f67308 */ /* 0x0003e20000000800 */
[--C-:B------:R-:W-:Y:S06]  /*9080*/  FFMA.FTZ R32, R32, c[0x0][0x2d0], -R148.reuse ;  /* 0x0000b40020207a23 */ /* 0x100fec0000010894 */
[----:B------:R-:W-:Y:S03]  /*9090*/  LDSM.16.MT88.4 R36, [R213] ;  /* 0x00000000d524783b */ /* 0x000fe60000004200 */
[----:B------:R-:W-:Y:S05]  /*90a0*/  MUFU.EX2 R33, R5 ;  /* 0x0000000500217308 */ /* 0x000fea0000000800 */
[----:B------:R-:W-:Y:S05]  /*90b0*/  LDSM.16.MT88.4 R44, [R207+0x4000] ;  /* 0x00400000cf2c783b */ /* 0x000fea0000004200 */
[----:B------:R-:W-:Y:S03]  /*90c0*/  MUFU.EX2 R251, R32 ;  /* 0x0000002000fb7308 */ /* 0x000fe60000000800 */
[----:B------:R-:W-:Y:S01]  /*90d0*/  LDSM.16.MT88.4 R52, [R209+0x4000] ;  /* 0x00400000d134783b */ /* 0x000fe20000004200 */
[--C-:B-1----:R-:W-:Y:S06]  /*90e0*/  FFMA.FTZ R2, R8, c[0x0][0x2d0], -R148.reuse ;  /* 0x0000b40008027a23 */ /* 0x102fec0000010894 */
[----:B------:R1:W3:Y:S01]  /*90f0*/  MUFU.EX2 R43, R2 ;  /* 0x00000002002b7308 */ /* 0x0002e20000000800 */
[----:B------:R-:W-:Y:S01]  /*9100*/  LDSM.16.MT88.4 R60, [R208+0x4000] ;  /* 0x00400000d03c783b */ /* 0x000fe20000004200 */
[--C-:B-1----:R-:W-:Y:S08]  /*9110*/  FFMA.FTZ R2, R9, c[0x0][0x2d0], -R148.reuse ;  /* 0x0000b40009027a23 */ /* 0x102ff00000010894 */
[----:B------:R1:W4:Y:S02]  /*9120*/  MUFU.EX2 R35, R2 ;  /* 0x0000000200237308 */ /* 0x0003240000000800 */
[----:B-1----:R-:W-:Y:S02]  /*9130*/  FSEL R2, R68, RZ, P0 ;  /* 0x000000ff44027208 */ /* 0x002fe40000000000 */
[----:B------:R-:W-:Y:S02]  /*9140*/  FSETP.NEU.FTZ.AND P0, PT, R3, -INF , PT ;  /* 0xff8000000300780b */ /* 0x000fe40003f1d000 */
[----:B---3--:R-:W-:Y:S01]  /*9150*/  F2FP.PACK_AB R144, R43, R246 ;  /* 0x000000f62b90723e */ /* 0x008fe200000000ff */
[----:B------:R-:W-:Y:S01]  /*9160*/  FADD.FTZ R0, -R2, R69 ;  /* 0x0000004502007221 */ /* 0x000fe20000010100 */
[----:B------:R-:W-:Y:S01]  /*9170*/  FSEL R149, R149, RZ, P0 ;  /* 0x000000ff95957208 */ /* 0x000fe20000000000 */
[--C-:B------:R-:W-:Y:S01]  /*9180*/  FFMA.FTZ R69, R152, c[0x0][0x2d0], -R148.reuse ;  /* 0x0000b40098457a23 */ /* 0x100fe20000010894 */
[----:B----4-:R-:W-:Y:S01]  /*9190*/  F2FP.PACK_AB R146, R33, R35 ;  /* 0x000000232192723e */ /* 0x010fe200000000ff */
[----:B------:R-:W-:Y:S02]  /*91a0*/  FMUL.FTZ R0, R0, c[0x0][0x2d0] ;  /* 0x0000b40000007a20 */ /* 0x000fe40000410000 */
[--C-:B------:R-:W-:Y:S02]  /*91b0*/  FFMA.FTZ R48, R48, c[0x0][0x2d0], -R149.reuse ;  /* 0x0000b40030307a23 */ /* 0x100fe40000010895 */
[----:B------:R1:W3:Y:S01]  /*91c0*/  MUFU.EX2 R2, R0 ;  /* 0x0000000000027308 */ /* 0x0002e20000000800 */
[--C-:B--2---:R-:W-:Y:S09]  /*91d0*/  FFMA.FTZ R4, R10, c[0x0][0x2d0], -R149.reuse ;  /* 0x0000b4000a047a23 */ /* 0x104ff20000010895 */
[----:B------:R2:W-:Y:S10]  /*91e0*/  MUFU.EX2 R247, R48 ;  /* 0x0000003000f77308 */ /* 0x0005f40000000800 */
[----:B------:R4:W-:Y:S01]  /*91f0*/  MUFU.EX2 R42, R4 ;  /* 0x00000004002a7308 */ /* 0x0009e20000000800 */
[--C-:B-1----:R-:W-:Y:S02]  /*9200*/  FFMA.FTZ R0, R7, c[0x0][0x2d0], -R149.reuse ;  /* 0x0000b40007007a23 */ /* 0x102fe40000010895 */
[C---:B---3--:R-:W-:Y:S02]  /*9210*/  FMUL.FTZ R5, R2.reuse, R73 ;  /* 0x0000004902057220 */ /* 0x048fe40000410000 */
[C---:B------:R-:W-:Y:S05]  /*9220*/  FMUL.FTZ R8, R2.reuse, R76 ;  /* 0x0000004c02087220 */ /* 0x040fea0000410000 */
[----:B------:R1:W-:Y:S01]  /*9230*/  MUFU.EX2 R245, R0 ;  /* 0x0000000000f57308 */ /* 0x0003e20000000800 */
[C---:B------:R-:W-:Y:S02]  /*9240*/  FMUL.FTZ R9, R2.reuse, R77 ;  /* 0x0000004d02097220 */ /* 0x040fe40000410000 */
[C---:B------:R-:W-:Y:S02]  /*9250*/  FMUL.FTZ R16, R2.reuse, R84 ;  /* 0x0000005402107220 */ /* 0x040fe40000410000 */
[C---:B--2---:R-:W-:Y:S02]  /*9260*/  FMUL.FTZ R48, R2.reuse, R116 ;  /* 0x0000007402307220 */ /* 0x044fe40000410000 */
[C---:B------:R-:W-:Y:S02]  /*9270*/  FMUL.FTZ R17, R2.reuse, R85 ;  /* 0x0000005502117220 */ /* 0x040fe40000410000 */
[C---:B------:R-:W-:Y:S01]  /*9280*/  FMUL.FTZ R24, R2.reuse, R92 ;  /* 0x0000005c02187220 */ /* 0x040fe20000410000 */
[----:B------:R2:W-:Y:S01]  /*9290*/  MUFU.EX2 R116, R69 ;  /* 0x0000004500747308 */ /* 0x0005e20000000800 */
[C---:B------:R-:W-:Y:S02]  /*92a0*/  FMUL.FTZ R25, R2.reuse, R93 ;  /* 0x0000005d02197220 */ /* 0x040fe40000410000 */
[C---:B------:R-:W-:Y:S02]  /*92b0*/  FMUL.FTZ R32, R2.reuse, R100 ;  /* 0x0000006402207220 */ /* 0x040fe40000410000 */
[----:B----4-:R-:W-:Y:S02]  /*92c0*/  FMUL.FTZ R4, R2, R72 ;  /* 0x0000004802047220 */ /* 0x010fe40000410000 */
[--C-:B------:R-:W-:Y:S02]  /*92d0*/  FFMA.FTZ R100, R236, c[0x0][0x2d0], -R148.reuse ;  /* 0x0000b400ec647a23 */ /* 0x100fe40000010894 */
[----:B------:R-:W-:Y:S02]  /*92e0*/  FMUL.FTZ R65, R2, R133 ;  /* 0x0000008502417220 */ /* 0x000fe40000410000 */
[--C-:B-1----:R-:W-:Y:S02]  /*92f0*/  FFMA.FTZ R0, R12, c[0x0][0x2d0], -R149.reuse ;  /* 0x0000b4000c007a23 */ /* 0x102fe40000010895 */
[----:B------:R-:W1:Y:S02]  /*9300*/  LDSM.16.MT88.4 R12, [R207] ;  /* 0x00000000cf0c783b */ /* 0x000e640000004200 */
[----:B------:R3:W4:Y:S01]  /*9310*/  MUFU.EX2 R252, R0 ;  /* 0x0000000000fc7308 */ /* 0x0007220000000800 */
[--C-:B--2---:R-:W-:Y:S09]  /*9320*/  FFMA.FTZ R69, R154, c[0x0][0x2d0], -R148.reuse ;  /* 0x0000b4009a457a23 */ /* 0x104ff20000010894 */
[----:B------:R2:W-:Y:S01]  /*9330*/  MUFU.EX2 R244, R69 ;  /* 0x0000004500f47308 */ /* 0x0005e20000000800 */
[--C-:B---3--:R-:W-:Y:S01]  /*9340*/  FFMA.FTZ R0, R11, c[0x0][0x2d0], -R149.reuse ;  /* 0x0000b4000b007a23 */ /* 0x108fe20000010895 */
[----:B----4-:R-:W-:Y:S08]  /*9350*/  F2FP.PACK_AB R145, R252, R245 ;  /* 0x000000f5fc91723e */ /* 0x010ff000000000ff */
[----:B------:R3:W4:Y:S01]  /*9360*/  MUFU.EX2 R34, R0 ;  /* 0x0000000000227308 */ /* 0x0007220000000800 */
[----:B--2---:R-:W-:Y:S09]  /*9370*/  FFMA.FTZ R69, R156, c[0x0][0x2d0], -R148 ;  /* 0x0000b4009c457a23 */ /* 0x004ff20000010894 */
[----:B------:R2:W-:Y:S01]  /*9380*/  MUFU.EX2 R243, R69 ;  /* 0x0000004500f37308 */ /* 0x0005e20000000800 */
[----:B---3--:R-:W-:Y:S02]  /*9390*/  FSEL R0, R3, RZ, P0 ;  /* 0x000000ff03007208 */ /* 0x008fe40000000000 */
[----:B----4-:R-:W-:Y:S03]  /*93a0*/  F2FP.PACK_AB R147, R42, R34 ;  /* 0x000000222a93723e */ /* 0x010fe600000000ff */
[----:B------:R-:W-:Y:S02]  /*93b0*/  FADD.FTZ R0, -R0, R70 ;  /* 0x0000004600007221 */ /* 0x000fe40000010100 */
[--C-:B------:R-:W-:Y:S02]  /*93c0*/  FFMA.FTZ R70, R237, c[0x0][0x2d0], -R148.reuse ;  /* 0x0000b400ed467a23 */ /* 0x100fe40000010894 */
[----:B------:R-:W-:Y:S02]  /*93d0*/  FMUL.FTZ R0, R0, c[0x0][0x2d0] ;  /* 0x0000b40000007a20 */ /* 0x000fe40000410000 */
[--C-:B--2---:R-:W-:Y:S04]  /*93e0*/  FFMA.FTZ R69, R157, c[0x0][0x2d0], -R148.reuse ;  /* 0x0000b4009d457a23 */ /* 0x104fe80000010894 */
[----:B------:R-:W2:Y:S10]  /*93f0*/  MUFU.EX2 R0, R0 ;  /* 0x0000000000007308 */ /* 0x000eb40000000800 */
[----:B------:R3:W-:Y:S01]  /*9400*/  MUFU.EX2 R242, R69 ;  /* 0x0000004500f27308 */ /* 0x0007e20000000800 */
[C---:B--2---:R-:W-:Y:S02]  /*9410*/  FMUL.FTZ R6, R0.reuse, R74 ;  /* 0x0000004a00067220 */ /* 0x044fe40000410000 */
[C---:B------:R-:W-:Y:S02]  /*9420*/  FMUL.FTZ R7, R0.reuse, R75 ;  /* 0x0000004b00077220 */ /* 0x040fe40000410000 */
[----:B------:R-:W2:Y:S01]  /*9430*/  LDSM.16.MT88.4 R72, [R210+0x4000] ;  /* 0x00400000d248783b */ /* 0x000ea20000004200 */
[C---:B------:R-:W-:Y:S02]  /*9440*/  FMUL.FTZ R10, R0.reuse, R78 ;  /* 0x0000004e000a7220 */ /* 0x040fe40000410000 */
[C---:B------:R-:W-:Y:S02]  /*9450*/  FMUL.FTZ R11, R0.reuse, R79 ;  /* 0x0000004f000b7220 */ /* 0x040fe40000410000 */
[C---:B-1----:R-:W-:Y:S03]  /*9460*/  HMMA.16816.F32 R4, R144.reuse, R12, R4 ;  /* 0x0000000c9004723c */ /* 0x042fe60000001804 */
[----:B------:R-:W1:Y:S02]  /*9470*/  LDSM.16.MT88.4 R76, [R207+0x800] ;  /* 0x00080000cf4c783b */ /* 0x000e640000004200 */
        /* <DEDUP_REMOVED lines=10> */
[----:B------:R-:W4:Y:S01]  /*9520*/  LDSM.16.MT88.4 R80, [R209+0x800] ;  /* 0x00080000d150783b */ /* 0x000f220000004200 */
        /* <DEDUP_REMOVED lines=8> */
[--C-:B---3--:R-:W-:Y:S02]  /*95b0*/  FFMA.FTZ R69, R150, c[0x0][0x2d0], -R149.reuse ;  /* 0x0000b40096457a23 */ /* 0x108fe40000010895 */
[C---:B------:R-:W-:Y:S02]  /*95c0*/  FMUL.FTZ R22, R0.reuse, R90 ;  /* 0x0000005a00167220 */ /* 0x040fe40000410000 */
[----:B------:R3:W-:Y:S02]  /*95d0*/  MUFU.EX2 R240, R69 ;  /* 0x0000004500f07308 */ /* 0x0007e40000000800 */
[C---:B------:R-:W-:Y:S02]  /*95e0*/  FMUL.FTZ R23, R0.reuse, R91 ;  /* 0x0000005b00177220 */ /* 0x040fe40000410000 */
[----:B------:R-:W5:Y:S01]  /*95f0*/  LDSM.16.MT88.4 R88, [R210+0x800] ;  /* 0x00080000d258783b */ /* 0x000f620000004200 */
[C---:B------:R-:W-:Y:S02]  /*9600*/  FMUL.FTZ R51, R0.reuse, R119 ;  /* 0x0000007700337220 */ /* 0x040fe40000410000 */
[C---:B------:R-:W-:Y:S02]  /*9610*/  FMUL.FTZ R66, R0.reuse, R134 ;  /* 0x0000008600427220 */ /* 0x040fe40000410000 */
[C---:B------:R-:W-:Y:S03]  /*9620*/  HMMA.16816.F32 R20, R144.reuse, R28, R20 ;  /* 0x0000001c9014723c */ /* 0x040fe60000001814 */
[----:B------:R-:W-:Y:S04]  /*9630*/  FMUL.FTZ R67, R0, R135 ;  /* 0x0000008700437220 */ /* 0x000fe80000410000 */
[C---:B------:R-:W-:Y:S01]  /*9640*/  FMUL.FTZ R28, R2.reuse, R96 ;  /* 0x00000060021c7220 */ /* 0x040fe20000410000 */
[C---:B------:R-:W-:Y:S04]  /*9650*/  HMMA.16816.F32 R24, R144.reuse, R30, R24 ;  /* 0x0000001e9018723c */ /* 0x040fe80000001818 */
[----:B------:R-:W-:Y:S01]  /*9660*/  FMUL.FTZ R29, R2, R97 ;  /* 0x00000061021d7220 */ /* 0x000fe20000410000 */
[----:B------:R-:W-:Y:S01]  /*9670*/  MOV R97, R35 ;  /* 0x0000002300617202 */ /* 0x000fe20000000f00 */
[C---:B------:R-:W-:Y:S01]  /*9680*/  FMUL.FTZ R35, R0.reuse, R103 ;  /* 0x0000006700237220 */ /* 0x040fe20000410000 */
[----:B------:R-:W-:Y:S01]  /*9690*/  MOV R96, R43 ;  /* 0x0000002b00607202 */ /* 0x000fe20000000f00 */
[C---:B------:R-:W-:Y:S01]  /*96a0*/  FMUL.FTZ R30, R0.reuse, R98 ;  /* 0x00000062001e7220 */ /* 0x040fe20000410000 */
[----:B------:R-:W-:Y:S03]  /*96b0*/  MOV R98, R34 ;  /* 0x0000002200627202 */ /* 0x000fe60000000f00 */
[----:B------:R-:W-:Y:S01]  /*96c0*/  FMUL.FTZ R31, R0, R99 ;  /* 0x00000063001f7220 */ /* 0x000fe20000410000 */
[----:B------:R-:W-:Y:S01]  /*96d0*/  MOV R99, R33 ;  /* 0x0000002100637202 */ /* 0x000fe20000000f00 */
[--C-:B------:R-:W-:Y:S02]  /*96e0*/  FFMA.FTZ R103, R227, c[0x0][0x2d0], -R149.reuse ;  /* 0x0000b400e3677a23 */ /* 0x100fe40000010895 */
[----:B------:R-:W-:Y:S02]  /*96f0*/  FMUL.FTZ R33, R2, R101 ;  /* 0x0000006502217220 */ /* 0x000fe40000410000 */
[--C-:B------:R-:W-:Y:S01]  /*9700*/  FFMA.FTZ R101, R230, c[0x0][0x2d0], -R149.reuse ;  /* 0x0000b400e6657a23 */ /* 0x100fe20000010895 */
[C---:B------:R-:W-:Y:S03]  /*9710*/  HMMA.16816.F32 R28, R144.reuse, R36, R28 ;  /* 0x00000024901c723c */ /* 0x040fe6000000181c */
[----:B------:R-:W-:Y:S02]  /*9720*/  FMUL.FTZ R34, R0, R102 ;  /* 0x0000006600227220 */ /* 0x000fe40000410000 */
[--C-:B------:R-:W-:Y:S02]  /*9730*/  FFMA.FTZ R102, R229, c[0x0][0x2d0], -R149.reuse ;  /* 0x0000b400e5667a23 */ /* 0x100fe40000010895 */
[--C-:B------:R-:W-:Y:S02]  /*9740*/  FFMA.FTZ R36, R40, c[0x0][0x2d0], -R148.reuse ;  /* 0x0000b40028247a23 */ /* 0x100fe40000010894 */
[--C-:B---3--:R-:W-:Y:S01]  /*9750*/  FFMA.FTZ R69, R151, c[0x0][0x2d0], -R149.reuse ;  /* 0x0000b40097457a23 */ /* 0x108fe20000010895 */
[C---:B------:R-:W-:Y:S01]  /*9760*/  HMMA.16816.F32 R32, R144.reuse, R38, R32 ;  /* 0x000000269020723c */ /* 0x040fe20000001820 */
[----:B------:R3:W-:Y:S02]  /*9770*/  MUFU.EX2 R250, R36 ;  /* 0x0000002400fa7308 */ /* 0x0007e40000000800 */
[--C-:B------:R-:W-:Y:S02]  /*9780*/  FFMA.FTZ R40, R41, c[0x0][0x2d0], -R148.reuse ;  /* 0x0000b40029287a23 */ /* 0x100fe40000010894 */
[----:B------:R-:W-:Y:S02]  /*9790*/  FMUL.FTZ R37, R2, R105 ;  /* 0x0000006902257220 */ /* 0x000fe40000410000 */
[C---:B------:R-:W-:Y:S02]  /*97a0*/  FMUL.FTZ R38, R0.reuse, R106 ;  /* 0x0000006a00267220 */ /* 0x040fe40000410000 */
[----:B------:R-:W-:Y:S02]  /*97b0*/  FMUL.FTZ R39, R0, R107 ;  /* 0x0000006b00277220 */ /* 0x000fe40000410000 */
[----:B------:R1:W-:Y:S01]  /*97c0*/  MUFU.EX2 R127, R69 ;  /* 0x00000045007f7308 */ /* 0x0003e20000000800 */
[----:B------:R-:W-:Y:S02]  /*97d0*/  FMUL.FTZ R41, R2, R109 ;  /* 0x0000006d02297220 */ /* 0x000fe40000410000 */
[----:B------:R-:W-:Y:S01]  /*97e0*/  FMUL.FTZ R43, R0, R111 ;  /* 0x0000006f002b7220 */ /* 0x000fe20000410000 */
[----:B------:R-:W-:Y:S06]  /*97f0*/  MOV R111, R97 ;  /* 0x00000061006f7202 */ /* 0x000fec0000000f00 */
[----:B------:R2:W-:Y:S01]  /*9800*/  MUFU.EX2 R249, R40 ;  /* 0x0000002800f97308 */ /* 0x0005e20000000800 */
[C---:B---3--:R-:W-:Y:S02]  /*9810*/  FMUL.FTZ R36, R2.reuse, R104 ;  /* 0x0000006802247220 */ /* 0x048fe40000410000 */
[----:B------:R-:W3:Y:S04]  /*9820*/  LDL.LU R104, [R1+0x8] ;  /* 0x0000080001687983 */ /* 0x000ee80000300800 */
[----:B------:R-:W3:Y:S01]  /*9830*/  LDL.LU R109, [R1+0xc] ;  /* 0x00000c00016d7983 */ /* 0x000ee20000300800 */
[C---:B------:R-:W-:Y:S03]  /*9840*/  HMMA.16816.F32 R36, R144.reuse, R44, R36 ;  /* 0x0000002c9024723c */ /* 0x040fe60000001824 */
[--C-:B-1----:R-:W-:Y:S04]  /*9850*/  FFMA.FTZ R69, R153, c[0x0][0x2d0], -R149.reuse ;  /* 0x0000b40099457a23 */ /* 0x102fe80000010895 */
[--C-:B------:R-:W-:Y:S01]  /*9860*/  FFMA.FTZ R44, R49, c[0x0][0x2d0], -R148.reuse ;  /* 0x0000b400312c7a23 */ /* 0x100fe20000010894 */
[----:B------:R1:W-:Y:S01]  /*9870*/  MUFU.EX2 R126, R69 ;  /* 0x00000045007e7308 */ /* 0x0003e20000000800 */
[C---:B------:R-:W-:Y:S03]  /*9880*/  FMUL.FTZ R45, R2.reuse, R113 ;  /* 0x00000071022d7220 */ /* 0x040fe60000410000 */
[C---:B------:R-:W-:Y:S02]  /*9890*/  FMUL.FTZ R49, R2.reuse, R117 ;  /* 0x0000007502317220 */ /* 0x040fe40000410000 */
[----:B--2---:R-:W-:Y:S01]  /*98a0*/  FMUL.FTZ R40, R2, R108 ;  /* 0x0000006c02287220 */ /* 0x004fe20000410000 */
[----:B------:R-:W-:Y:S01]  /*98b0*/  MOV R108, R42 ;  /* 0x0000002a006c7202 */ /* 0x000fe20000000f00 */
[C---:B------:R-:W-:Y:S01]  /*98c0*/  FMUL.FTZ R42, R0.reuse, R110 ;  /* 0x0000006e002a7220 */ /* 0x040fe20000410000 */
[----:B------:R-:W-:Y:S01]  /*98d0*/  MOV R110, R98 ;  /* 0x00000062006e7202 */ /* 0x000fe20000000f00 */
[----:B------:R2:W-:Y:S05]  /*98e0*/  MUFU.EX2 R248, R44 ;  /* 0x0000002c00f87308 */ /* 0x0005ea0000000800 */
[C---:B------:R-:W-:Y:S07]  /*98f0*/  HMMA.16816.F32 R40, R144.reuse, R46, R40 ;  /* 0x0000002e9028723c */ /* 0x040fee0000001828 */
[C---:B------:R-:W-:Y:S02]  /*9900*/  FMUL.FTZ R46, R0.reuse, R114 ;  /* 0x00000072002e7220 */ /* 0x040fe40000410000 */
[----:B------:R-:W-:Y:S03]  /*9910*/  FMUL.FTZ R47, R0, R115 ;  /* 0x00000073002f7220 */ /* 0x000fe60000410000 */
[--C-:B-1----:R-:W-:Y:S02]  /*9920*/  FFMA.FTZ R69, R155, c[0x0][0x2d0], -R149.reuse ;  /* 0x0000b4009b457a23 */ /* 0x102fe40000010895 */
[----:B--2---:R-:W-:Y:S07]  /*9930*/  FMUL.FTZ R44, R2, R112 ;  /* 0x00000070022c7220 */ /* 0x004fee0000410000 */
[C---:B------:R-:W-:Y:S07]  /*9940*/  HMMA.16816.F32 R44, R144.reuse, R52, R44 ;  /* 0x00000034902c723c */ /* 0x040fee000000182c */
[--C-:B------:R-:W-:Y:S01]  /*9950*/  FFMA.FTZ R52, R56, c[0x0][0x2d0], -R149.reuse ;  /* 0x0000b40038347a23 */ /* 0x100fe20000010895 */
[C---:B------:R-:W-:Y:S03]  /*9960*/  HMMA.16816.F32 R48, R144.reuse, R54, R48 ;  /* 0x000000369030723c */ /* 0x040fe60000001830 */
[----:B------:R1:W2:Y:S01]  /*9970*/  MUFU.EX2 R119, R52 ;  /* 0x0000003400777308 */ /* 0x0002a20000000800 */
[--C-:B------:R-:W-:Y:S02]  /*9980*/  FFMA.FTZ R56, R57, c[0x0][0x2d0], -R149.reuse ;  /* 0x0000b40039387a23 */ /* 0x100fe40000010895 */
[C---:B------:R-:W-:Y:S02]  /*9990*/  FMUL.FTZ R57, R2.reuse, R125 ;  /* 0x0000007d02397220 */ /* 0x040fe40000410000 */
[----:B------:R-:W-:Y:S04]  /*99a0*/  FMUL.FTZ R53, R2, R121 ;  /* 0x0000007902357220 */ /* 0x000fe80000410000 */
[C---:B------:R-:W-:Y:S01]  /*99b0*/  FMUL.FTZ R54, R0.reuse, R122 ;  /* 0x0000007a00367220 */ /* 0x040fe20000410000 */
[----:B------:R2:W-:Y:S01]  /*99c0*/  MUFU.EX2 R125, R69 ;  /* 0x00000045007d7308 */ /* 0x0005e20000000800 */
[----:B------:R-:W-:Y:S09]  /*99d0*/  FMUL.FTZ R55, R0, R123 ;  /* 0x0000007b00377220 */ /* 0x000ff20000410000 */
[----:B------:R4:W-:Y:S01]  /*99e0*/  MUFU.EX2 R118, R56 ;  /* 0x0000003800767308 */ /* 0x0009e20000000800 */
[----:B-1----:R-:W-:Y:S07]  /*99f0*/  FMUL.FTZ R52, R2, R120 ;  /* 0x0000007802347220 */ /* 0x002fee0000410000 */
[C---:B------:R-:W-:Y:S03]  /*9a00*/  HMMA.16816.F32 R52, R144.reuse, R60, R52 ;  /* 0x0000003c9034723c */ /* 0x040fe60000001834 */
[--C-:B--2---:R-:W-:Y:S04]  /*9a10*/  FFMA.FTZ R69, R162, c[0x0][0x2d0], -R148.reuse ;  /* 0x0000b400a2457a23 */ /* 0x104fe80000010894 */
[--C-:B------:R-:W-:Y:S02]  /*9a20*/  FFMA.FTZ R60, R64, c[0x0][0x2d0], -R149.reuse ;  /* 0x0000b400403c7a23 */ /* 0x100fe40000010895 */
[C---:B------:R-:W-:Y:S02]  /*9a30*/  FMUL.FTZ R61, R2.reuse, R129 ;  /* 0x00000081023d7220 */ /* 0x040fe40000410000 */
[----:B------:R1:W2:Y:S01]  /*9a40*/  MUFU.EX2 R117, R60 ;  /* 0x0000003c00757308 */ /* 0x0002a20000000800 */
[C---:B------:R-:W-:Y:S01]  /*9a50*/  FMUL.FTZ R64, R2.reuse, R132 ;  /* 0x0000008402407220 */ /* 0x040fe20000410000 */
[----:B------:R-:W-:Y:S01]  /*9a60*/  MOV R132, R96 ;  /* 0x0000006000847202 */ /* 0x000fe20000000f00 */
[----:B----4-:R-:W-:Y:S07]  /*9a70*/  FMUL.FTZ R56, R2, R124 ;  /* 0x0000007c02387220 */ /* 0x010fee0000410000 */
[C---:B------:R-:W-:Y:S01]  /*9a80*/  HMMA.16816.F32 R56, R144.reuse, R62, R56 ;  /* 0x0000003e9038723c */ /* 0x040fe20000001838 */
[----:B------:R4:W-:Y:S06]  /*9a90*/  MUFU.EX2 R124, R69 ;  /* 0x00000045007c7308 */ /* 0x0009ec0000000800 */
[C---:B------:R-:W-:Y:S02]  /*9aa0*/  FMUL.FTZ R62, R0.reuse, R130 ;  /* 0x00000082003e7220 */ /* 0x040fe40000410000 */
[----:B------:R-:W-:Y:S03]  /*9ab0*/  FMUL.FTZ R63, R0, R131 ;  /* 0x00000083003f7220 */ /* 0x000fe60000410000 */
[----:B-1----:R-:W-:Y:S07]  /*9ac0*/  FMUL.FTZ R60, R2, R128 ;  /* 0x00000080023c7220 */ /* 0x002fee0000410000 */
[C---:B------:R-:W-:Y:S03]  /*9ad0*/  HMMA.16816.F32 R60, R144.reuse, R72, R60 ;  /* 0x00000048903c723c */ /* 0x040fe6000000183c */
[--C-:B----4-:R-:W-:Y:S04]  /*9ae0*/  FFMA.FTZ R69, R163, c[0x0][0x2d0], -R148.reuse ;  /* 0x0000b400a3457a23 */ /* 0x110fe80000010894 */
[----:B------:R-:W-:Y:S01]  /*9af0*/  F2FP.PACK_AB R73, R119, R247 ;  /* 0x000000f77749723e */ /* 0x000fe200000000ff */
[----:B------:R-:W-:Y:S01]  /*9b00*/  HMMA.16816.F32 R64, R144, R74, R64 ;  /* 0x0000004a9040723c */ /* 0x000fe20000001840 */
[----:B------:R1:W-:Y:S03]  /*9b10*/  MUFU.EX2 R239, R69 ;  /* 0x0000004500ef7308 */ /* 0x0003e60000000800 */
[----:B------:R-:W-:Y:S03]  /*9b20*/  F2FP.PACK_AB R72, R250, R251 ;  /* 0x000000fbfa48723e */ /* 0x000fe600000000ff */
[----:B--2---:R-:W-:Y:S02]  /*9b30*/  F2FP.PACK_AB R75, R117, R118 ;  /* 0x00000076754b723e */ /* 0x004fe400000000ff */
[----:B------:R-:W-:Y:S02]  /*9b40*/  F2FP.PACK_AB R74, R248, R249 ;  /* 0x000000f9f84a723e */ /* 0x000fe400000000ff */
[----:B------:R-:W-:Y:S05]  /*9b50*/  MUFU.EX2 R145, R100 ;  /* 0x0000006400917308 */ /* 0x000fea0000000800 */
[C---:B------:R-:W-:Y:S05]  /*9b60*/  HMMA.16816.F32 R4, R72.reuse, R76, R4 ;  /* 0x0000004c4804723c */ /* 0x040fea0000001804 */
[----:B------:R-:W-:Y:S03]  /*9b70*/  MUFU.EX2 R144, R101 ;  /* 0x0000006500907308 */ /* 0x000fe60000000800 */
[C---:B------:R-:W-:Y:S01]  /*9b80*/  HMMA.16816.F32 R8, R72.reuse, R78, R8 ;  /* 0x0000004e4808723c */ /* 0x040fe20000001808 */
[----:B------:R-:W2:Y:S03]  /*9b90*/  LDSM.16.MT88.4 R76, [R207+0x4800] ;  /* 0x00480000cf4c783b */ /* 0x000ea60000004200 */
[--C-:B-1----:R-:W-:Y:S03]  /*9ba0*/  FFMA.FTZ R69, R164, c[0x0][0x2d0], -R148.reuse ;  /* 0x0000b400a4457a23 */ /* 0x102fe60000010894 */
[----:B------:R-:W-:Y:S01]  /*9bb0*/  MUFU.EX2 R146, R70 ;  /* 0x0000004600927308 */ /* 0x000fe20000000800 */
[C---:B------:R-:W-:Y:S08]  /*9bc0*/  HMMA.16816.F32 R12, R72.reuse, R80, R12 ;  /* 0x00000050480c723c */ /* 0x040ff0000000180c */
[C---:B------:R-:W-:Y:S01]  /*9bd0*/  HMMA.16816.F32 R16, R72.reuse, R82, R16 ;  /* 0x000000524810723c */ /* 0x040fe20000001810 */
[----:B------:R1:W-:Y:S01]  /*9be0*/  MUFU.EX2 R107, R69 ;  /* 0x00000045006b7308 */ /* 0x0003e20000000800 */
[----:B------:R-:W4:Y:S06]  /*9bf0*/  LDSM.16.MT88.4 R80, [R209+0x4800] ;  /* 0x00480000d150783b */ /* 0x000f2c0000004200 */
[C---:B------:R-:W-:Y:S03]  /*9c00*/  HMMA.16816.F32 R20, R72.reuse, R84, R20 ;  /* 0x000000544814723c */ /* 0x040fe60000001814 */
[----:B------:R-:W2:Y:S05]  /*9c10*/  MUFU.EX2 R70, R102 ;  /* 0x0000006600467308 */ /* 0x000eaa0000000800 */
[C---:B------:R-:W-:Y:S01]  /*9c20*/  HMMA.16816.F32 R24, R72.reuse, R86, R24 ;  /* 0x000000564818723c */ /* 0x040fe20000001818 */
[----:B------:R-:W4:Y:S07]  /*9c30*/  LDSM.16.MT88.4 R84, [R208+0x4800] ;  /* 0x00480000d054783b */ /* 0x000f2e0000004200 */
[C---:B-----5:R-:W-:Y:S04]  /*9c40*/  HMMA.16816.F32 R28, R72.reuse, R88, R28 ;  /* 0x00000058481c723c */ /* 0x060fe8000000181c */
[----:B-1----:R-:W-:Y:S02]  /*9c50*/  FFMA.FTZ R69, R165, c[0x0][0x2d0], -R148 ;  /* 0x0000b400a5457a23 */ /* 0x002fe40000010894 */
[----:B------:R-:W5:Y:S02]  /*9c60*/  LDL R165, [R1+0x4] ;  /* 0x0000040001a57983 */ /* 0x000f640000100800 */
[C---:B------:R-:W-:Y:S01]  /*9c70*/  HMMA.16816.F32 R32, R72.reuse, R90, R32 ;  /* 0x0000005a4820723c */ /* 0x040fe20000001820 */
[----:B------:R1:W-:Y:S01]  /*9c80*/  MUFU.EX2 R164, R69 ;  /* 0x0000004500a47308 */ /* 0x0003e20000000800 */
[----:B------:R-:W1:Y:S02]  /*9c90*/  LDSM.16.MT88.4 R88, [R210+0x4800] ;  /* 0x00480000d258783b */ /* 0x000e640000004200 */
[----:B--2---:R-:W-:Y:S04]  /*9ca0*/  F2FP.PACK_AB R133, R70, R144 ;  /* 0x000000904685723e */ /* 0x004fe800000000ff */
[C---:B------:R-:W-:Y:S08]  /*9cb0*/  HMMA.16816.F32 R36, R72.reuse, R76, R36 ;  /* 0x0000004c4824723c */ /* 0x040ff00000001824 */
[C---:B------:R-:W-:Y:S01]  /*9cc0*/  HMMA.16816.F32 R40, R72.reuse, R78, R40 ;  /* 0x0000004e4828723c */ /* 0x040fe20000001828 */
[----:B------:R-:W2:Y:S07]  /*9cd0*/  LDSM.16.MT88.4 R76, [R207+0x1000] ;  /* 0x00100000cf4c783b */ /* 0x000eae0000004200 */
[C---:B----4-:R-:W-:Y:S04]  /*9ce0*/  HMMA.16816.F32 R44, R72.reuse, R80, R44 ;  /* 0x00000050482c723c */ /* 0x050fe8000000182c */
[--C-:B-1----:R-:W-:Y:S04]  /*9cf0*/  FFMA.FTZ R69, R158, c[0x0][0x2d0], -R149.reuse ;  /* 0x0000b4009e457a23 */ /* 0x102fe80000010895 */
[C---:B------:R-:W-:Y:S01]  /*9d00*/  HMMA.16816.F32 R48, R72.reuse, R82, R48 ;  /* 0x000000524830723c */ /* 0x040fe20000001830 */
[----:B------:R1:W4:Y:S01]  /*9d10*/  MUFU.EX2 R106, R69 ;  /* 0x00000045006a7308 */ /* 0x0003220000000800 */
[----:B------:R-:W2:Y:S06]  /*9d20*/  LDSM.16.MT88.4 R80, [R208+0x1000] ;  /* 0x00100000d050783b */ /* 0x000eac0000004200 */
[C---:B------:R-:W-:Y:S08]  /*9d30*/  HMMA.16816.F32 R52, R72.reuse, R84, R52 ;  /* 0x000000544834723c */ /* 0x040ff00000001834 */
[C---:B------:R-:W-:Y:S01]  /*9d40*/  HMMA.16816.F32 R56, R72.reuse, R86, R56 ;  /* 0x000000564838723c */ /* 0x040fe20000001838 */
[----:B------:R-:W4:Y:S07]  /*9d50*/  LDSM.16.MT88.4 R84, [R210+0x1000] ;  /* 0x00100000d254783b */ /* 0x000f2e0000004200 */
[C---:B------:R-:W-:Y:S04]  /*9d60*/  HMMA.16816.F32 R60, R72.reuse, R88, R60 ;  /* 0x00000058483c723c */ /* 0x040fe8000000183c */
[----:B-1----:R-:W-:Y:S04]  /*9d70*/  FFMA.FTZ R69, R159, c[0x0][0x2d0], -R149 ;  /* 0x0000b4009f457a23 */ /* 0x002fe80000010895 */
[----:B------:R-:W-:Y:S01]  /*9d80*/  HMMA.16816.F32 R64, R72, R90, R64 ;  /* 0x0000005a4840723c */ /* 0x000fe20000001840 */
[----:B------:R1:W1:Y:S01]  /*9d90*/  MUFU.EX2 R105, R69 ;  /* 0x0000004500697308 */ /* 0x0002620000000800 */
[----:B------:R-:W-:Y:S05]  /*9da0*/  LDSM.16.MT88.4 R88, [R209+0x5000] ;  /* 0x00500000d158783b */ /* 0x000fea0000004200 */
[----:B------:R-:W-:Y:S02]  /*9db0*/  F2FP.PACK_AB R72, R244, R116 ;  /* 0x00000074f448723e */ /* 0x000fe400000000ff */
[----:B------:R-:W-:Y:S03]  /*9dc0*/  F2FP.PACK_AB R73, R127, R240 ;  /* 0x000000f07f49723e */ /* 0x000fe600000000ff */
[----:B------:R-:W-:Y:S02]  /*9dd0*/  F2FP.PACK_AB R75, R125, R126 ;  /* 0x0000007e7d4b723e */ /* 0x000fe400000000ff */
[----:B------:R-:W-:Y:S01]  /*9de0*/  F2FP.PACK_AB R74, R242, R243 ;  /* 0x000000f3f24a723e */ /* 0x000fe200000000ff */
[----:B---3--:R-:W-:Y:S06]  /*9df0*/  FFMA.FTZ R104, R2, R104, R246 ;  /* 0x0000006802687223 */ /* 0x008fec00000100f6 */
[C---:B--2---:R-:W-:Y:S03]  /*9e00*/  HMMA.16816.F32 R4, R72.reuse, R76, R4 ;  /* 0x0000004c4804723c */ /* 0x044fe60000001804 */
[----:B------:R-:W-:Y:S01]  /*9e10*/  FFMA.FTZ R2, R0, R109, R245 ;  /* 0x0000006d00027223 */ /* 0x000fe200000100f5 */
[----:B------:R-:W-:Y:S01]  /*9e20*/  MOV R109, R99 ;  /* 0x00000063006d7202 */ /* 0x000fe20000000f00 */
[--C-:B-1----:R-:W-:Y:S01]  /*9e30*/  FFMA.FTZ R69, R160, c[0x0][0x2d0], -R149.reuse ;  /* 0x0000b400a0457a23 */ /* 0x102fe20000010895 */
[----:B------:R-:W-:Y:S01]  /*9e40*/  LDSM.16.MT88.4 R96, [R209+0x7000] ;  /* 0x00700000d160783b */ /* 0x000fe20000004200 */
[----:B------:R-:W-:Y:S01]  /*9e50*/  FADD.FTZ R0, R132, R104 ;  /* 0x0000006884007221 */ /* 0x000fe20000010000 */
[C---:B------:R-:W-:Y:S01]  /*9e60*/  HMMA.16816.F32 R8, R72.reuse, R78, R8 ;  /* 0x0000004e4808723c */ /* 0x040fe20000001808 */
[----:B------:R1:W2:Y:S03]  /*9e70*/  MUFU.EX2 R163, R69 ;  /* 0x0000004500a37308 */ /* 0x0002a60000000800 */
[----:B------:R-:W-:Y:S02]  /*9e80*/  FADD.FTZ R0, R111, R0 ;  /* 0x000000006f007221 */ /* 0x000fe40000010000 */
[----:B------:R-:W3:Y:S01]  /*9e90*/  LDSM.16.MT88.4 R76, [R207+0x5000] ;  /* 0x00500000cf4c783b */ /* 0x000ee20000004200 */
[----:B------:R-:W-:Y:S01]  /*9ea0*/  FADD.FTZ R2, R252, R2 ;  /* 0x00000002fc027221 */ /* 0x000fe20000010000 */
[C---:B------:R-:W-:Y:S04]  /*9eb0*/  HMMA.16816.F32 R12, R72.reuse, R92, R12 ;  /* 0x0000005c480c723c */ /* 0x040fe8000000180c */
[----:B------:R-:W-:Y:S02]  /*9ec0*/  FADD.FTZ R2, R110, R2 ;  /* 0x000000026e027221 */ /* 0x000fe40000010000 */
[----:B------:R-:W-:Y:S02]  /*9ed0*/  FADD.FTZ R0, R109, R0 ;  /* 0x000000006d007221 */ /* 0x000fe40000010000 */
[C---:B------:R-:W-:Y:S01]  /*9ee0*/  HMMA.16816.F32 R16, R72.reuse, R94, R16 ;  /* 0x0000005e4810723c */ /* 0x040fe20000001810 */
[----:B------:R-:W-:Y:S03]  /*9ef0*/  LDSM.16.MT88.4 R92, [R209+0x1800] ;  /* 0x00180000d15c783b */ /* 0x000fe60000004200 */
[----:B------:R-:W-:Y:S02]  /*9f00*/  FADD.FTZ R2, R108, R2 ;  /* 0x000000026c027221 */ /* 0x000fe40000010000 */
[----:B------:R-:W-:Y:S02]  /*9f10*/  FADD.FTZ R0, R251, R0 ;  /* 0x00000000fb007221 */ /* 0x000fe40000010000 */
[C---:B------:R-:W-:Y:S01]  /*9f20*/  HMMA.16816.F32 R20, R72.reuse, R80, R20 ;  /* 0x000000504814723c */ /* 0x040fe20000001814 */
[----:B------:R-:W-:Y:S03]  /*9f30*/  LDSM.16.MT88.4 R108, [R207+0x7800] ;  /* 0x00780000cf6c783b */ /* 0x000fe60000004200 */
[--C-:B-1----:R-:W-:Y:S02]  /*9f40*/  FFMA.FTZ R69, R161, c[0x0][0x2d0], -R149.reuse ;  /* 0x0000b400a1457a23 */ /* 0x102fe40000010895 */
[----:B------:R-:W-:Y:S02]  /*9f50*/  FADD.FTZ R2, R247, R2 ;  /* 0x00000002f7027221 */ /* 0x000fe40000010000 */
[C---:B------:R-:W-:Y:S01]  /*9f60*/  HMMA.16816.F32 R24, R72.reuse, R82, R24 ;  /* 0x000000524818723c */ /* 0x040fe20000001818 */
[----:B------:R1:W-:Y:S01]  /*9f70*/  MUFU.EX2 R162, R69 ;  /* 0x0000004500a27308 */ /* 0x0003e20000000800 */
[----:B------:R-:W2:Y:S02]  /*9f80*/  LDSM.16.MT88.4 R80, [R208+0x5000] ;  /* 0x00500000d050783b */ /* 0x000ea40000004200 */
[----:B------:R-:W-:Y:S02]  /*9f90*/  FADD.FTZ R2, R119, R2 ;  /* 0x0000000277027221 */ /* 0x000fe40000010000 */
[----:B------:R-:W-:Y:S02]  /*9fa0*/  FADD.FTZ R0, R250, R0 ;  /* 0x00000000fa007221 */ /* 0x000fe40000010000 */
[C---:B----4-:R-:W-:Y:S04]  /*9fb0*/  HMMA.16816.F32 R28, R72.reuse, R84, R28 ;  /* 0x00000054481c723c */ /* 0x050fe8000000181c */
[----:B------:R-:W-:Y:S02]  /*9fc0*/  FADD.FTZ R2, R118, R2 ;  /* 0x0000000276027221 */ /* 0x000fe40000010000 */
[----:B------:R-:W-:Y:S02]  /*9fd0*/  FADD.FTZ R0, R249, R0 ;  /* 0x00000000f9007221 */ /* 0x000fe40000010000 */
[C---:B------:R-:W-:Y:S01]  /*9fe0*/  HMMA.16816.F32 R32, R72.reuse, R86, R32 ;  /* 0x000000564820723c */ /* 0x040fe20000001820 */
[----:B------:R-:W4:Y:S03]  /*9ff0*/  LDSM.16.MT88.4 R84, [R210+0x5000] ;  /* 0x00500000d254783b */ /* 0x000f260000004200 */
[----:B------:R-:W-:Y:S02]  /*a000*/  FADD.FTZ R2, R117, R2 ;  /* 0x0000000275027221 */ /* 0x000fe40000010000 */
[----:B------:R-:W-:Y:S02]  /*a010*/  FADD.FTZ R0, R248, R0 ;  /* 0x00000000f8007221 */ /* 0x000fe40000010000 */
[C---:B---3--:R-:W-:Y:S04]  /*a020*/  HMMA.16816.F32 R36, R72.reuse, R76, R36 ;  /* 0x0000004c4824723c */ /* 0x048fe80000001824 */
[----:B-1----:R-:W-:Y:S02]  /*a030*/  FFMA.FTZ R69, R170, c[0x0][0x2d0], -R148 ;  /* 0x0000b400aa457a23 */ /* 0x002fe40000010894 */
[----:B------:R-:W-:Y:S02]  /*a040*/  FADD.FTZ R0, R116, R0 ;  /* 0x0000000074007221 */ /* 0x000fe40000010000 */
[C---:B------:R-:W-:Y:S01]  /*a050*/  HMMA.16816.F32 R40, R72.reuse, R78, R40 ;  /* 0x0000004e4828723c */ /* 0x040fe20000001828 */
[----:B------:R1:W3:Y:S01]  /*a060*/  MUFU.EX2 R115, R69 ;  /* 0x0000004500737308 */ /* 0x0002e20000000800 */
[----:B------:R-:W3:Y:S02]  /*a070*/  LDSM.16.MT88.4 R76, [R207+0x1800] ;  /* 0x00180000cf4c783b */ /* 0x000ee40000004200 */
[----:B------:R-:W-:Y:S02]  /*a080*/  FADD.FTZ R2, R240, R2 ;  /* 0x00000002f0027221 */ /* 0x000fe40000010000 */
[----:B------:R-:W-:Y:S02]  /*a090*/  FADD.FTZ R0, R244, R0 ;  /* 0x00000000f4007221 */ /* 0x000fe40000010000 */
[C---:B------:R-:W-:Y:S02]  /*a0a0*/  HMMA.16816.F32 R44, R72.reuse, R88, R44 ;  /* 0x00000058482c723c */ /* 0x040fe4000000182c */
[----:B------:R-:W-:Y:S02]  /*a0b0*/  LDSM.16.MT88.4 R116, [R209+0x7800] ;  /* 0x00780000d174783b */ /* 0x000fe40000004200 */
[----:B------:R-:W-:Y:S02]  /*a0c0*/  FADD.FTZ R2, R127, R2 ;  /* 0x000000027f027221 */ /* 0x000fe40000010000 */
[----:B------:R-:W-:Y:S02]  /*a0d0*/  FADD.FTZ R0, R243, R0 ;  /* 0x00000000f3007221 */ /* 0x000fe40000010000 */
[C---:B------:R-:W-:Y:S02]  /*a0e0*/  HMMA.16816.F32 R48, R72.reuse, R90, R48 ;  /* 0x0000005a4830723c */ /* 0x040fe40000001830 */
[----:B------:R-:W3:Y:S02]  /*a0f0*/  LDSM.16.MT88.4 R88, [R208+0x1800] ;  /* 0x00180000d058783b */ /* 0x000ee40000004200 */
[----:B------:R-:W-:Y:S02]  /*a100*/  FADD.FTZ R2, R126, R2 ;  /* 0x000000027e027221 */ /* 0x000fe40000010000 */
[----:B------:R-:W-:Y:S02]  /*a110*/  FADD.FTZ R0, R242, R0 ;  /* 0x00000000f2007221 */ /* 0x000fe40000010000 */
[C---:B--2---:R-:W-:Y:S04]  /*a120*/  HMMA.16816.F32 R52, R72.reuse, R80, R52 ;  /* 0x000000504834723c */ /* 0x044fe80000001834 */
[----:B-1----:R-:W-:Y:S02]  /*a130*/  FFMA.FTZ R69, R171, c[0x0][0x2d0], -R148 ;  /* 0x0000b400ab457a23 */ /* 0x002fe40000010894 */
[----:B------:R-:W-:Y:S02]  /*a140*/  FADD.FTZ R2, R125, R2 ;  /* 0x000000027d027221 */ /* 0x000fe40000010000 */
[C---:B------:R-:W-:Y:S01]  /*a150*/  HMMA.16816.F32 R56, R72.reuse, R82, R56 ;  /* 0x000000524838723c */ /* 0x040fe20000001838 */
[----:B------:R1:W2:Y:S01]  /*a160*/  MUFU.EX2 R161, R69 ;  /* 0x0000004500a17308 */ /* 0x0002a20000000800 */
[----:B------:R-:W2:Y:S02]  /*a170*/  LDSM.16.MT88.4 R80, [R210+0x1800] ;  /* 0x00180000d250783b */ /* 0x000ea40000004200 */
[----:B------:R-:W-:Y:S02]  /*a180*/  FADD.FTZ R0, R124, R0 ;  /* 0x000000007c007221 */ /* 0x000fe40000010000 */
[----:B------:R-:W-:Y:S02]  /*a190*/  FADD.FTZ R2, R106, R2 ;  /* 0x000000026a027221 */ /* 0x000fe40000010000 */
[C---:B----4-:R-:W-:Y:S04]  /*a1a0*/  HMMA.16816.F32 R60, R72.reuse, R84, R60 ;  /* 0x00000054483c723c */ /* 0x050fe8000000183c */
[----:B------:R-:W-:Y:S02]  /*a1b0*/  FADD.FTZ R2, R105, R2 ;  /* 0x0000000269027221 */ /* 0x000fe40000010000 */
[----:B------:R-:W-:Y:S02]  /*a1c0*/  FADD.FTZ R0, R239, R0 ;  /* 0x00000000ef007221 */ /* 0x000fe40000010000 */
[----:B------:R-:W-:Y:S01]  /*a1d0*/  HMMA.16816.F32 R64, R72, R86, R64 ;  /* 0x000000564840723c */ /* 0x000fe20000001840 */
[----:B------:R-:W-:Y:S03]  /*a1e0*/  LDSM.16.MT88.4 R84, [R209+0x5800] ;  /* 0x00580000d154783b */ /* 0x000fe60000004200 */
[----:B------:R-:W-:Y:S02]  /*a1f0*/  FADD.FTZ R0, R107, R0 ;  /* 0x000000006b007221 */ /* 0x000fe40000010000 */
[----:B------:R-:W-:Y:S01]  /*a200*/  FADD.FTZ R2, R163, R2 ;  /* 0x00000002a3027221 */ /* 0x000fe20000010000 */
[----:B------:R-:W-:Y:S01]  /*a210*/  F2FP.PACK_AB R72, R239, R124 ;  /* 0x0000007cef48723e */ /* 0x000fe200000000ff */
[C---:B------:R-:W-:Y:S01]  /*a220*/  FADD.FTZ R0, R164.reuse, R0 ;  /* 0x00000000a4007221 */ /* 0x040fe20000010000 */
[----:B------:R-:W-:Y:S01]  /*a230*/  F2FP.PACK_AB R74, R164, R107 ;  /* 0x0000006ba44a723e */ /* 0x000fe200000000ff */
[----:B------:R-:W-:Y:S02]  /*a240*/  LDSM.16.MT88.4 R124, [R208+0x7800] ;  /* 0x00780000d07c783b */ /* 0x000fe40000004200 */
[----:B-1----:R-:W-:Y:S01]  /*a250*/  FFMA.FTZ R69, R172, c[0x0][0x2d0], -R148 ;  /* 0x0000b400ac457a23 */ /* 0x002fe20000010894 */
[----:B------:R-:W-:Y:S01]  /*a260*/  F2FP.PACK_AB R73, R105, R106 ;  /* 0x0000006a6949723e */ /* 0x000fe200000000ff */
[----:B---3--:R-:W-:Y:S01]  /*a270*/  FADD.FTZ R0, R115, R0 ;  /* 0x0000000073007221 */ /* 0x008fe20000010000 */
[C---:B------:R-:W-:Y:S01]  /*a280*/  F2FP.PACK_AB R75, R162.reuse, R163 ;  /* 0x000000a3a24b723e */ /* 0x040fe200000000ff */
[----:B------:R1:W3:Y:S01]  /*a290*/  MUFU.EX2 R114, R69 ;  /* 0x0000004500727308 */ /* 0x0002e20000000800 */
[----:B------:R-:W-:Y:S02]  /*a2a0*/  FADD.FTZ R2, R162, R2 ;  /* 0x00000002a2027221 */ /* 0x000fe40000010000 */
[----:B--2---:R-:W-:Y:S03]  /*a2b0*/  FADD.FTZ R0, R161, R0 ;  /* 0x00000000a1007221 */ /* 0x004fe60000010000 */
[C---:B------:R-:W-:Y:S08]  /*a2c0*/  HMMA.16816.F32 R4, R72.reuse, R76, R4 ;  /* 0x0000004c4804723c */ /* 0x040ff00000001804 */
[C---:B------:R-:W-:Y:S01]  /*a2d0*/  HMMA.16816.F32 R8, R72.reuse, R78, R8 ;  /* 0x0000004e4808723c */ /* 0x040fe20000001808 */
[----:B------:R-:W2:Y:S07]  /*a2e0*/  LDSM.16.MT88.4 R76, [R207+0x5800] ;  /* 0x00580000cf4c783b */ /* 0x000eae0000004200 */
[C---:B------:R-:W-:Y:S04]  /*a2f0*/  HMMA.16816.F32 R12, R72.reuse, R92, R12 ;  /* 0x0000005c480c723c */ /* 0x040fe8000000180c */
[----:B-1----:R-:W-:Y:S02]  /*a300*/  FFMA.FTZ R69, R173, c[0x0][0x2d0], -R148 ;  /* 0x0000b400ad457a23 */ /* 0x002fe40000010894 */
[----:B---3--:R-:W-:Y:S02]  /*a310*/  FADD.FTZ R0, R114, R0 ;  /* 0x0000000072007221 */ /* 0x008fe40000010000 */
[C---:B------:R-:W-:Y:S01]  /*a320*/  HMMA.16816.F32 R16, R72.reuse, R94, R16 ;  /* 0x0000005e4810723c */ /* 0x040fe20000001810 */
[----:B------:R1:W3:Y:S01]  /*a330*/  MUFU.EX2 R160, R69 ;  /* 0x0000004500a07308 */ /* 0x0002e20000000800 */
[----:B------:R-:W-:Y:S06]  /*a340*/  LDSM.16.MT88.4 R92, [R210+0x5800] ;  /* 0x00580000d25c783b */ /* 0x000fec0000004200 */
[C---:B------:R-:W-:Y:S08]  /*a350*/  HMMA.16816.F32 R20, R72.reuse, R88, R20 ;  /* 0x000000584814723c */ /* 0x040ff00000001814 */
[C---:B------:R-:W-:Y:S01]  /*a360*/  HMMA.16816.F32 R24, R72.reuse, R90, R24 ;  /* 0x0000005a4818723c */ /* 0x040fe20000001818 */
[----:B------:R-:W4:Y:S07]  /*a370*/  LDSM.16.MT88.4 R88, [R208+0x5800] ;  /* 0x00580000d058783b */ /* 0x000f2e0000004200 */
[C---:B------:R-:W-:Y:S04]  /*a380*/  HMMA.16816.F32 R28, R72.reuse, R80, R28 ;  /* 0x00000050481c723c */ /* 0x040fe8000000181c */
[--C-:B-1----:R-:W-:Y:S02]  /*a390*/  FFMA.FTZ R69, R166, c[0x0][0x2d0], -R149.reuse ;  /* 0x0000b400a6457a23 */ /* 0x102fe40000010895 */
[----:B---3--:R-:W-:Y:S02]  /*a3a0*/  FADD.FTZ R0, R160, R0 ;  /* 0x00000000a0007221 */ /* 0x008fe40000010000 */
[C---:B------:R-:W-:Y:S01]  /*a3b0*/  HMMA.16816.F32 R32, R72.reuse, R82, R32 ;  /* 0x000000524820723c */ /* 0x040fe20000001820 */
[----:B------:R1:W3:Y:S01]  /*a3c0*/  MUFU.EX2 R113, R69 ;  /* 0x0000004500717308 */ /* 0x0002e20000000800 */
[----:B------:R-:W-:Y:S06]  /*a3d0*/  LDSM.16.MT88.4 R80, [R209+0x2000] ;  /* 0x00200000d150783b */ /* 0x000fec0000004200 */
[C---:B--2---:R-:W-:Y:S03]  /*a3e0*/  HMMA.16816.F32 R36, R72.reuse, R76, R36 ;  /* 0x0000004c4824723c */ /* 0x044fe60000001824 */
[C---:B-----5:R-:W-:Y:S05]  /*a3f0*/  ISETP.GT.AND P0, PT, R226.reuse, R165, PT ;  /* 0x000000a5e200720c */ /* 0x060fea0003f04270 */
[C---:B------:R-:W-:Y:S01]  /*a400*/  HMMA.16816.F32 R40, R72.reuse, R78, R40 ;  /* 0x0000004e4828723c */ /* 0x040fe20000001828 */
[----:B------:R-:W2:Y:S03]  /*a410*/  LDSM.16.MT88.4 R76, [R207+0x2000] ;  /* 0x00200000cf4c783b */ /* 0x000ea60000004200 */
[----:B------:R-:W-:Y:S04]  /*a420*/  IADD3 R226, R226, -0x1, RZ ;  /* 0xffffffffe2e27810 */ /* 0x000fe80007ffe0ff */
[C---:B------:R-:W-:Y:S04]  /*a430*/  HMMA.16816.F32 R44, R72.reuse, R84, R44 ;  /* 0x00000054482c723c */ /* 0x040fe8000000182c */
[--C-:B-1----:R-:W-:Y:S02]  /*a440*/  FFMA.FTZ R69, R167, c[0x0][0x2d0], -R149.reuse ;  /* 0x0000b400a7457a23 */ /* 0x102fe40000010895 */
[----:B---3--:R-:W-:Y:S02]  /*a450*/  FADD.FTZ R2, R113, R2 ;  /* 0x0000000271027221 */ /* 0x008fe40000010000 */
        /* <DEDUP_REMOVED lines=8> */
[----:B---3--:R-:W-:Y:S02]  /*a4e0*/  FADD.FTZ R2, R112, R2 ;  /* 0x0000000270027221 */ /* 0x008fe40000010000 */
[----:B------:R-:W-:Y:S01]  /*a4f0*/  HMMA.16816.F32 R64, R72, R94, R64 ;  /* 0x0000005e4840723c */ /* 0x000fe20000001840 */
[----:B------:R1:W3:Y:S01]  /*a500*/  MUFU.EX2 R159, R69 ;  /* 0x00000045009f7308 */ /* 0x0002e20000000800 */
[----:B------:R-:W-:Y:S05]  /*a510*/  LDSM.16.MT88.4 R92, [R209+0x2800] ;  /* 0x00280000d15c783b */ /* 0x000fea0000004200 */
[----:B------:R-:W-:Y:S02]  /*a520*/  F2FP.PACK_AB R72, R161, R115 ;  /* 0x00000073a148723e */ /* 0x000fe400000000ff */
[----:B------:R-:W-:Y:S03]  /*a530*/  F2FP.PACK_AB R74, R160, R114 ;  /* 0x00000072a04a723e */ /* 0x000fe600000000ff */
[----:B------:R-:W-:Y:S01]  /*a540*/  F2FP.PACK_AB R73, R112, R113 ;  /* 0x000000717049723e */ /* 0x000fe200000000ff */
[--C-:B-1----:R-:W-:Y:S02]  /*a550*/  FFMA.FTZ R69, R169, c[0x0][0x2d0], -R149.reuse ;  /* 0x0000b400a9457a23 */ /* 0x102fe40000010895 */
[----:B---3--:R-:W-:Y:S02]  /*a560*/  FADD.FTZ R2, R159, R2 ;  /* 0x000000029f027221 */ /* 0x008fe40000010000 */
[----:B------:R1:W3:Y:S02]  /*a570*/  MUFU.EX2 R158, R69 ;  /* 0x00000045009e7308 */ /* 0x0002e40000000800 */
[----:B-1----:R-:W-:Y:S01]  /*a580*/  FFMA.FTZ R69, R202, c[0x0][0x2d0], -R148 ;  /* 0x0000b400ca457a23 */ /* 0x002fe20000010894 */
[C---:B---3--:R-:W-:Y:S01]  /*a590*/  F2FP.PACK_AB R75, R158.reuse, R159 ;  /* 0x0000009f9e4b723e */ /* 0x048fe200000000ff */
[----:B------:R-:W-:Y:S06]  /*a5a0*/  FADD.FTZ R2, R158, R2 ;  /* 0x000000029e027221 */ /* 0x000fec0000010000 */
[----:B------:R1:W3:Y:S01]  /*a5b0*/  MUFU.EX2 R157, R69 ;  /* 0x00000045009d7308 */ /* 0x0002e20000000800 */
[C---:B--2---:R-:W-:Y:S08]  /*a5c0*/  HMMA.16816.F32 R4, R72.reuse, R76, R4 ;  /* 0x0000004c4804723c */ /* 0x044ff00000001804 */
[C---:B------:R-:W-:Y:S01]  /*a5d0*/  HMMA.16816.F32 R8, R72.reuse, R78, R8 ;  /* 0x0000004e4808723c */ /* 0x040fe20000001808 */
[----:B------:R-:W2:Y:S07]  /*a5e0*/  LDSM.16.MT88.4 R76, [R207+0x6000] ;  /* 0x00600000cf4c783b */ /* 0x000eae0000004200 */
[C---:B------:R-:W-:Y:S04]  /*a5f0*/  HMMA.16816.F32 R12, R72.reuse, R80, R12 ;  /* 0x00000050480c723c */ /* 0x040fe8000000180c */
[----:B-1----:R-:W-:Y:S02]  /*a600*/  FFMA.FTZ R69, R203, c[0x0][0x2d0], -R148 ;  /* 0x0000b400cb457a23 */ /* 0x002fe40000010894 */
[----:B---3--:R-:W-:Y:S02]  /*a610*/  FADD.FTZ R0, R157, R0 ;  /* 0x000000009d007221 */ /* 0x008fe40000010000 */
[C---:B------:R-:W-:Y:S01]  /*a620*/  HMMA.16816.F32 R16, R72.reuse, R82, R16 ;  /* 0x000000524810723c */ /* 0x040fe20000001810 */
[----:B------:R1:W3:Y:S01]  /*a630*/  MUFU.EX2 R123, R69 ;  /* 0x00000045007b7308 */ /* 0x0002e20000000800 */
[----:B------:R-:W2:Y:S06]  /*a640*/  LDSM.16.MT88.4 R80, [R209+0x6000] ;  /* 0x00600000d150783b */ /* 0x000eac0000004200 */
[C---:B-----5:R-:W-:Y:S08]  /*a650*/  HMMA.16816.F32 R20, R72.reuse, R84, R20 ;  /* 0x000000544814723c */ /* 0x060ff00000001814 */
[C---:B------:R-:W-:Y:S01]  /*a660*/  HMMA.16816.F32 R24, R72.reuse, R86, R24 ;  /* 0x000000564818723c */ /* 0x040fe20000001818 */
[----:B------:R-:W5:Y:S07]  /*a670*/  LDSM.16.MT88.4 R84, [R208+0x6000] ;  /* 0x00600000d054783b */ /* 0x000f6e0000004200 */
[C---:B----4-:R-:W-:Y:S04]  /*a680*/  HMMA.16816.F32 R28, R72.reuse, R88, R28 ;  /* 0x00000058481c723c */ /* 0x050fe8000000181c */
[----:B-1----:R-:W-:Y:S02]  /*a690*/  FFMA.FTZ R69, R211, c[0x0][0x2d0], -R148 ;  /* 0x0000b400d3457a23 */ /* 0x002fe40000010894 */
[C---:B---3--:R-:W-:Y:S02]  /*a6a0*/  FADD.FTZ R0, R123.reuse, R0 ;  /* 0x000000007b007221 */ /* 0x048fe40000010000 */
[C---:B------:R-:W-:Y:S01]  /*a6b0*/  HMMA.16816.F32 R32, R72.reuse, R90, R32 ;  /* 0x0000005a4820723c */ /* 0x040fe20000001820 */
[----:B------:R1:W3:Y:S01]  /*a6c0*/  MUFU.EX2 R122, R69 ;  /* 0x00000045007a7308 */ /* 0x0002e20000000800 */
[----:B------:R-:W4:Y:S06]  /*a6d0*/  LDSM.16.MT88.4 R88, [R210+0x6000] ;  /* 0x00600000d258783b */ /* 0x000f2c0000004200 */
        /* <DEDUP_REMOVED lines=13> */
[--C-:B-1----:R-:W-:Y:S02]  /*a7b0*/  FFMA.FTZ R69, R174, c[0x0][0x2d0], -R149.reuse ;  /* 0x0000b400ae457a23 */ /* 0x102fe40000010895 */
[C---:B---3--:R-:W-:Y:S02]  /*a7c0*/  FADD.FTZ R0, R156.reuse, R0 ;  /* 0x000000009c007221 */ /* 0x048fe40000010000 */
[----:B------:R-:W-:Y:S01]  /*a7d0*/  HMMA.16816.F32 R64, R72, R90, R64 ;  /* 0x0000005a4840723c */ /* 0x000fe20000001840 */
[----:B------:R1:W3:Y:S01]  /*a7e0*/  MUFU.EX2 R121, R69 ;  /* 0x0000004500797308 */ /* 0x0002e20000000800 */
[----:B------:R-:W-:Y:S05]  /*a7f0*/  LDSM.16.MT88.4 R88, [R209+0x6800] ;  /* 0x00680000d158783b */ /* 0x000fea0000004200 */
[----:B------:R-:W-:Y:S02]  /*a800*/  F2FP.PACK_AB R72, R123, R157 ;  /* 0x0000009d7b48723e */ /* 0x000fe400000000ff */
[----:B------:R-:W-:Y:S03]  /*a810*/  F2FP.PACK_AB R74, R156, R122 ;  /* 0x0000007a9c4a723e */ /* 0x000fe600000000ff */
[--C-:B-1----:R-:W-:Y:S02]  /*a820*/  FFMA.FTZ R69, R175, c[0x0][0x2d0], -R149.reuse ;  /* 0x0000b400af457a23 */ /* 0x102fe40000010895 */
[----:B---3--:R-:W-:Y:S02]  /*a830*/  FADD.FTZ R2, R121, R2 ;  /* 0x0000000279027221 */ /* 0x008fe40000010000 */
[----:B------:R1:W3:Y:S02]  /*a840*/  MUFU.EX2 R120, R69 ;  /* 0x0000004500787308 */ /* 0x0002e40000000800 */
[--C-:B-1----:R-:W-:Y:S01]  /*a850*/  FFMA.FTZ R69, R200, c[0x0][0x2d0], -R149.reuse ;  /* 0x0000b400c8457a23 */ /* 0x102fe20000010895 */
[C---:B---3--:R-:W-:Y:S01]  /*a860*/  F2FP.PACK_AB R73, R120.reuse, R121 ;  /* 0x000000797849723e */ /* 0x048fe200000000ff */
[----:B------:R-:W-:Y:S06]  /*a870*/  FADD.FTZ R2, R120, R2 ;  /* 0x0000000278027221 */ /* 0x000fec0000010000 */
[----:B------:R1:W3:Y:S02]  /*a880*/  MUFU.EX2 R155, R69 ;  /* 0x00000045009b7308 */ /* 0x0002e40000000800 */
[--C-:B-1----:R-:W-:Y:S02]  /*a890*/  FFMA.FTZ R69, R201, c[0x0][0x2d0], -R149.reuse ;  /* 0x0000b400c9457a23 */ /* 0x102fe40000010895 */
[----:B---3--:R-:W-:Y:S06]  /*a8a0*/  FADD.FTZ R2, R155, R2 ;  /* 0x000000029b027221 */ /* 0x008fec0000010000 */
        /* <DEDUP_REMOVED lines=17> */
[C---:B-----5:R-:W-:Y:S04]  /*a9c0*/  HMMA.16816.F32 R28, R72.reuse, R84, R28 ;  /* 0x00000054481c723c */ /* 0x060fe8000000181c */
[----:B-1----:R-:W-:Y:S02]  /*a9d0*/  FFMA.FTZ R69, R233, c[0x0][0x2d0], -R148 ;  /* 0x0000b400e9457a23 */ /* 0x002fe40000010894 */
[C---:B---3--:R-:W-:Y:S02]  /*a9e0*/  FADD.FTZ R0, R131.reuse, R0 ;  /* 0x0000000083007221 */ /* 0x048fe40000010000 */
[C---:B------:R-:W-:Y:S01]  /*a9f0*/  HMMA.16816.F32 R32, R72.reuse, R86, R32 ;  /* 0x000000564820723c */ /* 0x040fe20000001820 */
[----:B------:R1:W3:Y:S01]  /*aa00*/  MUFU.EX2 R130, R69 ;  /* 0x0000004500827308 */ /* 0x0002e20000000800 */
[----:B------:R-:W5:Y:S06]  /*aa10*/  LDSM.16.MT88.4 R84, [R210+0x6800] ;  /* 0x00680000d254783b */ /* 0x000f6c0000004200 */
        /* <DEDUP_REMOVED lines=9> */
[C---:B----4-:R-:W-:Y:S08]  /*aab0*/  HMMA.16816.F32 R52, R72.reuse, R80, R52 ;  /* 0x000000504834723c */ /* 0x050ff00000001834 */
[C---:B------:R-:W-:Y:S01]  /*aac0*/  HMMA.16816.F32 R56, R72.reuse, R82, R56 ;  /* 0x000000524838723c */ /* 0x040fe20000001838 */
[----:B------:R-:W4:Y:S07]  /*aad0*/  LDSM.16.MT88.4 R80, [R209+0x3000] ;  /* 0x00300000d150783b */ /* 0x000f2e0000004200 */
[C---:B-----5:R-:W-:Y:S04]  /*aae0*/  HMMA.16816.F32 R60, R72.reuse, R84, R60 ;  /* 0x00000054483c723c */ /* 0x060fe8000000183c */
[--C-:B-1----:R-:W-:Y:S02]  /*aaf0*/  FFMA.FTZ R69, R218, c[0x0][0x2d0], -R149.reuse ;  /* 0x0000b400da457a23 */ /* 0x102fe40000010895 */
[C---:B---3--:R-:W-:Y:S02]  /*ab00*/  FADD.FTZ R0, R152.reuse, R0 ;  /* 0x0000000098007221 */ /* 0x048fe40000010000 */
[----:B------:R-:W-:Y:S01]  /*ab10*/  HMMA.16816.F32 R64, R72, R86, R64 ;  /* 0x000000564840723c */ /* 0x000fe20000001840 */
[----:B------:R1:W3:Y:S01]  /*ab20*/  MUFU.EX2 R129, R69 ;  /* 0x0000004500817308 */ /* 0x0002e20000000800 */
[----:B------:R-:W5:Y:S05]  /*ab30*/  LDSM.16.MT88.4 R84, [R207+0x7000] ;  /* 0x00700000cf54783b */ /* 0x000f6a0000004200 */
        /* <DEDUP_REMOVED lines=10> */
[----:B------:R-:W-:Y:S06]  /*abe0*/  FFMA.FTZ R149, R225, c[0x0][0x2d0], -R149 ;  /* 0x0000b400e1957a23 */ /* 0x000fec0000010895 */
[----:B------:R-:W1:Y:S01]  /*abf0*/  MUFU.EX2 R150, R69 ;  /* 0x0000004500967308 */ /* 0x000e620000000800 */
[----:B---3--:R-:W-:Y:S09]  /*ac00*/  FADD.FTZ R2, R151, R2 ;  /* 0x0000000297027221 */ /* 0x008ff20000010000 */
[----:B------:R-:W-:Y:S01]  /*ac10*/  MUFU.EX2 R149, R149 ;  /* 0x0000009500957308 */ /* 0x000fe20000000800 */
[----:B-1----:R-:W-:Y:S01]  /*ac20*/  F2FP.PACK_AB R75, R150, R151 ;  /* 0x00000097964b723e */ /* 0x002fe200000000ff */
[--C-:B------:R-:W-:Y:S02]  /*ac30*/  FFMA.FTZ R69, R238, c[0x0][0x2d0], -R148.reuse ;  /* 0x0000b400ee457a23 */ /* 0x100fe40000010894 */
[----:B------:R-:W-:Y:S06]  /*ac40*/  FFMA.FTZ R148, R235, c[0x0][0x2d0], -R148 ;  /* 0x0000b400eb947a23 */ /* 0x000fec0000010894 */
[----:B------:R-:W1:Y:S01]  /*ac50*/  MUFU.EX2 R147, R69 ;  /* 0x0000004500937308 */ /* 0x000e620000000800 */
[C---:B--2---:R-:W-:Y:S08]  /*ac60*/  HMMA.16816.F32 R4, R72.reuse, R76, R4 ;  /* 0x0000004c4804723c */ /* 0x044ff00000001804 */
[C---:B------:R-:W-:Y:S01]  /*ac70*/  HMMA.16816.F32 R8, R72.reuse, R78, R8 ;  /* 0x0000004e4808723c */ /* 0x040fe20000001808 */
[----:B------:R-:W2:Y:S01]  /*ac80*/  LDSM.16.MT88.4 R76, [R208+0x7000] ;  /* 0x00700000d04c783b */ /* 0x000ea20000004200 */
[----:B------:R3:W3:Y:S06]  /*ac90*/  MUFU.EX2 R69, R103 ;  /* 0x0000006700457308 */ /* 0x0006ec0000000800 */
[C---:B----4-:R-:W-:Y:S04]  /*aca0*/  HMMA.16816.F32 R12, R72.reuse, R80, R12 ;  /* 0x00000050480c723c */ /* 0x050fe8000000180c */
[----:B------:R-:W4:Y:S01]  /*acb0*/  MUFU.EX2 R148, R148 ;  /* 0x0000009400947308 */ /* 0x000f220000000800 */
[----:B-1----:R-:W-:Y:S03]  /*acc0*/  F2FP.PACK_AB R132, R146, R147 ;  /* 0x000000939284723e */ /* 0x002fe600000000ff */
[C---:B------:R-:W-:Y:S01]  /*acd0*/  HMMA.16816.F32 R16, R72.reuse, R82, R16 ;  /* 0x000000524810723c */ /* 0x040fe20000001810 */
[----:B------:R-:W1:Y:S07]  /*ace0*/  LDSM.16.MT88.4 R80, [R210+0x7000] ;  /* 0x00700000d250783b */ /* 0x000e6e0000004200 */
[C---:B------:R-:W-:Y:S01]  /*acf0*/  HMMA.16816.F32 R20, R72.reuse, R88, R20 ;  /* 0x000000584814723c */ /* 0x040fe20000001814 */
[----:B---3--:R-:W-:Y:S03]  /*ad00*/  LDSM.16.MT88.4 R100, [R210+0x3800] ;  /* 0x00380000d264783b */ /* 0x008fe60000004200 */
[----:B------:R-:W-:Y:S04]  /*ad10*/  F2FP.PACK_AB R135, R149, R69 ;  /* 0x000000459587723e */ /* 0x000fe800000000ff */
[C---:B------:R-:W-:Y:S01]  /*ad20*/  HMMA.16816.F32 R24, R72.reuse, R90, R24 ;  /* 0x0000005a4818723c */ /* 0x040fe20000001818 */
[----:B------:R-:W-:Y:S03]  /*ad30*/  LDSM.16.MT88.4 R88, [R209+0x3800] ;  /* 0x00380000d158783b */ /* 0x000fe60000004200 */
[----:B----4-:R-:W-:Y:S04]  /*ad40*/  F2FP.PACK_AB R134, R148, R145 ;  /* 0x000000919486723e */ /* 0x010fe800000000ff */
[C---:B------:R-:W-:Y:S08]  /*ad50*/  HMMA.16816.F32 R28, R72.reuse, R92, R28 ;  /* 0x0000005c481c723c */ /* 0x040ff0000000181c */
[C---:B------:R-:W-:Y:S01]  /*ad60*/  HMMA.16816.F32 R32, R72.reuse, R94, R32 ;  /* 0x0000005e4820723c */ /* 0x040fe20000001820 */
[----:B------:R-:W-:Y:S07]  /*ad70*/  LDSM.16.MT88.4 R92, [R208+0x3800] ;  /* 0x00380000d05c783b */ /* 0x000fee0000004200 */
[C---:B-----5:R-:W-:Y:S08]  /*ad80*/  HMMA.16816.F32 R36, R72.reuse, R84, R36 ;  /* 0x000000544824723c */ /* 0x060ff00000001824 */
[C---:B------:R-:W-:Y:S01]  /*ad90*/  HMMA.16816.F32 R40, R72.reuse, R86, R40 ;  /* 0x000000564828723c */ /* 0x040fe20000001828 */
[----:B------:R-:W3:Y:S07]  /*ada0*/  LDSM.16.MT88.4 R84, [R207+0x3800] ;  /* 0x00380000cf54783b */ /* 0x000eee0000004200 */
[C---:B------:R-:W-:Y:S08]  /*adb0*/  HMMA.16816.F32 R44, R72.reuse, R96, R44 ;  /* 0x00000060482c723c */ /* 0x040ff0000000182c */
[C---:B------:R-:W-:Y:S08]  /*adc0*/  HMMA.16816.F32 R48, R72.reuse, R98, R48 ;  /* 0x000000624830723c */ /* 0x040ff00000001830 */
[C---:B--2---:R-:W-:Y:S08]  /*add0*/  HMMA.16816.F32 R52, R72.reuse, R76, R52 ;  /* 0x0000004c4834723c */ /* 0x044ff00000001834 */
[C---:B------:R-:W-:Y:S08]  /*ade0*/  HMMA.16816.F32 R56, R72.reuse, R78, R56 ;  /* 0x0000004e4838723c */ /* 0x040ff00000001838 */
[C---:B-1----:R-:W-:Y:S08]  /*adf0*/  HMMA.16816.F32 R60, R72.reuse, R80, R60 ;  /* 0x00000050483c723c */ /* 0x042ff0000000183c */
[----:B------:R-:W-:Y:S08]  /*ae00*/  HMMA.16816.F32 R64, R72, R82, R64 ;  /* 0x000000524840723c */ /* 0x000ff00000001840 */
[C---:B---3--:R-:W-:Y:S01]  /*ae10*/  HMMA.16816.F32 R72, R132.reuse, R84, R4 ;  /* 0x000000548448723c */ /* 0x048fe20000001804 */
[----:B------:R-:W1:Y:S07]  /*ae20*/  LDSM.16.MT88.4 R4, [R210+0x7800] ;  /* 0x00780000d204783b */ /* 0x000e6e0000004200 */
[C---:B------:R-:W-:Y:S07]  /*ae30*/  HMMA.16816.F32 R76, R132.reuse, R86, R8 ;  /* 0x00000056844c723c */ /* 0x040fee0000001808 */
[-C--:B------:R-:W-:Y:S01]  /*ae40*/  MOV R8, R3.reuse ;  /* 0x0000000300087202 */ /* 0x080fe20000000f00 */
        /* <DEDUP_REMOVED lines=12> */
[C---:B-1----:R-:W-:Y:S07]  /*af10*/  HMMA.16816.F32 R128, R132.reuse, R4, R60 ;  /* 0x000000048480723c */ /* 0x042fee000000183c */
[----:B------:R-:W-:Y:S01]  /*af20*/  FADD.FTZ R4, R150, R2 ;  /* 0x0000000296047221 */ /* 0x000fe20000010000 */
[----:B------:R-:W-:Y:S04]  /*af30*/  HMMA.16816.F32 R132, R132, R6, R64 ;  /* 0x000000068484723c */ /* 0x000fe80000001840 */
[----:B------:R-:W-:Y:S02]  /*af40*/  FADD.FTZ R2, R147, R0 ;  /* 0x0000000093027221 */ /* 0x000fe40000010000 */
[----:B------:R-:W-:Y:S02]  /*af50*/  FADD.FTZ R0, R144, R4 ;  /* 0x0000000490007221 */ /* 0x000fe40000010000 */
[----:B------:R-:W-:Y:S04]  /*af60*/  FADD.FTZ R2, R146, R2 ;  /* 0x0000000292027221 */ /* 0x000fe80000010000 */
[----:B------:R-:W-:Y:S01]  /*af70*/  FADD.FTZ R0, R70, R0 ;  /* 0x0000000046007221 */ /* 0x000fe20000010000 */
[----:B------:R-:W-:Y:S01]  /*af80*/  MOV R70, R3 ;  /* 0x0000000300467202 */ /* 0x000fe20000000f00 */
[----:B------:R-:W-:Y:S02]  /*af90*/  FADD.FTZ R2, R145, R2 ;  /* 0x0000000291027221 */ /* 0x000fe40000010000 */
[----:B------:R-:W-:Y:S01]  /*afa0*/  FADD.FTZ R0, R69, R0 ;  /* 0x0000000045007221 */ /* 0x000fe20000010000 */
[----:B------:R-:W-:Y:S01]  /*afb0*/  MOV R69, R68 ;  /* 0x0000004400457202 */ /* 0x000fe20000000f00 */
[----:B------:R-:W-:Y:S02]  /*afc0*/  FADD.FTZ R2, R148, R2 ;  /* 0x0000000294027221 */ /* 0x000fe40000010000 */
[----:B------:R-:W-:Y:S03]  /*afd0*/  FADD.FTZ R0, R149, R0 ;  /* 0x0000000095007221 */ /* 0x000fe60000010000 */
[----:B------:R1:W-:Y:S04]  /*afe0*/  STL [R1+0x8], R2 ;  /* 0x0000080201007387 */ /* 0x0003e80000100800 */
[----:B------:R1:W-:Y:S02]  /*aff0*/  STL [R1+0xc], R0 ;  /* 0x00000c0001007387 */ /* 0x0003e40000100800 */
[----:B-1----:R-:W-:-:S05]  /*b000*/  @P0 BRA `(.L_x_479) ;  /* 0xffffb3a000000947 */ /* 0x002fca000383ffff */
.L_x_468:
[----:B------:R-:W-:-:S13]  /*b010*/  ISETP.GE.AND P0, PT, R226, RZ, PT ;  /* 0x000000ffe200720c */ /* 0x000fda0003f06270 */
[----:B------:R-:W-:Y:S05]  /*b020*/  @!P0 BRA `(.L_x_480) ;  /* 0x0000441000008947 */ /* 0x000fea0003800000 */
[----:B------:R-:W-:Y:S02]  /*b030*/  MOV R70, R8 ;  /* 0x0000000800467202 */ /* 0x000fe40000000f00 */
[----:B------:R-:W-:Y:S02]  /*b040*/  MOV R69, R68 ;  /* 0x0000004400457202 */ /* 0x000fe40000000f00 */
.L_x_487:
[----:B-1----:R-:W2:Y:S01]  /*b050*/  LDL.64 R6, [R1+0x28] ;  /* 0x0000280001067983 */ /* 0x002ea20000100a00 */
[----:B------:R-:W-:Y:S04]  /*b060*/  DEPBAR.LE SB0, 0x0 ;  /* 0x000080000000791a */ /* 0x000fe80000000000 */
[----:B------:R-:W3:Y:S01]  /*b070*/  LDL R4, [R1+0x38] ;  /* 0x0000380001047983 */ /* 0x000ee20000100800 */
[----:B------:R-:W-:Y:S01]  /*b080*/  WARPSYNC 0xffffffff ;  /* 0xffffffff00007948 */ /* 0x000fe20003800000 */
[----:B------:R-:W-:Y:S01]  /*b090*/  SHF.R.S32.HI R0, RZ, 0x1f, R222 ;  /* 0x0000001fff007819 */ /* 0x000fe200000114de */
[----:B------:R-:W-:Y:S01]  /*b0a0*/  IMAD.WIDE.U32 R2, R222, c[0x0][0x208], RZ ;  /* 0x00008200de027a25 */ /* 0x000fe200078e00ff */
[----:B------:R-:W-:Y:S01]  /*b0b0*/  BAR.SYNC.DEFER_BLOCKING 0x0 ;  /* 0x0000000000007b1d */ /* 0x000fe20000010000 */
[----:B------:R-:W-:Y:S02]  /*b0c0*/  SHF.R.S32.HI R5, RZ, 0x1f, R241 ;  /* 0x0000001fff057819 */ /* 0x000fe400000114f1 */
[----:B------:R-:W-:Y:S01]  /*b0d0*/  IMAD R0, R0, c[0x0][0x208], RZ ;  /* 0x0000820000007a24 */ /* 0x000fe200078e02ff */
[----:B------:R-:W-:Y:S01]  /*b0e0*/  IADD3 R212, R71, 0x7800, RZ ;  /* 0x0000780047d47810 */ /* 0x000fe20007ffe0ff */
[----:B------:R-:W-:Y:S01]  /*b0f0*/  IMAD.SHL.U32 R220, R241, 0x2, RZ ;  /* 0x00000002f1dc7824 */ /* 0x000fe200078e00ff */
[C---:B------:R-:W-:Y:S01]  /*b100*/  IADD3 R211, R71.reuse, 0x7000, RZ ;  /* 0x0000700047d37810 */ /* 0x040fe20007ffe0ff */
[----:B------:R-:W-:Y:S01]  /*b110*/  IMAD R0, R222, c[0x0][0x20c], R0 ;  /* 0x00008300de007a24 */ /* 0x000fe200078e0200 */
[C---:B------:R-:W-:Y:S01]  /*b120*/  IADD3 R203, R71.reuse, 0x6800, RZ ;  /* 0x0000680047cb7810 */ /* 0x040fe20007ffe0ff */
[----:B------:R-:W-:Y:S01]  /*b130*/  IMAD.SHL.U32 R55, R228, 0x2, RZ ;  /* 0x00000002e4377824 */ /* 0x000fe200078e00ff */
[----:B------:R-:W-:Y:S01]  /*b140*/  IADD3 R202, R71, 0x6000, RZ ;  /* 0x0000600047ca7810 */ /* 0x000fe20007ffe0ff */
[----:B------:R-:W-:Y:S01]  /*b150*/  IMAD.IADD R3, R3, 0x1, R0 ;  /* 0x0000000103037824 */ /* 0x000fe200078e0200 */
[----:B------:R-:W-:Y:S02]  /*b160*/  SHF.R.S32.HI R0, RZ, 0x1f, R221 ;  /* 0x0000001fff007819 */ /* 0x000fe400000114dd */
[----:B------:R-:W-:Y:S01]  /*b170*/  IADD3 R201, R71, 0x5800, RZ ;  /* 0x0000580047c97810 */ /* 0x000fe20007ffe0ff */
[----:B------:R-:W-:Y:S01]  /*b180*/  IMAD.WIDE.U32 R2, R221, c[0x0][0x218], R2 ;  /* 0x00008600dd027a25 */ /* 0x000fe200078e0002 */
[C---:B------:R-:W-:Y:S02]  /*b190*/  IADD3 R200, R71.reuse, 0x5000, RZ ;  /* 0x0000500047c87810 */ /* 0x040fe40007ffe0ff */
[----:B------:R-:W-:Y:S01]  /*b1a0*/  IADD3 R68, R71, 0x4800, RZ ;  /* 0x0000480047447810 */ /* 0x000fe20007ffe0ff */
[----:B------:R-:W-:Y:S01]  /*b1b0*/  IMAD R0, R0, c[0x0][0x218], RZ ;  /* 0x0000860000007a24 */ /* 0x000fe200078e02ff */
[----:B------:R-:W-:Y:S03]  /*b1c0*/  SHF.L.U64.HI R60, R241, 0x1, R5 ;  /* 0x00000001f13c7819 */ /* 0x000fe60000010205 */
[----:B------:R-:W-:Y:S01]  /*b1d0*/  IMAD R0, R221, c[0x0][0x21c], R0 ;  /* 0x00008700dd007a24 */ /* 0x000fe200078e0200 */
[----:B------:R1:W4:Y:S04]  /*b1e0*/  LDSM.16.M88.4 R8, [R204] ;  /* 0x00000000cc08783b */ /* 0x0003280000000200 */
[----:B------:R1:W1:Y:S04]  /*b1f0*/  LDSM.16.M88.4 R16, [R204+0x800] ;  /* 0x00080000cc10783b */ /* 0x0002680000000200 */
        /* <DEDUP_REMOVED lines=14> */
[----:B--2---:R-:W-:Y:S04]  /*b2e0*/  IADD3 R36, P0, R6, R2, RZ ;  /* 0x0000000206247210 */ /* 0x004fe80007f1e0ff */
[----:B---3--:R-:W-:Y:S02]  /*b2f0*/  IADD3.X R2, R4, R3, R0, P0, !PT ;  /* 0x0000000304027210 */ /* 0x008fe400007fe400 */
[C---:B------:R-:W-:Y:S02]  /*b300*/  LEA R28, P0, R36.reuse, c[0x0][0x1f8], 0x1 ;  /* 0x00007e00241c7a11 */ /* 0x040fe400078008ff */
[----:B------:R-:W-:Y:S02]  /*b310*/  SHF.R.S32.HI R4, RZ, 0x1f, R228 ;  /* 0x0000001fff047819 */ /* 0x000fe400000114e4 */
[----:B------:R-:W-:Y:S02]  /*b320*/  LEA.HI.X R36, R36, c[0x0][0x1fc], R2, 0x1, P0 ;  /* 0x00007f0024247a11 */ /* 0x000fe400000f0c02 */
[----:B------:R-:W-:Y:S02]  /*b330*/  IADD3 R0, R71, 0x4000, RZ ;  /* 0x0000400047007810 */ /* 0x000fe40007ffe0ff */
[----:B------:R-:W-:Y:S01]  /*b340*/  SHF.L.U64.HI R44, R228, 0x1, R4 ;  /* 0x00000001e42c7819 */ /* 0x000fe20000010204 */
[----:B------:R-:W-:-:S05]  /*b350*/  BRA.DIV ~URZ, `(.L_x_481) ;  /* 0x000086b27f007947 */ /* 0x000fca000b800000 */
[----:B-1--4-:R1:W2:Y:S02]  /*b360*/  SHFL.IDX PT, R29, R36, RZ, 0x181f ;  /* 0x00181fff241d7589 */ /* 0x0122a400000e0000 */
.L_x_530:
[C---:B------:R-:W-:Y:S01]  /*b370*/  HMMA.16816.F32 R4, R136.reuse, R8, RZ ;  /* 0x000000088804723c */ /* 0x040fe200000018ff */
[----:B------:R-:W3:Y:S01]  /*b380*/  SHFL.IDX PT, R38, R28, RZ, 0x181f ;  /* 0x00181fff1c267589 */ /* 0x000ee200000e0000 */
[----:B------:R-:W-:Y:S01]  /*b390*/  BSSY B0, `(.L_x_482) ;  /* 0x00001af000007945 */ /* 0x000fe20003800000 */
[----:B------:R-:W-:Y:S02]  /*b3a0*/  ISETP.GE.AND P0, PT, R228, c[0x0][0x1d4], PT ;  /* 0x00007500e4007a0c */ /* 0x000fe40003f06270 */
[----:B------:R-:W-:Y:S02]  /*b3b0*/  ISETP.GE.AND P2, PT, R241, c[0x0][0x1d4], PT ;  /* 0x00007500f1007a0c */ /* 0x000fe40003f46270 */
[----:B------:R-:W-:Y:S01]  /*b3c0*/  SEL R218, RZ, 0x10, P0 ;  /* 0x00000010ffda7807 */ /* 0x000fe20000000000 */
[C---:B------:R-:W-:Y:S01]  /*b3d0*/  HMMA.16816.F32 R8, R136.reuse, R10, RZ ;  /* 0x0000000a8808723c */ /* 0x040fe200000018ff */
[----:B------:R-:W4:Y:S02]  /*b3e0*/  SHFL.IDX PT, R46, R28, 0x1, 0x181f ;  /* 0x00381f001c2e7f89 */ /* 0x000f2400000e0000 */
[----:B------:R-:W-:Y:S02]  /*b3f0*/  ISETP.NE.U32.AND P6, PT, R218, RZ, PT ;  /* 0x000000ffda00720c */ /* 0x000fe40003fc5070 */
[----:B------:R-:W-:Y:S03]  /*b400*/  SEL R63, RZ, 0x10, P2 ;  /* 0x00000010ff3f7807 */ /* 0x000fe60001000000 */
[C---:B------:R-:W-:Y:S01]  /*b410*/  HMMA.16816.F32 R12, R136.reuse, R16, RZ ;  /* 0x00000010880c723c */ /* 0x040fe200000018ff */
[----:B------:R-:W5:Y:S07]  /*b420*/  SHFL.IDX PT, R37, R36, 0x1, 0x181f ;  /* 0x00381f0024257f89 */ /* 0x000f6e00000e0000 */
[C---:B------:R-:W-:Y:S01]  /*b430*/  HMMA.16816.F32 R16, R136.reuse, R18, RZ ;  /* 0x000000128810723c */ /* 0x040fe200000018ff */
[----:B------:R-:W1:Y:S07]  /*b440*/  SHFL.IDX PT, R45, R28, 0x2, 0x181f ;  /* 0x00581f001c2d7f89 */ /* 0x000e6e00000e0000 */
[C---:B------:R-:W-:Y:S01]  /*b450*/  HMMA.16816.F32 R20, R136.reuse, R24, RZ ;  /* 0x000000188814723c */ /* 0x040fe200000018ff */
[----:B------:R-:W2:Y:S07]  /*b460*/  SHFL.IDX PT, R54, R36, 0x2, 0x181f ;  /* 0x00581f0024367f89 */ /* 0x000eae00000e0000 */
[C---:B------:R-:W-:Y:S01]  /*b470*/  HMMA.16816.F32 R24, R136.reuse, R26, RZ ;  /* 0x0000001a8818723c */ /* 0x040fe200000018ff */
[----:B------:R1:W2:Y:S08]  /*b480*/  SHFL.IDX PT, R62, R28, 0x3, 0x181f ;  /* 0x00781f001c3e7f89 */ /* 0x0002b000000e0000 */
[----:B------:R2:W2:Y:S03]  /*b490*/  SHFL.IDX PT, R61, R36, 0x3, 0x181f ;  /* 0x00781f00243d7f89 */ /* 0x0004a600000e0000 */
[CC--:B---3--:R-:W-:Y:S02]  /*b4a0*/  IADD3 R2, P4, R38.reuse, R55.reuse, RZ ;  /* 0x0000003726027210 */ /* 0x0c8fe40007f9e0ff */
[----:B------:R-:W-:Y:S02]  /*b4b0*/  IADD3 R38, P5, R38, R220, RZ ;  /* 0x000000dc26267210 */ /* 0x000fe40007fbe0ff */
[C---:B--2---:R-:W-:Y:S02]  /*b4c0*/  IADD3.X R3, R29.reuse, R44, RZ, P4, !PT ;  /* 0x0000002c1d037210 */ /* 0x044fe400027fe4ff */
[----:B------:R-:W-:Y:S02]  /*b4d0*/  IADD3.X R39, R29, R60, RZ, P5, !PT ;  /* 0x0000003c1d277210 */ /* 0x000fe40002ffe4ff */
[CC--:B----4-:R-:W-:Y:S01]  /*b4e0*/  IADD3 R52, P4, R46.reuse, R55.reuse, RZ ;  /* 0x000000372e347210 */ /* 0x0d0fe20007f9e0ff */
[----:B------:R2:W-:Y:S01]  /*b4f0*/  LDGSTS.E.BYPASS.LTC128B.128 [R219+0x100], [R2.64], !P0 ;  /* 0x0010000002db7fae */ /* 0x0005e2000c101d46 */
[----:B------:R-:W-:Y:S01]  /*b500*/  IADD3 R46, P5, R46, R220, RZ ;  /* 0x000000dc2e2e7210 */ /* 0x000fe20007fbe0ff */
[C---:B-1----:R-:W-:Y:S01]  /*b510*/  HMMA.16816.F32 R28, R136.reuse, R32, RZ ;  /* 0x00000020881c723c */ /* 0x042fe200000018ff */
[C---:B-----5:R-:W-:Y:S02]  /*b520*/  IADD3.X R53, R37.reuse, R44, RZ, P4, !PT ;  /* 0x0000002c25357210 */ /* 0x060fe400027fe4ff */
[----:B------:R-:W-:Y:S03]  /*b530*/  IADD3.X R47, R37, R60, RZ, P5, !PT ;  /* 0x0000003c252f7210 */ /* 0x000fe60002ffe4ff */
[----:B------:R1:W-:Y:S01]  /*b540*/  LDGSTS.E.BYPASS.LTC128B.128 [R219+0x4100], [R38.64], !P2 ;  /* 0x0410000026db7fae */ /* 0x0003e2000d101d46 */
[C---:B------:R-:W-:Y:S01]  /*b550*/  ISETP.NE.U32.AND P5, PT, R63.reuse, RZ, PT ;  /* 0x000000ff3f00720c */ /* 0x040fe20003fa5070 */
[C---:B------:R-:W-:Y:S01]  /*b560*/  HMMA.16816.F32 R32, R136.reuse, R34, RZ ;  /* 0x000000228820723c */ /* 0x040fe200000018ff */
[----:B------:R-:W-:Y:S05]  /*b570*/  IADD3 R63, -R63, 0x10, RZ ;  /* 0x000000103f3f7810 */ /* 0x000fea0007ffe1ff */
[----:B------:R3:W-:Y:S01]  /*b580*/  LDGSTS.E.BYPASS.LTC128B.128 [R219+0x1100], [R52.64], !P0 ;  /* 0x0110000034db7fae */ /* 0x0007e2000c101d46 */
[----:B------:R-:W-:Y:S07]  /*b590*/  LOP3.LUT R63, R63, 0xf, RZ, 0xc0, !PT ;  /* 0x0000000f3f3f7812 */ /* 0x000fee00078ec0ff */
[----:B------:R4:W-:Y:S01]  /*b5a0*/  LDGSTS.E.BYPASS.LTC128B.128 [R219+0x5100], [R46.64], !P2 ;  /* 0x051000002edb7fae */ /* 0x0009e2000d101d46 */
[C---:B--2---:R-:W-:Y:S04]  /*b5b0*/  IADD3 R2, P4, R45.reuse, R55, RZ ;  /* 0x000000372d027210 */ /* 0x044fe80007f9e0ff */
[----:B------:R-:W-:Y:S01]  /*b5c0*/  IADD3.X R3, R54, R44, RZ, P4, !PT ;  /* 0x0000002c36037210 */ /* 0x000fe200027fe4ff */
[C---:B-1----:R-:W-:Y:S04]  /*b5d0*/  HMMA.16816.F32 R36, R136.reuse, R40, RZ ;  /* 0x000000288824723c */ /* 0x042fe800000018ff */
[----:B------:R1:W-:Y:S04]  /*b5e0*/  LDGSTS.E.BYPASS.LTC128B.128 [R219+0x2100], [R2.64], !P0 ;  /* 0x0210000002db7fae */ /* 0x0003e8000c101d46 */
[C---:B------:R-:W-:Y:S01]  /*b5f0*/  HMMA.16816.F32 R40, R136.reuse, R42, RZ ;  /* 0x0000002a8828723c */ /* 0x040fe200000018ff */
[----:B---3--:R-:W-:Y:S04]  /*b600*/  IADD3 R52, -R218, 0x10, RZ ;  /* 0x00000010da347810 */ /* 0x008fe80007ffe1ff */
[----:B------:R-:W-:Y:S02]  /*b610*/  LOP3.LUT R52, R52, 0xf, RZ, 0xc0, !PT ;  /* 0x0000000f34347812 */ /* 0x000fe400078ec0ff */
[----:B-1----:R-:W-:Y:S05]  /*b620*/  IADD3 R2, P0, R45, R220, RZ ;  /* 0x000000dc2d027210 */ /* 0x002fea0007f1e0ff */
[----:B------:R-:W-:Y:S02]  /*b630*/  IADD3.X R3, R54, R60, RZ, P0, !PT ;  /* 0x0000003c36037210 */ /* 0x000fe400007fe4ff */
[-C--:B------:R-:W-:Y:S03]  /*b640*/  IADD3 R52, P4, P0, R52, R62.reuse, R55 ;  /* 0x0000003e34347210 */ /* 0x080fe6000789e037 */
[----:B------:R1:W-:Y:S01]  /*b650*/  LDGSTS.E.BYPASS.LTC128B.128 [R219+0x6100], [R2.64], !P2 ;  /* 0x0610000002db7fae */ /* 0x0003e2000d101d46 */
[-C--:B------:R-:W-:Y:S02]  /*b660*/  IADD3.X R53, RZ, R61.reuse, R44, P4, P0 ;  /* 0x0000003dff357210 */ /* 0x080fe400027e042c */
[C---:B----4-:R-:W-:Y:S01]  /*b670*/  HMMA.16816.F32 R44, R136.reuse, R48, RZ ;  /* 0x00000030882c723c */ /* 0x050fe200000018ff */
[----:B------:R-:W-:Y:S04]  /*b680*/  IADD3 R62, P4, P0, R63, R62, R220 ;  /* 0x0000003e3f3e7210 */ /* 0x000fe8000789e0dc */
[----:B------:R2:W-:Y:S01]  /*b690*/  LDGSTS.E.BYPASS.LTC128B.128.ZFILL [R219+0x3100], [R52.64], P6 ;  /* 0x0310000034db7fae */ /* 0x0005e2000b141d46 */
[----:B------:R-:W-:Y:S02]  /*b6a0*/  IADD3.X R63, RZ, R61, R60, P4, P0 ;  /* 0x0000003dff3f7210 */ /* 0x000fe400027e043c */
[C---:B------:R-:W-:Y:S01]  /*b6b0*/  HMMA.16816.F32 R48, R136.reuse, R50, RZ ;  /* 0x000000328830723c */ /* 0x040fe200000018ff */
[----:B------:R-:W-:Y:S04]  /*b6c0*/  ISETP.GE.AND P0, PT, R226, 0x1, PT ;  /* 0x00000001e200780c */ /* 0x000fe80003f06270 */
[----:B------:R3:W-:Y:S08]  /*b6d0*/  LDGSTS.E.BYPASS.LTC128B.128.ZFILL [R219+0x7100], [R62.64], P5 ;  /* 0x071000003edb7fae */ /* 0x0007f0000a941d46 */
[----:B------:R-:W0:Y:S01]  /*b6e0*/  LDGDEPBAR ;  /* 0x00000000000079af */ /* 0x000e220000000000 */
[C---:B--2---:R-:W-:Y:S08]  /*b6f0*/  HMMA.16816.F32 R52, R136.reuse, R56, RZ ;  /* 0x000000388834723c */ /* 0x044ff000000018ff */
[C---:B------:R-:W-:Y:S08]  /*b700*/  HMMA.16816.F32 R56, R136.reuse, R58, RZ ;  /* 0x0000003a8838723c */ /* 0x040ff000000018ff */
[C---:B---3--:R-:W-:Y:S08]  /*b710*/  HMMA.16816.F32 R60, R136.reuse, R64, RZ ;  /* 0x00000040883c723c */ /* 0x048ff000000018ff */
[----:B------:R-:W-:Y:S08]  /*b720*/  HMMA.16816.F32 R64, R136, R66, RZ ;  /* 0x000000428840723c */ /* 0x000ff000000018ff */
[C---:B------:R-:W-:Y:S08]  /*b730*/  HMMA.16816.F32 R4, R140.reuse, R144, R4 ;  /* 0x000000908c04723c */ /* 0x040ff00000001804 */
[C---:B------:R-:W-:Y:S01]  /*b740*/  HMMA.16816.F32 R8, R140.reuse, R146, R8 ;  /* 0x000000928c08723c */ /* 0x040fe20000001808 */
[----:B------:R-:W2:Y:S07]  /*b750*/  LDSM.16.M88.4 R144, [R206] ;  /* 0x00000000ce90783b */ /* 0x000eae0000000200 */
        /* <DEDUP_REMOVED lines=20> */
[----:B------:R-:W-:Y:S07]  /*b8a0*/  LDSM.16.M88.4 R172, [R202] ;  /* 0x00000000caac783b */ /* 0x000fee0000000200 */
[C---:B--2---:R-:W-:Y:S08]  /*b8b0*/  HMMA.16816.F32 R4, R176.reuse, R144, R4 ;  /* 0x00000090b004723c */ /* 0x044ff00000001804 */
[C---:B------:R-:W-:Y:S01]  /*b8c0*/  HMMA.16816.F32 R8, R176.reuse, R146, R8 ;  /* 0x00000092b008723c */ /* 0x040fe20000001808 */
[----:B------:R-:W2:Y:S07]  /*b8d0*/  LDSM.16.M88.4 R144, [R206+0x3800] ;  /* 0x00380000ce90783b */ /* 0x000eae0000000200 */
[C---:B---3--:R-:W-:Y:S08]  /*b8e0*/  HMMA.16816.F32 R12, R176.reuse, R148, R12 ;  /* 0x00000094b00c723c */ /* 0x048ff0000000180c */
[C---:B------:R-:W-:Y:S01]  /*b8f0*/  HMMA.16816.F32 R16, R176.reuse, R150, R16 ;  /* 0x00000096b010723c */ /* 0x040fe20000001810 */
[----:B------:R-:W3:Y:S07]  /*b900*/  LDSM.16.M88.4 R148, [R205+-0x4000] ;  /* 0xffc00000cd94783b */ /* 0x000eee0000000200 */
[C---:B----4-:R-:W-:Y:S08]  /*b910*/  HMMA.16816.F32 R20, R176.reuse, R152, R20 ;  /* 0x00000098b014723c */ /* 0x050ff00000001814 */
[C---:B------:R-:W-:Y:S01]  /*b920*/  HMMA.16816.F32 R24, R176.reuse, R154, R24 ;  /* 0x0000009ab018723c */ /* 0x040fe20000001818 */
[----:B------:R-:W4:Y:S07]  /*b930*/  LDSM.16.M88.4 R152, [R205+-0x3800] ;  /* 0xffc80000cd98783b */ /* 0x000f2e0000000200 */
[C---:B-----5:R-:W-:Y:S08]  /*b940*/  HMMA.16816.F32 R28, R176.reuse, R156, R28 ;  /* 0x0000009cb01c723c */ /* 0x060ff0000000181c */
[C---:B------:R-:W-:Y:S01]  /*b950*/  HMMA.16816.F32 R32, R176.reuse, R158, R32 ;  /* 0x0000009eb020723c */ /* 0x040fe20000001820 */
[----:B------:R-:W5:Y:S07]  /*b960*/  LDSM.16.M88.4 R156, [R205+-0x3000] ;  /* 0xffd00000cd9c783b */ /* 0x000f6e0000000200 */
[C---:B-1----:R-:W-:Y:S08]  /*b970*/  HMMA.16816.F32 R36, R176.reuse, R160, R36 ;  /* 0x000000a0b024723c */ /* 0x042ff00000001824 */
[C---:B------:R-:W-:Y:S01]  /*b980*/  HMMA.16816.F32 R40, R176.reuse, R162, R40 ;  /* 0x000000a2b028723c */ /* 0x040fe20000001828 */
[----:B------:R-:W1:Y:S07]  /*b990*/  LDSM.16.M88.4 R160, [R205+-0x2800] ;  /* 0xffd80000cda0783b */ /* 0x000e6e0000000200 */
[C---:B------:R-:W-:Y:S08]  /*b9a0*/  HMMA.16816.F32 R44, R176.reuse, R164, R44 ;  /* 0x000000a4b02c723c */ /* 0x040ff0000000182c */
[C---:B------:R-:W-:Y:S01]  /*b9b0*/  HMMA.16816.F32 R48, R176.reuse, R166, R48 ;  /* 0x000000a6b030723c */ /* 0x040fe20000001830 */
[----:B------:R-:W1:Y:S07]  /*b9c0*/  LDSM.16.M88.4 R164, [R205+-0x2000] ;  /* 0xffe00000cda4783b */ /* 0x000e6e0000000200 */
[C---:B------:R-:W-:Y:S08]  /*b9d0*/  HMMA.16816.F32 R52, R176.reuse, R168, R52 ;  /* 0x000000a8b034723c */ /* 0x040ff00000001834 */
[C---:B------:R-:W-:Y:S01]  /*b9e0*/  HMMA.16816.F32 R56, R176.reuse, R170, R56 ;  /* 0x000000aab038723c */ /* 0x040fe20000001838 */
[----:B------:R-:W1:Y:S07]  /*b9f0*/  LDSM.16.M88.4 R168, [R205+-0x1800] ;  /* 0xffe80000cda8783b */ /* 0x000e6e0000000200 */
[C---:B--2---:R-:W-:Y:S08]  /*ba00*/  HMMA.16816.F32 R60, R176.reuse, R144, R60 ;  /* 0x00000090b03c723c */ /* 0x044ff0000000183c */
[----:B------:R-:W-:Y:S01]  /*ba10*/  HMMA.16816.F32 R64, R176, R146, R64 ;  /* 0x00000092b040723c */ /* 0x000fe20000001840 */
[----:B------:R-:W2:Y:S07]  /*ba20*/  LDSM.16.M88.4 R144, [R205+-0x1000] ;  /* 0xfff00000cd90783b */ /* 0x000eae0000000200 */
[C---:B---3--:R-:W-:Y:S08]  /*ba30*/  HMMA.16816.F32 R4, R180.reuse, R148, R4 ;  /* 0x00000094b404723c */ /* 0x048ff00000001804 */
[C---:B------:R-:W-:Y:S01]  /*ba40*/  HMMA.16816.F32 R8, R180.reuse, R150, R8 ;  /* 0x00000096b408723c */ /* 0x040fe20000001808 */
[----:B------:R-:W3:Y:S07]  /*ba50*/  LDSM.16.M88.4 R148, [R205+-0x800] ;  /* 0xfff80000cd94783b */ /* 0x000eee0000000200 */
        /* <DEDUP_REMOVED lines=15> */
[C---:B--2---:R-:W-:Y:S08]  /*bb50*/  HMMA.16816.F32 R52, R180.reuse, R144, R52 ;  /* 0x00000090b434723c */ /* 0x044ff00000001834 */
[C---:B------:R-:W-:Y:S01]  /*bb60*/  HMMA.16816.F32 R56, R180.reuse, R146, R56 ;  /* 0x00000092b438723c */ /* 0x040fe20000001838 */
[----:B------:R-:W2:Y:S07]  /*bb70*/  LDSM.16.M88.4 R144, [R204+0x6800] ;  /* 0x00680000cc90783b */ /* 0x000eae0000000200 */
[C---:B---3--:R-:W-:Y:S08]  /*bb80*/  HMMA.16816.F32 R60, R180.reuse, R148, R60 ;  /* 0x00000094b43c723c */ /* 0x048ff0000000183c */
[----:B------:R-:W-:Y:S01]  /*bb90*/  HMMA.16816.F32 R64, R180, R150, R64 ;  /* 0x00000096b440723c */ /* 0x000fe20000001840 */
[----:B------:R-:W3:Y:S07]  /*bba0*/  LDSM.16.M88.4 R148, [R204+0x7000] ;  /* 0x00700000cc94783b */ /* 0x000eee0000000200 */
[C---:B----4-:R-:W-:Y:S08]  /*bbb0*/  HMMA.16816.F32 R4, R184.reuse, R152, R4 ;  /* 0x00000098b804723c */ /* 0x050ff00000001804 */
[C---:B------:R-:W-:Y:S01]  /*bbc0*/  HMMA.16816.F32 R8, R184.reuse, R154, R8 ;  /* 0x0000009ab808723c */ /* 0x040fe20000001808 */
[----:B------:R-:W4:Y:S07]  /*bbd0*/  LDSM.16.M88.4 R152, [R204+0x7800] ;  /* 0x00780000cc98783b */ /* 0x000f2e0000000200 */
[C---:B-----5:R-:W-:Y:S08]  /*bbe0*/  HMMA.16816.F32 R12, R184.reuse, R156, R12 ;  /* 0x0000009cb80c723c */ /* 0x060ff0000000180c */
[C---:B------:R-:W-:Y:S01]  /*bbf0*/  HMMA.16816.F32 R16, R184.reuse, R158, R16 ;  /* 0x0000009eb810723c */ /* 0x040fe20000001810 */
[----:B------:R-:W5:Y:S07]  /*bc00*/  LDSM.16.M88.4 R156, [R0] ;  /* 0x00000000009c783b */ /* 0x000f6e0000000200 */
[C---:B-1----:R-:W-:Y:S08]  /*bc10*/  HMMA.16816.F32 R20, R184.reuse, R160, R20 ;  /* 0x000000a0b814723c */ /* 0x042ff00000001814 */
[C---:B------:R-:W-:Y:S01]  /*bc20*/  HMMA.16816.F32 R24, R184.reuse, R162, R24 ;  /* 0x000000a2b818723c */ /* 0x040fe20000001818 */
[----:B------:R-:W1:Y:S07]  /*bc30*/  LDSM.16.M88.4 R160, [R68] ;  /* 0x0000000044a0783b */ /* 0x000e6e0000000200 */
[C---:B------:R-:W-:Y:S08]  /*bc40*/  HMMA.16816.F32 R28, R184.reuse, R164, R28 ;  /* 0x000000a4b81c723c */ /* 0x040ff0000000181c */
[C---:B------:R-:W-:Y:S01]  /*bc50*/  HMMA.16816.F32 R32, R184.reuse, R166, R32 ;  /* 0x000000a6b820723c */ /* 0x040fe20000001820 */
[----:B------:R-:W1:Y:S07]  /*bc60*/  LDSM.16.M88.4 R164, [R200] ;  /* 0x00000000c8a4783b */ /* 0x000e6e0000000200 */
[C---:B------:R-:W-:Y:S08]  /*bc70*/  HMMA.16816.F32 R36, R184.reuse, R168, R36 ;  /* 0x000000a8b824723c */ /* 0x040ff00000001824 */
[C---:B------:R-:W-:Y:S01]  /*bc80*/  HMMA.16816.F32 R40, R184.reuse, R170, R40 ;  /* 0x000000aab828723c */ /* 0x040fe20000001828 */
[----:B------:R-:W1:Y:S07]  /*bc90*/  LDSM.16.M88.4 R168, [R201] ;  /* 0x00000000c9a8783b */ /* 0x000e6e0000000200 */
[C---:B--2---:R-:W-:Y:S01]  /*bca0*/  HMMA.16816.F32 R44, R184.reuse, R144, R44 ;  /* 0x00000090b82c723c */ /* 0x044fe2000000182c */
[----:B------:R-:W2:Y:S07]  /*bcb0*/  LDSM.16.M88.4 R200, [R203] ;  /* 0x00000000cbc8783b */ /* 0x000eae0000000200 */
[C---:B------:R-:W-:Y:S01]  /*bcc0*/  HMMA.16816.F32 R48, R184.reuse, R146, R48 ;  /* 0x00000092b830723c */ /* 0x040fe20000001830 */
[----:B------:R-:W1:Y:S07]  /*bcd0*/  LDSM.16.M88.4 R144, [R211] ;  /* 0x00000000d390783b */ /* 0x000e6e0000000200 */
[C---:B---3--:R-:W-:Y:S08]  /*bce0*/  HMMA.16816.F32 R52, R184.reuse, R148, R52 ;  /* 0x00000094b834723c */ /* 0x048ff00000001834 */
[C---:B------:R-:W-:Y:S01]  /*bcf0*/  HMMA.16816.F32 R56, R184.reuse, R150, R56 ;  /* 0x00000096b838723c */ /* 0x040fe20000001838 */
[----:B------:R-:W3:Y:S07]  /*bd00*/  LDSM.16.M88.4 R148, [R212] ;  /* 0x00000000d494783b */ /* 0x000eee0000000200 */
[C---:B----4-:R-:W-:Y:S08]  /*bd10*/  HMMA.16816.F32 R60, R184.reuse, R152, R60 ;  /* 0x00000098b83c723c */ /* 0x050ff0000000183c */
[----:B------:R-:W-:Y:S01]  /*bd20*/  HMMA.16816.F32 R64, R184, R154, R64 ;  /* 0x0000009ab840723c */ /* 0x000fe20000001840 */
[----:B------:R-:W4:Y:S07]  /*bd30*/  LDSM.16.M88.4 R152, [R206+0x4000] ;  /* 0x00400000ce98783b */ /* 0x000f2e0000000200 */
[C---:B-----5:R-:W-:Y:S08]  /*bd40*/  HMMA.16816.F32 R4, R188.reuse, R156, R4 ;  /* 0x0000009cbc04723c */ /* 0x060ff00000001804 */
[C---:B------:R-:W-:Y:S01]  /*bd50*/  HMMA.16816.F32 R8, R188.reuse, R158, R8 ;  /* 0x0000009ebc08723c */ /* 0x040fe20000001808 */
[----:B------:R-:W-:Y:S07]  /*bd60*/  LDSM.16.M88.4 R156, [R206+0x5000] ;  /* 0x00500000ce9c783b */ /* 0x000fee0000000200 */
[C---:B-1----:R-:W-:Y:S08]  /*bd70*/  HMMA.16816.F32 R12, R188.reuse, R160, R12 ;  /* 0x000000a0bc0c723c */ /* 0x042ff0000000180c */
        /* <DEDUP_REMOVED lines=11> */
[C---:B--2---:R-:W-:Y:S08]  /*be30*/  HMMA.16816.F32 R44, R188.reuse, R200, R44 ;  /* 0x000000c8bc2c723c */ /* 0x044ff0000000182c */
[C---:B------:R-:W-:Y:S01]  /*be40*/  HMMA.16816.F32 R48, R188.reuse, R202, R48 ;  /* 0x000000cabc30723c */ /* 0x040fe20000001830 */
[----:B------:R-:W-:Y:S07]  /*be50*/  LDSM.16.M88.4 R200, [R206+0x7800] ;  /* 0x00780000cec8783b */ /* 0x000fee0000000200 */
[C---:B------:R-:W-:Y:S08]  /*be60*/  HMMA.16816.F32 R52, R188.reuse, R144, R52 ;  /* 0x00000090bc34723c */ /* 0x040ff00000001834 */
[C---:B------:R-:W-:Y:S01]  /*be70*/  HMMA.16816.F32 R56, R188.reuse, R146, R56 ;  /* 0x00000092bc38723c */ /* 0x040fe20000001838 */
[----:B------:R-:W1:Y:S07]  /*be80*/  LDSM.16.M88.4 R144, [R206+0x4800] ;  /* 0x00480000ce90783b */ /* 0x000e6e0000000200 */
[C---:B---3--:R-:W-:Y:S08]  /*be90*/  HMMA.16816.F32 R60, R188.reuse, R148, R60 ;  /* 0x00000094bc3c723c */ /* 0x048ff0000000183c */
[----:B------:R-:W-:Y:S01]  /*bea0*/  HMMA.16816.F32 R64, R188, R150, R64 ;  /* 0x00000096bc40723c */ /* 0x000fe20000001840 */
[----:B------:R-:W2:Y:S07]  /*beb0*/  LDSM.16.M88.4 R148, [R205] ;  /* 0x00000000cd94783b */ /* 0x000eae0000000200 */
[C---:B----4-:R-:W-:Y:S08]  /*bec0*/  HMMA.16816.F32 R4, R192.reuse, R152, R4 ;  /* 0x00000098c004723c */ /* 0x050ff00000001804 */
        /* <DEDUP_REMOVED lines=38> */
[----:B------:R1:W-:Y:S01]  /*c130*/  MUFU.TANH R153, R7 ;  /* 0x0000000700997308 */ /* 0x0003e20000002400 */
[----:B------:R-:W-:Y:S09]  /*c140*/  FMUL.FTZ R19, R19, c[0x0][0x320] ;  /* 0x0000c80013137a20 */ /* 0x000ff20000410000 */
[----:B------:R-:W-:Y:S10]  /*c150*/  MUFU.TANH R150, R8 ;  /* 0x0000000800967308 */ /* 0x000ff40000002400 */
[----:B------:R-:W-:Y:S01]  /*c160*/  MUFU.TANH R144, R9 ;  /* 0x0000000900907308 */ /* 0x000fe20000002400 */
[----:B-1----:R-:W1:Y:S09]  /*c170*/  LDSM.16.M88.4 R4, [R205+0x1000] ;  /* 0x00100000cd04783b */ /* 0x002e720000000200 */
[----:B------:R-:W-:Y:S10]  /*c180*/  MUFU.TANH R145, R10 ;  /* 0x0000000a00917308 */ /* 0x000ff40000002400 */
[----:B------:R2:W-:Y:S10]  /*c190*/  MUFU.TANH R152, R11 ;  /* 0x0000000b00987308 */ /* 0x0005f40000002400 */
[----:B------:R-:W-:Y:S10]  /*c1a0*/  MUFU.TANH R155, R12 ;  /* 0x0000000c009b7308 */ /* 0x000ff40000002400 */
[----:B------:R-:W-:Y:S01]  /*c1b0*/  MUFU.TANH R156, R13 ;  /* 0x0000000d009c7308 */ /* 0x000fe20000002400 */
[----:B--2---:R-:W2:Y:S01]  /*c1c0*/  LDSM.16.M88.4 R8, [R205+0x1800] ;  /* 0x00180000cd08783b */ /* 0x004ea20000000200 */
[C---:B-1----:R-:W-:Y:S08]  /*c1d0*/  HMMA.16816.F32 R20, R196.reuse, R4, R20 ;  /* 0x00000004c414723c */ /* 0x042ff00000001814 */
[----:B------:R-:W-:Y:S01]  /*c1e0*/  MUFU.TANH R159, R14 ;  /* 0x0000000e009f7308 */ /* 0x000fe20000002400 */
[C---:B------:R-:W-:Y:S01]  /*c1f0*/  HMMA.16816.F32 R24, R196.reuse, R6, R24 ;  /* 0x00000006c418723c */ /* 0x040fe20000001818 */
[----:B------:R-:W1:Y:S08]  /*c200*/  LDSM.16.M88.4 R4, [R205+0x2000] ;  /* 0x00200000cd04783b */ /* 0x000e700000000200 */
[----:B------:R-:W-:Y:S06]  /*c210*/  MUFU.TANH R161, R15 ;  /* 0x0000000f00a17308 */ /* 0x000fec0000002400 */
[----:B------:R-:W-:Y:S04]  /*c220*/  FMUL.FTZ R20, R20, c[0x0][0x320] ;  /* 0x0000c80014147a20 */ /* 0x000fe80000410000 */
        /* <DEDUP_REMOVED lines=8> */
[----:B------:R-:W-:Y:S01]  /*c2b0*/  FMUL.FTZ R27, R27, c[0x0][0x320] ;  /* 0x0000c8001b1b7a20 */ /* 0x000fe20000410000 */
[C---:B--2---:R-:W-:Y:S06]  /*c2c0*/  HMMA.16816.F32 R28, R196.reuse, R8, R28 ;  /* 0x00000008c41c723c */ /* 0x044fec000000181c */
[----:B------:R-:W-:Y:S02]  /*c2d0*/  MUFU.TANH R160, R18 ;  /* 0x0000001200a07308 */ /* 0x000fe40000002400 */
[C---:B------:R-:W-:Y:S01]  /*c2e0*/  HMMA.16816.F32 R32, R196.reuse, R10, R32 ;  /* 0x0000000ac420723c */ /* 0x040fe20000001820 */
[----:B------:R-:W2:Y:S07]  /*c2f0*/  LDSM.16.M88.4 R8, [R205+0x2800] ;  /* 0x00280000cd08783b */ /* 0x000eae0000000200 */
[----:B------:R-:W-:Y:S01]  /*c300*/  MUFU.TANH R162, R19 ;  /* 0x0000001300a27308 */ /* 0x000fe20000002400 */
[C---:B-1----:R-:W-:Y:S07]  /*c310*/  HMMA.16816.F32 R36, R196.reuse, R4, R36 ;  /* 0x00000004c424723c */ /* 0x042fee0000001824 */
[----:B------:R-:W-:Y:S01]  /*c320*/  FMUL.FTZ R28, R28, c[0x0][0x320] ;  /* 0x0000c8001c1c7a20 */ /* 0x000fe20000410000 */
[C---:B------:R-:W-:Y:S01]  /*c330*/  HMMA.16816.F32 R40, R196.reuse, R6, R40 ;  /* 0x00000006c428723c */ /* 0x040fe20000001828 */
[----:B------:R-:W-:Y:S01]  /*c340*/  MUFU.TANH R163, R20 ;  /* 0x0000001400a37308 */ /* 0x000fe20000002400 */
[----:B------:R-:W1:Y:S02]  /*c350*/  LDSM.16.M88.4 R4, [R205+0x3000] ;  /* 0x00300000cd04783b */ /* 0x000e640000000200 */
[----:B------:R-:W-:Y:S02]  /*c360*/  FMUL.FTZ R29, R29, c[0x0][0x320] ;  /* 0x0000c8001d1d7a20 */ /* 0x000fe40000410000 */
[----:B------:R-:W-:Y:S02]  /*c370*/  FMUL.FTZ R30, R30, c[0x0][0x320] ;  /* 0x0000c8001e1e7a20 */ /* 0x000fe40000410000 */
[----:B------:R-:W-:Y:S03]  /*c380*/  FMUL.FTZ R31, R31, c[0x0][0x320] ;  /* 0x0000c8001f1f7a20 */ /* 0x000fe60000410000 */
[----:B------:R-:W-:Y:S01]  /*c390*/  MUFU.TANH R166, R21 ;  /* 0x0000001500a67308 */ /* 0x000fe20000002400 */
[----:B------:R-:W-:Y:S02]  /*c3a0*/  FMUL.FTZ R32, R32, c[0x0][0x320] ;  /* 0x0000c80020207a20 */ /* 0x000fe40000410000 */
[----:B------:R-:W-:Y:S02]  /*c3b0*/  FMUL.FTZ R33, R33, c[0x0][0x320] ;  /* 0x0000c80021217a20 */ /* 0x000fe40000410000 */
[----:B------:R-:W-:Y:S02]  /*c3c0*/  FMUL.FTZ R34, R34, c[0x0][0x320] ;  /* 0x0000c80022227a20 */ /* 0x000fe40000410000 */
[----:B------:R-:W-:Y:S02]  /*c3d0*/  FMUL.FTZ R35, R35, c[0x0][0x320] ;  /* 0x0000c80023237a20 */ /* 0x000fe40000410000 */
[----:B------:R-:W-:Y:S01]  /*c3e0*/  FMUL.FTZ R36, R36, c[0x0][0x320] ;  /* 0x0000c80024247a20 */ /* 0x000fe20000410000 */
[----:B------:R-:W-:Y:S01]  /*c3f0*/  MUFU.TANH R167, R22 ;  /* 0x0000001600a77308 */ /* 0x000fe20000002400 */
[----:B------:R-:W-:Y:S01]  /*c400*/  FMUL.FTZ R37, R37, c[0x0][0x320] ;  /* 0x0000c80025257a20 */ /* 0x000fe20000410000 */
[C---:B--2---:R-:W-:Y:S03]  /*c410*/  HMMA.16816.F32 R44, R196.reuse, R8, R44 ;  /* 0x00000008c42c723c */ /* 0x044fe6000000182c */
[----:B------:R-:W-:Y:S02]  /*c420*/  FMUL.FTZ R38, R38, c[0x0][0x320] ;  /* 0x0000c80026267a20 */ /* 0x000fe40000410000 */
[----:B------:R-:W-:Y:S03]  /*c430*/  FMUL.FTZ R39, R39, c[0x0][0x320] ;  /* 0x0000c80027277a20 */ /* 0x000fe60000410000 */
[----:B------:R-:W-:Y:S01]  /*c440*/  MUFU.TANH R169, R23 ;  /* 0x0000001700a97308 */ /* 0x000fe20000002400 */
[C---:B------:R-:W-:Y:S01]  /*c450*/  HMMA.16816.F32 R48, R196.reuse, R10, R48 ;  /* 0x0000000ac430723c */ /* 0x040fe20000001830 */
[----:B------:R-:W2:Y:S01]  /*c460*/  LDSM.16.M88.4 R8, [R205+0x3800] ;  /* 0x00380000cd08783b */ /* 0x000ea20000000200 */
[----:B------:R-:W-:Y:S04]  /*c470*/  DEPBAR.LE SB0, 0x0 ;  /* 0x000080000000791a */ /* 0x000fe80000000000 */
[----:B------:R-:W-:Y:S02]  /*c480*/  FMUL.FTZ R40, R40, c[0x0][0x320] ;  /* 0x0000c80028287a20 */ /* 0x000fe40000410000 */
[----:B------:R-:W-:Y:S01]  /*c490*/  FMUL.FTZ R41, R41, c[0x0][0x320] ;  /* 0x0000c80029297a20 */ /* 0x000fe20000410000 */
[----:B------:R-:W-:Y:S01]  /*c4a0*/  MUFU.TANH R164, R24 ;  /* 0x0000001800a47308 */ /* 0x000fe20000002400 */
[----:B------:R-:W-:Y:S01]  /*c4b0*/  BAR.SYNC.DEFER_BLOCKING 0x0 ;  /* 0x0000000000007b1d */ /* 0x000fe20000010000 */
[C---:B-1----:R-:W-:Y:S05]  /*c4c0*/  HMMA.16816.F32 R52, R196.reuse, R4, R52 ;  /* 0x00000004c434723c */ /* 0x042fea0000001834 */
[----:B------:R-:W-:Y:S02]  /*c4d0*/  FMUL.FTZ R42, R42, c[0x0][0x320] ;  /* 0x0000c8002a2a7a20 */ /* 0x000fe40000410000 */
[----:B------:R-:W-:Y:S01]  /*c4e0*/  FMUL.FTZ R43, R43, c[0x0][0x320] ;  /* 0x0000c8002b2b7a20 */ /* 0x000fe20000410000 */
[----:B------:R-:W-:Y:S01]  /*c4f0*/  MUFU.TANH R165, R25 ;  /* 0x0000001900a57308 */ /* 0x000fe20000002400 */
[C---:B------:R-:W-:Y:S03]  /*c500*/  HMMA.16816.F32 R56, R196.reuse, R6, R56 ;  /* 0x00000006c438723c */ /* 0x040fe60000001838 */
[----:B------:R-:W-:Y:S02]  /*c510*/  FMUL.FTZ R44, R44, c[0x0][0x320] ;  /* 0x0000c8002c2c7a20 */ /* 0x000fe40000410000 */
[----:B------:R-:W-:Y:S02]  /*c520*/  FMUL.FTZ R45, R45, c[0x0][0x320] ;  /* 0x0000c8002d2d7a20 */ /* 0x000fe40000410000 */
[----:B------:R-:W-:Y:S02]  /*c530*/  FMUL.FTZ R46, R46, c[0x0][0x320] ;  /* 0x0000c8002e2e7a20 */ /* 0x000fe40000410000 */
[----:B------:R-:W-:Y:S03]  /*c540*/  MUFU.TANH R168, R26 ;  /* 0x0000001a00a87308 */ /* 0x000fe60000002400 */
        /* <DEDUP_REMOVED lines=8> */
[----:B------:R-:W-:Y:S02]  /*c5d0*/  FMUL.FTZ R53, R53, c[0x0][0x320] ;  /* 0x0000c80035357a20 */ /* 0x000fe40000410000 */
[----:B------:R-:W-:Y:S01]  /*c5e0*/  FMUL.FTZ R54, R54, c[0x0][0x320] ;  /* 0x0000c80036367a20 */ /* 0x000fe20000410000 */
[----:B------:R-:W-:Y:S01]  /*c5f0*/  MUFU.TANH R171, R28 ;  /* 0x0000001c00ab7308 */ /* 0x000fe20000002400 */
[----:B------:R-:W-:Y:S03]  /*c600*/  HMMA.16816.F32 R64, R196, R10, R64 ;  /* 0x0000000ac440723c */ /* 0x000fe60000001840 */
        /* <DEDUP_REMOVED lines=16> */
[----:B------:R2:W3:Y:S10]  /*c710*/  MUFU.TANH R201, R31 ;  /* 0x0000001f00c97308 */ /* 0x0004f40000002400 */
[----:B------:R2:W4:Y:S01]  /*c720*/  MUFU.TANH R173, R32 ;  /* 0x0000002000ad7308 */ /* 0x0005220000002400 */
[----:B-1----:R2:W-:Y:S09]  /*c730*/  STL [R1], R0 ;  /* 0x0000000001007387 */ /* 0x0025f20000100800 */
        /* <DEDUP_REMOVED lines=35> */
[----:B---34-:R-:W-:Y:S01]  /*c970*/  IMAD.MOV.U32 R221, RZ, RZ, RZ ;  /* 0x000000ffffdd7224 */ /* 0x018fe200078e00ff */
[----:B------:R-:W3:Y:S01]  /*c980*/  LDL R2, [R1+0x14] ;  /* 0x0000140001027983 */ /* 0x000ee20000100800 */
[C---:B------:R-:W-:Y:S01]  /*c990*/  IMAD.SHL.U32 R18, R241.reuse, 0x2, RZ ;  /* 0x00000002f1127824 */ /* 0x040fe200078e00ff */
[----:B------:R-:W-:Y:S01]  /*c9a0*/  SHF.R.S32.HI R6, RZ, 0x1f, R241 ;  /* 0x0000001fff067819 */ /* 0x000fe200000114f1 */
[----:B------:R-:W-:Y:S01]  /*c9b0*/  IMAD.SHL.U32 R17, R228, 0x2, RZ ;  /* 0x00000002e4117824 */ /* 0x000fe200078e00ff */
[----:B------:R-:W4:Y:S02]  /*c9c0*/  LDL R3, [R1+0x10] ;  /* 0x0000100001037983 */ /* 0x000f240000100800 */
[----:B------:R-:W-:Y:S02]  /*c9d0*/  SHF.L.U64.HI R6, R241, 0x1, R6 ;  /* 0x00000001f1067819 */ /* 0x000fe40000010206 */
[----:B------:R-:W5:Y:S04]  /*c9e0*/  LDL.64 R146, [R1+0x20] ;  /* 0x0000200001927983 */ /* 0x000f680000100a00 */
[----:B--2---:R-:W2:Y:S04]  /*c9f0*/  LDL R68, [R1+0x34] ;  /* 0x0000340001447983 */ /* 0x004ea80000100800 */
[----:B------:R-:W2:Y:S04]  /*ca00*/  LDL.64 R8, [R1+0x18] ;  /* 0x0000180001087983 */ /* 0x000ea80000100a00 */
[----:B------:R-:W2:Y:S01]  /*ca10*/  LDL R7, [R1+0x30] ;  /* 0x0000300001077983 */ /* 0x000ea20000100800 */
[----:B---3--:R-:W-:Y:S05]  /*ca20*/  IMAD R2, R226, 0x80, R2 ;  /* 0x00000080e2027824 */ /* 0x008fea00078e0202 */
[----:B----4-:R-:W-:Y:S05]  /*ca30*/  IADD3 R2, R2, -0x80, R3 ;  /* 0xffffff8002027810 */ /* 0x010fea0007ffe003 */
[----:B------:R-:W-:Y:S04]  /*ca40*/  @P3 IMAD.HI.U32 R3, R2, c[0x0][0x2bc], RZ ;  /* 0x0000af0002033a27 */ /* 0x000fe800078e00ff */
[----:B------:R-:W-:Y:S01]  /*ca50*/  IMAD.MOV.U32 R0, RZ, RZ, R2 ;  /* 0x000000ffff007224 */ /* 0x000fe200078e0002 */
[----:B------:R-:W-:Y:S04]  /*ca60*/  @P3 SHF.R.U32.HI R0, RZ, c[0x0][0x2c0], R3 ;  /* 0x0000b000ff003a19 */ /* 0x000fe80000011603 */
[C---:B-----5:R-:W-:Y:S04]  /*ca70*/  @!P1 IADD3 R3, P0, R0.reuse, R146, RZ ;  /* 0x0000009200039210 */ /* 0x060fe80007f1e0ff */
[----:B--2---:R-:W-:Y:S01]  /*ca80*/  @!P1 LEA.HI.X.SX32 R5, R0, R68, 0x1, P0 ;  /* 0x0000004400059211 */ /* 0x004fe200000f0eff */
[----:B------:R-:W-:Y:S01]  /*ca90*/  IMAD.MOV R0, RZ, RZ, -R0 ;  /* 0x000000ffff007224 */ /* 0x000fe200078e0a00 */
[C---:B------:R-:W-:Y:S03]  /*caa0*/  @!P1 LEA R4, P0, R3.reuse, c[0x0][0x2a0], 0x2 ;  /* 0x0000a80003049a11 */ /* 0x040fe600078010ff */
[----:B------:R-:W-:Y:S01]  /*cab0*/  IMAD R222, R0, c[0x0][0x2b8], R2 ;  /* 0x0000ae0000de7a24 */ /* 0x000fe200078e0202 */
[----:B------:R-:W-:Y:S03]  /*cac0*/  @!P1 LEA.HI.X R5, R3, c[0x0][0x2a4], R5, 0x2, P0 ;  /* 0x0000a90003059a11 */ /* 0x000fe600000f1405 */
        /* <DEDUP_REMOVED lines=18> */
.L_x_531:
[----:B------:R-:W-:-:S05]  /*cbf0*/  BRA.DIV ~URZ, `(.L_x_485) ;  /* 0x00006ed27f007947 */ /* 0x000fca000b800000 */
[----:B------:R-:W4:Y:S01]  /*cc00*/  SHFL.IDX PT, R8, R4, RZ, 0x181f ;  /* 0x00181fff04087589 */ /* 0x000f2200000e0000 */
[C---:B------:R-:W-:Y:S02]  /*cc10*/  IADD3 R2, -R218.reuse, 0x10, RZ ;  /* 0x00000010da027810 */ /* 0x040fe40007ffe1ff */
[----:B------:R-:W-:Y:S01]  /*cc20*/  ISETP.NE.U32.AND P0, PT, R218, RZ, PT ;  /* 0x000000ffda00720c */ /* 0x000fe20003f05070 */
[----:B------:R-:W5:Y:S01]  /*cc30*/  SHFL.IDX PT, R3, R4, 0x1, 0x181f ;  /* 0x00381f0004037f89 */ /* 0x000f6200000e0000 */
[----:B------:R-:W-:Y:S03]  /*cc40*/  LOP3.LUT R2, R2, 0xf, RZ, 0xc0, !PT ;  /* 0x0000000f02027812 */ /* 0x000fe600078ec0ff */
[----:B------:R-:W2:Y:S04]  /*cc50*/  SHFL.IDX PT, R15, R0, 0x1, 0x181f ;  /* 0x00381f00000f7f89 */ /* 0x000ea800000e0000 */
[----:B------:R-:W3:Y:S04]  /*cc60*/  SHFL.IDX PT, R14, R4, 0x2, 0x181f ;  /* 0x00581f00040e7f89 */ /* 0x000ee800000e0000 */
[----:B------:R-:W1:Y:S04]  /*cc70*/  SHFL.IDX PT, R16, R0, 0x2, 0x181f ;  /* 0x00581f0000107f89 */ /* 0x000e6800000e0000 */
[----:B--2---:R-:W2:Y:S04]  /*cc80*/  SHFL.IDX PT, R0, R0, 0x3, 0x181f ;  /* 0x00781f0000007f89 */ /* 0x004ea800000e0000 */
[----:B------:R-:W1:Y:S01]  /*cc90*/  SHFL.IDX PT, R4, R4, 0x3, 0x181f ;  /* 0x00781f0004047f89 */ /* 0x000e6200000e0000 */
[----:B----4-:R-:W-:Y:S02]  /*cca0*/  IADD3 R10, P6, P5, R2, R8, R17 ;  /* 0x00000008020a7210 */ /* 0x010fe40007dde011 */
[----:B------:R-:W-:Y:S02]  /*ccb0*/  IADD3 R8, P4, R8, R18, RZ ;  /* 0x0000001208087210 */ /* 0x000fe40007f9e0ff */
[----:B---3--:R-:W-:Y:S02]  /*ccc0*/  IADD3.X R11, RZ, R7, R5, P6, P5 ;  /* 0x00000007ff0b7210 */ /* 0x008fe400037ea405 */
[C---:B-----5:R-:W-:Y:S01]  /*ccd0*/  IADD3 R12, P6, P5, R2.reuse, R3, R17 ;  /* 0x00000003020c7210 */ /* 0x060fe20007dde011 */
[--C-:B------:R-:W-:Y:S02]  /*cce0*/  IMAD.X R9, R7, 0x1, R6.reuse, P4 ;  /* 0x0000000107097824 */ /* 0x100fe400020e0606 */
[----:B------:R3:W-:Y:S01]  /*ccf0*/  LDGSTS.E.BYPASS.LTC128B.128.ZFILL [R219+0x8100], [R10.64], P0 ;  /* 0x081000000adb7fae */ /* 0x0007e20008141d46 */
[----:B------:R-:W-:Y:S02]  /*cd00*/  IADD3.X R13, RZ, R15, R5, P6, P5 ;  /* 0x0000000fff0d7210 */ /* 0x000fe400037ea405 */
[----:B------:R-:W-:Y:S01]  /*cd10*/  IADD3 R2, P6, P5, R2, R14, R17 ;  /* 0x0000000e02027210 */ /* 0x000fe20007dde011 */
[----:B------:R4:W-:Y:S04]  /*cd20*/  LDGSTS.E.BYPASS.LTC128B.128 [R219+0xc100], [R8.64], !P2 ;  /* 0x0c10000008db7fae */ /* 0x0009e8000d101d46 */
[----:B------:R2:W-:Y:S01]  /*cd30*/  LDGSTS.E.BYPASS.LTC128B.128.ZFILL [R219+0x9100], [R12.64], P0 ;  /* 0x091000000cdb7fae */ /* 0x0005e20008141d46 */
[----:B---3--:R-:W-:Y:S02]  /*cd40*/  IADD3 R10, P4, R3, R18, RZ ;  /* 0x00000012030a7210 */ /* 0x008fe40007f9e0ff */
[----:B-1----:R-:W-:Y:S03]  /*cd50*/  IADD3.X R3, RZ, R16, R5, P6, P5 ;  /* 0x00000010ff037210 */ /* 0x002fe600037ea405 */
[--C-:B------:R-:W-:Y:S01]  /*cd60*/  IMAD.X R11, R15, 0x1, R6.reuse, P4 ;  /* 0x000000010f0b7824 */ /* 0x100fe200020e0606 */
[----:B----4-:R-:W-:Y:S04]  /*cd70*/  IADD3 R8, P4, R14, R18, RZ ;  /* 0x000000120e087210 */ /* 0x010fe80007f9e0ff */
[----:B------:R1:W-:Y:S01]  /*cd80*/  LDGSTS.E.BYPASS.LTC128B.128 [R219+0xd100], [R10.64], !P2 ;  /* 0x0d1000000adb7fae */ /* 0x0003e2000d101d46 */
[----:B------:R-:W-:Y:S03]  /*cd90*/  IMAD.X R9, R16, 0x1, R6, P4 ;  /* 0x0000000110097824 */ /* 0x000fe600020e0606 */
[----:B------:R1:W-:Y:S04]  /*cda0*/  LDGSTS.E.BYPASS.LTC128B.128.ZFILL [R219+0xa100], [R2.64], P0 ;  /* 0x0a10000002db7fae */ /* 0x0003e80008141d46 */
[----:B------:R1:W-:Y:S02]  /*cdb0*/  LDGSTS.E.BYPASS.LTC128B.128 [R219+0xe100], [R8.64], !P2 ;  /* 0x0e10000008db7fae */ /* 0x0003e4000d101d46 */
.L_x_532:
[C---:B-12---:R-:W-:Y:S02]  /*cdc0*/  IADD3 R3, -R218.reuse, 0x10, RZ ;  /* 0x00000010da037810 */ /* 0x046fe40007ffe1ff */
[----:B------:R-:W-:Y:S02]  /*cdd0*/  ISETP.NE.U32.AND P0, PT, R218, RZ, PT ;  /* 0x000000ffda00720c */ /* 0x000fe40003f05070 */
[----:B------:R-:W-:Y:S02]  /*cde0*/  LOP3.LUT R3, R3, 0xf, RZ, 0xc0, !PT ;  /* 0x0000000f03037812 */ /* 0x000fe400078ec0ff */
[----:B------:R-:W-:Y:S02]  /*cdf0*/  IADD3 R2, P4, R4, R18, RZ ;  /* 0x0000001204027210 */ /* 0x000fe40007f9e0ff */
[----:B------:R-:W-:Y:S03]  /*ce00*/  IADD3 R4, P6, P5, R3, R4, R17 ;  /* 0x0000000403047210 */ /* 0x000fe60007dde011 */
[----:B------:R-:W-:Y:S01]  /*ce10*/  IMAD.X R3, R0, 0x1, R6, P4 ;  /* 0x0000000100037824 */ /* 0x000fe200020e0606 */
[----:B------:R-:W-:Y:S05]  /*ce20*/  IADD3.X R5, RZ, R0, R5, P6, P5 ;  /* 0x00000000ff057210 */ /* 0x000fea00037ea405 */
[----:B------:R-:W-:Y:S01]  /*ce30*/  @!PT LDS RZ, [RZ] ;  /* 0x00000000fffff984 */ /* 0x000fe20000000800 */
[----:B------:R-:W-:Y:S01]  /*ce40*/  @!PT LDS RZ, [RZ] ;  /* 0x00000000fffff984 */ /* 0x000fe20000000800 */
[----:B------:R-:W-:Y:S01]  /*ce50*/  @!PT LDS RZ, [RZ] ;  /* 0x00000000fffff984 */ /* 0x000fe20000000800 */
[----:B------:R1:W-:Y:S04]  /*ce60*/  LDGSTS.E.BYPASS.LTC128B.128.ZFILL [R219+0xb100], [R4.64], P0 ;  /* 0x0b10000004db7fae */ /* 0x0003e80008141d46 */
[----:B------:R1:W-:Y:S02]  /*ce70*/  LDGSTS.E.BYPASS.LTC128B.128 [R219+0xf100], [R2.64], !P2 ;  /* 0x0f10000002db7fae */ /* 0x0003e4000d101d46 */
.L_x_483:
[----:B---34-:R-:W-:Y:S05]  /*ce80*/  BSYNC B0 ;  /* 0x0000000000007941 */ /* 0x018fea0003800000 */
.L_x_482:
[----:B-1----:R-:W-:Y:S01]  /*ce90*/  FMNMX.FTZ R2, R148, R69, !PT ;  /* 0x0000004594027209 */ /* 0x002fe20007810000 */
[----:B------:R-:W3:Y:S01]  /*cea0*/  LDL R3, [R1] ;  /* 0x0000000001037983 */ /* 0x000ee20000100800 */
[----:B--2---:R-:W-:Y:S02]  /*ceb0*/  FMNMX.FTZ R0, R149, R70, !PT ;  /* 0x0000004695007209 */ /* 0x004fe40007810000 */
        /* <DEDUP_REMOVED lines=55> */
[----:B------:R-:W-:Y:S04]  /*d230*/  FMNMX.FTZ R0, R252, R0, !PT ;  /* 0x00000000fc007209 */ /* 0x000fe80007810000 */
[----:B------:R-:W-:Y:S04]  /*d240*/  FMNMX.FTZ R0, R250, R0, !PT ;  /* 0x00000000fa007209 */ /* 0x000fe80007810000 */
[----:B------:R-:W-:Y:S04]  /*d250*/  FMNMX.FTZ R0, R248, R0, !PT ;  /* 0x00000000f8007209 */ /* 0x000fe80007810000 */
[----:B------:R-:W-:Y:S02]  /*d260*/  FMNMX.FTZ R5, R246, R0, !PT ;  /* 0x00000000f6057209 */ /* 0x000fe40007810000 */
[----:B---3--:R-:W-:Y:S04]  /*d270*/  FMNMX.FTZ R4, R3, R4, !PT ;  /* 0x0000000403047209 */ /* 0x008fe80007810000 */
[----:B------:R-:W-:Y:S04]  /*d280*/  FMNMX.FTZ R4, R251, R4, !PT ;  /* 0x00000004fb047209 */ /* 0x000fe80007810000 */
[----:B------:R-:W-:Y:S04]  /*d290*/  FMNMX.FTZ R4, R249, R4, !PT ;  /* 0x00000004f9047209 */ /* 0x000fe80007810000 */
[----:B------:R-:W-:Y:S01]  /*d2a0*/  FMNMX.FTZ R4, R247, R4, !PT ;  /* 0x00000004f7047209 */ /* 0x000fe20007810000 */
[----:B------:R-:W-:-:S05]  /*d2b0*/  BRA.DIV ~URZ, `(.L_x_486) ;  /* 0x00006cd27f007947 */ /* 0x000fca000b800000 */
[----:B------:R-:W1:Y:S04]  /*d2c0*/  SHFL.BFLY PT, R68, R4, 0x2, 0x1f ;  /* 0x0c401f0004447f89 */ /* 0x000e6800000e0000 */
[----:B------:R-:W2:Y:S01]  /*d2d0*/  SHFL.BFLY PT, R0, R5, 0x2, 0x1f ;  /* 0x0c401f0005007f89 */ /* 0x000ea200000e0000 */
[----:B-1----:R-:W-:Y:S02]  /*d2e0*/  FMNMX.FTZ R68, R4, R68, !PT ;  /* 0x0000004404447209 */ /* 0x002fe40007810000 */
[----:B--2---:R-:W-:Y:S03]  /*d2f0*/  FMNMX.FTZ R4, R5, R0, !PT ;  /* 0x0000000005047209 */ /* 0x004fe60007810000 */
[----:B------:R-:W1:Y:S04]  /*d300*/  SHFL.BFLY PT, R2, R68, 0x1, 0x1f ;  /* 0x0c201f0044027f89 */ /* 0x000e6800000e0000 */
[----:B------:R2:W3:Y:S01]  /*d310*/  SHFL.BFLY PT, R0, R4, 0x1, 0x1f ;  /* 0x0c201f0004007f89 */ /* 0x0004e200000e0000 */
[----:B-1----:R-:W-:Y:S05]  /*d320*/  FMNMX.FTZ R68, R68, R2, !PT ;  /* 0x0000000244447209 */ /* 0x002fea0007810000 */
.L_x_533:
[C---:B------:R-:W-:Y:S01]  /*d330*/  FMUL.FTZ R154, R68.reuse, c[0x0][0x2d0] ;  /* 0x0000b400449a7a20 */ /* 0x040fe20000410000 */
[----:B------:R-:W-:Y:S01]  /*d340*/  WARPSYNC 0xffffffff ;  /* 0xffffffff00007948 */ /* 0x000fe20003800000 */
[----:B------:R-:W-:Y:S01]  /*d350*/  FADD.FTZ R2, -R68, R69 ;  /* 0x0000004544027221 */ /* 0x000fe20000010100 */
[----:B------:R-:W1:Y:S01]  /*d360*/  LDSM.16.MT88.4 R12, [R207] ;  /* 0x00000000cf0c783b */ /* 0x000e620000004200 */
[--C-:B------:R-:W-:Y:S01]  /*d370*/  FFMA.FTZ R3, R148, c[0x0][0x2d0], -R154.reuse ;  /* 0x0000b40094037a23 */ /* 0x100fe2000001089a */
[----:B------:R-:W-:Y:S01]  /*d380*/  ISETP.GT.AND P0, PT, R226, RZ, PT ;  /* 0x000000ffe200720c */ /* 0x000fe20003f04270 */
[----:B------:R-:W-:Y:S02]  /*d390*/  FMUL.FTZ R2, R2, c[0x0][0x2d0] ;  /* 0x0000b40002027a20 */ /* 0x000fe40000410000 */
[----:B------:R4:W5:Y:S01]  /*d3a0*/  MUFU.EX2 R5, R3 ;  /* 0x0000000300057308 */ /* 0x0009620000000800 */
[--C-:B------:R-:W-:Y:S02]  /*d3b0*/  FFMA.FTZ R32, R155, c[0x0][0x2d0], -R154.reuse ;  /* 0x0000b4009b207a23 */ /* 0x100fe4000001089a */
[----:B------:R-:W2:Y:S01]  /*d3c0*/  LDSM.16.MT88.4 R20, [R209] ;  /* 0x00000000d114783b */ /* 0x000ea20000004200 */
[--C-:B------:R-:W-:Y:S06]  /*d3d0*/  FFMA.FTZ R40, R157, c[0x0][0x2d0], -R154.reuse ;  /* 0x0000b4009d287a23 */ /* 0x100fec000001089a */
[----:B------:R-:W3:Y:S01]  /*d3e0*/  MUFU.EX2 R2, R2 ;  /* 0x0000000200027308 */ /* 0x000ee20000000800 */
[----:B------:R-:W1:Y:S08]  /*d3f0*/  LDSM.16.MT88.4 R28, [R208] ;  /* 0x00000000d01c783b */ /* 0x000e700000004200 */
[----:B------:R-:W1:Y:S01]  /*d400*/  LDSM.16.MT88.4 R36, [R213] ;  /* 0x00000000d524783b */ /* 0x000e620000004200 */
[----:B------:R-:W-:Y:S01]  /*d410*/  MUFU.EX2 R41, R32 ;  /* 0x0000002000297308 */ /* 0x000fe20000000800 */
[--C-:B----4-:R-:W-:Y:S06]  /*d420*/  FFMA.FTZ R3, R151, c[0x0][0x2d0], -R154.reuse ;  /* 0x0000b40097037a23 */ /* 0x110fec000001089a */
[----:B------:R-:W4:Y:S03]  /*d430*/  LDSM.16.MT88.4 R44, [R207+0x4000] ;  /* 0x00400000cf2c783b */ /* 0x000f260000004200 */
[----:B------:R2:W1:Y:S05]  /*d440*/  MUFU.EX2 R6, R3 ;  /* 0x0000000300067308 */ /* 0x00046a0000000800 */
[----:B------:R-:W1:Y:S05]  /*d450*/  LDSM.16.MT88.4 R52, [R209+0x4000] ;  /* 0x00400000d134783b */ /* 0x000e6a0000004200 */
[----:B------:R-:W-:Y:S03]  /*d460*/  MUFU.EX2 R65, R40 ;  /* 0x0000002800417308 */ /* 0x000fe60000000800 */
[----:B------:R-:W1:Y:S01]  /*d470*/  LDSM.16.MT88.4 R60, [R208+0x4000] ;  /* 0x00400000d03c783b */ /* 0x000e620000004200 */
[--C-:B--2---:R-:W-:Y:S06]  /*d480*/  FFMA.FTZ R3, R150, c[0x0][0x2d0], -R154.reuse ;  /* 0x0000b40096037a23 */ /* 0x104fec000001089a */
[----:B------:R2:W-:Y:S02]  /*d490*/  MUFU.EX2 R67, R3 ;  /* 0x0000000300437308 */ /* 0x0005e40000000800 */
[----:B--23--:R-:W-:Y:S01]  /*d4a0*/  FMNMX.FTZ R3, R0, R4, !PT ;  /* 0x0000000400037209 */ /* 0x00cfe20007810000 */
[----:B------:R-:W-:Y:S01]  /*d4b0*/  FFMA.FTZ R0, R144, c[0x0][0x2d0], -R154 ;  /* 0x0000b40090007a23 */ /* 0x000fe2000001089a */
[----:B-----5:R-:W-:Y:S01]  /*d4c0*/  MOV R151, R5 ;  /* 0x0000000500977202 */ /* 0x020fe20000000f00 */
[C---:B------:R-:W-:Y:S02]  /*d4d0*/  FMUL.FTZ R8, R2.reuse, R76 ;  /* 0x0000004c02087220 */ /* 0x040fe40000410000 */
[----:B------:R-:W-:Y:S03]  /*d4e0*/  FMUL.FTZ R148, R3, c[0x0][0x2d0] ;  /* 0x0000b40003947a20 */ /* 0x000fe60000410000 */
[----:B------:R2:W3:Y:S01]  /*d4f0*/  MUFU.EX2 R5, R0 ;  /* 0x0000000000057308 */ /* 0x0004e20000000800 */
[C---:B------:R-:W-:Y:S02]  /*d500*/  FMUL.FTZ R9, R2.reuse, R77 ;  /* 0x0000004d02097220 */ /* 0x040fe40000410000 */
[--C-:B------:R-:W-:Y:S01]  /*d510*/  FFMA.FTZ R4, R149, c[0x0][0x2d0], -R148.reuse ;  /* 0x0000b40095047a23 */ /* 0x100fe20000010894 */
[----:B-1----:R-:W-:Y:S01]  /*d520*/  MOV R149, R6 ;  /* 0x0000000600957202 */ /* 0x002fe20000000f00 */
[C---:B------:R-:W-:Y:S02]  /*d530*/  FMUL.FTZ R16, R2.reuse, R84 ;  /* 0x0000005402107220 */ /* 0x040fe40000410000 */
[C---:B------:R-:W-:Y:S01]  /*d540*/  FMUL.FTZ R17, R2.reuse, R85 ;  /* 0x0000005502117220 */ /* 0x040fe20000410000 */
[----:B------:R-:W-:Y:S01]  /*d550*/  F2FP.PACK_AB R144, R149, R151 ;  /* 0x000000979590723e */ /* 0x000fe200000000ff */
[C---:B------:R-:W-:Y:S01]  /*d560*/  FMUL.FTZ R25, R2.reuse, R93 ;  /* 0x0000005d02197220 */ /* 0x040fe20000410000 */
[----:B------:R1:W-:Y:S01]  /*d570*/  MUFU.EX2 R150, R4 ;  /* 0x0000000400967308 */ /* 0x0003e20000000800 */
[C---:B------:R-:W-:Y:S02]  /*d580*/  FMUL.FTZ R24, R2.reuse, R92 ;  /* 0x0000005c02187220 */ /* 0x040fe40000410000 */
[C---:B------:R-:W-:Y:S02]  /*d590*/  FMUL.FTZ R32, R2.reuse, R100 ;  /* 0x0000006402207220 */ /* 0x040fe40000410000 */
[----:B------:R-:W-:Y:S02]  /*d5a0*/  FMUL.FTZ R33, R2, R101 ;  /* 0x0000006502217220 */ /* 0x000fe40000410000 */
[--C-:B------:R-:W-:Y:S02]  /*d5b0*/  FFMA.FTZ R64, R162, c[0x0][0x2d0], -R148.reuse ;  /* 0x0000b400a2407a23 */ /* 0x100fe40000010894 */
[----:B------:R-:W-:Y:S02]  /*d5c0*/  FMUL.FTZ R49, R2, R117 ;  /* 0x0000007502317220 */ /* 0x000fe40000410000 */
[----:B------:R5:W-:Y:S01]  /*d5d0*/  MUFU.EX2 R117, R64 ;  /* 0x0000004000757308 */ /* 0x000be20000000800 */
[----:B------:R-:W-:Y:S02]  /*d5e0*/  FFMA.FTZ R50, R159, c[0x0][0x2d0], -R148 ;  /* 0x0000b4009f327a23 */ /* 0x000fe40000010894 */
[----:B--2---:R-:W-:Y:S02]  /*d5f0*/  FADD.FTZ R0, -R3, R70 ;  /* 0x0000004603007221 */ /* 0x004fe40000010100 */
[--C-:B------:R-:W-:Y:S02]  /*d600*/  FFMA.FTZ R58, R160, c[0x0][0x2d0], -R148.reuse ;  /* 0x0000b400a03a7a23 */ /* 0x100fe40000010894 */
[----:B------:R-:W-:Y:S02]  /*d610*/  FMUL.FTZ R0, R0, c[0x0][0x2d0] ;  /* 0x0000b40000007a20 */ /* 0x000fe40000410000 */
[--C-:B------:R-:W-:Y:S02]  /*d620*/  FFMA.FTZ R56, R161, c[0x0][0x2d0], -R148.reuse ;  /* 0x0000b400a1387a23 */ /* 0x100fe40000010894 */
[C---:B------:R-:W-:Y:S02]  /*d630*/  FMUL.FTZ R57, R2.reuse, R125 ;  /* 0x0000007d02397220 */ /* 0x040fe40000410000 */
[----:B-1----:R-:W-:Y:S01]  /*d640*/  FFMA.FTZ R4, R153, c[0x0][0x2d0], -R148 ;  /* 0x0000b40099047a23 */ /* 0x002fe20000010894 */
[----:B---3--:R-:W-:Y:S01]  /*d650*/  MOV R153, R5 ;  /* 0x0000000500997202 */ /* 0x008fe20000000f00 */
[----:B------:R-:W1:Y:S01]  /*d660*/  MUFU.EX2 R0, R0 ;  /* 0x0000000000007308 */ /* 0x000e620000000800 */
[C---:B------:R-:W-:Y:S01]  /*d670*/  FMUL.FTZ R40, R2.reuse, R108 ;  /* 0x0000006c02287220 */ /* 0x040fe20000410000 */
[----:B------:R-:W-:Y:S01]  /*d680*/  MOV R108, R41 ;  /* 0x00000029006c7202 */ /* 0x000fe20000000f00 */
[C---:B------:R-:W-:Y:S01]  /*d690*/  FMUL.FTZ R41, R2.reuse, R109 ;  /* 0x0000006d02297220 */ /* 0x040fe20000410000 */
[----:B------:R-:W-:Y:S01]  /*d6a0*/  F2FP.PACK_AB R146, R153, R67 ;  /* 0x000000439992723e */ /* 0x000fe200000000ff */
[--C-:B------:R-:W-:Y:S02]  /*d6b0*/  FFMA.FTZ R100, R249, c[0x0][0x2d0], -R154.reuse ;  /* 0x0000b400f9647a23 */ /* 0x100fe4000001089a */
[----:B------:R-:W-:Y:S02]  /*d6c0*/  FFMA.FTZ R101, R247, c[0x0][0x2d0], -R154 ;  /* 0x0000b400f7657a23 */ /* 0x000fe4000001089a */
[C---:B-----5:R-:W-:Y:S01]  /*d6d0*/  FMUL.FTZ R64, R2.reuse, R132 ;  /* 0x0000008402407220 */ /* 0x060fe20000410000 */
[----:B------:R2:W3:Y:S01]  /*d6e0*/  MUFU.EX2 R66, R4 ;  /* 0x0000000400427308 */ /* 0x0004e20000000800 */
[----:B------:R-:W-:Y:S01]  /*d6f0*/  MOV R132, R65 ;  /* 0x0000004100847202 */ /* 0x000fe20000000f00 */
[----:B------:R-:W-:Y:S02]  /*d700*/  FMUL.FTZ R65, R2, R133 ;  /* 0x0000008502417220 */ /* 0x000fe40000410000 */
[C---:B-1----:R-:W-:Y:S02]  /*d710*/  FMUL.FTZ R6, R0.reuse, R74 ;  /* 0x0000004a00067220 */ /* 0x042fe40000410000 */
[C---:B------:R-:W-:Y:S02]  /*d720*/  FMUL.FTZ R7, R0.reuse, R75 ;  /* 0x0000004b00077220 */ /* 0x040fe40000410000 */
[C---:B------:R-:W-:Y:S02]  /*d730*/  FMUL.FTZ R10, R0.reuse, R78 ;  /* 0x0000004e000a7220 */ /* 0x040fe40000410000 */
[C---:B------:R-:W-:Y:S02]  /*d740*/  FMUL.FTZ R11, R0.reuse, R79 ;  /* 0x0000004f000b7220 */ /* 0x040fe40000410000 */
[----:B------:R-:W-:Y:S01]  /*d750*/  FMUL.FTZ R18, R0, R86 ;  /* 0x0000005600127220 */ /* 0x000fe20000410000 */
[----:B------:R-:W-:Y:S01]  /*d760*/  LDSM.16.MT88.4 R76, [R207+0x800] ;  /* 0x00080000cf4c783b */ /* 0x000fe20000004200 */
[--C-:B--2---:R-:W-:Y:S01]  /*d770*/  FFMA.FTZ R4, R145, c[0x0][0x2d0], -R148.reuse ;  /* 0x0000b40091047a23 */ /* 0x104fe20000010894 */
[----:B---3--:R-:W-:Y:S01]  /*d780*/  F2FP.PACK_AB R145, R66, R150 ;  /* 0x000000964291723e */ /* 0x008fe200000000ff */
[C---:B------:R-:W-:Y:S02]  /*d790*/  FMUL.FTZ R19, R0.reuse, R87 ;  /* 0x0000005700137220 */ /* 0x040fe40000410000 */
[----:B------:R1:W2:Y:S01]  /*d7a0*/  MUFU.EX2 R5, R4 ;  /* 0x0000000400057308 */ /* 0x0002a20000000800 */
[C---:B------:R-:W-:Y:S02]  /*d7b0*/  FMUL.FTZ R26, R0.reuse, R94 ;  /* 0x0000005e001a7220 */ /* 0x040fe40000410000 */
[C---:B------:R-:W-:Y:S01]  /*d7c0*/  FMUL.FTZ R27, R0.reuse, R95 ;  /* 0x0000005f001b7220 */ /* 0x040fe20000410000 */
[----:B------:R-:W-:Y:S01]  /*d7d0*/  LDSM.16.MT88.4 R84, [R208+0x800] ;  /* 0x00080000d054783b */ /* 0x000fe20000004200 */
[C---:B------:R-:W-:Y:S02]  /*d7e0*/  FMUL.FTZ R34, R0.reuse, R102 ;  /* 0x0000006600227220 */ /* 0x040fe40000410000 */
[C---:B------:R-:W-:Y:S02]  /*d7f0*/  FMUL.FTZ R35, R0.reuse, R103 ;  /* 0x0000006700237220 */ /* 0x040fe40000410000 */
[C---:B------:R-:W-:Y:S02]  /*d800*/  FMUL.FTZ R43, R0.reuse, R111 ;  /* 0x0000006f002b7220 */ /* 0x040fe40000410000 */
[C---:B------:R-:W-:Y:S02]  /*d810*/  FMUL.FTZ R42, R0.reuse, R110 ;  /* 0x0000006e002a7220 */ /* 0x040fe40000410000 */
[----:B------:R3:W-:Y:S01]  /*d820*/  MUFU.EX2 R110, R50 ;  /* 0x00000032006e7308 */ /* 0x0007e20000000800 */
[C---:B------:R-:W-:Y:S02]  /*d830*/  FMUL.FTZ R59, R0.reuse, R127 ;  /* 0x0000007f003b7220 */ /* 0x040fe40000410000 */
[----:B------:R-:W-:Y:S02]  /*d840*/  FMUL.FTZ R51, R0, R119 ;  /* 0x0000007700337220 */ /* 0x000fe40000410000 */
[--C-:B------:R-:W-:Y:S02]  /*d850*/  FFMA.FTZ R102, R252, c[0x0][0x2d0], -R148.reuse ;  /* 0x0000b400fc667a23 */ /* 0x100fe40000010894 */
[--C-:B------:R-:W-:Y:S03]  /*d860*/  FFMA.FTZ R103, R250, c[0x0][0x2d0], -R148.reuse ;  /* 0x0000b400fa677a23 */ /* 0x100fe60000010894 */
[----:B------:R5:W-:Y:S01]  /*d870*/  MUFU.EX2 R119, R56 ;  /* 0x0000003800777308 */ /* 0x000be20000000800 */
[----:B-1----:R-:W-:Y:S01]  /*d880*/  FFMA.FTZ R4, R152, c[0x0][0x2d0], -R148 ;  /* 0x0000b40098047a23 */ /* 0x002fe20000010894 */
[----:B--2---:R-:W-:Y:S01]  /*d890*/  MOV R152, R5 ;  /* 0x0000000500987202 */ /* 0x004fe20000000f00 */
[----:B------:R-:W-:Y:S07]  /*d8a0*/  FMUL.FTZ R5, R2, R73 ;  /* 0x0000004902057220 */ /* 0x000fee0000410000 */
[----:B------:R1:W2:Y:S01]  /*d8b0*/  MUFU.EX2 R70, R4 ;  /* 0x0000000400467308 */ /* 0x0002a20000000800 */
[----:B---3--:R-:W-:Y:S09]  /*d8c0*/  FMUL.FTZ R50, R0, R118 ;  /* 0x0000007600327220 */ /* 0x008ff20000410000 */
[----:B------:R3:W-:Y:S01]  /*d8d0*/  MUFU.EX2 R118, R58 ;  /* 0x0000003a00767308 */ /* 0x0007e20000000800 */
[C---:B-----5:R-:W-:Y:S02]  /*d8e0*/  FMUL.FTZ R56, R2.reuse, R124 ;  /* 0x0000007c02387220 */ /* 0x060fe40000410000 */
[----:B-1----:R-:W-:Y:S01]  /*d8f0*/  FMUL.FTZ R4, R2, R72 ;  /* 0x0000004802047220 */ /* 0x002fe20000410000 */
[----:B--2---:R-:W-:Y:S01]  /*d900*/  F2FP.PACK_AB R147, R70, R152 ;  /* 0x000000984693723e */ /* 0x004fe200000000ff */
[----:B------:R-:W1:Y:S01]  /*d910*/  LDSM.16.MT88.4 R72, [R210+0x4000] ;  /* 0x00400000d248783b */ /* 0x000e620000004200 */
[----:B------:R-:W-:Y:S05]  /*d920*/  MOV R109, R70 ;  /* 0x00000046006d7202 */ /* 0x000fea0000000f00 */
[C---:B------:R-:W-:Y:S02]  /*d930*/  HMMA.16816.F32 R4, R144.reuse, R12, R4 ;  /* 0x0000000c9004723c */ /* 0x040fe40000001804 */
[----:B------:R-:W2:Y:S03]  /*d940*/  LDL.LU R70, [R1] ;  /* 0x0000000001467983 */ /* 0x000ea60000300800 */
[----:B---3--:R-:W-:Y:S02]  /*d950*/  FMUL.FTZ R58, R0, R126 ;  /* 0x0000007e003a7220 */ /* 0x008fe40000410000 */
[C---:B------:R-:W-:Y:S01]  /*d960*/  FMUL.FTZ R12, R2.reuse, R80 ;  /* 0x00000050020c7220 */ /* 0x040fe20000410000 */
[C---:B------:R-:W-:Y:S04]  /*d970*/  HMMA.16816.F32 R8, R144.reuse, R14, R8 ;  /* 0x0000000e9008723c */ /* 0x040fe80000001808 */
[----:B------:R-:W-:Y:S03]  /*d980*/  FMUL.FTZ R13, R2, R81 ;  /* 0x00000051020d7220 */ /* 0x000fe60000410000 */
[C---:B------:R-:W-:Y:S02]  /*d990*/  FMUL.FTZ R14, R0.reuse, R82 ;  /* 0x00000052000e7220 */ /* 0x040fe40000410000 */
[----:B------:R-:W-:Y:S02]  /*d9a0*/  FMUL.FTZ R15, R0, R83 ;  /* 0x00000053000f7220 */ /* 0x000fe40000410000 */
[----:B------:R-:W3:Y:S05]  /*d9b0*/  LDSM.16.MT88.4 R80, [R209+0x800] ;  /* 0x00080000d150783b */ /* 0x000eea0000004200 */
[C---:B------:R-:W-:Y:S07]  /*d9c0*/  HMMA.16816.F32 R12, R144.reuse, R20, R12 ;  /* 0x00000014900c723c */ /* 0x040fee000000180c */
[C---:B------:R-:W-:Y:S01]  /*d9d0*/  FMUL.FTZ R20, R2.reuse, R88 ;  /* 0x0000005802147220 */ /* 0x040fe20000410000 */
[C---:B------:R-:W-:Y:S04]  /*d9e0*/  HMMA.16816.F32 R16, R144.reuse, R22, R16 ;  /* 0x000000169010723c */ /* 0x040fe80000001810 */
[----:B------:R-:W-:Y:S03]  /*d9f0*/  FMUL.FTZ R21, R2, R89 ;  /* 0x0000005902157220 */ /* 0x000fe60000410000 */
[C---:B------:R-:W-:Y:S02]  /*da00*/  FMUL.FTZ R22, R0.reuse, R90 ;  /* 0x0000005a00167220 */ /* 0x040fe40000410000 */
[----:B------:R-:W-:Y:S02]  /*da10*/  FMUL.FTZ R23, R0, R91 ;  /* 0x0000005b00177220 */ /* 0x000fe40000410000 */
[----:B------:R-:W5:Y:S05]  /*da20*/  LDSM.16.MT88.4 R88, [R210+0x800] ;  /* 0x00080000d258783b */ /* 0x000f6a0000004200 */
[C---:B------:R-:W-:Y:S07]  /*da30*/  HMMA.16816.F32 R20, R144.reuse, R28, R20 ;  /* 0x0000001c9014723c */ /* 0x040fee0000001814 */
        /* <DEDUP_REMOVED lines=8> */
[C---:B------:R-:W-:Y:S02]  /*dac0*/  FMUL.FTZ R30, R0.reuse, R98 ;  /* 0x00000062001e7220 */ /* 0x040fe40000410000 */
[----:B------:R-:W-:Y:S02]  /*dad0*/  FMUL.FTZ R67, R0, R135 ;  /* 0x0000008700437220 */ /* 0x000fe40000410000 */
[----:B------:R-:W2:Y:S03]  /*dae0*/  LDL.LU R135, [R1+0x8] ;  /* 0x0000080001877983 */ /* 0x000ea60000300800 */
[C---:B------:R-:W-:Y:S07]  /*daf0*/  HMMA.16816.F32 R28, R144.reuse, R36, R28 ;  /* 0x00000024901c723c */ /* 0x040fee000000181c */
[----:B------:R-:W-:Y:S01]  /*db00*/  FFMA.FTZ R36, R156, c[0x0][0x2d0], -R154 ;  /* 0x0000b4009c247a23 */ /* 0x000fe2000001089a */
[C---:B------:R-:W-:Y:S03]  /*db10*/  HMMA.16816.F32 R32, R144.reuse, R38, R32 ;  /* 0x000000269020723c */ /* 0x040fe60000001820 */
[----:B------:R1:W1:Y:S01]  /*db20*/  MUFU.EX2 R48, R36 ;  /* 0x0000002400307308 */ /* 0x0002620000000800 */
[----:B------:R-:W-:Y:S02]  /*db30*/  FMUL.FTZ R37, R2, R105 ;  /* 0x0000006902257220 */ /* 0x000fe40000410000 */
[--C-:B------:R-:W-:Y:S02]  /*db40*/  FFMA.FTZ R105, R246, c[0x0][0x2d0], -R148.reuse ;  /* 0x0000b400f6697a23 */ /* 0x100fe40000010894 */
[C---:B------:R-:W-:Y:S04]  /*db50*/  FMUL.FTZ R38, R0.reuse, R106 ;  /* 0x0000006a00267220 */ /* 0x040fe80000410000 */
[----:B------:R-:W-:Y:S02]  /*db60*/  FMUL.FTZ R39, R0, R107 ;  /* 0x0000006b00277220 */ /* 0x000fe40000410000 */
[C---:B-1----:R-:W-:Y:S01]  /*db70*/  FMUL.FTZ R36, R2.reuse, R104 ;  /* 0x0000006802247220 */ /* 0x042fe20000410000 */
[----:B------:R-:W-:Y:S01]  /*db80*/  MOV R111, R48 ;  /* 0x00000030006f7202 */ /* 0x000fe20000000f00 */
[----:B------:R-:W-:Y:S02]  /*db90*/  FMUL.FTZ R48, R2, R116 ;  /* 0x0000007402307220 */ /* 0x000fe40000410000 */
[----:B------:R-:W-:Y:S03]  /*dba0*/  FFMA.FTZ R104, R248, c[0x0][0x2d0], -R148 ;  /* 0x0000b400f8687a23 */ /* 0x000fe60000010894 */
[C---:B----4-:R-:W-:Y:S07]  /*dbb0*/  HMMA.16816.F32 R36, R144.reuse, R44, R36 ;  /* 0x0000002c9024723c */ /* 0x050fee0000001824 */
[--C-:B------:R-:W-:Y:S01]  /*dbc0*/  FFMA.FTZ R44, R158, c[0x0][0x2d0], -R154.reuse ;  /* 0x0000b4009e2c7a23 */ /* 0x100fe2000001089a */
[C---:B------:R-:W-:Y:S03]  /*dbd0*/  HMMA.16816.F32 R40, R144.reuse, R46, R40 ;  /* 0x0000002e9028723c */ /* 0x040fe60000001828 */
[----:B------:R-:W1:Y:S01]  /*dbe0*/  MUFU.EX2 R69, R44 ;  /* 0x0000002c00457308 */ /* 0x000e620000000800 */
[----:B------:R-:W-:Y:S03]  /*dbf0*/  FMUL.FTZ R45, R2, R113 ;  /* 0x00000071022d7220 */ /* 0x000fe60000410000 */
[C---:B------:R-:W-:Y:S02]  /*dc00*/  FMUL.FTZ R47, R0.reuse, R115 ;  /* 0x00000073002f7220 */ /* 0x040fe40000410000 */
[----:B------:R-:W-:Y:S03]  /*dc10*/  FMUL.FTZ R46, R0, R114 ;  /* 0x00000072002e7220 */ /* 0x000fe60000410000 */
[----:B-1----:R-:W-:Y:S01]  /*dc20*/  MOV R133, R69 ;  /* 0x0000004500857202 */ /* 0x002fe20000000f00 */
[--C-:B------:R-:W-:Y:S02]  /*dc30*/  FFMA.FTZ R69, R163, c[0x0][0x2d0], -R154.reuse ;  /* 0x0000b400a3457a23 */ /* 0x100fe4000001089a */
[C---:B------:R-:W-:Y:S02]  /*dc40*/  FMUL.FTZ R44, R2.reuse, R112 ;  /* 0x00000070022c7220 */ /* 0x040fe40000410000 */
[----:B------:R1:W-:Y:S05]  /*dc50*/  MUFU.EX2 R116, R69 ;  /* 0x0000004500747308 */ /* 0x0003ea0000000800 */
[C---:B------:R-:W-:Y:S07]  /*dc60*/  HMMA.16816.F32 R44, R144.reuse, R52, R44 ;  /* 0x00000034902c723c */ /* 0x040fee000000182c */
[C---:B------:R-:W-:Y:S01]  /*dc70*/  FMUL.FTZ R52, R2.reuse, R120 ;  /* 0x0000007802347220 */ /* 0x040fe20000410000 */
[C---:B------:R-:W-:Y:S04]  /*dc80*/  HMMA.16816.F32 R48, R144.reuse, R54, R48 ;  /* 0x000000369030723c */ /* 0x040fe80000001830 */
[----:B------:R-:W-:Y:S03]  /*dc90*/  FMUL.FTZ R53, R2, R121 ;  /* 0x0000007902357220 */ /* 0x000fe60000410000 */
[C---:B------:R-:W-:Y:S02]  /*dca0*/  FMUL.FTZ R54, R0.reuse, R122 ;  /* 0x0000007a00367220 */ /* 0x040fe40000410000 */
[----:B------:R-:W-:Y:S03]  /*dcb0*/  FMUL.FTZ R55, R0, R123 ;  /* 0x0000007b00377220 */ /* 0x000fe60000410000 */
[--C-:B-1----:R-:W-:Y:S04]  /*dcc0*/  FFMA.FTZ R69, R166, c[0x0][0x2d0], -R154.reuse ;  /* 0x0000b400a6457a23 */ /* 0x102fe8000001089a */
[C---:B------:R-:W-:Y:S01]  /*dcd0*/  HMMA.16816.F32 R52, R144.reuse, R60, R52 ;  /* 0x0000003c9034723c */ /* 0x040fe20000001834 */
[----:B------:R1:W-:Y:S06]  /*dce0*/  MUFU.EX2 R134, R69 ;  /* 0x0000004500867308 */ /* 0x0003ec0000000800 */
[C---:B------:R-:W-:Y:S01]  /*dcf0*/  FMUL.FTZ R60, R2.reuse, R128 ;  /* 0x00000080023c7220 */ /* 0x040fe20000410000 */
[C---:B------:R-:W-:Y:S04]  /*dd00*/  HMMA.16816.F32 R56, R144.reuse, R62, R56 ;  /* 0x0000003e9038723c */ /* 0x040fe80000001838 */
[----:B------:R-:W-:Y:S03]  /*dd10*/  FMUL.FTZ R61, R2, R129 ;  /* 0x00000081023d7220 */ /* 0x000fe60000410000 */
[C---:B------:R-:W-:Y:S02]  /*dd20*/  FMUL.FTZ R62, R0.reuse, R130 ;  /* 0x00000082003e7220 */ /* 0x040fe40000410000 */
[----:B------:R-:W-:Y:S07]  /*dd30*/  FMUL.FTZ R63, R0, R131 ;  /* 0x00000083003f7220 */ /* 0x000fee0000410000 */
[C---:B------:R-:W-:Y:S03]  /*dd40*/  HMMA.16816.F32 R60, R144.reuse, R72, R60 ;  /* 0x00000048903c723c */ /* 0x040fe6000000183c */
[--C-:B-1----:R-:W-:Y:S04]  /*dd50*/  FFMA.FTZ R69, R164, c[0x0][0x2d0], -R154.reuse ;  /* 0x0000b400a4457a23 */ /* 0x102fe8000001089a */
[----:B------:R1:W-:Y:S01]  /*dd60*/  MUFU.EX2 R98, R69 ;  /* 0x0000004500627308 */ /* 0x0003e20000000800 */
[----:B------:R-:W-:Y:S04]  /*dd70*/  HMMA.16816.F32 R64, R144, R74, R64 ;  /* 0x0000004a9040723c */ /* 0x000fe80000001840 */
[----:B------:R-:W-:Y:S02]  /*dd80*/  F2FP.PACK_AB R72, R111, R108 ;  /* 0x0000006c6f48723e */ /* 0x000fe400000000ff */
[----:B------:R-:W-:Y:S02]  /*dd90*/  F2FP.PACK_AB R73, R119, R110 ;  /* 0x0000006e7749723e */ /* 0x000fe400000000ff */
[----:B------:R-:W-:Y:S01]  /*dda0*/  F2FP.PACK_AB R75, R117, R118 ;  /* 0x00000076754b723e */ /* 0x000fe200000000ff */
[----:B------:R-:W-:Y:S03]  /*ddb0*/  MUFU.EX2 R146, R102 ;  /* 0x0000006600927308 */ /* 0x000fe60000000800 */
[----:B------:R-:W-:Y:S02]  /*ddc0*/  F2FP.PACK_AB R74, R133, R132 ;  /* 0x00000084854a723e */ /* 0x000fe400000000ff */
[----:B------:R-:W-:Y:S05]  /*ddd0*/  MOV R147, R151 ;  /* 0x0000009700937202 */ /* 0x000fea0000000f00 */
[C---:B------:R-:W-:Y:S01]  /*dde0*/  HMMA.16816.F32 R4, R72.reuse, R76, R4 ;  /* 0x0000004c4804723c */ /* 0x040fe20000001804 */
[----:B------:R-:W-:Y:S04]  /*ddf0*/  MUFU.EX2 R145, R103 ;  /* 0x0000006700917308 */ /* 0x000fe80000000800 */
[----:B-1----:R-:W-:Y:S03]  /*de00*/  FFMA.FTZ R69, R165, c[0x0][0x2d0], -R154 ;  /* 0x0000b400a5457a23 */ /* 0x002fe6000001089a */
[C---:B------:R-:W-:Y:S01]  /*de10*/  HMMA.16816.F32 R8, R72.reuse, R78, R8 ;  /* 0x0000004e4808723c */ /* 0x040fe20000001808 */
[----:B------:R-:W1:Y:S02]  /*de20*/  LDSM.16.MT88.4 R76, [R207+0x4800] ;  /* 0x00480000cf4c783b */ /* 0x000e640000004200 */
[----:B------:R4:W1:Y:S05]  /*de30*/  MUFU.EX2 R92, R69 ;  /* 0x00000045005c7308 */ /* 0x00086a0000000800 */
[C---:B---3--:R-:W-:Y:S05]  /*de40*/  HMMA.16816.F32 R12, R72.reuse, R80, R12 ;  /* 0x00000050480c723c */ /* 0x048fea000000180c */
[----:B------:R-:W-:Y:S03]  /*de50*/  MUFU.EX2 R144, R104 ;  /* 0x0000006800907308 */ /* 0x000fe60000000800 */
[C---:B------:R-:W-:Y:S01]  /*de60*/  HMMA.16816.F32 R16, R72.reuse, R82, R16 ;  /* 0x000000524810723c */ /* 0x040fe20000001810 */
[----:B------:R-:W3:Y:S07]  /*de70*/  LDSM.16.MT88.4 R80, [R209+0x4800] ;  /* 0x00480000d150783b */ /* 0x000eee0000004200 */
[C---:B------:R-:W-:Y:S04]  /*de80*/  HMMA.16816.F32 R20, R72.reuse, R84, R20 ;  /* 0x000000544814723c */ /* 0x040fe80000001814 */
[--C-:B----4-:R-:W-:Y:S04]  /*de90*/  FFMA.FTZ R69, R167, c[0x0][0x2d0], -R148.reuse ;  /* 0x0000b400a7457a23 */ /* 0x110fe80000010894 */
[C---:B------:R-:W-:Y:S01]  /*dea0*/  HMMA.16816.F32 R24, R72.reuse, R86, R24 ;  /* 0x000000564818723c */ /* 0x040fe20000001818 */
[----:B------:R4:W-:Y:S01]  /*deb0*/  MUFU.EX2 R218, R69 ;  /* 0x0000004500da7308 */ /* 0x0009e20000000800 */
[----:B------:R-:W3:Y:S06]  /*dec0*/  LDSM.16.MT88.4 R84, [R208+0x4800] ;  /* 0x00480000d054783b */ /* 0x000eec0000004200 */
[C---:B-----5:R-:W-:Y:S08]  /*ded0*/  HMMA.16816.F32 R28, R72.reuse, R88, R28 ;  /* 0x00000058481c723c */ /* 0x060ff0000000181c */
[C---:B------:R-:W-:Y:S01]  /*dee0*/  HMMA.16816.F32 R32, R72.reuse, R90, R32 ;  /* 0x0000005a4820723c */ /* 0x040fe20000001820 */
[----:B------:R-:W5:Y:S07]  /*def0*/  LDSM.16.MT88.4 R88, [R210+0x4800] ;  /* 0x00480000d258783b */ /* 0x000f6e0000004200 */
[C---:B-1----:R-:W-:Y:S04]  /*df00*/  HMMA.16816.F32 R36, R72.reuse, R76, R36 ;  /* 0x0000004c4824723c */ /* 0x042fe80000001824 */
[--C-:B----4-:R-:W-:Y:S01]  /*df10*/  FFMA.FTZ R69, R169, c[0x0][0x2d0], -R148.reuse ;  /* 0x0000b400a9457a23 */ /* 0x110fe20000010894 */
[----:B------:R-:W-:Y:S02]  /*df20*/  MOV R169, R92 ;  /* 0x0000005c00a97202 */ /* 0x000fe40000000f00 */
[----:B------:R-:W-:Y:S01]  /*df30*/  LDSM.16.MT88.4 R92, [R209+0x1000] ;  /* 0x00100000d15c783b */ /* 0x000fe20000004200 */
[C---:B------:R-:W-:Y:S01]  /*df40*/  HMMA.16816.F32 R40, R72.reuse, R78, R40 ;  /* 0x0000004e4828723c */ /* 0x040fe20000001828 */
[----:B------:R1:W4:Y:S06]  /*df50*/  MUFU.EX2 R127, R69 ;  /* 0x00000045007f7308 */ /* 0x00032c0000000800 */
[----:B------:R-:W2:Y:S01]  /*df60*/  LDSM.16.MT88.4 R76, [R207+0x1000] ;  /* 0x00100000cf4c783b */ /* 0x000ea20000004200 */
[C---:B---3--:R-:W-:Y:S08]  /*df70*/  HMMA.16816.F32 R44, R72.reuse, R80, R44 ;  /* 0x00000050482c723c */ /* 0x048ff0000000182c */
[C---:B------:R-:W-:Y:S01]  /*df80*/  HMMA.16816.F32 R48, R72.reuse, R82, R48 ;  /* 0x000000524830723c */ /* 0x040fe20000001830 */
[----:B------:R-:W3:Y:S07]  /*df90*/  LDSM.16.MT88.4 R80, [R208+0x1000] ;  /* 0x00100000d050783b */ /* 0x000eee0000004200 */
[C---:B------:R-:W-:Y:S04]  /*dfa0*/  HMMA.16816.F32 R52, R72.reuse, R84, R52 ;  /* 0x000000544834723c */ /* 0x040fe80000001834 */
[--C-:B-1----:R-:W-:Y:S04]  /*dfb0*/  FFMA.FTZ R69, R168, c[0x0][0x2d0], -R148.reuse ;  /* 0x0000b400a8457a23 */ /* 0x102fe80000010894 */
[C---:B------:R-:W-:Y:S01]  /*dfc0*/  HMMA.16816.F32 R56, R72.reuse, R86, R56 ;  /* 0x000000564838723c */ /* 0x040fe20000001838 */
[----:B------:R1:W-:Y:S01]  /*dfd0*/  MUFU.EX2 R126, R69 ;  /* 0x00000045007e7308 */ /* 0x0003e20000000800 */
[----:B------:R-:W3:Y:S06]  /*dfe0*/  LDSM.16.MT88.4 R84, [R210+0x1000] ;  /* 0x00100000d254783b */ /* 0x000eec0000004200 */
[C---:B-----5:R-:W-:Y:S08]  /*dff0*/  HMMA.16816.F32 R60, R72.reuse, R88, R60 ;  /* 0x00000058483c723c */ /* 0x060ff0000000183c */
[----:B------:R-:W-:Y:S01]  /*e000*/  HMMA.16816.F32 R64, R72, R90, R64 ;  /* 0x0000005a4840723c */ /* 0x000fe20000001840 */
[----:B------:R-:W-:Y:S06]  /*e010*/  LDSM.16.MT88.4 R88, [R209+0x5000] ;  /* 0x00500000d158783b */ /* 0x000fec0000004200 */
[----:B------:R-:W-:Y:S01]  /*e020*/  F2FP.PACK_AB R72, R134, R116 ;  /* 0x000000748648723e */ /* 0x000fe200000000ff */
[----:B-1----:R-:W-:Y:S01]  /*e030*/  FFMA.FTZ R69, R170, c[0x0][0x2d0], -R148 ;  /* 0x0000b400aa457a23 */ /* 0x002fe20000010894 */
[----:B------:R-:W-:Y:S03]  /*e040*/  MOV R170, R98 ;  /* 0x0000006200aa7202 */ /* 0x000fe60000000f00 */
[----:B------:R1:W5:Y:S01]  /*e050*/  MUFU.EX2 R125, R69 ;  /* 0x00000045007d7308 */ /* 0x0003620000000800 */
[----:B----4-:R-:W-:Y:S01]  /*e060*/  F2FP.PACK_AB R73, R127, R218 ;  /* 0x000000da7f49723e */ /* 0x010fe200000000ff */
[----:B--2---:R-:W-:Y:S01]  /*e070*/  FFMA.FTZ R2, R2, R135, R147 ;  /* 0x0000008702027223 */ /* 0x004fe20000010093 */
[----:B------:R-:W-:Y:S02]  /*e080*/  F2FP.PACK_AB R74, R169, R170 ;  /* 0x000000aaa94a723e */ /* 0x000fe400000000ff */
[----:B------:R-:W-:Y:S02]  /*e090*/  MOV R98, R152 ;  /* 0x0000009800627202 */ /* 0x000fe40000000f00 */
[----:B------:R-:W-:Y:S03]  /*e0a0*/  MOV R135, R149 ;  /* 0x0000009500877202 */ /* 0x000fe60000000f00 */
[----:B------:R-:W-:Y:S01]  /*e0b0*/  MUFU.EX2 R147, R101 ;  /* 0x0000006500937308 */ /* 0x000fe20000000800 */
[--C-:B-1----:R-:W-:Y:S01]  /*e0c0*/  FFMA.FTZ R69, R171, c[0x0][0x2d0], -R154.reuse ;  /* 0x0000b400ab457a23 */ /* 0x102fe2000001089a */
[----:B-----5:R-:W-:Y:S02]  /*e0d0*/  F2FP.PACK_AB R75, R125, R126 ;  /* 0x0000007e7d4b723e */ /* 0x020fe400000000ff */
[----:B------:R-:W-:Y:S06]  /*e0e0*/  MOV R171, R150 ;  /* 0x0000009600ab7202 */ /* 0x000fec0000000f00 */
[----:B------:R1:W-:Y:S01]  /*e0f0*/  MUFU.EX2 R124, R69 ;  /* 0x00000045007c7308 */ /* 0x0003e20000000800 */
[C---:B------:R-:W-:Y:S08]  /*e100*/  HMMA.16816.F32 R4, R72.reuse, R76, R4 ;  /* 0x0000004c4804723c */ /* 0x040ff00000001804 */
[C---:B------:R-:W-:Y:S01]  /*e110*/  HMMA.16816.F32 R8, R72.reuse, R78, R8 ;  /* 0x0000004e4808723c */ /* 0x040fe20000001808 */
[----:B------:R-:W2:Y:S07]  /*e120*/  LDSM.16.MT88.4 R76, [R207+0x5000] ;  /* 0x00500000cf4c783b */ /* 0x000eae0000004200 */
[C---:B------:R-:W-:Y:S04]  /*e130*/  HMMA.16816.F32 R12, R72.reuse, R92, R12 ;  /* 0x0000005c480c723c */ /* 0x040fe8000000180c */
[--C-:B-1----:R-:W-:Y:S01]  /*e140*/  FFMA.FTZ R69, R174, c[0x0][0x2d0], -R154.reuse ;  /* 0x0000b400ae457a23 */ /* 0x102fe2000001089a */
[----:B------:R-:W-:Y:S02]  /*e150*/  MOV R174, R133 ;  /* 0x0000008500ae7202 */ /* 0x000fe40000000f00 */
[----:B------:R-:W-:Y:S01]  /*e160*/  MOV R133, R96 ;  /* 0x0000006000857202 */ /* 0x000fe20000000f00 */
[C---:B------:R-:W-:Y:S01]  /*e170*/  HMMA.16816.F32 R16, R72.reuse, R94, R16 ;  /* 0x0000005e4810723c */ /* 0x040fe20000001810 */
[----:B------:R1:W4:Y:S01]  /*e180*/  MUFU.EX2 R168, R69 ;  /* 0x0000004500a87308 */ /* 0x0003220000000800 */
[----:B------:R-:W-:Y:S06]  /*e190*/  LDSM.16.MT88.4 R92, [R210+0x5000] ;  /* 0x00500000d25c783b */ /* 0x000fec0000004200 */
[C---:B---3--:R-:W-:Y:S08]  /*e1a0*/  HMMA.16816.F32 R20, R72.reuse, R80, R20 ;  /* 0x000000504814723c */ /* 0x048ff00000001814 */
[C---:B------:R-:W-:Y:S01]  /*e1b0*/  HMMA.16816.F32 R24, R72.reuse, R82, R24 ;  /* 0x000000524818723c */ /* 0x040fe20000001818 */
[----:B------:R-:W3:Y:S07]  /*e1c0*/  LDSM.16.MT88.4 R80, [R208+0x5000] ;  /* 0x00500000d050783b */ /* 0x000eee0000004200 */
[C---:B------:R-:W-:Y:S04]  /*e1d0*/  HMMA.16816.F32 R28, R72.reuse, R84, R28 ;  /* 0x00000054481c723c */ /* 0x040fe8000000181c */
[--C-:B-1----:R-:W-:Y:S01]  /*e1e0*/  FFMA.FTZ R69, R173, c[0x0][0x2d0], -R154.reuse ;  /* 0x0000b400ad457a23 */ /* 0x102fe2000001089a */
[----:B------:R-:W-:Y:S02]  /*e1f0*/  MOV R173, R132 ;  /* 0x0000008400ad7202 */ /* 0x000fe40000000f00 */
[----:B------:R-:W-:Y:S01]  /*e200*/  MOV R132, R97 ;  /* 0x0000006100847202 */ /* 0x000fe20000000f00 */
[C---:B------:R-:W-:Y:S01]  /*e210*/  HMMA.16816.F32 R32, R72.reuse, R86, R32 ;  /* 0x000000564820723c */ /* 0x040fe20000001820 */
[----:B------:R1:W-:Y:S01]  /*e220*/  MUFU.EX2 R167, R69 ;  /* 0x0000004500a77308 */ /* 0x0003e20000000800 */
[----:B------:R-:W-:Y:S06]  /*e230*/  LDSM.16.MT88.4 R84, [R209+0x1800] ;  /* 0x00180000d154783b */ /* 0x000fec0000004200 */
[C---:B--2---:R-:W-:Y:S08]  /*e240*/  HMMA.16816.F32 R36, R72.reuse, R76, R36 ;  /* 0x0000004c4824723c */ /* 0x044ff00000001824 */
[C---:B------:R-:W-:Y:S01]  /*e250*/  HMMA.16816.F32 R40, R72.reuse, R78, R40 ;  /* 0x0000004e4828723c */ /* 0x040fe20000001828 */
[----:B------:R-:W2:Y:S07]  /*e260*/  LDSM.16.MT88.4 R76, [R207+0x1800] ;  /* 0x00180000cf4c783b */ /* 0x000eae0000004200 */
[C---:B------:R-:W-:Y:S04]  /*e270*/  HMMA.16816.F32 R44, R72.reuse, R88, R44 ;  /* 0x00000058482c723c */ /* 0x040fe8000000182c */
[----:B-1----:R-:W-:Y:S01]  /*e280*/  FFMA.FTZ R69, R172, c[0x0][0x2d0], -R154 ;  /* 0x0000b400ac457a23 */ /* 0x002fe2000001089a */
[----:B------:R-:W-:Y:S02]  /*e290*/  MOV R172, R111 ;  /* 0x0000006f00ac7202 */ /* 0x000fe40000000f00 */
[----:B------:R-:W-:Y:S01]  /*e2a0*/  MOV R111, R98 ;  /* 0x00000062006f7202 */ /* 0x000fe20000000f00 */
[C---:B------:R-:W-:Y:S01]  /*e2b0*/  HMMA.16816.F32 R48, R72.reuse, R90, R48 ;  /* 0x0000005a4830723c */ /* 0x040fe20000001830 */
[----:B------:R1:W5:Y:S01]  /*e2c0*/  MUFU.EX2 R166, R69 ;  /* 0x0000004500a67308 */ /* 0x0003620000000800 */
        /* <DEDUP_REMOVED lines=8> */
[----:B------:R-:W-:Y:S01]  /*e350*/  HMMA.16816.F32 R64, R72, R94, R64 ;  /* 0x0000005e4840723c */ /* 0x000fe20000001840 */
[----:B------:R1:W-:Y:S01]  /*e360*/  MUFU.EX2 R107, R69 ;  /* 0x00000045006b7308 */ /* 0x0003e20000000800 */
[----:B------:R-:W-:Y:S05]  /*e370*/  LDSM.16.MT88.4 R92, [R210+0x5800] ;  /* 0x00580000d25c783b */ /* 0x000fea0000004200 */
[----:B----4-:R-:W-:Y:S02]  /*e380*/  F2FP.PACK_AB R72, R168, R124 ;  /* 0x0000007ca848723e */ /* 0x010fe400000000ff */
[----:B-----5:R-:W-:Y:S01]  /*e390*/  F2FP.PACK_AB R74, R166, R167 ;  /* 0x000000a7a64a723e */ /* 0x020fe200000000ff */
[----:B------:R-:W-:Y:S02]  /*e3a0*/  LDSM.16.MT88.4 R96, [R209+0x7000] ;  /* 0x00700000d160783b */ /* 0x000fe40000004200 */
[--C-:B-1----:R-:W-:Y:S04]  /*e3b0*/  FFMA.FTZ R69, R201, c[0x0][0x2d0], -R148.reuse ;  /* 0x0000b400c9457a23 */ /* 0x102fe80000010894 */
[----:B------:R1:W4:Y:S02]  /*e3c0*/  MUFU.EX2 R106, R69 ;  /* 0x00000045006a7308 */ /* 0x0003240000000800 */
[--C-:B-1----:R-:W-:Y:S01]  /*e3d0*/  FFMA.FTZ R69, R175, c[0x0][0x2d0], -R148.reuse ;  /* 0x0000b400af457a23 */ /* 0x102fe20000010894 */
[----:B----4-:R-:W-:Y:S07]  /*e3e0*/  F2FP.PACK_AB R73, R106, R107 ;  /* 0x0000006b6a49723e */ /* 0x010fee00000000ff */
[----:B------:R1:W-:Y:S02]  /*e3f0*/  MUFU.EX2 R165, R69 ;  /* 0x0000004500a57308 */ /* 0x0003e40000000800 */
[----:B-1----:R-:W-:Y:S08]  /*e400*/  FFMA.FTZ R69, R202, c[0x0][0x2d0], -R148 ;  /* 0x0000b400ca457a23 */ /* 0x002ff00000010894 */
[----:B------:R1:W4:Y:S02]  /*e410*/  MUFU.EX2 R164, R69 ;  /* 0x0000004500a47308 */ /* 0x0003240000000800 */
[--C-:B-1----:R-:W-:Y:S01]  /*e420*/  FFMA.FTZ R69, R203, c[0x0][0x2d0], -R154.reuse ;  /* 0x0000b400cb457a23 */ /* 0x102fe2000001089a */
[----:B----4-:R-:W-:Y:S07]  /*e430*/  F2FP.PACK_AB R75, R164, R165 ;  /* 0x000000a5a44b723e */ /* 0x010fee00000000ff */
[----:B------:R1:W-:Y:S01]  /*e440*/  MUFU.EX2 R115, R69 ;  /* 0x0000004500737308 */ /* 0x0003e20000000800 */
[C---:B--2---:R-:W-:Y:S08]  /*e450*/  HMMA.16816.F32 R4, R72.reuse, R76, R4 ;  /* 0x0000004c4804723c */ /* 0x044ff00000001804 */
[C---:B------:R-:W-:Y:S01]  /*e460*/  HMMA.16816.F32 R8, R72.reuse, R78, R8 ;  /* 0x0000004e4808723c */ /* 0x040fe20000001808 */
[----:B------:R-:W2:Y:S07]  /*e470*/  LDSM.16.MT88.4 R76, [R207+0x5800] ;  /* 0x00580000cf4c783b */ /* 0x000eae0000004200 */
[C---:B------:R-:W-:Y:S04]  /*e480*/  HMMA.16816.F32 R12, R72.reuse, R84, R12 ;  /* 0x00000054480c723c */ /* 0x040fe8000000180c */
[--C-:B-1----:R-:W-:Y:S04]  /*e490*/  FFMA.FTZ R69, R212, c[0x0][0x2d0], -R154.reuse ;  /* 0x0000b400d4457a23 */ /* 0x102fe8000001089a */
[C---:B------:R-:W-:Y:S01]  /*e4a0*/  HMMA.16816.F32 R16, R72.reuse, R86, R16 ;  /* 0x000000564810723c */ /* 0x040fe20000001810 */
[----:B------:R1:W4:Y:S01]  /*e4b0*/  MUFU.EX2 R163, R69 ;  /* 0x0000004500a37308 */ /* 0x0003220000000800 */
        /* <DEDUP_REMOVED lines=8> */
[----:B------:R-:W-:Y:S06]  /*e540*/  LDSM.16.MT88.4 R88, [R209+0x2000] ;  /* 0x00200000d158783b */ /* 0x000fec0000004200 */
[C---:B--2---:R-:W-:Y:S08]  /*e550*/  HMMA.16816.F32 R36, R72.reuse, R76, R36 ;  /* 0x0000004c4824723c */ /* 0x044ff00000001824 */
[C---:B------:R-:W-:Y:S01]  /*e560*/  HMMA.16816.F32 R40, R72.reuse, R78, R40 ;  /* 0x0000004e4828723c */ /* 0x040fe20000001828 */
[----:B------:R-:W2:Y:S07]  /*e570*/  LDSM.16.MT88.4 R76, [R207+0x2000] ;  /* 0x00200000cf4c783b */ /* 0x000eae0000004200 */
[C---:B-----5:R-:W-:Y:S04]  /*e580*/  HMMA.16816.F32 R44, R72.reuse, R84, R44 ;  /* 0x00000054482c723c */ /* 0x060fe8000000182c */
[----:B-1----:R-:W-:Y:S04]  /*e590*/  FFMA.FTZ R69, R211, c[0x0][0x2d0], -R154 ;  /* 0x0000b400d3457a23 */ /* 0x002fe8000001089a */
[C---:B------:R-:W-:Y:S01]  /*e5a0*/  HMMA.16816.F32 R48, R72.reuse, R86, R48 ;  /* 0x000000564830723c */ /* 0x040fe20000001830 */
[----:B------:R1:W5:Y:S01]  /*e5b0*/  MUFU.EX2 R162, R69 ;  /* 0x0000004500a27308 */ /* 0x0003620000000800 */
[----:B------:R-:W2:Y:S06]  /*e5c0*/  LDSM.16.MT88.4 R84, [R208+0x2000] ;  /* 0x00200000d054783b */ /* 0x000eac0000004200 */
[C---:B---3--:R-:W-:Y:S08]  /*e5d0*/  HMMA.16816.F32 R52, R72.reuse, R80, R52 ;  /* 0x000000504834723c */ /* 0x048ff00000001834 */
[C---:B------:R-:W-:Y:S01]  /*e5e0*/  HMMA.16816.F32 R56, R72.reuse, R82, R56 ;  /* 0x000000524838723c */ /* 0x040fe20000001838 */
[----:B------:R-:W3:Y:S07]  /*e5f0*/  LDSM.16.MT88.4 R80, [R210+0x2000] ;  /* 0x00200000d250783b */ /* 0x000eee0000004200 */
[C---:B------:R-:W-:Y:S04]  /*e600*/  HMMA.16816.F32 R60, R72.reuse, R92, R60 ;  /* 0x0000005c483c723c */ /* 0x040fe8000000183c */
[--C-:B-1----:R-:W-:Y:S04]  /*e610*/  FFMA.FTZ R69, R223, c[0x0][0x2d0], -R148.reuse ;  /* 0x0000b400df457a23 */ /* 0x102fe80000010894 */
[----:B------:R-:W-:Y:S01]  /*e620*/  HMMA.16816.F32 R64, R72, R94, R64 ;  /* 0x0000005e4840723c */ /* 0x000fe20000001840 */
[----:B------:R1:W-:Y:S01]  /*e630*/  MUFU.EX2 R113, R69 ;  /* 0x0000004500717308 */ /* 0x0003e20000000800 */
[----:B------:R-:W2:Y:S05]  /*e640*/  LDSM.16.MT88.4 R92, [R207+0x6000] ;  /* 0x00600000cf5c783b */ /* 0x000eaa0000004200 */
[----:B----4-:R-:W-:Y:S02]  /*e650*/  F2FP.PACK_AB R72, R163, R115 ;  /* 0x00000073a348723e */ /* 0x010fe400000000ff */
[----:B-----5:R-:W-:Y:S03]  /*e660*/  F2FP.PACK_AB R74, R162, R114 ;  /* 0x00000072a24a723e */ /* 0x020fe600000000ff */
        /* <DEDUP_REMOVED lines=17> */
[----:B------:R-:W-:Y:S06]  /*e780*/  LDSM.16.MT88.4 R88, [R207+0x2800] ;  /* 0x00280000cf58783b */ /* 0x000fec0000004200 */
[C---:B------:R-:W-:Y:S08]  /*e790*/  HMMA.16816.F32 R20, R72.reuse, R84, R20 ;  /* 0x000000544814723c */ /* 0x040ff00000001814 */
[C---:B------:R-:W-:Y:S01]  /*e7a0*/  HMMA.16816.F32 R24, R72.reuse, R86, R24 ;  /* 0x000000564818723c */ /* 0x040fe20000001818 */
[----:B------:R-:W-:Y:S07]  /*e7b0*/  LDSM.16.MT88.4 R84, [R210+0x6000] ;  /* 0x00600000d254783b */ /* 0x000fee0000004200 */
[C---:B---3--:R-:W-:Y:S04]  /*e7c0*/  HMMA.16816.F32 R28, R72.reuse, R80, R28 ;  /* 0x00000050481c723c */ /* 0x048fe8000000181c */
[--C-:B-1----:R-:W-:Y:S04]  /*e7d0*/  FFMA.FTZ R69, R231, c[0x0][0x2d0], -R154.reuse ;  /* 0x0000b400e7457a23 */ /* 0x102fe8000001089a */
[C---:B------:R-:W-:Y:S01]  /*e7e0*/  HMMA.16816.F32 R32, R72.reuse, R82, R32 ;  /* 0x000000524820723c */ /* 0x040fe20000001820 */
[----:B------:R1:W-:Y:S01]  /*e7f0*/  MUFU.EX2 R122, R69 ;  /* 0x00000045007a7308 */ /* 0x0003e20000000800 */
[----:B------:R-:W3:Y:S06]  /*e800*/  LDSM.16.MT88.4 R80, [R208+0x6000] ;  /* 0x00600000d050783b */ /* 0x000eec0000004200 */
[C---:B------:R-:W-:Y:S08]  /*e810*/  HMMA.16816.F32 R36, R72.reuse, R92, R36 ;  /* 0x0000005c4824723c */ /* 0x040ff00000001824 */
[C---:B------:R-:W-:Y:S01]  /*e820*/  HMMA.16816.F32 R40, R72.reuse, R94, R40 ;  /* 0x0000005e4828723c */ /* 0x040fe20000001828 */
[----:B------:R-:W5:Y:S07]  /*e830*/  LDSM.16.MT88.4 R92, [R209+0x2800] ;  /* 0x00280000d15c783b */ /* 0x000f6e0000004200 */
[C---:B--2---:R-:W-:Y:S04]  /*e840*/  HMMA.16816.F32 R44, R72.reuse, R76, R44 ;  /* 0x0000004c482c723c */ /* 0x044fe8000000182c */
[----:B-1----:R-:W-:Y:S04]  /*e850*/  FFMA.FTZ R69, R229, c[0x0][0x2d0], -R154 ;  /* 0x0000b400e5457a23 */ /* 0x002fe8000001089a */
[C---:B------:R-:W-:Y:S01]  /*e860*/  HMMA.16816.F32 R48, R72.reuse, R78, R48 ;  /* 0x0000004e4830723c */ /* 0x040fe20000001830 */
[----:B------:R1:W2:Y:S01]  /*e870*/  MUFU.EX2 R158, R69 ;  /* 0x00000045009e7308 */ /* 0x0002a20000000800 */
[----:B------:R-:W2:Y:S06]  /*e880*/  LDSM.16.MT88.4 R76, [R208+0x2800] ;  /* 0x00280000d04c783b */ /* 0x000eac0000004200 */
[C---:B---3--:R-:W-:Y:S08]  /*e890*/  HMMA.16816.F32 R52, R72.reuse, R80, R52 ;  /* 0x000000504834723c */ /* 0x048ff00000001834 */
[C---:B------:R-:W-:Y:S01]  /*e8a0*/  HMMA.16816.F32 R56, R72.reuse, R82, R56 ;  /* 0x000000524838723c */ /* 0x040fe20000001838 */
[----:B------:R-:W3:Y:S03]  /*e8b0*/  LDSM.16.MT88.4 R80, [R210+0x2800] ;  /* 0x00280000d250783b */ /* 0x000ee60000004200 */
[--C-:B-1----:R-:W-:Y:S04]  /*e8c0*/  FFMA.FTZ R69, R234, c[0x0][0x2d0], -R148.reuse ;  /* 0x0000b400ea457a23 */ /* 0x102fe80000010894 */
[C---:B------:R-:W-:Y:S01]  /*e8d0*/  HMMA.16816.F32 R60, R72.reuse, R84, R60 ;  /* 0x00000054483c723c */ /* 0x040fe2000000183c */
[----:B------:R1:W-:Y:S07]  /*e8e0*/  MUFU.EX2 R121, R69 ;  /* 0x0000004500797308 */ /* 0x0003ee0000000800 */
[----:B------:R-:W-:Y:S01]  /*e8f0*/  HMMA.16816.F32 R64, R72, R86, R64 ;  /* 0x000000564840723c */ /* 0x000fe20000001840 */
[----:B------:R-:W3:Y:S06]  /*e900*/  LDSM.16.MT88.4 R84, [R207+0x6800] ;  /* 0x00680000cf54783b */ /* 0x000eec0000004200 */
[----:B----4-:R-:W-:Y:S02]  /*e910*/  F2FP.PACK_AB R72, R123, R159 ;  /* 0x0000009f7b48723e */ /* 0x010fe400000000ff */
[----:B--2---:R-:W-:Y:S03]  /*e920*/  F2FP.PACK_AB R74, R158, R122 ;  /* 0x0000007a9e4a723e */ /* 0x004fe600000000ff */
[--C-:B-1----:R-:W-:Y:S04]  /*e930*/  FFMA.FTZ R69, R235, c[0x0][0x2d0], -R148.reuse ;  /* 0x0000b400eb457a23 */ /* 0x102fe80000010894 */
[----:B------:R1:W2:Y:S02]  /*e940*/  MUFU.EX2 R120, R69 ;  /* 0x0000004500787308 */ /* 0x0002a40000000800 */
[--C-:B-1----:R-:W-:Y:S01]  /*e950*/  FFMA.FTZ R69, R233, c[0x0][0x2d0], -R148.reuse ;  /* 0x0000b400e9457a23 */ /* 0x102fe20000010894 */
[----:B--2---:R-:W-:Y:S07]  /*e960*/  F2FP.PACK_AB R73, R120, R121 ;  /* 0x000000797849723e */ /* 0x004fee00000000ff */
[----:B------:R1:W-:Y:S02]  /*e970*/  MUFU.EX2 R157, R69 ;  /* 0x00000045009d7308 */ /* 0x0003e40000000800 */
[----:B-1----:R-:W-:Y:S08]  /*e980*/  FFMA.FTZ R69, R236, c[0x0][0x2d0], -R148 ;  /* 0x0000b400ec457a23 */ /* 0x002ff00000010894 */
[----:B------:R1:W2:Y:S02]  /*e990*/  MUFU.EX2 R156, R69 ;  /* 0x00000045009c7308 */ /* 0x0002a40000000800 */
[--C-:B-1----:R-:W-:Y:S01]  /*e9a0*/  FFMA.FTZ R69, R238, c[0x0][0x2d0], -R154.reuse ;  /* 0x0000b400ee457a23 */ /* 0x102fe2000001089a */
[----:B--2---:R-:W-:Y:S07]  /*e9b0*/  F2FP.PACK_AB R75, R156, R157 ;  /* 0x0000009d9c4b723e */ /* 0x004fee00000000ff */
[----:B------:R1:W-:Y:S01]  /*e9c0*/  MUFU.EX2 R155, R69 ;  /* 0x00000045009b7308 */ /* 0x0003e20000000800 */
[C---:B------:R-:W-:Y:S08]  /*e9d0*/  HMMA.16816.F32 R4, R72.reuse, R88, R4 ;  /* 0x000000584804723c */ /* 0x040ff00000001804 */
[C---:B------:R-:W-:Y:S01]  /*e9e0*/  HMMA.16816.F32 R8, R72.reuse, R90, R8 ;  /* 0x0000005a4808723c */ /* 0x040fe20000001808 */
[----:B------:R-:W2:Y:S07]  /*e9f0*/  LDSM.16.MT88.4 R88, [R209+0x6800] ;  /* 0x00680000d158783b */ /* 0x000eae0000004200 */
[C---:B-----5:R-:W-:Y:S04]  /*ea00*/  HMMA.16816.F32 R12, R72.reuse, R92, R12 ;  /* 0x0000005c480c723c */ /* 0x060fe8000000180c */
[--C-:B-1----:R-:W-:Y:S04]  /*ea10*/  FFMA.FTZ R69, R240, c[0x0][0x2d0], -R154.reuse ;  /* 0x0000b400f0457a23 */ /* 0x102fe8000001089a */
[C---:B------:R-:W-:Y:S01]  /*ea20*/  HMMA.16816.F32 R16, R72.reuse, R94, R16 ;  /* 0x0000005e4810723c */ /* 0x040fe20000001810 */
[----:B------:R1:W4:Y:S01]  /*ea30*/  MUFU.EX2 R131, R69 ;  /* 0x0000004500837308 */ /* 0x0003220000000800 */
[----:B------:R-:W-:Y:S06]  /*ea40*/  LDSM.16.MT88.4 R92, [R210+0x3000] ;  /* 0x00300000d25c783b */ /* 0x000fec0000004200 */
[C---:B------:R-:W-:Y:S08]  /*ea50*/  HMMA.16816.F32 R20, R72.reuse, R76, R20 ;  /* 0x0000004c4814723c */ /* 0x040ff00000001814 */
[C---:B------:R-:W-:Y:S01]  /*ea60*/  HMMA.16816.F32 R24, R72.reuse, R78, R24 ;  /* 0x0000004e4818723c */ /* 0x040fe20000001818 */
[----:B------:R-:W5:Y:S07]  /*ea70*/  LDSM.16.MT88.4 R76, [R208+0x6800] ;  /* 0x00680000d04c783b */ /* 0x000f6e0000004200 */
[C---:B---3--:R-:W-:Y:S04]  /*ea80*/  HMMA.16816.F32 R28, R72.reuse, R80, R28 ;  /* 0x00000050481c723c */ /* 0x048fe8000000181c */
[--C-:B-1----:R-:W-:Y:S04]  /*ea90*/  FFMA.FTZ R69, R237, c[0x0][0x2d0], -R154.reuse ;  /* 0x0000b400ed457a23 */ /* 0x102fe8000001089a */
[C---:B------:R-:W-:Y:S01]  /*eaa0*/  HMMA.16816.F32 R32, R72.reuse, R82, R32 ;  /* 0x000000524820723c */ /* 0x040fe20000001820 */
[----:B------:R1:W-:Y:S01]  /*eab0*/  MUFU.EX2 R130, R69 ;  /* 0x0000004500827308 */ /* 0x0003e20000000800 */
[----:B------:R-:W3:Y:S06]  /*eac0*/  LDSM.16.MT88.4 R80, [R210+0x6800] ;  /* 0x00680000d250783b */ /* 0x000eec0000004200 */
[C---:B------:R-:W-:Y:S08]  /*ead0*/  HMMA.16816.F32 R36, R72.reuse, R84, R36 ;  /* 0x000000544824723c */ /* 0x040ff00000001824 */
[C---:B------:R-:W-:Y:S01]  /*eae0*/  HMMA.16816.F32 R40, R72.reuse, R86, R40 ;  /* 0x000000564828723c */ /* 0x040fe20000001828 */
[----:B------:R-:W4:Y:S07]  /*eaf0*/  LDSM.16.MT88.4 R84, [R207+0x3000] ;  /* 0x00300000cf54783b */ /* 0x000f2e0000004200 */
[C---:B--2---:R-:W-:Y:S04]  /*eb00*/  HMMA.16816.F32 R44, R72.reuse, R88, R44 ;  /* 0x00000058482c723c */ /* 0x044fe8000000182c */
[----:B-1----:R-:W-:Y:S04]  /*eb10*/  FFMA.FTZ R69, R239, c[0x0][0x2d0], -R154 ;  /* 0x0000b400ef457a23 */ /* 0x002fe8000001089a */
[C---:B------:R-:W-:Y:S01]  /*eb20*/  HMMA.16816.F32 R48, R72.reuse, R90, R48 ;  /* 0x0000005a4830723c */ /* 0x040fe20000001830 */
[----:B------:R1:W2:Y:S01]  /*eb30*/  MUFU.EX2 R153, R69 ;  /* 0x0000004500997308 */ /* 0x0002a20000000800 */
[----:B------:R-:W-:Y:S06]  /*eb40*/  LDSM.16.MT88.4 R88, [R208+0x3000] ;  /* 0x00300000d058783b */ /* 0x000fec0000004200 */
[C---:B-----5:R-:W-:Y:S08]  /*eb50*/  HMMA.16816.F32 R52, R72.reuse, R76, R52 ;  /* 0x0000004c4834723c */ /* 0x060ff00000001834 */
[C---:B------:R-:W-:Y:S01]  /*eb60*/  HMMA.16816.F32 R56, R72.reuse, R78, R56 ;  /* 0x0000004e4838723c */ /* 0x040fe20000001838 */
[----:B------:R-:W5:Y:S07]  /*eb70*/  LDSM.16.MT88.4 R76, [R209+0x3000] ;  /* 0x00300000d14c783b */ /* 0x000f6e0000004200 */
[C---:B---3--:R-:W-:Y:S04]  /*eb80*/  HMMA.16816.F32 R60, R72.reuse, R80, R60 ;  /* 0x00000050483c723c */ /* 0x048fe8000000183c */
[--C-:B-1----:R-:W-:Y:S04]  /*eb90*/  FFMA.FTZ R69, R243, c[0x0][0x2d0], -R148.reuse ;  /* 0x0000b400f3457a23 */ /* 0x102fe80000010894 */
[----:B------:R-:W-:Y:S01]  /*eba0*/  HMMA.16816.F32 R64, R72, R82, R64 ;  /* 0x000000524840723c */ /* 0x000fe20000001840 */
[----:B------:R1:W-:Y:S01]  /*ebb0*/  MUFU.EX2 R129, R69 ;  /* 0x0000004500817308 */ /* 0x0003e20000000800 */
[----:B------:R-:W3:Y:S05]  /*ebc0*/  LDSM.16.MT88.4 R80, [R207+0x7000] ;  /* 0x00700000cf50783b */ /* 0x000eea0000004200 */
        /* <DEDUP_REMOVED lines=8> */
[----:B------:R1:W-:Y:S10]  /*ec50*/  MUFU.EX2 R148, R100 ;  /* 0x0000006400947308 */ /* 0x0003f40000000800 */
[----:B------:R2:W4:Y:S01]  /*ec60*/  MUFU.EX2 R151, R69 ;  /* 0x0000004500977308 */ /* 0x0005220000000800 */
[----:B-1----:R-:W-:Y:S01]  /*ec70*/  LDSM.16.MT88.4 R100, [R210+0x3800] ;  /* 0x00380000d264783b */ /* 0x002fe20000004200 */
[--C-:B--2---:R-:W-:Y:S01]  /*ec80*/  FFMA.FTZ R69, R70, c[0x0][0x2d0], -R154.reuse ;  /* 0x0000b40046457a23 */ /* 0x104fe2000001089a */
[----:B----4-:R-:W-:Y:S01]  /*ec90*/  F2FP.PACK_AB R75, R151, R152 ;  /* 0x00000098974b723e */ /* 0x010fe200000000ff */
[----:B------:R-:W-:Y:S05]  /*eca0*/  FFMA.FTZ R70, R251, c[0x0][0x2d0], -R154 ;  /* 0x0000b400fb467a23 */ /* 0x000fea000001089a */
[----:B------:R-:W2:Y:S01]  /*ecb0*/  LDL.LU R154, [R1+0xc] ;  /* 0x00000c00019a7983 */ /* 0x000ea20000300800 */
[----:B------:R1:W-:Y:S01]  /*ecc0*/  MUFU.EX2 R150, R69 ;  /* 0x0000004500967308 */ /* 0x0003e20000000800 */
[C---:B------:R-:W-:Y:S09]  /*ecd0*/  HMMA.16816.F32 R4, R72.reuse, R84, R4 ;  /* 0x000000544804723c */ /* 0x040ff20000001804 */
[----:B------:R-:W-:Y:S01]  /*ece0*/  MUFU.EX2 R149, R70 ;  /* 0x0000004600957308 */ /* 0x000fe20000000800 */
[C---:B------:R-:W-:Y:S01]  /*ecf0*/  HMMA.16816.F32 R8, R72.reuse, R86, R8 ;  /* 0x000000564808723c */ /* 0x040fe20000001808 */
[----:B------:R-:W4:Y:S07]  /*ed00*/  LDSM.16.MT88.4 R84, [R208+0x7000] ;  /* 0x00700000d054783b */ /* 0x000f2e0000004200 */
[C---:B-----5:R-:W-:Y:S01]  /*ed10*/  HMMA.16816.F32 R12, R72.reuse, R76, R12 ;  /* 0x0000004c480c723c */ /* 0x060fe2000000180c */
[----:B------:R-:W5:Y:S03]  /*ed20*/  MUFU.EX2 R70, R105 ;  /* 0x0000006900467308 */ /* 0x000f660000000800 */
[----:B-1----:R-:W-:Y:S04]  /*ed30*/  FADD.FTZ R69, R135, R2 ;  /* 0x0000000287457221 */ /* 0x002fe80000010000 */
[C---:B------:R-:W-:Y:S01]  /*ed40*/  HMMA.16816.F32 R16, R72.reuse, R78, R16 ;  /* 0x0000004e4810723c */ /* 0x040fe20000001810 */
[----:B------:R-:W1:Y:S07]  /*ed50*/  LDSM.16.MT88.4 R76, [R210+0x7000] ;  /* 0x00700000d24c783b */ /* 0x000e6e0000004200 */
[C---:B------:R-:W-:Y:S08]  /*ed60*/  HMMA.16816.F32 R20, R72.reuse, R88, R20 ;  /* 0x000000584814723c */ /* 0x040ff00000001814 */
[C---:B------:R-:W-:Y:S01]  /*ed70*/  HMMA.16816.F32 R24, R72.reuse, R90, R24 ;  /* 0x0000005a4818723c */ /* 0x040fe20000001818 */
[----:B------:R-:W-:Y:S03]  /*ed80*/  LDSM.16.MT88.4 R88, [R209+0x3800] ;  /* 0x00380000d158783b */ /* 0x000fe60000004200 */
[----:B-----5:R-:W-:Y:S04]  /*ed90*/  F2FP.PACK_AB R135, R70, R144 ;  /* 0x000000904687723e */ /* 0x020fe800000000ff */
[C---:B------:R-:W-:Y:S08]  /*eda0*/  HMMA.16816.F32 R28, R72.reuse, R92, R28 ;  /* 0x0000005c481c723c */ /* 0x040ff0000000181c */
[C---:B------:R-:W-:Y:S01]  /*edb0*/  HMMA.16816.F32 R32, R72.reuse, R94, R32 ;  /* 0x0000005e4820723c */ /* 0x040fe20000001820 */
[----:B------:R-:W-:Y:S07]  /*edc0*/  LDSM.16.MT88.4 R92, [R208+0x3800] ;  /* 0x00380000d05c783b */ /* 0x000fee0000004200 */
[C---:B---3--:R-:W-:Y:S08]  /*edd0*/  HMMA.16816.F32 R36, R72.reuse, R80, R36 ;  /* 0x000000504824723c */ /* 0x048ff00000001824 */
[C---:B------:R-:W-:Y:S01]  /*ede0*/  HMMA.16816.F32 R40, R72.reuse, R82, R40 ;  /* 0x000000524828723c */ /* 0x040fe20000001828 */
[----:B------:R-:W3:Y:S07]  /*edf0*/  LDSM.16.MT88.4 R80, [R207+0x3800] ;  /* 0x00380000cf50783b */ /* 0x000eee0000004200 */
[C---:B------:R-:W-:Y:S08]  /*ee00*/  HMMA.16816.F32 R44, R72.reuse, R96, R44 ;  /* 0x00000060482c723c */ /* 0x040ff0000000182c */
[C---:B------:R-:W-:Y:S08]  /*ee10*/  HMMA.16816.F32 R48, R72.reuse, R98, R48 ;  /* 0x000000624830723c */ /* 0x040ff00000001830 */
[C---:B----4-:R-:W-:Y:S08]  /*ee20*/  HMMA.16816.F32 R52, R72.reuse, R84, R52 ;  /* 0x000000544834723c */ /* 0x050ff00000001834 */
[C---:B------:R-:W-:Y:S08]  /*ee30*/  HMMA.16816.F32 R56, R72.reuse, R86, R56 ;  /* 0x000000564838723c */ /* 0x040ff00000001838 */
[C---:B-1----:R-:W-:Y:S08]  /*ee40*/  HMMA.16816.F32 R60, R72.reuse, R76, R60 ;  /* 0x0000004c483c723c */ /* 0x042ff0000000183c */
[----:B------:R-:W-:Y:S04]  /*ee50*/  HMMA.16816.F32 R64, R72, R78, R64 ;  /* 0x0000004e4840723c */ /* 0x000fe80000001840 */
[----:B--2---:R-:W-:Y:S01]  /*ee60*/  FFMA.FTZ R0, R0, R154, R171 ;  /* 0x0000009a00007223 */ /* 0x004fe200000100ab */
[----:B------:R-:W-:Y:S02]  /*ee70*/  MOV R171, R134 ;  /* 0x0000008600ab7202 */ /* 0x000fe40000000f00 */
[----:B------:R-:W-:Y:S01]  /*ee80*/  F2FP.PACK_AB R134, R147, R148 ;  /* 0x000000949386723e */ /* 0x000fe200000000ff */
[----:B------:R-:W-:Y:S01]  /*ee90*/  FADD.FTZ R2, R133, R0 ;  /* 0x0000000085027221 */ /* 0x000fe20000010000 */
[----:B------:R-:W-:Y:S03]  /*eea0*/  F2FP.PACK_AB R133, R145, R146 ;  /* 0x000000929185723e */ /* 0x000fe600000000ff */
[----:B------:R-:W-:Y:S01]  /*eeb0*/  FADD.FTZ R0, R132, R69 ;  /* 0x0000004584007221 */ /* 0x000fe20000010000 */
[----:B------:R-:W-:Y:S01]  /*eec0*/  F2FP.PACK_AB R132, R149, R150 ;  /* 0x000000969584723e */ /* 0x000fe200000000ff */
[----:B------:R-:W-:Y:S01]  /*eed0*/  FADD.FTZ R2, R111, R2 ;  /* 0x000000026f027221 */ /* 0x000fe20000010000 */
[----:B------:R-:W-:Y:S01]  /*eee0*/  MOV R69, R68 ;  /* 0x0000004400457202 */ /* 0x000fe20000000f00 */
[----:B------:R-:W-:Y:S02]  /*eef0*/  FADD.FTZ R0, R110, R0 ;  /* 0x000000006e007221 */ /* 0x000fe40000010000 */
[----:B------:R-:W-:Y:S02]  /*ef00*/  FADD.FTZ R2, R109, R2 ;  /* 0x000000026d027221 */ /* 0x000fe40000010000 */
[C---:B---3--:R-:W-:Y:S01]  /*ef10*/  HMMA.16816.F32 R72, R132.reuse, R80, R4 ;  /* 0x000000508448723c */ /* 0x048fe20000001804 */
[----:B------:R-:W-:Y:S04]  /*ef20*/  LDSM.16.MT88.4 R4, [R210+0x7800] ;  /* 0x00780000d204783b */ /* 0x000fe80000004200 */
[----:B------:R-:W-:Y:S02]  /*ef30*/  FADD.FTZ R0, R108, R0 ;  /* 0x000000006c007221 */ /* 0x000fe40000010000 */
[----:B------:R-:W-:Y:S01]  /*ef40*/  FADD.FTZ R2, R200, R2 ;  /* 0x00000002c8027221 */ /* 0x000fe20000010000 */
[C---:B------:R-:W-:Y:S01]  /*ef50*/  HMMA.16816.F32 R76, R132.reuse, R82, R8 ;  /* 0x00000052844c723c */ /* 0x040fe20000001808 */
[----:B------:R-:W1:Y:S03]  /*ef60*/  LDSM.16.MT88.4 R108, [R207+0x7800] ;  /* 0x00780000cf6c783b */ /* 0x000e660000004200 */
[----:B------:R-:W-:Y:S02]  /*ef70*/  FADD.FTZ R2, R119, R2 ;  /* 0x0000000277027221 */ /* 0x000fe40000010000 */
[----:B------:R-:W-:Y:S01]  /*ef80*/  FADD.FTZ R0, R172, R0 ;  /* 0x00000000ac007221 */ /* 0x000fe20000010000 */
[-C--:B------:R-:W-:Y:S01]  /*ef90*/  MOV R8, R3.reuse ;  /* 0x0000000300087202 */ /* 0x080fe20000000f00 */
        /* <DEDUP_REMOVED lines=8> */
[----:B------:R-:W-:Y:S01]  /*f020*/  FADD.FTZ R2, R218, R2 ;  /* 0x00000002da027221 */ /* 0x000fe20000010000 */
[----:B------:R-:W2:Y:S01]  /*f030*/  LDSM.16.MT88.4 R116, [R209+0x7800] ;  /* 0x00780000d174783b */ /* 0x000ea20000004200 */
        /* <DEDUP_REMOVED lines=9> */
[C---:B------:R-:W-:Y:S01]  /*f0d0*/  HMMA.16816.F32 R100, R132.reuse, R102, R32 ;  /* 0x000000668464723c */ /* 0x040fe20000001820 */
[----:B------:R-:W3:Y:S02]  /*f0e0*/  LDSM.16.MT88.4 R124, [R208+0x7800] ;  /* 0x00780000d07c783b */ /* 0x000ee40000004200 */
[----:B------:R-:W-:Y:S02]  /*f0f0*/  FADD.FTZ R2, R107, R2 ;  /* 0x000000026b027221 */ /* 0x000fe40000010000 */
        /* <DEDUP_REMOVED lines=10> */
[----:B------:R-:W-:Y:S04]  /*f1a0*/  FADD.FTZ R0, R163, R0 ;  /* 0x00000000a3007221 */ /* 0x000fe80000010000 */
[----:B------:R-:W-:Y:S02]  /*f1b0*/  FADD.FTZ R2, R112, R2 ;  /* 0x0000000270027221 */ /* 0x000fe40000010000 */
[----:B------:R-:W-:Y:S02]  /*f1c0*/  FADD.FTZ R0, R114, R0 ;  /* 0x0000000072007221 */ /* 0x000fe40000010000 */
[----:B------:R-:W-:Y:S01]  /*f1d0*/  FADD.FTZ R2, R161, R2 ;  /* 0x00000002a1027221 */ /* 0x000fe20000010000 */
[C---:B--2---:R-:W-:Y:S03]  /*f1e0*/  HMMA.16816.F32 R112, R132.reuse, R116, R44 ;  /* 0x000000748470723c */ /* 0x044fe6000000182c */
        /* <DEDUP_REMOVED lines=8> */
[----:B------:R-:W-:Y:S01]  /*f270*/  FADD.FTZ R2, R157, R2 ;  /* 0x000000029d027221 */ /* 0x000fe20000010000 */
[C---:B---3--:R-:W-:Y:S03]  /*f280*/  HMMA.16816.F32 R120, R132.reuse, R124, R52 ;  /* 0x0000007c8478723c */ /* 0x048fe60000001834 */
        /* <DEDUP_REMOVED lines=9> */
[C---:B------:R-:W-:Y:S03]  /*f320*/  HMMA.16816.F32 R128, R132.reuse, R4, R60 ;  /* 0x000000048480723c */ /* 0x040fe6000000183c */
[----:B------:R-:W-:Y:S04]  /*f330*/  FADD.FTZ R0, R153, R0 ;  /* 0x0000000099007221 */ /* 0x000fe80000010000 */
[----:B------:R-:W-:Y:S01]  /*f340*/  FADD.FTZ R4, R151, R2 ;  /* 0x0000000297047221 */ /* 0x000fe20000010000 */
[----:B------:R-:W-:Y:S04]  /*f350*/  HMMA.16816.F32 R132, R132, R6, R64 ;  /* 0x000000068484723c */ /* 0x000fe80000001840 */
[----:B------:R-:W-:Y:S02]  /*f360*/  FADD.FTZ R2, R150, R0 ;  /* 0x0000000096027221 */ /* 0x000fe40000010000 */
[----:B------:R-:W-:Y:S02]  /*f370*/  FADD.FTZ R0, R146, R4 ;  /* 0x0000000492007221 */ /* 0x000fe40000010000 */
[----:B------:R-:W-:Y:S04]  /*f380*/  FADD.FTZ R2, R149, R2 ;  /* 0x0000000295027221 */ /* 0x000fe80000010000 */
[----:B------:R-:W-:Y:S02]  /*f390*/  FADD.FTZ R0, R145, R0 ;  /* 0x0000000091007221 */ /* 0x000fe40000010000 */
[----:B------:R-:W-:Y:S02]  /*f3a0*/  FADD.FTZ R4, R148, R2 ;  /* 0x0000000294047221 */ /* 0x000fe40000010000 */
[----:B------:R-:W-:Y:S01]  /*f3b0*/  FADD.FTZ R2, R144, R0 ;  /* 0x0000000090027221 */ /* 0x000fe20000010000 */
[----:B------:R-:W-:Y:S01]  /*f3c0*/  IADD3 R0, R226, -0x1, RZ ;  /* 0xffffffffe2007810 */ /* 0x000fe20007ffe0ff */
[----:B------:R-:W-:Y:S02]  /*f3d0*/  FADD.FTZ R4, R147, R4 ;  /* 0x0000000493047221 */ /* 0x000fe40000010000 */
[----:B------:R-:W-:Y:S01]  /*f3e0*/  FADD.FTZ R2, R70, R2 ;  /* 0x0000000246027221 */ /* 0x000fe20000010000 */
[----:B------:R-:W-:Y:S02]  /*f3f0*/  MOV R226, R0 ;  /* 0x0000000000e27202 */ /* 0x000fe40000000f00 */
[----:B------:R1:W-:Y:S01]  /*f400*/  STL [R1+0x8], R4 ;  /* 0x0000080401007387 */ /* 0x0003e20000100800 */
[----:B------:R-:W-:Y:S03]  /*f410*/  MOV R70, R3 ;  /* 0x0000000300467202 */ /* 0x000fe60000000f00 */
[----:B------:R1:W-:Y:S02]  /*f420*/  STL [R1+0xc], R2 ;  /* 0x00000c0201007387 */ /* 0x0003e40000100800 */
[----:B-1----:R-:W-:-:S05]  /*f430*/  @P0 BRA `(.L_x_487) ;  /* 0xffffbc1000000947 */ /* 0x002fca000383ffff */
.L_x_480:
[----:B------:R-:W-:Y:S05]  /*f440*/  BRA.DIV ~URZ, `(.L_x_488) ;  /* 0x00004c527f007947 */ /* 0x000fea000b800000 */
[----:B-1----:R-:W2:Y:S04]  /*f450*/  LDL R0, [R1+0x8] ;  /* 0x0000080001007983 */ /* 0x002ea80000100800 */
[----:B--2---:R1:W2:Y:S02]  /*f460*/  SHFL.BFLY PT, R5, R0, 0x2, 0x1f ;  /* 0x0c401f0000057f89 */ /* 0x0042a400000e0000 */
.L_x_534:
[----:B-1----:R-:W3:Y:S02]  /*f470*/  LDL.LU R0, [R1+0x8] ;  /* 0x0000080001007983 */ /* 0x002ee40000300800 */
[----:B--23--:R-:W-:Y:S01]  /*f480*/  FADD.FTZ R5, R5, R0 ;  /* 0x0000000005057221 */ /* 0x00cfe20000010000 */
[----:B------:R-:W-:Y:S05]  /*f490*/  BRA.DIV ~URZ, `(.L_x_489) ;  /* 0x00004c627f007947 */ /* 0x000fea000b800000 */
[----:B------:R-:W2:Y:S04]  /*f4a0*/  LDL.LU R2, [R1+0xc] ;  /* 0x00000c0001027983 */ /* 0x000ea80000300800 */
[----:B------:R-:W1:Y:S02]  /*f4b0*/  SHFL.BFLY PT, R0, R5, 0x1, 0x1f ;  /* 0x0c201f0005007f89 */ /* 0x000e6400000e0000 */
[----:B-1----:R-:W-:-:S02]  /*f4c0*/  FADD.FTZ R5, R5, R0 ;  /* 0x0000000005057221 */ /* 0x002fc40000010000 */
[----:B--2---:R-:W1:Y:S02]  /*f4d0*/  SHFL.BFLY PT, R4, R2, 0x2, 0x1f ;  /* 0x0c401f0002047f89 */ /* 0x004e6400000e0000 */
[----:B-1----:R-:W-:-:S05]  /*f4e0*/  FADD.FTZ R4, R4, R2 ;  /* 0x0000000204047221 */ /* 0x002fca0000010000 */
[----:B------:R1:W2:Y:S02]  /*f4f0*/  SHFL.BFLY PT, R3, R4, 0x1, 0x1f ;  /* 0x0c201f0004037f89 */ /* 0x0002a400000e0000 */
.L_x_535:
[----:B------:R-:W-:Y:S01]  /*f500*/  FSETP.NE.FTZ.AND P1, PT, R5, RZ, PT ;  /* 0x000000ff0500720b */ /* 0x000fe20003f35000 */
[----:B--2---:R-:W-:Y:S01]  /*f510*/  FADD.FTZ R3, R3, R4 ;  /* 0x0000000403037221 */ /* 0x004fe20000010000 */
[----:B------:R-:W-:Y:S02]  /*f520*/  MOV R2, RZ ;  /* 0x000000ff00027202 */ /* 0x000fe40000000f00 */
[----:B------:R-:W-:Y:S02]  /*f530*/  MOV R0, RZ ;  /* 0x000000ff00007202 */ /* 0x000fe40000000f00 */
[----:B------:R-:W-:Y:S02]  /*f540*/  FSETP.NE.FTZ.AND P0, PT, R3, RZ, PT ;  /* 0x000000ff0300720b */ /* 0x000fe40003f15000 */
[----:B------:R-:W-:Y:S02]  /*f550*/  MOV R35, 0x1 ;  /* 0x0000000100237802 */ /* 0x000fe40000000f00 */
[----:B------:R-:W-:-:S02]  /*f560*/  MOV R34, 0xff800000 ;  /* 0xff80000000227802 */ /* 0x000fc40000000f00 */
[----:B------:R-:W-:Y:S01]  /*f570*/  MOV R33, 0xff800000 ;  /* 0xff80000000217802 */ /* 0x000fe20000000f00 */
[----:B------:R-:W2:Y:S01]  /*f580*/  @P1 MUFU.RCP R2, R5 ;  /* 0x0000000500021308 */ /* 0x000ea20000001000 */
[----:B-1----:R-:W-:-:S07]  /*f590*/  @P1 MOV R4, 0x3f317218 ;  /* 0x3f31721800041802 */ /* 0x002fce0000000f00 */
[----:B------:R-:W1:Y:S01]  /*f5a0*/  @P1 MUFU.LG2 R5, R5 ;  /* 0x0000000500051308 */ /* 0x000e620000000c00 */
[----:B--2---:R-:W-:-:S07]  /*f5b0*/  FMUL.FTZ R72, R2, R72 ;  /* 0x0000004802487220 */ /* 0x004fce0000410000 */
[----:B------:R-:W2:Y:S01]  /*f5c0*/  @P0 MUFU.RCP R0, R3 ;  /* 0x0000000300000308 */ /* 0x000ea20000001000 */
[C---:B------:R-:W-:Y:S02]  /*f5d0*/  FMUL.FTZ R32, R2.reuse, R73 ;  /* 0x0000004902207220 */ /* 0x040fe40000410000 */
[C---:B------:R-:W-:Y:S02]  /*f5e0*/  FMUL.FTZ R76, R2.reuse, R76 ;  /* 0x0000004c024c7220 */ /* 0x040fe40000410000 */
[----:B------:R-:W-:Y:S02]  /*f5f0*/  FMUL.FTZ R30, R2, R77 ;  /* 0x0000004d021e7220 */ /* 0x000fe40000410000 */
        /* <DEDUP_REMOVED lines=30> */
[----:B------:R1:W3:Y:S01]  /*f7e0*/  @P0 MUFU.LG2 R2, R3 ;  /* 0x0000000300020308 */ /* 0x0002e20000000c00 */
[----:B------:R-:W-:Y:S02]  /*f7f0*/  @P1 FFMA.FTZ R34, R5, R68, R7 ;  /* 0x0000004405221223 */ /* 0x000fe40000010007 */
[C---:B--2---:R-:W-:Y:S02]  /*f800*/  FMUL.FTZ R74, R0.reuse, R74 ;  /* 0x0000004a004a7220 */ /* 0x044fe40000410000 */
[----:B------:R-:W-:-:S02]  /*f810*/  FMUL.FTZ R31, R0, R75 ;  /* 0x0000004b001f7220 */ /* 0x000fc40000410000 */
[C---:B------:R-:W-:Y:S02]  /*f820*/  FMUL.FTZ R78, R0.reuse, R78 ;  /* 0x0000004e004e7220 */ /* 0x040fe40000410000 */
[C---:B------:R-:W-:Y:S02]  /*f830*/  FMUL.FTZ R29, R0.reuse, R79 ;  /* 0x0000004f001d7220 */ /* 0x040fe40000410000 */
[C---:B------:R-:W-:Y:S02]  /*f840*/  FMUL.FTZ R82, R0.reuse, R82 ;  /* 0x0000005200527220 */ /* 0x040fe40000410000 */
[C---:B------:R-:W-:Y:S02]  /*f850*/  FMUL.FTZ R27, R0.reuse, R83 ;  /* 0x00000053001b7220 */ /* 0x040fe40000410000 */
[----:B------:R-:W-:Y:S01]  /*f860*/  FMUL.FTZ R86, R0, R86 ;  /* 0x0000005600567220 */ /* 0x000fe20000410000 */
[----:B-1----:R-:W-:Y:S01]  /*f870*/  @P0 MOV R3, 0x3f317218 ;  /* 0x3f31721800030802 */ /* 0x002fe20000000f00 */
[----:B---3--:R-:W-:-:S02]  /*f880*/  @P0 FMUL.FTZ R2, R2, 0.69314718246459960938 ;  /* 0x3f31721802020820 */ /* 0x008fc40000410000 */
[C---:B------:R-:W-:Y:S02]  /*f890*/  FMUL.FTZ R25, R0.reuse, R87 ;  /* 0x0000005700197220 */ /* 0x040fe40000410000 */
[----:B------:R-:W-:Y:S02]  /*f8a0*/  @P0 FMUL.FTZ R3, R3, c[0x0][0x2d0] ;  /* 0x0000b40003030a20 */ /* 0x000fe40000410000 */
        /* <DEDUP_REMOVED lines=24> */
[----:B------:R-:W-:Y:S01]  /*fa30*/  PRMT R0, R35, 0x7610, R0 ;  /* 0x0000761023007816 */ /* 0x000fe20000000000 */
[----:B------:R-:W-:Y:S02]  /*fa40*/  @P0 FFMA.FTZ R33, R3, R8, R2 ;  /* 0x0000000803210223 */ /* 0x000fe40000010002 */
.L_x_461:
[----:B------:R2:W5:Y:S01]  /*fa50*/  LDL R35, [R1+0x50] ;  /* 0x0000500001237983 */ /* 0x0005620000100800 */
[----:B------:R-:W-:Y:S03]  /*fa60*/  BSSY B0, `(.L_x_490) ;  /* 0x0000012000007945 */ /* 0x000fe60003800000 */
[----:B------:R-:W3:Y:S02]  /*fa70*/  S2R R38, SR_TID.X ;  /* 0x0000000000267919 */ /* 0x000ee40000002100 */
[----:B---3--:R-:W-:-:S13]  /*fa80*/  LOP3.LUT P4, RZ, R38, 0xff, RZ, 0xc0, !PT ;  /* 0x000000ff26ff7812 */ /* 0x008fda000788c0ff */
[----:B------:R-:W-:Y:S05]  /*fa90*/  @P4 BRA `(.L_x_491) ;  /* 0x000000e000004947 */ /* 0x000fea0003800000 */
[----:B-12---:R-:W1:Y:S01]  /*faa0*/  S2R R8, SR_LANEID ;  /* 0x0000000000087919 */ /* 0x006e620000000000 */
[----:B------:R-:W-:Y:S01]  /*fab0*/  VOTEU.ANY UR4, UPT, PT ;  /* 0x0000000000047886 */ /* 0x000fe200038e0100 */
[----:B------:R-:W-:Y:S01]  /*fac0*/  IMAD.MOV.U32 R36, RZ, RZ, c[0x0][0x580] ;  /* 0x00016000ff247624 */ /* 0x000fe200078e00ff */
[----:B------:R-:W1:Y:S01]  /*fad0*/  FLO.U32 R3, UR4 ;  /* 0x0000000400037d00 */ /* 0x000e6200080e0000 */
[----:B------:R-:W-:-:S07]  /*fae0*/  IMAD.MOV.U32 R37, RZ, RZ, c[0x0][0x584] ;  /* 0x00016100ff257624 */ /* 0x000fce00078e00ff */
[----:B------:R-:W2:Y:S01]  /*faf0*/  POPC R2, UR4 ;  /* 0x0000000400027d09 */ /* 0x000ea20008000000 */
[----:B-1----:R-:W-:-:S13]  /*fb00*/  ISETP.EQ.U32.AND P0, PT, R3, R8, PT ;  /* 0x000000080300720c */ /* 0x002fda0003f02070 */
[----:B--2---:R-:W2:Y:S04]  /*fb10*/  @P0 ATOMG.E.ADD.STRONG.GPU PT, R2, [R36.64], R2 ;  /* 0x00000002240209a8 */ /* 0x004ea800081ee1c6 */
[----:B------:R-:W1:Y:S04]  /*fb20*/  S2R R8, SR_LTMASK ;  /* 0x0000000000087919 */ /* 0x000e680000003900 */
[----:B--2---:R1:W2:Y:S02]  /*fb30*/  SHFL.IDX PT, R3, R2, R3, 0x1f ;  /* 0x00001f0302037589 */ /* 0x0042a400000e0000 */
[----:B-1----:R-:W-:-:S06]  /*fb40*/  LOP3.LUT R2, R8, UR4, RZ, 0xc0, !PT ;  /* 0x0000000408027c12 */ /* 0x002fcc000f8ec0ff */
[----:B------:R-:W2:Y:S02]  /*fb50*/  POPC R2, R2 ;  /* 0x0000000200027309 */ /* 0x000ea40000000000 */
[----:B--2--5:R-:W-:-:S05]  /*fb60*/  IADD3 R35, R3, c[0x0][0xc], R2 ;  /* 0x0000030003237a10 */ /* 0x024fca0007ffe002 */
[----:B------:R1:W-:Y:S02]  /*fb70*/  STL [R1+0x50], R35 ;  /* 0x0000502301007387 */ /* 0x0003e40000100800 */
.L_x_491:
[----:B--2---:R-:W-:Y:S05]  /*fb80*/  BSYNC B0 ;  /* 0x0000000000007941 */ /* 0x004fea0003800000 */
.L_x_490:
[----:B------:R-:W-:Y:S01]  /*fb90*/  PRMT R0, R0, 0x9910, RZ ;  /* 0x0000991000007816 */ /* 0x000fe200000000ff */
[----:B------:R-:W-:Y:S01]  /*fba0*/  BSSY B1, `(.L_x_492) ;  /* 0x0000188000017945 */ /* 0x000fe20003800000 */
[----:B-----5:R-:W-:Y:S02]  /*fbb0*/  IMAD.MOV.U32 R44, RZ, RZ, R35 ;  /* 0x000000ffff2c7224 */ /* 0x020fe400078e0023 */
[----:B------:R-:W-:-:S13]  /*fbc0*/  ISETP.NE.AND P0, PT, R0, RZ, PT ;  /* 0x000000ff0000720c */ /* 0x000fda0003f05270 */
[----:B------:R-:W-:Y:S05]  /*fbd0*/  @!P0 BRA `(.L_x_493) ;  /* 0x00000ed000008947 */ /* 0x000fea0003800000 */
[----:B------:R-:W2:Y:S04]  /*fbe0*/  LDL R43, [R1+0x54] ;  /* 0x00005400012b7983 */ /* 0x000ea80000100800 */
[----:B------:R-:W3:Y:S04]  /*fbf0*/  LDL R42, [R1+0x58] ;  /* 0x00005800012a7983 */ /* 0x000ee80000100800 */
[----:B------:R-:W4:Y:S04]  /*fc00*/  LDL R41, [R1+0x60] ;  /* 0x0000600001297983 */ /* 0x000f280000100800 */
[----:B------:R-:W5:Y:S04]  /*fc10*/  LDL R40, [R1+0x5c] ;  /* 0x00005c0001287983 */ /* 0x000f680000100800 */
[----:B------:R-:W4:Y:S04]  /*fc20*/  LDL R39, [R1+0x70] ;  /* 0x0000700001277983 */ /* 0x000f280000100800 */
[----:B------:R-:W5:Y:S04]  /*fc30*/  LDL R37, [R1+0x68] ;  /* 0x0000680001257983 */ /* 0x000f680000100800 */
[----:B-1----:R-:W5:Y:S04]  /*fc40*/  LDL R36, [R1+0x6c] ;  /* 0x00006c0001247983 */ /* 0x002f680000100800 */
[----:B------:R-:W5:Y:S01]  /*fc50*/  LDL R35, [R1+0x64] ;  /* 0x0000640001237983 */ /* 0x000f620000100800 */
[----:B------:R-:W-:Y:S01]  /*fc60*/  WARPSYNC 0xffffffff ;  /* 0xffffffff00007948 */ /* 0x000fe20003800000 */
[----:B------:R-:W-:-:S02]  /*fc70*/  F2FP.PACK_AB R32, R32, R72 ;  /* 0x000000482020723e */ /* 0x000fc400000000ff */
[----:B------:R-:W-:Y:S01]  /*fc80*/  BAR.SYNC.DEFER_BLOCKING 0x1, 0x100 ;  /* 0x0044000000007b1d */ /* 0x000fe20000010000 */
        /* <DEDUP_REMOVED lines=30> */
[----:B------:R-:W-:Y:S01]  /*fe70*/  F2FP.PACK_AB R0, R135, R134 ;  /* 0x000000868700723e */ /* 0x000fe200000000ff */
[----:B--2---:R1:W-:Y:S04]  /*fe80*/  STS [R43], R32 ;  /* 0x000000202b007388 */ /* 0x0043e80000000800 */
[----:B------:R1:W-:Y:S04]  /*fe90*/  STS [R43+0x400], R31 ;  /* 0x0004001f2b007388 */ /* 0x0003e80000000800 */
[----:B---3--:R1:W-:Y:S04]  /*fea0*/  STS [R42], R30 ;  /* 0x0000001e2a007388 */ /* 0x0083e80000000800 */
[----:B------:R1:W-:Y:S04]  /*feb0*/  STS [R42+0x400], R29 ;  /* 0x0004001d2a007388 */ /* 0x0003e80000000800 */
[----:B----4-:R1:W-:Y:S04]  /*fec0*/  STS [R41], R28 ;  /* 0x0000001c29007388 */ /* 0x0103e80000000800 */
[----:B------:R1:W-:Y:S04]  /*fed0*/  STS [R41+0x400], R27 ;  /* 0x0004001b29007388 */ /* 0x0003e80000000800 */
[----:B-----5:R1:W-:Y:S04]  /*fee0*/  STS [R40], R26 ;  /* 0x0000001a28007388 */ /* 0x0203e80000000800 */
[----:B------:R1:W-:Y:S04]  /*fef0*/  STS [R40+0x400], R25 ;  /* 0x0004001928007388 */ /* 0x0003e80000000800 */
[----:B------:R1:W-:Y:S04]  /*ff00*/  STS [R39], R24 ;  /* 0x0000001827007388 */ /* 0x0003e80000000800 */
[----:B------:R1:W-:Y:S04]  /*ff10*/  STS [R39+0x400], R23 ;  /* 0x0004001727007388 */ /* 0x0003e80000000800 */
[----:B------:R1:W-:Y:S04]  /*ff20*/  STS [R37], R22 ;  /* 0x0000001625007388 */ /* 0x0003e80000000800 */
[----:B------:R1:W-:Y:S04]  /*ff30*/  STS [R37+0x400], R21 ;  /* 0x0004001525007388 */ /* 0x0003e80000000800 */
[----:B------:R1:W-:Y:S04]  /*ff40*/  STS [R36], R20 ;  /* 0x0000001424007388 */ /* 0x0003e80000000800 */
[----:B------:R1:W-:Y:S04]  /*ff50*/  STS [R36+0x400], R19 ;  /* 0x0004001324007388 */ /* 0x0003e80000000800 */
[----:B------:R1:W-:Y:S04]  /*ff60*/  STS [R35], R18 ;  /* 0x0000001223007388 */ /* 0x0003e80000000800 */
[----:B------:R1:W-:Y:S04]  /*ff70*/  STS [R35+0x400], R17 ;  /* 0x0004001123007388 */ /* 0x0003e80000000800 */
        /* <DEDUP_REMOVED lines=16> */
[----:B------:R-:W-:Y:S06]  /*10080*/  BAR.SYNC.DEFER_BLOCKING 0x1, 0x100 ;  /* 0x0044000000007b1d */ /* 0x000fec0000010000 */
[----:B------:R-:W-:Y:S05]  /*10090*/  BRA.CONV ~URZ, `(.L_x_494) ;  /* 0x000000837f007947 */ /* 0x000fea000b800000 */
[----:B-1----:R-:W-:Y:S01]  /*100a0*/  SHF.R.S32.HI R35, RZ, 0x1f, R38 ;  /* 0x0000001fff237819 */ /* 0x002fe20000011426 */
[----:B------:R-:W-:Y:S01]  /*100b0*/  IMAD.MOV.U32 R3, RZ, RZ, RZ ;  /* 0x000000ffff037224 */ /* 0x000fe200078e00ff */
[----:B------:R-:W-:Y:S01]  /*100c0*/  MOV R2, 0x10120 ;  /* 0x0001012000027802 */ /* 0x000fe20000000f00 */
[----:B------:R-:W-:Y:S01]  /*100d0*/  IMAD.MOV.U32 R29, RZ, RZ, 0x1f ;  /* 0x0000001fff1d7424 */ /* 0x000fe200078e00ff */
[----:B------:R-:W-:-:S04]  /*100e0*/  LEA.HI R35, R35, R38, RZ, 0x7 ;  /* 0x0000002623237211 */ /* 0x000fc800078f38ff */
[----:B------:R-:W-:-:S05]  /*100f0*/  SHF.R.S32.HI R35, RZ, 0x7, R35 ;  /* 0x00000007ff237819 */ /* 0x000fca0000011423 */
[----:B------:R-:W-:Y:S02]  /*10100*/  IMAD.MOV.U32 R36, RZ, RZ, R35 ;  /* 0x000000ffff247224 */ /* 0x000fe400078e0023 */
[----:B------:R-:W-:Y:S05]  /*10110*/  CALL.REL.NOINC `($__internal_1_$__cuda_sm70_shflsync_idx_p) ;  /* 0x0000450000007944 */ /* 0x000fea0003c00000 */
.L_x_494:
[----:B-1----:R-:W2:Y:S04]  /*10120*/  LDL R2, [R1+0x48] ;  /* 0x0000480001027983 */ /* 0x002ea80000100800 */
[----:B------:R-:W3:Y:S04]  /*10130*/  LDL R15, [R1+0x10] ;  /* 0x00001000010f7983 */ /* 0x000ee80000100800 */
[----:B------:R-:W4:Y:S04]  /*10140*/  LDL.LU R10, [R1+0x44] ;  /* 0x00004400010a7983 */ /* 0x000f280000300800 */
[----:B------:R-:W5:Y:S04]  /*10150*/  LDL.LU R12, [R1+0x40] ;  /* 0x00004000010c7983 */ /* 0x000f680000300800 */
[----:B------:R-:W2:Y:S01]  /*10160*/  LDL.LU R14, [R1+0x3c] ;  /* 0x00003c00010e7983 */ /* 0x000ea20000300800 */
[----:B------:R-:W-:-:S03]  /*10170*/  IMAD.MOV.U32 R0, RZ, RZ, 0x1 ;  /* 0x00000001ff007424 */ /* 0x000fc600078e00ff */
[----:B------:R-:W3:Y:S02]  /*10180*/  LDL R13, [R1+0x78] ;  /* 0x00007800010d7983 */ /* 0x000ee40000100800 */
[----:B------:R-:W-:Y:S02]  /*10190*/  ISETP.NE.AND P1, PT, R0, c[0x0][0x4e8], PT ;  /* 0x00013a0000007a0c */ /* 0x000fe40003f25270 */
[----:B------:R-:W1:Y:S01]  /*101a0*/  S2R R16, SR_TID.X ;  /* 0x0000000000107919 */ /* 0x000e620000002100 */
[----:B------:R-:W-:Y:S02]  /*101b0*/  ULDC UR5, c[0x0][0x4e8] ;  /* 0x00013a0000057ab9 */ /* 0x000fe40000000800 */
[----:B------:R-:W-:Y:S02]  /*101c0*/  ULDC UR4, c[0x0][0x388] ;  /* 0x0000e20000047ab9 */ /* 0x000fe40000000800 */
[----:B------:R-:W-:Y:S01]  /*101d0*/  UIMAD UR4, UR5, UR4, URZ ;  /* 0x00000004050472a4 */ /* 0x000fe2000f8e023f */
[----:B------:R-:W-:Y:S01]  /*101e0*/  BSSY B0, `(.L_x_495) ;  /* 0x000005f000007945 */ /* 0x000fe20003800000 */
[----:B------:R-:W-:-:S02]  /*101f0*/  SHF.R.S32.HI R45, RZ, 0x1f, R241 ;  /* 0x0000001fff2d7819 */ /* 0x000fc400000114f1 */
[----:B------:R-:W-:Y:S02]  /*10200*/  SHF.R.S32.HI R46, RZ, 0x1f, R228 ;  /* 0x0000001fff2e7819 */ /* 0x000fe400000114e4 */
[----:B----4-:R-:W-:Y:S01]  /*10210*/  SHF.R.S32.HI R5, RZ, 0x1f, R10 ;  /* 0x0000001fff057819 */ /* 0x010fe2000001140a */
[----:B--2---:R-:W-:-:S04]  /*10220*/  IMAD.IADD R4, R2, 0x1, R14 ;  /* 0x0000000102047824 */ /* 0x004fc800078e020e */
[----:B------:R-:W-:Y:S02]  /*10230*/  IMAD R6, R5, c[0x0][0x490], RZ ;  /* 0x0001240005067a24 */ /* 0x000fe400078e02ff */
[----:B------:R-:W-:Y:S01]  /*10240*/  @P1 IMAD.HI.U32 R7, R4, c[0x0][0x4ec], RZ ;  /* 0x00013b0004071a27 */ /* 0x000fe200078e00ff */
[----:B------:R-:W-:-:S03]  /*10250*/  MOV R0, R4 ;  /* 0x0000000400007202 */ /* 0x000fc60000000f00 */
[----:B------:R-:W-:Y:S01]  /*10260*/  IMAD.WIDE.U32 R2, R10, c[0x0][0x490], RZ ;  /* 0x000124000a027a25 */ /* 0x000fe200078e00ff */
[----:B------:R-:W-:-:S03]  /*10270*/  @P1 SHF.R.U32.HI R0, RZ, c[0x0][0x4f0], R7 ;  /* 0x00013c00ff001a19 */ /* 0x000fc60000011607 */
[----:B------:R-:W-:Y:S01]  /*10280*/  IMAD R6, R10, c[0x0][0x494], R6 ;  /* 0x000125000a067a24 */ /* 0x000fe200078e0206 */
[----:B-----5:R-:W-:Y:S02]  /*10290*/  SHF.R.S32.HI R11, RZ, 0x1f, R12 ;  /* 0x0000001fff0b7819 */ /* 0x020fe4000001140c */
[----:B------:R-:W-:Y:S01]  /*102a0*/  IADD3 R8, -R0, RZ, RZ ;  /* 0x000000ff00087210 */ /* 0x000fe20007ffe1ff */
[----:B------:R-:W-:Y:S02]  /*102b0*/  IMAD.IADD R3, R3, 0x1, R6 ;  /* 0x0000000103037824 */ /* 0x000fe400078e0206 */
[----:B------:R-:W-:Y:S02]  /*102c0*/  IMAD R9, R11, c[0x0][0x498], RZ ;  /* 0x000126000b097a24 */ /* 0x000fe400078e02ff */
[----:B------:R-:W-:-:S04]  /*102d0*/  IMAD.WIDE.U32 R6, R12, c[0x0][0x498], R2 ;  /* 0x000126000c067a25 */ /* 0x000fc800078e0002 */
[----:B------:R-:W-:Y:S01]  /*102e0*/  IMAD R2, R8, c[0x0][0x4e8], R4 ;  /* 0x00013a0008027a24 */ /* 0x000fe200078e0204 */
[----:B------:R-:W-:Y:S01]  /*102f0*/  IADD3 R4, P0, R0, R6, RZ ;  /* 0x0000000600047210 */ /* 0x000fe20007f1e0ff */
[----:B------:R-:W-:Y:S01]  /*10300*/  IMAD R3, R12, c[0x0][0x49c], R9 ;  /* 0x000127000c037a24 */ /* 0x000fe200078e0209 */
[----:B------:R-:W-:Y:S02]  /*10310*/  SHF.R.S32.HI R8, RZ, 0x1f, R0 ;  /* 0x0000001fff087819 */ /* 0x000fe40000011400 */
[----:B------:R-:W-:Y:S01]  /*10320*/  SHF.R.S32.HI R6, RZ, 0x1f, R2 ;  /* 0x0000001fff067819 */ /* 0x000fe20000011402 */
[----:B------:R-:W-:Y:S01]  /*10330*/  IMAD R0, R5, c[0x0][0x3e8], RZ ;  /* 0x0000fa0005007a24 */ /* 0x000fe200078e02ff */
[----:B------:R-:W-:Y:S01]  /*10340*/  IADD3.X R5, R8, R7, R3, P0, !PT ;  /* 0x0000000708057210 */ /* 0x000fe200007fe403 */
[----:B---3--:R-:W-:Y:S02]  /*10350*/  IMAD.IADD R8, R15, 0x1, R14 ;  /* 0x000000010f087824 */ /* 0x008fe400078e020e */
[----:B------:R-:W-:-:S02]  /*10360*/  IMAD R3, R6, c[0x0][0x488], RZ ;  /* 0x0001220006037a24 */ /* 0x000fc400078e02ff */
[C---:B------:R-:W-:Y:S02]  /*10370*/  IMAD R9, R10.reuse, c[0x0][0x3ec], R0 ;  /* 0x0000fb000a097a24 */ /* 0x040fe400078e0200 */
[----:B------:R-:W-:Y:S01]  /*10380*/  IMAD.WIDE.U32 R6, R10, c[0x0][0x3e8], RZ ;  /* 0x0000fa000a067a25 */ /* 0x000fe200078e00ff */
[----:B-1----:R-:W-:-:S03]  /*10390*/  SHF.R.S32.HI R15, RZ, 0x1f, R16 ;  /* 0x0000001fff0f7819 */ /* 0x002fc60000011410 */
[C---:B------:R-:W-:Y:S02]  /*103a0*/  IMAD R10, R2.reuse, c[0x0][0x48c], R3 ;  /* 0x00012300020a7a24 */ /* 0x040fe400078e0203 */
[----:B------:R-:W-:-:S04]  /*103b0*/  IMAD.WIDE.U32 R4, R2, c[0x0][0x488], R4 ;  /* 0x0001220002047a25 */ /* 0x000fc800078e0004 */
[----:B------:R-:W-:Y:S01]  /*103c0*/  @P1 IMAD.HI.U32 R2, R8, c[0x0][0x4ec], RZ ;  /* 0x00013b0008021a27 */ /* 0x000fe200078e00ff */
[----:B------:R-:W-:Y:S02]  /*103d0*/  MOV R0, R8 ;  /* 0x0000000800007202 */ /* 0x000fe40000000f00 */
[----:B------:R-:W-:Y:S01]  /*103e0*/  IADD3 R5, R5, R10, RZ ;  /* 0x0000000a05057210 */ /* 0x000fe20007ffe0ff */
[----:B------:R-:W-:Y:S01]  /*103f0*/  IMAD.IADD R3, R7, 0x1, R9 ;  /* 0x0000000107037824 */ /* 0x000fe200078e0209 */
[C---:B------:R-:W-:Y:S02]  /*10400*/  LEA R9, P0, R4.reuse, c[0x0][0x450], 0x2 ;  /* 0x0001140004097a11 */ /* 0x040fe400078010ff */
[----:B------:R-:W-:Y:S01]  /*10410*/  @P1 SHF.R.U32.HI R0, RZ, c[0x0][0x4f0], R2 ;  /* 0x00013c00ff001a19 */ /* 0x000fe20000011602 */
[----:B------:R-:W-:Y:S01]  /*10420*/  IMAD.MOV.U32 R2, RZ, RZ, R6 ;  /* 0x000000ffff027224 */ /* 0x000fe200078e0006 */
[----:B------:R-:W-:Y:S01]  /*10430*/  LEA.HI R15, R15, R16, RZ, 0x5 ;  /* 0x000000100f0f7211 */ /* 0x000fe200078f28ff */
[----:B------:R-:W-:Y:S01]  /*10440*/  IMAD R6, R11, c[0x0][0x3f0], RZ ;  /* 0x0000fc000b067a24 */ /* 0x000fe200078e02ff */
[----:B------:R-:W-:-:S02]  /*10450*/  LEA.HI.X R5, R4, c[0x0][0x454], R5, 0x2, P0 ;  /* 0x0001150004057a11 */ /* 0x000fc400000f1405 */
[----:B------:R-:W-:Y:S01]  /*10460*/  LOP3.LUT R15, R15, 0xffffffe0, RZ, 0xc0, !PT ;  /* 0xffffffe00f0f7812 */ /* 0x000fe200078ec0ff */
[----:B------:R-:W-:Y:S01]  /*10470*/  IMAD R10, R12, c[0x0][0x3f4], R6 ;  /* 0x0000fd000c0a7a24 */ /* 0x000fe200078e0206 */
[----:B------:R-:W-:Y:S01]  /*10480*/  SHFL.IDX PT, R4, R9, 0x1, 0x1c1f ;  /* 0x003c1f0009047f89 */ /* 0x000fe200000e0000 */
[----:B------:R-:W-:Y:S02]  /*10490*/  IADD3 R11, -R0, RZ, RZ ;  /* 0x000000ff000b7210 */ /* 0x000fe40007ffe1ff */
[----:B------:R-:W-:Y:S01]  /*104a0*/  IMAD.IADD R15, R16, 0x1, -R15 ;  /* 0x00000001100f7824 */ /* 0x000fe200078e0a0f */
[----:B------:R1:W-:Y:S04]  /*104b0*/  SHFL.IDX PT, R6, R9, RZ, 0x1c1f ;  /* 0x001c1fff09067589 */ /* 0x0003e800000e0000 */
[----:B------:R-:W2:Y:S04]  /*104c0*/  SHFL.IDX PT, R7, R5, RZ, 0x1c1f ;  /* 0x001c1fff05077589 */ /* 0x000ea800000e0000 */
[----:B------:R-:W3:Y:S01]  /*104d0*/  SHFL.IDX PT, R5, R5, 0x1, 0x1c1f ;  /* 0x003c1f0005057f89 */ /* 0x000ee200000e0000 */
[----:B------:R-:W-:Y:S01]  /*104e0*/  LOP3.LUT P0, RZ, R15, 0x3, RZ, 0xc0, !PT ;  /* 0x000000030fff7812 */ /* 0x000fe2000780c0ff */
[----:B------:R-:W-:-:S02]  /*104f0*/  IMAD R8, R11, c[0x0][0x4e8], R8 ;  /* 0x00013a000b087a24 */ /* 0x000fc400078e0208 */
[----:B------:R-:W4:Y:S01]  /*10500*/  S2R R15, SR_TID.X ;  /* 0x00000000000f7919 */ /* 0x000f220000002100 */
[----:B-1----:R-:W-:-:S05]  /*10510*/  IMAD.IADD R9, R13, 0x1, R14 ;  /* 0x000000010d097824 */ /* 0x002fca00078e020e */
[C---:B------:R-:W-:Y:S02]  /*10520*/  IADD3 R11, R9.reuse, 0x8, RZ ;  /* 0x00000008090b7810 */ /* 0x040fe40007ffe0ff */
[----:B------:R-:W-:Y:S02]  /*10530*/  ISETP.GE.OR P1, PT, R9, UR4, P0 ;  /* 0x0000000409007c0c */ /* 0x000fe40008726670 */
[----:B------:R-:W-:Y:S01]  /*10540*/  ISETP.GE.OR P0, PT, R11, UR4, P0 ;  /* 0x000000040b007c0c */ /* 0x000fe20008706670 */
[----:B------:R-:W-:Y:S01]  /*10550*/  IMAD.WIDE.U32 R2, R12, c[0x0][0x3f0], R2 ;  /* 0x0000fc000c027a25 */ /* 0x000fe200078e0002 */
[----:B------:R-:W-:-:S04]  /*10560*/  SHF.R.S32.HI R12, RZ, 0x1f, R0 ;  /* 0x0000001fff0c7819 */ /* 0x000fc80000011400 */
[----:B------:R-:W-:Y:S01]  /*10570*/  IADD3 R3, R3, R10, RZ ;  /* 0x0000000a03037210 */ /* 0x000fe20007ffe0ff */
[----:B------:R-:W-:-:S04]  /*10580*/  IMAD R10, R12, c[0x0][0x3e0], RZ ;  /* 0x0000f8000c0a7a24 */ /* 0x000fc800078e02ff */
[----:B--2---:R1:W-:Y:S01]  /*10590*/  @!P1 ST.E [R6.64], R34 ;  /* 0x0000002206009985 */ /* 0x0043e2000c101906 */
[----:B------:R-:W-:-:S03]  /*105a0*/  IMAD R9, R0, c[0x0][0x3e4], R10 ;  /* 0x0000f90000097a24 */ /* 0x000fc600078e020a */
[----:B---3--:R2:W-:Y:S01]  /*105b0*/  @!P0 ST.E [R4.64], R33 ;  /* 0x0000002104008985 */ /* 0x0085e2000c101906 */
[----:B------:R-:W-:Y:S01]  /*105c0*/  IMAD.WIDE.U32 R2, R0, c[0x0][0x3e0], R2 ;  /* 0x0000f80000027a25 */ /* 0x000fe200078e0002 */
[----:B------:R-:W-:Y:S02]  /*105d0*/  SHF.R.S32.HI R0, RZ, 0x1f, R8 ;  /* 0x0000001fff007819 */ /* 0x000fe40000011408 */
[----:B------:R2:W3:Y:S04]  /*105e0*/  LDS.128 R24, [R219+0x1080] ;  /* 0x00108000db187984 */ /* 0x0004e80000000c00 */
[----:B------:R2:W2:Y:S04]  /*105f0*/  LDS.128 R32, [R219+0x2080] ;  /* 0x00208000db207984 */ /* 0x0004a80000000c00 */
[----:B------:R1:W2:Y:S04]  /*10600*/  LDS.128 R36, [R219+0x3080] ;  /* 0x00308000db247984 */ /* 0x0002a80000000c00 */
[----:B------:R1:W2:Y:S04]  /*10610*/  LDS.128 R20, [R219+0x5080] ;  /* 0x00508000db147984 */ /* 0x0002a80000000c00 */
[----:B------:R2:W2:Y:S04]  /*10620*/  LDS.128 R28, [R219+0x6080] ;  /* 0x00608000db1c7984 */ /* 0x0004a80000000c00 */
[----:B------:R2:W2:Y:S01]  /*10630*/  LDS.128 R40, [R219+0x7080] ;  /* 0x00708000db287984 */ /* 0x0004a20000000c00 */
[----:B----4-:R-:W-:Y:S01]  /*10640*/  SHF.R.S32.HI R13, RZ, 0x1f, R15 ;  /* 0x0000001fff0d7819 */ /* 0x010fe2000001140f */
[----:B------:R-:W-:Y:S01]  /*10650*/  IMAD R0, R0, c[0x0][0x3d8], RZ ;  /* 0x0000f60000007a24 */ /* 0x000fe200078e02ff */
[----:B------:R-:W-:-:S02]  /*10660*/  IADD3 R3, R3, R9, RZ ;  /* 0x0000000903037210 */ /* 0x000fc40007ffe0ff */
[----:B------:R-:W-:Y:S01]  /*10670*/  LEA.HI R13, R13, R15, RZ, 0x3 ;  /* 0x0000000f0d0d7211 */ /* 0x000fe200078f18ff */
[C---:B------:R-:W-:Y:S02]  /*10680*/  IMAD R0, R8.reuse, c[0x0][0x3dc], R0 ;  /* 0x0000f70008007a24 */ /* 0x040fe400078e0200 */
[----:B------:R-:W-:Y:S01]  /*10690*/  IMAD.WIDE.U32 R2, R8, c[0x0][0x3d8], R2 ;  /* 0x0000f60008027a25 */ /* 0x000fe200078e0002 */
[----:B------:R-:W-:-:S03]  /*106a0*/  SHF.R.S32.HI R13, RZ, 0x3, R13 ;  /* 0x00000003ff0d7819 */ /* 0x000fc6000001140d */
[----:B------:R-:W-:Y:S01]  /*106b0*/  IMAD.IADD R0, R3, 0x1, R0 ;  /* 0x0000000103007824 */ /* 0x000fe200078e0200 */
[C---:B------:R-:W-:Y:S02]  /*106c0*/  LEA R8, P0, R2.reuse, c[0x0][0x380], 0x1 ;  /* 0x0000e00002087a11 */ /* 0x040fe400078008ff */
[----:B-1----:R-:W-:Y:S02]  /*106d0*/  IADD3 R7, R13, R14, RZ ;  /* 0x0000000e0d077210 */ /* 0x002fe40007ffe0ff */
[----:B------:R-:W-:Y:S02]  /*106e0*/  LEA.HI.X R6, R2, c[0x0][0x384], R0, 0x1, P0 ;  /* 0x0000e10002067a11 */ /* 0x000fe400000f0c00 */
[----:B------:R-:W-:Y:S01]  /*106f0*/  ISETP.GE.AND P0, PT, R7, UR4, PT ;  /* 0x0000000407007c0c */ /* 0x000fe2000bf06270 */
[----:B------:R1:W4:Y:S04]  /*10700*/  SHFL.IDX PT, R0, R8, RZ, 0x181f ;  /* 0x00181fff08007589 */ /* 0x00032800000e0000 */
[----:B------:R1:W1:Y:S08]  /*10710*/  SHFL.IDX PT, R3, R6, RZ, 0x181f ;  /* 0x00181fff06037589 */ /* 0x00027000000e0000 */
[----:B------:R-:W-:Y:S05]  /*10720*/  @P0 BRA `(.L_x_496) ;  /* 0x000000a000000947 */ /* 0x000fea0003800000 */
[----:B---3--:R-:W3:Y:S01]  /*10730*/  LDS.128 R16, [R219+0x80] ;  /* 0x00008000db107984 */ /* 0x008ee20000000c00 */
[----:B------:R-:W-:-:S02]  /*10740*/  ISETP.GE.AND P3, PT, R228, c[0x0][0x3c8], PT ;  /* 0x0000f200e4007a0c */ /* 0x000fc40003f66270 */
[----:B------:R-:W-:Y:S01]  /*10750*/  ISETP.GE.AND P2, PT, R241, c[0x0][0x3c8], PT ;  /* 0x0000f200f1007a0c */ /* 0x000fe20003f46270 */
[----:B------:R-:W5:Y:S10]  /*10760*/  LDS.128 R12, [R219+0x4080] ;  /* 0x00408000db0c7984 */ /* 0x000f740000000c00 */
[----:B--2-4-:R-:W-:-:S02]  /*10770*/  @!P3 LEA R4, P1, R228, R0, 0x1 ;  /* 0x00000000e404b211 */ /* 0x014fc400078208ff */
[C---:B------:R-:W-:Y:S02]  /*10780*/  @!P2 LEA R2, P0, R241.reuse, R0, 0x1 ;  /* 0x00000000f102a211 */ /* 0x040fe400078008ff */
[-C--:B-1----:R-:W-:Y:S02]  /*10790*/  @!P3 LEA.HI.X R5, R228, R3.reuse, R46, 0x1, P1 ;  /* 0x00000003e405b211 */ /* 0x082fe400008f0c2e */
[----:B------:R-:W-:-:S03]  /*107a0*/  @!P2 LEA.HI.X R3, R241, R3, R45, 0x1, P0 ;  /* 0x00000003f103a211 */ /* 0x000fc600000f0c2d */
[----:B---3--:R1:W-:Y:S04]  /*107b0*/  @!P3 ST.E.128 [R4.64], R16 ;  /* 0x000000100400b985 */ /* 0x0083e8000c101d06 */
[----:B-----5:R1:W-:Y:S02]  /*107c0*/  @!P2 ST.E.128 [R2.64], R12 ;  /* 0x0000000c0200a985 */ /* 0x0203e4000c101d06 */
.L_x_496:
[----:B---3--:R-:W-:Y:S05]  /*107d0*/  BSYNC B0 ;  /* 0x0000000000007941 */ /* 0x008fea0003800000 */
.L_x_495:
[----:B-1----:R-:W-:Y:S01]  /*107e0*/  IADD3 R2, R7, 0x20, RZ ;  /* 0x0000002007027810 */ /* 0x002fe20007ffe0ff */
[----:B------:R1:W3:Y:S01]  /*107f0*/  SHFL.IDX PT, R3, R6, 0x1, 0x181f ;  /* 0x00381f0006037f89 */ /* 0x0002e200000e0000 */
[----:B------:R-:W-:Y:S02]  /*10800*/  BSSY B0, `(.L_x_497) ;  /* 0x000000c000007945 */ /* 0x000fe40003800000 */
[----:B------:R-:W-:Y:S01]  /*10810*/  ISETP.GE.AND P0, PT, R2, UR4, PT ;  /* 0x0000000402007c0c */ /* 0x000fe2000bf06270 */
[----:B----4-:R1:W4:-:S12]  /*10820*/  SHFL.IDX PT, R0, R8, 0x1, 0x181f ;  /* 0x00381f0008007f89 */ /* 0x01031800000e0000 */
[----:B------:R-:W-:Y:S05]  /*10830*/  @P0 BRA `(.L_x_498) ;  /* 0x0000008000000947 */ /* 0x000fea0003800000 */
[----:B------:R-:W-:Y:S02]  /*10840*/  ISETP.GE.AND P1, PT, R228, c[0x0][0x3c8], PT ;  /* 0x0000f200e4007a0c */ /* 0x000fe40003f26270 */
[----:B------:R-:W-:-:S11]  /*10850*/  ISETP.GE.AND P0, PT, R241, c[0x0][0x3c8], PT ;  /* 0x0000f200f1007a0c */ /* 0x000fd60003f06270 */
[CC--:B--2-4-:R-:W-:Y:S02]  /*10860*/  @!P1 LEA R4, P3, R228.reuse, R0.reuse, 0x1 ;  /* 0x00000000e4049211 */ /* 0x0d4fe400078608ff */
[C---:B------:R-:W-:Y:S02]  /*10870*/  @!P0 LEA R2, P2, R241.reuse, R0, 0x1 ;  /* 0x00000000f1028211 */ /* 0x040fe400078408ff */
[-C--:B---3--:R-:W-:Y:S02]  /*10880*/  @!P1 LEA.HI.X R5, R228, R3.reuse, R46, 0x1, P3 ;  /* 0x00000003e4059211 */ /* 0x088fe400018f0c2e */
[----:B------:R-:W-:-:S03]  /*10890*/  @!P0 LEA.HI.X R3, R241, R3, R45, 0x1, P2 ;  /* 0x00000003f1038211 */ /* 0x000fc600010f0c2d */
[----:B------:R2:W-:Y:S04]  /*108a0*/  @!P1 ST.E.128 [R4.64], R24 ;  /* 0x0000001804009985 */ /* 0x0005e8000c101d06 */
[----:B------:R2:W-:Y:S02]  /*108b0*/  @!P0 ST.E.128 [R2.64], R20 ;  /* 0x0000001402008985 */ /* 0x0005e4000c101d06 */
.L_x_498:
[----:B------:R-:W-:Y:S05]  /*108c0*/  BSYNC B0 ;  /* 0x0000000000007941 */ /* 0x000fea0003800000 */
.L_x_497:
[----:B--2---:R-:W-:Y:S01]  /*108d0*/  IADD3 R2, R7, 0x40, RZ ;  /* 0x0000004007027810 */ /* 0x004fe20007ffe0ff */
[----:B---3--:R2:W3:Y:S01]  /*108e0*/  SHFL.IDX PT, R3, R6, 0x2, 0x181f ;  /* 0x00581f0006037f89 */ /* 0x0084e200000e0000 */
[----:B------:R-:W-:Y:S02]  /*108f0*/  BSSY B0, `(.L_x_499) ;  /* 0x000000c000007945 */ /* 0x000fe40003800000 */
[----:B------:R-:W-:Y:S01]  /*10900*/  ISETP.GE.AND P0, PT, R2, UR4, PT ;  /* 0x0000000402007c0c */ /* 0x000fe2000bf06270 */
[----:B----4-:R2:W4:-:S12]  /*10910*/  SHFL.IDX PT, R0, R8, 0x2, 0x181f ;  /* 0x00581f0008007f89 */ /* 0x01051800000e0000 */
[----:B------:R-:W-:Y:S05]  /*10920*/  @P0 BRA `(.L_x_500) ;  /* 0x0000008000000947 */ /* 0x000fea0003800000 */
[----:B------:R-:W-:Y:S02]  /*10930*/  ISETP.GE.AND P1, PT, R228, c[0x0][0x3c8], PT ;  /* 0x0000f200e4007a0c */ /* 0x000fe40003f26270 */
[----:B------:R-:W-:-:S11]  /*10940*/  ISETP.GE.AND P0, PT, R241, c[0x0][0x3c8], PT ;  /* 0x0000f200f1007a0c */ /* 0x000fd60003f06270 */
[CC--:B----4-:R-:W-:Y:S02]  /*10950*/  @!P1 LEA R4, P3, R228.reuse, R0.reuse, 0x1 ;  /* 0x00000000e4049211 */ /* 0x0d0fe400078608ff */
[C---:B------:R-:W-:Y:S02]  /*10960*/  @!P0 LEA R2, P2, R241.reuse, R0, 0x1 ;  /* 0x00000000f1028211 */ /* 0x040fe400078408ff */
[-C--:B---3--:R-:W-:Y:S02]  /*10970*/  @!P1 LEA.HI.X R5, R228, R3.reuse, R46, 0x1, P3 ;  /* 0x00000003e4059211 */ /* 0x088fe400018f0c2e */
[----:B------:R-:W-:-:S03]  /*10980*/  @!P0 LEA.HI.X R3, R241, R3, R45, 0x1, P2 ;  /* 0x00000003f1038211 */ /* 0x000fc600010f0c2d */
[----:B------:R3:W-:Y:S04]  /*10990*/  @!P1 ST.E.128 [R4.64], R32 ;  /* 0x0000002004009985 */ /* 0x0007e8000c101d06 */
[----:B------:R3:W-:Y:S02]  /*109a0*/  @!P0 ST.E.128 [R2.64], R28 ;  /* 0x0000001c02008985 */ /* 0x0007e4000c101d06 */
.L_x_500:
[----:B------:R-:W-:Y:S05]  /*109b0*/  BSYNC B0 ;  /* 0x0000000000007941 */ /* 0x000fea0003800000 */
.L_x_499:
[----:B---3--:R-:W-:Y:S01]  /*109c0*/  IADD3 R2, R7, 0x60, RZ ;  /* 0x0000006007027810 */ /* 0x008fe20007ffe0ff */
[----:B------:R3:W1:Y:S03]  /*109d0*/  SHFL.IDX PT, R4, R6, 0x3, 0x181f ;  /* 0x00781f0006047f89 */ /* 0x00066600000e0000 */
[----:B------:R-:W-:Y:S01]  /*109e0*/  ISETP.GE.AND P0, PT, R2, UR4, PT ;  /* 0x0000000402007c0c */ /* 0x000fe2000bf06270 */
[----:B----4-:R3:W4:-:S12]  /*109f0*/  SHFL.IDX PT, R0, R8, 0x3, 0x181f ;  /* 0x00781f0008007f89 */ /* 0x01071800000e0000 */
[----:B------:R-:W-:Y:S05]  /*10a00*/  @P0 BRA `(.L_x_501) ;  /* 0x00000a1000000947 */ /* 0x000fea0003800000 */
[----:B------:R-:W-:-:S13]  /*10a10*/  ISETP.GE.AND P0, PT, R228, c[0x0][0x3c8], PT ;  /* 0x0000f200e4007a0c */ /* 0x000fda0003f06270 */
[----:B----4-:R-:W-:-:S04]  /*10a20*/  @!P0 LEA R2, P1, R228, R0, 0x1 ;  /* 0x00000000e4028211 */ /* 0x010fc800078208ff */
[----:B-1----:R-:W-:-:S05]  /*10a30*/  @!P0 LEA.HI.X R3, R228, R4, R46, 0x1, P1 ;  /* 0x00000004e4038211 */ /* 0x002fca00008f0c2e */
[----:B------:R1:W-:Y:S01]  /*10a40*/  @!P0 ST.E.128 [R2.64], R36 ;  /* 0x0000002402008985 */ /* 0x0003e2000c101d06 */
[----:B------:R-:W-:-:S13]  /*10a50*/  ISETP.GE.AND P0, PT, R241, c[0x0][0x3c8], PT ;  /* 0x0000f200f1007a0c */ /* 0x000fda0003f06270 */
[----:B------:R-:W-:Y:S05]  /*10a60*/  @P0 BRA `(.L_x_501) ;  /* 0x000009b000000947 */ /* 0x000fea0003800000 */
[----:B-1----:R-:W-:-:S04]  /*10a70*/  LEA R2, P0, R241, R0, 0x1 ;  /* 0x00000000f1027211 */ /* 0x002fc800078008ff */
[----:B------:R-:W-:-:S05]  /*10a80*/  LEA.HI.X R3, R241, R4, R45, 0x1, P0 ;  /* 0x00000004f1037211 */ /* 0x000fca00000f0c2d */
[----:B------:R1:W-:Y:S01]  /*10a90*/  ST.E.128 [R2.64], R40 ;  /* 0x0000002802007985 */ /* 0x0003e2000c101d06 */
[----:B------:R-:W-:Y:S05]  /*10aa0*/  BRA `(.L_x_501) ;  /* 0x0000097000007947 */ /* 0x000fea0003800000 */
.L_x_493:
[----:B------:R-:W2:Y:S04]  /*10ab0*/  LDL R2, [R1+0x44] ;  /* 0x0000440001027983 */ /* 0x000ea80000100800 */
[----:B------:R-:W3:Y:S04]  /*10ac0*/  LDL R0, [R1+0x40] ;  /* 0x0000400001007983 */ /* 0x000ee80000100800 */
[----:B------:R-:W4:Y:S04]  /*10ad0*/  LDL R4, [R1+0x3c] ;  /* 0x00003c0001047983 */ /* 0x000f280000100800 */
[----:B------:R-:W5:Y:S01]  /*10ae0*/  S2R R3, SR_TID.X ;  /* 0x0000000000037919 */ /* 0x000f620000002100 */
[----:B------:R-:W-:Y:S01]  /*10af0*/  BSSY B0, `(.L_x_502) ;  /* 0x0000026000007945 */ /* 0x000fe20003800000 */
[----:B-----5:R-:W-:Y:S01]  /*10b00*/  ISETP.GE.AND P0, PT, R3, 0x80, PT ;  /* 0x000000800300780c */ /* 0x020fe20003f06270 */
[----:B--2---:R-:W-:-:S02]  /*10b10*/  IMAD.MOV.U32 R12, RZ, RZ, R2 ;  /* 0x000000ffff0c7224 */ /* 0x004fc400078e0002 */
[----:B---3--:R-:W-:-:S03]  /*10b20*/  IMAD.MOV.U32 R11, RZ, RZ, R0 ;  /* 0x000000ffff0b7224 */ /* 0x008fc600078e0000 */
[----:B------:R-:W-:Y:S01]  /*10b30*/  SHF.R.S32.HI R9, RZ, 0x1f, R12 ;  /* 0x0000001fff097819 */ /* 0x000fe2000001140c */
[----:B----4-:R-:W-:Y:S01]  /*10b40*/  IMAD.MOV.U32 R13, RZ, RZ, R4 ;  /* 0x000000ffff0d7224 */ /* 0x010fe200078e0004 */
[----:B------:R-:W-:-:S05]  /*10b50*/  SHF.R.S32.HI R10, RZ, 0x1f, R11 ;  /* 0x0000001fff0a7819 */ /* 0x000fca000001140b */
[----:B------:R-:W-:Y:S05]  /*10b60*/  @P0 BRA `(.L_x_503) ;  /* 0x000001e000000947 */ /* 0x000fea0003800000 */
[----:B------:R-:W-:Y:S02]  /*10b70*/  MOV R2, c[0x0][0x4e8] ;  /* 0x00013a0000027a02 */ /* 0x000fe40000000f00 */
[----:B------:R-:W-:-:S03]  /*10b80*/  IADD3 R6, R13, R3, RZ ;  /* 0x000000030d067210 */ /* 0x000fc60007ffe0ff */
[----:B------:R-:W-:-:S05]  /*10b90*/  IMAD R0, R2, c[0x0][0x388], RZ ;  /* 0x0000e20002007a24 */ /* 0x000fca00078e02ff */
[----:B------:R-:W-:-:S13]  /*10ba0*/  ISETP.GE.AND P0, PT, R6, R0, PT ;  /* 0x000000000600720c */ /* 0x000fda0003f06270 */
[----:B------:R-:W-:Y:S05]  /*10bb0*/  @P0 BRA `(.L_x_503) ;  /* 0x0000019000000947 */ /* 0x000fea0003800000 */
[----:B------:R-:W-:Y:S01]  /*10bc0*/  ISETP.NE.AND P0, PT, R2, 0x1, PT ;  /* 0x000000010200780c */ /* 0x000fe20003f05270 */
[----:B------:R-:W-:Y:S01]  /*10bd0*/  IMAD R4, R9, c[0x0][0x490], RZ ;  /* 0x0001240009047a24 */ /* 0x000fe200078e02ff */
[----:B------:R-:W-:Y:S01]  /*10be0*/  MOV R0, R6 ;  /* 0x0000000600007202 */ /* 0x000fe20000000f00 */
[----:B------:R-:W-:-:S04]  /*10bf0*/  IMAD.WIDE.U32 R2, R12, c[0x0][0x490], RZ ;  /* 0x000124000c027a25 */ /* 0x000fc800078e00ff */
[----:B------:R-:W-:Y:S02]  /*10c00*/  IMAD R4, R12, c[0x0][0x494], R4 ;  /* 0x000125000c047a24 */ /* 0x000fe400078e0204 */
[----:B-1----:R-:W-:-:S03]  /*10c10*/  IMAD R8, R10, c[0x0][0x498], RZ ;  /* 0x000126000a087a24 */ /* 0x002fc600078e02ff */
[----:B------:R-:W-:Y:S01]  /*10c20*/  IADD3 R3, R3, R4, RZ ;  /* 0x0000000403037210 */ /* 0x000fe20007ffe0ff */
[----:B------:R-:W-:-:S05]  /*10c30*/  @P0 IMAD.HI.U32 R5, R6, c[0x0][0x4ec], RZ ;  /* 0x00013b0006050a27 */ /* 0x000fca00078e00ff */
[----:B------:R-:W-:Y:S01]  /*10c40*/  @P0 SHF.R.U32.HI R0, RZ, c[0x0][0x4f0], R5 ;  /* 0x00013c00ff000a19 */ /* 0x000fe20000011605 */
[----:B------:R-:W-:-:S03]  /*10c50*/  IMAD.WIDE.U32 R4, R11, c[0x0][0x498], R2 ;  /* 0x000126000b047a25 */ /* 0x000fc600078e0002 */
[C---:B------:R-:W-:Y:S01]  /*10c60*/  IADD3 R7, -R0.reuse, RZ, RZ ;  /* 0x000000ff00077210 */ /* 0x040fe20007ffe1ff */
[----:B------:R-:W-:Y:S01]  /*10c70*/  IMAD R3, R11, c[0x0][0x49c], R8 ;  /* 0x000127000b037a24 */ /* 0x000fe200078e0208 */
[----:B------:R-:W-:-:S03]  /*10c80*/  IADD3 R4, P0, R0, R4, RZ ;  /* 0x0000000400047210 */ /* 0x000fc60007f1e0ff */
[----:B------:R-:W-:Y:S01]  /*10c90*/  IMAD R2, R7, c[0x0][0x4e8], R6 ;  /* 0x00013a0007027a24 */ /* 0x000fe200078e0206 */
[----:B------:R-:W-:-:S04]  /*10ca0*/  SHF.R.S32.HI R6, RZ, 0x1f, R0 ;  /* 0x0000001fff067819 */ /* 0x000fc80000011400 */
[----:B------:R-:W-:Y:S02]  /*10cb0*/  SHF.R.S32.HI R0, RZ, 0x1f, R2 ;  /* 0x0000001fff007819 */ /* 0x000fe40000011402 */
[----:B------:R-:W-:-:S03]  /*10cc0*/  IADD3.X R5, R6, R5, R3, P0, !PT ;  /* 0x0000000506057210 */ /* 0x000fc600007fe403 */
[----:B------:R-:W-:-:S04]  /*10cd0*/  IMAD R0, R0, c[0x0][0x488], RZ ;  /* 0x0001220000007a24 */ /* 0x000fc800078e02ff */
[C---:B------:R-:W-:Y:S02]  /*10ce0*/  IMAD R0, R2.reuse, c[0x0][0x48c], R0 ;  /* 0x0001230002007a24 */ /* 0x040fe400078e0200 */
[----:B------:R-:W-:-:S05]  /*10cf0*/  IMAD.WIDE.U32 R2, R2, c[0x0][0x488], R4 ;  /* 0x0001220002027a25 */ /* 0x000fca00078e0004 */
[----:B------:R-:W-:Y:S02]  /*10d00*/  IADD3 R0, R3, R0, RZ ;  /* 0x0000000003007210 */ /* 0x000fe40007ffe0ff */
[----:B------:R-:W-:-:S04]  /*10d10*/  LEA R4, P0, R2, c[0x0][0x450], 0x2 ;  /* 0x0001140002047a11 */ /* 0x000fc800078010ff */
[----:B------:R-:W-:Y:S02]  /*10d20*/  LEA.HI.X R5, R2, c[0x0][0x454], R0, 0x2, P0 ;  /* 0x0001150002057a11 */ /* 0x000fe400000f1400 */
[----:B------:R-:W-:-:S05]  /*10d30*/  MOV R0, 0xff800000 ;  /* 0xff80000000007802 */ /* 0x000fca0000000f00 */
[----:B------:R1:W-:Y:S02]  /*10d40*/  STG.E [R4.64], R0 ;  /* 0x0000000004007986 */ /* 0x0003e4000c101906 */
.L_x_503:
[----:B------:R-:W-:Y:S05]  /*10d50*/  BSYNC B0 ;  /* 0x0000000000007941 */ /* 0x000fea0003800000 */
.L_x_502:
[----:B------:R-:W2:Y:S01]  /*10d60*/  LDL R2, [R1+0x10] ;  /* 0x0000100001027983 */ /* 0x000ea20000100800 */
[----:B-1----:R-:W-:Y:S01]  /*10d70*/  MOV R0, c[0x0][0x4e8] ;  /* 0x00013a0000007a02 */ /* 0x002fe20000000f00 */
[----:B------:R-:W-:-:S03]  /*10d80*/  IMAD R6, R10, c[0x0][0x3f0], RZ ;  /* 0x0000fc000a067a24 */ /* 0x000fc600078e02ff */
[----:B------:R-:W-:Y:S01]  /*10d90*/  ISETP.NE.AND P0, PT, R0, 0x1, PT ;  /* 0x000000010000780c */ /* 0x000fe20003f05270 */
[----:B------:R-:W-:Y:S02]  /*10da0*/  IMAD R0, R9, c[0x0][0x3e8], RZ ;  /* 0x0000fa0009007a24 */ /* 0x000fe400078e02ff */
[----:B------:R-:W-:Y:S02]  /*10db0*/  IMAD R8, R11, c[0x0][0x3f4], R6 ;  /* 0x0000fd000b087a24 */ /* 0x000fe400078e0206 */
[----:B------:R-:W-:Y:S01]  /*10dc0*/  IMAD R5, R12, c[0x0][0x3ec], R0 ;  /* 0x0000fb000c057a24 */ /* 0x000fe200078e0200 */
[----:B--2---:R-:W-:Y:S01]  /*10dd0*/  IADD3 R4, R2, R13, RZ ;  /* 0x0000000d02047210 */ /* 0x004fe20007ffe0ff */
[----:B------:R-:W-:-:S03]  /*10de0*/  IMAD.WIDE.U32 R2, R12, c[0x0][0x3e8], RZ ;  /* 0x0000fa000c027a25 */ /* 0x000fc600078e00ff */
[----:B------:R-:W-:-:S03]  /*10df0*/  MOV R0, R4 ;  /* 0x0000000400007202 */ /* 0x000fc60000000f00 */
[----:B------:R-:W-:Y:S01]  /*10e00*/  @P0 IMAD.HI.U32 R7, R4, c[0x0][0x4ec], RZ ;  /* 0x00013b0004070a27 */ /* 0x000fe200078e00ff */
[----:B------:R-:W-:-:S04]  /*10e10*/  IADD3 R3, R3, R5, RZ ;  /* 0x0000000503037210 */ /* 0x000fc80007ffe0ff */
[----:B------:R-:W-:Y:S01]  /*10e20*/  @P0 SHF.R.U32.HI R0, RZ, c[0x0][0x4f0], R7 ;  /* 0x00013c00ff000a19 */ /* 0x000fe20000011607 */
[----:B------:R-:W-:-:S03]  /*10e30*/  IMAD.WIDE.U32 R2, R11, c[0x0][0x3f0], R2 ;  /* 0x0000fc000b027a25 */ /* 0x000fc600078e0002 */
[----:B------:R-:W-:Y:S02]  /*10e40*/  SHF.R.S32.HI R6, RZ, 0x1f, R0 ;  /* 0x0000001fff067819 */ /* 0x000fe40000011400 */
[----:B------:R-:W-:Y:S02]  /*10e50*/  IADD3 R5, -R0, RZ, RZ ;  /* 0x000000ff00057210 */ /* 0x000fe40007ffe1ff */
[----:B------:R-:W-:Y:S01]  /*10e60*/  IADD3 R3, R3, R8, RZ ;  /* 0x0000000803037210 */ /* 0x000fe20007ffe0ff */
[----:B------:R-:W-:Y:S02]  /*10e70*/  IMAD R6, R6, c[0x0][0x3e0], RZ ;  /* 0x0000f80006067a24 */ /* 0x000fe400078e02ff */
[----:B------:R-:W-:Y:S02]  /*10e80*/  IMAD R4, R5, c[0x0][0x4e8], R4 ;  /* 0x00013a0005047a24 */ /* 0x000fe400078e0204 */
[C---:B------:R-:W-:Y:S02]  /*10e90*/  IMAD R5, R0.reuse, c[0x0][0x3e4], R6 ;  /* 0x0000f90000057a24 */ /* 0x040fe400078e0206 */
[----:B------:R-:W-:Y:S01]  /*10ea0*/  IMAD.WIDE.U32 R2, R0, c[0x0][0x3e0], R2 ;  /* 0x0000f80000027a25 */ /* 0x000fe200078e0002 */
[----:B------:R-:W-:-:S04]  /*10eb0*/  SHF.R.S32.HI R0, RZ, 0x1f, R4 ;  /* 0x0000001fff007819 */ /* 0x000fc80000011404 */
[----:B------:R-:W-:Y:S01]  /*10ec0*/  IADD3 R3, R3, R5, RZ ;  /* 0x0000000503037210 */ /* 0x000fe20007ffe0ff */
[----:B------:R-:W-:-:S04]  /*10ed0*/  IMAD R0, R0, c[0x0][0x3d8], RZ ;  /* 0x0000f60000007a24 */ /* 0x000fc800078e02ff */
[----:B------:R-:W-:-:S04]  /*10ee0*/  IMAD.WIDE.U32 R2, R4, c[0x0][0x3d8], R2 ;  /* 0x0000f60004027a25 */ /* 0x000fc800078e0002 */
[----:B------:R-:W-:Y:S01]  /*10ef0*/  IMAD R4, R4, c[0x0][0x3dc], R0 ;  /* 0x0000f70004047a24 */ /* 0x000fe200078e0200 */
[----:B------:R-:W-:-:S04]  /*10f00*/  LEA R9, P0, R2, c[0x0][0x380], 0x1 ;  /* 0x0000e00002097a11 */ /* 0x000fc800078008ff */
[----:B------:R-:W-:-:S04]  /*10f10*/  IADD3 R4, R3, R4, RZ ;  /* 0x0000000403047210 */ /* 0x000fc80007ffe0ff */
[----:B------:R-:W-:Y:S01]  /*10f20*/  LEA.HI.X R7, R2, c[0x0][0x384], R4, 0x1, P0 ;  /* 0x0000e10002077a11 */ /* 0x000fe200000f0c04 */
[----:B------:R-:W-:Y:S05]  /*10f30*/  BRA.DIV ~URZ, `(.L_x_504) ;  /* 0x000032c27f007947 */ /* 0x000fea000b800000 */
[----:B------:R1:W2:Y:S02]  /*10f40*/  SHFL.IDX PT, R8, R7, RZ, 0x181f ;  /* 0x00181fff07087589 */ /* 0x0002a400000e0000 */
.L_x_536:
[----:B------:R-:W-:Y:S05]  /*10f50*/  BRA.DIV ~URZ, `(.L_x_505) ;  /* 0x000033127f007947 */ /* 0x000fea000b800000 */
[----:B------:R3:W4:Y:S02]  /*10f60*/  SHFL.IDX PT, R0, R9, RZ, 0x181f ;  /* 0x00181fff09007589 */ /* 0x00072400000e0000 */
.L_x_537:
[----:B------:R-:W5:Y:S04]  /*10f70*/  LDL.LU R3, [R1+0x3c] ;  /* 0x00003c0001037983 */ /* 0x000f680000300800 */
[----:B------:R-:W1:Y:S01]  /*10f80*/  S2R R4, SR_TID.X ;  /* 0x0000000000047919 */ /* 0x000e620000002100 */
[----:B------:R-:W-:-:S04]  /*10f90*/  IMAD.MOV.U32 R10, RZ, RZ, c[0x0][0x4e8] ;  /* 0x00013a00ff0a7624 */ /* 0x000fc800078e00ff */
[----:B------:R-:W-:Y:S01]  /*10fa0*/  IMAD R10, R10, c[0x0][0x388], RZ ;  /* 0x0000e2000a0a7a24 */ /* 0x000fe200078e02ff */
[----:B-1----:R-:W-:-:S04]  /*10fb0*/  SHF.R.S32.HI R2, RZ, 0x1f, R4 ;  /* 0x0000001fff027819 */ /* 0x002fc80000011404 */
[----:B------:R-:W-:-:S04]  /*10fc0*/  LEA.HI R2, R2, R4, RZ, 0x3 ;  /* 0x0000000402027211 */ /* 0x000fc800078f18ff */
[----:B------:R-:W-:Y:S01]  /*10fd0*/  SHF.R.S32.HI R2, RZ, 0x3, R2 ;  /* 0x00000003ff027819 */ /* 0x000fe20000011402 */
[----:B------:R-:W-:Y:S04]  /*10fe0*/  BSSY B0, `(.L_x_506) ;  /* 0x000000e000007945 */ /* 0x000fe80003800000 */
[----:B-----5:R-:W-:-:S05]  /*10ff0*/  IMAD.IADD R6, R2, 0x1, R3 ;  /* 0x0000000102067824 */ /* 0x020fca00078e0203 */
[----:B------:R-:W-:-:S13]  /*11000*/  ISETP.GE.AND P0, PT, R6, R10, PT ;  /* 0x0000000a0600720c */ /* 0x000fda0003f06270 */
[----:B------:R-:W-:Y:S05]  /*11010*/  @P0 BRA `(.L_x_507) ;  /* 0x000000a000000947 */ /* 0x000fea0003800000 */
[----:B------:R-:W-:Y:S02]  /*11020*/  ISETP.GE.AND P1, PT, R228, c[0x0][0x3c8], PT ;  /* 0x0000f200e4007a0c */ /* 0x000fe40003f26270 */
[----:B------:R-:W-:Y:S02]  /*11030*/  ISETP.GE.AND P0, PT, R241, c[0x0][0x3c8], PT ;  /* 0x0000f200f1007a0c */ /* 0x000fe40003f06270 */
[----:B------:R-:W-:Y:S02]  /*11040*/  SHF.R.S32.HI R12, RZ, 0x1f, R228 ;  /* 0x0000001fff0c7819 */ /* 0x000fe400000114e4 */
[----:B------:R-:W-:-:S07]  /*11050*/  SHF.R.S32.HI R11, RZ, 0x1f, R241 ;  /* 0x0000001fff0b7819 */ /* 0x000fce00000114f1 */
[CC--:B----4-:R-:W-:Y:S02]  /*11060*/  @!P1 LEA R4, P3, R228.reuse, R0.reuse, 0x1 ;  /* 0x00000000e4049211 */ /* 0x0d0fe400078608ff */
[C---:B------:R-:W-:Y:S02]  /*11070*/  @!P0 LEA R2, P2, R241.reuse, R0, 0x1 ;  /* 0x00000000f1028211 */ /* 0x040fe400078408ff */
[-C--:B--2---:R-:W-:Y:S02]  /*11080*/  @!P1 LEA.HI.X R5, R228, R8.reuse, R12, 0x1, P3 ;  /* 0x00000008e4059211 */ /* 0x084fe400018f0c0c */
[----:B------:R-:W-:-:S03]  /*11090*/  @!P0 LEA.HI.X R3, R241, R8, R11, 0x1, P2 ;  /* 0x00000008f1038211 */ /* 0x000fc600010f0c0b */
[----:B------:R1:W-:Y:S04]  /*110a0*/  @!P1 ST.E.128 [R4.64], RZ ;  /* 0x000000ff04009985 */ /* 0x0003e8000c101d06 */
[----:B------:R1:W-:Y:S02]  /*110b0*/  @!P0 ST.E.128 [R2.64], RZ ;  /* 0x000000ff02008985 */ /* 0x0003e4000c101d06 */
.L_x_507:
[----:B------:R-:W-:Y:S05]  /*110c0*/  BSYNC B0 ;  /* 0x0000000000007941 */ /* 0x000fea0003800000 */
.L_x_506:
[----:B------:R-:W-:Y:S05]  /*110d0*/  BRA.DIV ~URZ, `(.L_x_508) ;  /* 0x000032027f007947 */ /* 0x000fea000b800000 */
[----:B--2---:R2:W1:Y:S04]  /*110e0*/  SHFL.IDX PT, R8, R7, 0x1, 0x181f ;  /* 0x00381f0007087f89 */ /* 0x00446800000e0000 */
[----:B----4-:R2:W4:Y:S02]  /*110f0*/  SHFL.IDX PT, R0, R9, 0x1, 0x181f ;  /* 0x00381f0009007f89 */ /* 0x01052400000e0000 */
.L_x_538:
[----:B-1----:R-:W-:Y:S01]  /*11100*/  IADD3 R2, R6, 0x20, RZ ;  /* 0x0000002006027810 */ /* 0x002fe20007ffe0ff */
[----:B------:R-:W-:Y:S03]  /*11110*/  BSSY B0, `(.L_x_509) ;  /* 0x000000d000007945 */ /* 0x000fe60003800000 */
        /* <DEDUP_REMOVED lines=8> */
[-C--:B------:R-:W-:Y:S02]  /*111a0*/  @!P1 LEA.HI.X R5, R228, R8.reuse, R12, 0x1, P3 ;  /* 0x00000008e4059211 */ /* 0x080fe400018f0c0c */
[----:B------:R-:W-:-:S03]  /*111b0*/  @!P0 LEA.HI.X R3, R241, R8, R11, 0x1, P2 ;  /* 0x00000008f1038211 */ /* 0x000fc600010f0c0b */
[----:B------:R1:W-:Y:S04]  /*111c0*/  @!P1 ST.E.128 [R4.64], RZ ;  /* 0x000000ff04009985 */ /* 0x0003e8000c101d06 */
[----:B------:R1:W-:Y:S02]  /*111d0*/  @!P0 ST.E.128 [R2.64], RZ ;  /* 0x000000ff02008985 */ /* 0x0003e4000c101d06 */
.L_x_510:
[----:B------:R-:W-:Y:S05]  /*111e0*/  BSYNC B0 ;  /* 0x0000000000007941 */ /* 0x000fea0003800000 */
.L_x_509:
[----:B------:R-:W-:Y:S05]  /*111f0*/  BRA.DIV ~URZ, `(.L_x_511) ;  /* 0x000031b27f007947 */ /* 0x000fea000b800000 */
[----:B------:R1:W2:Y:S02]  /*11200*/  SHFL.IDX PT, R8, R7, 0x2, 0x181f ;  /* 0x00581f0007087f89 */ /* 0x0002a400000e0000 */
.L_x_539:
[----:B------:R-:W-:Y:S05]  /*11210*/  BRA.DIV ~URZ, `(.L_x_512) ;  /* 0x000032027f007947 */ /* 0x000fea000b800000 */
[----:B----4-:R4:W1:Y:S02]  /*11220*/  SHFL.IDX PT, R0, R9, 0x2, 0x181f ;  /* 0x00581f0009007f89 */ /* 0x01086400000e0000 */
.L_x_540:
        /* <DEDUP_REMOVED lines=8> */
[CC--:B------:R-:W-:Y:S02]  /*112b0*/  @!P1 LEA R4, P3, R228.reuse, R0.reuse, 0x1 ;  /* 0x00000000e4049211 */ /* 0x0c0fe400078608ff */
[C---:B------:R-:W-:Y:S02]  /*112c0*/  @!P0 LEA R2, P2, R241.reuse, R0, 0x1 ;  /* 0x00000000f1028211 */ /* 0x040fe400078408ff */
[-C--:B--2---:R-:W-:Y:S02]  /*112d0*/  @!P1 LEA.HI.X R5, R228, R8.reuse, R12, 0x1, P3 ;  /* 0x00000008e4059211 */ /* 0x084fe400018f0c0c */
[----:B------:R-:W-:-:S03]  /*112e0*/  @!P0 LEA.HI.X R3, R241, R8, R11, 0x1, P2 ;  /* 0x00000008f1038211 */ /* 0x000fc600010f0c0b */
[----:B------:R1:W-:Y:S04]  /*112f0*/  @!P1 ST.E.128 [R4.64], RZ ;  /* 0x000000ff04009985 */ /* 0x0003e8000c101d06 */
[----:B------:R1:W-:Y:S02]  /*11300*/  @!P0 ST.E.128 [R2.64], RZ ;  /* 0x000000ff02008985 */ /* 0x0003e4000c101d06 */
.L_x_514:
[----:B------:R-:W-:Y:S05]  /*11310*/  BSYNC B0 ;  /* 0x0000000000007941 */ /* 0x000fea0003800000 */
.L_x_513:
[----:B------:R-:W-:Y:S05]  /*11320*/  BRA.DIV ~URZ, `(.L_x_515) ;  /* 0x000031627f007947 */ /* 0x000fea000b800000 */
[----:B--2---:R-:W2:Y:S04]  /*11330*/  SHFL.IDX PT, R7, R7, 0x3, 0x181f ;  /* 0x00781f0007077f89 */ /* 0x004ea800000e0000 */
[----:B------:R1:W3:Y:S02]  /*11340*/  SHFL.IDX PT, R0, R9, 0x3, 0x181f ;  /* 0x00781f0009007f89 */ /* 0x0002e400000e0000 */
.L_x_541:
[----:B------:R-:W-:-:S04]  /*11350*/  IADD3 R6, R6, 0x60, RZ ;  /* 0x0000006006067810 */ /* 0x000fc80007ffe0ff */
[----:B------:R-:W-:-:S13]  /*11360*/  ISETP.GE.AND P0, PT, R6, R10, PT ;  /* 0x0000000a0600720c */ /* 0x000fda0003f06270 */
[----:B------:R-:W-:Y:S05]  /*11370*/  @P0 BRA `(.L_x_501) ;  /* 0x000000a000000947 */ /* 0x000fea0003800000 */
[----:B------:R-:W-:Y:S02]  /*11380*/  ISETP.GE.AND P1, PT, R228, c[0x0][0x3c8], PT ;  /* 0x0000f200e4007a0c */ /* 0x000fe40003f26270 */
[----:B------:R-:W-:Y:S02]  /*11390*/  ISETP.GE.AND P0, PT, R241, c[0x0][0x3c8], PT ;  /* 0x0000f200f1007a0c */ /* 0x000fe40003f06270 */
[----:B-1-34-:R-:W-:Y:S02]  /*113a0*/  SHF.R.S32.HI R9, RZ, 0x1f, R228 ;  /* 0x0000001fff097819 */ /* 0x01afe400000114e4 */
[----:B------:R-:W-:-:S07]  /*113b0*/  SHF.R.S32.HI R8, RZ, 0x1f, R241 ;  /* 0x0000001fff087819 */ /* 0x000fce00000114f1 */
[CC--:B------:R-:W-:Y:S02]  /*113c0*/  @!P1 LEA R4, P3, R228.reuse, R0.reuse, 0x1 ;  /* 0x00000000e4049211 */ /* 0x0c0fe400078608ff */
[C---:B------:R-:W-:Y:S02]  /*113d0*/  @!P0 LEA R2, P2, R241.reuse, R0, 0x1 ;  /* 0x00000000f1028211 */ /* 0x040fe400078408ff */
[-C--:B--2---:R-:W-:Y:S02]  /*113e0*/  @!P1 LEA.HI.X R5, R228, R7.reuse, R9, 0x1, P3 ;  /* 0x00000007e4059211 */ /* 0x084fe400018f0c09 */
[----:B------:R-:W-:-:S03]  /*113f0*/  @!P0 LEA.HI.X R3, R241, R7, R8, 0x1, P2 ;  /* 0x00000007f1038211 */ /* 0x000fc600010f0c08 */
[----:B------:R1:W-:Y:S04]  /*11400*/  @!P1 ST.E.128 [R4.64], RZ ;  /* 0x000000ff04009985 */ /* 0x0003e8000c101d06 */
[----:B------:R1:W-:Y:S02]  /*11410*/  @!P0 ST.E.128 [R2.64], RZ ;  /* 0x000000ff02008985 */ /* 0x0003e4000c101d06 */
.L_x_501:
[----:B------:R-:W-:Y:S05]  /*11420*/  BSYNC B1 ;  /* 0x0000000000017941 */ /* 0x000fea0003800000 */
.L_x_492:
[----:B---34-:R-:W3:Y:S02]  /*11430*/  LDL R0, [R1+0x74] ;  /* 0x0000740001007983 */ /* 0x018ee40000100800 */
[----:B---3--:R-:W-:-:S13]  /*11440*/  ISETP.NE.AND P0, PT, R0, RZ, PT ;  /* 0x000000ff0000720c */ /* 0x008fda0003f05270 */
[----:B------:R-:W-:Y:S01]  /*11450*/  @P0 WARPSYNC 0xffffffff ;  /* 0xffffffff00000948 */ /* 0x000fe20003800000 */
[----:B------:R-:W-:Y:S06]  /*11460*/  @P0 BAR.SYNC.DEFER_BLOCKING 0x5, 0x100 ;  /* 0x0144000000000b1d */ /* 0x000fec0000010000 */
[----:B------:R-:W3:Y:S04]  /*11470*/  @P0 LDS R0, [0x10100] ;  /* 0x01010000ff000984 */ /* 0x000ee80000000800 */
[----:B---3--:R3:W-:Y:S04]  /*11480*/  @P0 STL [R1+0x50], R0 ;  /* 0x0000500001000387 */ /* 0x0087e80000100800 */
[----:B------:R-:W-:Y:S06]  /*11490*/  @P0 BAR.ARV 0x4, 0x100 ;  /* 0x0104000000000b1d */ /* 0x000fec0000002000 */
[----:B------:R-:W-:Y:S05]  /*114a0*/  @P0 BRA `(.L_x_516) ;  /* 0x0000007000000947 */ /* 0x000fea0003800000 */
[----:B------:R-:W-:Y:S05]  /*114b0*/  BRA.DIV ~URZ, `(.L_x_517) ;  /* 0x000030a27f007947 */ /* 0x000fea000b800000 */
[----:B------:R4:W3:Y:S02]  /*114c0*/  SHFL.IDX PT, R29, R44, RZ, 0x1f ;  /* 0x00001fff2c1d7589 */ /* 0x0008e400000e0000 */
.L_x_542:
[----:B------:R-:W-:Y:S01]  /*114d0*/  WARPSYNC 0xffffffff ;  /* 0xffffffff00007948 */ /* 0x000fe20003800000 */
[----:B------:R-:W-:Y:S06]  /*114e0*/  BAR.SYNC.DEFER_BLOCKING 0x4, 0x100 ;  /* 0x0104000000007b1d */ /* 0x000fec0000010000 */
[----:B---3--:R3:W-:Y:S04]  /*114f0*/  STL [R1+0x50], R29 ;  /* 0x0000501d01007387 */ /* 0x0087e80000100800 */
[----:B------:R3:W-:Y:S04]  /*11500*/  @!P4 STS [0x10100], R44 ;  /* 0x0101002cff00c388 */ /* 0x0007e80000000800 */
[----:B------:R-:W-:Y:S06]  /*11510*/  BAR.ARV 0x5, 0x100 ;  /* 0x0144000000007b1d */ /* 0x000fec0000002000 */
.L_x_516:
[----:B---3--:R-:W3:Y:S02]  /*11520*/  LDL R0, [R1+0x50] ;  /* 0x0000500001007983 */ /* 0x008ee40000100800 */
[----:B---3--:R-:W-:-:S13]  /*11530*/  ISETP.GE.AND P0, PT, R0, c[0x0][0x538], PT ;  /* 0x00014e0000007a0c */ /* 0x008fda0003f06270 */
[----:B-12-4-:R-:W-:Y:S01]  /*11540*/  @P0 CALL.REL.NOINC `(.L_x_518) ;  /* 0x0000001000000944 */ /* 0x016fe20003c00000 */
[----:B------:R-:W-:Y:S05]  /*11550*/  BRA `(.L_x_519) ;  /* 0xfffef33000007947 */ /* 0x000fea000383ffff */
.L_x_518:
[----:B------:R-:W-:Y:S05]  /*11560*/  EXIT ;  /* 0x000000000000794d */ /* 0x000fea0003800000 */
.L_x_464:
[----:B------:R-:W-:Y:S01]  /*11570*/  IMAD.MOV.U32 R36, RZ, RZ, R0 ;  /* 0x000000ffff247224 */ /* 0x000fe200078e0000 */
[----:B------:R-:W-:Y:S01]  /*11580*/  MOV R3, RZ ;  /* 0x000000ff00037202 */ /* 0x000fe20000000f00 */
[----:B------:R-:W-:Y:S01]  /*11590*/  IMAD.MOV.U32 R29, RZ, RZ, 0x181f ;  /* 0x0000181fff1d7424 */ /* 0x000fe200078e00ff */
[----:B------:R-:W-:Y:S02]  /*115a0*/  MOV R2, 0x115c0 ;  /* 0x000115c000027802 */ /* 0x000fe40000000f00 */
[----:B------:R-:W-:Y:S05]  /*115b0*/  CALL.REL.NOINC `($__internal_1_$__cuda_sm70_shflsync_idx_p) ;  /* 0x0000306000007944 */ /* 0x000fea0003c00000 */
[----:B------:R-:W-:Y:S01]  /*115c0*/  MOV R5, R29 ;  /* 0x0000001d00057202 */ /* 0x000fe20000000f00 */
[----:B------:R-:W-:Y:S05]  /*115d0*/  BRA `(.L_x_520) ;  /* 0xffff215000007947 */ /* 0x000fea000383ffff */
.L_x_465:
[----:B------:R-:W-:Y:S01]  /*115e0*/  IMAD.MOV.U32 R36, RZ, RZ, R4 ;  /* 0x000000ffff247224 */ /* 0x000fe200078e0004 */
[----:B------:R-:W-:Y:S01]  /*115f0*/  MOV R3, RZ ;  /* 0x000000ff00037202 */ /* 0x000fe20000000f00 */
[----:B------:R-:W-:Y:S01]  /*11600*/  IMAD.MOV.U32 R29, RZ, RZ, 0x181f ;  /* 0x0000181fff1d7424 */ /* 0x000fe200078e00ff */
[----:B------:R-:W-:Y:S02]  /*11610*/  MOV R2, 0x11630 ;  /* 0x0001163000027802 */ /* 0x000fe40000000f00 */
[----:B-12---:R-:W-:Y:S05]  /*11620*/  CALL.REL.NOINC `($__internal_1_$__cuda_sm70_shflsync_idx_p) ;  /* 0x00002ff000007944 */ /* 0x006fea0003c00000 */
[----:B------:R-:W-:Y:S01]  /*11630*/  ISETP.GE.AND P2, PT, R228, c[0x0][0x1d4], PT ;  /* 0x00007500e4007a0c */ /* 0x000fe20003f46270 */
[----:B------:R-:W-:Y:S01]  /*11640*/  IMAD.MOV.U32 R36, RZ, RZ, R0 ;  /* 0x000000ffff247224 */ /* 0x000fe200078e0000 */
[----:B------:R-:W-:Y:S02]  /*11650*/  ISETP.GE.AND P0, PT, R241, c[0x0][0x1d4], PT ;  /* 0x00007500f1007a0c */ /* 0x000fe40003f06270 */
[----:B------:R-:W-:-:S02]  /*11660*/  IADD3 R6, P6, R29, R128, RZ ;  /* 0x000000801d067210 */ /* 0x000fc40007fde0ff */
[----:B------:R-:W-:Y:S01]  /*11670*/  IADD3 R2, P5, R29, R129, RZ ;  /* 0x000000811d027210 */ /* 0x000fe20007fbe0ff */
[----:B------:R-:W-:Y:S02]  /*11680*/  IMAD.MOV.U32 R29, RZ, RZ, 0x181f ;  /* 0x0000181fff1d7424 */ /* 0x000fe400078e00ff */
[C---:B------:R-:W-:Y:S02]  /*11690*/  IMAD.X R7, R5.reuse, 0x1, R68, P6 ;  /* 0x0000000105077824 */ /* 0x040fe400030e0644 */
[----:B------:R-:W-:Y:S01]  /*116a0*/  IMAD.X R3, R5, 0x1, R69, P5 ;  /* 0x0000000105037824 */ /* 0x000fe200028e0645 */
[----:B------:R-:W-:Y:S02]  /*116b0*/  SEL R5, RZ, 0x10, P0 ;  /* 0x00000010ff057807 */ /* 0x000fe40000000000 */
[----:B------:R-:W-:Y:S01]  /*116c0*/  @!PT LDS RZ, [RZ] ;  /* 0x00000000fffff984 */ /* 0x000fe20000000800 */
[----:B------:R-:W-:Y:S01]  /*116d0*/  @!PT LDS RZ, [RZ] ;  /* 0x00000000fffff984 */ /* 0x000fe20000000800 */
[----:B------:R-:W-:Y:S01]  /*116e0*/  @!PT LDS RZ, [RZ] ;  /* 0x00000000fffff984 */ /* 0x000fe20000000800 */
[----:B------:R1:W-:Y:S04]  /*116f0*/  LDGSTS.E.BYPASS.LTC128B.128 [R219+0x8100], [R6.64], !P2 ;  /* 0x0810000006db7fae */ /* 0x0003e8000d101d46 */
[----:B------:R2:W-:Y:S01]  /*11700*/  LDGSTS.E.BYPASS.LTC128B.128 [R219+0xc100], [R2.64], !P0 ;  /* 0x0c10000002db7fae */ /* 0x0005e2000c101d46 */
[----:B-1----:R-:W-:Y:S01]  /*11710*/  SEL R6, RZ, 0x10, P2 ;  /* 0x00000010ff067807 */ /* 0x002fe20001000000 */
[----:B--2---:R-:W-:Y:S01]  /*11720*/  IMAD.MOV.U32 R3, RZ, RZ, 0x1 ;  /* 0x00000001ff037424 */ /* 0x004fe200078e00ff */
[----:B------:R-:W-:-:S02]  /*11730*/  MOV R2, 0x11750 ;  /* 0x0001175000027802 */ /* 0x000fc40000000f00 */
[----:B------:R-:W-:Y:S05]  /*11740*/  CALL.REL.NOINC `($__internal_1_$__cuda_sm70_shflsync_idx_p) ;  /* 0x00002ed000007944 */ /* 0x000fea0003c00000 */
[----:B------:R-:W-:Y:S01]  /*11750*/  IMAD.MOV.U32 R7, RZ, RZ, R29 ;  /* 0x000000ffff077224 */ /* 0x000fe200078e001d */
[----:B------:R-:W-:Y:S01]  /*11760*/  MOV R3, 0x1 ;  /* 0x0000000100037802 */ /* 0x000fe20000000f00 */
[----:B------:R-:W-:Y:S01]  /*11770*/  IMAD.MOV.U32 R36, RZ, RZ, R4 ;  /* 0x000000ffff247224 */ /* 0x000fe200078e0004 */
[----:B------:R-:W-:-:S02]  /*11780*/  MOV R29, 0x181f ;  /* 0x0000181f001d7802 */ /* 0x000fc40000000f00 */
[----:B------:R-:W-:Y:S02]  /*11790*/  MOV R2, 0x117b0 ;  /* 0x000117b000027802 */ /* 0x000fe40000000f00 */
[----:B------:R-:W-:Y:S05]  /*117a0*/  CALL.REL.NOINC `($__internal_1_$__cuda_sm70_shflsync_idx_p) ;  /* 0x00002e7000007944 */ /* 0x000fea0003c00000 */
[----:B------:R-:W-:Y:S01]  /*117b0*/  IADD3 R8, -R6, 0x10, RZ ;  /* 0x0000001006087810 */ /* 0x000fe20007ffe1ff */
[----:B------:R-:W-:Y:S01]  /*117c0*/  IMAD.MOV.U32 R36, RZ, RZ, R0 ;  /* 0x000000ffff247224 */ /* 0x000fe200078e0000 */
[----:B------:R-:W-:Y:S02]  /*117d0*/  IADD3 R2, -R5, 0x10, RZ ;  /* 0x0000001005027810 */ /* 0x000fe40007ffe1ff */
[----:B------:R-:W-:Y:S02]  /*117e0*/  LOP3.LUT R8, R8, 0xf, RZ, 0xc0, !PT ;  /* 0x0000000f08087812 */ /* 0x000fe400078ec0ff */
[----:B------:R-:W-:Y:S02]  /*117f0*/  ISETP.NE.U32.AND P6, PT, R6, RZ, PT ;  /* 0x000000ff0600720c */ /* 0x000fe40003fc5070 */
[----:B------:R-:W-:Y:S02]  /*11800*/  IADD3 R8, P2, P0, R8, R29, R128 ;  /* 0x0000001d08087210 */ /* 0x000fe4000785e080 */
[----:B------:R-:W-:-:S02]  /*11810*/  LOP3.LUT R2, R2, 0xf, RZ, 0xc0, !PT ;  /* 0x0000000f02027812 */ /* 0x000fc400078ec0ff */
[----:B------:R-:W-:Y:S02]  /*11820*/  ISETP.NE.U32.AND P5, PT, R5, RZ, PT ;  /* 0x000000ff0500720c */ /* 0x000fe40003fa5070 */
[----:B------:R-:W-:Y:S02]  /*11830*/  IADD3.X R9, RZ, R7, R68, P2, P0 ;  /* 0x00000007ff097210 */ /* 0x000fe400017e0444 */
[----:B------:R-:W-:Y:S01]  /*11840*/  IADD3 R2, P2, P0, R2, R29, R129 ;  /* 0x0000001d02027210 */ /* 0x000fe2000785e081 */
[----:B------:R-:W-:Y:S02]  /*11850*/  IMAD.MOV.U32 R29, RZ, RZ, 0x181f ;  /* 0x0000181fff1d7424 */ /* 0x000fe400078e00ff */
[----:B------:R-:W-:Y:S01]  /*11860*/  @!PT LDS RZ, [RZ] ;  /* 0x00000000fffff984 */ /* 0x000fe20000000800 */
[----:B------:R-:W-:Y:S01]  /*11870*/  @!PT LDS RZ, [RZ] ;  /* 0x00000000fffff984 */ /* 0x000fe20000000800 */
[----:B------:R-:W-:Y:S01]  /*11880*/  @!PT LDS RZ, [RZ] ;  /* 0x00000000fffff984 */ /* 0x000fe20000000800 */
[----:B------:R1:W-:Y:S01]  /*11890*/  LDGSTS.E.BYPASS.LTC128B.128.ZFILL [R219+0x9100], [R8.64], P6 ;  /* 0x0910000008db7fae */ /* 0x0003e2000b141d46 */
[----:B------:R-:W-:-:S05]  /*118a0*/  IADD3.X R3, RZ, R7, R69, P2, P0 ;  /* 0x00000007ff037210 */ /* 0x000fca00017e0445 */
[----:B------:R2:W-:Y:S02]  /*118b0*/  LDGSTS.E.BYPASS.LTC128B.128.ZFILL [R219+0xd100], [R2.64], P5 ;  /* 0x0d10000002db7fae */ /* 0x0005e4000a941d46 */
[----:B--2---:R-:W-:Y:S01]  /*118c0*/  IMAD.MOV.U32 R3, RZ, RZ, 0x2 ;  /* 0x00000002ff037424 */ /* 0x004fe200078e00ff */
[----:B------:R-:W-:Y:S02]  /*118d0*/  MOV R2, 0x118f0 ;  /* 0x000118f000027802 */ /* 0x000fe40000000f00 */
[----:B-1----:R-:W-:Y:S05]  /*118e0*/  CALL.REL.NOINC `($__internal_1_$__cuda_sm70_shflsync_idx_p) ;  /* 0x00002d3000007944 */ /* 0x002fea0003c00000 */
[----:B------:R-:W-:Y:S01]  /*118f0*/  IMAD.MOV.U32 R7, RZ, RZ, R29 ;  /* 0x000000ffff077224 */ /* 0x000fe200078e001d */
[----:B------:R-:W-:Y:S01]  /*11900*/  MOV R3, 0x2 ;  /* 0x0000000200037802 */ /* 0x000fe20000000f00 */
[----:B------:R-:W-:Y:S01]  /*11910*/  IMAD.MOV.U32 R36, RZ, RZ, R4 ;  /* 0x000000ffff247224 */ /* 0x000fe200078e0004 */
[----:B------:R-:W-:Y:S02]  /*11920*/  MOV R29, 0x181f ;  /* 0x0000181f001d7802 */ /* 0x000fe40000000f00 */
[----:B------:R-:W-:Y:S02]  /*11930*/  MOV R2, 0x11950 ;  /* 0x0001195000027802 */ /* 0x000fe40000000f00 */
[----:B------:R-:W-:Y:S05]  /*11940*/  CALL.REL.NOINC `($__internal_1_$__cuda_sm70_shflsync_idx_p) ;  /* 0x00002cd000007944 */ /* 0x000fea0003c00000 */
[----:B------:R-:W-:Y:S01]  /*11950*/  IADD3 R8, -R6, 0x10, RZ ;  /* 0x0000001006087810 */ /* 0x000fe20007ffe1ff */
[----:B------:R-:W-:Y:S01]  /*11960*/  IMAD.MOV.U32 R36, RZ, RZ, R0 ;  /* 0x000000ffff247224 */ /* 0x000fe200078e0000 */
[----:B------:R-:W-:-:S02]  /*11970*/  IADD3 R2, -R5, 0x10, RZ ;  /* 0x0000001005027810 */ /* 0x000fc40007ffe1ff */
[----:B------:R-:W-:Y:S02]  /*11980*/  LOP3.LUT R8, R8, 0xf, RZ, 0xc0, !PT ;  /* 0x0000000f08087812 */ /* 0x000fe400078ec0ff */
[----:B------:R-:W-:Y:S02]  /*11990*/  ISETP.NE.U32.AND P6, PT, R6, RZ, PT ;  /* 0x000000ff0600720c */ /* 0x000fe40003fc5070 */
[----:B------:R-:W-:Y:S02]  /*119a0*/  IADD3 R8, P2, P0, R8, R29, R128 ;  /* 0x0000001d08087210 */ /* 0x000fe4000785e080 */
[----:B------:R-:W-:Y:S02]  /*119b0*/  LOP3.LUT R2, R2, 0xf, RZ, 0xc0, !PT ;  /* 0x0000000f02027812 */ /* 0x000fe400078ec0ff */
[----:B------:R-:W-:Y:S02]  /*119c0*/  ISETP.NE.U32.AND P5, PT, R5, RZ, PT ;  /* 0x000000ff0500720c */ /* 0x000fe40003fa5070 */
[----:B------:R-:W-:-:S02]  /*119d0*/  IADD3.X R9, RZ, R7, R68, P2, P0 ;  /* 0x00000007ff097210 */ /* 0x000fc400017e0444 */
        /* <DEDUP_REMOVED lines=17> */
[----:B------:R-:W-:Y:S01]  /*11af0*/  MOV R4, R29 ;  /* 0x0000001d00047202 */ /* 0x000fe20000000f00 */
[----:B------:R-:W-:Y:S05]  /*11b00*/  BRA `(.L_x_521) ;  /* 0xffff1e0000007947 */ /* 0x000fea000383ffff */
.L_x_466:
[----:B------:R-:W-:Y:S01]  /*11b10*/  IMAD.MOV.U32 R3, RZ, RZ, RZ ;  /* 0x000000ffff037224 */ /* 0x000fe200078e00ff */
[----:B------:R-:W-:-:S02]  /*11b20*/  MOV R29, 0x1c1f ;  /* 0x00001c1f001d7802 */ /* 0x000fc40000000f00 */
[----:B------:R-:W-:Y:S02]  /*11b30*/  MOV R2, 0x11b50 ;  /* 0x00011b5000027802 */ /* 0x000fe40000000f00 */
[----:B------:R-:W-:Y:S05]  /*11b40*/  CALL.REL.NOINC `($__internal_1_$__cuda_sm70_shflsync_idx_p) ;  /* 0x00002ad000007944 */ /* 0x000fea0003c00000 */
[----:B------:R-:W-:Y:S05]  /*11b50*/  BRA `(.L_x_522) ;  /* 0xffff1fa000007947 */ /* 0x000fea000383ffff */
.L_x_467:
[----:B------:R-:W-:Y:S01]  /*11b60*/  IMAD.MOV.U32 R3, RZ, RZ, 0x1 ;  /* 0x00000001ff037424 */ /* 0x000fe200078e00ff */
[----:B------:R-:W-:Y:S02]  /*11b70*/  MOV R29, 0x1c1f ;  /* 0x00001c1f001d7802 */ /* 0x000fe40000000f00 */
[----:B------:R-:W-:Y:S02]  /*11b80*/  MOV R2, 0x11ba0 ;  /* 0x00011ba000027802 */ /* 0x000fe40000000f00 */
[----:B-1----:R-:W-:Y:S05]  /*11b90*/  CALL.REL.NOINC `($__internal_1_$__cuda_sm70_shflsync_idx_p) ;  /* 0x00002a8000007944 */ /* 0x002fea0003c00000 */
[----:B------:R-:W-:Y:S01]  /*11ba0*/  IMAD.IADD R0, R4, 0x1, R29 ;  /* 0x0000000104007824 */ /* 0x000fe200078e021d */
[----:B------:R-:W-:-:S04]  /*11bb0*/  FMNMX.FTZ R2, R7, R10, !PT ;  /* 0x0000000a07027209 */ /* 0x000fc80007810000 */
[----:B------:R-:W-:Y:S02]  /*11bc0*/  IMNMX R0, R5, R0, PT ;  /* 0x0000000005007217 */ /* 0x000fe40003800200 */
[----:B------:R-:W-:Y:S02]  /*11bd0*/  FMNMX.FTZ R2, R11, R2, !PT ;  /* 0x000000020b027209 */ /* 0x000fe40007810000 */
[C---:B------:R-:W-:Y:S02]  /*11be0*/  ISETP.GT.AND P5, PT, R0.reuse, RZ, PT ;  /* 0x000000ff0000720c */ /* 0x040fe40003fa4270 */
[C---:B------:R-:W-:Y:S02]  /*11bf0*/  ISETP.GT.AND P2, PT, R0.reuse, 0x1, PT ;  /* 0x000000010000780c */ /* 0x040fe40003f44270 */
[----:B------:R-:W-:Y:S02]  /*11c00*/  ISETP.GT.AND P0, PT, R0, 0x8, PT ;  /* 0x000000080000780c */ /* 0x000fe40003f04270 */
[----:B------:R-:W-:-:S02]  /*11c10*/  FSEL R5, R126, -INF , P5 ;  /* 0xff8000007e057808 */ /* 0x000fc40002800000 */
[----:B------:R-:W-:Y:S02]  /*11c20*/  FSEL R6, R125, -INF , P2 ;  /* 0xff8000007d067808 */ /* 0x000fe40001000000 */
        /* <DEDUP_REMOVED lines=112> */
[----:B------:R-:W-:Y:S01]  /*12330*/  ISETP.GT.AND P2, PT, R0, 0x79, PT ;  /* 0x000000790000780c */ /* 0x000fe20003f44270 */
[----:B------:R-:W-:Y:S01]  /*12340*/  IMAD.MOV.U32 R0, RZ, RZ, 0x2 ;  /* 0x00000002ff007424 */ /* 0x000fe200078e00ff */
[----:B------:R-:W-:-:S02]  /*12350*/  FSEL R175, R19, -INF , P0 ;  /* 0xff80000013af7808 */ /* 0x000fc40000000000 */
[----:B------:R-:W-:Y:S02]  /*12360*/  FMNMX.FTZ R8, R173, R8, !PT ;  /* 0x00000008ad087209 */ /* 0x000fe40007810000 */
[----:B------:R-:W-:Y:S02]  /*12370*/  FMNMX.FTZ R68, R203, R68, !PT ;  /* 0x00000044cb447209 */ /* 0x000fe40007810000 */
[----:B------:R-:W-:Y:S02]  /*12380*/  FSEL R174, R18, -INF , P2 ;  /* 0xff80000012ae7808 */ /* 0x000fe40001000000 */
[----:B------:R-:W-:Y:S01]  /*12390*/  FMNMX.FTZ R8, R175, R8, !PT ;  /* 0x00000008af087209 */ /* 0x000fe20007810000 */
[----:B------:R-:W-:Y:S01]  /*123a0*/  IMAD.MOV.U32 R4, RZ, RZ, R68 ;  /* 0x000000ffff047224 */ /* 0x000fe200078e0044 */
[----:B------:R-:W-:Y:S02]  /*123b0*/  MOV R2, 0x123e0 ;  /* 0x000123e000027802 */ /* 0x000fe40000000f00 */
[----:B------:R-:W-:-:S02]  /*123c0*/  FMNMX.FTZ R8, R174, R8, !PT ;  /* 0x00000008ae087209 */ /* 0x000fc40007810000 */
[----:B------:R-:W-:Y:S05]  /*123d0*/  CALL.REL.NOINC `($__internal_0_$__cuda_sm70_shflsync_bfly_p) ;  /* 0x000021e000007944 */ /* 0x000fea0003c00000 */
[----:B------:R-:W-:Y:S01]  /*123e0*/  FMNMX.FTZ R68, R68, R0, !PT ;  /* 0x0000000044447209 */ /* 0x000fe20007810000 */
[----:B------:R-:W-:Y:S01]  /*123f0*/  IMAD.MOV.U32 R0, RZ, RZ, 0x1 ;  /* 0x00000001ff007424 */ /* 0x000fe200078e00ff */
[----:B------:R-:W-:-:S03]  /*12400*/  MOV R2, 0x12430 ;  /* 0x0001243000027802 */ /* 0x000fc60000000f00 */
[----:B------:R-:W-:Y:S02]  /*12410*/  IMAD.MOV.U32 R4, RZ, RZ, R68 ;  /* 0x000000ffff047224 */ /* 0x000fe400078e0044 */
[----:B------:R-:W-:Y:S05]  /*12420*/  CALL.REL.NOINC `($__internal_0_$__cuda_sm70_shflsync_bfly_p) ;  /* 0x0000219000007944 */ /* 0x000fea0003c00000 */
[----:B------:R-:W-:Y:S01]  /*12430*/  FMNMX.FTZ R68, R68, R0, !PT ;  /* 0x0000000044447209 */ /* 0x000fe20007810000 */
[----:B------:R-:W-:Y:S01]  /*12440*/  IMAD.MOV.U32 R4, RZ, RZ, R8 ;  /* 0x000000ffff047224 */ /* 0x000fe200078e0008 */
[----:B------:R-:W-:Y:S01]  /*12450*/  MOV R2, 0x12480 ;  /* 0x0001248000027802 */ /* 0x000fe20000000f00 */
[----:B------:R-:W-:Y:S02]  /*12460*/  IMAD.MOV.U32 R0, RZ, RZ, 0x2 ;  /* 0x00000002ff007424 */ /* 0x000fe400078e00ff */
[----:B------:R-:W-:Y:S05]  /*12470*/  CALL.REL.NOINC `($__internal_0_$__cuda_sm70_shflsync_bfly_p) ;  /* 0x0000214000007944 */ /* 0x000fea0003c00000 */
[----:B------:R-:W-:Y:S01]  /*12480*/  FMNMX.FTZ R8, R8, R0, !PT ;  /* 0x0000000008087209 */ /* 0x000fe20007810000 */
[----:B------:R-:W-:Y:S01]  /*12490*/  IMAD.MOV.U32 R0, RZ, RZ, 0x1 ;  /* 0x00000001ff007424 */ /* 0x000fe200078e00ff */
[----:B------:R-:W-:-:S03]  /*124a0*/  MOV R2, 0x124d0 ;  /* 0x000124d000027802 */ /* 0x000fc60000000f00 */
[----:B------:R-:W-:Y:S02]  /*124b0*/  IMAD.MOV.U32 R4, RZ, RZ, R8 ;  /* 0x000000ffff047224 */ /* 0x000fe400078e0008 */
[----:B------:R-:W-:Y:S05]  /*124c0*/  CALL.REL.NOINC `($__internal_0_$__cuda_sm70_shflsync_bfly_p) ;  /* 0x000020f000007944 */ /* 0x000fea0003c00000 */
[----:B------:R-:W-:Y:S01]  /*124d0*/  MOV R3, R0 ;  /* 0x0000000000037202 */ /* 0x000fe20000000f00 */
[----:B------:R-:W-:Y:S05]  /*124e0*/  BRA `(.L_x_523) ;  /* 0xffff22c000007947 */ /* 0x000fea000383ffff */
.L_x_471:
[----:B------:R-:W-:Y:S01]  /*124f0*/  MOV R3, RZ ;  /* 0x000000ff00037202 */ /* 0x000fe20000000f00 */
[----:B------:R-:W-:Y:S01]  /*12500*/  IMAD.MOV.U32 R36, RZ, RZ, R0 ;  /* 0x000000ffff247224 */ /* 0x000fe200078e0000 */
[----:B------:R-:W-:Y:S01]  /*12510*/  MOV R2, 0x12540 ;  /* 0x0001254000027802 */ /* 0x000fe20000000f00 */
[----:B------:R-:W-:Y:S02]  /*12520*/  IMAD.MOV.U32 R29, RZ, RZ, 0x181f ;  /* 0x0000181fff1d7424 */ /* 0x000fe400078e00ff */
[----:B--2---:R-:W-:Y:S05]  /*12530*/  CALL.REL.NOINC `($__internal_1_$__cuda_sm70_shflsync_idx_p) ;  /* 0x000020e000007944 */ /* 0x004fea0003c00000 */
[----:B------:R-:W-:Y:S01]  /*12540*/  MOV R7, R29 ;  /* 0x0000001d00077202 */ /* 0x000fe20000000f00 */
[----:B------:R-:W-:-:S05]  /*12550*/  BRA `(.L_x_524) ;  /* 0xffff412000007947 */ /* 0x000fca000383ffff */
.L_x_472:
[----:B------:R-:W-:Y:S01]  /*12560*/  MOV R3, RZ ;  /* 0x000000ff00037202 */ /* 0x000fe20000000f00 */
[----:B------:R-:W-:Y:S01]  /*12570*/  IMAD.MOV.U32 R36, RZ, RZ, R4 ;  /* 0x000000ffff247224 */ /* 0x000fe200078e0004 */
[----:B------:R-:W-:Y:S01]  /*12580*/  MOV R2, 0x125b0 ;  /* 0x000125b000027802 */ /* 0x000fe20000000f00 */
[----:B------:R-:W-:Y:S02]  /*12590*/  IMAD.MOV.U32 R29, RZ, RZ, 0x181f ;  /* 0x0000181fff1d7424 */ /* 0x000fe400078e00ff */
[----:B-123--:R-:W-:Y:S05]  /*125a0*/  CALL.REL.NOINC `($__internal_1_$__cuda_sm70_shflsync_idx_p) ;  /* 0x0000207000007944 */ /* 0x00efea0003c00000 */
[----:B------:R-:W-:Y:S01]  /*125b0*/  ISETP.GE.AND P5, PT, R228, c[0x0][0x1d4], PT ;  /* 0x00007500e4007a0c */ /* 0x000fe20003fa6270 */
[----:B------:R-:W-:Y:S01]  /*125c0*/  IMAD.MOV.U32 R36, RZ, RZ, R0 ;  /* 0x000000ffff247224 */ /* 0x000fe200078e0000 */
[----:B------:R-:W-:Y:S02]  /*125d0*/  IADD3 R12, P2, R29, R28, RZ ;  /* 0x0000001c1d0c7210 */ /* 0x000fe40007f5e0ff */
[----:B------:R-:W-:Y:S03]  /*125e0*/  ISETP.GE.AND P0, PT, R241, c[0x0][0x1d4], PT ;  /* 0x00007500f1007a0c */ /* 0x000fe60003f06270 */
[----:B------:R-:W-:Y:S01]  /*125f0*/  IMAD.X R13, R7, 0x1, R5, P2 ;  /* 0x00000001070d7824 */ /* 0x000fe200010e0605 */
[----:B------:R-:W-:Y:S01]  /*12600*/  IADD3 R2, P2, R29, R30, RZ ;  /* 0x0000001e1d027210 */ /* 0x000fe20007f5e0ff */
[----:B------:R-:W-:Y:S04]  /*12610*/  IMAD.MOV.U32 R29, RZ, RZ, 0x181f ;  /* 0x0000181fff1d7424 */ /* 0x000fe800078e00ff */
[----:B------:R-:W-:Y:S01]  /*12620*/  @!PT LDS RZ, [RZ] ;  /* 0x00000000fffff984 */ /* 0x000fe20000000800 */
[----:B------:R-:W-:Y:S01]  /*12630*/  @!PT LDS RZ, [RZ] ;  /* 0x00000000fffff984 */ /* 0x000fe20000000800 */
[----:B------:R-:W-:Y:S01]  /*12640*/  @!PT LDS RZ, [RZ] ;  /* 0x00000000fffff984 */ /* 0x000fe20000000800 */
[----:B------:R1:W-:Y:S01]  /*12650*/  LDGSTS.E.BYPASS.LTC128B.128 [R219+0x100], [R12.64], !P5 ;  /* 0x001000000cdb7fae */ /* 0x0003e2000e901d46 */
[----:B------:R-:W-:Y:S01]  /*12660*/  IMAD.X R3, R7, 0x1, R6, P2 ;  /* 0x0000000107037824 */ /* 0x000fe200010e0606 */
[----:B------:R-:W-:Y:S04]  /*12670*/  SEL R7, RZ, 0x10, P0 ;  /* 0x00000010ff077807 */ /* 0x000fe80000000000 */
[----:B------:R2:W-:Y:S01]  /*12680*/  LDGSTS.E.BYPASS.LTC128B.128 [R219+0x4100], [R2.64], !P0 ;  /* 0x0410000002db7fae */ /* 0x0005e2000c101d46 */
[----:B-1----:R-:W-:Y:S02]  /*12690*/  SEL R12, RZ, 0x10, P5 ;  /* 0x00000010ff0c7807 */ /* 0x002fe40002800000 */
[----:B--2---:R-:W-:Y:S01]  /*126a0*/  MOV R2, 0x126d0 ;  /* 0x000126d000027802 */ /* 0x004fe20000000f00 */
[----:B------:R-:W-:Y:S02]  /*126b0*/  IMAD.MOV.U32 R3, RZ, RZ, 0x1 ;  /* 0x00000001ff037424 */ /* 0x000fe400078e00ff */
[----:B------:R-:W-:Y:S05]  /*126c0*/  CALL.REL.NOINC `($__internal_1_$__cuda_sm70_shflsync_idx_p) ;  /* 0x00001f5000007944 */ /* 0x000fea0003c00000 */
[----:B------:R-:W-:Y:S01]  /*126d0*/  MOV R3, 0x1 ;  /* 0x0000000100037802 */ /* 0x000fe20000000f00 */
[----:B------:R-:W-:Y:S01]  /*126e0*/  IMAD.MOV.U32 R13, RZ, RZ, R29 ;  /* 0x000000ffff0d7224 */ /* 0x000fe200078e001d */
[----:B------:R-:W-:Y:S01]  /*126f0*/  MOV R29, 0x181f ;  /* 0x0000181f001d7802 */ /* 0x000fe20000000f00 */
[----:B------:R-:W-:Y:S01]  /*12700*/  IMAD.MOV.U32 R36, RZ, RZ, R4 ;  /* 0x000000ffff247224 */ /* 0x000fe200078e0004 */
[----:B------:R-:W-:Y:S02]  /*12710*/  MOV R2, 0x12730 ;  /* 0x0001273000027802 */ /* 0x000fe40000000f00 */
[----:B------:R-:W-:Y:S05]  /*12720*/  CALL.REL.NOINC `($__internal_1_$__cuda_sm70_shflsync_idx_p) ;  /* 0x00001ef000007944 */ /* 0x000fea0003c00000 */
[C---:B------:R-:W-:Y:S01]  /*12730*/  IADD3 R2, -R12.reuse, 0x10, RZ ;  /* 0x000000100c027810 */ /* 0x040fe20007ffe1ff */
[----:B------:R-:W-:Y:S01]  /*12740*/  IMAD.MOV.U32 R36, RZ, RZ, R0 ;  /* 0x000000ffff247224 */ /* 0x000fe200078e0000 */
[----:B------:R-:W-:Y:S02]  /*12750*/  ISETP.NE.U32.AND P5, PT, R12, RZ, PT ;  /* 0x000000ff0c00720c */ /* 0x000fe40003fa5070 */
[----:B------:R-:W-:Y:S04]  /*12760*/  LOP3.LUT R2, R2, 0xf, RZ, 0xc0, !PT ;  /* 0x0000000f02027812 */ /* 0x000fe800078ec0ff */
[----:B------:R-:W-:Y:S04]  /*12770*/  IADD3 R2, P2, P0, R2, R29, R28 ;  /* 0x0000001d02027210 */ /* 0x000fe8000785e01c */
[----:B------:R-:W-:Y:S05]  /*12780*/  IADD3.X R3, RZ, R13, R5, P2, P0 ;  /* 0x0000000dff037210 */ /* 0x000fea00017e0405 */
[----:B------:R-:W-:Y:S01]  /*12790*/  @!PT LDS RZ, [RZ] ;  /* 0x00000000fffff984 */ /* 0x000fe20000000800 */
[----:B------:R-:W-:Y:S01]  /*127a0*/  @!PT LDS RZ, [RZ] ;  /* 0x00000000fffff984 */ /* 0x000fe20000000800 */
[----:B------:R-:W-:Y:S01]  /*127b0*/  @!PT LDS RZ, [RZ] ;  /* 0x00000000fffff984 */ /* 0x000fe20000000800 */
[----:B------:R1:W-:Y:S01]  /*127c0*/  LDGSTS.E.BYPASS.LTC128B.128.ZFILL [R219+0x1100], [R2.64], P5 ;  /* 0x0110000002db7fae */ /* 0x0003e2000a941d46 */
[C---:B------:R-:W-:Y:S02]  /*127d0*/  ISETP.NE.U32.AND P5, PT, R7.reuse, RZ, PT ;  /* 0x000000ff0700720c */ /* 0x040fe40003fa5070 */
[----:B-1----:R-:W-:Y:S04]  /*127e0*/  IADD3 R2, -R7, 0x10, RZ ;  /* 0x0000001007027810 */ /* 0x002fe80007ffe1ff */
[----:B------:R-:W-:Y:S04]  /*127f0*/  LOP3.LUT R2, R2, 0xf, RZ, 0xc0, !PT ;  /* 0x0000000f02027812 */ /* 0x000fe800078ec0ff */
[----:B------:R-:W-:Y:S01]  /*12800*/  IADD3 R2, P2, P0, R2, R29, R30 ;  /* 0x0000001d02027210 */ /* 0x000fe2000785e01e */
[----:B------:R-:W-:Y:S03]  /*12810*/  IMAD.MOV.U32 R29, RZ, RZ, 0x181f ;  /* 0x0000181fff1d7424 */ /* 0x000fe600078e00ff */
[----:B------:R-:W-:Y:S05]  /*12820*/  IADD3.X R3, RZ, R13, R6, P2, P0 ;  /* 0x0000000dff037210 */ /* 0x000fea00017e0406 */
[----:B------:R1:W-:Y:S02]  /*12830*/  LDGSTS.E.BYPASS.LTC128B.128.ZFILL [R219+0x5100], [R2.64], P5 ;  /* 0x0510000002db7fae */ /* 0x0003e4000a941d46 */
[----:B-1----:R-:W-:Y:S01]  /*12840*/  MOV R2, 0x12870 ;  /* 0x0001287000027802 */ /* 0x002fe20000000f00 */
[----:B------:R-:W-:Y:S03]  /*12850*/  IMAD.MOV.U32 R3, RZ, RZ, 0x2 ;  /* 0x00000002ff037424 */ /* 0x000fe600078e00ff */
        /* <DEDUP_REMOVED lines=33> */
[----:B------:R-:W-:Y:S01]  /*12a70*/  MOV R0, R29 ;  /* 0x0000001d00007202 */ /* 0x000fe20000000f00 */
[----:B------:R-:W-:-:S05]  /*12a80*/  BRA `(.L_x_525) ;  /* 0xffff3dd000007947 */ /* 0x000fca000383ffff */
.L_x_475:
[----:B------:R-:W-:Y:S01]  /*12a90*/  MOV R3, RZ ;  /* 0x000000ff00037202 */ /* 0x000fe20000000f00 */
[----:B------:R-:W-:Y:S01]  /*12aa0*/  IMAD.MOV.U32 R36, RZ, RZ, R0 ;  /* 0x000000ffff247224 */ /* 0x000fe200078e0000 */
[----:B------:R-:W-:Y:S01]  /*12ab0*/  MOV R2, 0x12ae0 ;  /* 0x00012ae000027802 */ /* 0x000fe20000000f00 */
[----:B------:R-:W-:Y:S02]  /*12ac0*/  IMAD.MOV.U32 R29, RZ, RZ, 0x181f ;  /* 0x0000181fff1d7424 */ /* 0x000fe400078e00ff */
[----:B-1----:R-:W-:Y:S05]  /*12ad0*/  CALL.REL.NOINC `($__internal_1_$__cuda_sm70_shflsync_idx_p) ;  /* 0x00001b4000007944 */ /* 0x002fea0003c00000 */
[----:B------:R-:W-:Y:S01]  /*12ae0*/  MOV R7, R29 ;  /* 0x0000001d00077202 */ /* 0x000fe20000000f00 */
[----:B------:R-:W-:-:S05]  /*12af0*/  BRA `(.L_x_526) ;  /* 0xffff545000007947 */ /* 0x000fca000383ffff */
.L_x_476:
        /* <DEDUP_REMOVED lines=83> */
.L_x_477:
[----:B------:R-:W-:Y:S01]  /*13030*/  MOV R3, RZ ;  /* 0x000000ff00037202 */ /* 0x000fe20000000f00 */
[----:B------:R-:W-:Y:S01]  /*13040*/  IMAD.MOV.U32 R36, RZ, RZ, R4 ;  /* 0x000000ffff247224 */ /* 0x000fe200078e0004 */
[----:B------:R-:W-:Y:S01]  /*13050*/  MOV R2, 0x13080 ;  /* 0x0001308000027802 */ /* 0x000fe20000000f00 */
[----:B------:R-:W-:Y:S02]  /*13060*/  IMAD.MOV.U32 R29, RZ, RZ, 0x1c1f ;  /* 0x00001c1fff1d7424 */ /* 0x000fe400078e00ff */
[----:B------:R-:W-:Y:S05]  /*13070*/  CALL.REL.NOINC `($__internal_1_$__cuda_sm70_shflsync_idx_p) ;  /* 0x000015a000007944 */ /* 0x000fea0003c00000 */
[----:B------:R-:W-:Y:S01]  /*13080*/  MOV R0, R29 ;  /* 0x0000001d00007202 */ /* 0x000fe20000000f00 */
[----:B------:R-:W-:-:S05]  /*13090*/  BRA `(.L_x_528) ;  /* 0xffff528000007947 */ /* 0x000fca000383ffff */
.L_x_478:
[----:B------:R-:W-:Y:S01]  /*130a0*/  MOV R3, 0x1 ;  /* 0x0000000100037802 */ /* 0x000fe20000000f00 */
[----:B------:R-:W-:Y:S01]  /*130b0*/  IMAD.MOV.U32 R36, RZ, RZ, R4 ;  /* 0x000000ffff247224 */ /* 0x000fe200078e0004 */
[----:B------:R-:W-:Y:S01]  /*130c0*/  MOV R2, 0x130f0 ;  /* 0x000130f000027802 */ /* 0x000fe20000000f00 */
[----:B------:R-:W-:Y:S02]  /*130d0*/  IMAD.MOV.U32 R29, RZ, RZ, 0x1c1f ;  /* 0x00001c1fff1d7424 */ /* 0x000fe400078e00ff */
[----:B-1----:R-:W-:Y:S05]  /*130e0*/  CALL.REL.NOINC `($__internal_1_$__cuda_sm70_shflsync_idx_p) ;  /* 0x0000153000007944 */ /* 0x002fea0003c00000 */
[----:B------:R-:W-:Y:S01]  /*130f0*/  FMNMX.FTZ R0, R6, R69, !PT ;  /* 0x0000004506007209 */ /* 0x000fe20007810000 */
[----:B------:R-:W-:Y:S03]  /*13100*/  IMAD.IADD R5, R5, 0x1, R29 ;  /* 0x0000000105057824 */ /* 0x000fe600078e021d */
[----:B------:R-:W-:Y:S02]  /*13110*/  FMNMX.FTZ R0, R8, R0, !PT ;  /* 0x0000000008007209 */ /* 0x000fe40007810000 */
[C---:B------:R-:W-:Y:S02]  /*13120*/  ISETP.GT.AND P6, PT, R5.reuse, RZ, PT ;  /* 0x000000ff0500720c */ /* 0x040fe40003fc4270 */
[----:B------:R-:W-:Y:S02]  /*13130*/  ISETP.GT.AND P5, PT, R5, 0x1, PT ;  /* 0x000000010500780c */ /* 0x000fe40003fa4270 */
[----:B------:R-:W-:Y:S02]  /*13140*/  FSEL R7, R169, -INF , P6 ;  /* 0xff800000a9077808 */ /* 0x000fe40003000000 */
        /* <DEDUP_REMOVED lines=107> */
[C---:B------:R-:W-:Y:S02]  /*13800*/  ISETP.GT.AND P2, PT, R5.reuse, 0x78, PT ;  /* 0x000000780500780c */ /* 0x040fe40003f44270 */
[----:B------:R-:W-:Y:S02]  /*13810*/  ISETP.GT.AND P0, PT, R5, 0x79, PT ;  /* 0x000000790500780c */ /* 0x000fe40003f04270 */
[----:B------:R-:W-:Y:S02]  /*13820*/  FMNMX.FTZ R0, R234, R0, !PT ;  /* 0x00000000ea007209 */ /* 0x000fe40007810000 */
[----:B------:R-:W-:Y:S02]  /*13830*/  FSEL R230, R62, -INF , P6 ;  /* 0xff8000003ee67808 */ /* 0x000fe40003000000 */
[----:B------:R-:W-:Y:S02]  /*13840*/  FMNMX.FTZ R5, R224, R2, !PT ;  /* 0x00000002e0057209 */ /* 0x000fe40007810000 */
[----:B------:R-:W-:Y:S01]  /*13850*/  FMNMX.FTZ R4, R238, R0, !PT ;  /* 0x00000000ee047209 */ /* 0x000fe20007810000 */
[----:B------:R-:W-:Y:S01]  /*13860*/  IMAD.MOV.U32 R0, RZ, RZ, 0x2 ;  /* 0x00000002ff007424 */ /* 0x000fe200078e00ff */
[----:B------:R-:W-:Y:S02]  /*13870*/  FSEL R229, R63, -INF , P5 ;  /* 0xff8000003fe57808 */ /* 0x000fe40002800000 */
[----:B------:R-:W-:Y:S02]  /*13880*/  FMNMX.FTZ R5, R230, R5, !PT ;  /* 0x00000005e6057209 */ /* 0x000fe40007810000 */
[----:B------:R-:W-:Y:S02]  /*13890*/  FMNMX.FTZ R4, R237, R4, !PT ;  /* 0x00000004ed047209 */ /* 0x000fe40007810000 */
[----:B------:R-:W-:Y:S02]  /*138a0*/  FSEL R227, R66, -INF , P2 ;  /* 0xff80000042e37808 */ /* 0x000fe40001000000 */
[----:B------:R-:W-:Y:S02]  /*138b0*/  FMNMX.FTZ R5, R229, R5, !PT ;  /* 0x00000005e5057209 */ /* 0x000fe40007810000 */
[----:B------:R-:W-:Y:S02]  /*138c0*/  FMNMX.FTZ R4, R236, R4, !PT ;  /* 0x00000004ec047209 */ /* 0x000fe40007810000 */
[----:B------:R-:W-:Y:S02]  /*138d0*/  FSEL R225, R67, -INF , P0 ;  /* 0xff80000043e17808 */ /* 0x000fe40000000000 */
[----:B------:R-:W-:Y:S02]  /*138e0*/  FMNMX.FTZ R5, R227, R5, !PT ;  /* 0x00000005e3057209 */ /* 0x000fe40007810000 */
[----:B------:R-:W-:Y:S02]  /*138f0*/  FMNMX.FTZ R4, R235, R4, !PT ;  /* 0x00000004eb047209 */ /* 0x000fe40007810000 */
[----:B------:R-:W-:Y:S02]  /*13900*/  FMNMX.FTZ R5, R225, R5, !PT ;  /* 0x00000005e1057209 */ /* 0x000fe40007810000 */
[----:B------:R-:W-:Y:S02]  /*13910*/  MOV R2, 0x13930 ;  /* 0x0001393000027802 */ /* 0x000fe40000000f00 */
[----:B------:R-:W-:Y:S05]  /*13920*/  CALL.REL.NOINC `($__internal_0_$__cuda_sm70_shflsync_bfly_p) ;  /* 0x00000c9000007944 */ /* 0x000fea0003c00000 */
[----:B------:R-:W-:Y:S01]  /*13930*/  FMNMX.FTZ R4, R4, R0, !PT ;  /* 0x0000000004047209 */ /* 0x000fe20007810000 */
[----:B------:R-:W-:Y:S01]  /*13940*/  IMAD.MOV.U32 R0, RZ, RZ, 0x1 ;  /* 0x00000001ff007424 */ /* 0x000fe200078e00ff */
[----:B------:R-:W-:Y:S02]  /*13950*/  MOV R2, 0x13970 ;  /* 0x0001397000027802 */ /* 0x000fe40000000f00 */
        /* <DEDUP_REMOVED lines=8> */
[----:B------:R-:W-:Y:S02]  /*139e0*/  MOV R2, 0x13a00 ;  /* 0x00013a0000027802 */ /* 0x000fe40000000f00 */
[----:B------:R-:W-:Y:S05]  /*139f0*/  CALL.REL.NOINC `($__internal_0_$__cuda_sm70_shflsync_bfly_p) ;  /* 0x00000bc000007944 */ /* 0x000fea0003c00000 */
[----:B------:R-:W-:-:S05]  /*13a00*/  BRA `(.L_x_529) ;  /* 0xffff55c000007947 */ /* 0x000fca000383ffff */
.L_x_481:
[----:B-1--4-:R-:W-:Y:S01]  /*13a10*/  MOV R29, 0x181f ;  /* 0x0000181f001d7802 */ /* 0x012fe20000000f00 */
[----:B------:R-:W-:Y:S01]  /*13a20*/  IMAD.MOV.U32 R3, RZ, RZ, RZ ;  /* 0x000000ffff037224 */ /* 0x000fe200078e00ff */
[----:B------:R-:W-:Y:S02]  /*13a30*/  MOV R2, 0x13a50 ;  /* 0x00013a5000027802 */ /* 0x000fe40000000f00 */
[----:B------:R-:W-:Y:S05]  /*13a40*/  CALL.REL.NOINC `($__internal_1_$__cuda_sm70_shflsync_idx_p) ;  /* 0x00000bd000007944 */ /* 0x000fea0003c00000 */
[----:B------:R-:W-:-:S05]  /*13a50*/  BRA `(.L_x_530) ;  /* 0xffff791000007947 */ /* 0x000fca000383ffff */
.L_x_484:
[----:B------:R-:W-:Y:S01]  /*13a60*/  MOV R3, RZ ;  /* 0x000000ff00037202 */ /* 0x000fe20000000f00 */
[----:B------:R-:W-:Y:S01]  /*13a70*/  IMAD.MOV.U32 R36, RZ, RZ, R0 ;  /* 0x000000ffff247224 */ /* 0x000fe200078e0000 */
[----:B------:R-:W-:Y:S01]  /*13a80*/  MOV R2, 0x13ab0 ;  /* 0x00013ab000027802 */ /* 0x000fe20000000f00 */
[----:B------:R-:W-:Y:S02]  /*13a90*/  IMAD.MOV.U32 R29, RZ, RZ, 0x181f ;  /* 0x0000181fff1d7424 */ /* 0x000fe400078e00ff */
[----:B-1----:R-:W-:Y:S05]  /*13aa0*/  CALL.REL.NOINC `($__internal_1_$__cuda_sm70_shflsync_idx_p) ;  /* 0x00000b7000007944 */ /* 0x002fea0003c00000 */
[----:B------:R-:W-:Y:S01]  /*13ab0*/  MOV R7, R29 ;  /* 0x0000001d00077202 */ /* 0x000fe20000000f00 */
[----:B------:R-:W-:-:S05]  /*13ac0*/  BRA `(.L_x_531) ;  /* 0xffff912000007947 */ /* 0x000fca000383ffff */
.L_x_485:
[----:B------:R-:W-:Y:S01]  /*13ad0*/  MOV R3, RZ ;  /* 0x000000ff00037202 */ /* 0x000fe20000000f00 */
[----:B------:R-:W-:Y:S01]  /*13ae0*/  IMAD.MOV.U32 R36, RZ, RZ, R4 ;  /* 0x000000ffff247224 */ /* 0x000fe200078e0004 */
[----:B------:R-:W-:Y:S01]  /*13af0*/  MOV R2, 0x13b20 ;  /* 0x00013b2000027802 */ /* 0x000fe20000000f00 */
[----:B------:R-:W-:Y:S02]  /*13b00*/  IMAD.MOV.U32 R29, RZ, RZ, 0x181f ;  /* 0x0000181fff1d7424 */ /* 0x000fe400078e00ff */
[----:B-123--:R-:W-:Y:S05]  /*13b10*/  CALL.REL.NOINC `($__internal_1_$__cuda_sm70_shflsync_idx_p) ;  /* 0x00000b0000007944 */ /* 0x00efea0003c00000 */
[C---:B------:R-:W-:Y:S01]  /*13b20*/  IADD3 R8, -R218.reuse, 0x10, RZ ;  /* 0x00000010da087810 */ /* 0x040fe20007ffe1ff */
[----:B------:R-:W-:Y:S01]  /*13b30*/  IMAD.MOV.U32 R36, RZ, RZ, R0 ;  /* 0x000000ffff247224 */ /* 0x000fe200078e0000 */
[----:B------:R-:W-:Y:S02]  /*13b40*/  ISETP.NE.U32.AND P0, PT, R218, RZ, PT ;  /* 0x000000ffda00720c */ /* 0x000fe40003f05070 */
[----:B------:R-:W-:Y:S04]  /*13b50*/  LOP3.LUT R8, R8, 0xf, RZ, 0xc0, !PT ;  /* 0x0000000f08087812 */ /* 0x000fe800078ec0ff */
[----:B------:R-:W-:Y:S04]  /*13b60*/  IADD3 R8, P5, P4, R8, R29, R17 ;  /* 0x0000001d08087210 */ /* 0x000fe80007cbe011 */
[----:B------:R-:W-:Y:S02]  /*13b70*/  IADD3.X R9, RZ, R7, R5, P5, P4 ;  /* 0x00000007ff097210 */ /* 0x000fe40002fe8405 */
[----:B------:R-:W-:Y:S01]  /*13b80*/  IADD3 R2, P4, R29, R18, RZ ;  /* 0x000000121d027210 */ /* 0x000fe20007f9e0ff */
[----:B------:R-:W-:Y:S02]  /*13b90*/  IMAD.MOV.U32 R29, RZ, RZ, 0x181f ;  /* 0x0000181fff1d7424 */ /* 0x000fe400078e00ff */
[----:B------:R-:W-:Y:S01]  /*13ba0*/  @!PT LDS RZ, [RZ] ;  /* 0x00000000fffff984 */ /* 0x000fe20000000800 */
[----:B------:R-:W-:Y:S01]  /*13bb0*/  @!PT LDS RZ, [RZ] ;  /* 0x00000000fffff984 */ /* 0x000fe20000000800 */
[----:B------:R-:W-:Y:S01]  /*13bc0*/  @!PT LDS RZ, [RZ] ;  /* 0x00000000fffff984 */ /* 0x000fe20000000800 */
[----:B------:R1:W-:Y:S02]  /*13bd0*/  LDGSTS.E.BYPASS.LTC128B.128.ZFILL [R219+0x8100], [R8.64], P0 ;  /* 0x0810000008db7fae */ /* 0x0003e40008141d46 */
[----:B------:R-:W-:Y:S05]  /*13be0*/  IMAD.X R3, R7, 0x1, R6, P4 ;  /* 0x0000000107037824 */ /* 0x000fea00020e0606 */
[----:B------:R2:W-:Y:S02]  /*13bf0*/  LDGSTS.E.BYPASS.LTC128B.128 [R219+0xc100], [R2.64], !P2 ;  /* 0x0c10000002db7fae */ /* 0x0005e4000d101d46 */
[----:B--2---:R-:W-:Y:S01]  /*13c00*/  MOV R2, 0x13c30 ;  /* 0x00013c3000027802 */ /* 0x004fe20000000f00 */
[----:B------:R-:W-:Y:S02]  /*13c10*/  IMAD.MOV.U32 R3, RZ, RZ, 0x1 ;  /* 0x00000001ff037424 */ /* 0x000fe400078e00ff */
[----:B-1----:R-:W-:Y:S05]  /*13c20*/  CALL.REL.NOINC `($__internal_1_$__cuda_sm70_shflsync_idx_p) ;  /* 0x000009f000007944 */ /* 0x002fea0003c00000 */
        /* <DEDUP_REMOVED lines=54> */
.L_x_486:
[----:B------:R-:W-:Y:S02]  /*13f90*/  MOV R0, 0x2 ;  /* 0x0000000200007802 */ /* 0x000fe40000000f00 */
        /* <DEDUP_REMOVED lines=16> */
.L_x_488:
[----:B------:R2:W5:Y:S01]  /*140a0*/  LDL R4, [R1+0x8] ;  /* 0x0000080001047983 */ /* 0x0005620000100800 */
[----:B-1----:R-:W-:-:S02]  /*140b0*/  MOV R0, 0x2 ;  /* 0x0000000200007802 */ /* 0x002fc40000000f00 */
[----:B------:R-:W-:Y:S02]  /*140c0*/  MOV R2, 0x140e0 ;  /* 0x000140e000027802 */ /* 0x000fe40000000f00 */
[----:B--2--5:R-:W-:Y:S05]  /*140d0*/  CALL.REL.NOINC `($__internal_0_$__cuda_sm70_shflsync_bfly_p) ;  /* 0x000004e000007944 */ /* 0x024fea0003c00000 */
[----:B------:R-:W-:Y:S01]  /*140e0*/  MOV R5, R0 ;  /* 0x0000000000057202 */ /* 0x000fe20000000f00 */
[----:B------:R-:W-:Y:S05]  /*140f0*/  BRA `(.L_x_534) ;  /* 0xffffb37000007947 */ /* 0x000fea000383ffff */
.L_x_489:
[----:B------:R-:W-:Y:S01]  /*14100*/  IMAD.MOV.U32 R4, RZ, RZ, R5 ;  /* 0x000000ffff047224 */ /* 0x000fe200078e0005 */
[----:B------:R-:W-:Y:S02]  /*14110*/  MOV R0, 0x1 ;  /* 0x0000000100007802 */ /* 0x000fe40000000f00 */
[----:B------:R-:W-:Y:S02]  /*14120*/  MOV R2, 0x14140 ;  /* 0x0001414000027802 */ /* 0x000fe40000000f00 */
[----:B------:R-:W-:Y:S05]  /*14130*/  CALL.REL.NOINC `($__internal_0_$__cuda_sm70_shflsync_bfly_p) ;  /* 0x0000048000007944 */ /* 0x000fea0003c00000 */
[----:B------:R1:W5:Y:S01]  /*14140*/  LDL R4, [R1+0xc] ;  /* 0x00000c0001047983 */ /* 0x0003620000100800 */
[----:B------:R-:W-:Y:S01]  /*14150*/  FADD.FTZ R5, R5, R0 ;  /* 0x0000000005057221 */ /* 0x000fe20000010000 */
[----:B------:R-:W-:Y:S02]  /*14160*/  MOV R0, 0x2 ;  /* 0x0000000200007802 */ /* 0x000fe40000000f00 */
[----:B------:R-:W-:Y:S02]  /*14170*/  MOV R2, 0x14190 ;  /* 0x0001419000027802 */ /* 0x000fe40000000f00 */
[----:B-1---5:R-:W-:Y:S05]  /*14180*/  CALL.REL.NOINC `($__internal_0_$__cuda_sm70_shflsync_bfly_p) ;  /* 0x0000043000007944 */ /* 0x022fea0003c00000 */
[----:B------:R-:W2:Y:S02]  /*14190*/  LDL.LU R2, [R1+0xc] ;  /* 0x00000c0001027983 */ /* 0x000ea40000300800 */
[----:B--2---:R-:W-:Y:S01]  /*141a0*/  FADD.FTZ R4, R2, R0 ;  /* 0x0000000002047221 */ /* 0x004fe20000010000 */
[----:B------:R-:W-:-:S02]  /*141b0*/  MOV R0, 0x1 ;  /* 0x0000000100007802 */ /* 0x000fc40000000f00 */
[----:B------:R-:W-:Y:S02]  /*141c0*/  MOV R2, 0x141e0 ;  /* 0x000141e000027802 */ /* 0x000fe40000000f00 */
[----:B------:R-:W-:Y:S05]  /*141d0*/  CALL.REL.NOINC `($__internal_0_$__cuda_sm70_shflsync_bfly_p) ;  /* 0x000003e000007944 */ /* 0x000fea0003c00000 */
[----:B------:R-:W-:Y:S01]  /*141e0*/  MOV R3, R0 ;  /* 0x0000000000037202 */ /* 0x000fe20000000f00 */
[----:B------:R-:W-:Y:S05]  /*141f0*/  BRA `(.L_x_535) ;  /* 0xffffb30000007947 */ /* 0x000fea000383ffff */
.L_x_504:
[----:B------:R-:W-:Y:S01]  /*14200*/  IMAD.MOV.U32 R36, RZ, RZ, R7 ;  /* 0x000000ffff247224 */ /* 0x000fe200078e0007 */
[----:B------:R-:W-:Y:S01]  /*14210*/  MOV R3, RZ ;  /* 0x000000ff00037202 */ /* 0x000fe20000000f00 */
[----:B------:R-:W-:Y:S01]  /*14220*/  IMAD.MOV.U32 R29, RZ, RZ, 0x181f ;  /* 0x0000181fff1d7424 */ /* 0x000fe200078e00ff */
[----:B------:R-:W-:Y:S02]  /*14230*/  MOV R2, 0x14250 ;  /* 0x0001425000027802 */ /* 0x000fe40000000f00 */
[----:B------:R-:W-:Y:S05]  /*14240*/  CALL.REL.NOINC `($__internal_1_$__cuda_sm70_shflsync_idx_p) ;  /* 0x000003d000007944 */ /* 0x000fea0003c00000 */
[----:B------:R-:W-:Y:S01]  /*14250*/  MOV R8, R29 ;  /* 0x0000001d00087202 */ /* 0x000fe20000000f00 */
[----:B------:R-:W-:Y:S05]  /*14260*/  BRA `(.L_x_536) ;  /* 0xffffcce000007947 */ /* 0x000fea000383ffff */
.L_x_505:
[----:B------:R-:W-:Y:S01]  /*14270*/  IMAD.MOV.U32 R36, RZ, RZ, R9 ;  /* 0x000000ffff247224 */ /* 0x000fe200078e0009 */
[----:B------:R-:W-:Y:S01]  /*14280*/  MOV R3, RZ ;  /* 0x000000ff00037202 */ /* 0x000fe20000000f00 */
[----:B------:R-:W-:Y:S01]  /*14290*/  IMAD.MOV.U32 R29, RZ, RZ, 0x181f ;  /* 0x0000181fff1d7424 */ /* 0x000fe200078e00ff */
[----:B------:R-:W-:Y:S02]  /*142a0*/  MOV R2, 0x142c0 ;  /* 0x000142c000027802 */ /* 0x000fe40000000f00 */
[----:B-12---:R-:W-:Y:S05]  /*142b0*/  CALL.REL.NOINC `($__internal_1_$__cuda_sm70_shflsync_idx_p) ;  /* 0x0000036000007944 */ /* 0x006fea0003c00000 */
[----:B------:R-:W-:Y:S01]  /*142c0*/  MOV R0, R29 ;  /* 0x0000001d00007202 */ /* 0x000fe20000000f00 */
[----:B------:R-:W-:Y:S05]  /*142d0*/  BRA `(.L_x_537) ;  /* 0xffffcc9000007947 */ /* 0x000fea000383ffff */
.L_x_508:
[----:B------:R-:W-:Y:S01]  /*142e0*/  IMAD.MOV.U32 R36, RZ, RZ, R7 ;  /* 0x000000ffff247224 */ /* 0x000fe200078e0007 */
[----:B-1----:R-:W-:Y:S01]  /*142f0*/  MOV R3, 0x1 ;  /* 0x0000000100037802 */ /* 0x002fe20000000f00 */
[----:B------:R-:W-:Y:S01]  /*14300*/  IMAD.MOV.U32 R29, RZ, RZ, 0x181f ;  /* 0x0000181fff1d7424 */ /* 0x000fe200078e00ff */
[----:B------:R-:W-:-:S02]  /*14310*/  MOV R2, 0x14330 ;  /* 0x0001433000027802 */ /* 0x000fc40000000f00 */
[----:B--234-:R-:W-:Y:S05]  /*14320*/  CALL.REL.NOINC `($__internal_1_$__cuda_sm70_shflsync_idx_p) ;  /* 0x000002f000007944 */ /* 0x01cfea0003c00000 */
[----:B------:R-:W-:Y:S01]  /*14330*/  IMAD.MOV.U32 R8, RZ, RZ, R29 ;  /* 0x000000ffff087224 */ /* 0x000fe200078e001d */
[----:B------:R-:W-:Y:S01]  /*14340*/  MOV R3, 0x1 ;  /* 0x0000000100037802 */ /* 0x000fe20000000f00 */
[----:B------:R-:W-:Y:S01]  /*14350*/  IMAD.MOV.U32 R36, RZ, RZ, R9 ;  /* 0x000000ffff247224 */ /* 0x000fe200078e0009 */
[----:B------:R-:W-:-:S02]  /*14360*/  MOV R29, 0x181f ;  /* 0x0000181f001d7802 */ /* 0x000fc40000000f00 */
[----:B------:R-:W-:Y:S02]  /*14370*/  MOV R2, 0x14390 ;  /* 0x0001439000027802 */ /* 0x000fe40000000f00 */
[----:B------:R-:W-:Y:S05]  /*14380*/  CALL.REL.NOINC `($__internal_1_$__cuda_sm70_shflsync_idx_p) ;  /* 0x0000029000007944 */ /* 0x000fea0003c00000 */
[----:B------:R-:W-:Y:S01]  /*14390*/  MOV R0, R29 ;  /* 0x0000001d00007202 */ /* 0x000fe20000000f00 */
[----:B------:R-:W-:Y:S05]  /*143a0*/  BRA `(.L_x_538) ;  /* 0xffffcd5000007947 */ /* 0x000fea000383ffff */
.L_x_511:
[----:B------:R-:W-:Y:S01]  /*143b0*/  IMAD.MOV.U32 R36, RZ, RZ, R7 ;  /* 0x000000ffff247224 */ /* 0x000fe200078e0007 */
[----:B-1----:R-:W-:Y:S01]  /*143c0*/  MOV R3, 0x2 ;  /* 0x0000000200037802 */ /* 0x002fe20000000f00 */
[----:B------:R-:W-:Y:S01]  /*143d0*/  IMAD.MOV.U32 R29, RZ, RZ, 0x181f ;  /* 0x0000181fff1d7424 */ /* 0x000fe200078e00ff */
[----:B------:R-:W-:Y:S02]  /*143e0*/  MOV R2, 0x14400 ;  /* 0x0001440000027802 */ /* 0x000fe40000000f00 */
[----:B--234-:R-:W-:Y:S05]  /*143f0*/  CALL.REL.NOINC `($__internal_1_$__cuda_sm70_shflsync_idx_p) ;  /* 0x0000022000007944 */ /* 0x01cfea0003c00000 */
[----:B------:R-:W-:Y:S01]  /*14400*/  MOV R8, R29 ;  /* 0x0000001d00087202 */ /* 0x000fe20000000f00 */
[----:B------:R-:W-:Y:S05]  /*14410*/  BRA `(.L_x_539) ;  /* 0xffffcdf000007947 */ /* 0x000fea000383ffff */
.L_x_512:
[----:B------:R-:W-:Y:S01]  /*14420*/  IMAD.MOV.U32 R36, RZ, RZ, R9 ;  /* 0x000000ffff247224 */ /* 0x000fe200078e0009 */
[----:B-1----:R-:W-:Y:S01]  /*14430*/  MOV R3, 0x2 ;  /* 0x0000000200037802 */ /* 0x002fe20000000f00 */
[----:B------:R-:W-:Y:S01]  /*14440*/  IMAD.MOV.U32 R29, RZ, RZ, 0x181f ;  /* 0x0000181fff1d7424 */ /* 0x000fe200078e00ff */
[----:B------:R-:W-:Y:S02]  /*14450*/  MOV R2, 0x14470 ;  /* 0x0001447000027802 */ /* 0x000fe40000000f00 */
[----:B--234-:R-:W-:Y:S05]  /*14460*/  CALL.REL.NOINC `($__internal_1_$__cuda_sm70_shflsync_idx_p) ;  /* 0x000001b000007944 */ /* 0x01cfea0003c00000 */
[----:B------:R-:W-:Y:S01]  /*14470*/  MOV R0, R29 ;  /* 0x0000001d00007202 */ /* 0x000fe20000000f00 */
[----:B------:R-:W-:Y:S05]  /*14480*/  BRA `(.L_x_540) ;  /* 0xffffcda000007947 */ /* 0x000fea000383ffff */
.L_x_515:
        /* <DEDUP_REMOVED lines=13> */
.L_x_517:
[----:B-1----:R-:W-:Y:S01]  /*14560*/  IMAD.MOV.U32 R36, RZ, RZ, R44 ;  /* 0x000000ffff247224 */ /* 0x002fe200078e002c */
[----:B------:R-:W-:Y:S01]  /*14570*/  MOV R3, RZ ;  /* 0x000000ff00037202 */ /* 0x000fe20000000f00 */
[----:B------:R-:W-:Y:S01]  /*14580*/  IMAD.MOV.U32 R29, RZ, RZ, 0x1f ;  /* 0x0000001fff1d7424 */ /* 0x000fe200078e00ff */
[----:B------:R-:W-:Y:S02]  /*14590*/  MOV R2, 0x145b0 ;  /* 0x000145b000027802 */ /* 0x000fe40000000f00 */
[----:B--23--:R-:W-:Y:S05]  /*145a0*/  CALL.REL.NOINC `($__internal_1_$__cuda_sm70_shflsync_idx_p) ;  /* 0x0000007000007944 */ /* 0x00cfea0003c00000 */
[----:B------:R-:W-:Y:S05]  /*145b0*/  BRA `(.L_x_542) ;  /* 0xffffcf1000007947 */ /* 0x000fea000383ffff */
        .weak           $__internal_0_$__cuda_sm70_shflsync_bfly_p
        .type           $__internal_0_$__cuda_sm70_shflsync_bfly_p,@function
        .size           $__internal_0_$__cuda_sm70_shflsync_bfly_p,($__internal_1_$__cuda_sm70_shflsync_idx_p - $__internal_0_$__cuda_sm70_shflsync_bfly_p)
$__internal_0_$__cuda_sm70_shflsync_bfly_p:
[----:B------:R-:W-:Y:S02]  /*145c0*/  MOV R14, 0xffffffff ;  /* 0xffffffff000e7802 */ /* 0x000fe40000000f00 */
[----:B------:R-:W-:Y:S02]  /*145d0*/  MOV R3, 0x1f ;  /* 0x0000001f00037802 */ /* 0x000fe40000000f00 */
[----:B------:R-:W-:Y:S04]  /*145e0*/  WARPSYNC R14 ;  /* 0x0000000e00007348 */ /* 0x000fe80003800000 */
[----:B------:R1:W2:Y:S02]  /*145f0*/  SHFL.BFLY PT, R0, R4, R0, R3 ;  /* 0x0c00000004007389 */ /* 0x0002a400000e0003 */
[----:B-1----:R-:W-:-:S04]  /*14600*/  MOV R3, 0x0 ;  /* 0x0000000000037802 */ /* 0x002fc80000000f00 */
[----:B--2---:R-:W-:Y:S05]  /*14610*/  RET.REL.NODEC R2 `(_ZN7cutlass13device_kernelIN5flash19enable_sm80_to_sm89INS1_16FlashAttnFwdSm80INS1_25CollectiveMainloopFwdSm80ILi8ELi1ELb1EN4cute5tupleIJNS5_1CILi128EEES8_S8_EEELi128ENS_6half_tEfNS_4arch4Sm80ELb1ELb0ELb1ELb0ELb1ELb0ELb1ELb0EEENS1_21CollectiveEpilogueFwdIS9_NS6_IJNS7_ILi1EEESF_SF_EEESA_SC_Li256ELb0ELb1ELb0ELb0EEENS1_30DynamicPersistentTileSchedulerILi256ELi256ELb0ELb1ELb0EEEEEEEEEvNT_6ParamsE) ;  /* 0xfffeb9e002007950 */ /* 0x004fea0003c3ffff */
        .weak           $__internal_1_$__cuda_sm70_shflsync_idx_p
        .type           $__internal_1_$__cuda_sm70_shflsync_idx_p,@function
        .size           $__internal_1_$__cuda_sm70_shflsync_idx_p,(.L_x_4336 - $__internal_1_$__cuda_sm70_shflsync_idx_p)
$__internal_1_$__cuda_sm70_shflsync_idx_p:
[----:B------:R-:W-:-:S04]  /*14620*/  MOV R61, 0xffffffff ;  /* 0xffffffff003d7802 */ /* 0x000fc80000000f00 */
[----:B------:R-:W-:Y:S04]  /*14630*/  WARPSYNC R61 ;  /* 0x0000003d00007348 */ /* 0x000fe80003800000 */
[----:B------:R1:W2:Y:S02]  /*14640*/  SHFL.IDX PT, R29, R36, R3, R29 ;  /* 0x00000003241d7389 */ /* 0x0002a400000e001d */
[----:B-1----:R-:W-:-:S04]  /*14650*/  MOV R3, 0x0 ;  /* 0x0000000000037802 */ /* 0x002fc80000000f00 */
[----:B--2---:R-:W-:Y:S05]  /*14660*/  RET.REL.NODEC R2 `(_ZN7cutlass13device_kernelIN5flash19enable_sm80_to_sm89INS1_16FlashAttnFwdSm80INS1_25CollectiveMainloopFwdSm80ILi8ELi1ELb1EN4cute5tupleIJNS5_1CILi128EEES8_S8_EEELi128ENS_6half_tEfNS_4arch4Sm80ELb1ELb0ELb1ELb0ELb1ELb0ELb1ELb0EEENS1_21CollectiveEpilogueFwdIS9_NS6_IJNS7_ILi1EEESF_SF_EEESA_SC_Li256ELb0ELb1ELb0ELb0EEENS1_30DynamicPersistentTileSchedulerILi256ELi256ELb0ELb1ELb0EEEEEEEEEvNT_6ParamsE) ;  /* 0xfffeb99002007950 */ /* 0x004fea0003c3ffff */
.L_x_543:
        /* <DEDUP_REMOVED lines=9> */
.L_x_4336:


//--------------------- .text._ZN7cutlass13device_kernelIN5flash19enable_sm80_to_sm89INS1_16FlashAttnFwdSm80INS1_25CollectiveMainloopFwdSm80ILi8ELi1ELb1EN4cute5tupleIJNS5_1CILi128EEES8_S8_EEELi128ENS_6half_tEfNS_4arch4Sm80ELb1ELb0ELb1ELb1ELb1ELb0ELb1ELb0EEENS1_21CollectiveEpilogueFwdIS9_NS6_IJNS7_ILi1EEESF_SF_EEESA_SC_Li256ELb1ELb1ELb0ELb0EEENS1_19SingleTileSchedulerILb1ELb0ELb1ELi128EEEEEEEEEvNT_6ParamsE --------------------------
	.section	.text._ZN7cutlass13device_kernelIN5flash19enable_sm80_to_sm89INS1_16FlashAttnFwdSm80INS1_25CollectiveMainloopFwdSm80ILi8ELi1ELb1EN4cute5tupleIJNS5_1CILi128EEES8_S8_EEELi128ENS_6half_tEfNS_4arch4Sm80ELb1ELb0ELb1ELb1ELb1ELb0ELb1ELb0EEENS1_21CollectiveEpilogueFwdIS9_NS6_IJNS7_ILi1EEESF_SF_EEESA_SC_Li256ELb1ELb1ELb0ELb0EEENS1_19SingleTileSchedulerILb1ELb0ELb1ELi128EEEEEEEEEvNT_6ParamsE,"ax",@progbits
	.sectioninfo	@"SHI_REGISTERS=255"
	.align	128
.text._ZN7cutlass13device_kernelIN5flash19enable_sm80_to_sm89INS1_16FlashAttnFwdSm80INS1_25CollectiveMainloopFwdSm80ILi8ELi1ELb1EN4cute5tupleIJNS5_1CILi128EEES8_S8_EEELi128ENS_6half_tEfNS_4arch4Sm80ELb1ELb0ELb1ELb1ELb1ELb0ELb1ELb0EEENS1_21CollectiveEpilogueFwdIS9_NS6_IJNS7_ILi1EEESF_SF_EEESA_SC_Li256ELb1ELb1ELb0ELb0EEENS1_19SingleTileSchedulerILb1ELb0ELb1ELi128EEEEEEEEEvNT_6ParamsE:
        .type           _ZN7cutlass13device_kernelIN5flash19enable_sm80_to_sm89INS1_16FlashAttnFwdSm80INS1_25CollectiveMainloopFwdSm80ILi8ELi1ELb1EN4cute5tupleIJNS5_1CILi128EEES8_S8_EEELi128ENS_6half_tEfNS_4arch4Sm80ELb1ELb0ELb1ELb1ELb1ELb0ELb1ELb0EEENS1_21CollectiveEpilogueFwdIS9_NS6_IJNS7_ILi1EEESF_SF_EEESA_SC_Li256ELb1ELb1ELb0ELb0EEENS1_19SingleTileSchedulerILb1ELb0ELb1ELi128EEEEEEEEEvNT_6ParamsE,@function
        .size           _ZN7cutlass13device_kernelIN5flash19enable_sm80_to_sm89INS1_16FlashAttnFwdSm80INS1_25CollectiveMainloopFwdSm80ILi8ELi1ELb1EN4cute5tupleIJNS5_1CILi128EEES8_S8_EEELi128ENS_6half_tEfNS_4arch4Sm80ELb1ELb0ELb1ELb1ELb1ELb0ELb1ELb0EEENS1_21CollectiveEpilogueFwdIS9_NS6_IJNS7_ILi1EEESF_SF_EEESA_SC_Li256ELb1ELb1ELb0ELb0EEENS1_19SingleTileSchedulerILb1ELb0ELb1ELi128EEEEEEEEEvNT_6ParamsE,(.L_x_4339 - _ZN7cutlass13device_kernelIN5flash19enable_sm80_to_sm89INS1_16FlashAttnFwdSm80INS1_25CollectiveMainloopFwdSm80ILi8ELi1ELb1EN4cute5tupleIJNS5_1CILi128EEES8_S8_EEELi128ENS_6half_tEfNS_4arch4Sm80ELb1ELb0ELb1ELb1ELb1ELb0ELb1ELb0EEENS1_21CollectiveEpilogueFwdIS9_NS6_IJNS7_ILi1EEESF_SF_EEESA_SC_Li256ELb1ELb1ELb0ELb0EEENS1_19SingleTileSchedulerILb1ELb0ELb1ELi128EEEEEEEEEvNT_6ParamsE)
        .other          _ZN7cutlass13device_kernelIN5flash19enable_sm80_to_sm89INS1_16FlashAttnFwdSm80INS1_25CollectiveMainloopFwdSm80ILi8ELi1ELb1EN4cute5tupleIJNS5_1CILi128EEES8_S8_EEELi128ENS_6half_tEfNS_4arch4Sm80ELb1ELb0ELb1ELb1ELb1ELb0ELb1ELb0EEENS1_21CollectiveEpilogueFwdIS9_NS6_IJNS7_ILi1EEESF_SF_EEESA_SC_Li256ELb1ELb1ELb0ELb0EEENS1_19SingleTileSchedulerILb1ELb0ELb1ELi128EEEEEEEEEvNT_6ParamsE,@"STO_CUDA_ENTRY STV_DEFAULT"
_ZN7cutlass13device_kernelIN5flash19enable_sm80_to_sm89INS1_16FlashAttnFwdSm80INS1_25CollectiveMainloopFwdSm80ILi8ELi1ELb1EN4cute5tupleIJNS5_1CILi128EEES8_S8_EEELi128ENS_6half_tEfNS_4arch4Sm80ELb1ELb0ELb1ELb1ELb1ELb0ELb1ELb0EEENS1_21CollectiveEpilogueFwdIS9_NS6_IJNS7_ILi1EEESF_SF_EEESA_SC_Li256ELb1ELb1ELb0ELb0EEENS1_19SingleTileSchedulerILb1ELb0ELb1ELi128EEEEEEEEEvNT_6ParamsE:
        /* <DEDUP_REMOVED lines=21> */
.L_x_545:
        /* <DEDUP_REMOVED lines=13> */
.L_x_547:
[----:B------:R-:W-:Y:S02]  /*0220*/  ULDC UR5, c[0x0][0x54c] ;  /* 0x0001530000057ab9 */ /* 0x000fe40000000800 */
.L_x_546:
[----:B------:R-:W-:Y:S02]  /*0230*/  ULDC UR4, c[0x0][0x548] ;  /* 0x0001520000047ab9 */ /* 0x000fe40000000800 */
[----:B------:R-:W-:-:S02]  /*0240*/  USHF.L.U32 UR7, UR7, 0x7, URZ ;  /* 0x0000000707077899 */ /* 0x000fc4000800063f */
[----:B------:R-:W-:-:S04]  /*0250*/  UIMAD UR4, UR5, UR4, URZ ;  /* 0x00000004050472a4 */ /* 0x000fc8000f8e023f */
[----:B------:R-:W-:-:S04]  /*0260*/  UISETP.GE.AND UP0, UPT, UR7, UR4, UPT ;  /* 0x000000040700728c */ /* 0x000fc8000bf06270 */
[----:B------:R-:W-:Y:S01]  /*0270*/  USEL UR13, UR13, 0xffffffff, !UP0 ;  /* 0xffffffff0d0d7887 */ /* 0x000fe2000c000000 */
[----:B------:R-:W-:Y:S05]  /*0280*/  BRA `(.L_x_548) ;  /* 0x000001b000007947 */ /* 0x000fea0003800000 */
.L_x_544:
        /* <DEDUP_REMOVED lines=8> */
.L_x_549:
        /* <DEDUP_REMOVED lines=13> */
.L_x_551:
[----:B------:R-:W-:Y:S02]  /*03e0*/  ULDC UR5, c[0x0][0x54c] ;  /* 0x0001530000057ab9 */ /* 0x000fe40000000800 */
.L_x_550:
[----:B------:R-:W-:Y:S02]  /*03f0*/  ULDC UR4, c[0x0][0x548] ;  /* 0x0001520000047ab9 */ /* 0x000fe40000000800 */
[----:B------:R-:W-:-:S02]  /*0400*/  USHF.L.U32 UR7, UR7, 0x7, URZ ;  /* 0x0000000707077899 */ /* 0x000fc4000800063f */
[----:B------:R-:W-:-:S04]  /*0410*/  UIMAD UR4, UR5, UR4, URZ ;  /* 0x00000004050472a4 */ /* 0x000fc8000f8e023f */
[----:B------:R-:W-:-:S04]  /*0420*/  UISETP.GE.AND UP0, UPT, UR7, UR4, UPT ;  /* 0x000000040700728c */ /* 0x000fc8000bf06270 */
[----:B------:R-:W-:-:S06]  /*0430*/  USEL UR13, UR13, 0xffffffff, !UP0 ;  /* 0xffffffff0d0d7887 */ /* 0x000fcc000c000000 */
.L_x_548:
[----:B------:R-:W-:-:S13]  /*0440*/  ISETP.LE.AND P0, PT, RZ, UR13, PT ;  /* 0x0000000dff007c0c */ /* 0x000fda000bf03270 */
[----:B------:R-:W-:Y:S05]  /*0450*/  @!P0 EXIT ;  /* 0x000000000000894d */ /* 0x000fea0003800000 */
[----:B------:R-:W-:Y:S02]  /*0460*/  ULDC.64 UR10, c[0x0][0x370] ;  /* 0x0000dc00000a7ab9 */ /* 0x000fe40000000a00 */
[----:B------:R-:W-:Y:S02]  /*0470*/  ULDC.64 UR4, c[0x0][0x360] ;  /* 0x0000d80000047ab9 */ /* 0x000fe40000000a00 */
[----:B------:R-:W-:Y:S02]  /*0480*/  UISETP.NE.U32.AND UP1, UPT, URZ, UR10, UPT ;  /* 0x0000000a3f00728c */ /* 0x000fe4000bf25070 */
[----:B------:R-:W-:Y:S02]  /*0490*/  UISETP.NE.U32.AND UP0, UPT, URZ, UR4, UPT ;  /* 0x000000043f00728c */ /* 0x000fe4000bf05070 */
[----:B------:R-:W-:Y:S02]  /*04a0*/  ULDC.64 UR8, c[0x0][0x348] ;  /* 0x0000d20000087ab9 */ /* 0x000fe40000000a00 */
[----:B------:R-:W-:-:S02]  /*04b0*/  UISETP.NE.U32.AND UP2, UPT, URZ, UR8, UPT ;  /* 0x000000083f00728c */ /* 0x000fc4000bf45070 */
[----:B------:R-:W-:Y:S02]  /*04c0*/  UISETP.NE.AND.EX UP1, UPT, URZ, UR11, UPT, UP1 ;  /* 0x0000000b3f00728c */ /* 0x000fe4000bf25310 */
[----:B------:R-:W-:Y:S02]  /*04d0*/  UISETP.NE.AND.EX UP0, UPT, URZ, UR5, UPT, UP0 ;  /* 0x000000053f00728c */ /* 0x000fe4000bf05300 */
[----:B------:R-:W-:Y:S02]  /*04e0*/  UISETP.NE.AND.EX UP2, UPT, URZ, UR9, UPT, UP2 ;  /* 0x000000093f00728c */ /* 0x000fe4000bf45320 */
[----:B------:R-:W-:Y:S01]  /*04f0*/  ULDC.64 UR10, c[0x0][0x370] ;  /* 0x0000dc00000a7ab9 */ /* 0x000fe20000000a00 */
[----:B------:R-:W-:Y:S01]  /*0500*/  PLOP3.LUT P2, PT, PT, PT, UP1, 0x80, 0x0 ;  /* 0x000000000000781c */ /* 0x000fe20003f4f018 */
[----:B------:R-:W-:Y:S01]  /*0510*/  ULDC.64 UR8, c[0x0][0x348] ;  /* 0x0000d20000087ab9 */ /* 0x000fe20000000a00 */
[----:B------:R-:W-:Y:S01]  /*0520*/  PLOP3.LUT P0, PT, PT, PT, UP0, 0x80, 0x0 ;  /* 0x000000000000781c */ /* 0x000fe20003f0f008 */
[----:B------:R-:W-:Y:S01]  /*0530*/  ULDC.64 UR4, c[0x0][0x360] ;  /* 0x0000d80000047ab9 */ /* 0x000fe20000000a00 */
[----:B------:R-:W-:Y:S01]  /*0540*/  PLOP3.LUT P1, PT, PT, PT, UP2, 0x80, 0x0 ;  /* 0x000000000000781c */ /* 0x000fe20003f2f028 */
[----:B------:R-:W-:-:S02]  /*0550*/  @UP1 UIMAD.WIDE UR10, UR13, UR6, UR10 ;  /* 0x000000060d0a12a5 */ /* 0x000fc4000f8e020a */
[----:B------:R-:W-:Y:S02]  /*0560*/  @UP0 UIMAD.WIDE UR4, UR13, UR6, UR4 ;  /* 0x000000060d0402a5 */ /* 0x000fe4000f8e0204 */
[----:B------:R-:W-:Y:S02]  /*0570*/  UIMAD.WIDE UR8, UR13, UR6, UR8 ;  /* 0x000000060d0872a5 */ /* 0x000fe4000f8e0208 */
[----:B------:R-:W-:Y:S02]  /*0580*/  IMAD.U32 R8, RZ, RZ, UR10 ;  /* 0x0000000aff087e24 */ /* 0x000fe4000f8e00ff */
[----:B------:R-:W-:Y:S01]  /*0590*/  IMAD.U32 R9, RZ, RZ, UR11 ;  /* 0x0000000bff097e24 */ /* 0x000fe2000f8e00ff */
[----:B------:R-:W-:Y:S01]  /*05a0*/  MOV R6, UR4 ;  /* 0x0000000400067c02 */ /* 0x000fe20008000f00 */
[----:B------:R-:W-:Y:S01]  /*05b0*/  IMAD.U32 R7, RZ, RZ, UR5 ;  /* 0x00000005ff077e24 */ /* 0x000fe2000f8e00ff */
[----:B------:R-:W-:Y:S01]  /*05c0*/  MOV R4, UR8 ;  /* 0x0000000800047c02 */ /* 0x000fe20008000f00 */
[----:B------:R-:W-:Y:S01]  /*05d0*/  IMAD.U32 R5, RZ, RZ, UR9 ;  /* 0x00000009ff057e24 */ /* 0x000fe2000f8e00ff */
[----:B------:R-:W2:Y:S04]  /*05e0*/  @P2 LDG.E R3, [R8.64] ;  /* 0x0000000e08032981 */ /* 0x000ea8000c1e1900 */
[----:B------:R-:W3:Y:S04]  /*05f0*/  @P0 LDG.E R0, [R6.64] ;  /* 0x0000000e06000981 */ /* 0x000ee8000c1e1900 */
[----:B------:R-:W4:Y:S01]  /*0600*/  @P1 LDG.E R2, [R4.64] ;  /* 0x0000000e04021981 */ /* 0x000f22000c1e1900 */
[----:B------:R-:W1:Y:S01]  /*0610*/  S2UR UR9, SR_CTAID.Y ;  /* 0x00000000000979c3 */ /* 0x000e620000002600 */
[----:B------:R-:W-:-:S02]  /*0620*/  UMOV UR11, URZ ;  /* 0x0000003f000b7c82 */ /* 0x000fc40008000000 */
[----:B------:R-:W-:Y:S02]  /*0630*/  ULDC UR12, c[0x0][0x168] ;  /* 0x00005a00000c7ab9 */ /* 0x000fe40000000800 */
[----:B------:R-:W-:Y:S02]  /*0640*/  UMOV UR17, URZ ;  /* 0x0000003f00117c82 */ /* 0x000fe40008000000 */
[----:B------:R-:W-:Y:S02]  /*0650*/  ULDC UR4, c[0x0][0x2ac] ;  /* 0x0000ab0000047ab9 */ /* 0x000fe40000000800 */
[----:B------:R-:W-:Y:S02]  /*0660*/  ULDC UR8, c[0x0][0x1d0] ;  /* 0x0000740000087ab9 */ /* 0x000fe40000000800 */
[----:B------:R-:W-:Y:S02]  /*0670*/  UIMAD UR8, UR4, UR8, URZ ;  /* 0x00000008040872a4 */ /* 0x000fe4000f8e023f */
[----:B-1----:R-:W-:Y:S01]  /*0680*/  USHF.R.S32.HI UR16, URZ, 0x1f, UR9 ;  /* 0x0000001f3f107899 */ /* 0x002fe20008011409 */
[----:B--2---:R1:W2:Y:S08]  /*0690*/  @P2 R2UR UR11, R3 ;  /* 0x00000000030b23c2 */ /* 0x0042b000000e0000 */
[----:B---3--:R1:W3:Y:S08]  /*06a0*/  @P0 R2UR UR12, R0 ;  /* 0x00000000000c03c2 */ /* 0x0082f000000e0000 */
[----:B----4-:R1:W4:Y:S02]  /*06b0*/  @P1 R2UR UR17, R2 ;  /* 0x00000000021113c2 */ /* 0x01032400000e0000 */
[----:B-1234-:R-:W-:Y:S05]  /*06c0*/  @P0 BRA `(.L_x_552) ;  /* 0x0000006000000947 */ /* 0x01efea0003800000 */
[----:B------:R-:W-:Y:S05]  /*06d0*/  @!P1 BRA `(.L_x_552) ;  /* 0x0000005000009947 */ /* 0x000fea0003800000 */
[----:B------:R-:W2:Y:S04]  /*06e0*/  LDG.E R0, [R4.64] ;  /* 0x0000000e04007981 */ /* 0x000ea8000c1e1900 */
[----:B------:R-:W3:Y:S01]  /*06f0*/  LDG.E R2, [R4.64+0x4] ;  /* 0x0000040e04027981 */ /* 0x000ee2000c1e1900 */
[----:B--2---:R-:W1:Y:S08]  /*0700*/  R2UR UR12, R0 ;  /* 0x00000000000c73c2 */ /* 0x004e7000000e0000 */
[----:B---3--:R-:W1:Y:S02]  /*0710*/  R2UR UR4, R2 ;  /* 0x00000000020473c2 */ /* 0x008e6400000e0000 */
[----:B-1----:R-:W-:-:S06]  /*0720*/  UIADD3 UR12, -UR12, UR4, URZ ;  /* 0x000000040c0c7290 */ /* 0x002fcc000fffe13f */
.L_x_552:
        /* <DEDUP_REMOVED lines=10> */
.L_x_553:
        /* <DEDUP_REMOVED lines=12> */
.L_x_554:
[----:B------:R-:W-:Y:S01]  /*0890*/  ULDC UR4, c[0x0][0x2c4] ;  /* 0x0000b10000047ab9 */ /* 0x000fe20000000800 */
[----:B------:R-:W-:Y:S01]  /*08a0*/  PLOP3.LUT P2, PT, PT, PT, PT, 0x80, 0x0 ;  /* 0x000000000000781c */ /* 0x000fe20003f4f070 */
[----:B------:R-:W-:Y:S01]  /*08b0*/  UISETP.NE.AND UP1, UPT, UR4, 0x1, UPT ;  /* 0x000000010400788c */ /* 0x000fe2000bf25270 */
[----:B------:R-:W-:Y:S01]  /*08c0*/  IMAD.MOV.U32 R3, RZ, RZ, RZ ;  /* 0x000000ffff037224 */ /* 0x000fe200078e00ff */
[----:B------:R-:W-:Y:S01]  /*08d0*/  UMOV UR10, UR7 ;  /* 0x00000007000a7c82 */ /* 0x000fe20008000000 */
[----:B------:R-:W-:Y:S01]  /*08e0*/  IMAD.MOV.U32 R70, RZ, RZ, RZ ;  /* 0x000000ffff467224 */ /* 0x000fe200078e00ff */
[----:B------:R-:W-:Y:S01]  /*08f0*/  ULDC.64 UR4, c[0x0][0x2c8] ;  /* 0x0000b20000047ab9 */ /* 0x000fe20000000a00 */
[----:B------:R-:W-:Y:S01]  /*0900*/  CS2R R68, SRZ ;  /* 0x0000000000447805 */ /* 0x000fe2000001ff00 */
[----:B------:R-:W-:Y:S01]  /*0910*/  UIADD3 UR8, -UR11, UR8, URZ ;  /* 0x000000080b087290 */ /* 0x000fe2000fffe13f */
[----:B------:R-:W-:Y:S01]  /*0920*/  CS2R R74, SRZ ;  /* 0x00000000004a7805 */ /* 0x000fe2000001ff00 */
[----:B------:R-:W-:Y:S01]  /*0930*/  CS2R R72, SRZ ;  /* 0x0000000000487805 */ /* 0x000fe2000001ff00 */
[----:B------:R-:W-:Y:S01]  /*0940*/  CS2R R78, SRZ ;  /* 0x00000000004e7805 */ /* 0x000fe2000001ff00 */
[----:B------:R-:W-:Y:S01]  /*0950*/  CS2R R76, SRZ ;  /* 0x00000000004c7805 */ /* 0x000fe2000001ff00 */
[----:B------:R-:W-:Y:S01]  /*0960*/  @UP1 UIADD3 UR18, UR10, 0x7f, URZ ;  /* 0x0000007f0a121890 */ /* 0x000fe2000fffe03f */
[----:B------:R-:W-:Y:S01]  /*0970*/  CS2R R82, SRZ ;  /* 0x0000000000527805 */ /* 0x000fe2000001ff00 */
[----:B------:R-:W-:Y:S01]  /*0980*/  CS2R R80, SRZ ;  /* 0x0000000000507805 */ /* 0x000fe2000001ff00 */
[----:B------:R-:W-:Y:S01]  /*0990*/  CS2R R86, SRZ ;  /* 0x0000000000567805 */ /* 0x000fe2000001ff00 */
[----:B------:R-:W-:Y:S01]  /*09a0*/  UIMAD.WIDE.U32 UR18, UR18, UR4, URZ ;  /* 0x00000004121272a5 */ /* 0x000fe2000f8e003f */
[----:B------:R-:W-:Y:S01]  /*09b0*/  CS2R R84, SRZ ;  /* 0x0000000000547805 */ /* 0x000fe2000001ff00 */
[----:B------:R-:W-:Y:S01]  /*09c0*/  UIADD3 UR4, UR7, 0x7f, URZ ;  /* 0x0000007f07047890 */ /* 0x000fe2000fffe03f */
[----:B------:R-:W-:Y:S01]  /*09d0*/  CS2R R90, SRZ ;  /* 0x00000000005a7805 */ /* 0x000fe2000001ff00 */
[----:B------:R-:W-:Y:S01]  /*09e0*/  @UP1 USHF.R.U32.HI UR4, URZ, UR5, UR19 ;  /* 0x000000053f041299 */ /* 0x000fe20008011613 */
[----:B------:R-:W-:Y:S01]  /*09f0*/  CS2R R88, SRZ ;  /* 0x0000000000587805 */ /* 0x000fe2000001ff00 */
[----:B------:R-:W-:Y:S01]  /*0a00*/  UIADD3 UR7, UR8, 0x80, -UR12 ;  /* 0x0000008008077890 */ /* 0x000fe2000fffe80c */
[----:B------:R-:W-:Y:S01]  /*0a10*/  CS2R R94, SRZ ;  /* 0x00000000005e7805 */ /* 0x000fe2000001ff00 */
[----:B------:R-:W-:Y:S01]  /*0a20*/  UIADD3 UR5, UR8, 0x7f, URZ ;  /* 0x0000007f08057890 */ /* 0x000fe2000fffe03f */
[----:B------:R-:W-:Y:S01]  /*0a30*/  CS2R R92, SRZ ;  /* 0x00000000005c7805 */ /* 0x000fe2000001ff00 */
[----:B------:R-:W-:Y:S01]  /*0a40*/  UIADD3 UR7, UR7, UR4, URZ ;  /* 0x0000000407077290 */ /* 0x000fe2000fffe03f */
[----:B------:R-:W-:Y:S01]  /*0a50*/  CS2R R98, SRZ ;  /* 0x0000000000627805 */ /* 0x000fe2000001ff00 */
[----:B------:R-:W-:Y:S01]  /*0a60*/  USHF.R.S32.HI UR18, URZ, 0x1f, UR5 ;  /* 0x0000001f3f127899 */ /* 0x000fe20008011405 */
[----:B------:R-:W-:Y:S01]  /*0a70*/  CS2R R96, SRZ ;  /* 0x0000000000607805 */ /* 0x000fe2000001ff00 */
[----:B------:R-:W-:Y:S01]  /*0a80*/  USHF.R.S32.HI UR4, URZ, 0x1f, UR7 ;  /* 0x0000001f3f047899 */ /* 0x000fe20008011407 */
[----:B------:R-:W-:Y:S01]  /*0a90*/  CS2R R102, SRZ ;  /* 0x0000000000667805 */ /* 0x000fe2000001ff00 */
[----:B------:R-:W-:Y:S01]  /*0aa0*/  ULEA.HI UR18, UR18, UR5, URZ, 0x7 ;  /* 0x0000000512127291 */ /* 0x000fe2000f8f383f */
[----:B------:R-:W-:Y:S01]  /*0ab0*/  CS2R R100, SRZ ;  /* 0x0000000000647805 */ /* 0x000fe2000001ff00 */
[----:B------:R-:W-:Y:S01]  /*0ac0*/  ULEA.HI UR4, UR4, UR7, URZ, 0x7 ;  /* 0x0000000704047291 */ /* 0x000fe2000f8f383f */
[----:B------:R-:W-:Y:S01]  /*0ad0*/  CS2R R106, SRZ ;  /* 0x00000000006a7805 */ /* 0x000fe2000001ff00 */
[----:B------:R-:W-:Y:S01]  /*0ae0*/  USHF.R.S32.HI UR18, URZ, 0x7, UR18 ;  /* 0x000000073f127899 */ /* 0x000fe20008011412 */
[----:B------:R-:W-:Y:S01]  /*0af0*/  CS2R R104, SRZ ;  /* 0x0000000000687805 */ /* 0x000fe2000001ff00 */
[----:B------:R-:W-:Y:S01]  /*0b00*/  USHF.R.S32.HI UR4, URZ, 0x7, UR4 ;  /* 0x000000073f047899 */ /* 0x000fe20008011404 */
[----:B------:R-:W-:Y:S01]  /*0b10*/  CS2R R110, SRZ ;  /* 0x00000000006e7805 */ /* 0x000fe2000001ff00 */
[----:B------:R-:W-:Y:S01]  /*0b20*/  CS2R R108, SRZ ;  /* 0x00000000006c7805 */ /* 0x000fe2000001ff00 */
[----:B------:R-:W-:Y:S01]  /*0b30*/  CS2R R114, SRZ ;  /* 0x0000000000727805 */ /* 0x000fe2000001ff00 */
[----:B------:R-:W-:Y:S01]  /*0b40*/  UISETP.LT.AND UP0, UPT, UR18, UR4, UPT ;  /* 0x000000041200728c */ /* 0x000fe2000bf01270 */
[----:B------:R-:W-:Y:S01]  /*0b50*/  CS2R R112, SRZ ;  /* 0x0000000000707805 */ /* 0x000fe2000001ff00 */
[----:B------:R-:W-:Y:S01]  /*0b60*/  CS2R R118, SRZ ;  /* 0x0000000000767805 */ /* 0x000fe2000001ff00 */
[----:B------:R-:W-:Y:S01]  /*0b70*/  MOV R117, RZ ;  /* 0x000000ff00757202 */ /* 0x000fe20000000f00 */
[----:B------:R-:W-:Y:S01]  /*0b80*/  USEL UR7, UR18, UR4, UP0 ;  /* 0x0000000412077287 */ /* 0x000fe20008000000 */
[----:B------:R-:W-:Y:S01]  /*0b90*/  CS2R R6, SRZ ;  /* 0x0000000000067805 */ /* 0x000fe2000001ff00 */
[----:B------:R-:W-:Y:S01]  /*0ba0*/  CS2R R122, SRZ ;  /* 0x00000000007a7805 */ /* 0x000fe2000001ff00 */
[----:B------:R-:W-:Y:S01]  /*0bb0*/  CS2R R120, SRZ ;  /* 0x0000000000787805 */ /* 0x000fe2000001ff00 */
[----:B------:R-:W-:Y:S01]  /*0bc0*/  UISETP.GE.AND UP0, UPT, UR7, 0x1, UPT ;  /* 0x000000010700788c */ /* 0x000fe2000bf06270 */
[----:B------:R-:W-:Y:S01]  /*0bd0*/  CS2R R126, SRZ ;  /* 0x00000000007e7805 */ /* 0x000fe2000001ff00 */
[----:B------:R-:W-:Y:S01]  /*0be0*/  CS2R R124, SRZ ;  /* 0x00000000007c7805 */ /* 0x000fe2000001ff00 */
[----:B------:R-:W-:Y:S01]  /*0bf0*/  CS2R R130, SRZ ;  /* 0x0000000000827805 */ /* 0x000fe2000001ff00 */
[----:B------:R-:W-:Y:S01]  /*0c00*/  CS2R R128, SRZ ;  /* 0x0000000000807805 */ /* 0x000fe2000001ff00 */
[----:B------:R-:W-:Y:S01]  /*0c10*/  IMAD.MOV.U32 R4, RZ, RZ, RZ ;  /* 0x000000ffff047224 */ /* 0x000fe200078e00ff */
[----:B------:R-:W-:-:S13]  /*0c20*/  PLOP3.LUT P0, PT, PT, PT, UP0, 0x80, 0x0 ;  /* 0x000000000000781c */ /* 0x000fda0003f0f008 */
        /* <DEDUP_REMOVED lines=10> */
[----:B------:R-:W-:Y:S01]  /*0cd0*/  IMAD.U32 R0, RZ, RZ, UR7 ;  /* 0x00000007ff007e24 */ /* 0x000fe2000f8e00ff */
[----:B------:R-:W-:Y:S02]  /*0ce0*/  ULDC.64 UR4, c[0x0][0x2b0] ;  /* 0x0000ac0000047ab9 */ /* 0x000fe40000000a00 */
[----:B------:R-:W-:Y:S01]  /*0cf0*/  LEA.HI R3, R119, R116, RZ, 0x3 ;  /* 0x0000007477037211 */ /* 0x000fe200078f18ff */
[----:B------:R-:W2:Y:S01]  /*0d00*/  @P0 LDG.E R4, [R6.64] ;  /* 0x0000000e06040981 */ /* 0x000ea2000c1e1900 */
[----:B------:R-:W-:Y:S02]  /*0d10*/  IMAD.MOV.U32 R2, RZ, RZ, c[0x0][0x2b8] ;  /* 0x0000ae00ff027624 */ /* 0x000fe400078e00ff */
[----:B------:R-:W-:Y:S01]  /*0d20*/  LOP3.LUT R5, R3, 0xfffffff8, RZ, 0xc0, !PT ;  /* 0xfffffff803057812 */ /* 0x000fe200078ec0ff */
[----:B------:R-:W-:Y:S01]  /*0d30*/  IMAD.MOV.U32 R251, RZ, RZ, RZ ;  /* 0x000000fffffb7224 */ /* 0x000fe200078e00ff */
[----:B------:R-:W-:Y:S01]  /*0d40*/  SHF.R.S32.HI R3, RZ, 0x3, R3 ;  /* 0x00000003ff037819 */ /* 0x000fe20000011403 */
[----:B------:R-:W-:Y:S01]  /*0d50*/  BAR.SYNC.DEFER_BLOCKING 0x0 ;  /* 0x0000000000007b1d */ /* 0x000fe20000010000 */
[----:B------:R-:W-:Y:S01]  /*0d60*/  ISETP.NE.AND P3, PT, R2, 0x1, PT ;  /* 0x000000010200780c */ /* 0x000fe20003f65270 */
[----:B------:R-:W-:-:S04]  /*0d70*/  IMAD.IADD R48, R116, 0x1, -R5 ;  /* 0x0000000174307824 */ /* 0x000fc800078e0a05 */
[----:B------:R-:W-:-:S04]  /*0d80*/  IMAD R122, R48, 0x20, R3 ;  /* 0x00000020307a7824 */ /* 0x000fc800078e0203 */
[----:B------:R-:W-:Y:S01]  /*0d90*/  IMAD R0, R0, 0x80, R122 ;  /* 0x0000008000007824 */ /* 0x000fe200078e027a */
[----:B------:R-:W-:Y:S01]  /*0da0*/  USEL UR21, UR13, URZ, !UP2 ;  /* 0x0000003f0d157287 */ /* 0x000fe2000d000000 */
[----:B--2---:R1:W2:Y:S03]  /*0db0*/  @P0 R2UR UR20, R4 ;  /* 0x00000000041403c2 */ /* 0x0042a600000e0000 */
[----:B------:R-:W-:Y:S01]  /*0dc0*/  IADD3 R0, R0, -0x80, RZ ;  /* 0xffffff8000007810 */ /* 0x000fe20007ffe0ff */
[----:B--2---:R-:W-:Y:S01]  /*0dd0*/  @!UP0 UMOV UR20, UR13 ;  /* 0x0000000d00148c82 */ /* 0x004fe20008000000 */
[----:B------:R-:W-:Y:S01]  /*0de0*/  IMAD.SHL.U32 R177, R48, 0x8, RZ ;  /* 0x0000000830b17824 */ /* 0x000fe200078e00ff */
[----:B------:R-:W-:Y:S01]  /*0df0*/  USHF.R.S32.HI UR6, URZ, 0x1f, UR20 ;  /* 0x0000001f3f067899 */ /* 0x000fe20008011414 */
[C---:B------:R-:W-:Y:S01]  /*0e00*/  ISETP.GE.AND P2, PT, R0.reuse, UR8, PT ;  /* 0x0000000800007c0c */ /* 0x040fe2000bf46270 */
[----:B------:R-:W-:Y:S01]  /*0e10*/  UIMAD.WIDE.U32 UR18, UR20, UR4, URZ ;  /* 0x00000004141272a5 */ /* 0x000fe2000f8e003f */
[----:B------:R-:W-:Y:S01]  /*0e20*/  IADD3 R252, R0, UR11, RZ ;  /* 0x0000000b00fc7c10 */ /* 0x000fe2000fffe0ff */
[----:B------:R-:W-:Y:S01]  /*0e30*/  UIMAD UR6, UR6, UR4, URZ ;  /* 0x00000004060672a4 */ /* 0x000fe2000f8e023f */
[----:B------:R-:W-:Y:S01]  /*0e40*/  ISETP.GT.OR P2, PT, R122, 0x7f, P2 ;  /* 0x0000007f7a00780c */ /* 0x000fe20001744670 */
[----:B------:R-:W-:Y:S01]  /*0e50*/  IMAD.MOV.U32 R52, RZ, RZ, 0x20 ;  /* 0x00000020ff347424 */ /* 0x000fe200078e00ff */
[----:B------:R-:W-:Y:S01]  /*0e60*/  LEA.HI R118, R119, R116, RZ, 0x5 ;  /* 0x0000007477767211 */ /* 0x000fe200078f28ff */
[----:B------:R-:W-:Y:S01]  /*0e70*/  @P3 IMAD.HI.U32 R0, R252, c[0x0][0x2bc], RZ ;  /* 0x0000af00fc003a27 */ /* 0x000fe200078e00ff */
[----:B------:R-:W-:Y:S01]  /*0e80*/  UIMAD UR6, UR20, UR5, UR6 ;  /* 0x00000005140672a4 */ /* 0x000fe2000f8e0206 */
[----:B------:R-:W-:Y:S02]  /*0e90*/  STL [R1+0x4], R122 ;  /* 0x0000047a01007387 */ /* 0x000fe40000100800 */
[----:B-1----:R-:W-:Y:S01]  /*0ea0*/  IMAD.MOV.U32 R4, RZ, RZ, R252 ;  /* 0x000000ffff047224 */ /* 0x002fe200078e00fc */
[----:B------:R-:W-:Y:S01]  /*0eb0*/  @P3 SHF.R.U32.HI R4, RZ, c[0x0][0x2c0], R0 ;  /* 0x0000b000ff043a19 */ /* 0x000fe20000011600 */
[----:B------:R-:W-:-:S02]  /*0ec0*/  UIADD3 UR6, UR19, UR6, URZ ;  /* 0x0000000613067290 */ /* 0x000fc4000fffe03f */
[----:B------:R-:W-:Y:S02]  /*0ed0*/  USHF.R.S32.HI UR20, URZ, 0x1f, UR17 ;  /* 0x0000001f3f147899 */ /* 0x000fe40008011411 */
[----:B------:R-:W-:Y:S01]  /*0ee0*/  @!P2 IADD3 R5, P1, R4, UR18, RZ ;  /* 0x000000120405ac10 */ /* 0x000fe2000ff3e0ff */
[----:B------:R-:W-:-:S03]  /*0ef0*/  ULDC.64 UR4, c[0x0][0x178] ;  /* 0x00005e0000047ab9 */ /* 0x000fc60000000a00 */
[----:B------:R-:W-:Y:S02]  /*0f00*/  @!P2 LEA R6, P0, R5, c[0x0][0x2a0], 0x2 ;  /* 0x0000a8000506aa11 */ /* 0x000fe400078010ff */
[----:B------:R-:W-:-:S04]  /*0f10*/  @!P2 LEA.HI.X.SX32 R0, R4, UR6, 0x1, P1 ;  /* 0x000000060400ac11 */ /* 0x000fc800088f0eff */
[----:B------:R-:W-:-:S05]  /*0f20*/  @!P2 LEA.HI.X R7, R5, c[0x0][0x2a4], R0, 0x2, P0 ;  /* 0x0000a9000507aa11 */ /* 0x000fca00000f1400 */
[----:B------:R1:W2:Y:S01]  /*0f30*/  @!P2 LDG.E R251, [R6.64] ;  /* 0x0000000e06fba981 */ /* 0x0002a2000c1e1900 */
[----:B------:R-:W-:Y:S01]  /*0f40*/  UIMAD UR20, UR20, UR4, URZ ;  /* 0x00000004141472a4 */ /* 0x000fe2000f8e023f */
[----:B------:R-:W-:Y:S01]  /*0f50*/  PLOP3.LUT P1, PT, PT, PT, UP1, 0x80, 0x0 ;  /* 0x000000000000781c */ /* 0x000fe20003f2f018 */
[----:B------:R-:W-:Y:S01]  /*0f60*/  UIMAD.WIDE.U32 UR22, UR17, UR4, URZ ;  /* 0x00000004111672a5 */ /* 0x000fe2000f8e003f */
[----:B------:R-:W-:Y:S01]  /*0f70*/  PLOP3.LUT P0, PT, PT, PT, UP1, 0x80, 0x0 ;  /* 0x000000000000781c */ /* 0x000fe20003f0f018 */
[----:B------:R-:W-:Y:S01]  /*0f80*/  UIMAD UR20, UR17, UR5, UR20 ;  /* 0x00000005111472a4 */ /* 0x000fe2000f8e0214 */
[----:B------:R-:W-:Y:S01]  /*0f90*/  IADD3 R0, R122, UR10, RZ ;  /* 0x0000000a7a007c10 */ /* 0x000fe2000fffe0ff */
[----:B------:R-:W-:Y:S01]  /*0fa0*/  STL [R1+0x2c], R177 ;  /* 0x00002cb101007387 */ /* 0x000fe20000100800 */
[----:B------:R-:W-:Y:S01]  /*0fb0*/  ULDC.64 UR4, c[0x0][0x1b8] ;  /* 0x00006e0000047ab9 */ /* 0x000fe20000000a00 */
[C---:B------:R-:W-:Y:S01]  /*0fc0*/  IADD3 R53, R177.reuse, 0x40, RZ ;  /* 0x00000040b1357810 */ /* 0x040fe20007ffe0ff */
[----:B------:R-:W-:Y:S01]  /*0fd0*/  UIADD3 UR23, UR23, UR20, URZ ;  /* 0x0000001417177290 */ /* 0x000fe2000fffe03f */
[----:B------:R-:W-:Y:S01]  /*0fe0*/  ISETP.GE.AND P6, PT, R177, c[0x0][0x198], PT ;  /* 0x00006600b1007a0c */ /* 0x000fe20003fc6270 */
[----:B------:R-:W-:Y:S01]  /*0ff0*/  UIMAD UR17, UR16, UR4, URZ ;  /* 0x00000004101172a4 */ /* 0x000fe2000f8e023f */
[----:B------:R-:W-:Y:S01]  /*1000*/  ISETP.GE.AND P5, PT, R53, c[0x0][0x198], PT ;  /* 0x0000660035007a0c */ /* 0x000fe20003fa6270 */
[----:B------:R-:W-:Y:S01]  /*1010*/  USHF.R.S32.HI UR20, URZ, 0x1f, UR13 ;  /* 0x0000001f3f147899 */ /* 0x000fe2000801140d */
[----:B------:R-:W-:Y:S01]  /*1020*/  @P1 IMAD.HI.U32 R2, R0, c[0x0][0x2c8], RZ ;  /* 0x0000b20000021a27 */ /* 0x000fe200078e00ff */
[----:B------:R-:W-:Y:S01]  /*1030*/  UIMAD UR17, UR9, UR5, UR17 ;  /* 0x00000005091172a4 */ /* 0x000fe2000f8e0211 */
[----:B------:R-:W-:Y:S01]  /*1040*/  SHF.R.S32.HI R117, RZ, 0x5, R118 ;  /* 0x00000005ff757819 */ /* 0x000fe20000011476 */
[----:B------:R-:W-:-:S02]  /*1050*/  UIMAD.WIDE.U32 UR22, UR9, UR4, UR22 ;  /* 0x00000004091672a5 */ /* 0x000fc4000f8e0016 */
[----:B------:R-:W-:Y:S02]  /*1060*/  USEL UR20, UR20, URZ, !UP2 ;  /* 0x0000003f14147287 */ /* 0x000fe4000d000000 */
[----:B------:R-:W-:Y:S02]  /*1070*/  ULDC.64 UR4, c[0x0][0x1c0] ;  /* 0x0000700000047ab9 */ /* 0x000fe40000000a00 */
[----:B------:R-:W-:Y:S01]  /*1080*/  UIMAD UR20, UR20, UR4, URZ ;  /* 0x00000004141472a4 */ /* 0x000fe2000f8e023f */
[----:B-1----:R-:W-:Y:S01]  /*1090*/  IMAD.MOV.U32 R6, RZ, RZ, R0 ;  /* 0x000000ffff067224 */ /* 0x002fe200078e0000 */
[----:B------:R-:W-:Y:S01]  /*10a0*/  UIADD3 UR23, UR23, UR17, URZ ;  /* 0x0000001117177290 */ /* 0x000fe2000fffe03f */
[----:B------:R-:W-:Y:S01]  /*10b0*/  @P0 SHF.R.U32.HI R6, RZ, c[0x0][0x2cc], R2 ;  /* 0x0000b300ff060a19 */ /* 0x000fe20000011602 */
[----:B------:R-:W-:Y:S02]  /*10c0*/  UIMAD UR5, UR21, UR5, UR20 ;  /* 0x00000005150572a4 */ /* 0x000fe4000f8e0214 */
[----:B------:R-:W-:Y:S01]  /*10d0*/  UIMAD.WIDE.U32 UR22, UR21, UR4, UR22 ;  /* 0x00000004151672a5 */ /* 0x000fe2000f8e0016 */
[--C-:B------:R-:W-:Y:S01]  /*10e0*/  SHF.R.S32.HI R2, RZ, 0x1f, R6.reuse ;  /* 0x0000001fff027819 */ /* 0x100fe20000011406 */
[----:B------:R-:W-:Y:S01]  /*10f0*/  IMAD.MOV R5, RZ, RZ, -R6 ;  /* 0x000000ffff057224 */ /* 0x000fe200078e0a06 */
[----:B------:R-:W-:-:S02]  /*1100*/  ULDC UR4, c[0x0][0x2c4] ;  /* 0x0000b10000047ab9 */ /* 0x000fc40000000800 */
[----:B------:R-:W-:Y:S01]  /*1110*/  UIADD3 UR5, UR23, UR5, URZ ;  /* 0x0000000517057290 */ /* 0x000fe2000fffe03f */
[----:B------:R-:W-:Y:S01]  /*1120*/  IMAD R5, R5, c[0x0][0x2c4], R0 ;  /* 0x0000b10005057a24 */ /* 0x000fe200078e0200 */
[----:B------:R-:W-:Y:S01]  /*1130*/  UIMAD UR4, UR12, UR4, URZ ;  /* 0x000000040c0472a4 */ /* 0x000fe2000f8e023f */
[----:B------:R-:W-:Y:S01]  /*1140*/  IMAD.U32 R9, RZ, RZ, UR23 ;  /* 0x00000017ff097e24 */ /* 0x000fe2000f8e00ff */
[----:B------:R-:W-:Y:S01]  /*1150*/  UISETP.GE.AND UP0, UPT, UR7, 0x2, UPT ;  /* 0x000000020700788c */ /* 0x000fe2000bf06270 */
[----:B------:R-:W-:Y:S01]  /*1160*/  IMAD.U32 R8, RZ, RZ, UR22 ;  /* 0x00000016ff087e24 */ /* 0x000fe2000f8e00ff */
[----:B------:R-:W-:Y:S01]  /*1170*/  SHF.R.S32.HI R0, RZ, 0x1f, R5 ;  /* 0x0000001fff007819 */ /* 0x000fe20000011405 */
[----:B------:R-:W-:Y:S01]  /*1180*/  IMAD.U32 R9, RZ, RZ, UR5 ;  /* 0x00000005ff097e24 */ /* 0x000fe2000f8e00ff */
[----:B------:R-:W-:Y:S01]  /*1190*/  ULEA UR22, UR7, 0xffffff80, 0x7 ;  /* 0xffffff8007167891 */ /* 0x000fe2000f8e383f */
[----:B------:R-:W-:Y:S01]  /*11a0*/  IMAD R7, R2, c[0x0][0x1b0], RZ ;  /* 0x00006c0002077a24 */ /* 0x000fe200078e02ff */
[----:B------:R-:W-:Y:S01]  /*11b0*/  IADD3 R2, R3, UR10, RZ ;  /* 0x0000000a03027c10 */ /* 0x000fe2000fffe0ff */
[----:B------:R-:W-:Y:S01]  /*11c0*/  IMAD.WIDE.U32 R8, R6, c[0x0][0x1b0], R8 ;  /* 0x00006c0006087a25 */ /* 0x000fe200078e0008 */
[----:B------:R-:W-:-:S03]  /*11d0*/  UIADD3 UR22, UR8, -UR22, URZ ;  /* 0x8000001608167290 */ /* 0x000fc6000fffe03f */
[----:B------:R-:W-:Y:S02]  /*11e0*/  IMAD R7, R6, c[0x0][0x1b4], R7 ;  /* 0x00006d0006077a24 */ /* 0x000fe400078e0207 */
[----:B------:R-:W-:Y:S01]  /*11f0*/  IMAD R0, R0, c[0x0][0x1a8], RZ ;  /* 0x00006a0000007a24 */ /* 0x000fe200078e02ff */
[----:B------:R-:W-:Y:S01]  /*1200*/  IADD3 R72, -R3, UR22, RZ ;  /* 0x0000001603487c10 */ /* 0x000fe2000fffe1ff */
[----:B------:R-:W-:Y:S02]  /*1210*/  IMAD.IADD R11, R9, 0x1, R7 ;  /* 0x00000001090b7824 */ /* 0x000fe400078e0207 */
[----:B------:R-:W-:Y:S02]  /*1220*/  IMAD.MOV.U32 R10, RZ, RZ, R8 ;  /* 0x000000ffff0a7224 */ /* 0x000fe400078e0008 */
[C---:B------:R-:W-:Y:S02]  /*1230*/  IMAD R9, R5.reuse, c[0x0][0x1ac], R0 ;  /* 0x00006b0005097a24 */ /* 0x040fe400078e0200 */
[----:B------:R-:W-:-:S04]  /*1240*/  IMAD.WIDE.U32 R10, R5, c[0x0][0x1a8], R10 ;  /* 0x00006a00050a7a25 */ /* 0x000fc800078e000a */
[----:B------:R-:W-:Y:S01]  /*1250*/  IMAD.SHL.U32 R8, R3, 0x40, RZ ;  /* 0x0000004003087824 */ /* 0x000fe200078e00ff */
[----:B------:R-:W-:Y:S01]  /*1260*/  LEA R6, P0, R10, c[0x0][0x160], 0x1 ;  /* 0x000058000a067a11 */ /* 0x000fe200078008ff */
[----:B------:R-:W-:Y:S01]  /*1270*/  IMAD.IADD R5, R11, 0x1, R9 ;  /* 0x000000010b057824 */ /* 0x000fe200078e0209 */
[-C--:B------:R-:W-:Y:S01]  /*1280*/  LEA.HI R11, R119, R116.reuse, RZ, 0x4 ;  /* 0x00000074770b7211 */ /* 0x080fe200078f20ff */
[----:B------:R-:W-:Y:S01]  /*1290*/  IMAD.MOV R7, RZ, RZ, -R4 ;  /* 0x000000ffff077224 */ /* 0x000fe200078e0a04 */
[----:B------:R-:W-:Y:S01]  /*12a0*/  LOP3.LUT R8, R8, 0x1c0, RZ, 0xc0, !PT ;  /* 0x000001c008087812 */ /* 0x000fe200078ec0ff */
[----:B------:R-:W-:Y:S01]  /*12b0*/  SHFL.IDX PT, R14, R6, RZ, 0x181f ;  /* 0x00181fff060e7589 */ /* 0x000fe200000e0000 */
[----:B------:R-:W-:Y:S01]  /*12c0*/  LEA.HI.X R0, R10, c[0x0][0x164], R5, 0x1, P0 ;  /* 0x000059000a007a11 */ /* 0x000fe200000f0c05 */
[----:B------:R-:W-:Y:S01]  /*12d0*/  IMAD R252, R7, c[0x0][0x2b8], R252 ;  /* 0x0000ae0007fc7a24 */ /* 0x000fe200078e02fc */
[----:B------:R-:W-:Y:S01]  /*12e0*/  SHF.R.U32.HI R5, RZ, 0x3, R8 ;  /* 0x00000003ff057819 */ /* 0x000fe20000011608 */
[----:B------:R-:W-:Y:S01]  /*12f0*/  SHFL.IDX PT, R12, R6, 0x1, 0x181f ;  /* 0x00381f00060c7f89 */ /* 0x000fe200000e0000 */
[----:B------:R-:W-:Y:S01]  /*1300*/  LOP3.LUT R8, R8, 0x38, R177, 0xf8, !PT ;  /* 0x0000003808087812 */ /* 0x000fe200078ef8b1 */
[----:B------:R-:W-:Y:S01]  /*1310*/  IMAD.SHL.U32 R3, R3, 0x8, RZ ;  /* 0x0000000803037824 */ /* 0x000fe200078e00ff */
[----:B------:R-:W-:Y:S01]  /*1320*/  LEA.HI R7, R119, R116, RZ, 0x6 ;  /* 0x0000007477077211 */ /* 0x000fe200078f30ff */
[----:B------:R-:W1:Y:S01]  /*1330*/  SHFL.IDX PT, R15, R0, RZ, 0x181f ;  /* 0x00181fff000f7589 */ /* 0x000e6200000e0000 */
[----:B------:R-:W-:-:S02]  /*1340*/  LOP3.LUT R8, R8, R5, RZ, 0x3c, !PT ;  /* 0x0000000508087212 */ /* 0x000fc400078e3cff */
[C---:B------:R-:W-:Y:S01]  /*1350*/  IADD3 R5, R2.reuse, 0x20, RZ ;  /* 0x0000002002057810 */ /* 0x040fe20007ffe0ff */
[----:B------:R-:W-:Y:S01]  /*1360*/  IMAD.SHL.U32 R7, R7, 0x8, RZ ;  /* 0x0000000807077824 */ /* 0x000fe200078e00ff */
[----:B------:R-:W-:Y:S02]  /*1370*/  ISETP.GE.AND P0, PT, R2, UR4, PT ;  /* 0x0000000402007c0c */ /* 0x000fe4000bf06270 */
[----:B------:R-:W-:Y:S02]  /*1380*/  ISETP.GE.AND P4, PT, R5, UR4, PT ;  /* 0x0000000405007c0c */ /* 0x000fe4000bf86270 */
[----:B------:R-:W-:Y:S01]  /*1390*/  LOP3.LUT R5, R8, 0xfffffe00, R7, 0xf8, !PT ;  /* 0xfffffe0008057812 */ /* 0x000fe200078ef807 */
[----:B------:R-:W-:Y:S01]  /*13a0*/  IMAD.WIDE.U32 R8, R252, c[0x0][0x1e0], RZ ;  /* 0x00007800fc087a25 */ /* 0x000fe200078e00ff */
[C---:B------:R-:W-:Y:S02]  /*13b0*/  IADD3 R7, R2.reuse, 0x40, RZ ;  /* 0x0000004002077810 */ /* 0x040fe40007ffe0ff */
[----:B------:R-:W-:Y:S01]  /*13c0*/  IADD3 R2, R2, 0x60, RZ ;  /* 0x0000006002027810 */ /* 0x000fe20007ffe0ff */
[----:B------:R-:W-:Y:S01]  /*13d0*/  IMAD.SHL.U32 R120, R5, 0x2, RZ ;  /* 0x0000000205787824 */ /* 0x000fe200078e00ff */
[----:B------:R-:W-:Y:S01]  /*13e0*/  SHF.R.S32.HI R36, RZ, 0x1f, R252 ;  /* 0x0000001fff247819 */ /* 0x000fe200000114fc */
[----:B------:R-:W-:Y:S01]  /*13f0*/  SHFL.IDX PT, R5, R0, 0x3, 0x181f ;  /* 0x00781f0000057f89 */ /* 0x000fe200000e0000 */
[----:B------:R-:W-:-:S02]  /*1400*/  ISETP.GE.AND P1, PT, R2, UR4, PT ;  /* 0x0000000402007c0c */ /* 0x000fc4000bf26270 */
[----:B------:R-:W-:Y:S01]  /*1410*/  SHF.R.S32.HI R4, RZ, 0x4, R11 ;  /* 0x00000004ff047819 */ /* 0x000fe2000001140b */
[----:B------:R-:W-:Y:S01]  /*1420*/  IMAD R13, R36, c[0x0][0x1e0], RZ ;  /* 0x00007800240d7a24 */ /* 0x000fe200078e02ff */
[----:B------:R-:W-:Y:S01]  /*1430*/  SHF.R.S32.HI R2, RZ, 0x1f, R53 ;  /* 0x0000001fff027819 */ /* 0x000fe20000011435 */
[----:B------:R-:W-:Y:S01]  /*1440*/  STL [R1], R120 ;  /* 0x0000007801007387 */ /* 0x000fe20000100800 */
[----:B------:R-:W-:Y:S01]  /*1450*/  LEA.HI R250, R11, R4, RZ, 0x1 ;  /* 0x000000040bfa7211 */ /* 0x000fe200078f08ff */
[----:B------:R-:W-:Y:S01]  /*1460*/  IMAD R18, R252, c[0x0][0x1e4], R13 ;  /* 0x00007900fc127a24 */ /* 0x000fe200078e020d */
[----:B------:R-:W-:Y:S01]  /*1470*/  LEA.HI R2, R2, R53, RZ, 0x3 ;  /* 0x0000003502027211 */ /* 0x000fe200078f18ff */
[----:B------:R-:W-:Y:S01]  /*1480*/  SHFL.IDX PT, R13, R0, 0x1, 0x181f ;  /* 0x00381f00000d7f89 */ /* 0x000fe200000e0000 */
[----:B------:R-:W-:Y:S01]  /*1490*/  ISETP.GE.AND P2, PT, R7, UR4, PT ;  /* 0x0000000407007c0c */ /* 0x000fe2000bf46270 */
[----:B------:R-:W-:Y:S01]  /*14a0*/  ULDC.64 UR4, c[0x0][0x1e8] ;  /* 0x00007a0000047ab9 */ /* 0x000fe20000000a00 */
[----:B------:R-:W-:Y:S01]  /*14b0*/  LOP3.LUT R250, R250, 0xfffffffe, RZ, 0xc0, !PT ;  /* 0xfffffffefafa7812 */ /* 0x000fe200078ec0ff */
[----:B------:R-:W-:Y:S01]  /*14c0*/  UIMAD.WIDE.U32 UR20, UR9, UR4, URZ ;  /* 0x00000004091472a5 */ /* 0x000fe2000f8e003f */
[----:B------:R-:W-:Y:S01]  /*14d0*/  LOP3.LUT R173, R2, 0xfffffff8, RZ, 0xc0, !PT ;  /* 0xfffffff802ad7812 */ /* 0x000fe200078ec0ff */
[----:B------:R-:W-:Y:S01]  /*14e0*/  IMAD.IADD R19, R9, 0x1, R18 ;  /* 0x0000000109137824 */ /* 0x000fe200078e0212 */
[----:B------:R-:W-:Y:S01]  /*14f0*/  UIMAD UR4, UR16, UR4, URZ ;  /* 0x00000004100472a4 */ /* 0x000fe2000f8e023f */
[----:B------:R-:W-:Y:S01]  /*1500*/  IMAD.MOV.U32 R18, RZ, RZ, R8 ;  /* 0x000000ffff127224 */ /* 0x000fe200078e0008 */
[----:B------:R-:W-:Y:S01]  /*1510*/  LOP3.LUT R11, R11, 0xfffffff0, RZ, 0xc0, !PT ;  /* 0xfffffff00b0b7812 */ /* 0x000fe200078ec0ff */
[----:B-1----:R-:W-:Y:S01]  /*1520*/  @!P0 IMAD.WIDE R16, R177, 0x2, R14 ;  /* 0x00000002b1108825 */ /* 0x002fe200078e020e */
[----:B------:R-:W-:Y:S01]  /*1530*/  SHFL.IDX PT, R8, R6, 0x2, 0x181f ;  /* 0x00581f0006087f89 */ /* 0x000fe200000e0000 */
[----:B------:R-:W-:Y:S01]  /*1540*/  UIMAD UR4, UR9, UR5, UR4 ;  /* 0x00000005090472a4 */ /* 0x000fe2000f8e0204 */
[----:B------:R-:W-:Y:S01]  /*1550*/  SHF.R.S32.HI R175, RZ, 0x1f, R173 ;  /* 0x0000001fffaf7819 */ /* 0x000fe200000114ad */
[----:B------:R-:W-:Y:S01]  /*1560*/  IMAD.IADD R250, R4, 0x1, -R250 ;  /* 0x0000000104fa7824 */ /* 0x000fe200078e0afa */
[----:B------:R1:W3:Y:S01]  /*1570*/  SHFL.IDX PT, R9, R0, 0x2, 0x181f ;  /* 0x00581f0000097f89 */ /* 0x0002e200000e0000 */
[----:B------:R-:W-:Y:S01]  /*1580*/  @!P0 IMAD.WIDE R20, R173, 0x2, R14 ;  /* 0x00000002ad148825 */ /* 0x000fe200078e020e */
[----:B------:R-:W-:-:S02]  /*1590*/  UIADD3 UR17, UR21, UR4, URZ ;  /* 0x0000000415117290 */ /* 0x000fc4000fffe03f */
[----:B------:R-:W4:Y:S01]  /*15a0*/  SHFL.IDX PT, R4, R6, 0x3, 0x181f ;  /* 0x00781f0006047f89 */ /* 0x000f2200000e0000 */
[----:B------:R-:W-:Y:S01]  /*15b0*/  IMAD.IADD R11, R116, 0x1, -R11 ;  /* 0x00000001740b7824 */ /* 0x000fe200078e0a0b */
[----:B------:R-:W-:Y:S02]  /*15c0*/  ULDC.64 UR4, c[0x0][0x210] ;  /* 0x0000840000047ab9 */ /* 0x000fe40000000a00 */
[----:B------:R5:W-:Y:S01]  /*15d0*/  @!P0 LDGSTS.E.BYPASS.LTC128B.128 [R120+0x100], [R16.64], !P6 ;  /* 0x0010000010788fae */ /* 0x000be2000f101d4e */
[----:B------:R-:W-:Y:S01]  /*15e0*/  UIMAD UR16, UR16, UR4, URZ ;  /* 0x00000004101072a4 */ /* 0x000fe2000f8e023f */
[----:B------:R-:W-:Y:S01]  /*15f0*/  SHF.R.S32.HI R2, RZ, 0x1f, R11 ;  /* 0x0000001fff027819 */ /* 0x000fe2000001140b */
[----:B------:R-:W-:Y:S01]  /*1600*/  UIMAD.WIDE.U32 UR24, UR9, UR4, URZ ;  /* 0x00000004091872a5 */ /* 0x000fe2000f8e003f */
[----:B------:R5:W-:Y:S01]  /*1610*/  @!P0 LDGSTS.E.BYPASS.LTC128B.128 [R120+0x4100], [R20.64], !P5 ;  /* 0x0410000014788fae */ /* 0x000be2000e901d4e */
[----:B------:R-:W-:Y:S01]  /*1620*/  UIMAD UR16, UR9, UR5, UR16 ;  /* 0x00000005091072a4 */ /* 0x000fe2000f8e0210 */
[----:B------:R-:W-:-:S02]  /*1630*/  LEA.HI R2, R2, R11, RZ, 0x3 ;  /* 0x0000000b02027211 */ /* 0x000fc400078f18ff */
[----:B------:R-:W-:Y:S01]  /*1640*/  STL [R1+0x28], R173 ;  /* 0x000028ad01007387 */ /* 0x000fe20000100800 */
[----:B------:R-:W-:Y:S01]  /*1650*/  UIADD3 UR16, UR25, UR16, URZ ;  /* 0x0000001019107290 */ /* 0x000fe2000fffe03f */
[----:B-1----:R-:W-:Y:S01]  /*1660*/  LOP3.LUT R0, R2, 0xfffffff8, RZ, 0xc0, !PT ;  /* 0xfffffff802007812 */ /* 0x002fe200078ec0ff */
[----:B---3--:R-:W-:-:S04]  /*1670*/  @!P2 IMAD.WIDE R24, R173, 0x2, R8 ;  /* 0x00000002ad18a825 */ /* 0x008fc800078e0208 */
[----:B------:R-:W-:Y:S02]  /*1680*/  IMAD.IADD R0, R11, 0x1, -R0 ;  /* 0x000000010b007824 */ /* 0x000fe400078e0a00 */
[----:B----4-:R-:W-:-:S04]  /*1690*/  @!P1 IMAD.WIDE R22, R177, 0x2, R4 ;  /* 0x00000002b1169825 */ /* 0x010fc800078e0204 */
[----:B-----5:R-:W-:-:S04]  /*16a0*/  @!P4 IMAD.WIDE R16, R177, 0x2, R12 ;  /* 0x00000002b110c825 */ /* 0x020fc800078e020c */
[----:B------:R-:W-:Y:S01]  /*16b0*/  @!P4 IMAD.WIDE R20, R173, 0x2, R12 ;  /* 0x00000002ad14c825 */ /* 0x000fe200078e020c */
[----:B------:R1:W-:Y:S04]  /*16c0*/  @!P4 LDGSTS.E.BYPASS.LTC128B.128 [R120+0x1100], [R16.64], !P6 ;  /* 0x011000001078cfae */ /* 0x0003e8000f101d4e */
[----:B------:R3:W-:Y:S01]  /*16d0*/  @!P4 LDGSTS.E.BYPASS.LTC128B.128 [R120+0x5100], [R20.64], !P5 ;  /* 0x051000001478cfae */ /* 0x0007e2000e901d4e */
[----:B------:R-:W-:-:S04]  /*16e0*/  ISETP.GE.AND P4, PT, R53, c[0x0][0x1d4], PT ;  /* 0x0000750035007a0c */ /* 0x000fc80003f86270 */
[----:B------:R-:W-:Y:S01]  /*16f0*/  SEL R121, RZ, 0x10, P4 ;  /* 0x00000010ff797807 */ /* 0x000fe20002000000 */
[----:B-1----:R-:W-:-:S04]  /*1700*/  @!P1 IMAD.WIDE R16, R173, 0x2, R4 ;  /* 0x00000002ad109825 */ /* 0x002fc800078e0204 */
[----:B------:R-:W-:Y:S02]  /*1710*/  IMAD.SHL.U32 R4, R0, 0x40, RZ ;  /* 0x0000004000047824 */ /* 0x000fe400078e00ff */
[----:B------:R-:W-:-:S03]  /*1720*/  IMAD.SHL.U32 R5, R250, 0x8, RZ ;  /* 0x00000008fa057824 */ /* 0x000fc600078e00ff */
[----:B------:R-:W-:-:S04]  /*1730*/  LOP3.LUT R4, R4, 0x1c0, RZ, 0xc0, !PT ;  /* 0x000001c004047812 */ /* 0x000fc800078ec0ff */
[----:B------:R-:W-:Y:S02]  /*1740*/  LOP3.LUT R5, R4, 0x8, R5, 0xf8, !PT ;  /* 0x0000000804057812 */ /* 0x000fe400078ef805 */
[----:B------:R-:W-:-:S04]  /*1750*/  SHF.R.U32.HI R4, RZ, 0x3, R4 ;  /* 0x00000003ff047819 */ /* 0x000fc80000011604 */
[----:B------:R-:W-:Y:S01]  /*1760*/  LOP3.LUT R4, R5, R4, RZ, 0x3c, !PT ;  /* 0x0000000405047212 */ /* 0x000fe200078e3cff */
[----:B------:R-:W-:Y:S01]  /*1770*/  IMAD.SHL.U32 R5, R48, 0x40, RZ ;  /* 0x0000004030057824 */ /* 0x000fe200078e00ff */
[----:B--2---:R-:W-:Y:S01]  /*1780*/  SHF.R.S32.HI R49, RZ, 0x1f, R251 ;  /* 0x0000001fff317819 */ /* 0x004fe200000114fb */
[----:B------:R-:W-:-:S04]  /*1790*/  IMAD.WIDE.U32 R18, R251, c[0x0][0x1f0], R18 ;  /* 0x00007c00fb127a25 */ /* 0x000fc800078e0012 */
[----:B------:R-:W-:Y:S01]  /*17a0*/  IMAD R14, R49, c[0x0][0x1f0], RZ ;  /* 0x00007c00310e7a24 */ /* 0x000fe200078e02ff */
[----:B------:R-:W-:-:S03]  /*17b0*/  IADD3 R7, P0, R18, UR20, RZ ;  /* 0x0000001412077c10 */ /* 0x000fc6000ff1e0ff */
[----:B------:R-:W-:-:S05]  /*17c0*/  IMAD R14, R251, c[0x0][0x1f4], R14 ;  /* 0x00007d00fb0e7a24 */ /* 0x000fca00078e020e */
[----:B------:R-:W-:Y:S01]  /*17d0*/  IADD3.X R14, R19, UR17, R14, P0, !PT ;  /* 0x00000011130e7c10 */ /* 0x000fe200087fe40e */
[----:B------:R-:W-:Y:S01]  /*17e0*/  @!P2 IMAD.WIDE R18, R177, 0x2, R8 ;  /* 0x00000002b112a825 */ /* 0x000fe200078e0208 */
[----:B------:R-:W-:-:S04]  /*17f0*/  LEA R15, P0, R7, c[0x0][0x1c8], 0x1 ;  /* 0x00007200070f7a11 */ /* 0x000fc800078008ff */
[----:B------:R-:W-:Y:S01]  /*1800*/  LEA.HI.X R14, R7, c[0x0][0x1cc], R14, 0x1, P0 ;  /* 0x00007300070e7a11 */ /* 0x000fe200000f0c0e */
[----:B------:R-:W-:Y:S01]  /*1810*/  SHFL.IDX PT, R12, R15, RZ, 0x181f ;  /* 0x00181fff0f0c7589 */ /* 0x000fe200000e0000 */
[----:B------:R-:W-:-:S03]  /*1820*/  ISETP.GT.AND P0, PT, R72, 0x60, PT ;  /* 0x000000604800780c */ /* 0x000fc60003f04270 */
[----:B------:R-:W1:Y:S04]  /*1830*/  SHFL.IDX PT, R13, R14, RZ, 0x181f ;  /* 0x00181fff0e0d7589 */ /* 0x000e6800000e0000 */
[----:B------:R-:W-:Y:S04]  /*1840*/  SHFL.IDX PT, R10, R15, 0x1, 0x181f ;  /* 0x00381f000f0a7f89 */ /* 0x000fe800000e0000 */
[----:B------:R-:W-:Y:S04]  /*1850*/  SHFL.IDX PT, R11, R14, 0x1, 0x181f ;  /* 0x00381f000e0b7f89 */ /* 0x000fe800000e0000 */
[----:B------:R-:W-:Y:S04]  /*1860*/  SHFL.IDX PT, R8, R15, 0x2, 0x181f ;  /* 0x00581f000f087f89 */ /* 0x000fe800000e0000 */
[----:B------:R-:W3:Y:S04]  /*1870*/  SHFL.IDX PT, R9, R14, 0x2, 0x181f ;  /* 0x00581f000e097f89 */ /* 0x000ee800000e0000 */
[----:B------:R-:W-:Y:S04]  /*1880*/  SHFL.IDX PT, R6, R15, 0x3, 0x181f ;  /* 0x00781f000f067f89 */ /* 0x000fe800000e0000 */
[----:B------:R1:W2:Y:S04]  /*1890*/  SHFL.IDX PT, R7, R14, 0x3, 0x181f ;  /* 0x00781f000e077f89 */ /* 0x0002a800000e0000 */
[----:B------:R4:W-:Y:S04]  /*18a0*/  @!P2 LDGSTS.E.BYPASS.LTC128B.128 [R120+0x2100], [R18.64], !P6 ;  /* 0x021000001278afae */ /* 0x0009e8000f101d4e */
[----:B------:R5:W-:Y:S01]  /*18b0*/  @!P2 LDGSTS.E.BYPASS.LTC128B.128 [R120+0x6100], [R24.64], !P5 ;  /* 0x061000001878afae */ /* 0x000be2000e901d4e */
[----:B------:R-:W-:-:S03]  /*18c0*/  ISETP.GE.AND P2, PT, R72, 0x21, PT ;  /* 0x000000214800780c */ /* 0x000fc60003f46270 */
[----:B------:R2:W-:Y:S01]  /*18d0*/  @!P1 LDGSTS.E.BYPASS.LTC128B.128 [R120+0x3100], [R22.64], !P6 ;  /* 0x0310000016789fae */ /* 0x0005e2000f101d4e */
[----:B------:R-:W-:-:S03]  /*18e0*/  ISETP.GE.AND P6, PT, R72, 0x1, PT ;  /* 0x000000014800780c */ /* 0x000fc60003fc6270 */
[----:B------:R2:W-:Y:S01]  /*18f0*/  @!P1 LDGSTS.E.BYPASS.LTC128B.128 [R120+0x7100], [R16.64], !P5 ;  /* 0x0710000010789fae */ /* 0x0005e2000e901d4e */
[----:B------:R-:W-:Y:S02]  /*1900*/  ISETP.GE.AND P1, PT, R72, 0x41, PT ;  /* 0x000000414800780c */ /* 0x000fe40003f26270 */
[C---:B------:R-:W-:Y:S01]  /*1910*/  ISETP.GE.AND P5, PT, R177.reuse, c[0x0][0x1d4], PT ;  /* 0x00007500b1007a0c */ /* 0x040fe20003fa6270 */
[----:B------:R-:W0:Y:S06]  /*1920*/  LDGDEPBAR ;  /* 0x00000000000079af */ /* 0x000e2c0000000000 */
[----:B-1----:R-:W-:-:S04]  /*1930*/  @P6 IMAD.WIDE R14, R177, 0x2, R12 ;  /* 0x00000002b10e6825 */ /* 0x002fc800078e020c */
[C---:B---3--:R-:W-:Y:S02]  /*1940*/  @P1 IMAD.WIDE R20, R173.reuse, 0x2, R8 ;  /* 0x00000002ad141825 */ /* 0x048fe400078e0208 */
[----:B------:R1:W-:Y:S02]  /*1950*/  @P6 LDGSTS.E.BYPASS.LTC128B.128 [R120+0x8100], [R14.64], !P5 ;  /* 0x081000000e786fae */ /* 0x0003e4000e901d4e */
[----:B----4-:R-:W-:-:S04]  /*1960*/  @P2 IMAD.WIDE R18, R173, 0x2, R10 ;  /* 0x00000002ad122825 */ /* 0x010fc800078e020a */
[----:B--2---:R-:W-:-:S04]  /*1970*/  @P6 IMAD.WIDE R16, R173, 0x2, R12 ;  /* 0x00000002ad106825 */ /* 0x004fc800078e020c */
[C---:B------:R-:W-:Y:S01]  /*1980*/  @P2 IMAD.WIDE R12, R177.reuse, 0x2, R10 ;  /* 0x00000002b10c2825 */ /* 0x040fe200078e020a */
[----:B------:R2:W-:Y:S03]  /*1990*/  @P6 LDGSTS.E.BYPASS.LTC128B.128 [R120+0xc100], [R16.64], !P4 ;  /* 0x0c10000010786fae */ /* 0x0005e6000e101d4e */
[C---:B------:R-:W-:Y:S01]  /*19a0*/  @P1 IMAD.WIDE R10, R177.reuse, 0x2, R8 ;  /* 0x00000002b10a1825 */ /* 0x040fe200078e0208 */
[----:B------:R3:W-:Y:S03]  /*19b0*/  @P2 LDGSTS.E.BYPASS.LTC128B.128 [R120+0x9100], [R12.64], !P5 ;  /* 0x091000000c782fae */ /* 0x0007e6000e901d4e */
[--C-:B------:R-:W-:Y:S01]  /*19c0*/  @P0 IMAD.WIDE R8, R177, 0x2, R6.reuse ;  /* 0x00000002b1080825 */ /* 0x100fe200078e0206 */
[----:B------:R2:W-:Y:S03]  /*19d0*/  @P2 LDGSTS.E.BYPASS.LTC128B.128 [R120+0xd100], [R18.64], !P4 ;  /* 0x0d10000012782fae */ /* 0x0005e6000e101d4e */
[----:B------:R-:W-:Y:S01]  /*19e0*/  @P0 IMAD.WIDE R6, R173, 0x2, R6 ;  /* 0x00000002ad060825 */ /* 0x000fe200078e0206 */
[----:B------:R4:W-:Y:S04]  /*19f0*/  @P1 LDGSTS.E.BYPASS.LTC128B.128 [R120+0xa100], [R10.64], !P5 ;  /* 0x0a1000000a781fae */ /* 0x0009e8000e901d4e */
[----:B------:R1:W-:Y:S01]  /*1a00*/  @P1 LDGSTS.E.BYPASS.LTC128B.128 [R120+0xe100], [R20.64], !P4 ;  /* 0x0e10000014781fae */ /* 0x0003e2000e101d4e */
[----:B------:R-:W-:-:S03]  /*1a10*/  R2P PR, R0, 0x6 ;  /* 0x0000000600007804 */ /* 0x000fc60000000000 */
[----:B------:R4:W-:Y:S04]  /*1a20*/  @P0 LDGSTS.E.BYPASS.LTC128B.128 [R120+0xb100], [R8.64], !P5 ;  /* 0x0b10000008780fae */ /* 0x0009e8000e901d4e */
[----:B------:R1:W-:Y:S01]  /*1a30*/  @P0 LDGSTS.E.BYPASS.LTC128B.128 [R120+0xf100], [R6.64], !P4 ;  /* 0x0f10000006780fae */ /* 0x0003e2000e101d4e */
[----:B------:R-:W-:-:S03]  /*1a40*/  LOP3.LUT P0, RZ, R48, 0x2, RZ, 0xc0, !PT ;  /* 0x0000000230ff7812 */ /* 0x000fc6000780c0ff */
[----:B------:R-:W0:Y:S01]  /*1a50*/  LDGDEPBAR ;  /* 0x00000000000079af */ /* 0x000e220000000000 */
[----:B---3--:R-:W-:Y:S01]  /*1a60*/  IMAD.SHL.U32 R13, R2, 0x40, RZ ;  /* 0x00000040020d7824 */ /* 0x008fe200078e00ff */
[----:B------:R-:W-:Y:S01]  /*1a70*/  LOP3.LUT R12, R5, 0x1c0, RZ, 0xc0, !PT ;  /* 0x000001c0050c7812 */ /* 0x000fe200078ec0ff */
[----:B------:R-:W-:-:S03]  /*1a80*/  IMAD.MOV.U32 R5, RZ, RZ, 0x10 ;  /* 0x00000010ff057424 */ /* 0x000fc600078e00ff */
[----:B------:R-:W-:Y:S02]  /*1a90*/  LOP3.LUT R2, R4, 0xfffffe00, R13, 0xf8, !PT ;  /* 0xfffffe0004027812 */ /* 0x000fe400078ef80d */
[----:B------:R-:W-:Y:S02]  /*1aa0*/  LOP3.LUT R3, R12, 0x8, R3, 0xf8, !PT ;  /* 0x000000080c037812 */ /* 0x000fe400078ef803 */
[----:B------:R-:W-:Y:S02]  /*1ab0*/  SHF.R.U32.HI R4, RZ, 0x3, R12 ;  /* 0x00000003ff047819 */ /* 0x000fe4000001160c */
[----:B------:R-:W-:Y:S02]  /*1ac0*/  SEL R5, R5, 0xfffffff0, !P1 ;  /* 0xfffffff005057807 */ /* 0x000fe40004800000 */
[----:B------:R-:W-:-:S05]  /*1ad0*/  LOP3.LUT R3, R3, R4, RZ, 0x3c, !PT ;  /* 0x0000000403037212 */ /* 0x000fca00078e3cff */
[----:B------:R-:W-:Y:S01]  /*1ae0*/  IMAD R250, R250, 0x200, R3 ;  /* 0x00000200fafa7824 */ /* 0x000fe200078e0203 */
[----:B------:R-:W-:Y:S01]  /*1af0*/  SEL R3, R52, 0xffffffe0, !P2 ;  /* 0xffffffe034037807 */ /* 0x000fe20005000000 */
[----:B-1----:R-:W-:Y:S01]  /*1b00*/  IMAD R7, R117, 0x400, R2 ;  /* 0x0000040075077824 */ /* 0x002fe200078e0202 */
[----:B------:R-:W-:-:S04]  /*1b10*/  DEPBAR.LE SB0, 0x1 ;  /* 0x000080400000791a */ /* 0x000fc80000000000 */
[C---:B------:R-:W-:Y:S01]  /*1b20*/  LEA R4, R7.reuse, 0x100, 0x1 ;  /* 0x0000010007047811 */ /* 0x040fe200078e08ff */
[----:B------:R-:W-:Y:S01]  /*1b30*/  IMAD.SHL.U32 R7, R7, 0x2, RZ ;  /* 0x0000000207077824 */ /* 0x000fe200078e00ff */
[----:B------:R-:W-:Y:S01]  /*1b40*/  BAR.SYNC.DEFER_BLOCKING 0x0 ;  /* 0x0000000000007b1d */ /* 0x000fe20000010000 */
[----:B------:R-:W-:Y:S01]  /*1b50*/  IMAD.SHL.U32 R250, R250, 0x2, RZ ;  /* 0x00000002fafa7824 */ /* 0x000fe200078e00ff */
[----:B------:R-:W-:Y:S01]  /*1b60*/  LOP3.LUT P2, RZ, R48, 0x4, RZ, 0xc0, !PT ;  /* 0x0000000430ff7812 */ /* 0x000fe2000784c0ff */
[--C-:B------:R-:W-:Y:S02]  /*1b70*/  IMAD R6, R5, 0x2, R4.reuse ;  /* 0x0000000205067824 */ /* 0x100fe400078e0204 */
[C---:B------:R-:W-:Y:S01]  /*1b80*/  IMAD R4, R3.reuse, 0x2, R4 ;  /* 0x0000000203047824 */ /* 0x040fe200078e0204 */
[C---:B------:R-:W-:Y:S01]  /*1b90*/  IADD3 R249, R250.reuse, 0x8120, RZ ;  /* 0x00008120faf97810 */ /* 0x040fe20007ffe0ff */
[----:B------:R-:W-:Y:S01]  /*1ba0*/  IMAD R0, R3, 0x2, R6 ;  /* 0x0000000203007824 */ /* 0x000fe200078e0206 */
[----:B------:R-:W-:Y:S04]  /*1bb0*/  LDSM.16.M88.4 R136, [R7+0x100] ;  /* 0x000100000788783b */ /* 0x000fe80000000200 */
[----:B------:R-:W-:Y:S04]  /*1bc0*/  LDSM.16.M88.4 R212, [R7+0x4100] ;  /* 0x0041000007d4783b */ /* 0x000fe80000000200 */
[----:B------:R-:W-:Y:S04]  /*1bd0*/  LDSM.16.M88.4 R168, [R6] ;  /* 0x0000000006a8783b */ /* 0x000fe80000000200 */
[----:B------:R1:W-:Y:S04]  /*1be0*/  LDSM.16.M88.4 R216, [R6+0x4000] ;  /* 0x0040000006d8783b */ /* 0x0003e80000000200 */
[----:B------:R-:W-:Y:S04]  /*1bf0*/  LDSM.16.M88.4 R204, [R4] ;  /* 0x0000000004cc783b */ /* 0x000fe80000000200 */
[----:B------:R-:W-:Y:S04]  /*1c00*/  LDSM.16.M88.4 R220, [R4+0x4000] ;  /* 0x0040000004dc783b */ /* 0x000fe80000000200 */
[----:B------:R-:W-:Y:S04]  /*1c10*/  LDSM.16.M88.4 R208, [R0] ;  /* 0x0000000000d0783b */ /* 0x000fe80000000200 */
[----:B------:R3:W-:Y:S04]  /*1c20*/  LDSM.16.M88.4 R224, [R0+0x4000] ;  /* 0x0040000000e0783b */ /* 0x0007e80000000200 */
[----:B------:R-:W-:Y:S01]  /*1c30*/  BAR.SYNC.DEFER_BLOCKING 0x0 ;  /* 0x0000000000007b1d */ /* 0x000fe20000010000 */
[----:B-1----:R-:W-:-:S04]  /*1c40*/  IADD3 R6, R250, 0x8100, RZ ;  /* 0x00008100fa067810 */ /* 0x002fc80007ffe0ff */
[----:B------:R-:W-:Y:S01]  /*1c50*/  @P0 IADD3 R249, R6, -0x20, RZ ;  /* 0xffffffe006f90810 */ /* 0x000fe20007ffe0ff */
[----:B------:R-:W-:-:S03]  /*1c60*/  IMAD.WIDE.U32 R6, R252, c[0x0][0x208], RZ ;  /* 0x00008200fc067a25 */ /* 0x000fc600078e00ff */
[C---:B------:R-:W-:Y:S02]  /*1c70*/  IADD3 R243, R249.reuse, 0x800, RZ ;  /* 0x00000800f9f37810 */ /* 0x040fe40007ffe0ff */
[C---:B------:R-:W-:Y:S02]  /*1c80*/  IADD3 R242, R249.reuse, 0x1000, RZ ;  /* 0x00001000f9f27810 */ /* 0x040fe40007ffe0ff */
[C---:B------:R-:W-:Y:S02]  /*1c90*/  IADD3 R241, R249.reuse, 0x1800, RZ ;  /* 0x00001800f9f17810 */ /* 0x040fe40007ffe0ff */
[----:B------:R-:W-:Y:S01]  /*1ca0*/  IADD3 R240, R249, 0x2000, RZ ;  /* 0x00002000f9f07810 */ /* 0x000fe20007ffe0ff */
[----:B---3--:R-:W-:Y:S01]  /*1cb0*/  IMAD R0, R49, c[0x0][0x218], RZ ;  /* 0x0000860031007a24 */ /* 0x008fe200078e02ff */
[C---:B------:R-:W-:Y:S02]  /*1cc0*/  IADD3 R239, R249.reuse, 0x2800, RZ ;  /* 0x00002800f9ef7810 */ /* 0x040fe40007ffe0ff */
[----:B------:R-:W-:Y:S01]  /*1cd0*/  IADD3 R238, R249, 0x3000, RZ ;  /* 0x00003000f9ee7810 */ /* 0x000fe20007ffe0ff */
[----:B------:R-:W-:-:S04]  /*1ce0*/  DEPBAR.LE SB0, 0x0 ;  /* 0x000080000000791a */ /* 0x000fc80000000000 */
[----:B------:R-:W-:Y:S01]  /*1cf0*/  BAR.SYNC.DEFER_BLOCKING 0x0 ;  /* 0x0000000000007b1d */ /* 0x000fe20000010000 */
[C---:B------:R-:W-:Y:S02]  /*1d00*/  IADD3 R237, R249.reuse, 0x3800, RZ ;  /* 0x00003800f9ed7810 */ /* 0x040fe40007ffe0ff */
[C---:B------:R-:W-:Y:S02]  /*1d10*/  IADD3 R235, R249.reuse, 0x4000, RZ ;  /* 0x00004000f9eb7810 */ /* 0x040fe40007ffe0ff */
[C---:B------:R-:W-:Y:S02]  /*1d20*/  IADD3 R234, R249.reuse, 0x4800, RZ ;  /* 0x00004800f9ea7810 */ /* 0x040fe40007ffe0ff */
[C---:B------:R-:W-:Y:S02]  /*1d30*/  IADD3 R233, R249.reuse, 0x5000, RZ ;  /* 0x00005000f9e97810 */ /* 0x040fe40007ffe0ff */
[C---:B------:R-:W-:Y:S02]  /*1d40*/  IADD3 R232, R249.reuse, 0x5800, RZ ;  /* 0x00005800f9e87810 */ /* 0x040fe40007ffe0ff */
[----:B------:R-:W-:-:S02]  /*1d50*/  IADD3 R231, R249, 0x6000, RZ ;  /* 0x00006000f9e77810 */ /* 0x000fc40007ffe0ff */
[C---:B------:R-:W-:Y:S02]  /*1d60*/  IADD3 R230, R249.reuse, 0x6800, RZ ;  /* 0x00006800f9e67810 */ /* 0x040fe40007ffe0ff */
[C---:B------:R-:W-:Y:S02]  /*1d70*/  IADD3 R229, R249.reuse, 0x7000, RZ ;  /* 0x00007000f9e57810 */ /* 0x040fe40007ffe0ff */
[----:B------:R-:W-:Y:S01]  /*1d80*/  IADD3 R228, R249, 0x7800, RZ ;  /* 0x00007800f9e47810 */ /* 0x000fe20007ffe0ff */
[----:B------:R-:W1:Y:S04]  /*1d90*/  LDSM.16.M88.4 R12, [R250+0x8900] ;  /* 0x00890000fa0c783b */ /* 0x000e680000000200 */
[----:B--2---:R-:W-:Y:S04]  /*1da0*/  LDSM.16.M88.4 R16, [R249+0x800] ;  /* 0x00080000f910783b */ /* 0x004fe80000000200 */
[----:B----4-:R-:W-:Y:S04]  /*1db0*/  LDSM.16.M88.4 R8, [R250+0x9900] ;  /* 0x00990000fa08783b */ /* 0x010fe80000000200 */
[----:B------:R-:W2:Y:S04]  /*1dc0*/  LDSM.16.M88.4 R32, [R250+0x8100] ;  /* 0x00810000fa20783b */ /* 0x000ea80000000200 */
[----:B-----5:R-:W3:Y:S04]  /*1dd0*/  LDSM.16.M88.4 R24, [R249] ;  /* 0x00000000f918783b */ /* 0x020ee80000000200 */
[----:B------:R-:W4:Y:S04]  /*1de0*/  LDSM.16.M88.4 R20, [R250+0x9100] ;  /* 0x00910000fa14783b */ /* 0x000f280000000200 */
        /* <DEDUP_REMOVED lines=8> */
[C---:B------:R-:W-:Y:S07]  /*1e70*/  HMMA.16816.F32 R28, R168.reuse, R16, R28 ;  /* 0x00000010a81c723c */ /* 0x040fee000000181c */
[----:B------:R-:W-:Y:S01]  /*1e80*/  IMAD R17, R36, c[0x0][0x208], RZ ;  /* 0x0000820024117a24 */ /* 0x000fe200078e02ff */
[----:B------:R-:W-:Y:S01]  /*1e90*/  HMMA.16816.F32 R12, R168, R18, R12 ;  /* 0x00000012a80c723c */ /* 0x000fe2000000180c */
[----:B------:R-:W1:Y:S02]  /*1ea0*/  LDSM.16.M88.4 R36, [R249+0x1800] ;  /* 0x00180000f924783b */ /* 0x000e640000000200 */
[----:B------:R-:W-:-:S04]  /*1eb0*/  IMAD R17, R252, c[0x0][0x20c], R17 ;  /* 0x00008300fc117a24 */ /* 0x000fc800078e0211 */
[----:B------:R-:W-:Y:S01]  /*1ec0*/  IMAD.IADD R7, R7, 0x1, R17 ;  /* 0x0000000107077824 */ /* 0x000fe200078e0211 */
[----:B------:R-:W-:Y:S03]  /*1ed0*/  HMMA.16816.F32 R32, R136, R34, RZ ;  /* 0x000000228820723c */ /* 0x000fe600000018ff */
[----:B------:R-:W-:-:S05]  /*1ee0*/  IMAD.WIDE.U32 R6, R251, c[0x0][0x218], R6 ;  /* 0x00008600fb067a25 */ /* 0x000fca00078e0006 */
[----:B------:R-:W-:Y:S01]  /*1ef0*/  HMMA.16816.F32 R16, R136, R8, RZ ;  /* 0x000000088810723c */ /* 0x000fe200000018ff */
[----:B------:R-:W-:-:S06]  /*1f00*/  IADD3 R51, P0, R6, UR24, RZ ;  /* 0x0000001806337c10 */ /* 0x000fcc000ff1e0ff */
[----:B------:R-:W-:Y:S01]  /*1f10*/  IMAD R9, R251, c[0x0][0x21c], R0 ;  /* 0x00008700fb097a24 */ /* 0x000fe200078e0200 */
[C---:B---3--:R-:W-:Y:S04]  /*1f20*/  HMMA.16816.F32 R40, R168.reuse, R24, R40 ;  /* 0x00000018a828723c */ /* 0x048fe80000001828 */
[----:B------:R-:W-:Y:S02]  /*1f30*/  IADD3.X R6, R7, UR16, R9, P0, !PT ;  /* 0x0000001007067c10 */ /* 0x000fe400087fe409 */
[C---:B------:R-:W-:Y:S02]  /*1f40*/  LEA R56, P0, R51.reuse, c[0x0][0x1f8], 0x1 ;  /* 0x00007e0033387a11 */ /* 0x040fe400078008ff */
[----:B------:R-:W-:Y:S02]  /*1f50*/  HMMA.16816.F32 R32, R168, R26, R32 ;  /* 0x0000001aa820723c */ /* 0x000fe40000001820 */
[----:B------:R-:W-:Y:S01]  /*1f60*/  LEA.HI.X R51, R51, c[0x0][0x1fc], R6, 0x1, P0 ;  /* 0x00007f0033337a11 */ /* 0x000fe200000f0c06 */
[----:B------:R-:W2:Y:S01]  /*1f70*/  SHFL.IDX PT, R82, R56, RZ, 0x181f ;  /* 0x00181fff38527589 */ /* 0x000ea200000e0000 */
[----:B------:R-:W-:-:S03]  /*1f80*/  IMAD.WIDE R6, R177, 0x2, RZ ;  /* 0x00000002b1067825 */ /* 0x000fc600078e02ff */
[----:B------:R-:W3:Y:S01]  /*1f90*/  SHFL.IDX PT, R74, R56, 0x1, 0x181f ;  /* 0x00381f00384a7f89 */ /* 0x000ee200000e0000 */
[----:B----4-:R-:W-:Y:S03]  /*1fa0*/  HMMA.16816.F32 R24, R136, R20, RZ ;  /* 0x000000148818723c */ /* 0x010fe600000018ff */
[----:B------:R-:W4:Y:S04]  /*1fb0*/  SHFL.IDX PT, R92, R56, 0x2, 0x181f ;  /* 0x00581f00385c7f89 */ /* 0x000f2800000e0000 */
[----:B------:R-:W5:Y:S01]  /*1fc0*/  SHFL.IDX PT, R50, R51, RZ, 0x181f ;  /* 0x00181fff33327589 */ /* 0x000f6200000e0000 */
[----:B-1----:R-:W-:Y:S03]  /*1fd0*/  HMMA.16816.F32 R16, R168, R36, R16 ;  /* 0x00000024a810723c */ /* 0x002fe60000001810 */
[----:B------:R-:W1:Y:S04]  /*1fe0*/  SHFL.IDX PT, R94, R56, 0x3, 0x181f ;  /* 0x00781f00385e7f89 */ /* 0x000e6800000e0000 */
[----:B------:R-:W1:Y:S01]  /*1ff0*/  SHFL.IDX PT, R49, R51, 0x1, 0x181f ;  /* 0x00381f0033317f89 */ /* 0x000e6200000e0000 */
[----:B------:R-:W-:Y:S01]  /*2000*/  IMAD.WIDE R36, R173, 0x2, RZ ;  /* 0x00000002ad247825 */ /* 0x000fe200078e02ff */
[----:B------:R-:W-:Y:S02]  /*2010*/  HMMA.16816.F32 R20, R136, R22, RZ ;  /* 0x000000168814723c */ /* 0x000fe400000018ff */
[----:B------:R-:W1:Y:S01]  /*2020*/  SHFL.IDX PT, R4, R51, 0x2, 0x181f ;  /* 0x00581f0033047f89 */ /* 0x000e6200000e0000 */
[----:B--2---:R-:W-:-:S03]  /*2030*/  IADD3 R54, P0, R82, R6, RZ ;  /* 0x0000000652367210 */ /* 0x004fc60007f1e0ff */
[----:B------:R-:W2:Y:S01]  /*2040*/  SHFL.IDX PT, R0, R51, 0x3, 0x181f ;  /* 0x00781f0033007f89 */ /* 0x000ea200000e0000 */
[C---:B---3--:R-:W-:Y:S01]  /*2050*/  IADD3 R80, P6, R6.reuse, R74, RZ ;  /* 0x0000004a06507210 */ /* 0x048fe20007fde0ff */
[----:B------:R-:W-:Y:S01]  /*2060*/  HMMA.16816.F32 R8, R136, R10, RZ ;  /* 0x0000000a8808723c */ /* 0x000fe200000018ff */
[----:B----4-:R-:W-:Y:S01]  /*2070*/  IADD3 R96, P1, R6, R92, RZ ;  /* 0x0000005c06607210 */ /* 0x010fe20007f3e0ff */
[----:B------:R-:W3:Y:S01]  /*2080*/  LDSM.16.M88.4 R56, [R250+0xa900] ;  /* 0x00a90000fa38783b */ /* 0x000ee20000000200 */
[----:B-----5:R-:W-:-:S05]  /*2090*/  IMAD.X R55, R50, 0x1, R7, P0 ;  /* 0x0000000132377824 */ /* 0x020fca00000e0607 */
[----:B------:R-:W-:Y:S01]  /*20a0*/  HMMA.16816.F32 R24, R168, R44, R24 ;  /* 0x0000002ca818723c */ /* 0x000fe20000001818 */
[----:B-1----:R-:W-:Y:S01]  /*20b0*/  IADD3 R6, P0, R6, R94, RZ ;  /* 0x0000005e06067210 */ /* 0x002fe20007f1e0ff */
[----:B------:R-:W-:Y:S01]  /*20c0*/  IMAD.X R81, R7, 0x1, R49, P6 ;  /* 0x0000000107517824 */ /* 0x000fe200030e0631 */
[----:B------:R-:W-:-:S05]  /*20d0*/  IADD3 R82, P6, R82, R36, RZ ;  /* 0x0000002452527210 */ /* 0x000fca0007fde0ff */
[C---:B------:R-:W-:Y:S01]  /*20e0*/  HMMA.16816.F32 R20, R168.reuse, R46, R20 ;  /* 0x0000002ea814723c */ /* 0x040fe20000001814 */
[----:B------:R-:W1:Y:S01]  /*20f0*/  LDSM.16.M88.4 R44, [R249+0x2000] ;  /* 0x00200000f92c783b */ /* 0x000e620000000200 */
[----:B------:R-:W-:Y:S01]  /*2100*/  IMAD.X R97, R7, 0x1, R4, P1 ;  /* 0x0000000107617824 */ /* 0x000fe200008e0604 */
[----:B------:R-:W-:Y:S01]  /*2110*/  IADD3 R92, P1, R36, R92, RZ ;  /* 0x0000005c245c7210 */ /* 0x000fe20007f3e0ff */
[----:B------:R-:W-:Y:S01]  /*2120*/  IMAD.X R83, R50, 0x1, R37, P6 ;  /* 0x0000000132537824 */ /* 0x000fe200030e0625 */
[----:B------:R-:W-:Y:S01]  /*2130*/  ISETP.GE.AND P6, PT, R177, c[0x0][0x1d4], PT ;  /* 0x00007500b1007a0c */ /* 0x000fe20003fc6270 */
[----:B--2---:R-:W-:Y:S01]  /*2140*/  IMAD.X R7, R7, 0x1, R0, P0 ;  /* 0x0000000107077824 */ /* 0x004fe200000e0600 */
[----:B------:R-:W-:Y:S01]  /*2150*/  IADD3 R74, P0, R36, R74, RZ ;  /* 0x0000004a244a7210 */ /* 0x000fe20007f1e0ff */
[----:B------:R-:W-:Y:S01]  /*2160*/  IMAD.X R93, R37, 0x1, R4, P1 ;  /* 0x00000001255d7824 */ /* 0x000fe200008e0604 */
[----:B------:R-:W-:Y:S01]  /*2170*/  ISETP.GE.AND P1, PT, R53, c[0x0][0x1d4], PT ;  /* 0x0000750035007a0c */ /* 0x000fe20003f26270 */
[----:B------:R-:W-:Y:S01]  /*2180*/  HMMA.16816.F32 R8, R168, R38, R8 ;  /* 0x00000026a808723c */ /* 0x000fe20000001808 */
[----:B------:R-:W-:Y:S01]  /*2190*/  IADD3 R4, R120, 0x100, RZ ;  /* 0x0000010078047810 */ /* 0x000fe20007ffe0ff */
[C---:B------:R-:W-:Y:S01]  /*21a0*/  IMAD.X R75, R37.reuse, 0x1, R49, P0 ;  /* 0x00000001254b7824 */ /* 0x040fe200000e0631 */
[----:B------:R-:W-:Y:S01]  /*21b0*/  IADD3 R94, P0, R36, R94, RZ ;  /* 0x0000005e245e7210 */ /* 0x000fe20007f1e0ff */
[----:B------:R-:W2:Y:S04]  /*21c0*/  LDSM.16.M88.4 R48, [R250+0xb100] ;  /* 0x00b10000fa30783b */ /* 0x000ea80000000200 */
[----:B------:R-:W-:Y:S01]  /*21d0*/  IMAD.X R95, R37, 0x1, R0, P0 ;  /* 0x00000001255f7824 */ /* 0x000fe200000e0600 */
[----:B------:R-:W-:Y:S01]  /*21e0*/  ISETP.LT.OR P0, PT, R72, 0x1, P6 ;  /* 0x000000014800780c */ /* 0x000fe20003701670 */
[----:B------:R-:W4:Y:S01]  /*21f0*/  LDSM.16.M88.4 R36, [R250+0xb900] ;  /* 0x00b90000fa24783b */ /* 0x000f220000000200 */
[----:B------:R-:W-:Y:S01]  /*2200*/  SEL R0, R52, 0xffffffe0, !P2 ;  /* 0xffffffe034007807 */ /* 0x000fe20005000000 */
[----:B------:R-:W-:Y:S01]  /*2210*/  HMMA.16816.F32 R68, R136, R64, RZ ;  /* 0x000000408844723c */ /* 0x000fe200000018ff */
[----:B------:R-:W-:Y:S01]  /*2220*/  ISETP.LT.OR P2, PT, R72, 0x1, P1 ;  /* 0x000000014800780c */ /* 0x000fe20000f41670 */
[----:B------:R5:W-:Y:S02]  /*2230*/  STL [R1+0x1c], R4 ;  /* 0x00001c0401007387 */ /* 0x000be40000100800 */
[----:B------:R-:W-:-:S02]  /*2240*/  IMAD R247, R0, 0x2, R250 ;  /* 0x0000000200f77824 */ /* 0x000fc400078e02fa */
[----:B------:R-:W-:Y:S01]  /*2250*/  IMAD R236, R0, 0x2, R249 ;  /* 0x0000000200ec7824 */ /* 0x000fe200078e02f9 */
[----:B------:R-:W-:Y:S01]  /*2260*/  IADD3 R0, R120, 0x4100, RZ ;  /* 0x0000410078007810 */ /* 0x000fe20007ffe0ff */
[----:B------:R-:W-:Y:S02]  /*2270*/  HMMA.16816.F32 R64, R136, R66, RZ ;  /* 0x000000428840723c */ /* 0x000fe400000018ff */
[----:B------:R-:W-:Y:S01]  /*2280*/  @!PT LDS RZ, [RZ] ;  /* 0x00000000fffff984 */ /* 0x000fe20000000800 */
[----:B------:R-:W-:Y:S01]  /*2290*/  @!PT LDS RZ, [RZ] ;  /* 0x00000000fffff984 */ /* 0x000fe20000000800 */
[----:B------:R-:W-:Y:S01]  /*22a0*/  @!PT LDS RZ, [RZ] ;  /* 0x00000000fffff984 */ /* 0x000fe20000000800 */
[----:B------:R2:W-:Y:S01]  /*22b0*/  LDGSTS.E.BYPASS.LTC128B.128 [R120+0x100], [R54.64], !P0 ;  /* 0x0010000036787fae */ /* 0x0005e2000c101d4e */
[----:B------:R-:W-:-:S03]  /*22c0*/  ISETP.LT.OR P0, PT, R72, 0x21, P6 ;  /* 0x000000214800780c */ /* 0x000fc60003701670 */
[----:B------:R2:W-:Y:S01]  /*22d0*/  LDGSTS.E.BYPASS.LTC128B.128 [R120+0x4100], [R82.64], !P2 ;  /* 0x0410000052787fae */ /* 0x0005e2000d101d4e */
[C---:B------:R-:W-:Y:S01]  /*22e0*/  ISETP.LT.OR P2, PT, R72.reuse, 0x21, P1 ;  /* 0x000000214800780c */ /* 0x040fe20000f41670 */
[----:B---3--:R-:W-:Y:S02]  /*22f0*/  HMMA.16816.F32 R60, R136, R56, RZ ;  /* 0x00000038883c723c */ /* 0x008fe400000018ff */
[----:B------:R3:W-:Y:S04]  /*2300*/  STL [R1+0x18], R0 ;  /* 0x0000180001007387 */ /* 0x0007e80000100800 */
[----:B------:R-:W-:Y:S02]  /*2310*/  STL [R1+0x30], R175 ;  /* 0x000030af01007387 */ /* 0x000fe40000100800 */
[----:B-1----:R-:W-:Y:S02]  /*2320*/  HMMA.16816.F32 R68, R168, R44, R68 ;  /* 0x0000002ca844723c */ /* 0x002fe40000001844 */
[----:B------:R1:W-:Y:S01]  /*2330*/  LDGSTS.E.BYPASS.LTC128B.128 [R120+0x1100], [R80.64], !P0 ;  /* 0x0110000050787fae */ /* 0x0003e2000c101d4e */
[----:B------:R-:W-:-:S02]  /*2340*/  ISETP.LT.OR P0, PT, R72, 0x41, P6 ;  /* 0x000000414800780c */ /* 0x000fc40003701670 */
[C---:B------:R-:W-:Y:S01]  /*2350*/  ISETP.LT.OR P6, PT, R72.reuse, 0x61, P6 ;  /* 0x000000614800780c */ /* 0x040fe200037c1670 */
[----:B------:R4:W-:Y:S01]  /*2360*/  LDGSTS.E.BYPASS.LTC128B.128 [R120+0x5100], [R74.64], !P2 ;  /* 0x051000004a787fae */ /* 0x0009e2000d101d4e */
[C---:B------:R-:W-:Y:S01]  /*2370*/  ISETP.LT.OR P2, PT, R72.reuse, 0x41, P1 ;  /* 0x000000414800780c */ /* 0x040fe20000f41670 */
[----:B------:R-:W-:Y:S01]  /*2380*/  HMMA.16816.F32 R64, R168, R46, R64 ;  /* 0x0000002ea840723c */ /* 0x000fe20000001840 */
[----:B------:R-:W-:Y:S02]  /*2390*/  ISETP.LT.OR P1, PT, R72, 0x61, P1 ;  /* 0x000000614800780c */ /* 0x000fe40000f21670 */
[----:B-----5:R-:W-:-:S05]  /*23a0*/  IADD3 R4, R120, 0x1100, RZ ;  /* 0x0000110078047810 */ /* 0x020fca0007ffe0ff */
[----:B------:R5:W-:Y:S01]  /*23b0*/  LDGSTS.E.BYPASS.LTC128B.128 [R120+0x2100], [R96.64], !P0 ;  /* 0x0210000060787fae */ /* 0x000be2000c101d4e */
[C---:B--2---:R-:W-:Y:S01]  /*23c0*/  HMMA.16816.F32 R52, R136.reuse, R48, RZ ;  /* 0x000000308834723c */ /* 0x044fe200000018ff */
[----:B------:R-:W-:Y:S02]  /*23d0*/  PLOP3.LUT P0, PT, PT, PT, UP0, 0x80, 0x0 ;  /* 0x000000000000781c */ /* 0x000fe40003f0f008 */
[----:B------:R2:W-:Y:S01]  /*23e0*/  LDGSTS.E.BYPASS.LTC128B.128 [R120+0x6100], [R92.64], !P2 ;  /* 0x061000005c787fae */ /* 0x0005e2000d101d4e */
[----:B---3--:R-:W-:Y:S02]  /*23f0*/  IADD3 R0, R120, 0x5100, RZ ;  /* 0x0000510078007810 */ /* 0x008fe40007ffe0ff */
[----:B------:R-:W-:Y:S01]  /*2400*/  ISETP.GT.AND P2, PT, R122, 0x7f, PT ;  /* 0x0000007f7a00780c */ /* 0x000fe20003f44270 */
[----:B------:R3:W-:Y:S01]  /*2410*/  LDGSTS.E.BYPASS.LTC128B.128 [R120+0x3100], [R6.64], !P6 ;  /* 0x0310000006787fae */ /* 0x0007e2000f101d4e */
[C---:B------:R-:W-:Y:S03]  /*2420*/  HMMA.16816.F32 R48, R136.reuse, R50, RZ ;  /* 0x000000328830723c */ /* 0x040fe600000018ff */
[----:B------:R2:W-:Y:S04]  /*2430*/  LDGSTS.E.BYPASS.LTC128B.128 [R120+0x7100], [R94.64], !P1 ;  /* 0x071000005e787fae */ /* 0x0005e8000c901d4e */
[----:B-1----:R-:W-:Y:S01]  /*2440*/  LDSM.16.M88.4 R80, [R247+0x8100] ;  /* 0x00810000f750783b */ /* 0x002fe20000000200 */
[C---:B----4-:R-:W-:Y:S03]  /*2450*/  HMMA.16816.F32 R44, R136.reuse, R36, RZ ;  /* 0x00000024882c723c */ /* 0x050fe600000018ff */
[----:B------:R-:W1:Y:S04]  /*2460*/  LDSM.16.M88.4 R72, [R247+0x8900] ;  /* 0x00890000f748783b */ /* 0x000e680000000200 */
[----:B------:R-:W-:Y:S01]  /*2470*/  LDSM.16.M88.4 R100, [R250+0xd100] ;  /* 0x00d10000fa64783b */ /* 0x000fe20000000200 */
[C---:B------:R-:W-:Y:S03]  /*2480*/  HMMA.16816.F32 R36, R136.reuse, R38, RZ ;  /* 0x000000268824723c */ /* 0x040fe600000018ff */
[----:B-----5:R-:W-:Y:S04]  /*2490*/  LDSM.16.M88.4 R96, [R236+0x800] ;  /* 0x00080000ec60783b */ /* 0x020fe80000000200 */
[----:B------:R-:W-:Y:S01]  /*24a0*/  LDSM.16.M88.4 R104, [R249+0x5800] ;  /* 0x00580000f968783b */ /* 0x000fe20000000200 */
[----:B------:R-:W-:Y:S03]  /*24b0*/  HMMA.16816.F32 R56, R136, R58, RZ ;  /* 0x0000003a8838723c */ /* 0x000fe600000018ff */
[----:B------:R-:W-:Y:S04]  /*24c0*/  LDSM.16.M88.4 R112, [R247+0xe900] ;  /* 0x00e90000f770783b */ /* 0x000fe80000000200 */
[----:B--2---:R-:W-:Y:S01]  /*24d0*/  LDSM.16.M88.4 R92, [R236+0x1000] ;  /* 0x00100000ec5c783b */ /* 0x004fe20000000200 */
[C---:B------:R-:W-:Y:S03]  /*24e0*/  HMMA.16816.F32 R52, R168.reuse, R76, R52 ;  /* 0x0000004ca834723c */ /* 0x040fe60000001834 */
[----:B------:R-:W-:Y:S04]  /*24f0*/  LDSM.16.M88.4 R108, [R247+0xf100] ;  /* 0x00f10000f76c783b */ /* 0x000fe80000000200 */
[----:B------:R-:W0:Y:S01]  /*2500*/  LDGDEPBAR ;  /* 0x00000000000079af */ /* 0x000e220000000000 */
[C---:B------:R-:W-:Y:S03]  /*2510*/  HMMA.16816.F32 R48, R168.reuse, R78, R48 ;  /* 0x0000004ea830723c */ /* 0x040fe60000001830 */
[----:B------:R-:W-:Y:S04]  /*2520*/  LDSM.16.M88.4 R76, [R247+0x9900] ;  /* 0x00990000f74c783b */ /* 0x000fe80000000200 */
[----:B------:R2:W-:Y:S01]  /*2530*/  STL [R1+0x14], R4 ;  /* 0x0000140401007387 */ /* 0x0005e20000100800 */
[----:B------:R-:W-:Y:S03]  /*2540*/  HMMA.16816.F32 R44, R168, R88, R44 ;  /* 0x00000058a82c723c */ /* 0x000fe6000000182c */
[----:B------:R4:W-:Y:S05]  /*2550*/  STL [R1+0x10], R0 ;  /* 0x0000100001007387 */ /* 0x0009ea0000100800 */
[C---:B-1----:R-:W-:Y:S08]  /*2560*/  HMMA.16816.F32 R28, R204.reuse, R72, R28 ;  /* 0x00000048cc1c723c */ /* 0x042ff0000000181c */
[----:B------:R-:W-:Y:S01]  /*2570*/  HMMA.16816.F32 R12, R204, R74, R12 ;  /* 0x0000004acc0c723c */ /* 0x000fe2000000180c */
[----:B------:R-:W1:Y:S07]  /*2580*/  LDSM.16.M88.4 R72, [R247+0xb100] ;  /* 0x00b10000f748783b */ /* 0x000e6e0000000200 */
[----:B------:R-:W-:Y:S01]  /*2590*/  HMMA.16816.F32 R36, R168, R90, R36 ;  /* 0x0000005aa824723c */ /* 0x000fe20000001824 */
[----:B------:R-:W5:Y:S01]  /*25a0*/  LDSM.16.M88.4 R88, [R247+0xa100] ;  /* 0x00a10000f758783b */ /* 0x000f620000000200 */
[----:B--2---:R-:W-:-:S02]  /*25b0*/  IADD3 R4, R120, 0x2100, RZ ;  /* 0x0000210078047810 */ /* 0x004fc40007ffe0ff */
[----:B----4-:R-:W-:-:S03]  /*25c0*/  IADD3 R0, R120, 0x6100, RZ ;  /* 0x0000610078007810 */ /* 0x010fc60007ffe0ff */
[----:B------:R-:W-:Y:S01]  /*25d0*/  STL [R1+0xc], R4 ;  /* 0x00000c0401007387 */ /* 0x000fe20000100800 */
[C---:B------:R-:W-:Y:S03]  /*25e0*/  HMMA.16816.F32 R60, R168.reuse, R84, R60 ;  /* 0x00000054a83c723c */ /* 0x040fe6000000183c */
[----:B------:R-:W-:Y:S05]  /*25f0*/  STL [R1+0x8], R0 ;  /* 0x0000080001007387 */ /* 0x000fea0000100800 */
[----:B------:R-:W-:Y:S01]  /*2600*/  HMMA.16816.F32 R56, R168, R86, R56 ;  /* 0x00000056a838723c */ /* 0x000fe20000001838 */
[----:B------:R-:W2:Y:S07]  /*2610*/  LDSM.16.M88.4 R84, [R247+0x9100] ;  /* 0x00910000f754783b */ /* 0x000eae0000000200 */
        /* <DEDUP_REMOVED lines=8> */
[----:B------:R-:W4:Y:S07]  /*26a0*/  LDSM.16.M88.4 R76, [R236] ;  /* 0x00000000ec4c783b */ /* 0x000f2e0000000200 */
[C---:B-----5:R-:W-:Y:S08]  /*26b0*/  HMMA.16816.F32 R68, R204.reuse, R88, R68 ;  /* 0x00000058cc44723c */ /* 0x060ff00000001844 */
[C---:B------:R-:W-:Y:S01]  /*26c0*/  HMMA.16816.F32 R64, R204.reuse, R90, R64 ;  /* 0x0000005acc40723c */ /* 0x040fe20000001840 */
[----:B------:R-:W-:Y:S07]  /*26d0*/  LDSM.16.M88.4 R88, [R236+0x2800] ;  /* 0x00280000ec58783b */ /* 0x000fee0000000200 */
[C---:B--2---:R-:W-:Y:S08]  /*26e0*/  HMMA.16816.F32 R24, R204.reuse, R84, R24 ;  /* 0x00000054cc18723c */ /* 0x044ff00000001818 */
[----:B------:R-:W-:Y:S01]  /*26f0*/  HMMA.16816.F32 R20, R204, R86, R20 ;  /* 0x00000056cc14723c */ /* 0x000fe20000001814 */
[----:B------:R-:W2:Y:S07]  /*2700*/  LDSM.16.M88.4 R84, [R247+0xb900] ;  /* 0x00b90000f754783b */ /* 0x000eae0000000200 */
[C---:B-1----:R-:W-:Y:S08]  /*2710*/  HMMA.16816.F32 R68, R208.reuse, R72, R68 ;  /* 0x00000048d044723c */ /* 0x042ff00000001844 */
[----:B------:R-:W-:Y:S01]  /*2720*/  HMMA.16816.F32 R64, R208, R74, R64 ;  /* 0x0000004ad040723c */ /* 0x000fe20000001840 */
[----:B------:R-:W1:Y:S07]  /*2730*/  LDSM.16.M88.4 R72, [R250+0xc100] ;  /* 0x00c10000fa48783b */ /* 0x000e6e0000000200 */
[C---:B------:R-:W-:Y:S08]  /*2740*/  HMMA.16816.F32 R60, R204.reuse, R80, R60 ;  /* 0x00000050cc3c723c */ /* 0x040ff0000000183c */
[----:B------:R-:W-:Y:S01]  /*2750*/  HMMA.16816.F32 R56, R204, R82, R56 ;  /* 0x00000052cc38723c */ /* 0x000fe20000001838 */
[----:B------:R-:W5:Y:S07]  /*2760*/  LDSM.16.M88.4 R80, [R236+0x1800] ;  /* 0x00180000ec50783b */ /* 0x000f6e0000000200 */
[C---:B----4-:R-:W-:Y:S08]  /*2770*/  HMMA.16816.F32 R40, R208.reuse, R76, R40 ;  /* 0x0000004cd028723c */ /* 0x050ff00000001828 */
[----:B------:R-:W-:Y:S01]  /*2780*/  HMMA.16816.F32 R32, R208, R78, R32 ;  /* 0x0000004ed020723c */ /* 0x000fe20000001820 */
[----:B------:R-:W4:Y:S07]  /*2790*/  LDSM.16.M88.4 R76, [R236+0x3800] ;  /* 0x00380000ec4c783b */ /* 0x000f2e0000000200 */
[C---:B--2---:R-:W-:Y:S08]  /*27a0*/  HMMA.16816.F32 R44, R204.reuse, R84, R44 ;  /* 0x00000054cc2c723c */ /* 0x044ff0000000182c */
[----:B------:R-:W-:Y:S01]  /*27b0*/  HMMA.16816.F32 R36, R204, R86, R36 ;  /* 0x00000056cc24723c */ /* 0x000fe20000001824 */
[----:B------:R-:W2:Y:S07]  /*27c0*/  LDSM.16.M88.4 R84, [R236+0x3000] ;  /* 0x00300000ec54783b */ /* 0x000eae0000000200 */
[C---:B-1----:R-:W-:Y:S08]  /*27d0*/  HMMA.16816.F32 R40, R212.reuse, R72, R40 ;  /* 0x00000048d428723c */ /* 0x042ff00000001828 */
[----:B------:R-:W-:Y:S01]  /*27e0*/  HMMA.16816.F32 R32, R212, R74, R32 ;  /* 0x0000004ad420723c */ /* 0x000fe20000001820 */
[----:B------:R-:W1:Y:S07]  /*27f0*/  LDSM.16.M88.4 R72, [R250+0xf900] ;  /* 0x00f90000fa48783b */ /* 0x000e6e0000000200 */
[C---:B-----5:R-:W-:Y:S08]  /*2800*/  HMMA.16816.F32 R16, R208.reuse, R80, R16 ;  /* 0x00000050d010723c */ /* 0x060ff00000001810 */
[C---:B------:R-:W-:Y:S01]  /*2810*/  HMMA.16816.F32 R8, R208.reuse, R82, R8 ;  /* 0x00000052d008723c */ /* 0x040fe20000001808 */
[----:B------:R-:W5:Y:S07]  /*2820*/  LDSM.16.M88.4 R80, [R250+0xc900] ;  /* 0x00c90000fa50783b */ /* 0x000f6e0000000200 */
[C---:B----4-:R-:W-:Y:S08]  /*2830*/  HMMA.16816.F32 R44, R208.reuse, R76, R44 ;  /* 0x0000004cd02c723c */ /* 0x050ff0000000182c */
[C---:B------:R-:W-:Y:S01]  /*2840*/  HMMA.16816.F32 R36, R208.reuse, R78, R36 ;  /* 0x0000004ed024723c */ /* 0x040fe20000001824 */
[----:B------:R-:W4:Y:S07]  /*2850*/  LDSM.16.M88.4 R76, [R250+0xf100] ;  /* 0x00f10000fa4c783b */ /* 0x000f2e0000000200 */
[C---:B------:R-:W-:Y:S08]  /*2860*/  HMMA.16816.F32 R60, R208.reuse, R88, R60 ;  /* 0x00000058d03c723c */ /* 0x040ff0000000183c */
[C---:B------:R-:W-:Y:S01]  /*2870*/  HMMA.16816.F32 R56, R208.reuse, R90, R56 ;  /* 0x0000005ad038723c */ /* 0x040fe20000001838 */
[----:B------:R-:W1:Y:S07]  /*2880*/  LDSM.16.M88.4 R88, [R250+0xe900] ;  /* 0x00e90000fa58783b */ /* 0x000e6e0000000200 */
[C---:B------:R-:W-:Y:S08]  /*2890*/  HMMA.16816.F32 R28, R208.reuse, R96, R28 ;  /* 0x00000060d01c723c */ /* 0x040ff0000000181c */
[C---:B------:R-:W-:Y:S01]  /*28a0*/  HMMA.16816.F32 R12, R208.reuse, R98, R12 ;  /* 0x00000062d00c723c */ /* 0x040fe2000000180c */
[----:B------:R-:W3:Y:S07]  /*28b0*/  LDSM.16.M88.4 R96, [R250+0xd900] ;  /* 0x00d90000fa60783b */ /* 0x000eee0000000200 */
[C---:B--2---:R-:W-:Y:S08]  /*28c0*/  HMMA.16816.F32 R52, R208.reuse, R84, R52 ;  /* 0x00000054d034723c */ /* 0x044ff00000001834 */
[C---:B------:R-:W-:Y:S01]  /*28d0*/  HMMA.16816.F32 R48, R208.reuse, R86, R48 ;  /* 0x00000056d030723c */ /* 0x040fe20000001830 */
[----:B------:R-:W-:Y:S07]  /*28e0*/  LDSM.16.M88.4 R84, [R249+0x4000] ;  /* 0x00400000f954783b */ /* 0x000fee0000000200 */
[C---:B------:R-:W-:Y:S08]  /*28f0*/  HMMA.16816.F32 R24, R208.reuse, R92, R24 ;  /* 0x0000005cd018723c */ /* 0x040ff00000001818 */
[----:B------:R-:W-:Y:S01]  /*2900*/  HMMA.16816.F32 R20, R208, R94, R20 ;  /* 0x0000005ed014723c */ /* 0x000fe20000001814 */
[----:B------:R-:W2:Y:S07]  /*2910*/  LDSM.16.M88.4 R92, [R250+0xe100] ;  /* 0x00e10000fa5c783b */ /* 0x000eae0000000200 */
[C---:B-1----:R-:W-:Y:S08]  /*2920*/  HMMA.16816.F32 R44, R212.reuse, R72, R44 ;  /* 0x00000048d42c723c */ /* 0x042ff0000000182c */
[C---:B------:R-:W-:Y:S01]  /*2930*/  HMMA.16816.F32 R36, R212.reuse, R74, R36 ;  /* 0x0000004ad424723c */ /* 0x040fe20000001824 */
        /* <DEDUP_REMOVED lines=12> */
[----:B------:R-:W-:Y:S07]  /*2a00*/  LDSM.16.M88.4 R88, [R247+0xc100] ;  /* 0x00c10000f758783b */ /* 0x000fee0000000200 */
[C---:B---3--:R-:W-:Y:S08]  /*2a10*/  HMMA.16816.F32 R16, R212.reuse, R96, R16 ;  /* 0x00000060d410723c */ /* 0x048ff00000001810 */
[C---:B------:R-:W-:Y:S01]  /*2a20*/  HMMA.16816.F32 R8, R212.reuse, R98, R8 ;  /* 0x00000062d408723c */ /* 0x040fe20000001808 */
[----:B------:R-:W-:Y:S07]  /*2a30*/  LDSM.16.M88.4 R96, [R249+0x7000] ;  /* 0x00700000f960783b */ /* 0x000fee0000000200 */
[C---:B--2---:R-:W-:Y:S08]  /*2a40*/  HMMA.16816.F32 R68, R212.reuse, R92, R68 ;  /* 0x0000005cd444723c */ /* 0x044ff00000001844 */
[----:B------:R-:W-:Y:S01]  /*2a50*/  HMMA.16816.F32 R64, R212, R94, R64 ;  /* 0x0000005ed440723c */ /* 0x000fe20000001840 */
[----:B------:R-:W2:Y:S07]  /*2a60*/  LDSM.16.M88.4 R92, [R249+0x7800] ;  /* 0x00780000f95c783b */ /* 0x000eae0000000200 */
[C---:B-1----:R-:W-:Y:S08]  /*2a70*/  HMMA.16816.F32 R60, R216.reuse, R72, R60 ;  /* 0x00000048d83c723c */ /* 0x042ff0000000183c */
[C---:B------:R-:W-:Y:S01]  /*2a80*/  HMMA.16816.F32 R56, R216.reuse, R74, R56 ;  /* 0x0000004ad838723c */ /* 0x040fe20000001838 */
[----:B------:R-:W1:Y:S07]  /*2a90*/  LDSM.16.M88.4 R72, [R247+0xe100] ;  /* 0x00e10000f748783b */ /* 0x000e6e0000000200 */
[C---:B------:R-:W-:Y:S08]  /*2aa0*/  HMMA.16816.F32 R40, R216.reuse, R84, R40 ;  /* 0x00000054d828723c */ /* 0x040ff00000001828 */
[C---:B------:R-:W-:Y:S01]  /*2ab0*/  HMMA.16816.F32 R32, R216.reuse, R86, R32 ;  /* 0x00000056d820723c */ /* 0x040fe20000001820 */
[----:B------:R-:W3:Y:S07]  /*2ac0*/  LDSM.16.M88.4 R84, [R247+0xc900] ;  /* 0x00c90000f754783b */ /* 0x000eee0000000200 */
        /* <DEDUP_REMOVED lines=12> */
[C---:B--2---:R-:W-:Y:S08]  /*2b90*/  HMMA.16816.F32 R44, R216.reuse, R92, R44 ;  /* 0x0000005cd82c723c */ /* 0x044ff0000000182c */
[C---:B------:R-:W-:Y:S08]  /*2ba0*/  HMMA.16816.F32 R52, R216.reuse, R96, R52 ;  /* 0x00000060d834723c */ /* 0x040ff00000001834 */
[C---:B------:R-:W-:Y:S01]  /*2bb0*/  HMMA.16816.F32 R48, R216.reuse, R98, R48 ;  /* 0x00000062d830723c */ /* 0x040fe20000001830 */
[----:B------:R-:W-:Y:S07]  /*2bc0*/  LDSM.16.M88.4 R96, [R236+0x4800] ;  /* 0x00480000ec60783b */ /* 0x000fee0000000200 */
[----:B------:R-:W-:Y:S01]  /*2bd0*/  HMMA.16816.F32 R36, R216, R94, R36 ;  /* 0x0000005ed824723c */ /* 0x000fe20000001824 */
[----:B------:R-:W-:Y:S07]  /*2be0*/  LDSM.16.M88.4 R92, [R236+0x5000] ;  /* 0x00500000ec5c783b */ /* 0x000fee0000000200 */
[C---:B-1----:R-:W-:Y:S08]  /*2bf0*/  HMMA.16816.F32 R68, R220.reuse, R72, R68 ;  /* 0x00000048dc44723c */ /* 0x042ff00000001844 */
[C---:B------:R-:W-:Y:S01]  /*2c00*/  HMMA.16816.F32 R64, R220.reuse, R74, R64 ;  /* 0x0000004adc40723c */ /* 0x040fe20000001840 */
[----:B------:R-:W1:Y:S07]  /*2c10*/  LDSM.16.M88.4 R72, [R236+0x7800] ;  /* 0x00780000ec48783b */ /* 0x000e6e0000000200 */
[C---:B------:R-:W-:Y:S08]  /*2c20*/  HMMA.16816.F32 R40, R220.reuse, R88, R40 ;  /* 0x00000058dc28723c */ /* 0x040ff00000001828 */
[C---:B------:R-:W-:Y:S01]  /*2c30*/  HMMA.16816.F32 R32, R220.reuse, R90, R32 ;  /* 0x0000005adc20723c */ /* 0x040fe20000001820 */
[----:B------:R-:W2:Y:S07]  /*2c40*/  LDSM.16.M88.4 R88, [R236+0x5800] ;  /* 0x00580000ec58783b */ /* 0x000eae0000000200 */
[C---:B---3--:R-:W-:Y:S08]  /*2c50*/  HMMA.16816.F32 R28, R220.reuse, R84, R28 ;  /* 0x00000054dc1c723c */ /* 0x048ff0000000181c */
[C---:B------:R-:W-:Y:S01]  /*2c60*/  HMMA.16816.F32 R12, R220.reuse, R86, R12 ;  /* 0x00000056dc0c723c */ /* 0x040fe2000000180c */
[----:B------:R-:W3:Y:S07]  /*2c70*/  LDSM.16.M88.4 R84, [R236+0x6000] ;  /* 0x00600000ec54783b */ /* 0x000eee0000000200 */
[C---:B-----5:R-:W-:Y:S08]  /*2c80*/  HMMA.16816.F32 R24, R220.reuse, R80, R24 ;  /* 0x00000050dc18723c */ /* 0x060ff00000001818 */
[C---:B------:R-:W-:Y:S01]  /*2c90*/  HMMA.16816.F32 R20, R220.reuse, R82, R20 ;  /* 0x00000052dc14723c */ /* 0x040fe20000001814 */
[----:B------:R-:W5:Y:S07]  /*2ca0*/  LDSM.16.M88.4 R80, [R236+0x6800] ;  /* 0x00680000ec50783b */ /* 0x000f6e0000000200 */
[C---:B----4-:R-:W-:Y:S08]  /*2cb0*/  HMMA.16816.F32 R16, R220.reuse, R76, R16 ;  /* 0x0000004cdc10723c */ /* 0x050ff00000001810 */
[----:B------:R-:W-:Y:S01]  /*2cc0*/  HMMA.16816.F32 R8, R220, R78, R8 ;  /* 0x0000004edc08723c */ /* 0x000fe20000001808 */
[----:B------:R-:W4:Y:S01]  /*2cd0*/  LDSM.16.M88.4 R76, [R236+0x7000] ;  /* 0x00700000ec4c783b */ /* 0x000f220000000200 */
[----:B------:R-:W-:-:S06]  /*2ce0*/  DEPBAR.LE SB0, 0x0 ;  /* 0x000080000000791a */ /* 0x000fcc0000000000 */
        /* <DEDUP_REMOVED lines=13> */
[C---:B--2---:R-:W-:Y:S08]  /*2dc0*/  HMMA.16816.F32 R16, R224.reuse, R88, R16 ;  /* 0x00000058e010723c */ /* 0x044ff00000001810 */
[C---:B------:R-:W-:Y:S08]  /*2dd0*/  HMMA.16816.F32 R8, R224.reuse, R90, R8 ;  /* 0x0000005ae008723c */ /* 0x040ff00000001808 */
[C---:B---3--:R-:W-:Y:S08]  /*2de0*/  HMMA.16816.F32 R68, R224.reuse, R84, R68 ;  /* 0x00000054e044723c */ /* 0x048ff00000001844 */
[C---:B------:R-:W-:Y:S08]  /*2df0*/  HMMA.16816.F32 R64, R224.reuse, R86, R64 ;  /* 0x00000056e040723c */ /* 0x040ff00000001840 */
[C---:B-----5:R-:W-:Y:S08]  /*2e00*/  HMMA.16816.F32 R60, R224.reuse, R80, R60 ;  /* 0x00000050e03c723c */ /* 0x060ff0000000183c */
[C---:B------:R-:W-:Y:S08]  /*2e10*/  HMMA.16816.F32 R56, R224.reuse, R82, R56 ;  /* 0x00000052e038723c */ /* 0x040ff00000001838 */
[C---:B----4-:R-:W-:Y:S08]  /*2e20*/  HMMA.16816.F32 R52, R224.reuse, R76, R52 ;  /* 0x0000004ce034723c */ /* 0x050ff00000001834 */
[C---:B------:R-:W-:Y:S08]  /*2e30*/  HMMA.16816.F32 R48, R224.reuse, R78, R48 ;  /* 0x0000004ee030723c */ /* 0x040ff00000001830 */
[----:B------:R-:W-:Y:S07]  /*2e40*/  HMMA.16816.F32 R72, R224, R74, R36 ;  /* 0x0000004ae048723c */ /* 0x000fee0000001824 */
[----:B------:R-:W-:Y:S01]  /*2e50*/  SHF.R.S32.HI R36, RZ, 0x1f, R177 ;  /* 0x0000001fff247819 */ /* 0x000fe200000114b1 */
[----:B------:R-:W-:Y:S06]  /*2e60*/  BAR.SYNC.DEFER_BLOCKING 0x0 ;  /* 0x0000000000007b1d */ /* 0x000fec0000010000 */
[----:B------:R-:W-:Y:S05]  /*2e70*/  @!P0 BRA `(.L_x_556) ;  /* 0x0000046000008947 */ /* 0x000fea0003800000 */
[----:B------:R-:W-:Y:S01]  /*2e80*/  ULEA UR4, UR7, UR11, 0x7 ;  /* 0x0000000b07047291 */ /* 0x000fe2000f8e383f */
        /* <DEDUP_REMOVED lines=12> */
[----:B------:R-:W-:-:S03]  /*2f50*/  SHF.L.U64.HI R4, R173, 0x1, R175 ;  /* 0x00000001ad047819 */ /* 0x000fc600000102af */
[----:B------:R-:W-:-:S04]  /*2f60*/  IMAD R252, R37, c[0x0][0x2b8], R252 ;  /* 0x0000ae0025fc7a24 */ /* 0x000fc800078e02fc */
[----:B------:R-:W-:Y:S01]  /*2f70*/  IMAD.WIDE.U32 R38, R252, c[0x0][0x1e0], RZ ;  /* 0x00007800fc267a25 */ /* 0x000fe200078e00ff */
[----:B------:R-:W-:-:S05]  /*2f80*/  SHF.R.S32.HI R37, RZ, 0x1f, R252 ;  /* 0x0000001fff257819 */ /* 0x000fca00000114fc */
[----:B------:R-:W-:-:S04]  /*2f90*/  IMAD R37, R37, c[0x0][0x1e0], RZ ;  /* 0x0000780025257a24 */ /* 0x000fc800078e02ff */
[----:B------:R-:W-:-:S04]  /*2fa0*/  IMAD R37, R252, c[0x0][0x1e4], R37 ;  /* 0x00007900fc257a24 */ /* 0x000fc800078e0225 */
[----:B------:R-:W-:Y:S01]  /*2fb0*/  IMAD.IADD R39, R39, 0x1, R37 ;  /* 0x0000000127277824 */ /* 0x000fe200078e0225 */
[----:B------:R-:W-:Y:S02]  /*2fc0*/  SHF.L.U64.HI R37, R177, 0x1, R36 ;  /* 0x00000001b1257819 */ /* 0x000fe40000010224 */
[----:B--2---:R-:W-:Y:S01]  /*2fd0*/  SHF.R.S32.HI R0, RZ, 0x1f, R251 ;  /* 0x0000001fff007819 */ /* 0x004fe200000114fb */
[----:B------:R-:W-:Y:S01]  /*2fe0*/  IMAD.WIDE.U32 R6, R251, c[0x0][0x1f0], R38 ;  /* 0x00007c00fb067a25 */ /* 0x000fe200078e0026 */
[----:B------:R-:W-:-:S03]  /*2ff0*/  IADD3 R38, -R121, 0x10, RZ ;  /* 0x0000001079267810 */ /* 0x000fc60007ffe1ff */
[----:B------:R-:W-:Y:S01]  /*3000*/  IMAD R0, R0, c[0x0][0x1f0], RZ ;  /* 0x00007c0000007a24 */ /* 0x000fe200078e02ff */
[----:B------:R-:W-:Y:S02]  /*3010*/  IADD3 R83, P0, R6, UR20, RZ ;  /* 0x0000001406537c10 */ /* 0x000fe4000ff1e0ff */
[----:B------:R-:W-:Y:S01]  /*3020*/  SEL R6, RZ, 0x10, P5 ;  /* 0x00000010ff067807 */ /* 0x000fe20002800000 */
[----:B------:R-:W-:Y:S01]  /*3030*/  IMAD R0, R251, c[0x0][0x1f4], R0 ;  /* 0x00007d00fb007a24 */ /* 0x000fe200078e0200 */
[----:B------:R-:W-:Y:S02]  /*3040*/  LOP3.LUT R38, R38, 0xf, RZ, 0xc0, !PT ;  /* 0x0000000f26267812 */ /* 0x000fe400078ec0ff */
[----:B------:R-:W-:Y:S02]  /*3050*/  IADD3 R76, -R6, 0x10, RZ ;  /* 0x00000010064c7810 */ /* 0x000fe40007ffe1ff */
[----:B------:R-:W-:Y:S01]  /*3060*/  IADD3.X R0, R7, UR17, R0, P0, !PT ;  /* 0x0000001107007c10 */ /* 0x000fe200087fe400 */
[----:B------:R-:W-:Y:S01]  /*3070*/  IMAD.SHL.U32 R7, R177, 0x2, RZ ;  /* 0x00000002b1077824 */ /* 0x000fe200078e00ff */
[----:B------:R-:W-:-:S02]  /*3080*/  LEA R84, P0, R83, c[0x0][0x1c8], 0x1 ;  /* 0x0000720053547a11 */ /* 0x000fc400078008ff */
[----:B------:R-:W-:Y:S02]  /*3090*/  LOP3.LUT R76, R76, 0xf, RZ, 0xc0, !PT ;  /* 0x0000000f4c4c7812 */ /* 0x000fe400078ec0ff */
[----:B------:R-:W-:Y:S01]  /*30a0*/  LEA.HI.X R83, R83, c[0x0][0x1cc], R0, 0x1, P0 ;  /* 0x0000730053537a11 */ /* 0x000fe200000f0c00 */
[----:B------:R-:W1:Y:S01]  /*30b0*/  SHFL.IDX PT, R86, R84, RZ, 0x181f ;  /* 0x00181fff54567589 */ /* 0x000e6200000e0000 */
[----:B------:R-:W-:-:S03]  /*30c0*/  IMAD.SHL.U32 R0, R173, 0x2, RZ ;  /* 0x00000002ad007824 */ /* 0x000fc600078e00ff */
[----:B------:R-:W-:Y:S04]  /*30d0*/  SHFL.IDX PT, R80, R84, 0x1, 0x181f ;  /* 0x00381f0054507f89 */ /* 0x000fe800000e0000 */
[----:B------:R-:W2:Y:S04]  /*30e0*/  SHFL.IDX PT, R82, R83, RZ, 0x181f ;  /* 0x00181fff53527589 */ /* 0x000ea800000e0000 */
[----:B------:R-:W3:Y:S04]  /*30f0*/  SHFL.IDX PT, R78, R84, 0x2, 0x181f ;  /* 0x00581f00544e7f89 */ /* 0x000ee800000e0000 */
[----:B------:R-:W4:Y:S04]  /*3100*/  SHFL.IDX PT, R81, R83, 0x1, 0x181f ;  /* 0x00381f0053517f89 */ /* 0x000f2800000e0000 */
[----:B------:R5:W4:Y:S04]  /*3110*/  SHFL.IDX PT, R39, R84, 0x3, 0x181f ;  /* 0x00781f0054277f89 */ /* 0x000b2800000e0000 */
[----:B------:R-:W4:Y:S01]  /*3120*/  SHFL.IDX PT, R79, R83, 0x2, 0x181f ;  /* 0x00581f00534f7f89 */ /* 0x000f2200000e0000 */
[----:B-1----:R-:W-:-:S02]  /*3130*/  IADD3 R88, P0, R86, R7, RZ ;  /* 0x0000000756587210 */ /* 0x002fc40007f1e0ff */
[----:B------:R-:W-:Y:S01]  /*3140*/  IADD3 R86, P6, R86, R0, RZ ;  /* 0x0000000056567210 */ /* 0x000fe20007fde0ff */
[----:B------:R1:W1:Y:S02]  /*3150*/  SHFL.IDX PT, R77, R83, 0x3, 0x181f ;  /* 0x00781f00534d7f89 */ /* 0x00026400000e0000 */
[C---:B--2---:R-:W-:Y:S02]  /*3160*/  IMAD.X R89, R82.reuse, 0x1, R37, P0 ;  /* 0x0000000152597824 */ /* 0x044fe400000e0625 */
[----:B------:R-:W-:Y:S01]  /*3170*/  IMAD.X R87, R82, 0x1, R4, P6 ;  /* 0x0000000152577824 */ /* 0x000fe200030e0604 */
[-C--:B---3--:R-:W-:Y:S02]  /*3180*/  IADD3 R82, P6, R78, R7.reuse, RZ ;  /* 0x000000074e527210 */ /* 0x088fe40007fde0ff */
[----:B------:R2:W-:Y:S04]  /*3190*/  LDGSTS.E.BYPASS.LTC128B.128 [R120+0x8100], [R88.64], !P5 ;  /* 0x0810000058787fae */ /* 0x0005e8000e901d4e */
[----:B------:R2:W-:Y:S01]  /*31a0*/  LDGSTS.E.BYPASS.LTC128B.128 [R120+0xc100], [R86.64], !P4 ;  /* 0x0c10000056787fae */ /* 0x0005e2000e101d4e */
[----:B-----5:R-:W-:-:S02]  /*31b0*/  IADD3 R84, P1, R80, R7, RZ ;  /* 0x0000000750547210 */ /* 0x020fc40007f3e0ff */
[----:B------:R-:W-:-:S03]  /*31c0*/  IADD3 R80, P0, R80, R0, RZ ;  /* 0x0000000050507210 */ /* 0x000fc60007f1e0ff */
[C---:B----4-:R-:W-:Y:S02]  /*31d0*/  IMAD.X R85, R81.reuse, 0x1, R37, P1 ;  /* 0x0000000151557824 */ /* 0x050fe400008e0625 */
[----:B------:R-:W-:Y:S01]  /*31e0*/  IMAD.X R81, R81, 0x1, R4, P0 ;  /* 0x0000000151517824 */ /* 0x000fe200000e0604 */
[----:B------:R-:W-:Y:S01]  /*31f0*/  IADD3 R90, P1, P0, R76, R39, R7 ;  /* 0x000000274c5a7210 */ /* 0x000fe2000783e007 */
[C-C-:B-1----:R-:W-:Y:S01]  /*3200*/  IMAD.X R83, R79.reuse, 0x1, R37.reuse, P6 ;  /* 0x000000014f537824 */ /* 0x142fe200030e0625 */
[----:B------:R-:W-:Y:S01]  /*3210*/  IADD3 R78, P6, R78, R0, RZ ;  /* 0x000000004e4e7210 */ /* 0x000fe20007fde0ff */
[----:B------:R2:W-:Y:S01]  /*3220*/  LDGSTS.E.BYPASS.LTC128B.128 [R120+0x9100], [R84.64], !P5 ;  /* 0x0910000054787fae */ /* 0x0005e2000e901d4e */
[----:B------:R-:W-:Y:S02]  /*3230*/  IADD3.X R91, RZ, R77, R37, P1, P0 ;  /* 0x0000004dff5b7210 */ /* 0x000fe40000fe0425 */
[----:B------:R-:W-:Y:S01]  /*3240*/  IADD3 R38, P1, P0, R38, R39, R0 ;  /* 0x0000002726267210 */ /* 0x000fe2000783e000 */
[--C-:B------:R-:W-:Y:S01]  /*3250*/  IMAD.X R79, R79, 0x1, R4.reuse, P6 ;  /* 0x000000014f4f7824 */ /* 0x100fe200030e0604 */
[----:B------:R-:W-:Y:S01]  /*3260*/  ISETP.NE.U32.AND P6, PT, R6, RZ, PT ;  /* 0x000000ff0600720c */ /* 0x000fe20003fc5070 */
[----:B------:R2:W-:Y:S01]  /*3270*/  LDGSTS.E.BYPASS.LTC128B.128 [R120+0xd100], [R80.64], !P4 ;  /* 0x0d10000050787fae */ /* 0x0005e2000e101d4e */
[----:B------:R-:W-:-:S02]  /*3280*/  IADD3.X R39, RZ, R77, R4, P1, P0 ;  /* 0x0000004dff277210 */ /* 0x000fc40000fe0404 */
[----:B------:R-:W-:Y:S01]  /*3290*/  ISETP.NE.U32.AND P0, PT, R121, RZ, PT ;  /* 0x000000ff7900720c */ /* 0x000fe20003f05070 */
[----:B------:R2:W-:Y:S04]  /*32a0*/  LDGSTS.E.BYPASS.LTC128B.128 [R120+0xa100], [R82.64], !P5 ;  /* 0x0a10000052787fae */ /* 0x0005e8000e901d4e */
[----:B------:R2:W-:Y:S04]  /*32b0*/  LDGSTS.E.BYPASS.LTC128B.128 [R120+0xe100], [R78.64], !P4 ;  /* 0x0e1000004e787fae */ /* 0x0005e8000e101d4e */
[----:B------:R2:W-:Y:S04]  /*32c0*/  LDGSTS.E.BYPASS.LTC128B.128.ZFILL [R120+0xb100], [R90.64], P6 ;  /* 0x0b1000005a787fae */ /* 0x0005e8000b141d4e */
[----:B------:R2:W-:Y:S02]  /*32d0*/  LDGSTS.E.BYPASS.LTC128B.128.ZFILL [R120+0xf100], [R38.64], P0 ;  /* 0x0f10000026787fae */ /* 0x0005e40008141d4e */
.L_x_556:
[----:B------:R-:W-:Y:S01]  /*32e0*/  FMUL.FTZ R21, R21, c[0x0][0x320] ;  /* 0x0000c80015157a20 */ /* 0x000fe20000410000 */
[----:B------:R-:W-:Y:S01]  /*32f0*/  PLOP3.LUT P1, PT, PT, PT, UP1, 0x80, 0x0 ;  /* 0x000000000000781c */ /* 0x000fe20003f2f018 */
[----:B------:R-:W-:Y:S01]  /*3300*/  FMUL.FTZ R9, R9, c[0x0][0x320] ;  /* 0x0000c80009097a20 */ /* 0x000fe20000410000 */
[----:B------:R-:W-:Y:S01]  /*3310*/  PLOP3.LUT P0, PT, PT, PT, UP1, 0x80, 0x0 ;  /* 0x000000000000781c */ /* 0x000fe20003f0f018 */
[----:B------:R1:W-:Y:S01]  /*3320*/  MUFU.TANH R37, R21 ;  /* 0x0000001500257308 */ /* 0x0003e20000002400 */
[----:B------:R-:W-:Y:S01]  /*3330*/  FMUL.FTZ R13, R13, c[0x0][0x320] ;  /* 0x0000c8000d0d7a20 */ /* 0x000fe20000410000 */
[----:B------:R-:W-:Y:S01]  /*3340*/  UMOV UR4, 0xffffff80 ;  /* 0xffffff8000047882 */ /* 0x000fe20000000000 */
[----:B------:R-:W-:Y:S01]  /*3350*/  FMUL.FTZ R158, R18, c[0x0][0x320] ;  /* 0x0000c800129e7a20 */ /* 0x000fe20000410000 */
[----:B------:R-:W-:Y:S01]  /*3360*/  SHF.R.S32.HI R18, RZ, 0x1f, R117 ;  /* 0x0000001fff127819 */ /* 0x000fe20000011475 */
[----:B--2---:R-:W-:Y:S01]  /*3370*/  FMUL.FTZ R38, R28, c[0x0][0x320] ;  /* 0x0000c8001c267a20 */ /* 0x004fe20000410000 */
[----:B------:R-:W-:Y:S01]  /*3380*/  UIMAD UR4, UR7, UR4, 0x81 ;  /* 0x00000081070474a4 */ /* 0x000fe2000f8e0204 */
[----:B------:R-:W-:Y:S01]  /*3390*/  FMUL.FTZ R22, R22, c[0x0][0x320] ;  /* 0x0000c80016167a20 */ /* 0x000fe20000410000 */
[----:B------:R2:W-:Y:S01]  /*33a0*/  MUFU.TANH R135, R9 ;  /* 0x0000000900877308 */ /* 0x0005e20000002400 */
[----:B------:R-:W-:Y:S01]  /*33b0*/  FMUL.FTZ R146, R19, c[0x0][0x320] ;  /* 0x0000c80013927a20 */ /* 0x000fe20000410000 */
[----:B------:R-:W0:Y:S01]  /*33c0*/  LDGDEPBAR ;  /* 0x00000000000079af */ /* 0x000e220000000000 */
[----:B------:R-:W-:-:S02]  /*33d0*/  FMUL.FTZ R27, R27, c[0x0][0x320] ;  /* 0x0000c8001b1b7a20 */ /* 0x000fc40000410000 */
[----:B------:R-:W-:Y:S02]  /*33e0*/  FMUL.FTZ R0, R40, c[0x0][0x320] ;  /* 0x0000c80028007a20 */ /* 0x000fe40000410000 */
[----:B------:R-:W-:Y:S01]  /*33f0*/  FMUL.FTZ R20, R20, c[0x0][0x320] ;  /* 0x0000c80014147a20 */ /* 0x000fe20000410000 */
[----:B-1----:R-:W-:Y:S01]  /*3400*/  LEA.HI R21, R119, R116, RZ, 0x2 ;  /* 0x0000007477157211 */ /* 0x002fe200078f10ff */
[----:B------:R1:W-:Y:S01]  /*3410*/  MUFU.TANH R28, R13 ;  /* 0x0000000d001c7308 */ /* 0x0003e20000002400 */
[----:B------:R-:W-:Y:S02]  /*3420*/  FMUL.FTZ R4, R41, c[0x0][0x320] ;  /* 0x0000c80029047a20 */ /* 0x000fe40000410000 */
[----:B------:R-:W-:Y:S01]  /*3430*/  LOP3.LUT R21, R21, 0xfffffffc, RZ, 0xc0, !PT ;  /* 0xfffffffc15157812 */ /* 0x000fe200078ec0ff */
[----:B------:R-:W-:Y:S02]  /*3440*/  FMUL.FTZ R7, R33, c[0x0][0x320] ;  /* 0x0000c80021077a20 */ /* 0x000fe40000410000 */
[----:B------:R-:W-:Y:S01]  /*3450*/  FMUL.FTZ R6, R32, c[0x0][0x320] ;  /* 0x0000c80020067a20 */ /* 0x000fe20000410000 */
[----:B--2---:R-:W-:Y:S01]  /*3460*/  LOP3.LUT R9, R118, 0xffffffe0, RZ, 0xc0, !PT ;  /* 0xffffffe076097812 */ /* 0x004fe200078ec0ff */
[----:B------:R2:W-:Y:S01]  /*3470*/  MUFU.TANH R142, R22 ;  /* 0x00000016008e7308 */ /* 0x0005e20000002400 */
[----:B------:R-:W-:-:S02]  /*3480*/  FMUL.FTZ R33, R29, c[0x0][0x320] ;  /* 0x0000c8001d217a20 */ /* 0x000fc40000410000 */
[----:B------:R-:W-:Y:S02]  /*3490*/  FMUL.FTZ R12, R12, c[0x0][0x320] ;  /* 0x0000c8000c0c7a20 */ /* 0x000fe40000410000 */
[C---:B------:R-:W-:Y:S02]  /*34a0*/  IMAD.IADD R9, R116.reuse, 0x1, -R9 ;  /* 0x0000000174097824 */ /* 0x040fe400078e0a09 */
[----:B------:R-:W-:Y:S01]  /*34b0*/  IMAD.IADD R116, R116, 0x1, -R21 ;  /* 0x0000000174747824 */ /* 0x000fe200078e0a15 */
[----:B-1----:R-:W-:Y:S01]  /*34c0*/  LEA.HI R13, R18, R117, RZ, 0x3 ;  /* 0x00000075120d7211 */ /* 0x002fe200078f18ff */
[----:B------:R1:W-:Y:S01]  /*34d0*/  MUFU.TANH R180, R27 ;  /* 0x0000001b00b47308 */ /* 0x0003e20000002400 */
[----:B------:R-:W-:Y:S01]  /*34e0*/  SHF.R.S32.HI R18, RZ, 0x1f, R9 ;  /* 0x0000001fff127819 */ /* 0x000fe20000011409 */
[----:B------:R-:W-:Y:S02]  /*34f0*/  FMUL.FTZ R150, R10, c[0x0][0x320] ;  /* 0x0000c8000a967a20 */ /* 0x000fe40000410000 */
[----:B------:R-:W-:Y:S01]  /*3500*/  FMUL.FTZ R39, R24, c[0x0][0x320] ;  /* 0x0000c80018277a20 */ /* 0x000fe20000410000 */
[----:B------:R-:W-:Y:S01]  /*3510*/  LEA.HI R18, R18, R9, RZ, 0x2 ;  /* 0x0000000912127211 */ /* 0x000fe200078f10ff */
[----:B------:R-:W-:Y:S01]  /*3520*/  FMUL.FTZ R24, R25, c[0x0][0x320] ;  /* 0x0000c80019187a20 */ /* 0x000fe20000410000 */
[----:B--2---:R-:W-:Y:S01]  /*3530*/  LOP3.LUT R22, R13, 0xffffff8, RZ, 0xc0, !PT ;  /* 0x0ffffff80d167812 */ /* 0x004fe200078ec0ff */
[----:B------:R-:W2:Y:S01]  /*3540*/  MUFU.TANH R0, R0 ;  /* 0x0000000000007308 */ /* 0x000ea20000002400 */
[----:B------:R-:W-:Y:S01]  /*3550*/  LEA.HI R13, R116, R116, RZ, 0x1 ;  /* 0x00000074740d7211 */ /* 0x000fe200078f08ff */
[----:B------:R-:W-:Y:S01]  /*3560*/  FMUL.FTZ R16, R16, c[0x0][0x320] ;  /* 0x0000c80010107a20 */ /* 0x000fe20000410000 */
[C---:B------:R-:W-:Y:S01]  /*3570*/  LEA.HI.SX32 R21, R18.reuse, UR10, 0x1e ;  /* 0x0000000a12157c11 */ /* 0x040fe2000f8ff2ff */
[----:B------:R-:W-:Y:S01]  /*3580*/  IMAD.IADD R22, R117, 0x1, -R22 ;  /* 0x0000000175167824 */ /* 0x000fe200078e0a16 */
[----:B------:R-:W-:Y:S01]  /*3590*/  LOP3.LUT R13, R13, 0x1ffffffe, RZ, 0xc0, !PT ;  /* 0x1ffffffe0d0d7812 */ /* 0x000fe200078ec0ff */
[----:B------:R-:W-:Y:S01]  /*35a0*/  FMUL.FTZ R17, R17, c[0x0][0x320] ;  /* 0x0000c80011117a20 */ /* 0x000fe20000410000 */
[----:B------:R-:W-:Y:S01]  /*35b0*/  LOP3.LUT R18, R18, 0x7ffffffc, RZ, 0xc0, !PT ;  /* 0x7ffffffc12127812 */ /* 0x000fe200078ec0ff */
[----:B------:R-:W-:Y:S01]  /*35c0*/  IMAD R21, R22, 0x10, R21 ;  /* 0x0000001016157824 */ /* 0x000fe200078e0215 */
[----:B------:R3:W-:Y:S01]  /*35d0*/  MUFU.TANH R29, R20 ;  /* 0x00000014001d7308 */ /* 0x0007e20000002400 */
[----:B------:R-:W-:-:S02]  /*35e0*/  IMAD.IADD R116, R116, 0x1, -R13 ;  /* 0x0000000174747824 */ /* 0x000fc400078e0a0d */
[----:B-1----:R-:W-:Y:S02]  /*35f0*/  FMUL.FTZ R27, R14, c[0x0][0x320] ;  /* 0x0000c8000e1b7a20 */ /* 0x002fe40000410000 */
[----:B------:R-:W-:Y:S02]  /*3600*/  IMAD R179, R116, 0x8, R21 ;  /* 0x0000000874b37824 */ /* 0x000fe400078e0215 */
[----:B------:R-:W-:Y:S01]  /*3610*/  IMAD.IADD R18, R9, 0x1, -R18 ;  /* 0x0000000109127824 */ /* 0x000fe200078e0a12 */
[----:B------:R-:W1:Y:S01]  /*3620*/  MUFU.TANH R4, R4 ;  /* 0x0000000400047308 */ /* 0x000e620000002400 */
[----:B------:R-:W-:Y:S01]  /*3630*/  @P1 IMAD.HI.U32 R13, R179, c[0x0][0x2c8], RZ ;  /* 0x0000b200b30d1a27 */ /* 0x000fe200078e00ff */
[----:B------:R-:W-:Y:S03]  /*3640*/  STL [R1+0x34], R179 ;  /* 0x000034b301007387 */ /* 0x000fe60000100800 */
[----:B------:R-:W-:Y:S01]  /*3650*/  IMAD.MOV.U32 R19, RZ, RZ, R179 ;  /* 0x000000ffff137224 */ /* 0x000fe200078e00b3 */
[----:B------:R-:W-:Y:S01]  /*3660*/  @P0 SHF.R.U32.HI R19, RZ, c[0x0][0x2cc], R13 ;  /* 0x0000b300ff130a19 */ /* 0x000fe2000001160d */
[----:B------:R-:W-:Y:S01]  /*3670*/  IMAD.U32 R9, RZ, RZ, UR4 ;  /* 0x00000004ff097e24 */ /* 0x000fe2000f8e00ff */
[----:B------:R-:W4:Y:S01]  /*3680*/  MUFU.TANH R6, R6 ;  /* 0x0000000600067308 */ /* 0x000f220000002400 */
[----:B------:R-:W-:Y:S01]  /*3690*/  IMAD.SHL.U32 R76, R18, 0x2, RZ ;  /* 0x00000002124c7824 */ /* 0x000fe200078e00ff */
[----:B------:R-:W-:Y:S01]  /*36a0*/  ULDC.64 UR4, c[0x0][0x2c8] ;  /* 0x0000b20000047ab9 */ /* 0x000fe20000000a00 */
[----:B------:R-:W5:Y:S01]  /*36b0*/  SHFL.IDX PT, R14, R19, RZ, 0x1c1f ;  /* 0x001c1fff130e7589 */ /* 0x000f6200000e0000 */
[----:B---3--:R-:W-:-:S02]  /*36c0*/  FMUL.FTZ R20, R30, c[0x0][0x320] ;  /* 0x0000c8001e147a20 */ /* 0x008fc40000410000 */
[C---:B------:R-:W-:Y:S01]  /*36d0*/  IADD3 R9, -R76.reuse, UR8, R9 ;  /* 0x000000084c097c10 */ /* 0x040fe2000fffe109 */
[----:B------:R-:W3:Y:S01]  /*36e0*/  SHFL.IDX PT, R13, R19, 0x1, 0x1c1f ;  /* 0x003c1f00130d7f89 */ /* 0x000ee200000e0000 */
[----:B------:R-:W-:Y:S01]  /*36f0*/  FMUL.FTZ R30, R15, c[0x0][0x320] ;  /* 0x0000c8000f1e7a20 */ /* 0x000fe20000410000 */
[----:B------:R-:W-:Y:S01]  /*3700*/  IADD3 R22, -R76, UR22, RZ ;  /* 0x000000164c167c10 */ /* 0x000fe2000fffe1ff */
[----:B------:R-:W1:Y:S01]  /*3710*/  MUFU.TANH R7, R7 ;  /* 0x0000000700077308 */ /* 0x000e620000002400 */
[----:B------:R-:W-:Y:S01]  /*3720*/  IADD3 R9, R9, -UR12, RZ ;  /* 0x8000000c09097c10 */ /* 0x000fe2000fffe0ff */
[----:B------:R-:W-:Y:S01]  /*3730*/  FMUL.FTZ R8, R8, c[0x0][0x320] ;  /* 0x0000c80008087a20 */ /* 0x000fe20000410000 */
[----:B------:R-:W-:Y:S01]  /*3740*/  STL [R1+0x38], R76 ;  /* 0x0000384c01007387 */ /* 0x000fe20000100800 */
[----:B------:R-:W-:Y:S01]  /*3750*/  FMUL.FTZ R68, R68, c[0x0][0x320] ;  /* 0x0000c80044447a20 */ /* 0x000fe20000410000 */
[----:B------:R-:W1:Y:S01]  /*3760*/  @UP1 S2UR UR22, SR_CTAID.X ;  /* 0x00000000001619c3 */ /* 0x000e620000002500 */
[----:B------:R-:W-:-:S02]  /*3770*/  FMUL.FTZ R69, R69, c[0x0][0x320] ;  /* 0x0000c80045457a20 */ /* 0x000fc40000410000 */
[----:B------:R-:W1:Y:S01]  /*3780*/  MUFU.TANH R38, R38 ;  /* 0x0000002600267308 */ /* 0x000e620000002400 */
[----:B------:R-:W-:Y:S02]  /*3790*/  FMUL.FTZ R64, R64, c[0x0][0x320] ;  /* 0x0000c80040407a20 */ /* 0x000fe40000410000 */
[----:B------:R-:W-:Y:S02]  /*37a0*/  FMUL.FTZ R65, R65, c[0x0][0x320] ;  /* 0x0000c80041417a20 */ /* 0x000fe40000410000 */
[----:B------:R-:W-:Y:S02]  /*37b0*/  FMUL.FTZ R25, R31, c[0x0][0x320] ;  /* 0x0000c8001f197a20 */ /* 0x000fe40000410000 */
[----:B------:R-:W-:Y:S01]  /*37c0*/  FMUL.FTZ R60, R60, c[0x0][0x320] ;  /* 0x0000c8003c3c7a20 */ /* 0x000fe20000410000 */
[----:B------:R-:W1:Y:S01]  /*37d0*/  MUFU.TANH R33, R33 ;  /* 0x0000002100217308 */ /* 0x000e620000002400 */
[----:B-----5:R-:W-:Y:S02]  /*37e0*/  IMAD.IADD R15, R9, 0x1, R14 ;  /* 0x00000001090f7824 */ /* 0x020fe400078e020e */
[----:B------:R-:W-:-:S02]  /*37f0*/  FMUL.FTZ R14, R11, c[0x0][0x320] ;  /* 0x0000c8000b0e7a20 */ /* 0x000fc40000410000 */
[----:B---3--:R-:W-:Y:S01]  /*3800*/  IMAD.IADD R13, R9, 0x1, R13 ;  /* 0x00000001090d7824 */ /* 0x008fe200078e020d */
[----:B------:R-:W-:Y:S01]  /*3810*/  IMNMX R10, R22, R15, PT ;  /* 0x0000000f160a7217 */ /* 0x000fe20003800200 */
[----:B------:R-:W-:Y:S01]  /*3820*/  FMUL.FTZ R61, R61, c[0x0][0x320] ;  /* 0x0000c8003d3d7a20 */ /* 0x000fe20000410000 */
[----:B------:R3:W5:Y:S01]  /*3830*/  MUFU.TANH R32, R12 ;  /* 0x0000000c00207308 */ /* 0x0007620000002400 */
[----:B------:R-:W-:Y:S01]  /*3840*/  FMUL.FTZ R56, R56, c[0x0][0x320] ;  /* 0x0000c80038387a20 */ /* 0x000fe20000410000 */
[C---:B------:R-:W-:Y:S01]  /*3850*/  ISETP.GT.AND P1, PT, R10.reuse, RZ, PT ;  /* 0x000000ff0a00720c */ /* 0x040fe20003f24270 */
[----:B------:R-:W-:Y:S01]  /*3860*/  FMUL.FTZ R57, R57, c[0x0][0x320] ;  /* 0x0000c80039397a20 */ /* 0x000fe20000410000 */
[----:B------:R-:W-:Y:S01]  /*3870*/  ISETP.GT.AND P0, PT, R10, 0x1, PT ;  /* 0x000000010a00780c */ /* 0x000fe20003f04270 */
[----:B------:R-:W-:Y:S01]  /*3880*/  FMUL.FTZ R52, R52, c[0x0][0x320] ;  /* 0x0000c80034347a20 */ /* 0x000fe20000410000 */
[----:B--2---:R-:W-:Y:S01]  /*3890*/  FSEL R18, R0, -INF , P1 ;  /* 0xff80000000127808 */ /* 0x004fe20000800000 */
[----:B------:R-:W-:Y:S01]  /*38a0*/  FMUL.FTZ R53, R53, c[0x0][0x320] ;  /* 0x0000c80035357a20 */ /* 0x000fe20000410000 */
[----:B------:R-:W2:Y:S01]  /*38b0*/  MUFU.TANH R39, R39 ;  /* 0x0000002700277308 */ /* 0x000ea20000002400 */
[----:B------:R-:W-:Y:S01]  /*38c0*/  ISETP.GT.AND P6, PT, R10, 0x8, PT ;  /* 0x000000080a00780c */ /* 0x000fe20003fc4270 */
[----:B------:R-:W-:Y:S01]  /*38d0*/  FMUL.FTZ R48, R48, c[0x0][0x320] ;  /* 0x0000c80030307a20 */ /* 0x000fe20000410000 */
[----:B------:R-:W-:Y:S01]  /*38e0*/  ISETP.GT.AND P1, PT, R10, 0x9, PT ;  /* 0x000000090a00780c */ /* 0x000fe20003f24270 */
[----:B------:R-:W-:Y:S01]  /*38f0*/  FMUL.FTZ R49, R49, c[0x0][0x320] ;  /* 0x0000c80031317a20 */ /* 0x000fe20000410000 */
[----:B-1----:R-:W-:Y:S01]  /*3900*/  FSEL R21, R4, -INF , P0 ;  /* 0xff80000004157808 */ /* 0x002fe20000000000 */
[----:B------:R-:W-:Y:S01]  /*3910*/  FMUL.FTZ R45, R45, c[0x0][0x320] ;  /* 0x0000c8002d2d7a20 */ /* 0x000fe20000410000 */
[----:B------:R-:W-:Y:S01]  /*3920*/  ISETP.GT.AND P0, PT, R10, 0x10, PT ;  /* 0x000000100a00780c */ /* 0x000fe20003f04270 */
[----:B------:R-:W1:Y:S01]  /*3930*/  MUFU.TANH R24, R24 ;  /* 0x0000001800187308 */ /* 0x000e620000002400 */
[----:B----4-:R-:W-:Y:S01]  /*3940*/  FSEL R19, R6, -INF , P6 ;  /* 0xff80000006137808 */ /* 0x010fe20003000000 */
[----:B---3--:R-:W-:Y:S01]  /*3950*/  FMUL.FTZ R12, R72, c[0x0][0x320] ;  /* 0x0000c800480c7a20 */ /* 0x008fe20000410000 */
[----:B------:R-:W-:Y:S01]  /*3960*/  FSEL R15, R7, -INF , P1 ;  /* 0xff800000070f7808 */ /* 0x000fe20000800000 */
[----:B------:R-:W-:Y:S01]  /*3970*/  FMUL.FTZ R140, R23, c[0x0][0x320] ;  /* 0x0000c800178c7a20 */ /* 0x000fe20000410000 */
[----:B------:R-:W-:Y:S01]  /*3980*/  ISETP.GT.AND P6, PT, R10, 0x11, PT ;  /* 0x000000110a00780c */ /* 0x000fe20003fc4270 */
[----:B------:R-:W-:Y:S01]  /*3990*/  FMUL.FTZ R26, R26, c[0x0][0x320] ;  /* 0x0000c8001a1a7a20 */ /* 0x000fe20000410000 */
[----:B------:R-:W-:Y:S01]  /*39a0*/  ISETP.GT.AND P1, PT, R10, 0x18, PT ;  /* 0x000000180a00780c */ /* 0x000fe20003f24270 */
[----:B------:R3:W4:Y:S01]  /*39b0*/  MUFU.TANH R133, R16 ;  /* 0x0000001000857308 */ /* 0x0007220000002400 */
[----:B------:R-:W-:Y:S01]  /*39c0*/  IMNMX R22, R22, R13, PT ;  /* 0x0000000d16167217 */ /* 0x000fe20003800200 */
[----:B------:R-:W-:Y:S01]  /*39d0*/  FMUL.FTZ R23, R34, c[0x0][0x320] ;  /* 0x0000c80022177a20 */ /* 0x000fe20000410000 */
[----:B------:R-:W-:Y:S01]  /*39e0*/  FSEL R13, R38, -INF , P0 ;  /* 0xff800000260d7808 */ /* 0x000fe20000000000 */
[----:B------:R-:W-:Y:S01]  /*39f0*/  FMUL.FTZ R67, R67, c[0x0][0x320] ;  /* 0x0000c80043437a20 */ /* 0x000fe20000410000 */
[----:B------:R-:W-:Y:S01]  /*3a00*/  ISETP.GT.AND P0, PT, R10, 0x19, PT ;  /* 0x000000190a00780c */ /* 0x000fe20003f04270 */
[----:B------:R-:W-:Y:S01]  /*3a10*/  FMUL.FTZ R63, R63, c[0x0][0x320] ;  /* 0x0000c8003f3f7a20 */ /* 0x000fe20000410000 */
[----:B------:R-:W-:Y:S01]  /*3a20*/  FSEL R11, R33, -INF , P6 ;  /* 0xff800000210b7808 */ /* 0x000fe20003000000 */
[----:B------:R4:W4:Y:S01]  /*3a30*/  MUFU.TANH R143, R17 ;  /* 0x00000011008f7308 */ /* 0x0009220000002400 */
[----:B-----5:R-:W-:Y:S01]  /*3a40*/  FSEL R7, R32, -INF , P1 ;  /* 0xff80000020077808 */ /* 0x020fe20000800000 */
[----:B------:R-:W-:Y:S01]  /*3a50*/  FMUL.FTZ R70, R70, c[0x0][0x320] ;  /* 0x0000c80046467a20 */ /* 0x000fe20000410000 */
[C---:B------:R-:W-:Y:S01]  /*3a60*/  ISETP.GT.AND P6, PT, R10.reuse, 0x20, PT ;  /* 0x000000200a00780c */ /* 0x040fe20003fc4270 */
[----:B------:R-:W-:Y:S01]  /*3a70*/  FMUL.FTZ R71, R71, c[0x0][0x320] ;  /* 0x0000c80047477a20 */ /* 0x000fe20000410000 */
[----:B------:R-:W-:Y:S01]  /*3a80*/  ISETP.GT.AND P1, PT, R10, 0x21, PT ;  /* 0x000000210a00780c */ /* 0x000fe20003f24270 */
[----:B------:R-:W-:Y:S01]  /*3a90*/  FMUL.FTZ R66, R66, c[0x0][0x320] ;  /* 0x0000c80042427a20 */ /* 0x000fe20000410000 */
[----:B------:R-:W-:Y:S01]  /*3aa0*/  FSEL R9, R28, -INF , P0 ;  /* 0xff8000001c097808 */ /* 0x000fe20000000000 */
[----:B------:R5:W5:Y:S01]  /*3ab0*/  MUFU.TANH R141, R8 ;  /* 0x00000008008d7308 */ /* 0x000b620000002400 */
[----:B------:R-:W-:Y:S01]  /*3ac0*/  ISETP.GT.AND P0, PT, R10, 0x28, PT ;  /* 0x000000280a00780c */ /* 0x000fe20003f04270 */
[----:B---3--:R-:W-:Y:S01]  /*3ad0*/  FMUL.FTZ R16, R44, c[0x0][0x320] ;  /* 0x0000c8002c107a20 */ /* 0x008fe20000410000 */
[----:B--2---:R-:W-:Y:S01]  /*3ae0*/  FSEL R39, R39, -INF , P6 ;  /* 0xff80000027277808 */ /* 0x004fe20003000000 */
[----:B------:R-:W-:Y:S01]  /*3af0*/  FMUL.FTZ R62, R62, c[0x0][0x320] ;  /* 0x0000c8003e3e7a20 */ /* 0x000fe20000410000 */
[----:B-1----:R-:W-:Y:S01]  /*3b00*/  FSEL R31, R24, -INF , P1 ;  /* 0xff800000181f7808 */ /* 0x002fe20000800000 */
[----:B------:R-:W-:Y:S01]  /*3b10*/  FMUL.FTZ R58, R58, c[0x0][0x320] ;  /* 0x0000c8003a3a7a20 */ /* 0x000fe20000410000 */
[C---:B------:R-:W-:Y:S01]  /*3b20*/  ISETP.GT.AND P6, PT, R10.reuse, 0x29, PT ;  /* 0x000000290a00780c */ /* 0x040fe20003fc4270 */
[----:B------:R-:W1:Y:S01]  /*3b30*/  MUFU.TANH R153, R68 ;  /* 0x0000004400997308 */ /* 0x000e620000002400 */
[C---:B------:R-:W-:Y:S01]  /*3b40*/  ISETP.GT.AND P1, PT, R10.reuse, 0x30, PT ;  /* 0x000000300a00780c */ /* 0x040fe20003f24270 */
[----:B----4-:R-:W-:Y:S01]  /*3b50*/  FMUL.FTZ R17, R43, c[0x0][0x320] ;  /* 0x0000c8002b117a20 */ /* 0x010fe20000410000 */
[----:B------:R-:W-:Y:S01]  /*3b60*/  FSEL R29, R29, -INF , P0 ;  /* 0xff8000001d1d7808 */ /* 0x000fe20000000000 */
[----:B------:R-:W-:Y:S01]  /*3b70*/  FMUL.FTZ R59, R59, c[0x0][0x320] ;  /* 0x0000c8003b3b7a20 */ /* 0x000fe20000410000 */
[----:B------:R-:W-:Y:S01]  /*3b80*/  ISETP.GT.AND P0, PT, R10, 0x31, PT ;  /* 0x000000310a00780c */ /* 0x000fe20003f04270 */
[----:B------:R-:W-:Y:S01]  /*3b90*/  FMUL.FTZ R54, R54, c[0x0][0x320] ;  /* 0x0000c80036367a20 */ /* 0x000fe20000410000 */
[----:B------:R-:W-:Y:S01]  /*3ba0*/  FSEL R37, R37, -INF , P6 ;  /* 0xff80000025257808 */ /* 0x000fe20003000000 */
[----:B------:R-:W2:Y:S01]  /*3bb0*/  MUFU.TANH R159, R69 ;  /* 0x00000045009f7308 */ /* 0x000ea20000002400 */
[----:B------:R-:W-:Y:S01]  /*3bc0*/  FSEL R133, R133, -INF , P1 ;  /* 0xff80000085857808 */ /* 0x000fe20000800000 */
[----:B-----5:R-:W-:Y:S01]  /*3bd0*/  FMUL.FTZ R8, R42, c[0x0][0x320] ;  /* 0x0000c8002a087a20 */ /* 0x020fe20000410000 */
[C---:B------:R-:W-:Y:S01]  /*3be0*/  ISETP.GT.AND P6, PT, R10.reuse, 0x38, PT ;  /* 0x000000380a00780c */ /* 0x040fe20003fc4270 */
[----:B------:R-:W-:Y:S01]  /*3bf0*/  FMUL.FTZ R55, R55, c[0x0][0x320] ;  /* 0x0000c80037377a20 */ /* 0x000fe20000410000 */
[----:B------:R-:W-:Y:S01]  /*3c00*/  ISETP.GT.AND P1, PT, R10, 0x39, PT ;  /* 0x000000390a00780c */ /* 0x000fe20003f24270 */
[----:B------:R-:W-:Y:S01]  /*3c10*/  FMUL.FTZ R50, R50, c[0x0][0x320] ;  /* 0x0000c80032327a20 */ /* 0x000fe20000410000 */
[----:B------:R-:W-:Y:S01]  /*3c20*/  FSEL R143, R143, -INF , P0 ;  /* 0xff8000008f8f7808 */ /* 0x000fe20000000000 */
[----:B------:R-:W3:Y:S01]  /*3c30*/  MUFU.TANH R157, R64 ;  /* 0x00000040009d7308 */ /* 0x000ee20000002400 */
[----:B------:R-:W-:Y:S01]  /*3c40*/  ISETP.GT.AND P0, PT, R10, 0x40, PT ;  /* 0x000000400a00780c */ /* 0x000fe20003f04270 */
[----:B------:R-:W-:Y:S01]  /*3c50*/  FMUL.FTZ R51, R51, c[0x0][0x320] ;  /* 0x0000c80033337a20 */ /* 0x000fe20000410000 */
[----:B------:R-:W-:Y:S01]  /*3c60*/  FSEL R141, R141, -INF , P6 ;  /* 0xff8000008d8d7808 */ /* 0x000fe20003000000 */
[----:B------:R-:W-:Y:S01]  /*3c70*/  FMUL.FTZ R46, R46, c[0x0][0x320] ;  /* 0x0000c8002e2e7a20 */ /* 0x000fe20000410000 */
[----:B------:R-:W-:Y:S01]  /*3c80*/  FSEL R135, R135, -INF , P1 ;  /* 0xff80000087877808 */ /* 0x000fe20000800000 */
[----:B------:R-:W-:Y:S01]  /*3c90*/  FMUL.FTZ R47, R47, c[0x0][0x320] ;  /* 0x0000c8002f2f7a20 */ /* 0x000fe20000410000 */
[C---:B------:R-:W-:Y:S01]  /*3ca0*/  ISETP.GT.AND P6, PT, R10.reuse, 0x41, PT ;  /* 0x000000410a00780c */ /* 0x040fe20003fc4270 */
[----:B------:R-:W4:Y:S01]  /*3cb0*/  MUFU.TANH R155, R65 ;  /* 0x00000041009b7308 */ /* 0x000f220000002400 */
[----:B------:R-:W-:Y:S01]  /*3cc0*/  ISETP.GT.AND P1, PT, R10, 0x48, PT ;  /* 0x000000480a00780c */ /* 0x000fe20003f24270 */
[----:B------:R-:W-:Y:S01]  /*3cd0*/  FMUL.FTZ R75, R75, c[0x0][0x320] ;  /* 0x0000c8004b4b7a20 */ /* 0x000fe20000410000 */
[----:B-1----:R-:W-:Y:S01]  /*3ce0*/  FSEL R153, R153, -INF , P0 ;  /* 0xff80000099997808 */ /* 0x002fe20000000000 */
[----:B------:R-:W-:Y:S01]  /*3cf0*/  IMAD.SHL.U32 R248, R2, 0x2, RZ ;  /* 0x0000000202f87824 */ /* 0x000fe200078e00ff */
[C---:B------:R-:W-:Y:S01]  /*3d00*/  ISETP.GT.AND P0, PT, R10.reuse, 0x49, PT ;  /* 0x000000490a00780c */ /* 0x040fe20003f04270 */
[----:B------:R-:W-:Y:S01]  /*3d10*/  @UP1 USHF.L.U32 UR22, UR22, 0x7, URZ ;  /* 0x0000000716161899 */ /* 0x000fe2000800063f */
[----:B--2---:R-:W-:Y:S01]  /*3d20*/  FSEL R159, R159, -INF , P6 ;  /* 0xff8000009f9f7808 */ /* 0x004fe20003000000 */
[----:B------:R-:W1:Y:S01]  /*3d30*/  MUFU.TANH R167, R60 ;  /* 0x0000003c00a77308 */ /* 0x000e620000002400 */
[----:B---3--:R-:W-:Y:S01]  /*3d40*/  FSEL R157, R157, -INF , P1 ;  /* 0xff8000009d9d7808 */ /* 0x008fe20000800000 */
[----:B------:R-:W-:Y:S01]  /*3d50*/  IMAD R246, R5, 0x2, R248 ;  /* 0x0000000205f67824 */ /* 0x000fe200078e02f8 */
[C---:B------:R-:W-:Y:S01]  /*3d60*/  ISETP.GT.AND P6, PT, R10.reuse, 0x50, PT ;  /* 0x000000500a00780c */ /* 0x040fe20003fc4270 */
[----:B------:R-:W-:Y:S01]  /*3d70*/  LDSM.16.MT88.4 R92, [R248+0x4100] ;  /* 0x00410000f85c783b */ /* 0x000fe20000004200 */
[----:B------:R-:W-:Y:S01]  /*3d80*/  ISETP.GT.AND P1, PT, R10, 0x51, PT ;  /* 0x000000510a00780c */ /* 0x000fe20003f24270 */
[----:B------:R-:W-:Y:S01]  /*3d90*/  IMAD R244, R3, 0x2, R246 ;  /* 0x0000000203f47824 */ /* 0x000fe200078e02f6 */
[----:B------:R-:W-:Y:S01]  /*3da0*/  FMNMX.FTZ R0, R18, R21, !PT ;  /* 0x0000001512007209 */ /* 0x000fe20007810000 */
[----:B------:R2:W3:Y:S01]  /*3db0*/  MUFU.TANH R165, R61 ;  /* 0x0000003d00a57308 */ /* 0x0004e20000002400 */
[----:B----4-:R-:W-:Y:S01]  /*3dc0*/  FSEL R155, R155, -INF , P0 ;  /* 0xff8000009b9b7808 */ /* 0x010fe20000000000 */
[----:B------:R-:W-:Y:S01]  /*3dd0*/  IMAD R245, R3, 0x2, R248 ;  /* 0x0000000203f57824 */ /* 0x000fe200078e02f8 */
[----:B------:R-:W-:Y:S01]  /*3de0*/  ISETP.GT.AND P0, PT, R10, 0x58, PT ;  /* 0x000000580a00780c */ /* 0x000fe20003f04270 */
[----:B------:R-:W-:Y:S01]  /*3df0*/  LDSM.16.MT88.4 R100, [R244+0x100] ;  /* 0x00010000f464783b */ /* 0x000fe20000004200 */
[----:B------:R-:W-:Y:S01]  /*3e00*/  FMNMX.FTZ R0, R19, R0, !PT ;  /* 0x0000000013007209 */ /* 0x000fe20007810000 */
[----:B------:R-:W-:-:S02]  /*3e10*/  UIMAD.WIDE.U32 UR22, UR22, UR4, URZ ;  /* 0x00000004161672a5 */ /* 0x000fc4000f8e003f */
[----:B------:R-:W4:Y:S01]  /*3e20*/  MUFU.TANH R163, R56 ;  /* 0x0000003800a37308 */ /* 0x000f220000002400 */
[----:B-1----:R-:W-:Y:S01]  /*3e30*/  FSEL R167, R167, -INF , P6 ;  /* 0xff800000a7a77808 */ /* 0x002fe20003000000 */
[----:B------:R-:W-:Y:S01]  /*3e40*/  LDSM.16.MT88.4 R124, [R248+0x100] ;  /* 0x00010000f87c783b */ /* 0x000fe20000004200 */
[C---:B------:R-:W-:Y:S01]  /*3e50*/  ISETP.GT.AND P6, PT, R10.reuse, 0x59, PT ;  /* 0x000000590a00780c */ /* 0x040fe20003fc4270 */
[----:B------:R-:W-:Y:S01]  /*3e60*/  @UP1 USHF.R.U32.HI UR10, URZ, UR5, UR23 ;  /* 0x000000053f0a1299 */ /* 0x000fe20008011617 */
[----:B------:R-:W-:Y:S01]  /*3e70*/  FMNMX.FTZ R0, R15, R0, !PT ;  /* 0x000000000f007209 */ /* 0x000fe20007810000 */
[----:B------:R-:W-:Y:S02]  /*3e80*/  LDSM.16.MT88.4 R116, [R246+0x100] ;  /* 0x00010000f674783b */ /* 0x000fe40000004200 */
[----:B------:R-:W1:Y:S01]  /*3e90*/  MUFU.TANH R161, R57 ;  /* 0x0000003900a17308 */ /* 0x000e620000002400 */
[----:B--2---:R-:W-:Y:S01]  /*3ea0*/  FMUL.FTZ R61, R73, c[0x0][0x320] ;  /* 0x0000c800493d7a20 */ /* 0x004fe20000410000 */
[----:B---3--:R-:W-:Y:S01]  /*3eb0*/  FSEL R165, R165, -INF , P1 ;  /* 0xff800000a5a57808 */ /* 0x008fe20000800000 */
[----:B------:R-:W-:Y:S01]  /*3ec0*/  LDSM.16.MT88.4 R108, [R245+0x100] ;  /* 0x00010000f56c783b */ /* 0x000fe20000004200 */
[C---:B------:R-:W-:Y:S01]  /*3ed0*/  ISETP.GT.AND P1, PT, R10.reuse, 0x60, PT ;  /* 0x000000600a00780c */ /* 0x040fe20003f24270 */
[----:B------:R-:W-:Y:S01]  /*3ee0*/  UIADD3 UR10, UR10, UR8, -UR12 ;  /* 0x000000080a0a7290 */ /* 0x000fe2000fffe80c */
[----:B------:R-:W-:Y:S01]  /*3ef0*/  FMNMX.FTZ R0, R13, R0, !PT ;  /* 0x000000000d007209 */ /* 0x000fe20007810000 */
[----:B------:R-:W-:Y:S01]  /*3f00*/  LDSM.16.MT88.4 R84, [R246+0x4100] ;  /* 0x00410000f654783b */ /* 0x000fe20000004200 */
[----:B------:R-:W2:Y:S01]  /*3f10*/  MUFU.TANH R151, R52 ;  /* 0x0000003400977308 */ /* 0x000ea20000002400 */
[----:B----4-:R-:W-:Y:S01]  /*3f20*/  FSEL R163, R163, -INF , P0 ;  /* 0xff800000a3a37808 */ /* 0x010fe20000000000 */
[----:B------:R-:W-:Y:S01]  /*3f30*/  USHF.R.S32.HI UR4, URZ, 0x1f, UR10 ;  /* 0x0000001f3f047899 */ /* 0x000fe2000801140a */
[----:B------:R-:W-:Y:S01]  /*3f40*/  ISETP.GT.AND P0, PT, R10, 0x61, PT ;  /* 0x000000610a00780c */ /* 0x000fe20003f04270 */
[----:B------:R-:W-:Y:S01]  /*3f50*/  LDSM.16.MT88.4 R76, [R245+0x4100] ;  /* 0x00410000f54c783b */ /* 0x000fe20000004200 */
[----:B------:R-:W-:Y:S01]  /*3f60*/  FMNMX.FTZ R0, R11, R0, !PT ;  /* 0x000000000b007209 */ /* 0x000fe20007810000 */
[----:B------:R-:W-:-:S02]  /*3f70*/  ULEA.HI UR4, UR4, UR10, URZ, 0x7 ;  /* 0x0000000a04047291 */ /* 0x000fc4000f8f383f */
[----:B------:R-:W3:Y:S01]  /*3f80*/  MUFU.TANH R149, R53 ;  /* 0x0000003500957308 */ /* 0x000ee20000002400 */
[----:B-1----:R-:W-:Y:S01]  /*3f90*/  FSEL R161, R161, -INF , P6 ;  /* 0xff800000a1a17808 */ /* 0x002fe20003000000 */
[----:B------:R-:W-:Y:S01]  /*3fa0*/  USHF.R.S32.HI UR5, URZ, 0x7, UR4 ;  /* 0x000000073f057899 */ /* 0x000fe20008011404 */
[C---:B------:R-:W-:Y:S01]  /*3fb0*/  ISETP.GT.AND P6, PT, R10.reuse, 0x68, PT ;  /* 0x000000680a00780c */ /* 0x040fe20003fc4270 */
[----:B------:R-:W-:Y:S01]  /*3fc0*/  UIADD3 UR10, UR7, -0x2, URZ ;  /* 0xfffffffe070a7890 */ /* 0x000fe2000fffe03f */
[----:B------:R-:W-:Y:S01]  /*3fd0*/  FMNMX.FTZ R0, R7, R0, !PT ;  /* 0x0000000007007209 */ /* 0x000fe20007810000 */
[----:B------:R-:W-:Y:S02]  /*3fe0*/  UISETP.LT.AND UP0, UPT, URZ, UR5, UPT ;  /* 0x000000053f00728c */ /* 0x000fe4000bf01270 */
[----:B------:R-:W1:Y:S01]  /*3ff0*/  MUFU.TANH R147, R48 ;  /* 0x0000003000937308 */ /* 0x000e620000002400 */
[----:B--2---:R-:W-:Y:S01]  /*4000*/  FSEL R151, R151, -INF , P1 ;  /* 0xff80000097977808 */ /* 0x004fe20000800000 */
[----:B------:R-:W-:Y:S01]  /*4010*/  USEL UR5, URZ, UR5, !UP0 ;  /* 0x000000053f057287 */ /* 0x000fe2000c000000 */
[----:B------:R-:W-:-:S02]  /*4020*/  ISETP.GT.AND P1, PT, R10, 0x69, PT ;  /* 0x000000690a00780c */ /* 0x000fc40003f24270 */
[----:B------:R-:W-:Y:S01]  /*4030*/  FMNMX.FTZ R0, R9, R0, !PT ;  /* 0x0000000009007209 */ /* 0x000fe20007810000 */
[----:B------:R-:W-:Y:S02]  /*4040*/  UISETP.GE.AND UP0, UPT, UR10, UR5, UPT ;  /* 0x000000050a00728c */ /* 0x000fe4000bf06270 */
[----:B------:R-:W2:Y:S01]  /*4050*/  MUFU.TANH R145, R49 ;  /* 0x0000003100917308 */ /* 0x000ea20000002400 */
[----:B---3--:R-:W-:Y:S02]  /*4060*/  FSEL R149, R149, -INF , P0 ;  /* 0xff80000095957808 */ /* 0x008fe40000000000 */
[----:B------:R-:W-:Y:S02]  /*4070*/  ISETP.GT.AND P0, PT, R10, 0x70, PT ;  /* 0x000000700a00780c */ /* 0x000fe40003f04270 */
[----:B------:R-:W-:-:S03]  /*4080*/  FMNMX.FTZ R0, R39, R0, !PT ;  /* 0x0000000027007209 */ /* 0x000fc60007810000 */
[----:B------:R-:W-:Y:S01]  /*4090*/  MUFU.TANH R16, R16 ;  /* 0x0000001000107308 */ /* 0x000fe20000002400 */
[----:B-1----:R-:W-:Y:S02]  /*40a0*/  FSEL R147, R147, -INF , P6 ;  /* 0xff80000093937808 */ /* 0x002fe40003000000 */
[----:B------:R-:W-:Y:S02]  /*40b0*/  ISETP.GT.AND P6, PT, R10, 0x71, PT ;  /* 0x000000710a00780c */ /* 0x000fe40003fc4270 */
[----:B------:R-:W-:-:S03]  /*40c0*/  FMNMX.FTZ R0, R31, R0, !PT ;  /* 0x000000001f007209 */ /* 0x000fc60007810000 */
[----:B------:R-:W1:Y:S01]  /*40d0*/  MUFU.TANH R65, R45 ;  /* 0x0000002d00417308 */ /* 0x000e620000002400 */
[----:B--2---:R-:W-:Y:S02]  /*40e0*/  FSEL R145, R145, -INF , P1 ;  /* 0xff80000091917808 */ /* 0x004fe40000800000 */
[----:B------:R-:W-:Y:S02]  /*40f0*/  ISETP.GT.AND P1, PT, R10, 0x78, PT ;  /* 0x000000780a00780c */ /* 0x000fe40003f24270 */
[----:B------:R-:W-:-:S03]  /*4100*/  FMNMX.FTZ R0, R29, R0, !PT ;  /* 0x000000001d007209 */ /* 0x000fc60007810000 */
[----:B------:R-:W-:Y:S01]  /*4110*/  MUFU.TANH R12, R12 ;  /* 0x0000000c000c7308 */ /* 0x000fe20000002400 */
[----:B------:R-:W-:-:S04]  /*4120*/  FMNMX.FTZ R0, R37, R0, !PT ;  /* 0x0000000025007209 */ /* 0x000fc80007810000 */
[----:B------:R-:W-:-:S03]  /*4130*/  FMNMX.FTZ R0, R133, R0, !PT ;  /* 0x0000000085007209 */ /* 0x000fc60007810000 */
[----:B------:R-:W-:Y:S01]  /*4140*/  MUFU.TANH R61, R61 ;  /* 0x0000003d003d7308 */ /* 0x000fe20000002400 */
[----:B-1----:R-:W-:Y:S02]  /*4150*/  FSEL R65, R65, -INF , P6 ;  /* 0xff80000041417808 */ /* 0x002fe40003000000 */
[----:B------:R-:W-:Y:S02]  /*4160*/  ISETP.GT.AND P6, PT, R22, RZ, PT ;  /* 0x000000ff1600720c */ /* 0x000fe40003fc4270 */
[----:B------:R-:W-:-:S03]  /*4170*/  FMNMX.FTZ R0, R143, R0, !PT ;  /* 0x000000008f007209 */ /* 0x000fc60007810000 */
[----:B------:R-:W1:Y:S01]  /*4180*/  MUFU.TANH R8, R8 ;  /* 0x0000000800087308 */ /* 0x000e620000002400 */
[----:B------:R-:W-:-:S04]  /*4190*/  FMNMX.FTZ R0, R141, R0, !PT ;  /* 0x000000008d007209 */ /* 0x000fc80007810000 */
[----:B------:R-:W-:-:S03]  /*41a0*/  FMNMX.FTZ R0, R135, R0, !PT ;  /* 0x0000000087007209 */ /* 0x000fc60007810000 */
[----:B------:R-:W-:Y:S01]  /*41b0*/  MUFU.TANH R17, R17 ;  /* 0x0000001100117308 */ /* 0x000fe20000002400 */
[----:B------:R-:W-:-:S04]  /*41c0*/  FMNMX.FTZ R0, R153, R0, !PT ;  /* 0x0000000099007209 */ /* 0x000fc80007810000 */
[----:B------:R-:W-:-:S03]  /*41d0*/  FMNMX.FTZ R0, R159, R0, !PT ;  /* 0x000000009f007209 */ /* 0x000fc60007810000 */
[----:B------:R2:W-:Y:S01]  /*41e0*/  MUFU.TANH R40, R26 ;  /* 0x0000001a00287308 */ /* 0x0005e20000002400 */
[----:B------:R-:W-:-:S04]  /*41f0*/  FMNMX.FTZ R0, R157, R0, !PT ;  /* 0x000000009d007209 */ /* 0x000fc80007810000 */
[----:B------:R-:W-:-:S03]  /*4200*/  FMNMX.FTZ R0, R155, R0, !PT ;  /* 0x000000009b007209 */ /* 0x000fc60007810000 */
[----:B------:R-:W3:Y:S01]  /*4210*/  MUFU.TANH R23, R23 ;  /* 0x0000001700177308 */ /* 0x000ee20000002400 */
[----:B------:R-:W-:-:S04]  /*4220*/  FMNMX.FTZ R0, R167, R0, !PT ;  /* 0x00000000a7007209 */ /* 0x000fc80007810000 */
[----:B------:R-:W-:Y:S01]  /*4230*/  FMNMX.FTZ R0, R165, R0, !PT ;  /* 0x00000000a5007209 */ /* 0x000fe20007810000 */
[----:B--2---:R-:W-:Y:S02]  /*4240*/  FMUL.FTZ R26, R35, c[0x0][0x320] ;  /* 0x0000c800231a7a20 */ /* 0x004fe40000410000 */
[----:B------:R2:W-:Y:S01]  /*4250*/  MUFU.TANH R164, R67 ;  /* 0x0000004300a47308 */ /* 0x0005e20000002400 */
[----:B------:R-:W-:Y:S01]  /*4260*/  FMNMX.FTZ R0, R163, R0, !PT ;  /* 0x00000000a3007209 */ /* 0x000fe20007810000 */
[----:B------:R-:W-:Y:S03]  /*4270*/  LDSM.16.MT88.4 R32, [R246+0x4900] ;  /* 0x00490000f620783b */ /* 0x000fe60000004200 */
[----:B------:R-:W-:-:S03]  /*4280*/  FMNMX.FTZ R0, R161, R0, !PT ;  /* 0x00000000a1007209 */ /* 0x000fc60007810000 */
[----:B------:R-:W4:Y:S01]  /*4290*/  MUFU.TANH R26, R26 ;  /* 0x0000001a001a7308 */ /* 0x000f220000002400 */
[----:B------:R-:W-:-:S04]  /*42a0*/  FMNMX.FTZ R0, R151, R0, !PT ;  /* 0x0000000097007209 */ /* 0x000fc80007810000 */
[----:B------:R-:W-:Y:S02]  /*42b0*/  FMNMX.FTZ R0, R149, R0, !PT ;  /* 0x0000000095007209 */ /* 0x000fe40007810000 */
[----:B--2---:R-:W-:Y:S01]  /*42c0*/  FSEL R67, R16, -INF , P0 ;  /* 0xff80000010437808 */ /* 0x004fe20000000000 */
[----:B------:R2:W-:Y:S01]  /*42d0*/  MUFU.TANH R172, R63 ;  /* 0x0000003f00ac7308 */ /* 0x0005e20000002400 */
[----:B------:R-:W-:Y:S02]  /*42e0*/  ISETP.GT.AND P0, PT, R10, 0x79, PT ;  /* 0x000000790a00780c */ /* 0x000fe40003f04270 */
[----:B-1----:R-:W-:Y:S02]  /*42f0*/  FSEL R16, R8, -INF , P6 ;  /* 0xff80000008107808 */ /* 0x002fe40003000000 */
[----:B------:R-:W-:Y:S02]  /*4300*/  FSEL R61, R61, -INF , P0 ;  /* 0xff8000003d3d7808 */ /* 0x000fe40000000000 */
[----:B------:R-:W-:Y:S01]  /*4310*/  ISETP.GT.AND P0, PT, R22, 0x8, PT ;  /* 0x000000081600780c */ /* 0x000fe20003f04270 */
[----:B------:R-:W-:Y:S01]  /*4320*/  MUFU.TANH R20, R20 ;  /* 0x0000001400147308 */ /* 0x000fe20000002400 */
[----:B------:R-:W-:-:S02]  /*4330*/  FMNMX.FTZ R0, R147, R0, !PT ;  /* 0x0000000093007209 */ /* 0x000fc40007810000 */
[----:B---3--:R-:W-:Y:S02]  /*4340*/  FSEL R4, R23, -INF , P0 ;  /* 0xff80000017047808 */ /* 0x008fe40000000000 */
[----:B------:R-:W-:Y:S02]  /*4350*/  ISETP.GT.AND P0, PT, R22, 0x10, PT ;  /* 0x000000101600780c */ /* 0x000fe40003f04270 */
[----:B------:R-:W-:Y:S01]  /*4360*/  FMNMX.FTZ R0, R145, R0, !PT ;  /* 0x0000000091007209 */ /* 0x000fe20007810000 */
[----:B------:R-:W1:Y:S01]  /*4370*/  MUFU.TANH R25, R25 ;  /* 0x0000001900197308 */ /* 0x000e620000002400 */
[----:B--2---:R-:W-:Y:S02]  /*4380*/  FSEL R63, R12, -INF , P1 ;  /* 0xff8000000c3f7808 */ /* 0x004fe40000800000 */
[----:B------:R-:W-:Y:S02]  /*4390*/  ISETP.GT.AND P1, PT, R22, 0x1, PT ;  /* 0x000000011600780c */ /* 0x000fe40003f24270 */
[----:B------:R-:W-:-:S02]  /*43a0*/  FMNMX.FTZ R0, R67, R0, !PT ;  /* 0x0000000043007209 */ /* 0x000fc40007810000 */
[----:B------:R-:W-:Y:S01]  /*43b0*/  FSEL R6, R17, -INF , P1 ;  /* 0xff80000011067808 */ /* 0x000fe20000800000 */
[----:B------:R-:W-:Y:S01]  /*43c0*/  MUFU.TANH R27, R27 ;  /* 0x0000001b001b7308 */ /* 0x000fe20000002400 */
[----:B------:R-:W-:Y:S02]  /*43d0*/  ISETP.GT.AND P1, PT, R22, 0x9, PT ;  /* 0x000000091600780c */ /* 0x000fe40003f24270 */
[----:B------:R-:W-:Y:S02]  /*43e0*/  FMNMX.FTZ R23, R16, R6, !PT ;  /* 0x0000000610177209 */ /* 0x000fe40007810000 */
[----:B----4-:R-:W-:Y:S02]  /*43f0*/  FSEL R26, R26, -INF , P1 ;  /* 0xff8000001a1a7808 */ /* 0x010fe40000800000 */
[----:B------:R-:W-:Y:S01]  /*4400*/  FMNMX.FTZ R23, R4, R23, !PT ;  /* 0x0000001704177209 */ /* 0x000fe20007810000 */
[----:B------:R-:W2:Y:S01]  /*4410*/  MUFU.TANH R30, R30 ;  /* 0x0000001e001e7308 */ /* 0x000ea20000002400 */
[----:B------:R-:W-:-:S02]  /*4420*/  ISETP.GT.AND P1, PT, R22, 0x11, PT ;  /* 0x000000111600780c */ /* 0x000fc40003f24270 */
[----:B------:R-:W-:Y:S02]  /*4430*/  FMNMX.FTZ R23, R26, R23, !PT ;  /* 0x000000171a177209 */ /* 0x000fe40007810000 */
[----:B-1----:R-:W-:Y:S02]  /*4440*/  FSEL R10, R25, -INF , P1 ;  /* 0xff800000190a7808 */ /* 0x002fe40000800000 */
[----:B------:R-:W-:Y:S01]  /*4450*/  ISETP.GT.AND P1, PT, R22, 0x19, PT ;  /* 0x000000191600780c */ /* 0x000fe20003f24270 */
[----:B------:R1:W-:Y:S01]  /*4460*/  MUFU.TANH R156, R14 ;  /* 0x0000000e009c7308 */ /* 0x0003e20000002400 */
[----:B------:R-:W-:-:S04]  /*4470*/  FMNMX.FTZ R0, R65, R0, !PT ;  /* 0x0000000041007209 */ /* 0x000fc80007810000 */
[----:B------:R-:W-:-:S03]  /*4480*/  FMNMX.FTZ R0, R63, R0, !PT ;  /* 0x000000003f007209 */ /* 0x000fc60007810000 */
[----:B------:R-:W3:Y:S01]  /*4490*/  MUFU.TANH R140, R140 ;  /* 0x0000008c008c7308 */ /* 0x000ee20000002400 */
[----:B--2---:R-:W-:Y:S02]  /*44a0*/  FSEL R12, R30, -INF , P1 ;  /* 0xff8000001e0c7808 */ /* 0x004fe40000800000 */
[----:B------:R-:W-:Y:S02]  /*44b0*/  ISETP.GT.AND P1, PT, R22, 0x21, PT ;  /* 0x000000211600780c */ /* 0x000fe40003f24270 */
[----:B------:R-:W-:Y:S02]  /*44c0*/  FMNMX.FTZ R0, R61, R0, !PT ;  /* 0x000000003d007209 */ /* 0x000fe40007810000 */
[----:B------:R-:W-:Y:S01]  /*44d0*/  FSEL R180, R180, -INF , P1 ;  /* 0xff800000b4b47808 */ /* 0x000fe20000800000 */
[----:B------:R-:W2:Y:S01]  /*44e0*/  MUFU.TANH R158, R158 ;  /* 0x0000009e009e7308 */ /* 0x000ea20000002400 */
[----:B-1----:R-:W-:Y:S01]  /*44f0*/  FSEL R14, R20, -INF , P0 ;  /* 0xff800000140e7808 */ /* 0x002fe20000000000 */
[----:B------:R-:W1:Y:S01]  /*4500*/  SHFL.BFLY PT, R17, R0, 0x2, 0x1f ;  /* 0x0c401f0000117f89 */ /* 0x000e6200000e0000 */
[----:B------:R-:W-:-:S02]  /*4510*/  ISETP.GT.AND P0, PT, R22, 0x18, PT ;  /* 0x000000181600780c */ /* 0x000fc40003f04270 */
[----:B------:R-:W-:Y:S02]  /*4520*/  FMNMX.FTZ R23, R14, R23, !PT ;  /* 0x000000170e177209 */ /* 0x000fe40007810000 */
[----:B------:R-:W-:Y:S01]  /*4530*/  FSEL R8, R27, -INF , P0 ;  /* 0xff8000001b087808 */ /* 0x000fe20000000000 */
[----:B------:R-:W4:Y:S01]  /*4540*/  MUFU.TANH R146, R146 ;  /* 0x0000009200927308 */ /* 0x000f220000002400 */
[----:B------:R-:W-:Y:S02]  /*4550*/  FMNMX.FTZ R23, R10, R23, !PT ;  /* 0x000000170a177209 */ /* 0x000fe40007810000 */
[----:B------:R-:W-:Y:S02]  /*4560*/  ISETP.GT.AND P0, PT, R22, 0x20, PT ;  /* 0x000000201600780c */ /* 0x000fe40003f04270 */
[----:B------:R-:W-:Y:S02]  /*4570*/  FMNMX.FTZ R23, R8, R23, !PT ;  /* 0x0000001708177209 */ /* 0x000fe40007810000 */
[----:B------:R-:W-:Y:S01]  /*4580*/  FSEL R40, R40, -INF , P0 ;  /* 0xff80000028287808 */ /* 0x000fe20000000000 */
[----:B------:R-:W5:Y:S01]  /*4590*/  MUFU.TANH R150, R150 ;  /* 0x0000009600967308 */ /* 0x000f620000002400 */
[----:B------:R-:W-:-:S02]  /*45a0*/  FMNMX.FTZ R23, R12, R23, !PT ;  /* 0x000000170c177209 */ /* 0x000fc40007810000 */
[----:B------:R-:W-:Y:S02]  /*45b0*/  ISETP.GT.AND P0, PT, R22, 0x28, PT ;  /* 0x000000281600780c */ /* 0x000fe40003f04270 */
[----:B------:R-:W-:Y:S02]  /*45c0*/  FMNMX.FTZ R23, R40, R23, !PT ;  /* 0x0000001728177209 */ /* 0x000fe40007810000 */
[----:B------:R-:W-:Y:S01]  /*45d0*/  ISETP.GT.AND P1, PT, R22, 0x29, PT ;  /* 0x000000291600780c */ /* 0x000fe20003f24270 */
[----:B------:R-:W1:Y:S01]  /*45e0*/  MUFU.TANH R178, R70 ;  /* 0x0000004600b27308 */ /* 0x000e620000002400 */
[----:B------:R-:W-:Y:S02]  /*45f0*/  FSEL R142, R142, -INF , P0 ;  /* 0xff8000008e8e7808 */ /* 0x000fe40000000000 */
[----:B------:R-:W-:Y:S02]  /*4600*/  FMNMX.FTZ R23, R180, R23, !PT ;  /* 0x00000017b4177209 */ /* 0x000fe40007810000 */
[----:B------:R-:W-:-:S02]  /*4610*/  ISETP.GT.AND P0, PT, R22, 0x30, PT ;  /* 0x000000301600780c */ /* 0x000fc40003f04270 */
[----:B---3--:R-:W-:Y:S01]  /*4620*/  FSEL R140, R140, -INF , P1 ;  /* 0xff8000008c8c7808 */ /* 0x008fe20000800000 */
[----:B------:R-:W3:Y:S01]  /*4630*/  MUFU.TANH R160, R71 ;  /* 0x0000004700a07308 */ /* 0x000ee20000002400 */
[----:B------:R-:W-:Y:S02]  /*4640*/  FMNMX.FTZ R23, R142, R23, !PT ;  /* 0x000000178e177209 */ /* 0x000fe40007810000 */
[----:B------:R-:W-:Y:S02]  /*4650*/  ISETP.GT.AND P1, PT, R22, 0x31, PT ;  /* 0x000000311600780c */ /* 0x000fe40003f24270 */
[----:B--2---:R-:W-:Y:S02]  /*4660*/  FSEL R158, R158, -INF , P0 ;  /* 0xff8000009e9e7808 */ /* 0x004fe40000000000 */
[----:B------:R-:W-:Y:S01]  /*4670*/  FMNMX.FTZ R23, R140, R23, !PT ;  /* 0x000000178c177209 */ /* 0x000fe20007810000 */
[----:B------:R-:W2:Y:S01]  /*4680*/  MUFU.TANH R176, R66 ;  /* 0x0000004200b07308 */ /* 0x000ea20000002400 */
[----:B------:R-:W-:-:S02]  /*4690*/  ISETP.GT.AND P0, PT, R22, 0x38, PT ;  /* 0x000000381600780c */ /* 0x000fc40003f04270 */
[----:B----4-:R-:W-:Y:S02]  /*46a0*/  FSEL R146, R146, -INF , P1 ;  /* 0xff80000092927808 */ /* 0x010fe40000800000 */
[----:B------:R-:W-:Y:S02]  /*46b0*/  FMNMX.FTZ R23, R158, R23, !PT ;  /* 0x000000179e177209 */ /* 0x000fe40007810000 */
[----:B------:R-:W-:Y:S01]  /*46c0*/  ISETP.GT.AND P1, PT, R22, 0x39, PT ;  /* 0x000000391600780c */ /* 0x000fe20003f24270 */
[----:B------:R4:W2:Y:S01]  /*46d0*/  MUFU.TANH R174, R62 ;  /* 0x0000003e00ae7308 */ /* 0x0008a20000002400 */
[----:B-----5:R-:W-:Y:S02]  /*46e0*/  FSEL R150, R150, -INF , P0 ;  /* 0xff80000096967808 */ /* 0x020fe40000000000 */
[----:B------:R-:W-:Y:S02]  /*46f0*/  FMNMX.FTZ R23, R146, R23, !PT ;  /* 0x0000001792177209 */ /* 0x000fe40007810000 */
[----:B------:R-:W-:-:S02]  /*4700*/  ISETP.GT.AND P0, PT, R22, 0x40, PT ;  /* 0x000000401600780c */ /* 0x000fc40003f04270 */
[----:B------:R-:W-:Y:S01]  /*4710*/  FSEL R156, R156, -INF , P1 ;  /* 0xff8000009c9c7808 */ /* 0x000fe20000800000 */
[----:B------:R-:W5:Y:S01]  /*4720*/  MUFU.TANH R166, R58 ;  /* 0x0000003a00a67308 */ /* 0x000f620000002400 */
[----:B------:R-:W-:Y:S02]  /*4730*/  FMNMX.FTZ R23, R150, R23, !PT ;  /* 0x0000001796177209 */ /* 0x000fe40007810000 */
[----:B------:R-:W-:Y:S02]  /*4740*/  ISETP.GT.AND P1, PT, R22, 0x41, PT ;  /* 0x000000411600780c */ /* 0x000fe40003f24270 */
[----:B-1----:R-:W-:Y:S02]  /*4750*/  FSEL R178, R178, -INF , P0 ;  /* 0xff800000b2b27808 */ /* 0x002fe40000000000 */
[----:B------:R-:W-:Y:S01]  /*4760*/  FMNMX.FTZ R23, R156, R23, !PT ;  /* 0x000000179c177209 */ /* 0x000fe20007810000 */
[----:B------:R-:W1:Y:S01]  /*4770*/  MUFU.TANH R162, R59 ;  /* 0x0000003b00a27308 */ /* 0x000e620000002400 */
[----:B------:R-:W-:Y:S01]  /*4780*/  ISETP.GT.AND P0, PT, R22, 0x48, PT ;  /* 0x000000481600780c */ /* 0x000fe20003f04270 */
[----:B----4-:R-:W-:Y:S01]  /*4790*/  FMUL.FTZ R62, R74, c[0x0][0x320] ;  /* 0x0000c8004a3e7a20 */ /* 0x010fe20000410000 */
[----:B---3--:R-:W-:-:S02]  /*47a0*/  FSEL R160, R160, -INF , P1 ;  /* 0xff800000a0a07808 */ /* 0x008fc40000800000 */
[----:B------:R-:W-:Y:S02]  /*47b0*/  FMNMX.FTZ R23, R178, R23, !PT ;  /* 0x00000017b2177209 */ /* 0x000fe40007810000 */
[----:B------:R-:W-:Y:S01]  /*47c0*/  ISETP.GT.AND P1, PT, R22, 0x49, PT ;  /* 0x000000491600780c */ /* 0x000fe20003f24270 */
[----:B------:R-:W3:Y:S01]  /*47d0*/  MUFU.TANH R154, R54 ;  /* 0x00000036009a7308 */ /* 0x000ee20000002400 */
[----:B--2---:R-:W-:Y:S02]  /*47e0*/  FSEL R176, R176, -INF , P0 ;  /* 0xff800000b0b07808 */ /* 0x004fe40000000000 */
[----:B------:R-:W-:Y:S02]  /*47f0*/  FMNMX.FTZ R23, R160, R23, !PT ;  /* 0x00000017a0177209 */ /* 0x000fe40007810000 */
[----:B------:R-:W-:Y:S02]  /*4800*/  ISETP.GT.AND P0, PT, R22, 0x50, PT ;  /* 0x000000501600780c */ /* 0x000fe40003f04270 */
[----:B------:R-:W-:Y:S01]  /*4810*/  FSEL R164, R164, -INF , P1 ;  /* 0xff800000a4a47808 */ /* 0x000fe20000800000 */
[----:B------:R-:W2:Y:S01]  /*4820*/  MUFU.TANH R152, R55 ;  /* 0x0000003700987308 */ /* 0x000ea20000002400 */
[----:B------:R-:W-:-:S02]  /*4830*/  FMNMX.FTZ R23, R176, R23, !PT ;  /* 0x00000017b0177209 */ /* 0x000fc40007810000 */
[----:B------:R-:W-:Y:S02]  /*4840*/  ISETP.GT.AND P1, PT, R22, 0x51, PT ;  /* 0x000000511600780c */ /* 0x000fe40003f24270 */
[----:B------:R-:W-:Y:S02]  /*4850*/  FSEL R174, R174, -INF , P0 ;  /* 0xff800000aeae7808 */ /* 0x000fe40000000000 */
[----:B------:R-:W-:Y:S01]  /*4860*/  FMNMX.FTZ R23, R164, R23, !PT ;  /* 0x00000017a4177209 */ /* 0x000fe20007810000 */
[----:B------:R-:W4:Y:S01]  /*4870*/  MUFU.TANH R148, R50 ;  /* 0x0000003200947308 */ /* 0x000f220000002400 */
[----:B------:R-:W-:Y:S02]  /*4880*/  ISETP.GT.AND P0, PT, R22, 0x58, PT ;  /* 0x000000581600780c */ /* 0x000fe40003f04270 */
[----:B------:R-:W-:Y:S02]  /*4890*/  FSEL R172, R172, -INF , P1 ;  /* 0xff800000acac7808 */ /* 0x000fe40000800000 */
[----:B------:R-:W-:-:S02]  /*48a0*/  FMNMX.FTZ R23, R174, R23, !PT ;  /* 0x00000017ae177209 */ /* 0x000fc40007810000 */
[----:B------:R-:W-:Y:S01]  /*48b0*/  ISETP.GT.AND P1, PT, R22, 0x59, PT ;  /* 0x000000591600780c */ /* 0x000fe20003f24270 */
[----:B------:R-:W2:Y:S01]  /*48c0*/  MUFU.TANH R144, R51 ;  /* 0x0000003300907308 */ /* 0x000ea20000002400 */
[----:B-----5:R-:W-:Y:S02]  /*48d0*/  FSEL R166, R166, -INF , P0 ;  /* 0xff800000a6a67808 */ /* 0x020fe40000000000 */
[----:B------:R-:W-:Y:S02]  /*48e0*/  FMNMX.FTZ R23, R172, R23, !PT ;  /* 0x00000017ac177209 */ /* 0x000fe40007810000 */
[----:B------:R-:W-:Y:S02]  /*48f0*/  ISETP.GT.AND P0, PT, R22, 0x60, PT ;  /* 0x000000601600780c */ /* 0x000fe40003f04270 */
[----:B-1----:R-:W-:Y:S01]  /*4900*/  FSEL R162, R162, -INF , P1 ;  /* 0xff800000a2a27808 */ /* 0x002fe20000800000 */
[----:B------:R-:W1:Y:S01]  /*4910*/  MUFU.TANH R66, R46 ;  /* 0x0000002e00427308 */ /* 0x000e620000002400 */
[----:B------:R-:W-:-:S02]  /*4920*/  FMNMX.FTZ R23, R166, R23, !PT ;  /* 0x00000017a6177209 */ /* 0x000fc40007810000 */
[----:B------:R-:W-:Y:S02]  /*4930*/  ISETP.GT.AND P1, PT, R22, 0x61, PT ;  /* 0x000000611600780c */ /* 0x000fe40003f24270 */
[----:B---3--:R-:W-:Y:S02]  /*4940*/  FSEL R154, R154, -INF , P0 ;  /* 0xff8000009a9a7808 */ /* 0x008fe40000000000 */
[----:B------:R-:W-:Y:S01]  /*4950*/  FMNMX.FTZ R23, R162, R23, !PT ;  /* 0x00000017a2177209 */ /* 0x000fe20007810000 */
[----:B------:R-:W3:Y:S01]  /*4960*/  MUFU.TANH R64, R47 ;  /* 0x0000002f00407308 */ /* 0x000ee20000002400 */
[----:B------:R-:W-:Y:S02]  /*4970*/  ISETP.GT.AND P0, PT, R22, 0x68, PT ;  /* 0x000000681600780c */ /* 0x000fe40003f04270 */
[----:B--2---:R-:W-:Y:S02]  /*4980*/  FSEL R152, R152, -INF , P1 ;  /* 0xff80000098987808 */ /* 0x004fe40000800000 */
[----:B------:R-:W-:-:S02]  /*4990*/  FMNMX.FTZ R23, R154, R23, !PT ;  /* 0x000000179a177209 */ /* 0x000fc40007810000 */
[----:B------:R-:W-:Y:S01]  /*49a0*/  ISETP.GT.AND P1, PT, R22, 0x69, PT ;  /* 0x000000691600780c */ /* 0x000fe20003f24270 */
[----:B------:R-:W2:Y:S01]  /*49b0*/  MUFU.TANH R62, R62 ;  /* 0x0000003e003e7308 */ /* 0x000ea20000002400 */
[----:B----4-:R-:W-:Y:S02]  /*49c0*/  FSEL R148, R148, -INF , P0 ;  /* 0xff80000094947808 */ /* 0x010fe40000000000 */
[----:B------:R-:W-:Y:S02]  /*49d0*/  FMNMX.FTZ R23, R152, R23, !PT ;  /* 0x0000001798177209 */ /* 0x000fe40007810000 */
[----:B------:R-:W-:Y:S02]  /*49e0*/  ISETP.GT.AND P0, PT, R22, 0x70, PT ;  /* 0x000000701600780c */ /* 0x000fe40003f04270 */
[----:B------:R-:W-:Y:S01]  /*49f0*/  FSEL R144, R144, -INF , P1 ;  /* 0xff80000090907808 */ /* 0x000fe20000800000 */
[----:B------:R-:W4:Y:S01]  /*4a00*/  MUFU.TANH R60, R75 ;  /* 0x0000004b003c7308 */ /* 0x000f220000002400 */
[----:B------:R-:W-:-:S02]  /*4a10*/  FMNMX.FTZ R23, R148, R23, !PT ;  /* 0x0000001794177209 */ /* 0x000fc40007810000 */
[----:B------:R-:W-:Y:S02]  /*4a20*/  ISETP.GT.AND P1, PT, R22, 0x71, PT ;  /* 0x000000711600780c */ /* 0x000fe40003f24270 */
[----:B-1----:R-:W-:Y:S02]  /*4a30*/  FSEL R66, R66, -INF , P0 ;  /* 0xff80000042427808 */ /* 0x002fe40000000000 */
[----:B------:R-:W-:Y:S02]  /*4a40*/  FMNMX.FTZ R23, R144, R23, !PT ;  /* 0x0000001790177209 */ /* 0x000fe40007810000 */
[----:B------:R-:W-:Y:S02]  /*4a50*/  ISETP.GT.AND P0, PT, R22, 0x78, PT ;  /* 0x000000781600780c */ /* 0x000fe40003f04270 */
[----:B---3--:R-:W-:Y:S02]  /*4a60*/  FSEL R64, R64, -INF , P1 ;  /* 0xff80000040407808 */ /* 0x008fe40000800000 */
[----:B------:R-:W-:-:S02]  /*4a70*/  FMNMX.FTZ R23, R66, R23, !PT ;  /* 0x0000001742177209 */ /* 0x000fc40007810000 */
[----:B------:R-:W-:Y:S02]  /*4a80*/  ISETP.GT.AND P1, PT, R22, 0x79, PT ;  /* 0x000000791600780c */ /* 0x000fe40003f24270 */
[----:B--2---:R-:W-:Y:S02]  /*4a90*/  FSEL R62, R62, -INF , P0 ;  /* 0xff8000003e3e7808 */ /* 0x004fe40000000000 */
[----:B------:R-:W-:Y:S02]  /*4aa0*/  FMNMX.FTZ R23, R64, R23, !PT ;  /* 0x0000001740177209 */ /* 0x000fe40007810000 */
[----:B----4-:R-:W-:Y:S02]  /*4ab0*/  FSEL R60, R60, -INF , P1 ;  /* 0xff8000003c3c7808 */ /* 0x010fe40000800000 */
[----:B------:R-:W-:-:S04]  /*4ac0*/  FMNMX.FTZ R23, R62, R23, !PT ;  /* 0x000000173e177209 */ /* 0x000fc80007810000 */
[----:B------:R-:W-:Y:S02]  /*4ad0*/  FMNMX.FTZ R20, R60, R23, !PT ;  /* 0x000000173c147209 */ /* 0x000fe40007810000 */
[----:B------:R-:W-:-:S03]  /*4ae0*/  FMNMX.FTZ R23, R17, R0, !PT ;  /* 0x0000000011177209 */ /* 0x000fc60007810000 */
        /* <DEDUP_REMOVED lines=10> */
[--C-:B------:R-:W-:Y:S01]  /*4b90*/  FFMA.FTZ R54, R19, c[0x0][0x2d0], -R134.reuse ;  /* 0x0000b40013367a23 */ /* 0x100fe20000010886 */
[----:B------:R-:W-:Y:S01]  /*4ba0*/  LDSM.16.MT88.4 R20, [R246+0x900] ;  /* 0x00090000f614783b */ /* 0x000fe20000004200 */
[--C-:B------:R-:W-:Y:S01]  /*4bb0*/  FFMA.FTZ R51, R15, c[0x0][0x2d0], -R134.reuse ;  /* 0x0000b4000f337a23 */ /* 0x100fe20000010886 */
[----:B------:R-:W-:Y:S01]  /*4bc0*/  MUFU.EX2 R56, R56 ;  /* 0x0000003800387308 */ /* 0x000fe20000000800 */
[--C-:B------:R-:W-:Y:S01]  /*4bd0*/  FFMA.FTZ R47, R7, c[0x0][0x2d0], -R134.reuse ;  /* 0x0000b400072f7a23 */ /* 0x100fe20000010886 */
[----:B-1----:R-:W-:Y:S01]  /*4be0*/  FMNMX.FTZ R132, R132, R17, !PT ;  /* 0x0000001184847209 */ /* 0x002fe20007810000 */
[----:B------:R-:W-:-:S02]  /*4bf0*/  FFMA.FTZ R49, R11, c[0x0][0x2d0], -R134 ;  /* 0x0000b4000b317a23 */ /* 0x000fc40000010886 */
[--C-:B------:R-:W-:Y:S01]  /*4c00*/  FFMA.FTZ R46, R9, c[0x0][0x2d0], -R134.reuse ;  /* 0x0000b400092e7a23 */ /* 0x100fe20000010886 */
[C---:B------:R-:W-:Y:S01]  /*4c10*/  FSETP.NEU.FTZ.AND P0, PT, R132.reuse, -INF , PT ;  /* 0xff8000008400780b */ /* 0x040fe20003f1d000 */
[----:B------:R-:W-:Y:S01]  /*4c20*/  FMUL.FTZ R59, R132, c[0x0][0x2d0] ;  /* 0x0000b400843b7a20 */ /* 0x000fe20000410000 */
[----:B------:R-:W1:Y:S01]  /*4c30*/  MUFU.EX2 R55, R55 ;  /* 0x0000003700377308 */ /* 0x000e620000000800 */
[--C-:B------:R-:W-:Y:S02]  /*4c40*/  FFMA.FTZ R52, R13, c[0x0][0x2d0], -R134.reuse ;  /* 0x0000b4000d347a23 */ /* 0x100fe40000010886 */
[--C-:B------:R-:W-:Y:S01]  /*4c50*/  FFMA.FTZ R43, R39, c[0x0][0x2d0], -R134.reuse ;  /* 0x0000b400272b7a23 */ /* 0x100fe20000010886 */
[----:B------:R-:W-:Y:S01]  /*4c60*/  FSEL R59, R59, RZ, P0 ;  /* 0x000000ff3b3b7208 */ /* 0x000fe20000000000 */
[--C-:B------:R-:W-:Y:S01]  /*4c70*/  FFMA.FTZ R42, R31, c[0x0][0x2d0], -R134.reuse ;  /* 0x0000b4001f2a7a23 */ /* 0x100fe20000010886 */
[----:B------:R-:W-:Y:S01]  /*4c80*/  PLOP3.LUT P0, PT, PT, PT, UP0, 0x80, 0x0 ;  /* 0x000000000000781c */ /* 0x000fe20003f0f008 */
[----:B------:R-:W-:Y:S01]  /*4c90*/  FFMA.FTZ R39, R29, c[0x0][0x2d0], -R134 ;  /* 0x0000b4001d277a23 */ /* 0x000fe20000010886 */
[----:B------:R-:W-:Y:S01]  /*4ca0*/  MUFU.EX2 R54, R54 ;  /* 0x0000003600367308 */ /* 0x000fe20000000800 */
[--C-:B------:R-:W-:Y:S01]  /*4cb0*/  FFMA.FTZ R58, R16, c[0x0][0x2d0], -R59.reuse ;  /* 0x0000b400103a7a23 */ /* 0x100fe2000001083b */
[----:B------:R-:W-:Y:S01]  /*4cc0*/  LDSM.16.MT88.4 R28, [R245+0x4900] ;  /* 0x00490000f51c783b */ /* 0x000fe20000004200 */
[----:B------:R-:W-:-:S02]  /*4cd0*/  FFMA.FTZ R57, R6, c[0x0][0x2d0], -R59 ;  /* 0x0000b40006397a23 */ /* 0x000fc4000001083b */
[--C-:B------:R-:W-:Y:S01]  /*4ce0*/  FFMA.FTZ R53, R4, c[0x0][0x2d0], -R59.reuse ;  /* 0x0000b40004357a23 */ /* 0x100fe2000001083b */
[----:B------:R-:W-:Y:S01]  /*4cf0*/  LDSM.16.MT88.4 R16, [R245+0x900] ;  /* 0x00090000f510783b */ /* 0x000fe20000004200 */
[--C-:B------:R-:W-:Y:S01]  /*4d00*/  FFMA.FTZ R48, R26, c[0x0][0x2d0], -R59.reuse ;  /* 0x0000b4001a307a23 */ /* 0x100fe2000001083b */
[----:B------:R-:W2:Y:S01]  /*4d10*/  MUFU.EX2 R51, R51 ;  /* 0x0000003300337308 */ /* 0x000ea20000000800 */
[--C-:B------:R-:W-:Y:S01]  /*4d20*/  FFMA.FTZ R45, R10, c[0x0][0x2d0], -R59.reuse ;  /* 0x0000b4000a2d7a23 */ /* 0x100fe2000001083b */
[----:B------:R-:W3:Y:S01]  /*4d30*/  LDSM.16.MT88.4 R4, [R244+0x4100] ;  /* 0x00410000f404783b */ /* 0x000ee20000004200 */
[--C-:B------:R-:W-:Y:S01]  /*4d40*/  FFMA.FTZ R44, R8, c[0x0][0x2d0], -R59.reuse ;  /* 0x0000b400082c7a23 */ /* 0x100fe2000001083b */
[----:B-1----:R-:W-:Y:S01]  /*4d50*/  F2FP.PACK_AB R68, R55, R56 ;  /* 0x000000383744723e */ /* 0x002fe200000000ff */
[--C-:B------:R-:W-:Y:S01]  /*4d60*/  FFMA.FTZ R50, R14, c[0x0][0x2d0], -R59.reuse ;  /* 0x0000b4000e327a23 */ /* 0x100fe2000001083b */
[----:B------:R-:W1:Y:S01]  /*4d70*/  LDSM.16.MT88.4 R8, [R244+0x900] ;  /* 0x00090000f408783b */ /* 0x000e620000004200 */
[--C-:B------:R-:W-:Y:S01]  /*4d80*/  FFMA.FTZ R41, R12, c[0x0][0x2d0], -R59.reuse ;  /* 0x0000b4000c297a23 */ /* 0x100fe2000001083b */
[----:B------:R-:W-:Y:S01]  /*4d90*/  MUFU.EX2 R58, R58 ;  /* 0x0000003a003a7308 */ /* 0x000fe20000000800 */
[----:B------:R-:W-:Y:S01]  /*4da0*/  FFMA.FTZ R38, R37, c[0x0][0x2d0], -R134 ;  /* 0x0000b40025267a23 */ /* 0x000fe20000010886 */
[----:B------:R-:W4:Y:S01]  /*4db0*/  LDSM.16.MT88.4 R12, [R248+0x4900] ;  /* 0x00490000f80c783b */ /* 0x000f220000004200 */
[----:B------:R-:W-:-:S02]  /*4dc0*/  FFMA.FTZ R40, R40, c[0x0][0x2d0], -R59 ;  /* 0x0000b40028287a23 */ /* 0x000fc4000001083b */
[--C-:B------:R-:W-:Y:S01]  /*4dd0*/  FFMA.FTZ R37, R180, c[0x0][0x2d0], -R59.reuse ;  /* 0x0000b400b4257a23 */ /* 0x100fe2000001083b */
[----:B------:R-:W5:Y:S01]  /*4de0*/  LDSM.16.MT88.4 R24, [R248+0x900] ;  /* 0x00090000f818783b */ /* 0x000f620000004200 */
[--C-:B------:R-:W-:Y:S01]  /*4df0*/  FFMA.FTZ R3, R142, c[0x0][0x2d0], -R59.reuse ;  /* 0x0000b4008e037a23 */ /* 0x100fe2000001083b */
[----:B------:R-:W3:Y:S01]  /*4e00*/  MUFU.EX2 R57, R57 ;  /* 0x0000003900397308 */ /* 0x000ee20000000800 */
[----:B--2---:R-:W-:Y:S01]  /*4e10*/  F2FP.PACK_AB R70, R51, R54 ;  /* 0x000000363346723e */ /* 0x004fe200000000ff */
[----:B------:R-:W-:Y:S02]  /*4e20*/  FFMA.FTZ R2, R140, c[0x0][0x2d0], -R59 ;  /* 0x0000b4008c027a23 */ /* 0x000fe4000001083b */
[--C-:B------:R-:W-:Y:S02]  /*4e30*/  FFMA.FTZ R140, R143, c[0x0][0x2d0], -R134.reuse ;  /* 0x0000b4008f8c7a23 */ /* 0x100fe40000010886 */
[--C-:B------:R-:W-:Y:S02]  /*4e40*/  FFMA.FTZ R142, R141, c[0x0][0x2d0], -R134.reuse ;  /* 0x0000b4008d8e7a23 */ /* 0x100fe40000010886 */
[----:B------:R-:W-:Y:S01]  /*4e50*/  MUFU.EX2 R53, R53 ;  /* 0x0000003500357308 */ /* 0x000fe20000000800 */
[----:B------:R-:W-:-:S02]  /*4e60*/  FFMA.FTZ R133, R133, c[0x0][0x2d0], -R134 ;  /* 0x0000b40085857a23 */ /* 0x000fc40000010886 */
[--C-:B------:R-:W-:Y:S02]  /*4e70*/  FFMA.FTZ R135, R135, c[0x0][0x2d0], -R134.reuse ;  /* 0x0000b40087877a23 */ /* 0x100fe40000010886 */
[--C-:B------:R-:W-:Y:S02]  /*4e80*/  FFMA.FTZ R141, R158, c[0x0][0x2d0], -R59.reuse ;  /* 0x0000b4009e8d7a23 */ /* 0x100fe4000001083b */
[--C-:B------:R-:W-:Y:S01]  /*4e90*/  FFMA.FTZ R146, R146, c[0x0][0x2d0], -R59.reuse ;  /* 0x0000b40092927a23 */ /* 0x100fe2000001083b */
[----:B------:R-:W2:Y:S01]  /*4ea0*/  MUFU.EX2 R48, R48 ;  /* 0x0000003000307308 */ /* 0x000ea20000000800 */
[----:B---3--:R-:W-:Y:S01]  /*4eb0*/  F2FP.PACK_AB R69, R57, R58 ;  /* 0x0000003a3945723e */ /* 0x008fe200000000ff */
[--C-:B------:R-:W-:Y:S02]  /*4ec0*/  FFMA.FTZ R150, R150, c[0x0][0x2d0], -R59.reuse ;  /* 0x0000b40096967a23 */ /* 0x100fe4000001083b */
[----:B------:R-:W-:Y:S02]  /*4ed0*/  FFMA.FTZ R143, R156, c[0x0][0x2d0], -R59 ;  /* 0x0000b4009c8f7a23 */ /* 0x000fe4000001083b */
[----:B------:R-:W-:-:S02]  /*4ee0*/  FFMA.FTZ R156, R159, c[0x0][0x2d0], -R134 ;  /* 0x0000b4009f9c7a23 */ /* 0x000fc40000010886 */
[----:B------:R-:W-:Y:S01]  /*4ef0*/  MUFU.EX2 R52, R52 ;  /* 0x0000003400347308 */ /* 0x000fe20000000800 */
[--C-:B------:R-:W-:Y:S02]  /*4f00*/  FFMA.FTZ R158, R157, c[0x0][0x2d0], -R134.reuse ;  /* 0x0000b4009d9e7a23 */ /* 0x100fe40000010886 */
[--C-:B------:R-:W-:Y:S02]  /*4f10*/  FFMA.FTZ R153, R153, c[0x0][0x2d0], -R134.reuse ;  /* 0x0000b40099997a23 */ /* 0x100fe40000010886 */
[----:B------:R-:W-:Y:S02]  /*4f20*/  FFMA.FTZ R155, R155, c[0x0][0x2d0], -R134 ;  /* 0x0000b4009b9b7a23 */ /* 0x000fe40000010886 */
[--C-:B------:R-:W-:Y:S01]  /*4f30*/  FFMA.FTZ R157, R178, c[0x0][0x2d0], -R59.reuse ;  /* 0x0000b400b29d7a23 */ /* 0x100fe2000001083b */
[----:B--2---:R-:W-:Y:S01]  /*4f40*/  F2FP.PACK_AB R71, R48, R53 ;  /* 0x000000353047723e */ /* 0x004fe200000000ff */
[----:B------:R-:W2:Y:S01]  /*4f50*/  MUFU.EX2 R49, R49 ;  /* 0x0000003100317308 */ /* 0x000ea20000000800 */
[----:B------:R-:W-:-:S02]  /*4f60*/  FFMA.FTZ R160, R160, c[0x0][0x2d0], -R59 ;  /* 0x0000b400a0a07a23 */ /* 0x000fc4000001083b */
[--C-:B------:R-:W-:Y:S02]  /*4f70*/  FFMA.FTZ R159, R176, c[0x0][0x2d0], -R59.reuse ;  /* 0x0000b400b09f7a23 */ /* 0x100fe4000001083b */
[--C-:B------:R-:W-:Y:S01]  /*4f80*/  FFMA.FTZ R164, R164, c[0x0][0x2d0], -R59.reuse ;  /* 0x0000b400a4a47a23 */ /* 0x100fe2000001083b */
        /* <DEDUP_REMOVED lines=20> */
[----:B------:R-:W3:Y:S01]  /*50d0*/  MUFU.EX2 R45, R45 ;  /* 0x0000002d002d7308 */ /* 0x000ee20000000800 */
[----:B------:R-:W-:-:S02]  /*50e0*/  FFMA.FTZ R152, R152, c[0x0][0x2d0], -R59 ;  /* 0x0000b40098987a23 */ /* 0x000fc4000001083b */
[--C-:B------:R-:W-:Y:S02]  /*50f0*/  FFMA.FTZ R148, R148, c[0x0][0x2d0], -R59.reuse ;  /* 0x0000b40094947a23 */ /* 0x100fe4000001083b */
[----:B------:R-:W-:Y:S01]  /*5100*/  FFMA.FTZ R63, R63, c[0x0][0x2d0], -R134 ;  /* 0x0000b4003f3f7a23 */ /* 0x000fe20000010886 */
        /* <DEDUP_REMOVED lines=8> */
[----:B------:R-:W1:Y:S01]  /*5190*/  MUFU.EX2 R41, R41 ;  /* 0x0000002900297308 */ /* 0x000e620000000800 */
[----:B------:R-:W-:-:S02]  /*51a0*/  FADD.FTZ R54, R54, R55 ;  /* 0x0000003736367221 */ /* 0x000fc40000010000 */
[----:B------:R-:W-:Y:S02]  /*51b0*/  FADD.FTZ R53, R48, R53 ;  /* 0x0000003530357221 */ /* 0x000fe40000010000 */
[----:B------:R-:W-:Y:S01]  /*51c0*/  FADD.FTZ R51, R51, R54 ;  /* 0x0000003633337221 */ /* 0x000fe20000010000 */
[C---:B------:R-:W-:Y:S02]  /*51d0*/  HMMA.16816.F32 R112, R68.reuse, R108, RZ ;  /* 0x0000006c4470723c */ /* 0x040fe400000018ff */
[----:B------:R-:W-:Y:S06]  /*51e0*/  MUFU.EX2 R43, R43 ;  /* 0x0000002b002b7308 */ /* 0x000fec0000000800 */
[C---:B------:R-:W-:Y:S02]  /*51f0*/  HMMA.16816.F32 R88, R68.reuse, R84, RZ ;  /* 0x000000544458723c */ /* 0x040fe400000018ff */
[----:B------:R-:W1:Y:S06]  /*5200*/  MUFU.EX2 R42, R42 ;  /* 0x0000002a002a7308 */ /* 0x000e6c0000000800 */
[C---:B------:R-:W-:Y:S02]  /*5210*/  HMMA.16816.F32 R80, R68.reuse, R76, RZ ;  /* 0x0000004c4450723c */ /* 0x040fe400000018ff */
[----:B------:R-:W-:Y:S06]  /*5220*/  MUFU.EX2 R39, R39 ;  /* 0x0000002700277308 */ /* 0x000fec0000000800 */
[C---:B------:R-:W-:Y:S02]  /*5230*/  HMMA.16816.F32 R124, R68.reuse, R126, RZ ;  /* 0x0000007e447c723c */ /* 0x040fe400000018ff */
[----:B------:R-:W-:Y:S06]  /*5240*/  MUFU.EX2 R38, R38 ;  /* 0x0000002600267308 */ /* 0x000fec0000000800 */
        /* <DEDUP_REMOVED lines=10> */
[----:B--2---:R-:W-:Y:S01]  /*52f0*/  F2FP.PACK_AB R4, R49, R52 ;  /* 0x000000343104723e */ /* 0x004fe200000000ff */
[----:B------:R-:W-:Y:S01]  /*5300*/  HMMA.16816.F32 R68, R68, R6, RZ ;  /* 0x000000064444723c */ /* 0x000fe200000018ff */
[----:B---3--:R-:W-:Y:S01]  /*5310*/  F2FP.PACK_AB R5, R45, R50 ;  /* 0x000000322d05723e */ /* 0x008fe200000000ff */
[----:B------:R-:W2:Y:S01]  /*5320*/  MUFU.EX2 R140, R140 ;  /* 0x0000008c008c7308 */ /* 0x000ea20000000800 */
[----:B------:R-:W-:-:S04]  /*5330*/  FADD.FTZ R50, R50, R53 ;  /* 0x0000003532327221 */ /* 0x000fc80000010000 */
[----:B------:R-:W-:Y:S01]  /*5340*/  F2FP.PACK_AB R6, R46, R47 ;  /* 0x0000002f2e06723e */ /* 0x000fe200000000ff */
[----:B------:R-:W-:Y:S01]  /*5350*/  FADD.FTZ R45, R45, R50 ;  /* 0x000000322d2d7221 */ /* 0x000fe20000010000 */
[----:B-1----:R-:W-:Y:S01]  /*5360*/  F2FP.PACK_AB R7, R41, R44 ;  /* 0x0000002c2907723e */ /* 0x002fe200000000ff */
[----:B------:R-:W-:Y:S02]  /*5370*/  MUFU.EX2 R142, R142 ;  /* 0x0000008e008e7308 */ /* 0x000fe40000000800 */
[----:B------:R-:W-:-:S04]  /*5380*/  FADD.FTZ R44, R44, R45 ;  /* 0x0000002d2c2c7221 */ /* 0x000fc80000010000 */
[C---:B------:R-:W-:Y:S01]  /*5390*/  HMMA.16816.F32 R104, R4.reuse, R8, R104 ;  /* 0x000000080468723c */ /* 0x040fe20000001868 */
[----:B------:R-:W-:Y:S01]  /*53a0*/  FADD.FTZ R41, R41, R44 ;  /* 0x0000002c29297221 */ /* 0x000fe20000010000 */
[----:B------:R-:W-:Y:S06]  /*53b0*/  MUFU.EX2 R135, R135 ;  /* 0x0000008700877308 */ /* 0x000fec0000000800 */
[C---:B------:R-:W-:Y:S01]  /*53c0*/  HMMA.16816.F32 R100, R4.reuse, R10, R100 ;  /* 0x0000000a0464723c */ /* 0x040fe20000001864 */
[----:B------:R-:W1:Y:S01]  /*53d0*/  LDSM.16.MT88.4 R8, [R244+0x4900] ;  /* 0x00490000f408783b */ /* 0x000e620000004200 */
[----:B------:R-:W-:Y:S06]  /*53e0*/  MUFU.EX2 R141, R141 ;  /* 0x0000008d008d7308 */ /* 0x000fec0000000800 */
[C---:B----4-:R-:W-:Y:S02]  /*53f0*/  HMMA.16816.F32 R96, R4.reuse, R12, R96 ;  /* 0x0000000c0460723c */ /* 0x050fe40000001860 */
[----:B------:R-:W3:Y:S06]  /*5400*/  MUFU.EX2 R146, R146 ;  /* 0x0000009200927308 */ /* 0x000eec0000000800 */
[C---:B------:R-:W-:Y:S01]  /*5410*/  HMMA.16816.F32 R92, R4.reuse, R14, R92 ;  /* 0x0000000e045c723c */ /* 0x040fe2000000185c */
[----:B------:R-:W4:Y:S01]  /*5420*/  LDSM.16.MT88.4 R12, [R244+0x1100] ;  /* 0x00110000f40c783b */ /* 0x000f220000004200 */
[----:B------:R-:W-:Y:S06]  /*5430*/  MUFU.EX2 R150, R150 ;  /* 0x0000009600967308 */ /* 0x000fec0000000800 */
[C---:B-----5:R-:W-:Y:S02]  /*5440*/  HMMA.16816.F32 R128, R4.reuse, R24, R128 ;  /* 0x000000180480723c */ /* 0x060fe40000001880 */
[----:B------:R-:W5:Y:S06]  /*5450*/  MUFU.EX2 R143, R143 ;  /* 0x0000008f008f7308 */ /* 0x000f6c0000000800 */
        /* <DEDUP_REMOVED lines=19> */
[----:B------:R-:W2:Y:S06]  /*5590*/  MUFU.EX2 R164, R164 ;  /* 0x000000a400a47308 */ /* 0x000eac0000000800 */
[C---:B------:R-:W-:Y:S01]  /*55a0*/  HMMA.16816.F32 R76, R4.reuse, R30, R76 ;  /* 0x0000001e044c723c */ /* 0x040fe2000000184c */
[----:B------:R-:W-:Y:S01]  /*55b0*/  LDSM.16.MT88.4 R28, [R245+0x5100] ;  /* 0x00510000f51c783b */ /* 0x000fe20000004200 */
[----:B------:R-:W-:Y:S06]  /*55c0*/  MUFU.EX2 R167, R167 ;  /* 0x000000a700a77308 */ /* 0x000fec0000000800 */
[C---:B-1----:R-:W-:Y:S02]  /*55d0*/  HMMA.16816.F32 R72, R4.reuse, R8, R72 ;  /* 0x000000080448723c */ /* 0x042fe40000001848 */
[----:B------:R-:W1:Y:S06]  /*55e0*/  MUFU.EX2 R176, R176 ;  /* 0x000000b000b07308 */ /* 0x000e6c0000000800 */
[----:B------:R-:W-:Y:S01]  /*55f0*/  HMMA.16816.F32 R68, R4, R10, R68 ;  /* 0x0000000a0444723c */ /* 0x000fe20000001844 */
[----:B------:R-:W1:Y:S01]  /*5600*/  LDSM.16.MT88.4 R8, [R248+0x5100] ;  /* 0x00510000f808783b */ /* 0x000e620000004200 */
[----:B------:R-:W-:Y:S05]  /*5610*/  MUFU.EX2 R178, R178 ;  /* 0x000000b200b27308 */ /* 0x000fea0000000800 */
[----:B------:R-:W-:-:S02]  /*5620*/  F2FP.PACK_AB R4, R42, R43 ;  /* 0x0000002b2a04723e */ /* 0x000fc400000000ff */
[----:B------:R-:W-:Y:S01]  /*5630*/  F2FP.PACK_AB R5, R37, R40 ;  /* 0x000000282505723e */ /* 0x000fe200000000ff */
[----:B------:R-:W-:Y:S01]  /*5640*/  MUFU.EX2 R161, R161 ;  /* 0x000000a100a17308 */ /* 0x000fe20000000800 */
[----:B------:R-:W-:Y:S01]  /*5650*/  F2FP.PACK_AB R6, R38, R39 ;  /* 0x000000272606723e */ /* 0x000fe200000000ff */
[----:B------:R-:W-:Y:S01]  /*5660*/  FADD.FTZ R40, R40, R41 ;  /* 0x0000002928287221 */ /* 0x000fe20000010000 */
[----:B------:R-:W-:-:S03]  /*5670*/  F2FP.PACK_AB R7, R2, R3 ;  /* 0x000000030207723e */ /* 0x000fc600000000ff */
[----:B------:R-:W-:Y:S02]  /*5680*/  FADD.FTZ R40, R37, R40 ;  /* 0x0000002825287221 */ /* 0x000fe40000010000 */
[----:B------:R-:W-:Y:S02]  /*5690*/  MUFU.EX2 R163, R163 ;  /* 0x000000a300a37308 */ /* 0x000fe40000000800 */
[----:B----4-:R-:W-:Y:S01]  /*56a0*/  HMMA.16816.F32 R104, R4, R12, R104 ;  /* 0x0000000c0468723c */ /* 0x010fe20000001868 */
[----:B------:R-:W-:-:S04]  /*56b0*/  FADD.FTZ R3, R3, R40 ;  /* 0x0000002803037221 */ /* 0x000fc80000010000 */
[----:B------:R-:W-:Y:S01]  /*56c0*/  FADD.FTZ R2, R2, R3 ;  /* 0x0000000302027221 */ /* 0x000fe20000010000 */
[----:B------:R-:W4:Y:S02]  /*56d0*/  MUFU.EX2 R172, R172 ;  /* 0x000000ac00ac7308 */ /* 0x000f240000000800 */
[C---:B------:R-:W-:Y:S01]  /*56e0*/  HMMA.16816.F32 R100, R4.reuse, R14, R100 ;  /* 0x0000000e0464723c */ /* 0x040fe20000001864 */
[----:B------:R-:W2:Y:S05]  /*56f0*/  LDSM.16.MT88.4 R12, [R244+0x5100] ;  /* 0x00510000f40c783b */ /* 0x000eaa0000004200 */
[----:B------:R-:W-:Y:S02]  /*5700*/  MUFU.EX2 R165, R165 ;  /* 0x000000a500a57308 */ /* 0x000fe40000000800 */
[C---:B------:R-:W-:Y:S06]  /*5710*/  HMMA.16816.F32 R128, R4.reuse, R24, R128 ;  /* 0x000000180480723c */ /* 0x040fec0000001880 */
[----:B------:R-:W2:Y:S02]  /*5720*/  MUFU.EX2 R162, R162 ;  /* 0x000000a200a27308 */ /* 0x000ea40000000800 */
[C---:B-1----:R-:W-:Y:S06]  /*5730*/  HMMA.16816.F32 R96, R4.reuse, R8, R96 ;  /* 0x000000080460723c */ /* 0x042fec0000001860 */
[----:B------:R-:W-:Y:S02]  /*5740*/  MUFU.EX2 R151, R151 ;  /* 0x0000009700977308 */ /* 0x000fe40000000800 */
[C---:B------:R-:W-:Y:S01]  /*5750*/  HMMA.16816.F32 R92, R4.reuse, R10, R92 ;  /* 0x0000000a045c723c */ /* 0x040fe2000000185c */
[----:B------:R-:W1:Y:S05]  /*5760*/  LDSM.16.MT88.4 R8, [R244+0x1900] ;  /* 0x00190000f408783b */ /* 0x000e6a0000004200 */
[----:B------:R-:W1:Y:S02]  /*5770*/  MUFU.EX2 R166, R166 ;  /* 0x000000a600a67308 */ /* 0x000e640000000800 */
[C---:B------:R-:W-:Y:S01]  /*5780*/  HMMA.16816.F32 R124, R4.reuse, R26, R124 ;  /* 0x0000001a047c723c */ /* 0x040fe2000000187c */
[----:B------:R-:W-:Y:S05]  /*5790*/  LDSM.16.MT88.4 R24, [R248+0x1900] ;  /* 0x00190000f818783b */ /* 0x000fea0000004200 */
[----:B------:R-:W-:Y:S02]  /*57a0*/  MUFU.EX2 R174, R174 ;  /* 0x000000ae00ae7308 */ /* 0x000fe40000000800 */
[C---:B------:R-:W-:Y:S06]  /*57b0*/  HMMA.16816.F32 R120, R4.reuse, R20, R120 ;  /* 0x000000140478723c */ /* 0x040fec0000001878 */
[----:B------:R-:W-:Y:S02]  /*57c0*/  MUFU.EX2 R145, R145 ;  /* 0x0000009100917308 */ /* 0x000fe40000000800 */
[C---:B--2---:R-:W-:Y:S06]  /*57d0*/  HMMA.16816.F32 R72, R4.reuse, R12, R72 ;  /* 0x0000000c0448723c */ /* 0x044fec0000001848 */
[----:B------:R-:W-:Y:S02]  /*57e0*/  MUFU.EX2 R147, R147 ;  /* 0x0000009300937308 */ /* 0x000fe40000000800 */
[C---:B------:R-:W-:Y:S01]  /*57f0*/  HMMA.16816.F32 R68, R4.reuse, R14, R68 ;  /* 0x0000000e0444723c */ /* 0x040fe20000001844 */
[----:B------:R-:W2:Y:S05]  /*5800*/  LDSM.16.MT88.4 R12, [R248+0x5900] ;  /* 0x00590000f80c783b */ /* 0x000eaa0000004200 */
[----:B------:R-:W1:Y:S02]  /*5810*/  MUFU.EX2 R152, R152 ;  /* 0x0000009800987308 */ /* 0x000e640000000800 */
[C---:B------:R-:W-:Y:S01]  /*5820*/  HMMA.16816.F32 R116, R4.reuse, R22, R116 ;  /* 0x000000160474723c */ /* 0x040fe20000001874 */
[----:B------:R-:W1:Y:S05]  /*5830*/  LDSM.16.MT88.4 R20, [R246+0x1900] ;  /* 0x00190000f614783b */ /* 0x000e6a0000004200 */
[----:B------:R-:W-:Y:S02]  /*5840*/  MUFU.EX2 R63, R63 ;  /* 0x0000003f003f7308 */ /* 0x000fe40000000800 */
[C---:B------:R-:W-:Y:S06]  /*5850*/  HMMA.16816.F32 R112, R4.reuse, R16, R112 ;  /* 0x000000100470723c */ /* 0x040fec0000001870 */
[----:B------:R-:W-:Y:S02]  /*5860*/  MUFU.EX2 R64, R64 ;  /* 0x0000004000407308 */ /* 0x000fe40000000800 */
[C---:B------:R-:W-:Y:S01]  /*5870*/  HMMA.16816.F32 R108, R4.reuse, R18, R108 ;  /* 0x00000012046c723c */ /* 0x040fe2000000186c */
[----:B------:R-:W1:Y:S07]  /*5880*/  LDSM.16.MT88.4 R16, [R245+0x1900] ;  /* 0x00190000f510783b */ /* 0x000e6e0000004200 */
[C---:B------:R-:W-:Y:S08]  /*5890*/  HMMA.16816.F32 R88, R4.reuse, R32, R88 ;  /* 0x000000200458723c */ /* 0x040ff00000001858 */
[C---:B------:R-:W-:Y:S01]  /*58a0*/  HMMA.16816.F32 R84, R4.reuse, R34, R84 ;  /* 0x000000220454723c */ /* 0x040fe20000001854 */
[----:B------:R-:W2:Y:S07]  /*58b0*/  LDSM.16.MT88.4 R32, [R246+0x5900] ;  /* 0x00590000f620783b */ /* 0x000eae0000004200 */
[C---:B------:R-:W-:Y:S08]  /*58c0*/  HMMA.16816.F32 R80, R4.reuse, R28, R80 ;  /* 0x0000001c0450723c */ /* 0x040ff00000001850 */
[----:B------:R-:W-:Y:S01]  /*58d0*/  HMMA.16816.F32 R76, R4, R30, R76 ;  /* 0x0000001e044c723c */ /* 0x000fe2000000184c */
[----:B------:R-:W4:Y:S06]  /*58e0*/  LDSM.16.MT88.4 R28, [R245+0x5900] ;  /* 0x00590000f51c783b */ /* 0x000f2c0000004200 */
[----:B------:R-:W-:-:S02]  /*58f0*/  F2FP.PACK_AB R4, R140, R133 ;  /* 0x000000858c04723e */ /* 0x000fc400000000ff */
[C---:B---3--:R-:W-:Y:S01]  /*5900*/  F2FP.PACK_AB R5, R146.reuse, R141 ;  /* 0x0000008d9205723e */ /* 0x048fe200000000ff */
[----:B------:R-:W-:Y:S01]  /*5910*/  FADD.FTZ R141, R141, R2 ;  /* 0x000000028d8d7221 */ /* 0x000fe20000010000 */
[----:B------:R-:W-:Y:S02]  /*5920*/  F2FP.PACK_AB R6, R135, R142 ;  /* 0x0000008e8706723e */ /* 0x000fe400000000ff */
[----:B-----5:R-:W-:Y:S01]  /*5930*/  F2FP.PACK_AB R7, R143, R150 ;  /* 0x000000968f07723e */ /* 0x020fe200000000ff */
[----:B------:R-:W-:-:S04]  /*5940*/  FADD.FTZ R141, R146, R141 ;  /* 0x0000008d928d7221 */ /* 0x000fc80000010000 */
[----:B------:R-:W-:Y:S02]  /*5950*/  FADD.FTZ R150, R150, R141 ;  /* 0x0000008d96967221 */ /* 0x000fe40000010000 */
[----:B-1----:R-:W-:Y:S02]  /*5960*/  HMMA.16816.F32 R104, R4, R8, R104 ;  /* 0x000000080468723c */ /* 0x002fe40000001868 */
[----:B------:R-:W-:-:S06]  /*5970*/  FADD.FTZ R150, R143, R150 ;  /* 0x000000968f967221 */ /* 0x000fcc0000010000 */
[C---:B------:R-:W-:Y:S01]  /*5980*/  HMMA.16816.F32 R100, R4.reuse, R10, R100 ;  /* 0x0000000a0464723c */ /* 0x040fe20000001864 */
[----:B------:R-:W1:Y:S07]  /*5990*/  LDSM.16.MT88.4 R8, [R244+0x5900] ;  /* 0x00590000f408783b */ /* 0x000e6e0000004200 */
[C---:B--2---:R-:W-:Y:S08]  /*59a0*/  HMMA.16816.F32 R96, R4.reuse, R12, R96 ;  /* 0x0000000c0460723c */ /* 0x044ff00000001860 */
[C---:B------:R-:W-:Y:S01]  /*59b0*/  HMMA.16816.F32 R92, R4.reuse, R14, R92 ;  /* 0x0000000e045c723c */ /* 0x040fe2000000185c */
[----:B------:R-:W2:Y:S07]  /*59c0*/  LDSM.16.MT88.4 R12, [R244+0x2100] ;  /* 0x00210000f40c783b */ /* 0x000eae0000004200 */
[C---:B------:R-:W-:Y:S08]  /*59d0*/  HMMA.16816.F32 R128, R4.reuse, R24, R128 ;  /* 0x000000180480723c */ /* 0x040ff00000001880 */
        /* <DEDUP_REMOVED lines=8> */
[C---:B------:R-:W-:Y:S08]  /*5a60*/  HMMA.16816.F32 R88, R4.reuse, R32, R88 ;  /* 0x000000200458723c */ /* 0x040ff00000001858 */
[C---:B------:R-:W-:Y:S01]  /*5a70*/  HMMA.16816.F32 R84, R4.reuse, R34, R84 ;  /* 0x000000220454723c */ /* 0x040fe20000001854 */
[----:B------:R-:W-:Y:S07]  /*5a80*/  LDSM.16.MT88.4 R32, [R246+0x6100] ;  /* 0x00610000f620783b */ /* 0x000fee0000004200 */
[C---:B----4-:R-:W-:Y:S08]  /*5a90*/  HMMA.16816.F32 R80, R4.reuse, R28, R80 ;  /* 0x0000001c0450723c */ /* 0x050ff00000001850 */
[C---:B------:R-:W-:Y:S01]  /*5aa0*/  HMMA.16816.F32 R76, R4.reuse, R30, R76 ;  /* 0x0000001e044c723c */ /* 0x040fe2000000184c */
[----:B------:R-:W-:Y:S07]  /*5ab0*/  LDSM.16.MT88.4 R28, [R245+0x6100] ;  /* 0x00610000f51c783b */ /* 0x000fee0000004200 */
[C---:B-1----:R-:W-:Y:S08]  /*5ac0*/  HMMA.16816.F32 R72, R4.reuse, R8, R72 ;  /* 0x000000080448723c */ /* 0x042ff00000001848 */
[----:B------:R-:W-:Y:S01]  /*5ad0*/  HMMA.16816.F32 R68, R4, R10, R68 ;  /* 0x0000000a0444723c */ /* 0x000fe20000001844 */
[----:B------:R-:W1:Y:S06]  /*5ae0*/  LDSM.16.MT88.4 R8, [R248+0x6100] ;  /* 0x00610000f808783b */ /* 0x000e6c0000004200 */
[----:B------:R-:W-:-:S02]  /*5af0*/  F2FP.PACK_AB R4, R156, R153 ;  /* 0x000000999c04723e */ /* 0x000fc400000000ff */
[----:B------:R-:W-:Y:S01]  /*5b00*/  F2FP.PACK_AB R5, R160, R157 ;  /* 0x0000009da005723e */ /* 0x000fe200000000ff */
[----:B------:R-:W-:Y:S01]  /*5b10*/  FADD.FTZ R157, R157, R150 ;  /* 0x000000969d9d7221 */ /* 0x000fe20000010000 */
[----:B------:R-:W-:Y:S02]  /*5b20*/  F2FP.PACK_AB R6, R155, R158 ;  /* 0x0000009e9b06723e */ /* 0x000fe400000000ff */
[----:B------:R-:W-:Y:S01]  /*5b30*/  F2FP.PACK_AB R7, R164, R159 ;  /* 0x0000009fa407723e */ /* 0x000fe200000000ff */
[----:B------:R-:W-:-:S04]  /*5b40*/  FADD.FTZ R160, R160, R157 ;  /* 0x0000009da0a07221 */ /* 0x000fc80000010000 */
[----:B------:R-:W-:Y:S02]  /*5b50*/  FADD.FTZ R159, R159, R160 ;  /* 0x000000a09f9f7221 */ /* 0x000fe40000010000 */
[----:B--2---:R-:W-:Y:S02]  /*5b60*/  HMMA.16816.F32 R104, R4, R12, R104 ;  /* 0x0000000c0468723c */ /* 0x004fe40000001868 */
[----:B------:R-:W-:-:S06]  /*5b70*/  FADD.FTZ R164, R164, R159 ;  /* 0x0000009fa4a47221 */ /* 0x000fcc0000010000 */
[C---:B------:R-:W-:Y:S01]  /*5b80*/  HMMA.16816.F32 R100, R4.reuse, R14, R100 ;  /* 0x0000000e0464723c */ /* 0x040fe20000001864 */
[----:B------:R-:W2:Y:S07]  /*5b90*/  LDSM.16.MT88.4 R12, [R244+0x6100] ;  /* 0x00610000f40c783b */ /* 0x000eae0000004200 */
[C---:B---3--:R-:W-:Y:S08]  /*5ba0*/  HMMA.16816.F32 R128, R4.reuse, R24, R128 ;  /* 0x000000180480723c */ /* 0x048ff00000001880 */
[C---:B-1----:R-:W-:Y:S08]  /*5bb0*/  HMMA.16816.F32 R96, R4.reuse, R8, R96 ;  /* 0x000000080460723c */ /* 0x042ff00000001860 */
[C---:B------:R-:W-:Y:S01]  /*5bc0*/  HMMA.16816.F32 R92, R4.reuse, R10, R92 ;  /* 0x0000000a045c723c */ /* 0x040fe2000000185c */
[----:B------:R-:W1:Y:S07]  /*5bd0*/  LDSM.16.MT88.4 R8, [R244+0x2900] ;  /* 0x00290000f408783b */ /* 0x000e6e0000004200 */
[C---:B------:R-:W-:Y:S01]  /*5be0*/  HMMA.16816.F32 R124, R4.reuse, R26, R124 ;  /* 0x0000001a047c723c */ /* 0x040fe2000000187c */
[----:B------:R-:W3:Y:S07]  /*5bf0*/  LDSM.16.MT88.4 R24, [R248+0x2900] ;  /* 0x00290000f818783b */ /* 0x000eee0000004200 */
[C---:B------:R-:W-:Y:S08]  /*5c00*/  HMMA.16816.F32 R120, R4.reuse, R20, R120 ;  /* 0x000000140478723c */ /* 0x040ff00000001878 */
[C---:B--2---:R-:W-:Y:S08]  /*5c10*/  HMMA.16816.F32 R72, R4.reuse, R12, R72 ;  /* 0x0000000c0448723c */ /* 0x044ff00000001848 */
[C---:B------:R-:W-:Y:S01]  /*5c20*/  HMMA.16816.F32 R68, R4.reuse, R14, R68 ;  /* 0x0000000e0444723c */ /* 0x040fe20000001844 */
[----:B------:R-:W2:Y:S07]  /*5c30*/  LDSM.16.MT88.4 R12, [R248+0x6900] ;  /* 0x00690000f80c783b */ /* 0x000eae0000004200 */
[C---:B------:R-:W-:Y:S01]  /*5c40*/  HMMA.16816.F32 R116, R4.reuse, R22, R116 ;  /* 0x000000160474723c */ /* 0x040fe20000001874 */
[----:B------:R-:W4:Y:S07]  /*5c50*/  LDSM.16.MT88.4 R20, [R246+0x2900] ;  /* 0x00290000f614783b */ /* 0x000f2e0000004200 */
[C---:B------:R-:W-:Y:S08]  /*5c60*/  HMMA.16816.F32 R88, R4.reuse, R32, R88 ;  /* 0x000000200458723c */ /* 0x040ff00000001858 */
[C---:B------:R-:W-:Y:S01]  /*5c70*/  HMMA.16816.F32 R84, R4.reuse, R34, R84 ;  /* 0x000000220454723c */ /* 0x040fe20000001854 */
[----:B------:R-:W5:Y:S07]  /*5c80*/  LDSM.16.MT88.4 R32, [R246+0x6900] ;  /* 0x00690000f620783b */ /* 0x000f6e0000004200 */
[C---:B------:R-:W-:Y:S08]  /*5c90*/  HMMA.16816.F32 R80, R4.reuse, R28, R80 ;  /* 0x0000001c0450723c */ /* 0x040ff00000001850 */
[C---:B------:R-:W-:Y:S01]  /*5ca0*/  HMMA.16816.F32 R76, R4.reuse, R30, R76 ;  /* 0x0000001e044c723c */ /* 0x040fe2000000184c */
[----:B------:R-:W2:Y:S07]  /*5cb0*/  LDSM.16.MT88.4 R28, [R245+0x6900] ;  /* 0x00690000f51c783b */ /* 0x000eae0000004200 */
[C---:B------:R-:W-:Y:S08]  /*5cc0*/  HMMA.16816.F32 R112, R4.reuse, R16, R112 ;  /* 0x000000100470723c */ /* 0x040ff00000001870 */
[----:B------:R-:W-:Y:S01]  /*5cd0*/  HMMA.16816.F32 R108, R4, R18, R108 ;  /* 0x00000012046c723c */ /* 0x000fe2000000186c */
[----:B------:R-:W2:Y:S06]  /*5ce0*/  LDSM.16.MT88.4 R16, [R245+0x2900] ;  /* 0x00290000f510783b */ /* 0x000eac0000004200 */
[----:B------:R-:W-:-:S02]  /*5cf0*/  F2FP.PACK_AB R4, R176, R167 ;  /* 0x000000a7b004723e */ /* 0x000fc400000000ff */
[----:B------:R-:W-:Y:S01]  /*5d00*/  F2FP.PACK_AB R5, R172, R163 ;  /* 0x000000a3ac05723e */ /* 0x000fe200000000ff */
[----:B------:R-:W-:Y:S01]  /*5d10*/  FADD.FTZ R163, R163, R164 ;  /* 0x000000a4a3a37221 */ /* 0x000fe20000010000 */
[----:B------:R-:W-:Y:S02]  /*5d20*/  F2FP.PACK_AB R6, R161, R178 ;  /* 0x000000b2a106723e */ /* 0x000fe400000000ff */
[----:B------:R-:W-:Y:S01]  /*5d30*/  F2FP.PACK_AB R7, R162, R165 ;  /* 0x000000a5a207723e */ /* 0x000fe200000000ff */
[----:B------:R-:W-:-:S04]  /*5d40*/  FADD.FTZ R172, R172, R163 ;  /* 0x000000a3acac7221 */ /* 0x000fc80000010000 */
[----:B------:R-:W-:Y:S02]  /*5d50*/  FADD.FTZ R165, R165, R172 ;  /* 0x000000aca5a57221 */ /* 0x000fe40000010000 */
[----:B-1----:R-:W-:Y:S02]  /*5d60*/  HMMA.16816.F32 R104, R4, R8, R104 ;  /* 0x000000080468723c */ /* 0x002fe40000001868 */
[----:B------:R-:W-:-:S06]  /*5d70*/  FADD.FTZ R162, R162, R165 ;  /* 0x000000a5a2a27221 */ /* 0x000fcc0000010000 */
[C---:B------:R-:W-:Y:S01]  /*5d80*/  HMMA.16816.F32 R100, R4.reuse, R10, R100 ;  /* 0x0000000a0464723c */ /* 0x040fe20000001864 */
[----:B------:R-:W1:Y:S07]  /*5d90*/  LDSM.16.MT88.4 R8, [R244+0x6900] ;  /* 0x00690000f408783b */ /* 0x000e6e0000004200 */
[C---:B---3--:R-:W-:Y:S08]  /*5da0*/  HMMA.16816.F32 R128, R4.reuse, R24, R128 ;  /* 0x000000180480723c */ /* 0x048ff00000001880 */
[C---:B------:R-:W-:Y:S01]  /*5db0*/  HMMA.16816.F32 R124, R4.reuse, R26, R124 ;  /* 0x0000001a047c723c */ /* 0x040fe2000000187c */
[----:B------:R-:W3:Y:S07]  /*5dc0*/  LDSM.16.MT88.4 R24, [R248+0x3100] ;  /* 0x00310000f818783b */ /* 0x000eee0000004200 */
[C---:B--2---:R-:W-:Y:S08]  /*5dd0*/  HMMA.16816.F32 R96, R4.reuse, R12, R96 ;  /* 0x0000000c0460723c */ /* 0x044ff00000001860 */
[C---:B------:R-:W-:Y:S01]  /*5de0*/  HMMA.16816.F32 R92, R4.reuse, R14, R92 ;  /* 0x0000000e045c723c */ /* 0x040fe2000000185c */
[----:B------:R-:W2:Y:S07]  /*5df0*/  LDSM.16.MT88.4 R12, [R244+0x3100] ;  /* 0x00310000f40c783b */ /* 0x000eae0000004200 */
[C---:B----4-:R-:W-:Y:S08]  /*5e00*/  HMMA.16816.F32 R120, R4.reuse, R20, R120 ;  /* 0x000000140478723c */ /* 0x050ff00000001878 */
[C---:B------:R-:W-:Y:S01]  /*5e10*/  HMMA.16816.F32 R116, R4.reuse, R22, R116 ;  /* 0x000000160474723c */ /* 0x040fe20000001874 */
[----:B------:R-:W4:Y:S07]  /*5e20*/  LDSM.16.MT88.4 R20, [R246+0x3100] ;  /* 0x00310000f614783b */ /* 0x000f2e0000004200 */
[C---:B-----5:R-:W-:Y:S01]  /*5e30*/  HMMA.16816.F32 R88, R4.reuse, R32, R88 ;  /* 0x000000200458723c */ /* 0x060fe20000001858 */
[----:B------:R-:W-:Y:S06]  /*5e40*/  MUFU.EX2 R32, R148 ;  /* 0x0000009400207308 */ /* 0x000fec0000000800 */
[----:B------:R-:W-:Y:S01]  /*5e50*/  FFMA.FTZ R33, R144, c[0x0][0x2d0], -R59 ;  /* 0x0000b40090217a23 */ /* 0x000fe2000001083b */
[C---:B------:R-:W-:Y:S05]  /*5e60*/  HMMA.16816.F32 R80, R4.reuse, R28, R80 ;  /* 0x0000001c0450723c */ /* 0x040fea0000001850 */
[----:B------:R-:W5:Y:S03]  /*5e70*/  MUFU.EX2 R33, R33 ;  /* 0x0000002100217308 */ /* 0x000f660000000800 */
[C---:B------:R-:W-:Y:S01]  /*5e80*/  HMMA.16816.F32 R76, R4.reuse, R30, R76 ;  /* 0x0000001e044c723c */ /* 0x040fe2000000184c */
[----:B------:R-:W2:Y:S07]  /*5e90*/  LDSM.16.MT88.4 R28, [R246+0x7100] ;  /* 0x00710000f61c783b */ /* 0x000eae0000004200 */
[C---:B------:R-:W-:Y:S08]  /*5ea0*/  HMMA.16816.F32 R112, R4.reuse, R16, R112 ;  /* 0x000000100470723c */ /* 0x040ff00000001870 */
[C---:B------:R-:W-:Y:S01]  /*5eb0*/  HMMA.16816.F32 R108, R4.reuse, R18, R108 ;  /* 0x00000012046c723c */ /* 0x040fe2000000186c */
[----:B------:R-:W2:Y:S07]  /*5ec0*/  LDSM.16.MT88.4 R16, [R245+0x3100] ;  /* 0x00310000f510783b */ /* 0x000eae0000004200 */
[C---:B------:R-:W-:Y:S07]  /*5ed0*/  HMMA.16816.F32 R84, R4.reuse, R34, R84 ;  /* 0x000000220454723c */ /* 0x040fee0000001854 */
[--C-:B------:R-:W-:Y:S01]  /*5ee0*/  FFMA.FTZ R34, R67, c[0x0][0x2d0], -R134.reuse ;  /* 0x0000b40043227a23 */ /* 0x100fe20000010886 */
[----:B-1----:R-:W-:Y:S01]  /*5ef0*/  HMMA.16816.F32 R72, R4, R8, R72 ;  /* 0x000000080448723c */ /* 0x002fe20000001848 */
[----:B------:R-:W-:-:S02]  /*5f00*/  FFMA.FTZ R35, R65, c[0x0][0x2d0], -R134 ;  /* 0x0000b40041237a23 */ /* 0x000fc40000010886 */
[----:B------:R-:W-:Y:S02]  /*5f10*/  FFMA.FTZ R134, R61, c[0x0][0x2d0], -R134 ;  /* 0x0000b4003d867a23 */ /* 0x000fe40000010886 */
[----:B------:R-:W-:Y:S01]  /*5f20*/  FFMA.FTZ R61, R66, c[0x0][0x2d0], -R59 ;  /* 0x0000b400423d7a23 */ /* 0x000fe2000001083b */
[----:B------:R-:W-:Y:S02]  /*5f30*/  MUFU.EX2 R34, R34 ;  /* 0x0000002200227308 */ /* 0x000fe40000000800 */
[----:B------:R-:W-:Y:S01]  /*5f40*/  HMMA.16816.F32 R68, R4, R10, R68 ;  /* 0x0000000a0444723c */ /* 0x000fe20000001844 */
[----:B------:R-:W1:Y:S05]  /*5f50*/  LDSM.16.MT88.4 R8, [R248+0x7100] ;  /* 0x00710000f808783b */ /* 0x000e6a0000004200 */
[----:B------:R-:W1:Y:S01]  /*5f60*/  MUFU.EX2 R35, R35 ;  /* 0x0000002300237308 */ /* 0x000e620000000800 */
[----:B------:R-:W-:-:S02]  /*5f70*/  F2FP.PACK_AB R4, R166, R151 ;  /* 0x00000097a604723e */ /* 0x000fc400000000ff */
[C---:B------:R-:W-:Y:S01]  /*5f80*/  F2FP.PACK_AB R5, R152.reuse, R147 ;  /* 0x000000939805723e */ /* 0x040fe200000000ff */
[----:B------:R-:W-:Y:S01]  /*5f90*/  FADD.FTZ R147, R147, R162 ;  /* 0x000000a293937221 */ /* 0x000fe20000010000 */
[----:B------:R-:W-:Y:S02]  /*5fa0*/  F2FP.PACK_AB R6, R145, R174 ;  /* 0x000000ae9106723e */ /* 0x000fe400000000ff */
[----:B-----5:R-:W-:Y:S01]  /*5fb0*/  F2FP.PACK_AB R7, R33, R32 ;  /* 0x000000202107723e */ /* 0x020fe200000000ff */
[----:B------:R-:W-:Y:S01]  /*5fc0*/  MUFU.EX2 R134, R134 ;  /* 0x0000008600867308 */ /* 0x000fe20000000800 */
[----:B------:R-:W-:-:S04]  /*5fd0*/  FADD.FTZ R147, R152, R147 ;  /* 0x0000009398937221 */ /* 0x000fc80000010000 */
[----:B------:R-:W-:Y:S01]  /*5fe0*/  FADD.FTZ R32, R32, R147 ;  /* 0x0000009320207221 */ /* 0x000fe20000010000 */
[----:B---3--:R-:W-:Y:S02]  /*5ff0*/  HMMA.16816.F32 R128, R4, R24, R128 ;  /* 0x000000180480723c */ /* 0x008fe40000001880 */
[----:B------:R-:W3:Y:S01]  /*6000*/  MUFU.EX2 R61, R61 ;  /* 0x0000003d003d7308 */ /* 0x000ee20000000800 */
[----:B------:R-:W-:-:S05]  /*6010*/  FADD.FTZ R32, R33, R32 ;  /* 0x0000002021207221 */ /* 0x000fca0000010000 */
[C---:B------:R-:W-:Y:S01]  /*6020*/  HMMA.16816.F32 R124, R4.reuse, R26, R124 ;  /* 0x0000001a047c723c */ /* 0x040fe2000000187c */
[----:B------:R-:W5:Y:S07]  /*6030*/  LDSM.16.MT88.4 R24, [R245+0x7100] ;  /* 0x00710000f518783b */ /* 0x000f6e0000004200 */
[C---:B--2---:R-:W-:Y:S08]  /*6040*/  HMMA.16816.F32 R104, R4.reuse, R12, R104 ;  /* 0x0000000c0468723c */ /* 0x044ff00000001868 */
[C---:B------:R-:W-:Y:S01]  /*6050*/  HMMA.16816.F32 R100, R4.reuse, R14, R100 ;  /* 0x0000000e0464723c */ /* 0x040fe20000001864 */
[----:B------:R-:W2:Y:S07]  /*6060*/  LDSM.16.MT88.4 R12, [R244+0x7100] ;  /* 0x00710000f40c783b */ /* 0x000eae0000004200 */
[C---:B----4-:R-:W-:Y:S08]  /*6070*/  HMMA.16816.F32 R120, R4.reuse, R20, R120 ;  /* 0x000000140478723c */ /* 0x050ff00000001878 */
[C---:B------:R-:W-:Y:S01]  /*6080*/  HMMA.16816.F32 R116, R4.reuse, R22, R116 ;  /* 0x000000160474723c */ /* 0x040fe20000001874 */
[----:B------:R-:W4:Y:S07]  /*6090*/  LDSM.16.MT88.4 R20, [R248+0x3900] ;  /* 0x00390000f814783b */ /* 0x000f2e0000004200 */
[C---:B------:R-:W-:Y:S01]  /*60a0*/  HMMA.16816.F32 R88, R4.reuse, R28, R88 ;  /* 0x0000001c0458723c */ /* 0x040fe20000001858 */
[----:B------:R-:W-:Y:S06]  /*60b0*/  MUFU.EX2 R28, R62 ;  /* 0x0000003e001c7308 */ /* 0x000fec0000000800 */
[----:B------:R-:W-:Y:S01]  /*60c0*/  FFMA.FTZ R29, R60, c[0x0][0x2d0], -R59 ;  /* 0x0000b4003c1d7a23 */ /* 0x000fe2000001083b */
[C---:B------:R-:W-:Y:S05]  /*60d0*/  HMMA.16816.F32 R112, R4.reuse, R16, R112 ;  /* 0x000000100470723c */ /* 0x040fea0000001870 */
[----:B------:R-:W2:Y:S03]  /*60e0*/  MUFU.EX2 R29, R29 ;  /* 0x0000001d001d7308 */ /* 0x000ea60000000800 */
[C---:B------:R-:W-:Y:S01]  /*60f0*/  HMMA.16816.F32 R108, R4.reuse, R18, R108 ;  /* 0x00000012046c723c */ /* 0x040fe2000000186c */
[----:B------:R-:W-:Y:S07]  /*6100*/  LDSM.16.MT88.4 R16, [R245+0x3900] ;  /* 0x00390000f510783b */ /* 0x000fee0000004200 */
[C---:B-1----:R-:W-:Y:S08]  /*6110*/  HMMA.16816.F32 R96, R4.reuse, R8, R96 ;  /* 0x000000080460723c */ /* 0x042ff00000001860 */
[C---:B------:R-:W-:Y:S01]  /*6120*/  HMMA.16816.F32 R92, R4.reuse, R10, R92 ;  /* 0x0000000a045c723c */ /* 0x040fe2000000185c */
[----:B------:R-:W1:Y:S07]  /*6130*/  LDSM.16.MT88.4 R8, [R246+0x3900] ;  /* 0x00390000f608783b */ /* 0x000e6e0000004200 */
[C---:B------:R-:W-:Y:S08]  /*6140*/  HMMA.16816.F32 R84, R4.reuse, R30, R84 ;  /* 0x0000001e0454723c */ /* 0x040ff00000001854 */
[C---:B-----5:R-:W-:Y:S08]  /*6150*/  HMMA.16816.F32 R80, R4.reuse, R24, R80 ;  /* 0x000000180450723c */ /* 0x060ff00000001850 */
[C---:B------:R-:W-:Y:S08]  /*6160*/  HMMA.16816.F32 R76, R4.reuse, R26, R76 ;  /* 0x0000001a044c723c */ /* 0x040ff0000000184c */
[C---:B--2---:R-:W-:Y:S08]  /*6170*/  HMMA.16816.F32 R72, R4.reuse, R12, R72 ;  /* 0x0000000c0448723c */ /* 0x044ff00000001848 */
[----:B------:R-:W-:Y:S01]  /*6180*/  HMMA.16816.F32 R68, R4, R14, R68 ;  /* 0x0000000e0444723c */ /* 0x000fe20000001844 */
[----:B------:R-:W2:Y:S06]  /*6190*/  LDSM.16.MT88.4 R12, [R244+0x3900] ;  /* 0x00390000f40c783b */ /* 0x000eac0000004200 */
[----:B------:R-:W-:-:S02]  /*61a0*/  F2FP.PACK_AB R4, R35, R34 ;  /* 0x000000222304723e */ /* 0x000fc400000000ff */
[----:B---3--:R-:W-:Y:S01]  /*61b0*/  F2FP.PACK_AB R5, R64, R61 ;  /* 0x0000003d4005723e */ /* 0x008fe200000000ff */
[----:B------:R-:W-:Y:S01]  /*61c0*/  FADD.FTZ R61, R61, R32 ;  /* 0x000000203d3d7221 */ /* 0x000fe20000010000 */
[----:B------:R-:W-:Y:S02]  /*61d0*/  F2FP.PACK_AB R6, R134, R63 ;  /* 0x0000003f8606723e */ /* 0x000fe400000000ff */
[----:B------:R-:W-:Y:S01]  /*61e0*/  F2FP.PACK_AB R7, R29, R28 ;  /* 0x0000001c1d07723e */ /* 0x000fe200000000ff */
[----:B------:R-:W-:-:S04]  /*61f0*/  FADD.FTZ R61, R64, R61 ;  /* 0x0000003d403d7221 */ /* 0x000fc80000010000 */
[----:B------:R-:W-:Y:S02]  /*6200*/  FADD.FTZ R28, R28, R61 ;  /* 0x0000003d1c1c7221 */ /* 0x000fe40000010000 */
[C---:B----4-:R-:W-:Y:S07]  /*6210*/  HMMA.16816.F32 R128, R4.reuse, R20, R128 ;  /* 0x000000140480723c */ /* 0x050fee0000001880 */
        /* <DEDUP_REMOVED lines=25> */
[----:B-1----:R-:W-:Y:S03]  /*63b0*/  HMMA.16816.F32 R96, R4, R8, R96 ;  /* 0x000000080460723c */ /* 0x002fe60000001860 */
[----:B------:R-:W-:-:S04]  /*63c0*/  FADD.FTZ R2, R155, R2 ;  /* 0x000000029b027221 */ /* 0x000fc80000010000 */
[----:B------:R-:W-:Y:S01]  /*63d0*/  FADD.FTZ R167, R167, R2 ;  /* 0x00000002a7a77221 */ /* 0x000fe20000010000 */
[----:B------:R-:W-:Y:S01]  /*63e0*/  HMMA.16816.F32 R92, R4, R10, R92 ;  /* 0x0000000a045c723c */ /* 0x000fe2000000185c */
[----:B------:R-:W1:Y:S01]  /*63f0*/  LDSM.16.MT88.4 R8, [R244+0x7900] ;  /* 0x00790000f408783b */ /* 0x000e620000004200 */
[----:B------:R-:W-:Y:S02]  /*6400*/  FADD.FTZ R2, R29, R28 ;  /* 0x0000001c1d027221 */ /* 0x000fe40000010000 */
[----:B------:R-:W-:-:S03]  /*6410*/  FADD.FTZ R167, R176, R167 ;  /* 0x000000a7b0a77221 */ /* 0x000fc60000010000 */
[----:B------:R4:W-:Y:S01]  /*6420*/  STL [R1+0x24], R2 ;  /* 0x0000240201007387 */ /* 0x0009e20000100800 */
[----:B------:R-:W-:Y:S01]  /*6430*/  FADD.FTZ R178, R178, R167 ;  /* 0x000000a7b2b27221 */ /* 0x000fe20000010000 */
[----:B---3--:R-:W-:Y:S03]  /*6440*/  HMMA.16816.F32 R88, R4, R16, R88 ;  /* 0x000000100458723c */ /* 0x008fe60000001858 */
[----:B------:R-:W-:-:S04]  /*6450*/  FADD.FTZ R178, R161, R178 ;  /* 0x000000b2a1b27221 */ /* 0x000fc80000010000 */
[----:B------:R-:W-:Y:S01]  /*6460*/  FADD.FTZ R151, R151, R178 ;  /* 0x000000b297977221 */ /* 0x000fe20000010000 */
[----:B------:R-:W-:Y:S03]  /*6470*/  HMMA.16816.F32 R84, R4, R18, R84 ;  /* 0x000000120454723c */ /* 0x000fe60000001854 */
[----:B------:R-:W-:-:S04]  /*6480*/  FADD.FTZ R151, R166, R151 ;  /* 0x00000097a6977221 */ /* 0x000fc80000010000 */
[----:B------:R-:W-:Y:S01]  /*6490*/  FADD.FTZ R174, R174, R151 ;  /* 0x00000097aeae7221 */ /* 0x000fe20000010000 */
[----:B--2---:R-:W-:Y:S03]  /*64a0*/  HMMA.16816.F32 R80, R4, R12, R80 ;  /* 0x0000000c0450723c */ /* 0x004fe60000001850 */
[----:B------:R-:W-:-:S04]  /*64b0*/  FADD.FTZ R145, R145, R174 ;  /* 0x000000ae91917221 */ /* 0x000fc80000010000 */
[----:B------:R-:W-:Y:S01]  /*64c0*/  FADD.FTZ R34, R34, R145 ;  /* 0x0000009122227221 */ /* 0x000fe20000010000 */
[----:B------:R-:W-:Y:S03]  /*64d0*/  HMMA.16816.F32 R76, R4, R14, R76 ;  /* 0x0000000e044c723c */ /* 0x000fe6000000184c */
[----:B------:R-:W-:-:S04]  /*64e0*/  FADD.FTZ R34, R35, R34 ;  /* 0x0000002223227221 */ /* 0x000fc80000010000 */
[----:B------:R-:W-:Y:S01]  /*64f0*/  FADD.FTZ R63, R63, R34 ;  /* 0x000000223f3f7221 */ /* 0x000fe20000010000 */
[----:B-1----:R-:W-:Y:S03]  /*6500*/  HMMA.16816.F32 R72, R4, R8, R72 ;  /* 0x000000080448723c */ /* 0x002fe60000001848 */
[----:B------:R-:W-:-:S05]  /*6510*/  FADD.FTZ R3, R134, R63 ;  /* 0x0000003f86037221 */ /* 0x000fca0000010000 */
[----:B------:R4:W-:Y:S01]  /*6520*/  STL [R1+0x20], R3 ;  /* 0x0000200301007387 */ /* 0x0009e20000100800 */
[----:B------:R-:W-:Y:S01]  /*6530*/  HMMA.16816.F32 R68, R4, R10, R68 ;  /* 0x0000000a0444723c */ /* 0x000fe20000001844 */
[----:B------:R-:W-:Y:S07]  /*6540*/  @!P0 BRA `(.L_x_557) ;  /* 0x00004ab000008947 */ /* 0x000fee0003800000 */
[----:B------:R-:W-:Y:S01]  /*6550*/  PLOP3.LUT P1, PT, PT, PT, UP1, 0x80, 0x0 ;  /* 0x000000000000781c */ /* 0x000fe20003f2f018 */
[----:B----4-:R-:W-:Y:S01]  /*6560*/  IMAD.MOV.U32 R3, RZ, RZ, R0 ;  /* 0x000000ffff037224 */ /* 0x010fe200078e0000 */
[----:B------:R-:W-:Y:S01]  /*6570*/  PLOP3.LUT P0, PT, PT, PT, UP1, 0x80, 0x0 ;  /* 0x000000000000781c */ /* 0x000fe20003f0f018 */
[C---:B------:R-:W-:Y:S01]  /*6580*/  IMAD.SHL.U32 R6, R177.reuse, 0x2, RZ ;  /* 0x00000002b1067824 */ /* 0x040fe200078e00ff */
[----:B------:R-:W-:Y:S01]  /*6590*/  SHF.L.U64.HI R4, R177, 0x1, R36 ;  /* 0x00000001b1047819 */ /* 0x000fe20000010224 */
[----:B------:R-:W-:Y:S01]  /*65a0*/  IMAD.MOV.U32 R2, RZ, RZ, R132 ;  /* 0x000000ffff027224 */ /* 0x000fe200078e0084 */
[----:B------:R-:W-:Y:S01]  /*65b0*/  SHF.L.U64.HI R5, R173, 0x1, R175 ;  /* 0x00000001ad057819 */ /* 0x000fe200000102af */
[----:B------:R-:W-:Y:S02]  /*65c0*/  UMOV UR4, 0xffffff80 ;  /* 0xffffff8000047882 */ /* 0x000fe40000000000 */
[----:B------:R1:W-:Y:S04]  /*65d0*/  STL [R1+0x50], R4 ;  /* 0x0000500401007387 */ /* 0x0003e80000100800 */
[----:B------:R-:W-:Y:S01]  /*65e0*/  @P1 IMAD.HI.U32 R0, R179, c[0x0][0x2c8], RZ ;  /* 0x0000b200b3001a27 */ /* 0x000fe200078e00ff */
[----:B------:R2:W-:Y:S04]  /*65f0*/  STL [R1+0x4c], R6 ;  /* 0x00004c0601007387 */ /* 0x0005e80000100800 */
[----:B------:R-:W-:Y:S01]  /*6600*/  @P0 SHF.R.U32.HI R0, RZ, c[0x0][0x2cc], R0 ;  /* 0x0000b300ff000a19 */ /* 0x000fe20000011600 */
[----:B------:R2:W-:Y:S01]  /*6610*/  STL [R1+0x48], R5 ;  /* 0x0000480501007387 */ /* 0x0005e20000100800 */
[----:B-1----:R-:W-:-:S05]  /*6620*/  IMAD.SHL.U32 R4, R173, 0x2, RZ ;  /* 0x00000002ad047824 */ /* 0x002fca00078e00ff */
[----:B------:R2:W-:Y:S04]  /*6630*/  STL [R1+0x44], R4 ;  /* 0x0000440401007387 */ /* 0x0005e80000100800 */
[----:B------:R2:W-:Y:S02]  /*6640*/  @P0 STL [R1+0x40], R0 ;  /* 0x0000400001000387 */ /* 0x0005e40000100800 */
.L_x_560:
[----:B------:R-:W-:Y:S04]  /*6650*/  DEPBAR.LE SB0, 0x0 ;  /* 0x000080000000791a */ /* 0x000fe80000000000 */
[----:B------:R-:W-:Y:S01]  /*6660*/  BAR.SYNC.DEFER_BLOCKING 0x0 ;  /* 0x0000000000007b1d */ /* 0x000fe20000010000 */
[----:B------:R-:W-:Y:S05]  /*6670*/  ISETP.LE.AND P0, PT, RZ, UR10, PT ;  /* 0x0000000aff007c0c */ /* 0x000fea000bf03270 */
[----:B------:R1:W3:Y:S04]  /*6680*/  LDSM.16.M88.4 R132, [R250+0x8100] ;  /* 0x00810000fa84783b */ /* 0x0002e80000000200 */
[----:B------:R1:W4:Y:S04]  /*6690*/  LDSM.16.M88.4 R140, [R250+0x8900] ;  /* 0x00890000fa8c783b */ /* 0x0003280000000200 */
[----:B------:R1:W2:Y:S04]  /*66a0*/  LDSM.16.M88.4 R144, [R250+0x9100] ;  /* 0x00910000fa90783b */ /* 0x0002a80000000200 */
[----:B------:R1:W1:Y:S04]  /*66b0*/  LDSM.16.M88.4 R148, [R250+0x9900] ;  /* 0x00990000fa94783b */ /* 0x0002680000000200 */
        /* <DEDUP_REMOVED lines=9> */
[----:B------:R1:W1:Y:S04]  /*6750*/  LDSM.16.M88.4 R192, [R239] ;  /* 0x00000000efc0783b */ /* 0x0002680000000200 */
[----:B------:R1:W1:Y:S04]  /*6760*/  LDSM.16.M88.4 R196, [R238] ;  /* 0x00000000eec4783b */ /* 0x0002680000000200 */
[----:B------:R1:W1:Y:S01]  /*6770*/  LDSM.16.M88.4 R200, [R237] ;  /* 0x00000000edc8783b */ /* 0x0002620000000200 */
[----:B------:R-:W-:-:S05]  /*6780*/  @!P0 BRA `(.L_x_558) ;  /* 0x000003b000008947 */ /* 0x000fca0003800000 */
[----:B--234-:R-:W2:Y:S01]  /*6790*/  LDL R20, [R1+0x4c] ;  /* 0x00004c0001147983 */ /* 0x01cea20000100800 */
[----:B------:R-:W-:Y:S01]  /*67a0*/  SEL R28, RZ, 0x10, P4 ;  /* 0x00000010ff1c7807 */ /* 0x000fe20002000000 */
[----:B------:R-:W-:Y:S01]  /*67b0*/  IMAD.WIDE.U32 R6, R252, c[0x0][0x208], RZ ;  /* 0x00008200fc067a25 */ /* 0x000fe200078e00ff */
[----:B------:R-:W-:Y:S01]  /*67c0*/  SHF.R.S32.HI R5, RZ, 0x1f, R252 ;  /* 0x0000001fff057819 */ /* 0x000fe200000114fc */
[----:B------:R-:W3:Y:S01]  /*67d0*/  LDL R21, [R1+0x44] ;  /* 0x0000440001157983 */ /* 0x000ee20000100800 */
[----:B------:R-:W-:Y:S03]  /*67e0*/  SHF.R.S32.HI R4, RZ, 0x1f, R251 ;  /* 0x0000001fff047819 */ /* 0x000fe600000114fb */
[----:B------:R-:W4:Y:S01]  /*67f0*/  LDL R29, [R1+0x50] ;  /* 0x00005000011d7983 */ /* 0x000f220000100800 */
[----:B------:R-:W-:Y:S02]  /*6800*/  IMAD R5, R5, c[0x0][0x208], RZ ;  /* 0x0000820005057a24 */ /* 0x000fe400078e02ff */
[----:B------:R-:W-:Y:S01]  /*6810*/  IMAD R4, R4, c[0x0][0x218], RZ ;  /* 0x0000860004047a24 */ /* 0x000fe200078e02ff */
[----:B------:R-:W5:Y:S01]  /*6820*/  LDL R25, [R1+0x48] ;  /* 0x0000480001197983 */ /* 0x000f620000100800 */
[----:B------:R-:W-:Y:S02]  /*6830*/  IMAD R5, R252, c[0x0][0x20c], R5 ;  /* 0x00008300fc057a24 */ /* 0x000fe400078e0205 */
[----:B------:R-:W-:Y:S01]  /*6840*/  IMAD R4, R251, c[0x0][0x21c], R4 ;  /* 0x00008700fb047a24 */ /* 0x000fe200078e0204 */
[----:B------:R-:W5:Y:S01]  /*6850*/  LDL R22, [R1+0x1c] ;  /* 0x00001c0001167983 */ /* 0x000f620000100800 */
[----:B------:R-:W-:Y:S03]  /*6860*/  IMAD.IADD R7, R7, 0x1, R5 ;  /* 0x0000000107077824 */ /* 0x000fe600078e0205 */
[----:B------:R-:W5:Y:S01]  /*6870*/  LDL R30, [R1+0x18] ;  /* 0x00001800011e7983 */ /* 0x000f620000100800 */
[----:B------:R-:W-:Y:S03]  /*6880*/  IMAD.WIDE.U32 R6, R251, c[0x0][0x218], R6 ;  /* 0x00008600fb067a25 */ /* 0x000fe600078e0006 */
[----:B------:R-:W5:Y:S02]  /*6890*/  LDL R27, [R1+0x14] ;  /* 0x00001400011b7983 */ /* 0x000f640000100800 */
[----:B------:R-:W-:Y:S02]  /*68a0*/  IADD3 R0, P0, R6, UR24, RZ ;  /* 0x0000001806007c10 */ /* 0x000fe4000ff1e0ff */
[----:B------:R-:W5:Y:S02]  /*68b0*/  LDL R26, [R1+0x10] ;  /* 0x00001000011a7983 */ /* 0x000f640000100800 */
[----:B------:R-:W-:Y:S02]  /*68c0*/  IADD3.X R7, R7, UR16, R4, P0, !PT ;  /* 0x0000001007077c10 */ /* 0x000fe400087fe404 */
[----:B------:R-:W5:Y:S01]  /*68d0*/  LDL R24, [R1+0xc] ;  /* 0x00000c0001187983 */ /* 0x000f620000100800 */
[C---:B------:R-:W-:Y:S03]  /*68e0*/  LEA R19, P0, R0.reuse, c[0x0][0x1f8], 0x1 ;  /* 0x00007e0000137a11 */ /* 0x040fe600078008ff */
[----:B------:R-:W5:Y:S01]  /*68f0*/  LDL R23, [R1+0x8] ;  /* 0x0000080001177983 */ /* 0x000f620000100800 */
[----:B------:R-:W-:Y:S02]  /*6900*/  LEA.HI.X R18, R0, c[0x0][0x1fc], R7, 0x1, P0 ;  /* 0x00007f0000127a11 */ /* 0x000fe400000f0c07 */
[----:B------:R-:W-:Y:S01]  /*6910*/  IADD3 R0, -R28, 0x10, RZ ;  /* 0x000000101c007810 */ /* 0x000fe20007ffe1ff */
[----:B------:R-:W2:Y:S03]  /*6920*/  SHFL.IDX PT, R14, R19, RZ, 0x181f ;  /* 0x00181fff130e7589 */ /* 0x000ea600000e0000 */
[----:B------:R-:W-:Y:S01]  /*6930*/  LOP3.LUT R0, R0, 0xf, RZ, 0xc0, !PT ;  /* 0x0000000f00007812 */ /* 0x000fe200078ec0ff */
[----:B------:R-:W-:Y:S04]  /*6940*/  SHFL.IDX PT, R10, R18, RZ, 0x181f ;  /* 0x00181fff120a7589 */ /* 0x000fe800000e0000 */
[----:B------:R-:W1:Y:S04]  /*6950*/  SHFL.IDX PT, R8, R19, 0x1, 0x181f ;  /* 0x00381f0013087f89 */ /* 0x000e6800000e0000 */
[----:B------:R-:W1:Y:S04]  /*6960*/  SHFL.IDX PT, R9, R18, 0x1, 0x181f ;  /* 0x00381f0012097f89 */ /* 0x000e6800000e0000 */
[----:B------:R-:W1:Y:S04]  /*6970*/  SHFL.IDX PT, R6, R19, 0x2, 0x181f ;  /* 0x00581f0013067f89 */ /* 0x000e6800000e0000 */
[----:B------:R-:W1:Y:S04]  /*6980*/  SHFL.IDX PT, R7, R18, 0x2, 0x181f ;  /* 0x00581f0012077f89 */ /* 0x000e6800000e0000 */
[----:B------:R-:W1:Y:S04]  /*6990*/  SHFL.IDX PT, R5, R19, 0x3, 0x181f ;  /* 0x00781f0013057f89 */ /* 0x000e6800000e0000 */
[----:B------:R1:W1:Y:S01]  /*69a0*/  SHFL.IDX PT, R4, R18, 0x3, 0x181f ;  /* 0x00781f0012047f89 */ /* 0x00026200000e0000 */
[-C--:B--2---:R-:W-:Y:S02]  /*69b0*/  IADD3 R16, P1, R14, R20.reuse, RZ ;  /* 0x000000140e107210 */ /* 0x084fe40007f3e0ff */
[-C--:B-1----:R-:W-:Y:S02]  /*69c0*/  IADD3 R12, P6, R8, R20.reuse, RZ ;  /* 0x00000014080c7210 */ /* 0x082fe40007fde0ff */
[-C--:B---3--:R-:W-:Y:S01]  /*69d0*/  IADD3 R14, P0, R14, R21.reuse, RZ ;  /* 0x000000150e0e7210 */ /* 0x088fe20007f1e0ff */
[--C-:B----4-:R-:W-:Y:S01]  /*69e0*/  IMAD.X R17, R10, 0x1, R29.reuse, P1 ;  /* 0x000000010a117824 */ /* 0x110fe200008e061d */
[-C--:B------:R-:W-:Y:S01]  /*69f0*/  IADD3 R8, P1, R8, R21.reuse, RZ ;  /* 0x0000001508087210 */ /* 0x080fe20007f3e0ff */
[C---:B------:R-:W-:Y:S02]  /*6a00*/  IMAD.X R13, R9.reuse, 0x1, R29, P6 ;  /* 0x00000001090d7824 */ /* 0x040fe400030e061d */
[--C-:B-----5:R-:W-:Y:S01]  /*6a10*/  IMAD.X R15, R10, 0x1, R25.reuse, P0 ;  /* 0x000000010a0f7824 */ /* 0x120fe200000e0619 */
[CC--:B------:R-:W-:Y:S01]  /*6a20*/  IADD3 R10, P0, R6.reuse, R20.reuse, RZ ;  /* 0x00000014060a7210 */ /* 0x0c0fe20007f1e0ff */
[----:B------:R-:W-:Y:S01]  /*6a30*/  IMAD.X R9, R9, 0x1, R25, P1 ;  /* 0x0000000109097824 */ /* 0x000fe200008e0619 */
[----:B------:R-:W-:Y:S01]  /*6a40*/  IADD3 R6, P6, R6, R21, RZ ;  /* 0x0000001506067210 */ /* 0x000fe20007fde0ff */
[----:B------:R1:W-:Y:S02]  /*6a50*/  LDGSTS.E.BYPASS.LTC128B.128 [R22], [R16.64], !P5 ;  /* 0x0000000010167fae */ /* 0x0003e4000e901d4e */
[C---:B------:R-:W-:Y:S01]  /*6a60*/  IMAD.X R11, R7.reuse, 0x1, R29, P0 ;  /* 0x00000001070b7824 */ /* 0x040fe200000e061d */
[----:B------:R-:W-:Y:S01]  /*6a70*/  IADD3 R18, P1, P0, R0, R5, R21 ;  /* 0x0000000500127210 */ /* 0x000fe2000783e015 */
[----:B------:R1:W-:Y:S01]  /*6a80*/  LDGSTS.E.BYPASS.LTC128B.128 [R30], [R14.64], !P4 ;  /* 0x000000000e1e7fae */ /* 0x0003e2000e101d4e */
[--C-:B------:R-:W-:Y:S01]  /*6a90*/  IMAD.X R7, R7, 0x1, R25.reuse, P6 ;  /* 0x0000000107077824 */ /* 0x100fe200030e0619 */
[----:B------:R-:W-:Y:S02]  /*6aa0*/  IADD3 R20, P6, R5, R20, RZ ;  /* 0x0000001405147210 */ /* 0x000fe40007fde0ff */
[----:B------:R1:W-:Y:S01]  /*6ab0*/  LDGSTS.E.BYPASS.LTC128B.128 [R27], [R12.64], !P5 ;  /* 0x000000000c1b7fae */ /* 0x0003e2000e901d4e */
[----:B------:R-:W-:Y:S02]  /*6ac0*/  IADD3.X R19, RZ, R4, R25, P1, P0 ;  /* 0x00000004ff137210 */ /* 0x000fe40000fe0419 */
[----:B------:R-:W-:Y:S01]  /*6ad0*/  IMAD.X R21, R4, 0x1, R29, P6 ;  /* 0x0000000104157824 */ /* 0x000fe200030e061d */
[----:B------:R1:W-:Y:S01]  /*6ae0*/  LDGSTS.E.BYPASS.LTC128B.128 [R26], [R8.64], !P4 ;  /* 0x00000000081a7fae */ /* 0x0003e2000e101d4e */
[----:B------:R-:W-:Y:S03]  /*6af0*/  ISETP.NE.U32.AND P6, PT, R28, RZ, PT ;  /* 0x000000ff1c00720c */ /* 0x000fe60003fc5070 */
[----:B------:R1:W-:Y:S04]  /*6b00*/  LDGSTS.E.BYPASS.LTC128B.128 [R24], [R10.64], !P5 ;  /* 0x000000000a187fae */ /* 0x0003e8000e901d4e */
[----:B------:R1:W-:Y:S04]  /*6b10*/  LDGSTS.E.BYPASS.LTC128B.128 [R23], [R6.64], !P4 ;  /* 0x0000000006177fae */ /* 0x0003e8000e101d4e */
[----:B------:R1:W-:Y:S04]  /*6b20*/  LDGSTS.E.BYPASS.LTC128B.128 [R22+0x3000], [R20.64], !P5 ;  /* 0x0300000014167fae */ /* 0x0003e8000e901d4e */
[----:B------:R1:W-:Y:S02]  /*6b30*/  LDGSTS.E.BYPASS.LTC128B.128.ZFILL [R22+0x7000], [R18.64], P6 ;  /* 0x0700000012167fae */ /* 0x0003e4000b141d4e */
.L_x_558:
[C---:B-1234-:R-:W-:Y:S01]  /*6b40*/  HMMA.16816.F32 R4, R136.reuse, R132, RZ ;  /* 0x000000848804723c */ /* 0x05efe200000018ff */
[----:B------:R-:W0:Y:S01]  /*6b50*/  LDGDEPBAR ;  /* 0x00000000000079af */ /* 0x000e220000000000 */
[----:B------:R-:W-:Y:S06]  /*6b60*/  UISETP.GE.AND UP0, UPT, UR10, 0x1, UPT ;  /* 0x000000010a00788c */ /* 0x000fec000bf06270 */
[C---:B------:R-:W-:Y:S01]  /*6b70*/  HMMA.16816.F32 R8, R136.reuse, R134, RZ ;  /* 0x000000868808723c */ /* 0x040fe200000018ff */
[----:B------:R-:W1:Y:S01]  /*6b80*/  LDSM.16.M88.4 R132, [R247+0x8100] ;  /* 0x00810000f784783b */ /* 0x000e620000000200 */
[----:B------:R-:W-:Y:S06]  /*6b90*/  PLOP3.LUT P0, PT, PT, PT, UP0, 0x80, 0x0 ;  /* 0x000000000000781c */ /* 0x000fec0003f0f008 */
[C---:B------:R-:W-:Y:S08]  /*6ba0*/  HMMA.16816.F32 R12, R136.reuse, R140, RZ ;  /* 0x0000008c880c723c */ /* 0x040ff000000018ff */
[C---:B------:R-:W-:Y:S01]  /*6bb0*/  HMMA.16816.F32 R16, R136.reuse, R142, RZ ;  /* 0x0000008e8810723c */ /* 0x040fe200000018ff */
[----:B------:R-:W2:Y:S07]  /*6bc0*/  LDSM.16.M88.4 R140, [R247+0x8900] ;  /* 0x00890000f78c783b */ /* 0x000eae0000000200 */
[C---:B------:R-:W-:Y:S08]  /*6bd0*/  HMMA.16816.F32 R20, R136.reuse, R144, RZ ;  /* 0x000000908814723c */ /* 0x040ff000000018ff */
[C---:B------:R-:W-:Y:S01]  /*6be0*/  HMMA.16816.F32 R24, R136.reuse, R146, RZ ;  /* 0x000000928818723c */ /* 0x040fe200000018ff */
[----:B------:R-:W3:Y:S07]  /*6bf0*/  LDSM.16.M88.4 R144, [R247+0x9100] ;  /* 0x00910000f790783b */ /* 0x000eee0000000200 */
[C---:B------:R-:W-:Y:S08]  /*6c00*/  HMMA.16816.F32 R28, R136.reuse, R148, RZ ;  /* 0x00000094881c723c */ /* 0x040ff000000018ff */
[C---:B------:R-:W-:Y:S01]  /*6c10*/  HMMA.16816.F32 R32, R136.reuse, R150, RZ ;  /* 0x000000968820723c */ /* 0x040fe200000018ff */
[----:B------:R-:W4:Y:S07]  /*6c20*/  LDSM.16.M88.4 R148, [R247+0x9900] ;  /* 0x00990000f794783b */ /* 0x000f2e0000000200 */
[C---:B------:R-:W-:Y:S08]  /*6c30*/  HMMA.16816.F32 R36, R136.reuse, R152, RZ ;  /* 0x000000988824723c */ /* 0x040ff000000018ff */
[C---:B------:R-:W-:Y:S01]  /*6c40*/  HMMA.16816.F32 R40, R136.reuse, R154, RZ ;  /* 0x0000009a8828723c */ /* 0x040fe200000018ff */
[----:B------:R-:W5:Y:S07]  /*6c50*/  LDSM.16.M88.4 R152, [R247+0xa100] ;  /* 0x00a10000f798783b */ /* 0x000f6e0000000200 */
[C---:B------:R-:W-:Y:S08]  /*6c60*/  HMMA.16816.F32 R44, R136.reuse, R156, RZ ;  /* 0x0000009c882c723c */ /* 0x040ff000000018ff */
[C---:B------:R-:W-:Y:S01]  /*6c70*/  HMMA.16816.F32 R48, R136.reuse, R158, RZ ;  /* 0x0000009e8830723c */ /* 0x040fe200000018ff */
[----:B------:R-:W1:Y:S07]  /*6c80*/  LDSM.16.M88.4 R156, [R247+0xa900] ;  /* 0x00a90000f79c783b */ /* 0x000e6e0000000200 */
[C---:B------:R-:W-:Y:S08]  /*6c90*/  HMMA.16816.F32 R52, R136.reuse, R160, RZ ;  /* 0x000000a08834723c */ /* 0x040ff000000018ff */
[C---:B------:R-:W-:Y:S01]  /*6ca0*/  HMMA.16816.F32 R56, R136.reuse, R162, RZ ;  /* 0x000000a28838723c */ /* 0x040fe200000018ff */
[----:B------:R-:W1:Y:S07]  /*6cb0*/  LDSM.16.M88.4 R160, [R247+0xb100] ;  /* 0x00b10000f7a0783b */ /* 0x000e6e0000000200 */
        /* <DEDUP_REMOVED lines=22> */
[C---:B------:R-:W-:Y:S01]  /*6e20*/  HMMA.16816.F32 R8, R204.reuse, R134, R8 ;  /* 0x00000086cc08723c */ /* 0x040fe20000001808 */
[----:B------:R-:W1:Y:S07]  /*6e30*/  LDSM.16.M88.4 R132, [R236] ;  /* 0x00000000ec84783b */ /* 0x000e6e0000000200 */
        /* <DEDUP_REMOVED lines=41> */
[----:B------:R-:W1:Y:S07]  /*70d0*/  LDSM.16.M88.4 R160, [R235] ;  /* 0x00000000eba0783b */ /* 0x000e6e0000000200 */
[C---:B------:R-:W-:Y:S08]  /*70e0*/  HMMA.16816.F32 R60, R208.reuse, R164, R60 ;  /* 0x000000a4d03c723c */ /* 0x040ff0000000183c */
[----:B------:R-:W-:Y:S01]  /*70f0*/  HMMA.16816.F32 R64, R208, R166, R64 ;  /* 0x000000a6d040723c */ /* 0x000fe20000001840 */
[----:B------:R-:W2:Y:S07]  /*7100*/  LDSM.16.M88.4 R164, [R234] ;  /* 0x00000000eaa4783b */ /* 0x000eae0000000200 */
        /* <DEDUP_REMOVED lines=8> */
[----:B------:R-:W1:Y:S07]  /*7190*/  LDSM.16.M88.4 R132, [R231] ;  /* 0x00000000e784783b */ /* 0x000e6e0000000200 */
[C---:B--2---:R-:W-:Y:S08]  /*71a0*/  HMMA.16816.F32 R28, R212.reuse, R140, R28 ;  /* 0x0000008cd41c723c */ /* 0x044ff0000000181c */
[C---:B------:R-:W-:Y:S01]  /*71b0*/  HMMA.16816.F32 R32, R212.reuse, R142, R32 ;  /* 0x0000008ed420723c */ /* 0x040fe20000001820 */
[----:B------:R-:W2:Y:S07]  /*71c0*/  LDSM.16.M88.4 R140, [R230] ;  /* 0x00000000e68c783b */ /* 0x000eae0000000200 */
[C---:B---3--:R-:W-:Y:S08]  /*71d0*/  HMMA.16816.F32 R36, R212.reuse, R144, R36 ;  /* 0x00000090d424723c */ /* 0x048ff00000001824 */
[C---:B------:R-:W-:Y:S01]  /*71e0*/  HMMA.16816.F32 R40, R212.reuse, R146, R40 ;  /* 0x00000092d428723c */ /* 0x040fe20000001828 */
[----:B------:R-:W3:Y:S07]  /*71f0*/  LDSM.16.M88.4 R144, [R229] ;  /* 0x00000000e590783b */ /* 0x000eee0000000200 */
[C---:B----4-:R-:W-:Y:S08]  /*7200*/  HMMA.16816.F32 R44, R212.reuse, R148, R44 ;  /* 0x00000094d42c723c */ /* 0x050ff0000000182c */
[C---:B------:R-:W-:Y:S01]  /*7210*/  HMMA.16816.F32 R48, R212.reuse, R150, R48 ;  /* 0x00000096d430723c */ /* 0x040fe20000001830 */
[----:B------:R-:W4:Y:S07]  /*7220*/  LDSM.16.M88.4 R148, [R228] ;  /* 0x00000000e494783b */ /* 0x000f2e0000000200 */
[C---:B-----5:R-:W-:Y:S08]  /*7230*/  HMMA.16816.F32 R52, R212.reuse, R152, R52 ;  /* 0x00000098d434723c */ /* 0x060ff00000001834 */
[C---:B------:R-:W-:Y:S01]  /*7240*/  HMMA.16816.F32 R56, R212.reuse, R154, R56 ;  /* 0x0000009ad438723c */ /* 0x040fe20000001838 */
[----:B------:R-:W-:Y:S07]  /*7250*/  LDSM.16.M88.4 R152, [R247+0xd100] ;  /* 0x00d10000f798783b */ /* 0x000fee0000000200 */
        /* <DEDUP_REMOVED lines=25> */
[----:B------:R-:W-:Y:S08]  /*73f0*/  HMMA.16816.F32 R64, R216, R150, R64 ;  /* 0x00000096d840723c */ /* 0x000ff00000001840 */
[C---:B-1----:R-:W-:Y:S08]  /*7400*/  HMMA.16816.F32 R4, R220.reuse, R132, R4 ;  /* 0x00000084dc04723c */ /* 0x042ff00000001804 */
[C---:B------:R-:W-:Y:S01]  /*7410*/  HMMA.16816.F32 R8, R220.reuse, R134, R8 ;  /* 0x00000086dc08723c */ /* 0x040fe20000001808 */
[----:B------:R-:W1:Y:S07]  /*7420*/  LDSM.16.M88.4 R132, [R236+0x4800] ;  /* 0x00480000ec84783b */ /* 0x000e6e0000000200 */
[C---:B--2---:R-:W-:Y:S08]  /*7430*/  HMMA.16816.F32 R12, R220.reuse, R140, R12 ;  /* 0x0000008cdc0c723c */ /* 0x044ff0000000180c */
[C---:B------:R-:W-:Y:S01]  /*7440*/  HMMA.16816.F32 R16, R220.reuse, R142, R16 ;  /* 0x0000008edc10723c */ /* 0x040fe20000001810 */
[----:B------:R-:W2:Y:S07]  /*7450*/  LDSM.16.M88.4 R140, [R236+0x5000] ;  /* 0x00500000ec8c783b */ /* 0x000eae0000000200 */
        /* <DEDUP_REMOVED lines=12> */
[C---:B---3--:R-:W-:Y:S08]  /*7520*/  HMMA.16816.F32 R4, R224.reuse, R144, R4 ;  /* 0x00000090e004723c */ /* 0x048ff00000001804 */
[C---:B------:R-:W-:Y:S08]  /*7530*/  HMMA.16816.F32 R8, R224.reuse, R146, R8 ;  /* 0x00000092e008723c */ /* 0x040ff00000001808 */
[C---:B-1----:R-:W-:Y:S08]  /*7540*/  HMMA.16816.F32 R12, R224.reuse, R132, R12 ;  /* 0x00000084e00c723c */ /* 0x042ff0000000180c */
[C---:B------:R-:W-:Y:S01]  /*7550*/  HMMA.16816.F32 R16, R224.reuse, R134, R16 ;  /* 0x00000086e010723c */ /* 0x040fe20000001810 */
[----:B------:R-:W1:Y:S03]  /*7560*/  LDSM.16.M88.4 R132, [R236+0x5800] ;  /* 0x00580000ec84783b */ /* 0x000e660000000200 */
[----:B------:R-:W-:Y:S02]  /*7570*/  FMUL.FTZ R175, R7, c[0x0][0x320] ;  /* 0x0000c80007af7a20 */ /* 0x000fe40000410000 */
[----:B------:R-:W-:Y:S02]  /*7580*/  FMUL.FTZ R172, R4, c[0x0][0x320] ;  /* 0x0000c80004ac7a20 */ /* 0x000fe40000410000 */
[C---:B--2---:R-:W-:Y:S02]  /*7590*/  HMMA.16816.F32 R20, R224.reuse, R140, R20 ;  /* 0x0000008ce014723c */ /* 0x044fe40000001814 */
        /* <DEDUP_REMOVED lines=23> */
[----:B------:R-:W5:Y:S02]  /*7710*/  LDSM.16.M88.4 R132, [R236+0x6800] ;  /* 0x00680000ec84783b */ /* 0x000f640000000200 */
[----:B------:R-:W-:Y:S02]  /*7720*/  FMUL.FTZ R189, R20, c[0x0][0x320] ;  /* 0x0000c80014bd7a20 */ /* 0x000fe40000410000 */
[----:B------:R-:W-:Y:S02]  /*7730*/  FMUL.FTZ R186, R21, c[0x0][0x320] ;  /* 0x0000c80015ba7a20 */ /* 0x000fe40000410000 */
[C---:B---3--:R-:W-:Y:S03]  /*7740*/  HMMA.16816.F32 R36, R224.reuse, R140, R36 ;  /* 0x0000008ce024723c */ /* 0x048fe60000001824 */
[----:B------:R-:W3:Y:S01]  /*7750*/  MUFU.TANH R176, R176 ;  /* 0x000000b000b07308 */ /* 0x000ee20000002400 */
[----:B------:R-:W-:Y:S02]  /*7760*/  FMUL.FTZ R202, R22, c[0x0][0x320] ;  /* 0x0000c80016ca7a20 */ /* 0x000fe40000410000 */
[----:B------:R-:W-:Y:S02]  /*7770*/  FMUL.FTZ R191, R23, c[0x0][0x320] ;  /* 0x0000c80017bf7a20 */ /* 0x000fe40000410000 */
[C---:B------:R-:W-:Y:S01]  /*7780*/  HMMA.16816.F32 R40, R224.reuse, R142, R40 ;  /* 0x0000008ee028723c */ /* 0x040fe20000001828 */
[----:B------:R-:W1:Y:S03]  /*7790*/  LDSM.16.M88.4 R140, [R236+0x7000] ;  /* 0x00700000ec8c783b */ /* 0x000e660000000200 */
        /* <DEDUP_REMOVED lines=12> */
[----:B------:R-:W2:Y:S01]  /*7860*/  MUFU.TANH R179, R179 ;  /* 0x000000b300b37308 */ /* 0x000ea20000002400 */
[C---:B-----5:R-:W-:Y:S03]  /*7870*/  HMMA.16816.F32 R44, R224.reuse, R132, R44 ;  /* 0x00000084e02c723c */ /* 0x060fe6000000182c */
[----:B------:R-:W-:Y:S02]  /*7880*/  FMUL.FTZ R196, R33, c[0x0][0x320] ;  /* 0x0000c80021c47a20 */ /* 0x000fe40000410000 */
[----:B------:R-:W-:Y:S02]  /*7890*/  FMUL.FTZ R203, R35, c[0x0][0x320] ;  /* 0x0000c80023cb7a20 */ /* 0x000fe40000410000 */
[----:B------:R-:W-:Y:S01]  /*78a0*/  FMUL.FTZ R5, R36, c[0x0][0x320] ;  /* 0x0000c80024057a20 */ /* 0x000fe20000410000 */
[C---:B------:R-:W-:Y:S01]  /*78b0*/  HMMA.16816.F32 R48, R224.reuse, R134, R48 ;  /* 0x00000086e030723c */ /* 0x040fe20000001830 */
[----:B------:R-:W2:Y:S01]  /*78c0*/  MUFU.TANH R181, R181 ;  /* 0x000000b500b57308 */ /* 0x000ea20000002400 */
[----:B------:R-:W5:Y:S01]  /*78d0*/  LDSM.16.M88.4 R132, [R236+0x7800] ;  /* 0x00780000ec84783b */ /* 0x000f620000000200 */
[----:B------:R-:W-:Y:S04]  /*78e0*/  DEPBAR.LE SB0, 0x0 ;  /* 0x000080000000791a */ /* 0x000fe80000000000 */
[----:B------:R-:W-:Y:S01]  /*78f0*/  FMUL.FTZ R198, R37, c[0x0][0x320] ;  /* 0x0000c80025c67a20 */ /* 0x000fe20000410000 */
[C---:B-1----:R-:W-:Y:S03]  /*7900*/  HMMA.16816.F32 R52, R224.reuse, R140, R52 ;  /* 0x0000008ce034723c */ /* 0x042fe60000001834 */
[----:B------:R-:W1:Y:S01]  /*7910*/  MUFU.TANH R178, R178 ;  /* 0x000000b200b27308 */ /* 0x000e620000002400 */
        /* <DEDUP_REMOVED lines=17> */
[C---:B-----5:R-:W-:Y:S03]  /*7a30*/  HMMA.16816.F32 R60, R224.reuse, R132, R60 ;  /* 0x00000084e03c723c */ /* 0x060fe6000000183c */
[----:B------:R-:W-:Y:S02]  /*7a40*/  FMUL.FTZ R27, R50, c[0x0][0x320] ;  /* 0x0000c800321b7a20 */ /* 0x000fe40000410000 */
[----:B------:R-:W-:Y:S02]  /*7a50*/  FMUL.FTZ R26, R51, c[0x0][0x320] ;  /* 0x0000c800331a7a20 */ /* 0x000fe40000410000 */
[----:B------:R-:W-:Y:S01]  /*7a60*/  FMUL.FTZ R17, R52, c[0x0][0x320] ;  /* 0x0000c80034117a20 */ /* 0x000fe20000410000 */
[----:B------:R-:W-:Y:S01]  /*7a70*/  HMMA.16816.F32 R64, R224, R134, R64 ;  /* 0x00000086e040723c */ /* 0x000fe20000001840 */
[----:B------:R-:W1:Y:S03]  /*7a80*/  MUFU.TANH R182, R182 ;  /* 0x000000b600b67308 */ /* 0x000e660000002400 */
[----:B------:R-:W-:Y:S02]  /*7a90*/  FMUL.FTZ R34, R54, c[0x0][0x320] ;  /* 0x0000c80036227a20 */ /* 0x000fe40000410000 */
        /* <DEDUP_REMOVED lines=16> */
[----:B------:R-:W-:Y:S07]  /*7ba0*/  FMUL.FTZ R67, R67, c[0x0][0x320] ;  /* 0x0000c80043437a20 */ /* 0x000fee0000410000 */
        /* <DEDUP_REMOVED lines=43> */
[----:B------:R-:W1:Y:S10]  /*7e60*/  MUFU.TANH R30, R30 ;  /* 0x0000001e001e7308 */ /* 0x000e740000002400 */
[----:B------:R1:W1:Y:S10]  /*7e70*/  MUFU.TANH R151, R66 ;  /* 0x0000004200977308 */ /* 0x0002740000002400 */
[----:B------:R1:W1:Y:S01]  /*7e80*/  MUFU.TANH R133, R67 ;  /* 0x0000004300857308 */ /* 0x0002620000002400 */
[----:B------:R-:W-:-:S05]  /*7e90*/  @!P0 BRA `(.L_x_559) ;  /* 0x0000046000008947 */ /* 0x000fca0003800000 */
[----:B--234-:R-:W2:Y:S01]  /*7ea0*/  LDL R152, [R1+0x4] ;  /* 0x0000040001987983 */ /* 0x01cea20000100800 */
[----:B------:R-:W-:Y:S01]  /*7eb0*/  ULEA UR7, UR10, UR11, 0x7 ;  /* 0x0000000b0a077291 */ /* 0x000fe2000f8e383f */
[----:B------:R-:W-:Y:S02]  /*7ec0*/  IMAD.MOV.U32 R251, RZ, RZ, RZ ;  /* 0x000000fffffb7224 */ /* 0x000fe400078e00ff */
[----:B------:R-:W3:Y:S03]  /*7ed0*/  LDL R148, [R1+0x44] ;  /* 0x0000440001947983 */ /* 0x000ee60000100800 */
[----:B------:R-:W-:Y:S01]  /*7ee0*/  IMAD.U32 R252, RZ, RZ, UR7 ;  /* 0x00000007fffc7e24 */ /* 0x000fe2000f8e00ff */
[----:B------:R-:W4:Y:S04]  /*7ef0*/  LDL R153, [R1+0x4c] ;  /* 0x00004c0001997983 */ /* 0x000f280000100800 */
[----:B------:R-:W5:Y:S04]  /*7f00*/  LDL R150, [R1+0x50] ;  /* 0x0000500001967983 */ /* 0x000f680000100800 */
[----:B------:R-:W4:Y:S04]  /*7f10*/  LDL R149, [R1+0x48] ;  /* 0x0000480001957983 */ /* 0x000f280000100800 */
[----:B------:R-:W4:Y:S01]  /*7f20*/  LDL R48, [R1] ;  /* 0x0000000001307983 */ /* 0x000f220000100800 */
[----:B--2---:R-:W-:Y:S01]  /*7f30*/  IADD3 R252, R252, -0x80, R152 ;  /* 0xffffff80fcfc7810 */ /* 0x004fe20007ffe098 */
[----:B---3--:R-:W-:Y:S01]  /*7f40*/  IMAD.MOV.U32 R152, RZ, RZ, R148 ;  /* 0x000000ffff987224 */ /* 0x008fe200078e0094 */
[----:B------:R-:W-:Y:S03]  /*7f50*/  SEL R148, RZ, 0x10, P4 ;  /* 0x00000010ff947807 */ /* 0x000fe60002000000 */
        /* <DEDUP_REMOVED lines=23> */
[----:B------:R-:W4:Y:S01]  /*80d0*/  SHFL.IDX PT, R36, R35, RZ, 0x181f ;  /* 0x00181fff23247589 */ /* 0x000f2200000e0000 */
[----:B------:R-:W-:Y:S03]  /*80e0*/  IADD3 R4, -R148, 0x10, RZ ;  /* 0x0000001094047810 */ /* 0x000fe60007ffe1ff */
[----:B------:R-:W5:Y:S01]  /*80f0*/  SHFL.IDX PT, R28, R31, RZ, 0x181f ;  /* 0x00181fff1f1c7589 */ /* 0x000f6200000e0000 */
[----:B------:R-:W-:Y:S03]  /*8100*/  LOP3.LUT R4, R4, 0xf, RZ, 0xc0, !PT ;  /* 0x0000000f04047812 */ /* 0x000fe600078ec0ff */
[----:B------:R-:W2:Y:S04]  /*8110*/  SHFL.IDX PT, R20, R35, 0x1, 0x181f ;  /* 0x00381f0023147f89 */ /* 0x000ea800000e0000 */
[----:B------:R-:W3:Y:S04]  /*8120*/  SHFL.IDX PT, R24, R31, 0x1, 0x181f ;  /* 0x00381f001f187f89 */ /* 0x000ee800000e0000 */
[----:B------:R-:W1:Y:S04]  /*8130*/  SHFL.IDX PT, R12, R35, 0x2, 0x181f ;  /* 0x00581f00230c7f89 */ /* 0x000e6800000e0000 */
[----:B------:R-:W1:Y:S04]  /*8140*/  SHFL.IDX PT, R16, R31, 0x2, 0x181f ;  /* 0x00581f001f107f89 */ /* 0x000e6800000e0000 */
[----:B------:R-:W1:Y:S01]  /*8150*/  SHFL.IDX PT, R29, R35, 0x3, 0x181f ;  /* 0x00781f00231d7f89 */ /* 0x000e6200000e0000 */
[CC--:B----4-:R-:W-:Y:S02]  /*8160*/  IADD3 R38, P1, R36.reuse, R153.reuse, RZ ;  /* 0x0000009924267210 */ /* 0x0d0fe40007f3e0ff */
[-C--:B------:R-:W-:Y:S01]  /*8170*/  IADD3 R36, P0, R36, R152.reuse, RZ ;  /* 0x0000009824247210 */ /* 0x080fe20007f1e0ff */
[----:B------:R-:W4:Y:S02]  /*8180*/  SHFL.IDX PT, R8, R31, 0x3, 0x181f ;  /* 0x00781f001f087f89 */ /* 0x000f2400000e0000 */
[--C-:B-----5:R-:W-:Y:S01]  /*8190*/  IMAD.X R39, R28, 0x1, R150.reuse, P1 ;  /* 0x000000011c277824 */ /* 0x120fe200008e0696 */
[-C--:B--2---:R-:W-:Y:S01]  /*81a0*/  IADD3 R32, P6, R20, R153.reuse, RZ ;  /* 0x0000009914207210 */ /* 0x084fe20007fde0ff */
[--C-:B------:R-:W-:Y:S01]  /*81b0*/  IMAD.X R37, R28, 0x1, R149.reuse, P0 ;  /* 0x000000011c257824 */ /* 0x100fe200000e0695 */
[-C--:B------:R-:W-:Y:S02]  /*81c0*/  IADD3 R40, P1, R20, R152.reuse, RZ ;  /* 0x0000009814287210 */ /* 0x080fe40007f3e0ff */
[----:B------:R2:W-:Y:S01]  /*81d0*/  LDGSTS.E.BYPASS.LTC128B.128 [R48+0x8100], [R38.64], !P5 ;  /* 0x0810000026307fae */ /* 0x0005e2000e901d4e */
[--C-:B---3--:R-:W-:Y:S03]  /*81e0*/  IMAD.X R33, R24, 0x1, R150.reuse, P6 ;  /* 0x0000000118217824 */ /* 0x108fe600030e0696 */
[----:B------:R2:W-:Y:S01]  /*81f0*/  LDGSTS.E.BYPASS.LTC128B.128 [R48+0xc100], [R36.64], !P4 ;  /* 0x0c10000024307fae */ /* 0x0005e2000e101d4e */
[----:B-1----:R-:W-:Y:S01]  /*8200*/  IADD3 R44, P6, R12, R152, RZ ;  /* 0x000000980c2c7210 */ /* 0x002fe20007fde0ff */
[--C-:B------:R-:W-:Y:S01]  /*8210*/  IMAD.X R41, R24, 0x1, R149.reuse, P1 ;  /* 0x0000000118297824 */ /* 0x100fe200008e0695 */
[-C--:B------:R-:W-:Y:S01]  /*8220*/  IADD3 R42, P0, R12, R153.reuse, RZ ;  /* 0x000000990c2a7210 */ /* 0x080fe20007f1e0ff */
[----:B------:R2:W-:Y:S02]  /*8230*/  LDGSTS.E.BYPASS.LTC128B.128 [R48+0x9100], [R32.64], !P5 ;  /* 0x0910000020307fae */ /* 0x0005e4000e901d4e */
[C-C-:B------:R-:W-:Y:S02]  /*8240*/  IMAD.X R45, R16.reuse, 0x1, R149.reuse, P6 ;  /* 0x00000001102d7824 */ /* 0x140fe400030e0695 */
[----:B------:R2:W-:Y:S01]  /*8250*/  LDGSTS.E.BYPASS.LTC128B.128 [R48+0xd100], [R40.64], !P4 ;  /* 0x0d10000028307fae */ /* 0x0005e2000e101d4e */
[----:B------:R-:W-:Y:S01]  /*8260*/  IADD3 R46, P6, R29, R153, RZ ;  /* 0x000000991d2e7210 */ /* 0x000fe20007fde0ff */
[----:B------:R-:W-:Y:S01]  /*8270*/  IMAD.X R43, R16, 0x1, R150, P0 ;  /* 0x00000001102b7824 */ /* 0x000fe200000e0696 */
[----:B------:R-:W-:Y:S03]  /*8280*/  IADD3 R28, P1, P0, R4, R29, R152 ;  /* 0x0000001d041c7210 */ /* 0x000fe6000783e098 */
[----:B----4-:R-:W-:Y:S01]  /*8290*/  IMAD.X R47, R8, 0x1, R150, P6 ;  /* 0x00000001082f7824 */ /* 0x010fe200030e0696 */
[----:B------:R2:W-:Y:S01]  /*82a0*/  LDGSTS.E.BYPASS.LTC128B.128 [R48+0xa100], [R42.64], !P5 ;  /* 0x0a1000002a307fae */ /* 0x0005e2000e901d4e */
[----:B------:R-:W-:Y:S02]  /*82b0*/  ISETP.NE.U32.AND P6, PT, R148, RZ, PT ;  /* 0x000000ff9400720c */ /* 0x000fe40003fc5070 */
[----:B------:R-:W-:Y:S01]  /*82c0*/  IADD3.X R29, RZ, R8, R149, P1, P0 ;  /* 0x00000008ff1d7210 */ /* 0x000fe20000fe0495 */
[----:B------:R2:W-:Y:S04]  /*82d0*/  LDGSTS.E.BYPASS.LTC128B.128 [R48+0xe100], [R44.64], !P4 ;  /* 0x0e1000002c307fae */ /* 0x0005e8000e101d4e */
[----:B------:R2:W-:Y:S06]  /*82e0*/  LDGSTS.E.BYPASS.LTC128B.128 [R48+0xb100], [R46.64], !P5 ;  /* 0x0b1000002e307fae */ /* 0x0005ec000e901d4e */
[----:B------:R2:W-:Y:S02]  /*82f0*/  LDGSTS.E.BYPASS.LTC128B.128.ZFILL [R48+0xf100], [R28.64], P6 ;  /* 0x0f1000001c307fae */ /* 0x0005e4000b141d4e */
.L_x_559:
[----:B--234-:R-:W2:Y:S01]  /*8300*/  LDL R4, [R1+0x40] ;  /* 0x0000400001047983 */ /* 0x01cea20000100800 */
[----:B------:R-:W-:Y:S01]  /*8310*/  PLOP3.LUT P0, PT, PT, PT, UP1, 0x80, 0x0 ;  /* 0x000000000000781c */ /* 0x000fe20003f0f018 */
[----:B------:R-:W-:Y:S02]  /*8320*/  UIMAD UR7, UR10, UR4, 0x1 ;  /* 0x000000010a0774a4 */ /* 0x000fe4000f8e0204 */
[----:B------:R3:W2:Y:S01]  /*8330*/  LDL R8, [R1+0x34] ;  /* 0x0000340001087983 */ /* 0x0006a20000100800 */
[----:B------:R-:W-:Y:S02]  /*8340*/  UISETP.GT.AND UP0, UPT, UR10, UR5, UPT ;  /* 0x000000050a00728c */ /* 0x000fe4000bf04270 */
[----:B------:R-:W-:Y:S01]  /*8350*/  UIADD3 UR10, UR10, -0x1, URZ ;  /* 0xffffffff0a0a7890 */ /* 0x000fe2000fffe03f */
[----:B------:R-:W4:Y:S04]  /*8360*/  LDL R12, [R1+0x38] ;  /* 0x00003800010c7983 */ /* 0x000f280000100800 */
[----:B------:R-:W-:Y:S08]  /*8370*/  LDSM.16.MT88.4 R44, [R248+0x4100] ;  /* 0x00410000f82c783b */ /* 0x000ff00000004200 */
[----:B-1----:R-:W-:Y:S08]  /*8380*/  LDSM.16.MT88.4 R52, [R246+0x4100] ;  /* 0x00410000f634783b */ /* 0x002ff00000004200 */
[----:B------:R-:W-:Y:S08]  /*8390*/  LDSM.16.MT88.4 R60, [R245+0x4100] ;  /* 0x00410000f53c783b */ /* 0x000ff00000004200 */
[----:B------:R-:W0:Y:S01]  /*83a0*/  LDGDEPBAR ;  /* 0x00000000000079af */ /* 0x000e220000000000 */
[----:B--2---:R-:W-:Y:S02]  /*83b0*/  @P0 IMAD.MOV.U32 R8, RZ, RZ, R4 ;  /* 0x000000ffff080224 */ /* 0x004fe400078e0004 */
[----:B------:R-:W-:Y:S05]  /*83c0*/  IMAD.U32 R4, RZ, RZ, UR8 ;  /* 0x00000008ff047e24 */ /* 0x000fea000f8e00ff */
[----:B------:R-:W1:Y:S01]  /*83d0*/  SHFL.IDX PT, R31, R8, 0x1, 0x1c1f ;  /* 0x003c1f00081f7f89 */ /* 0x000e6200000e0000 */
[----:B----4-:R-:W-:Y:S04]  /*83e0*/  IADD3 R4, R4, UR7, -R12 ;  /* 0x0000000704047c10 */ /* 0x010fe8000fffe80c */
[----:B------:R-:W-:Y:S03]  /*83f0*/  IADD3 R20, R4, -UR12, RZ ;  /* 0x8000000c04147c10 */ /* 0x000fe6000fffe0ff */
[----:B------:R-:W2:Y:S02]  /*8400*/  SHFL.IDX PT, R29, R8, RZ, 0x1c1f ;  /* 0x001c1fff081d7589 */ /* 0x000ea400000e0000 */
[----:B-1----:R-:W-:Y:S05]  /*8410*/  IMAD.IADD R24, R20, 0x1, R31 ;  /* 0x0000000114187824 */ /* 0x002fea00078e021f */
[C---:B------:R-:W-:Y:S02]  /*8420*/  ISETP.GT.AND P0, PT, R24.reuse, 0x8, PT ;  /* 0x000000081800780c */ /* 0x040fe40003f04270 */
[----:B------:R-:W-:Y:S01]  /*8430*/  ISETP.GT.AND P1, PT, R24, 0x1, PT ;  /* 0x000000011800780c */ /* 0x000fe20003f24270 */
[----:B--2---:R-:W-:Y:S01]  /*8440*/  IMAD.IADD R20, R20, 0x1, R29 ;  /* 0x0000000114147824 */ /* 0x004fe200078e021d */
[----:B------:R-:W-:Y:S02]  /*8450*/  FSEL R31, R177, -INF , P0 ;  /* 0xff800000b11f7808 */ /* 0x000fe40000000000 */
[C---:B------:R-:W-:Y:S02]  /*8460*/  ISETP.GT.AND P0, PT, R24.reuse, 0x11, PT ;  /* 0x000000111800780c */ /* 0x040fe40003f04270 */
[----:B------:R-:W-:Y:S02]  /*8470*/  FSEL R33, R175, -INF , P1 ;  /* 0xff800000af217808 */ /* 0x000fe40000800000 */
[----:B------:R-:W-:Y:S02]  /*8480*/  ISETP.GT.AND P1, PT, R24, 0x10, PT ;  /* 0x000000101800780c */ /* 0x000fe40003f24270 */
[----:B------:R-:W-:Y:S02]  /*8490*/  FSEL R49, R183, -INF , P0 ;  /* 0xff800000b7317808 */ /* 0x000fe40000000000 */
[----:B------:R-:W-:Y:S02]  /*84a0*/  ISETP.GT.AND P0, PT, R20, 0x1, PT ;  /* 0x000000011400780c */ /* 0x000fe40003f04270 */
[----:B------:R-:W-:Y:S02]  /*84b0*/  ISETP.GT.AND P6, PT, R24, RZ, PT ;  /* 0x000000ff1800720c */ /* 0x000fe40003fc4270 */
        /* <DEDUP_REMOVED lines=11> */
[----:B------:R-:W-:Y:S02]  /*8570*/  ISETP.GT.AND P6, PT, R20, RZ, PT ;  /* 0x000000ff1400720c */ /* 0x000fe40003fc4270 */
        /* <DEDUP_REMOVED lines=11> */
[----:B------:R-:W-:Y:S02]  /*8630*/  FSEL R65, R185, -INF , P6 ;  /* 0xff800000b9417808 */ /* 0x000fe40003000000 */
[----:B------:R-:W-:Y:S02]  /*8640*/  ISETP.GT.AND P6, PT, R20, 0x9, PT ;  /* 0x000000091400780c */ /* 0x000fe40003fc4270 */
        /* <DEDUP_REMOVED lines=8> */
[----:B------:R-:W-:Y:S02]  /*86d0*/  FMNMX.FTZ R0, R35, R2, !PT ;  /* 0x0000000223007209 */ /* 0x000fe40007810000 */
[----:B------:R-:W-:Y:S02]  /*86e0*/  FMNMX.FTZ R7, R4, R3, !PT ;  /* 0x0000000304077209 */ /* 0x000fe40007810000 */
[----:B------:R-:W-:Y:S02]  /*86f0*/  FSEL R28, R189, -INF , P1 ;  /* 0xff800000bd1c7808 */ /* 0x000fe40000800000 */
[C---:B------:R-:W-:Y:S02]  /*8700*/  ISETP.GT.AND P0, PT, R20.reuse, 0x28, PT ;  /* 0x000000281400780c */ /* 0x040fe40003f04270 */
[----:B------:R-:W-:Y:S02]  /*8710*/  FSEL R181, R197, -INF , P6 ;  /* 0xff800000c5b57808 */ /* 0x000fe40003000000 */
[----:B------:R-:W-:Y:S02]  /*8720*/  ISETP.GT.AND P6, PT, R20, 0x18, PT ;  /* 0x000000181400780c */ /* 0x000fe40003fc4270 */
[----:B------:R-:W-:Y:S02]  /*8730*/  ISETP.GT.AND P1, PT, R24, 0x39, PT ;  /* 0x000000391800780c */ /* 0x000fe40003f24270 */
[----:B------:R-:W-:Y:S02]  /*8740*/  FMNMX.FTZ R0, R33, R0, !PT ;  /* 0x0000000021007209 */ /* 0x000fe40007810000 */
[----:B------:R-:W-:Y:S02]  /*8750*/  FMNMX.FTZ R7, R8, R7, !PT ;  /* 0x0000000708077209 */ /* 0x000fe40007810000 */
[----:B------:R-:W-:Y:S02]  /*8760*/  FMNMX.FTZ R0, R31, R0, !PT ;  /* 0x000000001f007209 */ /* 0x000fe40007810000 */
[----:B------:R-:W-:Y:S02]  /*8770*/  FSEL R48, R180, -INF , P6 ;  /* 0xff800000b4307808 */ /* 0x000fe40003000000 */
[----:B------:R-:W-:Y:S02]  /*8780*/  ISETP.GT.AND P6, PT, R24, 0x31, PT ;  /* 0x000000311800780c */ /* 0x000fe40003fc4270 */
[----:B------:R-:W-:Y:S02]  /*8790*/  FSEL R191, R203, -INF , P1 ;  /* 0xff800000cbbf7808 */ /* 0x000fe40000800000 */
[----:B------:R-:W-:Y:S02]  /*87a0*/  ISETP.GT.AND P1, PT, R20, 0x29, PT ;  /* 0x000000291400780c */ /* 0x000fe40003f24270 */
[----:B------:R-:W-:Y:S02]  /*87b0*/  FMNMX.FTZ R7, R16, R7, !PT ;  /* 0x0000000710077209 */ /* 0x000fe40007810000 */
[----:B------:R-:W-:Y:S02]  /*87c0*/  FSEL R174, R188, -INF , P0 ;  /* 0xff800000bcae7808 */ /* 0x000fe40000000000 */
[----:B------:R-:W-:Y:S02]  /*87d0*/  ISETP.GT.AND P0, PT, R24, 0x41, PT ;  /* 0x000000411800780c */ /* 0x000fe40003f04270 */
[----:B------:R-:W-:Y:S02]  /*87e0*/  FMNMX.FTZ R0, R29, R0, !PT ;  /* 0x000000001d007209 */ /* 0x000fe40007810000 */
[----:B------:R-:W-:Y:S02]  /*87f0*/  FMNMX.FTZ R7, R12, R7, !PT ;  /* 0x000000070c077209 */ /* 0x000fe40007810000 */
        /* <DEDUP_REMOVED lines=12> */
[----:B------:R-:W-:Y:S02]  /*88c0*/  FSEL R180, R192, -INF , P0 ;  /* 0xff800000c0b47808 */ /* 0x000fe40000000000 */
[----:B------:R-:W-:Y:S02]  /*88d0*/  ISETP.GT.AND P0, PT, R24, 0x50, PT ;  /* 0x000000501800780c */ /* 0x000fe40003f04270 */
[----:B------:R-:W-:Y:S02]  /*88e0*/  FSEL R197, R14, -INF , P6 ;  /* 0xff8000000ec57808 */ /* 0x000fe40003000000 */
[----:B------:R-:W-:Y:S02]  /*88f0*/  ISETP.GT.AND P6, PT, R20, 0x30, PT ;  /* 0x000000301400780c */ /* 0x000fe40003fc4270 */
[----:B------:R-:W-:Y:S02]  /*8900*/  FMNMX.FTZ R0, R49, R0, !PT ;  /* 0x0000000031007209 */ /* 0x000fe40007810000 */
[----:B------:R-:W-:Y:S02]  /*8910*/  FSEL R182, R193, -INF , P1 ;  /* 0xff800000c1b67808 */ /* 0x000fe40000800000 */
[----:B------:R-:W-:Y:S02]  /*8920*/  FSEL R193, R22, -INF , P0 ;  /* 0xff80000016c17808 */ /* 0x000fe40000000000 */
[----:B------:R-:W-:Y:S02]  /*8930*/  ISETP.GT.AND P0, PT, R20, 0x40, PT ;  /* 0x000000401400780c */ /* 0x000fe40003f04270 */
[----:B------:R-:W-:Y:S02]  /*8940*/  FMNMX.FTZ R7, R40, R7, !PT ;  /* 0x0000000728077209 */ /* 0x000fe40007810000 */
[----:B------:R-:W-:Y:S02]  /*8950*/  FMNMX.FTZ R0, R57, R0, !PT ;  /* 0x0000000039007209 */ /* 0x000fe40007810000 */
[----:B------:R-:W-:Y:S02]  /*8960*/  FSEL R178, R194, -INF , P6 ;  /* 0xff800000c2b27808 */ /* 0x000fe40003000000 */
[----:B------:R-:W-:Y:S02]  /*8970*/  FSEL R194, R5, -INF , P0 ;  /* 0xff80000005c27808 */ /* 0x000fe40000000000 */
        /* <DEDUP_REMOVED lines=11> */
[----:B------:R-:W-:Y:S02]  /*8a30*/  ISETP.GT.AND P6, PT, R24, 0x49, PT ;  /* 0x000000491800780c */ /* 0x000fe40003fc4270 */
[----:B------:R-:W-:Y:S02]  /*8a40*/  FMNMX.FTZ R0, R185, R0, !PT ;  /* 0x00000000b9007209 */ /* 0x000fe40007810000 */
[----:B------:R-:W-:Y:S02]  /*8a50*/  FMNMX.FTZ R5, R178, R5, !PT ;  /* 0x00000005b2057209 */ /* 0x000fe40007810000 */
[----:B------:R-:W-:Y:S02]  /*8a60*/  FSEL R199, R18, -INF , P6 ;  /* 0xff80000012c77808 */ /* 0x000fe40003000000 */
[----:B------:R-:W-:Y:S02]  /*8a70*/  ISETP.GT.AND P6, PT, R20, 0x39, PT ;  /* 0x000000391400780c */ /* 0x000fe40003fc4270 */
[----:B------:R-:W-:Y:S02]  /*8a80*/  FMNMX.FTZ R0, R187, R0, !PT ;  /* 0x00000000bb007209 */ /* 0x000fe40007810000 */
[----:B------:R-:W-:Y:S02]  /*8a90*/  FMNMX.FTZ R5, R180, R5, !PT ;  /* 0x00000005b4057209 */ /* 0x000fe40007810000 */
[----:B------:R-:W-:Y:S02]  /*8aa0*/  ISETP.GT.AND P1, PT, R24, 0x51, PT ;  /* 0x000000511800780c */ /* 0x000fe40003f24270 */
[----:B------:R-:W-:Y:S02]  /*8ab0*/  FSEL R188, R196, -INF , P6 ;  /* 0xff800000c4bc7808 */ /* 0x000fe40003000000 */
[----:B------:R-:W-:Y:S02]  /*8ac0*/  FMNMX.FTZ R0, R195, R0, !PT ;  /* 0x00000000c3007209 */ /* 0x000fe40007810000 */
[----:B------:R-:W-:Y:S02]  /*8ad0*/  FMNMX.FTZ R5, R182, R5, !PT ;  /* 0x00000005b6057209 */ /* 0x000fe40007810000 */
[----:B------:R-:W-:Y:S02]  /*8ae0*/  FSEL R189, R21, -INF , P1 ;  /* 0xff80000015bd7808 */ /* 0x000fe40000800000 */
[----:B------:R-:W-:Y:S02]  /*8af0*/  ISETP.GT.AND P1, PT, R20, 0x41, PT ;  /* 0x000000411400780c */ /* 0x000fe40003f24270 */
[----:B------:R-:W-:Y:S02]  /*8b00*/  ISETP.GT.AND P6, PT, R24, 0x58, PT ;  /* 0x000000581800780c */ /* 0x000fe40003fc4270 */
[----:B------:R-:W-:Y:S02]  /*8b10*/  FMNMX.FTZ R0, R191, R0, !PT ;  /* 0x00000000bf007209 */ /* 0x000fe40007810000 */
[----:B------:R-:W-:Y:S02]  /*8b20*/  FMNMX.FTZ R5, R188, R5, !PT ;  /* 0x00000005bc057209 */ /* 0x000fe40007810000 */
[----:B------:R-:W-:Y:S02]  /*8b30*/  ISETP.GT.AND P0, PT, R24, 0x59, PT ;  /* 0x000000591800780c */ /* 0x000fe40003f04270 */
[----:B------:R-:W-:Y:S02]  /*8b40*/  FSEL R183, R27, -INF , P6 ;  /* 0xff8000001bb77808 */ /* 0x000fe40003000000 */
[----:B------:R-:W-:Y:S02]  /*8b50*/  ISETP.GT.AND P6, PT, R20, 0x48, PT ;  /* 0x000000481400780c */ /* 0x000fe40003fc4270 */
[----:B------:R-:W-:Y:S02]  /*8b60*/  FSEL R196, R198, -INF , P1 ;  /* 0xff800000c6c47808 */ /* 0x000fe40000800000 */
        /* <DEDUP_REMOVED lines=32> */
[----:B------:R-:W-:Y:S02]  /*8d70*/  FSEL R184, R15, -INF , P1 ;  /* 0xff8000000fb87808 */ /* 0x000fe40000800000 */
[----:B------:R-:W-:Y:S02]  /*8d80*/  FSEL R157, R157, -INF , P6 ;  /* 0xff8000009d9d7808 */ /* 0x000fe40003000000 */
[----:B------:R-:W-:Y:S02]  /*8d90*/  ISETP.GT.AND P6, PT, R20, 0x60, PT ;  /* 0x000000601400780c */ /* 0x000fe40003fc4270 */
[----:B------:R-:W-:Y:S02]  /*8da0*/  FMNMX.FTZ R0, R183, R0, !PT ;  /* 0x00000000b7007209 */ /* 0x000fe40007810000 */
[----:B------:R-:W-:Y:S02]  /*8db0*/  FMNMX.FTZ R7, R186, R5, !PT ;  /* 0x00000005ba077209 */ /* 0x000fe40007810000 */
[C---:B------:R-:W-:Y:S02]  /*8dc0*/  ISETP.GT.AND P0, PT, R24.reuse, 0x71, PT ;  /* 0x000000711800780c */ /* 0x040fe40003f04270 */
[----:B------:R-:W-:Y:S02]  /*8dd0*/  ISETP.GT.AND P1, PT, R24, 0x78, PT ;  /* 0x000000781800780c */ /* 0x000fe40003f24270 */
[----:B------:R-:W-:Y:S02]  /*8de0*/  FSEL R172, R17, -INF , P6 ;  /* 0xff80000011ac7808 */ /* 0x000fe40003000000 */
[----:B------:R-:W-:Y:S02]  /*8df0*/  ISETP.GT.AND P6, PT, R20, 0x61, PT ;  /* 0x000000611400780c */ /* 0x000fe40003fc4270 */
        /* <DEDUP_REMOVED lines=8> */
[----:B------:R-:W-:Y:S02]  /*8e80*/  FMNMX.FTZ R7, R172, R7, !PT ;  /* 0x00000007ac077209 */ /* 0x000fe40007810000 */
[----:B------:R-:W-:Y:S02]  /*8e90*/  FSEL R133, R133, -INF , P0 ;  /* 0xff80000085857808 */ /* 0x000fe40000000000 */
        /* <DEDUP_REMOVED lines=17> */
[----:B------:R-:W-:Y:S01]  /*8fb0*/  FSEL R154, R154, -INF , P1 ;  /* 0xff8000009a9a7808 */ /* 0x000fe20000800000 */
[----:B------:R-:W-:Y:S01]  /*8fc0*/  LDSM.16.MT88.4 R20, [R246+0x100] ;  /* 0x00010000f614783b */ /* 0x000fe20000004200 */
[----:B------:R-:W-:Y:S02]  /*8fd0*/  FMNMX.FTZ R7, R158, R7, !PT ;  /* 0x000000079e077209 */ /* 0x000fe40007810000 */
[----:B------:R-:W-:Y:S02]  /*8fe0*/  FMNMX.FTZ R0, R155, R0, !PT ;  /* 0x000000009b007209 */ /* 0x000fe40007810000 */
[----:B------:R-:W-:Y:S02]  /*8ff0*/  FSEL R152, R30, -INF , P0 ;  /* 0xff8000001e987808 */ /* 0x000fe40000000000 */
[----:B------:R-:W-:Y:S02]  /*9000*/  FMNMX.FTZ R7, R154, R7, !PT ;  /* 0x000000079a077209 */ /* 0x000fe40007810000 */
[----:B------:R-:W-:Y:S02]  /*9010*/  FMNMX.FTZ R0, R151, R0, !PT ;  /* 0x0000000097007209 */ /* 0x000fe40007810000 */
[----:B------:R-:W-:Y:S02]  /*9020*/  FMNMX.FTZ R9, R152, R7, !PT ;  /* 0x0000000798097209 */ /* 0x000fe40007810000 */
[----:B------:R-:W-:Y:S03]  /*9030*/  FMNMX.FTZ R5, R133, R0, !PT ;  /* 0x0000000085057209 */ /* 0x000fe60007810000 */
[----:B------:R-:W1:Y:S08]  /*9040*/  SHFL.BFLY PT, R10, R9, 0x2, 0x1f ;  /* 0x0c401f00090a7f89 */ /* 0x000e7000000e0000 */
[----:B------:R-:W2:Y:S01]  /*9050*/  SHFL.BFLY PT, R0, R5, 0x2, 0x1f ;  /* 0x0c401f0005007f89 */ /* 0x000ea200000e0000 */
[----:B-1----:R-:W-:Y:S07]  /*9060*/  FMNMX.FTZ R6, R10, R9, !PT ;  /* 0x000000090a067209 */ /* 0x002fee0007810000 */
[----:B------:R-:W-:Y:S01]  /*9070*/  SHFL.BFLY PT, R7, R6, 0x1, 0x1f ;  /* 0x0c201f0006077f89 */ /* 0x000fe200000e0000 */
[----:B--2---:R-:W-:Y:S07]  /*9080*/  FMNMX.FTZ R5, R5, R0, !PT ;  /* 0x0000000005057209 */ /* 0x004fee0007810000 */
[----:B------:R-:W1:Y:S02]  /*9090*/  SHFL.BFLY PT, R0, R5, 0x1, 0x1f ;  /* 0x0c201f0005007f89 */ /* 0x000e6400000e0000 */
[----:B-1----:R-:W-:Y:S02]  /*90a0*/  FMNMX.FTZ R132, R0, R5, !PT ;  /* 0x0000000500847209 */ /* 0x002fe40007810000 */
[----:B------:R-:W-:Y:S02]  /*90b0*/  FMNMX.FTZ R0, R6, R7, !PT ;  /* 0x0000000706007209 */ /* 0x000fe40007810000 */
[C---:B------:R-:W-:Y:S01]  /*90c0*/  FSETP.NEU.FTZ.AND P1, PT, R132.reuse, -INF , PT ;  /* 0xff8000008400780b */ /* 0x040fe20003f3d000 */
[----:B------:R-:W-:Y:S01]  /*90d0*/  FMUL.FTZ R150, R132, c[0x0][0x2d0] ;  /* 0x0000b40084967a20 */ /* 0x000fe20000410000 */
[C---:B------:R-:W-:Y:S01]  /*90e0*/  FSETP.NEU.FTZ.AND P0, PT, R0.reuse, -INF , PT ;  /* 0xff8000000000780b */ /* 0x040fe20003f1d000 */
[----:B------:R-:W-:Y:S01]  /*90f0*/  FMUL.FTZ R153, R0, c[0x0][0x2d0] ;  /* 0x0000b40000997a20 */ /* 0x000fe20000410000 */
[----:B------:R-:W-:Y:S02]  /*9100*/  FSEL R5, R132, RZ, P1 ;  /* 0x000000ff84057208 */ /* 0x000fe40000800000 */
[----:B------:R-:W-:Y:S02]  /*9110*/  FSEL R150, R150, RZ, P1 ;  /* 0x000000ff96967208 */ /* 0x000fe40000800000 */
[----:B------:R-:W-:Y:S01]  /*9120*/  FSEL R153, R153, RZ, P0 ;  /* 0x000000ff99997208 */ /* 0x000fe20000000000 */
[----:B------:R-:W-:Y:S02]  /*9130*/  FADD.FTZ R5, -R5, R2 ;  /* 0x0000000205057221 */ /* 0x000fe40000010100 */
[--C-:B------:R-:W-:Y:S02]  /*9140*/  FFMA.FTZ R135, R31, c[0x0][0x2d0], -R150.reuse ;  /* 0x0000b4001f877a23 */ /* 0x100fe40000010896 */
[--C-:B------:R-:W-:Y:S01]  /*9150*/  FFMA.FTZ R148, R4, c[0x0][0x2d0], -R153.reuse ;  /* 0x0000b40004947a23 */ /* 0x100fe20000010899 */
[----:B------:R-:W-:Y:S01]  /*9160*/  FSEL R4, R0, RZ, P0 ;  /* 0x000000ff00047208 */ /* 0x000fe20000000000 */
[----:B------:R-:W-:Y:S01]  /*9170*/  FFMA.FTZ R145, R12, c[0x0][0x2d0], -R153 ;  /* 0x0000b4000c917a23 */ /* 0x000fe20000010899 */
[----:B------:R-:W-:Y:S01]  /*9180*/  PLOP3.LUT P0, PT, PT, PT, UP0, 0x80, 0x0 ;  /* 0x000000000000781c */ /* 0x000fe20003f0f008 */
[----:B------:R-:W1:Y:S01]  /*9190*/  LDSM.16.MT88.4 R12, [R248+0x100] ;  /* 0x00010000f80c783b */ /* 0x000e620000004200 */
[--C-:B------:R-:W-:Y:S01]  /*91a0*/  FFMA.FTZ R134, R29, c[0x0][0x2d0], -R150.reuse ;  /* 0x0000b4001d867a23 */ /* 0x100fe20000010896 */
[----:B------:R-:W-:Y:S01]  /*91b0*/  MUFU.EX2 R135, R135 ;  /* 0x0000008700877308 */ /* 0x000fe20000000800 */
[----:B------:R-:W-:Y:S02]  /*91c0*/  FADD.FTZ R4, -R4, R3 ;  /* 0x0000000304047221 */ /* 0x000fe40000010100 */
[--C-:B------:R-:W-:Y:S02]  /*91d0*/  FFMA.FTZ R149, R35, c[0x0][0x2d0], -R150.reuse ;  /* 0x0000b40023957a23 */ /* 0x100fe40000010896 */
[--C-:B------:R-:W-:Y:S02]  /*91e0*/  FFMA.FTZ R144, R33, c[0x0][0x2d0], -R150.reuse ;  /* 0x0000b40021907a23 */ /* 0x100fe40000010896 */
[--C-:B------:R-:W-:Y:S02]  /*91f0*/  FFMA.FTZ R147, R8, c[0x0][0x2d0], -R153.reuse ;  /* 0x0000b40008937a23 */ /* 0x100fe40000010899 */
[--C-:B------:R-:W-:Y:S01]  /*9200*/  FFMA.FTZ R146, R16, c[0x0][0x2d0], -R153.reuse ;  /* 0x0000b40010927a23 */ /* 0x100fe20000010899 */
[----:B------:R-:W-:Y:S01]  /*9210*/  MUFU.EX2 R149, R149 ;  /* 0x0000009500957308 */ /* 0x000fe20000000800 */
[----:B------:R-:W-:Y:S02]  /*9220*/  FMUL.FTZ R3, R4, c[0x0][0x2d0] ;  /* 0x0000b40004037a20 */ /* 0x000fe40000410000 */
[----:B------:R-:W-:Y:S02]  /*9230*/  FMUL.FTZ R2, R5, c[0x0][0x2d0] ;  /* 0x0000b40005027a20 */ /* 0x000fe40000410000 */
        /* <DEDUP_REMOVED lines=9> */
[----:B------:R-:W4:Y:S01]  /*92d0*/  MUFU.EX2 R2, R2 ;  /* 0x0000000200027308 */ /* 0x000f220000000800 */
[--C-:B------:R-:W-:Y:S02]  /*92e0*/  FFMA.FTZ R191, R191, c[0x0][0x2d0], -R150.reuse ;  /* 0x0000b400bfbf7a23 */ /* 0x100fe40000010896 */
[--C-:B------:R-:W-:Y:S02]  /*92f0*/  FFMA.FTZ R194, R194, c[0x0][0x2d0], -R153.reuse ;  /* 0x0000b400c2c27a23 */ /* 0x100fe40000010899 */
[--C-:B------:R-:W-:Y:S02]  /*9300*/  FFMA.FTZ R197, R197, c[0x0][0x2d0], -R150.reuse ;  /* 0x0000b400c5c57a23 */ /* 0x100fe40000010896 */
[--C-:B------:R-:W-:Y:S02]  /*9310*/  FFMA.FTZ R198, R198, c[0x0][0x2d0], -R153.reuse ;  /* 0x0000b400c6c67a23 */ /* 0x100fe40000010899 */
[--C-:B------:R-:W-:Y:S01]  /*9320*/  FFMA.FTZ R199, R199, c[0x0][0x2d0], -R150.reuse ;  /* 0x0000b400c7c77a23 */ /* 0x100fe20000010896 */
[----:B------:R-:W5:Y:S01]  /*9330*/  MUFU.EX2 R144, R144 ;  /* 0x0000009000907308 */ /* 0x000f620000000800 */
[--C-:B------:R-:W-:Y:S02]  /*9340*/  FFMA.FTZ R192, R192, c[0x0][0x2d0], -R153.reuse ;  /* 0x0000b400c0c07a23 */ /* 0x100fe40000010899 */
[----:B------:R-:W-:Y:S02]  /*9350*/  FFMA.FTZ R189, R189, c[0x0][0x2d0], -R150 ;  /* 0x0000b400bdbd7a23 */ /* 0x000fe40000010896 */
[C---:B--2---:R-:W-:Y:S02]  /*9360*/  FMUL.FTZ R4, R3.reuse, R128 ;  /* 0x0000008003047220 */ /* 0x044fe40000410000 */
[C---:B------:R-:W-:Y:S02]  /*9370*/  FMUL.FTZ R5, R3.reuse, R129 ;  /* 0x0000008103057220 */ /* 0x040fe40000410000 */
[C---:B------:R-:W-:Y:S01]  /*9380*/  FMUL.FTZ R8, R3.reuse, R124 ;  /* 0x0000007c03087220 */ /* 0x040fe20000410000 */
[----:B------:R-:W2:Y:S01]  /*9390*/  MUFU.EX2 R134, R134 ;  /* 0x0000008600867308 */ /* 0x000ea20000000800 */
[C---:B------:R-:W-:Y:S02]  /*93a0*/  FMUL.FTZ R9, R3.reuse, R125 ;  /* 0x0000007d03097220 */ /* 0x040fe40000410000 */
[----:B------:R-:W-:Y:S02]  /*93b0*/  IMAD.MOV.U32 R129, RZ, RZ, R28 ;  /* 0x000000ffff817224 */ /* 0x000fe400078e001c */
[C---:B----4-:R-:W-:Y:S01]  /*93c0*/  FMUL.FTZ R6, R2.reuse, R130 ;  /* 0x0000008202067220 */ /* 0x050fe20000410000 */
[----:B------:R-:W4:Y:S01]  /*93d0*/  LDSM.16.MT88.4 R28, [R245+0x100] ;  /* 0x00010000f51c783b */ /* 0x000f220000004200 */
[C---:B------:R-:W-:Y:S02]  /*93e0*/  FMUL.FTZ R7, R2.reuse, R131 ;  /* 0x0000008302077220 */ /* 0x040fe40000410000 */
[C---:B------:R-:W-:Y:S01]  /*93f0*/  FMUL.FTZ R10, R2.reuse, R126 ;  /* 0x0000007e020a7220 */ /* 0x040fe20000410000 */
[----:B------:R-:W-:Y:S01]  /*9400*/  MUFU.EX2 R148, R148 ;  /* 0x0000009400947308 */ /* 0x000fe20000000800 */
[----:B------:R-:W-:Y:S02]  /*9410*/  FMUL.FTZ R11, R2, R127 ;  /* 0x0000007f020b7220 */ /* 0x000fe40000410000 */
[C---:B------:R-:W-:Y:S01]  /*9420*/  FMUL.FTZ R16, R3.reuse, R116 ;  /* 0x0000007403107220 */ /* 0x040fe20000410000 */
[----:B-----5:R-:W-:Y:S01]  /*9430*/  F2FP.PACK_AB R141, R144, R149 ;  /* 0x00000095908d723e */ /* 0x020fe200000000ff */
[C---:B------:R-:W-:Y:S01]  /*9440*/  FMUL.FTZ R17, R3.reuse, R117 ;  /* 0x0000007503117220 */ /* 0x040fe20000410000 */
[----:B------:R-:W-:Y:S01]  /*9450*/  LDSM.16.MT88.4 R124, [R248+0x3900] ;  /* 0x00390000f87c783b */ /* 0x000fe20000004200 */
[C---:B------:R-:W-:Y:S02]  /*9460*/  FMUL.FTZ R18, R2.reuse, R118 ;  /* 0x0000007602127220 */ /* 0x040fe40000410000 */
[----:B------:R-:W-:Y:S01]  /*9470*/  FMUL.FTZ R19, R2, R119 ;  /* 0x0000007702137220 */ /* 0x000fe20000410000 */
[----:B------:R-:W5:Y:S01]  /*9480*/  MUFU.EX2 R147, R147 ;  /* 0x0000009300937308 */ /* 0x000f620000000800 */
[----:B------:R-:W-:Y:S02]  /*9490*/  IMAD.MOV.U32 R128, RZ, RZ, R36 ;  /* 0x000000ffff807224 */ /* 0x000fe400078e0024 */
[C---:B------:R-:W-:Y:S01]  /*94a0*/  FMUL.FTZ R24, R3.reuse, R108 ;  /* 0x0000006c03187220 */ /* 0x040fe20000410000 */
[----:B--2---:R-:W-:Y:S01]  /*94b0*/  F2FP.PACK_AB R143, R134, R135 ;  /* 0x00000087868f723e */ /* 0x004fe200000000ff */
[----:B------:R-:W2:Y:S01]  /*94c0*/  LDSM.16.MT88.4 R36, [R244+0x100] ;  /* 0x00010000f424783b */ /* 0x000ea20000004200 */
[C---:B------:R-:W-:Y:S02]  /*94d0*/  FMUL.FTZ R25, R3.reuse, R109 ;  /* 0x0000006d03197220 */ /* 0x040fe40000410000 */
[C---:B------:R-:W-:Y:S02]  /*94e0*/  FMUL.FTZ R26, R2.reuse, R110 ;  /* 0x0000006e021a7220 */ /* 0x040fe40000410000 */
[----:B------:R-:W-:Y:S01]  /*94f0*/  MUFU.EX2 R146, R146 ;  /* 0x0000009200927308 */ /* 0x000fe20000000800 */
[C---:B------:R-:W-:Y:S02]  /*9500*/  FMUL.FTZ R27, R2.reuse, R111 ;  /* 0x0000006f021b7220 */ /* 0x040fe40000410000 */
[C---:B------:R-:W-:Y:S01]  /*9510*/  FMUL.FTZ R33, R3.reuse, R101 ;  /* 0x0000006503217220 */ /* 0x040fe20000410000 */
[----:B------:R-:W-:Y:S01]  /*9520*/  LDSM.16.MT88.4 R116, [R246+0x3900] ;  /* 0x00390000f674783b */ /* 0x000fe20000004200 */
[C---:B------:R-:W-:Y:S02]  /*9530*/  FMUL.FTZ R34, R2.reuse, R102 ;  /* 0x0000006602227220 */ /* 0x040fe40000410000 */
[C---:B------:R-:W-:Y:S02]  /*9540*/  FMUL.FTZ R35, R2.reuse, R103 ;  /* 0x0000006702237220 */ /* 0x040fe40000410000 */
[C---:B------:R-:W-:Y:S01]  /*9550*/  FMUL.FTZ R42, R2.reuse, R94 ;  /* 0x0000005e022a7220 */ /* 0x040fe20000410000 */
[----:B------:R-:W1:Y:S01]  /*9560*/  MUFU.EX2 R145, R145 ;  /* 0x0000009100917308 */ /* 0x000e620000000800 */
[C---:B------:R-:W-:Y:S01]  /*9570*/  FMUL.FTZ R43, R2.reuse, R95 ;  /* 0x0000005f022b7220 */ /* 0x040fe20000410000 */
[----:B------:R-:W-:Y:S01]  /*9580*/  LDSM.16.MT88.4 R108, [R245+0x3900] ;  /* 0x00390000f56c783b */ /* 0x000fe20000004200 */
[----:B------:R-:W-:Y:S01]  /*9590*/  FMUL.FTZ R48, R3, R84 ;  /* 0x0000005403307220 */ /* 0x000fe20000410000 */
[----:B-----5:R-:W-:Y:S01]  /*95a0*/  F2FP.PACK_AB R140, R147, R148 ;  /* 0x00000094938c723e */ /* 0x020fe200000000ff */
[C---:B------:R-:W-:Y:S02]  /*95b0*/  FMUL.FTZ R50, R2.reuse, R86 ;  /* 0x0000005602327220 */ /* 0x040fe40000410000 */
[C---:B------:R-:W-:Y:S02]  /*95c0*/  FMUL.FTZ R51, R2.reuse, R87 ;  /* 0x0000005702337220 */ /* 0x040fe40000410000 */
[C---:B------:R-:W-:Y:S01]  /*95d0*/  FMUL.FTZ R56, R3.reuse, R76 ;  /* 0x0000004c03387220 */ /* 0x040fe20000410000 */
[----:B------:R-:W-:Y:S01]  /*95e0*/  MUFU.EX2 R156, R156 ;  /* 0x0000009c009c7308 */ /* 0x000fe20000000800 */
[C---:B------:R-:W-:Y:S02]  /*95f0*/  FMUL.FTZ R58, R2.reuse, R78 ;  /* 0x0000004e023a7220 */ /* 0x040fe40000410000 */
[C---:B------:R-:W-:Y:S02]  /*9600*/  FMUL.FTZ R59, R2.reuse, R79 ;  /* 0x0000004f023b7220 */ /* 0x040fe40000410000 */
[C---:B------:R-:W-:Y:S02]  /*9610*/  FMUL.FTZ R64, R3.reuse, R68 ;  /* 0x0000004403407220 */ /* 0x040fe40000410000 */
[----:B------:R-:W-:Y:S02]  /*9620*/  FMUL.FTZ R65, R3, R69 ;  /* 0x0000004503417220 */ /* 0x000fe40000410000 */
[C---:B------:R-:W-:Y:S01]  /*9630*/  FMUL.FTZ R66, R2.reuse, R70 ;  /* 0x0000004602427220 */ /* 0x040fe20000410000 */
[----:B------:R-:W5:Y:S01]  /*9640*/  MUFU.EX2 R159, R159 ;  /* 0x0000009f009f7308 */ /* 0x000f620000000800 */
[----:B------:R-:W-:Y:S02]  /*9650*/  FMUL.FTZ R67, R2, R71 ;  /* 0x0000004702437220 */ /* 0x000fe40000410000 */
        /* <DEDUP_REMOVED lines=10> */
[----:B------:R-:W-:Y:S03]  /*9700*/  MUFU.EX2 R174, R174 ;  /* 0x000000ae00ae7308 */ /* 0x000fe60000000800 */
[----:B------:R-:W-:Y:S01]  /*9710*/  FMUL.FTZ R13, R3, R121 ;  /* 0x00000079030d7220 */ /* 0x000fe20000410000 */
[----:B-----5:R-:W-:Y:S01]  /*9720*/  F2FP.PACK_AB R70, R159, R156 ;  /* 0x0000009c9f46723e */ /* 0x020fe200000000ff */
[--C-:B------:R-:W-:Y:S02]  /*9730*/  FFMA.FTZ R163, R163, c[0x0][0x2d0], -R150.reuse ;  /* 0x0000b400a3a37a23 */ /* 0x100fe40000010896 */
[C---:B------:R-:W-:Y:S03]  /*9740*/  FMUL.FTZ R14, R2.reuse, R122 ;  /* 0x0000007a020e7220 */ /* 0x040fe60000410000 */
[----:B------:R-:W-:Y:S01]  /*9750*/  MUFU.EX2 R177, R177 ;  /* 0x000000b100b17308 */ /* 0x000fe20000000800 */
[----:B------:R-:W-:Y:S02]  /*9760*/  FMUL.FTZ R15, R2, R123 ;  /* 0x0000007b020f7220 */ /* 0x000fe40000410000 */
[--C-:B------:R-:W-:Y:S02]  /*9770*/  FFMA.FTZ R160, R160, c[0x0][0x2d0], -R153.reuse ;  /* 0x0000b400a0a07a23 */ /* 0x100fe40000010899 */
[--C-:B------:R-:W-:Y:S02]  /*9780*/  FFMA.FTZ R157, R157, c[0x0][0x2d0], -R150.reuse ;  /* 0x0000b4009d9d7a23 */ /* 0x100fe40000010896 */
[--C-:B------:R-:W-:Y:S01]  /*9790*/  FFMA.FTZ R154, R154, c[0x0][0x2d0], -R153.reuse ;  /* 0x0000b4009a9a7a23 */ /* 0x100fe20000010899 */
[C---:B------:R-:W-:Y:S02]  /*97a0*/  HMMA.16816.F32 R12, R140.reuse, R20, R12 ;  /* 0x000000148c0c723c */ /* 0x040fe4000000180c */
[----:B------:R-:W-:Y:S01]  /*97b0*/  MUFU.EX2 R178, R178 ;  /* 0x000000b200b27308 */ /* 0x000fe20000000800 */
[--C-:B------:R-:W-:Y:S04]  /*97c0*/  FFMA.FTZ R151, R151, c[0x0][0x2d0], -R150.reuse ;  /* 0x0000b40097977a23 */ /* 0x100fe80000010896 */
[C---:B------:R-:W-:Y:S01]  /*97d0*/  FMUL.FTZ R21, R3.reuse, R113 ;  /* 0x0000007103157220 */ /* 0x040fe20000410000 */
[C---:B------:R-:W-:Y:S04]  /*97e0*/  HMMA.16816.F32 R16, R140.reuse, R22, R16 ;  /* 0x000000168c10723c */ /* 0x040fe80000001810 */
[----:B------:R-:W-:Y:S01]  /*97f0*/  FMUL.FTZ R20, R3, R112 ;  /* 0x0000007003147220 */ /* 0x000fe20000410000 */
[----:B------:R-:W-:Y:S01]  /*9800*/  MUFU.EX2 R185, R185 ;  /* 0x000000b900b97308 */ /* 0x000fe20000000800 */
[--C-:B------:R-:W-:Y:S02]  /*9810*/  FFMA.FTZ R112, R57, c[0x0][0x2d0], -R150.reuse ;  /* 0x0000b40039707a23 */ /* 0x100fe40000010896 */
[C---:B------:R-:W-:Y:S04]  /*9820*/  FMUL.FTZ R22, R2.reuse, R114 ;  /* 0x0000007202167220 */ /* 0x040fe80000410000 */
[----:B------:R-:W-:Y:S02]  /*9830*/  FMUL.FTZ R23, R2, R115 ;  /* 0x0000007302177220 */ /* 0x000fe40000410000 */
[C---:B------:R-:W-:Y:S01]  /*9840*/  FMUL.FTZ R57, R3.reuse, R77 ;  /* 0x0000004d03397220 */ /* 0x040fe20000410000 */
[----:B------:R-:W1:Y:S01]  /*9850*/  MUFU.EX2 R112, R112 ;  /* 0x0000007000707308 */ /* 0x000e620000000800 */
[----:B------:R-:W-:Y:S03]  /*9860*/  LDSM.16.MT88.4 R76, [R248+0x900] ;  /* 0x00090000f84c783b */ /* 0x000fe60000004200 */
[C---:B----4-:R-:W-:Y:S06]  /*9870*/  HMMA.16816.F32 R20, R140.reuse, R28, R20 ;  /* 0x0000001c8c14723c */ /* 0x050fec0000001814 */
[----:B------:R-:W-:Y:S01]  /*9880*/  MUFU.EX2 R182, R182 ;  /* 0x000000b600b67308 */ /* 0x000fe20000000800 */
[C---:B------:R-:W-:Y:S01]  /*9890*/  FMUL.FTZ R28, R3.reuse, R104 ;  /* 0x00000068031c7220 */ /* 0x040fe20000410000 */
[C---:B------:R-:W-:Y:S04]  /*98a0*/  HMMA.16816.F32 R24, R140.reuse, R30, R24 ;  /* 0x0000001e8c18723c */ /* 0x040fe80000001818 */
[----:B------:R-:W-:Y:S02]  /*98b0*/  FMUL.FTZ R29, R3, R105 ;  /* 0x00000069031d7220 */ /* 0x000fe40000410000 */
[--C-:B------:R-:W-:Y:S02]  /*98c0*/  FFMA.FTZ R104, R32, c[0x0][0x2d0], -R153.reuse ;  /* 0x0000b40020687a23 */ /* 0x100fe40000010899 */
[C---:B------:R-:W-:Y:S01]  /*98d0*/  FMUL.FTZ R30, R2.reuse, R106 ;  /* 0x0000006a021e7220 */ /* 0x040fe20000410000 */
[----:B------:R-:W-:Y:S03]  /*98e0*/  MUFU.EX2 R191, R191 ;  /* 0x000000bf00bf7308 */ /* 0x000fe60000000800 */
[----:B------:R-:W-:Y:S01]  /*98f0*/  FMUL.FTZ R31, R2, R107 ;  /* 0x0000006b021f7220 */ /* 0x000fe20000410000 */
[----:B-1----:R-:W-:Y:S01]  /*9900*/  F2FP.PACK_AB R71, R161, R112 ;  /* 0x00000070a147723e */ /* 0x002fe200000000ff */
[C---:B------:R-:W-:Y:S02]  /*9910*/  FMUL.FTZ R32, R3.reuse, R100 ;  /* 0x0000006403207220 */ /* 0x040fe40000410000 */
[----:B------:R-:W4:Y:S01]  /*9920*/  LDL.LU R100, [R1+0x24] ;  /* 0x0000240001647983 */ /* 0x000f220000300800 */
[--C-:B------:R-:W-:Y:S02]  /*9930*/  FFMA.FTZ R105, R40, c[0x0][0x2d0], -R153.reuse ;  /* 0x0000b40028697a23 */ /* 0x100fe40000010899 */
[C---:B--2---:R-:W-:Y:S01]  /*9940*/  HMMA.16816.F32 R28, R140.reuse, R36, R28 ;  /* 0x000000248c1c723c */ /* 0x044fe2000000181c */
[----:B------:R-:W2:Y:S01]  /*9950*/  LDL.LU R113, [R1+0x20] ;  /* 0x0000200001717983 */ /* 0x000ea20000300800 */
[----:B------:R-:W-:Y:S01]  /*9960*/  MUFU.EX2 R104, R104 ;  /* 0x0000006800687308 */ /* 0x000fe20000000800 */
[----:B------:R-:W-:Y:S02]  /*9970*/  FMUL.FTZ R40, R3, R92 ;  /* 0x0000005c03287220 */ /* 0x000fe40000410000 */
[--C-:B------:R-:W-:Y:S02]  /*9980*/  FFMA.FTZ R106, R41, c[0x0][0x2d0], -R150.reuse ;  /* 0x0000b400296a7a23 */ /* 0x100fe40000010896 */
[C---:B------:R-:W-:Y:S01]  /*9990*/  FMUL.FTZ R36, R3.reuse, R96 ;  /* 0x0000006003247220 */ /* 0x040fe20000410000 */
[C---:B------:R-:W-:Y:S04]  /*99a0*/  HMMA.16816.F32 R32, R140.reuse, R38, R32 ;  /* 0x000000268c20723c */ /* 0x040fe80000001820 */
[C---:B------:R-:W-:Y:S01]  /*99b0*/  FMUL.FTZ R37, R3.reuse, R97 ;  /* 0x0000006103257220 */ /* 0x040fe20000410000 */
[----:B------:R-:W1:Y:S01]  /*99c0*/  MUFU.EX2 R105, R105 ;  /* 0x0000006900697308 */ /* 0x000e620000000800 */
[----:B------:R-:W-:Y:S02]  /*99d0*/  FMUL.FTZ R41, R3, R93 ;  /* 0x0000005d03297220 */ /* 0x000fe40000410000 */
[C---:B------:R-:W-:Y:S01]  /*99e0*/  FMUL.FTZ R38, R2.reuse, R98 ;  /* 0x0000006202267220 */ /* 0x040fe20000410000 */
[----:B------:R-:W-:Y:S03]  /*99f0*/  LDSM.16.MT88.4 R92, [R244+0x5100] ;  /* 0x00510000f45c783b */ /* 0x000fe60000004200 */
[C---:B------:R-:W-:Y:S02]  /*9a00*/  FMUL.FTZ R39, R2.reuse, R99 ;  /* 0x0000006302277220 */ /* 0x040fe40000410000 */
[--C-:B------:R-:W-:Y:S01]  /*9a10*/  FFMA.FTZ R107, R49, c[0x0][0x2d0], -R150.reuse ;  /* 0x0000b400316b7a23 */ /* 0x100fe20000010896 */
[----:B------:R-:W-:Y:S01]  /*9a20*/  MUFU.EX2 R106, R106 ;  /* 0x0000006a006a7308 */ /* 0x000fe20000000800 */
[C---:B------:R-:W-:Y:S01]  /*9a30*/  FMUL.FTZ R49, R3.reuse, R85 ;  /* 0x0000005503317220 */ /* 0x040fe20000410000 */
[----:B------:R-:W-:Y:S02]  /*9a40*/  LDSM.16.MT88.4 R96, [R244+0x7100] ;  /* 0x00710000f460783b */ /* 0x000fe40000004200 */
[C---:B------:R-:W-:Y:S06]  /*9a50*/  HMMA.16816.F32 R36, R140.reuse, R44, R36 ;  /* 0x0000002c8c24723c */ /* 0x040fec0000001824 */
[----:B------:R-:W5:Y:S01]  /*9a60*/  LDSM.16.MT88.4 R84, [R244+0x4100] ;  /* 0x00410000f454783b */ /* 0x000f620000004200 */
[C---:B------:R-:W-:Y:S01]  /*9a70*/  FMUL.FTZ R44, R3.reuse, R88 ;  /* 0x00000058032c7220 */ /* 0x040fe20000410000 */
[C---:B------:R-:W-:Y:S01]  /*9a80*/  HMMA.16816.F32 R40, R140.reuse, R46, R40 ;  /* 0x0000002e8c28723c */ /* 0x040fe20000001828 */
[----:B------:R-:W3:Y:S03]  /*9a90*/  MUFU.EX2 R107, R107 ;  /* 0x0000006b006b7308 */ /* 0x000ee60000000800 */
[----:B------:R-:W-:Y:S01]  /*9aa0*/  FMUL.FTZ R45, R3, R89 ;  /* 0x00000059032d7220 */ /* 0x000fe20000410000 */
[----:B-1----:R-:W-:Y:S02]  /*9ab0*/  F2FP.PACK_AB R68, R105, R104 ;  /* 0x000000686944723e */ /* 0x002fe400000000ff */
[C---:B------:R-:W-:Y:S02]  /*9ac0*/  FMUL.FTZ R46, R2.reuse, R90 ;  /* 0x0000005a022e7220 */ /* 0x040fe40000410000 */
[C---:B------:R-:W-:Y:S02]  /*9ad0*/  FMUL.FTZ R47, R2.reuse, R91 ;  /* 0x0000005b022f7220 */ /* 0x040fe40000410000 */
[----:B------:R-:W-:Y:S01]  /*9ae0*/  LDSM.16.MT88.4 R88, [R244+0x4900] ;  /* 0x00490000f458783b */ /* 0x000fe20000004200 */
[----:B------:R-:W-:Y:S04]  /*9af0*/  MUFU.EX2 R194, R194 ;  /* 0x000000c200c27308 */ /* 0x000fe80000000800 */
[C---:B------:R-:W-:Y:S06]  /*9b00*/  HMMA.16816.F32 R44, R140.reuse, R52, R44 ;  /* 0x000000348c2c723c */ /* 0x040fec000000182c */
[----:B------:R-:W-:Y:S01]  /*9b10*/  MUFU.EX2 R197, R197 ;  /* 0x000000c500c57308 */ /* 0x000fe20000000800 */
[C---:B------:R-:W-:Y:S01]  /*9b20*/  FMUL.FTZ R52, R3.reuse, R80 ;  /* 0x0000005003347220 */ /* 0x040fe20000410000 */
[C---:B------:R-:W-:Y:S04]  /*9b30*/  HMMA.16816.F32 R48, R140.reuse, R54, R48 ;  /* 0x000000368c30723c */ /* 0x040fe80000001830 */
[----:B------:R-:W-:Y:S01]  /*9b40*/  FMUL.FTZ R53, R3, R81 ;  /* 0x0000005103357220 */ /* 0x000fe20000410000 */
[----:B---3--:R-:W-:Y:S02]  /*9b50*/  F2FP.PACK_AB R69, R107, R106 ;  /* 0x0000006a6b45723e */ /* 0x008fe400000000ff */
[C---:B------:R-:W-:Y:S01]  /*9b60*/  FMUL.FTZ R54, R2.reuse, R82 ;  /* 0x0000005202367220 */ /* 0x040fe20000410000 */
[----:B------:R-:W-:Y:S01]  /*9b70*/  MUFU.EX2 R198, R198 ;  /* 0x000000c600c67308 */ /* 0x000fe20000000800 */
[C---:B------:R-:W-:Y:S02]  /*9b80*/  FMUL.FTZ R55, R2.reuse, R83 ;  /* 0x0000005302377220 */ /* 0x040fe40000410000 */
[----:B------:R-:W-:Y:S05]  /*9b90*/  LDSM.16.MT88.4 R80, [R245+0x900] ;  /* 0x00090000f550783b */ /* 0x000fea0000004200 */
[C---:B------:R-:W-:Y:S02]  /*9ba0*/  HMMA.16816.F32 R52, R140.reuse, R60, R52 ;  /* 0x0000003c8c34723c */ /* 0x040fe40000001834 */
[----:B------:R-:W-:Y:S05]  /*9bb0*/  MUFU.EX2 R199, R199 ;  /* 0x000000c700c77308 */ /* 0x000fea0000000800 */
[C---:B------:R-:W-:Y:S01]  /*9bc0*/  FMUL.FTZ R60, R3.reuse, R72 ;  /* 0x00000048033c7220 */ /* 0x040fe20000410000 */
[C---:B------:R-:W-:Y:S04]  /*9bd0*/  HMMA.16816.F32 R56, R140.reuse, R62, R56 ;  /* 0x0000003e8c38723c */ /* 0x040fe80000001838 */
[----:B------:R-:W-:Y:S01]  /*9be0*/  FMUL.FTZ R61, R3, R73 ;  /* 0x00000049033d7220 */ /* 0x000fe20000410000 */
[----:B------:R-:W-:Y:S02]  /*9bf0*/  MUFU.EX2 R192, R192 ;  /* 0x000000c000c07308 */ /* 0x000fe40000000800 */
[C---:B------:R-:W-:Y:S02]  /*9c00*/  FMUL.FTZ R62, R2.reuse, R74 ;  /* 0x0000004a023e7220 */ /* 0x040fe40000410000 */
[----:B------:R-:W-:Y:S02]  /*9c10*/  FMUL.FTZ R63, R2, R75 ;  /* 0x0000004b023f7220 */ /* 0x000fe40000410000 */
[----:B------:R-:W1:Y:S04]  /*9c20*/  LDSM.16.MT88.4 R72, [R246+0x900] ;  /* 0x00090000f648783b */ /* 0x000e680000004200 */
[----:B------:R-:W-:Y:S01]  /*9c30*/  MUFU.EX2 R189, R189 ;  /* 0x000000bd00bd7308 */ /* 0x000fe20000000800 */
[C---:B-----5:R-:W-:Y:S08]  /*9c40*/  HMMA.16816.F32 R60, R140.reuse, R84, R60 ;  /* 0x000000548c3c723c */ /* 0x060ff0000000183c */
[----:B------:R-:W-:Y:S01]  /*9c50*/  HMMA.16816.F32 R64, R140, R86, R64 ;  /* 0x000000568c40723c */ /* 0x000fe20000001840 */
[----:B------:R-:W3:Y:S01]  /*9c60*/  LDSM.16.MT88.4 R84, [R244+0x900] ;  /* 0x00090000f454783b */ /* 0x000ee20000004200 */
[----:B------:R-:W-:Y:S05]  /*9c70*/  MUFU.EX2 R186, R186 ;  /* 0x000000ba00ba7308 */ /* 0x000fea0000000800 */
[--C-:B------:R-:W-:Y:S01]  /*9c80*/  FFMA.FTZ R140, R129, c[0x0][0x2d0], -R153.reuse ;  /* 0x0000b400818c7a23 */ /* 0x100fe20000010899 */
[C---:B------:R-:W-:Y:S04]  /*9c90*/  HMMA.16816.F32 R4, R68.reuse, R76, R4 ;  /* 0x0000004c4404723c */ /* 0x040fe80000001804 */
[----:B------:R-:W-:Y:S01]  /*9ca0*/  MUFU.EX2 R183, R183 ;  /* 0x000000b700b77308 */ /* 0x000fe20000000800 */
[--C-:B------:R-:W-:Y:S02]  /*9cb0*/  FFMA.FTZ R141, R128, c[0x0][0x2d0], -R153.reuse ;  /* 0x0000b400808d7a23 */ /* 0x100fe40000010899 */
[--C-:B------:R-:W-:Y:S01]  /*9cc0*/  FFMA.FTZ R142, R202, c[0x0][0x2d0], -R150.reuse ;  /* 0x0000b400ca8e7a23 */ /* 0x100fe20000010896 */
[C---:B------:R-:W-:Y:S01]  /*9cd0*/  HMMA.16816.F32 R8, R68.reuse, R78, R8 ;  /* 0x0000004e4408723c */ /* 0x040fe20000001808 */
[----:B------:R-:W5:Y:S03]  /*9ce0*/  LDSM.16.MT88.4 R76, [R248+0x4900] ;  /* 0x00490000f84c783b */ /* 0x000f660000004200 */
[--C-:B------:R-:W-:Y:S02]  /*9cf0*/  FFMA.FTZ R143, R175, c[0x0][0x2d0], -R150.reuse ;  /* 0x0000b400af8f7a23 */ /* 0x100fe40000010896 */
[----:B------:R-:W-:Y:S01]  /*9d00*/  MUFU.EX2 R140, R140 ;  /* 0x0000008c008c7308 */ /* 0x000fe20000000800 */
[--C-:B------:R-:W-:Y:S02]  /*9d10*/  FFMA.FTZ R175, R176, c[0x0][0x2d0], -R153.reuse ;  /* 0x0000b400b0af7a23 */ /* 0x100fe40000010899 */
[--C-:B------:R-:W-:Y:S01]  /*9d20*/  FFMA.FTZ R176, R181, c[0x0][0x2d0], -R150.reuse ;  /* 0x0000b400b5b07a23 */ /* 0x100fe20000010896 */
[C---:B-1----:R-:W-:Y:S03]  /*9d30*/  HMMA.16816.F32 R12, R68.reuse, R72, R12 ;  /* 0x00000048440c723c */ /* 0x042fe6000000180c */
[--C-:B------:R-:W-:Y:S03]  /*9d40*/  FFMA.FTZ R181, R180, c[0x0][0x2d0], -R153.reuse ;  /* 0x0000b400b4b57a23 */ /* 0x100fe60000010899 */
[----:B------:R-:W1:Y:S01]  /*9d50*/  MUFU.EX2 R141, R141 ;  /* 0x0000008d008d7308 */ /* 0x000e620000000800 */
[--C-:B------:R-:W-:Y:S01]  /*9d60*/  FFMA.FTZ R180, R187, c[0x0][0x2d0], -R150.reuse ;  /* 0x0000b400bbb47a23 */ /* 0x100fe20000010896 */
[C---:B------:R-:W-:Y:S01]  /*9d70*/  HMMA.16816.F32 R16, R68.reuse, R74, R16 ;  /* 0x0000004a4410723c */ /* 0x040fe20000001810 */
[----:B------:R-:W1:Y:S03]  /*9d80*/  LDSM.16.MT88.4 R72, [R246+0x4900] ;  /* 0x00490000f648783b */ /* 0x000e660000004200 */
[--C-:B------:R-:W-:Y:S02]  /*9d90*/  FFMA.FTZ R187, R188, c[0x0][0x2d0], -R153.reuse ;  /* 0x0000b400bcbb7a23 */ /* 0x100fe40000010899 */
[--C-:B------:R-:W-:Y:S02]  /*9da0*/  FFMA.FTZ R188, R195, c[0x0][0x2d0], -R150.reuse ;  /* 0x0000b400c3bc7a23 */ /* 0x100fe40000010896 */
[----:B------:R-:W-:Y:S01]  /*9db0*/  MUFU.EX2 R142, R142 ;  /* 0x0000008e008e7308 */ /* 0x000fe20000000800 */
[C---:B------:R-:W-:Y:S03]  /*9dc0*/  HMMA.16816.F32 R20, R68.reuse, R80, R20 ;  /* 0x000000504414723c */ /* 0x040fe60000001814 */
[--C-:B------:R-:W-:Y:S02]  /*9dd0*/  FFMA.FTZ R195, R196, c[0x0][0x2d0], -R153.reuse ;  /* 0x0000b400c4c37a23 */ /* 0x100fe40000010899 */
[--C-:B------:R-:W-:Y:S03]  /*9de0*/  FFMA.FTZ R196, R201, c[0x0][0x2d0], -R150.reuse ;  /* 0x0000b400c9c47a23 */ /* 0x100fe60000010896 */
[C---:B------:R-:W-:Y:S01]  /*9df0*/  HMMA.16816.F32 R24, R68.reuse, R82, R24 ;  /* 0x000000524418723c */ /* 0x040fe20000001818 */
[----:B------:R-:W1:Y:S01]  /*9e00*/  LDSM.16.MT88.4 R80, [R245+0x4900] ;  /* 0x00490000f550783b */ /* 0x000e620000004200 */
[----:B------:R-:W1:Y:S02]  /*9e10*/  MUFU.EX2 R143, R143 ;  /* 0x0000008f008f7308 */ /* 0x000e640000000800 */
[--C-:B------:R-:W-:Y:S02]  /*9e20*/  FFMA.FTZ R201, R200, c[0x0][0x2d0], -R153.reuse ;  /* 0x0000b400c8c97a23 */ /* 0x100fe40000010899 */
[--C-:B------:R-:W-:Y:S02]  /*9e30*/  FFMA.FTZ R200, R203, c[0x0][0x2d0], -R150.reuse ;  /* 0x0000b400cbc87a23 */ /* 0x100fe40000010896 */
[C---:B---3--:R-:W-:Y:S04]  /*9e40*/  HMMA.16816.F32 R28, R68.reuse, R84, R28 ;  /* 0x00000054441c723c */ /* 0x048fe8000000181c */
[----:B------:R-:W3:Y:S01]  /*9e50*/  MUFU.EX2 R175, R175 ;  /* 0x000000af00af7308 */ /* 0x000ee20000000800 */
[--C-:B------:R-:W-:Y:S02]  /*9e60*/  FFMA.FTZ R203, R190, c[0x0][0x2d0], -R153.reuse ;  /* 0x0000b400becb7a23 */ /* 0x100fe40000010899 */
[--C-:B------:R-:W-:Y:S01]  /*9e70*/  FFMA.FTZ R190, R193, c[0x0][0x2d0], -R150.reuse ;  /* 0x0000b400c1be7a23 */ /* 0x100fe20000010896 */
[C---:B------:R-:W-:Y:S01]  /*9e80*/  HMMA.16816.F32 R32, R68.reuse, R86, R32 ;  /* 0x000000564420723c */ /* 0x040fe20000001820 */
[----:B------:R-:W3:Y:S03]  /*9e90*/  LDSM.16.MT88.4 R84, [R248+0x1100] ;  /* 0x00110000f854783b */ /* 0x000ee60000004200 */
[--C-:B------:R-:W-:Y:S02]  /*9ea0*/  FFMA.FTZ R193, R184, c[0x0][0x2d0], -R153.reuse ;  /* 0x0000b400b8c17a23 */ /* 0x100fe40000010899 */
[----:B------:R-:W3:Y:S01]  /*9eb0*/  MUFU.EX2 R176, R176 ;  /* 0x000000b000b07308 */ /* 0x000ee20000000800 */
[--C-:B------:R-:W-:Y:S01]  /*9ec0*/  FFMA.FTZ R184, R179, c[0x0][0x2d0], -R150.reuse ;  /* 0x0000b400b3b87a23 */ /* 0x100fe20000010896 */
[C---:B-----5:R-:W-:Y:S04]  /*9ed0*/  HMMA.16816.F32 R36, R68.reuse, R76, R36 ;  /* 0x0000004c4424723c */ /* 0x060fe80000001824 */
[--C-:B------:R-:W-:Y:S02]  /*9ee0*/  FFMA.FTZ R179, R166, c[0x0][0x2d0], -R153.reuse ;  /* 0x0000b400a6b37a23 */ /* 0x100fe40000010899 */
[--C-:B------:R-:W-:Y:S02]  /*9ef0*/  FFMA.FTZ R166, R173, c[0x0][0x2d0], -R150.reuse ;  /* 0x0000b400ada67a23 */ /* 0x100fe40000010896 */
[C---:B------:R-:W-:Y:S01]  /*9f00*/  HMMA.16816.F32 R40, R68.reuse, R78, R40 ;  /* 0x0000004e4428723c */ /* 0x040fe20000001828 */
[----:B------:R-:W5:Y:S01]  /*9f10*/  LDSM.16.MT88.4 R76, [R246+0x1100] ;  /* 0x00110000f64c783b */ /* 0x000f620000004200 */
[----:B------:R-:W2:Y:S02]  /*9f20*/  MUFU.EX2 R181, R181 ;  /* 0x000000b500b57308 */ /* 0x000ea40000000800 */
[--C-:B------:R-:W-:Y:S02]  /*9f30*/  FFMA.FTZ R173, R162, c[0x0][0x2d0], -R153.reuse ;  /* 0x0000b400a2ad7a23 */ /* 0x100fe40000010899 */
[--C-:B------:R-:W-:Y:S02]  /*9f40*/  FFMA.FTZ R162, R165, c[0x0][0x2d0], -R150.reuse ;  /* 0x0000b400a5a27a23 */ /* 0x100fe40000010896 */
[C---:B-1----:R-:W-:Y:S04]  /*9f50*/  HMMA.16816.F32 R44, R68.reuse, R72, R44 ;  /* 0x00000048442c723c */ /* 0x042fe8000000182c */
[----:B------:R-:W1:Y:S01]  /*9f60*/  MUFU.EX2 R180, R180 ;  /* 0x000000b400b47308 */ /* 0x000e620000000800 */
[--C-:B------:R-:W-:Y:S02]  /*9f70*/  FFMA.FTZ R165, R158, c[0x0][0x2d0], -R153.reuse ;  /* 0x0000b4009ea57a23 */ /* 0x100fe40000010899 */
[----:B------:R-:W-:Y:S01]  /*9f80*/  FFMA.FTZ R153, R152, c[0x0][0x2d0], -R153 ;  /* 0x0000b40098997a23 */ /* 0x000fe20000010899 */
[C---:B------:R-:W-:Y:S01]  /*9f90*/  HMMA.16816.F32 R48, R68.reuse, R74, R48 ;  /* 0x0000004a4430723c */ /* 0x040fe20000001830 */
[----:B------:R-:W1:Y:S03]  /*9fa0*/  LDSM.16.MT88.4 R72, [R245+0x1100] ;  /* 0x00110000f548783b */ /* 0x000e660000004200 */
[--C-:B------:R-:W-:Y:S02]  /*9fb0*/  FFMA.FTZ R158, R155, c[0x0][0x2d0], -R150.reuse ;  /* 0x0000b4009b9e7a23 */ /* 0x100fe40000010896 */
[----:B------:R-:W-:Y:S01]  /*9fc0*/  MUFU.EX2 R153, R153 ;  /* 0x0000009900997308 */ /* 0x000fe20000000800 */
[----:B------:R-:W-:Y:S01]  /*9fd0*/  FFMA.FTZ R150, R133, c[0x0][0x2d0], -R150 ;  /* 0x0000b40085967a23 */ /* 0x000fe20000010896 */
[C---:B------:R-:W-:Y:S08]  /*9fe0*/  HMMA.16816.F32 R52, R68.reuse, R80, R52 ;  /* 0x000000504434723c */ /* 0x040ff00000001834 */
[C---:B------:R-:W-:Y:S01]  /*9ff0*/  HMMA.16816.F32 R56, R68.reuse, R82, R56 ;  /* 0x000000524438723c */ /* 0x040fe20000001838 */
[----:B------:R-:W1:Y:S01]  /*a000*/  LDSM.16.MT88.4 R80, [R244+0x1100] ;  /* 0x00110000f450783b */ /* 0x000e620000004200 */
[----:B------:R-:W-:Y:S06]  /*a010*/  MUFU.EX2 R150, R150 ;  /* 0x0000009600967308 */ /* 0x000fec0000000800 */
[C---:B------:R-:W-:Y:S04]  /*a020*/  HMMA.16816.F32 R60, R68.reuse, R88, R60 ;  /* 0x00000058443c723c */ /* 0x040fe8000000183c */
[----:B------:R-:W1:Y:S04]  /*a030*/  MUFU.EX2 R187, R187 ;  /* 0x000000bb00bb7308 */ /* 0x000e680000000800 */
[----:B------:R-:W-:Y:S01]  /*a040*/  HMMA.16816.F32 R64, R68, R90, R64 ;  /* 0x0000005a4440723c */ /* 0x000fe20000001840 */
[----:B------:R-:W-:Y:S05]  /*a050*/  LDSM.16.MT88.4 R88, [R245+0x5100] ;  /* 0x00510000f558783b */ /* 0x000fea0000004200 */
[----:B------:R-:W1:Y:S01]  /*a060*/  MUFU.EX2 R188, R188 ;  /* 0x000000bc00bc7308 */ /* 0x000e620000000800 */
[----:B------:R-:W-:Y:S02]  /*a070*/  F2FP.PACK_AB R68, R141, R140 ;  /* 0x0000008c8d44723e */ /* 0x000fe400000000ff */
[----:B------:R-:W-:Y:S03]  /*a080*/  F2FP.PACK_AB R69, R143, R142 ;  /* 0x0000008e8f45723e */ /* 0x000fe600000000ff */
[----:B---3--:R-:W-:Y:S02]  /*a090*/  F2FP.PACK_AB R70, R175, R174 ;  /* 0x000000aeaf46723e */ /* 0x008fe400000000ff */
[----:B------:R-:W-:Y:S02]  /*a0a0*/  F2FP.PACK_AB R71, R177, R176 ;  /* 0x000000b0b147723e */ /* 0x000fe400000000ff */
[----:B------:R-:W3:Y:S05]  /*a0b0*/  MUFU.EX2 R195, R195 ;  /* 0x000000c300c37308 */ /* 0x000eea0000000800 */
[C---:B------:R-:W-:Y:S05]  /*a0c0*/  HMMA.16816.F32 R4, R68.reuse, R84, R4 ;  /* 0x000000544404723c */ /* 0x040fea0000001804 */
[----:B------:R-:W1:Y:S03]  /*a0d0*/  MUFU.EX2 R196, R196 ;  /* 0x000000c400c47308 */ /* 0x000e660000000800 */
[C---:B------:R-:W-:Y:S01]  /*a0e0*/  HMMA.16816.F32 R8, R68.reuse, R86, R8 ;  /* 0x000000564408723c */ /* 0x040fe20000001808 */
[----:B------:R-:W3:Y:S06]  /*a0f0*/  LDSM.16.MT88.4 R84, [R248+0x5100] ;  /* 0x00510000f854783b */ /* 0x000eec0000004200 */
[----:B------:R-:W2:Y:S01]  /*a100*/  MUFU.EX2 R201, R201 ;  /* 0x000000c900c97308 */ /* 0x000ea20000000800 */
[C---:B-----5:R-:W-:Y:S08]  /*a110*/  HMMA.16816.F32 R12, R68.reuse, R76, R12 ;  /* 0x0000004c440c723c */ /* 0x060ff0000000180c */
[C---:B------:R-:W-:Y:S01]  /*a120*/  HMMA.16816.F32 R16, R68.reuse, R78, R16 ;  /* 0x0000004e4410723c */ /* 0x040fe20000001810 */
[----:B------:R-:W5:Y:S01]  /*a130*/  LDSM.16.MT88.4 R76, [R246+0x5100] ;  /* 0x00510000f64c783b */ /* 0x000f620000004200 */
[----:B------:R-:W3:Y:S06]  /*a140*/  MUFU.EX2 R200, R200 ;  /* 0x000000c800c87308 */ /* 0x000eec0000000800 */
[C---:B-1----:R-:W-:Y:S04]  /*a150*/  HMMA.16816.F32 R20, R68.reuse, R72, R20 ;  /* 0x000000484414723c */ /* 0x042fe80000001814 */
[----:B------:R-:W1:Y:S01]  /*a160*/  MUFU.EX2 R203, R203 ;  /* 0x000000cb00cb7308 */ /* 0x000e620000000800 */
[----:B----4-:R-:W-:Y:S03]  /*a170*/  FFMA.FTZ R149, R2, R100, R149 ;  /* 0x0000006402957223 */ /* 0x010fe60000010095 */
[C---:B------:R-:W-:Y:S01]  /*a180*/  HMMA.16816.F32 R24, R68.reuse, R74, R24 ;  /* 0x0000004a4418723c */ /* 0x040fe20000001818 */
[----:B------:R-:W4:Y:S03]  /*a190*/  LDSM.16.MT88.4 R72, [R248+0x1900] ;  /* 0x00190000f848783b */ /* 0x000f260000004200 */
[----:B--2---:R-:W-:Y:S02]  /*a1a0*/  FFMA.FTZ R148, R3, R113, R148 ;  /* 0x0000007103947223 */ /* 0x004fe40000010094 */
[----:B------:R-:W2:Y:S01]  /*a1b0*/  MUFU.EX2 R190, R190 ;  /* 0x000000be00be7308 */ /* 0x000ea20000000800 */
[----:B------:R-:W-:Y:S01]  /*a1c0*/  FADD.FTZ R144, R144, R149 ;  /* 0x0000009590907221 */ /* 0x000fe20000010000 */
[C---:B------:R-:W-:Y:S01]  /*a1d0*/  HMMA.16816.F32 R28, R68.reuse, R80, R28 ;  /* 0x00000050441c723c */ /* 0x040fe2000000181c */
[----:B------:R-:W-:Y:S03]  /*a1e0*/  LDSM.16.MT88.4 R100, [R244+0x3900] ;  /* 0x00390000f464783b */ /* 0x000fe60000004200 */
[----:B------:R-:W-:Y:S02]  /*a1f0*/  FADD.FTZ R135, R135, R144 ;  /* 0x0000009087877221 */ /* 0x000fe40000010000 */
[----:B------:R-:W-:Y:S02]  /*a200*/  FADD.FTZ R147, R147, R148 ;  /* 0x0000009493937221 */ /* 0x000fe40000010000 */
[C---:B------:R-:W-:Y:S01]  /*a210*/  HMMA.16816.F32 R32, R68.reuse, R82, R32 ;  /* 0x000000524420723c */ /* 0x040fe20000001820 */
[----:B------:R-:W1:Y:S01]  /*a220*/  LDSM.16.MT88.4 R80, [R246+0x1900] ;  /* 0x00190000f650783b */ /* 0x000e620000004200 */
[----:B------:R-:W1:Y:S02]  /*a230*/  MUFU.EX2 R193, R193 ;  /* 0x000000c100c17308 */ /* 0x000e640000000800 */
[----:B------:R-:W-:Y:S02]  /*a240*/  FADD.FTZ R135, R134, R135 ;  /* 0x0000008786877221 */ /* 0x000fe40000010000 */
[----:B------:R-:W-:Y:S02]  /*a250*/  FADD.FTZ R146, R146, R147 ;  /* 0x0000009392927221 */ /* 0x000fe40000010000 */
[C---:B---3--:R-:W-:Y:S04]  /*a260*/  HMMA.16816.F32 R36, R68.reuse, R84, R36 ;  /* 0x000000544424723c */ /* 0x048fe80000001824 */
[----:B------:R-:W3:Y:S01]  /*a270*/  MUFU.EX2 R184, R184 ;  /* 0x000000b800b87308 */ /* 0x000ee20000000800 */
[----:B------:R-:W-:Y:S02]  /*a280*/  FADD.FTZ R106, R106, R135 ;  /* 0x000000876a6a7221 */ /* 0x000fe40000010000 */
[----:B------:R-:W-:Y:S01]  /*a290*/  FADD.FTZ R145, R145, R146 ;  /* 0x0000009291917221 */ /* 0x000fe20000010000 */
[C---:B------:R-:W-:Y:S01]  /*a2a0*/  HMMA.16816.F32 R40, R68.reuse, R86, R40 ;  /* 0x000000564428723c */ /* 0x040fe20000001828 */
[----:B------:R-:W-:Y:S03]  /*a2b0*/  LDSM.16.MT88.4 R84, [R244+0x1900] ;  /* 0x00190000f454783b */ /* 0x000fe60000004200 */
[----:B------:R-:W-:Y:S02]  /*a2c0*/  FADD.FTZ R107, R107, R106 ;  /* 0x0000006a6b6b7221 */ /* 0x000fe40000010000 */
[----:B------:R-:W-:Y:S01]  /*a2d0*/  MUFU.EX2 R172, R172 ;  /* 0x000000ac00ac7308 */ /* 0x000fe20000000800 */
[----:B------:R-:W-:Y:S01]  /*a2e0*/  FADD.FTZ R104, R104, R145 ;  /* 0x0000009168687221 */ /* 0x000fe20000010000 */
[C---:B-----5:R-:W-:Y:S04]  /*a2f0*/  HMMA.16816.F32 R44, R68.reuse, R76, R44 ;  /* 0x0000004c442c723c */ /* 0x060fe8000000182c */
[----:B------:R-:W-:Y:S02]  /*a300*/  FADD.FTZ R2, R112, R107 ;  /* 0x0000006b70027221 */ /* 0x000fe40000010000 */
[----:B------:R-:W-:Y:S02]  /*a310*/  FADD.FTZ R105, R105, R104 ;  /* 0x0000006869697221 */ /* 0x000fe40000010000 */
[C---:B------:R-:W-:Y:S01]  /*a320*/  HMMA.16816.F32 R48, R68.reuse, R78, R48 ;  /* 0x0000004e4430723c */ /* 0x040fe20000001830 */
[----:B------:R-:W5:Y:S01]  /*a330*/  LDSM.16.MT88.4 R76, [R245+0x1900] ;  /* 0x00190000f54c783b */ /* 0x000f620000004200 */
[----:B------:R-:W1:Y:S02]  /*a340*/  MUFU.EX2 R179, R179 ;  /* 0x000000b300b37308 */ /* 0x000e640000000800 */
        /* <DEDUP_REMOVED lines=9> */
[----:B------:R-:W1:Y:S01]  /*a3e0*/  MUFU.EX2 R167, R167 ;  /* 0x000000a700a77308 */ /* 0x000e620000000800 */
[----:B------:R-:W-:Y:S01]  /*a3f0*/  FADD.FTZ R140, R140, R159 ;  /* 0x0000009f8c8c7221 */ /* 0x000fe20000010000 */
[C---:B------:R-:W-:Y:S04]  /*a400*/  HMMA.16816.F32 R60, R68.reuse, R92, R60 ;  /* 0x0000005c443c723c */ /* 0x040fe8000000183c */
[----:B------:R-:W-:Y:S02]  /*a410*/  FADD.FTZ R176, R176, R143 ;  /* 0x0000008fb0b07221 */ /* 0x000fe40000010000 */
[----:B------:R-:W-:Y:S02]  /*a420*/  FADD.FTZ R141, R141, R140 ;  /* 0x0000008c8d8d7221 */ /* 0x000fe40000010000 */
[----:B------:R-:W-:Y:S01]  /*a430*/  HMMA.16816.F32 R64, R68, R94, R64 ;  /* 0x0000005e4440723c */ /* 0x000fe20000001840 */
[----:B------:R-:W-:Y:S01]  /*a440*/  LDSM.16.MT88.4 R92, [R244+0x6100] ;  /* 0x00610000f45c783b */ /* 0x000fe20000004200 */
[----:B------:R-:W-:Y:S02]  /*a450*/  MUFU.EX2 R164, R164 ;  /* 0x000000a400a47308 */ /* 0x000fe40000000800 */
[----:B------:R-:W-:Y:S02]  /*a460*/  FADD.FTZ R176, R177, R176 ;  /* 0x000000b0b1b07221 */ /* 0x000fe40000010000 */
[----:B------:R-:W-:Y:S01]  /*a470*/  FADD.FTZ R174, R174, R141 ;  /* 0x0000008daeae7221 */ /* 0x000fe20000010000 */
[----:B------:R-:W-:Y:S02]  /*a480*/  F2FP.PACK_AB R68, R181, R178 ;  /* 0x000000b2b544723e */ /* 0x000fe400000000ff */
[C---:B------:R-:W-:Y:S03]  /*a490*/  F2FP.PACK_AB R69, R180.reuse, R185 ;  /* 0x000000b9b445723e */ /* 0x040fe600000000ff */
[----:B------:R-:W-:Y:S01]  /*a4a0*/  F2FP.PACK_AB R70, R187, R182 ;  /* 0x000000b6bb46723e */ /* 0x000fe200000000ff */
[----:B------:R-:W1:Y:S01]  /*a4b0*/  MUFU.EX2 R173, R173 ;  /* 0x000000ad00ad7308 */ /* 0x000e620000000800 */
[----:B------:R-:W-:Y:S01]  /*a4c0*/  F2FP.PACK_AB R71, R191, R188 ;  /* 0x000000bcbf47723e */ /* 0x000fe200000000ff */
[----:B------:R-:W-:Y:S02]  /*a4d0*/  FADD.FTZ R185, R185, R176 ;  /* 0x000000b0b9b97221 */ /* 0x000fe40000010000 */
[----:B------:R-:W-:Y:S02]  /*a4e0*/  FADD.FTZ R175, R175, R174 ;  /* 0x000000aeafaf7221 */ /* 0x000fe40000010000 */
[----:B------:R-:W-:Y:S02]  /*a4f0*/  FADD.FTZ R185, R180, R185 ;  /* 0x000000b9b4b97221 */ /* 0x000fe40000010000 */
[C---:B----4-:R-:W-:Y:S02]  /*a500*/  HMMA.16816.F32 R4, R68.reuse, R72, R4 ;  /* 0x000000484404723c */ /* 0x050fe40000001804 */
[----:B------:R-:W-:Y:S01]  /*a510*/  MUFU.EX2 R162, R162 ;  /* 0x000000a200a27308 */ /* 0x000fe20000000800 */
[----:B------:R-:W-:Y:S02]  /*a520*/  FADD.FTZ R188, R188, R185 ;  /* 0x000000b9bcbc7221 */ /* 0x000fe40000010000 */
[----:B------:R-:W-:Y:S02]  /*a530*/  FADD.FTZ R178, R178, R175 ;  /* 0x000000afb2b27221 */ /* 0x000fe40000010000 */
[----:B------:R-:W-:Y:S01]  /*a540*/  FADD.FTZ R188, R191, R188 ;  /* 0x000000bcbfbc7221 */ /* 0x000fe20000010000 */
[C---:B------:R-:W-:Y:S01]  /*a550*/  HMMA.16816.F32 R8, R68.reuse, R74, R8 ;  /* 0x0000004a4408723c */ /* 0x040fe20000001808 */
[----:B------:R-:W4:Y:S03]  /*a560*/  LDSM.16.MT88.4 R72, [R248+0x5900] ;  /* 0x00590000f848783b */ /* 0x000f260000004200 */
[----:B------:R-:W2:Y:S01]  /*a570*/  MUFU.EX2 R163, R163 ;  /* 0x000000a300a37308 */ /* 0x000ea20000000800 */
[----:B------:R-:W-:Y:S03]  /*a580*/  FADD.FTZ R181, R181, R178 ;  /* 0x000000b2b5b57221 */ /* 0x000fe60000010000 */
[C---:B-1----:R-:W-:Y:S04]  /*a590*/  HMMA.16816.F32 R12, R68.reuse, R80, R12 ;  /* 0x00000050440c723c */ /* 0x042fe8000000180c */
[----:B------:R-:W-:Y:S02]  /*a5a0*/  FADD.FTZ R182, R182, R181 ;  /* 0x000000b5b6b67221 */ /* 0x000fe40000010000 */
[----:B------:R-:W-:Y:S02]  /*a5b0*/  MUFU.EX2 R160, R160 ;  /* 0x000000a000a07308 */ /* 0x000fe40000000800 */
[C---:B------:R-:W-:Y:S01]  /*a5c0*/  HMMA.16816.F32 R16, R68.reuse, R82, R16 ;  /* 0x000000524410723c */ /* 0x040fe20000001810 */
[----:B------:R-:W1:Y:S03]  /*a5d0*/  LDSM.16.MT88.4 R80, [R246+0x5900] ;  /* 0x00590000f650783b */ /* 0x000e660000004200 */
[----:B------:R-:W-:Y:S04]  /*a5e0*/  FADD.FTZ R187, R187, R182 ;  /* 0x000000b6bbbb7221 */ /* 0x000fe80000010000 */
[C---:B-----5:R-:W-:Y:S01]  /*a5f0*/  HMMA.16816.F32 R20, R68.reuse, R76, R20 ;  /* 0x0000004c4414723c */ /* 0x060fe20000001814 */
[----:B------:R-:W5:Y:S07]  /*a600*/  MUFU.EX2 R165, R165 ;  /* 0x000000a500a57308 */ /* 0x000f6e0000000800 */
[C---:B------:R-:W-:Y:S01]  /*a610*/  HMMA.16816.F32 R24, R68.reuse, R78, R24 ;  /* 0x0000004e4418723c */ /* 0x040fe20000001818 */
[----:B------:R-:W2:Y:S02]  /*a620*/  LDSM.16.MT88.4 R76, [R244+0x5900] ;  /* 0x00590000f44c783b */ /* 0x000ea40000004200 */
[----:B------:R-:W-:Y:S05]  /*a630*/  MUFU.EX2 R157, R157 ;  /* 0x0000009d009d7308 */ /* 0x000fea0000000800 */
[C---:B------:R-:W-:Y:S05]  /*a640*/  HMMA.16816.F32 R28, R68.reuse, R84, R28 ;  /* 0x00000054441c723c */ /* 0x040fea000000181c */
[----:B------:R-:W1:Y:S03]  /*a650*/  MUFU.EX2 R158, R158 ;  /* 0x0000009e009e7308 */ /* 0x000e660000000800 */
[C---:B------:R-:W-:Y:S01]  /*a660*/  HMMA.16816.F32 R32, R68.reuse, R86, R32 ;  /* 0x000000564420723c */ /* 0x040fe20000001820 */
[----:B------:R-:W2:Y:S06]  /*a670*/  LDSM.16.MT88.4 R84, [R248+0x2100] ;  /* 0x00210000f854783b */ /* 0x000eac0000004200 */
[----:B------:R-:W2:Y:S01]  /*a680*/  MUFU.EX2 R154, R154 ;  /* 0x0000009a009a7308 */ /* 0x000ea20000000800 */
[C---:B----4-:R-:W-:Y:S08]  /*a690*/  HMMA.16816.F32 R36, R68.reuse, R72, R36 ;  /* 0x000000484424723c */ /* 0x050ff00000001824 */
[C---:B------:R-:W-:Y:S01]  /*a6a0*/  HMMA.16816.F32 R40, R68.reuse, R74, R40 ;  /* 0x0000004a4428723c */ /* 0x040fe20000001828 */
[----:B------:R-:W4:Y:S01]  /*a6b0*/  LDSM.16.MT88.4 R72, [R246+0x2100] ;  /* 0x00210000f648783b */ /* 0x000f220000004200 */
[----:B------:R-:W2:Y:S06]  /*a6c0*/  MUFU.EX2 R151, R151 ;  /* 0x0000009700977308 */ /* 0x000eac0000000800 */
[C---:B-1----:R-:W-:Y:S08]  /*a6d0*/  HMMA.16816.F32 R44, R68.reuse, R80, R44 ;  /* 0x00000050442c723c */ /* 0x042ff0000000182c */
[C---:B------:R-:W-:Y:S01]  /*a6e0*/  HMMA.16816.F32 R48, R68.reuse, R82, R48 ;  /* 0x000000524430723c */ /* 0x040fe20000001830 */
[----:B------:R-:W-:Y:S07]  /*a6f0*/  LDSM.16.MT88.4 R80, [R244+0x2100] ;  /* 0x00210000f450783b */ /* 0x000fee0000004200 */
[C---:B------:R-:W-:Y:S08]  /*a700*/  HMMA.16816.F32 R52, R68.reuse, R88, R52 ;  /* 0x000000584434723c */ /* 0x040ff00000001834 */
[C---:B------:R-:W-:Y:S01]  /*a710*/  HMMA.16816.F32 R56, R68.reuse, R90, R56 ;  /* 0x0000005a4438723c */ /* 0x040fe20000001838 */
[----:B------:R-:W-:Y:S07]  /*a720*/  LDSM.16.MT88.4 R88, [R245+0x6100] ;  /* 0x00610000f558783b */ /* 0x000fee0000004200 */
[C---:B--2---:R-:W-:Y:S08]  /*a730*/  HMMA.16816.F32 R60, R68.reuse, R76, R60 ;  /* 0x0000004c443c723c */ /* 0x044ff0000000183c */
[----:B------:R-:W-:Y:S01]  /*a740*/  HMMA.16816.F32 R64, R68, R78, R64 ;  /* 0x0000004e4440723c */ /* 0x000fe20000001840 */
[----:B------:R-:W1:Y:S06]  /*a750*/  LDSM.16.MT88.4 R76, [R245+0x2100] ;  /* 0x00210000f54c783b */ /* 0x000e6c0000004200 */
        /* <DEDUP_REMOVED lines=9> */
[C---:B------:R-:W-:Y:S03]  /*a7f0*/  HMMA.16816.F32 R4, R68.reuse, R84, R4 ;  /* 0x000000544404723c */ /* 0x040fe60000001804 */
[----:B------:R-:W-:Y:S02]  /*a800*/  FADD.FTZ R201, R201, R198 ;  /* 0x000000c6c9c97221 */ /* 0x000fe40000010000 */
[----:B------:R-:W-:Y:S03]  /*a810*/  FADD.FTZ R200, R200, R197 ;  /* 0x000000c5c8c87221 */ /* 0x000fe60000010000 */
[C---:B------:R-:W-:Y:S01]  /*a820*/  HMMA.16816.F32 R8, R68.reuse, R86, R8 ;  /* 0x000000564408723c */ /* 0x040fe20000001808 */
[----:B------:R-:W2:Y:S03]  /*a830*/  LDSM.16.MT88.4 R84, [R248+0x6100] ;  /* 0x00610000f854783b */ /* 0x000ea60000004200 */
[----:B------:R-:W-:Y:S04]  /*a840*/  FADD.FTZ R199, R199, R200 ;  /* 0x000000c8c7c77221 */ /* 0x000fe80000010000 */
        /* <DEDUP_REMOVED lines=8> */
[----:B------:R-:W1:Y:S07]  /*a8d0*/  LDSM.16.MT88.4 R80, [R246+0x2900] ;  /* 0x00290000f650783b */ /* 0x000e6e0000004200 */
[C---:B--2---:R-:W-:Y:S08]  /*a8e0*/  HMMA.16816.F32 R36, R68.reuse, R84, R36 ;  /* 0x000000544424723c */ /* 0x044ff00000001824 */
[C---:B------:R-:W-:Y:S01]  /*a8f0*/  HMMA.16816.F32 R40, R68.reuse, R86, R40 ;  /* 0x000000564428723c */ /* 0x040fe20000001828 */
[----:B------:R-:W2:Y:S07]  /*a900*/  LDSM.16.MT88.4 R84, [R245+0x2900] ;  /* 0x00290000f554783b */ /* 0x000eae0000004200 */
[C---:B----4-:R-:W-:Y:S08]  /*a910*/  HMMA.16816.F32 R44, R68.reuse, R72, R44 ;  /* 0x00000048442c723c */ /* 0x050ff0000000182c */
[C---:B------:R-:W-:Y:S01]  /*a920*/  HMMA.16816.F32 R48, R68.reuse, R74, R48 ;  /* 0x0000004a4430723c */ /* 0x040fe20000001830 */
[----:B------:R-:W4:Y:S07]  /*a930*/  LDSM.16.MT88.4 R72, [R244+0x2900] ;  /* 0x00290000f448783b */ /* 0x000f2e0000004200 */
        /* <DEDUP_REMOVED lines=11> */
[----:B---3--:R-:W-:Y:S01]  /*a9f0*/  F2FP.PACK_AB R71, R184, R183 ;  /* 0x000000b7b847723e */ /* 0x008fe200000000ff */
[----:B------:R-:W-:Y:S02]  /*aa00*/  FADD.FTZ R190, R190, R199 ;  /* 0x000000c7bebe7221 */ /* 0x000fe40000010000 */
[----:B------:R-:W-:Y:S02]  /*aa10*/  FADD.FTZ R186, R186, R203 ;  /* 0x000000cbbaba7221 */ /* 0x000fe40000010000 */
[----:B------:R-:W-:Y:S02]  /*aa20*/  FADD.FTZ R190, R189, R190 ;  /* 0x000000bebdbe7221 */ /* 0x000fe40000010000 */
[C---:B-1----:R-:W-:Y:S03]  /*aa30*/  HMMA.16816.F32 R4, R68.reuse, R76, R4 ;  /* 0x0000004c4404723c */ /* 0x042fe60000001804 */
[----:B------:R-:W-:Y:S02]  /*aa40*/  FADD.FTZ R193, R193, R186 ;  /* 0x000000bac1c17221 */ /* 0x000fe40000010000 */
[----:B------:R-:W-:Y:S03]  /*aa50*/  FADD.FTZ R183, R183, R190 ;  /* 0x000000beb7b77221 */ /* 0x000fe60000010000 */
[C---:B------:R-:W-:Y:S01]  /*aa60*/  HMMA.16816.F32 R8, R68.reuse, R78, R8 ;  /* 0x0000004e4408723c */ /* 0x040fe20000001808 */
[----:B------:R-:W1:Y:S03]  /*aa70*/  LDSM.16.MT88.4 R76, [R246+0x6900] ;  /* 0x00690000f64c783b */ /* 0x000e660000004200 */
[----:B------:R-:W-:Y:S04]  /*aa80*/  FADD.FTZ R183, R184, R183 ;  /* 0x000000b7b8b77221 */ /* 0x000fe80000010000 */
[C---:B------:R-:W-:Y:S08]  /*aa90*/  HMMA.16816.F32 R12, R68.reuse, R80, R12 ;  /* 0x00000050440c723c */ /* 0x040ff0000000180c */
[C---:B------:R-:W-:Y:S01]  /*aaa0*/  HMMA.16816.F32 R16, R68.reuse, R82, R16 ;  /* 0x000000524410723c */ /* 0x040fe20000001810 */
[----:B------:R-:W3:Y:S07]  /*aab0*/  LDSM.16.MT88.4 R80, [R245+0x6900] ;  /* 0x00690000f550783b */ /* 0x000eee0000004200 */
[C---:B--2---:R-:W-:Y:S08]  /*aac0*/  HMMA.16816.F32 R20, R68.reuse, R84, R20 ;  /* 0x000000544414723c */ /* 0x044ff00000001814 */
[C---:B------:R-:W-:Y:S01]  /*aad0*/  HMMA.16816.F32 R24, R68.reuse, R86, R24 ;  /* 0x000000564418723c */ /* 0x040fe20000001818 */
[----:B------:R-:W-:Y:S07]  /*aae0*/  LDSM.16.MT88.4 R84, [R244+0x3100] ;  /* 0x00310000f454783b */ /* 0x000fee0000004200 */
[C---:B----4-:R-:W-:Y:S08]  /*aaf0*/  HMMA.16816.F32 R28, R68.reuse, R72, R28 ;  /* 0x00000048441c723c */ /* 0x050ff0000000181c */
        /* <DEDUP_REMOVED lines=8> */
[C---:B---3--:R-:W-:Y:S08]  /*ab80*/  HMMA.16816.F32 R52, R68.reuse, R80, R52 ;  /* 0x000000504434723c */ /* 0x048ff00000001834 */
[C---:B------:R-:W-:Y:S01]  /*ab90*/  HMMA.16816.F32 R56, R68.reuse, R82, R56 ;  /* 0x000000524438723c */ /* 0x040fe20000001838 */
[----:B------:R-:W3:Y:S07]  /*aba0*/  LDSM.16.MT88.4 R80, [R246+0x3100] ;  /* 0x00310000f650783b */ /* 0x000eee0000004200 */
[C---:B--2---:R-:W-:Y:S08]  /*abb0*/  HMMA.16816.F32 R60, R68.reuse, R72, R60 ;  /* 0x00000048443c723c */ /* 0x044ff0000000183c */
[----:B------:R-:W-:Y:S01]  /*abc0*/  HMMA.16816.F32 R64, R68, R74, R64 ;  /* 0x0000004a4440723c */ /* 0x000fe20000001840 */
[----:B------:R-:W2:Y:S06]  /*abd0*/  LDSM.16.MT88.4 R72, [R245+0x3100] ;  /* 0x00310000f548783b */ /* 0x000eac0000004200 */
        /* <DEDUP_REMOVED lines=15> */
[C---:B---3--:R-:W-:Y:S08]  /*acd0*/  HMMA.16816.F32 R12, R68.reuse, R80, R12 ;  /* 0x00000050440c723c */ /* 0x048ff0000000180c */
[C---:B------:R-:W-:Y:S08]  /*ace0*/  HMMA.16816.F32 R16, R68.reuse, R82, R16 ;  /* 0x000000524410723c */ /* 0x040ff00000001810 */
[C---:B--2---:R-:W-:Y:S08]  /*acf0*/  HMMA.16816.F32 R20, R68.reuse, R72, R20 ;  /* 0x000000484414723c */ /* 0x044ff00000001814 */
[C---:B------:R-:W-:Y:S08]  /*ad00*/  HMMA.16816.F32 R24, R68.reuse, R74, R24 ;  /* 0x0000004a4418723c */ /* 0x040ff00000001818 */
[C---:B------:R-:W-:Y:S08]  /*ad10*/  HMMA.16816.F32 R28, R68.reuse, R84, R28 ;  /* 0x00000054441c723c */ /* 0x040ff0000000181c */
[C---:B------:R-:W-:Y:S01]  /*ad20*/  HMMA.16816.F32 R32, R68.reuse, R86, R32 ;  /* 0x000000564420723c */ /* 0x040fe20000001820 */
[----:B------:R-:W-:Y:S07]  /*ad30*/  LDSM.16.MT88.4 R84, [R246+0x7900] ;  /* 0x00790000f654783b */ /* 0x000fee0000004200 */
[C---:B-1----:R-:W-:Y:S08]  /*ad40*/  HMMA.16816.F32 R36, R68.reuse, R76, R36 ;  /* 0x0000004c4424723c */ /* 0x042ff00000001824 */
[C---:B------:R-:W-:Y:S01]  /*ad50*/  HMMA.16816.F32 R40, R68.reuse, R78, R40 ;  /* 0x0000004e4428723c */ /* 0x040fe20000001828 */
[----:B------:R-:W-:Y:S07]  /*ad60*/  LDSM.16.MT88.4 R76, [R245+0x7900] ;  /* 0x00790000f54c783b */ /* 0x000fee0000004200 */
[C---:B------:R-:W-:Y:S08]  /*ad70*/  HMMA.16816.F32 R44, R68.reuse, R88, R44 ;  /* 0x00000058442c723c */ /* 0x040ff0000000182c */
[C---:B------:R-:W-:Y:S08]  /*ad80*/  HMMA.16816.F32 R48, R68.reuse, R90, R48 ;  /* 0x0000005a4430723c */ /* 0x040ff00000001830 */
[C---:B------:R-:W-:Y:S08]  /*ad90*/  HMMA.16816.F32 R52, R68.reuse, R92, R52 ;  /* 0x0000005c4434723c */ /* 0x040ff00000001834 */
[C---:B------:R-:W-:Y:S01]  /*ada0*/  HMMA.16816.F32 R56, R68.reuse, R94, R56 ;  /* 0x0000005e4438723c */ /* 0x040fe20000001838 */
[----:B------:R-:W1:Y:S07]  /*adb0*/  LDSM.16.MT88.4 R92, [R248+0x7900] ;  /* 0x00790000f85c783b */ /* 0x000e6e0000004200 */
[C---:B------:R-:W-:Y:S08]  /*adc0*/  HMMA.16816.F32 R60, R68.reuse, R96, R60 ;  /* 0x00000060443c723c */ /* 0x040ff0000000183c */
[----:B------:R-:W-:Y:S07]  /*add0*/  HMMA.16816.F32 R64, R68, R98, R64 ;  /* 0x000000624440723c */ /* 0x000fee0000001840 */
[----:B-----5:R-:W-:Y:S01]  /*ade0*/  F2FP.PACK_AB R68, R165, R160 ;  /* 0x000000a0a544723e */ /* 0x020fe200000000ff */
        /* <DEDUP_REMOVED lines=8> */
[C---:B------:R-:W-:Y:S01]  /*ae70*/  HMMA.16816.F32 R128, R68.reuse, R124, R4 ;  /* 0x0000007c4480723c */ /* 0x040fe20000001804 */
[----:B------:R-:W2:Y:S02]  /*ae80*/  LDSM.16.MT88.4 R4, [R244+0x7900] ;  /* 0x00790000f404783b */ /* 0x000ea40000004200 */
[----:B------:R-:W-:Y:S02]  /*ae90*/  FADD.FTZ R3, R153, R154 ;  /* 0x0000009a99037221 */ /* 0x000fe40000010000 */
[----:B------:R-:W-:Y:S03]  /*aea0*/  FADD.FTZ R151, R151, R158 ;  /* 0x0000009e97977221 */ /* 0x000fe60000010000 */
[C---:B------:R-:W-:Y:S04]  /*aeb0*/  HMMA.16816.F32 R124, R68.reuse, R126, R8 ;  /* 0x0000007e447c723c */ /* 0x040fe80000001808 */
[----:B------:R-:W-:Y:S04]  /*aec0*/  FADD.FTZ R2, R150, R151 ;  /* 0x0000009796027221 */ /* 0x000fe80000010000 */
[C---:B------:R-:W-:Y:S01]  /*aed0*/  HMMA.16816.F32 R120, R68.reuse, R116, R12 ;  /* 0x000000744478723c */ /* 0x040fe2000000180c */
[----:B------:R3:W-:Y:S04]  /*aee0*/  STL [R1+0x24], R2 ;  /* 0x0000240201007387 */ /* 0x0007e80000100800 */
[----:B------:R4:W-:Y:S03]  /*aef0*/  STL [R1+0x20], R3 ;  /* 0x0000200301007387 */ /* 0x0009e60000100800 */
[C---:B------:R-:W-:Y:S08]  /*af00*/  HMMA.16816.F32 R116, R68.reuse, R118, R16 ;  /* 0x000000764474723c */ /* 0x040ff00000001810 */
[C---:B------:R-:W-:Y:S08]  /*af10*/  HMMA.16816.F32 R112, R68.reuse, R108, R20 ;  /* 0x0000006c4470723c */ /* 0x040ff00000001814 */
[C---:B------:R-:W-:Y:S04]  /*af20*/  HMMA.16816.F32 R108, R68.reuse, R110, R24 ;  /* 0x0000006e446c723c */ /* 0x040fe80000001818 */
[----:B---3--:R-:W-:Y:S02]  /*af30*/  IMAD.MOV.U32 R2, RZ, RZ, R132 ;  /* 0x000000ffff027224 */ /* 0x008fe400078e0084 */
[----:B----4-:R-:W-:Y:S02]  /*af40*/  IMAD.MOV.U32 R3, RZ, RZ, R0 ;  /* 0x000000ffff037224 */ /* 0x010fe400078e0000 */
[C---:B------:R-:W-:Y:S08]  /*af50*/  HMMA.16816.F32 R104, R68.reuse, R100, R28 ;  /* 0x000000644468723c */ /* 0x040ff0000000181c */
[C---:B------:R-:W-:Y:S08]  /*af60*/  HMMA.16816.F32 R100, R68.reuse, R102, R32 ;  /* 0x000000664464723c */ /* 0x040ff00000001820 */
[C---:B-1----:R-:W-:Y:S08]  /*af70*/  HMMA.16816.F32 R96, R68.reuse, R92, R36 ;  /* 0x0000005c4460723c */ /* 0x042ff00000001824 */
        /* <DEDUP_REMOVED lines=8> */
.L_x_557:
[----:B------:R-:W-:-:S13]  /*b000*/  ISETP.LE.AND P0, PT, RZ, UR10, PT ;  /* 0x0000000aff007c0c */ /* 0x000fda000bf03270 */
[----:B------:R-:W-:Y:S05]  /*b010*/  @!P0 BRA `(.L_x_561) ;  /* 0x0000414000008947 */ /* 0x000fea0003800000 */
[----:B------:R-:W2:Y:S01]  /*b020*/  LDL.LU R4, [R1+0x2c] ;  /* 0x00002c0001047983 */ /* 0x000ea20000300800 */
[----:B------:R-:W-:Y:S02]  /*b030*/  IMAD.MOV.U32 R135, RZ, RZ, R132 ;  /* 0x000000ffff877224 */ /* 0x000fe400078e0084 */
[----:B----4-:R-:W-:Y:S01]  /*b040*/  IMAD.MOV.U32 R3, RZ, RZ, R0 ;  /* 0x000000ffff037224 */ /* 0x010fe200078e0000 */
[----:B------:R-:W3:Y:S01]  /*b050*/  LDL.LU R5, [R1+0x30] ;  /* 0x0000300001057983 */ /* 0x000ee20000300800 */
[----:B--2---:R-:W-:Y:S02]  /*b060*/  SHF.R.S32.HI R192, RZ, 0x1f, R4 ;  /* 0x0000001fffc07819 */ /* 0x004fe40000011404 */
[C---:B------:R-:W-:Y:S02]  /*b070*/  SHF.L.U32 R193, R4.reuse, 0x1, RZ ;  /* 0x0000000104c17819 */ /* 0x040fe400000006ff */
[----:B------:R-:W-:Y:S02]  /*b080*/  SHF.L.U64.HI R192, R4, 0x1, R192 ;  /* 0x0000000104c07819 */ /* 0x000fe400000102c0 */
[----:B------:R-:W3:Y:S02]  /*b090*/  LDL.LU R4, [R1+0x28] ;  /* 0x0000280001047983 */ /* 0x000ee40000300800 */
[C---:B---3--:R-:W-:Y:S01]  /*b0a0*/  SHF.L.U64.HI R194, R4.reuse, 0x1, R5 ;  /* 0x0000000104c27819 */ /* 0x048fe20000010205 */
[----:B------:R-:W-:Y:S01]  /*b0b0*/  IMAD.SHL.U32 R195, R4, 0x2, RZ ;  /* 0x0000000204c37824 */ /* 0x000fe200078e00ff */
[----:B------:R-:W-:Y:S05]  /*b0c0*/  BRA `(.L_x_562) ;  /* 0x000003e000007947 */ /* 0x000fea0003800000 */
.L_x_564:
[----:B------:R-:W2:Y:S01]  /*b0d0*/  LDL R2, [R1+0x4] ;  /* 0x0000040001027983 */ /* 0x000ea20000100800 */
[----:B------:R-:W-:Y:S01]  /*b0e0*/  ULEA UR4, UR10, UR11, 0x7 ;  /* 0x0000000b0a047291 */ /* 0x000fe2000f8e383f */
[----:B------:R-:W-:Y:S02]  /*b0f0*/  IMAD.MOV.U32 R251, RZ, RZ, RZ ;  /* 0x000000fffffb7224 */ /* 0x000fe400078e00ff */
[----:B------:R-:W3:Y:S03]  /*b100*/  LDL R20, [R1] ;  /* 0x0000000001147983 */ /* 0x000ee60000100800 */
[----:B------:R-:W-:Y:S05]  /*b110*/  IMAD.U32 R252, RZ, RZ, UR4 ;  /* 0x00000004fffc7e24 */ /* 0x000fea000f8e00ff */
[----:B--2---:R-:W-:Y:S05]  /*b120*/  IADD3 R252, R252, -0x80, R2 ;  /* 0xffffff80fcfc7810 */ /* 0x004fea0007ffe002 */
        /* <DEDUP_REMOVED lines=25> */
[----:B------:R-:W4:Y:S04]  /*b2c0*/  SHFL.IDX PT, R6, R12, 0x1, 0x181f ;  /* 0x00381f000c067f89 */ /* 0x000f2800000e0000 */
[----:B------:R-:W5:Y:S04]  /*b2d0*/  SHFL.IDX PT, R7, R0, 0x1, 0x181f ;  /* 0x00381f0000077f89 */ /* 0x000f6800000e0000 */
[----:B------:R-:W5:Y:S04]  /*b2e0*/  SHFL.IDX PT, R4, R12, 0x2, 0x181f ;  /* 0x00581f000c047f89 */ /* 0x000f6800000e0000 */
[----:B------:R-:W5:Y:S04]  /*b2f0*/  SHFL.IDX PT, R5, R0, 0x2, 0x181f ;  /* 0x00581f0000057f89 */ /* 0x000f6800000e0000 */
[----:B------:R-:W5:Y:S01]  /*b300*/  SHFL.IDX PT, R2, R12, 0x3, 0x181f ;  /* 0x00781f000c027f89 */ /* 0x000f6200000e0000 */
[C---:B-1----:R-:W-:Y:S02]  /*b310*/  IADD3 R10, P6, R8.reuse, R193, RZ ;  /* 0x000000c1080a7210 */ /* 0x042fe40007fde0ff */
[----:B------:R-:W-:Y:S01]  /*b320*/  IADD3 R14, P1, R8, R195, RZ ;  /* 0x000000c3080e7210 */ /* 0x000fe20007f3e0ff */
[----:B------:R-:W1:Y:S02]  /*b330*/  SHFL.IDX PT, R13, R0, 0x3, 0x181f ;  /* 0x00781f00000d7f89 */ /* 0x000e6400000e0000 */
[C-C-:B--2---:R-:W-:Y:S01]  /*b340*/  IMAD.X R11, R9.reuse, 0x1, R192.reuse, P6 ;  /* 0x00000001090b7824 */ /* 0x144fe200030e06c0 */
[-C--:B------:R-:W-:Y:S02]  /*b350*/  IADD3.X R15, R9, R194.reuse, RZ, P1, !PT ;  /* 0x000000c2090f7210 */ /* 0x080fe40000ffe4ff */
[C---:B----4-:R-:W-:Y:S02]  /*b360*/  IADD3 R8, P0, R6.reuse, R193, RZ ;  /* 0x000000c106087210 */ /* 0x050fe40007f1e0ff */
[----:B---3--:R2:W-:Y:S01]  /*b370*/  LDGSTS.E.BYPASS.LTC128B.128 [R20+0x8100], [R10.64], !P5 ;  /* 0x081000000a147fae */ /* 0x0085e2000e901d4e */
[----:B------:R-:W-:Y:S02]  /*b380*/  IADD3 R6, P1, R6, R195, RZ ;  /* 0x000000c306067210 */ /* 0x000fe40007f3e0ff */
[C---:B-----5:R-:W-:Y:S01]  /*b390*/  IMAD.X R9, R7.reuse, 0x1, R192, P0 ;  /* 0x0000000107097824 */ /* 0x060fe200000e06c0 */
[----:B------:R2:W-:Y:S01]  /*b3a0*/  LDGSTS.E.BYPASS.LTC128B.128 [R20+0xc100], [R14.64], !P4 ;  /* 0x0c1000000e147fae */ /* 0x0005e2000e101d4e */
[C---:B------:R-:W-:Y:S01]  /*b3b0*/  IADD3 R16, P0, R4.reuse, R193, RZ ;  /* 0x000000c104107210 */ /* 0x040fe20007f1e0ff */
[----:B------:R-:W-:Y:S01]  /*b3c0*/  IMAD.X R7, R7, 0x1, R194, P1 ;  /* 0x0000000107077824 */ /* 0x000fe200008e06c2 */
[----:B------:R-:W-:Y:S01]  /*b3d0*/  IADD3 R18, P6, R4, R195, RZ ;  /* 0x000000c304127210 */ /* 0x000fe20007fde0ff */
[----:B------:R2:W-:Y:S02]  /*b3e0*/  LDGSTS.E.BYPASS.LTC128B.128 [R20+0x9100], [R8.64], !P5 ;  /* 0x0910000008147fae */ /* 0x0005e4000e901d4e */
[C-C-:B------:R-:W-:Y:S01]  /*b3f0*/  IMAD.X R17, R5.reuse, 0x1, R192.reuse, P0 ;  /* 0x0000000105117824 */ /* 0x140fe200000e06c0 */
[----:B------:R-:W-:Y:S01]  /*b400*/  IADD3.X R19, R5, R194, RZ, P6, !PT ;  /* 0x000000c205137210 */ /* 0x000fe200037fe4ff */
[----:B------:R2:W-:Y:S01]  /*b410*/  LDGSTS.E.BYPASS.LTC128B.128 [R20+0xd100], [R6.64], !P4 ;  /* 0x0d10000006147fae */ /* 0x0005e2000e101d4e */
[C---:B------:R-:W-:Y:S02]  /*b420*/  IADD3 R4, P1, R2.reuse, R193, RZ ;  /* 0x000000c102047210 */ /* 0x040fe40007f3e0ff */
[----:B------:R-:W-:Y:S01]  /*b430*/  IADD3 R12, P0, R2, R195, RZ ;  /* 0x000000c3020c7210 */ /* 0x000fe20007f1e0ff */
[----:B------:R2:W-:Y:S02]  /*b440*/  LDGSTS.E.BYPASS.LTC128B.128 [R20+0xa100], [R16.64], !P5 ;  /* 0x0a10000010147fae */ /* 0x0005e4000e901d4e */
[C---:B-1----:R-:W-:Y:S02]  /*b450*/  IMAD.X R5, R13.reuse, 0x1, R192, P1 ;  /* 0x000000010d057824 */ /* 0x042fe400008e06c0 */
[----:B------:R2:W-:Y:S01]  /*b460*/  LDGSTS.E.BYPASS.LTC128B.128 [R20+0xe100], [R18.64], !P4 ;  /* 0x0e10000012147fae */ /* 0x0005e2000e101d4e */
[----:B------:R-:W-:Y:S03]  /*b470*/  IMAD.X R13, R13, 0x1, R194, P0 ;  /* 0x000000010d0d7824 */ /* 0x000fe600000e06c2 */
[----:B------:R2:W-:Y:S04]  /*b480*/  LDGSTS.E.BYPASS.LTC128B.128 [R20+0xb100], [R4.64], !P5 ;  /* 0x0b10000004147fae */ /* 0x0005e8000e901d4e */
[----:B------:R2:W-:Y:S01]  /*b490*/  LDGSTS.E.BYPASS.LTC128B.128 [R20+0xf100], [R12.64], !P4 ;  /* 0x0f1000000c147fae */ /* 0x0005e2000e101d4e */
[----:B------:R-:W-:-:S05]  /*b4a0*/  BRA `(.L_x_563) ;  /* 0x0000180000007947 */ /* 0x000fca0003800000 */
.L_x_562:
[----:B------:R-:W2:Y:S01]  /*b4b0*/  LDL R134, [R1+0x1c] ;  /* 0x00001c0001867983 */ /* 0x000ea20000100800 */
[----:B------:R-:W-:Y:S04]  /*b4c0*/  DEPBAR.LE SB0, 0x0 ;  /* 0x000080000000791a */ /* 0x000fe80000000000 */
[----:B------:R-:W3:Y:S01]  /*b4d0*/  LDL R187, [R1+0x18] ;  /* 0x0000180001bb7983 */ /* 0x000ee20000100800 */
[----:B------:R-:W-:Y:S01]  /*b4e0*/  SHF.R.S32.HI R29, RZ, 0x1f, R252 ;  /* 0x0000001fff1d7819 */ /* 0x000fe200000114fc */
[C---:B------:R-:W-:Y:S01]  /*b4f0*/  IMAD.WIDE.U32 R38, R252.reuse, c[0x0][0x208], RZ ;  /* 0x00008200fc267a25 */ /* 0x040fe200078e00ff */
[----:B------:R-:W-:Y:S01]  /*b500*/  SHF.R.S32.HI R37, RZ, 0x1f, R251 ;  /* 0x0000001fff257819 */ /* 0x000fe200000114fb */
[----:B------:R-:W4:Y:S01]  /*b510*/  LDL R186, [R1+0x14] ;  /* 0x0000140001ba7983 */ /* 0x000f220000100800 */
[----:B------:R-:W-:Y:S01]  /*b520*/  UISETP.GE.AND UP0, UPT, UR10, 0x1, UPT ;  /* 0x000000010a00788c */ /* 0x000fe2000bf06270 */
[----:B------:R-:W-:Y:S02]  /*b530*/  IMAD R29, R29, c[0x0][0x208], RZ ;  /* 0x000082001d1d7a24 */ /* 0x000fe400078e02ff */
[----:B------:R-:W5:Y:S01]  /*b540*/  LDL R185, [R1+0x10] ;  /* 0x0000100001b97983 */ /* 0x000f620000100800 */
[----:B------:R-:W-:Y:S02]  /*b550*/  IMAD R37, R37, c[0x0][0x218], RZ ;  /* 0x0000860025257a24 */ /* 0x000fe400078e02ff */
[----:B------:R-:W-:Y:S01]  /*b560*/  IMAD R29, R252, c[0x0][0x20c], R29 ;  /* 0x00008300fc1d7a24 */ /* 0x000fe200078e021d */
[----:B------:R-:W5:Y:S01]  /*b570*/  LDL R184, [R1+0xc] ;  /* 0x00000c0001b87983 */ /* 0x000f620000100800 */
[----:B------:R-:W-:Y:S03]  /*b580*/  IMAD R37, R251, c[0x0][0x21c], R37 ;  /* 0x00008700fb257a24 */ /* 0x000fe600078e0225 */
[----:B------:R-:W5:Y:S01]  /*b590*/  LDL R176, [R1+0x8] ;  /* 0x0000080001b07983 */ /* 0x000f620000100800 */
[----:B------:R-:W-:Y:S03]  /*b5a0*/  IADD3 R39, R39, R29, RZ ;  /* 0x0000001d27277210 */ /* 0x000fe60007ffe0ff */
[----:B------:R-:W-:Y:S02]  /*b5b0*/  BAR.SYNC.DEFER_BLOCKING 0x0 ;  /* 0x0000000000007b1d */ /* 0x000fe40000010000 */
[----:B------:R-:W-:Y:S05]  /*b5c0*/  IMAD.WIDE.U32 R38, R251, c[0x0][0x218], R38 ;  /* 0x00008600fb267a25 */ /* 0x000fea00078e0026 */
[----:B------:R-:W-:Y:S04]  /*b5d0*/  IADD3 R0, P0, R38, UR24, RZ ;  /* 0x0000001826007c10 */ /* 0x000fe8000ff1e0ff */
[----:B------:R-:W-:Y:S02]  /*b5e0*/  IADD3.X R37, R39, UR16, R37, P0, !PT ;  /* 0x0000001027257c10 */ /* 0x000fe400087fe425 */
[C---:B------:R-:W-:Y:S04]  /*b5f0*/  LEA R60, P0, R0.reuse, c[0x0][0x1f8], 0x1 ;  /* 0x00007e00003c7a11 */ /* 0x040fe800078008ff */
[----:B------:R-:W-:Y:S01]  /*b600*/  LEA.HI.X R2, R0, c[0x0][0x1fc], R37, 0x1, P0 ;  /* 0x00007f0000027a11 */ /* 0x000fe200000f0c25 */
[----:B------:R-:W1:Y:S08]  /*b610*/  LDSM.16.M88.4 R8, [R250+0x8100] ;  /* 0x00810000fa08783b */ /* 0x000e700000000200 */
[----:B------:R-:W1:Y:S08]  /*b620*/  LDSM.16.M88.4 R16, [R250+0x8900] ;  /* 0x00890000fa10783b */ /* 0x000e700000000200 */
[----:B------:R-:W1:Y:S08]  /*b630*/  LDSM.16.M88.4 R24, [R250+0x9100] ;  /* 0x00910000fa18783b */ /* 0x000e700000000200 */
[----:B------:R-:W1:Y:S08]  /*b640*/  LDSM.16.M88.4 R32, [R250+0x9900] ;  /* 0x00990000fa20783b */ /* 0x000e700000000200 */
[----:B------:R-:W1:Y:S02]  /*b650*/  LDSM.16.M88.4 R40, [R250+0xa100] ;  /* 0x00a10000fa28783b */ /* 0x000e640000000200 */
[C---:B-1----:R-:W-:Y:S06]  /*b660*/  HMMA.16816.F32 R4, R136.reuse, R8, RZ ;  /* 0x000000088804723c */ /* 0x042fec00000018ff */
[----:B------:R-:W-:Y:S02]  /*b670*/  LDSM.16.M88.4 R48, [R250+0xa900] ;  /* 0x00a90000fa30783b */ /* 0x000fe40000000200 */
[C---:B------:R-:W-:Y:S06]  /*b680*/  HMMA.16816.F32 R8, R136.reuse, R10, RZ ;  /* 0x0000000a8808723c */ /* 0x040fec00000018ff */
[----:B------:R-:W-:Y:S02]  /*b690*/  LDSM.16.M88.4 R56, [R250+0xb100] ;  /* 0x00b10000fa38783b */ /* 0x000fe40000000200 */
[C---:B------:R-:W-:Y:S06]  /*b6a0*/  HMMA.16816.F32 R12, R136.reuse, R16, RZ ;  /* 0x00000010880c723c */ /* 0x040fec00000018ff */
[----:B------:R-:W-:Y:S02]  /*b6b0*/  LDSM.16.M88.4 R64, [R250+0xb900] ;  /* 0x00b90000fa40783b */ /* 0x000fe40000000200 */
[C---:B------:R-:W-:Y:S06]  /*b6c0*/  HMMA.16816.F32 R16, R136.reuse, R18, RZ ;  /* 0x000000128810723c */ /* 0x040fec00000018ff */
[----:B------:R-:W-:Y:S02]  /*b6d0*/  LDSM.16.M88.4 R140, [R249] ;  /* 0x00000000f98c783b */ /* 0x000fe40000000200 */
[C---:B------:R-:W-:Y:S06]  /*b6e0*/  HMMA.16816.F32 R20, R136.reuse, R24, RZ ;  /* 0x000000188814723c */ /* 0x040fec00000018ff */
[----:B------:R-:W-:Y:S02]  /*b6f0*/  LDSM.16.M88.4 R144, [R243] ;  /* 0x00000000f390783b */ /* 0x000fe40000000200 */
[C---:B------:R-:W-:Y:S06]  /*b700*/  HMMA.16816.F32 R24, R136.reuse, R26, RZ ;  /* 0x0000001a8818723c */ /* 0x040fec00000018ff */
[----:B------:R-:W-:Y:S02]  /*b710*/  LDSM.16.M88.4 R148, [R242] ;  /* 0x00000000f294783b */ /* 0x000fe40000000200 */
[C---:B------:R-:W-:Y:S06]  /*b720*/  HMMA.16816.F32 R28, R136.reuse, R32, RZ ;  /* 0x00000020881c723c */ /* 0x040fec00000018ff */
[----:B------:R-:W1:Y:S02]  /*b730*/  SHFL.IDX PT, R52, R60, RZ, 0x181f ;  /* 0x00181fff3c347589 */ /* 0x000e6400000e0000 */
[C---:B------:R-:W-:Y:S06]  /*b740*/  HMMA.16816.F32 R32, R136.reuse, R34, RZ ;  /* 0x000000228820723c */ /* 0x040fec00000018ff */
[----:B------:R-:W1:Y:S02]  /*b750*/  SHFL.IDX PT, R53, R2, RZ, 0x181f ;  /* 0x00181fff02357589 */ /* 0x000e6400000e0000 */
[C---:B------:R-:W-:Y:S06]  /*b760*/  HMMA.16816.F32 R36, R136.reuse, R40, RZ ;  /* 0x000000288824723c */ /* 0x040fec00000018ff */
[----:B------:R-:W1:Y:S02]  /*b770*/  SHFL.IDX PT, R54, R60, 0x1, 0x181f ;  /* 0x00381f003c367f89 */ /* 0x000e6400000e0000 */
[C---:B------:R-:W-:Y:S01]  /*b780*/  HMMA.16816.F32 R40, R136.reuse, R42, RZ ;  /* 0x0000002a8828723c */ /* 0x040fe200000018ff */
[C---:B-1----:R-:W-:Y:S05]  /*b790*/  IADD3 R62, P0, R52.reuse, R193, RZ ;  /* 0x000000c1343e7210 */ /* 0x042fea0007f1e0ff */
[----:B------:R-:W-:Y:S01]  /*b7a0*/  LDSM.16.M88.4 R152, [R241] ;  /* 0x00000000f198783b */ /* 0x000fe20000000200 */
[----:B------:R-:W-:Y:S01]  /*b7b0*/  IADD3 R180, P6, R52, R195, RZ ;  /* 0x000000c334b47210 */ /* 0x000fe20007fde0ff */
[C---:B------:R-:W-:Y:S01]  /*b7c0*/  HMMA.16816.F32 R44, R136.reuse, R48, RZ ;  /* 0x00000030882c723c */ /* 0x040fe200000018ff */
[C---:B------:R-:W-:Y:S05]  /*b7d0*/  IADD3.X R63, R53.reuse, R192, RZ, P0, !PT ;  /* 0x000000c0353f7210 */ /* 0x040fea00007fe4ff */
[----:B------:R-:W-:Y:S01]  /*b7e0*/  LDSM.16.M88.4 R156, [R240] ;  /* 0x00000000f09c783b */ /* 0x000fe20000000200 */
[----:B------:R-:W-:Y:S01]  /*b7f0*/  IADD3.X R181, R53, R194, RZ, P6, !PT ;  /* 0x000000c235b57210 */ /* 0x000fe200037fe4ff */
[C---:B------:R-:W-:Y:S01]  /*b800*/  HMMA.16816.F32 R48, R136.reuse, R50, RZ ;  /* 0x000000328830723c */ /* 0x040fe200000018ff */
[C---:B------:R-:W-:Y:S05]  /*b810*/  IADD3 R182, P1, R54.reuse, R193, RZ ;  /* 0x000000c136b67210 */ /* 0x040fea0007f3e0ff */
[----:B------:R-:W-:Y:S01]  /*b820*/  LDSM.16.M88.4 R160, [R239] ;  /* 0x00000000efa0783b */ /* 0x000fe20000000200 */
[----:B------:R-:W-:Y:S02]  /*b830*/  IADD3 R178, P0, R54, R195, RZ ;  /* 0x000000c336b27210 */ /* 0x000fe40007f1e0ff */
[C---:B------:R-:W-:Y:S05]  /*b840*/  HMMA.16816.F32 R52, R136.reuse, R56, RZ ;  /* 0x000000388834723c */ /* 0x040fea00000018ff */
[----:B------:R-:W-:Y:S03]  /*b850*/  LDSM.16.M88.4 R164, [R238] ;  /* 0x00000000eea4783b */ /* 0x000fe60000000200 */
[C---:B------:R-:W-:Y:S05]  /*b860*/  HMMA.16816.F32 R56, R136.reuse, R58, RZ ;  /* 0x0000003a8838723c */ /* 0x040fea00000018ff */
[----:B------:R-:W-:Y:S08]  /*b870*/  LDSM.16.M88.4 R172, [R237] ;  /* 0x00000000edac783b */ /* 0x000ff00000000200 */
[----:B------:R-:W1:Y:S08]  /*b880*/  SHFL.IDX PT, R61, R2, 0x1, 0x181f ;  /* 0x00381f00023d7f89 */ /* 0x000e7000000e0000 */
[----:B------:R-:W1:Y:S08]  /*b890*/  SHFL.IDX PT, R0, R60, 0x2, 0x181f ;  /* 0x00581f003c007f89 */ /* 0x000e7000000e0000 */
[----:B------:R-:W1:Y:S02]  /*b8a0*/  SHFL.IDX PT, R132, R60, 0x3, 0x181f ;  /* 0x00781f003c847f89 */ /* 0x000e6400000e0000 */
[C---:B-1----:R-:W-:Y:S06]  /*b8b0*/  IADD3.X R183, R61.reuse, R192, RZ, P1, !PT ;  /* 0x000000c03db77210 */ /* 0x042fec0000ffe4ff */
[----:B------:R-:W1:Y:S01]  /*b8c0*/  SHFL.IDX PT, R133, R2, 0x2, 0x181f ;  /* 0x00581f0002857f89 */ /* 0x000e6200000e0000 */
[----:B------:R-:W-:Y:S02]  /*b8d0*/  IADD3.X R179, R61, R194, RZ, P0, !PT ;  /* 0x000000c23db37210 */ /* 0x000fe400007fe4ff */
[C---:B------:R-:W-:Y:S05]  /*b8e0*/  IADD3 R190, P0, R0.reuse, R193, RZ ;  /* 0x000000c100be7210 */ /* 0x040fea0007f1e0ff */
[----:B------:R-:W1:Y:S01]  /*b8f0*/  SHFL.IDX PT, R177, R2, 0x3, 0x181f ;  /* 0x00781f0002b17f89 */ /* 0x000e6200000e0000 */
[----:B------:R-:W-:Y:S02]  /*b900*/  IADD3 R196, P6, R0, R195, RZ ;  /* 0x000000c300c47210 */ /* 0x000fe40007fde0ff */
[C---:B------:R-:W-:Y:S02]  /*b910*/  IADD3 R188, P1, R132.reuse, R193, RZ ;  /* 0x000000c184bc7210 */ /* 0x040fe40007f3e0ff */
[C---:B-1----:R-:W-:Y:S02]  /*b920*/  IADD3.X R191, R133.reuse, R192, RZ, P0, !PT ;  /* 0x000000c085bf7210 */ /* 0x042fe400007fe4ff */
[----:B------:R-:W-:Y:S02]  /*b930*/  IADD3.X R197, R133, R194, RZ, P6, !PT ;  /* 0x000000c285c57210 */ /* 0x000fe400037fe4ff */
[----:B------:R-:W-:Y:S02]  /*b940*/  IADD3 R132, P0, R132, R195, RZ ;  /* 0x000000c384847210 */ /* 0x000fe40007f1e0ff */
[C---:B------:R-:W-:Y:S02]  /*b950*/  IADD3.X R189, R177.reuse, R192, RZ, P1, !PT ;  /* 0x000000c0b1bd7210 */ /* 0x040fe40000ffe4ff */
[----:B------:R-:W-:Y:S02]  /*b960*/  IADD3.X R133, R177, R194, RZ, P0, !PT ;  /* 0x000000c2b1857210 */ /* 0x000fe400007fe4ff */
[----:B------:R-:W-:Y:S01]  /*b970*/  PLOP3.LUT P0, PT, PT, PT, UP0, 0x80, 0x0 ;  /* 0x000000000000781c */ /* 0x000fe20003f0f008 */
[----:B--2---:R1:W-:Y:S08]  /*b980*/  LDGSTS.E.BYPASS.LTC128B.128 [R134], [R62.64], !P5 ;  /* 0x000000003e867fae */ /* 0x0043f0000e901d4e */
[----:B---3--:R2:W-:Y:S08]  /*b990*/  LDGSTS.E.BYPASS.LTC128B.128 [R187], [R180.64], !P4 ;  /* 0x00000000b4bb7fae */ /* 0x0085f0000e101d4e */
[----:B----4-:R2:W-:Y:S08]  /*b9a0*/  LDGSTS.E.BYPASS.LTC128B.128 [R186], [R182.64], !P5 ;  /* 0x00000000b6ba7fae */ /* 0x0105f0000e901d4e */
[----:B-----5:R3:W-:Y:S01]  /*b9b0*/  LDGSTS.E.BYPASS.LTC128B.128 [R185], [R178.64], !P4 ;  /* 0x00000000b2b97fae */ /* 0x0207e2000e101d4e */
[C---:B-1----:R-:W-:Y:S07]  /*b9c0*/  HMMA.16816.F32 R60, R136.reuse, R64, RZ ;  /* 0x00000040883c723c */ /* 0x042fee00000018ff */
[----:B------:R1:W-:Y:S01]  /*b9d0*/  LDGSTS.E.BYPASS.LTC128B.128 [R184], [R190.64], !P5 ;  /* 0x00000000beb87fae */ /* 0x0003e2000e901d4e */
[----:B------:R-:W-:Y:S07]  /*b9e0*/  HMMA.16816.F32 R64, R136, R66, RZ ;  /* 0x000000428840723c */ /* 0x000fee00000018ff */
[----:B------:R3:W-:Y:S01]  /*b9f0*/  LDGSTS.E.BYPASS.LTC128B.128 [R176], [R196.64], !P4 ;  /* 0x00000000c4b07fae */ /* 0x0007e2000e101d4e */
[C---:B------:R-:W-:Y:S07]  /*ba00*/  HMMA.16816.F32 R4, R168.reuse, R140, R4 ;  /* 0x0000008ca804723c */ /* 0x040fee0000001804 */
[----:B------:R4:W-:Y:S01]  /*ba10*/  LDGSTS.E.BYPASS.LTC128B.128 [R134+0x3000], [R188.64], !P5 ;  /* 0x03000000bc867fae */ /* 0x0009e2000e901d4e */
[C---:B------:R-:W-:Y:S07]  /*ba20*/  HMMA.16816.F32 R8, R168.reuse, R142, R8 ;  /* 0x0000008ea808723c */ /* 0x040fee0000001808 */
[----:B------:R5:W-:Y:S01]  /*ba30*/  LDGSTS.E.BYPASS.LTC128B.128 [R134+0x7000], [R132.64], !P4 ;  /* 0x0700000084867fae */ /* 0x000be2000e101d4e */
[C---:B------:R-:W-:Y:S07]  /*ba40*/  HMMA.16816.F32 R12, R168.reuse, R144, R12 ;  /* 0x00000090a80c723c */ /* 0x040fee000000180c */
[----:B--2---:R-:W-:Y:S01]  /*ba50*/  LDSM.16.M88.4 R180, [R247+0x8900] ;  /* 0x00890000f7b4783b */ /* 0x004fe20000000200 */
[C---:B------:R-:W-:Y:S07]  /*ba60*/  HMMA.16816.F32 R16, R168.reuse, R146, R16 ;  /* 0x00000092a810723c */ /* 0x040fee0000001810 */
[----:B------:R-:W0:Y:S01]  /*ba70*/  LDGDEPBAR ;  /* 0x00000000000079af */ /* 0x000e220000000000 */
[C---:B------:R-:W-:Y:S07]  /*ba80*/  HMMA.16816.F32 R20, R168.reuse, R148, R20 ;  /* 0x00000094a814723c */ /* 0x040fee0000001814 */
[----:B---3--:R-:W2:Y:S01]  /*ba90*/  LDSM.16.M88.4 R176, [R247+0x8100] ;  /* 0x00810000f7b0783b */ /* 0x008ea20000000200 */
[C---:B------:R-:W-:Y:S07]  /*baa0*/  HMMA.16816.F32 R24, R168.reuse, R150, R24 ;  /* 0x00000096a818723c */ /* 0x040fee0000001818 */
[----:B-1----:R-:W1:Y:S01]  /*bab0*/  LDSM.16.M88.4 R184, [R247+0x9100] ;  /* 0x00910000f7b8783b */ /* 0x002e620000000200 */
[C---:B------:R-:W-:Y:S07]  /*bac0*/  HMMA.16816.F32 R28, R168.reuse, R152, R28 ;  /* 0x00000098a81c723c */ /* 0x040fee000000181c */
[----:B------:R-:W3:Y:S01]  /*bad0*/  LDSM.16.M88.4 R140, [R247+0x9900] ;  /* 0x00990000f78c783b */ /* 0x000ee20000000200 */
[C---:B------:R-:W-:Y:S07]  /*bae0*/  HMMA.16816.F32 R32, R168.reuse, R154, R32 ;  /* 0x0000009aa820723c */ /* 0x040fee0000001820 */
[----:B------:R-:W1:Y:S01]  /*baf0*/  LDSM.16.M88.4 R144, [R247+0xa100] ;  /* 0x00a10000f790783b */ /* 0x000e620000000200 */
[C---:B------:R-:W-:Y:S07]  /*bb00*/  HMMA.16816.F32 R36, R168.reuse, R156, R36 ;  /* 0x0000009ca824723c */ /* 0x040fee0000001824 */
[----:B------:R-:W1:Y:S01]  /*bb10*/  LDSM.16.M88.4 R148, [R247+0xa900] ;  /* 0x00a90000f794783b */ /* 0x000e620000000200 */
[C---:B------:R-:W-:Y:S07]  /*bb20*/  HMMA.16816.F32 R40, R168.reuse, R158, R40 ;  /* 0x0000009ea828723c */ /* 0x040fee0000001828 */
[----:B------:R-:W1:Y:S01]  /*bb30*/  LDSM.16.M88.4 R152, [R247+0xb100] ;  /* 0x00b10000f798783b */ /* 0x000e620000000200 */
[C---:B------:R-:W-:Y:S07]  /*bb40*/  HMMA.16816.F32 R44, R168.reuse, R160, R44 ;  /* 0x000000a0a82c723c */ /* 0x040fee000000182c */
[----:B------:R-:W1:Y:S01]  /*bb50*/  LDSM.16.M88.4 R156, [R247+0xb900] ;  /* 0x00b90000f79c783b */ /* 0x000e620000000200 */
[C---:B------:R-:W-:Y:S07]  /*bb60*/  HMMA.16816.F32 R48, R168.reuse, R162, R48 ;  /* 0x000000a2a830723c */ /* 0x040fee0000001830 */
[----:B------:R-:W1:Y:S01]  /*bb70*/  LDSM.16.M88.4 R160, [R236] ;  /* 0x00000000eca0783b */ /* 0x000e620000000200 */
[C---:B------:R-:W-:Y:S07]  /*bb80*/  HMMA.16816.F32 R52, R168.reuse, R164, R52 ;  /* 0x000000a4a834723c */ /* 0x040fee0000001834 */
[----:B----4-:R-:W-:Y:S01]  /*bb90*/  LDSM.16.M88.4 R188, [R247+0xf900] ;  /* 0x00f90000f7bc783b */ /* 0x010fe20000000200 */
[C---:B------:R-:W-:Y:S07]  /*bba0*/  HMMA.16816.F32 R56, R168.reuse, R166, R56 ;  /* 0x000000a6a838723c */ /* 0x040fee0000001838 */
[----:B------:R-:W4:Y:S01]  /*bbb0*/  LDSM.16.M88.4 R164, [R236+0x800] ;  /* 0x00080000eca4783b */ /* 0x000f220000000200 */
        /* <DEDUP_REMOVED lines=8> */
[----:B------:R-:W-:Y:S07]  /*bc40*/  LDSM.16.M88.4 R180, [R236+0x3800] ;  /* 0x00380000ecb4783b */ /* 0x000fee0000000200 */
[C---:B-1----:R-:W-:Y:S08]  /*bc50*/  HMMA.16816.F32 R20, R204.reuse, R184, R20 ;  /* 0x000000b8cc14723c */ /* 0x042ff00000001814 */
[C---:B------:R-:W-:Y:S01]  /*bc60*/  HMMA.16816.F32 R24, R204.reuse, R186, R24 ;  /* 0x000000bacc18723c */ /* 0x040fe20000001818 */
[----:B------:R-:W-:Y:S07]  /*bc70*/  LDSM.16.M88.4 R184, [R247+0xf100] ;  /* 0x00f10000f7b8783b */ /* 0x000fee0000000200 */
[C---:B---3--:R-:W-:Y:S08]  /*bc80*/  HMMA.16816.F32 R28, R204.reuse, R140, R28 ;  /* 0x0000008ccc1c723c */ /* 0x048ff0000000181c */
[C---:B------:R-:W-:Y:S01]  /*bc90*/  HMMA.16816.F32 R32, R204.reuse, R142, R32 ;  /* 0x0000008ecc20723c */ /* 0x040fe20000001820 */
[----:B------:R-:W1:Y:S07]  /*bca0*/  LDSM.16.M88.4 R140, [R236+0x2000] ;  /* 0x00200000ec8c783b */ /* 0x000e6e0000000200 */
[C---:B------:R-:W-:Y:S08]  /*bcb0*/  HMMA.16816.F32 R36, R204.reuse, R144, R36 ;  /* 0x00000090cc24723c */ /* 0x040ff00000001824 */
[C---:B------:R-:W-:Y:S01]  /*bcc0*/  HMMA.16816.F32 R40, R204.reuse, R146, R40 ;  /* 0x00000092cc28723c */ /* 0x040fe20000001828 */
[----:B------:R-:W3:Y:S07]  /*bcd0*/  LDSM.16.M88.4 R144, [R236+0x2800] ;  /* 0x00280000ec90783b */ /* 0x000eee0000000200 */
        /* <DEDUP_REMOVED lines=12> */
[C---:B----4-:R-:W-:Y:S08]  /*bda0*/  HMMA.16816.F32 R12, R208.reuse, R164, R12 ;  /* 0x000000a4d00c723c */ /* 0x050ff0000000180c */
[C---:B------:R-:W-:Y:S01]  /*bdb0*/  HMMA.16816.F32 R16, R208.reuse, R166, R16 ;  /* 0x000000a6d010723c */ /* 0x040fe20000001810 */
[----:B------:R-:W4:Y:S07]  /*bdc0*/  LDSM.16.M88.4 R164, [R250+0xd900] ;  /* 0x00d90000faa4783b */ /* 0x000f2e0000000200 */
[C---:B------:R-:W-:Y:S08]  /*bdd0*/  HMMA.16816.F32 R20, R208.reuse, R172, R20 ;  /* 0x000000acd014723c */ /* 0x040ff00000001814 */
[C---:B------:R-:W-:Y:S01]  /*bde0*/  HMMA.16816.F32 R24, R208.reuse, R174, R24 ;  /* 0x000000aed018723c */ /* 0x040fe20000001818 */
[----:B------:R-:W4:Y:S07]  /*bdf0*/  LDSM.16.M88.4 R172, [R250+0xe100] ;  /* 0x00e10000faac783b */ /* 0x000f2e0000000200 */
[C---:B--2---:R-:W-:Y:S08]  /*be00*/  HMMA.16816.F32 R28, R208.reuse, R176, R28 ;  /* 0x000000b0d01c723c */ /* 0x044ff0000000181c */
[C---:B------:R-:W-:Y:S01]  /*be10*/  HMMA.16816.F32 R32, R208.reuse, R178, R32 ;  /* 0x000000b2d020723c */ /* 0x040fe20000001820 */
[----:B------:R-:W-:Y:S07]  /*be20*/  LDSM.16.M88.4 R176, [R235] ;  /* 0x00000000ebb0783b */ /* 0x000fee0000000200 */
[C---:B-1----:R-:W-:Y:S08]  /*be30*/  HMMA.16816.F32 R36, R208.reuse, R140, R36 ;  /* 0x0000008cd024723c */ /* 0x042ff00000001824 */
[C---:B------:R-:W-:Y:S01]  /*be40*/  HMMA.16816.F32 R40, R208.reuse, R142, R40 ;  /* 0x0000008ed028723c */ /* 0x040fe20000001828 */
[----:B------:R-:W1:Y:S07]  /*be50*/  LDSM.16.M88.4 R140, [R250+0xe900] ;  /* 0x00e90000fa8c783b */ /* 0x000e6e0000000200 */
[C---:B---3--:R-:W-:Y:S08]  /*be60*/  HMMA.16816.F32 R44, R208.reuse, R144, R44 ;  /* 0x00000090d02c723c */ /* 0x048ff0000000182c */
[C---:B------:R-:W-:Y:S01]  /*be70*/  HMMA.16816.F32 R48, R208.reuse, R146, R48 ;  /* 0x00000092d030723c */ /* 0x040fe20000001830 */
[----:B------:R-:W2:Y:S07]  /*be80*/  LDSM.16.M88.4 R144, [R250+0xf100] ;  /* 0x00f10000fa90783b */ /* 0x000eae0000000200 */
[C---:B------:R-:W-:Y:S08]  /*be90*/  HMMA.16816.F32 R52, R208.reuse, R148, R52 ;  /* 0x00000094d034723c */ /* 0x040ff00000001834 */
[C---:B------:R-:W-:Y:S01]  /*bea0*/  HMMA.16816.F32 R56, R208.reuse, R150, R56 ;  /* 0x00000096d038723c */ /* 0x040fe20000001838 */
[----:B------:R-:W3:Y:S07]  /*beb0*/  LDSM.16.M88.4 R148, [R250+0xf900] ;  /* 0x00f90000fa94783b */ /* 0x000eee0000000200 */
[C---:B------:R-:W-:Y:S08]  /*bec0*/  HMMA.16816.F32 R60, R208.reuse, R180, R60 ;  /* 0x000000b4d03c723c */ /* 0x040ff0000000183c */
[----:B------:R-:W-:Y:S01]  /*bed0*/  HMMA.16816.F32 R64, R208, R182, R64 ;  /* 0x000000b6d040723c */ /* 0x000fe20000001840 */
[----:B------:R-:W1:Y:S07]  /*bee0*/  LDSM.16.M88.4 R180, [R234] ;  /* 0x00000000eab4783b */ /* 0x000e6e0000000200 */
        /* <DEDUP_REMOVED lines=11> */
[----:B------:R-:W-:Y:S07]  /*bfa0*/  LDSM.16.M88.4 R164, [R247+0xd100] ;  /* 0x00d10000f7a4783b */ /* 0x000fee0000000200 */
[C---:B------:R-:W-:Y:S08]  /*bfb0*/  HMMA.16816.F32 R36, R212.reuse, R172, R36 ;  /* 0x000000acd424723c */ /* 0x040ff00000001824 */
[C---:B------:R-:W-:Y:S01]  /*bfc0*/  HMMA.16816.F32 R40, R212.reuse, R174, R40 ;  /* 0x000000aed428723c */ /* 0x040fe20000001828 */
[----:B------:R-:W-:Y:S07]  /*bfd0*/  LDSM.16.M88.4 R172, [R247+0xd900] ;  /* 0x00d90000f7ac783b */ /* 0x000fee0000000200 */
[C---:B-1----:R-:W-:Y:S08]  /*bfe0*/  HMMA.16816.F32 R44, R212.reuse, R140, R44 ;  /* 0x0000008cd42c723c */ /* 0x042ff0000000182c */
[C---:B------:R-:W-:Y:S01]  /*bff0*/  HMMA.16816.F32 R48, R212.reuse, R142, R48 ;  /* 0x0000008ed430723c */ /* 0x040fe20000001830 */
[----:B------:R-:W1:Y:S07]  /*c000*/  LDSM.16.M88.4 R140, [R230] ;  /* 0x00000000e68c783b */ /* 0x000e6e0000000200 */
[C---:B--2---:R-:W-:Y:S08]  /*c010*/  HMMA.16816.F32 R52, R212.reuse, R144, R52 ;  /* 0x00000090d434723c */ /* 0x044ff00000001834 */
[C---:B------:R-:W-:Y:S01]  /*c020*/  HMMA.16816.F32 R56, R212.reuse, R146, R56 ;  /* 0x00000092d438723c */ /* 0x040fe20000001838 */
[----:B------:R-:W2:Y:S07]  /*c030*/  LDSM.16.M88.4 R144, [R229] ;  /* 0x00000000e590783b */ /* 0x000eae0000000200 */
[C---:B---3--:R-:W-:Y:S08]  /*c040*/  HMMA.16816.F32 R60, R212.reuse, R148, R60 ;  /* 0x00000094d43c723c */ /* 0x048ff0000000183c */
[----:B------:R-:W-:Y:S01]  /*c050*/  HMMA.16816.F32 R64, R212, R150, R64 ;  /* 0x00000096d440723c */ /* 0x000fe20000001840 */
[----:B------:R-:W3:Y:S07]  /*c060*/  LDSM.16.M88.4 R148, [R228] ;  /* 0x00000000e494783b */ /* 0x000eee0000000200 */
        /* <DEDUP_REMOVED lines=8> */
[----:B------:R-:W4:Y:S07]  /*c0f0*/  LDSM.16.M88.4 R152, [R247+0xc100] ;  /* 0x00c10000f798783b */ /* 0x000f2e0000000200 */
[C---:B------:R-:W-:Y:S08]  /*c100*/  HMMA.16816.F32 R28, R216.reuse, R156, R28 ;  /* 0x0000009cd81c723c */ /* 0x040ff0000000181c */
[C---:B------:R-:W-:Y:S01]  /*c110*/  HMMA.16816.F32 R32, R216.reuse, R158, R32 ;  /* 0x0000009ed820723c */ /* 0x040fe20000001820 */
[----:B------:R-:W3:Y:S07]  /*c120*/  LDSM.16.M88.4 R156, [R247+0xc900] ;  /* 0x00c90000f79c783b */ /* 0x000eee0000000200 */
[C---:B------:R-:W-:Y:S08]  /*c130*/  HMMA.16816.F32 R36, R216.reuse, R160, R36 ;  /* 0x000000a0d824723c */ /* 0x040ff00000001824 */
[C---:B------:R-:W-:Y:S01]  /*c140*/  HMMA.16816.F32 R40, R216.reuse, R162, R40 ;  /* 0x000000a2d828723c */ /* 0x040fe20000001828 */
[----:B------:R-:W4:Y:S07]  /*c150*/  LDSM.16.M88.4 R160, [R236+0x4000] ;  /* 0x00400000eca0783b */ /* 0x000f2e0000000200 */
[C---:B-1----:R-:W-:Y:S08]  /*c160*/  HMMA.16816.F32 R44, R216.reuse, R140, R44 ;  /* 0x0000008cd82c723c */ /* 0x042ff0000000182c */
[C---:B------:R-:W-:Y:S01]  /*c170*/  HMMA.16816.F32 R48, R216.reuse, R142, R48 ;  /* 0x0000008ed830723c */ /* 0x040fe20000001830 */
[----:B------:R-:W1:Y:S07]  /*c180*/  LDSM.16.M88.4 R140, [R236+0x4800] ;  /* 0x00480000ec8c783b */ /* 0x000e6e0000000200 */
[C---:B--2---:R-:W-:Y:S08]  /*c190*/  HMMA.16816.F32 R52, R216.reuse, R144, R52 ;  /* 0x00000090d834723c */ /* 0x044ff00000001834 */
[C---:B------:R-:W-:Y:S08]  /*c1a0*/  HMMA.16816.F32 R56, R216.reuse, R146, R56 ;  /* 0x00000092d838723c */ /* 0x040ff00000001838 */
[C---:B---3--:R-:W-:Y:S08]  /*c1b0*/  HMMA.16816.F32 R60, R216.reuse, R148, R60 ;  /* 0x00000094d83c723c */ /* 0x048ff0000000183c */
[----:B------:R-:W-:Y:S08]  /*c1c0*/  HMMA.16816.F32 R64, R216, R150, R64 ;  /* 0x00000096d840723c */ /* 0x000ff00000001840 */
[C---:B----4-:R-:W-:Y:S08]  /*c1d0*/  HMMA.16816.F32 R4, R220.reuse, R152, R4 ;  /* 0x00000098dc04723c */ /* 0x050ff00000001804 */
        /* <DEDUP_REMOVED lines=26> */
[----:B------:R-:W-:Y:S01]  /*c380*/  MUFU.TANH R141, R9 ;  /* 0x00000009008d7308 */ /* 0x000fe20000002400 */
[----:B------:R-:W-:Y:S02]  /*c390*/  FMUL.FTZ R0, R7, c[0x0][0x320] ;  /* 0x0000c80007007a20 */ /* 0x000fe40000410000 */
[----:B------:R-:W2:Y:S01]  /*c3a0*/  LDSM.16.M88.4 R4, [R236+0x5000] ;  /* 0x00500000ec04783b */ /* 0x000ea20000000200 */
[----:B------:R-:W-:Y:S02]  /*c3b0*/  FMUL.FTZ R148, R8, c[0x0][0x320] ;  /* 0x0000c80008947a20 */ /* 0x000fe40000410000 */
[----:B------:R-:W-:Y:S02]  /*c3c0*/  FMUL.FTZ R13, R13, c[0x0][0x320] ;  /* 0x0000c8000d0d7a20 */ /* 0x000fe40000410000 */
[----:B------:R-:W-:Y:S02]  /*c3d0*/  FMUL.FTZ R14, R14, c[0x0][0x320] ;  /* 0x0000c8000e0e7a20 */ /* 0x000fe40000410000 */
[----:B------:R-:W-:Y:S01]  /*c3e0*/  MUFU.TANH R140, R10 ;  /* 0x0000000a008c7308 */ /* 0x000fe20000002400 */
[----:B------:R-:W-:Y:S02]  /*c3f0*/  FMUL.FTZ R152, R16, c[0x0][0x320] ;  /* 0x0000c80010987a20 */ /* 0x000fe40000410000 */
[----:B------:R-:W-:Y:S01]  /*c400*/  FMUL.FTZ R15, R15, c[0x0][0x320] ;  /* 0x0000c8000f0f7a20 */ /* 0x000fe20000410000 */
[----:B-1----:R1:W-:Y:S01]  /*c410*/  STL [R1+0x48], R2 ;  /* 0x0000480201007387 */ /* 0x0023e20000100800 */
[----:B------:R-:W-:Y:S02]  /*c420*/  FMUL.FTZ R17, R17, c[0x0][0x320] ;  /* 0x0000c80011117a20 */ /* 0x000fe40000410000 */
[----:B------:R-:W-:Y:S02]  /*c430*/  FMUL.FTZ R18, R18, c[0x0][0x320] ;  /* 0x0000c80012127a20 */ /* 0x000fe40000410000 */
[----:B------:R-:W-:Y:S01]  /*c440*/  FMUL.FTZ R19, R19, c[0x0][0x320] ;  /* 0x0000c80013137a20 */ /* 0x000fe20000410000 */
[----:B------:R-:W3:Y:S10]  /*c450*/  MUFU.TANH R0, R0 ;  /* 0x0000000000007308 */ /* 0x000ef40000002400 */
[----:B------:R-:W-:Y:S10]  /*c460*/  MUFU.TANH R144, R144 ;  /* 0x0000009000907308 */ /* 0x000ff40000002400 */
[----:B-1----:R1:W4:Y:S01]  /*c470*/  MUFU.TANH R2, R11 ;  /* 0x0000000b00027308 */ /* 0x0023220000002400 */
[C---:B--2---:R-:W-:Y:S01]  /*c480*/  HMMA.16816.F32 R20, R224.reuse, R4, R20 ;  /* 0x00000004e014723c */ /* 0x044fe20000001814 */
[----:B---3--:R2:W-:Y:S08]  /*c490*/  STL [R1+0x44], R0 ;  /* 0x0000440001007387 */ /* 0x0085f00000100800 */
[----:B------:R-:W-:Y:S01]  /*c4a0*/  MUFU.TANH R145, R145 ;  /* 0x0000009100917308 */ /* 0x000fe20000002400 */
[C---:B------:R-:W-:Y:S01]  /*c4b0*/  HMMA.16816.F32 R24, R224.reuse, R6, R24 ;  /* 0x00000006e018723c */ /* 0x040fe20000001818 */
[----:B------:R-:W-:Y:S08]  /*c4c0*/  LDSM.16.M88.4 R4, [R236+0x6000] ;  /* 0x00600000ec04783b */ /* 0x000ff00000000200 */
[----:B------:R-:W-:Y:S01]  /*c4d0*/  MUFU.TANH R148, R148 ;  /* 0x0000009400947308 */ /* 0x000fe20000002400 */
[----:B-1----:R-:W1:Y:S04]  /*c4e0*/  LDSM.16.M88.4 R8, [R236+0x5800] ;  /* 0x00580000ec08783b */ /* 0x002e680000000200 */
[----:B------:R-:W-:Y:S02]  /*c4f0*/  FMUL.FTZ R156, R20, c[0x0][0x320] ;  /* 0x0000c800149c7a20 */ /* 0x000fe40000410000 */
[----:B--2---:R-:W-:Y:S03]  /*c500*/  FMUL.FTZ R0, R12, c[0x0][0x320] ;  /* 0x0000c8000c007a20 */ /* 0x004fe60000410000 */
[----:B------:R-:W-:Y:S01]  /*c510*/  MUFU.TANH R142, R14 ;  /* 0x0000000e008e7308 */ /* 0x000fe20000002400 */
[----:B------:R-:W-:Y:S01]  /*c520*/  FMUL.FTZ R21, R21, c[0x0][0x320] ;  /* 0x0000c80015157a20 */ /* 0x000fe20000410000 */
[----:B----4-:R2:W-:Y:S01]  /*c530*/  STL [R1+0x4c], R2 ;  /* 0x00004c0201007387 */ /* 0x0105e20000100800 */
[----:B------:R-:W-:Y:S02]  /*c540*/  FMUL.FTZ R22, R22, c[0x0][0x320] ;  /* 0x0000c80016167a20 */ /* 0x000fe40000410000 */
[----:B------:R-:W-:Y:S02]  /*c550*/  FMUL.FTZ R187, R24, c[0x0][0x320] ;  /* 0x0000c80018bb7a20 */ /* 0x000fe40000410000 */
[----:B------:R-:W-:Y:S02]  /*c560*/  FMUL.FTZ R23, R23, c[0x0][0x320] ;  /* 0x0000c80017177a20 */ /* 0x000fe40000410000 */
[----:B------:R-:W-:Y:S01]  /*c570*/  FMUL.FTZ R25, R25, c[0x0][0x320] ;  /* 0x0000c80019197a20 */ /* 0x000fe20000410000 */
[----:B------:R-:W-:Y:S01]  /*c580*/  MUFU.TANH R160, R15 ;  /* 0x0000000f00a07308 */ /* 0x000fe20000002400 */
[----:B------:R-:W-:Y:S02]  /*c590*/  FMUL.FTZ R26, R26, c[0x0][0x320] ;  /* 0x0000c8001a1a7a20 */ /* 0x000fe40000410000 */
[----:B------:R-:W-:Y:S07]  /*c5a0*/  FMUL.FTZ R27, R27, c[0x0][0x320] ;  /* 0x0000c8001b1b7a20 */ /* 0x000fee0000410000 */
[----:B------:R-:W-:Y:S10]  /*c5b0*/  MUFU.TANH R152, R152 ;  /* 0x0000009800987308 */ /* 0x000ff40000002400 */
[----:B--2---:R-:W2:Y:S01]  /*c5c0*/  MUFU.TANH R2, R0 ;  /* 0x0000000000027308 */ /* 0x004ea20000002400 */
[C---:B-1----:R-:W-:Y:S09]  /*c5d0*/  HMMA.16816.F32 R28, R224.reuse, R8, R28 ;  /* 0x00000008e01c723c */ /* 0x042ff2000000181c */
[----:B------:R-:W1:Y:S01]  /*c5e0*/  MUFU.TANH R0, R13 ;  /* 0x0000000d00007308 */ /* 0x000e620000002400 */
[C---:B------:R-:W-:Y:S01]  /*c5f0*/  HMMA.16816.F32 R32, R224.reuse, R10, R32 ;  /* 0x0000000ae020723c */ /* 0x040fe20000001820 */
[----:B------:R-:W3:Y:S08]  /*c600*/  LDSM.16.M88.4 R8, [R236+0x6800] ;  /* 0x00680000ec08783b */ /* 0x000ef00000000200 */
[----:B------:R-:W4:Y:S01]  /*c610*/  MUFU.TANH R157, R17 ;  /* 0x00000011009d7308 */ /* 0x000f220000002400 */
[C---:B------:R-:W-:Y:S01]  /*c620*/  HMMA.16816.F32 R36, R224.reuse, R4, R36 ;  /* 0x00000004e024723c */ /* 0x040fe20000001824 */
[----:B--2---:R-:W-:Y:S03]  /*c630*/  STL [R1+0x40], R2 ;  /* 0x0000400201007387 */ /* 0x004fe60000100800 */
[----:B------:R-:W-:Y:S04]  /*c640*/  FMUL.FTZ R164, R28, c[0x0][0x320] ;  /* 0x0000c8001ca47a20 */ /* 0x000fe80000410000 */
[C---:B------:R-:W-:Y:S01]  /*c650*/  HMMA.16816.F32 R40, R224.reuse, R6, R40 ;  /* 0x00000006e028723c */ /* 0x040fe20000001828 */
[----:B------:R-:W2:Y:S01]  /*c660*/  MUFU.TANH R154, R18 ;  /* 0x00000012009a7308 */ /* 0x000ea20000002400 */
[----:B------:R-:W2:Y:S02]  /*c670*/  LDSM.16.M88.4 R4, [R236+0x7000] ;  /* 0x00700000ec04783b */ /* 0x000ea40000000200 */
[----:B------:R-:W-:Y:S02]  /*c680*/  FMUL.FTZ R29, R29, c[0x0][0x320] ;  /* 0x0000c8001d1d7a20 */ /* 0x000fe40000410000 */
[----:B------:R-:W-:Y:S02]  /*c690*/  FMUL.FTZ R30, R30, c[0x0][0x320] ;  /* 0x0000c8001e1e7a20 */ /* 0x000fe40000410000 */
[----:B------:R-:W-:Y:S02]  /*c6a0*/  FMUL.FTZ R172, R32, c[0x0][0x320] ;  /* 0x0000c80020ac7a20 */ /* 0x000fe40000410000 */
[----:B-1----:R1:W-:Y:S01]  /*c6b0*/  STL [R1+0x3c], R0 ;  /* 0x00003c0001007387 */ /* 0x0023e20000100800 */
[----:B------:R-:W1:Y:S01]  /*c6c0*/  MUFU.TANH R167, R19 ;  /* 0x0000001300a77308 */ /* 0x000e620000002400 */
[----:B------:R-:W-:Y:S02]  /*c6d0*/  FMUL.FTZ R31, R31, c[0x0][0x320] ;  /* 0x0000c8001f1f7a20 */ /* 0x000fe40000410000 */
[----:B------:R-:W-:Y:S02]  /*c6e0*/  FMUL.FTZ R33, R33, c[0x0][0x320] ;  /* 0x0000c80021217a20 */ /* 0x000fe40000410000 */
[----:B------:R-:W-:Y:S02]  /*c6f0*/  FMUL.FTZ R34, R34, c[0x0][0x320] ;  /* 0x0000c80022227a20 */ /* 0x000fe40000410000 */
[----:B------:R-:W-:Y:S02]  /*c700*/  FMUL.FTZ R35, R35, c[0x0][0x320] ;  /* 0x0000c80023237a20 */ /* 0x000fe40000410000 */
[----:B------:R-:W-:Y:S01]  /*c710*/  FMUL.FTZ R37, R37, c[0x0][0x320] ;  /* 0x0000c80025257a20 */ /* 0x000fe20000410000 */
[----:B------:R-:W4:Y:S01]  /*c720*/  MUFU.TANH R156, R156 ;  /* 0x0000009c009c7308 */ /* 0x000f220000002400 */
[----:B------:R-:W-:Y:S01]  /*c730*/  FMUL.FTZ R38, R38, c[0x0][0x320] ;  /* 0x0000c80026267a20 */ /* 0x000fe20000410000 */
[C---:B---3--:R-:W-:Y:S03]  /*c740*/  HMMA.16816.F32 R44, R224.reuse, R8, R44 ;  /* 0x00000008e02c723c */ /* 0x048fe6000000182c */
[----:B------:R-:W-:Y:S02]  /*c750*/  FMUL.FTZ R198, R40, c[0x0][0x320] ;  /* 0x0000c80028c67a20 */ /* 0x000fe40000410000 */
[----:B------:R-:W-:Y:S03]  /*c760*/  FMUL.FTZ R39, R39, c[0x0][0x320] ;  /* 0x0000c80027277a20 */ /* 0x000fe60000410000 */
[----:B------:R-:W3:Y:S01]  /*c770*/  MUFU.TANH R183, R21 ;  /* 0x0000001500b77308 */ /* 0x000ee20000002400 */
[C---:B------:R-:W-:Y:S01]  /*c780*/  HMMA.16816.F32 R48, R224.reuse, R10, R48 ;  /* 0x0000000ae030723c */ /* 0x040fe20000001830 */
[----:B------:R-:W3:Y:S01]  /*c790*/  LDSM.16.M88.4 R8, [R236+0x7800] ;  /* 0x00780000ec08783b */ /* 0x000ee20000000200 */
[----:B------:R-:W-:Y:S04]  /*c7a0*/  DEPBAR.LE SB0, 0x0 ;  /* 0x000080000000791a */ /* 0x000fe80000000000 */
[----:B-1----:R-:W-:Y:S02]  /*c7b0*/  FMUL.FTZ R0, R36, c[0x0][0x320] ;  /* 0x0000c80024007a20 */ /* 0x002fe40000410000 */
[----:B------:R-:W-:Y:S01]  /*c7c0*/  FMUL.FTZ R41, R41, c[0x0][0x320] ;  /* 0x0000c80029297a20 */ /* 0x000fe20000410000 */
[----:B------:R-:W1:Y:S01]  /*c7d0*/  MUFU.TANH R158, R22 ;  /* 0x00000016009e7308 */ /* 0x000e620000002400 */
[----:B------:R-:W-:Y:S01]  /*c7e0*/  BAR.SYNC.DEFER_BLOCKING 0x0 ;  /* 0x0000000000007b1d */ /* 0x000fe20000010000 */
[C---:B--2---:R-:W-:Y:S05]  /*c7f0*/  HMMA.16816.F32 R52, R224.reuse, R4, R52 ;  /* 0x00000004e034723c */ /* 0x044fea0000001834 */
[----:B------:R-:W-:Y:S02]  /*c800*/  FMUL.FTZ R188, R44, c[0x0][0x320] ;  /* 0x0000c8002cbc7a20 */ /* 0x000fe40000410000 */
[----:B------:R-:W-:Y:S01]  /*c810*/  FMUL.FTZ R42, R42, c[0x0][0x320] ;  /* 0x0000c8002a2a7a20 */ /* 0x000fe20000410000 */
[----:B-----5:R2:W1:Y:S01]  /*c820*/  MUFU.TANH R132, R0 ;  /* 0x0000000000847308 */ /* 0x0204620000002400 */
        /* <DEDUP_REMOVED lines=10> */
[----:B------:R-:W-:Y:S01]  /*c8d0*/  FMUL.FTZ R50, R50, c[0x0][0x320] ;  /* 0x0000c80032327a20 */ /* 0x000fe20000410000 */
[C---:B---3--:R-:W-:Y:S03]  /*c8e0*/  HMMA.16816.F32 R60, R224.reuse, R8, R60 ;  /* 0x00000008e03c723c */ /* 0x048fe6000000183c */
        /* <DEDUP_REMOVED lines=20> */
[----:B--2---:R-:W-:Y:S09]  /*ca30*/  FMUL.FTZ R0, R67, c[0x0][0x320] ;  /* 0x0000c80043007a20 */ /* 0x004ff20000410000 */
[----:B------:R3:W2:Y:S10]  /*ca40*/  MUFU.TANH R201, R29 ;  /* 0x0000001d00c97308 */ /* 0x0006b40000002400 */
[----:B------:R3:W1:Y:S10]  /*ca50*/  MUFU.TANH R166, R30 ;  /* 0x0000001e00a67308 */ /* 0x0006740000002400 */
[----:B------:R3:W1:Y:S10]  /*ca60*/  MUFU.TANH R203, R31 ;  /* 0x0000001f00cb7308 */ /* 0x0006740000002400 */
[----:B------:R-:W1:Y:S10]  /*ca70*/  MUFU.TANH R172, R172 ;  /* 0x000000ac00ac7308 */ /* 0x000e740000002400 */
[----:B------:R3:W1:Y:S10]  /*ca80*/  MUFU.TANH R176, R33 ;  /* 0x0000002100b07308 */ /* 0x0006740000002400 */
[----:B------:R3:W1:Y:S10]  /*ca90*/  MUFU.TANH R182, R34 ;  /* 0x0000002200b67308 */ /* 0x0006740000002400 */
[----:B------:R3:W1:Y:S10]  /*caa0*/  MUFU.TANH R186, R35 ;  /* 0x0000002300ba7308 */ /* 0x0006740000002400 */
        /* <DEDUP_REMOVED lines=30> */
[----:B------:R3:W1:Y:S02]  /*cc90*/  MUFU.TANH R133, R0 ;  /* 0x0000000000857308 */ /* 0x0006640000002400 */
[----:B-1234-:R-:W-:-:S05]  /*cca0*/  @P0 BRA `(.L_x_564) ;  /* 0xffffe42000000947 */ /* 0x01efca000383ffff */
.L_x_563:
[----:B--2---:R-:W2:Y:S01]  /*ccb0*/  LDL.LU R13, [R1+0x48] ;  /* 0x00004800010d7983 */ /* 0x004ea20000300800 */
[----:B------:R-:W-:Y:S02]  /*ccc0*/  FMNMX.FTZ R0, R144, R3, !PT ;  /* 0x0000000390007209 */ /* 0x000fe40007810000 */
[----:B------:R-:W-:Y:S01]  /*ccd0*/  MOV R48, R142 ;  /* 0x0000008e00307202 */ /* 0x000fe20000000f00 */
[----:B------:R-:W3:Y:S01]  /*cce0*/  LDL.LU R12, [R1+0x44] ;  /* 0x00004400010c7983 */ /* 0x000ee20000300800 */
[----:B------:R-:W-:Y:S02]  /*ccf0*/  FMNMX.FTZ R5, R145, R0, !PT ;  /* 0x0000000091057209 */ /* 0x000fe40007810000 */
[----:B------:R-:W-:Y:S01]  /*cd00*/  MOV R40, R143 ;  /* 0x0000008f00287202 */ /* 0x000fe20000000f00 */
[----:B------:R-:W4:Y:S01]  /*cd10*/  LDL.LU R10, [R1+0x4c] ;  /* 0x00004c00010a7983 */ /* 0x000f220000300800 */
[----:B------:R-:W-:Y:S02]  /*cd20*/  FMNMX.FTZ R0, R148, R5, !PT ;  /* 0x0000000594007209 */ /* 0x000fe40007810000 */
[----:B------:R-:W-:Y:S01]  /*cd30*/  MOV R43, R132 ;  /* 0x00000084002b7202 */ /* 0x000fe20000000f00 */
[----:B------:R-:W5:Y:S01]  /*cd40*/  LDL.LU R32, [R1+0x40] ;  /* 0x0000400001207983 */ /* 0x000f620000300800 */
[----:B------:R-:W-:Y:S02]  /*cd50*/  FMNMX.FTZ R5, R141, R0, !PT ;  /* 0x000000008d057209 */ /* 0x000fe40007810000 */
[----:B------:R-:W-:Y:S01]  /*cd60*/  MOV R41, R150 ;  /* 0x0000009600297202 */ /* 0x000fe20000000f00 */
[----:B------:R-:W4:Y:S01]  /*cd70*/  LDL.LU R49, [R1+0x3c] ;  /* 0x00003c0001317983 */ /* 0x000f220000300800 */
        /* <DEDUP_REMOVED lines=11> */
[----:B---3--:R-:W-:Y:S04]  /*ce30*/  FMNMX.FTZ R7, R12, R7, !PT ;  /* 0x000000070c077209 */ /* 0x008fe80007810000 */
[----:B------:R-:W-:Y:S02]  /*ce40*/  FMNMX.FTZ R7, R140, R7, !PT ;  /* 0x000000078c077209 */ /* 0x000fe40007810000 */
[----:B-----5:R-:W-:Y:S02]  /*ce50*/  FMNMX.FTZ R5, R32, R5, !PT ;  /* 0x0000000520057209 */ /* 0x020fe40007810000 */
[----:B----4-:R-:W-:Y:S02]  /*ce60*/  FMNMX.FTZ R7, R10, R7, !PT ;  /* 0x000000070a077209 */ /* 0x010fe40007810000 */
        /* <DEDUP_REMOVED lines=67> */
[----:B------:R-:W-:Y:S02]  /*d2a0*/  FMUL.FTZ R148, R132, c[0x0][0x2d0] ;  /* 0x0000b40084947a20 */ /* 0x000fe40000410000 */
[----:B------:R-:W-:Y:S01]  /*d2b0*/  FFMA.FTZ R143, R141, c[0x0][0x2d0], -R150 ;  /* 0x0000b4008d8f7a23 */ /* 0x000fe20000010896 */
[----:B------:R-:W-:Y:S01]  /*d2c0*/  MUFU.EX2 R146, R146 ;  /* 0x0000009200927308 */ /* 0x000fe20000000800 */
[--C-:B------:R-:W-:Y:S02]  /*d2d0*/  FFMA.FTZ R142, R13, c[0x0][0x2d0], -R148.reuse ;  /* 0x0000b4000d8e7a23 */ /* 0x100fe40000010894 */
[--C-:B------:R-:W-:Y:S02]  /*d2e0*/  FFMA.FTZ R141, R12, c[0x0][0x2d0], -R148.reuse ;  /* 0x0000b4000c8d7a23 */ /* 0x100fe40000010894 */
[----:B------:R-:W1:Y:S01]  /*d2f0*/  LDSM.16.MT88.4 R12, [R248+0x100] ;  /* 0x00010000f80c783b */ /* 0x000e620000004200 */
[----:B------:R-:W-:Y:S02]  /*d300*/  FMUL.FTZ R3, R2, c[0x0][0x2d0] ;  /* 0x0000b40002037a20 */ /* 0x000fe40000410000 */
[----:B------:R-:W-:Y:S02]  /*d310*/  FADD.FTZ R2, -R132, R135 ;  /* 0x0000008784027221 */ /* 0x000fe40000010100 */
[----:B------:R-:W-:Y:S01]  /*d320*/  FFMA.FTZ R135, R10, c[0x0][0x2d0], -R148 ;  /* 0x0000b4000a877a23 */ /* 0x000fe20000010894 */
[----:B------:R-:W-:Y:S01]  /*d330*/  MUFU.EX2 R144, R144 ;  /* 0x0000009000907308 */ /* 0x000fe20000000800 */
[----:B------:R-:W-:Y:S02]  /*d340*/  FFMA.FTZ R145, R145, c[0x0][0x2d0], -R150 ;  /* 0x0000b40091917a23 */ /* 0x000fe40000010896 */
[----:B------:R-:W-:Y:S02]  /*d350*/  FFMA.FTZ R140, R140, c[0x0][0x2d0], -R148 ;  /* 0x0000b4008c8c7a23 */ /* 0x000fe40000010894 */
[----:B------:R-:W-:Y:S02]  /*d360*/  FMUL.FTZ R6, R2, c[0x0][0x2d0] ;  /* 0x0000b40002067a20 */ /* 0x000fe40000410000 */
[--C-:B------:R-:W-:Y:S02]  /*d370*/  FFMA.FTZ R152, R152, c[0x0][0x2d0], -R150.reuse ;  /* 0x0000b40098987a23 */ /* 0x100fe40000010896 */
[----:B------:R-:W-:Y:S01]  /*d380*/  FFMA.FTZ R157, R157, c[0x0][0x2d0], -R150 ;  /* 0x0000b4009d9d7a23 */ /* 0x000fe20000010896 */
[----:B------:R-:W2:Y:S01]  /*d390*/  MUFU.EX2 R3, R3 ;  /* 0x0000000300037308 */ /* 0x000ea20000000800 */
[--C-:B------:R-:W-:Y:S02]  /*d3a0*/  FFMA.FTZ R154, R154, c[0x0][0x2d0], -R148.reuse ;  /* 0x0000b4009a9a7a23 */ /* 0x100fe40000010894 */
[----:B------:R-:W-:Y:S02]  /*d3b0*/  FFMA.FTZ R167, R167, c[0x0][0x2d0], -R148 ;  /* 0x0000b400a7a77a23 */ /* 0x000fe40000010894 */
[--C-:B------:R-:W-:Y:S02]  /*d3c0*/  FFMA.FTZ R156, R156, c[0x0][0x2d0], -R150.reuse ;  /* 0x0000b4009c9c7a23 */ /* 0x100fe40000010896 */
[----:B------:R-:W-:Y:S02]  /*d3d0*/  FFMA.FTZ R183, R183, c[0x0][0x2d0], -R150 ;  /* 0x0000b400b7b77a23 */ /* 0x000fe40000010896 */
[--C-:B------:R-:W-:Y:S01]  /*d3e0*/  FFMA.FTZ R158, R158, c[0x0][0x2d0], -R148.reuse ;  /* 0x0000b4009e9e7a23 */ /* 0x100fe20000010894 */
[----:B------:R-:W3:Y:S01]  /*d3f0*/  MUFU.EX2 R2, R6 ;  /* 0x0000000600027308 */ /* 0x000ee20000000800 */
[--C-:B------:R-:W-:Y:S02]  /*d400*/  FFMA.FTZ R185, R185, c[0x0][0x2d0], -R148.reuse ;  /* 0x0000b400b9b97a23 */ /* 0x100fe40000010894 */
[--C-:B------:R-:W-:Y:S02]  /*d410*/  FFMA.FTZ R162, R162, c[0x0][0x2d0], -R148.reuse ;  /* 0x0000b400a2a27a23 */ /* 0x100fe40000010894 */
[----:B------:R-:W-:Y:S02]  /*d420*/  FFMA.FTZ R191, R191, c[0x0][0x2d0], -R148 ;  /* 0x0000b400bfbf7a23 */ /* 0x000fe40000010894 */
[--C-:B------:R-:W-:Y:S02]  /*d430*/  FFMA.FTZ R164, R164, c[0x0][0x2d0], -R150.reuse ;  /* 0x0000b400a4a47a23 */ /* 0x100fe40000010896 */
[----:B------:R-:W-:Y:S01]  /*d440*/  FFMA.FTZ R201, R201, c[0x0][0x2d0], -R150 ;  /* 0x0000b400c9c97a23 */ /* 0x000fe20000010896 */
[----:B------:R-:W4:Y:S01]  /*d450*/  MUFU.EX2 R145, R145 ;  /* 0x0000009100917308 */ /* 0x000f220000000800 */
[--C-:B------:R-:W-:Y:S02]  /*d460*/  FFMA.FTZ R166, R166, c[0x0][0x2d0], -R148.reuse ;  /* 0x0000b400a6a67a23 */ /* 0x100fe40000010894 */
[----:B------:R-:W-:Y:S02]  /*d470*/  FFMA.FTZ R203, R203, c[0x0][0x2d0], -R148 ;  /* 0x0000b400cbcb7a23 */ /* 0x000fe40000010894 */
[C---:B--2---:R-:W-:Y:S02]  /*d480*/  FMUL.FTZ R4, R3.reuse, R128 ;  /* 0x0000008003047220 */ /* 0x044fe40000410000 */
[C---:B------:R-:W-:Y:S02]  /*d490*/  FMUL.FTZ R5, R3.reuse, R129 ;  /* 0x0000008103057220 */ /* 0x040fe40000410000 */
[C---:B------:R-:W-:Y:S01]  /*d4a0*/  FMUL.FTZ R8, R3.reuse, R124 ;  /* 0x0000007c03087220 */ /* 0x040fe20000410000 */
[----:B------:R-:W2:Y:S01]  /*d4b0*/  MUFU.EX2 R143, R143 ;  /* 0x0000008f008f7308 */ /* 0x000ea20000000800 */
[C---:B------:R-:W-:Y:S01]  /*d4c0*/  FMUL.FTZ R9, R3.reuse, R125 ;  /* 0x0000007d03097220 */ /* 0x040fe20000410000 */
[----:B------:R-:W-:Y:S01]  /*d4d0*/  MOV R125, R42 ;  /* 0x0000002a007d7202 */ /* 0x000fe20000000f00 */
[C---:B------:R-:W-:Y:S01]  /*d4e0*/  FMUL.FTZ R16, R3.reuse, R116 ;  /* 0x0000007403107220 */ /* 0x040fe20000410000 */
[----:B------:R-:W-:Y:S01]  /*d4f0*/  MOV R124, R41 ;  /* 0x00000029007c7202 */ /* 0x000fe20000000f00 */
[C---:B---3--:R-:W-:Y:S02]  /*d500*/  FMUL.FTZ R6, R2.reuse, R130 ;  /* 0x0000008202067220 */ /* 0x048fe40000410000 */
[C---:B------:R-:W-:Y:S02]  /*d510*/  FMUL.FTZ R7, R2.reuse, R131 ;  /* 0x0000008302077220 */ /* 0x040fe40000410000 */
[C---:B------:R-:W-:Y:S01]  /*d520*/  FMUL.FTZ R10, R2.reuse, R126 ;  /* 0x0000007e020a7220 */ /* 0x040fe20000410000 */
[----:B------:R-:W-:Y:S01]  /*d530*/  MUFU.EX2 R142, R142 ;  /* 0x0000008e008e7308 */ /* 0x000fe20000000800 */
[C---:B------:R-:W-:Y:S01]  /*d540*/  FMUL.FTZ R11, R2.reuse, R127 ;  /* 0x0000007f020b7220 */ /* 0x040fe20000410000 */
[----:B------:R-:W-:Y:S01]  /*d550*/  MOV R126, R43 ;  /* 0x0000002b007e7202 */ /* 0x000fe20000000f00 */
[----:B------:R-:W-:Y:S01]  /*d560*/  FMUL.FTZ R17, R3, R117 ;  /* 0x0000007503117220 */ /* 0x000fe20000410000 */
[----:B----4-:R-:W-:Y:S01]  /*d570*/  F2FP.PACK_AB R128, R145, R146 ;  /* 0x000000929180723e */ /* 0x010fe200000000ff */
[C---:B------:R-:W-:Y:S01]  /*d580*/  FMUL.FTZ R18, R2.reuse, R118 ;  /* 0x0000007602127220 */ /* 0x040fe20000410000 */
[----:B------:R-:W-:Y:S01]  /*d590*/  MOV R127, R40 ;  /* 0x00000028007f7202 */ /* 0x000fe20000000f00 */
[C---:B------:R-:W-:Y:S02]  /*d5a0*/  FMUL.FTZ R19, R2.reuse, R119 ;  /* 0x0000007702137220 */ /* 0x040fe40000410000 */
[C---:B------:R-:W-:Y:S01]  /*d5b0*/  FMUL.FTZ R24, R3.reuse, R108 ;  /* 0x0000006c03187220 */ /* 0x040fe20000410000 */
[----:B------:R-:W3:Y:S01]  /*d5c0*/  MUFU.EX2 R141, R141 ;  /* 0x0000008d008d7308 */ /* 0x000ee20000000800 */
[----:B------:R-:W-:Y:S01]  /*d5d0*/  FMUL.FTZ R25, R3, R109 ;  /* 0x0000006d03197220 */ /* 0x000fe20000410000 */
[----:B------:R-:W-:Y:S01]  /*d5e0*/  LDSM.16.MT88.4 R116, [R246+0x3900] ;  /* 0x00390000f674783b */ /* 0x000fe20000004200 */
[C---:B------:R-:W-:Y:S01]  /*d5f0*/  FMUL.FTZ R26, R2.reuse, R110 ;  /* 0x0000006e021a7220 */ /* 0x040fe20000410000 */
[----:B--2---:R-:W-:Y:S01]  /*d600*/  F2FP.PACK_AB R130, R143, R144 ;  /* 0x000000908f82723e */ /* 0x004fe200000000ff */
[C---:B------:R-:W-:Y:S02]  /*d610*/  FMUL.FTZ R27, R2.reuse, R111 ;  /* 0x0000006f021b7220 */ /* 0x040fe40000410000 */
[C---:B------:R-:W-:Y:S02]  /*d620*/  FMUL.FTZ R33, R3.reuse, R101 ;  /* 0x0000006503217220 */ /* 0x040fe40000410000 */
[C---:B------:R-:W-:Y:S01]  /*d630*/  FMUL.FTZ R34, R2.reuse, R102 ;  /* 0x0000006602227220 */ /* 0x040fe20000410000 */
[----:B------:R-:W-:Y:S01]  /*d640*/  MUFU.EX2 R140, R140 ;  /* 0x0000008c008c7308 */ /* 0x000fe20000000800 */
[C---:B------:R-:W-:Y:S01]  /*d650*/  FMUL.FTZ R35, R2.reuse, R103 ;  /* 0x0000006702237220 */ /* 0x040fe20000410000 */
[----:B------:R-:W-:Y:S01]  /*d660*/  LDSM.16.MT88.4 R108, [R245+0x3900] ;  /* 0x00390000f56c783b */ /* 0x000fe20000004200 */
[C---:B------:R-:W-:Y:S02]  /*d670*/  FMUL.FTZ R40, R3.reuse, R92 ;  /* 0x0000005c03287220 */ /* 0x040fe40000410000 */
[----:B------:R-:W-:Y:S02]  /*d680*/  FMUL.FTZ R41, R3, R93 ;  /* 0x0000005d03297220 */ /* 0x000fe40000410000 */
[C---:B------:R-:W-:Y:S02]  /*d690*/  FMUL.FTZ R42, R2.reuse, R94 ;  /* 0x0000005e022a7220 */ /* 0x040fe40000410000 */
[C---:B------:R-:W-:Y:S01]  /*d6a0*/  FMUL.FTZ R43, R2.reuse, R95 ;  /* 0x0000005f022b7220 */ /* 0x040fe20000410000 */
[----:B------:R-:W2:Y:S01]  /*d6b0*/  MUFU.EX2 R135, R135 ;  /* 0x0000008700877308 */ /* 0x000ea20000000800 */
[C---:B------:R-:W-:Y:S01]  /*d6c0*/  FMUL.FTZ R50, R2.reuse, R86 ;  /* 0x0000005602327220 */ /* 0x040fe20000410000 */
[----:B------:R-:W-:Y:S01]  /*d6d0*/  LDSM.16.MT88.4 R92, [R245+0x5100] ;  /* 0x00510000f55c783b */ /* 0x000fe20000004200 */
[C---:B------:R-:W-:Y:S01]  /*d6e0*/  FMUL.FTZ R51, R2.reuse, R87 ;  /* 0x0000005702337220 */ /* 0x040fe20000410000 */
[----:B---3--:R-:W-:Y:S01]  /*d6f0*/  F2FP.PACK_AB R129, R141, R142 ;  /* 0x0000008e8d81723e */ /* 0x008fe200000000ff */
[C---:B------:R-:W-:Y:S02]  /*d700*/  FMUL.FTZ R56, R3.reuse, R76 ;  /* 0x0000004c03387220 */ /* 0x040fe40000410000 */
[C---:B------:R-:W-:Y:S02]  /*d710*/  FMUL.FTZ R57, R3.reuse, R77 ;  /* 0x0000004d03397220 */ /* 0x040fe40000410000 */
[C---:B------:R-:W-:Y:S01]  /*d720*/  FMUL.FTZ R58, R2.reuse, R78 ;  /* 0x0000004e023a7220 */ /* 0x040fe20000410000 */
[----:B------:R-:W-:Y:S01]  /*d730*/  MUFU.EX2 R152, R152 ;  /* 0x0000009800987308 */ /* 0x000fe20000000800 */
[C---:B------:R-:W-:Y:S02]  /*d740*/  FMUL.FTZ R59, R2.reuse, R79 ;  /* 0x0000004f023b7220 */ /* 0x040fe40000410000 */
[----:B------:R-:W-:Y:S01]  /*d750*/  LDSM.16.MT88.4 R76, [R248+0x900] ;  /* 0x00090000f84c783b */ /* 0x000fe20000004200 */
[C---:B------:R-:W-:Y:S02]  /*d760*/  FMUL.FTZ R64, R3.reuse, R68 ;  /* 0x0000004403407220 */ /* 0x040fe40000410000 */
[----:B------:R-:W-:Y:S02]  /*d770*/  FMUL.FTZ R65, R3, R69 ;  /* 0x0000004503417220 */ /* 0x000fe40000410000 */
[C---:B------:R-:W-:Y:S02]  /*d780*/  FMUL.FTZ R66, R2.reuse, R70 ;  /* 0x0000004602427220 */ /* 0x040fe40000410000 */
[----:B------:R-:W-:Y:S01]  /*d790*/  FMUL.FTZ R67, R2, R71 ;  /* 0x0000004702437220 */ /* 0x000fe20000410000 */
[----:B------:R-:W3:Y:S01]  /*d7a0*/  MUFU.EX2 R157, R157 ;  /* 0x0000009d009d7308 */ /* 0x000ee20000000800 */
[--C-:B------:R-:W-:Y:S01]  /*d7b0*/  FFMA.FTZ R172, R172, c[0x0][0x2d0], -R150.reuse ;  /* 0x0000b400acac7a23 */ /* 0x100fe20000010896 */
[----:B--2---:R-:W-:Y:S01]  /*d7c0*/  F2FP.PACK_AB R131, R135, R140 ;  /* 0x0000008c8783723e */ /* 0x004fe200000000ff */
[----:B------:R-:W-:Y:S02]  /*d7d0*/  FFMA.FTZ R176, R176, c[0x0][0x2d0], -R150 ;  /* 0x0000b400b0b07a23 */ /* 0x000fe40000010896 */
[--C-:B------:R-:W-:Y:S02]  /*d7e0*/  FFMA.FTZ R182, R182, c[0x0][0x2d0], -R148.reuse ;  /* 0x0000b400b6b67a23 */ /* 0x100fe40000010894 */
[--C-:B------:R-:W-:Y:S02]  /*d7f0*/  FFMA.FTZ R186, R186, c[0x0][0x2d0], -R148.reuse ;  /* 0x0000b400baba7a23 */ /* 0x100fe40000010894 */
[C---:B-1----:R-:W-:Y:S01]  /*d800*/  HMMA.16816.F32 R4, R128.reuse, R12, R4 ;  /* 0x0000000c8004723c */ /* 0x042fe20000001804 */
[----:B------:R-:W-:Y:S04]  /*d810*/  MUFU.EX2 R154, R154 ;  /* 0x0000009a009a7308 */ /* 0x000fe80000000800 */
[----:B------:R-:W-:Y:S02]  /*d820*/  FFMA.FTZ R202, R202, c[0x0][0x2d0], -R148 ;  /* 0x0000b400caca7a23 */ /* 0x000fe40000010894 */
[C---:B------:R-:W-:Y:S01]  /*d830*/  FMUL.FTZ R12, R3.reuse, R120 ;  /* 0x00000078030c7220 */ /* 0x040fe20000410000 */
[C---:B------:R-:W-:Y:S01]  /*d840*/  HMMA.16816.F32 R8, R128.reuse, R14, R8 ;  /* 0x0000000e8008723c */ /* 0x040fe20000001808 */
[----:B------:R-:W2:Y:S02]  /*d850*/  LDL.LU R120, [R1+0x20] ;  /* 0x0000200001787983 */ /* 0x000ea40000300800 */
[----:B------:R-:W1:Y:S01]  /*d860*/  MUFU.EX2 R167, R167 ;  /* 0x000000a700a77308 */ /* 0x000e620000000800 */
[----:B------:R-:W-:Y:S01]  /*d870*/  FMUL.FTZ R13, R3, R121 ;  /* 0x00000079030d7220 */ /* 0x000fe20000410000 */
[----:B---3--:R-:W-:Y:S02]  /*d880*/  F2FP.PACK_AB R70, R157, R152 ;  /* 0x000000989d46723e */ /* 0x008fe400000000ff */
[C---:B------:R-:W-:Y:S02]  /*d890*/  FMUL.FTZ R14, R2.reuse, R122 ;  /* 0x0000007a020e7220 */ /* 0x040fe40000410000 */
[----:B------:R-:W-:Y:S03]  /*d8a0*/  FMUL.FTZ R15, R2, R123 ;  /* 0x0000007b020f7220 */ /* 0x000fe60000410000 */
[--C-:B------:R-:W-:Y:S01]  /*d8b0*/  FFMA.FTZ R198, R198, c[0x0][0x2d0], -R150.reuse ;  /* 0x0000b400c6c67a23 */ /* 0x100fe20000010896 */
[----:B------:R-:W-:Y:S01]  /*d8c0*/  MUFU.EX2 R156, R156 ;  /* 0x0000009c009c7308 */ /* 0x000fe20000000800 */
[----:B------:R-:W-:Y:S02]  /*d8d0*/  FFMA.FTZ R200, R200, c[0x0][0x2d0], -R150 ;  /* 0x0000b400c8c87a23 */ /* 0x000fe40000010896 */
[C---:B------:R-:W-:Y:S03]  /*d8e0*/  HMMA.16816.F32 R12, R128.reuse, R20, R12 ;  /* 0x00000014800c723c */ /* 0x040fe6000000180c */
[--C-:B------:R-:W-:Y:S02]  /*d8f0*/  FFMA.FTZ R196, R196, c[0x0][0x2d0], -R148.reuse ;  /* 0x0000b400c4c47a23 */ /* 0x100fe40000010894 */
[----:B------:R-:W-:Y:S02]  /*d900*/  FFMA.FTZ R190, R190, c[0x0][0x2d0], -R148 ;  /* 0x0000b400bebe7a23 */ /* 0x000fe40000010894 */
[C---:B------:R-:W-:Y:S01]  /*d910*/  FMUL.FTZ R20, R3.reuse, R112 ;  /* 0x0000007003147220 */ /* 0x040fe20000410000 */
[C---:B------:R-:W-:Y:S01]  /*d920*/  HMMA.16816.F32 R16, R128.reuse, R22, R16 ;  /* 0x000000168010723c */ /* 0x040fe20000001810 */
[----:B------:R-:W-:Y:S03]  /*d930*/  MUFU.EX2 R183, R183 ;  /* 0x000000b700b77308 */ /* 0x000fe60000000800 */
[----:B------:R-:W-:Y:S01]  /*d940*/  FMUL.FTZ R21, R3, R113 ;  /* 0x0000007103157220 */ /* 0x000fe20000410000 */
[----:B-1----:R-:W-:Y:S01]  /*d950*/  F2FP.PACK_AB R71, R167, R154 ;  /* 0x0000009aa747723e */ /* 0x002fe200000000ff */
[--C-:B------:R-:W-:Y:S02]  /*d960*/  FFMA.FTZ R188, R188, c[0x0][0x2d0], -R150.reuse ;  /* 0x0000b400bcbc7a23 */ /* 0x100fe40000010896 */
[C---:B------:R-:W-:Y:S02]  /*d970*/  FMUL.FTZ R23, R2.reuse, R115 ;  /* 0x0000007302177220 */ /* 0x040fe40000410000 */
[----:B------:R-:W3:Y:S01]  /*d980*/  LDL.LU R115, [R1+0x24] ;  /* 0x0000240001737983 */ /* 0x000ee20000300800 */
[----:B------:R-:W-:Y:S01]  /*d990*/  MUFU.EX2 R158, R158 ;  /* 0x0000009e009e7308 */ /* 0x000fe20000000800 */
[----:B------:R-:W-:Y:S02]  /*d9a0*/  FMUL.FTZ R22, R2, R114 ;  /* 0x0000007202167220 */ /* 0x000fe40000410000 */
[----:B------:R-:W-:Y:S02]  /*d9b0*/  FFMA.FTZ R184, R184, c[0x0][0x2d0], -R150 ;  /* 0x0000b400b8b87a23 */ /* 0x000fe40000010896 */
[--C-:B------:R-:W-:Y:S02]  /*d9c0*/  FFMA.FTZ R180, R180, c[0x0][0x2d0], -R148.reuse ;  /* 0x0000b400b4b47a23 */ /* 0x100fe40000010894 */
[----:B------:R-:W-:Y:S01]  /*d9d0*/  FFMA.FTZ R178, R178, c[0x0][0x2d0], -R148 ;  /* 0x0000b400b2b27a23 */ /* 0x000fe20000010894 */
[C---:B------:R-:W-:Y:S02]  /*d9e0*/  HMMA.16816.F32 R20, R128.reuse, R28, R20 ;  /* 0x0000001c8014723c */ /* 0x040fe40000001814 */
[----:B------:R-:W-:Y:S01]  /*d9f0*/  MUFU.EX2 R185, R185 ;  /* 0x000000b900b97308 */ /* 0x000fe20000000800 */
[--C-:B------:R-:W-:Y:S02]  /*da00*/  FFMA.FTZ R174, R174, c[0x0][0x2d0], -R150.reuse ;  /* 0x0000b400aeae7a23 */ /* 0x100fe40000010896 */
[--C-:B------:R-:W-:Y:S02]  /*da10*/  FFMA.FTZ R199, R199, c[0x0][0x2d0], -R150.reuse ;  /* 0x0000b400c7c77a23 */ /* 0x100fe40000010896 */
[C---:B------:R-:W-:Y:S01]  /*da20*/  FMUL.FTZ R28, R3.reuse, R104 ;  /* 0x00000068031c7220 */ /* 0x040fe20000410000 */
[C---:B------:R-:W-:Y:S04]  /*da30*/  HMMA.16816.F32 R24, R128.reuse, R30, R24 ;  /* 0x0000001e8018723c */ /* 0x040fe80000001818 */
[C---:B------:R-:W-:Y:S01]  /*da40*/  FMUL.FTZ R29, R3.reuse, R105 ;  /* 0x00000069031d7220 */ /* 0x040fe20000410000 */
[----:B------:R-:W-:Y:S01]  /*da50*/  MUFU.EX2 R162, R162 ;  /* 0x000000a200a27308 */ /* 0x000fe20000000800 */
[--C-:B------:R-:W-:Y:S02]  /*da60*/  FFMA.FTZ R104, R32, c[0x0][0x2d0], -R150.reuse ;  /* 0x0000b40020687a23 */ /* 0x100fe40000010896 */
[C---:B------:R-:W-:Y:S04]  /*da70*/  FMUL.FTZ R30, R2.reuse, R106 ;  /* 0x0000006a021e7220 */ /* 0x040fe80000410000 */
[----:B------:R-:W-:Y:S02]  /*da80*/  FMUL.FTZ R31, R2, R107 ;  /* 0x0000006b021f7220 */ /* 0x000fe40000410000 */
[----:B------:R-:W-:Y:S01]  /*da90*/  FMUL.FTZ R32, R3, R100 ;  /* 0x0000006403207220 */ /* 0x000fe20000410000 */
[----:B------:R-:W-:Y:S01]  /*daa0*/  MUFU.EX2 R104, R104 ;  /* 0x0000006800687308 */ /* 0x000fe20000000800 */
[----:B------:R-:W-:Y:S01]  /*dab0*/  LDSM.16.MT88.4 R100, [R246+0x1900] ;  /* 0x00190000f664783b */ /* 0x000fe20000004200 */
[----:B------:R-:W-:Y:S02]  /*dac0*/  FFMA.FTZ R105, R49, c[0x0][0x2d0], -R150 ;  /* 0x0000b40031697a23 */ /* 0x000fe40000010896 */
[C---:B------:R-:W-:Y:S03]  /*dad0*/  HMMA.16816.F32 R28, R128.reuse, R36, R28 ;  /* 0x00000024801c723c */ /* 0x040fe6000000181c */
[C---:B------:R-:W-:Y:S02]  /*dae0*/  FMUL.FTZ R49, R3.reuse, R85 ;  /* 0x0000005503317220 */ /* 0x040fe40000410000 */
[--C-:B------:R-:W-:Y:S01]  /*daf0*/  FFMA.FTZ R106, R48, c[0x0][0x2d0], -R148.reuse ;  /* 0x0000b400306a7a23 */ /* 0x100fe20000010894 */
[----:B------:R-:W1:Y:S01]  /*db00*/  MUFU.EX2 R105, R105 ;  /* 0x0000006900697308 */ /* 0x000e620000000800 */
[C---:B------:R-:W-:Y:S01]  /*db10*/  FMUL.FTZ R36, R3.reuse, R96 ;  /* 0x0000006003247220 */ /* 0x040fe20000410000 */
[C---:B------:R-:W-:Y:S04]  /*db20*/  HMMA.16816.F32 R32, R128.reuse, R38, R32 ;  /* 0x000000268020723c */ /* 0x040fe80000001820 */
[C---:B------:R-:W-:Y:S02]  /*db30*/  FMUL.FTZ R37, R3.reuse, R97 ;  /* 0x0000006103257220 */ /* 0x040fe40000410000 */
[----:B------:R-:W-:Y:S02]  /*db40*/  FMUL.FTZ R48, R3, R84 ;  /* 0x0000005403307220 */ /* 0x000fe40000410000 */
[C---:B------:R-:W-:Y:S01]  /*db50*/  FMUL.FTZ R38, R2.reuse, R98 ;  /* 0x0000006202267220 */ /* 0x040fe20000410000 */
[----:B------:R-:W4:Y:S01]  /*db60*/  LDSM.16.MT88.4 R84, [R244+0x4100] ;  /* 0x00410000f454783b */ /* 0x000f220000004200 */
[----:B------:R-:W-:Y:S02]  /*db70*/  MUFU.EX2 R106, R106 ;  /* 0x0000006a006a7308 */ /* 0x000fe40000000800 */
[----:B------:R-:W-:Y:S02]  /*db80*/  FMUL.FTZ R39, R2, R99 ;  /* 0x0000006302277220 */ /* 0x000fe40000410000 */
[----:B------:R-:W-:Y:S02]  /*db90*/  FFMA.FTZ R107, R160, c[0x0][0x2d0], -R148 ;  /* 0x0000b400a06b7a23 */ /* 0x000fe40000010894 */
[--C-:B------:R-:W-:Y:S01]  /*dba0*/  FFMA.FTZ R160, R187, c[0x0][0x2d0], -R150.reuse ;  /* 0x0000b400bba07a23 */ /* 0x100fe20000010896 */
[----:B------:R-:W-:Y:S01]  /*dbb0*/  LDSM.16.MT88.4 R96, [R244+0x5100] ;  /* 0x00510000f460783b */ /* 0x000fe20000004200 */
[----:B------:R-:W-:Y:S01]  /*dbc0*/  FFMA.FTZ R187, R127, c[0x0][0x2d0], -R150 ;  /* 0x0000b4007fbb7a23 */ /* 0x000fe20000010896 */
[C---:B------:R-:W-:Y:S01]  /*dbd0*/  HMMA.16816.F32 R36, R128.reuse, R44, R36 ;  /* 0x0000002c8024723c */ /* 0x040fe20000001824 */
[----:B------:R-:W5:Y:S02]  /*dbe0*/  MUFU.EX2 R107, R107 ;  /* 0x0000006b006b7308 */ /* 0x000f640000000800 */
[----:B-1----:R-:W-:Y:S01]  /*dbf0*/  F2FP.PACK_AB R68, R105, R104 ;  /* 0x000000686944723e */ /* 0x002fe200000000ff */
[--C-:B------:R-:W-:Y:S02]  /*dc00*/  FFMA.FTZ R197, R197, c[0x0][0x2d0], -R148.reuse ;  /* 0x0000b400c5c57a23 */ /* 0x100fe40000010894 */
[----:B------:R-:W-:Y:S02]  /*dc10*/  FFMA.FTZ R189, R189, c[0x0][0x2d0], -R148 ;  /* 0x0000b400bdbd7a23 */ /* 0x000fe40000010894 */
[C---:B------:R-:W-:Y:S03]  /*dc20*/  HMMA.16816.F32 R40, R128.reuse, R46, R40 ;  /* 0x0000002e8028723c */ /* 0x040fe60000001828 */
[----:B------:R-:W-:Y:S01]  /*dc30*/  MUFU.EX2 R160, R160 ;  /* 0x000000a000a07308 */ /* 0x000fe20000000800 */
[C---:B------:R-:W-:Y:S02]  /*dc40*/  FMUL.FTZ R44, R3.reuse, R88 ;  /* 0x00000058032c7220 */ /* 0x040fe40000410000 */
[----:B------:R-:W-:Y:S02]  /*dc50*/  FMUL.FTZ R45, R3, R89 ;  /* 0x00000059032d7220 */ /* 0x000fe40000410000 */
[C---:B------:R-:W-:Y:S04]  /*dc60*/  FMUL.FTZ R46, R2.reuse, R90 ;  /* 0x0000005a022e7220 */ /* 0x040fe80000410000 */
[C---:B------:R-:W-:Y:S01]  /*dc70*/  FMUL.FTZ R47, R2.reuse, R91 ;  /* 0x0000005b022f7220 */ /* 0x040fe20000410000 */
[----:B------:R-:W1:Y:S01]  /*dc80*/  MUFU.EX2 R187, R187 ;  /* 0x000000bb00bb7308 */ /* 0x000e620000000800 */
[----:B------:R-:W-:Y:S01]  /*dc90*/  LDSM.16.MT88.4 R88, [R244+0x900] ;  /* 0x00090000f458783b */ /* 0x000fe20000004200 */
[--C-:B------:R-:W-:Y:S01]  /*dca0*/  FFMA.FTZ R181, R181, c[0x0][0x2d0], -R150.reuse ;  /* 0x0000b400b5b57a23 */ /* 0x100fe20000010896 */
[----:B-----5:R-:W-:Y:S01]  /*dcb0*/  F2FP.PACK_AB R69, R107, R106 ;  /* 0x0000006a6b45723e */ /* 0x020fe200000000ff */
[----:B------:R-:W-:Y:S02]  /*dcc0*/  FFMA.FTZ R179, R179, c[0x0][0x2d0], -R150 ;  /* 0x0000b400b3b37a23 */ /* 0x000fe40000010896 */
[C---:B------:R-:W-:Y:S03]  /*dcd0*/  HMMA.16816.F32 R44, R128.reuse, R52, R44 ;  /* 0x00000034802c723c */ /* 0x040fe6000000182c */
[--C-:B------:R-:W-:Y:S01]  /*dce0*/  FFMA.FTZ R177, R177, c[0x0][0x2d0], -R148.reuse ;  /* 0x0000b400b1b17a23 */ /* 0x100fe20000010894 */
[----:B------:R-:W5:Y:S01]  /*dcf0*/  MUFU.EX2 R191, R191 ;  /* 0x000000bf00bf7308 */ /* 0x000f620000000800 */
[----:B------:R-:W-:Y:S02]  /*dd00*/  FFMA.FTZ R175, R175, c[0x0][0x2d0], -R148 ;  /* 0x0000b400afaf7a23 */ /* 0x000fe40000010894 */
[C---:B------:R-:W-:Y:S01]  /*dd10*/  FMUL.FTZ R52, R3.reuse, R80 ;  /* 0x0000005003347220 */ /* 0x040fe20000410000 */
[C---:B------:R-:W-:Y:S04]  /*dd20*/  HMMA.16816.F32 R48, R128.reuse, R54, R48 ;  /* 0x000000368030723c */ /* 0x040fe80000001830 */
[----:B------:R-:W-:Y:S02]  /*dd30*/  FMUL.FTZ R53, R3, R81 ;  /* 0x0000005103357220 */ /* 0x000fe40000410000 */
[----:B------:R-:W-:Y:S01]  /*dd40*/  MUFU.EX2 R164, R164 ;  /* 0x000000a400a47308 */ /* 0x000fe20000000800 */
[C---:B------:R-:W-:Y:S02]  /*dd50*/  FMUL.FTZ R54, R2.reuse, R82 ;  /* 0x0000005202367220 */ /* 0x040fe40000410000 */
[C---:B------:R-:W-:Y:S02]  /*dd60*/  FMUL.FTZ R55, R2.reuse, R83 ;  /* 0x0000005302377220 */ /* 0x040fe40000410000 */
[----:B------:R-:W1:Y:S01]  /*dd70*/  LDSM.16.MT88.4 R80, [R246+0x900] ;  /* 0x00090000f650783b */ /* 0x000e620000004200 */
[--C-:B------:R-:W-:Y:S02]  /*dd80*/  FFMA.FTZ R173, R173, c[0x0][0x2d0], -R150.reuse ;  /* 0x0000b400adad7a23 */ /* 0x100fe40000010896 */
[----:B------:R-:W-:Y:S02]  /*dd90*/  FFMA.FTZ R165, R165, c[0x0][0x2d0], -R150 ;  /* 0x0000b400a5a57a23 */ /* 0x000fe40000010896 */
[C---:B------:R-:W-:Y:S01]  /*dda0*/  HMMA.16816.F32 R52, R128.reuse, R60, R52 ;  /* 0x0000003c8034723c */ /* 0x040fe20000001834 */
[----:B------:R-:W-:Y:S02]  /*ddb0*/  MUFU.EX2 R201, R201 ;  /* 0x000000c900c97308 */ /* 0x000fe40000000800 */
[--C-:B------:R-:W-:Y:S02]  /*ddc0*/  FFMA.FTZ R163, R163, c[0x0][0x2d0], -R148.reuse ;  /* 0x0000b400a3a37a23 */ /* 0x100fe40000010894 */
[----:B------:R-:W-:Y:S02]  /*ddd0*/  FFMA.FTZ R161, R161, c[0x0][0x2d0], -R148 ;  /* 0x0000b400a1a17a23 */ /* 0x000fe40000010894 */
        /* <DEDUP_REMOVED lines=8> */
[----:B------:R-:W5:Y:S01]  /*de60*/  LDSM.16.MT88.4 R72, [R245+0x900] ;  /* 0x00090000f548783b */ /* 0x000f620000004200 */
[----:B------:R-:W-:Y:S02]  /*de70*/  FFMA.FTZ R159, R159, c[0x0][0x2d0], -R150 ;  /* 0x0000b4009f9f7a23 */ /* 0x000fe40000010896 */
[--C-:B------:R-:W-:Y:S02]  /*de80*/  FFMA.FTZ R153, R153, c[0x0][0x2d0], -R148.reuse ;  /* 0x0000b40099997a23 */ /* 0x100fe40000010894 */
[C---:B----4-:R-:W-:Y:S03]  /*de90*/  HMMA.16816.F32 R60, R128.reuse, R84, R60 ;  /* 0x00000054803c723c */ /* 0x050fe6000000183c */
[----:B------:R-:W-:Y:S01]  /*dea0*/  FFMA.FTZ R151, R151, c[0x0][0x2d0], -R148 ;  /* 0x0000b40097977a23 */ /* 0x000fe20000010894 */
[----:B------:R-:W-:Y:S01]  /*deb0*/  MUFU.EX2 R172, R172 ;  /* 0x000000ac00ac7308 */ /* 0x000fe20000000800 */
[----:B------:R-:W-:Y:S02]  /*dec0*/  FFMA.FTZ R149, R149, c[0x0][0x2d0], -R150 ;  /* 0x0000b40095957a23 */ /* 0x000fe40000010896 */
[----:B------:R-:W-:Y:S01]  /*ded0*/  FFMA.FTZ R134, R134, c[0x0][0x2d0], -R148 ;  /* 0x0000b40086867a23 */ /* 0x000fe20000010894 */
[----:B------:R-:W-:Y:S01]  /*dee0*/  HMMA.16816.F32 R64, R128, R86, R64 ;  /* 0x000000568040723c */ /* 0x000fe20000001840 */
[----:B------:R-:W4:Y:S05]  /*def0*/  LDSM.16.MT88.4 R84, [R248+0x4900] ;  /* 0x00490000f854783b */ /* 0x000f2a0000004200 */
[----:B------:R-:W-:Y:S02]  /*df00*/  MUFU.EX2 R176, R176 ;  /* 0x000000b000b07308 */ /* 0x000fe40000000800 */
[C---:B------:R-:W-:Y:S08]  /*df10*/  HMMA.16816.F32 R4, R68.reuse, R76, R4 ;  /* 0x0000004c4404723c */ /* 0x040ff00000001804 */
[C---:B------:R-:W-:Y:S01]  /*df20*/  HMMA.16816.F32 R8, R68.reuse, R78, R8 ;  /* 0x0000004e4408723c */ /* 0x040fe20000001808 */
[----:B------:R-:W4:Y:S01]  /*df30*/  LDSM.16.MT88.4 R76, [R246+0x4900] ;  /* 0x00490000f64c783b */ /* 0x000f220000004200 */
[----:B------:R-:W-:Y:S06]  /*df40*/  MUFU.EX2 R182, R182 ;  /* 0x000000b600b67308 */ /* 0x000fec0000000800 */
[C---:B-1----:R-:W-:Y:S04]  /*df50*/  HMMA.16816.F32 R12, R68.reuse, R80, R12 ;  /* 0x00000050440c723c */ /* 0x042fe8000000180c */
[----:B------:R-:W-:Y:S04]  /*df60*/  MUFU.EX2 R186, R186 ;  /* 0x000000ba00ba7308 */ /* 0x000fe80000000800 */
[C---:B------:R-:W-:Y:S01]  /*df70*/  HMMA.16816.F32 R16, R68.reuse, R82, R16 ;  /* 0x000000524410723c */ /* 0x040fe20000001810 */
[----:B------:R-:W-:Y:S05]  /*df80*/  LDSM.16.MT88.4 R80, [R244+0x4900] ;  /* 0x00490000f450783b */ /* 0x000fea0000004200 */
[----:B------:R-:W-:Y:S02]  /*df90*/  MUFU.EX2 R202, R202 ;  /* 0x000000ca00ca7308 */ /* 0x000fe40000000800 */
[C---:B-----5:R-:W-:Y:S08]  /*dfa0*/  HMMA.16816.F32 R20, R68.reuse, R72, R20 ;  /* 0x000000484414723c */ /* 0x060ff00000001814 */
[C---:B------:R-:W-:Y:S01]  /*dfb0*/  HMMA.16816.F32 R24, R68.reuse, R74, R24 ;  /* 0x0000004a4418723c */ /* 0x040fe20000001818 */
[----:B------:R-:W1:Y:S01]  /*dfc0*/  LDSM.16.MT88.4 R72, [R245+0x4900] ;  /* 0x00490000f548783b */ /* 0x000e620000004200 */
[----:B------:R-:W-:Y:S06]  /*dfd0*/  MUFU.EX2 R198, R198 ;  /* 0x000000c600c67308 */ /* 0x000fec0000000800 */
[C---:B------:R-:W-:Y:S04]  /*dfe0*/  HMMA.16816.F32 R28, R68.reuse, R88, R28 ;  /* 0x00000058441c723c */ /* 0x040fe8000000181c */
[----:B------:R-:W-:Y:S04]  /*dff0*/  MUFU.EX2 R200, R200 ;  /* 0x000000c800c87308 */ /* 0x000fe80000000800 */
[C---:B------:R-:W-:Y:S01]  /*e000*/  HMMA.16816.F32 R32, R68.reuse, R90, R32 ;  /* 0x0000005a4420723c */ /* 0x040fe20000001820 */
[----:B------:R-:W-:Y:S05]  /*e010*/  LDSM.16.MT88.4 R88, [R246+0x5100] ;  /* 0x00510000f658783b */ /* 0x000fea0000004200 */
[----:B------:R-:W-:Y:S02]  /*e020*/  MUFU.EX2 R196, R196 ;  /* 0x000000c400c47308 */ /* 0x000fe40000000800 */
[C---:B----4-:R-:W-:Y:S08]  /*e030*/  HMMA.16816.F32 R36, R68.reuse, R84, R36 ;  /* 0x000000544424723c */ /* 0x050ff00000001824 */
[C---:B------:R-:W-:Y:S01]  /*e040*/  HMMA.16816.F32 R40, R68.reuse, R86, R40 ;  /* 0x000000564428723c */ /* 0x040fe20000001828 */
[----:B------:R-:W-:Y:S01]  /*e050*/  LDSM.16.MT88.4 R84, [R244+0x1100] ;  /* 0x00110000f454783b */ /* 0x000fe20000004200 */
[----:B------:R-:W-:Y:S06]  /*e060*/  MUFU.EX2 R190, R190 ;  /* 0x000000be00be7308 */ /* 0x000fec0000000800 */
[C---:B------:R-:W-:Y:S04]  /*e070*/  HMMA.16816.F32 R44, R68.reuse, R76, R44 ;  /* 0x0000004c442c723c */ /* 0x040fe8000000182c */
[----:B------:R-:W-:Y:S04]  /*e080*/  MUFU.EX2 R188, R188 ;  /* 0x000000bc00bc7308 */ /* 0x000fe80000000800 */
[C---:B------:R-:W-:Y:S01]  /*e090*/  HMMA.16816.F32 R48, R68.reuse, R78, R48 ;  /* 0x0000004e4430723c */ /* 0x040fe20000001830 */
[----:B------:R-:W4:Y:S05]  /*e0a0*/  LDSM.16.MT88.4 R76, [R248+0x1100] ;  /* 0x00110000f84c783b */ /* 0x000f2a0000004200 */
[----:B------:R-:W-:Y:S02]  /*e0b0*/  MUFU.EX2 R184, R184 ;  /* 0x000000b800b87308 */ /* 0x000fe40000000800 */
[C---:B-1----:R-:W-:Y:S08]  /*e0c0*/  HMMA.16816.F32 R52, R68.reuse, R72, R52 ;  /* 0x000000484434723c */ /* 0x042ff00000001834 */
[C---:B------:R-:W-:Y:S01]  /*e0d0*/  HMMA.16816.F32 R56, R68.reuse, R74, R56 ;  /* 0x0000004a4438723c */ /* 0x040fe20000001838 */
[----:B------:R-:W1:Y:S01]  /*e0e0*/  LDSM.16.MT88.4 R72, [R246+0x1100] ;  /* 0x00110000f648783b */ /* 0x000e620000004200 */
[----:B------:R-:W-:Y:S02]  /*e0f0*/  MUFU.EX2 R180, R180 ;  /* 0x000000b400b47308 */ /* 0x000fe40000000800 */
[----:B--2---:R-:W-:Y:S04]  /*e100*/  FFMA.FTZ R146, R3, R120, R146 ;  /* 0x0000007803927223 */ /* 0x004fe80000010092 */
[C---:B------:R-:W-:Y:S04]  /*e110*/  HMMA.16816.F32 R60, R68.reuse, R80, R60 ;  /* 0x00000050443c723c */ /* 0x040fe8000000183c */
[----:B------:R-:W-:Y:S01]  /*e120*/  MUFU.EX2 R178, R178 ;  /* 0x000000b200b27308 */ /* 0x000fe20000000800 */
[----:B------:R-:W-:Y:S03]  /*e130*/  FADD.FTZ R145, R145, R146 ;  /* 0x0000009291917221 */ /* 0x000fe60000010000 */
[----:B------:R-:W-:Y:S01]  /*e140*/  HMMA.16816.F32 R64, R68, R82, R64 ;  /* 0x000000524440723c */ /* 0x000fe20000001840 */
[----:B------:R-:W2:Y:S03]  /*e150*/  LDSM.16.MT88.4 R80, [R245+0x1100] ;  /* 0x00110000f550783b */ /* 0x000ea60000004200 */
[----:B------:R-:W-:Y:S02]  /*e160*/  FADD.FTZ R144, R144, R145 ;  /* 0x0000009190907221 */ /* 0x000fe40000010000 */
[----:B------:R-:W-:Y:S01]  /*e170*/  MUFU.EX2 R174, R174 ;  /* 0x000000ae00ae7308 */ /* 0x000fe20000000800 */
[----:B------:R-:W-:Y:S01]  /*e180*/  F2FP.PACK_AB R68, R183, R156 ;  /* 0x0000009cb744723e */ /* 0x000fe200000000ff */
[----:B------:R-:W-:Y:S01]  /*e190*/  FADD.FTZ R143, R143, R144 ;  /* 0x000000908f8f7221 */ /* 0x000fe20000010000 */
[----:B------:R-:W-:Y:S03]  /*e1a0*/  F2FP.PACK_AB R69, R185, R158 ;  /* 0x0000009eb945723e */ /* 0x000fe600000000ff */
[----:B------:R-:W-:Y:S01]  /*e1b0*/  F2FP.PACK_AB R70, R187, R160 ;  /* 0x000000a0bb46723e */ /* 0x000fe200000000ff */
[----:B------:R-:W-:Y:S01]  /*e1c0*/  FADD.FTZ R104, R104, R143 ;  /* 0x0000008f68687221 */ /* 0x000fe20000010000 */
[----:B------:R-:W-:Y:S02]  /*e1d0*/  F2FP.PACK_AB R71, R191, R162 ;  /* 0x000000a2bf47723e */ /* 0x000fe400000000ff */
[----:B------:R-:W-:Y:S01]  /*e1e0*/  MUFU.EX2 R199, R199 ;  /* 0x000000c700c77308 */ /* 0x000fe20000000800 */
[----:B------:R-:W-:Y:S04]  /*e1f0*/  FADD.FTZ R105, R105, R104 ;  /* 0x0000006869697221 */ /* 0x000fe80000010000 */
[C---:B----4-:R-:W-:Y:S03]  /*e200*/  HMMA.16816.F32 R4, R68.reuse, R76, R4 ;  /* 0x0000004c4404723c */ /* 0x050fe60000001804 */
[----:B---3--:R-:W-:Y:S02]  /*e210*/  FFMA.FTZ R142, R2, R115, R142 ;  /* 0x00000073028e7223 */ /* 0x008fe4000001008e */
[----:B------:R-:W-:Y:S01]  /*e220*/  MUFU.EX2 R197, R197 ;  /* 0x000000c500c57308 */ /* 0x000fe20000000800 */
[----:B------:R-:W-:Y:S02]  /*e230*/  FADD.FTZ R152, R152, R105 ;  /* 0x0000006998987221 */ /* 0x000fe40000010000 */
[C---:B------:R-:W-:Y:S01]  /*e240*/  HMMA.16816.F32 R8, R68.reuse, R78, R8 ;  /* 0x0000004e4408723c */ /* 0x040fe20000001808 */
[----:B------:R-:W3:Y:S03]  /*e250*/  LDSM.16.MT88.4 R76, [R248+0x5100] ;  /* 0x00510000f84c783b */ /* 0x000ee60000004200 */
[----:B------:R-:W-:Y:S02]  /*e260*/  FADD.FTZ R157, R157, R152 ;  /* 0x000000989d9d7221 */ /* 0x000fe40000010000 */
[----:B------:R-:W-:Y:S01]  /*e270*/  FADD.FTZ R141, R141, R142 ;  /* 0x0000008e8d8d7221 */ /* 0x000fe20000010000 */
[----:B------:R-:W-:Y:S01]  /*e280*/  MUFU.EX2 R189, R189 ;  /* 0x000000bd00bd7308 */ /* 0x000fe20000000800 */
[C---:B-1----:R-:W-:Y:S04]  /*e290*/  HMMA.16816.F32 R12, R68.reuse, R72, R12 ;  /* 0x00000048440c723c */ /* 0x042fe8000000180c */
[----:B------:R-:W-:Y:S02]  /*e2a0*/  FADD.FTZ R156, R156, R157 ;  /* 0x0000009d9c9c7221 */ /* 0x000fe40000010000 */
[----:B------:R-:W-:Y:S02]  /*e2b0*/  FADD.FTZ R140, R140, R141 ;  /* 0x0000008d8c8c7221 */ /* 0x000fe40000010000 */
[C---:B------:R-:W-:Y:S01]  /*e2c0*/  HMMA.16816.F32 R16, R68.reuse, R74, R16 ;  /* 0x0000004a4410723c */ /* 0x040fe20000001810 */
[----:B------:R-:W1:Y:S01]  /*e2d0*/  LDSM.16.MT88.4 R72, [R248+0x1900] ;  /* 0x00190000f848783b */ /* 0x000e620000004200 */
[----:B------:R-:W-:Y:S02]  /*e2e0*/  MUFU.EX2 R181, R181 ;  /* 0x000000b500b57308 */ /* 0x000fe40000000800 */
[----:B------:R-:W-:Y:S02]  /*e2f0*/  FADD.FTZ R183, R183, R156 ;  /* 0x0000009cb7b77221 */ /* 0x000fe40000010000 */
[----:B------:R-:W-:Y:S02]  /*e300*/  FADD.FTZ R135, R135, R140 ;  /* 0x0000008c87877221 */ /* 0x000fe40000010000 */
[C---:B--2---:R-:W-:Y:S04]  /*e310*/  HMMA.16816.F32 R20, R68.reuse, R80, R20 ;  /* 0x000000504414723c */ /* 0x044fe80000001814 */
[----:B------:R-:W-:Y:S01]  /*e320*/  MUFU.EX2 R179, R179 ;  /* 0x000000b300b37308 */ /* 0x000fe20000000800 */
[----:B------:R-:W-:Y:S02]  /*e330*/  FADD.FTZ R160, R160, R183 ;  /* 0x000000b7a0a07221 */ /* 0x000fe40000010000 */
[----:B------:R-:W-:Y:S01]  /*e340*/  FADD.FTZ R106, R106, R135 ;  /* 0x000000876a6a7221 */ /* 0x000fe20000010000 */
[C---:B------:R-:W-:Y:S01]  /*e350*/  HMMA.16816.F32 R24, R68.reuse, R82, R24 ;  /* 0x000000524418723c */ /* 0x040fe20000001818 */
[----:B------:R-:W2:Y:S03]  /*e360*/  LDSM.16.MT88.4 R80, [R245+0x1900] ;  /* 0x00190000f550783b */ /* 0x000ea60000004200 */
[----:B------:R-:W-:Y:S01]  /*e370*/  FADD.FTZ R187, R187, R160 ;  /* 0x000000a0bbbb7221 */ /* 0x000fe20000010000 */
[----:B------:R-:W-:Y:S01]  /*e380*/  MOV R135, R132 ;  /* 0x0000008400877202 */ /* 0x000fe20000000f00 */
[----:B------:R-:W-:Y:S01]  /*e390*/  MUFU.EX2 R177, R177 ;  /* 0x000000b100b17308 */ /* 0x000fe20000000800 */
[----:B------:R-:W-:Y:S01]  /*e3a0*/  FADD.FTZ R107, R107, R106 ;  /* 0x0000006a6b6b7221 */ /* 0x000fe20000010000 */
[C---:B------:R-:W-:Y:S04]  /*e3b0*/  HMMA.16816.F32 R28, R68.reuse, R84, R28 ;  /* 0x00000054441c723c */ /* 0x040fe8000000181c */
[----:B------:R-:W-:Y:S04]  /*e3c0*/  FADD.FTZ R154, R154, R107 ;  /* 0x0000006b9a9a7221 */ /* 0x000fe80000010000 */
[C---:B------:R-:W-:Y:S01]  /*e3d0*/  HMMA.16816.F32 R32, R68.reuse, R86, R32 ;  /* 0x000000564420723c */ /* 0x040fe20000001820 */
[----:B------:R-:W-:Y:S01]  /*e3e0*/  LDSM.16.MT88.4 R84, [R246+0x5900] ;  /* 0x00590000f654783b */ /* 0x000fe20000004200 */
[----:B------:R-:W-:Y:S02]  /*e3f0*/  MUFU.EX2 R175, R175 ;  /* 0x000000af00af7308 */ /* 0x000fe40000000800 */
[----:B------:R-:W-:Y:S04]  /*e400*/  FADD.FTZ R167, R167, R154 ;  /* 0x0000009aa7a77221 */ /* 0x000fe80000010000 */
[C---:B---3--:R-:W-:Y:S04]  /*e410*/  HMMA.16816.F32 R36, R68.reuse, R76, R36 ;  /* 0x0000004c4424723c */ /* 0x048fe80000001824 */
[----:B------:R-:W-:Y:S01]  /*e420*/  MUFU.EX2 R173, R173 ;  /* 0x000000ad00ad7308 */ /* 0x000fe20000000800 */
[----:B------:R-:W-:Y:S03]  /*e430*/  FADD.FTZ R158, R158, R167 ;  /* 0x000000a79e9e7221 */ /* 0x000fe60000010000 */
[C---:B------:R-:W-:Y:S01]  /*e440*/  HMMA.16816.F32 R40, R68.reuse, R78, R40 ;  /* 0x0000004e4428723c */ /* 0x040fe20000001828 */
[----:B------:R-:W3:Y:S03]  /*e450*/  LDSM.16.MT88.4 R76, [R244+0x1900] ;  /* 0x00190000f44c783b */ /* 0x000ee60000004200 */
[----:B------:R-:W-:Y:S02]  /*e460*/  FADD.FTZ R185, R185, R158 ;  /* 0x0000009eb9b97221 */ /* 0x000fe40000010000 */
[----:B------:R-:W-:Y:S02]  /*e470*/  MUFU.EX2 R165, R165 ;  /* 0x000000a500a57308 */ /* 0x000fe40000000800 */
[C---:B------:R-:W-:Y:S04]  /*e480*/  HMMA.16816.F32 R44, R68.reuse, R88, R44 ;  /* 0x00000058442c723c */ /* 0x040fe8000000182c */
[----:B------:R-:W-:Y:S03]  /*e490*/  FADD.FTZ R162, R162, R185 ;  /* 0x000000b9a2a27221 */ /* 0x000fe60000010000 */
[----:B------:R-:W-:Y:S01]  /*e4a0*/  FFMA.FTZ R88, R125, c[0x0][0x2d0], -R150 ;  /* 0x0000b4007d587a23 */ /* 0x000fe20000010896 */
[C---:B------:R-:W-:Y:S01]  /*e4b0*/  HMMA.16816.F32 R48, R68.reuse, R90, R48 ;  /* 0x0000005a4430723c */ /* 0x040fe20000001830 */
[----:B------:R-:W-:Y:S03]  /*e4c0*/  MUFU.EX2 R163, R163 ;  /* 0x000000a300a37308 */ /* 0x000fe60000000800 */
[--C-:B------:R-:W-:Y:S02]  /*e4d0*/  FFMA.FTZ R89, R124, c[0x0][0x2d0], -R148.reuse ;  /* 0x0000b4007c597a23 */ /* 0x100fe40000010894 */
[----:B------:R-:W-:Y:S02]  /*e4e0*/  FFMA.FTZ R148, R133, c[0x0][0x2d0], -R148 ;  /* 0x0000b40085947a23 */ /* 0x000fe40000010894 */
[C---:B------:R-:W-:Y:S03]  /*e4f0*/  HMMA.16816.F32 R52, R68.reuse, R92, R52 ;  /* 0x0000005c4434723c */ /* 0x040fe60000001834 */
[----:B------:R-:W4:Y:S01]  /*e500*/  MUFU.EX2 R114, R88 ;  /* 0x0000005800727308 */ /* 0x000f220000000800 */
[--C-:B------:R-:W-:Y:S02]  /*e510*/  FFMA.FTZ R90, R126, c[0x0][0x2d0], -R150.reuse ;  /* 0x0000b4007e5a7a23 */ /* 0x100fe40000010896 */
[----:B------:R-:W-:Y:S01]  /*e520*/  LDSM.16.MT88.4 R124, [R248+0x3900] ;  /* 0x00390000f87c783b */ /* 0x000fe20000004200 */
[----:B------:R-:W-:Y:S01]  /*e530*/  FFMA.FTZ R150, R147, c[0x0][0x2d0], -R150 ;  /* 0x0000b40093967a23 */ /* 0x000fe20000010896 */
[C---:B------:R-:W-:Y:S04]  /*e540*/  HMMA.16816.F32 R56, R68.reuse, R94, R56 ;  /* 0x0000005e4438723c */ /* 0x040fe80000001838 */
[----:B------:R-:W-:Y:S01]  /*e550*/  FADD.FTZ R191, R191, R162 ;  /* 0x000000a2bfbf7221 */ /* 0x000fe20000010000 */
[----:B------:R-:W5:Y:S01]  /*e560*/  MUFU.EX2 R112, R90 ;  /* 0x0000005a00707308 */ /* 0x000f620000000800 */
[----:B------:R-:W-:Y:S02]  /*e570*/  LDSM.16.MT88.4 R92, [R245+0x6100] ;  /* 0x00610000f55c783b */ /* 0x000fe40000004200 */
[C---:B------:R-:W-:Y:S07]  /*e580*/  HMMA.16816.F32 R60, R68.reuse, R96, R60 ;  /* 0x00000060443c723c */ /* 0x040fee000000183c */
[----:B------:R2:W2:Y:S01]  /*e590*/  MUFU.EX2 R113, R89 ;  /* 0x0000005900717308 */ /* 0x0004a20000000800 */
[----:B------:R-:W-:Y:S01]  /*e5a0*/  HMMA.16816.F32 R64, R68, R98, R64 ;  /* 0x000000624440723c */ /* 0x000fe20000001840 */
[----:B------:R-:W-:Y:S03]  /*e5b0*/  LDSM.16.MT88.4 R96, [R246+0x2900] ;  /* 0x00290000f660783b */ /* 0x000fe60000004200 */
[----:B----4-:R-:W-:Y:S03]  /*e5c0*/  MOV R147, R114 ;  /* 0x0000007200937202 */ /* 0x010fe60000000f00 */
[----:B------:R-:W-:Y:S01]  /*e5d0*/  F2FP.PACK_AB R68, R201, R164 ;  /* 0x000000a4c944723e */ /* 0x000fe200000000ff */
[----:B------:R-:W-:Y:S01]  /*e5e0*/  FADD.FTZ R164, R164, R187 ;  /* 0x000000bba4a47221 */ /* 0x000fe20000010000 */
[----:B------:R-:W-:Y:S01]  /*e5f0*/  F2FP.PACK_AB R69, R203, R166 ;  /* 0x000000a6cb45723e */ /* 0x000fe200000000ff */
[----:B------:R-:W-:Y:S02]  /*e600*/  MUFU.EX2 R150, R150 ;  /* 0x0000009600967308 */ /* 0x000fe40000000800 */
[----:B------:R-:W-:Y:S01]  /*e610*/  F2FP.PACK_AB R70, R176, R172 ;  /* 0x000000acb046723e */ /* 0x000fe200000000ff */
[----:B------:R-:W-:Y:S01]  /*e620*/  FADD.FTZ R201, R201, R164 ;  /* 0x000000a4c9c97221 */ /* 0x000fe20000010000 */
[----:B------:R-:W-:Y:S01]  /*e630*/  F2FP.PACK_AB R71, R186, R182 ;  /* 0x000000b6ba47723e */ /* 0x000fe200000000ff */
[----:B------:R-:W-:Y:S02]  /*e640*/  FADD.FTZ R166, R166, R191 ;  /* 0x000000bfa6a67221 */ /* 0x000fe40000010000 */
[----:B------:R-:W-:Y:S02]  /*e650*/  FADD.FTZ R201, R172, R201 ;  /* 0x000000c9acc97221 */ /* 0x000fe40000010000 */
[----:B------:R-:W-:Y:S01]  /*e660*/  FADD.FTZ R203, R203, R166 ;  /* 0x000000a6cbcb7221 */ /* 0x000fe20000010000 */
[----:B------:R-:W-:Y:S01]  /*e670*/  MUFU.EX2 R133, R148 ;  /* 0x0000009400857308 */ /* 0x000fe20000000800 */
[C---:B-1----:R-:W-:Y:S01]  /*e680*/  HMMA.16816.F32 R4, R68.reuse, R72, R4 ;  /* 0x000000484404723c */ /* 0x042fe20000001804 */
[----:B--2---:R-:W-:Y:S02]  /*e690*/  LDSM.16.MT88.4 R88, [R246+0x6100] ;  /* 0x00610000f658783b */ /* 0x004fe40000004200 */
[----:B------:R-:W-:Y:S02]  /*e6a0*/  FADD.FTZ R176, R176, R201 ;  /* 0x000000c9b0b07221 */ /* 0x000fe40000010000 */
[----:B------:R-:W-:Y:S03]  /*e6b0*/  FADD.FTZ R203, R182, R203 ;  /* 0x000000cbb6cb7221 */ /* 0x000fe60000010000 */
[C---:B------:R-:W-:Y:S01]  /*e6c0*/  HMMA.16816.F32 R8, R68.reuse, R74, R8 ;  /* 0x0000004a4408723c */ /* 0x040fe20000001808 */
[----:B------:R-:W1:Y:S01]  /*e6d0*/  MUFU.EX2 R161, R161 ;  /* 0x000000a100a17308 */ /* 0x000e620000000800 */
[----:B------:R-:W2:Y:S02]  /*e6e0*/  LDSM.16.MT88.4 R72, [R248+0x5900] ;  /* 0x00590000f848783b */ /* 0x000ea40000004200 */
[----:B------:R-:W-:Y:S04]  /*e6f0*/  FADD.FTZ R186, R186, R203 ;  /* 0x000000cbbaba7221 */ /* 0x000fe80000010000 */
[C---:B------:R-:W-:Y:S03]  /*e700*/  HMMA.16816.F32 R12, R68.reuse, R100, R12 ;  /* 0x00000064440c723c */ /* 0x040fe6000000180c */
[----:B------:R-:W-:Y:S05]  /*e710*/  MUFU.EX2 R155, R155 ;  /* 0x0000009b009b7308 */ /* 0x000fea0000000800 */
[C---:B------:R-:W-:Y:S01]  /*e720*/  HMMA.16816.F32 R16, R68.reuse, R102, R16 ;  /* 0x000000664410723c */ /* 0x040fe20000001810 */
[----:B------:R-:W-:Y:S04]  /*e730*/  LDSM.16.MT88.4 R100, [R244+0x3900] ;  /* 0x00390000f464783b */ /* 0x000fe80000004200 */
[----:B------:R-:W4:Y:S03]  /*e740*/  MUFU.EX2 R159, R159 ;  /* 0x0000009f009f7308 */ /* 0x000f260000000800 */
[C---:B------:R-:W-:Y:S07]  /*e750*/  HMMA.16816.F32 R20, R68.reuse, R80, R20 ;  /* 0x000000504414723c */ /* 0x040fee0000001814 */
[----:B------:R-:W-:Y:S01]  /*e760*/  MUFU.EX2 R153, R153 ;  /* 0x0000009900997308 */ /* 0x000fe20000000800 */
[C---:B------:R-:W-:Y:S01]  /*e770*/  HMMA.16816.F32 R24, R68.reuse, R82, R24 ;  /* 0x000000524418723c */ /* 0x040fe20000001818 */
[----:B------:R-:W1:Y:S07]  /*e780*/  LDSM.16.MT88.4 R80, [R245+0x5900] ;  /* 0x00590000f550783b */ /* 0x000e6e0000004200 */
[C---:B---3--:R-:W-:Y:S01]  /*e790*/  HMMA.16816.F32 R28, R68.reuse, R76, R28 ;  /* 0x0000004c441c723c */ /* 0x048fe2000000181c */
[----:B------:R-:W3:Y:S07]  /*e7a0*/  MUFU.EX2 R151, R151 ;  /* 0x0000009700977308 */ /* 0x000eee0000000800 */
[C---:B------:R-:W-:Y:S01]  /*e7b0*/  HMMA.16816.F32 R32, R68.reuse, R78, R32 ;  /* 0x0000004e4420723c */ /* 0x040fe20000001820 */
[----:B------:R-:W3:Y:S02]  /*e7c0*/  LDSM.16.MT88.4 R76, [R244+0x5900] ;  /* 0x00590000f44c783b */ /* 0x000ee40000004200 */
[----:B------:R-:W1:Y:S05]  /*e7d0*/  MUFU.EX2 R149, R149 ;  /* 0x0000009500957308 */ /* 0x000e6a0000000800 */
[C---:B--2---:R-:W-:Y:S05]  /*e7e0*/  HMMA.16816.F32 R36, R68.reuse, R72, R36 ;  /* 0x000000484424723c */ /* 0x044fea0000001824 */
[----:B------:R-:W2:Y:S03]  /*e7f0*/  MUFU.EX2 R134, R134 ;  /* 0x0000008600867308 */ /* 0x000ea60000000800 */
[C---:B------:R-:W-:Y:S01]  /*e800*/  HMMA.16816.F32 R40, R68.reuse, R74, R40 ;  /* 0x0000004a4428723c */ /* 0x040fe20000001828 */
[----:B------:R-:W2:Y:S07]  /*e810*/  LDSM.16.MT88.4 R72, [R248+0x2100] ;  /* 0x00210000f848783b */ /* 0x000eae0000004200 */
[C---:B------:R-:W-:Y:S08]  /*e820*/  HMMA.16816.F32 R44, R68.reuse, R84, R44 ;  /* 0x00000054442c723c */ /* 0x040ff0000000182c */
[C---:B------:R-:W-:Y:S01]  /*e830*/  HMMA.16816.F32 R48, R68.reuse, R86, R48 ;  /* 0x000000564430723c */ /* 0x040fe20000001830 */
[----:B------:R-:W2:Y:S07]  /*e840*/  LDSM.16.MT88.4 R84, [R246+0x2100] ;  /* 0x00210000f654783b */ /* 0x000eae0000004200 */
[C---:B-1----:R-:W-:Y:S08]  /*e850*/  HMMA.16816.F32 R52, R68.reuse, R80, R52 ;  /* 0x000000504434723c */ /* 0x042ff00000001834 */
[C---:B------:R-:W-:Y:S01]  /*e860*/  HMMA.16816.F32 R56, R68.reuse, R82, R56 ;  /* 0x000000524438723c */ /* 0x040fe20000001838 */
[----:B------:R-:W1:Y:S07]  /*e870*/  LDSM.16.MT88.4 R80, [R245+0x2100] ;  /* 0x00210000f550783b */ /* 0x000e6e0000004200 */
[C---:B---3--:R-:W-:Y:S08]  /*e880*/  HMMA.16816.F32 R60, R68.reuse, R76, R60 ;  /* 0x0000004c443c723c */ /* 0x048ff0000000183c */
[----:B------:R-:W-:Y:S01]  /*e890*/  HMMA.16816.F32 R64, R68, R78, R64 ;  /* 0x0000004e4440723c */ /* 0x000fe20000001840 */
[----:B------:R-:W3:Y:S06]  /*e8a0*/  LDSM.16.MT88.4 R76, [R244+0x2100] ;  /* 0x00210000f44c783b */ /* 0x000eec0000004200 */
[----:B-----5:R-:W-:Y:S02]  /*e8b0*/  F2FP.PACK_AB R68, R114, R112 ;  /* 0x000000707244723e */ /* 0x020fe400000000ff */
[----:B------:R-:W-:Y:S03]  /*e8c0*/  F2FP.PACK_AB R69, R202, R113 ;  /* 0x00000071ca45723e */ /* 0x000fe600000000ff */
[----:B------:R-:W-:Y:S02]  /*e8d0*/  F2FP.PACK_AB R70, R200, R198 ;  /* 0x000000c6c846723e */ /* 0x000fe400000000ff */
[----:B------:R-:W-:Y:S07]  /*e8e0*/  F2FP.PACK_AB R71, R190, R196 ;  /* 0x000000c4be47723e */ /* 0x000fee00000000ff */
[C---:B--2---:R-:W-:Y:S08]  /*e8f0*/  HMMA.16816.F32 R4, R68.reuse, R72, R4 ;  /* 0x000000484404723c */ /* 0x044ff00000001804 */
[C---:B------:R-:W-:Y:S01]  /*e900*/  HMMA.16816.F32 R8, R68.reuse, R74, R8 ;  /* 0x0000004a4408723c */ /* 0x040fe20000001808 */
[----:B------:R-:W2:Y:S07]  /*e910*/  LDSM.16.MT88.4 R72, [R248+0x6100] ;  /* 0x00610000f848783b */ /* 0x000eae0000004200 */
[C---:B------:R-:W-:Y:S08]  /*e920*/  HMMA.16816.F32 R12, R68.reuse, R84, R12 ;  /* 0x00000054440c723c */ /* 0x040ff0000000180c */
[C---:B------:R-:W-:Y:S01]  /*e930*/  HMMA.16816.F32 R16, R68.reuse, R86, R16 ;  /* 0x000000564410723c */ /* 0x040fe20000001810 */
[----:B------:R-:W5:Y:S07]  /*e940*/  LDSM.16.MT88.4 R84, [R244+0x6100] ;  /* 0x00610000f454783b */ /* 0x000f6e0000004200 */
[C---:B-1----:R-:W-:Y:S08]  /*e950*/  HMMA.16816.F32 R20, R68.reuse, R80, R20 ;  /* 0x000000504414723c */ /* 0x042ff00000001814 */
        /* <DEDUP_REMOVED lines=21> */
[C---:B-1----:R-:W-:Y:S08]  /*eab0*/  HMMA.16816.F32 R4, R68.reuse, R80, R4 ;  /* 0x000000504404723c */ /* 0x042ff00000001804 */
[C---:B------:R-:W-:Y:S01]  /*eac0*/  HMMA.16816.F32 R8, R68.reuse, R82, R8 ;  /* 0x000000524408723c */ /* 0x040fe20000001808 */
[----:B------:R-:W1:Y:S07]  /*ead0*/  LDSM.16.MT88.4 R80, [R248+0x6900] ;  /* 0x00690000f850783b */ /* 0x000e6e0000004200 */
[C---:B------:R-:W-:Y:S08]  /*eae0*/  HMMA.16816.F32 R12, R68.reuse, R96, R12 ;  /* 0x00000060440c723c */ /* 0x040ff0000000180c */
[C---:B------:R-:W-:Y:S01]  /*eaf0*/  HMMA.16816.F32 R16, R68.reuse, R98, R16 ;  /* 0x000000624410723c */ /* 0x040fe20000001810 */
[----:B------:R-:W-:Y:S07]  /*eb00*/  LDSM.16.MT88.4 R96, [R244+0x7100] ;  /* 0x00710000f460783b */ /* 0x000fee0000004200 */
[C---:B---3--:R-:W-:Y:S08]  /*eb10*/  HMMA.16816.F32 R20, R68.reuse, R76, R20 ;  /* 0x0000004c4414723c */ /* 0x048ff00000001814 */
[C---:B------:R-:W-:Y:S01]  /*eb20*/  HMMA.16816.F32 R24, R68.reuse, R78, R24 ;  /* 0x0000004e4418723c */ /* 0x040fe20000001818 */
[----:B------:R-:W3:Y:S07]  /*eb30*/  LDSM.16.MT88.4 R76, [R245+0x6900] ;  /* 0x00690000f54c783b */ /* 0x000eee0000004200 */
        /* <DEDUP_REMOVED lines=13> */
[----:B------:R-:W-:Y:S01]  /*ec10*/  HMMA.16816.F32 R64, R68, R74, R64 ;  /* 0x0000004a4440723c */ /* 0x000fe20000001840 */
[----:B------:R-:W2:Y:S06]  /*ec20*/  LDSM.16.MT88.4 R72, [R245+0x3100] ;  /* 0x00310000f548783b */ /* 0x000eac0000004200 */
[----:B------:R-:W-:Y:S02]  /*ec30*/  F2FP.PACK_AB R68, R179, R181 ;  /* 0x000000b5b344723e */ /* 0x000fe400000000ff */
[----:B------:R-:W-:Y:S03]  /*ec40*/  F2FP.PACK_AB R69, R175, R177 ;  /* 0x000000b1af45723e */ /* 0x000fe600000000ff */
[----:B------:R-:W-:Y:S02]  /*ec50*/  F2FP.PACK_AB R70, R165, R173 ;  /* 0x000000ada546723e */ /* 0x000fe400000000ff */
[----:B------:R-:W-:Y:S07]  /*ec60*/  F2FP.PACK_AB R71, R161, R163 ;  /* 0x000000a3a147723e */ /* 0x000fee00000000ff */
[C---:B-1----:R-:W-:Y:S08]  /*ec70*/  HMMA.16816.F32 R4, R68.reuse, R80, R4 ;  /* 0x000000504404723c */ /* 0x042ff00000001804 */
[C---:B------:R-:W-:Y:S01]  /*ec80*/  HMMA.16816.F32 R8, R68.reuse, R82, R8 ;  /* 0x000000524408723c */ /* 0x040fe20000001808 */
[----:B------:R-:W1:Y:S07]  /*ec90*/  LDSM.16.MT88.4 R80, [R248+0x7100] ;  /* 0x00710000f850783b */ /* 0x000e6e0000004200 */
[C---:B---3--:R-:W-:Y:S08]  /*eca0*/  HMMA.16816.F32 R12, R68.reuse, R76, R12 ;  /* 0x0000004c440c723c */ /* 0x048ff0000000180c */
[C---:B------:R-:W-:Y:S01]  /*ecb0*/  HMMA.16816.F32 R16, R68.reuse, R78, R16 ;  /* 0x0000004e4410723c */ /* 0x040fe20000001810 */
[----:B------:R-:W-:Y:S07]  /*ecc0*/  LDSM.16.MT88.4 R76, [R245+0x7900] ;  /* 0x00790000f54c783b */ /* 0x000fee0000004200 */
[C---:B--2---:R-:W-:Y:S07]  /*ecd0*/  HMMA.16816.F32 R20, R68.reuse, R72, R20 ;  /* 0x000000484414723c */ /* 0x044fee0000001814 */
[----:B------:R-:W-:Y:S01]  /*ece0*/  MOV R73, R113 ;  /* 0x0000007100497202 */ /* 0x000fe20000000f00 */
[C---:B------:R-:W-:Y:S04]  /*ecf0*/  HMMA.16816.F32 R24, R68.reuse, R74, R24 ;  /* 0x0000004a4418723c */ /* 0x040fe80000001818 */
[----:B------:R-:W-:Y:S04]  /*ed00*/  MOV R72, R112 ;  /* 0x0000007000487202 */ /* 0x000fe80000000f00 */
[C---:B------:R-:W-:Y:S08]  /*ed10*/  HMMA.16816.F32 R28, R68.reuse, R84, R28 ;  /* 0x00000054441c723c */ /* 0x040ff0000000181c */
[C---:B------:R-:W-:Y:S01]  /*ed20*/  HMMA.16816.F32 R32, R68.reuse, R86, R32 ;  /* 0x000000564420723c */ /* 0x040fe20000001820 */
[----:B------:R-:W-:Y:S07]  /*ed30*/  LDSM.16.MT88.4 R84, [R246+0x7900] ;  /* 0x00790000f654783b */ /* 0x000fee0000004200 */
[C---:B-1----:R-:W-:Y:S08]  /*ed40*/  HMMA.16816.F32 R36, R68.reuse, R80, R36 ;  /* 0x000000504424723c */ /* 0x042ff00000001824 */
[C---:B------:R-:W-:Y:S08]  /*ed50*/  HMMA.16816.F32 R40, R68.reuse, R82, R40 ;  /* 0x000000524428723c */ /* 0x040ff00000001828 */
[C---:B------:R-:W-:Y:S08]  /*ed60*/  HMMA.16816.F32 R44, R68.reuse, R88, R44 ;  /* 0x00000058442c723c */ /* 0x040ff0000000182c */
[C---:B------:R-:W-:Y:S08]  /*ed70*/  HMMA.16816.F32 R48, R68.reuse, R90, R48 ;  /* 0x0000005a4430723c */ /* 0x040ff00000001830 */
[C---:B------:R-:W-:Y:S08]  /*ed80*/  HMMA.16816.F32 R52, R68.reuse, R92, R52 ;  /* 0x0000005c4434723c */ /* 0x040ff00000001834 */
[C---:B------:R-:W-:Y:S01]  /*ed90*/  HMMA.16816.F32 R56, R68.reuse, R94, R56 ;  /* 0x0000005e4438723c */ /* 0x040fe20000001838 */
[----:B------:R-:W1:Y:S07]  /*eda0*/  LDSM.16.MT88.4 R92, [R248+0x7900] ;  /* 0x00790000f85c783b */ /* 0x000e6e0000004200 */
[C---:B------:R-:W-:Y:S08]  /*edb0*/  HMMA.16816.F32 R60, R68.reuse, R96, R60 ;  /* 0x00000060443c723c */ /* 0x040ff0000000183c */
[----:B------:R-:W-:Y:S07]  /*edc0*/  HMMA.16816.F32 R64, R68, R98, R64 ;  /* 0x000000624440723c */ /* 0x000fee0000001840 */
[----:B----4-:R-:W-:Y:S02]  /*edd0*/  F2FP.PACK_AB R68, R159, R155 ;  /* 0x0000009b9f44723e */ /* 0x010fe400000000ff */
[----:B------:R-:W-:Y:S03]  /*ede0*/  F2FP.PACK_AB R69, R151, R153 ;  /* 0x000000999745723e */ /* 0x000fe600000000ff */
[----:B------:R-:W-:Y:S02]  /*edf0*/  F2FP.PACK_AB R70, R150, R149 ;  /* 0x000000959646723e */ /* 0x000fe400000000ff */
[----:B------:R-:W-:Y:S07]  /*ee00*/  F2FP.PACK_AB R71, R133, R134 ;  /* 0x000000868547723e */ /* 0x000fee00000000ff */
[C---:B------:R-:W-:Y:S01]  /*ee10*/  HMMA.16816.F32 R128, R68.reuse, R124, R4 ;  /* 0x0000007c4480723c */ /* 0x040fe20000001804 */
[----:B------:R-:W2:Y:S07]  /*ee20*/  LDSM.16.MT88.4 R4, [R244+0x7900] ;  /* 0x00790000f404783b */ /* 0x000eae0000004200 */
        /* <DEDUP_REMOVED lines=36> */
[----:B------:R-:W-:Y:S01]  /*f070*/  FADD.FTZ R2, R159, R2 ;  /* 0x000000029f027221 */ /* 0x000fe20000010000 */
[C---:B--2---:R-:W-:Y:S03]  /*f080*/  HMMA.16816.F32 R72, R68.reuse, R4, R60 ;  /* 0x000000044448723c */ /* 0x044fe6000000183c */
[----:B------:R-:W-:Y:S04]  /*f090*/  FADD.FTZ R149, R149, R2 ;  /* 0x0000000295957221 */ /* 0x000fe80000010000 */
[----:B------:R-:W-:Y:S01]  /*f0a0*/  FADD.FTZ R4, R163, R8 ;  /* 0x00000008a3047221 */ /* 0x000fe20000010000 */
[----:B------:R-:W-:Y:S04]  /*f0b0*/  HMMA.16816.F32 R68, R68, R6, R64 ;  /* 0x000000064444723c */ /* 0x000fe80000001840 */
[----:B------:R-:W-:Y:S02]  /*f0c0*/  FADD.FTZ R4, R161, R4 ;  /* 0x00000004a1047221 */ /* 0x000fe40000010000 */
[----:B------:R-:W-:Y:S02]  /*f0d0*/  FADD.FTZ R3, R150, R149 ;  /* 0x0000009596037221 */ /* 0x000fe40000010000 */
[----:B------:R-:W-:Y:S03]  /*f0e0*/  FADD.FTZ R4, R153, R4 ;  /* 0x0000000499047221 */ /* 0x000fe60000010000 */
[----:B------:R1:W-:Y:S01]  /*f0f0*/  STL [R1+0x20], R3 ;  /* 0x0000200301007387 */ /* 0x0003e20000100800 */
[----:B------:R-:W-:Y:S04]  /*f100*/  FADD.FTZ R151, R151, R4 ;  /* 0x0000000497977221 */ /* 0x000fe80000010000 */
[----:B------:R-:W-:Y:S04]  /*f110*/  FADD.FTZ R134, R134, R151 ;  /* 0x0000009786867221 */ /* 0x000fe80000010000 */
[----:B------:R-:W-:Y:S05]  /*f120*/  FADD.FTZ R2, R133, R134 ;  /* 0x0000008685027221 */ /* 0x000fea0000010000 */
[----:B------:R2:W-:Y:S01]  /*f130*/  STL [R1+0x24], R2 ;  /* 0x0000240201007387 */ /* 0x0005e20000100800 */
[----:B-1----:R-:W-:Y:S01]  /*f140*/  MOV R3, R0 ;  /* 0x0000000000037202 */ /* 0x002fe20000000f00 */
[----:B--2---:R-:W-:-:S05]  /*f150*/  @P0 BRA `(.L_x_562) ;  /* 0xffffc35000000947 */ /* 0x004fca000383ffff */
.L_x_561:
[----:B------:R-:W2:Y:S04]  /*f160*/  LDL.LU R4, [R1+0x20] ;  /* 0x0000200001047983 */ /* 0x000ea80000300800 */
[----:B----4-:R-:W3:Y:S01]  /*f170*/  LDL.LU R2, [R1+0x24] ;  /* 0x0000240001027983 */ /* 0x010ee20000300800 */
[----:B------:R-:W-:-:S02]  /*f180*/  MOV R3, RZ ;  /* 0x000000ff00037202 */ /* 0x000fc40000000f00 */
[----:B------:R-:W-:Y:S01]  /*f190*/  PLOP3.LUT P2, PT, PT, PT, PT, 0x8, 0x0 ;  /* 0x000000000000781c */ /* 0x000fe20003f4e170 */
[----:B--2---:R-:W1:Y:S04]  /*f1a0*/  SHFL.BFLY PT, R6, R4, 0x2, 0x1f ;  /* 0x0c401f0004067f89 */ /* 0x004e6800000e0000 */
[----:B---3--:R-:W2:Y:S01]  /*f1b0*/  SHFL.BFLY PT, R7, R2, 0x2, 0x1f ;  /* 0x0c401f0002077f89 */ /* 0x008ea200000e0000 */
[----:B-1----:R-:W-:Y:S01]  /*f1c0*/  FADD.FTZ R6, R6, R4 ;  /* 0x0000000406067221 */ /* 0x002fe20000010000 */
[----:B------:R-:W-:Y:S01]  /*f1d0*/  MOV R4, RZ ;  /* 0x000000ff00047202 */ /* 0x000fe20000000f00 */
        /* <DEDUP_REMOVED lines=49> */
[----:B------:R-:W-:Y:S01]  /*f4f0*/  FMUL.FTZ R69, R4, R69 ;  /* 0x0000004504457220 */ /* 0x000fe20000410000 */
[----:B------:R-:W-:Y:S01]  /*f500*/  MOV R4, 0xff800000 ;  /* 0xff80000000047802 */ /* 0x000fe20000000f00 */
        /* <DEDUP_REMOVED lines=34> */
.L_x_555:
[----:B------:R-:W-:Y:S01]  /*f730*/  USHF.R.S32.HI UR8, URZ, 0x1f, UR9 ;  /* 0x0000001f3f087899 */ /* 0x000fe20008011409 */
        /* <DEDUP_REMOVED lines=48> */
[----:B------:R-:W-:Y:S01]  /*fa40*/  F2FP.PACK_AB R88, R89, R88 ;  /* 0x000000585958723e */ /* 0x000fe200000000ff */
[----:B------:R-:W-:Y:S01]  /*fa50*/  IMAD.SHL.U32 R13, R12, 0x2, RZ ;  /* 0x000000020c0d7824 */ /* 0x000fe200078e00ff */
[----:B------:R-:W-:Y:S01]  /*fa60*/  BAR.SYNC.DEFER_BLOCKING 0x1, 0x100 ;  /* 0x0044000000007b1d */ /* 0x000fe20000010000 */
[----:B------:R-:W-:-:S02]  /*fa70*/  F2FP.PACK_AB R90, R91, R90 ;  /* 0x0000005a5b5a723e */ /* 0x000fc400000000ff */
[----:B------:R-:W-:Y:S02]  /*fa80*/  F2FP.PACK_AB R84, R85, R84 ;  /* 0x000000545554723e */ /* 0x000fe400000000ff */
[C---:B------:R-:W-:Y:S02]  /*fa90*/  IADD3 R10, R13.reuse, 0x80, RZ ;  /* 0x000000800d0a7810 */ /* 0x040fe40007ffe0ff */
[----:B------:R-:W-:Y:S02]  /*faa0*/  IADD3 R15, R13, 0x70, RZ ;  /* 0x000000700d0f7810 */ /* 0x000fe40007ffe0ff */
[----:B------:R-:W-:Y:S02]  /*fab0*/  @P0 IADD3 R15, R10, 0x10, RZ ;  /* 0x000000100a0f0810 */ /* 0x000fe40007ffe0ff */
[----:B------:R-:W-:Y:S01]  /*fac0*/  SEL R10, R9, 0xffffffe0, !P1 ;  /* 0xffffffe0090a7807 */ /* 0x000fe20004800000 */
[----:B------:R-:W-:Y:S01]  /*fad0*/  IMAD.MOV.U32 R9, RZ, RZ, 0x40 ;  /* 0x00000040ff097424 */ /* 0x000fe200078e00ff */
[----:B------:R-:W-:-:S02]  /*fae0*/  F2FP.PACK_AB R86, R87, R86 ;  /* 0x000000565756723e */ /* 0x000fc400000000ff */
[----:B------:R-:W-:Y:S01]  /*faf0*/  F2FP.PACK_AB R80, R81, R80 ;  /* 0x000000505150723e */ /* 0x000fe200000000ff */
[----:B------:R-:W-:Y:S01]  /*fb00*/  IMAD.IADD R17, R13, 0x1, R10 ;  /* 0x000000010d117824 */ /* 0x000fe200078e020a */
[----:B------:R-:W-:Y:S01]  /*fb10*/  SEL R12, R9, 0xffffffc0, !P2 ;  /* 0xffffffc0090c7807 */ /* 0x000fe20005000000 */
[--C-:B------:R-:W-:Y:S01]  /*fb20*/  IMAD.IADD R9, R10, 0x1, R15.reuse ;  /* 0x000000010a097824 */ /* 0x100fe200078e020f */
[----:B------:R-:W-:Y:S02]  /*fb30*/  F2FP.PACK_AB R82, R83, R82 ;  /* 0x000000525352723e */ /* 0x000fe400000000ff */
[----:B------:R-:W-:Y:S01]  /*fb40*/  F2FP.PACK_AB R76, R77, R76 ;  /* 0x0000004c4d4c723e */ /* 0x000fe200000000ff */
[--C-:B------:R-:W-:Y:S01]  /*fb50*/  IMAD.IADD R19, R13, 0x1, R12.reuse ;  /* 0x000000010d137824 */ /* 0x100fe200078e020c */
[----:B------:R-:W-:Y:S01]  /*fb60*/  F2FP.PACK_AB R78, R79, R78 ;  /* 0x0000004e4f4e723e */ /* 0x000fe200000000ff */
[----:B------:R-:W-:Y:S01]  /*fb70*/  STS [R13+0x80], R128 ;  /* 0x000080800d007388 */ /* 0x000fe20000000800 */
[C---:B------:R-:W-:Y:S01]  /*fb80*/  IMAD.IADD R21, R12.reuse, 0x1, R15 ;  /* 0x000000010c157824 */ /* 0x040fe200078e020f */
[----:B------:R-:W-:Y:S01]  /*fb90*/  F2FP.PACK_AB R72, R73, R72 ;  /* 0x000000484948723e */ /* 0x000fe200000000ff */
[----:B------:R-:W-:Y:S01]  /*fba0*/  IMAD.IADD R23, R12, 0x1, R17 ;  /* 0x000000010c177824 */ /* 0x000fe200078e0211 */
[----:B------:R-:W-:Y:S01]  /*fbb0*/  STS [R13+0x480], R130 ;  /* 0x000480820d007388 */ /* 0x000fe20000000800 */
[----:B------:R-:W-:Y:S01]  /*fbc0*/  IMAD.IADD R25, R9, 0x1, R12 ;  /* 0x0000000109197824 */ /* 0x000fe200078e020c */
[----:B------:R-:W-:Y:S01]  /*fbd0*/  F2FP.PACK_AB R74, R75, R74 ;  /* 0x0000004a4b4a723e */ /* 0x000fe200000000ff */
[----:B------:R-:W-:Y:S01]  /*fbe0*/  IMAD.U32 R12, RZ, RZ, UR4 ;  /* 0x00000004ff0c7e24 */ /* 0x000fe2000f8e00ff */
[----:B------:R-:W-:Y:S01]  /*fbf0*/  STS [R15], R124 ;  /* 0x0000007c0f007388 */ /* 0x000fe20000000800 */
[----:B------:R-:W-:-:S02]  /*fc00*/  F2FP.PACK_AB R68, R69, R68 ;  /* 0x000000444544723e */ /* 0x000fc400000000ff */
        /* <DEDUP_REMOVED lines=23> */
[----:B-1----:R-:W-:Y:S01]  /*fd80*/  IMAD.U32 R13, RZ, RZ, UR5 ;  /* 0x00000005ff0d7e24 */ /* 0x002fe2000f8e00ff */
[----:B------:R-:W-:-:S02]  /*fd90*/  ULDC.64 UR4, c[0x0][0x508] ;  /* 0x0001420000047ab9 */ /* 0x000fc40000000a00 */
        /* <DEDUP_REMOVED lines=8> */
[----:B------:R-:W-:Y:S01]  /*fe20*/  BAR.SYNC.DEFER_BLOCKING 0x1, 0x100 ;  /* 0x0044000000007b1d */ /* 0x000fe20000010000 */
[----:B------:R-:W-:-:S04]  /*fe30*/  UISETP.NE.U32.AND UP0, UPT, URZ, UR4, UPT ;  /* 0x000000043f00728c */ /* 0x000fc8000bf05070 */
[----:B------:R-:W-:Y:S01]  /*fe40*/  UISETP.NE.AND.EX UP0, UPT, URZ, UR5, UPT, UP0 ;  /* 0x000000053f00728c */ /* 0x000fe2000bf05300 */
[----:B------:R-:W3:Y:S02]  /*fe50*/  @P1 LDG.E R6, [R12.64] ;  /* 0x0000000e0c061981 */ /* 0x000ee4000c1e1900 */
[----:B------:R-:W-:-:S03]  /*fe60*/  ULDC.64 UR4, c[0x0][0x508] ;  /* 0x0001420000047ab9 */ /* 0x000fc60000000a00 */
[----:B------:R-:W-:-:S05]  /*fe70*/  PLOP3.LUT P0, PT, PT, PT, UP0, 0x80, 0x0 ;  /* 0x000000000000781c */ /* 0x000fca0003f0f008 */
[----:B------:R-:W-:Y:S01]  /*fe80*/  @UP0 UIMAD.WIDE UR4, UR13, UR6, UR4 ;  /* 0x000000060d0402a5 */ /* 0x000fe2000f8e0204 */
[----:B--2---:R-:W-:-:S05]  /*fe90*/  IMAD.MOV.U32 R9, RZ, RZ, c[0x0][0x388] ;  /* 0x0000e200ff097624 */ /* 0x004fca00078e00ff */
[----:B------:R-:W-:Y:S02]  /*fea0*/  IMAD.U32 R14, RZ, RZ, UR4 ;  /* 0x00000004ff0e7e24 */ /* 0x000fe4000f8e00ff */
[----:B------:R-:W-:-:S05]  /*feb0*/  IMAD.U32 R15, RZ, RZ, UR5 ;  /* 0x00000005ff0f7e24 */ /* 0x000fca000f8e00ff */
[----:B------:R1:W5:Y:S01]  /*fec0*/  @P0 LDG.E R9, [R14.64] ;  /* 0x0000000e0e090981 */ /* 0x000362000c1e1900 */
[----:B------:R-:W-:Y:S02]  /*fed0*/  UMOV UR16, URZ ;  /* 0x0000003f00107c82 */ /* 0x000fe40008000000 */
[----:B------:R-:W-:Y:S01]  /*fee0*/  UMOV UR17, URZ ;  /* 0x0000003f00117c82 */ /* 0x000fe20008000000 */
[----:B---3--:R-:W2:Y:S02]  /*fef0*/  @P1 R2UR UR5, R6 ;  /* 0x00000000060513c2 */ /* 0x008ea400000e0000 */
[----:B--2---:R-:W-:Y:S02]  /*ff00*/  @UP1 USHF.R.S32.HI UR4, URZ, 0x1f, UR5 ;  /* 0x0000001f3f041899 */ /* 0x004fe40008011405 */
[----:B------:R-:W-:-:S05]  /*ff10*/  @UP1 UMOV UR16, UR5 ;  /* 0x0000000500101c82 */ /* 0x000fca0008000000 */
[----:B------:R-:W-:Y:S01]  /*ff20*/  @UP1 UMOV UR17, UR4 ;  /* 0x0000000400111c82 */ /* 0x000fe20008000000 */
[----:B------:R-:W-:Y:S05]  /*ff30*/  @P0 BRA `(.L_x_566) ;  /* 0x0000004000000947 */ /* 0x000fea0003800000 */
[----:B-1----:R-:W-:Y:S05]  /*ff40*/  @!P1 BRA `(.L_x_566) ;  /* 0x0000003000009947 */ /* 0x002fea0003800000 */
[----:B-----5:R-:W2:Y:S04]  /*ff50*/  LDG.E R9, [R12.64] ;  /* 0x0000000e0c097981 */ /* 0x020ea8000c1e1900 */
[----:B------:R-:W2:Y:S02]  /*ff60*/  LDG.E R6, [R12.64+0x4] ;  /* 0x0000040e0c067981 */ /* 0x000ea4000c1e1900 */
[----:B--2---:R-:W-:Y:S02]  /*ff70*/  IADD3 R9, -R9, R6, RZ ;  /* 0x0000000609097210 */ /* 0x004fe40007ffe1ff */
.L_x_566:
[----:B-1----:R-:W-:Y:S01]  /*ff80*/  LOP3.LUT R3, R8, 0xffffffe0, RZ, 0xc0, !PT ;  /* 0xffffffe008037812 */ /* 0x002fe200078ec0ff */
[----:B------:R-:W1:Y:S01]  /*ff90*/  S2R R39, SR_CTAID.X ;  /* 0x0000000000277919 */ /* 0x000e620000002500 */
[----:B------:R-:W-:Y:S01]  /*ffa0*/  SHF.R.S32.HI R13, RZ, 0x1f, R2 ;  /* 0x0000001fff0d7819 */ /* 0x000fe20000011402 */
[----:B------:R-:W-:Y:S01]  /*ffb0*/  IMAD.MOV.U32 R10, RZ, RZ, c[0x0][0x4e8] ;  /* 0x00013a00ff0a7624 */ /* 0x000fe200078e00ff */
[----:B------:R-:W-:Y:S01]  /*ffc0*/  LEA.HI R6, R11, R11, RZ, 0x1 ;  /* 0x0000000b0b067211 */ /* 0x000fe200078f08ff */
[----:B------:R-:W-:Y:S01]  /*ffd0*/  IMAD.IADD R3, R0, 0x1, -R3 ;  /* 0x0000000100037824 */ /* 0x000fe200078e0a03 */
[----:B------:R-:W-:Y:S01]  /*ffe0*/  LEA.HI R13, R13, R2, RZ, 0x3 ;  /* 0x000000020d0d7211 */ /* 0x000fe200078f18ff */
[----:B------:R-:W-:Y:S01]  /*fff0*/  ULDC.64 UR4, c[0x0][0x490] ;  /* 0x0001240000047ab9 */ /* 0x000fe20000000a00 */
[----:B------:R-:W-:Y:S01]  /*10000*/  LOP3.LUT R6, R6, 0x1ffffffe, RZ, 0xc0, !PT ;  /* 0x1ffffffe06067812 */ /* 0x000fe200078ec0ff */
[----:B------:R-:W-:Y:S01]  /*10010*/  UIMAD UR11, UR8, UR4, URZ ;  /* 0x00000004080b72a4 */ /* 0x000fe2000f8e023f */
[----:B------:R-:W-:Y:S01]  /*10020*/  SHF.R.S32.HI R8, RZ, 0x1f, R3 ;  /* 0x0000001fff087819 */ /* 0x000fe20000011403 */
[----:B------:R-:W-:Y:S01]  /*10030*/  USHF.R.S32.HI UR10, URZ, 0x1f, UR13 ;  /* 0x0000001f3f0a7899 */ /* 0x000fe2000801140d */
[----:B------:R-:W-:Y:S01]  /*10040*/  LOP3.LUT R13, R13, 0xffffff8, RZ, 0xc0, !PT ;  /* 0x0ffffff80d0d7812 */ /* 0x000fe200078ec0ff */
[----:B------:R-:W-:Y:S01]  /*10050*/  IMAD.IADD R11, R11, 0x1, -R6 ;  /* 0x000000010b0b7824 */ /* 0x000fe200078e0a06 */
[----:B------:R-:W-:Y:S01]  /*10060*/  LEA.HI R8, R8, R3, RZ, 0x2 ;  /* 0x0000000308087211 */ /* 0x000fe200078f10ff */
[----:B------:R-:W-:Y:S01]  /*10070*/  UMOV UR20, UR16 ;  /* 0x0000001000147c82 */ /* 0x000fe20008000000 */
[----:B------:R-:W-:Y:S01]  /*10080*/  ISETP.NE.AND P1, PT, R10, 0x1, PT ;  /* 0x000000010a00780c */ /* 0x000fe20003f25270 */
[----:B------:R-:W-:Y:S01]  /*10090*/  IMAD.IADD R2, R2, 0x1, -R13 ;  /* 0x0000000102027824 */ /* 0x000fe200078e0a0d */
[----:B------:R-:W-:Y:S01]  /*100a0*/  SHF.R.S32.HI R13, RZ, 0x2, R8 ;  /* 0x00000002ff0d7819 */ /* 0x000fe20000011408 */
[----:B------:R-:W-:Y:S01]  /*100b0*/  UMOV UR21, UR17 ;  /* 0x0000001100157c82 */ /* 0x000fe20008000000 */
[----:B------:R-:W-:Y:S01]  /*100c0*/  LOP3.LUT P2, RZ, R3, 0x3, RZ, 0xc0, !PT ;  /* 0x0000000303ff7812 */ /* 0x000fe2000784c0ff */
[----:B------:R-:W-:Y:S01]  /*100d0*/  UIMAD.WIDE.U32 UR20, UR9, UR4, UR20 ;  /* 0x00000004091472a5 */ /* 0x000fe2000f8e0014 */
[----:B------:R-:W-:Y:S01]  /*100e0*/  BSSY B0, `(.L_x_567) ;  /* 0x0000073000007945 */ /* 0x000fe20003800000 */
[----:B------:R-:W-:Y:S01]  /*100f0*/  IMAD R2, R2, 0x10, R13 ;  /* 0x0000001002027824 */ /* 0x000fe200078e020d */
[----:B------:R-:W-:-:S02]  /*10100*/  UIMAD UR11, UR9, UR5, UR11 ;  /* 0x00000005090b72a4 */ /* 0x000fc4000f8e020b */
[----:B------:R-:W-:Y:S01]  /*10110*/  USEL UR10, UR10, URZ, !UP1 ;  /* 0x0000003f0a0a7287 */ /* 0x000fe2000c800000 */
[----:B------:R-:W-:Y:S01]  /*10120*/  IMAD R6, R11, 0x8, R2 ;  /* 0x000000080b067824 */ /* 0x000fe200078e0202 */
[----:B------:R-:W-:Y:S02]  /*10130*/  ULDC.64 UR6, c[0x0][0x498] ;  /* 0x0001260000067ab9 */ /* 0x000fe40000000a00 */
[----:B------:R-:W-:Y:S01]  /*10140*/  UIADD3 UR21, UR21, UR11, URZ ;  /* 0x0000000b15157290 */ /* 0x000fe2000fffe03f */
[----:B-1----:R-:W-:Y:S01]  /*10150*/  IMAD R6, R39, 0x80, R6 ;  /* 0x0000008027067824 */ /* 0x002fe200078e0206 */
[----:B------:R-:W-:Y:S02]  /*10160*/  USEL UR13, UR13, URZ, !UP1 ;  /* 0x0000003f0d0d7287 */ /* 0x000fe4000c800000 */
[----:B------:R-:W-:Y:S01]  /*10170*/  UIMAD UR11, UR10, UR6, URZ ;  /* 0x000000060a0b72a4 */ /* 0x000fe2000f8e023f */
[----:B------:R-:W-:Y:S01]  /*10180*/  @P1 IMAD.HI.U32 R8, R6, c[0x0][0x4ec], RZ ;  /* 0x00013b0006081a27 */ /* 0x000fe200078e00ff */
[----:B------:R-:W-:-:S02]  /*10190*/  UIMAD.WIDE.U32 UR20, UR13, UR6, UR20 ;  /* 0x000000060d1472a5 */ /* 0x000fc4000f8e0014 */
[----:B------:R-:W-:Y:S01]  /*101a0*/  UIMAD UR7, UR13, UR7, UR11 ;  /* 0x000000070d0772a4 */ /* 0x000fe2000f8e020b */
[----:B------:R-:W-:Y:S01]  /*101b0*/  IMAD.MOV.U32 R14, RZ, RZ, R6 ;  /* 0x000000ffff0e7224 */ /* 0x000fe200078e0006 */
[----:B------:R-:W-:Y:S01]  /*101c0*/  @P1 SHF.R.U32.HI R14, RZ, c[0x0][0x4f0], R8 ;  /* 0x00013c00ff0e1a19 */ /* 0x000fe20000011608 */
[----:B------:R-:W-:Y:S02]  /*101d0*/  ULDC.64 UR4, c[0x0][0x3a0] ;  /* 0x0000e80000047ab9 */ /* 0x000fe40000000a00 */
[----:B------:R-:W-:Y:S01]  /*101e0*/  UIMAD.WIDE.U32 UR18, UR16, UR4, URZ ;  /* 0x00000004101272a5 */ /* 0x000fe2000f8e003f */
[--C-:B------:R-:W-:Y:S01]  /*101f0*/  SHF.R.S32.HI R8, RZ, 0x1f, R14.reuse ;  /* 0x0000001fff087819 */ /* 0x100fe2000001140e */
[----:B------:R-:W-:Y:S01]  /*10200*/  IMAD.MOV R11, RZ, RZ, -R14 ;  /* 0x000000ffff0b7224 */ /* 0x000fe200078e0a0e */
[----:B------:R-:W-:Y:S01]  /*10210*/  MOV R3, UR7 ;  /* 0x0000000700037c02 */ /* 0x000fe20008000f00 */
[----:B------:R-:W-:Y:S01]  /*10220*/  UIMAD UR4, UR17, UR4, URZ ;  /* 0x00000004110472a4 */ /* 0x000fe2000f8e023f */
[----:B------:R-:W-:Y:S01]  /*10230*/  IADD3 R14, P0, R14, UR20, RZ ;  /* 0x000000140e0e7c10 */ /* 0x000fe2000ff1e0ff */
[----:B------:R-:W-:Y:S01]  /*10240*/  IMAD R11, R11, c[0x0][0x4e8], R6 ;  /* 0x00013a000b0b7a24 */ /* 0x000fe200078e0206 */
[CC--:B------:R-:W-:Y:S01]  /*10250*/  LEA.HI R6, R5.reuse, R0.reuse, RZ, 0x3 ;  /* 0x0000000005067211 */ /* 0x0c0fe200078f18ff */
[----:B------:R-:W-:Y:S01]  /*10260*/  UIMAD UR16, UR16, UR5, UR4 ;  /* 0x00000005101072a4 */ /* 0x000fe2000f8e0204 */
[----:B------:R-:W-:-:S02]  /*10270*/  LEA.HI R5, R5, R0, RZ, 0x6 ;  /* 0x0000000005057211 */ /* 0x000fc400078f30ff */
[----:B------:R-:W-:Y:S01]  /*10280*/  LOP3.LUT R13, R6, 0xfffffff8, RZ, 0xc0, !PT ;  /* 0xfffffff8060d7812 */ /* 0x000fe200078ec0ff */
[----:B------:R-:W-:Y:S01]  /*10290*/  ULDC.64 UR4, c[0x0][0x3e8] ;  /* 0x0000fa0000047ab9 */ /* 0x000fe20000000a00 */
[----:B------:R-:W-:Y:S01]  /*102a0*/  SHF.R.S32.HI R6, RZ, 0x3, R6 ;  /* 0x00000003ff067819 */ /* 0x000fe20000011406 */
[----:B------:R-:W-:Y:S01]  /*102b0*/  UIADD3 UR17, UR19, UR16, URZ ;  /* 0x0000001013117290 */ /* 0x000fe2000fffe03f */
[----:B------:R-:W-:Y:S01]  /*102c0*/  IADD3.X R15, R8, UR21, R3, P0, !PT ;  /* 0x00000015080f7c10 */ /* 0x000fe200087fe403 */
[----:B------:R-:W-:Y:S01]  /*102d0*/  IMAD.IADD R13, R0, 0x1, -R13 ;  /* 0x00000001000d7824 */ /* 0x000fe200078e0a0d */
[----:B------:R-:W-:Y:S01]  /*102e0*/  SHF.R.S32.HI R0, RZ, 0x1f, R11 ;  /* 0x0000001fff007819 */ /* 0x000fe2000001140b */
[----:B------:R-:W-:Y:S01]  /*102f0*/  UIMAD UR8, UR8, UR4, URZ ;  /* 0x00000004080872a4 */ /* 0x000fe2000f8e023f */
[----:B------:R-:W-:Y:S01]  /*10300*/  IMAD.SHL.U32 R3, R6, 0x40, RZ ;  /* 0x0000004006037824 */ /* 0x000fe200078e00ff */
[----:B------:R-:W-:Y:S01]  /*10310*/  UMOV UR16, UR18 ;  /* 0x0000001200107c82 */ /* 0x000fe20008000000 */
[----:B------:R-:W-:Y:S01]  /*10320*/  IMAD R8, R13, 0x20, R6 ;  /* 0x000000200d087824 */ /* 0x000fe200078e0206 */
[----:B------:R-:W-:Y:S01]  /*10330*/  UIMAD UR8, UR9, UR5, UR8 ;  /* 0x00000005090872a4 */ /* 0x000fe2000f8e0208 */
[----:B------:R-:W-:Y:S01]  /*10340*/  IMAD R0, R0, c[0x0][0x488], RZ ;  /* 0x0001220000007a24 */ /* 0x000fe200078e02ff */
[----:B------:R-:W-:Y:S01]  /*10350*/  UIMAD.WIDE.U32 UR16, UR9, UR4, UR16 ;  /* 0x00000004091072a5 */ /* 0x000fe2000f8e0010 */
[----:B------:R-:W-:Y:S01]  /*10360*/  IMAD.WIDE.U32 R14, R11, c[0x0][0x488], R14 ;  /* 0x000122000b0e7a25 */ /* 0x000fe200078e000e */
[----:B------:R-:W-:Y:S01]  /*10370*/  LOP3.LUT R3, R3, 0x1c0, RZ, 0xc0, !PT ;  /* 0x000001c003037812 */ /* 0x000fe200078ec0ff */
[----:B------:R-:W-:-:S02]  /*10380*/  ULDC.64 UR4, c[0x0][0x3f0] ;  /* 0x0000fc0000047ab9 */ /* 0x000fc40000000a00 */
[----:B------:R-:W-:Y:S01]  /*10390*/  IMAD R11, R11, c[0x0][0x48c], R0 ;  /* 0x000123000b0b7a24 */ /* 0x000fe200078e0200 */
[C---:B------:R-:W-:Y:S01]  /*103a0*/  LEA R12, P0, R14.reuse, c[0x0][0x450], 0x2 ;  /* 0x000114000e0c7a11 */ /* 0x040fe200078010ff */
[----:B------:R-:W-:Y:S01]  /*103b0*/  IMAD.SHL.U32 R0, R13, 0x8, RZ ;  /* 0x000000080d007824 */ /* 0x000fe200078e00ff */
[----:B------:R-:W-:Y:S01]  /*103c0*/  UIADD3 UR9, UR17, UR8, URZ ;  /* 0x0000000811097290 */ /* 0x000fe2000fffe03f */
[----:B------:R-:W-:Y:S01]  /*103d0*/  IMAD R13, R39, 0x80, R8 ;  /* 0x00000080270d7824 */ /* 0x000fe200078e0208 */
[----:B------:R-:W-:Y:S01]  /*103e0*/  IADD3 R11, R15, R11, RZ ;  /* 0x0000000b0f0b7210 */ /* 0x000fe20007ffe0ff */
[----:B------:R-:W-:Y:S01]  /*103f0*/  UIMAD UR10, UR10, UR4, URZ ;  /* 0x000000040a0a72a4 */ /* 0x000fe2000f8e023f */
[----:B------:R-:W-:Y:S01]  /*10400*/  LOP3.LUT R10, R3, 0x38, R0, 0xf8, !PT ;  /* 0x00000038030a7812 */ /* 0x000fe200078ef800 */
[----:B------:R-:W-:Y:S01]  /*10410*/  @P1 IMAD.HI.U32 R16, R13, c[0x0][0x4ec], RZ ;  /* 0x00013b000d101a27 */ /* 0x000fe200078e00ff */
[----:B------:R-:W-:Y:S01]  /*10420*/  LEA.HI.X R11, R14, c[0x0][0x454], R11, 0x2, P0 ;  /* 0x000115000e0b7a11 */ /* 0x000fe200000f140b */
[----:B------:R-:W-:Y:S01]  /*10430*/  UMOV UR8, UR16 ;  /* 0x0000001000087c82 */ /* 0x000fe20008000000 */
[----:B------:R-:W-:Y:S01]  /*10440*/  SHF.R.U32.HI R3, RZ, 0x3, R3 ;  /* 0x00000003ff037819 */ /* 0x000fe20000011603 */
[--C-:B------:R-:W-:Y:S01]  /*10450*/  IMAD.MOV.U32 R8, RZ, RZ, R13.reuse ;  /* 0x000000ffff087224 */ /* 0x100fe200078e000d */
[----:B------:R-:W-:Y:S01]  /*10460*/  @P1 SHF.R.U32.HI R8, RZ, c[0x0][0x4f0], R16 ;  /* 0x00013c00ff081a19 */ /* 0x000fe20000011610 */
[----:B------:R-:W-:Y:S01]  /*10470*/  UIMAD UR5, UR13, UR5, UR10 ;  /* 0x000000050d0572a4 */ /* 0x000fe2000f8e020a */
[----:B------:R-:W-:Y:S01]  /*10480*/  SHFL.IDX PT, R42, R12, RZ, 0x1c1f ;  /* 0x001c1fff0c2a7589 */ /* 0x000fe200000e0000 */
[----:B------:R-:W-:Y:S01]  /*10490*/  UIMAD.WIDE.U32 UR8, UR13, UR4, UR8 ;  /* 0x000000040d0872a5 */ /* 0x000fe2000f8e0008 */
[----:B------:R-:W-:Y:S01]  /*104a0*/  LOP3.LUT R3, R10, R3, RZ, 0x3c, !PT ;  /* 0x000000030a037212 */ /* 0x000fe200078e3cff */
[--C-:B------:R-:W-:Y:S01]  /*104b0*/  IMAD.MOV R32, RZ, RZ, -R8.reuse ;  /* 0x000000ffff207224 */ /* 0x100fe200078e0a08 */
[----:B------:R-:W1:Y:S01]  /*104c0*/  SHFL.IDX PT, R43, R11, RZ, 0x1c1f ;  /* 0x001c1fff0b2b7589 */ /* 0x000e6200000e0000 */
[----:B------:R-:W-:Y:S01]  /*104d0*/  UIADD3 UR5, UR9, UR5, URZ ;  /* 0x0000000509057290 */ /* 0x000fe2000fffe03f */
[----:B------:R-:W-:Y:S01]  /*104e0*/  SHF.R.S32.HI R10, RZ, 0x1f, R8 ;  /* 0x0000001fff0a7819 */ /* 0x000fe20000011408 */
[----:B------:R-:W-:Y:S01]  /*104f0*/  IMAD R32, R32, c[0x0][0x4e8], R13 ;  /* 0x00013a0020207a24 */ /* 0x000fe200078e020d */
[----:B------:R-:W-:Y:S01]  /*10500*/  SHFL.IDX PT, R34, R12, 0x1, 0x1c1f ;  /* 0x003c1f000c227f89 */ /* 0x000fe200000e0000 */
[----:B------:R-:W-:Y:S01]  /*10510*/  IMAD R13, R39, 0x80, R2 ;  /* 0x00000080270d7824 */ /* 0x000fe200078e0202 */
[----:B------:R-:W-:Y:S01]  /*10520*/  IADD3 R36, R0, 0x40, RZ ;  /* 0x0000004000247810 */ /* 0x000fe20007ffe0ff */
[----:B-----5:R-:W-:Y:S01]  /*10530*/  IMAD R2, R9, c[0x0][0x4e8], RZ ;  /* 0x00013a0009027a24 */ /* 0x020fe200078e02ff */
[----:B------:R-:W2:Y:S01]  /*10540*/  SHFL.IDX PT, R35, R11, 0x1, 0x1c1f ;  /* 0x003c1f000b237f89 */ /* 0x000ea200000e0000 */
[----:B------:R-:W-:Y:S01]  /*10550*/  IMAD.U32 R15, RZ, RZ, UR9 ;  /* 0x00000009ff0f7e24 */ /* 0x000fe2000f8e00ff */
[C---:B------:R-:W-:Y:S01]  /*10560*/  IADD3 R9, R13.reuse, 0x8, RZ ;  /* 0x000000080d097810 */ /* 0x040fe20007ffe0ff */
[----:B------:R-:W-:Y:S01]  /*10570*/  IMAD.U32 R14, RZ, RZ, UR8 ;  /* 0x00000008ff0e7e24 */ /* 0x000fe2000f8e00ff */
[-C--:B------:R-:W-:Y:S01]  /*10580*/  ISETP.GE.OR P0, PT, R13, R2.reuse, P2 ;  /* 0x000000020d00720c */ /* 0x080fe20001706670 */
[----:B------:R-:W-:Y:S01]  /*10590*/  IMAD.U32 R15, RZ, RZ, UR5 ;  /* 0x00000005ff0f7e24 */ /* 0x000fe2000f8e00ff */
[----:B------:R-:W-:Y:S01]  /*105a0*/  ISETP.GE.OR P2, PT, R9, R2, P2 ;  /* 0x000000020900720c */ /* 0x000fe20001746670 */
[----:B------:R-:W-:Y:S01]  /*105b0*/  IMAD R17, R10, c[0x0][0x3e0], RZ ;  /* 0x0000f8000a117a24 */ /* 0x000fe200078e02ff */
[----:B------:R-:W-:Y:S01]  /*105c0*/  SHF.L.U32 R10, R5, 0x3, RZ ;  /* 0x00000003050a7819 */ /* 0x000fe200000006ff */
[----:B------:R-:W-:-:S03]  /*105d0*/  IMAD.WIDE.U32 R14, R8, c[0x0][0x3e0], R14 ;  /* 0x0000f800080e7a25 */ /* 0x000fc600078e000e */
[----:B------:R-:W-:Y:S01]  /*105e0*/  LOP3.LUT R10, R3, 0x7ffffe00, R10, 0xf8, !PT ;  /* 0x7ffffe00030a7812 */ /* 0x000fe200078ef80a */
[----:B------:R-:W-:Y:S01]  /*105f0*/  IMAD R17, R8, c[0x0][0x3e4], R17 ;  /* 0x0000f90008117a24 */ /* 0x000fe200078e0211 */
[----:B------:R-:W-:Y:S01]  /*10600*/  SHF.R.S32.HI R8, RZ, 0x1f, R32 ;  /* 0x0000001fff087819 */ /* 0x000fe20000011420 */
[----:B------:R-:W-:Y:S02]  /*10610*/  IMAD R39, R39, 0x80, R6 ;  /* 0x0000008027277824 */ /* 0x000fe400078e0206 */
[----:B------:R-:W-:Y:S01]  /*10620*/  IMAD.IADD R15, R15, 0x1, R17 ;  /* 0x000000010f0f7824 */ /* 0x000fe200078e0211 */
[----:B-1----:R1:W-:Y:S01]  /*10630*/  @!P0 ST.E [R42.64], R4 ;  /* 0x000000042a008985 */ /* 0x0023e2000c10190e */
[----:B------:R-:W-:Y:S02]  /*10640*/  IMAD R5, R8, c[0x0][0x3d8], RZ ;  /* 0x0000f60008057a24 */ /* 0x000fe400078e02ff */
[----:B------:R-:W-:Y:S02]  /*10650*/  IMAD.SHL.U32 R40, R10, 0x2, RZ ;  /* 0x000000020a287824 */ /* 0x000fe400078e00ff */
[C---:B------:R-:W-:Y:S01]  /*10660*/  IMAD R3, R32.reuse, c[0x0][0x3dc], R5 ;  /* 0x0000f70020037a24 */ /* 0x040fe200078e0205 */
[----:B--2---:R1:W-:Y:S01]  /*10670*/  @!P2 ST.E [R34.64], R7 ;  /* 0x000000072200a985 */ /* 0x0043e2000c10190e */
[----:B------:R-:W-:-:S03]  /*10680*/  IMAD.WIDE.U32 R32, R32, c[0x0][0x3d8], R14 ;  /* 0x0000f60020207a25 */ /* 0x000fc600078e000e */
[----:B------:R1:W2:Y:S01]  /*10690*/  LDS.128 R28, [R40+0x1080] ;  /* 0x00108000281c7984 */ /* 0x0002a20000000c00 */
[----:B------:R-:W-:Y:S01]  /*106a0*/  IMAD.IADD R3, R33, 0x1, R3 ;  /* 0x0000000121037824 */ /* 0x000fe200078e0203 */
[C---:B------:R-:W-:Y:S02]  /*106b0*/  LEA R38, P0, R32.reuse, c[0x0][0x380], 0x1 ;  /* 0x0000e00020267a11 */ /* 0x040fe400078008ff */
[----:B------:R1:W3:Y:S02]  /*106c0*/  LDS.128 R24, [R40+0x2080] ;  /* 0x0020800028187984 */ /* 0x0002e40000000c00 */
[----:B------:R-:W-:Y:S02]  /*106d0*/  LEA.HI.X R37, R32, c[0x0][0x384], R3, 0x1, P0 ;  /* 0x0000e10020257a11 */ /* 0x000fe400000f0c03 */
[----:B------:R1:W4:Y:S01]  /*106e0*/  LDS.128 R20, [R40+0x3080] ;  /* 0x0030800028147984 */ /* 0x0003220000000c00 */
[----:B------:R-:W-:-:S03]  /*106f0*/  ISETP.GE.AND P0, PT, R39, R2, PT ;  /* 0x000000022700720c */ /* 0x000fc60003f06270 */
[----:B------:R1:W1:Y:S04]  /*10700*/  LDS.128 R16, [R40+0x5080] ;  /* 0x0050800028107984 */ /* 0x0002680000000c00 */
[----:B------:R1:W1:Y:S04]  /*10710*/  LDS.128 R12, [R40+0x6080] ;  /* 0x00608000280c7984 */ /* 0x0002680000000c00 */
[----:B------:R1:W1:Y:S04]  /*10720*/  LDS.128 R8, [R40+0x7080] ;  /* 0x0070800028087984 */ /* 0x0002680000000c00 */
[----:B------:R1:W1:Y:S04]  /*10730*/  SHFL.IDX PT, R42, R38, RZ, 0x181f ;  /* 0x00181fff262a7589 */ /* 0x00026800000e0000 */
[----:B------:R1:W1:Y:S01]  /*10740*/  SHFL.IDX PT, R43, R37, RZ, 0x181f ;  /* 0x00181fff252b7589 */ /* 0x00026200000e0000 */
[----:B------:R-:W-:Y:S05]  /*10750*/  @P0 BRA `(.L_x_568) ;  /* 0x000000b000000947 */ /* 0x000fea0003800000 */
[----:B-1----:R-:W1:Y:S01]  /*10760*/  LDS.128 R32, [R40+0x80] ;  /* 0x0000800028207984 */ /* 0x002e620000000c00 */
[----:B------:R-:W-:-:S02]  /*10770*/  ISETP.GE.AND P0, PT, R36, c[0x0][0x3c8], PT ;  /* 0x0000f20024007a0c */ /* 0x000fc40003f06270 */
[----:B------:R-:W-:Y:S01]  /*10780*/  ISETP.GE.AND P1, PT, R0, c[0x0][0x3c8], PT ;  /* 0x0000f20000007a0c */ /* 0x000fe20003f26270 */
[----:B------:R-:W5:Y:S10]  /*10790*/  LDS.128 R4, [R40+0x4080] ;  /* 0x0040800028047984 */ /* 0x000f740000000c00 */
[----:B------:R-:W-:-:S02]  /*107a0*/  @!P0 SHF.R.S32.HI R3, RZ, 0x1f, R36 ;  /* 0x0000001fff038819 */ /* 0x000fc40000011424 */
[----:B------:R-:W-:Y:S02]  /*107b0*/  @!P1 IMAD.WIDE R44, R0, 0x2, R42 ;  /* 0x00000002002c9825 */ /* 0x000fe400078e022a */
[----:B------:R-:W-:-:S04]  /*107c0*/  @!P0 LEA.HI R3, R3, R36, RZ, 0x3 ;  /* 0x0000002403038211 */ /* 0x000fc800078f18ff */
[----:B------:R-:W-:-:S05]  /*107d0*/  @!P0 LOP3.LUT R3, R3, 0xfffffff8, RZ, 0xc0, !PT ;  /* 0xfffffff803038812 */ /* 0x000fca00078ec0ff */
[----:B------:R-:W-:Y:S01]  /*107e0*/  @!P0 IMAD.WIDE R42, R3, 0x2, R42 ;  /* 0x00000002032a8825 */ /* 0x000fe200078e022a */
[----:B-1----:R1:W-:Y:S04]  /*107f0*/  @!P1 ST.E.128 [R44.64], R32 ;  /* 0x000000202c009985 */ /* 0x0023e8000c101d0e */
[----:B-----5:R1:W-:Y:S02]  /*10800*/  @!P0 ST.E.128 [R42.64], R4 ;  /* 0x000000042a008985 */ /* 0x0203e4000c101d0e */
.L_x_568:
[----:B------:R-:W-:Y:S05]  /*10810*/  BSYNC B0 ;  /* 0x0000000000007941 */ /* 0x000fea0003800000 */
.L_x_567:
        /* <DEDUP_REMOVED lines=15> */
.L_x_570:
[----:B------:R-:W-:Y:S05]  /*10910*/  BSYNC B0 ;  /* 0x0000000000007941 */ /* 0x000fea0003800000 */
.L_x_569:
        /* <DEDUP_REMOVED lines=15> */
.L_x_572:
[----:B------:R-:W-:Y:S05]  /*10a10*/  BSYNC B0 ;  /* 0x0000000000007941 */ /* 0x000fea0003800000 */
.L_x_571:
        /* <DEDUP_REMOVED lines=16> */
.L_x_565:
        /* <DEDUP_REMOVED lines=31> */
.L_x_573:
[----:B-1----:R-:W1:Y:S01]  /*10d10*/  S2R R0, SR_TID.X ;  /* 0x0000000000007919 */ /* 0x002e620000002100 */
[----:B------:R-:W-:Y:S01]  /*10d20*/  USHF.R.S32.HI UR6, URZ, 0x1f, UR13 ;  /* 0x0000001f3f067899 */ /* 0x000fe2000801140d */
[----:B------:R-:W-:Y:S01]  /*10d30*/  BSSY B0, `(.L_x_574) ;  /* 0x0000029000007945 */ /* 0x000fe20003800000 */
[----:B------:R-:W-:-:S02]  /*10d40*/  USEL UR13, UR13, URZ, !UP1 ;  /* 0x0000003f0d0d7287 */ /* 0x000fc4000c800000 */
[----:B------:R-:W-:Y:S01]  /*10d50*/  USEL UR6, UR6, URZ, !UP1 ;  /* 0x0000003f06067287 */ /* 0x000fe2000c800000 */
[----:B-1----:R-:W-:-:S13]  /*10d60*/  ISETP.GT.AND P0, PT, R0, 0x7f, PT ;  /* 0x0000007f0000780c */ /* 0x002fda0003f04270 */
        /* <DEDUP_REMOVED lines=31> */
[----:B------:R-:W-:Y:S02]  /*10f60*/  IMAD R2, R5, c[0x0][0x48c], R2 ;  /* 0x0001230005027a24 */ /* 0x000fe400078e0202 */
[----:B------:R-:W-:-:S03]  /*10f70*/  IMAD.MOV.U32 R5, RZ, RZ, -0x800000 ;  /* 0xff800000ff057424 */ /* 0x000fc600078e00ff */
[----:B------:R-:W-:Y:S02]  /*10f80*/  IADD3 R3, R7, R2, RZ ;  /* 0x0000000207037210 */ /* 0x000fe40007ffe0ff */
[----:B------:R-:W-:-:S04]  /*10f90*/  LEA R2, P0, R6, c[0x0][0x450], 0x2 ;  /* 0x0001140006027a11 */ /* 0x000fc800078010ff */
[----:B------:R-:W-:-:S05]  /*10fa0*/  LEA.HI.X R3, R6, c[0x0][0x454], R3, 0x2, P0 ;  /* 0x0001150006037a11 */ /* 0x000fca00000f1403 */
[----:B------:R1:W-:Y:S04]  /*10fb0*/  STG.E [R2.64], R5 ;  /* 0x0000000502007986 */ /* 0x0003e8000c10190e */
.L_x_575:
[----:B------:R-:W-:Y:S05]  /*10fc0*/  BSYNC B0 ;  /* 0x0000000000007941 */ /* 0x000fea0003800000 */
.L_x_574:
[----:B-1----:R-:W1:Y:S01]  /*10fd0*/  S2R R2, SR_CTAID.X ;  /* 0x0000000000027919 */ /* 0x002e620000002500 */
[----:B------:R-:W-:Y:S01]  /*10fe0*/  SHF.R.S32.HI R3, RZ, 0x1f, R0 ;  /* 0x0000001fff037819 */ /* 0x000fe20000011400 */
        /* <DEDUP_REMOVED lines=16> */
[----:B------:R-:W-:Y:S01]  /*110f0*/  UIMAD.WIDE.U32 UR16, UR9, UR4, UR16 ;  /* 0x00000004091072a5 */ /* 0x000fe2000f8e0010 */
[----:B------:R-:W-:Y:S01]  /*11100*/  SHF.L.U32 R9, R0, 0x3, RZ ;  /* 0x0000000300097819 */ /* 0x000fe200000006ff */
[----:B------:R-:W-:Y:S02]  /*11110*/  UIMAD UR7, UR9, UR5, UR7 ;  /* 0x00000005090772a4 */ /* 0x000fe4000f8e0207 */
[C---:B-1----:R-:W-:Y:S01]  /*11120*/  IMAD R5, R2.reuse, 0x80, R5 ;  /* 0x0000008002057824 */ /* 0x042fe200078e0205 */
[----:B------:R-:W-:Y:S01]  /*11130*/  ULDC.64 UR4, c[0x0][0x3f0] ;  /* 0x0000fc0000047ab9 */ /* 0x000fe20000000a00 */
[----:B------:R-:W-:Y:S01]  /*11140*/  IMAD R3, R2, 0x80, R3 ;  /* 0x0000008002037824 */ /* 0x000fe200078e0203 */
[----:B------:R-:W-:Y:S01]  /*11150*/  UIMAD UR6, UR6, UR4, URZ ;  /* 0x00000004060672a4 */ /* 0x000fe2000f8e023f */
[----:B------:R-:W-:Y:S01]  /*11160*/  @P0 IMAD.HI.U32 R4, R5, c[0x0][0x4ec], RZ ;  /* 0x00013b0005040a27 */ /* 0x000fe200078e00ff */
[----:B------:R-:W-:Y:S01]  /*11170*/  UIADD3 UR17, UR7, UR17, URZ ;  /* 0x0000001107117290 */ /* 0x000fe2000fffe03f */
[----:B------:R-:W-:Y:S01]  /*11180*/  MOV R7, R5 ;  /* 0x0000000500077202 */ /* 0x000fe20000000f00 */
[----:B------:R-:W-:Y:S01]  /*11190*/  UIMAD UR5, UR13, UR5, UR6 ;  /* 0x000000050d0572a4 */ /* 0x000fe2000f8e0206 */
[----:B------:R-:W-:Y:S01]  /*111a0*/  IADD3 R0, R9, 0x40, RZ ;  /* 0x0000004009007810 */ /* 0x000fe20007ffe0ff */
[----:B------:R-:W-:Y:S01]  /*111b0*/  UIMAD.WIDE.U32 UR16, UR13, UR4, UR16 ;  /* 0x000000040d1072a5 */ /* 0x000fe2000f8e0010 */
[----:B------:R-:W-:-:S03]  /*111c0*/  @P0 SHF.R.U32.HI R7, RZ, c[0x0][0x4f0], R4 ;  /* 0x00013c00ff070a19 */ /* 0x000fc60000011604 */
        /* <DEDUP_REMOVED lines=31> */
.L_x_577:
[----:B------:R-:W-:Y:S05]  /*113c0*/  BSYNC B0 ;  /* 0x0000000000007941 */ /* 0x000fea0003800000 */
.L_x_576:
[----:B------:R-:W-:Y:S01]  /*113d0*/  IADD3 R11, R3, 0x20, RZ ;  /* 0x00000020030b7810 */ /* 0x000fe20007ffe0ff */
[----:B--23--:R2:W3:Y:S01]  /*113e0*/  SHFL.IDX PT, R7, R4, 0x1, 0x181f ;  /* 0x00381f0004077f89 */ /* 0x00c4e200000e0000 */
[----:B------:R-:W-:Y:S02]  /*113f0*/  BSSY B0, `(.L_x_578) ;  /* 0x000000d000007945 */ /* 0x000fe40003800000 */
[----:B------:R-:W-:Y:S01]  /*11400*/  ISETP.GE.AND P0, PT, R11, R8, PT ;  /* 0x000000080b00720c */ /* 0x000fe20003f06270 */
[----:B------:R2:W4:-:S12]  /*11410*/  SHFL.IDX PT, R6, R5, 0x1, 0x181f ;  /* 0x00381f0005067f89 */ /* 0x00051800000e0000 */
[----:B------:R-:W-:Y:S05]  /*11420*/  @P0 BRA `(.L_x_579) ;  /* 0x0000009000000947 */ /* 0x000fea0003800000 */
[----:B------:R-:W-:Y:S02]  /*11430*/  ISETP.GE.AND P0, PT, R0, c[0x0][0x3c8], PT ;  /* 0x0000f20000007a0c */ /* 0x000fe40003f06270 */
[----:B------:R-:W-:-:S11]  /*11440*/  ISETP.GE.AND P1, PT, R9, c[0x0][0x3c8], PT ;  /* 0x0000f20009007a0c */ /* 0x000fd60003f26270 */
[----:B------:R-:W-:-:S04]  /*11450*/  @!P0 SHF.R.S32.HI R11, RZ, 0x1f, R0 ;  /* 0x0000001fff0b8819 */ /* 0x000fc80000011400 */
[----:B------:R-:W-:Y:S01]  /*11460*/  @!P0 LEA.HI R2, R11, R0, RZ, 0x3 ;  /* 0x000000000b028211 */ /* 0x000fe200078f18ff */
[----:B---34-:R-:W-:-:S03]  /*11470*/  @!P1 IMAD.WIDE R10, R9, 0x2, R6 ;  /* 0x00000002090a9825 */ /* 0x018fc600078e0206 */
[----:B------:R-:W-:Y:S02]  /*11480*/  @!P0 LOP3.LUT R2, R2, 0xfffffff8, RZ, 0xc0, !PT ;  /* 0xfffffff802028812 */ /* 0x000fe400078ec0ff */
[----:B------:R3:W-:Y:S03]  /*11490*/  @!P1 ST.E.128 [R10.64], RZ ;  /* 0x000000ff0a009985 */ /* 0x0007e6000c101d0e */
[----:B------:R-:W-:-:S05]  /*114a0*/  @!P0 IMAD.WIDE R6, R2, 0x2, R6 ;  /* 0x0000000202068825 */ /* 0x000fca00078e0206 */
[----:B------:R3:W-:Y:S02]  /*114b0*/  @!P0 ST.E.128 [R6.64], RZ ;  /* 0x000000ff06008985 */ /* 0x0007e4000c101d0e */
.L_x_579:
[----:B------:R-:W-:Y:S05]  /*114c0*/  BSYNC B0 ;  /* 0x0000000000007941 */ /* 0x000fea0003800000 */
.L_x_578:
        /* <DEDUP_REMOVED lines=9> */
[----:B------:R-:W-:Y:S01]  /*11560*/  @!P0 LEA.HI R2, R11, R0, RZ, 0x3 ;  /* 0x000000000b028211 */ /* 0x000fe200078f18ff */
[----:B-1--4-:R-:W-:-:S03]  /*11570*/  @!P1 IMAD.WIDE R10, R9, 0x2, R6 ;  /* 0x00000002090a9825 */ /* 0x012fc600078e0206 */
[----:B------:R-:W-:Y:S02]  /*11580*/  @!P0 LOP3.LUT R2, R2, 0xfffffff8, RZ, 0xc0, !PT ;  /* 0xfffffff802028812 */ /* 0x000fe400078ec0ff */
[----:B------:R1:W-:Y:S03]  /*11590*/  @!P1 ST.E.128 [R10.64], RZ ;  /* 0x000000ff0a009985 */ /* 0x0003e6000c101d0e */
[----:B------:R-:W-:-:S05]  /*115a0*/  @!P0 IMAD.WIDE R6, R2, 0x2, R6 ;  /* 0x0000000202068825 */ /* 0x000fca00078e0206 */
[----:B------:R1:W-:Y:S02]  /*115b0*/  @!P0 ST.E.128 [R6.64], RZ ;  /* 0x000000ff06008985 */ /* 0x0003e4000c101d0e */
.L_x_581:
[----:B------:R-:W-:Y:S05]  /*115c0*/  BSYNC B0 ;  /* 0x0000000000007941 */ /* 0x000fea0003800000 */
.L_x_580:
[----:B------:R-:W-:Y:S01]  /*115d0*/  IADD3 R3, R3, 0x60, RZ ;  /* 0x0000006003037810 */ /* 0x000fe20007ffe0ff */
[----:B-1----:R1:W2:Y:S03]  /*115e0*/  SHFL.IDX PT, R7, R4, 0x3, 0x181f ;  /* 0x00781f0004077f89 */ /* 0x0022a600000e0000 */
        /* <DEDUP_REMOVED lines=8> */
[----:B--2---:R-:W-:-:S04]  /*11670*/  SHF.R.S32.HI R3, RZ, 0x1f, R0 ;  /* 0x0000001fff037819 */ /* 0x004fc80000011400 */
[----:B------:R-:W-:-:S04]  /*11680*/  LEA.HI R3, R3, R0, RZ, 0x3 ;  /* 0x0000000003037211 */ /* 0x000fc800078f18ff */
[----:B------:R-:W-:-:S05]  /*11690*/  LOP3.LUT R3, R3, 0xfffffff8, RZ, 0xc0, !PT ;  /* 0xfffffff803037812 */ /* 0x000fca00078ec0ff */
[----:B------:R-:W-:-:S05]  /*116a0*/  IMAD.WIDE R6, R3, 0x2, R6 ;  /* 0x0000000203067825 */ /* 0x000fca00078e0206 */
[----:B------:R-:W-:Y:S01]  /*116b0*/  ST.E.128 [R6.64], RZ ;  /* 0x000000ff06007985 */ /* 0x000fe2000c101d0e */
[----:B------:R-:W-:Y:S05]  /*116c0*/  EXIT ;  /* 0x000000000000794d */ /* 0x000fea0003800000 */
.L_x_582:
        /* <DEDUP_REMOVED lines=11> */
.L_x_4339:


//--------------------- .text._ZN7cutlass13device_kernelIN5flash19enable_sm80_to_sm89INS1_16FlashAttnFwdSm80INS1_25CollectiveMainloopFwdSm80ILi8ELi1ELb1EN4cute5tupleIJNS5_1CILi128EEES8_S8_EEELi128ENS_6half_tEfNS_4arch4Sm80ELb1ELb0ELb1ELb1ELb1ELb1ELb1ELb0EEENS1_21CollectiveEpilogueFwdIS9_NS6_IJNS7_ILi1EEESF_SF_EEESA_SC_Li256ELb1ELb1ELb0ELb0EEENS1_19SingleTileSchedulerILb1ELb0ELb1ELi128EEEEEEEEEvNT_6ParamsE --------------------------
	.section	.text._ZN7cutlass13device_kernelIN5flash19enable_sm80_to_sm89INS1_16FlashAttnFwdSm80INS1_25CollectiveMainloopFwdSm80ILi8ELi1ELb1EN4cute5tupleIJNS5_1CILi128EEES8_S8_EEELi128ENS_6half_tEfNS_4arch4Sm80ELb1ELb0ELb1ELb1ELb1ELb1ELb1ELb0EEENS1_21CollectiveEpilogueFwdIS9_NS6_IJNS7_ILi1EEESF_SF_EEESA_SC_Li256ELb1ELb1ELb0ELb0EEENS1_19SingleTileSchedulerILb1ELb0ELb1ELi128EEEEEEEEEvNT_6ParamsE,"ax",@progbits
	.sectioninfo	@"SHI_REGISTERS=255"
	.align	128
.text._ZN7cutlass13device_kernelIN5flash19enable_sm80_to_sm89INS1_16FlashAttnFwdSm80INS1_25CollectiveMainloopFwdSm80ILi8ELi1ELb1EN4cute5tupleIJNS5_1CILi128EEES8_S8_EEELi128ENS_6half_tEfNS_4arch4Sm80ELb1ELb0ELb1ELb1ELb1ELb1ELb1ELb0EEENS1_21CollectiveEpilogueFwdIS9_NS6_IJNS7_ILi1EEESF_SF_EEESA_SC_Li256ELb1ELb1ELb0ELb0EEENS1_19SingleTileSchedulerILb1ELb0ELb1ELi128EEEEEEEEEvNT_6ParamsE:
        .type           _ZN7cutlass13device_kernelIN5flash19enable_sm80_to_sm89INS1_16FlashAttnFwdSm80INS1_25CollectiveMainloopFwdSm80ILi8ELi1ELb1EN4cute5tupleIJNS5_1CILi128EEES8_S8_EEELi128ENS_6half_tEfNS_4arch4Sm80ELb1ELb0ELb1ELb1ELb1ELb1ELb1ELb0EEENS1_21CollectiveEpilogueFwdIS9_NS6_IJNS7_ILi1EEESF_SF_EEESA_SC_Li256ELb1ELb1ELb0ELb0EEENS1_19SingleTileSchedulerILb1ELb0ELb1ELi128EEEEEEEEEvNT_6ParamsE,@function
        .size           _ZN7cutlass13device_kernelIN5flash19enable_sm80_to_sm89INS1_16FlashAttnFwdSm80INS1_25CollectiveMainloopFwdSm80ILi8ELi1ELb1EN4cute5tupleIJNS5_1CILi128EEES8_S8_EEELi128ENS_6half_tEfNS_4arch4Sm80ELb1ELb0ELb1ELb1ELb1ELb1ELb1ELb0EEENS1_21CollectiveEpilogueFwdIS9_NS6_IJNS7_ILi1EEESF_SF_EEESA_SC_Li256ELb1ELb1ELb0ELb0EEENS1_19SingleTileSchedulerILb1ELb0ELb1ELi128EEEEEEEEEvNT_6ParamsE,(.L_x_4340 - _ZN7cutlass13device_kernelIN5flash19enable_sm80_to_sm89INS1_16FlashAttnFwdSm80INS1_25CollectiveMainloopFwdSm80ILi8ELi1ELb1EN4cute5tupleIJNS5_1CILi128EEES8_S8_EEELi128ENS_6half_tEfNS_4arch4Sm80ELb1ELb0ELb1ELb1ELb1ELb1ELb1ELb0EEENS1_21CollectiveEpilogueFwdIS9_NS6_IJNS7_ILi1EEESF_SF_EEESA_SC_Li256ELb1ELb1ELb0ELb0EEENS1_19SingleTileSchedulerILb1ELb0ELb1ELi128EEEEEEEEEvNT_6ParamsE)
        .other          _ZN7cutlass13device_kernelIN5flash19enable_sm80_to_sm89INS1_16FlashAttnFwdSm80INS1_25CollectiveMainloopFwdSm80ILi8ELi1ELb1EN4cute5tupleIJNS5_1CILi128EEES8_S8_EEELi128ENS_6half_tEfNS_4arch4Sm80ELb1ELb0ELb1ELb1ELb1ELb1ELb1ELb0EEENS1_21CollectiveEpilogueFwdIS9_NS6_IJNS7_ILi1EEESF_SF_EEESA_SC_Li256ELb1ELb1ELb0ELb0EEENS1_19SingleTileSchedulerILb1ELb0ELb1ELi128EEEEEEEEEvNT_6ParamsE,@"STO_CUDA_ENTRY STV_DEFAULT"
_ZN7cutlass13device_kernelIN5flash19enable_sm80_to_sm89INS1_16FlashAttnFwdSm80INS1_25CollectiveMainloopFwdSm80ILi8ELi1ELb1EN4cute5tupleIJNS5_1CILi128EEES8_S8_EEELi128ENS_6half_tEfNS_4arch4Sm80ELb1ELb0ELb1ELb1ELb1ELb1ELb1ELb0EEENS1_21CollectiveEpilogueFwdIS9_NS6_IJNS7_ILi1EEESF_SF_EEESA_SC_Li256ELb1ELb1ELb0ELb0EEENS1_19SingleTileSchedulerILb1ELb0ELb1ELi128EEEEEEEEEvNT_6ParamsE:
        /* <DEDUP_REMOVED lines=21> */
.L_x_584:
[----:B------:R-:W-:-:S04]  /*0150*/  ISETP.NE.U32.AND P0, PT, RZ, c[0x0][0x560], PT ;  /* 0x00015800ff007a0c */ /* 0x000fc80003f05070 */
[----:B------:R-:W-:-:S13]  /*0160*/  ISETP.NE.AND.EX P0, PT, RZ, c[0x0][0x564], PT, P0 ;  /* 0x00015900ff007a0c */ /* 0x000fda0003f05300 */
[----:B------:R-:W-:Y:S05]  /*0170*/  @!P0 BRA `(.L_x_586) ;  /* 0x000000a000008947 */ /* 0x000fea0003800000 */
[----:B------:R-:W-:Y:S02]  /*0180*/  ULDC.64 UR4, c[0x0][0x560] ;  /* 0x0001580000047ab9 */ /* 0x000fe40000000a00 */
[----:B------:R-:W-:-:S06]  /*0190*/  UIMAD.WIDE UR4, UR21, UR7, UR4 ;  /* 0x00000007150472a5 */ /* 0x000fcc000f8e0204 */
[----:B------:R-:W-:Y:S02]  /*01a0*/  MOV R2, UR4 ;  /* 0x0000000400027c02 */ /* 0x000fe40008000f00 */
[----:B------:R-:W-:-:S05]  /*01b0*/  MOV R3, UR5 ;  /* 0x0000000500037c02 */ /* 0x000fca0008000f00 */
[----:B------:R1:W2:Y:S04]  /*01c0*/  LDG.E R0, [R2.64] ;  /* 0x0000001602007981 */ /* 0x0002a8000c1e1900 */
[----:B-1----:R-:W3:Y:S01]  /*01d0*/  LDG.E R2, [R2.64+0x4] ;  /* 0x0000041602027981 */ /* 0x002ee2000c1e1900 */
[----:B--2---:R-:W1:Y:S08]  /*01e0*/  R2UR UR4, R0 ;  /* 0x00000000000473c2 */ /* 0x004e7000000e0000 */
[----:B---3--:R-:W1:Y:S02]  /*01f0*/  R2UR UR5, R2 ;  /* 0x00000000020573c2 */ /* 0x008e6400000e0000 */
[----:B-1----:R-:W-:Y:S01]  /*0200*/  UIADD3 UR5, -UR4, UR5, URZ ;  /* 0x0000000504057290 */ /* 0x002fe2000fffe13f */
[----:B------:R-:W-:Y:S05]  /*0210*/  BRA `(.L_x_585) ;  /* 0x0000001000007947 */ /* 0x000fea0003800000 */
.L_x_586:
[----:B------:R-:W-:Y:S02]  /*0220*/  ULDC UR5, c[0x0][0x54c] ;  /* 0x0001530000057ab9 */ /* 0x000fe40000000800 */
.L_x_585:
[----:B------:R-:W-:Y:S02]  /*0230*/  ULDC UR4, c[0x0][0x548] ;  /* 0x0001520000047ab9 */ /* 0x000fe40000000800 */
[----:B------:R-:W-:-:S02]  /*0240*/  USHF.L.U32 UR14, UR14, 0x7, URZ ;  /* 0x000000070e0e7899 */ /* 0x000fc4000800063f */
[----:B------:R-:W-:-:S04]  /*0250*/  UIMAD UR4, UR5, UR4, URZ ;  /* 0x00000004050472a4 */ /* 0x000fc8000f8e023f */
[----:B------:R-:W-:-:S04]  /*0260*/  UISETP.GE.AND UP0, UPT, UR14, UR4, UPT ;  /* 0x000000040e00728c */ /* 0x000fc8000bf06270 */
[----:B------:R-:W-:Y:S01]  /*0270*/  USEL UR21, UR21, 0xffffffff, !UP0 ;  /* 0xffffffff15157887 */ /* 0x000fe2000c000000 */
[----:B------:R-:W-:Y:S05]  /*0280*/  BRA `(.L_x_587) ;  /* 0x000001b000007947 */ /* 0x000fea0003800000 */
.L_x_583:
        /* <DEDUP_REMOVED lines=8> */
.L_x_588:
        /* <DEDUP_REMOVED lines=13> */
.L_x_590:
[----:B------:R-:W-:Y:S02]  /*03e0*/  ULDC UR5, c[0x0][0x54c] ;  /* 0x0001530000057ab9 */ /* 0x000fe40000000800 */
.L_x_589:
[----:B------:R-:W-:Y:S02]  /*03f0*/  ULDC UR4, c[0x0][0x548] ;  /* 0x0001520000047ab9 */ /* 0x000fe40000000800 */
[----:B------:R-:W-:-:S02]  /*0400*/  USHF.L.U32 UR14, UR14, 0x7, URZ ;  /* 0x000000070e0e7899 */ /* 0x000fc4000800063f */
[----:B------:R-:W-:-:S04]  /*0410*/  UIMAD UR4, UR5, UR4, URZ ;  /* 0x00000004050472a4 */ /* 0x000fc8000f8e023f */
[----:B------:R-:W-:-:S04]  /*0420*/  UISETP.GE.AND UP0, UPT, UR14, UR4, UPT ;  /* 0x000000040e00728c */ /* 0x000fc8000bf06270 */
[----:B------:R-:W-:-:S06]  /*0430*/  USEL UR21, UR21, 0xffffffff, !UP0 ;  /* 0xffffffff15157887 */ /* 0x000fcc000c000000 */
.L_x_587:
        /* <DEDUP_REMOVED lines=34> */
[----:B------:R3:W4:Y:S01]  /*0660*/  @P2 LDG.E R7, [R4.64] ;  /* 0x0000001604072981 */ /* 0x000722000c1e1900 */
[----:B------:R-:W-:Y:S01]  /*0670*/  UIMAD.WIDE UR4, UR21, UR7, UR4 ;  /* 0x00000007150472a5 */ /* 0x000fe2000f8e0204 */
[----:B------:R-:W-:Y:S01]  /*0680*/  MOV R24, RZ ;  /* 0x000000ff00187202 */ /* 0x000fe20000000f00 */
[----:B------:R-:W-:Y:S01]  /*0690*/  IMAD.MOV.U32 R8, RZ, RZ, RZ ;  /* 0x000000ffff087224 */ /* 0x000fe200078e00ff */
[----:B------:R-:W4:Y:S03]  /*06a0*/  @P3 LDG.E R6, [R10.64] ;  /* 0x000000160a063981 */ /* 0x000f26000c1e1900 */
[----:B-1----:R-:W-:Y:S01]  /*06b0*/  IMAD.U32 R2, RZ, RZ, UR4 ;  /* 0x00000004ff027e24 */ /* 0x002fe2000f8e00ff */
[----:B------:R-:W-:Y:S01]  /*06c0*/  MOV R3, UR5 ;  /* 0x0000000500037c02 */ /* 0x000fe20008000f00 */
[----:B---3--:R-:W-:Y:S01]  /*06d0*/  IMAD.U32 R4, RZ, RZ, UR8 ;  /* 0x00000008ff047e24 */ /* 0x008fe2000f8e00ff */
[----:B------:R-:W-:-:S03]  /*06e0*/  MOV R5, UR9 ;  /* 0x0000000900057c02 */ /* 0x000fc60008000f00 */
[----:B------:R1:W5:Y:S04]  /*06f0*/  @P1 LDG.E R8, [R2.64] ;  /* 0x0000001602081981 */ /* 0x000368000c1e1900 */
[----:B------:R1:W5:Y:S01]  /*0700*/  @P4 LDG.E R24, [R4.64] ;  /* 0x0000001604184981 */ /* 0x000362000c1e1900 */
[----:B------:R-:W3:Y:S01]  /*0710*/  S2UR UR13, SR_CTAID.Y ;  /* 0x00000000000d79c3 */ /* 0x000ee20000002600 */
[----:B------:R-:W-:Y:S02]  /*0720*/  UMOV UR16, URZ ;  /* 0x0000003f00107c82 */ /* 0x000fe40008000000 */
[----:B------:R-:W-:Y:S02]  /*0730*/  ULDC UR20, c[0x0][0x168] ;  /* 0x00005a0000147ab9 */ /* 0x000fe40000000800 */
[----:B------:R-:W-:-:S02]  /*0740*/  UMOV UR17, URZ ;  /* 0x0000003f00117c82 */ /* 0x000fc40008000000 */
[----:B------:R-:W-:Y:S02]  /*0750*/  ULDC UR4, c[0x0][0x2ac] ;  /* 0x0000ab0000047ab9 */ /* 0x000fe40000000800 */
[----:B------:R-:W-:Y:S02]  /*0760*/  ULDC UR19, c[0x0][0x1d0] ;  /* 0x0000740000137ab9 */ /* 0x000fe40000000800 */
[----:B------:R-:W-:Y:S02]  /*0770*/  UIMAD UR19, UR4, UR19, URZ ;  /* 0x00000013041372a4 */ /* 0x000fe4000f8e023f */
[----:B------:R-:W-:Y:S02]  /*0780*/  ULDC UR18, c[0x0][0x228] ;  /* 0x00008a0000127ab9 */ /* 0x000fe40000000800 */
[----:B---3--:R-:W-:Y:S01]  /*0790*/  USHF.R.S32.HI UR12, URZ, 0x1f, UR13 ;  /* 0x0000001f3f0c7899 */ /* 0x008fe2000801140d */
[----:B--2---:R1:W2:Y:S08]  /*07a0*/  @P0 R2UR UR20, R0 ;  /* 0x00000000001403c2 */ /* 0x0042b000000e0000 */
[----:B----4-:R1:W3:Y:S08]  /*07b0*/  @P2 R2UR UR16, R7 ;  /* 0x00000000071023c2 */ /* 0x0102f000000e0000 */
[----:B------:R1:W4:Y:S01]  /*07c0*/  @P3 R2UR UR17, R6 ;  /* 0x00000000061133c2 */ /* 0x00032200000e0000 */
[----:B------:R-:W-:Y:S05]  /*07d0*/  @P0 BRA `(.L_x_591) ;  /* 0x0000006000000947 */ /* 0x000fea0003800000 */
[----:B------:R-:W-:Y:S05]  /*07e0*/  @!P3 BRA `(.L_x_591) ;  /* 0x000000500000b947 */ /* 0x000fea0003800000 */
[----:B-1--4-:R-:W4:Y:S04]  /*07f0*/  LDG.E R6, [R10.64] ;  /* 0x000000160a067981 */ /* 0x012f28000c1e1900 */
[----:B---3--:R-:W3:Y:S01]  /*0800*/  LDG.E R0, [R10.64+0x4] ;  /* 0x000004160a007981 */ /* 0x008ee2000c1e1900 */
[----:B--2-4-:R-:W1:Y:S08]  /*0810*/  R2UR UR20, R6 ;  /* 0x00000000061473c2 */ /* 0x014e7000000e0000 */
[----:B---3--:R-:W1:Y:S02]  /*0820*/  R2UR UR4, R0 ;  /* 0x00000000000473c2 */ /* 0x008e6400000e0000 */
[----:B-1----:R-:W-:-:S06]  /*0830*/  UIADD3 UR20, -UR20, UR4, URZ ;  /* 0x0000000414147290 */ /* 0x002fcc000fffe13f */
.L_x_591:
[----:B------:R-:W-:-:S04]  /*0840*/  ISETP.NE.U32.AND P0, PT, RZ, c[0x0][0x368], PT ;  /* 0x0000da00ff007a0c */ /* 0x000fc80003f05070 */
[----:B------:R-:W-:-:S13]  /*0850*/  ISETP.NE.AND.EX P0, PT, RZ, c[0x0][0x36c], PT, P0 ;  /* 0x0000db00ff007a0c */ /* 0x000fda0003f05300 */
[----:B------:R-:W-:Y:S05]  /*0860*/  @!P0 BRA `(.L_x_592) ;  /* 0x0000007000008947 */ /* 0x000fea0003800000 */
[----:B------:R-:W-:Y:S02]  /*0870*/  ULDC.64 UR4, c[0x0][0x368] ;  /* 0x0000da0000047ab9 */ /* 0x000fe40000000a00 */
[----:B------:R-:W-:-:S06]  /*0880*/  UIMAD.WIDE UR4, UR21, UR7, UR4 ;  /* 0x00000007150472a5 */ /* 0x000fcc000f8e0204 */
[----:B-1----:R-:W-:Y:S02]  /*0890*/  MOV R4, UR4 ;  /* 0x0000000400047c02 */ /* 0x002fe40008000f00 */
[----:B------:R-:W-:-:S05]  /*08a0*/  MOV R5, UR5 ;  /* 0x0000000500057c02 */ /* 0x000fca0008000f00 */
[----:B----4-:R-:W4:Y:S02]  /*08b0*/  LDG.E R0, [R4.64] ;  /* 0x0000001604007981 */ /* 0x010f24000c1e1900 */
[----:B----4-:R1:W4:Y:S02]  /*08c0*/  R2UR UR19, R0 ;  /* 0x00000000001373c2 */ /* 0x01032400000e0000 */
[----:B-1--4-:R-:W-:Y:S05]  /*08d0*/  BRA `(.L_x_593) ;  /* 0x0000006000007947 */ /* 0x012fea0003800000 */
.L_x_592:
[----:B------:R-:W-:Y:S05]  /*08e0*/  @!P4 BRA `(.L_x_593) ;  /* 0x000000500000c947 */ /* 0x000fea0003800000 */
[----:B-1--4-:R1:W4:Y:S04]  /*08f0*/  LDG.E R0, [R4.64] ;  /* 0x0000001604007981 */ /* 0x012328000c1e1900 */
[----:B-1-3--:R-:W3:Y:S01]  /*0900*/  LDG.E R4, [R4.64+0x4] ;  /* 0x0000041604047981 */ /* 0x00aee2000c1e1900 */
[----:B----4-:R-:W1:Y:S08]  /*0910*/  R2UR UR19, R0 ;  /* 0x00000000001373c2 */ /* 0x010e7000000e0000 */
[----:B---3--:R-:W1:Y:S02]  /*0920*/  R2UR UR4, R4 ;  /* 0x00000000040473c2 */ /* 0x008e6400000e0000 */
[----:B-1----:R-:W-:-:S06]  /*0930*/  UIADD3 UR19, -UR19, UR4, URZ ;  /* 0x0000000413137290 */ /* 0x002fcc000fffe13f */
.L_x_593:
[----:B-1--4-:R1:W4:Y:S01]  /*0940*/  @P1 LDG.E R5, [R2.64] ;  /* 0x0000001602051981 */ /* 0x012322000c1e1900 */
[----:B------:R-:W-:-:S03]  /*0950*/  ULDC.64 UR4, c[0x0][0x378] ;  /* 0x0000de0000047ab9 */ /* 0x000fc60000000a00 */
[----:B---3--:R1:W3:Y:S01]  /*0960*/  @P1 LDG.E R4, [R2.64+0x4] ;  /* 0x0000041602041981 */ /* 0x0082e2000c1e1900 */
[----:B------:R-:W-:-:S04]  /*0970*/  UISETP.NE.U32.AND UP0, UPT, URZ, UR4, UPT ;  /* 0x000000043f00728c */ /* 0x000fc8000bf05070 */
[----:B------:R-:W-:-:S03]  /*0980*/  UISETP.NE.AND.EX UP0, UPT, URZ, UR5, UPT, UP0 ;  /* 0x000000053f00728c */ /* 0x000fc6000bf05300 */
[----:B------:R-:W-:-:S03]  /*0990*/  ULDC.64 UR4, c[0x0][0x378] ;  /* 0x0000de0000047ab9 */ /* 0x000fc60000000a00 */
[----:B------:R-:W-:-:S05]  /*09a0*/  PLOP3.LUT P0, PT, PT, PT, UP0, 0x80, 0x0 ;  /* 0x000000000000781c */ /* 0x000fca0003f0f008 */
[----:B------:R-:W-:-:S06]  /*09b0*/  @UP0 UIMAD.WIDE UR4, UR21, UR7, UR4 ;  /* 0x00000007150402a5 */ /* 0x000fcc000f8e0204 */
[----:B-1----:R-:W-:Y:S02]  /*09c0*/  IMAD.U32 R2, RZ, RZ, UR4 ;  /* 0x00000004ff027e24 */ /* 0x002fe4000f8e00ff */
[----:B------:R-:W-:-:S05]  /*09d0*/  IMAD.U32 R3, RZ, RZ, UR5 ;  /* 0x00000005ff037e24 */ /* 0x000fca000f8e00ff */
[----:B--2---:R-:W2:Y:S01]  /*09e0*/  @P0 LDG.E R0, [R2.64] ;  /* 0x0000001602000981 */ /* 0x004ea2000c1e1900 */
[----:B------:R-:W-:Y:S02]  /*09f0*/  ULDC UR6, c[0x0][0x2c4] ;  /* 0x0000b10000067ab9 */ /* 0x000fe40000000800 */
[----:B------:R-:W-:Y:S02]  /*0a00*/  UISETP.NE.AND UP2, UPT, UR6, 0x1, UPT ;  /* 0x000000010600788c */ /* 0x000fe4000bf45270 */
[----:B------:R-:W-:Y:S02]  /*0a10*/  UIADD3 UR6, -UR16, UR19, URZ ;  /* 0x0000001310067290 */ /* 0x000fe4000fffe13f */
[----:B------:R-:W-:-:S07]  /*0a20*/  UMOV UR15, UR19 ;  /* 0x00000013000f7c82 */ /* 0x000fce0008000000 */
[----:B------:R-:W-:Y:S01]  /*0a30*/  @UP2 UIADD3 UR24, UR14, 0x7f, URZ ;  /* 0x0000007f0e182890 */ /* 0x000fe2000fffe03f */
[----:B----4-:R-:W1:Y:S08]  /*0a40*/  @P1 R2UR UR4, R5 ;  /* 0x00000000050413c2 */ /* 0x010e7000000e0000 */
[----:B---3--:R-:W1:Y:S02]  /*0a50*/  @P1 R2UR UR5, R4 ;  /* 0x00000000040513c2 */ /* 0x008e6400000e0000 */
[----:B-1----:R-:W-:-:S03]  /*0a60*/  @UP3 UIADD3 UR18, -UR4, UR5, URZ ;  /* 0x0000000504123290 */ /* 0x002fc6000fffe13f */
[----:B------:R-:W-:-:S03]  /*0a70*/  ULDC.64 UR4, c[0x0][0x2c8] ;  /* 0x0000b20000047ab9 */ /* 0x000fc60000000a00 */
[----:B--2---:R1:W2:Y:S01]  /*0a80*/  @P0 R2UR UR15, R0 ;  /* 0x00000000000f03c2 */ /* 0x0042a200000e0000 */
[----:B------:R-:W-:Y:S02]  /*0a90*/  UIMAD.WIDE.U32 UR24, UR24, UR4, URZ ;  /* 0x00000004181872a5 */ /* 0x000fe4000f8e003f */
[----:B------:R-:W-:Y:S02]  /*0aa0*/  UIADD3 UR11, UR6, UR18, URZ ;  /* 0x00000012060b7290 */ /* 0x000fe4000fffe03f */
[----:B------:R-:W-:Y:S02]  /*0ab0*/  UIADD3 UR4, UR14, 0x7f, URZ ;  /* 0x0000007f0e047890 */ /* 0x000fe4000fffe03f */
[----:B------:R-:W-:Y:S02]  /*0ac0*/  UIADD3 UR9, UR11, 0x80, -UR20 ;  /* 0x000000800b097890 */ /* 0x000fe4000fffe814 */
[----:B------:R-:W-:Y:S02]  /*0ad0*/  @UP2 USHF.R.U32.HI UR4, URZ, UR5, UR25 ;  /* 0x000000053f042299 */ /* 0x000fe40008011619 */
[----:B------:R-:W-:-:S02]  /*0ae0*/  UIADD3 UR10, UR11, 0x7f, URZ ;  /* 0x0000007f0b0a7890 */ /* 0x000fc4000fffe03f */
[----:B------:R-:W-:Y:S02]  /*0af0*/  UIADD3 UR5, UR9, UR4, URZ ;  /* 0x0000000409057290 */ /* 0x000fe4000fffe03f */
[----:B------:R-:W-:Y:S02]  /*0b00*/  USHF.R.S32.HI UR8, URZ, 0x1f, UR10 ;  /* 0x0000001f3f087899 */ /* 0x000fe4000801140a */
[----:B------:R-:W-:Y:S02]  /*0b10*/  USHF.R.S32.HI UR4, URZ, 0x1f, UR5 ;  /* 0x0000001f3f047899 */ /* 0x000fe40008011405 */
[----:B------:R-:W-:Y:S02]  /*0b20*/  ULEA.HI UR10, UR8, UR10, URZ, 0x7 ;  /* 0x0000000a080a7291 */ /* 0x000fe4000f8f383f */
[----:B------:R-:W-:Y:S02]  /*0b30*/  ULEA.HI UR4, UR4, UR5, URZ, 0x7 ;  /* 0x0000000504047291 */ /* 0x000fe4000f8f383f */
[----:B------:R-:W-:-:S02]  /*0b40*/  USHF.R.S32.HI UR10, URZ, 0x7, UR10 ;  /* 0x000000073f0a7899 */ /* 0x000fc4000801140a */
[----:B------:R-:W-:-:S04]  /*0b50*/  USHF.R.S32.HI UR4, URZ, 0x7, UR4 ;  /* 0x000000073f047899 */ /* 0x000fc80008011404 */
[----:B------:R-:W-:-:S04]  /*0b60*/  UISETP.LT.AND UP0, UPT, UR10, UR4, UPT ;  /* 0x000000040a00728c */ /* 0x000fc8000bf01270 */
[----:B------:R-:W-:Y:S02]  /*0b70*/  USEL UR5, UR10, UR4, UP0 ;  /* 0x000000040a057287 */ /* 0x000fe40008000000 */
[----:B------:R-:W-:Y:S02]  /*0b80*/  UIADD3 UR4, -UR6, URZ, URZ ;  /* 0x0000003f06047290 */ /* 0x000fe4000fffe13f */
[----:B------:R-:W-:Y:S02]  /*0b90*/  ULEA UR6, UR5, -UR6, 0x7 ;  /* 0x8000000605067291 */ /* 0x000fe4000f8e383f */
[----:B------:R-:W-:Y:S02]  /*0ba0*/  UISETP.LT.AND UP1, UPT, URZ, UR4, UPT ;  /* 0x000000043f00728c */ /* 0x000fe4000bf21270 */
[----:B------:R-:W-:Y:S02]  /*0bb0*/  UISETP.LT.AND UP0, UPT, UR6, UR18, UPT ;  /* 0x000000120600728c */ /* 0x000fe4000bf01270 */
[----:B------:R-:W-:-:S02]  /*0bc0*/  USEL UR4, URZ, UR4, !UP1 ;  /* 0x000000043f047287 */ /* 0x000fc4000c800000 */
[----:B------:R-:W-:Y:S02]  /*0bd0*/  USEL UR5, UR6, UR18, UP0 ;  /* 0x0000001206057287 */ /* 0x000fe40008000000 */
[----:B------:R-:W-:Y:S02]  /*0be0*/  USHF.R.U32.HI UR8, URZ, 0x7, UR4 ;  /* 0x000000073f087899 */ /* 0x000fe40008011604 */
[----:B------:R-:W-:-:S05]  /*0bf0*/  UISETP.GT.AND UP0, UPT, UR5, UR4, UPT ;  /* 0x000000040500728c */ /* 0x000fca000bf04270 */
[----:B------:R-:W-:-:S06]  /*0c00*/  UMOV UR6, UR8 ;  /* 0x0000000800067c82 */ /* 0x000fcc0008000000 */
        /* <DEDUP_REMOVED lines=16> */
[----:B------:R-:W-:-:S03]  /*0d10*/  ULDC.64 UR4, c[0x0][0x240] ;  /* 0x0000900000047ab9 */ /* 0x000fc60000000a00 */
[----:B------:R-:W-:Y:S01]  /*0d20*/  LEA.HI R0, R4, R174, RZ, 0x3 ;  /* 0x000000ae04007211 */ /* 0x000fe200078f18ff */
[----:B------:R1:W2:Y:S01]  /*0d30*/  @P4 LDG.E R23, [R2.64] ;  /* 0x0000001602174981 */ /* 0x0002a2000c1e1900 */
[----:B------:R-:W-:Y:S01]  /*0d40*/  UIMAD UR4, UR12, UR4, URZ ;  /* 0x000000040c0472a4 */ /* 0x000fe2000f8e023f */
[----:B------:R-:W-:Y:S01]  /*0d50*/  IMAD.MOV.U32 R146, RZ, RZ, c[0x0][0x238] ;  /* 0x00008e00ff927624 */ /* 0x000fe200078e00ff */
[----:B------:R-:W-:Y:S01]  /*0d60*/  SHF.R.S32.HI R95, RZ, 0x3, R0 ;  /* 0x00000003ff5f7819 */ /* 0x000fe20000011400 */
[----:B------:R-:W-:Y:S01]  /*0d70*/  USHF.R.S32.HI UR24, URZ, 0x1f, UR21 ;  /* 0x0000001f3f187899 */ /* 0x000fe20008011415 */
[----:B------:R-:W-:Y:S01]  /*0d80*/  LOP3.LUT R0, R0, 0xfffffff8, RZ, 0xc0, !PT ;  /* 0xfffffff800007812 */ /* 0x000fe200078ec0ff */
[----:B------:R-:W-:Y:S01]  /*0d90*/  UIADD3 UR25, UR6, -0x1, URZ ;  /* 0xffffffff06197890 */ /* 0x000fe2000fffe03f */
[----:B------:R-:W-:Y:S01]  /*0da0*/  SHF.R.S32.HI R7, RZ, 0x1f, R95 ;  /* 0x0000001fff077819 */ /* 0x000fe2000001145f */
[----:B------:R-:W-:Y:S01]  /*0db0*/  UIMAD UR7, UR13, UR5, UR4 ;  /* 0x000000050d0772a4 */ /* 0x000fe2000f8e0204 */
[C---:B-----5:R-:W-:Y:S01]  /*0dc0*/  IADD3 R118, P0, R95.reuse, R8, RZ ;  /* 0x000000085f767210 */ /* 0x060fe20007f1e0ff */
[----:B------:R-:W-:Y:S01]  /*0dd0*/  IMAD.IADD R22, R174, 0x1, -R0 ;  /* 0x00000001ae167824 */ /* 0x000fe200078e0a00 */
[----:B------:R-:W-:Y:S01]  /*0de0*/  USEL UR27, UR21, URZ, !UP3 ;  /* 0x0000003f151b7287 */ /* 0x000fe2000d800000 */
[----:B------:R-:W-:Y:S01]  /*0df0*/  IADD3 R142, -R95, UR18, RZ ;  /* 0x000000125f8e7c10 */ /* 0x000fe2000fffe1ff */
[----:B------:R-:W-:Y:S01]  /*0e00*/  USEL UR26, UR24, URZ, !UP3 ;  /* 0x0000003f181a7287 */ /* 0x000fe2000d800000 */
[----:B------:R-:W-:Y:S01]  /*0e10*/  IMAD.SHL.U32 R20, R22, 0x8, RZ ;  /* 0x0000000816147824 */ /* 0x000fe200078e00ff */
[----:B------:R-:W-:Y:S01]  /*0e20*/  LEA.HI.X.SX32 R119, R8, R7, 0x1, P0 ;  /* 0x0000000708777211 */ /* 0x000fe200000f0eff */
[----:B------:R-:W-:Y:S01]  /*0e30*/  ULDC.64 UR4, c[0x0][0x248] ;  /* 0x0000920000047ab9 */ /* 0x000fe20000000a00 */
[----:B------:R-:W-:Y:S01]  /*0e40*/  IMAD.MOV.U32 R157, RZ, RZ, 0x7 ;  /* 0x00000007ff9d7424 */ /* 0x000fe200078e00ff */
[----:B------:R-:W-:Y:S01]  /*0e50*/  UIMAD UR4, UR26, UR4, URZ ;  /* 0x000000041a0472a4 */ /* 0x000fe2000f8e023f */
[----:B------:R-:W-:Y:S01]  /*0e60*/  SHF.R.S32.HI R21, RZ, 0x1f, R20 ;  /* 0x0000001fff157819 */ /* 0x000fe20000011414 */
[----:B------:R-:W-:Y:S01]  /*0e70*/  IMAD R0, R119, c[0x0][0x238], RZ ;  /* 0x00008e0077007a24 */ /* 0x000fe200078e02ff */
[----:B------:R-:W-:Y:S01]  /*0e80*/  LEA.HI R4, R4, R174, RZ, 0x6 ;  /* 0x000000ae04047211 */ /* 0x000fe200078f30ff */
[----:B------:R-:W-:Y:S01]  /*0e90*/  IMAD.U32 R98, RZ, RZ, UR27 ;  /* 0x0000001bff627e24 */ /* 0x000fe2000f8e00ff */
[----:B------:R-:W-:Y:S01]  /*0ea0*/  UIMAD UR4, UR27, UR5, UR4 ;  /* 0x000000051b0472a4 */ /* 0x000fe2000f8e0204 */
[----:B------:R-:W-:Y:S01]  /*0eb0*/  IMAD R0, R118, c[0x0][0x23c], R0 ;  /* 0x00008f0076007a24 */ /* 0x000fe200078e0200 */
[----:B------:R-:W-:Y:S01]  /*0ec0*/  SHF.L.U64.HI R165, R146, R157, c[0x0][0x23c] ;  /* 0x00008f0092a57619 */ /* 0x000fe2000001029d */
[----:B-1----:R-:W-:Y:S01]  /*0ed0*/  IMAD.WIDE.U32 R2, R118, c[0x0][0x238], R20 ;  /* 0x00008e0076027a25 */ /* 0x002fe200078e0014 */
[----:B------:R-:W-:Y:S01]  /*0ee0*/  USHF.R.S32.HI UR5, URZ, 0x1f, UR25 ;  /* 0x0000001f3f057899 */ /* 0x000fe20008011419 */
[C---:B------:R-:W-:Y:S01]  /*0ef0*/  IADD3 R91, R20.reuse, 0x40, RZ ;  /* 0x00000040145b7810 */ /* 0x040fe20007ffe0ff */
[----:B------:R-:W-:Y:S01]  /*0f00*/  USHF.R.S32.HI UR28, URZ, 0x1f, UR15 ;  /* 0x0000001f3f1c7899 */ /* 0x000fe2000801140f */
[----:B------:R-:W-:Y:S01]  /*0f10*/  IMAD.IADD R3, R3, 0x1, R0 ;  /* 0x0000000103037824 */ /* 0x000fe200078e0200 */
[----:B------:R-:W-:Y:S01]  /*0f20*/  ISETP.GE.AND P6, PT, R20, c[0x0][0x1d4], PT ;  /* 0x0000750014007a0c */ /* 0x000fe20003fc6270 */
[----:B------:R-:W-:Y:S01]  /*0f30*/  IMAD.U32 R0, RZ, RZ, UR13 ;  /* 0x0000000dff007e24 */ /* 0x000fe2000f8e00ff */
[----:B------:R-:W-:Y:S01]  /*0f40*/  ISETP.GE.AND P5, PT, R91, c[0x0][0x1d4], PT ;  /* 0x000075005b007a0c */ /* 0x000fe20003fa6270 */
[----:B------:R-:W-:Y:S01]  /*0f50*/  IMAD.SHL.U32 R173, R146, 0x80, RZ ;  /* 0x0000008092ad7824 */ /* 0x000fe200078e00ff */
[C---:B------:R-:W-:Y:S01]  /*0f60*/  IADD3 R155, R95.reuse, 0x20, RZ ;  /* 0x000000205f9b7810 */ /* 0x040fe20007ffe0ff */
[----:B------:R-:W-:Y:S01]  /*0f70*/  IMAD.WIDE.U32 R2, R0, c[0x0][0x240], R2 ;  /* 0x0000900000027a25 */ /* 0x000fe200078e0002 */
[----:B------:R-:W-:-:S02]  /*0f80*/  IADD3 R153, R95, 0x60, RZ ;  /* 0x000000605f997810 */ /* 0x000fc40007ffe0ff */
[----:B------:R-:W-:Y:S01]  /*0f90*/  IADD3 R154, R95, 0x40, RZ ;  /* 0x000000405f9a7810 */ /* 0x000fe20007ffe0ff */
[----:B------:R-:W-:Y:S01]  /*0fa0*/  IMAD.U32 R0, RZ, RZ, UR25 ;  /* 0x00000019ff007e24 */ /* 0x000fe2000f8e00ff */
[----:B------:R-:W-:Y:S01]  /*0fb0*/  IADD3 R3, R3, UR7, RZ ;  /* 0x0000000703037c10 */ /* 0x000fe2000fffe0ff */
[----:B------:R-:W-:Y:S01]  /*0fc0*/  IMAD.MOV.U32 R25, RZ, RZ, c[0x0][0x23c] ;  /* 0x00008f00ff197624 */ /* 0x000fe200078e00ff */
[----:B------:R-:W-:Y:S01]  /*0fd0*/  ULDC.64 UR6, c[0x0][0x280] ;  /* 0x0000a00000067ab9 */ /* 0x000fe20000000a00 */
[----:B------:R-:W-:Y:S01]  /*0fe0*/  IMAD R6, R0, -0x80, R142 ;  /* 0xffffff8000067824 */ /* 0x000fe200078e028e */
[----:B------:R-:W-:Y:S01]  /*0ff0*/  UIMAD UR6, UR28, UR6, URZ ;  /* 0x000000061c0672a4 */ /* 0x000fe2000f8e023f */
[----:B------:R-:W-:Y:S01]  /*1000*/  IMAD.WIDE.U32 R130, R98, c[0x0][0x248], R2 ;  /* 0x0000920062827a25 */ /* 0x000fe200078e0002 */
[----:B------:R-:W-:Y:S01]  /*1010*/  IADD3 R141, R24, UR19, RZ ;  /* 0x00000013188d7c10 */ /* 0x000fe2000fffe0ff */
[----:B------:R-:W-:Y:S01]  /*1020*/  ULDC UR19, c[0x0][0x294] ;  /* 0x0000a50000137ab9 */ /* 0x000fe20000000800 */
[----:B------:R-:W-:Y:S01]  /*1030*/  ISETP.GE.AND P0, PT, R6, 0x1, PT ;  /* 0x000000010600780c */ /* 0x000fe20003f06270 */
[----:B------:R-:W-:Y:S01]  /*1040*/  IMAD.SHL.U32 R3, R95, 0x40, RZ ;  /* 0x000000405f037824 */ /* 0x000fe200078e00ff */
[----:B------:R-:W-:Y:S01]  /*1050*/  IADD3 R127, R131, UR4, RZ ;  /* 0x00000004837f7c10 */ /* 0x000fe2000fffe0ff */
[----:B------:R-:W-:Y:S01]  /*1060*/  IMAD.SHL.U32 R0, R4, 0x8, RZ ;  /* 0x0000000804007824 */ /* 0x000fe200078e00ff */
[----:B------:R-:W-:Y:S01]  /*1070*/  ISETP.GE.AND P2, PT, R6, 0x21, PT ;  /* 0x000000210600780c */ /* 0x000fe20003f46270 */
[----:B------:R-:W-:Y:S01]  /*1080*/  IMAD R2, R165, UR25, RZ ;  /* 0x00000019a5027c24 */ /* 0x000fe2000f8e02ff */
[----:B------:R-:W-:Y:S01]  /*1090*/  LOP3.LUT R129, R3, 0x1c0, RZ, 0xc0, !PT ;  /* 0x000001c003817812 */ /* 0x000fe200078ec0ff */
[----:B------:R-:W-:Y:S01]  /*10a0*/  IMAD.MOV.U32 R126, RZ, RZ, R130 ;  /* 0x000000ffff7e7224 */ /* 0x000fe200078e0082 */
[----:B------:R-:W-:Y:S01]  /*10b0*/  LOP3.LUT R133, R0, 0xfffffe00, RZ, 0xc0, !PT ;  /* 0xfffffe0000857812 */ /* 0x000fe200078ec0ff */
[----:B------:R-:W-:Y:S01]  /*10c0*/  IMAD R2, R173, UR5, R2 ;  /* 0x00000005ad027c24 */ /* 0x000fe2000f8e0202 */
[----:B------:R-:W-:Y:S01]  /*10d0*/  LOP3.LUT R77, R129, 0x38, R20, 0xf8, !PT ;  /* 0x00000038814d7812 */ /* 0x000fe200078ef814 */
[----:B------:R-:W-:Y:S01]  /*10e0*/  IMAD.WIDE.U32 R14, R173, UR25, R126 ;  /* 0x00000019ad0e7c25 */ /* 0x000fe2000f8e007e */
[----:B------:R-:W-:Y:S01]  /*10f0*/  SHF.R.U32.HI R166, RZ, 0x3, R129 ;  /* 0x00000003ffa67819 */ /* 0x000fe20000011681 */
[----:B------:R-:W-:Y:S01]  /*1100*/  ULDC.64 UR4, c[0x0][0x260] ;  /* 0x0000980000047ab9 */ /* 0x000fe20000000a00 */
[----:B------:R-:W-:Y:S01]  /*1110*/  P2R R144, PR, RZ, 0x20 ;  /* 0x00000020ff907803 */ /* 0x000fe20000000000 */
[----:B------:R-:W-:Y:S01]  /*1120*/  IMAD.IADD R3, R15, 0x1, R2 ;  /* 0x000000010f037824 */ /* 0x000fe200078e0202 */
[----:B------:R-:W-:Y:S01]  /*1130*/  LOP3.LUT R77, R133, R77, R166, 0xf6, !PT ;  /* 0x0000004d854d7212 */ /* 0x000fe200078ef6a6 */
[----:B------:R-:W-:Y:S01]  /*1140*/  IMAD.U32 R0, RZ, RZ, UR13 ;  /* 0x0000000dff007e24 */ /* 0x000fe2000f8e00ff */
[----:B------:R-:W-:Y:S01]  /*1150*/  @P0 LEA R4, P1, R14, c[0x0][0x220], 0x1 ;  /* 0x000088000e040a11 */ /* 0x000fe200078208ff */
[----:B------:R-:W-:Y:S01]  /*1160*/  UIMAD UR4, UR12, UR4, URZ ;  /* 0x000000040c0472a4 */ /* 0x000fe2000f8e023f */
[----:B------:R-:W-:Y:S01]  /*1170*/  IMAD.SHL.U32 R32, R22, 0x4, RZ ;  /* 0x0000000416207824 */ /* 0x000fe200078e00ff */
[----:B------:R-:W-:Y:S01]  /*1180*/  P2R R145, PR, RZ, 0x40 ;  /* 0x00000040ff917803 */ /* 0x000fe20000000000 */
[----:B------:R-:W-:Y:S01]  /*1190*/  IMAD.SHL.U32 R77, R77, 0x2, RZ ;  /* 0x000000024d4d7824 */ /* 0x000fe200078e00ff */
[----:B------:R-:W-:Y:S01]  /*11a0*/  @P0 LEA.HI.X R5, R14, c[0x0][0x224], R3, 0x1, P1 ;  /* 0x000089000e050a11 */ /* 0x000fe200008f0c03 */
[----:B------:R-:W-:Y:S01]  /*11b0*/  UIMAD UR4, UR13, UR5, UR4 ;  /* 0x000000050d0472a4 */ /* 0x000fe2000f8e0204 */
[----:B------:R-:W-:Y:S01]  /*11c0*/  SHF.R.S32.HI R33, RZ, 0x1f, R32 ;  /* 0x0000001fff217819 */ /* 0x000fe20000011420 */
[C---:B------:R-:W-:Y:S01]  /*11d0*/  IMAD.WIDE.U32 R18, R95.reuse, c[0x0][0x290], R20 ;  /* 0x0000a4005f127a25 */ /* 0x040fe200078e0014 */
[----:B------:R-:W-:Y:S01]  /*11e0*/  ISETP.GE.AND P1, PT, R6, 0x41, PT ;  /* 0x000000410600780c */ /* 0x000fe20003f26270 */
[----:B------:R-:W-:Y:S01]  /*11f0*/  @!PT LDS RZ, [RZ] ;  /* 0x00000000fffff984 */ /* 0x000fe20000000800 */
[----:B------:R-:W-:Y:S01]  /*1200*/  @!PT LDS RZ, [RZ] ;  /* 0x00000000fffff984 */ /* 0x000fe20000000800 */
[----:B------:R-:W-:Y:S01]  /*1210*/  @!PT LDS RZ, [RZ] ;  /* 0x00000000fffff984 */ /* 0x000fe20000000800 */
[----:B------:R1:W-:Y:S01]  /*1220*/  @P0 LDGSTS.E.BYPASS.LTC128B.128 [R77+0x8100], [R4.64], !P6 ;  /* 0x08100000044d0fae */ /* 0x0003e2000f101d56 */
[----:B------:R-:W-:Y:S01]  /*1230*/  IADD3 R34, R32, 0x20, RZ ;  /* 0x0000002020227810 */ /* 0x000fe20007ffe0ff */
[----:B------:R-:W-:-:S02]  /*1240*/  IMAD.WIDE.U32 R8, R95, c[0x0][0x290], R32 ;  /* 0x0000a4005f087a25 */ /* 0x000fc400078e0020 */
[----:B------:R1:W-:Y:S01]  /*1250*/  @P0 LDGSTS.E.BYPASS.LTC128B.128 [R77+0xc100], [R4.64+0x80], !P5 ;  /* 0x0c100080044d0fae */ /* 0x0003e2000e901d56 */
[----:B------:R-:W-:Y:S01]  /*1260*/  ISETP.GT.AND P0, PT, R6, 0x60, PT ;  /* 0x000000600600780c */ /* 0x000fe20003f04270 */
[----:B------:R-:W-:Y:S02]  /*1270*/  IMAD.MOV.U32 R150, RZ, RZ, 0x6 ;  /* 0x00000006ff967424 */ /* 0x000fe400078e00ff */
[----:B------:R-:W-:Y:S02]  /*1280*/  IMAD.MOV.U32 R152, RZ, RZ, 0x5 ;  /* 0x00000005ff987424 */ /* 0x000fe400078e00ff */
[----:B------:R-:W-:Y:S02]  /*1290*/  IMAD.SHL.U32 R148, R146, 0x40, RZ ;  /* 0x0000004092947824 */ /* 0x000fe400078e00ff */
[----:B------:R-:W-:Y:S02]  /*12a0*/  IMAD.MOV.U32 R176, RZ, RZ, c[0x0][0x2b8] ;  /* 0x0000ae00ffb07624 */ /* 0x000fe400078e00ff */
[----:B------:R-:W-:-:S02]  /*12b0*/  IMAD.MOV.U32 R175, RZ, RZ, c[0x0][0x27c] ;  /* 0x00009f00ffaf7624 */ /* 0x000fc400078e00ff */
[----:B------:R-:W-:Y:S02]  /*12c0*/  IMAD.MOV.U32 R147, RZ, RZ, c[0x0][0x27c] ;  /* 0x00009f00ff937624 */ /* 0x000fe400078e00ff */
[----:B------:R-:W-:Y:S02]  /*12d0*/  IMAD.U32 R90, RZ, RZ, UR25 ;  /* 0x00000019ff5a7e24 */ /* 0x000fe4000f8e00ff */
[----:B------:R-:W-:Y:S02]  /*12e0*/  IMAD.SHL.U32 R147, R147, 0x2, RZ ;  /* 0x0000000293937824 */ /* 0x000fe400078e00ff */
[----:B------:R-:W-:Y:S02]  /*12f0*/  IMAD R117, R22, 0x20, R95 ;  /* 0x0000002016757824 */ /* 0x000fe400078e025f */
[----:B-1----:R-:W-:Y:S01]  /*1300*/  IMAD.WIDE.U32 R4, R0, c[0x0][0x260], R20 ;  /* 0x0000980000047a25 */ /* 0x002fe200078e0014 */
[----:B------:R-:W-:-:S03]  /*1310*/  @P2 LEA R0, P3, R146, R14, 0x5 ;  /* 0x0000000e92002211 */ /* 0x000fc600078628ff */
[----:B------:R-:W-:Y:S01]  /*1320*/  IMAD.MOV.U32 R12, RZ, RZ, R4 ;  /* 0x000000ffff0c7224 */ /* 0x000fe200078e0004 */
[----:B------:R-:W-:Y:S02]  /*1330*/  @P2 LEA.HI.X R2, R146, R3, R25, 0x5, P3 ;  /* 0x0000000392022211 */ /* 0x000fe400018f2c19 */
[----:B------:R-:W-:Y:S01]  /*1340*/  IADD3 R13, R5, UR4, RZ ;  /* 0x00000004050d7c10 */ /* 0x000fe2000fffe0ff */
[----:B------:R-:W-:Y:S01]  /*1350*/  IMAD R5, R7, c[0x0][0x280], RZ ;  /* 0x0000a00007057a24 */ /* 0x000fe200078e02ff */
[----:B------:R-:W-:Y:S01]  /*1360*/  @P2 LEA R16, P3, R0, c[0x0][0x220], 0x1 ;  /* 0x0000880000102a11 */ /* 0x000fe200078608ff */
[----:B------:R-:W-:Y:S02]  /*1370*/  ULDC.64 UR4, c[0x0][0x290] ;  /* 0x0000a40000047ab9 */ /* 0x000fe40000000a00 */
[----:B------:R-:W-:Y:S01]  /*1380*/  IMAD.WIDE.U32 R98, R98, c[0x0][0x268], R12 ;  /* 0x00009a0062627a25 */ /* 0x000fe200078e000c */
[----:B------:R-:W-:Y:S01]  /*1390*/  @P2 LEA.HI.X R17, R0, c[0x0][0x224], R2, 0x1, P3 ;  /* 0x0000890000112a11 */ /* 0x000fe200018f0c02 */
[----:B------:R-:W-:Y:S01]  /*13a0*/  UIMAD UR4, UR28, UR4, URZ ;  /* 0x000000041c0472a4 */ /* 0x000fe2000f8e023f */
[----:B------:R-:W-:Y:S01]  /*13b0*/  ISETP.GE.AND P3, PT, R20, c[0x0][0x27c], PT ;  /* 0x00009f0014007a0c */ /* 0x000fe20003f66270 */
[C---:B------:R-:W-:Y:S01]  /*13c0*/  IMAD R2, R95.reuse, c[0x0][0x284], R5 ;  /* 0x0000a1005f027a24 */ /* 0x040fe200078e0205 */
[----:B------:R-:W-:Y:S01]  /*13d0*/  UIMAD UR28, UR15, UR7, UR6 ;  /* 0x000000070f1c72a4 */ /* 0x000fe2000f8e0206 */
[----:B------:R-:W-:Y:S01]  /*13e0*/  IMAD.WIDE.U32 R4, R95, c[0x0][0x280], R32 ;  /* 0x0000a0005f047a25 */ /* 0x000fe200078e0020 */
[----:B------:R1:W-:Y:S01]  /*13f0*/  @P2 LDGSTS.E.BYPASS.LTC128B.128 [R77+0x9100], [R16.64], !P6 ;  /* 0x09100000104d2fae */ /* 0x0003e2000f101d56 */
[----:B------:R-:W-:Y:S01]  /*1400*/  P2R R143, PR, RZ, 0x8 ;  /* 0x00000008ff8f7803 */ /* 0x000fe20000000000 */
[----:B------:R-:W-:Y:S01]  /*1410*/  UIMAD UR29, UR15, UR5, UR4 ;  /* 0x000000050f1d72a4 */ /* 0x000fe2000f8e0204 */
[----:B------:R-:W-:Y:S01]  /*1420*/  IMAD R0, R7, c[0x0][0x290], RZ ;  /* 0x0000a40007007a24 */ /* 0x000fe200078e02ff */
[----:B------:R1:W-:Y:S01]  /*1430*/  @P2 LDGSTS.E.BYPASS.LTC128B.128 [R77+0xd100], [R16.64+0x80], !P5 ;  /* 0x0d100080104d2fae */ /* 0x0003e2000e901d56 */
[----:B------:R-:W-:Y:S01]  /*1440*/  IMAD.IADD R11, R5, 0x1, R2 ;  /* 0x00000001050b7824 */ /* 0x000fe200078e0202 */
[----:B------:R-:W-:Y:S01]  /*1450*/  SEL R5, RZ, c[0x0][0x27c], !P3 ;  /* 0x00009f00ff057a07 */ /* 0x000fe20005800000 */
[----:B------:R-:W-:Y:S01]  /*1460*/  IMAD.WIDE.U32 R6, R95, c[0x0][0x280], R20 ;  /* 0x0000a0005f067a25 */ /* 0x000fe200078e0014 */
[----:B------:R-:W-:-:S02]  /*1470*/  ULDC.64 UR4, c[0x0][0x1e8] ;  /* 0x00007a0000047ab9 */ /* 0x000fc40000000a00 */
[----:B------:R-:W-:Y:S01]  /*1480*/  UIMAD UR31, UR12, UR4, URZ ;  /* 0x000000040c1f72a4 */ /* 0x000fe2000f8e023f */
[----:B------:R-:W-:Y:S01]  /*1490*/  IMAD.IADD R7, R2, 0x1, R7 ;  /* 0x0000000102077824 */ /* 0x000fe200078e0207 */
[----:B------:R-:W-:Y:S01]  /*14a0*/  UIMAD.WIDE.U32 UR32, UR13, UR4, URZ ;  /* 0x000000040d2072a5 */ /* 0x000fe2000f8e003f */
[----:B------:R-:W-:Y:S01]  /*14b0*/  IMAD R0, R95, c[0x0][0x294], R0 ;  /* 0x0000a5005f007a24 */ /* 0x000fe200078e0200 */
[----:B------:R-:W-:Y:S01]  /*14c0*/  UIMAD UR31, UR13, UR5, UR31 ;  /* 0x000000050d1f72a4 */ /* 0x000fe2000f8e021f */
[----:B------:R-:W-:Y:S01]  /*14d0*/  IMAD.IADD R2, R20, 0x1, R5 ;  /* 0x0000000114027824 */ /* 0x000fe200078e0205 */
[----:B------:R-:W-:Y:S01]  /*14e0*/  ULDC.64 UR6, c[0x0][0x268] ;  /* 0x00009a0000067ab9 */ /* 0x000fe20000000a00 */
[----:B------:R-:W-:Y:S01]  /*14f0*/  IMAD.IADD R9, R9, 0x1, R0 ;  /* 0x0000000109097824 */ /* 0x000fe200078e0200 */
[----:B------:R-:W-:Y:S01]  /*1500*/  ULDC.64 UR4, c[0x0][0x210] ;  /* 0x0000840000047ab9 */ /* 0x000fe20000000a00 */
[----:B------:R-:W-:Y:S01]  /*1510*/  IMAD.IADD R5, R0, 0x1, R19 ;  /* 0x0000000100057824 */ /* 0x000fe200078e0213 */
[----:B------:R-:W-:Y:S01]  /*1520*/  SHF.R.S32.HI R0, RZ, 0x1f, R2 ;  /* 0x0000001fff007819 */ /* 0x000fe20000011402 */
[----:B------:R-:W-:Y:S01]  /*1530*/  IMAD.MOV.U32 R10, RZ, RZ, R4 ;  /* 0x000000ffff0a7224 */ /* 0x000fe200078e0004 */
[----:B------:R-:W-:Y:S01]  /*1540*/  UIMAD UR34, UR12, UR4, URZ ;  /* 0x000000040c2272a4 */ /* 0x000fe2000f8e023f */
[----:B------:R-:W-:Y:S01]  /*1550*/  IMAD.MOV.U32 R4, RZ, RZ, R18 ;  /* 0x000000ffff047224 */ /* 0x000fe200078e0012 */
[CC--:B------:R-:W-:Y:S01]  /*1560*/  LEA.HI R15, R0.reuse, R2.reuse, RZ, 0x3 ;  /* 0x00000002000f7211 */ /* 0x0c0fe200078f18ff */
[----:B------:R-:W-:Y:S01]  /*1570*/  IMAD.U32 R12, RZ, RZ, UR15 ;  /* 0x0000000fff0c7e24 */ /* 0x000fe2000f8e00ff */
[----:B------:R-:W-:Y:S01]  /*1580*/  LEA.HI R18, R0, R2, RZ, 0x6 ;  /* 0x0000000200127211 */ /* 0x000fe200078f30ff */
[----:B------:R-:W-:Y:S01]  /*1590*/  IMAD.U32 R0, RZ, RZ, UR15 ;  /* 0x0000000fff007e24 */ /* 0x000fe2000f8e00ff */
[----:B------:R-:W-:Y:S01]  /*15a0*/  UIMAD UR6, UR26, UR6, URZ ;  /* 0x000000061a0672a4 */ /* 0x000fe2000f8e023f */
[----:B------:R-:W-:Y:S01]  /*15b0*/  IMAD.WIDE.U32 R106, R12, c[0x0][0x280], R10 ;  /* 0x0000a0000c6a7a25 */ /* 0x000fe200078e000a */
[----:B------:R-:W-:Y:S01]  /*15c0*/  UIMAD.WIDE.U32 UR36, UR13, UR4, URZ ;  /* 0x000000040d2472a5 */ /* 0x000fe2000f8e003f */
[----:B------:R-:W-:Y:S01]  /*15d0*/  LOP3.LUT R93, R15, 0xfffffff8, RZ, 0xc0, !PT ;  /* 0xfffffff80f5d7812 */ /* 0x000fe200078ec0ff */
[----:B------:R-:W-:Y:S01]  /*15e0*/  UIMAD UR34, UR13, UR5, UR34 ;  /* 0x000000050d2272a4 */ /* 0x000fe2000f8e0222 */
[----:B------:R-:W-:Y:S01]  /*15f0*/  IMAD.WIDE.U32 R102, R0, c[0x0][0x280], R6 ;  /* 0x0000a00000667a25 */ /* 0x000fe200078e0006 */
[----:B------:R-:W-:Y:S01]  /*1600*/  UIMAD UR6, UR27, UR7, UR6 ;  /* 0x000000071b0672a4 */ /* 0x000fe2000f8e0206 */
[----:B------:R-:W-:Y:S01]  /*1610*/  SHF.R.S32.HI R114, RZ, 0x3, R15 ;  /* 0x00000003ff727819 */ /* 0x000fe2000001140f */
[----:B------:R-:W-:Y:S01]  /*1620*/  ULDC.64 UR4, c[0x0][0x2b0] ;  /* 0x0000ac0000047ab9 */ /* 0x000fe20000000a00 */
[----:B------:R-:W-:Y:S01]  /*1630*/  IMAD.WIDE.U32 R6, R146, 0x40, RZ ;  /* 0x0000004092067825 */ /* 0x000fe200078e00ff */
[----:B------:R-:W-:Y:S01]  /*1640*/  IADD3 R112, R107, UR28, RZ ;  /* 0x0000001c6b707c10 */ /* 0x000fe2000fffe0ff */
[----:B------:R-:W-:Y:S01]  /*1650*/  UIADD3 UR31, UR33, UR31, URZ ;  /* 0x0000001f211f7290 */ /* 0x000fe2000fffe03f */
[----:B------:R-:W-:Y:S01]  /*1660*/  IADD3 R108, R99, UR6, RZ ;  /* 0x00000006636c7c10 */ /* 0x000fe2000fffe0ff */
[----:B------:R-:W-:Y:S01]  /*1670*/  IMAD.SHL.U32 R11, R25, 0x40, RZ ;  /* 0x00000040190b7824 */ /* 0x000fe200078e00ff */
[----:B------:R-:W-:Y:S01]  /*1680*/  @P1 IADD3 R0, P2, R14, R6, RZ ;  /* 0x000000060e001210 */ /* 0x000fe20007f5e0ff */
[----:B------:R-:W-:Y:S01]  /*1690*/  IMAD.U32 R2, RZ, RZ, UR15 ;  /* 0x0000000fff027e24 */ /* 0x000fe2000f8e00ff */
[----:B------:R-:W-:Y:S01]  /*16a0*/  IADD3 R123, P3, R6, 0x80, RZ ;  /* 0x00000080067b7810 */ /* 0x000fe20007f7e0ff */
[----:B------:R-:W-:Y:S01]  /*16b0*/  IMAD.IADD R11, R7, 0x1, R11 ;  /* 0x00000001070b7824 */ /* 0x000fe200078e020b */
[----:B------:R-:W-:Y:S01]  /*16c0*/  IADD3 R110, R103, UR28, RZ ;  /* 0x0000001c676e7c10 */ /* 0x000fe2000fffe0ff */
[----:B------:R-:W-:Y:S01]  /*16d0*/  IMAD.WIDE.U32 R100, R2, c[0x0][0x290], R4 ;  /* 0x0000a40002647a25 */ /* 0x000fe200078e0004 */
[----:B------:R-:W-:Y:S01]  /*16e0*/  SHF.R.S32.HI R113, RZ, 0x1f, R93 ;  /* 0x0000001fff717819 */ /* 0x000fe2000001145d */
[----:B------:R-:W-:-:S02]  /*16f0*/  UIADD3 UR34, UR37, UR34, URZ ;  /* 0x0000002225227290 */ /* 0x000fc4000fffe03f */
[----:B------:R-:W-:Y:S01]  /*1700*/  @P1 IMAD.X R4, R11, 0x1, R3, P2 ;  /* 0x000000010b041824 */ /* 0x000fe200010e0603 */
[----:B------:R-:W-:Y:S01]  /*1710*/  @P1 LEA R6, P2, R0, c[0x0][0x220], 0x1 ;  /* 0x0000880000061a11 */ /* 0x000fe200078408ff */
[----:B------:R-:W-:Y:S01]  /*1720*/  IMAD.WIDE.U32 R104, R2, c[0x0][0x290], R8 ;  /* 0x0000a40002687a25 */ /* 0x000fe200078e0008 */
[----:B------:R-:W-:Y:S02]  /*1730*/  SHF.R.S32.HI R9, RZ, 0x1f, R153 ;  /* 0x0000001fff097819 */ /* 0x000fe40000011499 */
[----:B------:R-:W-:Y:S01]  /*1740*/  @P1 LEA.HI.X R7, R0, c[0x0][0x224], R4, 0x1, P2 ;  /* 0x0000890000071a11 */ /* 0x000fe200010f0c04 */
[----:B------:R-:W-:Y:S01]  /*1750*/  IMAD.SHL.U32 R0, R155, 0x40, RZ ;  /* 0x000000409b007824 */ /* 0x000fe200078e00ff */
[----:B------:R-:W-:Y:S01]  /*1760*/  SHF.R.S32.HI R4, RZ, 0x1f, R154 ;  /* 0x0000001fff047819 */ /* 0x000fe2000001149a */
[----:B------:R-:W-:Y:S01]  /*1770*/  IMAD.SHL.U32 R5, R154, 0x40, RZ ;  /* 0x000000409a057824 */ /* 0x000fe200078e00ff */
[----:B------:R-:W-:Y:S01]  /*1780*/  SHF.R.S32.HI R8, RZ, 0x1f, R155 ;  /* 0x0000001fff087819 */ /* 0x000fe2000001149b */
[----:B------:R-:W-:Y:S01]  /*1790*/  IMAD.SHL.U32 R10, R153, 0x40, RZ ;  /* 0x00000040990a7824 */ /* 0x000fe200078e00ff */
[----:B------:R-:W-:Y:S01]  /*17a0*/  LOP3.LUT R128, R0, 0x1c0, RZ, 0xc0, !PT ;  /* 0x000001c000807812 */ /* 0x000fe200078ec0ff */
[----:B------:R-:W-:Y:S01]  /*17b0*/  @P0 IMAD.MOV.U32 R2, RZ, RZ, R14 ;  /* 0x000000ffff020224 */ /* 0x000fe200078e000e */
[----:B------:R-:W-:Y:S01]  /*17c0*/  LEA.HI R0, R9, R153, RZ, 0x3 ;  /* 0x0000009909007211 */ /* 0x000fe200078f18ff */
[----:B------:R-:W-:Y:S01]  /*17d0*/  @P0 IMAD R12, R25, 0x60, RZ ;  /* 0x00000060190c0824 */ /* 0x000fe200078e02ff */
[----:B------:R-:W-:Y:S01]  /*17e0*/  LEA.HI R4, R4, R154, RZ, 0x3 ;  /* 0x0000009a04047211 */ /* 0x000fe200078f18ff */
[----:B------:R-:W-:Y:S01]  /*17f0*/  @P0 IMAD.WIDE.U32 R2, R146, 0x60, R2 ;  /* 0x0000006092020825 */ /* 0x000fe200078e0002 */
[----:B------:R-:W-:Y:S01]  /*1800*/  LEA.HI R8, R8, R155, RZ, 0x3 ;  /* 0x0000009b08087211 */ /* 0x000fe200078f18ff */
[----:B------:R1:W-:Y:S01]  /*1810*/  @P1 LDGSTS.E.BYPASS.LTC128B.128 [R77+0xa100], [R6.64], !P6 ;  /* 0x0a100000064d1fae */ /* 0x0003e2000f101d56 */
[----:B------:R-:W-:Y:S01]  /*1820*/  LOP3.LUT R125, R5, 0x1c0, RZ, 0xc0, !PT ;  /* 0x000001c0057d7812 */ /* 0x000fe200078ec0ff */
[----:B------:R-:W-:Y:S01]  /*1830*/  IMAD.SHL.U32 R0, R0, 0x40, RZ ;  /* 0x0000004000007824 */ /* 0x000fe200078e00ff */
[----:B------:R-:W-:Y:S01]  /*1840*/  LOP3.LUT R124, R10, 0x1c0, RZ, 0xc0, !PT ;  /* 0x000001c00a7c7812 */ /* 0x000fe200078ec0ff */
[----:B------:R-:W-:Y:S01]  /*1850*/  IMAD.SHL.U32 R4, R4, 0x40, RZ ;  /* 0x0000004004047824 */ /* 0x000fe200078e00ff */
[----:B------:R-:W-:Y:S01]  /*1860*/  SHF.R.U32.HI R164, RZ, 0x3, R128 ;  /* 0x00000003ffa47819 */ /* 0x000fe20000011680 */
[----:B------:R-:W-:Y:S01]  /*1870*/  IMAD.SHL.U32 R5, R8, 0x40, RZ ;  /* 0x0000004008057824 */ /* 0x000fe200078e00ff */
[----:B------:R-:W-:Y:S01]  /*1880*/  LOP3.LUT R134, R0, 0xfffffe00, RZ, 0xc0, !PT ;  /* 0xfffffe0000867812 */ /* 0x000fe200078ec0ff */
[----:B------:R-:W-:Y:S01]  /*1890*/  IMAD.SHL.U32 R0, R18, 0x80, RZ ;  /* 0x0000008012007824 */ /* 0x000fe200078e00ff */
[----:B------:R-:W-:Y:S01]  /*18a0*/  LOP3.LUT R135, R4, 0xfffffe00, RZ, 0xc0, !PT ;  /* 0xfffffe0004877812 */ /* 0x000fe200078ec0ff */
[----:B------:R-:W-:Y:S01]  /*18b0*/  @P0 IMAD.IADD R3, R3, 0x1, R12 ;  /* 0x0000000103030824 */ /* 0x000fe200078e020c */
[----:B------:R-:W-:Y:S01]  /*18c0*/  LOP3.LUT R4, R128, 0x38, R15, 0xf8, !PT ;  /* 0x0000003880047812 */ /* 0x000fe200078ef80f */
[----:B------:R1:W-:Y:S01]  /*18d0*/  @P1 LDGSTS.E.BYPASS.LTC128B.128 [R77+0xe100], [R6.64+0x80], !P5 ;  /* 0x0e100080064d1fae */ /* 0x0003e2000e901d56 */
[----:B------:R-:W-:Y:S01]  /*18e0*/  LOP3.LUT R136, R5, 0xfffffe00, RZ, 0xc0, !PT ;  /* 0xfffffe0005887812 */ /* 0x000fe200078ec0ff */
[----:B------:R-:W-:Y:S01]  /*18f0*/  IMAD.X R120, RZ, RZ, R11, P3 ;  /* 0x000000ffff787224 */ /* 0x000fe200018e060b */
[----:B------:R-:W-:-:S02]  /*1900*/  LOP3.LUT R5, R129, 0x38, R15, 0xf8, !PT ;  /* 0x0000003881057812 */ /* 0x000fc400078ef80f */
[----:B------:R-:W-:Y:S02]  /*1910*/  SHF.R.U32.HI R163, RZ, 0x3, R125 ;  /* 0x00000003ffa37819 */ /* 0x000fe4000001167d */
[----:B------:R-:W-:Y:S02]  /*1920*/  SHF.R.U32.HI R162, RZ, 0x3, R124 ;  /* 0x00000003ffa27819 */ /* 0x000fe4000001167c */
[--C-:B------:R-:W-:Y:S02]  /*1930*/  LOP3.LUT R8, R125, 0x38, R15.reuse, 0xf8, !PT ;  /* 0x000000387d087812 */ /* 0x100fe400078ef80f */
[----:B------:R-:W-:Y:S02]  /*1940*/  LOP3.LUT R10, R124, 0x38, R15, 0xf8, !PT ;  /* 0x000000387c0a7812 */ /* 0x000fe400078ef80f */
[----:B------:R-:W-:Y:S02]  /*1950*/  LOP3.LUT R0, R0, 0xffffe000, RZ, 0xc0, !PT ;  /* 0xffffe00000007812 */ /* 0x000fe400078ec0ff */
[----:B------:R-:W-:-:S02]  /*1960*/  LOP3.LUT R4, R4, R164, RZ, 0x3c, !PT ;  /* 0x000000a404047212 */ /* 0x000fc400078e3cff */
[----:B------:R-:W-:Y:S02]  /*1970*/  LOP3.LUT R9, R5, R166, RZ, 0x3c, !PT ;  /* 0x000000a605097212 */ /* 0x000fe400078e3cff */
[----:B------:R-:W-:Y:S02]  /*1980*/  LOP3.LUT R8, R8, R163, RZ, 0x3c, !PT ;  /* 0x000000a308087212 */ /* 0x000fe400078e3cff */
[----:B------:R-:W-:Y:S02]  /*1990*/  LOP3.LUT R5, R10, R162, RZ, 0x3c, !PT ;  /* 0x000000a20a057212 */ /* 0x000fe400078e3cff */
[-C--:B------:R-:W-:Y:S02]  /*19a0*/  IADD3 R10, R4, R0.reuse, R136 ;  /* 0x00000000040a7210 */ /* 0x080fe40007ffe088 */
[----:B------:R-:W-:Y:S02]  /*19b0*/  @P0 LEA R4, P2, R2, c[0x0][0x220], 0x1 ;  /* 0x0000880002040a11 */ /* 0x000fe400078408ff */
[-C--:B------:R-:W-:Y:S01]  /*19c0*/  IADD3 R13, R9, R0.reuse, R133 ;  /* 0x00000000090d7210 */ /* 0x080fe20007ffe085 */
[----:B------:R-:W-:Y:S01]  /*19d0*/  IMAD.SHL.U32 R139, R10, 0x2, RZ ;  /* 0x000000020a8b7824 */ /* 0x000fe200078e00ff */
[----:B------:R-:W-:-:S02]  /*19e0*/  IADD3 R9, R8, R0, R135 ;  /* 0x0000000008097210 */ /* 0x000fc40007ffe087 */
[----:B------:R-:W-:Y:S01]  /*19f0*/  IADD3 R8, R5, R0, R134 ;  /* 0x0000000005087210 */ /* 0x000fe20007ffe086 */
[----:B------:R-:W-:Y:S01]  /*1a00*/  IMAD.MOV.U32 R0, RZ, RZ, c[0x0][0x290] ;  /* 0x0000a400ff007624 */ /* 0x000fe200078e00ff */
[----:B------:R-:W-:Y:S01]  /*1a10*/  @P0 LEA.HI.X R5, R2, c[0x0][0x224], R3, 0x1, P2 ;  /* 0x0000890002050a11 */ /* 0x000fe200010f0c03 */
[----:B------:R-:W-:Y:S01]  /*1a20*/  IMAD.MOV.U32 R2, RZ, RZ, c[0x0][0x280] ;  /* 0x0000a000ff027624 */ /* 0x000fe200078e00ff */
[-C--:B------:R-:W-:Y:S01]  /*1a30*/  SHF.L.U64.HI R146, R146, R150.reuse, c[0x0][0x23c] ;  /* 0x00008f0092927619 */ /* 0x080fe20000010296 */
[----:B------:R-:W-:Y:S01]  /*1a40*/  IMAD.SHL.U32 R167, R0, 0x40, RZ ;  /* 0x0000004000a77824 */ /* 0x000fe200078e00ff */
[----:B------:R-:W-:Y:S01]  /*1a50*/  IADD3 R111, R105, UR29, RZ ;  /* 0x0000001d696f7c10 */ /* 0x000fe2000fffe0ff */
[----:B------:R1:W-:Y:S01]  /*1a60*/  @P0 LDGSTS.E.BYPASS.LTC128B.128 [R77+0xb100], [R4.64], !P6 ;  /* 0x0b100000044d0fae */ /* 0x0003e2000f101d56 */
[----:B------:R-:W-:Y:S01]  /*1a70*/  SHF.L.U64.HI R149, R2, R150, c[0x0][0x284] ;  /* 0x0000a10002957619 */ /* 0x000fe20000010296 */
[----:B------:R-:W-:Y:S01]  /*1a80*/  IMAD.SHL.U32 R168, R0, 0x80, RZ ;  /* 0x0000008000a87824 */ /* 0x000fe200078e00ff */
[CC--:B------:R-:W-:Y:S01]  /*1a90*/  SHF.L.U64.HI R156, R2.reuse, R157.reuse, c[0x0][0x284] ;  /* 0x0000a100029c7619 */ /* 0x0c0fe2000001029d */
[----:B------:R1:W-:Y:S01]  /*1aa0*/  @P0 LDGSTS.E.BYPASS.LTC128B.128 [R77+0xf100], [R4.64+0x80], !P5 ;  /* 0x0f100080044d0fae */ /* 0x0003e2000e901d56 */
[----:B------:R-:W-:Y:S01]  /*1ab0*/  SHF.L.U64.HI R151, R2, R152, c[0x0][0x284] ;  /* 0x0000a10002977619 */ /* 0x000fe20000010298 */
[C---:B------:R-:W-:Y:S01]  /*1ac0*/  IMAD.SHL.U32 R169, R0.reuse, 0x20, RZ ;  /* 0x0000002000a97824 */ /* 0x040fe200078e00ff */
[C---:B------:R-:W-:Y:S01]  /*1ad0*/  SHF.L.U64.HI R150, R0.reuse, R150, c[0x0][0x294] ;  /* 0x0000a50000967619 */ /* 0x040fe20000010296 */
[----:B------:R-:W0:Y:S01]  /*1ae0*/  LDGDEPBAR ;  /* 0x00000000000079af */ /* 0x000e220000000000 */
[C---:B------:R-:W-:Y:S01]  /*1af0*/  SHF.L.U64.HI R157, R0.reuse, R157, c[0x0][0x294] ;  /* 0x0000a500009d7619 */ /* 0x040fe2000001029d */
[C---:B------:R-:W-:Y:S01]  /*1b00*/  IMAD.WIDE.U32 R158, R0.reuse, 0x60, RZ ;  /* 0x00000060009e7825 */ /* 0x040fe200078e00ff */
[----:B------:R-:W-:-:S02]  /*1b10*/  SHF.L.U64.HI R152, R0, R152, c[0x0][0x294] ;  /* 0x0000a50000987619 */ /* 0x000fc40000010298 */
[----:B------:R-:W-:Y:S01]  /*1b20*/  SHF.R.S32.HI R0, RZ, 0x1f, R91 ;  /* 0x0000001fff007819 */ /* 0x000fe2000001145b */
[----:B------:R-:W-:Y:S01]  /*1b30*/  IMAD.WIDE.U32 R160, R2, 0x60, RZ ;  /* 0x0000006002a07825 */ /* 0x000fe200078e00ff */
[----:B------:R-:W-:Y:S02]  /*1b40*/  ISETP.GE.AND P5, PT, R20, c[0x0][0x1d4], PT ;  /* 0x0000750014007a0c */ /* 0x000fe40003fa6270 */
[----:B------:R-:W-:Y:S01]  /*1b50*/  LEA.HI R0, R0, R91, RZ, 0x3 ;  /* 0x0000005b00007211 */ /* 0x000fe200078f18ff */
[C---:B------:R-:W-:Y:S01]  /*1b60*/  IMAD.SHL.U32 R170, R2.reuse, 0x40, RZ ;  /* 0x0000004002aa7824 */ /* 0x040fe200078e00ff */
[----:B------:R-:W-:Y:S01]  /*1b70*/  IADD3 R109, R101, UR29, RZ ;  /* 0x0000001d656d7c10 */ /* 0x000fe2000fffe0ff */
[----:B------:R-:W-:Y:S01]  /*1b80*/  IMAD.SHL.U32 R171, R2, 0x80, RZ ;  /* 0x0000008002ab7824 */ /* 0x000fe200078e00ff */
[----:B------:R-:W-:Y:S01]  /*1b90*/  LOP3.LUT R82, R0, 0xfffffff8, RZ, 0xc0, !PT ;  /* 0xfffffff800527812 */ /* 0x000fe200078ec0ff */
[----:B------:R-:W-:Y:S01]  /*1ba0*/  IMAD.SHL.U32 R172, R2, 0x20, RZ ;  /* 0x0000002002ac7824 */ /* 0x000fe200078e00ff */
[----:B------:R-:W-:Y:S01]  /*1bb0*/  BAR.SYNC.DEFER_BLOCKING 0x0 ;  /* 0x0000000000007b1d */ /* 0x000fe20000010000 */
[----:B------:R-:W-:Y:S01]  /*1bc0*/  IMAD.SHL.U32 R140, R13, 0x2, RZ ;  /* 0x000000020d8c7824 */ /* 0x000fe200078e00ff */
[----:B------:R-:W-:Y:S01]  /*1bd0*/  SHF.R.S32.HI R92, RZ, 0x1f, R82 ;  /* 0x0000001fff5c7819 */ /* 0x000fe20000011452 */
[----:B------:R-:W-:Y:S01]  /*1be0*/  IMAD.SHL.U32 R138, R9, 0x2, RZ ;  /* 0x00000002098a7824 */ /* 0x000fe200078e00ff */
[----:B------:R-:W-:Y:S01]  /*1bf0*/  ISETP.NE.AND P1, PT, R176, 0x1, PT ;  /* 0x00000001b000780c */ /* 0x000fe20003f25270 */
[----:B------:R-:W-:Y:S01]  /*1c00*/  IMAD.SHL.U32 R137, R8, 0x2, RZ ;  /* 0x0000000208897824 */ /* 0x000fe200078e00ff */
[----:B------:R-:W-:Y:S01]  /*1c10*/  ISETP.GE.AND P0, PT, R175, 0x1, PT ;  /* 0x00000001af00780c */ /* 0x000fe20003f06270 */
[----:B--2---:R-:W2:Y:S02]  /*1c20*/  @P4 R2UR UR30, R23 ;  /* 0x00000000171e43c2 */ /* 0x004ea400000e0000 */
[----:B--2---:R-:W-:-:S02]  /*1c30*/  @UP0 USHF.R.S32.HI UR39, URZ, 0x1f, UR30 ;  /* 0x0000001f3f270899 */ /* 0x004fc4000801141e */
[----:B------:R-:W-:Y:S02]  /*1c40*/  @UP0 UMOV UR38, UR30 ;  /* 0x0000001e00260c82 */ /* 0x000fe40008000000 */
[----:B------:R-:W-:Y:S02]  /*1c50*/  @!UP0 UMOV UR38, UR21 ;  /* 0x0000001500268c82 */ /* 0x000fe40008000000 */
[----:B------:R-:W-:Y:S02]  /*1c60*/  UIMAD.WIDE.U32 UR26, UR38, UR4, URZ ;  /* 0x00000004261a72a5 */ /* 0x000fe4000f8e003f */
[----:B------:R-:W-:Y:S02]  /*1c70*/  @!UP0 UMOV UR39, UR24 ;  /* 0x0000001800278c82 */ /* 0x000fe40008000000 */
[----:B------:R-:W-:-:S03]  /*1c80*/  UIMAD UR7, UR39, UR4, URZ ;  /* 0x00000004270772a4 */ /* 0x000fc6000f8e023f */
[----:B------:R-:W-:Y:S02]  /*1c90*/  ULDC UR4, c[0x0][0x284] ;  /* 0x0000a10000047ab9 */ /* 0x000fe40000000800 */
[----:B------:R-:W-:-:S03]  /*1ca0*/  UIMAD UR7, UR38, UR5, UR7 ;  /* 0x00000005260772a4 */ /* 0x000fc6000f8e0207 */
[----:B------:R-:W-:Y:S02]  /*1cb0*/  UMOV UR5, 0x60 ;  /* 0x0000006000057882 */ /* 0x000fe40000000000 */
[----:B------:R-:W-:Y:S02]  /*1cc0*/  UIMAD UR19, UR5, UR19, URZ ;  /* 0x00000013051372a4 */ /* 0x000fe4000f8e023f */
[----:B------:R-:W-:Y:S02]  /*1cd0*/  UIMAD UR4, UR5, UR4, URZ ;  /* 0x00000004050472a4 */ /* 0x000fe4000f8e023f */
[----:B------:R-:W-:Y:S02]  /*1ce0*/  UIADD3 UR7, UR27, UR7, URZ ;  /* 0x000000071b077290 */ /* 0x000fe4000fffe03f */
[----:B------:R-:W-:Y:S02]  /*1cf0*/  IADD3 R122, R159, UR19, RZ ;  /* 0x000000139f7a7c10 */ /* 0x000fe4000fffe0ff */
[----:B------:R-:W-:Y:S01]  /*1d00*/  IADD3 R121, R161, UR4, RZ ;  /* 0x00000004a1797c10 */ /* 0x000fe2000fffe0ff */
[----:B-1----:R-:W-:-:S02]  /*1d10*/  ULDC.U8 UR4, c[0x0][0x298] ;  /* 0x0000a60000047ab9 */ /* 0x002fc40000000000 */
.L_x_641:
[----:B------:R-:W-:Y:S01]  /*1d20*/  IMAD.SHL.U32 R97, R90, 0x80, RZ ;  /* 0x000000805a617824 */ /* 0x000fe200078e00ff */
[----:B------:R-:W-:Y:S04]  /*1d30*/  DEPBAR.LE SB0, 0x0 ;  /* 0x000080000000791a */ /* 0x000fe80000000000 */
[----:B------:R-:W-:Y:S01]  /*1d40*/  IMAD.IADD R0, R117, 0x1, R97 ;  /* 0x0000000175007824 */ /* 0x000fe200078e0261 */
[----:B------:R-:W-:Y:S01]  /*1d50*/  ISETP.NE.AND P1, PT, R176, 0x1, PT ;  /* 0x00000001b000780c */ /* 0x000fe20003f25270 */
[----:B------:R-:W-:Y:S01]  /*1d60*/  IMAD.MOV.U32 R94, RZ, RZ, RZ ;  /* 0x000000ffff5e7224 */ /* 0x000fe200078e00ff */
[----:B------:R-:W-:Y:S01]  /*1d70*/  ISETP.GE.AND P2, PT, R175, 0x1, PT ;  /* 0x00000001af00780c */ /* 0x000fe20003f46270 */
[----:B-1----:R-:W-:Y:S01]  /*1d80*/  IMAD.IADD R4, R141, 0x1, R0 ;  /* 0x000000018d047824 */ /* 0x002fe200078e0200 */
[----:B------:R-:W-:Y:S01]  /*1d90*/  ISETP.GE.AND P0, PT, R0, UR18, PT ;  /* 0x0000001200007c0c */ /* 0x000fe2000bf06270 */
[----:B------:R-:W-:Y:S02]  /*1da0*/  BSSY B2, `(.L_x_595) ;  /* 0x0000544000027945 */ /* 0x000fe40003800000 */
[----:B------:R-:W-:Y:S01]  /*1db0*/  IMAD.MOV.U32 R0, RZ, RZ, R4 ;  /* 0x000000ffff007224 */ /* 0x000fe200078e0004 */
[----:B------:R-:W-:Y:S05]  /*1dc0*/  ISETP.GT.OR P0, PT, R117, 0x7f, P0 ;  /* 0x0000007f7500780c */ /* 0x000fea0000704670 */
[----:B------:R-:W-:Y:S05]  /*1dd0*/  @P1 IMAD.HI.U32 R2, R4, c[0x0][0x2bc], RZ ;  /* 0x0000af0004021a27 */ /* 0x000fea00078e00ff */
[----:B------:R-:W-:Y:S04]  /*1de0*/  @P1 SHF.R.U32.HI R0, RZ, c[0x0][0x2c0], R2 ;  /* 0x0000b000ff001a19 */ /* 0x000fe80000011602 */
[C---:B------:R-:W-:Y:S04]  /*1df0*/  @!P0 IADD3 R3, P1, R0.reuse, UR26, RZ ;  /* 0x0000001a00038c10 */ /* 0x040fe8000ff3e0ff */
[----:B------:R-:W-:Y:S01]  /*1e00*/  @!P0 LEA.HI.X.SX32 R5, R0, UR7, 0x1, P1 ;  /* 0x0000000700058c11 */ /* 0x000fe200088f0eff */
[----:B------:R-:W-:Y:S01]  /*1e10*/  IMAD.MOV R0, RZ, RZ, -R0 ;  /* 0x000000ffff007224 */ /* 0x000fe200078e0a00 */
[C---:B------:R-:W-:Y:S03]  /*1e20*/  @!P0 LEA R2, P1, R3.reuse, c[0x0][0x2a0], 0x2 ;  /* 0x0000a80003028a11 */ /* 0x040fe600078210ff */
[----:B------:R-:W-:Y:S01]  /*1e30*/  IMAD R96, R0, c[0x0][0x2b8], R4 ;  /* 0x0000ae0000607a24 */ /* 0x000fe200078e0204 */
[----:B------:R-:W-:Y:S04]  /*1e40*/  @!P0 LEA.HI.X R3, R3, c[0x0][0x2a4], R5, 0x2, P1 ;  /* 0x0000a90003038a11 */ /* 0x000fe800008f1405 */
[----:B------:R-:W-:Y:S01]  /*1e50*/  SHF.R.S32.HI R115, RZ, 0x1f, R96 ;  /* 0x0000001fff737819 */ /* 0x000fe20000011460 */
[----:B------:R1:W2:Y:S04]  /*1e60*/  @!P0 LDG.E R94, [R2.64] ;  /* 0x00000016025e8981 */ /* 0x0002a8000c1e1900 */
[----:B------:R-:W-:Y:S01]  /*1e70*/  IMAD R0, R115, c[0x0][0x1e0], RZ ;  /* 0x0000780073007a24 */ /* 0x000fe200078e02ff */
[----:B------:R-:W-:Y:S03]  /*1e80*/  BAR.SYNC.DEFER_BLOCKING 0x0 ;  /* 0x0000000000007b1d */ /* 0x000fe60000010000 */
[C---:B------:R-:W-:Y:S02]  /*1e90*/  IMAD R0, R96.reuse, c[0x0][0x1e4], R0 ;  /* 0x0000790060007a24 */ /* 0x040fe400078e0200 */
[----:B-1----:R-:W-:Y:S04]  /*1ea0*/  IMAD.WIDE.U32 R2, R96, c[0x0][0x1e0], RZ ;  /* 0x0000780060027a25 */ /* 0x002fe800078e00ff */
        /* <DEDUP_REMOVED lines=14> */
[----:B------:R-:W-:Y:S04]  /*1f90*/  IMAD.WIDE.U32 R36, R171, R90, RZ ;  /* 0x0000005aab247225 */ /* 0x000fe800078e00ff */
[C---:B------:R-:W-:Y:S02]  /*1fa0*/  IMAD R3, R0.reuse, R171, R3 ;  /* 0x000000ab00037224 */ /* 0x040fe400078e0203 */
[----:B------:R-:W-:Y:S01]  /*1fb0*/  IMAD R0, R0, R168, R2 ;  /* 0x000000a800007224 */ /* 0x000fe200078e0202 */
[----:B------:R-:W-:Y:S01]  /*1fc0*/  IADD3 R2, -R97, UR18, RZ ;  /* 0x0000001261027c10 */ /* 0x000fe2000fffe1ff */
[----:B------:R-:W-:Y:S01]  /*1fd0*/  IMAD.WIDE.U32 R68, R168, R90, RZ ;  /* 0x0000005aa8447225 */ /* 0x000fe200078e00ff */
[----:B------:R-:W-:Y:S02]  /*1fe0*/  IADD3 R41, R37, R3, RZ ;  /* 0x0000000325297210 */ /* 0x000fe40007ffe0ff */
[----:B------:R-:W-:Y:S02]  /*1ff0*/  IMNMX R89, R2, 0x80, PT ;  /* 0x0000008002597817 */ /* 0x000fe40003800200 */
        /* <DEDUP_REMOVED lines=30> */
.L_x_599:
[----:B------:R-:W-:Y:S05]  /*21e0*/  BSYNC B0 ;  /* 0x0000000000007941 */ /* 0x000fea0003800000 */
.L_x_598:
        /* <DEDUP_REMOVED lines=39> */
.L_x_601:
[----:B------:R-:W-:Y:S05]  /*2460*/  BSYNC B0 ;  /* 0x0000000000007941 */ /* 0x000fea0003800000 */
.L_x_600:
        /* <DEDUP_REMOVED lines=40> */
.L_x_603:
[----:B------:R-:W-:Y:S05]  /*26f0*/  BSYNC B0 ;  /* 0x0000000000007941 */ /* 0x000fea0003800000 */
.L_x_602:
        /* <DEDUP_REMOVED lines=38> */
.L_x_605:
[----:B------:R-:W-:Y:S05]  /*2960*/  BSYNC B0 ;  /* 0x0000000000007941 */ /* 0x000fea0003800000 */
.L_x_604:
        /* <DEDUP_REMOVED lines=72> */
.L_x_609:
[----:B------:R-:W-:Y:S05]  /*2df0*/  BSYNC B0 ;  /* 0x0000000000007941 */ /* 0x000fea0003800000 */
.L_x_608:
        /* <DEDUP_REMOVED lines=8> */
[----:B------:R-:W-:Y:S01]  /*2e80*/  @!P0 HADD2.F32 R0, -RZ, R28.H0_H0 ;  /* 0x2000001cff008230 */ /* 0x000fe20000004100 */
[--C-:B------:R-:W-:Y:S01]  /*2e90*/  @!P0 SHF.R.U64 R4, R12, 0x10, R13.reuse ;  /* 0x000000100c048819 */ /* 0x100fe2000000120d */
[----:B------:R-:W-:Y:S01]  /*2ea0*/  @!P0 HADD2.F32 R6, -RZ, R58.H0_H0 ;  /* 0x2000003aff068230 */ /* 0x000fe20000004100 */
[----:B------:R-:W-:Y:S02]  /*2eb0*/  @!P0 SHF.R.U32.HI R12, RZ, 0x10, R13 ;  /* 0x00000010ff0c8819 */ /* 0x000fe4000001160d */
[--C-:B------:R-:W-:Y:S01]  /*2ec0*/  @!P0 SHF.R.U64 R13, R44, 0x10, R45.reuse ;  /* 0x000000102c0d8819 */ /* 0x100fe2000000122d */
        /* <DEDUP_REMOVED lines=10> */
[CC--:B------:R-:W-:Y:S01]  /*2f70*/  @!P0 FMUL.FTZ R38, R5.reuse, R0.reuse ;  /* 0x0000000005268220 */ /* 0x0c0fe20000410000 */
[----:B------:R-:W-:Y:S01]  /*2f80*/  @!P0 HADD2.F32 R3, -RZ, R3.H0_H0 ;  /* 0x20000003ff038230 */ /* 0x000fe20000004100 */
[C---:B------:R-:W-:Y:S02]  /*2f90*/  @!P0 FMUL.FTZ R0, R2.reuse, R0 ;  /* 0x0000000002008220 */ /* 0x040fe40000410000 */
[-C--:B------:R-:W-:Y:S02]  /*2fa0*/  @!P0 FFMA.FTZ R45, R2, R6.reuse, -R38 ;  /* 0x00000006022d8223 */ /* 0x080fe40000010826 */
[----:B------:R-:W-:Y:S01]  /*2fb0*/  @!P0 FFMA.FTZ R0, R5, R6, R0 ;  /* 0x0000000605008223 */ /* 0x000fe20000010000 */
[----:B------:R-:W-:Y:S01]  /*2fc0*/  @!P0 MOV R5, R10 ;  /* 0x0000000a00058202 */ /* 0x000fe20000000f00 */
[-C--:B------:R-:W-:Y:S02]  /*2fd0*/  @!P0 FMUL.FTZ R38, R7, R4.reuse ;  /* 0x0000000407268220 */ /* 0x080fe40000410000 */
        /* <DEDUP_REMOVED lines=15> */
[C---:B------:R-:W-:Y:S02]  /*30d0*/  @!P0 FMUL.FTZ R3, R6.reuse, R3 ;  /* 0x0000000306038220 */ /* 0x040fe40000410000 */
        /* <DEDUP_REMOVED lines=11> */
.L_x_607:
[----:B------:R-:W-:Y:S05]  /*3190*/  BSYNC B1 ;  /* 0x0000000000017941 */ /* 0x000fea0003800000 */
.L_x_606:
        /* <DEDUP_REMOVED lines=11> */
[----:B------:R-:W-:Y:S01]  /*3250*/  @!P0 HADD2.F32 R0, -RZ, R29.H0_H0 ;  /* 0x2000001dff008230 */ /* 0x000fe20000004100 */
[----:B------:R-:W-:Y:S01]  /*3260*/  @!P0 SHF.R.U64 R4, R14, 0x10, R15 ;  /* 0x000000100e048819 */ /* 0x000fe2000000120f */
[----:B------:R-:W-:Y:S01]  /*3270*/  @!P0 HADD2.F32 R6, -RZ, R59.H0_H0 ;  /* 0x2000003bff068230 */ /* 0x000fe20000004100 */
[----:B------:R-:W-:Y:S02]  /*3280*/  @!P0 SHF.R.U64 R13, R46, 0x10, R47 ;  /* 0x000000102e0d8819 */ /* 0x000fe4000000122f */
[----:B------:R-:W-:Y:S01]  /*3290*/  @!P0 SHF.R.U32.HI R7, RZ, 0x10, R15 ;  /* 0x00000010ff078819 */ /* 0x000fe2000001160f */
[----:B------:R-:W-:Y:S01]  /*32a0*/  @!P0 HADD2.F32 R4, -RZ, R4.H0_H0 ;  /* 0x20000004ff048230 */ /* 0x000fe20000004100 */
[----:B------:R-:W-:Y:S01]  /*32b0*/  @!P0 SHF.R.U32.HI R46, RZ, 0x10, R47 ;  /* 0x00000010ff2e8819 */ /* 0x000fe2000001162f */
[----:B------:R-:W-:Y:S02]  /*32c0*/  @!P0 HADD2.F32 R13, -RZ, R13.H0_H0 ;  /* 0x2000000dff0d8230 */ /* 0x000fe40000004100 */
[----:B------:R-:W-:Y:S02]  /*32d0*/  @!P0 HADD2.F32 R15, -RZ, R59.H1_H1 ;  /* 0x3000003bff0f8230 */ /* 0x000fe40000004100 */
        /* <DEDUP_REMOVED lines=40> */
.L_x_613:
[----:B------:R-:W-:Y:S05]  /*3560*/  BSYNC B0 ;  /* 0x0000000000007941 */ /* 0x000fea0003800000 */
.L_x_612:
        /* <DEDUP_REMOVED lines=57> */
.L_x_611:
[----:B------:R-:W-:Y:S05]  /*3900*/  BSYNC B1 ;  /* 0x0000000000017941 */ /* 0x000fea0003800000 */
.L_x_610:
[----:B-1----:R1:W4:Y:S01]  /*3910*/  SHFL.IDX PT, R38, R87, 0x2, 0x181f ;  /* 0x00581f0057267f89 */ /* 0x00232200000e0000 */
[----:B------:R-:W-:Y:S03]  /*3920*/  BSSY B1, `(.L_x_614) ;  /* 0x0000075000017945 */ /* 0x000fe60003800000 */
        /* <DEDUP_REMOVED lines=58> */
.L_x_617:
[----:B------:R-:W-:Y:S05]  /*3cd0*/  BSYNC B0 ;  /* 0x0000000000007941 */ /* 0x000fea0003800000 */
.L_x_616:
[----:B------:R-:W-:Y:S11]  /*3ce0*/  ISETP.GE.AND P0, PT, R91, c[0x0][0x1d4], PT ;  /* 0x000075005b007a0c */ /* 0x000ff60003f06270 */
[----:B------:R-:W-:Y:S02]  /*3cf0*/  @!UPT UIADD3 URZ, URZ, URZ, URZ ;  /* 0x0000003f3f3ff290 */ /* 0x000fe4000fffe03f */
        /* <DEDUP_REMOVED lines=55> */
.L_x_615:
[----:B------:R-:W-:Y:S05]  /*4070*/  BSYNC B1 ;  /* 0x0000000000017941 */ /* 0x000fea0003800000 */
.L_x_614:
[----:B--2---:R2:W1:Y:S04]  /*4080*/  SHFL.IDX PT, R29, R87, 0x3, 0x181f ;  /* 0x00781f00571d7f89 */ /* 0x00446800000e0000 */
[----:B------:R2:W4:Y:S01]  /*4090*/  SHFL.IDX PT, R28, R88, 0x3, 0x181f ;  /* 0x00781f00581c7f89 */ /* 0x00052200000e0000 */
[----:B------:R-:W-:-:S05]  /*40a0*/  @P2 BRA `(.L_x_618) ;  /* 0x0000313000002947 */ /* 0x000fca0003800000 */
[----:B------:R-:W-:Y:S01]  /*40b0*/  BSSY B0, `(.L_x_619) ;  /* 0x0000038000007945 */ /* 0x000fe20003800000 */
[----:B------:R-:W-:-:S05]  /*40c0*/  @P5 BRA `(.L_x_620) ;  /* 0x0000036000005947 */ /* 0x000fca0003800000 */
[C---:B----4-:R-:W-:Y:S01]  /*40d0*/  LEA R22, P0, R20.reuse, R28, 0x1 ;  /* 0x0000001c14167211 */ /* 0x050fe200078008ff */
[----:B------:R-:W4:Y:S03]  /*40e0*/  LDS.128 R8, [R77+0xb100] ;  /* 0x00b100004d087984 */ /* 0x000f260000000c00 */
[----:B-1----:R-:W-:Y:S02]  /*40f0*/  LEA.HI.X R23, R20, R29, R21, 0x1, P0 ;  /* 0x0000001d14177211 */ /* 0x002fe400000f0c15 */
        /* <DEDUP_REMOVED lines=51> */
.L_x_620:
[----:B------:R-:W-:Y:S05]  /*4430*/  BSYNC B0 ;  /* 0x0000000000007941 */ /* 0x000fea0003800000 */
.L_x_619:
[----:B------:R-:W-:Y:S11]  /*4440*/  ISETP.GE.AND P0, PT, R91, c[0x0][0x1d4], PT ;  /* 0x000075005b007a0c */ /* 0x000ff60003f06270 */
[----:B------:R-:W-:Y:S02]  /*4450*/  @!UPT UIADD3 URZ, URZ, URZ, URZ ;  /* 0x0000003f3f3ff290 */ /* 0x000fe4000fffe03f */
[----:B------:R-:W-:-:S05]  /*4460*/  @P0 BRA `(.L_x_618) ;  /* 0x00002d7000000947 */ /* 0x000fca0003800000 */
[C---:B-1--4-:R-:W-:Y:S01]  /*4470*/  LEA R22, P0, R82.reuse, R28, 0x1 ;  /* 0x0000001c52167211 */ /* 0x052fe200078008ff */
[----:B------:R-:W1:Y:S03]  /*4480*/  LDS.128 R8, [R77+0xf100] ;  /* 0x00f100004d087984 */ /* 0x000e660000000c00 */
        /* <DEDUP_REMOVED lines=53> */
.L_x_597:
[----:B------:R-:W-:Y:S01]  /*47e0*/  ISETP.GE.AND P0, PT, R155, R89, PT ;  /* 0x000000599b00720c */ /* 0x000fe20003f06270 */
[----:B------:R-:W-:Y:S01]  /*47f0*/  CS2R R62, SRZ ;  /* 0x00000000003e7805 */ /* 0x000fe2000001ff00 */
[----:B------:R-:W-:Y:S01]  /*4800*/  ISETP.NE.AND P6, PT, R143, RZ, PT ;  /* 0x000000ff8f00720c */ /* 0x000fe20003fc5270 */
[----:B------:R-:W-:Y:S01]  /*4810*/  CS2R R60, SRZ ;  /* 0x00000000003c7805 */ /* 0x000fe2000001ff00 */
[----:B------:R-:W-:Y:S01]  /*4820*/  ISETP.GE.OR P4, PT, R20, c[0x0][0x27c], P0 ;  /* 0x00009f0014007a0c */ /* 0x000fe20000786670 */
[----:B------:R-:W-:Y:S01]  /*4830*/  CS2R R58, SRZ ;  /* 0x00000000003a7805 */ /* 0x000fe2000001ff00 */
[----:B------:R-:W-:Y:S01]  /*4840*/  IADD3 R132, -R147, c[0x0][0x1d4], RZ ;  /* 0x0000750093847a10 */ /* 0x000fe20007ffe1ff */
        /* <DEDUP_REMOVED lines=10> */
[----:B------:R-:W-:Y:S01]  /*48f0*/  @!P4 IADD3 R0, P1, P0, R102, R36, R172 ;  /* 0x000000246600c210 */ /* 0x000fe2000783e0ac */
[----:B------:R-:W-:Y:S01]  /*4900*/  CS2R R44, SRZ ;  /* 0x00000000002c7805 */ /* 0x000fe2000001ff00 */
[----:B------:R1:W2:Y:S01]  /*4910*/  SHFL.IDX PT, R75, R87, RZ, 0x181f ;  /* 0x00181fff574b7589 */ /* 0x0002a200000e0000 */
[----:B------:R-:W-:Y:S01]  /*4920*/  BSSY B0, `(.L_x_621) ;  /* 0x00000d7000007945 */ /* 0x000fe20003800000 */
[----:B------:R-:W-:Y:S02]  /*4930*/  @!P4 IADD3.X R2, R110, R41, R151, P1, P0 ;  /* 0x000000296e02c210 */ /* 0x000fe40000fe0497 */
[----:B------:R-:W-:Y:S04]  /*4940*/  @!P4 IADD3 R3, P1, P0, R100, R68, R169 ;  /* 0x000000446403c210 */ /* 0x000fe8000783e0a9 */
[C---:B------:R-:W-:Y:S01]  /*4950*/  @!P4 IADD3.X R8, R109.reuse, R43, R152, P1, P0 ;  /* 0x0000002b6d08c210 */ /* 0x040fe20000fe0498 */
[----:B------:R1:W3:Y:S01]  /*4960*/  SHFL.IDX PT, R74, R88, RZ, 0x181f ;  /* 0x00181fff584a7589 */ /* 0x0002e200000e0000 */
[----:B------:R-:W-:Y:S04]  /*4970*/  ISETP.GE.AND P0, PT, R154, R89, PT ;  /* 0x000000599a00720c */ /* 0x000fe80003f06270 */
[----:B------:R-:W-:Y:S11]  /*4980*/  ISETP.GE.OR P2, PT, R20, c[0x0][0x27c], P0 ;  /* 0x00009f0014007a0c */ /* 0x000ff60000746670 */
[----:B------:R-:W-:Y:S02]  /*4990*/  @!UPT UIADD3 URZ, URZ, URZ, URZ ;  /* 0x0000003f3f3ff290 */ /* 0x000fe4000fffe03f */
[----:B------:R-:W-:Y:S04]  /*49a0*/  @!P2 IADD3 R6, P1, P0, R102, R170, R36 ;  /* 0x000000aa6606a210 */ /* 0x000fe8000783e024 */
[----:B------:R-:W-:Y:S02]  /*49b0*/  @!P2 IADD3.X R9, R110, R149, R41, P1, P0 ;  /* 0x000000956e09a210 */ /* 0x000fe40000fe0429 */
        /* <DEDUP_REMOVED lines=26> */
[-C--:B------:R-:W-:Y:S04]  /*4b60*/  ISETP.GE.AND P0, PT, R95, R89.reuse, PT ;  /* 0x000000595f00720c */ /* 0x080fe80003f06270 */
[----:B------:R-:W-:Y:S01]  /*4b70*/  ISETP.GE.OR P0, PT, R20, c[0x0][0x27c], P0 ;  /* 0x00009f0014007a0c */ /* 0x000fe20000706670 */
[----:B------:R-:W4:Y:S08]  /*4b80*/  @!P1 LDG.E.128 R64, [R12.64] ;  /* 0x000000160c409981 */ /* 0x000f30000c1e1d00 */
[----:B------:R-:W4:Y:S04]  /*4b90*/  @!P1 LDG.E.128 R28, [R10.64] ;  /* 0x000000160a1c9981 */ /* 0x000f28000c1e1d00 */
        /* <DEDUP_REMOVED lines=8> */
[C---:B------:R-:W-:Y:S04]  /*4c20*/  @!P0 LEA R2, P1, R68.reuse, c[0x0][0x288], 0x1 ;  /* 0x0000a20044028a11 */ /* 0x040fe800078208ff */
[----:B------:R-:W-:Y:S02]  /*4c30*/  @!P0 LEA.HI.X R3, R68, c[0x0][0x28c], R0, 0x1, P1 ;  /* 0x0000a30044038a11 */ /* 0x000fe400008f0c00 */
[----:B------:R-:W-:Y:S03]  /*4c40*/  ISETP.GE.AND P1, PT, R20, c[0x0][0x27c], PT ;  /* 0x00009f0014007a0c */ /* 0x000fe60003f26270 */
[----:B------:R1:W5:Y:S01]  /*4c50*/  @!P0 LDG.E.128 R4, [R2.64] ;  /* 0x0000001602048981 */ /* 0x000362000c1e1d00 */
[----:B------:R-:W-:Y:S01]  /*4c60*/  ISETP.GE.OR P0, PT, R95, R89, P5 ;  /* 0x000000595f00720c */ /* 0x000fe20002f06670 */
[----:B--2---:R-:W-:Y:S02]  /*4c70*/  IMAD.MOV.U32 R8, RZ, RZ, R58 ;  /* 0x000000ffff087224 */ /* 0x004fe400078e003a */
[----:B-1----:R-:W-:Y:S02]  /*4c80*/  IMAD.MOV.U32 R3, RZ, RZ, R59 ;  /* 0x000000ffff037224 */ /* 0x002fe400078e003b */
[----:B------:R-:W-:Y:S02]  /*4c90*/  IMAD.MOV.U32 R2, RZ, RZ, R56 ;  /* 0x000000ffff027224 */ /* 0x000fe400078e0038 */
[----:B------:R-:W-:Y:S01]  /*4ca0*/  IMAD.MOV.U32 R0, RZ, RZ, R57 ;  /* 0x000000ffff007224 */ /* 0x000fe200078e0039 */
[----:B------:R-:W-:Y:S01]  /*4cb0*/  PRMT R69, R3, 0x5410, R8 ;  /* 0x0000541003457816 */ /* 0x000fe20000000008 */
[----:B---3--:R-:W-:Y:S02]  /*4cc0*/  IMAD.MOV.U32 R8, RZ, RZ, R18 ;  /* 0x000000ffff087224 */ /* 0x008fe400078e0012 */
        /* <DEDUP_REMOVED lines=17> */
[----:B----4-:R-:W-:Y:S02]  /*4de0*/  IMAD.MOV.U32 R8, RZ, RZ, R66 ;  /* 0x000000ffff087224 */ /* 0x010fe400078e0042 */
        /* <DEDUP_REMOVED lines=13> */
[----:B-----5:R-:W-:Y:S01]  /*4ec0*/  IMAD.MOV.U32 R3, RZ, RZ, R4 ;  /* 0x000000ffff037224 */ /* 0x020fe200078e0004 */
[----:B------:R-:W-:Y:S01]  /*4ed0*/  SEL R0, R147, R132, !P6 ;  /* 0x0000008493007207 */ /* 0x000fe20007000000 */
[----:B------:R-:W1:Y:S01]  /*4ee0*/  LDS.128 R12, [R140+0x8100] ;  /* 0x008100008c0c7984 */ /* 0x000e620000000c00 */
[----:B------:R-:W-:Y:S01]  /*4ef0*/  MOV R9, R5 ;  /* 0x0000000500097202 */ /* 0x000fe20000000f00 */
[----:B------:R-:W-:Y:S01]  /*4f00*/  IMAD.MOV.U32 R41, RZ, RZ, R44 ;  /* 0x000000ffff297224 */ /* 0x000fe200078e002c */
[----:B------:R-:W-:Y:S01]  /*4f10*/  SHF.R.S32.HI R2, RZ, 0x1f, R0 ;  /* 0x0000001fff027819 */ /* 0x000fe20000011400 */
[----:B------:R-:W-:Y:S01]  /*4f20*/  IMAD.MOV.U32 R10, RZ, RZ, R6 ;  /* 0x000000ffff0a7224 */ /* 0x000fe200078e0006 */
[----:B------:R-:W-:Y:S01]  /*4f30*/  @!P1 SHF.R.U32.HI R8, RZ, 0x10, R5 ;  /* 0x00000010ff089819 */ /* 0x000fe20000011605 */
[----:B------:R-:W-:Y:S01]  /*4f40*/  IMAD.MOV.U32 R48, RZ, RZ, R46 ;  /* 0x000000ffff307224 */ /* 0x000fe200078e002e */
[----:B------:R-:W-:Y:S01]  /*4f50*/  LEA.HI R0, R2, R0, RZ, 0x4 ;  /* 0x0000000002007211 */ /* 0x000fe200078f20ff */
[----:B------:R-:W-:Y:S01]  /*4f60*/  @!P1 HADD2.F32 R3, -RZ, R3.H0_H0 ;  /* 0x20000003ff039230 */ /* 0x000fe20000004100 */
[----:B------:R-:W-:Y:S02]  /*4f70*/  @!P1 SHF.R.U64 R42, R44, 0x10, R45 ;  /* 0x000000102c2a9819 */ /* 0x000fe4000000122d */
[----:B------:R-:W-:Y:S02]  /*4f80*/  LEA.HI.SX32 R0, R0, R114, 0x1c ;  /* 0x0000007200007211 */ /* 0x000fe400078fe2ff */
[--C-:B------:R-:W-:Y:S01]  /*4f90*/  @!P1 SHF.R.U64 R11, R6, 0x10, R7.reuse ;  /* 0x00000010060b9819 */ /* 0x100fe20000001207 */
[----:B------:R-:W-:Y:S01]  /*4fa0*/  @!P1 HADD2.F32 R42, -RZ, R42.H0_H0 ;  /* 0x2000002aff2a9230 */ /* 0x000fe20000004100 */
[----:B------:R-:W-:Y:S02]  /*4fb0*/  SHF.R.S32.HI R2, RZ, 0x1f, R0 ;  /* 0x0000001fff027819 */ /* 0x000fe40000011400 */
[----:B------:R-:W-:Y:S02]  /*4fc0*/  SHF.L.U32 R76, R0, 0x3, RZ ;  /* 0x00000003004c7819 */ /* 0x000fe400000006ff */
[----:B------:R-:W-:Y:S02]  /*4fd0*/  LEA.HI R0, R2, R0, RZ, 0x3 ;  /* 0x0000000002007211 */ /* 0x000fe400078f18ff */
[----:B------:R-:W-:Y:S02]  /*4fe0*/  LEA R80, P0, R93, R74, 0x1 ;  /* 0x0000004a5d507211 */ /* 0x000fe400078008ff */
[----:B------:R-:W-:Y:S01]  /*4ff0*/  LOP3.LUT R2, R129, 0x38, R76, 0xf8, !PT ;  /* 0x0000003881027812 */ /* 0x000fe200078ef84c */
[----:B------:R-:W-:Y:S01]  /*5000*/  IMAD.SHL.U32 R0, R0, 0x400, RZ ;  /* 0x0000040000007824 */ /* 0x000fe200078e00ff */
[----:B------:R-:W-:Y:S02]  /*5010*/  @!P1 SHF.R.U32.HI R23, RZ, 0x10, R7 ;  /* 0x00000010ff179819 */ /* 0x000fe40000011607 */
[----:B------:R-:W-:Y:S02]  /*5020*/  LOP3.LUT R2, R2, R166, RZ, 0x3c, !PT ;  /* 0x000000a602027212 */ /* 0x000fe400078e3cff */
[----:B------:R-:W-:Y:S02]  /*5030*/  LOP3.LUT R52, R0, 0x7fffe000, RZ, 0xc0, !PT ;  /* 0x7fffe00000347812 */ /* 0x000fe400078ec0ff */
[----:B------:R-:W-:Y:S02]  /*5040*/  LEA.HI.X R81, R93, R75, R113, 0x1, P0 ;  /* 0x0000004b5d517211 */ /* 0x000fe400000f0c71 */
[----:B------:R-:W-:Y:S02]  /*5050*/  IADD3 R52, R2, R52, R133 ;  /* 0x0000003402347210 */ /* 0x000fe40007ffe085 */
[----:B------:R-:W-:Y:S02]  /*5060*/  ISETP.GE.AND P0, PT, R76, c[0x0][0x1d4], PT ;  /* 0x000075004c007a0c */ /* 0x000fe40003f06270 */
[----:B------:R-:W-:Y:S02]  /*5070*/  SHF.L.U32 R52, R52, 0x1, RZ ;  /* 0x0000000134347819 */ /* 0x000fe400000006ff */
[----:B------:R-:W-:Y:S01]  /*5080*/  @!P1 SHF.R.U64 R2, R4, 0x10, R5 ;  /* 0x0000001004029819 */ /* 0x000fe20000001205 */
[----:B-1----:R-:W-:Y:S01]  /*5090*/  @!P1 IMAD.MOV.U32 R0, RZ, RZ, R12 ;  /* 0x000000ffff009224 */ /* 0x002fe200078e000c */
[----:B------:R-:W-:Y:S01]  /*50a0*/  MOV R22, R7 ;  /* 0x0000000700167202 */ /* 0x000fe20000000f00 */
[----:B------:R-:W-:Y:S01]  /*50b0*/  @!P1 HADD2.F32 R7, -RZ, R41.H0_H0 ;  /* 0x20000029ff079230 */ /* 0x000fe20000004100 */
[----:B------:R-:W1:Y:S01]  /*50c0*/  LDS.128 R52, [R52+0x8100] ;  /* 0x0081000034347984 */ /* 0x000e620000000c00 */
[----:B------:R-:W-:Y:S01]  /*50d0*/  @!P1 HADD2.F32 R2, -RZ, R2.H0_H0 ;  /* 0x20000002ff029230 */ /* 0x000fe20000004100 */
[----:B------:R-:W-:Y:S01]  /*50e0*/  MOV R43, R45 ;  /* 0x0000002d002b7202 */ /* 0x000fe20000000f00 */
[----:B------:R-:W-:Y:S01]  /*50f0*/  @!P1 HADD2.F32 R5, -RZ, R0.H0_H0 ;  /* 0x20000000ff059230 */ /* 0x000fe20000004100 */
[----:B------:R-:W-:Y:S01]  /*5100*/  @!P1 SHF.R.U32.HI R44, RZ, 0x10, R45 ;  /* 0x00000010ff2c9819 */ /* 0x000fe2000001162d */
[----:B------:R-:W-:Y:S01]  /*5110*/  @!P0 IMAD.WIDE R74, R76, 0x2, R74 ;  /* 0x000000024c4a8825 */ /* 0x000fe200078e024a */
[--C-:B------:R-:W-:Y:S02]  /*5120*/  @!P1 SHF.R.U32.HI R51, RZ, 0x10, R47.reuse ;  /* 0x00000010ff339819 */ /* 0x100fe4000001162f */
[----:B------:R-:W-:Y:S01]  /*5130*/  @!P1 SHF.R.U64 R49, R46, 0x10, R47 ;  /* 0x000000102e319819 */ /* 0x000fe2000000122f */
[----:B------:R-:W-:Y:S01]  /*5140*/  @!P1 HADD2.F32 R44, -RZ, R44.H0_H0 ;  /* 0x2000002cff2c9230 */ /* 0x000fe20000004100 */
[----:B------:R-:W-:Y:S01]  /*5150*/  MOV R50, R47 ;  /* 0x0000002f00327202 */ /* 0x000fe20000000f00 */
[----:B------:R-:W-:Y:S02]  /*5160*/  @!P1 HADD2.F32 R46, -RZ, R48.H0_H0 ;  /* 0x20000030ff2e9230 */ /* 0x000fe40000004100 */
[----:B------:R-:W-:Y:S01]  /*5170*/  @!P1 HADD2.F32 R48, -RZ, R49.H0_H0 ;  /* 0x20000031ff309230 */ /* 0x000fe20000004100 */
[----:B-1----:R-:W-:Y:S05]  /*5180*/  @!P1 MOV R4, R52 ;  /* 0x0000003400049202 */ /* 0x002fea0000000f00 */
[--C-:B------:R-:W-:Y:S02]  /*5190*/  @!P1 HADD2.F32 R6, -RZ, R4.reuse.H0_H0 ;  /* 0x20000004ff069230 */ /* 0x100fe40000004100 */
[----:B------:R-:W-:Y:S02]  /*51a0*/  @!P1 HADD2.F32 R41, -RZ, R4.H1_H1 ;  /* 0x30000004ff299230 */ /* 0x000fe40000004100 */
[----:B------:R-:W-:Y:S01]  /*51b0*/  @!P1 HADD2.F32 R4, -RZ, R0.H1_H1 ;  /* 0x30000000ff049230 */ /* 0x000fe20000004100 */
[-C--:B------:R-:W-:Y:S02]  /*51c0*/  @!P1 FMUL.FTZ R0, R5, R3.reuse ;  /* 0x0000000305009220 */ /* 0x080fe40000410000 */
[C---:B------:R-:W-:Y:S02]  /*51d0*/  @!P1 FMUL.FTZ R45, R6.reuse, R3 ;  /* 0x00000003062d9220 */ /* 0x040fe40000410000 */
[-C--:B------:R-:W-:Y:S02]  /*51e0*/  @!P1 FMUL.FTZ R3, R41, R2.reuse ;  /* 0x0000000229039220 */ /* 0x080fe40000410000 */
[----:B------:R-:W-:Y:S02]  /*51f0*/  @!P1 FFMA.FTZ R0, R6, R7, R0 ;  /* 0x0000000706009223 */ /* 0x000fe40000010000 */
[----:B------:R-:W-:Y:S02]  /*5200*/  @!P1 IMAD.MOV.U32 R6, RZ, RZ, R53 ;  /* 0x000000ffff069224 */ /* 0x000fe400078e0035 */
[C---:B------:R-:W-:Y:S02]  /*5210*/  @!P1 FMUL.FTZ R2, R4.reuse, R2 ;  /* 0x0000000204029220 */ /* 0x040fe40000410000 */
[-C--:B------:R-:W-:Y:S01]  /*5220*/  @!P1 FFMA.FTZ R85, R4, R42.reuse, -R3 ;  /* 0x0000002a04559223 */ /* 0x080fe20000010803 */
[----:B------:R-:W-:Y:S01]  /*5230*/  @!P1 MOV R4, R13 ;  /* 0x0000000d00049202 */ /* 0x000fe20000000f00 */
[----:B------:R-:W-:Y:S01]  /*5240*/  @!P1 FFMA.FTZ R86, R5, R7, -R45 ;  /* 0x0000000705569223 */ /* 0x000fe2000001082d */
[----:B------:R-:W-:Y:S01]  /*5250*/  @!P1 HADD2.F32 R5, -RZ, R8.H0_H0 ;  /* 0x20000008ff059230 */ /* 0x000fe20000004100 */
[----:B------:R-:W-:Y:S01]  /*5260*/  @!P1 FFMA.FTZ R2, R41, R42, R2 ;  /* 0x0000002a29029223 */ /* 0x000fe20000010002 */
[--C-:B------:R-:W-:Y:S01]  /*5270*/  @!P1 HADD2.F32 R41, -RZ, R6.reuse.H0_H0 ;  /* 0x20000006ff299230 */ /* 0x100fe20000004100 */
[----:B------:R-:W-:Y:S01]  /*5280*/  @!P1 IMAD.MOV.U32 R8, RZ, RZ, R54 ;  /* 0x000000ffff089224 */ /* 0x000fe200078e0036 */
[----:B------:R-:W-:Y:S02]  /*5290*/  @!P1 HADD2.F32 R3, -RZ, R9.H0_H0 ;  /* 0x20000009ff039230 */ /* 0x000fe40000004100 */
[----:B------:R-:W-:Y:S01]  /*52a0*/  @!P1 HADD2.F32 R42, -RZ, R43.H0_H0 ;  /* 0x2000002bff2a9230 */ /* 0x000fe20000004100 */
[----:B------:R-:W-:Y:S01]  /*52b0*/  @!P1 F2FP.PACK_AB R0, R2, R0 ;  /* 0x000000000200923e */ /* 0x000fe200000000ff */
[----:B------:R-:W-:Y:S02]  /*52c0*/  @!P1 HADD2.F32 R43, -RZ, R6.H1_H1 ;  /* 0x30000006ff2b9230 */ /* 0x000fe40000004100 */
        /* <DEDUP_REMOVED lines=19> */
[----:B------:R-:W-:Y:S01]  /*5400*/  @!P1 FMUL.FTZ R6, R45, R5 ;  /* 0x000000052d069220 */ /* 0x000fe20000410000 */
[----:B------:R-:W-:Y:S01]  /*5410*/  @!P1 HADD2.F32 R49, -RZ, R10.H1_H1 ;  /* 0x3000000aff319230 */ /* 0x000fe20000004100 */
[C---:B------:R-:W-:Y:S02]  /*5420*/  @!P1 FFMA.FTZ R78, R8.reuse, R48, -R11 ;  /* 0x00000030084e9223 */ /* 0x040fe4000001080b */
[C---:B------:R-:W-:Y:S02]  /*5430*/  @!P1 FFMA.FTZ R79, R9.reuse, R46, -R6 ;  /* 0x0000002e094f9223 */ /* 0x040fe40000010806 */
[----:B------:R-:W-:Y:S01]  /*5440*/  @!P1 FMUL.FTZ R6, R8, R7 ;  /* 0x0000000708069220 */ /* 0x000fe20000410000 */
[----:B------:R-:W-:Y:S01]  /*5450*/  @!P1 HADD2.F32 R7, -RZ, R22.H0_H0 ;  /* 0x20000016ff079230 */ /* 0x000fe20000004100 */
[----:B------:R-:W-:Y:S01]  /*5460*/  @!P1 IMAD.MOV.U32 R8, RZ, RZ, R15 ;  /* 0x000000ffff089224 */ /* 0x000fe200078e000f */
[----:B------:R-:W-:Y:S01]  /*5470*/  @!P1 HADD2.F32 R22, -RZ, R10.H0_H0 ;  /* 0x2000000aff169230 */ /* 0x000fe20000004100 */
[----:B------:R-:W-:Y:S01]  /*5480*/  @!P1 FMUL.FTZ R5, R9, R5 ;  /* 0x0000000509059220 */ /* 0x000fe20000410000 */
[----:B------:R-:W-:Y:S01]  /*5490*/  @!P1 HADD2.F32 R9, -RZ, R23.H0_H0 ;  /* 0x20000017ff099230 */ /* 0x000fe20000004100 */
[----:B------:R-:W-:Y:S01]  /*54a0*/  @!P1 FFMA.FTZ R4, R43, R44, R4 ;  /* 0x0000002c2b049223 */ /* 0x000fe20000010004 */
[--C-:B------:R-:W-:Y:S01]  /*54b0*/  @!P1 HADD2.F32 R11, -RZ, R8.reuse.H0_H0 ;  /* 0x20000008ff0b9230 */ /* 0x100fe20000004100 */
[----:B------:R-:W-:Y:S01]  /*54c0*/  @!P1 FFMA.FTZ R5, R45, R46, R5 ;  /* 0x0000002e2d059223 */ /* 0x000fe20000010005 */
[----:B------:R-:W-:Y:S01]  /*54d0*/  @!P1 HADD2.F32 R10, -RZ, R8.H1_H1 ;  /* 0x30000008ff0a9230 */ /* 0x000fe20000004100 */
[----:B------:R-:W-:Y:S01]  /*54e0*/  @!P1 FMUL.FTZ R8, R22, R7 ;  /* 0x0000000716089220 */ /* 0x000fe20000410000 */
[----:B------:R-:W-:Y:S01]  /*54f0*/  @!P1 F2FP.PACK_AB R3, R4, R3 ;  /* 0x000000030403923e */ /* 0x000fe200000000ff */
[----:B------:R-:W-:Y:S01]  /*5500*/  @!P1 HADD2.F32 R23, -RZ, R50.H0_H0 ;  /* 0x20000032ff179230 */ /* 0x000fe20000004100 */
[----:B------:R-:W-:Y:S01]  /*5510*/  @!P1 FMUL.FTZ R7, R11, R7 ;  /* 0x000000070b079220 */ /* 0x000fe20000410000 */
[----:B------:R-:W-:Y:S01]  /*5520*/  @!P1 HADD2.F32 R50, -RZ, R51.H0_H0 ;  /* 0x20000033ff329230 */ /* 0x000fe20000004100 */
[----:B------:R-:W-:Y:S02]  /*5530*/  @!P1 FMUL.FTZ R51, R49, R9 ;  /* 0x0000000931339220 */ /* 0x000fe40000410000 */
[----:B------:R-:W-:Y:S01]  /*5540*/  @!P1 FFMA.FTZ R76, R11, R23, -R8 ;  /* 0x000000170b4c9223 */ /* 0x000fe20000010808 */
[----:B------:R-:W-:Y:S01]  /*5550*/  @!P1 F2FP.PACK_AB R11, R78, R79 ;  /* 0x0000004f4e0b923e */ /* 0x000fe200000000ff */
        /* <DEDUP_REMOVED lines=9> */
[----:B------:R-:W-:Y:S01]  /*55f0*/  @!P1 IMAD.MOV.U32 R14, RZ, RZ, R11 ;  /* 0x000000ffff0e9224 */ /* 0x000fe200078e000b */
[----:B------:R-:W-:Y:S01]  /*5600*/  @!P1 MOV R13, R10 ;  /* 0x0000000a000d9202 */ /* 0x000fe20000000f00 */
[----:B------:R-:W-:Y:S01]  /*5610*/  @!P1 IMAD.MOV.U32 R53, RZ, RZ, R3 ;  /* 0x000000ffff359224 */ /* 0x000fe200078e0003 */
[----:B------:R-:W-:Y:S02]  /*5620*/  @!P1 MOV R15, R41 ;  /* 0x00000029000f9202 */ /* 0x000fe40000000f00 */
[----:B------:R-:W-:Y:S02]  /*5630*/  @!P1 F2FP.PACK_AB R5, R6, R5 ;  /* 0x000000050605923e */ /* 0x000fe400000000ff */
[----:B------:R-:W-:Y:S01]  /*5640*/  @!P1 F2FP.PACK_AB R7, R8, R7 ;  /* 0x000000070807923e */ /* 0x000fe200000000ff */
[----:B------:R1:W-:Y:S01]  /*5650*/  ST.E.128 [R80.64], R12 ;  /* 0x0000000c50007985 */ /* 0x0003e2000c101d16 */
[----:B------:R-:W-:Y:S02]  /*5660*/  @!P1 MOV R54, R5 ;  /* 0x0000000500369202 */ /* 0x000fe40000000f00 */
[----:B------:R-:W-:Y:S05]  /*5670*/  @!P1 MOV R55, R7 ;  /* 0x0000000700379202 */ /* 0x000fea0000000f00 */
[----:B------:R1:W-:Y:S02]  /*5680*/  @!P0 ST.E.128 [R74.64], R52 ;  /* 0x000000344a008985 */ /* 0x0003e4000c101d16 */
.L_x_622:
[----:B------:R-:W-:Y:S05]  /*5690*/  BSYNC B0 ;  /* 0x0000000000007941 */ /* 0x000fea0003800000 */
.L_x_621:
[----:B-----5:R2:W3:Y:S01]  /*56a0*/  SHFL.IDX PT, R5, R87, 0x1, 0x181f ;  /* 0x00381f0057057f89 */ /* 0x0204e200000e0000 */
[----:B------:R-:W-:Y:S01]  /*56b0*/  ISETP.GE.OR P0, PT, R155, R89, P5 ;  /* 0x000000599b00720c */ /* 0x000fe20002f06670 */
[----:B------:R-:W-:Y:S02]  /*56c0*/  BSSY B0, `(.L_x_623) ;  /* 0x0000078000007945 */ /* 0x000fe40003800000 */
[----:B------:R2:W4:Y:S10]  /*56d0*/  SHFL.IDX PT, R4, R88, 0x1, 0x181f ;  /* 0x00381f0058047f89 */ /* 0x00053400000e0000 */
[----:B------:R-:W-:-:S05]  /*56e0*/  @P0 BRA `(.L_x_624) ;  /* 0x0000075000000947 */ /* 0x000fca0003800000 */
[----:B------:R-:W-:Y:S01]  /*56f0*/  SEL R0, R147, R132, !P6 ;  /* 0x0000008493007207 */ /* 0x000fe20007000000 */
[----:B-1----:R-:W1:Y:S01]  /*5700*/  LDS.128 R12, [R139+0x8100] ;  /* 0x008100008b0c7984 */ /* 0x002e620000000c00 */
[C---:B----4-:R-:W-:Y:S01]  /*5710*/  LEA R54, P0, R93.reuse, R4, 0x1 ;  /* 0x000000045d367211 */ /* 0x050fe200078008ff */
[----:B------:R-:W-:Y:S01]  /*5720*/  @!P1 HADD2.F32 R10, -RZ, R68.H0_H0 ;  /* 0x20000044ff0a9230 */ /* 0x000fe20000004100 */
[----:B------:R-:W-:Y:S01]  /*5730*/  SHF.R.S32.HI R2, RZ, 0x1f, R0 ;  /* 0x0000001fff027819 */ /* 0x000fe20000011400 */
[----:B------:R-:W-:Y:S01]  /*5740*/  @!P1 HADD2.F32 R42, -RZ, R69.H0_H0 ;  /* 0x20000045ff2a9230 */ /* 0x000fe20000004100 */
[----:B---3--:R-:W-:Y:S02]  /*5750*/  LEA.HI.X R55, R93, R5, R113, 0x1, P0 ;  /* 0x000000055d377211 */ /* 0x008fe400000f0c71 */
[----:B------:R-:W-:Y:S02]  /*5760*/  LEA.HI R0, R2, R0, RZ, 0x4 ;  /* 0x0000000002007211 */ /* 0x000fe400078f20ff */
[----:B------:R-:W-:Y:S02]  /*5770*/  @!P1 SHF.R.U32.HI R6, RZ, 0x10, R17 ;  /* 0x00000010ff069819 */ /* 0x000fe40000011611 */
[----:B------:R-:W-:Y:S02]  /*5780*/  LEA.HI.SX32 R0, R0, R114, 0x1c ;  /* 0x0000007200007211 */ /* 0x000fe400078fe2ff */
[--C-:B------:R-:W-:Y:S02]  /*5790*/  @!P1 SHF.R.U32.HI R23, RZ, 0x10, R59.reuse ;  /* 0x00000010ff179819 */ /* 0x100fe4000001163b */
[----:B------:R-:W-:Y:S02]  /*57a0*/  SHF.R.S32.HI R3, RZ, 0x1f, R0 ;  /* 0x0000001fff037819 */ /* 0x000fe40000011400 */
[----:B------:R-:W-:Y:S01]  /*57b0*/  SHF.L.U32 R2, R0, 0x3, RZ ;  /* 0x0000000300027819 */ /* 0x000fe200000006ff */
[----:B------:R-:W-:Y:S01]  /*57c0*/  @!P1 HADD2.F32 R44, -RZ, R23.H0_H0 ;  /* 0x20000017ff2c9230 */ /* 0x000fe20000004100 */
[----:B------:R-:W-:Y:S01]  /*57d0*/  LEA.HI R0, R3, R0, RZ, 0x3 ;  /* 0x0000000003007211 */ /* 0x000fe200078f18ff */
[----:B------:R-:W-:Y:S01]  /*57e0*/  @!P1 HADD2.F32 R23, -RZ, R69.H1_H1 ;  /* 0x30000045ff179230 */ /* 0x000fe20000004100 */
[----:B------:R-:W-:Y:S02]  /*57f0*/  ISETP.GE.AND P0, PT, R2, c[0x0][0x1d4], PT ;  /* 0x0000750002007a0c */ /* 0x000fe40003f06270 */
[----:B------:R-:W-:Y:S01]  /*5800*/  LOP3.LUT R3, R128, 0x38, R2, 0xf8, !PT ;  /* 0x0000003880037812 */ /* 0x000fe200078ef802 */
[----:B------:R-:W-:Y:S01]  /*5810*/  IMAD.SHL.U32 R0, R0, 0x400, RZ ;  /* 0x0000040000007824 */ /* 0x000fe200078e00ff */
[----:B------:R-:W-:Y:S02]  /*5820*/  @!P1 SHF.R.U64 R58, R58, 0x10, R59 ;  /* 0x000000103a3a9819 */ /* 0x000fe4000000123b */
[----:B------:R-:W-:Y:S02]  /*5830*/  LOP3.LUT R3, R3, R164, RZ, 0x3c, !PT ;  /* 0x000000a403037212 */ /* 0x000fe400078e3cff */
[----:B------:R-:W-:Y:S02]  /*5840*/  LOP3.LUT R0, R0, 0x7fffe000, RZ, 0xc0, !PT ;  /* 0x7fffe00000007812 */ /* 0x000fe400078ec0ff */
[----:B------:R-:W-:Y:S02]  /*5850*/  @!P1 SHF.R.U32.HI R22, RZ, 0x10, R57 ;  /* 0x00000010ff169819 */ /* 0x000fe40000011639 */
[----:B------:R-:W-:Y:S01]  /*5860*/  IADD3 R0, R3, R0, R136 ;  /* 0x0000000003007210 */ /* 0x000fe20007ffe088 */
[----:B------:R-:W-:Y:S01]  /*5870*/  @!P0 IMAD.WIDE R74, R2, 0x2, R4 ;  /* 0x00000002024a8825 */ /* 0x000fe200078e0204 */
[--C-:B------:R-:W-:Y:S01]  /*5880*/  @!P1 SHF.R.U64 R9, R18, 0x10, R19.reuse ;  /* 0x0000001012099819 */ /* 0x100fe20000001213 */
[----:B------:R-:W-:Y:S01]  /*5890*/  @!P1 HADD2.F32 R4, -RZ, R35.H0_H0 ;  /* 0x20000023ff049230 */ /* 0x000fe20000004100 */
[----:B------:R-:W-:Y:S02]  /*58a0*/  SHF.L.U32 R48, R0, 0x1, RZ ;  /* 0x0000000100307819 */ /* 0x000fe400000006ff */
[----:B------:R-:W-:Y:S01]  /*58b0*/  @!P1 SHF.R.U32.HI R8, RZ, 0x10, R19 ;  /* 0x00000010ff089819 */ /* 0x000fe20000011613 */
[----:B-1----:R-:W-:Y:S01]  /*58c0*/  @!P1 IMAD.MOV.U32 R3, RZ, RZ, R12 ;  /* 0x000000ffff039224 */ /* 0x002fe200078e000c */
[----:B------:R-:W-:Y:S01]  /*58d0*/  @!P1 SHF.R.U64 R0, R16, 0x10, R17 ;  /* 0x0000001010009819 */ /* 0x000fe20000001211 */
[----:B------:R-:W-:Y:S01]  /*58e0*/  @!P1 HADD2.F32 R9, -RZ, R9.H0_H0 ;  /* 0x20000009ff099230 */ /* 0x000fe20000004100 */
[----:B------:R-:W1:Y:S01]  /*58f0*/  LDS.128 R48, [R48+0x8100] ;  /* 0x0081000030307984 */ /* 0x000e620000000c00 */
[----:B------:R-:W-:Y:S01]  /*5900*/  @!P1 SHF.R.U64 R16, R56, 0x10, R57 ;  /* 0x0000001038109819 */ /* 0x000fe20000001239 */
[--C-:B------:R-:W-:Y:S02]  /*5910*/  @!P1 HADD2.F32 R5, -RZ, R3.reuse.H0_H0 ;  /* 0x20000003ff059230 */ /* 0x100fe40000004100 */
[----:B------:R-:W-:Y:S02]  /*5920*/  @!P1 HADD2.F32 R2, -RZ, R0.H0_H0 ;  /* 0x20000000ff029230 */ /* 0x000fe40000004100 */
[----:B------:R-:W-:Y:S01]  /*5930*/  @!P1 HADD2.F32 R3, -RZ, R3.H1_H1 ;  /* 0x30000003ff039230 */ /* 0x000fe20000004100 */
[----:B------:R-:W-:Y:S01]  /*5940*/  @!P1 FMUL.FTZ R0, R5, R4 ;  /* 0x0000000405009220 */ /* 0x000fe20000410000 */
[----:B------:R-:W-:Y:S02]  /*5950*/  @!P1 HADD2.F32 R16, -RZ, R16.H0_H0 ;  /* 0x20000010ff109230 */ /* 0x000fe40000004100 */
[----:B------:R-:W-:Y:S01]  /*5960*/  @!P1 HADD2.F32 R19, -RZ, R22.H0_H0 ;  /* 0x20000016ff139230 */ /* 0x000fe20000004100 */
[----:B-1----:R-:W-:Y:S05]  /*5970*/  @!P1 MOV R11, R48 ;  /* 0x00000030000b9202 */ /* 0x002fea0000000f00 */
[--C-:B------:R-:W-:Y:S02]  /*5980*/  @!P1 HADD2.F32 R7, -RZ, R11.reuse.H0_H0 ;  /* 0x2000000bff079230 */ /* 0x100fe40000004100 */
[----:B------:R-:W-:Y:S03]  /*5990*/  @!P1 HADD2.F32 R11, -RZ, R11.H1_H1 ;  /* 0x3000000bff0b9230 */ /* 0x000fe60000004100 */
[----:B------:R-:W-:Y:S02]  /*59a0*/  @!P1 FMUL.FTZ R17, R7, R4 ;  /* 0x0000000407119220 */ /* 0x000fe40000410000 */
[----:B------:R-:W-:Y:S02]  /*59b0*/  @!P1 FMUL.FTZ R4, R11, R2 ;  /* 0x000000020b049220 */ /* 0x000fe40000410000 */
[-C--:B------:R-:W-:Y:S02]  /*59c0*/  @!P1 FFMA.FTZ R0, R7, R10.reuse, R0 ;  /* 0x0000000a07009223 */ /* 0x080fe40000010000 */
[----:B------:R-:W-:Y:S01]  /*59d0*/  @!P1 FFMA.FTZ R59, R5, R10, -R17 ;  /* 0x0000000a053b9223 */ /* 0x000fe20000010811 */
[----:B------:R-:W-:Y:S01]  /*59e0*/  @!P1 HADD2.F32 R5, -RZ, R6.H0_H0 ;  /* 0x20000006ff059230 */ /* 0x000fe20000004100 */
[----:B------:R-:W-:Y:S01]  /*59f0*/  @!P1 IMAD.MOV.U32 R10, RZ, RZ, R49 ;  /* 0x000000ffff0a9224 */ /* 0x000fe200078e0031 */
[----:B------:R-:W-:Y:S01]  /*5a00*/  @!P1 HADD2.F32 R17, -RZ, R68.H1_H1 ;  /* 0x30000044ff119230 */ /* 0x000fe20000004100 */
[C---:B------:R-:W-:Y:S02]  /*5a10*/  @!P1 FMUL.FTZ R2, R3.reuse, R2 ;  /* 0x0000000203029220 */ /* 0x040fe40000410000 */
[-C--:B------:R-:W-:Y:S01]  /*5a20*/  @!P1 FFMA.FTZ R57, R3, R16.reuse, -R4 ;  /* 0x0000001003399223 */ /* 0x080fe20000010804 */
[----:B------:R-:W-:Y:S01]  /*5a30*/  @!P1 MOV R4, R13 ;  /* 0x0000000d00049202 */ /* 0x000fe20000000f00 */
[----:B------:R-:W-:Y:S01]  /*5a40*/  @!P1 FFMA.FTZ R2, R11, R16, R2 ;  /* 0x000000100b029223 */ /* 0x000fe20000010002 */
[--C-:B------:R-:W-:Y:S02]  /*5a50*/  @!P1 HADD2.F32 R16, -RZ, R10.reuse.H0_H0 ;  /* 0x2000000aff109230 */ /* 0x100fe40000004100 */
[----:B------:R-:W-:Y:S02]  /*5a60*/  @!P1 HADD2.F32 R3, -RZ, R35.H1_H1 ;  /* 0x30000023ff039230 */ /* 0x000fe40000004100 */
[----:B------:R-:W-:Y:S01]  /*5a70*/  @!P1 HADD2.F32 R18, -RZ, R10.H1_H1 ;  /* 0x3000000aff129230 */ /* 0x000fe20000004100 */
[----:B------:R-:W-:Y:S01]  /*5a80*/  @!P1 IMAD.MOV.U32 R10, RZ, RZ, R51 ;  /* 0x000000ffff0a9224 */ /* 0x000fe200078e0033 */
[--C-:B------:R-:W-:Y:S01]  /*5a90*/  @!P1 HADD2.F32 R7, -RZ, R4.reuse.H0_H0 ;  /* 0x20000004ff079230 */ /* 0x100fe20000004100 */
[----:B------:R-:W-:Y:S01]  /*5aa0*/  @!P1 F2FP.PACK_AB R0, R2, R0 ;  /* 0x000000000200923e */ /* 0x000fe200000000ff */
[----:B------:R-:W-:Y:S01]  /*5ab0*/  @!P1 HADD2.F32 R6, -RZ, R4.H1_H1 ;  /* 0x30000004ff069230 */ /* 0x000fe20000004100 */
[----:B------:R-:W-:Y:S01]  /*5ac0*/  @!P1 FMUL.FTZ R4, R16, R3 ;  /* 0x0000000310049220 */ /* 0x000fe20000410000 */
[--C-:B------:R-:W-:Y:S01]  /*5ad0*/  @!P1 HADD2.F32 R41, -RZ, R10.reuse.H0_H0 ;  /* 0x2000000aff299230 */ /* 0x100fe20000004100 */
[----:B------:R-:W-:Y:S01]  /*5ae0*/  @!P1 FMUL.FTZ R11, R18, R5 ;  /* 0x00000005120b9220 */ /* 0x000fe20000410000 */
[----:B------:R-:W-:Y:S01]  /*5af0*/  @!P1 MOV R48, R0 ;  /* 0x0000000000309202 */ /* 0x000fe20000000f00 */
[C---:B------:R-:W-:Y:S01]  /*5b00*/  @!P1 FFMA.FTZ R56, R7.reuse, R17, -R4 ;  /* 0x0000001107389223 */ /* 0x040fe20000010804 */
[----:B------:R-:W-:Y:S01]  /*5b10*/  @!P1 HADD2.F32 R43, -RZ, R10.H1_H1 ;  /* 0x3000000aff2b9230 */ /* 0x000fe20000004100 */
[C---:B------:R-:W-:Y:S01]  /*5b20*/  @!P1 FMUL.FTZ R4, R6.reuse, R5 ;  /* 0x0000000506049220 */ /* 0x040fe20000410000 */
[----:B------:R-:W-:Y:S01]  /*5b30*/  @!P1 MOV R5, R15 ;  /* 0x0000000f00059202 */ /* 0x000fe20000000f00 */
[----:B------:R-:W-:Y:S01]  /*5b40*/  @!P1 FMUL.FTZ R3, R7, R3 ;  /* 0x0000000307039220 */ /* 0x000fe20000410000 */
[----:B------:R-:W-:Y:S01]  /*5b50*/  @!P1 HADD2.F32 R7, -RZ, R36.H0_H0 ;  /* 0x20000024ff079230 */ /* 0x000fe20000004100 */
[----:B------:R-:W-:Y:S01]  /*5b60*/  @!P1 FFMA.FTZ R53, R6, R19, -R11 ;  /* 0x0000001306359223 */ /* 0x000fe2000001080b */
[----:B------:R-:W-:Y:S01]  /*5b70*/  @!P1 HADD2.F32 R6, -RZ, R8.H0_H0 ;  /* 0x20000008ff069230 */ /* 0x000fe20000004100 */
[----:B------:R-:W-:Y:S01]  /*5b80*/  @!P1 FFMA.FTZ R3, R16, R17, R3 ;  /* 0x0000001110039223 */ /* 0x000fe20000010003 */
[--C-:B------:R-:W-:Y:S01]  /*5b90*/  @!P1 HADD2.F32 R8, -RZ, R5.reuse.H0_H0 ;  /* 0x20000005ff089230 */ /* 0x100fe20000004100 */
[-C--:B------:R-:W-:Y:S01]  /*5ba0*/  @!P1 FMUL.FTZ R10, R41, R7.reuse ;  /* 0x00000007290a9220 */ /* 0x080fe20000410000 */
[----:B------:R-:W-:Y:S01]  /*5bb0*/  @!P1 HADD2.F32 R5, -RZ, R5.H1_H1 ;  /* 0x30000005ff059230 */ /* 0x000fe20000004100 */
[----:B------:R-:W-:Y:S02]  /*5bc0*/  @!P1 FMUL.FTZ R11, R43, R6 ;  /* 0x000000062b0b9220 */ /* 0x000fe40000410000 */
[C---:B------:R-:W-:Y:S01]  /*5bd0*/  @!P1 FFMA.FTZ R52, R8.reuse, R42, -R10 ;  /* 0x0000002a08349223 */ /* 0x040fe2000001080a */
[----:B------:R-:W-:Y:S01]  /*5be0*/  @!P1 MOV R10, R50 ;  /* 0x00000032000a9202 */ /* 0x000fe20000000f00 */
[----:B------:R-:W-:Y:S02]  /*5bf0*/  @!P1 FMUL.FTZ R7, R8, R7 ;  /* 0x0000000708079220 */ /* 0x000fe40000410000 */
[C---:B------:R-:W-:Y:S02]  /*5c00*/  @!P1 FMUL.FTZ R8, R5.reuse, R6 ;  /* 0x0000000605089220 */ /* 0x040fe40000410000 */
[----:B------:R-:W-:Y:S01]  /*5c10*/  @!P1 IMAD.MOV.U32 R6, RZ, RZ, R14 ;  /* 0x000000ffff069224 */ /* 0x000fe200078e000e */
[--C-:B------:R-:W-:Y:S01]  /*5c20*/  @!P1 HADD2.F32 R22, -RZ, R10.reuse.H0_H0 ;  /* 0x2000000aff169230 */ /* 0x100fe20000004100 */
[----:B------:R-:W-:Y:S01]  /*5c30*/  @!P1 FFMA.FTZ R47, R5, R44, -R11 ;  /* 0x0000002c052f9223 */ /* 0x000fe2000001080b */
[----:B------:R-:W-:Y:S01]  /*5c40*/  @!P1 HADD2.F32 R35, -RZ, R10.H1_H1 ;  /* 0x3000000aff239230 */ /* 0x000fe20000004100 */
[----:B------:R-:W-:Y:S01]  /*5c50*/  @!P1 FFMA.FTZ R4, R18, R19, R4 ;  /* 0x0000001312049223 */ /* 0x000fe20000010004 */
[----:B------:R-:W-:Y:S02]  /*5c60*/  @!P1 HADD2.F32 R5, -RZ, R36.H1_H1 ;  /* 0x30000024ff059230 */ /* 0x000fe40000004100 */
[----:B------:R-:W-:Y:S01]  /*5c70*/  @!P1 F2FP.PACK_AB R16, R47, R52 ;  /* 0x000000342f10923e */ /* 0x000fe200000000ff */
[----:B------:R-:W-:Y:S01]  /*5c80*/  @!P1 FMUL.FTZ R45, R35, R9 ;  /* 0x00000009232d9220 */ /* 0x000fe20000410000 */
[----:B------:R-:W-:Y:S01]  /*5c90*/  @!P1 F2FP.PACK_AB R3, R4, R3 ;  /* 0x000000030403923e */ /* 0x000fe200000000ff */
[--C-:B------:R-:W-:Y:S01]  /*5ca0*/  @!P1 HADD2.F32 R11, -RZ, R6.reuse.H0_H0 ;  /* 0x20000006ff0b9230 */ /* 0x100fe20000004100 */
        /* <DEDUP_REMOVED lines=18> */
[----:B------:R-:W-:Y:S01]  /*5dd0*/  @!P1 F2FP.PACK_AB R5, R6, R5 ;  /* 0x000000050605923e */ /* 0x000fe200000000ff */
[----:B------:R-:W-:Y:S01]  /*5de0*/  @!P1 IMAD.MOV.U32 R49, RZ, RZ, R3 ;  /* 0x000000ffff319224 */ /* 0x000fe200078e0003 */
[----:B------:R-:W-:Y:S02]  /*5df0*/  @!P1 F2FP.PACK_AB R7, R8, R7 ;  /* 0x000000070807923e */ /* 0x000fe400000000ff */
[----:B------:R1:W-:Y:S01]  /*5e00*/  ST.E.128 [R54.64], R12 ;  /* 0x0000000c36007985 */ /* 0x0003e2000c101d16 */
[----:B------:R-:W-:Y:S02]  /*5e10*/  @!P1 MOV R50, R5 ;  /* 0x0000000500329202 */ /* 0x000fe40000000f00 */
[----:B------:R-:W-:Y:S05]  /*5e20*/  @!P1 MOV R51, R7 ;  /* 0x0000000700339202 */ /* 0x000fea0000000f00 */
[----:B------:R1:W-:Y:S02]  /*5e30*/  @!P0 ST.E.128 [R74.64], R48 ;  /* 0x000000304a008985 */ /* 0x0003e4000c101d16 */
.L_x_624:
[----:B------:R-:W-:Y:S05]  /*5e40*/  BSYNC B0 ;  /* 0x0000000000007941 */ /* 0x000fea0003800000 */
.L_x_623:
[----:B---3--:R3:W1:Y:S01]  /*5e50*/  SHFL.IDX PT, R5, R87, 0x2, 0x181f ;  /* 0x00581f0057057f89 */ /* 0x00866200000e0000 */
[----:B------:R-:W-:Y:S01]  /*5e60*/  ISETP.GE.OR P0, PT, R154, R89, P5 ;  /* 0x000000599a00720c */ /* 0x000fe20002f06670 */
[----:B------:R-:W-:Y:S02]  /*5e70*/  BSSY B0, `(.L_x_625) ;  /* 0x0000078000007945 */ /* 0x000fe40003800000 */
[----:B----4-:R3:W4:Y:S10]  /*5e80*/  SHFL.IDX PT, R4, R88, 0x2, 0x181f ;  /* 0x00581f0058047f89 */ /* 0x01073400000e0000 */
[----:B------:R-:W-:-:S05]  /*5e90*/  @P0 BRA `(.L_x_626) ;  /* 0x0000075000000947 */ /* 0x000fca0003800000 */
[----:B------:R-:W-:Y:S01]  /*5ea0*/  SEL R0, R147, R132, !P6 ;  /* 0x0000008493007207 */ /* 0x000fe20007000000 */
[----:B-1----:R-:W1:Y:S01]  /*5eb0*/  LDS.128 R12, [R138+0x8100] ;  /* 0x008100008a0c7984 */ /* 0x002e620000000c00 */
[C---:B----4-:R-:W-:Y:S01]  /*5ec0*/  LEA R50, P0, R93.reuse, R4, 0x1 ;  /* 0x000000045d327211 */ /* 0x050fe200078008ff */
[----:B------:R-:W-:Y:S01]  /*5ed0*/  @!P1 HADD2.F32 R10, -RZ, R70.H0_H0 ;  /* 0x20000046ff0a9230 */ /* 0x000fe20000004100 */
[----:B------:R-:W-:Y:S01]  /*5ee0*/  SHF.R.S32.HI R2, RZ, 0x1f, R0 ;  /* 0x0000001fff027819 */ /* 0x000fe20000011400 */
[--C-:B------:R-:W-:Y:S01]  /*5ef0*/  @!P1 HADD2.F32 R23, -RZ, R71.reuse.H1_H1 ;  /* 0x30000047ff179230 */ /* 0x100fe20000004100 */
[----:B------:R-:W-:Y:S02]  /*5f00*/  LEA.HI.X R51, R93, R5, R113, 0x1, P0 ;  /* 0x000000055d337211 */ /* 0x000fe400000f0c71 */
[----:B------:R-:W-:Y:S02]  /*5f10*/  LEA.HI R0, R2, R0, RZ, 0x4 ;  /* 0x0000000002007211 */ /* 0x000fe400078f20ff */
[----:B------:R-:W-:Y:S02]  /*5f20*/  @!P1 SHF.R.U64 R16, R60, 0x10, R61 ;  /* 0x000000103c109819 */ /* 0x000fe4000000123d */
[----:B------:R-:W-:Y:S02]  /*5f30*/  LEA.HI.SX32 R0, R0, R114, 0x1c ;  /* 0x0000007200007211 */ /* 0x000fe400078fe2ff */
[----:B------:R-:W-:Y:S01]  /*5f40*/  @!P1 SHF.R.U32.HI R6, RZ, 0x10, R25 ;  /* 0x00000010ff069819 */ /* 0x000fe20000011619 */
[----:B------:R-:W-:Y:S01]  /*5f50*/  @!P1 HADD2.F32 R16, -RZ, R16.H0_H0 ;  /* 0x20000010ff109230 */ /* 0x000fe20000004100 */
[----:B------:R-:W-:Y:S02]  /*5f60*/  SHF.R.S32.HI R3, RZ, 0x1f, R0 ;  /* 0x0000001fff037819 */ /* 0x000fe40000011400 */
[----:B------:R-:W-:Y:S02]  /*5f70*/  SHF.L.U32 R2, R0, 0x3, RZ ;  /* 0x0000000300027819 */ /* 0x000fe400000006ff */
[----:B------:R-:W-:Y:S02]  /*5f80*/  LEA.HI R0, R3, R0, RZ, 0x3 ;  /* 0x0000000003007211 */ /* 0x000fe400078f18ff */
[----:B------:R-:W-:Y:S02]  /*5f90*/  ISETP.GE.AND P0, PT, R2, c[0x0][0x1d4], PT ;  /* 0x0000750002007a0c */ /* 0x000fe40003f06270 */
[----:B------:R-:W-:Y:S01]  /*5fa0*/  LOP3.LUT R3, R125, 0x38, R2, 0xf8, !PT ;  /* 0x000000387d037812 */ /* 0x000fe200078ef802 */
[----:B------:R-:W-:Y:S01]  /*5fb0*/  IMAD.SHL.U32 R0, R0, 0x400, RZ ;  /* 0x0000040000007824 */ /* 0x000fe200078e00ff */
[--C-:B------:R-:W-:Y:S02]  /*5fc0*/  @!P1 SHF.R.U32.HI R8, RZ, 0x10, R27.reuse ;  /* 0x00000010ff089819 */ /* 0x100fe4000001161b */
[----:B------:R-:W-:Y:S02]  /*5fd0*/  LOP3.LUT R3, R3, R163, RZ, 0x3c, !PT ;  /* 0x000000a303037212 */ /* 0x000fe400078e3cff */
[----:B------:R-:W-:Y:S02]  /*5fe0*/  LOP3.LUT R0, R0, 0x7fffe000, RZ, 0xc0, !PT ;  /* 0x7fffe00000007812 */ /* 0x000fe400078ec0ff */
[----:B------:R-:W-:Y:S01]  /*5ff0*/  @!P1 SHF.R.U64 R9, R26, 0x10, R27 ;  /* 0x000000101a099819 */ /* 0x000fe2000000121b */
[----:B------:R-:W-:Y:S01]  /*6000*/  @!P1 HADD2.F32 R27, -RZ, R71.H0_H0 ;  /* 0x20000047ff1b9230 */ /* 0x000fe20000004100 */
[----:B------:R-:W-:Y:S01]  /*6010*/  IADD3 R0, R3, R0, R135 ;  /* 0x0000000003007210 */ /* 0x000fe20007ffe087 */
[----:B------:R-:W-:Y:S01]  /*6020*/  @!P0 IMAD.WIDE R54, R2, 0x2, R4 ;  /* 0x0000000202368825 */ /* 0x000fe200078e0204 */
[----:B------:R-:W-:Y:S01]  /*6030*/  @!P1 HADD2.F32 R4, -RZ, R37.H0_H0 ;  /* 0x20000025ff049230 */ /* 0x000fe20000004100 */
[----:B------:R-:W-:Y:S01]  /*6040*/  @!P1 SHF.R.U32.HI R19, RZ, 0x10, R61 ;  /* 0x00000010ff139819 */ /* 0x000fe2000001163d */
[----:B------:R-:W-:Y:S01]  /*6050*/  @!P1 HADD2.F32 R9, -RZ, R9.H0_H0 ;  /* 0x20000009ff099230 */ /* 0x000fe20000004100 */
[----:B------:R-:W-:Y:S01]  /*6060*/  SHF.L.U32 R44, R0, 0x1, RZ ;  /* 0x00000001002c7819 */ /* 0x000fe200000006ff */
[----:B-1----:R-:W-:Y:S01]  /*6070*/  @!P1 IMAD.MOV.U32 R3, RZ, RZ, R12 ;  /* 0x000000ffff039224 */ /* 0x002fe200078e000c */
[----:B------:R-:W-:Y:S01]  /*6080*/  @!P1 SHF.R.U64 R0, R24, 0x10, R25 ;  /* 0x0000001018009819 */ /* 0x000fe20000001219 */
[----:B------:R-:W-:Y:S01]  /*6090*/  @!P1 HADD2.F32 R19, -RZ, R19.H0_H0 ;  /* 0x20000013ff139230 */ /* 0x000fe20000004100 */
[--C-:B------:R-:W-:Y:S02]  /*60a0*/  @!P1 SHF.R.U32.HI R22, RZ, 0x10, R63.reuse ;  /* 0x00000010ff169819 */ /* 0x100fe4000001163f */
[----:B------:R-:W1:Y:S01]  /*60b0*/  LDS.128 R44, [R44+0x8100] ;  /* 0x008100002c2c7984 */ /* 0x000e620000000c00 */
[--C-:B------:R-:W-:Y:S01]  /*60c0*/  @!P1 HADD2.F32 R5, -RZ, R3.reuse.H0_H0 ;  /* 0x20000003ff059230 */ /* 0x100fe20000004100 */
[----:B------:R-:W-:Y:S01]  /*60d0*/  @!P1 SHF.R.U64 R25, R62, 0x10, R63 ;  /* 0x000000103e199819 */ /* 0x000fe2000000123f */
        /* <DEDUP_REMOVED lines=40> */
[----:B------:R-:W-:Y:S01]  /*6360*/  @!P1 FMUL.FTZ R10, R26, R7 ;  /* 0x000000071a0a9220 */ /* 0x000fe20000410000 */
[----:B------:R-:W-:Y:S01]  /*6370*/  @!P1 HADD2.F32 R5, -RZ, R5.H1_H1 ;  /* 0x30000005ff059230 */ /* 0x000fe20000004100 */
[----:B------:R-:W-:Y:S02]  /*6380*/  @!P1 FMUL.FTZ R11, R35, R6 ;  /* 0x00000006230b9220 */ /* 0x000fe40000410000 */
[C---:B------:R-:W-:Y:S01]  /*6390*/  @!P1 FFMA.FTZ R42, R8.reuse, R27, -R10 ;  /* 0x0000001b082a9223 */ /* 0x040fe2000001080a */
[----:B------:R-:W-:Y:S01]  /*63a0*/  @!P1 MOV R10, R46 ;  /* 0x0000002e000a9202 */ /* 0x000fe20000000f00 */
[----:B------:R-:W-:Y:S02]  /*63b0*/  @!P1 FMUL.FTZ R7, R8, R7 ;  /* 0x0000000708079220 */ /* 0x000fe40000410000 */
[C---:B------:R-:W-:Y:S02]  /*63c0*/  @!P1 FMUL.FTZ R8, R5.reuse, R6 ;  /* 0x0000000605089220 */ /* 0x040fe40000410000 */
[----:B------:R-:W-:Y:S01]  /*63d0*/  @!P1 IMAD.MOV.U32 R6, RZ, RZ, R14 ;  /* 0x000000ffff069224 */ /* 0x000fe200078e000e */
[----:B------:R-:W-:Y:S01]  /*63e0*/  @!P1 HADD2.F32 R22, -RZ, R10.H0_H0 ;  /* 0x2000000aff169230 */ /* 0x000fe20000004100 */
[----:B------:R-:W-:Y:S01]  /*63f0*/  @!P1 FFMA.FTZ R41, R5, R36, -R11 ;  /* 0x0000002405299223 */ /* 0x000fe2000001080b */
[----:B------:R-:W-:Y:S01]  /*6400*/  @!P1 HADD2.F32 R5, -RZ, R38.H1_H1 ;  /* 0x30000026ff059230 */ /* 0x000fe20000004100 */
[----:B------:R-:W-:Y:S01]  /*6410*/  @!P1 FFMA.FTZ R4, R18, R19, R4 ;  /* 0x0000001312049223 */ /* 0x000fe20000010004 */
[----:B------:R-:W-:Y:S02]  /*6420*/  @!P1 HADD2.F32 R24, -RZ, R10.H1_H1 ;  /* 0x3000000aff189230 */ /* 0x000fe40000004100 */
[----:B------:R-:W-:Y:S01]  /*6430*/  @!P1 F2FP.PACK_AB R16, R41, R42 ;  /* 0x0000002a2910923e */ /* 0x000fe200000000ff */
[--C-:B------:R-:W-:Y:S01]  /*6440*/  @!P1 HADD2.F32 R11, -RZ, R6.reuse.H0_H0 ;  /* 0x20000006ff0b9230 */ /* 0x100fe20000004100 */
[----:B------:R-:W-:Y:S01]  /*6450*/  @!P1 F2FP.PACK_AB R3, R4, R3 ;  /* 0x000000030403923e */ /* 0x000fe200000000ff */
[----:B------:R-:W-:Y:S01]  /*6460*/  @!P1 FMUL.FTZ R37, R24, R9 ;  /* 0x0000000918259220 */ /* 0x000fe20000410000 */
[----:B------:R-:W-:Y:S01]  /*6470*/  @!P1 HADD2.F32 R10, -RZ, R6.H1_H1 ;  /* 0x30000006ff0a9230 */ /* 0x000fe20000004100 */
[-C--:B------:R-:W-:Y:S01]  /*6480*/  @!P1 FMUL.FTZ R6, R22, R5.reuse ;  /* 0x0000000516069220 */ /* 0x080fe20000410000 */
[----:B------:R-:W-:Y:S01]  /*6490*/  @!P1 MOV R15, R16 ;  /* 0x00000010000f9202 */ /* 0x000fe20000000f00 */
        /* <DEDUP_REMOVED lines=21> */
.L_x_626:
[----:B------:R-:W-:Y:S05]  /*65f0*/  BSYNC B0 ;  /* 0x0000000000007941 */ /* 0x000fea0003800000 */
.L_x_625:
[----:B------:R2:W3:Y:S01]  /*6600*/  SHFL.IDX PT, R43, R87, 0x3, 0x181f ;  /* 0x00781f00572b7f89 */ /* 0x0004e200000e0000 */
[----:B------:R-:W-:Y:S03]  /*6610*/  ISETP.GE.OR P0, PT, R153, R89, P5 ;  /* 0x000000599900720c */ /* 0x000fe60002f06670 */
[----:B------:R2:W4:Y:S10]  /*6620*/  SHFL.IDX PT, R42, R88, 0x3, 0x181f ;  /* 0x00781f00582a7f89 */ /* 0x00053400000e0000 */
[----:B------:R-:W-:-:S05]  /*6630*/  @P0 BRA `(.L_x_618) ;  /* 0x00000ba000000947 */ /* 0x000fca0003800000 */
[----:B------:R-:W-:Y:S01]  /*6640*/  SEL R0, R147, R132, !P6 ;  /* 0x0000008493007207 */ /* 0x000fe20007000000 */
[----:B------:R-:W5:Y:S01]  /*6650*/  LDS.128 R16, [R137+0x8100] ;  /* 0x0081000089107984 */ /* 0x000f620000000c00 */
[C---:B-1--4-:R-:W-:Y:S01]  /*6660*/  LEA R50, P0, R93.reuse, R42, 0x1 ;  /* 0x0000002a5d327211 */ /* 0x052fe200078008ff */
[--C-:B------:R-:W-:Y:S01]  /*6670*/  @!P1 HADD2.F32 R24, -RZ, R72.reuse.H0_H0 ;  /* 0x20000048ff189230 */ /* 0x100fe20000004100 */
[----:B------:R-:W-:Y:S01]  /*6680*/  SHF.R.S32.HI R2, RZ, 0x1f, R0 ;  /* 0x0000001fff027819 */ /* 0x000fe20000011400 */
[----:B------:R-:W-:Y:S01]  /*6690*/  @!P1 HADD2.F32 R14, -RZ, R72.H1_H1 ;  /* 0x30000048ff0e9230 */ /* 0x000fe20000004100 */
[----:B---3--:R-:W-:Y:S01]  /*66a0*/  LEA.HI.X R51, R93, R43, R113, 0x1, P0 ;  /* 0x0000002b5d337211 */ /* 0x008fe200000f0c71 */
[----:B------:R-:W-:Y:S01]  /*66b0*/  @!P1 HADD2.F32 R35, -RZ, R73.H0_H0 ;  /* 0x20000049ff239230 */ /* 0x000fe20000004100 */
[----:B------:R-:W-:Y:S01]  /*66c0*/  LEA.HI R0, R2, R0, RZ, 0x4 ;  /* 0x0000000002007211 */ /* 0x000fe200078f20ff */
[----:B------:R-:W-:Y:S01]  /*66d0*/  @!P1 HADD2.F32 R3, -RZ, R39.H0_H0 ;  /* 0x20000027ff039230 */ /* 0x000fe20000004100 */
[----:B------:R-:W-:Y:S01]  /*66e0*/  @!P1 SHF.R.U64 R9, R28, 0x10, R29 ;  /* 0x000000101c099819 */ /* 0x000fe2000000121d */
[----:B------:R-:W-:Y:S01]  /*66f0*/  @!P1 HADD2.F32 R28, -RZ, R73.H1_H1 ;  /* 0x30000049ff1c9230 */ /* 0x000fe20000004100 */
[----:B------:R-:W-:Y:S02]  /*6700*/  LEA.HI.SX32 R0, R0, R114, 0x1c ;  /* 0x0000007200007211 */ /* 0x000fe400078fe2ff */
[----:B------:R-:W-:Y:S02]  /*6710*/  @!P1 SHF.R.U32.HI R10, RZ, 0x10, R31 ;  /* 0x00000010ff0a9819 */ /* 0x000fe4000001161f */
[----:B------:R-:W-:Y:S02]  /*6720*/  SHF.R.S32.HI R2, RZ, 0x1f, R0 ;  /* 0x0000001fff027819 */ /* 0x000fe40000011400 */
[----:B------:R-:W-:Y:S02]  /*6730*/  SHF.L.U32 R41, R0, 0x3, RZ ;  /* 0x0000000300297819 */ /* 0x000fe400000006ff */
[----:B------:R-:W-:Y:S02]  /*6740*/  LEA.HI R0, R2, R0, RZ, 0x3 ;  /* 0x0000000002007211 */ /* 0x000fe400078f18ff */
[----:B------:R-:W-:Y:S02]  /*6750*/  LOP3.LUT R2, R124, 0x38, R41, 0xf8, !PT ;  /* 0x000000387c027812 */ /* 0x000fe400078ef829 */
[----:B------:R-:W-:Y:S01]  /*6760*/  @!P1 SHF.R.U64 R11, R30, 0x10, R31 ;  /* 0x000000101e0b9819 */ /* 0x000fe2000000121f */
[----:B------:R-:W-:Y:S01]  /*6770*/  IMAD.SHL.U32 R0, R0, 0x400, RZ ;  /* 0x0000040000007824 */ /* 0x000fe200078e00ff */
[----:B------:R-:W-:Y:S02]  /*6780*/  LOP3.LUT R2, R2, R162, RZ, 0x3c, !PT ;  /* 0x000000a202027212 */ /* 0x000fe400078e3cff */
[----:B------:R-:W-:Y:S02]  /*6790*/  @!P1 SHF.R.U32.HI R5, RZ, 0x10, R29 ;  /* 0x00000010ff059819 */ /* 0x000fe4000001161d */
[----:B------:R-:W-:Y:S02]  /*67a0*/  LOP3.LUT R0, R0, 0x7fffe000, RZ, 0xc0, !PT ;  /* 0x7fffe00000007812 */ /* 0x000fe400078ec0ff */
[--C-:B------:R-:W-:Y:S02]  /*67b0*/  @!P1 SHF.R.U32.HI R7, RZ, 0x10, R65.reuse ;  /* 0x00000010ff079819 */ /* 0x100fe40000011641 */
[----:B------:R-:W-:Y:S02]  /*67c0*/  IADD3 R0, R2, R0, R134 ;  /* 0x0000000002007210 */ /* 0x000fe40007ffe086 */
[----:B------:R-:W-:Y:S01]  /*67d0*/  @!P1 SHF.R.U64 R22, R64, 0x10, R65 ;  /* 0x0000001040169819 */ /* 0x000fe20000001241 */
[----:B------:R-:W-:Y:S01]  /*67e0*/  @!P1 HADD2.F32 R26, -RZ, R7.H0_H0 ;  /* 0x20000007ff1a9230 */ /* 0x000fe20000004100 */
[----:B------:R-:W-:Y:S02]  /*67f0*/  SHF.L.U32 R44, R0, 0x1, RZ ;  /* 0x00000001002c7819 */ /* 0x000fe400000006ff */
[--C-:B------:R-:W-:Y:S01]  /*6800*/  @!P1 SHF.R.U64 R30, R66, 0x10, R67.reuse ;  /* 0x00000010421e9819 */ /* 0x100fe20000001243 */
[----:B------:R-:W-:Y:S01]  /*6810*/  @!P1 HADD2.F32 R22, -RZ, R22.H0_H0 ;  /* 0x20000016ff169230 */ /* 0x000fe20000004100 */
[----:B-----5:R-:W-:Y:S02]  /*6820*/  @!P1 MOV R4, R17 ;  /* 0x0000001100049202 */ /* 0x020fe40000000f00 */
[----:B------:R-:W1:Y:S01]  /*6830*/  LDS.128 R44, [R44+0x8100] ;  /* 0x008100002c2c7984 */ /* 0x000e620000000c00 */
[----:B------:R-:W-:Y:S01]  /*6840*/  @!P1 MOV R8, R16 ;  /* 0x0000001000089202 */ /* 0x000fe20000000f00 */
[----:B------:R-:W-:Y:S01]  /*6850*/  @!P1 HADD2.F32 R30, -RZ, R30.H0_H0 ;  /* 0x2000001eff1e9230 */ /* 0x000fe20000004100 */
[----:B------:R-:W-:Y:S01]  /*6860*/  @!P1 SHF.R.U32.HI R37, RZ, 0x10, R67 ;  /* 0x00000010ff259819 */ /* 0x000fe20000011643 */
[----:B------:R-:W-:Y:S01]  /*6870*/  @!P1 HADD2.F32 R0, -RZ, R4.H0_H0 ;  /* 0x20000004ff009230 */ /* 0x000fe20000004100 */
[----:B------:R-:W-:Y:S03]  /*6880*/  ISETP.GE.AND P0, PT, R41, c[0x0][0x1d4], PT ;  /* 0x0000750029007a0c */ /* 0x000fe60003f06270 */
[----:B------:R-:W-:Y:S01]  /*6890*/  @!P1 HADD2.F32 R37, -RZ, R37.H0_H0 ;  /* 0x20000025ff259230 */ /* 0x000fe20000004100 */
[----:B-1----:R-:W-:Y:S01]  /*68a0*/  @!P1 IMAD.MOV.U32 R6, RZ, RZ, R45 ;  /* 0x000000ffff069224 */ /* 0x002fe200078e002d */
[----:B------:R-:W-:Y:S01]  /*68b0*/  @!P1 MOV R29, R46 ;  /* 0x0000002e001d9202 */ /* 0x000fe20000000f00 */
[----:B------:R-:W-:Y:S02]  /*68c0*/  @!P1 IMAD.MOV.U32 R12, RZ, RZ, R44 ;  /* 0x000000ffff0c9224 */ /* 0x000fe400078e002c */
[----:B------:R-:W-:Y:S01]  /*68d0*/  @!P1 IMAD.MOV.U32 R36, RZ, RZ, R47 ;  /* 0x000000ffff249224 */ /* 0x000fe200078e002f */
[--C-:B------:R-:W-:Y:S02]  /*68e0*/  @!P1 HADD2.F32 R23, -RZ, R6.reuse.H0_H0 ;  /* 0x20000006ff179230 */ /* 0x100fe40000004100 */
[----:B------:R-:W-:Y:S02]  /*68f0*/  @!P1 HADD2.F32 R25, -RZ, R6.H1_H1 ;  /* 0x30000006ff199230 */ /* 0x000fe40000004100 */
[----:B------:R-:W-:Y:S01]  /*6900*/  @!P1 HADD2.F32 R6, -RZ, R8.H0_H0 ;  /* 0x20000008ff069230 */ /* 0x000fe20000004100 */
[-C--:B------:R-:W-:Y:S01]  /*6910*/  @!P1 FMUL.FTZ R2, R23, R3.reuse ;  /* 0x0000000317029220 */ /* 0x080fe20000410000 */
[----:B------:R-:W-:Y:S01]  /*6920*/  @!P1 HADD2.F32 R13, -RZ, R12.H0_H0 ;  /* 0x2000000cff0d9230 */ /* 0x000fe20000004100 */
[C---:B------:R-:W-:Y:S01]  /*6930*/  @!P1 FMUL.FTZ R3, R0.reuse, R3 ;  /* 0x0000000300039220 */ /* 0x040fe20000410000 */
[----:B------:R-:W-:Y:S01]  /*6940*/  @!P1 HADD2.F32 R31, -RZ, R36.H0_H0 ;  /* 0x20000024ff1f9230 */ /* 0x000fe20000004100 */
[----:B------:R-:W-:Y:S01]  /*6950*/  @!P1 FFMA.FTZ R54, R0, R24, -R2 ;  /* 0x0000001800369223 */ /* 0x000fe20000010802 */
[----:B------:R-:W-:Y:S02]  /*6960*/  @!P1 HADD2.F32 R0, -RZ, R5.H0_H0 ;  /* 0x20000005ff009230 */ /* 0x000fe40000004100 */
[----:B------:R-:W-:Y:S02]  /*6970*/  @!P1 HADD2.F32 R2, -RZ, R39.H1_H1 ;  /* 0x30000027ff029230 */ /* 0x000fe40000004100 */
[----:B------:R-:W-:Y:S01]  /*6980*/  @!P1 HADD2.F32 R5, -RZ, R4.H1_H1 ;  /* 0x30000004ff059230 */ /* 0x000fe20000004100 */
[----:B------:R-:W-:Y:S01]  /*6990*/  @!P1 FMUL.FTZ R7, R25, R0 ;  /* 0x0000000019079220 */ /* 0x000fe20000410000 */
[----:B------:R-:W-:Y:S01]  /*69a0*/  @!P1 HADD2.F32 R36, -RZ, R36.H1_H1 ;  /* 0x30000024ff249230 */ /* 0x000fe20000004100 */
[----:B------:R-:W-:Y:S01]  /*69b0*/  @!P1 FMUL.FTZ R15, R13, R2 ;  /* 0x000000020d0f9220 */ /* 0x000fe20000410000 */
[--C-:B------:R-:W-:Y:S01]  /*69c0*/  @!P1 HADD2.F32 R27, -RZ, R29.reuse.H0_H0 ;  /* 0x2000001dff1b9230 */ /* 0x100fe20000004100 */
[C---:B------:R-:W-:Y:S01]  /*69d0*/  @!P1 FMUL.FTZ R4, R5.reuse, R0 ;  /* 0x0000000005049220 */ /* 0x040fe20000410000 */
[----:B------:R-:W-:Y:S01]  /*69e0*/  @!P1 HADD2.F32 R29, -RZ, R29.H1_H1 ;  /* 0x3000001dff1d9230 */ /* 0x000fe20000004100 */
[C---:B------:R-:W-:Y:S01]  /*69f0*/  @!P1 FMUL.FTZ R0, R6.reuse, R2 ;  /* 0x0000000206009220 */ /* 0x040fe20000410000 */
[----:B------:R-:W-:Y:S01]  /*6a00*/  @!P1 HADD2.F32 R2, -RZ, R9.H0_H0 ;  /* 0x20000009ff029230 */ /* 0x000fe20000004100 */
[----:B------:R-:W-:Y:S01]  /*6a10*/  @!P1 FFMA.FTZ R53, R5, R26, -R7 ;  /* 0x0000001a05359223 */ /* 0x000fe20000010807 */
[----:B------:R-:W-:Y:S01]  /*6a20*/  @!P1 MOV R9, R19 ;  /* 0x0000001300099202 */ /* 0x000fe20000000f00 */
[-C--:B------:R-:W-:Y:S01]  /*6a30*/  @!P1 FFMA.FTZ R52, R6, R14.reuse, -R15 ;  /* 0x0000000e06349223 */ /* 0x080fe2000001080f */
[----:B------:R-:W-:Y:S01]  /*6a40*/  @!P1 HADD2.F32 R7, -RZ, R40.H0_H0 ;  /* 0x20000028ff079230 */ /* 0x000fe20000004100 */
[----:B------:R-:W-:Y:S01]  /*6a50*/  @!P1 FFMA.FTZ R0, R13, R14, R0 ;  /* 0x0000000e0d009223 */ /* 0x000fe20000010000 */
[----:B------:R-:W-:Y:S02]  /*6a60*/  @!P1 HADD2.F32 R15, -RZ, R12.H1_H1 ;  /* 0x3000000cff0f9230 */ /* 0x000fe40000004100 */
[--C-:B------:R-:W-:Y:S02]  /*6a70*/  @!P1 HADD2.F32 R6, -RZ, R9.reuse.H0_H0 ;  /* 0x20000009ff069230 */ /* 0x100fe40000004100 */
[----:B------:R-:W-:Y:S01]  /*6a80*/  @!P1 HADD2.F32 R5, -RZ, R8.H1_H1 ;  /* 0x30000008ff059230 */ /* 0x000fe20000004100 */
[-C--:B------:R-:W-:Y:S01]  /*6a90*/  @!P1 FMUL.FTZ R8, R31, R7.reuse ;  /* 0x000000071f089220 */ /* 0x080fe20000410000 */
[----:B------:R-:W-:Y:S01]  /*6aa0*/  @!P1 HADD2.F32 R9, -RZ, R9.H1_H1 ;  /* 0x30000009ff099230 */ /* 0x000fe20000004100 */
[-C--:B------:R-:W-:Y:S02]  /*6ab0*/  @!P1 FMUL.FTZ R12, R15, R2.reuse ;  /* 0x000000020f0c9220 */ /* 0x080fe40000410000 */
[C---:B------:R-:W-:Y:S02]  /*6ac0*/  @!P1 FMUL.FTZ R7, R6.reuse, R7 ;  /* 0x0000000706079220 */ /* 0x040fe40000410000 */
[----:B------:R-:W-:Y:S01]  /*6ad0*/  @!P1 FFMA.FTZ R48, R6, R35, -R8 ;  /* 0x0000002306309223 */ /* 0x000fe20000010808 */
[----:B------:R-:W-:Y:S01]  /*6ae0*/  @!P1 HADD2.F32 R8, -RZ, R11.H0_H0 ;  /* 0x2000000bff089230 */ /* 0x000fe20000004100 */
[----:B------:R-:W-:Y:S02]  /*6af0*/  @!P1 IMAD.MOV.U32 R6, RZ, RZ, R18 ;  /* 0x000000ffff069224 */ /* 0x000fe400078e0012 */
[C---:B------:R-:W-:Y:S02]  /*6b00*/  @!P1 FMUL.FTZ R2, R5.reuse, R2 ;  /* 0x0000000205029220 */ /* 0x040fe40000410000 */
[----:B------:R-:W-:Y:S01]  /*6b10*/  @!P1 FFMA.FTZ R49, R5, R22, -R12 ;  /* 0x0000001605319223 */ /* 0x000fe2000001080c */
[----:B------:R-:W-:Y:S01]  /*6b20*/  @!P1 HADD2.F32 R5, -RZ, R40.H1_H1 ;  /* 0x30000028ff059230 */ /* 0x000fe20000004100 */
        /* <DEDUP_REMOVED lines=8> */
[----:B------:R-:W-:Y:S02]  /*6bb0*/  @!P1 FMUL.FTZ R38, R36, R12 ;  /* 0x0000000c24269220 */ /* 0x000fe40000410000 */
[----:B------:R-:W-:Y:S01]  /*6bc0*/  @!P1 FFMA.FTZ R40, R11, R28, -R6 ;  /* 0x0000001c0b289223 */ /* 0x000fe20000010806 */
[----:B------:R-:W-:Y:S01]  /*6bd0*/  @!P1 MOV R44, R0 ;  /* 0x00000000002c9202 */ /* 0x000fe20000000f00 */
[C---:B------:R-:W-:Y:S02]  /*6be0*/  @!P1 FFMA.FTZ R39, R10.reuse, R30, -R39 ;  /* 0x0000001e0a279223 */ /* 0x040fe40000010827 */
[----:B------:R-:W-:Y:S02]  /*6bf0*/  @!P1 FFMA.FTZ R38, R9, R37, -R38 ;  /* 0x0000002509269223 */ /* 0x000fe40000010826 */
[----:B------:R-:W-:Y:S01]  /*6c00*/  @!P1 FMUL.FTZ R5, R11, R5 ;  /* 0x000000050b059220 */ /* 0x000fe20000410000 */
[----:B------:R-:W-:Y:S01]  /*6c10*/  @!P1 F2FP.PACK_AB R11, R49, R52 ;  /* 0x00000034310b923e */ /* 0x000fe200000000ff */
        /* <DEDUP_REMOVED lines=10> */
[----:B------:R-:W-:Y:S01]  /*6cc0*/  @!P1 FFMA.FTZ R5, R27, R28, R5 ;  /* 0x0000001c1b059223 */ /* 0x000fe20000010005 */
        /* <DEDUP_REMOVED lines=15> */
.L_x_596:
        /* <DEDUP_REMOVED lines=19> */
.L_x_628:
[----:B-123--:R-:W-:Y:S05]  /*6ef0*/  BSYNC B0 ;  /* 0x0000000000007941 */ /* 0x00efea0003800000 */
.L_x_627:
[----:B------:R1:W2:Y:S01]  /*6f00*/  SHFL.IDX PT, R0, R87, 0x1, 0x181f ;  /* 0x00381f0057007f89 */ /* 0x0002a200000e0000 */
[----:B------:R-:W-:Y:S01]  /*6f10*/  ISETP.GE.AND P0, PT, R12, 0x21, PT ;  /* 0x000000210c00780c */ /* 0x000fe20003f06270 */
[----:B------:R-:W-:Y:S02]  /*6f20*/  BSSY B0, `(.L_x_629) ;  /* 0x000000d000007945 */ /* 0x000fe40003800000 */
[----:B------:R1:W3:Y:S10]  /*6f30*/  SHFL.IDX PT, R2, R88, 0x1, 0x181f ;  /* 0x00381f0058027f89 */ /* 0x0002f400000e0000 */
[----:B------:R-:W-:-:S05]  /*6f40*/  @!P0 BRA `(.L_x_630) ;  /* 0x000000a000008947 */ /* 0x000fca0003800000 */
[----:B------:R-:W4:Y:S01]  /*6f50*/  @!P5 LDS.128 R8, [R77+0x9100] ;  /* 0x009100004d08d984 */ /* 0x000f220000000c00 */
[C---:B---3--:R-:W-:Y:S04]  /*6f60*/  @!P5 LEA R4, P0, R20.reuse, R2, 0x1 ;  /* 0x000000021404d211 */ /* 0x048fe800078008ff */
[----:B--2---:R-:W-:Y:S02]  /*6f70*/  @!P5 LEA.HI.X R5, R20, R0, R21, 0x1, P0 ;  /* 0x000000001405d211 */ /* 0x004fe400000f0c15 */
[----:B------:R-:W-:Y:S11]  /*6f80*/  ISETP.GE.AND P0, PT, R91, c[0x0][0x1d4], PT ;  /* 0x000075005b007a0c */ /* 0x000ff60003f06270 */
[----:B------:R-:W-:Y:S02]  /*6f90*/  @!UPT UIADD3 URZ, URZ, URZ, URZ ;  /* 0x0000003f3f3ff290 */ /* 0x000fe4000fffe03f */
[C---:B------:R-:W-:Y:S04]  /*6fa0*/  @!P0 LEA R2, P1, R82.reuse, R2, 0x1 ;  /* 0x0000000252028211 */ /* 0x040fe800078208ff */
[----:B------:R-:W-:Y:S01]  /*6fb0*/  @!P0 LEA.HI.X R3, R82, R0, R92, 0x1, P1 ;  /* 0x0000000052038211 */ /* 0x000fe200008f0c5c */
[----:B----4-:R-:W-:Y:S04]  /*6fc0*/  @!P5 ST.E.128 [R4.64], R8 ;  /* 0x000000080400d985 */ /* 0x010fe8000c101d16 */
[----:B------:R-:W2:Y:S04]  /*6fd0*/  @!P0 LDS.128 R4, [R77+0xd100] ;  /* 0x00d100004d048984 */ /* 0x000ea80000000c00 */
[----:B--2---:R2:W-:Y:S02]  /*6fe0*/  @!P0 ST.E.128 [R2.64], R4 ;  /* 0x0000000402008985 */ /* 0x0045e4000c101d16 */
.L_x_630:
[----:B------:R-:W-:Y:S05]  /*6ff0*/  BSYNC B0 ;  /* 0x0000000000007941 */ /* 0x000fea0003800000 */
.L_x_629:
[----:B--2---:R2:W4:Y:S01]  /*7000*/  SHFL.IDX PT, R0, R87, 0x2, 0x181f ;  /* 0x00581f0057007f89 */ /* 0x00452200000e0000 */
[----:B------:R-:W-:Y:S01]  /*7010*/  ISETP.GE.AND P0, PT, R12, 0x41, PT ;  /* 0x000000410c00780c */ /* 0x000fe20003f06270 */
[----:B------:R-:W-:Y:S02]  /*7020*/  BSSY B0, `(.L_x_631) ;  /* 0x000000d000007945 */ /* 0x000fe40003800000 */
[----:B---3--:R2:W3:Y:S10]  /*7030*/  SHFL.IDX PT, R2, R88, 0x2, 0x181f ;  /* 0x00581f0058027f89 */ /* 0x0084f400000e0000 */
[----:B------:R-:W-:-:S05]  /*7040*/  @!P0 BRA `(.L_x_632) ;  /* 0x000000a000008947 */ /* 0x000fca0003800000 */
[----:B------:R-:W5:Y:S01]  /*7050*/  @!P5 LDS.128 R8, [R77+0xa100] ;  /* 0x00a100004d08d984 */ /* 0x000f620000000c00 */
[C---:B---3--:R-:W-:Y:S04]  /*7060*/  @!P5 LEA R4, P0, R20.reuse, R2, 0x1 ;  /* 0x000000021404d211 */ /* 0x048fe800078008ff */
[----:B----4-:R-:W-:Y:S02]  /*7070*/  @!P5 LEA.HI.X R5, R20, R0, R21, 0x1, P0 ;  /* 0x000000001405d211 */ /* 0x010fe400000f0c15 */
[----:B------:R-:W-:Y:S11]  /*7080*/  ISETP.GE.AND P0, PT, R91, c[0x0][0x1d4], PT ;  /* 0x000075005b007a0c */ /* 0x000ff60003f06270 */
[----:B------:R-:W-:Y:S02]  /*7090*/  @!UPT UIADD3 URZ, URZ, URZ, URZ ;  /* 0x0000003f3f3ff290 */ /* 0x000fe4000fffe03f */
[C---:B------:R-:W-:Y:S04]  /*70a0*/  @!P0 LEA R2, P1, R82.reuse, R2, 0x1 ;  /* 0x0000000252028211 */ /* 0x040fe800078208ff */
[----:B------:R-:W-:Y:S01]  /*70b0*/  @!P0 LEA.HI.X R3, R82, R0, R92, 0x1, P1 ;  /* 0x0000000052038211 */ /* 0x000fe200008f0c5c */
[----:B-----5:R-:W-:Y:S04]  /*70c0*/  @!P5 ST.E.128 [R4.64], R8 ;  /* 0x000000080400d985 */ /* 0x020fe8000c101d16 */
[----:B------:R-:W3:Y:S04]  /*70d0*/  @!P0 LDS.128 R4, [R77+0xe100] ;  /* 0x00e100004d048984 */ /* 0x000ee80000000c00 */
[----:B---3--:R3:W-:Y:S02]  /*70e0*/  @!P0 ST.E.128 [R2.64], R4 ;  /* 0x0000000402008985 */ /* 0x0087e4000c101d16 */
.L_x_632:
[----:B------:R-:W-:Y:S05]  /*70f0*/  BSYNC B0 ;  /* 0x0000000000007941 */ /* 0x000fea0003800000 */
.L_x_631:
[----:B----4-:R4:W1:Y:S01]  /*7100*/  SHFL.IDX PT, R0, R87, 0x3, 0x181f ;  /* 0x00781f0057007f89 */ /* 0x01086200000e0000 */
[----:B------:R-:W-:Y:S03]  /*7110*/  ISETP.GE.AND P0, PT, R12, 0x61, PT ;  /* 0x000000610c00780c */ /* 0x000fe60003f06270 */
[----:B---3--:R4:W3:Y:S10]  /*7120*/  SHFL.IDX PT, R2, R88, 0x3, 0x181f ;  /* 0x00781f0058027f89 */ /* 0x0088f400000e0000 */
[----:B------:R-:W-:-:S05]  /*7130*/  @!P0 BRA `(.L_x_618) ;  /* 0x000000a000008947 */ /* 0x000fca0003800000 */
[----:B------:R-:W5:Y:S01]  /*7140*/  @!P5 LDS.128 R8, [R77+0xb100] ;  /* 0x00b100004d08d984 */ /* 0x000f620000000c00 */
[C---:B---3--:R-:W-:Y:S04]  /*7150*/  @!P5 LEA R4, P0, R20.reuse, R2, 0x1 ;  /* 0x000000021404d211 */ /* 0x048fe800078008ff */
[----:B-1----:R-:W-:Y:S02]  /*7160*/  @!P5 LEA.HI.X R5, R20, R0, R21, 0x1, P0 ;  /* 0x000000001405d211 */ /* 0x002fe400000f0c15 */
[----:B------:R-:W-:Y:S11]  /*7170*/  ISETP.GE.AND P0, PT, R91, c[0x0][0x1d4], PT ;  /* 0x000075005b007a0c */ /* 0x000ff60003f06270 */
[----:B------:R-:W-:Y:S02]  /*7180*/  @!UPT UIADD3 URZ, URZ, URZ, URZ ;  /* 0x0000003f3f3ff290 */ /* 0x000fe4000fffe03f */
[C---:B------:R-:W-:Y:S04]  /*7190*/  @!P0 LEA R2, P1, R82.reuse, R2, 0x1 ;  /* 0x0000000252028211 */ /* 0x040fe800078208ff */
[----:B------:R-:W-:Y:S01]  /*71a0*/  @!P0 LEA.HI.X R3, R82, R0, R92, 0x1, P1 ;  /* 0x0000000052038211 */ /* 0x000fe200008f0c5c */
[----:B-----5:R-:W-:Y:S04]  /*71b0*/  @!P5 ST.E.128 [R4.64], R8 ;  /* 0x000000080400d985 */ /* 0x020fe8000c101d16 */
[----:B------:R-:W1:Y:S04]  /*71c0*/  @!P0 LDS.128 R4, [R77+0xf100] ;  /* 0x00f100004d048984 */ /* 0x000e680000000c00 */
[----:B-1----:R1:W-:Y:S02]  /*71d0*/  @!P0 ST.E.128 [R2.64], R4 ;  /* 0x0000000402008985 */ /* 0x0023e4000c101d16 */
.L_x_618:
[----:B------:R-:W-:Y:S05]  /*71e0*/  BSYNC B2 ;  /* 0x0000000000027941 */ /* 0x000fea0003800000 */
.L_x_595:
[----:B-1----:R-:W-:Y:S01]  /*71f0*/  IMAD.IADD R0, R142, 0x1, -R97 ;  /* 0x000000018e007824 */ /* 0x002fe200078e0a61 */
[----:B---3--:R-:W-:Y:S01]  /*7200*/  LEA R2, P0, R90, R118, 0x7 ;  /* 0x000000765a027211 */ /* 0x008fe200078038ff */
[----:B------:R-:W-:Y:S01]  /*7210*/  BSSY B0, `(.L_x_633) ;  /* 0x0000058000007945 */ /* 0x000fe20003800000 */
[----:B------:R-:W-:Y:S02]  /*7220*/  ISETP.NE.AND P6, PT, R144, RZ, PT ;  /* 0x000000ff9000720c */ /* 0x000fe40003fc5270 */
[C---:B------:R-:W-:Y:S02]  /*7230*/  ISETP.GE.AND P2, PT, R0.reuse, 0x21, PT ;  /* 0x000000210000780c */ /* 0x040fe40003f46270 */
[----:B------:R-:W-:Y:S02]  /*7240*/  ISETP.GE.AND P1, PT, R0, 0x41, PT ;  /* 0x000000410000780c */ /* 0x000fe40003f26270 */
[----:B------:R-:W-:Y:S09]  /*7250*/  LEA.HI.X.SX32 R3, R90, R119, 0x7, P0 ;  /* 0x000000775a037211 */ /* 0x000ff200000f3eff */
[C---:B------:R-:W-:Y:S05]  /*7260*/  @P2 IADD3 R6, P0, R2.reuse, 0x20, RZ ;  /* 0x0000002002062810 */ /* 0x040fea0007f1e0ff */
[--C-:B------:R-:W-:Y:S01]  /*7270*/  @P2 IMAD.X R7, RZ, RZ, R3.reuse, P0 ;  /* 0x000000ffff072224 */ /* 0x100fe200000e0603 */
[----:B------:R-:W-:Y:S04]  /*7280*/  @P1 IADD3 R12, P0, R2, 0x40, RZ ;  /* 0x00000040020c1810 */ /* 0x000fe80007f1e0ff */
[----:B------:R-:W-:Y:S02]  /*7290*/  @P1 IADD3.X R14, RZ, R3, RZ, P0, !PT ;  /* 0x00000003ff0e1210 */ /* 0x000fe400007fe4ff */
[----:B------:R-:W-:Y:S11]  /*72a0*/  ISETP.GE.AND P0, PT, R0, 0x61, PT ;  /* 0x000000610000780c */ /* 0x000ff60003f06270 */
[----:B------:R-:W-:Y:S02]  /*72b0*/  @!UPT UIADD3 URZ, URZ, URZ, URZ ;  /* 0x0000003f3f3ff290 */ /* 0x000fe4000fffe03f */
[----:B------:R-:W-:Y:S05]  /*72c0*/  @P0 IADD3 R13, P3, R2, 0x60, RZ ;  /* 0x00000060020d0810 */ /* 0x000fea0007f7e0ff */
[----:B------:R-:W-:Y:S01]  /*72d0*/  @P0 IMAD.X R15, RZ, RZ, R3, P3 ;  /* 0x000000ffff0f0224 */ /* 0x000fe200018e0603 */
[----:B------:R-:W-:Y:S11]  /*72e0*/  ISETP.GE.AND P3, PT, R0, 0x1, PT ;  /* 0x000000010000780c */ /* 0x000ff60003f66270 */
[----:B------:R-:W-:Y:S02]  /*72f0*/  @!UPT UIADD3 URZ, URZ, URZ, URZ ;  /* 0x0000003f3f3ff290 */ /* 0x000fe4000fffe03f */
[----:B------:R-:W-:Y:S01]  /*7300*/  @P3 IMAD R0, R3, c[0x0][0x258], RZ ;  /* 0x0000960003003a24 */ /* 0x000fe200078e02ff */
[-C--:B------:R-:W-:Y:S01]  /*7310*/  @P3 MOV R5, R108.reuse ;  /* 0x0000006c00053202 */ /* 0x080fe20000000f00 */
[----:B----4-:R-:W-:Y:S01]  /*7320*/  @P3 IMAD.MOV.U32 R4, RZ, RZ, R98 ;  /* 0x000000ffff043224 */ /* 0x010fe200078e0062 */
[-C--:B------:R-:W-:Y:S03]  /*7330*/  @P2 MOV R3, R108.reuse ;  /* 0x0000006c00032202 */ /* 0x080fe60000000f00 */
[C---:B------:R-:W-:Y:S04]  /*7340*/  @P3 IMAD.WIDE.U32 R4, R2.reuse, c[0x0][0x258], R4 ;  /* 0x0000960002043a25 */ /* 0x040fe800078e0004 */
[----:B------:R-:W-:Y:S01]  /*7350*/  @P3 IMAD R2, R2, c[0x0][0x25c], R0 ;  /* 0x0000970002023a24 */ /* 0x000fe200078e0200 */
[----:B------:R-:W-:Y:S01]  /*7360*/  @P3 LEA R10, P4, R4, c[0x0][0x250], 0x1 ;  /* 0x00009400040a3a11 */ /* 0x000fe200078808ff */
[----:B------:R-:W-:Y:S02]  /*7370*/  @P2 IMAD R0, R7, c[0x0][0x258], RZ ;  /* 0x0000960007002a24 */ /* 0x000fe400078e02ff */
[----:B------:R-:W-:Y:S02]  /*7380*/  @P3 IMAD.IADD R2, R5, 0x1, R2 ;  /* 0x0000000105023824 */ /* 0x000fe400078e0202 */
[----:B------:R-:W-:Y:S03]  /*7390*/  @P2 IMAD R0, R6, c[0x0][0x25c], R0 ;  /* 0x0000970006002a24 */ /* 0x000fe600078e0200 */
[----:B------:R-:W-:Y:S01]  /*73a0*/  @P3 LEA.HI.X R11, R4, c[0x0][0x254], R2, 0x1, P4 ;  /* 0x00009500040b3a11 */ /* 0x000fe200020f0c02 */
[----:B------:R-:W-:Y:S04]  /*73b0*/  @P2 IMAD.MOV.U32 R2, RZ, RZ, R98 ;  /* 0x000000ffff022224 */ /* 0x000fe800078e0062 */
[----:B------:R-:W-:Y:S04]  /*73c0*/  @P2 IMAD.WIDE.U32 R2, R6, c[0x0][0x258], R2 ;  /* 0x0000960006022a25 */ /* 0x000fe800078e0002 */
[----:B------:R-:W-:Y:S01]  /*73d0*/  @P2 IMAD.IADD R0, R3, 0x1, R0 ;  /* 0x0000000103002824 */ /* 0x000fe200078e0200 */
[C---:B------:R-:W-:Y:S02]  /*73e0*/  @P2 LEA R8, P4, R2.reuse, c[0x0][0x250], 0x1 ;  /* 0x0000940002082a11 */ /* 0x040fe400078808ff */
[----:B------:R-:W-:Y:S02]  /*73f0*/  @P1 MOV R3, R108 ;  /* 0x0000006c00031202 */ /* 0x000fe40000000f00 */
[----:B------:R-:W-:Y:S01]  /*7400*/  @P2 LEA.HI.X R9, R2, c[0x0][0x254], R0, 0x1, P4 ;  /* 0x0000950002092a11 */ /* 0x000fe200020f0c00 */
[----:B------:R-:W-:Y:S02]  /*7410*/  @P1 IMAD.MOV.U32 R2, RZ, RZ, R98 ;  /* 0x000000ffff021224 */ /* 0x000fe400078e0062 */
[----:B------:R-:W-:Y:S02]  /*7420*/  @P1 IMAD R0, R14, c[0x0][0x258], RZ ;  /* 0x000096000e001a24 */ /* 0x000fe400078e02ff */
[C---:B------:R-:W-:Y:S04]  /*7430*/  @P1 IMAD.WIDE.U32 R2, R12.reuse, c[0x0][0x258], R2 ;  /* 0x000096000c021a25 */ /* 0x040fe800078e0002 */
[----:B------:R-:W-:Y:S01]  /*7440*/  @P1 IMAD R0, R12, c[0x0][0x25c], R0 ;  /* 0x000097000c001a24 */ /* 0x000fe200078e0200 */
[C---:B------:R-:W-:Y:S03]  /*7450*/  @P1 LEA R4, P4, R2.reuse, c[0x0][0x250], 0x1 ;  /* 0x0000940002041a11 */ /* 0x040fe600078808ff */
[----:B------:R-:W-:Y:S02]  /*7460*/  @P1 IMAD.IADD R0, R3, 0x1, R0 ;  /* 0x0000000103001824 */ /* 0x000fe400078e0200 */
[----:B------:R-:W-:Y:S03]  /*7470*/  @P0 IMAD.MOV.U32 R3, RZ, RZ, R108 ;  /* 0x000000ffff030224 */ /* 0x000fe600078e006c */
[----:B------:R-:W-:Y:S01]  /*7480*/  @P1 LEA.HI.X R5, R2, c[0x0][0x254], R0, 0x1, P4 ;  /* 0x0000950002051a11 */ /* 0x000fe200020f0c00 */
[----:B------:R-:W-:Y:S01]  /*7490*/  @P0 IMAD R0, R15, c[0x0][0x258], RZ ;  /* 0x000096000f000a24 */ /* 0x000fe200078e02ff */
[----:B------:R-:W-:Y:S03]  /*74a0*/  @P0 MOV R2, R98 ;  /* 0x0000006200020202 */ /* 0x000fe60000000f00 */
[C---:B------:R-:W-:Y:S02]  /*74b0*/  @P0 IMAD R0, R13.reuse, c[0x0][0x25c], R0 ;  /* 0x000097000d000a24 */ /* 0x040fe400078e0200 */
[----:B------:R-:W-:Y:S01]  /*74c0*/  @P0 IMAD.WIDE.U32 R2, R13, c[0x0][0x258], R2 ;  /* 0x000096000d020a25 */ /* 0x000fe200078e0002 */
[----:B------:R-:W-:Y:S04]  /*74d0*/  IADD3 R13, -R95, R89, RZ ;  /* 0x000000595f0d7210 */ /* 0x000fe80007ffe1ff */
[C---:B------:R-:W-:Y:S02]  /*74e0*/  @P0 LEA R6, P4, R2.reuse, c[0x0][0x250], 0x1 ;  /* 0x0000940002060a11 */ /* 0x040fe400078808ff */
[----:B------:R-:W-:Y:S04]  /*74f0*/  @P0 IADD3 R0, R3, R0, RZ ;  /* 0x0000000003000210 */ /* 0x000fe80007ffe0ff */
[----:B------:R-:W-:Y:S01]  /*7500*/  @P0 LEA.HI.X R7, R2, c[0x0][0x254], R0, 0x1, P4 ;  /* 0x0000950002070a11 */ /* 0x000fe200020f0c00 */
[----:B------:R-:W-:Y:S01]  /*7510*/  IMAD R0, R115, c[0x0][0x208], RZ ;  /* 0x0000820073007a24 */ /* 0x000fe200078e02ff */
[----:B------:R-:W-:Y:S01]  /*7520*/  ISETP.NE.AND P4, PT, R145, RZ, PT ;  /* 0x000000ff9100720c */ /* 0x000fe20003f85270 */
[C---:B------:R-:W-:Y:S04]  /*7530*/  IMAD.WIDE.U32 R2, R96.reuse, c[0x0][0x208], RZ ;  /* 0x0000820060027a25 */ /* 0x040fe800078e00ff */
[----:B------:R-:W-:Y:S04]  /*7540*/  IMAD R0, R96, c[0x0][0x20c], R0 ;  /* 0x0000830060007a24 */ /* 0x000fe800078e0200 */
[----:B------:R-:W-:Y:S04]  /*7550*/  IMAD.IADD R3, R3, 0x1, R0 ;  /* 0x0000000103037824 */ /* 0x000fe800078e0200 */
[----:B------:R-:W-:Y:S01]  /*7560*/  @!PT LDS RZ, [RZ] ;  /* 0x00000000fffff984 */ /* 0x000fe20000000800 */
[----:B------:R-:W-:Y:S01]  /*7570*/  @!PT LDS RZ, [RZ] ;  /* 0x00000000fffff984 */ /* 0x000fe20000000800 */
[----:B------:R-:W-:Y:S01]  /*7580*/  @!PT LDS RZ, [RZ] ;  /* 0x00000000fffff984 */ /* 0x000fe20000000800 */
[----:B------:R1:W-:Y:S01]  /*7590*/  @P3 LDGSTS.E.BYPASS.LTC128B.128 [R77+0x100], [R10.64], !P4 ;  /* 0x001000000a4d3fae */ /* 0x0003e2000e101d56 */
[----:B------:R-:W-:Y:S03]  /*75a0*/  IMAD.WIDE.U32 R2, R94, c[0x0][0x218], R2 ;  /* 0x000086005e027a25 */ /* 0x000fe600078e0002 */
[----:B------:R1:W-:Y:S04]  /*75b0*/  @P3 LDGSTS.E.BYPASS.LTC128B.128 [R77+0x4100], [R10.64+0x80], !P6 ;  /* 0x041000800a4d3fae */ /* 0x0003e8000f101d56 */
[----:B------:R1:W-:Y:S04]  /*75c0*/  @P2 LDGSTS.E.BYPASS.LTC128B.128 [R77+0x1100], [R8.64], !P4 ;  /* 0x01100000084d2fae */ /* 0x0003e8000e101d56 */
[----:B------:R1:W-:Y:S04]  /*75d0*/  @P2 LDGSTS.E.BYPASS.LTC128B.128 [R77+0x5100], [R8.64+0x80], !P6 ;  /* 0x05100080084d2fae */ /* 0x0003e8000f101d56 */
[----:B------:R3:W-:Y:S04]  /*75e0*/  @P1 LDGSTS.E.BYPASS.LTC128B.128 [R77+0x2100], [R4.64], !P4 ;  /* 0x02100000044d1fae */ /* 0x0007e8000e101d56 */
[----:B------:R3:W-:Y:S04]  /*75f0*/  @P1 LDGSTS.E.BYPASS.LTC128B.128 [R77+0x6100], [R4.64+0x80], !P6 ;  /* 0x06100080044d1fae */ /* 0x0007e8000f101d56 */
[----:B------:R1:W-:Y:S04]  /*7600*/  @P0 LDGSTS.E.BYPASS.LTC128B.128 [R77+0x3100], [R6.64], !P4 ;  /* 0x03100000064d0fae */ /* 0x0003e8000e101d56 */
[----:B------:R1:W-:Y:S01]  /*7610*/  @P0 LDGSTS.E.BYPASS.LTC128B.128 [R77+0x7100], [R6.64+0x80], !P6 ;  /* 0x07100080064d0fae */ /* 0x0003e2000f101d56 */
[----:B------:R-:W-:Y:S03]  /*7620*/  IADD3 R0, P0, R2, UR36, RZ ;  /* 0x0000002402007c10 */ /* 0x000fe6000ff1e0ff */
[----:B------:R-:W0:Y:S01]  /*7630*/  LDGDEPBAR ;  /* 0x00000000000079af */ /* 0x000e220000000000 */
[----:B---3--:R-:W-:Y:S04]  /*7640*/  IMAD R4, R116, c[0x0][0x218], RZ ;  /* 0x0000860074047a24 */ /* 0x008fe800078e02ff */
[----:B------:R-:W-:Y:S05]  /*7650*/  IMAD R4, R94, c[0x0][0x21c], R4 ;  /* 0x000087005e047a24 */ /* 0x000fea00078e0204 */
[----:B------:R-:W-:Y:S01]  /*7660*/  IADD3.X R2, R3, UR34, R4, P0, !PT ;  /* 0x0000002203027c10 */ /* 0x000fe200087fe404 */
[----:B------:R-:W-:Y:S04]  /*7670*/  DEPBAR.LE SB0, 0x0 ;  /* 0x000080000000791a */ /* 0x000fe80000000000 */
[----:B------:R-:W-:Y:S01]  /*7680*/  BAR.SYNC.DEFER_BLOCKING 0x0 ;  /* 0x0000000000007b1d */ /* 0x000fe20000010000 */
[C---:B------:R-:W-:Y:S04]  /*7690*/  LEA R14, P0, R0.reuse, c[0x0][0x1f8], 0x1 ;  /* 0x00007e00000e7a11 */ /* 0x040fe800078008ff */
[----:B------:R-:W-:Y:S02]  /*76a0*/  LEA.HI.X R12, R0, c[0x0][0x1fc], R2, 0x1, P0 ;  /* 0x00007f00000c7a11 */ /* 0x000fe400000f0c02 */
[----:B------:R1:W3:Y:S01]  /*76b0*/  SHFL.IDX PT, R2, R14, RZ, 0x181f ;  /* 0x00181fff0e027589 */ /* 0x0002e200000e0000 */
[----:B------:R-:W-:Y:S03]  /*76c0*/  ISETP.GE.AND P0, PT, R13, 0x1, PT ;  /* 0x000000010d00780c */ /* 0x000fe60003f06270 */
[----:B------:R1:W4:Y:S10]  /*76d0*/  SHFL.IDX PT, R0, R12, RZ, 0x181f ;  /* 0x00181fff0c007589 */ /* 0x00033400000e0000 */
[----:B------:R-:W-:-:S05]  /*76e0*/  @!P0 BRA `(.L_x_634) ;  /* 0x000000a000008947 */ /* 0x000fca0003800000 */
[----:B-1----:R-:W1:Y:S01]  /*76f0*/  @!P5 LDS.128 R8, [R77+0x100] ;  /* 0x000100004d08d984 */ /* 0x002e620000000c00 */
[C---:B---3--:R-:W-:Y:S04]  /*7700*/  @!P5 LEA R4, P0, R20.reuse, R2, 0x1 ;  /* 0x000000021404d211 */ /* 0x048fe800078008ff */
[----:B----4-:R-:W-:Y:S02]  /*7710*/  @!P5 LEA.HI.X R5, R20, R0, R21, 0x1, P0 ;  /* 0x000000001405d211 */ /* 0x010fe400000f0c15 */
[----:B------:R-:W-:Y:S11]  /*7720*/  ISETP.GE.AND P0, PT, R91, c[0x0][0x1d4], PT ;  /* 0x000075005b007a0c */ /* 0x000ff60003f06270 */
[----:B------:R-:W-:Y:S02]  /*7730*/  @!UPT UIADD3 URZ, URZ, URZ, URZ ;  /* 0x0000003f3f3ff290 */ /* 0x000fe4000fffe03f */
[C---:B------:R-:W-:Y:S04]  /*7740*/  @!P0 LEA R2, P1, R82.reuse, R2, 0x1 ;  /* 0x0000000252028211 */ /* 0x040fe800078208ff */
[----:B------:R-:W-:Y:S01]  /*7750*/  @!P0 LEA.HI.X R3, R82, R0, R92, 0x1, P1 ;  /* 0x0000000052038211 */ /* 0x000fe200008f0c5c */
[----:B-1----:R-:W-:Y:S04]  /*7760*/  @!P5 ST.E.128 [R4.64], R8 ;  /* 0x000000080400d985 */ /* 0x002fe8000c101d16 */
[----:B------:R-:W1:Y:S04]  /*7770*/  @!P0 LDS.128 R4, [R77+0x4100] ;  /* 0x004100004d048984 */ /* 0x000e680000000c00 */
[----:B-1----:R1:W-:Y:S02]  /*7780*/  @!P0 ST.E.128 [R2.64], R4 ;  /* 0x0000000402008985 */ /* 0x0023e4000c101d16 */
.L_x_634:
[----:B------:R-:W-:Y:S05]  /*7790*/  BSYNC B0 ;  /* 0x0000000000007941 */ /* 0x000fea0003800000 */
.L_x_633:
[----:B----4-:R4:W1:Y:S01]  /*77a0*/  SHFL.IDX PT, R0, R12, 0x1, 0x181f ;  /* 0x00381f000c007f89 */ /* 0x01086200000e0000 */
[----:B------:R-:W-:Y:S01]  /*77b0*/  ISETP.GE.AND P0, PT, R13, 0x21, PT ;  /* 0x000000210d00780c */ /* 0x000fe20003f06270 */
[----:B------:R-:W-:Y:S02]  /*77c0*/  BSSY B0, `(.L_x_635) ;  /* 0x000000d000007945 */ /* 0x000fe40003800000 */
[----:B-1-3--:R4:W1:Y:S10]  /*77d0*/  SHFL.IDX PT, R2, R14, 0x1, 0x181f ;  /* 0x00381f000e027f89 */ /* 0x00a87400000e0000 */
[----:B------:R-:W-:-:S05]  /*77e0*/  @!P0 BRA `(.L_x_636) ;  /* 0x000000a000008947 */ /* 0x000fca0003800000 */
[----:B------:R-:W3:Y:S01]  /*77f0*/  @!P5 LDS.128 R8, [R77+0x1100] ;  /* 0x001100004d08d984 */ /* 0x000ee20000000c00 */
[C---:B-1----:R-:W-:Y:S04]  /*7800*/  @!P5 LEA R4, P0, R20.reuse, R2, 0x1 ;  /* 0x000000021404d211 */ /* 0x042fe800078008ff */
[----:B------:R-:W-:Y:S02]  /*7810*/  @!P5 LEA.HI.X R5, R20, R0, R21, 0x1, P0 ;  /* 0x000000001405d211 */ /* 0x000fe400000f0c15 */
[----:B------:R-:W-:Y:S11]  /*7820*/  ISETP.GE.AND P0, PT, R91, c[0x0][0x1d4], PT ;  /* 0x000075005b007a0c */ /* 0x000ff60003f06270 */
[----:B------:R-:W-:Y:S02]  /*7830*/  @!UPT UIADD3 URZ, URZ, URZ, URZ ;  /* 0x0000003f3f3ff290 */ /* 0x000fe4000fffe03f */
[C---:B------:R-:W-:Y:S04]  /*7840*/  @!P0 LEA R2, P1, R82.reuse, R2, 0x1 ;  /* 0x0000000252028211 */ /* 0x040fe800078208ff */
[----:B------:R-:W-:Y:S01]  /*7850*/  @!P0 LEA.HI.X R3, R82, R0, R92, 0x1, P1 ;  /* 0x0000000052038211 */ /* 0x000fe200008f0c5c */
[----:B---3--:R-:W-:Y:S04]  /*7860*/  @!P5 ST.E.128 [R4.64], R8 ;  /* 0x000000080400d985 */ /* 0x008fe8000c101d16 */
[----:B------:R-:W1:Y:S04]  /*7870*/  @!P0 LDS.128 R4, [R77+0x5100] ;  /* 0x005100004d048984 */ /* 0x000e680000000c00 */
[----:B-1----:R1:W-:Y:S02]  /*7880*/  @!P0 ST.E.128 [R2.64], R4 ;  /* 0x0000000402008985 */ /* 0x0023e4000c101d16 */
.L_x_636:
[----:B------:R-:W-:Y:S05]  /*7890*/  BSYNC B0 ;  /* 0x0000000000007941 */ /* 0x000fea0003800000 */
.L_x_635:
[----:B------:R3:W2:Y:S01]  /*78a0*/  SHFL.IDX PT, R0, R12, 0x2, 0x181f ;  /* 0x00581f000c007f89 */ /* 0x0006a200000e0000 */
[----:B------:R-:W-:Y:S01]  /*78b0*/  ISETP.GE.AND P0, PT, R13, 0x41, PT ;  /* 0x000000410d00780c */ /* 0x000fe20003f06270 */
[----:B------:R-:W-:Y:S02]  /*78c0*/  BSSY B0, `(.L_x_637) ;  /* 0x000000d000007945 */ /* 0x000fe40003800000 */
[----:B-1----:R3:W1:Y:S10]  /*78d0*/  SHFL.IDX PT, R2, R14, 0x2, 0x181f ;  /* 0x00581f000e027f89 */ /* 0x00267400000e0000 */
[----:B------:R-:W-:-:S05]  /*78e0*/  @!P0 BRA `(.L_x_638) ;  /* 0x000000a000008947 */ /* 0x000fca0003800000 */
[----:B------:R-:W5:Y:S01]  /*78f0*/  @!P5 LDS.128 R8, [R77+0x2100] ;  /* 0x002100004d08d984 */ /* 0x000f620000000c00 */
[C---:B-1----:R-:W-:Y:S04]  /*7900*/  @!P5 LEA R4, P0, R20.reuse, R2, 0x1 ;  /* 0x000000021404d211 */ /* 0x042fe800078008ff */
[----:B--2---:R-:W-:Y:S02]  /*7910*/  @!P5 LEA.HI.X R5, R20, R0, R21, 0x1, P0 ;  /* 0x000000001405d211 */ /* 0x004fe400000f0c15 */
[----:B------:R-:W-:Y:S11]  /*7920*/  ISETP.GE.AND P0, PT, R91, c[0x0][0x1d4], PT ;  /* 0x000075005b007a0c */ /* 0x000ff60003f06270 */
[----:B------:R-:W-:Y:S02]  /*7930*/  @!UPT UIADD3 URZ, URZ, URZ, URZ ;  /* 0x0000003f3f3ff290 */ /* 0x000fe4000fffe03f */
[C---:B------:R-:W-:Y:S04]  /*7940*/  @!P0 LEA R2, P1, R82.reuse, R2, 0x1 ;  /* 0x0000000252028211 */ /* 0x040fe800078208ff */
[----:B------:R-:W-:Y:S01]  /*7950*/  @!P0 LEA.HI.X R3, R82, R0, R92, 0x1, P1 ;  /* 0x0000000052038211 */ /* 0x000fe200008f0c5c */
[----:B-----5:R-:W-:Y:S04]  /*7960*/  @!P5 ST.E.128 [R4.64], R8 ;  /* 0x000000080400d985 */ /* 0x020fe8000c101d16 */
[----:B------:R-:W1:Y:S04]  /*7970*/  @!P0 LDS.128 R4, [R77+0x6100] ;  /* 0x006100004d048984 */ /* 0x000e680000000c00 */
[----:B-1----:R1:W-:Y:S02]  /*7980*/  @!P0 ST.E.128 [R2.64], R4 ;  /* 0x0000000402008985 */ /* 0x0023e4000c101d16 */
.L_x_638:
[----:B------:R-:W-:Y:S05]  /*7990*/  BSYNC B0 ;  /* 0x0000000000007941 */ /* 0x000fea0003800000 */
.L_x_637:
[----:B--2---:R2:W3:Y:S01]  /*79a0*/  SHFL.IDX PT, R0, R12, 0x3, 0x181f ;  /* 0x00781f000c007f89 */ /* 0x0044e200000e0000 */
[----:B------:R-:W-:Y:S01]  /*79b0*/  ISETP.GE.AND P0, PT, R13, 0x61, PT ;  /* 0x000000610d00780c */ /* 0x000fe20003f06270 */
[----:B------:R-:W-:Y:S02]  /*79c0*/  BSSY B0, `(.L_x_639) ;  /* 0x000000d000007945 */ /* 0x000fe40003800000 */
[----:B-1----:R2:W1:Y:S10]  /*79d0*/  SHFL.IDX PT, R2, R14, 0x3, 0x181f ;  /* 0x00781f000e027f89 */ /* 0x00247400000e0000 */
[----:B------:R-:W-:-:S05]  /*79e0*/  @!P0 BRA `(.L_x_640) ;  /* 0x000000a000008947 */ /* 0x000fca0003800000 */
[----:B------:R-:W5:Y:S01]  /*79f0*/  @!P5 LDS.128 R8, [R77+0x3100] ;  /* 0x003100004d08d984 */ /* 0x000f620000000c00 */
[C---:B-1----:R-:W-:Y:S04]  /*7a00*/  @!P5 LEA R4, P0, R20.reuse, R2, 0x1 ;  /* 0x000000021404d211 */ /* 0x042fe800078008ff */
[----:B---3--:R-:W-:Y:S02]  /*7a10*/  @!P5 LEA.HI.X R5, R20, R0, R21, 0x1, P0 ;  /* 0x000000001405d211 */ /* 0x008fe400000f0c15 */
[----:B------:R-:W-:Y:S11]  /*7a20*/  ISETP.GE.AND P0, PT, R91, c[0x0][0x1d4], PT ;  /* 0x000075005b007a0c */ /* 0x000ff60003f06270 */
[----:B------:R-:W-:Y:S02]  /*7a30*/  @!UPT UIADD3 URZ, URZ, URZ, URZ ;  /* 0x0000003f3f3ff290 */ /* 0x000fe4000fffe03f */
[C---:B------:R-:W-:Y:S04]  /*7a40*/  @!P0 LEA R2, P1, R82.reuse, R2, 0x1 ;  /* 0x0000000252028211 */ /* 0x040fe800078208ff */
[----:B------:R-:W-:Y:S01]  /*7a50*/  @!P0 LEA.HI.X R3, R82, R0, R92, 0x1, P1 ;  /* 0x0000000052038211 */ /* 0x000fe200008f0c5c */
[----:B-----5:R-:W-:Y:S04]  /*7a60*/  @!P5 ST.E.128 [R4.64], R8 ;  /* 0x000000080400d985 */ /* 0x020fe8000c101d16 */
[----:B------:R-:W1:Y:S04]  /*7a70*/  @!P0 LDS.128 R4, [R77+0x7100] ;  /* 0x007100004d048984 */ /* 0x000e680000000c00 */
[----:B-1----:R1:W-:Y:S02]  /*7a80*/  @!P0 ST.E.128 [R2.64], R4 ;  /* 0x0000000402008985 */ /* 0x0023e4000c101d16 */
.L_x_640:
[----:B------:R-:W-:Y:S05]  /*7a90*/  BSYNC B0 ;  /* 0x0000000000007941 */ /* 0x000fea0003800000 */
.L_x_639:
[C---:B------:R-:W-:Y:S02]  /*7aa0*/  ISETP.GT.AND P0, PT, R90.reuse, UR8, PT ;  /* 0x000000085a007c0c */ /* 0x040fe4000bf04270 */
[----:B------:R-:W-:Y:S11]  /*7ab0*/  IADD3 R90, R90, -0x1, RZ ;  /* 0xffffffff5a5a7810 */ /* 0x000ff60007ffe0ff */
[----:B-1----:R-:W-:Y:S01]  /*7ac0*/  @P0 SHF.R.S32.HI R2, RZ, 0x1f, R90 ;  /* 0x0000001fff020819 */ /* 0x002fe2000001145a */
[----:B---3--:R-:W-:Y:S02]  /*7ad0*/  @P0 IMAD R0, R165, R90, RZ ;  /* 0x0000005aa5000224 */ /* 0x008fe400078e02ff */
[----:B------:R-:W-:Y:S02]  /*7ae0*/  @P0 IMAD.MOV.U32 R4, RZ, RZ, R130 ;  /* 0x000000ffff040224 */ /* 0x000fe400078e0082 */
[----:B------:R-:W-:Y:S02]  /*7af0*/  @P0 IMAD.MOV.U32 R5, RZ, RZ, R127 ;  /* 0x000000ffff050224 */ /* 0x000fe400078e007f */
[-C--:B------:R-:W-:Y:S02]  /*7b00*/  @P0 IMAD R0, R2, R173.reuse, R0 ;  /* 0x000000ad02000224 */ /* 0x080fe400078e0200 */
[----:B------:R-:W-:Y:S04]  /*7b10*/  @P0 IMAD.WIDE.U32 R4, R90, R173, R4 ;  /* 0x000000ad5a040225 */ /* 0x000fe800078e0004 */
[----:B------:R-:W-:Y:S01]  /*7b20*/  @P0 IMAD.IADD R0, R5, 0x1, R0 ;  /* 0x0000000105000824 */ /* 0x000fe200078e0200 */
[C---:B------:R-:W-:Y:S04]  /*7b30*/  @P0 LEA R2, P1, R4.reuse, c[0x0][0x220], 0x1 ;  /* 0x0000880004020a11 */ /* 0x040fe800078208ff */
[----:B------:R-:W-:Y:S02]  /*7b40*/  @P0 LEA.HI.X R3, R4, c[0x0][0x224], R0, 0x1, P1 ;  /* 0x0000890004030a11 */ /* 0x000fe400008f0c00 */
[----:B--2-4-:R-:W-:Y:S03]  /*7b50*/  @P0 IADD3 R14, P2, P1, R148, 0x80, R2 ;  /* 0x00000080940e0810 */ /* 0x014fe6000795e002 */
        /* <DEDUP_REMOVED lines=8> */
[CC--:B------:R-:W-:Y:S04]  /*7be0*/  @P0 IADD3 R4, P1, R6.reuse, R148.reuse, RZ ;  /* 0x0000009406040210 */ /* 0x0c0fe80007f3e0ff */
[----:B------:R1:W-:Y:S01]  /*7bf0*/  @P0 LDGSTS.E.BYPASS.LTC128B.128 [R77+0x9100], [R6.64], !P4 ;  /* 0x09100000064d0fae */ /* 0x0003e2000e101d56 */
[C---:B------:R-:W-:Y:S01]  /*7c00*/  @P0 IMAD.X R5, R7.reuse, 0x1, R146, P1 ;  /* 0x0000000107050824 */ /* 0x040fe200008e0692 */
[-C--:B------:R-:W-:Y:S02]  /*7c10*/  @P0 IADD3 R12, P1, R6, R123.reuse, RZ ;  /* 0x0000007b060c0210 */ /* 0x080fe40007f3e0ff */
        /* <DEDUP_REMOVED lines=13> */
.L_x_594:
[----:B-12---:R-:W-:Y:S01]  /*7cf0*/  UIADD3 UR6, UR14, 0x7f, URZ ;  /* 0x0000007f0e067890 */ /* 0x006fe2000fffe03f */
[----:B------:R-:W-:Y:S01]  /*7d00*/  PLOP3.LUT P2, PT, PT, PT, PT, 0x80, 0x0 ;  /* 0x000000000000781c */ /* 0x000fe20003f4f070 */
[----:B------:R-:W-:Y:S01]  /*7d10*/  ULDC.64 UR4, c[0x0][0x2c8] ;  /* 0x0000b20000047ab9 */ /* 0x000fe20000000a00 */
[----:B------:R-:W-:Y:S01]  /*7d20*/  CS2R R10, SRZ ;  /* 0x00000000000a7805 */ /* 0x000fe2000001ff00 */
[----:B------:R-:W-:Y:S01]  /*7d30*/  UIMAD.WIDE.U32 UR18, UR6, UR4, URZ ;  /* 0x00000004061272a5 */ /* 0x000fe2000f8e003f */
[----:B------:R-:W-:Y:S01]  /*7d40*/  IMAD.MOV.U32 R138, RZ, RZ, RZ ;  /* 0x000000ffff8a7224 */ /* 0x000fe200078e00ff */
[----:B------:R-:W-:Y:S01]  /*7d50*/  CS2R R14, SRZ ;  /* 0x00000000000e7805 */ /* 0x000fe2000001ff00 */
[----:B------:R-:W-:Y:S01]  /*7d60*/  IMAD.MOV.U32 R136, RZ, RZ, RZ ;  /* 0x000000ffff887224 */ /* 0x000fe200078e00ff */
[----:B------:R-:W-:Y:S01]  /*7d70*/  @UP2 USHF.R.U32.HI UR6, URZ, UR5, UR19 ;  /* 0x000000053f062299 */ /* 0x000fe20008011613 */
[----:B------:R-:W-:Y:S01]  /*7d80*/  MOV R134, RZ ;  /* 0x000000ff00867202 */ /* 0x000fe20000000f00 */
[----:B-----5:R-:W-:Y:S01]  /*7d90*/  CS2R R8, SRZ ;  /* 0x0000000000087805 */ /* 0x020fe2000001ff00 */
[----:B------:R-:W-:Y:S01]  /*7da0*/  IMAD.MOV.U32 R132, RZ, RZ, RZ ;  /* 0x000000ffff847224 */ /* 0x000fe200078e00ff */
[----:B------:R-:W-:Y:S01]  /*7db0*/  UIADD3 UR6, UR9, UR6, URZ ;  /* 0x0000000609067290 */ /* 0x000fe2000fffe03f */
[----:B------:R-:W-:Y:S01]  /*7dc0*/  MOV R130, RZ ;  /* 0x000000ff00827202 */ /* 0x000fe20000000f00 */
[----:B------:R-:W-:Y:S01]  /*7dd0*/  CS2R R12, SRZ ;  /* 0x00000000000c7805 */ /* 0x000fe2000001ff00 */
[----:B------:R-:W-:Y:S01]  /*7de0*/  IMAD.MOV.U32 R128, RZ, RZ, RZ ;  /* 0x000000ffff807224 */ /* 0x000fe200078e00ff */
[----:B------:R-:W-:Y:S01]  /*7df0*/  USHF.R.S32.HI UR4, URZ, 0x1f, UR6 ;  /* 0x0000001f3f047899 */ /* 0x000fe20008011406 */
[----:B------:R-:W-:Y:S01]  /*7e00*/  MOV R126, RZ ;  /* 0x000000ff007e7202 */ /* 0x000fe20000000f00 */
[----:B------:R-:W-:Y:S01]  /*7e10*/  CS2R R16, SRZ ;  /* 0x0000000000107805 */ /* 0x000fe2000001ff00 */
[----:B------:R-:W-:Y:S01]  /*7e20*/  IMAD.MOV.U32 R124, RZ, RZ, RZ ;  /* 0x000000ffff7c7224 */ /* 0x000fe200078e00ff */
[----:B------:R-:W-:Y:S01]  /*7e30*/  ULEA.HI UR4, UR4, UR6, URZ, 0x7 ;  /* 0x0000000604047291 */ /* 0x000fe2000f8f383f */
[----:B------:R-:W-:Y:S01]  /*7e40*/  MOV R122, RZ ;  /* 0x000000ff007a7202 */ /* 0x000fe20000000f00 */
[----:B------:R-:W-:Y:S01]  /*7e50*/  CS2R R18, SRZ ;  /* 0x0000000000127805 */ /* 0x000fe2000001ff00 */
[----:B------:R-:W-:Y:S01]  /*7e60*/  IMAD.MOV.U32 R120, RZ, RZ, RZ ;  /* 0x000000ffff787224 */ /* 0x000fe200078e00ff */
[----:B------:R-:W-:Y:S01]  /*7e70*/  USHF.R.S32.HI UR4, URZ, 0x7, UR4 ;  /* 0x000000073f047899 */ /* 0x000fe20008011404 */
[----:B------:R-:W-:Y:S01]  /*7e80*/  MOV R118, RZ ;  /* 0x000000ff00767202 */ /* 0x000fe20000000f00 */
[----:B------:R-:W-:Y:S01]  /*7e90*/  CS2R R20, SRZ ;  /* 0x0000000000147805 */ /* 0x000fe2000001ff00 */
[----:B------:R-:W-:Y:S01]  /*7ea0*/  IMAD.MOV.U32 R116, RZ, RZ, RZ ;  /* 0x000000ffff747224 */ /* 0x000fe200078e00ff */
[----:B------:R-:W-:Y:S01]  /*7eb0*/  UISETP.LT.AND UP0, UPT, UR10, UR4, UPT ;  /* 0x000000040a00728c */ /* 0x000fe2000bf01270 */
[----:B------:R-:W-:Y:S01]  /*7ec0*/  CS2R R114, SRZ ;  /* 0x0000000000727805 */ /* 0x000fe2000001ff00 */
[----:B------:R-:W-:Y:S01]  /*7ed0*/  MOV R112, RZ ;  /* 0x000000ff00707202 */ /* 0x000fe20000000f00 */
[----:B------:R-:W-:Y:S01]  /*7ee0*/  CS2R R110, SRZ ;  /* 0x00000000006e7805 */ /* 0x000fe2000001ff00 */
[----:B------:R-:W-:Y:S01]  /*7ef0*/  USEL UR10, UR10, UR4, UP0 ;  /* 0x000000040a0a7287 */ /* 0x000fe20008000000 */
[----:B------:R-:W-:Y:S01]  /*7f00*/  IMAD.MOV.U32 R23, RZ, RZ, RZ ;  /* 0x000000ffff177224 */ /* 0x000fe200078e00ff */
[----:B------:R-:W-:Y:S01]  /*7f10*/  MOV R108, RZ ;  /* 0x000000ff006c7202 */ /* 0x000fe20000000f00 */
[----:B------:R-:W-:Y:S01]  /*7f20*/  CS2R R106, SRZ ;  /* 0x00000000006a7805 */ /* 0x000fe2000001ff00 */
[----:B------:R-:W-:Y:S01]  /*7f30*/  UISETP.GE.AND UP0, UPT, UR10, 0x1, UPT ;  /* 0x000000010a00788c */ /* 0x000fe2000bf06270 */
[----:B------:R-:W-:Y:S01]  /*7f40*/  CS2R R24, SRZ ;  /* 0x0000000000187805 */ /* 0x000fe2000001ff00 */
[----:B------:R-:W-:Y:S01]  /*7f50*/  IMAD.MOV.U32 R104, RZ, RZ, RZ ;  /* 0x000000ffff687224 */ /* 0x000fe200078e00ff */
[----:B------:R-:W-:Y:S01]  /*7f60*/  CS2R R102, SRZ ;  /* 0x0000000000667805 */ /* 0x000fe2000001ff00 */
[----:B------:R-:W-:Y:S01]  /*7f70*/  MOV R100, RZ ;  /* 0x000000ff00647202 */ /* 0x000fe20000000f00 */
[----:B------:R-:W-:Y:S01]  /*7f80*/  CS2R R98, SRZ ;  /* 0x0000000000627805 */ /* 0x000fe2000001ff00 */
[----:B------:R-:W-:Y:S01]  /*7f90*/  PLOP3.LUT P0, PT, PT, PT, UP0, 0x80, 0x0 ;  /* 0x000000000000781c */ /* 0x000fe20003f0f008 */
[----:B------:R-:W-:Y:S01]  /*7fa0*/  CS2R R26, SRZ ;  /* 0x00000000001a7805 */ /* 0x000fe2000001ff00 */
[----:B------:R-:W-:Y:S01]  /*7fb0*/  IMAD.MOV.U32 R96, RZ, RZ, RZ ;  /* 0x000000ffff607224 */ /* 0x000fe200078e00ff */
[----:B------:R-:W-:Y:S01]  /*7fc0*/  CS2R R94, SRZ ;  /* 0x00000000005e7805 */ /* 0x000fe2000001ff00 */
[----:B------:R-:W-:Y:S01]  /*7fd0*/  CS2R R92, SRZ ;  /* 0x00000000005c7805 */ /* 0x000fe2000001ff00 */
[----:B------:R-:W-:Y:S01]  /*7fe0*/  CS2R R90, SRZ ;  /* 0x00000000005a7805 */ /* 0x000fe2000001ff00 */
[----:B------:R-:W-:Y:S01]  /*7ff0*/  MOV R88, RZ ;  /* 0x000000ff00587202 */ /* 0x000fe20000000f00 */
[----:B------:R-:W-:Y:S01]  /*8000*/  CS2R R86, SRZ ;  /* 0x0000000000567805 */ /* 0x000fe2000001ff00 */
[----:B------:R-:W-:Y:S01]  /*8010*/  CS2R R84, SRZ ;  /* 0x0000000000547805 */ /* 0x000fe2000001ff00 */
[----:B------:R-:W-:Y:S01]  /*8020*/  CS2R R82, SRZ ;  /* 0x0000000000527805 */ /* 0x000fe2000001ff00 */
[----:B------:R-:W-:Y:S01]  /*8030*/  IMAD.MOV.U32 R7, RZ, RZ, RZ ;  /* 0x000000ffff077224 */ /* 0x000fe200078e00ff */
[----:B------:R-:W-:Y:S01]  /*8040*/  MOV R80, RZ ;  /* 0x000000ff00507202 */ /* 0x000fe20000000f00 */
[----:B------:R-:W-:Y:S01]  /*8050*/  CS2R R78, SRZ ;  /* 0x00000000004e7805 */ /* 0x000fe2000001ff00 */
[----:B------:R-:W-:Y:S01]  /*8060*/  IMAD.MOV.U32 R76, RZ, RZ, RZ ;  /* 0x000000ffff4c7224 */ /* 0x000fe200078e00ff */
[----:B------:R-:W-:Y:S01]  /*8070*/  CS2R R30, SRZ ;  /* 0x00000000001e7805 */ /* 0x000fe2000001ff00 */
        /* <DEDUP_REMOVED lines=11> */
[----:B------:R-:W-:Y:S01]  /*8130*/  IMAD.MOV.U32 R172, RZ, RZ, c[0x0][0x2b8] ;  /* 0x0000ae00ffac7624 */ /* 0x000fe200078e00ff */
[----:B------:R-:W-:Y:S02]  /*8140*/  ULDC.64 UR4, c[0x0][0x2b0] ;  /* 0x0000ac0000047ab9 */ /* 0x000fe40000000a00 */
[----:B------:R1:W2:Y:S01]  /*8150*/  @P0 LDG.E R0, [R2.64] ;  /* 0x0000001602000981 */ /* 0x0002a2000c1e1900 */
[----:B------:R-:W-:-:S03]  /*8160*/  IMAD.MOV.U32 R245, RZ, RZ, RZ ;  /* 0x000000fffff57224 */ /* 0x000fc600078e00ff */
[----:B------:R-:W-:Y:S01]  /*8170*/  BAR.SYNC.DEFER_BLOCKING 0x0 ;  /* 0x0000000000007b1d */ /* 0x000fe20000010000 */
[----:B------:R-:W-:Y:S02]  /*8180*/  ISETP.NE.AND P1, PT, R172, 0x1, PT ;  /* 0x00000001ac00780c */ /* 0x000fe40003f25270 */
[----:B-1----:R-:W-:-:S04]  /*8190*/  LEA.HI R2, R183, R174, RZ, 0x3 ;  /* 0x000000aeb7027211 */ /* 0x002fc800078f18ff */
[----:B------:R-:W-:Y:S01]  /*81a0*/  SHF.R.S32.HI R68, RZ, 0x3, R2 ;  /* 0x00000003ff447819 */ /* 0x000fe20000011402 */
[----:B--2---:R1:W2:Y:S02]  /*81b0*/  @P0 R2UR UR7, R0 ;  /* 0x00000000000703c2 */ /* 0x0042a400000e0000 */
[----:B--2---:R-:W-:Y:S02]  /*81c0*/  @!UP0 UMOV UR7, UR21 ;  /* 0x0000001500078c82 */ /* 0x004fe40008000000 */
[----:B------:R-:W-:Y:S02]  /*81d0*/  USHF.R.S32.HI UR6, URZ, 0x1f, UR7 ;  /* 0x0000001f3f067899 */ /* 0x000fe40008011407 */
[----:B------:R-:W-:Y:S02]  /*81e0*/  UIMAD.WIDE.U32 UR18, UR7, UR4, URZ ;  /* 0x00000004071272a5 */ /* 0x000fe4000f8e003f */
[----:B------:R-:W-:-:S04]  /*81f0*/  UIMAD UR6, UR6, UR4, URZ ;  /* 0x00000004060672a4 */ /* 0x000fc8000f8e023f */
[----:B------:R-:W-:-:S04]  /*8200*/  UIMAD UR5, UR7, UR5, UR6 ;  /* 0x00000005070572a4 */ /* 0x000fc8000f8e0206 */
[----:B------:R-:W-:Y:S01]  /*8210*/  UIADD3 UR8, UR19, UR5, URZ ;  /* 0x0000000513087290 */ /* 0x000fe2000fffe03f */
[----:B-1----:R-:W-:Y:S01]  /*8220*/  LOP3.LUT R0, R2, 0xfffffff8, RZ, 0xc0, !PT ;  /* 0xfffffff802007812 */ /* 0x002fe200078ec0ff */
[----:B------:R-:W-:Y:S02]  /*8230*/  USHF.R.S32.HI UR6, URZ, 0x1f, UR17 ;  /* 0x0000001f3f067899 */ /* 0x000fe40008011411 */
[----:B------:R-:W-:Y:S02]  /*8240*/  ULDC.64 UR4, c[0x0][0x178] ;  /* 0x00005e0000047ab9 */ /* 0x000fe40000000a00 */
[----:B------:R-:W-:Y:S02]  /*8250*/  IMAD.IADD R50, R174, 0x1, -R0 ;  /* 0x00000001ae327824 */ /* 0x000fe400078e0a00 */
[----:B------:R-:W-:Y:S02]  /*8260*/  IMAD.U32 R0, RZ, RZ, UR10 ;  /* 0x0000000aff007e24 */ /* 0x000fe4000f8e00ff */
[----:B------:R-:W-:-:S04]  /*8270*/  IMAD R169, R50, 0x20, R68 ;  /* 0x0000002032a97824 */ /* 0x000fc800078e0244 */
[----:B------:R-:W-:Y:S01]  /*8280*/  IMAD R0, R0, 0x80, R169 ;  /* 0x0000008000007824 */ /* 0x000fe200078e02a9 */
[----:B------:R-:W-:Y:S02]  /*8290*/  UIMAD UR6, UR6, UR4, URZ ;  /* 0x00000004060672a4 */ /* 0x000fe4000f8e023f */
[----:B------:R-:W-:Y:S01]  /*82a0*/  UIMAD.WIDE.U32 UR24, UR17, UR4, URZ ;  /* 0x00000004111872a5 */ /* 0x000fe2000f8e003f */
[----:B------:R-:W-:Y:S02]  /*82b0*/  IADD3 R4, R169, UR14, RZ ;  /* 0x0000000ea9047c10 */ /* 0x000fe4000fffe0ff */
[----:B------:R-:W-:Y:S01]  /*82c0*/  IADD3 R19, R68, UR14, RZ ;  /* 0x0000000e44137c10 */ /* 0x000fe2000fffe0ff */
[----:B------:R-:W-:Y:S01]  /*82d0*/  IMAD.SHL.U32 R167, R50, 0x8, RZ ;  /* 0x0000000832a77824 */ /* 0x000fe200078e00ff */
[----:B------:R-:W-:Y:S01]  /*82e0*/  IADD3 R0, R0, -0x80, RZ ;  /* 0xffffff8000007810 */ /* 0x000fe20007ffe0ff */
[----:B------:R-:W-:Y:S03]  /*82f0*/  STL [R1+0x2c], R169 ;  /* 0x00002ca901007387 */ /* 0x000fe60000100800 */
[----:B------:R-:W-:-:S02]  /*8300*/  ISETP.GE.AND P0, PT, R0, UR11, PT ;  /* 0x0000000b00007c0c */ /* 0x000fc4000bf06270 */
        /* <DEDUP_REMOVED lines=10> */
[----:B------:R-:W-:Y:S01]  /*83b0*/  UIMAD UR17, UR17, UR5, UR6 ;  /* 0x00000005111172a4 */ /* 0x000fe2000f8e0206 */
[----:B------:R-:W-:Y:S01]  /*83c0*/  PLOP3.LUT P1, PT, PT, PT, UP2, 0x80, 0x0 ;  /* 0x000000000000781c */ /* 0x000fe20003f2f028 */
[----:B------:R-:W-:Y:S01]  /*83d0*/  IMAD.MOV.U32 R0, RZ, RZ, R4 ;  /* 0x000000ffff007224 */ /* 0x000fe200078e0004 */
[----:B------:R-:W-:Y:S01]  /*83e0*/  ULDC.64 UR6, c[0x0][0x348] ;  /* 0x0000d20000067ab9 */ /* 0x000fe20000000a00 */
[----:B------:R-:W-:Y:S01]  /*83f0*/  PLOP3.LUT P0, PT, PT, PT, UP2, 0x80, 0x0 ;  /* 0x000000000000781c */ /* 0x000fe20003f0f028 */
[----:B------:R-:W-:Y:S01]  /*8400*/  UISETP.NE.U32.AND UP0, UPT, URZ, UR6, UPT ;  /* 0x000000063f00728c */ /* 0x000fe2000bf05070 */
[----:B------:R-:W-:Y:S01]  /*8410*/  IADD3 R82, R167, 0x40, RZ ;  /* 0x00000040a7527810 */ /* 0x000fe20007ffe0ff */
[----:B------:R-:W-:Y:S01]  /*8420*/  ULDC.64 UR4, c[0x0][0x1b8] ;  /* 0x00006e0000047ab9 */ /* 0x000fe20000000a00 */
[----:B------:R-:W-:Y:S01]  /*8430*/  STL [R1], R167 ;  /* 0x000000a701007387 */ /* 0x000fe20000100800 */
[----:B------:R-:W-:-:S02]  /*8440*/  UISETP.NE.AND.EX UP0, UPT, URZ, UR7, UPT, UP0 ;  /* 0x000000073f00728c */ /* 0x000fc4000bf05300 */
[----:B------:R-:W-:Y:S02]  /*8450*/  UIADD3 UR25, UR25, UR17, URZ ;  /* 0x0000001119197290 */ /* 0x000fe4000fffe03f */
[----:B------:R-:W-:Y:S02]  /*8460*/  UIMAD UR6, UR12, UR4, URZ ;  /* 0x000000040c0672a4 */ /* 0x000fe4000f8e023f */
[----:B------:R-:W-:Y:S02]  /*8470*/  USHF.R.S32.HI UR7, URZ, 0x1f, UR21 ;  /* 0x0000001f3f077899 */ /* 0x000fe40008011415 */
[----:B------:R-:W-:Y:S02]  /*8480*/  UIMAD UR6, UR13, UR5, UR6 ;  /* 0x000000050d0672a4 */ /* 0x000fe4000f8e0206 */
[----:B------:R-:W-:Y:S02]  /*8490*/  UIMAD.WIDE.U32 UR24, UR13, UR4, UR24 ;  /* 0x000000040d1872a5 */ /* 0x000fe4000f8e0018 */
[----:B------:R-:W-:-:S02]  /*84a0*/  USEL UR7, UR7, URZ, !UP0 ;  /* 0x0000003f07077287 */ /* 0x000fc4000c000000 */
[----:B------:R-:W-:Y:S01]  /*84b0*/  ULDC.64 UR4, c[0x0][0x1c0] ;  /* 0x0000700000047ab9 */ /* 0x000fe20000000a00 */
[----:B-1----:R-:W-:Y:S01]  /*84c0*/  @P1 IMAD.HI.U32 R2, R4, c[0x0][0x2c8], RZ ;  /* 0x0000b20004021a27 */ /* 0x002fe200078e00ff */
[----:B------:R-:W-:Y:S01]  /*84d0*/  USEL UR9, UR21, URZ, !UP0 ;  /* 0x0000003f15097287 */ /* 0x000fe2000c000000 */
[----:B------:R-:W-:Y:S01]  /*84e0*/  ISETP.GE.AND P1, PT, R82, c[0x0][0x198], PT ;  /* 0x0000660052007a0c */ /* 0x000fe20003f26270 */
[----:B------:R-:W-:Y:S02]  /*84f0*/  UIMAD UR7, UR7, UR4, URZ ;  /* 0x00000004070772a4 */ /* 0x000fe4000f8e023f */
        /* <DEDUP_REMOVED lines=8> */
[----:B------:R-:W-:Y:S01]  /*8580*/  IMAD.U32 R3, RZ, RZ, UR25 ;  /* 0x00000019ff037e24 */ /* 0x000fe2000f8e00ff */
[----:B------:R-:W-:Y:S01]  /*8590*/  UIMAD UR17, UR20, UR17, URZ ;  /* 0x00000011141172a4 */ /* 0x000fe2000f8e023f */
[----:B------:R-:W-:Y:S01]  /*85a0*/  IMAD.U32 R2, RZ, RZ, UR24 ;  /* 0x00000018ff027e24 */ /* 0x000fe2000f8e00ff */
[----:B------:R-:W-:Y:S01]  /*85b0*/  ULEA UR24, UR10, 0xffffff80, 0x7 ;  /* 0xffffff800a187891 */ /* 0x000fe2000f8e383f */
[----:B------:R-:W-:Y:S02]  /*85c0*/  IMAD R6, R6, c[0x0][0x1b0], RZ ;  /* 0x00006c0006067a24 */ /* 0x000fe400078e02ff */
[----:B------:R-:W-:Y:S01]  /*85d0*/  IMAD.U32 R3, RZ, RZ, UR5 ;  /* 0x00000005ff037e24 */ /* 0x000fe2000f8e00ff */
[----:B------:R-:W-:Y:S01]  /*85e0*/  ISETP.GE.AND P3, PT, R19, UR17, PT ;  /* 0x0000001113007c0c */ /* 0x000fe2000bf66270 */
[----:B------:R-:W-:Y:S01]  /*85f0*/  IMAD R4, R5, c[0x0][0x2c4], R4 ;  /* 0x0000b10005047a24 */ /* 0x000fe200078e0204 */
[----:B------:R-:W-:Y:S01]  /*8600*/  ULDC.64 UR4, c[0x0][0x1e8] ;  /* 0x00007a0000047ab9 */ /* 0x000fe20000000a00 */
[C---:B------:R-:W-:Y:S01]  /*8610*/  IMAD R5, R0.reuse, c[0x0][0x1b4], R6 ;  /* 0x00006d0000057a24 */ /* 0x040fe200078e0206 */
[----:B------:R-:W-:Y:S01]  /*8620*/  UIMAD.WIDE.U32 UR26, UR13, UR4, URZ ;  /* 0x000000040d1a72a5 */ /* 0x000fe2000f8e003f */
[----:B------:R-:W-:Y:S01]  /*8630*/  IMAD.WIDE.U32 R2, R0, c[0x0][0x1b0], R2 ;  /* 0x00006c0000027a25 */ /* 0x000fe200078e0002 */
[----:B------:R-:W-:Y:S01]  /*8640*/  SHF.R.S32.HI R0, RZ, 0x1f, R4 ;  /* 0x0000001fff007819 */ /* 0x000fe20000011404 */
[----:B------:R-:W-:-:S02]  /*8650*/  UIMAD UR4, UR12, UR4, URZ ;  /* 0x000000040c0472a4 */ /* 0x000fc4000f8e023f */
[----:B------:R-:W-:Y:S01]  /*8660*/  IMAD.IADD R3, R3, 0x1, R5 ;  /* 0x0000000103037824 */ /* 0x000fe200078e0205 */
[----:B------:R-:W-:Y:S01]  /*8670*/  IADD3 R5, R19, 0x20, RZ ;  /* 0x0000002013057810 */ /* 0x000fe20007ffe0ff */
[----:B------:R-:W-:Y:S01]  /*8680*/  IMAD R0, R0, c[0x0][0x1a8], RZ ;  /* 0x00006a0000007a24 */ /* 0x000fe200078e02ff */
[----:B------:R-:W-:Y:S01]  /*8690*/  UIMAD UR4, UR13, UR5, UR4 ;  /* 0x000000050d0472a4 */ /* 0x000fe2000f8e0204 */
[C---:B------:R-:W-:Y:S01]  /*86a0*/  IMAD.WIDE.U32 R2, R4.reuse, c[0x0][0x1a8], R2 ;  /* 0x00006a0004027a25 */ /* 0x040fe200078e0002 */
[----:B------:R-:W-:Y:S01]  /*86b0*/  ISETP.GE.AND P4, PT, R5, UR17, PT ;  /* 0x0000001105007c0c */ /* 0x000fe2000bf86270 */
[----:B------:R-:W-:Y:S02]  /*86c0*/  UIADD3 UR24, UR11, -UR24, URZ ;  /* 0x800000180b187290 */ /* 0x000fe4000fffe03f */
[----:B------:R-:W-:Y:S01]  /*86d0*/  IMAD R6, R4, c[0x0][0x1ac], R0 ;  /* 0x00006b0004067a24 */ /* 0x000fe200078e0200 */
[----:B------:R-:W-:Y:S01]  /*86e0*/  IADD3 R0, R19, 0x60, RZ ;  /* 0x0000006013007810 */ /* 0x000fe20007ffe0ff */
[----:B------:R-:W-:Y:S01]  /*86f0*/  UIADD3 UR9, UR27, UR4, URZ ;  /* 0x000000041b097290 */ /* 0x000fe2000fffe03f */
[----:B------:R-:W-:-:S02]  /*8700*/  LEA R15, P0, R2, c[0x0][0x160], 0x1 ;  /* 0x00005800020f7a11 */ /* 0x000fc400078008ff */
[----:B------:R-:W-:Y:S01]  /*8710*/  ISETP.GE.AND P5, PT, R0, UR17, PT ;  /* 0x0000001100007c0c */ /* 0x000fe2000bfa6270 */
[----:B------:R-:W-:Y:S01]  /*8720*/  IMAD.IADD R0, R3, 0x1, R6 ;  /* 0x0000000103007824 */ /* 0x000fe200078e0206 */
[----:B------:R-:W-:Y:S01]  /*8730*/  IADD3 R4, R19, 0x40, RZ ;  /* 0x0000004013047810 */ /* 0x000fe20007ffe0ff */
[----:B------:R-:W-:Y:S01]  /*8740*/  SHFL.IDX PT, R8, R15, RZ, 0x181f ;  /* 0x00181fff0f087589 */ /* 0x000fe200000e0000 */
[----:B------:R-:W-:Y:S01]  /*8750*/  LEA.HI R3, R183, R174, RZ, 0x6 ;  /* 0x000000aeb7037211 */ /* 0x000fe200078f30ff */
[----:B------:R-:W-:Y:S01]  /*8760*/  ULDC.64 UR4, c[0x0][0x210] ;  /* 0x0000840000047ab9 */ /* 0x000fe20000000a00 */
[----:B------:R-:W-:Y:S01]  /*8770*/  LEA.HI.X R14, R2, c[0x0][0x164], R0, 0x1, P0 ;  /* 0x00005900020e7a11 */ /* 0x000fe200000f0c00 */
[----:B------:R-:W-:Y:S01]  /*8780*/  IMAD.MOV R2, RZ, RZ, -R7 ;  /* 0x000000ffff027224 */ /* 0x000fe200078e0a07 */
[----:B------:R-:W-:Y:S01]  /*8790*/  ISETP.GE.AND P6, PT, R4, UR17, PT ;  /* 0x0000001104007c0c */ /* 0x000fe2000bfc6270 */
[----:B------:R-:W-:Y:S01]  /*87a0*/  IMAD.SHL.U32 R4, R68, 0x40, RZ ;  /* 0x0000004044047824 */ /* 0x000fe200078e00ff */
[----:B------:R-:W-:Y:S01]  /*87b0*/  ISETP.GE.AND P0, PT, R167, c[0x0][0x198], PT ;  /* 0x00006600a7007a0c */ /* 0x000fe20003f06270 */
[----:B------:R-:W1:Y:S01]  /*87c0*/  SHFL.IDX PT, R9, R14, RZ, 0x181f ;  /* 0x00181fff0e097589 */ /* 0x000e6200000e0000 */
[----:B------:R-:W-:Y:S01]  /*87d0*/  IMAD.SHL.U32 R0, R3, 0x8, RZ ;  /* 0x0000000803007824 */ /* 0x000fe200078e00ff */
[----:B------:R-:W-:Y:S01]  /*87e0*/  @!P4 SHF.R.S32.HI R16, RZ, 0x1f, R82 ;  /* 0x0000001fff10c819 */ /* 0x000fe20000011452 */
[----:B------:R-:W-:Y:S01]  /*87f0*/  IMAD R86, R2, c[0x0][0x2b8], R10 ;  /* 0x0000ae0002567a24 */ /* 0x000fe200078e020a */
[----:B------:R-:W-:Y:S01]  /*8800*/  LOP3.LUT R24, R4, 0x1c0, RZ, 0xc0, !PT ;  /* 0x000001c004187812 */ /* 0x000fe200078ec0ff */
[----:B------:R-:W-:Y:S01]  /*8810*/  SHFL.IDX PT, R3, R14, 0x2, 0x181f ;  /* 0x00581f000e037f89 */ /* 0x000fe200000e0000 */
[----:B------:R-:W-:Y:S01]  /*8820*/  LOP3.LUT R25, R0, 0xfffffe00, RZ, 0xc0, !PT ;  /* 0xfffffe0000197812 */ /* 0x000fe200078ec0ff */
[----:B------:R-:W-:Y:S01]  /*8830*/  IMAD.WIDE.U32 R6, R86, c[0x0][0x1e0], RZ ;  /* 0x0000780056067a25 */ /* 0x000fe200078e00ff */
[----:B------:R-:W-:Y:S01]  /*8840*/  @!P3 SHF.R.S32.HI R0, RZ, 0x1f, R82 ;  /* 0x0000001fff00b819 */ /* 0x000fe20000011452 */
[----:B------:R-:W-:Y:S01]  /*8850*/  SHFL.IDX PT, R4, R15, 0x1, 0x181f ;  /* 0x00381f000f047f89 */ /* 0x000fe200000e0000 */
[----:B------:R-:W-:Y:S01]  /*8860*/  SHF.R.S32.HI R85, RZ, 0x1f, R86 ;  /* 0x0000001fff557819 */ /* 0x000fe20000011456 */
[----:B------:R-:W-:Y:S01]  /*8870*/  UIMAD UR12, UR12, UR4, URZ ;  /* 0x000000040c0c72a4 */ /* 0x000fe2000f8e023f */
[----:B------:R-:W-:Y:S01]  /*8880*/  SHF.R.U32.HI R27, RZ, 0x3, R24 ;  /* 0x00000003ff1b7819 */ /* 0x000fe20000011618 */
[----:B------:R-:W3:Y:S01]  /*8890*/  SHFL.IDX PT, R5, R14, 0x1, 0x181f ;  /* 0x00381f000e057f89 */ /* 0x000ee200000e0000 */
[----:B------:R-:W-:Y:S01]  /*88a0*/  LOP3.LUT R2, R24, 0x38, R167, 0xf8, !PT ;  /* 0x0000003818027812 */ /* 0x000fe200078ef8a7 */
[----:B------:R-:W-:Y:S01]  /*88b0*/  UIMAD.WIDE.U32 UR28, UR13, UR4, URZ ;  /* 0x000000040d1c72a5 */ /* 0x000fe2000f8e003f */
[-C--:B------:R-:W-:Y:S01]  /*88c0*/  @!P3 LEA.HI R10, R0, R82.reuse, RZ, 0x3 ;  /* 0x00000052000ab211 */ /* 0x080fe200078f18ff */
[----:B------:R-:W-:Y:S01]  /*88d0*/  IMAD R0, R85, c[0x0][0x1e0], RZ ;  /* 0x0000780055007a24 */ /* 0x000fe200078e02ff */
[----:B------:R-:W-:Y:S01]  /*88e0*/  LOP3.LUT R11, R2, R27, RZ, 0x3c, !PT ;  /* 0x0000001b020b7212 */ /* 0x000fe200078e3cff */
[----:B------:R-:W-:Y:S01]  /*88f0*/  STL [R1+0x4], R86 ;  /* 0x0000045601007387 */ /* 0x000fe20000100800 */
[----:B------:R-:W-:Y:S01]  /*8900*/  @!P3 LOP3.LUT R12, R10, 0xfffffff8, RZ, 0xc0, !PT ;  /* 0xfffffff80a0cb812 */ /* 0x000fe200078ec0ff */
[----:B------:R-:W-:Y:S01]  /*8910*/  IMAD R0, R86, c[0x0][0x1e4], R0 ;  /* 0x0000790056007a24 */ /* 0x000fe200078e0200 */
[----:B------:R-:W-:Y:S01]  /*8920*/  IADD3 R100, -R68, UR24, RZ ;  /* 0x0000001844647c10 */ /* 0x000fe2000fffe1ff */
[----:B------:R-:W4:Y:S01]  /*8930*/  SHFL.IDX PT, R2, R15, 0x2, 0x181f ;  /* 0x00581f000f027f89 */ /* 0x000f2200000e0000 */
[----:B------:R-:W-:Y:S01]  /*8940*/  IMAD.IADD R239, R25, 0x1, R11 ;  /* 0x0000000119ef7824 */ /* 0x000fe200078e020b */
[----:B------:R-:W-:Y:S01]  /*8950*/  P2R R35, PR, RZ, 0x40 ;  /* 0x00000040ff237803 */ /* 0x000fe20000000000 */
[----:B------:R-:W-:Y:S01]  /*8960*/  IMAD.IADD R13, R7, 0x1, R0 ;  /* 0x00000001070d7824 */ /* 0x000fe200078e0200 */
[----:B------:R-:W-:Y:S01]  /*8970*/  @!P4 LEA.HI R7, R16, R82, RZ, 0x3 ;  /* 0x000000521007c211 */ /* 0x000fe200078f18ff */
[----:B-1----:R-:W-:Y:S01]  /*8980*/  @!P3 IMAD.WIDE R10, R167, 0x2, R8 ;  /* 0x00000002a70ab825 */ /* 0x002fe200078e0208 */
[----:B------:R-:W-:Y:S01]  /*8990*/  P2R R46, PR, RZ, 0x20 ;  /* 0x00000020ff2e7803 */ /* 0x000fe20000000000 */
[----:B------:R-:W-:-:S02]  /*89a0*/  UIMAD UR12, UR13, UR5, UR12 ;  /* 0x000000050d0c72a4 */ /* 0x000fc4000f8e020c */
[C---:B------:R-:W-:Y:S02]  /*89b0*/  @!P3 IMAD.SHL.U32 R0, R239.reuse, 0x2, RZ ;  /* 0x00000002ef00b824 */ /* 0x040fe400078e00ff */
[----:B------:R-:W-:Y:S01]  /*89c0*/  @!P3 IMAD.WIDE R8, R12, 0x2, R8 ;  /* 0x000000020c08b825 */ /* 0x000fe200078e0208 */
[----:B------:R-:W-:Y:S02]  /*89d0*/  UIADD3 UR12, UR29, UR12, URZ ;  /* 0x0000000c1d0c7290 */ /* 0x000fe4000fffe03f */
[----:B------:R1:W-:Y:S01]  /*89e0*/  @!P3 LDGSTS.E.BYPASS.LTC128B.128 [R0+0x100], [R10.64], !P0 ;  /* 0x001000000a00bfae */ /* 0x0003e2000c101d56 */
[----:B------:R-:W-:Y:S01]  /*89f0*/  IMAD.MOV.U32 R12, RZ, RZ, R6 ;  /* 0x000000ffff0c7224 */ /* 0x000fe200078e0006 */
[----:B------:R-:W-:Y:S01]  /*8a00*/  @!P6 SHF.R.S32.HI R6, RZ, 0x1f, R82 ;  /* 0x0000001fff06e819 */ /* 0x000fe20000011452 */
[----:B------:R-:W-:Y:S01]  /*8a10*/  @!P4 IMAD.SHL.U32 R17, R239, 0x2, RZ ;  /* 0x00000002ef11c824 */ /* 0x000fe200078e00ff */
[----:B------:R1:W-:Y:S02]  /*8a20*/  @!P3 LDGSTS.E.BYPASS.LTC128B.128 [R0+0x4100], [R8.64], !P1 ;  /* 0x041000000800bfae */ /* 0x0003e4000c901d56 */
[----:B-1----:R-:W-:-:S02]  /*8a30*/  @!P6 LEA.HI R0, R6, R82, RZ, 0x3 ;  /* 0x000000520600e211 */ /* 0x002fc400078f18ff */
[----:B------:R-:W-:Y:S01]  /*8a40*/  @!P4 LOP3.LUT R8, R7, 0xfffffff8, RZ, 0xc0, !PT ;  /* 0xfffffff80708c812 */ /* 0x000fe200078ec0ff */
[----:B------:R1:W-:Y:S01]  /*8a50*/  SHFL.IDX PT, R6, R15, 0x3, 0x181f ;  /* 0x00781f000f067f89 */ /* 0x0003e200000e0000 */
[----:B------:R-:W-:-:S03]  /*8a60*/  @!P6 LOP3.LUT R0, R0, 0xfffffff8, RZ, 0xc0, !PT ;  /* 0xfffffff80000e812 */ /* 0x000fc600078ec0ff */
[----:B------:R5:W5:Y:S01]  /*8a70*/  SHFL.IDX PT, R7, R14, 0x3, 0x181f ;  /* 0x00781f000e077f89 */ /* 0x000b6200000e0000 */
[----:B---3--:R-:W-:-:S04]  /*8a80*/  @!P4 IMAD.WIDE R8, R8, 0x2, R4 ;  /* 0x000000020808c825 */ /* 0x008fc800078e0204 */
[----:B----4-:R-:W-:Y:S01]  /*8a90*/  @!P6 IMAD.WIDE R10, R0, 0x2, R2 ;  /* 0x00000002000ae825 */ /* 0x010fe200078e0202 */
[----:B------:R-:W-:-:S03]  /*8aa0*/  @!P5 SHF.R.S32.HI R0, RZ, 0x1f, R82 ;  /* 0x0000001fff00d819 */ /* 0x000fc60000011452 */
[----:B------:R-:W-:Y:S01]  /*8ab0*/  @!P4 IMAD.WIDE R4, R167, 0x2, R4 ;  /* 0x00000002a704c825 */ /* 0x000fe200078e0204 */
[----:B------:R-:W-:-:S03]  /*8ac0*/  @!P5 LEA.HI R0, R0, R82, RZ, 0x3 ;  /* 0x000000520000d211 */ /* 0x000fc600078f18ff */
[----:B------:R-:W-:Y:S01]  /*8ad0*/  @!P6 IMAD.WIDE R2, R167, 0x2, R2 ;  /* 0x00000002a702e825 */ /* 0x000fe200078e0202 */
[----:B------:R3:W-:Y:S01]  /*8ae0*/  @!P4 LDGSTS.E.BYPASS.LTC128B.128 [R17+0x1100], [R4.64], !P0 ;  /* 0x011000000411cfae */ /* 0x0007e2000c101d56 */
[----:B------:R-:W-:-:S03]  /*8af0*/  @!P5 LOP3.LUT R0, R0, 0xfffffff8, RZ, 0xc0, !PT ;  /* 0xfffffff80000d812 */ /* 0x000fc600078ec0ff */
[----:B------:R4:W-:Y:S01]  /*8b00*/  @!P4 LDGSTS.E.BYPASS.LTC128B.128 [R17+0x5100], [R8.64], !P1 ;  /* 0x051000000811cfae */ /* 0x0009e2000c901d56 */
[----:B-1----:R-:W-:Y:S01]  /*8b10*/  LEA.HI R15, R183, R174, RZ, 0x4 ;  /* 0x000000aeb70f7211 */ /* 0x002fe200078f20ff */
[----:B-----5:R-:W-:-:S05]  /*8b20*/  @!P6 IMAD.SHL.U32 R14, R239, 0x2, RZ ;  /* 0x00000002ef0ee824 */ /* 0x020fca00078e00ff */
[----:B------:R1:W-:Y:S04]  /*8b30*/  @!P6 LDGSTS.E.BYPASS.LTC128B.128 [R14+0x2100], [R2.64], !P0 ;  /* 0x02100000020eefae */ /* 0x0003e8000c101d56 */
[----:B------:R5:W-:Y:S01]  /*8b40*/  @!P6 LDGSTS.E.BYPASS.LTC128B.128 [R14+0x6100], [R10.64], !P1 ;  /* 0x061000000a0eefae */ /* 0x000be2000c901d56 */
[----:B----4-:R-:W-:Y:S01]  /*8b50*/  @!P5 IMAD.SHL.U32 R8, R239, 0x2, RZ ;  /* 0x00000002ef08d824 */ /* 0x010fe200078e00ff */
[----:B-1----:R-:W-:Y:S01]  /*8b60*/  LOP3.LUT R2, R15, 0xfffffff0, RZ, 0xc0, !PT ;  /* 0xfffffff00f027812 */ /* 0x002fe200078ec0ff */
[----:B-----5:R-:W-:-:S04]  /*8b70*/  @!P5 IMAD.WIDE R10, R0, 0x2, R6 ;  /* 0x00000002000ad825 */ /* 0x020fc800078e0206 */
[----:B------:R-:W-:-:S04]  /*8b80*/  @!P5 IMAD.WIDE R6, R167, 0x2, R6 ;  /* 0x00000002a706d825 */ /* 0x000fc800078e0206 */
[----:B------:R-:W-:Y:S01]  /*8b90*/  IMAD.IADD R0, R174, 0x1, -R2 ;  /* 0x00000001ae007824 */ /* 0x000fe200078e0a02 */
[----:B------:R1:W-:Y:S04]  /*8ba0*/  @!P5 LDGSTS.E.BYPASS.LTC128B.128 [R8+0x3100], [R6.64], !P0 ;  /* 0x031000000608dfae */ /* 0x0003e8000c101d56 */
[----:B------:R4:W-:Y:S04]  /*8bb0*/  @!P5 LDGSTS.E.BYPASS.LTC128B.128 [R8+0x7100], [R10.64], !P1 ;  /* 0x071000000a08dfae */ /* 0x0009e8000c901d56 */
[----:B------:R-:W0:Y:S01]  /*8bc0*/  LDGDEPBAR ;  /* 0x00000000000079af */ /* 0x000e220000000000 */
[----:B-1----:R-:W-:-:S02]  /*8bd0*/  SHF.R.S32.HI R6, RZ, 0x1f, R0 ;  /* 0x0000001fff067819 */ /* 0x002fc40000011400 */
[----:B--2---:R-:W-:Y:S01]  /*8be0*/  SHF.R.S32.HI R84, RZ, 0x1f, R245 ;  /* 0x0000001fff547819 */ /* 0x004fe200000114f5 */
[----:B------:R-:W-:Y:S01]  /*8bf0*/  IMAD.WIDE.U32 R2, R245, c[0x0][0x1f0], R12 ;  /* 0x00007c00f5027a25 */ /* 0x000fe200078e000c */
[----:B------:R-:W-:-:S03]  /*8c00*/  LEA.HI R12, R6, R0, RZ, 0x3 ;  /* 0x00000000060c7211 */ /* 0x000fc600078f18ff */
[----:B---3--:R-:W-:Y:S01]  /*8c10*/  IMAD R5, R84, c[0x0][0x1f0], RZ ;  /* 0x00007c0054057a24 */ /* 0x008fe200078e02ff */
[----:B------:R-:W-:-:S03]  /*8c20*/  IADD3 R4, P0, R2, UR26, RZ ;  /* 0x0000001a02047c10 */ /* 0x000fc6000ff1e0ff */
[----:B------:R-:W-:-:S05]  /*8c30*/  IMAD R5, R245, c[0x0][0x1f4], R5 ;  /* 0x00007d00f5057a24 */ /* 0x000fca00078e0205 */
[----:B------:R-:W-:Y:S02]  /*8c40*/  IADD3.X R2, R3, UR9, R5, P0, !PT ;  /* 0x0000000903027c10 */ /* 0x000fe400087fe405 */
[----:B------:R-:W-:Y:S02]  /*8c50*/  LOP3.LUT R3, R12, 0xfffffff8, RZ, 0xc0, !PT ;  /* 0xfffffff80c037812 */ /* 0x000fe400078ec0ff */
[----:B----4-:R-:W-:-:S03]  /*8c60*/  LEA R10, P0, R4, c[0x0][0x1c8], 0x1 ;  /* 0x00007200040a7a11 */ /* 0x010fc600078008ff */
[----:B------:R-:W-:Y:S01]  /*8c70*/  IMAD.IADD R11, R0, 0x1, -R3 ;  /* 0x00000001000b7824 */ /* 0x000fe200078e0a03 */
[----:B------:R-:W-:Y:S01]  /*8c80*/  LEA.HI.X R5, R4, c[0x0][0x1cc], R2, 0x1, P0 ;  /* 0x0000730004057a11 */ /* 0x000fe200000f0c02 */
[----:B------:R-:W-:Y:S01]  /*8c90*/  SHFL.IDX PT, R6, R10, RZ, 0x181f ;  /* 0x00181fff0a067589 */ /* 0x000fe200000e0000 */
[----:B------:R-:W-:Y:S02]  /*8ca0*/  IMAD.MOV.U32 R4, RZ, RZ, 0x10 ;  /* 0x00000010ff047424 */ /* 0x000fe400078e00ff */
[----:B------:R-:W-:Y:S01]  /*8cb0*/  R2P PR, R11, 0x6 ;  /* 0x000000060b007804 */ /* 0x000fe20000000000 */
[----:B------:R-:W1:Y:S01]  /*8cc0*/  SHFL.IDX PT, R7, R5, RZ, 0x181f ;  /* 0x00181fff05077589 */ /* 0x000e6200000e0000 */
[----:B------:R-:W-:Y:S01]  /*8cd0*/  ISETP.GE.AND P0, PT, R100, 0x1, PT ;  /* 0x000000016400780c */ /* 0x000fe20003f06270 */
[----:B------:R-:W-:Y:S01]  /*8ce0*/  IMAD.MOV.U32 R2, RZ, RZ, 0x20 ;  /* 0x00000020ff027424 */ /* 0x000fe200078e00ff */
[----:B------:R-:W-:Y:S02]  /*8cf0*/  ISETP.GE.AND P6, PT, R167, c[0x0][0x1d4], PT ;  /* 0x00007500a7007a0c */ /* 0x000fe40003fc6270 */
[----:B------:R-:W-:-:S02]  /*8d00*/  ISETP.GE.AND P5, PT, R82, c[0x0][0x1d4], PT ;  /* 0x0000750052007a0c */ /* 0x000fc40003fa6270 */
[----:B------:R-:W-:Y:S02]  /*8d10*/  SEL R4, R4, 0xfffffff0, !P1 ;  /* 0xfffffff004047807 */ /* 0x000fe40004800000 */
[----:B------:R-:W-:Y:S02]  /*8d20*/  SEL R2, R2, 0xffffffe0, !P2 ;  /* 0xffffffe002027807 */ /* 0x000fe40005000000 */
[----:B------:R-:W-:Y:S02]  /*8d30*/  SEL R164, RZ, 0x10, P5 ;  /* 0x00000010ffa47807 */ /* 0x000fe40002800000 */
[----:B------:R-:W-:Y:S02]  /*8d40*/  ISETP.GT.AND P1, PT, R169, 0x7f, PT ;  /* 0x0000007fa900780c */ /* 0x000fe40003f24270 */
        /* <DEDUP_REMOVED lines=8> */
[----:B------:R-:W-:-:S03]  /*8dd0*/  ISETP.GE.AND P0, PT, R100, 0x21, PT ;  /* 0x000000216400780c */ /* 0x000fc60003f06270 */
[----:B--2---:R-:W-:Y:S10]  /*8de0*/  SHFL.IDX PT, R6, R10, 0x1, 0x181f ;  /* 0x00381f000a067f89 */ /* 0x004ff400000e0000 */
[----:B-1----:R-:W-:Y:S01]  /*8df0*/  @P0 SHF.R.S32.HI R0, RZ, 0x1f, R82 ;  /* 0x0000001fff000819 */ /* 0x002fe20000011452 */
[----:B------:R-:W1:Y:S03]  /*8e00*/  SHFL.IDX PT, R7, R5, 0x1, 0x181f ;  /* 0x00381f0005077f89 */ /* 0x000e6600000e0000 */
        /* <DEDUP_REMOVED lines=29> */
[----:B------:R-:W-:-:S03]  /*8fe0*/  ISETP.LT.AND P0, PT, RZ, c[0x0][0x27c], PT ;  /* 0x00009f00ff007a0c */ /* 0x000fc60003f01270 */
[----:B------:R-:W0:Y:S01]  /*8ff0*/  LDGDEPBAR ;  /* 0x00000000000079af */ /* 0x000e220000000000 */
[----:B-1----:R-:W-:-:S04]  /*9000*/  SHF.R.S32.HI R0, RZ, 0x4, R15 ;  /* 0x00000004ff007819 */ /* 0x002fc8000001140f */
[----:B------:R-:W-:-:S04]  /*9010*/  LEA.HI R3, R15, R0, RZ, 0x1 ;  /* 0x000000000f037211 */ /* 0x000fc800078f08ff */
[----:B------:R-:W-:-:S05]  /*9020*/  LOP3.LUT R3, R3, 0xfffffffe, RZ, 0xc0, !PT ;  /* 0xfffffffe03037812 */ /* 0x000fca00078ec0ff */
[----:B------:R-:W-:Y:S02]  /*9030*/  IMAD.IADD R83, R0, 0x1, -R3 ;  /* 0x0000000100537824 */ /* 0x000fe400078e0a03 */
[----:B------:R-:W-:Y:S02]  /*9040*/  IMAD.SHL.U32 R0, R11, 0x40, RZ ;  /* 0x000000400b007824 */ /* 0x000fe400078e00ff */
[----:B------:R-:W-:-:S03]  /*9050*/  IMAD.SHL.U32 R5, R83, 0x8, RZ ;  /* 0x0000000853057824 */ /* 0x000fc600078e00ff */
[----:B------:R-:W-:-:S04]  /*9060*/  LOP3.LUT R0, R0, 0x1c0, RZ, 0xc0, !PT ;  /* 0x000001c000007812 */ /* 0x000fc800078ec0ff */
[----:B------:R-:W-:Y:S02]  /*9070*/  LOP3.LUT R5, R0, 0x8, R5, 0xf8, !PT ;  /* 0x0000000800057812 */ /* 0x000fe400078ef805 */
[----:B------:R-:W-:Y:S01]  /*9080*/  SHF.R.U32.HI R3, RZ, 0x3, R0 ;  /* 0x00000003ff037819 */ /* 0x000fe20000011600 */
[----:B------:R-:W-:-:S03]  /*9090*/  IMAD.SHL.U32 R0, R12, 0x40, RZ ;  /* 0x000000400c007824 */ /* 0x000fc600078e00ff */
[----:B------:R-:W-:-:S04]  /*90a0*/  LOP3.LUT R3, R5, R3, RZ, 0x3c, !PT ;  /* 0x0000000305037212 */ /* 0x000fc800078e3cff */
[----:B------:R-:W-:Y:S01]  /*90b0*/  LOP3.LUT R3, R3, 0xfffffe00, R0, 0xf8, !PT ;  /* 0xfffffe0003037812 */ /* 0x000fe200078ef800 */
[----:B------:R-:W-:Y:S05]  /*90c0*/  @P0 BRA `(.L_x_643) ;  /* 0x0000002000000947 */ /* 0x000fea0003800000 */
[----:B------:R-:W-:-:S04]  /*90d0*/  DEPBAR.LE SB0, 0x1 ;  /* 0x000080400000791a */ /* 0x000fc80000000000 */
[----:B------:R-:W-:Y:S05]  /*90e0*/  BRA `(.L_x_644) ;  /* 0x00004bf000007947 */ /* 0x000fea0003800000 */
.L_x_643:
[----:B------:R-:W-:Y:S01]  /*90f0*/  USHF.R.S32.HI UR25, URZ, 0x1f, UR15 ;  /* 0x0000001f3f197899 */ /* 0x000fe2000801140f */
[----:B------:R-:W-:Y:S01]  /*9100*/  BSSY B2, `(.L_x_644) ;  /* 0x00004bd000027945 */ /* 0x000fe20003800000 */
[----:B------:R-:W-:Y:S01]  /*9110*/  ULDC.64 UR6, c[0x0][0x280] ;  /* 0x0000a00000067ab9 */ /* 0x000fe20000000a00 */
[----:B------:R-:W-:Y:S01]  /*9120*/  IMAD R0, R50, 0x20, R19 ;  /* 0x0000002032007824 */ /* 0x000fe200078e0213 */
[----:B------:R-:W-:Y:S01]  /*9130*/  ULDC.64 UR4, c[0x0][0x290] ;  /* 0x0000a40000047ab9 */ /* 0x000fe20000000a00 */
[----:B------:R-:W-:Y:S01]  /*9140*/  SHF.L.U32 R45, R239, 0x1, RZ ;  /* 0x00000001ef2d7819 */ /* 0x000fe200000006ff */
[----:B------:R-:W-:Y:S02]  /*9150*/  UIMAD.WIDE.U32 UR30, UR15, UR6, URZ ;  /* 0x000000060f1e72a5 */ /* 0x000fe4000f8e003f */
[----:B------:R-:W-:Y:S02]  /*9160*/  UIMAD UR6, UR25, UR6, URZ ;  /* 0x00000006190672a4 */ /* 0x000fe4000f8e023f */
[----:B------:R-:W-:-:S02]  /*9170*/  UIMAD UR25, UR25, UR4, URZ ;  /* 0x00000004191972a4 */ /* 0x000fc4000f8e023f */
[----:B------:R-:W-:Y:S02]  /*9180*/  UIMAD.WIDE.U32 UR32, UR15, UR4, URZ ;  /* 0x000000040f2072a5 */ /* 0x000fe4000f8e003f */
[----:B------:R-:W-:Y:S02]  /*9190*/  UIMAD UR6, UR15, UR7, UR6 ;  /* 0x000000070f0672a4 */ /* 0x000fe4000f8e0206 */
[----:B------:R-:W-:Y:S02]  /*91a0*/  ULDC.U8 UR4, c[0x0][0x298] ;  /* 0x0000a60000047ab9 */ /* 0x000fe40000000000 */
[----:B------:R-:W-:Y:S01]  /*91b0*/  ISETP.NE.AND P0, PT, RZ, UR4, PT ;  /* 0x00000004ff007c0c */ /* 0x000fe2000bf05270 */
[----:B------:R-:W-:Y:S02]  /*91c0*/  UIMAD UR5, UR15, UR5, UR25 ;  /* 0x000000050f0572a4 */ /* 0x000fe4000f8e0219 */
[----:B------:R-:W-:Y:S02]  /*91d0*/  UIADD3 UR6, UR6, UR31, URZ ;  /* 0x0000001f06067290 */ /* 0x000fe4000fffe03f */
[----:B------:R-:W-:-:S08]  /*91e0*/  UIADD3 UR5, UR5, UR33, URZ ;  /* 0x0000002105057290 */ /* 0x000fd0000fffe03f */
[----:B------:R-:W-:Y:S05]  /*91f0*/  @!P0 BRA `(.L_x_645) ;  /* 0x0000253000008947 */ /* 0x000fea0003800000 */
[----:B------:R-:W-:Y:S01]  /*9200*/  PLOP3.LUT P0, PT, PT, PT, UP2, 0x80, 0x0 ;  /* 0x000000000000781c */ /* 0x000fe20003f0f028 */
[----:B------:R-:W-:Y:S01]  /*9210*/  IMAD.U32 R7, RZ, RZ, UR6 ;  /* 0x00000006ff077e24 */ /* 0x000fe2000f8e00ff */
[----:B------:R-:W-:Y:S01]  /*9220*/  MOV R8, UR30 ;  /* 0x0000001e00087c02 */ /* 0x000fe20008000f00 */
[----:B------:R-:W-:Y:S01]  /*9230*/  IMAD.U32 R9, RZ, RZ, UR31 ;  /* 0x0000001fff097e24 */ /* 0x000fe2000f8e00ff */
[----:B------:R-:W-:Y:S01]  /*9240*/  MOV R9, UR33 ;  /* 0x0000002100097c02 */ /* 0x000fe20008000f00 */
[----:B------:R-:W-:Y:S01]  /*9250*/  BSSY B0, `(.L_x_646) ;  /* 0x0000032000007945 */ /* 0x000fe20003800000 */
[----:B------:R-:W-:Y:S01]  /*9260*/  MOV R6, R8 ;  /* 0x0000000800067202 */ /* 0x000fe20000000f00 */
[----:B------:R-:W-:Y:S01]  /*9270*/  IMAD.U32 R8, RZ, RZ, UR32 ;  /* 0x00000020ff087e24 */ /* 0x000fe2000f8e00ff */
[----:B------:R-:W-:Y:S01]  /*9280*/  CS2R R32, SRZ ;  /* 0x0000000000207805 */ /* 0x000fe2000001ff00 */
[----:B------:R-:W-:Y:S01]  /*9290*/  IMAD.SHL.U32 R38, R50, 0x4, RZ ;  /* 0x0000000432267824 */ /* 0x000fe200078e00ff */
[----:B------:R-:W-:Y:S01]  /*92a0*/  CS2R R20, SRZ ;  /* 0x0000000000147805 */ /* 0x000fe2000001ff00 */
[----:B------:R-:W-:Y:S01]  /*92b0*/  CS2R R14, SRZ ;  /* 0x00000000000e7805 */ /* 0x000fe2000001ff00 */
[----:B------:R-:W-:Y:S01]  /*92c0*/  CS2R R22, SRZ ;  /* 0x0000000000167805 */ /* 0x000fe2000001ff00 */
[----:B------:R-:W-:Y:S01]  /*92d0*/  @P0 IMAD.HI.U32 R5, R0, c[0x0][0x2c8], RZ ;  /* 0x0000b20000050a27 */ /* 0x000fe200078e00ff */
[----:B------:R-:W-:Y:S01]  /*92e0*/  PLOP3.LUT P0, PT, PT, PT, UP2, 0x80, 0x0 ;  /* 0x000000000000781c */ /* 0x000fe20003f0f028 */
[----:B------:R-:W-:-:S12]  /*92f0*/  CS2R R16, SRZ ;  /* 0x0000000000107805 */ /* 0x000fd8000001ff00 */
[----:B------:R-:W-:-:S04]  /*9300*/  @P0 SHF.R.U32.HI R0, RZ, c[0x0][0x2cc], R5 ;  /* 0x0000b300ff000a19 */ /* 0x000fc80000011605 */
[----:B------:R-:W-:Y:S01]  /*9310*/  SHF.R.S32.HI R10, RZ, 0x1f, R0 ;  /* 0x0000001fff0a7819 */ /* 0x000fe20000011400 */
[----:B------:R-:W-:-:S04]  /*9320*/  IMAD.WIDE.U32 R6, R0, c[0x0][0x280], R6 ;  /* 0x0000a00000067a25 */ /* 0x000fc800078e0006 */
[----:B------:R-:W-:Y:S01]  /*9330*/  IMAD R5, R10, c[0x0][0x280], RZ ;  /* 0x0000a0000a057a24 */ /* 0x000fe200078e02ff */
[----:B------:R-:W-:-:S03]  /*9340*/  LEA R25, P0, R6, c[0x0][0x270], 0x1 ;  /* 0x00009c0006197a11 */ /* 0x000fc600078008ff */
[----:B------:R-:W-:-:S04]  /*9350*/  IMAD R5, R0, c[0x0][0x284], R5 ;  /* 0x0000a10000057a24 */ /* 0x000fc800078e0205 */
[----:B------:R-:W-:Y:S01]  /*9360*/  IMAD.IADD R5, R7, 0x1, R5 ;  /* 0x0000000107057824 */ /* 0x000fe200078e0205 */
[----:B------:R-:W-:-:S04]  /*9370*/  MOV R7, UR5 ;  /* 0x0000000500077c02 */ /* 0x000fc80008000f00 */
[----:B------:R-:W-:Y:S01]  /*9380*/  LEA.HI.X R24, R6, c[0x0][0x274], R5, 0x1, P0 ;  /* 0x00009d0006187a11 */ /* 0x000fe200000f0c05 */
[----:B------:R-:W-:Y:S02]  /*9390*/  IMAD.MOV.U32 R6, RZ, RZ, R8 ;  /* 0x000000ffff067224 */ /* 0x000fe400078e0008 */
[----:B------:R-:W-:Y:S01]  /*93a0*/  IMAD R5, R10, c[0x0][0x290], RZ ;  /* 0x0000a4000a057a24 */ /* 0x000fe200078e02ff */
[----:B------:R1:W2:Y:S01]  /*93b0*/  SHFL.IDX PT, R8, R25, RZ, 0x181f ;  /* 0x00181fff19087589 */ /* 0x0002a200000e0000 */
[----:B------:R-:W-:-:S03]  /*93c0*/  IMAD.WIDE.U32 R6, R0, c[0x0][0x290], R6 ;  /* 0x0000a40000067a25 */ /* 0x000fc600078e0006 */
[----:B------:R1:W3:Y:S01]  /*93d0*/  SHFL.IDX PT, R9, R24, RZ, 0x181f ;  /* 0x00181fff18097589 */ /* 0x0002e200000e0000 */
        /* <DEDUP_REMOVED lines=25> */
.L_x_647:
[----:B------:R-:W-:Y:S05]  /*9570*/  BSYNC B0 ;  /* 0x0000000000007941 */ /* 0x000fea0003800000 */
.L_x_646:
        /* <DEDUP_REMOVED lines=43> */
.L_x_649:
[----:B------:R-:W-:Y:S05]  /*9830*/  BSYNC B0 ;  /* 0x0000000000007941 */ /* 0x000fea0003800000 */
.L_x_648:
[----:B------:R-:W-:Y:S01]  /*9840*/  ISETP.NE.AND P0, PT, R35, RZ, PT ;  /* 0x000000ff2300720c */ /* 0x000fe20003f05270 */
        /* <DEDUP_REMOVED lines=27> */
[C---:B---3--:R-:W-:Y:S01]  /*9a00*/  IADD3 R5, R38.reuse, 0x20, RZ ;  /* 0x0000002026057810 */ /* 0x048fe20007ffe0ff */
[----:B------:R-:W-:Y:S01]  /*9a10*/  CS2R R34, SRZ ;  /* 0x0000000000227805 */ /* 0x000fe2000001ff00 */
[----:B------:R-:W-:Y:S01]  /*9a20*/  ISETP.GE.AND P1, PT, R38, c[0x0][0x27c], PT ;  /* 0x00009f0026007a0c */ /* 0x000fe20003f26270 */
[----:B------:R-:W-:Y:S01]  /*9a30*/  CS2R R36, SRZ ;  /* 0x0000000000247805 */ /* 0x000fe2000001ff00 */
[----:B------:R-:W-:Y:S01]  /*9a40*/  ISETP.GE.AND P0, PT, R5, c[0x0][0x27c], PT ;  /* 0x00009f0005007a0c */ /* 0x000fe20003f06270 */
[----:B------:R-:W-:Y:S01]  /*9a50*/  CS2R R40, SRZ ;  /* 0x0000000000287805 */ /* 0x000fe2000001ff00 */
[----:B------:R-:W-:-:S09]  /*9a60*/  CS2R R42, SRZ ;  /* 0x00000000002a7805 */ /* 0x000fd2000001ff00 */
[----:B-1----:R-:W-:Y:S02]  /*9a70*/  @!P1 IMAD.WIDE R12, R38, 0x2, R8 ;  /* 0x00000002260c9825 */ /* 0x002fe400078e0208 */
[----:B------:R-:W-:-:S03]  /*9a80*/  @!P0 SHF.R.S32.HI R0, RZ, 0x1f, R5 ;  /* 0x0000001fff008819 */ /* 0x000fc60000011405 */
[----:B------:R1:W5:Y:S01]  /*9a90*/  @!P1 LD.E.64 R34, [R12.64] ;  /* 0x000000160c229980 */ /* 0x000362000c101b00 */
[----:B------:R-:W-:-:S04]  /*9aa0*/  @!P0 LEA.HI R0, R0, R5, RZ, 0x2 ;  /* 0x0000000500008211 */ /* 0x000fc800078f10ff */
[----:B------:R-:W-:-:S05]  /*9ab0*/  @!P0 LOP3.LUT R0, R0, 0xfffffffc, RZ, 0xc0, !PT ;  /* 0xfffffffc00008812 */ /* 0x000fca00078ec0ff */
[----:B------:R-:W-:-:S04]  /*9ac0*/  @!P0 IMAD.WIDE R10, R0, 0x2, R8 ;  /* 0x00000002000a8825 */ /* 0x000fc800078e0208 */
[--C-:B----4-:R-:W-:Y:S01]  /*9ad0*/  @!P0 IMAD.WIDE R8, R0, 0x2, R6.reuse ;  /* 0x0000000200088825 */ /* 0x110fe200078e0206 */
[----:B------:R1:W5:Y:S03]  /*9ae0*/  @!P0 LD.E.64 R40, [R10.64] ;  /* 0x000000160a288980 */ /* 0x000366000c101b00 */
[----:B------:R-:W-:Y:S01]  /*9af0*/  @!P1 IMAD.WIDE R6, R38, 0x2, R6 ;  /* 0x0000000226069825 */ /* 0x000fe200078e0206 */
[----:B------:R1:W5:Y:S04]  /*9b00*/  @!P0 LD.E.64 R42, [R8.64] ;  /* 0x00000016082a8980 */ /* 0x000368000c101b00 */
[----:B------:R1:W5:Y:S02]  /*9b10*/  @!P1 LD.E.64 R36, [R6.64] ;  /* 0x0000001606249980 */ /* 0x000364000c101b00 */
.L_x_651:
[----:B---3--:R-:W-:Y:S05]  /*9b20*/  BSYNC B0 ;  /* 0x0000000000007941 */ /* 0x008fea0003800000 */
.L_x_650:
[----:B------:R-:W-:Y:S01]  /*9b30*/  ISETP.NE.AND P0, PT, R46, RZ, PT ;  /* 0x000000ff2e00720c */ /* 0x000fe20003f05270 */
        /* <DEDUP_REMOVED lines=9> */
[----:B------:R2:W4:Y:S01]  /*9bd0*/  SHFL.IDX PT, R9, R24, 0x3, 0x181f ;  /* 0x00781f0018097f89 */ /* 0x00052200000e0000 */
[----:B------:R-:W-:Y:S01]  /*9be0*/  IMAD.MOV.U32 R10, RZ, RZ, R43 ;  /* 0x000000ffff0a7224 */ /* 0x000fe200078e002b */
[----:B------:R-:W-:Y:S01]  /*9bf0*/  PRMT R61, R61, 0x5410, R0 ;  /* 0x000054103d3d7816 */ /* 0x000fe20000000000 */
[----:B------:R-:W-:Y:S01]  /*9c00*/  IMAD.MOV.U32 R0, RZ, RZ, R37 ;  /* 0x000000ffff007224 */ /* 0x000fe200078e0025 */
[----:B------:R2:W2:Y:S01]  /*9c10*/  SHFL.IDX PT, R7, R18, 0x3, 0x181f ;  /* 0x00781f0012077f89 */ /* 0x0004a200000e0000 */
[----:B------:R-:W-:Y:S01]  /*9c20*/  PRMT R62, R11, 0x7610, R62 ;  /* 0x000076100b3e7816 */ /* 0x000fe2000000003e */
[----:B------:R-:W-:Y:S01]  /*9c30*/  CS2R R46, SRZ ;  /* 0x00000000002e7805 */ /* 0x000fe2000001ff00 */
[----:B------:R-:W-:Y:S01]  /*9c40*/  PRMT R63, R10, 0x7610, R63 ;  /* 0x000076100a3f7816 */ /* 0x000fe2000000003f */
[----:B----4-:R4:W2:Y:S01]  /*9c50*/  SHFL.IDX PT, R6, R19, 0x3, 0x181f ;  /* 0x00781f0013067f89 */ /* 0x0108a200000e0000 */
[----:B------:R-:W-:Y:S01]  /*9c60*/  PRMT R61, R0, 0x7610, R61 ;  /* 0x00007610003d7816 */ /* 0x000fe2000000003d */
[----:B------:R-:W-:Y:S01]  /*9c70*/  CS2R R52, SRZ ;  /* 0x0000000000347805 */ /* 0x000fe2000001ff00 */
[----:B------:R-:W-:Y:S01]  /*9c80*/  CS2R R48, SRZ ;  /* 0x0000000000307805 */ /* 0x000fe2000001ff00 */
[----:B-12---:R-:W-:Y:S01]  /*9c90*/  PRMT R25, R25, 0x5410, R5 ;  /* 0x0000541019197816 */ /* 0x006fe20000000005 */
[----:B------:R-:W-:-:S05]  /*9ca0*/  IMAD.MOV.U32 R5, RZ, RZ, R36 ;  /* 0x000000ffff057224 */ /* 0x000fca00078e0024 */
[----:B------:R-:W-:Y:S01]  /*9cb0*/  PRMT R25, R5, 0x7610, R25 ;  /* 0x0000761005197816 */ /* 0x000fe20000000019 */
        /* <DEDUP_REMOVED lines=8> */
[----:B------:R-:W-:Y:S02]  /*9d40*/  @!P1 IMAD.WIDE R12, R38, 0x2, R8 ;  /* 0x00000002260c9825 */ /* 0x000fe400078e0208 */
[----:B------:R-:W-:-:S03]  /*9d50*/  @!P0 SHF.R.S32.HI R0, RZ, 0x1f, R5 ;  /* 0x0000001fff008819 */ /* 0x000fc60000011405 */
[----:B------:R1:W5:Y:S01]  /*9d60*/  @!P1 LD.E.64 R46, [R12.64] ;  /* 0x000000160c2e9980 */ /* 0x000362000c101b00 */
[----:B------:R-:W-:-:S04]  /*9d70*/  @!P0 LEA.HI R0, R0, R5, RZ, 0x2 ;  /* 0x0000000500008211 */ /* 0x000fc800078f10ff */
[----:B------:R-:W-:-:S05]  /*9d80*/  @!P0 LOP3.LUT R0, R0, 0xfffffffc, RZ, 0xc0, !PT ;  /* 0xfffffffc00008812 */ /* 0x000fca00078ec0ff */
[----:B------:R-:W-:-:S04]  /*9d90*/  @!P0 IMAD.WIDE R10, R0, 0x2, R8 ;  /* 0x00000002000a8825 */ /* 0x000fc800078e0208 */
[--C-:B------:R-:W-:Y:S01]  /*9da0*/  @!P0 IMAD.WIDE R8, R0, 0x2, R6.reuse ;  /* 0x0000000200088825 */ /* 0x100fe200078e0206 */
[----:B------:R1:W5:Y:S03]  /*9db0*/  @!P0 LD.E.64 R54, [R10.64] ;  /* 0x000000160a368980 */ /* 0x000366000c101b00 */
[----:B------:R-:W-:Y:S01]  /*9dc0*/  @!P1 IMAD.WIDE R6, R38, 0x2, R6 ;  /* 0x0000000226069825 */ /* 0x000fe200078e0206 */
[----:B------:R1:W5:Y:S04]  /*9dd0*/  @!P0 LD.E.64 R52, [R8.64] ;  /* 0x0000001608348980 */ /* 0x000368000c101b00 */
[----:B------:R1:W5:Y:S02]  /*9de0*/  @!P1 LD.E.64 R48, [R6.64] ;  /* 0x0000001606309980 */ /* 0x000364000c101b00 */
.L_x_653:
[----:B---3--:R-:W-:Y:S05]  /*9df0*/  BSYNC B0 ;  /* 0x0000000000007941 */ /* 0x008fea0003800000 */
.L_x_652:
[----:B------:R-:W-:Y:S01]  /*9e00*/  UIADD3 UR4, -UR14, UR17, URZ ;  /* 0x000000110e047290 */ /* 0x000fe2000fffe13f */
[----:B-----5:R-:W-:Y:S01]  /*9e10*/  IMAD.MOV.U32 R0, RZ, RZ, R54 ;  /* 0x000000ffff007224 */ /* 0x020fe200078e0036 */
[----:B------:R-:W-:-:S04]  /*9e20*/  DEPBAR.LE SB0, 0x1 ;  /* 0x000080400000791a */ /* 0x000fc80000000000 */
[----:B------:R-:W-:Y:S01]  /*9e30*/  UISETP.LT.AND UP0, UPT, UR4, 0x80, UPT ;  /* 0x000000800400788c */ /* 0x000fe2000bf01270 */
[----:B------:R-:W-:Y:S01]  /*9e40*/  PRMT R66, R66, 0x5410, R0 ;  /* 0x0000541042427816 */ /* 0x000fe20000000000 */
[----:B-1----:R-:W-:Y:S01]  /*9e50*/  IMAD.MOV.U32 R6, RZ, RZ, R55 ;  /* 0x000000ffff067224 */ /* 0x002fe200078e0037 */
[----:B------:R-:W-:Y:S01]  /*9e60*/  BSSY B1, `(.L_x_654) ;  /* 0x000006d000017945 */ /* 0x000fe20003800000 */
[----:B------:R-:W-:Y:S01]  /*9e70*/  USEL UR4, UR4, 0x80, UP0 ;  /* 0x0000008004047887 */ /* 0x000fe20008000000 */
[----:B------:R-:W-:Y:S02]  /*9e80*/  IMAD.MOV.U32 R5, RZ, RZ, R46 ;  /* 0x000000ffff057224 */ /* 0x000fe400078e002e */
[----:B------:R-:W-:Y:S01]  /*9e90*/  IMAD.MOV.U32 R0, RZ, RZ, R47 ;  /* 0x000000ffff007224 */ /* 0x000fe200078e002f */
[----:B------:R-:W-:Y:S01]  /*9ea0*/  PRMT R67, R67, 0x5410, R6 ;  /* 0x0000541043437816 */ /* 0x000fe20000000006 */
[----:B------:R-:W-:Y:S01]  /*9eb0*/  IMAD.MOV.U32 R7, RZ, RZ, R52 ;  /* 0x000000ffff077224 */ /* 0x000fe200078e0034 */
[----:B------:R-:W-:Y:S01]  /*9ec0*/  BAR.SYNC.DEFER_BLOCKING 0x0 ;  /* 0x0000000000007b1d */ /* 0x000fe20000010000 */
[----:B------:R-:W-:Y:S01]  /*9ed0*/  ISETP.GE.AND P0, PT, R68, UR4, PT ;  /* 0x0000000444007c0c */ /* 0x000fe2000bf06270 */
[----:B------:R-:W-:Y:S01]  /*9ee0*/  IMAD.MOV.U32 R6, RZ, RZ, R53 ;  /* 0x000000ffff067224 */ /* 0x000fe200078e0035 */
[----:B------:R-:W-:Y:S01]  /*9ef0*/  PRMT R64, R64, 0x5410, R5 ;  /* 0x0000541040407816 */ /* 0x000fe20000000005 */
[----:B------:R-:W-:Y:S01]  /*9f00*/  IMAD.MOV.U32 R5, RZ, RZ, R48 ;  /* 0x000000ffff057224 */ /* 0x000fe200078e0030 */
[----:B------:R-:W-:Y:S01]  /*9f10*/  PRMT R65, R65, 0x5410, R0 ;  /* 0x0000541041417816 */ /* 0x000fe20000000000 */
[----:B------:R-:W-:Y:S01]  /*9f20*/  IMAD.MOV.U32 R0, RZ, RZ, R49 ;  /* 0x000000ffff007224 */ /* 0x000fe200078e0031 */
[----:B------:R-:W-:-:S02]  /*9f30*/  PRMT R66, R7, 0x7610, R66 ;  /* 0x0000761007427816 */ /* 0x000fc40000000042 */
[----:B------:R-:W-:Y:S02]  /*9f40*/  PRMT R67, R6, 0x7610, R67 ;  /* 0x0000761006437816 */ /* 0x000fe40000000043 */
[----:B------:R-:W-:Y:S02]  /*9f50*/  PRMT R64, R5, 0x7610, R64 ;  /* 0x0000761005407816 */ /* 0x000fe40000000040 */
[----:B------:R-:W-:Y:S01]  /*9f60*/  PRMT R65, R0, 0x7610, R65 ;  /* 0x0000761000417816 */ /* 0x000fe20000000041 */
[----:B------:R-:W-:Y:S05]  /*9f70*/  @P0 BRA `(.L_x_655) ;  /* 0x000005b000000947 */ /* 0x000fea0003800000 */
[----:B------:R-:W-:Y:S01]  /*9f80*/  ISETP.GE.AND P0, PT, R38, c[0x0][0x27c], PT ;  /* 0x00009f0026007a0c */ /* 0x000fe20003f06270 */
[----:B------:R-:W-:-:S12]  /*9f90*/  BSSY B0, `(.L_x_656) ;  /* 0x000002c000007945 */ /* 0x000fd80003800000 */
[----:B------:R-:W-:Y:S05]  /*9fa0*/  @P0 BRA `(.L_x_657) ;  /* 0x000002a000000947 */ /* 0x000fea0003800000 */
[----:B------:R-:W1:Y:S01]  /*9fb0*/  LDS.128 R8, [R45+0x100] ;  /* 0x000100002d087984 */ /* 0x000e620000000c00 */
[----:B------:R-:W-:Y:S02]  /*9fc0*/  SHF.R.U32.HI R0, RZ, 0x10, R17 ;  /* 0x00000010ff007819 */ /* 0x000fe40000011611 */
[--C-:B----4-:R-:W-:Y:S02]  /*9fd0*/  SHF.R.U64 R19, R14, 0x10, R15.reuse ;  /* 0x000000100e137819 */ /* 0x110fe4000000120f */
[----:B------:R-:W-:Y:S02]  /*9fe0*/  SHF.R.U32.HI R5, RZ, 0x10, R15 ;  /* 0x00000010ff057819 */ /* 0x000fe4000001160f */
[----:B------:R-:W-:Y:S01]  /*9ff0*/  SHF.R.U64 R18, R16, 0x10, R17 ;  /* 0x0000001010127819 */ /* 0x000fe20000001211 */
[----:B------:R-:W-:Y:S02]  /*a000*/  HADD2.F32 R19, -RZ, R19.H0_H0 ;  /* 0x20000013ff137230 */ /* 0x000fe40000004100 */
[----:B------:R-:W-:-:S02]  /*a010*/  HADD2.F32 R24, -RZ, R5.H0_H0 ;  /* 0x20000005ff187230 */ /* 0x000fc40000004100 */
[----:B------:R-:W-:Y:S02]  /*a020*/  HADD2.F32 R5, -RZ, R39.H1_H1 ;  /* 0x30000027ff057230 */ /* 0x000fe40000004100 */
        /* <DEDUP_REMOVED lines=34> */
.L_x_657:
[----:B------:R-:W-:Y:S05]  /*a250*/  BSYNC B0 ;  /* 0x0000000000007941 */ /* 0x000fea0003800000 */
.L_x_656:
[----:B------:R-:W-:-:S04]  /*a260*/  IADD3 R0, R38, 0x20, RZ ;  /* 0x0000002026007810 */ /* 0x000fc80007ffe0ff */
[----:B------:R-:W-:-:S13]  /*a270*/  ISETP.GE.AND P0, PT, R0, c[0x0][0x27c], PT ;  /* 0x00009f0000007a0c */ /* 0x000fda0003f06270 */
[----:B------:R-:W-:Y:S05]  /*a280*/  @P0 BRA `(.L_x_655) ;  /* 0x000002a000000947 */ /* 0x000fea0003800000 */
[----:B-1----:R-:W1:Y:S01]  /*a290*/  LDS.128 R8, [R45+0x4100] ;  /* 0x004100002d087984 */ /* 0x002e620000000c00 */
[----:B------:R-:W-:Y:S02]  /*a2a0*/  SHF.R.U32.HI R0, RZ, 0x10, R23 ;  /* 0x00000010ff007819 */ /* 0x000fe40000011617 */
[----:B------:R-:W-:Y:S02]  /*a2b0*/  SHF.R.U32.HI R5, RZ, 0x10, R21 ;  /* 0x00000010ff057819 */ /* 0x000fe40000011615 */
[----:B------:R-:W-:Y:S02]  /*a2c0*/  SHF.R.U64 R17, R22, 0x10, R23 ;  /* 0x0000001016117819 */ /* 0x000fe40000001217 */
[----:B------:R-:W-:Y:S01]  /*a2d0*/  SHF.R.U64 R20, R20, 0x10, R21 ;  /* 0x0000001014147819 */ /* 0x000fe20000001215 */
[----:B----4-:R-:W-:Y:S02]  /*a2e0*/  HADD2.F32 R19, -RZ, R5.H0_H0 ;  /* 0x20000005ff137230 */ /* 0x010fe40000004100 */
[----:B------:R-:W-:-:S02]  /*a2f0*/  HADD2.F32 R5, -RZ, R51.H1_H1 ;  /* 0x30000033ff057230 */ /* 0x000fc40000004100 */
[--C-:B-1----:R-:W-:Y:S02]  /*a300*/  HADD2.F32 R7, -RZ, R11.reuse.H0_H0 ;  /* 0x2000000bff077230 */ /* 0x102fe40000004100 */
[--C-:B------:R-:W-:Y:S02]  /*a310*/  HADD2.F32 R14, -RZ, R10.reuse.H0_H0 ;  /* 0x2000000aff0e7230 */ /* 0x100fe40000004100 */
[----:B------:R-:W-:Y:S02]  /*a320*/  HADD2.F32 R13, -RZ, R10.H1_H1 ;  /* 0x3000000aff0d7230 */ /* 0x000fe40000004100 */
[----:B------:R-:W-:Y:S02]  /*a330*/  HADD2.F32 R11, -RZ, R11.H1_H1 ;  /* 0x3000000bff0b7230 */ /* 0x000fe40000004100 */
[----:B------:R-:W-:Y:S02]  /*a340*/  HADD2.F32 R10, -RZ, R0.H0_H0 ;  /* 0x20000000ff0a7230 */ /* 0x000fe40000004100 */
[----:B------:R-:W-:-:S02]  /*a350*/  HADD2.F32 R6, -RZ, R8.H0_H0 ;  /* 0x20000008ff067230 */ /* 0x000fc40000004100 */
        /* <DEDUP_REMOVED lines=8> */
[----:B------:R-:W-:Y:S02]  /*a3e0*/  FFMA.FTZ R11, R11, R19, R10 ;  /* 0x000000130b0b7223 */ /* 0x000fe4000001000a */
[----:B------:R-:W-:-:S02]  /*a3f0*/  FMUL.FTZ R12, R8, R0 ;  /* 0x00000000080c7220 */ /* 0x000fc40000410000 */
[C---:B------:R-:W-:Y:S01]  /*a400*/  FMUL.FTZ R7, R6.reuse, R0 ;  /* 0x0000000006077220 */ /* 0x040fe20000410000 */
[--C-:B------:R-:W-:Y:S01]  /*a410*/  HADD2.F32 R0, -RZ, R56.reuse.H0_H0 ;  /* 0x20000038ff007230 */ /* 0x100fe20000004100 */
[-C--:B------:R-:W-:Y:S01]  /*a420*/  FFMA.FTZ R12, R6, R5.reuse, -R12 ;  /* 0x00000005060c7223 */ /* 0x080fe2000001080c */
[----:B------:R-:W-:Y:S01]  /*a430*/  F2FP.PACK_AB R11, R11, R18 ;  /* 0x000000120b0b723e */ /* 0x000fe200000000ff */
[----:B------:R-:W-:Y:S01]  /*a440*/  FFMA.FTZ R8, R8, R5, R7 ;  /* 0x0000000508087223 */ /* 0x000fe20000010007 */
[----:B------:R-:W-:Y:S01]  /*a450*/  HADD2.F32 R5, -RZ, R56.H1_H1 ;  /* 0x30000038ff057230 */ /* 0x000fe20000004100 */
[-C--:B------:R-:W-:Y:S01]  /*a460*/  FMUL.FTZ R6, R13, R0.reuse ;  /* 0x000000000d067220 */ /* 0x080fe20000410000 */
[----:B------:R-:W-:Y:S01]  /*a470*/  HADD2.F32 R7, -RZ, R20.H0_H0 ;  /* 0x20000014ff077230 */ /* 0x000fe20000004100 */
        /* <DEDUP_REMOVED lines=11> */
.L_x_655:
[----:B------:R-:W-:Y:S05]  /*a530*/  BSYNC B1 ;  /* 0x0000000000017941 */ /* 0x000fea0003800000 */
.L_x_654:
[----:B------:R-:W-:Y:S01]  /*a540*/  IADD3 R0, R68, 0x20, RZ ;  /* 0x0000002044007810 */ /* 0x000fe20007ffe0ff */
[----:B------:R-:W-:Y:S03]  /*a550*/  BSSY B1, `(.L_x_658) ;  /* 0x000005e000017945 */ /* 0x000fe60003800000 */
[----:B------:R-:W-:-:S13]  /*a560*/  ISETP.GE.AND P0, PT, R0, UR4, PT ;  /* 0x0000000400007c0c */ /* 0x000fda000bf06270 */
[----:B------:R-:W-:Y:S05]  /*a570*/  @P0 BRA `(.L_x_659) ;  /* 0x000005b000000947 */ /* 0x000fea0003800000 */
[----:B------:R-:W-:Y:S01]  /*a580*/  ISETP.GE.AND P0, PT, R38, c[0x0][0x27c], PT ;  /* 0x00009f0026007a0c */ /* 0x000fe20003f06270 */
[----:B------:R-:W-:-:S12]  /*a590*/  BSSY B0, `(.L_x_660) ;  /* 0x000002c000007945 */ /* 0x000fd80003800000 */
[----:B------:R-:W-:Y:S05]  /*a5a0*/  @P0 BRA `(.L_x_661) ;  /* 0x000002a000000947 */ /* 0x000fea0003800000 */
[----:B-1----:R-:W1:Y:S01]  /*a5b0*/  LDS.128 R8, [R45+0x1100] ;  /* 0x001100002d087984 */ /* 0x002e620000000c00 */
[----:B------:R-:W-:Y:S02]  /*a5c0*/  SHF.R.U32.HI R0, RZ, 0x10, R29 ;  /* 0x00000010ff007819 */ /* 0x000fe4000001161d */
[----:B------:R-:W-:Y:S02]  /*a5d0*/  SHF.R.U32.HI R5, RZ, 0x10, R27 ;  /* 0x00000010ff057819 */ /* 0x000fe4000001161b */
[----:B------:R-:W-:Y:S02]  /*a5e0*/  SHF.R.U64 R17, R28, 0x10, R29 ;  /* 0x000000101c117819 */ /* 0x000fe4000000121d */
[----:B----4-:R-:W-:Y:S01]  /*a5f0*/  SHF.R.U64 R19, R26, 0x10, R27 ;  /* 0x000000101a137819 */ /* 0x010fe2000000121b */
        /* <DEDUP_REMOVED lines=37> */
.L_x_661:
[----:B------:R-:W-:Y:S05]  /*a850*/  BSYNC B0 ;  /* 0x0000000000007941 */ /* 0x000fea0003800000 */
.L_x_660:
[----:B------:R-:W-:-:S04]  /*a860*/  IADD3 R0, R38, 0x20, RZ ;  /* 0x0000002026007810 */ /* 0x000fc80007ffe0ff */
[----:B------:R-:W-:-:S13]  /*a870*/  ISETP.GE.AND P0, PT, R0, c[0x0][0x27c], PT ;  /* 0x00009f0000007a0c */ /* 0x000fda0003f06270 */
        /* <DEDUP_REMOVED lines=43> */
.L_x_659:
[----:B------:R-:W-:Y:S05]  /*ab30*/  BSYNC B1 ;  /* 0x0000000000017941 */ /* 0x000fea0003800000 */
.L_x_658:
        /* <DEDUP_REMOVED lines=49> */
.L_x_665:
[----:B------:R-:W-:Y:S05]  /*ae50*/  BSYNC B0 ;  /* 0x0000000000007941 */ /* 0x000fea0003800000 */
.L_x_664:
        /* <DEDUP_REMOVED lines=45> */
.L_x_663:
[----:B------:R-:W-:Y:S05]  /*b130*/  BSYNC B1 ;  /* 0x0000000000017941 */ /* 0x000fea0003800000 */
.L_x_662:
[----:B------:R-:W-:-:S04]  /*b140*/  IADD3 R0, R68, 0x60, RZ ;  /* 0x0000006044007810 */ /* 0x000fc80007ffe0ff */
        /* <DEDUP_REMOVED lines=47> */
.L_x_668:
[----:B------:R-:W-:Y:S05]  /*b440*/  BSYNC B0 ;  /* 0x0000000000007941 */ /* 0x000fea0003800000 */
.L_x_667:
        /* <DEDUP_REMOVED lines=46> */
.L_x_645:
[----:B------:R-:W-:Y:S01]  /*b730*/  PLOP3.LUT P0, PT, PT, PT, UP2, 0x80, 0x0 ;  /* 0x000000000000781c */ /* 0x000fe20003f0f028 */
[----:B------:R-:W-:Y:S01]  /*b740*/  IMAD.U32 R8, RZ, RZ, UR30 ;  /* 0x0000001eff087e24 */ /* 0x000fe2000f8e00ff */
[----:B------:R-:W-:Y:S01]  /*b750*/  SHF.R.S32.HI R26, RZ, 0x1f, R167 ;  /* 0x0000001fff1a7819 */ /* 0x000fe200000114a7 */
[----:B------:R-:W-:Y:S01]  /*b760*/  IMAD.U32 R7, RZ, RZ, UR6 ;  /* 0x00000006ff077e24 */ /* 0x000fe2000f8e00ff */
[----:B------:R-:W-:Y:S01]  /*b770*/  CS2R R22, SRZ ;  /* 0x0000000000167805 */ /* 0x000fe2000001ff00 */
[----:B------:R-:W-:Y:S01]  /*b780*/  IMAD.MOV.U32 R6, RZ, RZ, R8 ;  /* 0x000000ffff067224 */ /* 0x000fe200078e0008 */
[----:B------:R-:W-:Y:S01]  /*b790*/  CS2R R20, SRZ ;  /* 0x0000000000147805 */ /* 0x000fe2000001ff00 */
[----:B------:R-:W-:Y:S02]  /*b7a0*/  IMAD.U32 R8, RZ, RZ, UR32 ;  /* 0x00000020ff087e24 */ /* 0x000fe4000f8e00ff */
[----:B------:R-:W-:-:S02]  /*b7b0*/  IMAD.U32 R9, RZ, RZ, UR31 ;  /* 0x0000001fff097e24 */ /* 0x000fc4000f8e00ff */
[----:B------:R-:W-:Y:S02]  /*b7c0*/  IMAD.U32 R9, RZ, RZ, UR33 ;  /* 0x00000021ff097e24 */ /* 0x000fe4000f8e00ff */
[----:B------:R-:W-:Y:S01]  /*b7d0*/  @P0 IMAD.HI.U32 R5, R0, c[0x0][0x2c8], RZ ;  /* 0x0000b20000050a27 */ /* 0x000fe200078e00ff */
[----:B------:R-:W-:-:S13]  /*b7e0*/  PLOP3.LUT P0, PT, PT, PT, UP2, 0x80, 0x0 ;  /* 0x000000000000781c */ /* 0x000fda0003f0f028 */
[----:B------:R-:W-:-:S04]  /*b7f0*/  @P0 SHF.R.U32.HI R0, RZ, c[0x0][0x2cc], R5 ;  /* 0x0000b300ff000a19 */ /* 0x000fc80000011605 */
[----:B------:R-:W-:Y:S01]  /*b800*/  SHF.R.S32.HI R10, RZ, 0x1f, R0 ;  /* 0x0000001fff0a7819 */ /* 0x000fe20000011400 */
[----:B------:R-:W-:-:S04]  /*b810*/  IMAD.WIDE.U32 R6, R0, c[0x0][0x280], R6 ;  /* 0x0000a00000067a25 */ /* 0x000fc800078e0006 */
[----:B------:R-:W-:Y:S01]  /*b820*/  IMAD R5, R10, c[0x0][0x280], RZ ;  /* 0x0000a0000a057a24 */ /* 0x000fe200078e02ff */
[----:B------:R-:W-:-:S03]  /*b830*/  LEA R15, P0, R6, c[0x0][0x270], 0x1 ;  /* 0x00009c00060f7a11 */ /* 0x000fc600078008ff */
[----:B------:R-:W-:-:S05]  /*b840*/  IMAD R5, R0, c[0x0][0x284], R5 ;  /* 0x0000a10000057a24 */ /* 0x000fca00078e0205 */
[----:B------:R-:W-:Y:S01]  /*b850*/  IADD3 R5, R7, R5, RZ ;  /* 0x0000000507057210 */ /* 0x000fe20007ffe0ff */
[----:B------:R-:W-:-:S03]  /*b860*/  IMAD.U32 R7, RZ, RZ, UR5 ;  /* 0x00000005ff077e24 */ /* 0x000fc6000f8e00ff */
[----:B------:R-:W-:Y:S01]  /*b870*/  LEA.HI.X R14, R6, c[0x0][0x274], R5, 0x1, P0 ;  /* 0x00009d00060e7a11 */ /* 0x000fe200000f0c05 */
[----:B------:R-:W-:Y:S01]  /*b880*/  IMAD R5, R10, c[0x0][0x290], RZ ;  /* 0x0000a4000a057a24 */ /* 0x000fe200078e02ff */
[----:B------:R-:W-:Y:S02]  /*b890*/  MOV R6, R8 ;  /* 0x0000000800067202 */ /* 0x000fe40000000f00 */
        /* <DEDUP_REMOVED lines=11> */
[----:B-1----:R-:W-:-:S05]  /*b950*/  @!P0 IADD3 R8, P1, R8, R6, RZ ;  /* 0x0000000608088210 */ /* 0x002fca0007f3e0ff */
[----:B--2---:R-:W-:Y:S01]  /*b960*/  @!P0 IMAD.X R9, R5, 0x1, R0, P1 ;  /* 0x0000000105098824 */ /* 0x004fe200008e0600 */
[----:B---3--:R-:W-:Y:S01]  /*b970*/  @!P0 IADD3 R6, P1, R7, R6, RZ ;  /* 0x0000000607068210 */ /* 0x008fe20007f3e0ff */
[----:B------:R-:W1:Y:S01]  /*b980*/  SHFL.IDX PT, R5, R11, RZ, 0x181f ;  /* 0x00181fff0b057589 */ /* 0x000e6200000e0000 */
[----:B------:R-:W-:Y:S01]  /*b990*/  CS2R R18, SRZ ;  /* 0x0000000000127805 */ /* 0x000fe2000001ff00 */
[----:B------:R-:W-:Y:S02]  /*b9a0*/  CS2R R16, SRZ ;  /* 0x0000000000107805 */ /* 0x000fe4000001ff00 */
[----:B------:R2:W3:Y:S01]  /*b9b0*/  @!P0 LD.E.128 R20, [R8.64] ;  /* 0x0000001608148980 */ /* 0x0004e2000c101d00 */
[----:B-1----:R-:W-:-:S05]  /*b9c0*/  @!P0 IADD3.X R7, R5, R0, RZ, P1, !PT ;  /* 0x0000000005078210 */ /* 0x002fca0000ffe4ff */
        /* <DEDUP_REMOVED lines=38> */
.L_x_670:
[----:B-12---:R-:W-:Y:S05]  /*bc30*/  BSYNC B0 ;  /* 0x0000000000007941 */ /* 0x006fea0003800000 */
.L_x_669:
[----:B------:R-:W1:Y:S01]  /*bc40*/  SHFL.IDX PT, R5, R15, 0x2, 0x181f ;  /* 0x00581f000f057f89 */ /* 0x000e6200000e0000 */
[----:B------:R-:W-:Y:S01]  /*bc50*/  ISETP.NE.AND P0, PT, R35, RZ, PT ;  /* 0x000000ff2300720c */ /* 0x000fe20003f05270 */
[----:B------:R-:W-:Y:S01]  /*bc60*/  CS2R R54, SRZ ;  /* 0x0000000000367805 */ /* 0x000fe2000001ff00 */
[----:B------:R-:W-:Y:S01]  /*bc70*/  CS2R R52, SRZ ;  /* 0x0000000000347805 */ /* 0x000fe2000001ff00 */
[----:B------:R-:W2:Y:S01]  /*bc80*/  SHFL.IDX PT, R6, R14, 0x2, 0x181f ;  /* 0x00581f000e067f89 */ /* 0x000ea200000e0000 */
[----:B------:R-:W-:Y:S02]  /*bc90*/  ISETP.GE.OR P0, PT, R167, c[0x0][0x27c], P0 ;  /* 0x00009f00a7007a0c */ /* 0x000fe40000706670 */
[----:B------:R-:W-:-:S11]  /*bca0*/  ISETP.NE.AND P3, PT, R46, RZ, PT ;  /* 0x000000ff2e00720c */ /* 0x000fd60003f65270 */
[C---:B------:R-:W-:Y:S01]  /*bcb0*/  @!P0 IMAD.SHL.U32 R0, R167.reuse, 0x2, RZ ;  /* 0x00000002a7008824 */ /* 0x040fe200078e00ff */
[----:B------:R-:W-:-:S04]  /*bcc0*/  @!P0 SHF.L.U64.HI R7, R167, 0x1, R26 ;  /* 0x00000001a7078819 */ /* 0x000fc8000001021a */
[-C--:B-1----:R-:W-:Y:S02]  /*bcd0*/  @!P0 IADD3 R8, P2, R5, R0.reuse, RZ ;  /* 0x0000000005088210 */ /* 0x082fe40007f5e0ff */
[----:B------:R-:W-:Y:S03]  /*bce0*/  SHFL.IDX PT, R5, R11, 0x2, 0x181f ;  /* 0x00581f000b057f89 */ /* 0x000fe600000e0000 */
[----:B--2---:R-:W-:Y:S02]  /*bcf0*/  @!P0 IMAD.X R9, R6, 0x1, R7, P2 ;  /* 0x0000000106098824 */ /* 0x004fe400010e0607 */
[----:B------:R-:W1:Y:S01]  /*bd00*/  SHFL.IDX PT, R6, R12, 0x2, 0x181f ;  /* 0x00581f000c067f89 */ /* 0x000e6200000e0000 */
[----:B------:R-:W-:Y:S01]  /*bd10*/  CS2R R58, SRZ ;  /* 0x00000000003a7805 */ /* 0x000fe2000001ff00 */
[----:B------:R-:W-:Y:S02]  /*bd20*/  CS2R R56, SRZ ;  /* 0x0000000000387805 */ /* 0x000fe4000001ff00 */
        /* <DEDUP_REMOVED lines=20> */
[----:B------:R1:W1:Y:S01]  /*be70*/  SHFL.IDX PT, R10, R14, 0x3, 0x181f ;  /* 0x00781f000e0a7f89 */ /* 0x00026200000e0000 */
[----:B------:R-:W-:Y:S03]  /*be80*/  BSSY B0, `(.L_x_671) ;  /* 0x0000024000007945 */ /* 0x000fe60003800000 */
[----:B--2---:R2:W1:Y:S01]  /*be90*/  SHFL.IDX PT, R8, R15, 0x3, 0x181f ;  /* 0x00781f000f087f89 */ /* 0x00446200000e0000 */
        /* <DEDUP_REMOVED lines=28> */
[----:B------:R-:W-:-:S02]  /*c060*/  IADD3 R8, P2, R8, R6, RZ ;  /* 0x0000000608087210 */ /* 0x000fc40007f5e0ff */
[----:B------:R-:W-:-:S03]  /*c070*/  IADD3 R6, P0, R9, R6, RZ ;  /* 0x0000000609067210 */ /* 0x000fc60007f1e0ff */
[--C-:B------:R-:W-:Y:S02]  /*c080*/  IMAD.X R9, R10, 0x1, R0.reuse, P2 ;  /* 0x000000010a097824 */ /* 0x100fe400010e0600 */
[----:B------:R-:W-:-:S03]  /*c090*/  IMAD.X R7, R11, 0x1, R0, P0 ;  /* 0x000000010b077824 */ /* 0x000fc600000e0600 */
[----:B------:R1:W5:Y:S04]  /*c0a0*/  @!P1 LD.E.128 R64, [R8.64] ;  /* 0x0000001608409980 */ /* 0x000368000c101d00 */
[----:B------:R1:W5:Y:S02]  /*c0b0*/  @!P1 LD.E.128 R60, [R6.64] ;  /* 0x00000016063c9980 */ /* 0x000364000c101d00 */
.L_x_672:
[----:B-12---:R-:W-:Y:S05]  /*c0c0*/  BSYNC B0 ;  /* 0x0000000000007941 */ /* 0x006fea0003800000 */
.L_x_671:
[----:B------:R-:W-:Y:S01]  /*c0d0*/  UIADD3 UR4, -UR14, UR17, URZ ;  /* 0x000000110e047290 */ /* 0x000fe2000fffe13f */
[----:B-----5:R-:W-:Y:S01]  /*c0e0*/  IMAD.MOV.U32 R0, RZ, RZ, R66 ;  /* 0x000000ffff007224 */ /* 0x020fe200078e0042 */
[----:B------:R-:W-:-:S04]  /*c0f0*/  DEPBAR.LE SB0, 0x1 ;  /* 0x000080400000791a */ /* 0x000fc80000000000 */
[----:B------:R-:W-:Y:S01]  /*c100*/  UISETP.LT.AND UP0, UPT, UR4, 0x80, UPT ;  /* 0x000000800400788c */ /* 0x000fe2000bf01270 */
[----:B------:R-:W-:Y:S01]  /*c110*/  PRMT R81, R81, 0x5410, R0 ;  /* 0x0000541051517816 */ /* 0x000fe20000000000 */
[----:B------:R-:W-:Y:S01]  /*c120*/  IMAD.MOV.U32 R6, RZ, RZ, R67 ;  /* 0x000000ffff067224 */ /* 0x000fe200078e0043 */
[----:B------:R-:W-:Y:S01]  /*c130*/  BSSY B0, `(.L_x_673) ;  /* 0x0000071000007945 */ /* 0x000fe20003800000 */
[----:B------:R-:W-:Y:S01]  /*c140*/  USEL UR4, UR4, 0x80, UP0 ;  /* 0x0000008004047887 */ /* 0x000fe20008000000 */
[----:B------:R-:W-:Y:S02]  /*c150*/  IMAD.MOV.U32 R5, RZ, RZ, R64 ;  /* 0x000000ffff057224 */ /* 0x000fe400078e0040 */
[----:B------:R-:W-:Y:S01]  /*c160*/  IMAD.MOV.U32 R0, RZ, RZ, R65 ;  /* 0x000000ffff007224 */ /* 0x000fe200078e0041 */
[----:B------:R-:W-:Y:S01]  /*c170*/  PRMT R79, R79, 0x5410, R6 ;  /* 0x000054104f4f7816 */ /* 0x000fe20000000006 */
[----:B------:R-:W-:Y:S01]  /*c180*/  IMAD.MOV.U32 R7, RZ, RZ, R62 ;  /* 0x000000ffff077224 */ /* 0x000fe200078e003e */
[----:B------:R-:W-:Y:S01]  /*c190*/  BAR.SYNC.DEFER_BLOCKING 0x0 ;  /* 0x0000000000007b1d */ /* 0x000fe20000010000 */
[----:B------:R-:W-:Y:S01]  /*c1a0*/  ISETP.GE.OR P0, PT, R68, UR4, P1 ;  /* 0x0000000444007c0c */ /* 0x000fe20008f06670 */
        /* <DEDUP_REMOVED lines=10> */
[----:B------:R-:W-:Y:S01]  /*c250*/  MOV R0, c[0x0][0x27c] ;  /* 0x00009f0000007a02 */ /* 0x000fe20000000f00 */
[----:B------:R-:W1:Y:S01]  /*c260*/  LDS.128 R8, [R45+0x100] ;  /* 0x000100002d087984 */ /* 0x000e620000000c00 */
[----:B------:R-:W-:Y:S02]  /*c270*/  SHF.R.U32.HI R7, RZ, 0x10, R17 ;  /* 0x00000010ff077819 */ /* 0x000fe40000011611 */
[----:B------:R-:W-:Y:S02]  /*c280*/  LEA.HI R0, R0, R50, RZ, 0x1d ;  /* 0x0000003200007211 */ /* 0x000fe400078fe8ff */
[----:B------:R-:W-:-:S02]  /*c290*/  SHF.R.U64 R49, R20, 0x10, R21 ;  /* 0x0000001014317819 */ /* 0x000fc40000001215 */
[----:B------:R-:W-:Y:S02]  /*c2a0*/  SHF.R.S32.HI R6, RZ, 0x1f, R0 ;  /* 0x0000001fff067819 */ /* 0x000fe40000011400 */
[----:B------:R-:W-:Y:S01]  /*c2b0*/  SHF.L.U32 R5, R0, 0x3, RZ ;  /* 0x0000000300057819 */ /* 0x000fe200000006ff */
[----:B------:R-:W-:Y:S01]  /*c2c0*/  HADD2.F32 R49, -RZ, R49.H0_H0 ;  /* 0x20000031ff317230 */ /* 0x000fe20000004100 */
[----:B------:R-:W-:Y:S02]  /*c2d0*/  LEA.HI R0, R6, R0, RZ, 0x3 ;  /* 0x0000000006007211 */ /* 0x000fe400078f18ff */
[----:B------:R-:W-:Y:S02]  /*c2e0*/  LOP3.LUT R5, R24, 0x38, R5, 0xf8, !PT ;  /* 0x0000003818057812 */ /* 0x000fe400078ef805 */
[----:B------:R-:W-:Y:S02]  /*c2f0*/  SHF.L.U32 R0, R0, 0xa, RZ ;  /* 0x0000000a00007819 */ /* 0x000fe400000006ff */
[----:B------:R-:W-:-:S02]  /*c300*/  LOP3.LUT R5, R5, R27, RZ, 0x3c, !PT ;  /* 0x0000001b05057212 */ /* 0x000fc400078e3cff */
[----:B------:R-:W-:Y:S02]  /*c310*/  LOP3.LUT R0, R0, 0x7fffe000, RZ, 0xc0, !PT ;  /* 0x7fffe00000007812 */ /* 0x000fe400078ec0ff */
[----:B------:R-:W-:Y:S02]  /*c320*/  SHF.R.U64 R48, R22, 0x10, R23 ;  /* 0x0000001016307819 */ /* 0x000fe40000001217 */
[----:B------:R-:W-:Y:S02]  /*c330*/  IADD3 R0, R5, R0, R25 ;  /* 0x0000000005007210 */ /* 0x000fe40007ffe019 */
[----:B------:R-:W-:Y:S01]  /*c340*/  SHF.R.U32.HI R25, RZ, 0x10, R21 ;  /* 0x00000010ff197819 */ /* 0x000fe20000011615 */
        /* <DEDUP_REMOVED lines=79> */
.L_x_674:
[----:B------:R-:W-:Y:S05]  /*c840*/  BSYNC B0 ;  /* 0x0000000000007941 */ /* 0x000fea0003800000 */
.L_x_673:
[----:B------:R-:W-:Y:S01]  /*c850*/  IADD3 R0, R68, 0x20, RZ ;  /* 0x0000002044007810 */ /* 0x000fe20007ffe0ff */
[----:B------:R-:W-:Y:S03]  /*c860*/  BSSY B0, `(.L_x_675) ;  /* 0x000006c000007945 */ /* 0x000fe60003800000 */
[----:B------:R-:W-:-:S13]  /*c870*/  ISETP.GE.OR P0, PT, R0, UR4, P1 ;  /* 0x0000000400007c0c */ /* 0x000fda0008f06670 */
        /* <DEDUP_REMOVED lines=32> */
[----:B------:R-:W-:Y:S01]  /*ca80*/  SHF.R.U32.HI R18, RZ, 0x10, R39 ;  /* 0x00000010ff127819 */ /* 0x000fe20000011627 */
[----:B------:R-:W-:Y:S01]  /*ca90*/  HADD2.F32 R0, -RZ, R71.H0_H0 ;  /* 0x20000047ff007230 */ /* 0x000fe20000004100 */
        /* <DEDUP_REMOVED lines=22> */
[----:B------:R-:W-:Y:S01]  /*cc00*/  HADD2.F32 R11, -RZ, R12.H0_H0 ;  /* 0x2000000cff0b7230 */ /* 0x000fe20000004100 */
[C---:B------:R-:W-:Y:S01]  /*cc10*/  FMUL.FTZ R27, R6.reuse, R0 ;  /* 0x00000000061b7220 */ /* 0x040fe20000410000 */
[--C-:B------:R-:W-:Y:S01]  /*cc20*/  HADD2.F32 R0, -RZ, R72.reuse.H0_H0 ;  /* 0x20000048ff007230 */ /* 0x100fe20000004100 */
[----:B------:R-:W-:Y:S01]  /*cc30*/  FFMA.FTZ R35, R7, R42, R8 ;  /* 0x0000002a07237223 */ /* 0x000fe20000010008 */
[----:B------:R-:W-:Y:S01]  /*cc40*/  HADD2.F32 R8, -RZ, R72.H1_H1 ;  /* 0x30000048ff087230 */ /* 0x000fe20000004100 */
[----:B------:R-:W-:Y:S01]  /*cc50*/  FFMA.FTZ R32, R6, R9, R5 ;  /* 0x0000000906207223 */ /* 0x000fe20000010005 */
[--C-:B------:R-:W-:Y:S01]  /*cc60*/  HADD2.F32 R23, -RZ, R10.reuse.H0_H0 ;  /* 0x2000000aff177230 */ /* 0x100fe20000004100 */
[----:B------:R-:W-:Y:S01]  /*cc70*/  FMUL.FTZ R7, R24, R0 ;  /* 0x0000000018077220 */ /* 0x000fe20000410000 */
[----:B------:R-:W-:Y:S01]  /*cc80*/  HADD2.F32 R25, -RZ, R10.H1_H1 ;  /* 0x3000000aff197230 */ /* 0x000fe20000004100 */
[-C--:B------:R-:W-:Y:S01]  /*cc90*/  FMUL.FTZ R6, R21, R17.reuse ;  /* 0x0000001115067220 */ /* 0x080fe20000410000 */
[----:B------:R-:W-:Y:S01]  /*cca0*/  HADD2.F32 R10, -RZ, R15.H1_H1 ;  /* 0x3000000fff0a7230 */ /* 0x000fe20000004100 */
[C---:B------:R-:W-:Y:S01]  /*ccb0*/  FFMA.FTZ R28, R11.reuse, R8, R7 ;  /* 0x000000080b1c7223 */ /* 0x040fe20000010007 */
[----:B------:R-:W-:Y:S01]  /*ccc0*/  HADD2.F32 R15, -RZ, R12.H1_H1 ;  /* 0x3000000cff0f7230 */ /* 0x000fe20000004100 */
[----:B------:R-:W-:Y:S01]  /*ccd0*/  FMUL.FTZ R16, R11, R0 ;  /* 0x000000000b107220 */ /* 0x000fe20000410000 */
[--C-:B------:R-:W-:Y:S01]  /*cce0*/  HADD2.F32 R5, -RZ, R73.reuse.H0_H0 ;  /* 0x20000049ff057230 */ /* 0x100fe20000004100 */
[C---:B------:R-:W-:Y:S01]  /*ccf0*/  FMUL.FTZ R17, R10.reuse, R17 ;  /* 0x000000110a117220 */ /* 0x040fe20000410000 */
[----:B------:R-:W-:Y:S01]  /*cd00*/  HADD2.F32 R12, -RZ, R14.H0_H0 ;  /* 0x2000000eff0c7230 */ /* 0x000fe20000004100 */
[----:B------:R-:W-:Y:S01]  /*cd10*/  FFMA.FTZ R29, R10, R39, R6 ;  /* 0x000000270a1d7223 */ /* 0x000fe20000010006 */
[----:B------:R-:W-:Y:S01]  /*cd20*/  HADD2.F32 R7, -RZ, R36.H0_H0 ;  /* 0x20000024ff077230 */ /* 0x000fe20000004100 */
[-C--:B------:R-:W-:Y:S01]  /*cd30*/  FMUL.FTZ R6, R23, R5.reuse ;  /* 0x0000000517067220 */ /* 0x080fe20000410000 */
[----:B------:R-:W-:Y:S01]  /*cd40*/  HADD2.F32 R0, -RZ, R73.H1_H1 ;  /* 0x30000049ff007230 */ /* 0x000fe20000004100 */
[----:B------:R-:W-:Y:S01]  /*cd50*/  FMUL.FTZ R11, R12, R5 ;  /* 0x000000050c0b7220 */ /* 0x000fe20000410000 */
[----:B------:R-:W-:Y:S01]  /*cd60*/  HADD2.F32 R10, -RZ, R30.H0_H0 ;  /* 0x2000001eff0a7230 */ /* 0x000fe20000004100 */
[----:B------:R-:W-:Y:S01]  /*cd70*/  FMUL.FTZ R5, R26, R7 ;  /* 0x000000071a057220 */ /* 0x000fe20000410000 */
[----:B------:R-:W-:Y:S01]  /*cd80*/  HADD2.F32 R36, -RZ, R41.H0_H0 ;  /* 0x20000029ff247230 */ /* 0x000fe20000004100 */
[----:B------:R-:W-:Y:S01]  /*cd90*/  FFMA.FTZ R30, R12, R0, R6 ;  /* 0x000000000c1e7223 */ /* 0x000fe20000010006 */
[----:B------:R-:W-:Y:S01]  /*cda0*/  HADD2.F32 R14, -RZ, R14.H1_H1 ;  /* 0x3000000eff0e7230 */ /* 0x000fe20000004100 */
[----:B------:R-:W-:-:S02]  /*cdb0*/  FMUL.FTZ R6, R25, R10 ;  /* 0x0000000a19067220 */ /* 0x000fc40000410000 */
[C---:B------:R-:W-:Y:S02]  /*cdc0*/  FMUL.FTZ R7, R15.reuse, R7 ;  /* 0x000000070f077220 */ /* 0x040fe40000410000 */
[----:B------:R-:W-:Y:S02]  /*cdd0*/  FFMA.FTZ R15, R15, R36, R5 ;  /* 0x000000240f0f7223 */ /* 0x000fe40000010005 */
[C---:B------:R-:W-:Y:S02]  /*cde0*/  FMUL.FTZ R5, R14.reuse, R10 ;  /* 0x0000000a0e057220 */ /* 0x040fe40000410000 */
[----:B------:R-:W-:Y:S02]  /*cdf0*/  FFMA.FTZ R18, R14, R38, R6 ;  /* 0x000000260e127223 */ /* 0x000fe40000010006 */
[----:B------:R-:W-:Y:S02]  /*ce00*/  FFMA.FTZ R12, R20, R13, -R33 ;  /* 0x0000000d140c7223 */ /* 0x000fe40000010821 */
[----:B------:R-:W-:-:S02]  /*ce10*/  FFMA.FTZ R13, R19, R42, -R31 ;  /* 0x0000002a130d7223 */ /* 0x000fc4000001081f */
        /* <DEDUP_REMOVED lines=16> */
.L_x_676:
[----:B------:R-:W-:Y:S05]  /*cf20*/  BSYNC B0 ;  /* 0x0000000000007941 */ /* 0x000fea0003800000 */
.L_x_675:
        /* <DEDUP_REMOVED lines=109> */
.L_x_678:
[----:B------:R-:W-:Y:S05]  /*d600*/  BSYNC B0 ;  /* 0x0000000000007941 */ /* 0x000fea0003800000 */
.L_x_677:
[----:B------:R-:W-:-:S04]  /*d610*/  IADD3 R0, R68, 0x60, RZ ;  /* 0x0000006044007810 */ /* 0x000fc80007ffe0ff */
        /* <DEDUP_REMOVED lines=53> */
[----:B------:R-:W-:-:S02]  /*d970*/  HADD2.F32 R12, -RZ, R78.H1_H1 ;  /* 0x3000004eff0c7230 */ /* 0x000fc40000004100 */
[----:B------:R-:W-:Y:S02]  /*d980*/  HADD2.F32 R24, -RZ, R11.H0_H0 ;  /* 0x2000000bff187230 */ /* 0x000fe40000004100 */
[----:B------:R-:W-:Y:S01]  /*d990*/  HADD2.F32 R6, -RZ, R15.H0_H0 ;  /* 0x2000000fff067230 */ /* 0x000fe20000004100 */
[----:B------:R-:W-:Y:S01]  /*d9a0*/  FFMA.FTZ R41, R8, R12, R9 ;  /* 0x0000000c08297223 */ /* 0x000fe20000010009 */
[----:B------:R-:W-:Y:S01]  /*d9b0*/  HADD2.F32 R9, -RZ, R79.H1_H1 ;  /* 0x3000004fff097230 */ /* 0x000fe20000004100 */
[----:B------:R-:W-:Y:S01]  /*d9c0*/  FMUL.FTZ R8, R21, R33 ;  /* 0x0000002115087220 */ /* 0x000fe20000410000 */
[----:B------:R-:W-:Y:S01]  /*d9d0*/  HADD2.F32 R23, -RZ, R11.H1_H1 ;  /* 0x3000000bff177230 */ /* 0x000fe20000004100 */
[-C--:B------:R-:W-:Y:S01]  /*d9e0*/  FMUL.FTZ R5, R24, R0.reuse ;  /* 0x0000000018057220 */ /* 0x080fe20000410000 */
[----:B------:R-:W-:Y:S01]  /*d9f0*/  HADD2.F32 R15, -RZ, R15.H1_H1 ;  /* 0x3000000fff0f7230 */ /* 0x000fe20000004100 */
[----:B------:R-:W-:Y:S01]  /*da00*/  FMUL.FTZ R29, R6, R0 ;  /* 0x00000000061d7220 */ /* 0x000fe20000410000 */
[--C-:B------:R-:W-:Y:S01]  /*da10*/  HADD2.F32 R0, -RZ, R80.reuse.H0_H0 ;  /* 0x20000050ff007230 */ /* 0x100fe20000004100 */
        /* <DEDUP_REMOVED lines=38> */
[----:B------:R-:W-:-:S03]  /*dc80*/  FFMA.FTZ R5, R27, R40, -R5 ;  /* 0x000000281b057223 */ /* 0x000fc60000010805 */
[----:B------:R-:W-:Y:S02]  /*dc90*/  F2FP.PACK_AB R12, R7, R12 ;  /* 0x0000000c070c723e */ /* 0x000fe400000000ff */
[----:B------:R-:W-:-:S05]  /*dca0*/  F2FP.PACK_AB R14, R5, R14 ;  /* 0x0000000e050e723e */ /* 0x000fca00000000ff */
[----:B------:R1:W-:Y:S04]  /*dcb0*/  STS.128 [R37+0x100], R12 ;  /* 0x0001000c25007388 */ /* 0x0003e80000000c00 */
[----:B------:R1:W-:Y:S02]  /*dcc0*/  STS.128 [R35+0x100], R8 ;  /* 0x0001000823007388 */ /* 0x0003e40000000c00 */
.L_x_666:
[----:B------:R-:W-:Y:S05]  /*dcd0*/  BSYNC B2 ;  /* 0x0000000000027941 */ /* 0x000fea0003800000 */
.L_x_644:
[----:B------:R-:W-:Y:S01]  /*dce0*/  LEA.HI R171, R183, R174, RZ, 0x5 ;  /* 0x000000aeb7ab7211 */ /* 0x000fe200078f28ff */
[----:B------:R-:W-:Y:S01]  /*dcf0*/  BAR.SYNC.DEFER_BLOCKING 0x0 ;  /* 0x0000000000007b1d */ /* 0x000fe20000010000 */
[----:B------:R-:W-:Y:S01]  /*dd00*/  IMAD R0, R85, c[0x0][0x208], RZ ;  /* 0x0000820055007a24 */ /* 0x000fe200078e02ff */
[----:B------:R-:W-:Y:S01]  /*dd10*/  LOP3.LUT P3, RZ, R50, 0x2, RZ, 0xc0, !PT ;  /* 0x0000000232ff7812 */ /* 0x000fe2000786c0ff */
[C---:B------:R-:W-:Y:S01]  /*dd20*/  IMAD.WIDE.U32 R6, R86.reuse, c[0x0][0x208], RZ ;  /* 0x0000820056067a25 */ /* 0x040fe200078e00ff */
[----:B------:R-:W-:Y:S01]  /*dd30*/  SHF.R.S32.HI R170, RZ, 0x5, R171 ;  /* 0x00000005ffaa7819 */ /* 0x000fe200000114ab */
[----:B------:R-:W-:Y:S01]  /*dd40*/  UISETP.GE.AND UP0, UPT, UR10, 0x2, UPT ;  /* 0x000000020a00788c */ /* 0x000fe2000bf06270 */
[----:B------:R-:W-:Y:S01]  /*dd50*/  SHF.R.S32.HI R168, RZ, 0x1f, R167 ;  /* 0x0000001fffa87819 */ /* 0x000fe200000114a7 */
[----:B------:R-:W-:-:S02]  /*dd60*/  IMAD R0, R86, c[0x0][0x20c], R0 ;  /* 0x0000830056007a24 */ /* 0x000fc400078e0200 */
[----:B------:R-:W-:Y:S02]  /*dd70*/  IMAD R196, R170, 0x400, R3 ;  /* 0x00000400aac47824 */ /* 0x000fe400078e0203 */
[----:B------:R-:W-:Y:S02]  /*dd80*/  IMAD.IADD R7, R7, 0x1, R0 ;  /* 0x0000000107077824 */ /* 0x000fe400078e0200 */
[----:B------:R-:W-:Y:S01]  /*dd90*/  IMAD.SHL.U32 R0, R50, 0x40, RZ ;  /* 0x0000004032007824 */ /* 0x000fe200078e00ff */
[C---:B------:R-:W-:Y:S01]  /*dda0*/  LEA R204, R196.reuse, 0x100, 0x1 ;  /* 0x00000100c4cc7811 */ /* 0x040fe200078e08ff */
[----:B------:R-:W-:Y:S02]  /*ddb0*/  IMAD.SHL.U32 R196, R196, 0x2, RZ ;  /* 0x00000002c4c47824 */ /* 0x000fe400078e00ff */
[----:B-1----:R-:W-:Y:S01]  /*ddc0*/  IMAD.SHL.U32 R8, R68, 0x8, RZ ;  /* 0x0000000844087824 */ /* 0x002fe200078e00ff */
[----:B------:R-:W-:Y:S01]  /*ddd0*/  LOP3.LUT R0, R0, 0x1c0, RZ, 0xc0, !PT ;  /* 0x000001c000007812 */ /* 0x000fe200078ec0ff */
[----:B------:R-:W-:-:S02]  /*dde0*/  IMAD R200, R4, 0x2, R204 ;  /* 0x0000000204c87824 */ /* 0x000fc400078e02cc */
[----:B------:R-:W-:Y:S01]  /*ddf0*/  IMAD R204, R2, 0x2, R204 ;  /* 0x0000000202cc7824 */ /* 0x000fe200078e02cc */
[----:B------:R-:W-:Y:S01]  /*de00*/  LOP3.LUT R8, R0, 0x8, R8, 0xf8, !PT ;  /* 0x0000000800087812 */ /* 0x000fe200078ef808 */
[----:B------:R-:W-:Y:S01]  /*de10*/  IMAD R212, R2, 0x2, R200 ;  /* 0x0000000202d47824 */ /* 0x000fe200078e02c8 */
[----:B------:R-:W-:Y:S01]  /*de20*/  LDSM.16.M88.4 R140, [R196+0x100] ;  /* 0x00010000c48c783b */ /* 0x000fe20000000200 */
[----:B------:R-:W-:Y:S01]  /*de30*/  IMAD R5, R84, c[0x0][0x218], RZ ;  /* 0x0000860054057a24 */ /* 0x000fe200078e02ff */
[----:B------:R-:W-:Y:S01]  /*de40*/  SHF.R.U32.HI R0, RZ, 0x3, R0 ;  /* 0x00000003ff007819 */ /* 0x000fe20000011600 */
[C---:B------:R-:W-:Y:S01]  /*de50*/  IMAD.WIDE.U32 R6, R245.reuse, c[0x0][0x218], R6 ;  /* 0x00008600f5067a25 */ /* 0x040fe200078e0006 */
[----:B------:R-:W-:Y:S02]  /*de60*/  LDSM.16.M88.4 R144, [R200] ;  /* 0x00000000c890783b */ /* 0x000fe40000000200 */
[----:B------:R-:W-:Y:S01]  /*de70*/  LOP3.LUT R0, R8, R0, RZ, 0x3c, !PT ;  /* 0x0000000008007212 */ /* 0x000fe200078e3cff */
[----:B------:R-:W-:Y:S01]  /*de80*/  IMAD R9, R245, c[0x0][0x21c], R5 ;  /* 0x00008700f5097a24 */ /* 0x000fe200078e0205 */
[----:B------:R-:W-:Y:S01]  /*de90*/  LDSM.16.M88.4 R176, [R204] ;  /* 0x00000000ccb0783b */ /* 0x000fe20000000200 */
[----:B------:R-:W-:Y:S01]  /*dea0*/  IADD3 R5, P0, R6, UR28, RZ ;  /* 0x0000001c06057c10 */ /* 0x000fe2000ff1e0ff */
[----:B------:R-:W-:-:S02]  /*deb0*/  IMAD.WIDE R16, R167, 0x2, RZ ;  /* 0x00000002a7107825 */ /* 0x000fc400078e02ff */
[----:B------:R-:W-:Y:S01]  /*dec0*/  LDSM.16.M88.4 R192, [R212] ;  /* 0x00000000d4c0783b */ /* 0x000fe20000000200 */
[----:B------:R-:W-:Y:S01]  /*ded0*/  IADD3.X R6, R7, UR12, R9, P0, !PT ;  /* 0x0000000c07067c10 */ /* 0x000fe200087fe409 */
[----:B------:R-:W-:Y:S01]  /*dee0*/  IMAD R0, R83, 0x200, R0 ;  /* 0x0000020053007824 */ /* 0x000fe200078e0200 */
[----:B------:R-:W-:Y:S01]  /*def0*/  LEA R7, P0, R5, c[0x0][0x1f8], 0x1 ;  /* 0x00007e0005077a11 */ /* 0x000fe200078008ff */
[----:B------:R-:W-:Y:S01]  /*df00*/  LDSM.16.M88.4 R196, [R196+0x4100] ;  /* 0x00410000c4c4783b */ /* 0x000fe20000000200 */
[----:B------:R-:W-:Y:S02]  /*df10*/  IMAD.SHL.U32 R239, R239, 0x2, RZ ;  /* 0x00000002efef7824 */ /* 0x000fe400078e00ff */
[----:B------:R-:W-:Y:S01]  /*df20*/  IMAD.SHL.U32 R216, R0, 0x2, RZ ;  /* 0x0000000200d87824 */ /* 0x000fe200078e00ff */
[----:B------:R-:W-:Y:S01]  /*df30*/  LDSM.16.M88.4 R200, [R200+0x4000] ;  /* 0x00400000c8c8783b */ /* 0x000fe20000000200 */
[----:B------:R-:W-:-:S03]  /*df40*/  LEA.HI.X R6, R5, c[0x0][0x1fc], R6, 0x1, P0 ;  /* 0x00007f0005067a11 */ /* 0x000fc600000f0c06 */
[----:B------:R-:W-:Y:S01]  /*df50*/  LDSM.16.M88.4 R204, [R204+0x4000] ;  /* 0x00400000cccc783b */ /* 0x000fe20000000200 */
[C---:B------:R-:W-:Y:S02]  /*df60*/  IADD3 R11, R216.reuse, 0x8100, RZ ;  /* 0x00008100d80b7810 */ /* 0x040fe40007ffe0ff */
[----:B------:R-:W-:Y:S01]  /*df70*/  IADD3 R223, R216, 0x8120, RZ ;  /* 0x00008120d8df7810 */ /* 0x000fe20007ffe0ff */
[----:B------:R-:W-:Y:S01]  /*df80*/  LDSM.16.M88.4 R212, [R212+0x4000] ;  /* 0x00400000d4d4783b */ /* 0x000fe20000000200 */
[----:B------:R-:W-:-:S03]  /*df90*/  @P3 IADD3 R223, R11, -0x20, RZ ;  /* 0xffffffe00bdf3810 */ /* 0x000fc60007ffe0ff */
[----:B------:R-:W-:Y:S01]  /*dfa0*/  BAR.SYNC.DEFER_BLOCKING 0x0 ;  /* 0x0000000000007b1d */ /* 0x000fe20000010000 */
[C---:B------:R-:W-:Y:S02]  /*dfb0*/  IADD3 R238, R223.reuse, 0x800, RZ ;  /* 0x00000800dfee7810 */ /* 0x040fe40007ffe0ff */
[C---:B------:R-:W-:Y:S02]  /*dfc0*/  IADD3 R237, R223.reuse, 0x1000, RZ ;  /* 0x00001000dfed7810 */ /* 0x040fe40007ffe0ff */
[C---:B------:R-:W-:Y:S01]  /*dfd0*/  IADD3 R236, R223.reuse, 0x1800, RZ ;  /* 0x00001800dfec7810 */ /* 0x040fe20007ffe0ff */
[----:B------:R-:W1:Y:S01]  /*dfe0*/  SHFL.IDX PT, R0, R7, RZ, 0x181f ;  /* 0x00181fff07007589 */ /* 0x000e6200000e0000 */
[C---:B------:R-:W-:Y:S02]  /*dff0*/  IADD3 R235, R223.reuse, 0x2000, RZ ;  /* 0x00002000dfeb7810 */ /* 0x040fe40007ffe0ff */
[C---:B------:R-:W-:Y:S01]  /*e000*/  IADD3 R234, R223.reuse, 0x2800, RZ ;  /* 0x00002800dfea7810 */ /* 0x040fe20007ffe0ff */
[----:B------:R-:W2:Y:S01]  /*e010*/  SHFL.IDX PT, R8, R7, 0x2, 0x181f ;  /* 0x00581f0007087f89 */ /* 0x000ea200000e0000 */
[----:B------:R-:W-:-:S02]  /*e020*/  IADD3 R233, R223, 0x3000, RZ ;  /* 0x00003000dfe97810 */ /* 0x000fc40007ffe0ff */
[C---:B------:R-:W-:Y:S01]  /*e030*/  IADD3 R232, R223.reuse, 0x3800, RZ ;  /* 0x00003800dfe87810 */ /* 0x040fe20007ffe0ff */
[----:B------:R-:W3:Y:S01]  /*e040*/  SHFL.IDX PT, R13, R6, RZ, 0x181f ;  /* 0x00181fff060d7589 */ /* 0x000ee200000e0000 */
[C---:B------:R-:W-:Y:S02]  /*e050*/  IADD3 R231, R223.reuse, 0x4000, RZ ;  /* 0x00004000dfe77810 */ /* 0x040fe40007ffe0ff */
[C---:B------:R-:W-:Y:S01]  /*e060*/  IADD3 R230, R223.reuse, 0x4800, RZ ;  /* 0x00004800dfe67810 */ /* 0x040fe20007ffe0ff */
[----:B------:R-:W5:Y:S01]  /*e070*/  SHFL.IDX PT, R9, R7, 0x3, 0x181f ;  /* 0x00781f0007097f89 */ /* 0x000f6200000e0000 */
[C---:B------:R-:W-:Y:S02]  /*e080*/  IADD3 R229, R223.reuse, 0x5000, RZ ;  /* 0x00005000dfe57810 */ /* 0x040fe40007ffe0ff */
[C---:B------:R-:W-:Y:S01]  /*e090*/  IADD3 R228, R223.reuse, 0x5800, RZ ;  /* 0x00005800dfe47810 */ /* 0x040fe20007ffe0ff */
[----:B------:R4:W4:Y:S01]  /*e0a0*/  SHFL.IDX PT, R5, R7, 0x1, 0x181f ;  /* 0x00381f0007057f89 */ /* 0x00092200000e0000 */
[----:B------:R-:W-:Y:S01]  /*e0b0*/  IADD3 R227, R223, 0x6000, RZ ;  /* 0x00006000dfe37810 */ /* 0x000fe20007ffe0ff */
[----:B------:R-:W-:-:S04]  /*e0c0*/  DEPBAR.LE SB0, 0x0 ;  /* 0x000080000000791a */ /* 0x000fc80000000000 */
[----:B------:R-:W-:Y:S01]  /*e0d0*/  BAR.SYNC.DEFER_BLOCKING 0x0 ;  /* 0x0000000000007b1d */ /* 0x000fe20000010000 */
[C---:B------:R-:W-:Y:S02]  /*e0e0*/  IADD3 R226, R223.reuse, 0x6800, RZ ;  /* 0x00006800dfe27810 */ /* 0x040fe40007ffe0ff */
[----:B-1----:R-:W-:Y:S02]  /*e0f0*/  IADD3 R18, P0, R0, R16, RZ ;  /* 0x0000001000127210 */ /* 0x002fe40007f1e0ff */
[C---:B------:R-:W-:Y:S01]  /*e100*/  IADD3 R225, R223.reuse, 0x7000, RZ ;  /* 0x00007000dfe17810 */ /* 0x040fe20007ffe0ff */
[----:B------:R-:W1:Y:S01]  /*e110*/  SHFL.IDX PT, R21, R6, 0x2, 0x181f ;  /* 0x00581f0006157f89 */ /* 0x000e6200000e0000 */
[----:B--2---:R-:W-:Y:S02]  /*e120*/  IADD3 R10, P1, R16, R8, RZ ;  /* 0x00000008100a7210 */ /* 0x004fe40007f3e0ff */
[----:B------:R-:W-:Y:S01]  /*e130*/  IADD3 R224, R223, 0x7800, RZ ;  /* 0x00007800dfe07810 */ /* 0x000fe20007ffe0ff */
[----:B------:R-:W2:Y:S01]  /*e140*/  SHFL.IDX PT, R20, R6, 0x3, 0x181f ;  /* 0x00781f0006147f89 */ /* 0x000ea200000e0000 */
[----:B---34-:R-:W-:-:S03]  /*e150*/  IMAD.X R19, R13, 0x1, R17, P0 ;  /* 0x000000010d137824 */ /* 0x018fc600000e0611 */
[----:B------:R3:W4:Y:S01]  /*e160*/  SHFL.IDX PT, R22, R6, 0x1, 0x181f ;  /* 0x00381f0006167f89 */ /* 0x00072200000e0000 */
[C---:B-----5:R-:W-:Y:S02]  /*e170*/  IADD3 R36, P0, R16.reuse, R9, RZ ;  /* 0x0000000910247210 */ /* 0x060fe40007f1e0ff */
[----:B------:R-:W-:Y:S02]  /*e180*/  SHF.R.S32.HI R7, RZ, 0x1f, R82 ;  /* 0x0000001fff077819 */ /* 0x000fe40000011452 */
[----:B------:R-:W-:Y:S01]  /*e190*/  IADD3 R14, P2, R16, R5, RZ ;  /* 0x00000005100e7210 */ /* 0x000fe20007f5e0ff */
[----:B------:R-:W5:Y:S04]  /*e1a0*/  LDSM.16.M88.4 R28, [R216+0x8100] ;  /* 0x00810000d81c783b */ /* 0x000f680000000200 */
[----:B------:R-:W5:Y:S01]  /*e1b0*/  LDSM.16.M88.4 R56, [R216+0x8900] ;  /* 0x00890000d838783b */ /* 0x000f620000000200 */
[----:B-1----:R-:W-:-:S03]  /*e1c0*/  IMAD.X R11, R17, 0x1, R21, P1 ;  /* 0x00000001110b7824 */ /* 0x002fc600008e0615 */
[----:B------:R-:W1:Y:S01]  /*e1d0*/  LDSM.16.M88.4 R60, [R223] ;  /* 0x00000000df3c783b */ /* 0x000e620000000200 */
[----:B--2---:R-:W-:-:S03]  /*e1e0*/  IMAD.X R37, R17, 0x1, R20, P0 ;  /* 0x0000000111257824 */ /* 0x004fc600000e0614 */
[----:B------:R-:W2:Y:S01]  /*e1f0*/  LDSM.16.M88.4 R44, [R223+0x800] ;  /* 0x00080000df2c783b */ /* 0x000ea20000000200 */
[----:B---3--:R-:W-:Y:S01]  /*e200*/  LEA.HI R6, R7, R82, RZ, 0x3 ;  /* 0x0000005207067211 */ /* 0x008fe200078f18ff */
[----:B----4-:R-:W-:Y:S02]  /*e210*/  IMAD.X R15, R17, 0x1, R22, P2 ;  /* 0x00000001110f7824 */ /* 0x010fe400010e0616 */
[----:B------:R-:W3:Y:S01]  /*e220*/  LDSM.16.M88.4 R52, [R216+0x9900] ;  /* 0x00990000d834783b */ /* 0x000ee20000000200 */
[----:B------:R-:W-:-:S03]  /*e230*/  LOP3.LUT R165, R6, 0xfffffff8, RZ, 0xc0, !PT ;  /* 0xfffffff806a57812 */ /* 0x000fc600078ec0ff */
[----:B------:R-:W-:Y:S01]  /*e240*/  LDSM.16.M88.4 R32, [R216+0x9100] ;  /* 0x00910000d820783b */ /* 0x000fe20000000200 */
[----:B------:R-:W-:Y:S01]  /*e250*/  SHF.R.S32.HI R166, RZ, 0x1f, R165 ;  /* 0x0000001fffa67819 */ /* 0x000fe200000114a5 */
[----:B------:R-:W-:Y:S02]  /*e260*/  IMAD.WIDE R6, R165, 0x2, RZ ;  /* 0x00000002a5067825 */ /* 0x000fe400078e02ff */
[----:B------:R-:W4:Y:S03]  /*e270*/  LDSM.16.M88.4 R64, [R216+0xa100] ;  /* 0x00a10000d840783b */ /* 0x000f260000000200 */
[----:B------:R-:W-:Y:S01]  /*e280*/  IADD3 R16, P1, R0, R6, RZ ;  /* 0x0000000600107210 */ /* 0x000fe20007f3e0ff */
[----:B------:R-:W-:Y:S01]  /*e290*/  LDSM.16.M88.4 R84, [R216+0xb100] ;  /* 0x00b10000d854783b */ /* 0x000fe20000000200 */
[C---:B------:R-:W-:Y:S01]  /*e2a0*/  IADD3 R12, P0, R6.reuse, R5, RZ ;  /* 0x00000005060c7210 */ /* 0x040fe20007f1e0ff */
[----:B------:R-:W-:Y:S01]  /*e2b0*/  IMAD.MOV.U32 R0, RZ, RZ, 0x40 ;  /* 0x00000040ff007424 */ /* 0x000fe200078e00ff */
[C---:B------:R-:W-:Y:S01]  /*e2c0*/  IADD3 R8, P3, R6.reuse, R8, RZ ;  /* 0x0000000806087210 */ /* 0x040fe20007f7e0ff */
[----:B------:R-:W-:Y:S01]  /*e2d0*/  IMAD.X R17, R13, 0x1, R7, P1 ;  /* 0x000000010d117824 */ /* 0x000fe200008e0607 */
[----:B------:R-:W-:Y:S01]  /*e2e0*/  IADD3 R6, P2, R6, R9, RZ ;  /* 0x0000000906067210 */ /* 0x000fe20007f5e0ff */
[----:B------:R-:W-:Y:S01]  /*e2f0*/  IMAD.X R13, R7, 0x1, R22, P0 ;  /* 0x00000001070d7824 */ /* 0x000fe200000e0616 */
[----:B------:R-:W-:Y:S01]  /*e300*/  ISETP.GE.AND P1, PT, R167, c[0x0][0x1d4], PT ;  /* 0x00007500a7007a0c */ /* 0x000fe20003f26270 */
[C---:B------:R-:W-:Y:S01]  /*e310*/  IMAD.X R9, R7.reuse, 0x1, R21, P3 ;  /* 0x0000000107097824 */ /* 0x040fe200018e0615 */
[----:B------:R-:W-:Y:S01]  /*e320*/  ISETP.GE.AND P0, PT, R82, c[0x0][0x1d4], PT ;  /* 0x0000750052007a0c */ /* 0x000fe20003f06270 */
[----:B------:R-:W-:Y:S01]  /*e330*/  IMAD.X R7, R7, 0x1, R20, P2 ;  /* 0x0000000107077824 */ /* 0x000fe200010e0614 */
[C---:B------:R-:W-:Y:S01]  /*e340*/  ISETP.LT.OR P2, PT, R100.reuse, 0x1, P1 ;  /* 0x000000016400780c */ /* 0x040fe20000f41670 */
[----:B------:R-:W-:Y:S01]  /*e350*/  LDSM.16.M88.4 R80, [R216+0xa900] ;  /* 0x00a90000d850783b */ /* 0x000fe20000000200 */
[C---:B-----5:R-:W-:Y:S03]  /*e360*/  HMMA.16816.F32 R40, R140.reuse, R28, RZ ;  /* 0x0000001c8c28723c */ /* 0x060fe600000018ff */
[----:B------:R-:W-:Y:S04]  /*e370*/  LDSM.16.M88.4 R92, [R216+0xb900] ;  /* 0x00b90000d85c783b */ /* 0x000fe80000000200 */
[----:B------:R-:W-:Y:S01]  /*e380*/  LDSM.16.M88.4 R76, [R223+0x1000] ;  /* 0x00100000df4c783b */ /* 0x000fe20000000200 */
[C---:B------:R-:W-:Y:S03]  /*e390*/  HMMA.16816.F32 R28, R140.reuse, R30, RZ ;  /* 0x0000001e8c1c723c */ /* 0x040fe600000018ff */
[----:B------:R-:W5:Y:S04]  /*e3a0*/  LDSM.16.M88.4 R72, [R223+0x1800] ;  /* 0x00180000df48783b */ /* 0x000f680000000200 */
[----:B------:R-:W3:Y:S01]  /*e3b0*/  LDSM.16.M88.4 R68, [R223+0x2000] ;  /* 0x00200000df44783b */ /* 0x000ee20000000200 */
[C---:B------:R-:W-:Y:S03]  /*e3c0*/  HMMA.16816.F32 R24, R140.reuse, R56, RZ ;  /* 0x000000388c18723c */ /* 0x040fe600000018ff */
[----:B------:R-:W4:Y:S04]  /*e3d0*/  LDSM.16.M88.4 R88, [R223+0x2800] ;  /* 0x00280000df58783b */ /* 0x000f280000000200 */
[----:B------:R-:W4:Y:S01]  /*e3e0*/  LDSM.16.M88.4 R124, [R223+0x3000] ;  /* 0x00300000df7c783b */ /* 0x000f220000000200 */
[----:B------:R-:W-:Y:S03]  /*e3f0*/  HMMA.16816.F32 R20, R140, R58, RZ ;  /* 0x0000003a8c14723c */ /* 0x000fe600000018ff */
[----:B------:R-:W4:Y:S04]  /*e400*/  LDSM.16.M88.4 R136, [R223+0x3800] ;  /* 0x00380000df88783b */ /* 0x000f280000000200 */
[----:B------:R-:W-:Y:S01]  /*e410*/  @!PT LDS RZ, [RZ] ;  /* 0x00000000fffff984 */ /* 0x000fe20000000800 */
[----:B------:R-:W-:Y:S01]  /*e420*/  @!PT LDS RZ, [RZ] ;  /* 0x00000000fffff984 */ /* 0x000fe20000000800 */
[----:B------:R-:W-:Y:S01]  /*e430*/  @!PT LDS RZ, [RZ] ;  /* 0x00000000fffff984 */ /* 0x000fe20000000800 */
[----:B------:R4:W-:Y:S01]  /*e440*/  LDGSTS.E.BYPASS.LTC128B.128 [R239+0x100], [R18.64], !P2 ;  /* 0x0010000012ef7fae */ /* 0x0009e2000d101d56 */
[C---:B------:R-:W-:Y:S01]  /*e450*/  ISETP.LT.OR P2, PT, R100.reuse, 0x1, P0 ;  /* 0x000000016400780c */ /* 0x040fe20000741670 */
[C---:B-1----:R-:W-:Y:S02]  /*e460*/  HMMA.16816.F32 R132, R144.reuse, R60, R40 ;  /* 0x0000003c9084723c */ /* 0x042fe40000001828 */
[----:B------:R-:W-:Y:S04]  /*e470*/  STL [R1+0x30], R165 ;  /* 0x000030a501007387 */ /* 0x000fe80000100800 */
[----:B------:R-:W-:Y:S02]  /*e480*/  STL [R1+0x20], R168 ;  /* 0x000020a801007387 */ /* 0x000fe40000100800 */
[C---:B------:R-:W-:Y:S02]  /*e490*/  HMMA.16816.F32 R128, R144.reuse, R62, R28 ;  /* 0x0000003e9080723c */ /* 0x040fe4000000181c */
[----:B------:R-:W-:Y:S04]  /*e4a0*/  STL [R1+0x34], R166 ;  /* 0x000034a601007387 */ /* 0x000fe80000100800 */
[----:B------:R1:W-:Y:S01]  /*e4b0*/  LDGSTS.E.BYPASS.LTC128B.128 [R239+0x4100], [R16.64], !P2 ;  /* 0x0410000010ef7fae */ /* 0x0003e2000d101d56 */
[C---:B------:R-:W-:Y:S01]  /*e4c0*/  ISETP.LT.OR P2, PT, R100.reuse, 0x21, P1 ;  /* 0x000000216400780c */ /* 0x040fe20000f41670 */
[----:B--2---:R-:W-:Y:S08]  /*e4d0*/  HMMA.16816.F32 R60, R144, R44, R24 ;  /* 0x0000002c903c723c */ /* 0x004ff00000001818 */
[----:B---3--:R-:W-:Y:S04]  /*e4e0*/  HMMA.16816.F32 R24, R140, R54, RZ ;  /* 0x000000368c18723c */ /* 0x008fe800000018ff */
[----:B------:R2:W-:Y:S01]  /*e4f0*/  LDGSTS.E.BYPASS.LTC128B.128 [R239+0x1100], [R14.64], !P2 ;  /* 0x011000000eef7fae */ /* 0x0005e2000d101d56 */
[----:B------:R-:W-:-:S03]  /*e500*/  ISETP.LT.OR P2, PT, R100, 0x21, P0 ;  /* 0x000000216400780c */ /* 0x000fc60000741670 */
[----:B------:R-:W-:Y:S08]  /*e510*/  HMMA.16816.F32 R44, R144, R46, R20 ;  /* 0x0000002e902c723c */ /* 0x000ff00000001814 */
[----:B----4-:R-:W-:Y:S02]  /*e520*/  HMMA.16816.F32 R20, R140, R64, RZ ;  /* 0x000000408c14723c */ /* 0x010fe400000018ff */
[----:B------:R2:W-:Y:S01]  /*e530*/  LDGSTS.E.BYPASS.LTC128B.128 [R239+0x5100], [R12.64], !P2 ;  /* 0x051000000cef7fae */ /* 0x0005e2000d101d56 */
[----:B------:R-:W-:-:S02]  /*e540*/  ISETP.LT.OR P2, PT, R100, 0x41, P1 ;  /* 0x000000416400780c */ /* 0x000fc40000f41670 */
[----:B------:R-:W-:-:S03]  /*e550*/  ISETP.LT.OR P1, PT, R100, 0x61, P1 ;  /* 0x000000616400780c */ /* 0x000fc60000f21670 */
[C---:B------:R-:W-:Y:S08]  /*e560*/  HMMA.16816.F32 R40, R140.reuse, R32, RZ ;  /* 0x000000208c28723c */ /* 0x040ff000000018ff */
[----:B------:R3:W-:Y:S01]  /*e570*/  LDGSTS.E.BYPASS.LTC128B.128 [R239+0x2100], [R10.64], !P2 ;  /* 0x021000000aef7fae */ /* 0x0007e2000d101d56 */
[C---:B------:R-:W-:Y:S01]  /*e580*/  ISETP.LT.OR P2, PT, R100.reuse, 0x41, P0 ;  /* 0x000000416400780c */ /* 0x040fe20000741670 */
[----:B-1----:R-:W-:Y:S01]  /*e590*/  HMMA.16816.F32 R16, R140, R66, RZ ;  /* 0x000000428c10723c */ /* 0x002fe200000018ff */
[----:B------:R-:W-:-:S07]  /*e5a0*/  ISETP.LT.OR P0, PT, R100, 0x61, P0 ;  /* 0x000000616400780c */ /* 0x000fce0000701670 */
[----:B------:R-:W-:Y:S04]  /*e5b0*/  HMMA.16816.F32 R32, R140, R34, RZ ;  /* 0x000000228c20723c */ /* 0x000fe800000018ff */
[----:B------:R3:W-:Y:S01]  /*e5c0*/  LDGSTS.E.BYPASS.LTC128B.128 [R239+0x6100], [R8.64], !P2 ;  /* 0x0610000008ef7fae */ /* 0x0007e2000d101d56 */
[----:B------:R-:W-:-:S03]  /*e5d0*/  LOP3.LUT P2, RZ, R50, 0x4, RZ, 0xc0, !PT ;  /* 0x0000000432ff7812 */ /* 0x000fc6000784c0ff */
[----:B-----5:R-:W-:Y:S01]  /*e5e0*/  HMMA.16816.F32 R116, R144, R74, R24 ;  /* 0x0000004a9074723c */ /* 0x020fe20000001818 */
[----:B------:R-:W-:Y:S01]  /*e5f0*/  SEL R0, R0, 0xffffffc0, !P2 ;  /* 0xffffffc000007807 */ /* 0x000fe20005000000 */
[----:B------:R1:W-:Y:S04]  /*e600*/  LDGSTS.E.BYPASS.LTC128B.128 [R239+0x3100], [R36.64], !P1 ;  /* 0x0310000024ef7fae */ /* 0x0003e8000c901d56 */
[----:B------:R-:W-:Y:S01]  /*e610*/  IMAD.IADD R222, R216, 0x1, R0 ;  /* 0x00000001d8de7824 */ /* 0x000fe200078e0200 */
[----:B------:R4:W-:Y:S01]  /*e620*/  LDGSTS.E.BYPASS.LTC128B.128 [R239+0x7100], [R6.64], !P0 ;  /* 0x0710000006ef7fae */ /* 0x0009e2000c101d56 */
[C---:B------:R-:W-:Y:S01]  /*e630*/  HMMA.16816.F32 R28, R140.reuse, R52, RZ ;  /* 0x000000348c1c723c */ /* 0x040fe200000018ff */
[----:B------:R-:W-:Y:S01]  /*e640*/  IMAD.IADD R219, R0, 0x1, R223 ;  /* 0x0000000100db7824 */ /* 0x000fe200078e02df */
[----:B------:R-:W-:Y:S01]  /*e650*/  PLOP3.LUT P0, PT, PT, PT, UP0, 0x80, 0x0 ;  /* 0x000000000000781c */ /* 0x000fe20003f0f008 */
[----:B------:R-:W0:Y:S05]  /*e660*/  LDGDEPBAR ;  /* 0x00000000000079af */ /* 0x000e2a0000000000 */
[C---:B------:R-:W-:Y:S08]  /*e670*/  HMMA.16816.F32 R24, R140.reuse, R82, RZ ;  /* 0x000000528c18723c */ /* 0x040ff000000018ff */
[----:B--2---:R-:W-:Y:S08]  /*e680*/  HMMA.16816.F32 R12, R140, R80, RZ ;  /* 0x000000508c0c723c */ /* 0x004ff000000018ff */
[----:B------:R-:W-:Y:S08]  /*e690*/  HMMA.16816.F32 R104, R144, R68, R20 ;  /* 0x000000449068723c */ /* 0x000ff00000001814 */
[----:B------:R-:W-:Y:S08]  /*e6a0*/  HMMA.16816.F32 R20, R140, R84, RZ ;  /* 0x000000548c14723c */ /* 0x000ff000000018ff */
[C---:B------:R-:W-:Y:S08]  /*e6b0*/  HMMA.16816.F32 R112, R144.reuse, R70, R16 ;  /* 0x000000469070723c */ /* 0x040ff00000001810 */
[----:B------:R-:W-:Y:S01]  /*e6c0*/  HMMA.16816.F32 R120, R144, R78, R32 ;  /* 0x0000004e9078723c */ /* 0x000fe20000001820 */
[----:B------:R-:W2:Y:S07]  /*e6d0*/  LDSM.16.M88.4 R32, [R222+0x8900] ;  /* 0x00890000de20783b */ /* 0x000eae0000000200 */
[----:B------:R-:W-:Y:S08]  /*e6e0*/  HMMA.16816.F32 R16, R140, R86, RZ ;  /* 0x000000568c10723c */ /* 0x000ff000000018ff */
[C---:B------:R-:W-:Y:S01]  /*e6f0*/  HMMA.16816.F32 R108, R144.reuse, R72, R28 ;  /* 0x00000048906c723c */ /* 0x040fe2000000181c */
[----:B------:R-:W5:Y:S07]  /*e700*/  LDSM.16.M88.4 R28, [R222+0x8100] ;  /* 0x00810000de1c783b */ /* 0x000f6e0000000200 */
[C---:B------:R-:W-:Y:S01]  /*e710*/  HMMA.16816.F32 R80, R144.reuse, R90, R24 ;  /* 0x0000005a9050723c */ /* 0x040fe20000001818 */
[----:B------:R-:W1:Y:S07]  /*e720*/  LDSM.16.M88.4 R24, [R222+0x9100] ;  /* 0x00910000de18783b */ /* 0x000e6e0000000200 */
[----:B------:R-:W-:Y:S08]  /*e730*/  HMMA.16816.F32 R96, R144, R88, R12 ;  /* 0x000000589060723c */ /* 0x000ff0000000180c */
[----:B------:R-:W-:Y:S08]  /*e740*/  HMMA.16816.F32 R12, R140, R92, RZ ;  /* 0x0000005c8c0c723c */ /* 0x000ff000000018ff */
[C---:B------:R-:W-:Y:S08]  /*e750*/  HMMA.16816.F32 R40, R144.reuse, R76, R40 ;  /* 0x0000004c9028723c */ /* 0x040ff00000001828 */
[----:B------:R-:W-:Y:S01]  /*e760*/  HMMA.16816.F32 R76, R144, R124, R20 ;  /* 0x0000007c904c723c */ /* 0x000fe20000001814 */
[----:B------:R-:W1:Y:S07]  /*e770*/  LDSM.16.M88.4 R20, [R222+0x9900] ;  /* 0x00990000de14783b */ /* 0x000e6e0000000200 */
[----:B---3--:R-:W-:Y:S08]  /*e780*/  HMMA.16816.F32 R8, R140, R94, RZ ;  /* 0x0000005e8c08723c */ /* 0x008ff000000018ff */
[C---:B------:R-:W-:Y:S01]  /*e790*/  HMMA.16816.F32 R72, R144.reuse, R126, R16 ;  /* 0x0000007e9048723c */ /* 0x040fe20000001810 */
[----:B------:R-:W3:Y:S07]  /*e7a0*/  LDSM.16.M88.4 R16, [R222+0xa100] ;  /* 0x00a10000de10783b */ /* 0x000eee0000000200 */
[C---:B------:R-:W-:Y:S01]  /*e7b0*/  HMMA.16816.F32 R68, R144.reuse, R136, R12 ;  /* 0x000000889044723c */ /* 0x040fe2000000180c */
[----:B------:R-:W3:Y:S07]  /*e7c0*/  LDSM.16.M88.4 R12, [R222+0xa900] ;  /* 0x00a90000de0c783b */ /* 0x000eee0000000200 */
[----:B------:R-:W-:Y:S01]  /*e7d0*/  HMMA.16816.F32 R56, R144, R138, R8 ;  /* 0x0000008a9038723c */ /* 0x000fe20000001808 */
[----:B------:R-:W3:Y:S07]  /*e7e0*/  LDSM.16.M88.4 R8, [R222+0xb100] ;  /* 0x00b10000de08783b */ /* 0x000eee0000000200 */
[C---:B--2---:R-:W-:Y:S08]  /*e7f0*/  HMMA.16816.F32 R48, R176.reuse, R34, R44 ;  /* 0x00000022b030723c */ /* 0x044ff0000000182c */
[C---:B-----5:R-:W-:Y:S08]  /*e800*/  HMMA.16816.F32 R64, R176.reuse, R28, R132 ;  /* 0x0000001cb040723c */ /* 0x060ff00000001884 */
[C---:B------:R-:W-:Y:S01]  /*e810*/  HMMA.16816.F32 R52, R176.reuse, R30, R128 ;  /* 0x0000001eb034723c */ /* 0x040fe20000001880 */
[----:B------:R-:W2:Y:S07]  /*e820*/  LDSM.16.M88.4 R28, [R219] ;  /* 0x00000000db1c783b */ /* 0x000eae0000000200 */
[C---:B-1----:R-:W-:Y:S08]  /*e830*/  HMMA.16816.F32 R44, R176.reuse, R24, R40 ;  /* 0x00000018b02c723c */ /* 0x042ff00000001828 */
[C---:B------:R-:W-:Y:S01]  /*e840*/  HMMA.16816.F32 R40, R176.reuse, R26, R120 ;  /* 0x0000001ab028723c */ /* 0x040fe20000001878 */
[----:B------:R-:W1:Y:S07]  /*e850*/  LDSM.16.M88.4 R24, [R219+0x800] ;  /* 0x00080000db18783b */ /* 0x000e6e0000000200 */
[C---:B------:R-:W-:Y:S01]  /*e860*/  HMMA.16816.F32 R60, R176.reuse, R32, R60 ;  /* 0x00000020b03c723c */ /* 0x040fe2000000183c */
[----:B------:R-:W5:Y:S07]  /*e870*/  LDSM.16.M88.4 R32, [R222+0xb900] ;  /* 0x00b90000de20783b */ /* 0x000f6e0000000200 */
[C---:B------:R-:W-:Y:S08]  /*e880*/  HMMA.16816.F32 R36, R176.reuse, R20, R108 ;  /* 0x00000014b024723c */ /* 0x040ff0000000186c */
[C---:B------:R-:W-:Y:S01]  /*e890*/  HMMA.16816.F32 R88, R176.reuse, R22, R116 ;  /* 0x00000016b058723c */ /* 0x040fe20000001874 */
[----:B------:R-:W1:Y:S07]  /*e8a0*/  LDSM.16.M88.4 R20, [R219+0x1000] ;  /* 0x00100000db14783b */ /* 0x000e6e0000000200 */
[C---:B---3--:R-:W-:Y:S08]  /*e8b0*/  HMMA.16816.F32 R92, R176.reuse, R16, R104 ;  /* 0x00000010b05c723c */ /* 0x048ff00000001868 */
[C---:B------:R-:W-:Y:S01]  /*e8c0*/  HMMA.16816.F32 R104, R176.reuse, R18, R112 ;  /* 0x00000012b068723c */ /* 0x040fe20000001870 */
[----:B------:R-:W3:Y:S07]  /*e8d0*/  LDSM.16.M88.4 R16, [R219+0x1800] ;  /* 0x00180000db10783b */ /* 0x000eee0000000200 */
[C---:B------:R-:W-:Y:S08]  /*e8e0*/  HMMA.16816.F32 R100, R176.reuse, R12, R96 ;  /* 0x0000000cb064723c */ /* 0x040ff00000001860 */
[C---:B------:R-:W-:Y:S01]  /*e8f0*/  HMMA.16816.F32 R80, R176.reuse, R14, R80 ;  /* 0x0000000eb050723c */ /* 0x040fe20000001850 */
[----:B------:R-:W3:Y:S07]  /*e900*/  LDSM.16.M88.4 R12, [R219+0x2000] ;  /* 0x00200000db0c783b */ /* 0x000eee0000000200 */
[C---:B------:R-:W-:Y:S08]  /*e910*/  HMMA.16816.F32 R120, R176.reuse, R8, R76 ;  /* 0x00000008b078723c */ /* 0x040ff0000000184c */
[----:B------:R-:W-:Y:S01]  /*e920*/  HMMA.16816.F32 R72, R176, R10, R72 ;  /* 0x0000000ab048723c */ /* 0x000fe20000001848 */
[----:B------:R-:W3:Y:S07]  /*e930*/  LDSM.16.M88.4 R8, [R219+0x2800] ;  /* 0x00280000db08783b */ /* 0x000eee0000000200 */
[C---:B--2---:R-:W-:Y:S01]  /*e940*/  HMMA.16816.F32 R112, R192.reuse, R28, R64 ;  /* 0x0000001cc070723c */ /* 0x044fe20000001840 */
[----:B------:R-:W2:Y:S07]  /*e950*/  LDSM.16.M88.4 R64, [R219+0x3000] ;  /* 0x00300000db40783b */ /* 0x000eae0000000200 */
[C---:B-1----:R-:W-:Y:S01]  /*e960*/  HMMA.16816.F32 R96, R192.reuse, R24, R60 ;  /* 0x00000018c060723c */ /* 0x042fe2000000183c */
[----:B------:R-:W1:Y:S07]  /*e970*/  LDSM.16.M88.4 R60, [R219+0x3800] ;  /* 0x00380000db3c783b */ /* 0x000e6e0000000200 */
[----:B------:R-:W-:Y:S01]  /*e980*/  HMMA.16816.F32 R84, R192, R26, R48 ;  /* 0x0000001ac054723c */ /* 0x000fe20000001830 */
[----:B------:R-:W1:Y:S04]  /*e990*/  LDSM.16.M88.4 R24, [R216+0xd900] ;  /* 0x00d90000d818783b */ /* 0x000e680000000200 */
[----:B------:R-:W-:Y:S03]  /*e9a0*/  LDSM.16.M88.4 R48, [R216+0xc100] ;  /* 0x00c10000d830783b */ /* 0x000fe60000000200 */
[----:B-----5:R-:W-:Y:S08]  /*e9b0*/  HMMA.16816.F32 R116, R176, R32, R68 ;  /* 0x00000020b074723c */ /* 0x020ff00000001844 */
[C---:B------:R-:W-:Y:S08]  /*e9c0*/  HMMA.16816.F32 R76, R192.reuse, R20, R44 ;  /* 0x00000014c04c723c */ /* 0x040ff0000000182c */
[----:B------:R-:W-:Y:S01]  /*e9d0*/  HMMA.16816.F32 R68, R192, R22, R40 ;  /* 0x00000016c044723c */ /* 0x000fe20000001828 */
[----:B------:R-:W5:Y:S07]  /*e9e0*/  LDSM.16.M88.4 R20, [R216+0xe100] ;  /* 0x00e10000d814783b */ /* 0x000f6e0000000200 */
[----:B------:R-:W-:Y:S08]  /*e9f0*/  HMMA.16816.F32 R124, R176, R34, R56 ;  /* 0x00000022b07c723c */ /* 0x000ff00000001838 */
[C---:B------:R-:W-:Y:S01]  /*ea00*/  HMMA.16816.F32 R108, R192.reuse, R30, R52 ;  /* 0x0000001ec06c723c */ /* 0x040fe20000001834 */
[----:B------:R-:W1:Y:S07]  /*ea10*/  LDSM.16.M88.4 R28, [R216+0xd100] ;  /* 0x00d10000d81c783b */ /* 0x000e6e0000000200 */
[C---:B---3--:R-:W-:Y:S01]  /*ea20*/  HMMA.16816.F32 R56, R192.reuse, R16, R36 ;  /* 0x00000010c038723c */ /* 0x048fe20000001824 */
[----:B------:R-:W3:Y:S07]  /*ea30*/  LDSM.16.M88.4 R36, [R216+0xc900] ;  /* 0x00c90000d824783b */ /* 0x000eee0000000200 */
[C---:B------:R-:W-:Y:S01]  /*ea40*/  HMMA.16816.F32 R52, R192.reuse, R18, R88 ;  /* 0x00000012c034723c */ /* 0x040fe20000001858 */
[----:B------:R-:W1:Y:S04]  /*ea50*/  LDSM.16.M88.4 R16, [R216+0xe900] ;  /* 0x00e90000d810783b */ /* 0x000e680000000200 */
[----:B------:R-:W-:Y:S03]  /*ea60*/  LDSM.16.M88.4 R88, [R216+0xf900] ;  /* 0x00f90000d858783b */ /* 0x000fe60000000200 */
[C---:B------:R-:W-:Y:S08]  /*ea70*/  HMMA.16816.F32 R44, R192.reuse, R12, R92 ;  /* 0x0000000cc02c723c */ /* 0x040ff0000000185c */
[C---:B------:R-:W-:Y:S08]  /*ea80*/  HMMA.16816.F32 R40, R192.reuse, R14, R104 ;  /* 0x0000000ec028723c */ /* 0x040ff00000001868 */
[C---:B------:R-:W-:Y:S08]  /*ea90*/  HMMA.16816.F32 R32, R192.reuse, R8, R100 ;  /* 0x00000008c020723c */ /* 0x040ff00000001864 */
[C---:B------:R-:W-:Y:S08]  /*eaa0*/  HMMA.16816.F32 R12, R192.reuse, R10, R80 ;  /* 0x0000000ac00c723c */ /* 0x040ff00000001850 */
[C---:B--2---:R-:W-:Y:S08]  /*eab0*/  HMMA.16816.F32 R8, R192.reuse, R64, R120 ;  /* 0x00000040c008723c */ /* 0x044ff00000001878 */
[C---:B------:R-:W-:Y:S01]  /*eac0*/  HMMA.16816.F32 R72, R192.reuse, R66, R72 ;  /* 0x00000042c048723c */ /* 0x040fe20000001848 */
[----:B------:R-:W2:Y:S07]  /*ead0*/  LDSM.16.M88.4 R64, [R216+0xf100] ;  /* 0x00f10000d840783b */ /* 0x000eae0000000200 */
[C---:B-1----:R-:W-:Y:S08]  /*eae0*/  HMMA.16816.F32 R80, R192.reuse, R60, R116 ;  /* 0x0000003cc050723c */ /* 0x042ff00000001874 */
[----:B------:R-:W-:Y:S01]  /*eaf0*/  HMMA.16816.F32 R124, R192, R62, R124 ;  /* 0x0000003ec07c723c */ /* 0x000fe2000000187c */
[----:B------:R-:W1:Y:S07]  /*eb00*/  LDSM.16.M88.4 R60, [R223+0x4000] ;  /* 0x00400000df3c783b */ /* 0x000e6e0000000200 */
[C---:B------:R-:W-:Y:S01]  /*eb10*/  HMMA.16816.F32 R100, R196.reuse, R24, R56 ;  /* 0x00000018c464723c */ /* 0x040fe20000001838 */
[----:B------:R-:W1:Y:S07]  /*eb20*/  LDSM.16.M88.4 R56, [R223+0x5000] ;  /* 0x00500000df38783b */ /* 0x000e6e0000000200 */
[C---:B-----5:R-:W-:Y:S01]  /*eb30*/  HMMA.16816.F32 R92, R196.reuse, R20, R44 ;  /* 0x00000014c45c723c */ /* 0x060fe2000000182c */
[----:B------:R-:W5:Y:S07]  /*eb40*/  LDSM.16.M88.4 R44, [R223+0x5800] ;  /* 0x00580000df2c783b */ /* 0x000f6e0000000200 */
[C---:B------:R-:W-:Y:S08]  /*eb50*/  HMMA.16816.F32 R128, R196.reuse, R48, R112 ;  /* 0x00000030c480723c */ /* 0x040ff00000001870 */
[C---:B------:R-:W-:Y:S08]  /*eb60*/  HMMA.16816.F32 R120, R196.reuse, R50, R108 ;  /* 0x00000032c478723c */ /* 0x040ff0000000186c */
[C---:B------:R-:W-:Y:S01]  /*eb70*/  HMMA.16816.F32 R104, R196.reuse, R30, R68 ;  /* 0x0000001ec468723c */ /* 0x040fe20000001844 */
[----:B------:R-:W1:Y:S07]  /*eb80*/  LDSM.16.M88.4 R68, [R223+0x4800] ;  /* 0x00480000df44783b */ /* 0x000e6e0000000200 */
[C---:B---3--:R-:W-:Y:S08]  /*eb90*/  HMMA.16816.F32 R116, R196.reuse, R36, R96 ;  /* 0x00000024c474723c */ /* 0x048ff00000001860 */
[C---:B------:R-:W-:Y:S01]  /*eba0*/  HMMA.16816.F32 R108, R196.reuse, R28, R76 ;  /* 0x0000001cc46c723c */ /* 0x040fe2000000184c */
[----:B------:R-:W3:Y:S07]  /*ebb0*/  LDSM.16.M88.4 R28, [R223+0x7800] ;  /* 0x00780000df1c783b */ /* 0x000eee0000000200 */
[C---:B------:R-:W-:Y:S01]  /*ebc0*/  HMMA.16816.F32 R96, R196.reuse, R26, R52 ;  /* 0x0000001ac460723c */ /* 0x040fe20000001834 */
[----:B------:R-:W1:Y:S07]  /*ebd0*/  LDSM.16.M88.4 R52, [R222+0xc100] ;  /* 0x00c10000de34783b */ /* 0x000e6e0000000200 */
[C---:B------:R-:W-:Y:S01]  /*ebe0*/  HMMA.16816.F32 R112, R196.reuse, R38, R84 ;  /* 0x00000026c470723c */ /* 0x040fe20000001854 */
[----:B------:R-:W-:Y:S07]  /*ebf0*/  LDSM.16.M88.4 R36, [R223+0x6800] ;  /* 0x00680000df24783b */ /* 0x000fee0000000200 */
[C---:B------:R-:W-:Y:S01]  /*ec00*/  HMMA.16816.F32 R84, R196.reuse, R22, R40 ;  /* 0x00000016c454723c */ /* 0x040fe20000001828 */
[----:B------:R-:W3:Y:S07]  /*ec10*/  LDSM.16.M88.4 R40, [R223+0x6000] ;  /* 0x00600000df28783b */ /* 0x000eee0000000200 */
[C---:B------:R-:W-:Y:S01]  /*ec20*/  HMMA.16816.F32 R76, R196.reuse, R16, R32 ;  /* 0x00000010c44c723c */ /* 0x040fe20000001820 */
[----:B------:R-:W3:Y:S07]  /*ec30*/  LDSM.16.M88.4 R32, [R223+0x7000] ;  /* 0x00700000df20783b */ /* 0x000eee0000000200 */
[C---:B------:R-:W-:Y:S08]  /*ec40*/  HMMA.16816.F32 R48, R196.reuse, R18, R12 ;  /* 0x00000012c430723c */ /* 0x040ff0000000180c */
[C---:B--2---:R-:W-:Y:S08]  /*ec50*/  HMMA.16816.F32 R24, R196.reuse, R64, R8 ;  /* 0x00000040c418723c */ /* 0x044ff00000001808 */
[----:B------:R-:W-:Y:S08]  /*ec60*/  HMMA.16816.F32 R16, R196, R88, R80 ;  /* 0x00000058c410723c */ /* 0x000ff00000001850 */
[----:B-1----:R-:W-:Y:S08]  /*ec70*/  HMMA.16816.F32 R8, R200, R60, R128 ;  /* 0x0000003cc808723c */ /* 0x002ff00000001880 */
[C---:B------:R-:W-:Y:S01]  /*ec80*/  HMMA.16816.F32 R12, R196.reuse, R90, R124 ;  /* 0x0000005ac40c723c */ /* 0x040fe2000000187c */
[----:B------:R-:W-:Y:S07]  /*ec90*/  LDSM.16.M88.4 R88, [R219+0x5000] ;  /* 0x00500000db58783b */ /* 0x000fee0000000200 */
[----:B------:R-:W-:Y:S08]  /*eca0*/  HMMA.16816.F32 R20, R196, R66, R72 ;  /* 0x00000042c414723c */ /* 0x000ff00000001848 */
[C---:B------:R-:W-:Y:S08]  /*ecb0*/  HMMA.16816.F32 R64, R200.reuse, R56, R108 ;  /* 0x00000038c840723c */ /* 0x040ff0000000186c */
[C---:B------:R-:W-:Y:S01]  /*ecc0*/  HMMA.16816.F32 R156, R200.reuse, R58, R104 ;  /* 0x0000003ac89c723c */ /* 0x040fe20000001868 */
[----:B------:R-:W1:Y:S04]  /*ecd0*/  LDSM.16.M88.4 R56, [R222+0xc900] ;  /* 0x00c90000de38783b */ /* 0x000e680000000200 */
[----:B------:R-:W-:Y:S03]  /*ece0*/  LDSM.16.M88.4 R104, [R219+0x4000] ;  /* 0x00400000db68783b */ /* 0x000fe60000000200 */
[C---:B-----5:R-:W-:Y:S01]  /*ecf0*/  HMMA.16816.F32 R160, R200.reuse, R44, R100 ;  /* 0x0000002cc8a0723c */ /* 0x060fe20000001864 */
[----:B------:R-:W-:Y:S07]  /*ed00*/  LDSM.16.M88.4 R100, [R219+0x4800] ;  /* 0x00480000db64783b */ /* 0x000fee0000000200 */
[C---:B------:R-:W-:Y:S01]  /*ed10*/  HMMA.16816.F32 R152, R200.reuse, R46, R96 ;  /* 0x0000002ec898723c */ /* 0x040fe20000001860 */
[----:B------:R-:W2:Y:S07]  /*ed20*/  LDSM.16.M88.4 R44, [R222+0xd100] ;  /* 0x00d10000de2c783b */ /* 0x000eae0000000200 */
[C---:B------:R-:W-:Y:S08]  /*ed30*/  HMMA.16816.F32 R72, R200.reuse, R68, R116 ;  /* 0x00000044c848723c */ /* 0x040ff00000001874 */
[C---:B---3--:R-:W-:Y:S01]  /*ed40*/  HMMA.16816.F32 R116, R200.reuse, R28, R16 ;  /* 0x0000001cc874723c */ /* 0x048fe20000001810 */
[----:B------:R-:W3:Y:S07]  /*ed50*/  LDSM.16.M88.4 R16, [R222+0xd900] ;  /* 0x00d90000de10783b */ /* 0x000eee0000000200 */
[----:B------:R-:W-:Y:S08]  /*ed60*/  HMMA.16816.F32 R68, R200, R70, R112 ;  /* 0x00000046c844723c */ /* 0x000ff00000001870 */
[----:B------:R-:W-:Y:S01]  /*ed70*/  HMMA.16816.F32 R108, R204, R52, R8 ;  /* 0x00000034cc6c723c */ /* 0x000fe20000001808 */
[----:B------:R-:W5:Y:S07]  /*ed80*/  LDSM.16.M88.4 R8, [R222+0xe900] ;  /* 0x00e90000de08783b */ /* 0x000f6e0000000200 */
[C---:B------:R-:W-:Y:S01]  /*ed90*/  HMMA.16816.F32 R112, R200.reuse, R30, R12 ;  /* 0x0000001ec870723c */ /* 0x040fe2000000180c */
[----:B------:R-:W1:Y:S07]  /*eda0*/  LDSM.16.M88.4 R12, [R222+0xe100] ;  /* 0x00e10000de0c783b */ /* 0x000e6e0000000200 */
[C---:B------:R-:W-:Y:S08]  /*edb0*/  HMMA.16816.F32 R60, R200.reuse, R62, R120 ;  /* 0x0000003ec83c723c */ /* 0x040ff00000001878 */
[C---:B------:R-:W-:Y:S01]  /*edc0*/  HMMA.16816.F32 R148, R200.reuse, R40, R92 ;  /* 0x00000028c894723c */ /* 0x040fe2000000185c */
[----:B------:R-:W-:Y:S07]  /*edd0*/  LDSM.16.M88.4 R92, [R222+0xf900] ;  /* 0x00f90000de5c783b */ /* 0x000fee0000000200 */
[C---:B------:R-:W-:Y:S01]  /*ede0*/  HMMA.16816.F32 R124, R200.reuse, R32, R24 ;  /* 0x00000020c87c723c */ /* 0x040fe20000001818 */
[----:B------:R-:W2:Y:S07]  /*edf0*/  LDSM.16.M88.4 R24, [R222+0xf100] ;  /* 0x00f10000de18783b */ /* 0x000eae0000000200 */
[C---:B------:R-:W-:Y:S01]  /*ee00*/  HMMA.16816.F32 R132, R200.reuse, R36, R76 ;  /* 0x00000024c884723c */ /* 0x040fe2000000184c */
[----:B------:R-:W2:Y:S07]  /*ee10*/  LDSM.16.M88.4 R76, [R219+0x5800] ;  /* 0x00580000db4c783b */ /* 0x000eae0000000200 */
[C---:B------:R-:W-:Y:S08]  /*ee20*/  HMMA.16816.F32 R136, R200.reuse, R42, R84 ;  /* 0x0000002ac888723c */ /* 0x040ff00000001854 */
[C---:B------:R-:W-:Y:S08]  /*ee30*/  HMMA.16816.F32 R128, R200.reuse, R38, R48 ;  /* 0x00000026c880723c */ /* 0x040ff00000001830 */
[----:B------:R-:W-:Y:S08]  /*ee40*/  HMMA.16816.F32 R120, R200, R34, R20 ;  /* 0x00000022c878723c */ /* 0x000ff00000001814 */
[C---:B-1----:R-:W-:Y:S01]  /*ee50*/  HMMA.16816.F32 R80, R204.reuse, R58, R68 ;  /* 0x0000003acc50723c */ /* 0x042fe20000001844 */
[----:B------:R-:W1:Y:S07]  /*ee60*/  LDSM.16.M88.4 R68, [R219+0x6800] ;  /* 0x00680000db44783b */ /* 0x000e6e0000000200 */
[C---:B------:R-:W-:Y:S01]  /*ee70*/  HMMA.16816.F32 R84, R204.reuse, R56, R72 ;  /* 0x00000038cc54723c */ /* 0x040fe20000001848 */
[----:B------:R-:W1:Y:S07]  /*ee80*/  LDSM.16.M88.4 R72, [R219+0x6000] ;  /* 0x00600000db48783b */ /* 0x000e6e0000000200 */
[C---:B------:R-:W-:Y:S01]  /*ee90*/  HMMA.16816.F32 R96, R204.reuse, R54, R60 ;  /* 0x00000036cc60723c */ /* 0x040fe2000000183c */
[----:B------:R-:W-:Y:S07]  /*eea0*/  LDSM.16.M88.4 R60, [R219+0x7800] ;  /* 0x00780000db3c783b */ /* 0x000fee0000000200 */
[----:B--2---:R-:W-:Y:S01]  /*eeb0*/  HMMA.16816.F32 R56, R204, R44, R64 ;  /* 0x0000002ccc38723c */ /* 0x004fe20000001840 */
[----:B------:R-:W2:Y:S01]  /*eec0*/  LDSM.16.M88.4 R64, [R219+0x7000] ;  /* 0x00700000db40783b */ /* 0x000ea20000000200 */
[----:B------:R-:W-:-:S06]  /*eed0*/  DEPBAR.LE SB0, 0x0 ;  /* 0x000080000000791a */ /* 0x000fcc0000000000 */
[C---:B------:R-:W-:Y:S08]  /*eee0*/  HMMA.16816.F32 R52, R204.reuse, R46, R156 ;  /* 0x0000002ecc34723c */ /* 0x040ff0000000189c */
[C---:B---3--:R-:W-:Y:S08]  /*eef0*/  HMMA.16816.F32 R48, R204.reuse, R16, R160 ;  /* 0x00000010cc30723c */ /* 0x048ff000000018a0 */
        /* <DEDUP_REMOVED lines=26> */
[----:B------:R-:W-:Y:S07]  /*f0a0*/  @!P0 BRA `(.L_x_679) ;  /* 0x0000049000008947 */ /* 0x000fee0003800000 */
[----:B----4-:R-:W-:Y:S01]  /*f0b0*/  ULEA UR4, UR10, UR16, 0x7 ;  /* 0x000000100a047291 */ /* 0x010fe2000f8e383f */
[----:B------:R-:W-:Y:S01]  /*f0c0*/  ISETP.NE.AND P3, PT, R172, 0x1, PT ;  /* 0x00000001ac00780c */ /* 0x000fe20003f65270 */
[----:B------:R-:W-:Y:S01]  /*f0d0*/  IMAD.MOV.U32 R245, RZ, RZ, RZ ;  /* 0x000000fffff57224 */ /* 0x000fe200078e00ff */
[----:B------:R-:W-:-:S03]  /*f0e0*/  ISETP.GT.AND P4, PT, R169, 0x7f, PT ;  /* 0x0000007fa900780c */ /* 0x000fc60003f84270 */
        /* <DEDUP_REMOVED lines=9> */
[----:B------:R1:W2:Y:S01]  /*f180*/  @!P4 LDG.E R245, [R6.64] ;  /* 0x0000001606f5c981 */ /* 0x0002a2000c1e1900 */
[----:B------:R-:W-:Y:S01]  /*f190*/  IMAD.MOV R0, RZ, RZ, -R0 ;  /* 0x000000ffff007224 */ /* 0x000fe200078e0a00 */
[----:B------:R-:W-:Y:S01]  /*f1a0*/  SEL R25, RZ, 0x10, P6 ;  /* 0x00000010ff197807 */ /* 0x000fe20003000000 */
[----:B------:R-:W-:Y:S01]  /*f1b0*/  IMAD.SHL.U32 R17, R167, 0x2, RZ ;  /* 0x00000002a7117824 */ /* 0x000fe200078e00ff */
[----:B------:R-:W-:Y:S01]  /*f1c0*/  IADD3 R10, -R164, 0x10, RZ ;  /* 0x00000010a40a7810 */ /* 0x000fe20007ffe1ff */
[----:B------:R-:W-:-:S05]  /*f1d0*/  IMAD R9, R0, c[0x0][0x2b8], R5 ;  /* 0x0000ae0000097a24 */ /* 0x000fca00078e0205 */
[----:B------:R-:W-:Y:S01]  /*f1e0*/  SHF.R.S32.HI R0, RZ, 0x1f, R9 ;  /* 0x0000001fff007819 */ /* 0x000fe20000011409 */
[----:B------:R-:W-:Y:S04]  /*f1f0*/  STL [R1+0x4], R9 ;  /* 0x0000040901007387 */ /* 0x000fe80000100800 */
        /* <DEDUP_REMOVED lines=8> */
[----:B------:R-:W-:-:S04]  /*f280*/  IADD3 R0, P0, R6, UR26, RZ ;  /* 0x0000001a06007c10 */ /* 0x000fc8000ff1e0ff */
[----:B------:R-:W-:Y:S02]  /*f290*/  IADD3.X R6, R7, UR9, R5, P0, !PT ;  /* 0x0000000907067c10 */ /* 0x000fe400087fe405 */
[----:B------:R-:W-:-:S04]  /*f2a0*/  LEA R5, P0, R0, c[0x0][0x1c8], 0x1 ;  /* 0x0000720000057a11 */ /* 0x000fc800078008ff */
[----:B------:R-:W-:Y:S01]  /*f2b0*/  LEA.HI.X R0, R0, c[0x0][0x1cc], R6, 0x1, P0 ;  /* 0x0000730000007a11 */ /* 0x000fe200000f0c06 */
[----:B------:R-:W-:Y:S01]  /*f2c0*/  SHFL.IDX PT, R7, R5, 0x3, 0x181f ;  /* 0x00781f0005077f89 */ /* 0x000fe200000e0000 */
[----:B------:R-:W-:-:S03]  /*f2d0*/  IADD3 R6, -R25, 0x10, RZ ;  /* 0x0000001019067810 */ /* 0x000fc60007ffe1ff */
[----:B------:R-:W-:Y:S04]  /*f2e0*/  SHFL.IDX PT, R8, R0, 0x3, 0x181f ;  /* 0x00781f0000087f89 */ /* 0x000fe800000e0000 */
[----:B------:R-:W1:Y:S04]  /*f2f0*/  SHFL.IDX PT, R9, R5, RZ, 0x181f ;  /* 0x00181fff05097589 */ /* 0x000e6800000e0000 */
[----:B------:R-:W-:Y:S04]  /*f300*/  SHFL.IDX PT, R14, R5, 0x1, 0x181f ;  /* 0x00381f00050e7f89 */ /* 0x000fe800000e0000 */
[----:B------:R-:W2:Y:S04]  /*f310*/  SHFL.IDX PT, R12, R0, RZ, 0x181f ;  /* 0x00181fff000c7589 */ /* 0x000ea800000e0000 */
[----:B------:R3:W4:Y:S04]  /*f320*/  SHFL.IDX PT, R13, R5, 0x2, 0x181f ;  /* 0x00581f00050d7f89 */ /* 0x00072800000e0000 */
[----:B------:R-:W5:Y:S04]  /*f330*/  SHFL.IDX PT, R15, R0, 0x1, 0x181f ;  /* 0x00381f00000f7f89 */ /* 0x000f6800000e0000 */
[----:B------:R4:W4:Y:S01]  /*f340*/  SHFL.IDX PT, R24, R0, 0x2, 0x181f ;  /* 0x00581f0000187f89 */ /* 0x00092200000e0000 */
[----:B-1----:R-:W-:-:S02]  /*f350*/  IADD3 R20, P2, R9, R17, RZ ;  /* 0x0000001109147210 */ /* 0x002fc40007f5e0ff */
[----:B---3--:R-:W-:Y:S02]  /*f360*/  LOP3.LUT R5, R6, 0xf, RZ, 0xc0, !PT ;  /* 0x0000000f06057812 */ /* 0x008fe400078ec0ff */
[----:B------:R-:W-:Y:S02]  /*f370*/  SHF.L.U64.HI R6, R167, 0x1, R168 ;  /* 0x00000001a7067819 */ /* 0x000fe400000102a8 */
[----:B------:R-:W-:Y:S02]  /*f380*/  IADD3 R22, P1, P0, R5, R7, R17 ;  /* 0x0000000705167210 */ /* 0x000fe4000783e011 */
[----:B------:R-:W-:Y:S01]  /*f390*/  LOP3.LUT R5, R10, 0xf, RZ, 0xc0, !PT ;  /* 0x0000000f0a057812 */ /* 0x000fe200078ec0ff */
[--C-:B--2---:R-:W-:Y:S01]  /*f3a0*/  IMAD.X R21, R12, 0x1, R6.reuse, P2 ;  /* 0x000000010c157824 */ /* 0x104fe200010e0606 */
[----:B------:R-:W-:Y:S01]  /*f3b0*/  IADD3.X R23, RZ, R8, R6, P1, P0 ;  /* 0x00000008ff177210 */ /* 0x000fe20000fe0406 */
[----:B----4-:R-:W-:-:S03]  /*f3c0*/  IMAD.SHL.U32 R0, R165, 0x2, RZ ;  /* 0x00000002a5007824 */ /* 0x010fc600078e00ff */
[----:B------:R1:W-:Y:S02]  /*f3d0*/  LDGSTS.E.BYPASS.LTC128B.128 [R239+0x8100], [R20.64], !P6 ;  /* 0x0810000014ef7fae */ /* 0x0003e4000f101d56 */
[----:B------:R-:W-:Y:S02]  /*f3e0*/  IADD3 R10, P1, P0, R5, R7, R0 ;  /* 0x00000007050a7210 */ /* 0x000fe4000783e000 */
[----:B------:R-:W-:-:S04]  /*f3f0*/  SHF.L.U64.HI R5, R165, 0x1, R166 ;  /* 0x00000001a5057819 */ /* 0x000fc800000102a6 */
[--C-:B------:R-:W-:Y:S02]  /*f400*/  IADD3.X R11, RZ, R8, R5.reuse, P1, P0 ;  /* 0x00000008ff0b7210 */ /* 0x100fe40000fe0405 */
[-C--:B------:R-:W-:Y:S02]  /*f410*/  IADD3 R18, P0, R9, R0.reuse, RZ ;  /* 0x0000000009127210 */ /* 0x080fe40007f1e0ff */
[CC--:B------:R-:W-:Y:S02]  /*f420*/  IADD3 R16, P1, R14.reuse, R17.reuse, RZ ;  /* 0x000000110e107210 */ /* 0x0c0fe40007f3e0ff */
[-C--:B------:R-:W-:Y:S01]  /*f430*/  IADD3 R14, P2, R14, R0.reuse, RZ ;  /* 0x000000000e0e7210 */ /* 0x080fe20007f5e0ff */
[--C-:B------:R-:W-:Y:S01]  /*f440*/  IMAD.X R19, R12, 0x1, R5.reuse, P0 ;  /* 0x000000010c137824 */ /* 0x100fe200000e0605 */
[----:B------:R-:W-:Y:S01]  /*f450*/  IADD3 R12, P0, R13, R17, RZ ;  /* 0x000000110d0c7210 */ /* 0x000fe20007f1e0ff */
[--C-:B-----5:R-:W-:Y:S01]  /*f460*/  IMAD.X R17, R15, 0x1, R6.reuse, P1 ;  /* 0x000000010f117824 */ /* 0x120fe200008e0606 */
[----:B------:R-:W-:Y:S01]  /*f470*/  IADD3 R8, P1, R13, R0, RZ ;  /* 0x000000000d087210 */ /* 0x000fe20007f3e0ff */
[--C-:B------:R-:W-:Y:S01]  /*f480*/  IMAD.X R15, R15, 0x1, R5.reuse, P2 ;  /* 0x000000010f0f7824 */ /* 0x100fe200010e0605 */
[----:B------:R-:W-:Y:S01]  /*f490*/  ISETP.NE.U32.AND P2, PT, R164, RZ, PT ;  /* 0x000000ffa400720c */ /* 0x000fe20003f45070 */
[C---:B------:R-:W-:Y:S01]  /*f4a0*/  IMAD.X R13, R24.reuse, 0x1, R6, P0 ;  /* 0x00000001180d7824 */ /* 0x040fe200000e0606 */
        /* <DEDUP_REMOVED lines=9> */
.L_x_679:
[----:B----4-:R-:W-:Y:S01]  /*f540*/  FMUL.FTZ R0, R108, c[0x0][0x320] ;  /* 0x0000c8006c007a20 */ /* 0x010fe20000410000 */
[----:B------:R-:W-:Y:S01]  /*f550*/  SHF.R.S32.HI R6, RZ, 0x1f, R170 ;  /* 0x0000001fff067819 */ /* 0x000fe200000114aa */
[----:B------:R-:W-:Y:S01]  /*f560*/  FMUL.FTZ R5, R66, c[0x0][0x320] ;  /* 0x0000c80042057a20 */ /* 0x000fe20000410000 */
[----:B------:R-:W-:Y:S01]  /*f570*/  LEA.HI R7, R183, R174, RZ, 0x2 ;  /* 0x000000aeb7077211 */ /* 0x000fe200078f10ff */
[----:B------:R2:W-:Y:S01]  /*f580*/  MUFU.TANH R90, R0 ;  /* 0x00000000005a7308 */ /* 0x0005e20000002400 */
[----:B------:R-:W-:Y:S01]  /*f590*/  LEA.HI R6, R6, R170, RZ, 0x3 ;  /* 0x000000aa06067211 */ /* 0x000fe200078f18ff */
[----:B------:R-:W-:Y:S01]  /*f5a0*/  UMOV UR4, 0xffffff80 ;  /* 0xffffff8000047882 */ /* 0x000fe20000000000 */
[----:B------:R-:W-:Y:S01]  /*f5b0*/  PLOP3.LUT P1, PT, PT, PT, UP2, 0x80, 0x0 ;  /* 0x000000000000781c */ /* 0x000fe20003f2f028 */
[----:B------:R-:W-:Y:S01]  /*f5c0*/  UIMAD UR4, UR10, UR4, 0x81 ;  /* 0x000000810a0474a4 */ /* 0x000fe2000f8e0204 */
[----:B------:R-:W-:Y:S01]  /*f5d0*/  LOP3.LUT R6, R6, 0xffffff8, RZ, 0xc0, !PT ;  /* 0x0ffffff806067812 */ /* 0x000fe200078ec0ff */
[----:B------:R-:W-:Y:S01]  /*f5e0*/  IMAD.SHL.U32 R217, R3, 0x2, RZ ;  /* 0x0000000203d97824 */ /* 0x000fe200078e00ff */
[----:B------:R-:W-:Y:S01]  /*f5f0*/  PLOP3.LUT P0, PT, PT, PT, UP2, 0x80, 0x0 ;  /* 0x000000000000781c */ /* 0x000fe20003f0f028 */
[----:B------:R-:W3:Y:S01]  /*f600*/  @UP2 S2UR UR6, SR_CTAID.X ;  /* 0x00000000000629c3 */ /* 0x000ee20000002500 */
[----:B------:R-:W0:Y:S01]  /*f610*/  LDGDEPBAR ;  /* 0x00000000000079af */ /* 0x000e220000000000 */
[----:B-1----:R-:W-:Y:S01]  /*f620*/  IMAD.IADD R10, R170, 0x1, -R6 ;  /* 0x00000001aa0a7824 */ /* 0x002fe200078e0a06 */
[----:B------:R-:W-:Y:S01]  /*f630*/  LEA R221, R2, R217, 0x1 ;  /* 0x000000d902dd7211 */ /* 0x000fe200078e08ff */
[----:B------:R-:W-:-:S02]  /*f640*/  IMAD R218, R4, 0x2, R217 ;  /* 0x0000000204da7824 */ /* 0x000fc400078e02d9 */
[----:B--2---:R-:W-:Y:S02]  /*f650*/  FMUL.FTZ R0, R109, c[0x0][0x320] ;  /* 0x0000c8006d007a20 */ /* 0x004fe40000410000 */
[----:B------:R-:W-:Y:S02]  /*f660*/  IMAD R220, R2, 0x2, R218 ;  /* 0x0000000202dc7824 */ /* 0x000fe400078e02da */
[----:B------:R1:W2:Y:S01]  /*f670*/  MUFU.TANH R89, R0 ;  /* 0x0000000000597308 */ /* 0x0002a20000002400 */
[----:B---3--:R-:W-:Y:S01]  /*f680*/  @UP2 USHF.L.U32 UR6, UR6, 0x7, URZ ;  /* 0x0000000706062899 */ /* 0x008fe2000800063f */
[----:B-1----:R-:W-:-:S06]  /*f690*/  FMUL.FTZ R0, R96, c[0x0][0x320] ;  /* 0x0000c80060007a20 */ /* 0x002fcc0000410000 */
[----:B------:R1:W3:Y:S02]  /*f6a0*/  MUFU.TANH R88, R0 ;  /* 0x0000000000587308 */ /* 0x0002e40000002400 */
[----:B-1----:R-:W-:-:S06]  /*f6b0*/  FMUL.FTZ R0, R97, c[0x0][0x320] ;  /* 0x0000c80061007a20 */ /* 0x002fcc0000410000 */
[----:B------:R1:W-:Y:S02]  /*f6c0*/  MUFU.TANH R11, R0 ;  /* 0x00000000000b7308 */ /* 0x0003e40000002400 */
[----:B-1----:R-:W-:-:S06]  /*f6d0*/  FMUL.FTZ R0, R84, c[0x0][0x320] ;  /* 0x0000c80054007a20 */ /* 0x002fcc0000410000 */
[----:B------:R1:W4:Y:S02]  /*f6e0*/  MUFU.TANH R84, R0 ;  /* 0x0000000000547308 */ /* 0x0003240000002400 */
[----:B-1----:R-:W-:-:S06]  /*f6f0*/  FMUL.FTZ R0, R85, c[0x0][0x320] ;  /* 0x0000c80055007a20 */ /* 0x002fcc0000410000 */
[----:B------:R1:W5:Y:S02]  /*f700*/  MUFU.TANH R75, R0 ;  /* 0x00000000004b7308 */ /* 0x0003640000002400 */
        /* <DEDUP_REMOVED lines=21> */
[----:B------:R1:W-:Y:S02]  /*f860*/  MUFU.TANH R172, R0 ;  /* 0x0000000000ac7308 */ /* 0x0003e40000002400 */
        /* <DEDUP_REMOVED lines=39> */
[----:B------:R1:W1:Y:S02]  /*fae0*/  MUFU.TANH R12, R0 ;  /* 0x00000000000c7308 */ /* 0x0002640000002400 */
[----:B-1----:R-:W-:-:S06]  /*faf0*/  FMUL.FTZ R0, R38, c[0x0][0x320] ;  /* 0x0000c80026007a20 */ /* 0x002fcc0000410000 */
[----:B------:R1:W-:Y:S08]  /*fb00*/  MUFU.TANH R38, R5 ;  /* 0x0000000500267308 */ /* 0x0003f00000002400 */
[----:B------:R2:W-:Y:S01]  /*fb10*/  MUFU.TANH R168, R0 ;  /* 0x0000000000a87308 */ /* 0x0005e20000002400 */
[----:B-1----:R-:W-:Y:S01]  /*fb20*/  LOP3.LUT R5, R7, 0xfffffffc, RZ, 0xc0, !PT ;  /* 0xfffffffc07057812 */ /* 0x002fe200078ec0ff */
[----:B------:R-:W-:-:S04]  /*fb30*/  FMUL.FTZ R7, R67, c[0x0][0x320] ;  /* 0x0000c80043077a20 */ /* 0x000fc80000410000 */
[----:B------:R-:W-:Y:S02]  /*fb40*/  IMAD.IADD R5, R174, 0x1, -R5 ;  /* 0x00000001ae057824 */ /* 0x000fe400078e0a05 */
[----:B--2---:R-:W-:-:S04]  /*fb50*/  FMUL.FTZ R0, R39, c[0x0][0x320] ;  /* 0x0000c80027007a20 */ /* 0x004fc80000410000 */
        /* <DEDUP_REMOVED lines=8> */
[----:B------:R1:W-:Y:S08]  /*fbe0*/  MUFU.TANH R35, R7 ;  /* 0x0000000700237308 */ /* 0x0003f00000002400 */
[----:B------:R2:W-:Y:S01]  /*fbf0*/  MUFU.TANH R175, R0 ;  /* 0x0000000000af7308 */ /* 0x0005e20000002400 */
[----:B-1----:R-:W-:-:S04]  /*fc00*/  LEA.HI R7, R5, R5, RZ, 0x1 ;  /* 0x0000000505077211 */ /* 0x002fc800078f08ff */
[----:B------:R-:W-:Y:S01]  /*fc10*/  LOP3.LUT R7, R7, 0x1ffffffe, RZ, 0xc0, !PT ;  /* 0x1ffffffe07077812 */ /* 0x000fe200078ec0ff */
[----:B--2---:R-:W-:-:S03]  /*fc20*/  FMUL.FTZ R0, R86, c[0x0][0x320] ;  /* 0x0000c80056007a20 */ /* 0x004fc60000410000 */
[----:B------:R-:W-:Y:S01]  /*fc30*/  IADD3 R7, R5, -R7, RZ ;  /* 0x8000000705077210 */ /* 0x000fe20007ffe0ff */
[----:B------:R-:W-:Y:S01]  /*fc40*/  FMUL.FTZ R5, R51, c[0x0][0x320] ;  /* 0x0000c80033057a20 */ /* 0x000fe20000410000 */
[----:B------:R1:W-:Y:S08]  /*fc50*/  MUFU.TANH R19, R0 ;  /* 0x0000000000137308 */ /* 0x0003f00000002400 */
[----:B------:R-:W-:Y:S01]  /*fc60*/  MUFU.TANH R17, R5 ;  /* 0x0000000500117308 */ /* 0x000fe20000002400 */
[----:B-1----:R-:W-:-:S07]  /*fc70*/  FMUL.FTZ R0, R87, c[0x0][0x320] ;  /* 0x0000c80057007a20 */ /* 0x002fce0000410000 */
        /* <DEDUP_REMOVED lines=12> */
[----:B------:R1:W2:Y:S02]  /*fd40*/  MUFU.TANH R13, R0 ;  /* 0x00000000000d7308 */ /* 0x0002a40000002400 */
[----:B-1----:R-:W-:-:S06]  /*fd50*/  FMUL.FTZ R0, R99, c[0x0][0x320] ;  /* 0x0000c80063007a20 */ /* 0x002fcc0000410000 */
[----:B------:R1:W1:Y:S02]  /*fd60*/  MUFU.TANH R14, R0 ;  /* 0x00000000000e7308 */ /* 0x0002640000002400 */
[----:B-1----:R-:W-:-:S05]  /*fd70*/  LOP3.LUT R0, R171, 0xffffffe0, RZ, 0xc0, !PT ;  /* 0xffffffe0ab007812 */ /* 0x002fca00078ec0ff */
[----:B------:R-:W-:-:S05]  /*fd80*/  IMAD.IADD R0, R174, 0x1, -R0 ;  /* 0x00000001ae007824 */ /* 0x000fca00078e0a00 */
[----:B------:R-:W-:-:S04]  /*fd90*/  SHF.R.S32.HI R8, RZ, 0x1f, R0 ;  /* 0x0000001fff087819 */ /* 0x000fc80000011400 */
[----:B------:R-:W-:Y:S01]  /*fda0*/  LEA.HI R6, R8, R0, RZ, 0x2 ;  /* 0x0000000008067211 */ /* 0x000fe200078f10ff */
[----:B------:R-:W-:-:S03]  /*fdb0*/  FMUL.FTZ R8, R50, c[0x0][0x320] ;  /* 0x0000c80032087a20 */ /* 0x000fc60000410000 */
[C---:B------:R-:W-:Y:S01]  /*fdc0*/  LEA.HI.SX32 R9, R6.reuse, UR14, 0x1e ;  /* 0x0000000e06097c11 */ /* 0x040fe2000f8ff2ff */
[----:B------:R1:W-:Y:S01]  /*fdd0*/  MUFU.TANH R18, R8 ;  /* 0x0000000800127308 */ /* 0x0003e20000002400 */
[----:B------:R-:W-:-:S03]  /*fde0*/  LOP3.LUT R6, R6, 0x7ffffffc, RZ, 0xc0, !PT ;  /* 0x7ffffffc06067812 */ /* 0x000fc600078ec0ff */
[----:B------:R-:W-:Y:S02]  /*fdf0*/  IMAD R9, R10, 0x10, R9 ;  /* 0x000000100a097824 */ /* 0x000fe400078e0209 */
[----:B------:R-:W-:Y:S02]  /*fe00*/  IMAD.IADD R0, R0, 0x1, -R6 ;  /* 0x0000000100007824 */ /* 0x000fe400078e0a06 */
[----:B------:R-:W-:Y:S02]  /*fe10*/  IMAD R15, R7, 0x8, R9 ;  /* 0x00000008070f7824 */ /* 0x000fe400078e0209 */
[----:B------:R-:W-:Y:S01]  /*fe20*/  FMUL.FTZ R7, R30, c[0x0][0x320] ;  /* 0x0000c8001e077a20 */ /* 0x000fe20000410000 */
[----:B------:R-:W-:Y:S01]  /*fe30*/  SHF.L.U32 R10, R0, 0x1, RZ ;  /* 0x00000001000a7819 */ /* 0x000fe200000006ff */
[----:B------:R-:W-:Y:S01]  /*fe40*/  IMAD.MOV.U32 R5, RZ, RZ, R15 ;  /* 0x000000ffff057224 */ /* 0x000fe200078e000f */
[----:B------:R2:W-:Y:S01]  /*fe50*/  STL [R1+0x14], R15 ;  /* 0x0000140f01007387 */ /* 0x0005e20000100800 */
[----:B------:R-:W-:Y:S01]  /*fe60*/  FMUL.FTZ R0, R83, c[0x0][0x320] ;  /* 0x0000c80053007a20 */ /* 0x000fe20000410000 */
[----:B------:R3:W-:Y:S01]  /*fe70*/  MUFU.TANH R34, R7 ;  /* 0x0000000700227308 */ /* 0x0007e20000002400 */
[----:B-1----:R-:W-:Y:S01]  /*fe80*/  @P1 IMAD.HI.U32 R8, R15, c[0x0][0x2c8], RZ ;  /* 0x0000b2000f081a27 */ /* 0x002fe200078e00ff */
[----:B------:R-:W-:Y:S01]  /*fe90*/  IADD3 R6, -R10, UR24, RZ ;  /* 0x000000180a067c10 */ /* 0x000fe2000fffe1ff */
[----:B------:R-:W-:Y:S03]  /*fea0*/  STL [R1+0x18], R10 ;  /* 0x0000180a01007387 */ /* 0x000fe60000100800 */
[----:B------:R-:W-:-:S02]  /*feb0*/  @P0 SHF.R.U32.HI R5, RZ, c[0x0][0x2cc], R8 ;  /* 0x0000b300ff050a19 */ /* 0x000fc40000011608 */
[----:B------:R-:W-:Y:S03]  /*fec0*/  MUFU.TANH R61, R0 ;  /* 0x00000000003d7308 */ /* 0x000fe60000002400 */
[----:B------:R-:W1:Y:S04]  /*fed0*/  SHFL.IDX PT, R9, R5, RZ, 0x1c1f ;  /* 0x001c1fff05097589 */ /* 0x000e6800000e0000 */
[----:B------:R1:W4:Y:S01]  /*fee0*/  SHFL.IDX PT, R8, R5, 0x1, 0x1c1f ;  /* 0x003c1f0005087f89 */ /* 0x00032200000e0000 */
[----:B---3--:R-:W-:-:S04]  /*fef0*/  FMUL.FTZ R7, R31, c[0x0][0x320] ;  /* 0x0000c8001f077a20 */ /* 0x008fc80000410000 */
[----:B------:R-:W-:Y:S01]  /*ff00*/  MUFU.TANH R24, R7 ;  /* 0x0000000700187308 */ /* 0x000fe20000002400 */
[----:B--2---:R-:W-:-:S07]  /*ff10*/  FMUL.FTZ R15, R63, c[0x0][0x320] ;  /* 0x0000c8003f0f7a20 */ /* 0x004fce0000410000 */
[----:B------:R-:W-:Y:S01]  /*ff20*/  MUFU.TANH R15, R15 ;  /* 0x0000000f000f7308 */ /* 0x000fe20000002400 */
[----:B-1----:R-:W-:-:S07]  /*ff30*/  FMUL.FTZ R5, R82, c[0x0][0x320] ;  /* 0x0000c80052057a20 */ /* 0x002fce0000410000 */
[----:B------:R1:W2:Y:S02]  /*ff40*/  MUFU.TANH R60, R5 ;  /* 0x00000005003c7308 */ /* 0x0002a40000002400 */
[----:B-1----:R-:W-:Y:S01]  /*ff50*/  IMAD.U32 R5, RZ, RZ, UR4 ;  /* 0x00000004ff057e24 */ /* 0x002fe2000f8e00ff */
[----:B------:R-:W-:Y:S02]  /*ff60*/  ULDC.64 UR4, c[0x0][0x2c8] ;  /* 0x0000b20000047ab9 */ /* 0x000fe40000000a00 */
[----:B------:R-:W-:Y:S02]  /*ff70*/  UIMAD.WIDE.U32 UR6, UR6, UR4, URZ ;  /* 0x00000004060672a5 */ /* 0x000fe4000f8e003f */
[----:B------:R-:W-:Y:S02]  /*ff80*/  IADD3 R5, -R10, UR11, R5 ;  /* 0x0000000b0a057c10 */ /* 0x000fe4000fffe105 */
[----:B------:R-:W-:Y:S02]  /*ff90*/  @UP2 USHF.R.U32.HI UR14, URZ, UR5, UR7 ;  /* 0x000000053f0e2299 */ /* 0x000fe40008011607 */
[----:B------:R-:W-:Y:S01]  /*ffa0*/  IADD3 R0, R5, -UR20, RZ ;  /* 0x8000001405007c10 */ /* 0x000fe2000fffe0ff */
[----:B------:R-:W-:Y:S01]  /*ffb0*/  FMUL.FTZ R5, R62, c[0x0][0x320] ;  /* 0x0000c8003e057a20 */ /* 0x000fe20000410000 */
[----:B------:R-:W-:-:S03]  /*ffc0*/  UIADD3 UR14, UR14, UR11, -UR20 ;  /* 0x0000000b0e0e7290 */ /* 0x000fc6000fffe814 */
[C---:B------:R-:W-:Y:S01]  /*ffd0*/  IMAD.IADD R7, R0.reuse, 0x1, R9 ;  /* 0x0000000100077824 */ /* 0x040fe200078e0209 */
[----:B------:R1:W-:Y:S01]  /*ffe0*/  MUFU.TANH R20, R5 ;  /* 0x0000000500147308 */ /* 0x0003e20000002400 */
[----:B----4-:R-:W-:Y:S01]  /*fff0*/  IMAD.IADD R0, R0, 0x1, R8 ;  /* 0x0000000100007824 */ /* 0x010fe200078e0208 */
[----:B------:R-:W-:Y:S01]  /*10000*/  USHF.R.S32.HI UR4, URZ, 0x1f, UR14 ;  /* 0x0000001f3f047899 */ /* 0x000fe2000801140e */
[----:B------:R-:W-:-:S03]  /*10010*/  FMUL.FTZ R8, R42, c[0x0][0x320] ;  /* 0x0000c8002a087a20 */ /* 0x000fc60000410000 */
[----:B------:R-:W-:Y:S01]  /*10020*/  IMNMX R0, R6, R0, PT ;  /* 0x0000000006007217 */ /* 0x000fe20003800200 */
[----:B------:R-:W-:Y:S02]  /*10030*/  ULEA.HI UR4, UR4, UR14, URZ, 0x7 ;  /* 0x0000000e04047291 */ /* 0x000fe4000f8f383f */
[----:B------:R-:W-:Y:S02]  /*10040*/  UIADD3 UR14, UR10, -0x2, URZ ;  /* 0xfffffffe0a0e7890 */ /* 0x000fe4000fffe03f */
[----:B------:R-:W-:-:S04]  /*10050*/  USHF.R.S32.HI UR7, URZ, 0x7, UR4 ;  /* 0x000000073f077899 */ /* 0x000fc80008011404 */
[----:B------:R-:W-:Y:S01]  /*10060*/  UISETP.LT.AND UP0, UPT, URZ, UR7, UPT ;  /* 0x000000073f00728c */ /* 0x000fe2000bf01270 */
[----:B-1----:R-:W-:Y:S01]  /*10070*/  IMNMX R5, R6, R7, PT ;  /* 0x0000000706057217 */ /* 0x002fe20003800200 */
[----:B------:R-:W-:Y:S02]  /*10080*/  FMUL.FTZ R7, R78, c[0x0][0x320] ;  /* 0x0000c8004e077a20 */ /* 0x000fe40000410000 */
[----:B------:R-:W-:Y:S01]  /*10090*/  USEL UR7, URZ, UR7, !UP0 ;  /* 0x000000073f077287 */ /* 0x000fe2000c000000 */
[C---:B------:R-:W-:Y:S01]  /*100a0*/  ISETP.GT.AND P0, PT, R5.reuse, RZ, PT ;  /* 0x000000ff0500720c */ /* 0x040fe20003f04270 */
[----:B------:R1:W3:Y:S01]  /*100b0*/  MUFU.TANH R6, R7 ;  /* 0x0000000700067308 */ /* 0x0002e20000002400 */
[C---:B------:R-:W-:Y:S01]  /*100c0*/  ISETP.GT.AND P1, PT, R5.reuse, 0x1, PT ;  /* 0x000000010500780c */ /* 0x040fe20003f24270 */
[----:B------:R-:W-:Y:S01]  /*100d0*/  UISETP.GE.AND UP0, UPT, UR14, UR7, UPT ;  /* 0x000000070e00728c */ /* 0x000fe2000bf06270 */
[----:B------:R-:W-:Y:S02]  /*100e0*/  ISETP.GT.AND P2, PT, R5, 0x8, PT ;  /* 0x000000080500780c */ /* 0x000fe40003f44270 */
[----:B------:R-:W-:-:S02]  /*100f0*/  FSEL R9, R89, -INF , P1 ;  /* 0xff80000059097808 */ /* 0x000fc40000800000 */
[C---:B------:R-:W-:Y:S02]  /*10100*/  ISETP.GT.AND P1, PT, R5.reuse, 0x10, PT ;  /* 0x000000100500780c */ /* 0x040fe40003f24270 */
[----:B------:R-:W-:Y:S02]  /*10110*/  FSEL R10, R88, -INF , P2 ;  /* 0xff800000580a7808 */ /* 0x000fe40001000000 */
[C---:B------:R-:W-:Y:S02]  /*10120*/  ISETP.GT.AND P2, PT, R5.reuse, 0x11, PT ;  /* 0x000000110500780c */ /* 0x040fe40003f44270 */
[----:B------:R-:W-:Y:S02]  /*10130*/  FSEL R28, R84, -INF , P1 ;  /* 0xff800000541c7808 */ /* 0x000fe40000800000 */
[----:B------:R-:W-:Y:S02]  /*10140*/  ISETP.GT.AND P1, PT, R5, 0x19, PT ;  /* 0x000000190500780c */ /* 0x000fe40003f24270 */
[----:B-1----:R-:W-:-:S02]  /*10150*/  FSEL R7, R90, -INF , P0 ;  /* 0xff8000005a077808 */ /* 0x002fc40000000000 */
[----:B------:R-:W-:Y:S02]  /*10160*/  ISETP.GT.AND P0, PT, R5, 0x9, PT ;  /* 0x000000090500780c */ /* 0x000fe40003f04270 */
[----:B-----5:R-:W-:Y:S02]  /*10170*/  FSEL R29, R75, -INF , P2 ;  /* 0xff8000004b1d7808 */ /* 0x020fe40001000000 */
[----:B------:R-:W-:Y:S02]  /*10180*/  FSEL R11, R11, -INF , P0 ;  /* 0xff8000000b0b7808 */ /* 0x000fe40000000000 */
[C---:B------:R-:W-:Y:S02]  /*10190*/  ISETP.GT.AND P0, PT, R5.reuse, 0x18, PT ;  /* 0x000000180500780c */ /* 0x040fe40003f04270 */
[----:B------:R-:W-:Y:S02]  /*101a0*/  ISETP.GT.AND P2, PT, R5, 0x20, PT ;  /* 0x000000200500780c */ /* 0x000fe40003f44270 */
[----:B------:R-:W-:-:S02]  /*101b0*/  FSEL R30, R74, -INF , P0 ;  /* 0xff8000004a1e7808 */ /* 0x000fc40000000000 */
[----:B------:R-:W-:Y:S02]  /*101c0*/  ISETP.GT.AND P0, PT, R5, 0x21, PT ;  /* 0x000000210500780c */ /* 0x000fe40003f04270 */
[----:B------:R-:W-:Y:S02]  /*101d0*/  FSEL R33, R73, -INF , P1 ;  /* 0xff80000049217808 */ /* 0x000fe40000800000 */
[----:B------:R-:W-:Y:S02]  /*101e0*/  ISETP.GT.AND P1, PT, R5, 0x28, PT ;  /* 0x000000280500780c */ /* 0x000fe40003f24270 */
[----:B------:R-:W-:Y:S02]  /*101f0*/  FSEL R70, R72, -INF , P2 ;  /* 0xff80000048467808 */ /* 0x000fe40001000000 */
[----:B------:R-:W-:Y:S02]  /*10200*/  FSEL R101, R101, -INF , P0 ;  /* 0xff80000065657808 */ /* 0x000fe40000000000 */
[----:B------:R-:W-:-:S02]  /*10210*/  ISETP.GT.AND P2, PT, R5, 0x29, PT ;  /* 0x000000290500780c */ /* 0x000fc40003f44270 */
[C---:B------:R-:W-:Y:S02]  /*10220*/  ISETP.GT.AND P0, PT, R5.reuse, 0x30, PT ;  /* 0x000000300500780c */ /* 0x040fe40003f04270 */
[----:B------:R-:W-:Y:S02]  /*10230*/  FSEL R102, R102, -INF , P1 ;  /* 0xff80000066667808 */ /* 0x000fe40000800000 */
[C---:B------:R-:W-:Y:S02]  /*10240*/  ISETP.GT.AND P1, PT, R5.reuse, 0x31, PT ;  /* 0x000000310500780c */ /* 0x040fe40003f24270 */
[----:B------:R-:W-:Y:S02]  /*10250*/  FSEL R112, R112, -INF , P2 ;  /* 0xff80000070707808 */ /* 0x000fe40001000000 */
[----:B------:R-:W-:Y:S02]  /*10260*/  FSEL R114, R114, -INF , P0 ;  /* 0xff80000072727808 */ /* 0x000fe40000000000 */
[----:B------:R-:W-:-:S02]  /*10270*/  ISETP.GT.AND P2, PT, R5, 0x38, PT ;  /* 0x000000380500780c */ /* 0x000fc40003f44270 */
        /* <DEDUP_REMOVED lines=8> */
[C---:B------:R-:W-:Y:S01]  /*10300*/  ISETP.GT.AND P1, PT, R5.reuse, 0x49, PT ;  /* 0x000000490500780c */ /* 0x040fe20003f24270 */
[----:B------:R1:W4:Y:S01]  /*10310*/  MUFU.TANH R16, R8 ;  /* 0x0000000800107308 */ /* 0x0003220000002400 */
        /* <DEDUP_REMOVED lines=11> */
[----:B------:R-:W-:Y:S02]  /*103d0*/  ISETP.GT.AND P1, PT, R5, 0x61, PT ;  /* 0x000000610500780c */ /* 0x000fe40003f24270 */
[----:B------:R-:W-:Y:S02]  /*103e0*/  FSEL R187, R49, -INF , P2 ;  /* 0xff80000031bb7808 */ /* 0x000fe40001000000 */
[----:B------:R-:W-:Y:S02]  /*103f0*/  FSEL R242, R48, -INF , P0 ;  /* 0xff80000030f27808 */ /* 0x000fe40000000000 */
[----:B------:R-:W-:-:S02]  /*10400*/  ISETP.GT.AND P2, PT, R5, 0x68, PT ;  /* 0x000000680500780c */ /* 0x000fc40003f44270 */
[----:B------:R-:W-:Y:S02]  /*10410*/  ISETP.GT.AND P0, PT, R5, 0x69, PT ;  /* 0x000000690500780c */ /* 0x000fe40003f04270 */
[----:B------:R-:W-:Y:S02]  /*10420*/  FSEL R246, R41, -INF , P1 ;  /* 0xff80000029f67808 */ /* 0x000fe40000800000 */
[----:B------:R-:W-:Y:S02]  /*10430*/  ISETP.GT.AND P1, PT, R5, 0x70, PT ;  /* 0x000000700500780c */ /* 0x000fe40003f24270 */
[----:B------:R-:W-:Y:S02]  /*10440*/  FMNMX.FTZ R69, R7, R9, !PT ;  /* 0x0000000907457209 */ /* 0x000fe40007810000 */
[----:B------:R-:W-:Y:S02]  /*10450*/  FSEL R247, R40, -INF , P2 ;  /* 0xff80000028f77808 */ /* 0x000fe40001000000 */
[----:B------:R-:W-:-:S02]  /*10460*/  FSEL R248, R37, -INF , P0 ;  /* 0xff80000025f87808 */ /* 0x000fc40000000000 */
[C---:B------:R-:W-:Y:S02]  /*10470*/  ISETP.GT.AND P2, PT, R5.reuse, 0x71, PT ;  /* 0x000000710500780c */ /* 0x040fe40003f44270 */
[C---:B------:R-:W-:Y:S02]  /*10480*/  ISETP.GT.AND P0, PT, R5.reuse, 0x78, PT ;  /* 0x000000780500780c */ /* 0x040fe40003f04270 */
[----:B------:R-:W-:Y:S02]  /*10490*/  FMNMX.FTZ R69, R10, R69, !PT ;  /* 0x000000450a457209 */ /* 0x000fe40007810000 */
[----:B------:R-:W-:Y:S02]  /*104a0*/  FSEL R154, R36, -INF , P1 ;  /* 0xff800000249a7808 */ /* 0x000fe40000800000 */
[----:B------:R-:W-:Y:S02]  /*104b0*/  ISETP.GT.AND P1, PT, R5, 0x79, PT ;  /* 0x000000790500780c */ /* 0x000fe40003f24270 */
[----:B------:R-:W-:-:S02]  /*104c0*/  FSEL R240, R27, -INF , P2 ;  /* 0xff8000001bf07808 */ /* 0x000fc40001000000 */
[----:B------:R-:W-:Y:S02]  /*104d0*/  FSEL R153, R25, -INF , P0 ;  /* 0xff80000019997808 */ /* 0x000fe40000000000 */
[C---:B------:R-:W-:Y:S02]  /*104e0*/  ISETP.GT.AND P2, PT, R0.reuse, RZ, PT ;  /* 0x000000ff0000720c */ /* 0x040fe40003f44270 */
[C---:B------:R-:W-:Y:S02]  /*104f0*/  ISETP.GT.AND P0, PT, R0.reuse, 0x1, PT ;  /* 0x000000010000780c */ /* 0x040fe40003f04270 */
[----:B------:R-:W-:Y:S02]  /*10500*/  FMNMX.FTZ R69, R11, R69, !PT ;  /* 0x000000450b457209 */ /* 0x000fe40007810000 */
[----:B------:R-:W-:Y:S02]  /*10510*/  FSEL R250, R23, -INF , P1 ;  /* 0xff80000017fa7808 */ /* 0x000fe40000800000 */
[----:B------:R-:W-:-:S02]  /*10520*/  ISETP.GT.AND P1, PT, R0, 0x8, PT ;  /* 0x000000080000780c */ /* 0x000fc40003f24270 */
[----:B-1----:R-:W-:Y:S02]  /*10530*/  FSEL R8, R21, -INF , P2 ;  /* 0xff80000015087808 */ /* 0x002fe40001000000 */
[----:B------:R-:W-:Y:S02]  /*10540*/  FSEL R12, R12, -INF , P0 ;  /* 0xff8000000c0c7808 */ /* 0x000fe40000000000 */
        /* <DEDUP_REMOVED lines=18> */
[----:B--2---:R-:W-:Y:S02]  /*10670*/  FSEL R60, R60, -INF , P1 ;  /* 0xff8000003c3c7808 */ /* 0x004fe40000800000 */
        /* <DEDUP_REMOVED lines=31> */
[----:B---3--:R-:W-:Y:S02]  /*10870*/  FSEL R162, R6, -INF , P1 ;  /* 0xff80000006a27808 */ /* 0x008fe40000800000 */
        /* <DEDUP_REMOVED lines=39> */
[----:B----4-:R-:W-:Y:S02]  /*10af0*/  FSEL R209, R16, -INF , P1 ;  /* 0xff80000010d17808 */ /* 0x010fe40000800000 */
[----:B------:R-:W-:Y:S01]  /*10b00*/  FMNMX.FTZ R5, R182, R5, !PT ;  /* 0x00000005b6057209 */ /* 0x000fe20007810000 */
[----:B------:R-:W-:Y:S01]  /*10b10*/  LDSM.16.MT88.4 R16, [R218+0x100] ;  /* 0x00010000da10783b */ /* 0x000fe20000004200 */
[----:B------:R-:W-:Y:S02]  /*10b20*/  FMNMX.FTZ R69, R248, R69, !PT ;  /* 0x00000045f8457209 */ /* 0x000fe40007810000 */
[----:B------:R-:W-:-:S02]  /*10b30*/  ISETP.GT.AND P1, PT, R0, 0x68, PT ;  /* 0x000000680000780c */ /* 0x000fc40003f24270 */
[----:B------:R-:W-:Y:S02]  /*10b40*/  FSEL R208, R39, -INF , P0 ;  /* 0xff80000027d07808 */ /* 0x000fe40000000000 */
[----:B------:R-:W-:Y:S02]  /*10b50*/  FMNMX.FTZ R5, R209, R5, !PT ;  /* 0x00000005d1057209 */ /* 0x000fe40007810000 */
[----:B------:R-:W-:Y:S02]  /*10b60*/  FMNMX.FTZ R69, R154, R69, !PT ;  /* 0x000000459a457209 */ /* 0x000fe40007810000 */
[----:B------:R-:W-:Y:S02]  /*10b70*/  ISETP.GT.AND P0, PT, R0, 0x69, PT ;  /* 0x000000690000780c */ /* 0x000fe40003f04270 */
[----:B------:R-:W-:Y:S02]  /*10b80*/  FSEL R210, R38, -INF , P1 ;  /* 0xff80000026d27808 */ /* 0x000fe40000800000 */
[----:B------:R-:W-:Y:S01]  /*10b90*/  FMNMX.FTZ R5, R208, R5, !PT ;  /* 0x00000005d0057209 */ /* 0x000fe20007810000 */
[----:B------:R-:W-:Y:S01]  /*10ba0*/  LDSM.16.MT88.4 R36, [R217+0x900] ;  /* 0x00090000d924783b */ /* 0x000fe20000004200 */
        /* <DEDUP_REMOVED lines=10> */
[----:B------:R-:W-:Y:S01]  /*10c50*/  FSEL R186, R24, -INF , P0 ;  /* 0xff80000018ba7808 */ /* 0x000fe20000000000 */
[----:B------:R-:W1:Y:S01]  /*10c60*/  SHFL.BFLY PT, R6, R69, 0x2, 0x1f ;  /* 0x0c401f0045067f89 */ /* 0x000e6200000e0000 */
[----:B------:R-:W-:Y:S02]  /*10c70*/  FMNMX.FTZ R5, R155, R5, !PT ;  /* 0x000000059b057209 */ /* 0x000fe40007810000 */
[----:B------:R-:W-:Y:S01]  /*10c80*/  ISETP.GT.AND P0, PT, R0, 0x79, PT ;  /* 0x000000790000780c */ /* 0x000fe20003f04270 */
[----:B------:R-:W-:Y:S01]  /*10c90*/  LDSM.16.MT88.4 R24, [R220+0x100] ;  /* 0x00010000dc18783b */ /* 0x000fe20000004200 */
[----:B------:R-:W-:-:S02]  /*10ca0*/  FSEL R139, R20, -INF , P1 ;  /* 0xff800000148b7808 */ /* 0x000fc40000800000 */
[----:B------:R-:W-:Y:S01]  /*10cb0*/  FMNMX.FTZ R0, R186, R5, !PT ;  /* 0x00000005ba007209 */ /* 0x000fe20007810000 */
[----:B------:R-:W-:Y:S01]  /*10cc0*/  LDSM.16.MT88.4 R20, [R217+0x100] ;  /* 0x00010000d914783b */ /* 0x000fe20000004200 */
        /* <DEDUP_REMOVED lines=13> */
[--C-:B------:R-:W-:Y:S02]  /*10da0*/  FFMA.FTZ R2, R28, c[0x0][0x2d0], -R5.reuse ;  /* 0x0000b4001c027a23 */ /* 0x100fe40000010805 */
[----:B------:R1:W-:Y:S01]  /*10db0*/  MUFU.EX2 R136, R6 ;  /* 0x0000000600887308 */ /* 0x0003e20000000800 */
[----:B--2---:R-:W-:Y:S01]  /*10dc0*/  FMNMX.FTZ R68, R68, R0, !PT ;  /* 0x0000000044447209 */ /* 0x004fe20007810000 */
[----:B------:R-:W-:-:S03]  /*10dd0*/  FFMA.FTZ R0, R10, c[0x0][0x2d0], -R5 ;  /* 0x0000b4000a007a23 */ /* 0x000fc60000010805 */
[----:B------:R-:W-:-:S03]  /*10de0*/  FSETP.NEU.FTZ.AND P0, PT, R68, -INF , PT ;  /* 0xff8000004400780b */ /* 0x000fc60003f1d000 */
[----:B------:R2:W-:Y:S01]  /*10df0*/  MUFU.EX2 R191, R0 ;  /* 0x0000000000bf7308 */ /* 0x0005e20000000800 */
[----:B-1----:R-:W-:-:S07]  /*10e00*/  FFMA.FTZ R6, R9, c[0x0][0x2d0], -R5 ;  /* 0x0000b40009067a23 */ /* 0x002fce0000010805 */
[----:B------:R1:W-:Y:S01]  /*10e10*/  MUFU.EX2 R43, R6 ;  /* 0x00000006002b7308 */ /* 0x0003e20000000800 */
[----:B--2---:R-:W-:-:S05]  /*10e20*/  FMUL.FTZ R0, R68, c[0x0][0x2d0] ;  /* 0x0000b40044007a20 */ /* 0x004fca0000410000 */
[----:B------:R-:W-:Y:S02]  /*10e30*/  FSEL R0, R0, RZ, P0 ;  /* 0x000000ff00007208 */ /* 0x000fe40000000000 */
[----:B------:R-:W-:-:S03]  /*10e40*/  PLOP3.LUT P0, PT, PT, PT, UP0, 0x80, 0x0 ;  /* 0x000000000000781c */ /* 0x000fc60003f0f008 */
[--C-:B------:R-:W-:Y:S02]  /*10e50*/  FFMA.FTZ R3, R8, c[0x0][0x2d0], -R0.reuse ;  /* 0x0000b40008037a23 */ /* 0x100fe40000010800 */
[----:B-1----:R-:W-:Y:S02]  /*10e60*/  FFMA.FTZ R6, R11, c[0x0][0x2d0], -R5 ;  /* 0x0000b4000b067a23 */ /* 0x002fe40000010805 */
[----:B------:R1:W-:Y:S08]  /*10e70*/  MUFU.EX2 R138, R3 ;  /* 0x00000003008a7308 */ /* 0x0003f00000000800 */
[----:B------:R-:W2:Y:S01]  /*10e80*/  MUFU.EX2 R243, R6 ;  /* 0x0000000600f37308 */ /* 0x000ea20000000800 */
[----:B-1----:R-:W-:-:S07]  /*10e90*/  FFMA.FTZ R3, R12, c[0x0][0x2d0], -R0 ;  /* 0x0000b4000c037a23 */ /* 0x002fce0000010800 */
[----:B------:R1:W-:Y:S01]  /*10ea0*/  MUFU.EX2 R6, R2 ;  /* 0x0000000200067308 */ /* 0x0003e20000000800 */
[----:B--2---:R-:W-:-:S07]  /*10eb0*/  F2FP.PACK_AB R10, R243, R191 ;  /* 0x000000bff30a723e */ /* 0x004fce00000000ff */
[----:B------:R2:W3:Y:S01]  /*10ec0*/  MUFU.EX2 R137, R3 ;  /* 0x0000000300897308 */ /* 0x0004e20000000800 */
[----:B-1----:R-:W-:-:S07]  /*10ed0*/  FFMA.FTZ R2, R29, c[0x0][0x2d0], -R5 ;  /* 0x0000b4001d027a23 */ /* 0x002fce0000010805 */
[----:B------:R1:W-:Y:S01]  /*10ee0*/  MUFU.EX2 R4, R2 ;  /* 0x0000000200047308 */ /* 0x0003e20000000800 */
[----:B--2---:R-:W-:Y:S01]  /*10ef0*/  FFMA.FTZ R3, R13, c[0x0][0x2d0], -R0 ;  /* 0x0000b4000d037a23 */ /* 0x004fe20000010800 */
[----:B---3--:R-:W-:-:S06]  /*10f00*/  F2FP.PACK_AB R9, R137, R138 ;  /* 0x0000008a8909723e */ /* 0x008fcc00000000ff */
[----:B------:R2:W-:Y:S01]  /*10f10*/  MUFU.EX2 R62, R3 ;  /* 0x00000003003e7308 */ /* 0x0005e20000000800 */
[----:B-1----:R-:W-:-:S07]  /*10f20*/  FFMA.FTZ R2, R30, c[0x0][0x2d0], -R5 ;  /* 0x0000b4001e027a23 */ /* 0x002fce0000010805 */
[----:B------:R1:W-:Y:S01]  /*10f30*/  MUFU.EX2 R152, R2 ;  /* 0x0000000200987308 */ /* 0x0003e20000000800 */
[----:B--2---:R-:W-:Y:S02]  /*10f40*/  FFMA.FTZ R3, R14, c[0x0][0x2d0], -R0 ;  /* 0x0000b4000e037a23 */ /* 0x004fe40000010800 */
[----:B------:R-:W2:Y:S05]  /*10f50*/  LDSM.16.MT88.4 R12, [R221+0x100] ;  /* 0x00010000dd0c783b */ /* 0x000eaa0000004200 */
[----:B------:R3:W4:Y:S01]  /*10f60*/  MUFU.EX2 R188, R3 ;  /* 0x0000000300bc7308 */ /* 0x0007220000000800 */
[----:B-1----:R-:W-:-:S07]  /*10f70*/  FFMA.FTZ R2, R33, c[0x0][0x2d0], -R5 ;  /* 0x0000b40021027a23 */ /* 0x002fce0000010805 */
[----:B------:R1:W5:Y:S01]  /*10f80*/  MUFU.EX2 R244, R2 ;  /* 0x0000000200f47308 */ /* 0x0003620000000800 */
[----:B---3--:R-:W-:Y:S01]  /*10f90*/  IMAD.MOV.U32 R3, RZ, RZ, R43 ;  /* 0x000000ffff037224 */ /* 0x008fe200078e002b */
[----:B----4-:R-:W-:Y:S01]  /*10fa0*/  F2FP.PACK_AB R11, R188, R62 ;  /* 0x0000003ebc0b723e */ /* 0x010fe200000000ff */
[----:B------:R-:W-:Y:S03]  /*10fb0*/  LDSM.16.MT88.4 R40, [R218+0x4100] ;  /* 0x00410000da28783b */ /* 0x000fe60000004200 */
[----:B------:R-:W-:-:S07]  /*10fc0*/  F2FP.PACK_AB R8, R3, R136 ;  /* 0x000000880308723e */ /* 0x000fce00000000ff */
[C---:B------:R-:W-:Y:S01]  /*10fd0*/  HMMA.16816.F32 R80, R8.reuse, R20, RZ ;  /* 0x000000140850723c */ /* 0x040fe200000018ff */
[--C-:B-1----:R-:W-:Y:S02]  /*10fe0*/  FFMA.FTZ R2, R31, c[0x0][0x2d0], -R0.reuse ;  /* 0x0000b4001f027a23 */ /* 0x102fe40000010800 */
[----:B------:R-:W-:Y:S02]  /*10ff0*/  LDSM.16.MT88.4 R28, [R221+0x900] ;  /* 0x00090000dd1c783b */ /* 0x000fe40000004200 */
[----:B------:R1:W-:Y:S03]  /*11000*/  MUFU.EX2 R7, R2 ;  /* 0x0000000200077308 */ /* 0x0003e60000000800 */
[C---:B------:R-:W-:Y:S01]  /*11010*/  HMMA.16816.F32 R76, R8.reuse, R22, RZ ;  /* 0x00000016084c723c */ /* 0x040fe200000018ff */
[----:B------:R-:W3:Y:S07]  /*11020*/  LDSM.16.MT88.4 R20, [R217+0x4100] ;  /* 0x00410000d914783b */ /* 0x000eee0000004200 */
[----:B------:R-:W-:Y:S01]  /*11030*/  HMMA.16816.F32 R72, R8, R16, RZ ;  /* 0x000000100848723c */ /* 0x000fe200000018ff */
[----:B-1----:R-:W-:-:S02]  /*11040*/  FFMA.FTZ R2, R32, c[0x0][0x2d0], -R0 ;  /* 0x0000b40020027a23 */ /* 0x002fc40000010800 */
[----:B------:R-:W-:Y:S05]  /*11050*/  LDSM.16.MT88.4 R32, [R218+0x900] ;  /* 0x00090000da20783b */ /* 0x000fea0000004200 */
[C---:B------:R-:W-:Y:S01]  /*11060*/  HMMA.16816.F32 R64, R8.reuse, R18, RZ ;  /* 0x000000120840723c */ /* 0x040fe200000018ff */
[----:B------:R1:W4:Y:S01]  /*11070*/  MUFU.EX2 R189, R2 ;  /* 0x0000000200bd7308 */ /* 0x0003220000000800 */
[----:B------:R-:W4:Y:S06]  /*11080*/  LDSM.16.MT88.4 R16, [R221+0x4100] ;  /* 0x00410000dd10783b */ /* 0x000f2c0000004200 */
[C---:B--2---:R-:W-:Y:S08]  /*11090*/  HMMA.16816.F32 R56, R8.reuse, R12, RZ ;  /* 0x0000000c0838723c */ /* 0x044ff000000018ff */
[----:B------:R-:W-:Y:S01]  /*110a0*/  HMMA.16816.F32 R44, R8, R14, RZ ;  /* 0x0000000e082c723c */ /* 0x000fe200000018ff */
[----:B------:R-:W2:Y:S01]  /*110b0*/  LDSM.16.MT88.4 R12, [R220+0x4100] ;  /* 0x00410000dc0c783b */ /* 0x000ea20000004200 */
[----:B-1----:R-:W-:-:S04]  /*110c0*/  FFMA.FTZ R2, R60, c[0x0][0x2d0], -R0 ;  /* 0x0000b4003c027a23 */ /* 0x002fc80000010800 */
[----:B------:R1:W-:Y:S02]  /*110d0*/  MUFU.EX2 R241, R2 ;  /* 0x0000000200f17308 */ /* 0x0003e40000000800 */
[C---:B------:R-:W-:Y:S08]  /*110e0*/  HMMA.16816.F32 R52, R8.reuse, R24, RZ ;  /* 0x000000180834723c */ /* 0x040ff000000018ff */
[----:B------:R-:W-:Y:S01]  /*110f0*/  HMMA.16816.F32 R48, R8, R26, RZ ;  /* 0x0000001a0830723c */ /* 0x000fe200000018ff */
[----:B------:R-:W2:Y:S01]  /*11100*/  LDSM.16.MT88.4 R24, [R220+0x900] ;  /* 0x00090000dc18783b */ /* 0x000ea20000004200 */
[----:B-1----:R-:W-:-:S06]  /*11110*/  FFMA.FTZ R2, R61, c[0x0][0x2d0], -R0 ;  /* 0x0000b4003d027a23 */ /* 0x002fcc0000010800 */
[C---:B---3--:R-:W-:Y:S01]  /*11120*/  HMMA.16816.F32 R88, R8.reuse, R20, RZ ;  /* 0x000000140858723c */ /* 0x048fe200000018ff */
[----:B------:R1:W3:Y:S07]  /*11130*/  MUFU.EX2 R174, R2 ;  /* 0x0000000200ae7308 */ /* 0x0002ee0000000800 */
[C---:B------:R-:W-:Y:S01]  /*11140*/  HMMA.16816.F32 R96, R8.reuse, R22, RZ ;  /* 0x000000160860723c */ /* 0x040fe200000018ff */
[----:B------:R-:W3:Y:S07]  /*11150*/  LDSM.16.MT88.4 R20, [R217+0x4900] ;  /* 0x00490000d914783b */ /* 0x000eee0000004200 */
[----:B------:R-:W-:Y:S01]  /*11160*/  HMMA.16816.F32 R108, R8, R40, RZ ;  /* 0x00000028086c723c */ /* 0x000fe200000018ff */
[----:B-1----:R-:W-:-:S02]  /*11170*/  FFMA.FTZ R2, R70, c[0x0][0x2d0], -R5 ;  /* 0x0000b40046027a23 */ /* 0x002fc40000010805 */
[----:B------:R-:W-:Y:S02]  /*11180*/  IMAD.MOV.U32 R70, RZ, RZ, R154 ;  /* 0x000000ffff467224 */ /* 0x000fe400078e009a */
[----:B------:R1:W-:Y:S03]  /*11190*/  MUFU.EX2 R252, R2 ;  /* 0x0000000200fc7308 */ /* 0x0003e60000000800 */
[C---:B------:R-:W-:Y:S01]  /*111a0*/  HMMA.16816.F32 R124, R8.reuse, R42, RZ ;  /* 0x0000002a087c723c */ /* 0x040fe200000018ff */
[----:B------:R-:W-:Y:S07]  /*111b0*/  LDSM.16.MT88.4 R40, [R218+0x4900] ;  /* 0x00490000da28783b */ /* 0x000fee0000004200 */
[----:B----4-:R-:W-:Y:S01]  /*111c0*/  HMMA.16816.F32 R104, R8, R16, RZ ;  /* 0x000000100868723c */ /* 0x010fe200000018ff */
[----:B-1----:R-:W-:Y:S01]  /*111d0*/  FFMA.FTZ R2, R101, c[0x0][0x2d0], -R5 ;  /* 0x0000b40065027a23 */ /* 0x002fe20000010805 */
[----:B------:R-:W-:-:S06]  /*111e0*/  MOV R101, R250 ;  /* 0x000000fa00657202 */ /* 0x000fcc0000000f00 */
[C---:B------:R-:W-:Y:S01]  /*111f0*/  HMMA.16816.F32 R120, R8.reuse, R18, RZ ;  /* 0x000000120878723c */ /* 0x040fe200000018ff */
[----:B------:R-:W1:Y:S01]  /*11200*/  LDSM.16.MT88.4 R16, [R221+0x4900] ;  /* 0x00490000dd10783b */ /* 0x000e620000004200 */
[----:B------:R4:W1:Y:S06]  /*11210*/  MUFU.EX2 R249, R2 ;  /* 0x0000000200f97308 */ /* 0x00086c0000000800 */
[C---:B--2---:R-:W-:Y:S08]  /*11220*/  HMMA.16816.F32 R132, R8.reuse, R12, RZ ;  /* 0x0000000c0884723c */ /* 0x044ff000000018ff */
[----:B------:R-:W-:Y:S01]  /*11230*/  HMMA.16816.F32 R116, R8, R14, RZ ;  /* 0x0000000e0874723c */ /* 0x000fe200000018ff */
[----:B------:R-:W2:Y:S01]  /*11240*/  LDSM.16.MT88.4 R12, [R220+0x4900] ;  /* 0x00490000dc0c783b */ /* 0x000ea20000004200 */
[----:B----4-:R-:W-:-:S02]  /*11250*/  FFMA.FTZ R2, R102, c[0x0][0x2d0], -R5 ;  /* 0x0000b40066027a23 */ /* 0x010fc40000010805 */
[----:B-----5:R-:W-:Y:S02]  /*11260*/  IMAD.MOV.U32 R102, RZ, RZ, R244 ;  /* 0x000000ffff667224 */ /* 0x020fe400078e00f4 */
[----:B------:R4:W-:Y:S01]  /*11270*/  MUFU.EX2 R251, R2 ;  /* 0x0000000200fb7308 */ /* 0x0009e20000000800 */
[----:B------:R-:W-:Y:S02]  /*11280*/  F2FP.PACK_AB R8, R4, R6 ;  /* 0x000000060408723e */ /* 0x000fe400000000ff */
[----:B------:R-:W-:Y:S02]  /*11290*/  F2FP.PACK_AB R9, R189, R7 ;  /* 0x00000007bd09723e */ /* 0x000fe400000000ff */
[----:B------:R-:W-:Y:S02]  /*112a0*/  F2FP.PACK_AB R10, R244, R152 ;  /* 0x00000098f40a723e */ /* 0x000fe400000000ff */
[----:B---3--:R-:W-:-:S07]  /*112b0*/  F2FP.PACK_AB R11, R174, R241 ;  /* 0x000000f1ae0b723e */ /* 0x008fce00000000ff */
[----:B------:R-:W-:Y:S01]  /*112c0*/  HMMA.16816.F32 R156, R8, R36, R80 ;  /* 0x00000024089c723c */ /* 0x000fe20000001850 */
[----:B----4-:R-:W-:-:S04]  /*112d0*/  FFMA.FTZ R2, R112, c[0x0][0x2d0], -R5 ;  /* 0x0000b40070027a23 */ /* 0x010fc80000010805 */
[----:B------:R3:W-:Y:S02]  /*112e0*/  MUFU.EX2 R250, R2 ;  /* 0x0000000200fa7308 */ /* 0x0007e40000000800 */
[----:B------:R-:W-:Y:S01]  /*112f0*/  IMAD.MOV.U32 R83, RZ, RZ, R62 ;  /* 0x000000ffff537224 */ /* 0x000fe200078e003e */
[----:B------:R-:W-:Y:S01]  /*11300*/  HMMA.16816.F32 R148, R8, R38, R76 ;  /* 0x000000260894723c */ /* 0x000fe2000000184c */
[----:B------:R-:W4:Y:S02]  /*11310*/  LDSM.16.MT88.4 R36, [R217+0x1100] ;  /* 0x00110000d924783b */ /* 0x000f240000004200 */
[----:B------:R-:W-:-:S05]  /*11320*/  IMAD.MOV.U32 R112, RZ, RZ, R83 ;  /* 0x000000ffff707224 */ /* 0x000fca00078e0053 */
[----:B------:R-:W-:Y:S01]  /*11330*/  HMMA.16816.F32 R84, R8, R28, R56 ;  /* 0x0000001c0854723c */ /* 0x000fe20000001838 */
[----:B---3--:R-:W-:-:S07]  /*11340*/  FFMA.FTZ R2, R100, c[0x0][0x2d0], -R0 ;  /* 0x0000b40064027a23 */ /* 0x008fce0000010800 */
[C---:B------:R-:W-:Y:S01]  /*11350*/  HMMA.16816.F32 R60, R8.reuse, R30, R44 ;  /* 0x0000001e083c723c */ /* 0x040fe2000000182c */
[----:B------:R-:W-:Y:S01]  /*11360*/  LDSM.16.MT88.4 R28, [R220+0x1100] ;  /* 0x00110000dc1c783b */ /* 0x000fe20000004200 */
[----:B------:R3:W-:Y:S06]  /*11370*/  MUFU.EX2 R244, R2 ;  /* 0x0000000200f47308 */ /* 0x0007ec0000000800 */
[C---:B------:R-:W-:Y:S08]  /*11380*/  HMMA.16816.F32 R56, R8.reuse, R24, R52 ;  /* 0x000000180838723c */ /* 0x040ff00000001834 */
[----:B------:R-:W-:Y:S01]  /*11390*/  HMMA.16816.F32 R44, R8, R26, R48 ;  /* 0x0000001a082c723c */ /* 0x000fe20000001830 */
[----:B------:R-:W-:Y:S01]  /*113a0*/  LDSM.16.MT88.4 R24, [R221+0x1100] ;  /* 0x00110000dd18783b */ /* 0x000fe20000004200 */
[----:B---3--:R-:W-:-:S02]  /*113b0*/  FFMA.FTZ R2, R71, c[0x0][0x2d0], -R0 ;  /* 0x0000b40047027a23 */ /* 0x008fc40000010800 */
[----:B------:R-:W-:-:S04]  /*113c0*/  IMAD.MOV.U32 R71, RZ, RZ, R101 ;  /* 0x000000ffff477224 */ /* 0x000fc800078e0065 */
[C---:B------:R-:W-:Y:S07]  /*113d0*/  HMMA.16816.F32 R52, R8.reuse, R20, R88 ;  /* 0x000000140834723c */ /* 0x040fee0000001858 */
[----:B------:R-:W-:Y:S01]  /*113e0*/  IMAD.MOV.U32 R91, RZ, RZ, R243 ;  /* 0x000000ffff5b7224 */ /* 0x000fe200078e00f3 */
[----:B------:R-:W-:Y:S01]  /*113f0*/  HMMA.16816.F32 R92, R8, R34, R64 ;  /* 0x00000022085c723c */ /* 0x000fe20000001840 */
[----:B------:R3:W5:Y:S01]  /*11400*/  MUFU.EX2 R243, R2 ;  /* 0x0000000200f37308 */ /* 0x0007620000000800 */
[----:B------:R-:W-:Y:S01]  /*11410*/  IMAD.MOV.U32 R90, RZ, RZ, R241 ;  /* 0x000000ffff5a7224 */ /* 0x000fe200078e00f1 */
[----:B------:R-:W-:Y:S01]  /*11420*/  MOV R88, R155 ;  /* 0x0000009b00587202 */ /* 0x000fe20000000f00 */
[----:B------:R-:W-:-:S04]  /*11430*/  IMAD.MOV.U32 R89, RZ, RZ, R240 ;  /* 0x000000ffff597224 */ /* 0x000fc800078e00f0 */
[C---:B------:R-:W-:Y:S01]  /*11440*/  HMMA.16816.F32 R64, R8.reuse, R22, R96 ;  /* 0x000000160840723c */ /* 0x040fe20000001860 */
[----:B------:R-:W-:Y:S06]  /*11450*/  LDSM.16.MT88.4 R20, [R217+0x5100] ;  /* 0x00510000d914783b */ /* 0x000fec0000004200 */
[----:B------:R-:W-:Y:S01]  /*11460*/  IMAD.MOV.U32 R96, RZ, RZ, R139 ;  /* 0x000000ffff607224 */ /* 0x000fe200078e008b */
[----:B------:R-:W-:Y:S01]  /*11470*/  MOV R98, R137 ;  /* 0x0000008900627202 */ /* 0x000fe20000000f00 */
[----:B---3--:R-:W-:Y:S01]  /*11480*/  FFMA.FTZ R2, R103, c[0x0][0x2d0], -R0 ;  /* 0x0000b40067027a23 */ /* 0x008fe20000010800 */
[----:B-1----:R-:W-:Y:S01]  /*11490*/  HMMA.16816.F32 R76, R8, R18, R120 ;  /* 0x00000012084c723c */ /* 0x002fe20000001878 */
[----:B------:R-:W-:-:S02]  /*114a0*/  IMAD.MOV.U32 R97, RZ, RZ, R138 ;  /* 0x000000ffff617224 */ /* 0x000fc400078e008a */
[----:B------:R1:W-:Y:S01]  /*114b0*/  MUFU.EX2 R241, R2 ;  /* 0x0000000200f17308 */ /* 0x0003e20000000800 */
[----:B------:R-:W-:-:S03]  /*114c0*/  IMAD.MOV.U32 R99, RZ, RZ, R136 ;  /* 0x000000ffff637224 */ /* 0x000fc600078e0088 */
[----:B------:R-:W-:Y:S01]  /*114d0*/  IMAD.MOV.U32 R120, RZ, RZ, R191 ;  /* 0x000000ffff787224 */ /* 0x000fe200078e00bf */
[----:B------:R-:W-:Y:S01]  /*114e0*/  HMMA.16816.F32 R136, R8, R40, R108 ;  /* 0x000000280888723c */ /* 0x000fe2000000186c */
[----:B------:R-:W-:Y:S01]  /*114f0*/  IMAD.MOV.U32 R123, RZ, RZ, R90 ;  /* 0x000000ffff7b7224 */ /* 0x000fe200078e005a */
[----:B------:R-:W-:Y:S01]  /*11500*/  MOV R121, R112 ;  /* 0x0000007000797202 */ /* 0x000fe20000000f00 */
[----:B------:R-:W-:-:S04]  /*11510*/  IMAD.MOV.U32 R122, RZ, RZ, R91 ;  /* 0x000000ffff7a7224 */ /* 0x000fc800078e005b */
[----:B------:R-:W-:Y:S01]  /*11520*/  IMAD.MOV.U32 R110, RZ, RZ, R153 ;  /* 0x000000ffff6e7224 */ /* 0x000fe200078e0099 */
[----:B------:R-:W-:Y:S01]  /*11530*/  HMMA.16816.F32 R128, R8, R32, R72 ;  /* 0x000000200880723c */ /* 0x000fe20000001848 */
[----:B------:R-:W-:Y:S01]  /*11540*/  IMAD.MOV.U32 R111, RZ, RZ, R152 ;  /* 0x000000ffff6f7224 */ /* 0x000fe200078e0098 */
[----:B------:R-:W3:Y:S01]  /*11550*/  LDSM.16.MT88.4 R32, [R218+0x1100] ;  /* 0x00110000da20783b */ /* 0x000ee20000004200 */
[----:B-1----:R-:W-:-:S04]  /*11560*/  FFMA.FTZ R2, R113, c[0x0][0x2d0], -R0 ;  /* 0x0000b40071027a23 */ /* 0x002fc80000010800 */
[----:B------:R1:W1:Y:S01]  /*11570*/  MUFU.EX2 R240, R2 ;  /* 0x0000000200f07308 */ /* 0x0002620000000800 */
[C---:B------:R-:W-:Y:S01]  /*11580*/  HMMA.16816.F32 R152, R8.reuse, R42, R124 ;  /* 0x0000002a0898723c */ /* 0x040fe2000000187c */
[----:B------:R-:W3:Y:S07]  /*11590*/  LDSM.16.MT88.4 R40, [R218+0x5100] ;  /* 0x00510000da28783b */ /* 0x000eee0000004200 */
[----:B------:R-:W-:Y:S01]  /*115a0*/  HMMA.16816.F32 R80, R8, R16, R104 ;  /* 0x000000100850723c */ /* 0x000fe20000001868 */
[----:B------:R-:W3:Y:S01]  /*115b0*/  LDSM.16.MT88.4 R16, [R221+0x5100] ;  /* 0x00510000dd10783b */ /* 0x000ee20000004200 */
[----:B-1----:R-:W-:-:S06]  /*115c0*/  FFMA.FTZ R2, R114, c[0x0][0x2d0], -R5 ;  /* 0x0000b40072027a23 */ /* 0x002fcc0000010805 */
[C---:B--2---:R-:W-:Y:S01]  /*115d0*/  HMMA.16816.F32 R72, R8.reuse, R12, R132 ;  /* 0x0000000c0848723c */ /* 0x044fe20000001884 */
[----:B------:R1:W-:Y:S06]  /*115e0*/  MUFU.EX2 R191, R2 ;  /* 0x0000000200bf7308 */ /* 0x0003ec0000000800 */
[----:B------:R-:W-:Y:S01]  /*115f0*/  IMAD.MOV.U32 R134, RZ, RZ, R190 ;  /* 0x000000ffff867224 */ /* 0x000fe200078e00be */
[----:B------:R-:W-:Y:S01]  /*11600*/  HMMA.16816.F32 R48, R8, R14, R116 ;  /* 0x0000000e0830723c */ /* 0x000fe20000001874 */
[----:B------:R-:W-:Y:S01]  /*11610*/  MOV R132, R102 ;  /* 0x0000006600847202 */ /* 0x000fe20000000f00 */
[----:B------:R-:W-:Y:S01]  /*11620*/  IMAD.MOV.U32 R135, RZ, RZ, R111 ;  /* 0x000000ffff877224 */ /* 0x000fe200078e006f */
[----:B------:R-:W2:Y:S01]  /*11630*/  LDSM.16.MT88.4 R12, [R220+0x5100] ;  /* 0x00510000dc0c783b */ /* 0x000ea20000004200 */
[----:B------:R-:W-:-:S03]  /*11640*/  IMAD.MOV.U32 R133, RZ, RZ, R189 ;  /* 0x000000ffff857224 */ /* 0x000fc600078e00bd */
[----:B------:R-:W-:Y:S02]  /*11650*/  F2FP.PACK_AB R8, R249, R252 ;  /* 0x000000fcf908723e */ /* 0x000fe400000000ff */
[----:B-----5:R-:W-:Y:S02]  /*11660*/  F2FP.PACK_AB R9, R243, R244 ;  /* 0x000000f4f309723e */ /* 0x020fe400000000ff */
[----:B------:R-:W-:Y:S01]  /*11670*/  F2FP.PACK_AB R10, R250, R251 ;  /* 0x000000fbfa0a723e */ /* 0x000fe200000000ff */
[----:B-1----:R-:W-:Y:S01]  /*11680*/  FFMA.FTZ R2, R115, c[0x0][0x2d0], -R5 ;  /* 0x0000b40073027a23 */ /* 0x002fe20000010805 */
[----:B------:R-:W-:-:S03]  /*11690*/  F2FP.PACK_AB R11, R240, R241 ;  /* 0x000000f1f00b723e */ /* 0x000fc600000000ff */
[----:B------:R1:W5:Y:S04]  /*116a0*/  MUFU.EX2 R190, R2 ;  /* 0x0000000200be7308 */ /* 0x0003680000000800 */
[C---:B----4-:R-:W-:Y:S07]  /*116b0*/  HMMA.16816.F32 R100, R8.reuse, R36, R156 ;  /* 0x000000240864723c */ /* 0x050fee000000189c */
[----:B------:R-:W-:Y:S01]  /*116c0*/  IMAD.MOV.U32 R159, RZ, RZ, R110 ;  /* 0x000000ffff9f7224 */ /* 0x000fe200078e006e */
[----:B------:R-:W-:Y:S01]  /*116d0*/  MOV R158, R7 ;  /* 0x00000007009e7202 */ /* 0x000fe20000000f00 */
[----:B------:R-:W-:Y:S01]  /*116e0*/  HMMA.16816.F32 R108, R8, R38, R148 ;  /* 0x00000026086c723c */ /* 0x000fe20000001894 */
[----:B------:R-:W4:Y:S01]  /*116f0*/  LDSM.16.MT88.4 R36, [R217+0x1900] ;  /* 0x00190000d924783b */ /* 0x000f220000004200 */
[----:B------:R-:W-:Y:S01]  /*11700*/  MOV R157, R88 ;  /* 0x00000058009d7202 */ /* 0x000fe20000000f00 */
[----:B-1----:R-:W-:-:S02]  /*11710*/  FFMA.FTZ R2, R163, c[0x0][0x2d0], -R5 ;  /* 0x0000b400a3027a23 */ /* 0x002fc40000010805 */
[----:B------:R-:W-:Y:S02]  /*11720*/  IMAD.MOV.U32 R163, RZ, RZ, R6 ;  /* 0x000000ffffa37224 */ /* 0x000fe400078e0006 */
[----:B------:R1:W-:Y:S01]  /*11730*/  MUFU.EX2 R189, R2 ;  /* 0x0000000200bd7308 */ /* 0x0003e20000000800 */
[----:B------:R-:W-:Y:S01]  /*11740*/  MOV R151, R96 ;  /* 0x0000006000977202 */ /* 0x000fe20000000f00 */
[----:B------:R-:W-:Y:S01]  /*11750*/  IMAD.MOV.U32 R150, RZ, RZ, R97 ;  /* 0x000000ffff967224 */ /* 0x000fe200078e0061 */
[----:B---3--:R-:W-:Y:S01]  /*11760*/  HMMA.16816.F32 R116, R8, R32, R128 ;  /* 0x000000200874723c */ /* 0x008fe20000001880 */
[----:B------:R-:W-:Y:S02]  /*11770*/  IMAD.MOV.U32 R149, RZ, RZ, R98 ;  /* 0x000000ffff957224 */ /* 0x000fe400078e0062 */
[----:B------:R-:W-:Y:S02]  /*11780*/  IMAD.MOV.U32 R148, RZ, RZ, R99 ;  /* 0x000000ffff947224 */ /* 0x000fe400078e0063 */
[----:B------:R-:W-:-:S03]  /*11790*/  IMAD.MOV.U32 R156, RZ, RZ, R89 ;  /* 0x000000ffff9c7224 */ /* 0x000fc600078e0059 */
[----:B------:R-:W-:Y:S01]  /*117a0*/  HMMA.16816.F32 R96, R8, R24, R84 ;  /* 0x000000180860723c */ /* 0x000fe20000001854 */
[----:B-1----:R-:W-:Y:S02]  /*117b0*/  FFMA.FTZ R2, R165, c[0x0][0x2d0], -R5 ;  /* 0x0000b400a5027a23 */ /* 0x002fe40000010805 */
[----:B------:R-:W-:-:S05]  /*117c0*/  IMAD.MOV.U32 R165, RZ, RZ, R134 ;  /* 0x000000ffffa57224 */ /* 0x000fca00078e0086 */
[----:B------:R-:W-:Y:S01]  /*117d0*/  HMMA.16816.F32 R84, R8, R26, R60 ;  /* 0x0000001a0854723c */ /* 0x000fe2000000183c */
[----:B------:R-:W-:Y:S01]  /*117e0*/  LDSM.16.MT88.4 R24, [R221+0x1900] ;  /* 0x00190000dd18783b */ /* 0x000fe20000004200 */
[----:B------:R-:W-:-:S05]  /*117f0*/  IMAD.MOV.U32 R134, RZ, RZ, R123 ;  /* 0x000000ffff867224 */ /* 0x000fca00078e007b */
[----:B------:R-:W-:Y:S01]  /*11800*/  IMAD.MOV.U32 R63, RZ, RZ, R188 ;  /* 0x000000ffff3f7224 */ /* 0x000fe200078e00bc */
[C---:B------:R-:W-:Y:S01]  /*11810*/  HMMA.16816.F32 R104, R8.reuse, R34, R92 ;  /* 0x000000220868723c */ /* 0x040fe2000000185c */
[----:B------:R1:W-:Y:S01]  /*11820*/  MUFU.EX2 R188, R2 ;  /* 0x0000000200bc7308 */ /* 0x0003e20000000800 */
[----:B------:R-:W-:Y:S01]  /*11830*/  IMAD.MOV.U32 R62, RZ, RZ, R4 ;  /* 0x000000ffff3e7224 */ /* 0x000fe200078e0004 */
[----:B------:R-:W3:Y:S05]  /*11840*/  LDSM.16.MT88.4 R32, [R218+0x1900] ;  /* 0x00190000da20783b */ /* 0x000eea0000004200 */
[C---:B------:R-:W-:Y:S08]  /*11850*/  HMMA.16816.F32 R92, R8.reuse, R28, R56 ;  /* 0x0000001c085c723c */ /* 0x040ff00000001838 */
[----:B------:R-:W-:Y:S01]  /*11860*/  HMMA.16816.F32 R88, R8, R30, R44 ;  /* 0x0000001e0858723c */ /* 0x000fe2000000182c */
[----:B-1----:R-:W-:Y:S01]  /*11870*/  FFMA.FTZ R2, R161, c[0x0][0x2d0], -R0 ;  /* 0x0000b400a1027a23 */ /* 0x002fe20000010800 */
[----:B------:R-:W1:Y:S01]  /*11880*/  LDSM.16.MT88.4 R28, [R220+0x1900] ;  /* 0x00190000dc1c783b */ /* 0x000e620000004200 */
[----:B------:R-:W-:-:S02]  /*11890*/  IMAD.MOV.U32 R161, RZ, RZ, R120 ;  /* 0x000000ffffa17224 */ /* 0x000fc400078e0078 */
[----:B------:R2:W-:Y:S03]  /*118a0*/  MUFU.EX2 R7, R2 ;  /* 0x0000000200077308 */ /* 0x0005e60000000800 */
[C---:B------:R-:W-:Y:S08]  /*118b0*/  HMMA.16816.F32 R112, R8.reuse, R20, R52 ;  /* 0x000000140870723c */ /* 0x040ff00000001834 */
[----:B------:R-:W-:Y:S01]  /*118c0*/  HMMA.16816.F32 R124, R8, R22, R64 ;  /* 0x00000016087c723c */ /* 0x000fe20000001840 */
[----:B------:R-:W1:Y:S01]  /*118d0*/  LDSM.16.MT88.4 R20, [R217+0x5900] ;  /* 0x00590000d914783b */ /* 0x000e620000004200 */
[----:B--2---:R-:W-:-:S02]  /*118e0*/  FFMA.FTZ R2, R160, c[0x0][0x2d0], -R0 ;  /* 0x0000b400a0027a23 */ /* 0x004fc40000010800 */
[----:B------:R-:W-:-:S04]  /*118f0*/  IMAD.MOV.U32 R160, RZ, RZ, R121 ;  /* 0x000000ffffa07224 */ /* 0x000fc800078e0079 */
[C---:B------:R-:W-:Y:S01]  /*11900*/  HMMA.16816.F32 R136, R8.reuse, R40, R136 ;  /* 0x000000280888723c */ /* 0x040fe20000001888 */
[----:B------:R2:W1:Y:S07]  /*11910*/  MUFU.EX2 R6, R2 ;  /* 0x0000000200067308 */ /* 0x00046e0000000800 */
[C---:B------:R-:W-:Y:S01]  /*11920*/  HMMA.16816.F32 R152, R8.reuse, R42, R152 ;  /* 0x0000002a0898723c */ /* 0x040fe20000001898 */
[----:B------:R-:W1:Y:S07]  /*11930*/  LDSM.16.MT88.4 R40, [R218+0x5900] ;  /* 0x00590000da28783b */ /* 0x000e6e0000004200 */
[----:B------:R-:W-:Y:S01]  /*11940*/  HMMA.16816.F32 R128, R8, R16, R80 ;  /* 0x000000100880723c */ /* 0x000fe20000001850 */
[----:B--2---:R-:W-:Y:S01]  /*11950*/  FFMA.FTZ R2, R162, c[0x0][0x2d0], -R0 ;  /* 0x0000b400a2027a23 */ /* 0x004fe20000010800 */
[----:B------:R-:W-:-:S03]  /*11960*/  MOV R162, R122 ;  /* 0x0000007a00a27202 */ /* 0x000fc60000000f00 */
[----:B------:R2:W-:Y:S03]  /*11970*/  MUFU.EX2 R4, R2 ;  /* 0x0000000200047308 */ /* 0x0005e60000000800 */
[C---:B------:R-:W-:Y:S01]  /*11980*/  HMMA.16816.F32 R120, R8.reuse, R18, R76 ;  /* 0x000000120878723c */ /* 0x040fe2000000184c */
[----:B------:R-:W-:Y:S07]  /*11990*/  LDSM.16.MT88.4 R16, [R221+0x5900] ;  /* 0x00590000dd10783b */ /* 0x000fee0000004200 */
[----:B------:R-:W-:Y:S01]  /*119a0*/  HMMA.16816.F32 R76, R8, R12, R72 ;  /* 0x0000000c084c723c */ /* 0x000fe20000001848 */
[----:B--2---:R-:W-:Y:S01]  /*119b0*/  FFMA.FTZ R2, R164, c[0x0][0x2d0], -R0 ;  /* 0x0000b400a4027a23 */ /* 0x004fe20000010800 */
[----:B------:R-:W-:Y:S01]  /*119c0*/  MOV R164, R158 ;  /* 0x0000009e00a47202 */ /* 0x000fe20000000f00 */
[----:B------:R-:W-:-:S05]  /*119d0*/  IMAD.MOV.U32 R158, RZ, RZ, R186 ;  /* 0x000000ffff9e7224 */ /* 0x000fca00078e00ba */
[----:B------:R-:W-:Y:S01]  /*119e0*/  HMMA.16816.F32 R56, R8, R14, R48 ;  /* 0x0000000e0838723c */ /* 0x000fe20000001830 */
[----:B------:R-:W2:Y:S01]  /*119f0*/  MUFU.EX2 R186, R2 ;  /* 0x0000000200ba7308 */ /* 0x000ea20000000800 */
[----:B------:R-:W3:Y:S05]  /*11a00*/  LDSM.16.MT88.4 R12, [R220+0x5900] ;  /* 0x00590000dc0c783b */ /* 0x000eea0000004200 */
[----:B-----5:R-:W-:Y:S02]  /*11a10*/  F2FP.PACK_AB R8, R190, R191 ;  /* 0x000000bfbe08723e */ /* 0x020fe400000000ff */
[----:B-1----:R-:W-:Y:S02]  /*11a20*/  F2FP.PACK_AB R9, R6, R7 ;  /* 0x000000070609723e */ /* 0x002fe400000000ff */
[----:B------:R-:W-:-:S02]  /*11a30*/  F2FP.PACK_AB R10, R188, R189 ;  /* 0x000000bdbc0a723e */ /* 0x000fc400000000ff */
[----:B--2---:R-:W-:Y:S01]  /*11a40*/  F2FP.PACK_AB R11, R186, R4 ;  /* 0x00000004ba0b723e */ /* 0x004fe200000000ff */
[----:B------:R-:W-:-:S06]  /*11a50*/  FFMA.FTZ R2, R170, c[0x0][0x2d0], -R5 ;  /* 0x0000b400aa027a23 */ /* 0x000fcc0000010805 */
[C---:B----4-:R-:W-:Y:S07]  /*11a60*/  HMMA.16816.F32 R72, R8.reuse, R36, R100 ;  /* 0x000000240848723c */ /* 0x050fee0000001864 */
[----:B------:R-:W-:Y:S01]  /*11a70*/  IMAD.MOV.U32 R103, RZ, RZ, R174 ;  /* 0x000000ffff677224 */ /* 0x000fe200078e00ae */
[----:B------:R-:W-:Y:S01]  /*11a80*/  HMMA.16816.F32 R64, R8, R38, R108 ;  /* 0x000000260840723c */ /* 0x000fe2000000186c */
[----:B------:R1:W-:Y:S01]  /*11a90*/  MUFU.EX2 R174, R2 ;  /* 0x0000000200ae7308 */ /* 0x0003e20000000800 */
[----:B------:R-:W2:Y:S01]  /*11aa0*/  LDSM.16.MT88.4 R36, [R217+0x2100] ;  /* 0x00210000d924783b */ /* 0x000ea20000004200 */
[----:B------:R-:W-:Y:S01]  /*11ab0*/  MOV R102, R63 ;  /* 0x0000003f00667202 */ /* 0x000fe20000000f00 */
[----:B------:R-:W-:-:S03]  /*11ac0*/  IMAD.MOV.U32 R101, RZ, RZ, R62 ;  /* 0x000000ffff657224 */ /* 0x000fc600078e003e */
[----:B------:R-:W-:Y:S01]  /*11ad0*/  IMAD.MOV.U32 R111, RZ, RZ, R162 ;  /* 0x000000ffff6f7224 */ /* 0x000fe200078e00a2 */
[----:B---3--:R-:W-:Y:S01]  /*11ae0*/  HMMA.16816.F32 R60, R8, R32, R116 ;  /* 0x00000020083c723c */ /* 0x008fe20000001874 */
[----:B------:R-:W-:Y:S01]  /*11af0*/  IMAD.MOV.U32 R162, RZ, RZ, R160 ;  /* 0x000000ffffa27224 */ /* 0x000fe200078e00a0 */
[----:B------:R-:W-:Y:S01]  /*11b00*/  MOV R110, R103 ;  /* 0x00000067006e7202 */ /* 0x000fe20000000f00 */
[----:B------:R-:W-:Y:S01]  /*11b10*/  IMAD.MOV.U32 R160, RZ, RZ, R161 ;  /* 0x000000ffffa07224 */ /* 0x000fe200078e00a1 */
[----:B------:R-:W-:Y:S01]  /*11b20*/  MOV R161, R165 ;  /* 0x000000a500a17202 */ /* 0x000fe20000000f00 */
[----:B------:R-:W-:-:S03]  /*11b30*/  IMAD.MOV.U32 R109, RZ, RZ, R102 ;  /* 0x000000ffff6d7224 */ /* 0x000fc600078e0066 */
[C---:B------:R-:W-:Y:S01]  /*11b40*/  HMMA.16816.F32 R52, R8.reuse, R34, R104 ;  /* 0x000000220834723c */ /* 0x040fe20000001868 */
[--C-:B-1----:R-:W-:Y:S01]  /*11b50*/  FFMA.FTZ R2, R171, c[0x0][0x2d0], -R5.reuse ;  /* 0x0000b400ab027a23 */ /* 0x102fe20000010805 */
[----:B------:R-:W1:Y:S03]  /*11b60*/  LDSM.16.MT88.4 R32, [R218+0x2100] ;  /* 0x00210000da20783b */ /* 0x000e660000004200 */
[----:B------:R3:W4:Y:S03]  /*11b70*/  MUFU.EX2 R171, R2 ;  /* 0x0000000200ab7308 */ /* 0x0007260000000800 */
[C---:B------:R-:W-:Y:S08]  /*11b80*/  HMMA.16816.F32 R48, R8.reuse, R24, R96 ;  /* 0x000000180830723c */ /* 0x040ff00000001860 */
[----:B------:R-:W-:Y:S01]  /*11b90*/  HMMA.16816.F32 R44, R8, R26, R84 ;  /* 0x0000001a082c723c */ /* 0x000fe20000001854 */
[----:B------:R-:W5:Y:S01]  /*11ba0*/  LDSM.16.MT88.4 R24, [R221+0x2100] ;  /* 0x00210000dd18783b */ /* 0x000f620000004200 */
[----:B---3--:R-:W-:Y:S01]  /*11bb0*/  FFMA.FTZ R2, R172, c[0x0][0x2d0], -R5 ;  /* 0x0000b400ac027a23 */ /* 0x008fe20000010805 */
[----:B------:R-:W-:-:S05]  /*11bc0*/  MOV R172, R110 ;  /* 0x0000006e00ac7202 */ /* 0x000fca0000000f00 */
[C---:B------:R-:W-:Y:S01]  /*11bd0*/  HMMA.16816.F32 R80, R8.reuse, R28, R92 ;  /* 0x0000001c0850723c */ /* 0x040fe2000000185c */
[----:B------:R3:W-:Y:S07]  /*11be0*/  MUFU.EX2 R170, R2 ;  /* 0x0000000200aa7308 */ /* 0x0007ee0000000800 */
[C---:B------:R-:W-:Y:S01]  /*11bf0*/  HMMA.16816.F32 R84, R8.reuse, R30, R88 ;  /* 0x0000001e0854723c */ /* 0x040fe20000001858 */
[----:B------:R-:W1:Y:S07]  /*11c00*/  LDSM.16.MT88.4 R28, [R220+0x2100] ;  /* 0x00210000dc1c783b */ /* 0x000e6e0000004200 */
[----:B------:R-:W-:Y:S01]  /*11c10*/  HMMA.16816.F32 R92, R8, R20, R112 ;  /* 0x00000014085c723c */ /* 0x000fe20000001870 */
[----:B---3--:R-:W-:-:S02]  /*11c20*/  FFMA.FTZ R2, R173, c[0x0][0x2d0], -R5 ;  /* 0x0000b400ad027a23 */ /* 0x008fc40000010805 */
[----:B------:R-:W-:Y:S02]  /*11c30*/  IMAD.MOV.U32 R173, RZ, RZ, R101 ;  /* 0x000000ffffad7224 */ /* 0x000fe400078e0065 */
[----:B------:R3:W-:Y:S03]  /*11c40*/  MUFU.EX2 R165, R2 ;  /* 0x0000000200a57308 */ /* 0x0007e60000000800 */
[C---:B------:R-:W-:Y:S01]  /*11c50*/  HMMA.16816.F32 R100, R8.reuse, R22, R124 ;  /* 0x000000160864723c */ /* 0x040fe2000000187c */
[----:B------:R-:W1:Y:S07]  /*11c60*/  LDSM.16.MT88.4 R20, [R217+0x6100] ;  /* 0x00610000d914783b */ /* 0x000e6e0000004200 */
[----:B------:R-:W-:Y:S01]  /*11c70*/  HMMA.16816.F32 R116, R8, R40, R136 ;  /* 0x000000280874723c */ /* 0x000fe20000001888 */
[----:B---3--:R-:W-:-:S02]  /*11c80*/  FFMA.FTZ R2, R167, c[0x0][0x2d0], -R0 ;  /* 0x0000b400a7027a23 */ /* 0x008fc40000010800 */
[----:B------:R-:W-:-:S05]  /*11c90*/  IMAD.MOV.U32 R167, RZ, RZ, R164 ;  /* 0x000000ffffa77224 */ /* 0x000fca00078e00a4 */
[C---:B------:R-:W-:Y:S01]  /*11ca0*/  HMMA.16816.F32 R104, R8.reuse, R12, R76 ;  /* 0x0000000c0868723c */ /* 0x040fe2000000184c */
[----:B------:R3:W-:Y:S01]  /*11cb0*/  MUFU.EX2 R164, R2 ;  /* 0x0000000200a47308 */ /* 0x0007e20000000800 */
[----:B------:R-:W-:Y:S01]  /*11cc0*/  IMAD.MOV.U32 R138, RZ, RZ, R162 ;  /* 0x000000ffff8a7224 */ /* 0x000fe200078e00a2 */
[----:B------:R-:W-:Y:S01]  /*11cd0*/  MOV R136, R161 ;  /* 0x000000a100887202 */ /* 0x000fe20000000f00 */
[----:B------:R-:W-:Y:S02]  /*11ce0*/  IMAD.MOV.U32 R139, RZ, RZ, R111 ;  /* 0x000000ffff8b7224 */ /* 0x000fe400078e006f */
[----:B------:R-:W-:Y:S02]  /*11cf0*/  IMAD.MOV.U32 R137, RZ, RZ, R160 ;  /* 0x000000ffff897224 */ /* 0x000fe400078e00a0 */
[C---:B------:R-:W-:Y:S01]  /*11d00*/  HMMA.16816.F32 R76, R8.reuse, R14, R56 ;  /* 0x0000000e084c723c */ /* 0x040fe20000001838 */
[----:B------:R-:W1:Y:S07]  /*11d10*/  LDSM.16.MT88.4 R12, [R220+0x6100] ;  /* 0x00610000dc0c783b */ /* 0x000e6e0000004200 */
[----:B------:R-:W-:Y:S01]  /*11d20*/  HMMA.16816.F32 R124, R8, R42, R152 ;  /* 0x0000002a087c723c */ /* 0x000fe20000001898 */
[----:B---3--:R-:W-:-:S02]  /*11d30*/  FFMA.FTZ R2, R166, c[0x0][0x2d0], -R0 ;  /* 0x0000b400a6027a23 */ /* 0x008fc40000010800 */
[----:B------:R-:W-:Y:S02]  /*11d40*/  IMAD.MOV.U32 R166, RZ, RZ, R163 ;  /* 0x000000ffffa67224 */ /* 0x000fe400078e00a3 */
[----:B------:R3:W1:Y:S03]  /*11d50*/  MUFU.EX2 R163, R2 ;  /* 0x0000000200a37308 */ /* 0x0006660000000800 */
[----:B------:R-:W-:Y:S07]  /*11d60*/  HMMA.16816.F32 R112, R8, R16, R128 ;  /* 0x000000100870723c */ /* 0x000fee0000001880 */
[----:B------:R-:W-:Y:S01]  /*11d70*/  MOV R129, R150 ;  /* 0x0000009600817202 */ /* 0x000fe20000000f00 */
[----:B------:R-:W-:-:S02]  /*11d80*/  IMAD.MOV.U32 R128, RZ, RZ, R151 ;  /* 0x000000ffff807224 */ /* 0x000fc400078e0097 */
[----:B------:R-:W-:Y:S02]  /*11d90*/  IMAD.MOV.U32 R130, RZ, RZ, R149 ;  /* 0x000000ffff827224 */ /* 0x000fe400078e0095 */
[----:B------:R-:W-:Y:S02]  /*11da0*/  IMAD.MOV.U32 R131, RZ, RZ, R148 ;  /* 0x000000ffff837224 */ /* 0x000fe400078e0094 */
[----:B---3--:R-:W-:Y:S02]  /*11db0*/  FFMA.FTZ R2, R168, c[0x0][0x2d0], -R0 ;  /* 0x0000b400a8027a23 */ /* 0x008fe40000010800 */
[----:B------:R-:W-:Y:S02]  /*11dc0*/  IMAD.MOV.U32 R168, RZ, RZ, R109 ;  /* 0x000000ffffa87224 */ /* 0x000fe400078e006d */
[----:B------:R3:W-:Y:S01]  /*11dd0*/  MUFU.EX2 R162, R2 ;  /* 0x0000000200a27308 */ /* 0x0007e20000000800 */
[----:B------:R-:W-:Y:S01]  /*11de0*/  HMMA.16816.F32 R108, R8, R18, R120 ;  /* 0x00000012086c723c */ /* 0x000fe20000001878 */
[----:B------:R-:W-:Y:S06]  /*11df0*/  LDSM.16.MT88.4 R16, [R221+0x6100] ;  /* 0x00610000dd10783b */ /* 0x000fec0000004200 */
[----:B----4-:R-:W-:-:S02]  /*11e00*/  F2FP.PACK_AB R8, R171, R174 ;  /* 0x000000aeab08723e */ /* 0x010fc400000000ff */
[----:B-1----:R-:W-:Y:S02]  /*11e10*/  F2FP.PACK_AB R9, R163, R164 ;  /* 0x000000a4a309723e */ /* 0x002fe400000000ff */
[----:B------:R-:W-:Y:S01]  /*11e20*/  F2FP.PACK_AB R10, R165, R170 ;  /* 0x000000aaa50a723e */ /* 0x000fe200000000ff */
[----:B---3--:R-:W-:Y:S02]  /*11e30*/  FFMA.FTZ R2, R169, c[0x0][0x2d0], -R0 ;  /* 0x0000b400a9027a23 */ /* 0x008fe40000010800 */
[----:B------:R-:W-:Y:S02]  /*11e40*/  IMAD.MOV.U32 R169, RZ, RZ, R3 ;  /* 0x000000ffffa97224 */ /* 0x000fe400078e0003 */
[----:B------:R1:W3:Y:S02]  /*11e50*/  MUFU.EX2 R3, R2 ;  /* 0x0000000200037308 */ /* 0x0002e40000000800 */
[----:B-1----:R-:W-:Y:S01]  /*11e60*/  FFMA.FTZ R2, R183, c[0x0][0x2d0], -R5 ;  /* 0x0000b400b7027a23 */ /* 0x002fe20000010805 */
[----:B---3--:R-:W-:Y:S01]  /*11e70*/  F2FP.PACK_AB R11, R3, R162 ;  /* 0x000000a2030b723e */ /* 0x008fe200000000ff */
[----:B------:R-:W-:-:S04]  /*11e80*/  IMAD.MOV.U32 R183, RZ, RZ, R158 ;  /* 0x000000ffffb77224 */ /* 0x000fc800078e009e */
[----:B------:R1:W-:Y:S02]  /*11e90*/  MUFU.EX2 R161, R2 ;  /* 0x0000000200a17308 */ /* 0x0003e40000000800 */
[C---:B--2---:R-:W-:Y:S08]  /*11ea0*/  HMMA.16816.F32 R96, R8.reuse, R36, R72 ;  /* 0x000000240860723c */ /* 0x044ff00000001848 */
[----:B------:R-:W-:Y:S01]  /*11eb0*/  HMMA.16816.F32 R88, R8, R38, R64 ;  /* 0x000000260858723c */ /* 0x000fe20000001840 */
[----:B------:R-:W2:Y:S01]  /*11ec0*/  LDSM.16.MT88.4 R36, [R218+0x6100] ;  /* 0x00610000da24783b */ /* 0x000ea20000004200 */
[----:B-1----:R-:W-:-:S02]  /*11ed0*/  FFMA.FTZ R2, R184, c[0x0][0x2d0], -R5 ;  /* 0x0000b400b8027a23 */ /* 0x002fc40000010805 */
[----:B------:R-:W-:Y:S02]  /*11ee0*/  IMAD.MOV.U32 R184, RZ, RZ, R157 ;  /* 0x000000ffffb87224 */ /* 0x000fe400078e009d */
[----:B------:R1:W3:Y:S02]  /*11ef0*/  MUFU.EX2 R160, R2 ;  /* 0x0000000200a07308 */ /* 0x0002e40000000800 */
[C---:B------:R-:W-:Y:S08]  /*11f00*/  HMMA.16816.F32 R64, R8.reuse, R32, R60 ;  /* 0x000000200840723c */ /* 0x040ff0000000183c */
[----:B------:R-:W-:Y:S01]  /*11f10*/  HMMA.16816.F32 R60, R8, R34, R52 ;  /* 0x00000022083c723c */ /* 0x000fe20000001834 */
[----:B------:R-:W4:Y:S01]  /*11f20*/  LDSM.16.MT88.4 R32, [R217+0x2900] ;  /* 0x00290000d920783b */ /* 0x000f220000004200 */
[----:B-1----:R-:W-:-:S06]  /*11f30*/  FFMA.FTZ R2, R185, c[0x0][0x2d0], -R5 ;  /* 0x0000b400b9027a23 */ /* 0x002fcc0000010805 */
[C---:B-----5:R-:W-:Y:S01]  /*11f40*/  HMMA.16816.F32 R52, R8.reuse, R24, R48 ;  /* 0x000000180834723c */ /* 0x060fe20000001830 */
[----:B------:R-:W-:Y:S01]  /*11f50*/  IMAD.MOV.U32 R185, RZ, RZ, R71 ;  /* 0x000000ffffb97224 */ /* 0x000fe200078e0047 */
[----:B------:R1:W-:Y:S06]  /*11f60*/  MUFU.EX2 R158, R2 ;  /* 0x00000002009e7308 */ /* 0x0003ec0000000800 */
[C---:B------:R-:W-:Y:S01]  /*11f70*/  HMMA.16816.F32 R40, R8.reuse, R26, R44 ;  /* 0x0000001a0828723c */ /* 0x040fe2000000182c */
[----:B------:R-:W-:Y:S07]  /*11f80*/  LDSM.16.MT88.4 R24, [R220+0x2900] ;  /* 0x00290000dc18783b */ /* 0x000fee0000004200 */
[----:B------:R-:W-:Y:S01]  /*11f90*/  HMMA.16816.F32 R48, R8, R28, R80 ;  /* 0x0000001c0830723c */ /* 0x000fe20000001850 */
[----:B-1----:R-:W-:-:S02]  /*11fa0*/  FFMA.FTZ R2, R187, c[0x0][0x2d0], -R5 ;  /* 0x0000b400bb027a23 */ /* 0x002fc40000010805 */
[----:B------:R-:W-:Y:S02]  /*11fb0*/  IMAD.MOV.U32 R187, RZ, RZ, R159 ;  /* 0x000000ffffbb7224 */ /* 0x000fe400078e009f */
[----:B------:R1:W-:Y:S03]  /*11fc0*/  MUFU.EX2 R159, R2 ;  /* 0x00000002009f7308 */ /* 0x0003e60000000800 */
[C---:B------:R-:W-:Y:S01]  /*11fd0*/  HMMA.16816.F32 R44, R8.reuse, R30, R84 ;  /* 0x0000001e082c723c */ /* 0x040fe20000001854 */
[----:B------:R-:W5:Y:S07]  /*11fe0*/  LDSM.16.MT88.4 R28, [R218+0x2900] ;  /* 0x00290000da1c783b */ /* 0x000f6e0000004200 */
[----:B------:R-:W-:Y:S01]  /*11ff0*/  HMMA.16816.F32 R56, R8, R20, R92 ;  /* 0x000000140838723c */ /* 0x000fe2000000185c */
[----:B-1----:R-:W-:-:S07]  /*12000*/  FFMA.FTZ R2, R180, c[0x0][0x2d0], -R0 ;  /* 0x0000b400b4027a23 */ /* 0x002fce0000010800 */
[C---:B------:R-:W-:Y:S01]  /*12010*/  HMMA.16816.F32 R72, R8.reuse, R22, R100 ;  /* 0x000000160848723c */ /* 0x040fe20000001864 */
[----:B------:R-:W1:Y:S01]  /*12020*/  LDSM.16.MT88.4 R20, [R221+0x2900] ;  /* 0x00290000dd14783b */ /* 0x000e620000004200 */
[----:B------:R-:W-:Y:S01]  /*12030*/  MOV R180, R156 ;  /* 0x0000009c00b47202 */ /* 0x000fe20000000f00 */
[----:B------:R2:W-:Y:S05]  /*12040*/  MUFU.EX2 R157, R2 ;  /* 0x00000002009d7308 */ /* 0x0005ea0000000800 */
[C---:B------:R-:W-:Y:S01]  /*12050*/  HMMA.16816.F32 R100, R8.reuse, R12, R104 ;  /* 0x0000000c0864723c */ /* 0x040fe20000001868 */
[----:B------:R-:W-:Y:S07]  /*12060*/  LDSM.16.MT88.4 R104, [R220+0x3900] ;  /* 0x00390000dc68783b */ /* 0x000fee0000004200 */
[----:B------:R-:W-:Y:S01]  /*12070*/  HMMA.16816.F32 R76, R8, R14, R76 ;  /* 0x0000000e084c723c */ /* 0x000fe2000000184c */
[----:B------:R-:W1:Y:S01]  /*12080*/  LDSM.16.MT88.4 R12, [R217+0x6900] ;  /* 0x00690000d90c783b */ /* 0x000e620000004200 */
[----:B--2---:R-:W-:-:S02]  /*12090*/  FFMA.FTZ R2, R175, c[0x0][0x2d0], -R0 ;  /* 0x0000b400af027a23 */ /* 0x004fc40000010800 */
[----:B------:R-:W-:Y:S02]  /*120a0*/  IMAD.MOV.U32 R175, RZ, RZ, R70 ;  /* 0x000000ffffaf7224 */ /* 0x000fe400078e0046 */
[----:B------:R2:W1:Y:S02]  /*120b0*/  MUFU.EX2 R156, R2 ;  /* 0x00000002009c7308 */ /* 0x0004640000000800 */
[C---:B------:R-:W-:Y:S08]  /*120c0*/  HMMA.16816.F32 R116, R8.reuse, R36, R116 ;  /* 0x000000240874723c */ /* 0x040ff00000001874 */
[----:B------:R-:W-:Y:S01]  /*120d0*/  HMMA.16816.F32 R120, R8, R38, R124 ;  /* 0x000000260878723c */ /* 0x000fe2000000187c */
[----:B------:R-:W4:Y:S01]  /*120e0*/  LDSM.16.MT88.4 R36, [R218+0x6900] ;  /* 0x00690000da24783b */ /* 0x000f220000004200 */
[----:B--2---:R-:W-:-:S06]  /*120f0*/  FFMA.FTZ R2, R181, c[0x0][0x2d0], -R0 ;  /* 0x0000b400b5027a23 */ /* 0x004fcc0000010800 */
[C---:B------:R-:W-:Y:S01]  /*12100*/  HMMA.16816.F32 R112, R8.reuse, R16, R112 ;  /* 0x000000100870723c */ /* 0x040fe20000001870 */
[----:B------:R2:W-:Y:S07]  /*12110*/  MUFU.EX2 R155, R2 ;  /* 0x00000002009b7308 */ /* 0x0005ee0000000800 */
[----:B------:R-:W-:Y:S01]  /*12120*/  HMMA.16816.F32 R108, R8, R18, R108 ;  /* 0x00000012086c723c */ /* 0x000fe2000000186c */
[----:B------:R-:W-:Y:S06]  /*12130*/  LDSM.16.MT88.4 R16, [R218+0x3100] ;  /* 0x00310000da10783b */ /* 0x000fec0000004200 */
[----:B---3--:R-:W-:-:S02]  /*12140*/  F2FP.PACK_AB R8, R160, R161 ;  /* 0x000000a1a008723e */ /* 0x008fc400000000ff */
[----:B-1----:R-:W-:Y:S01]  /*12150*/  F2FP.PACK_AB R9, R156, R157 ;  /* 0x0000009d9c09723e */ /* 0x002fe200000000ff */
[----:B--2---:R-:W-:Y:S01]  /*12160*/  FFMA.FTZ R2, R182, c[0x0][0x2d0], -R0 ;  /* 0x0000b400b6027a23 */ /* 0x004fe20000010800 */
[----:B------:R-:W-:-:S03]  /*12170*/  F2FP.PACK_AB R10, R159, R158 ;  /* 0x0000009e9f0a723e */ /* 0x000fc600000000ff */
[----:B------:R-:W1:Y:S02]  /*12180*/  MUFU.EX2 R154, R2 ;  /* 0x00000002009a7308 */ /* 0x000e640000000800 */
[----:B-1----:R-:W-:Y:S01]  /*12190*/  F2FP.PACK_AB R11, R154, R155 ;  /* 0x0000009b9a0b723e */ /* 0x002fe200000000ff */
[----:B------:R-:W-:-:S05]  /*121a0*/  FFMA.FTZ R2, R242, c[0x0][0x2d0], -R5 ;  /* 0x0000b400f2027a23 */ /* 0x000fca0000010805 */
[----:B------:R1:W-:Y:S01]  /*121b0*/  MUFU.EX2 R153, R2 ;  /* 0x0000000200997308 */ /* 0x0003e20000000800 */
[C---:B----4-:R-:W-:Y:S08]  /*121c0*/  HMMA.16816.F32 R92, R8.reuse, R34, R88 ;  /* 0x00000022085c723c */ /* 0x050ff00000001858 */
[----:B-----5:R-:W-:Y:S01]  /*121d0*/  HMMA.16816.F32 R84, R8, R28, R64 ;  /* 0x0000001c0854723c */ /* 0x020fe20000001840 */
[----:B-1----:R-:W-:-:S07]  /*121e0*/  FFMA.FTZ R2, R246, c[0x0][0x2d0], -R5 ;  /* 0x0000b400f6027a23 */ /* 0x002fce0000010805 */
[C---:B------:R-:W-:Y:S01]  /*121f0*/  HMMA.16816.F32 R88, R8.reuse, R30, R60 ;  /* 0x0000001e0858723c */ /* 0x040fe2000000183c */
[----:B------:R-:W-:Y:S01]  /*12200*/  LDSM.16.MT88.4 R28, [R217+0x3100] ;  /* 0x00310000d91c783b */ /* 0x000fe20000004200 */
[----:B------:R1:W2:Y:S06]  /*12210*/  MUFU.EX2 R152, R2 ;  /* 0x0000000200987308 */ /* 0x0002ac0000000800 */
[C---:B------:R-:W-:Y:S08]  /*12220*/  HMMA.16816.F32 R64, R8.reuse, R22, R40 ;  /* 0x000000160840723c */ /* 0x040ff00000001828 */
[----:B------:R-:W-:Y:S01]  /*12230*/  HMMA.16816.F32 R60, R8, R24, R48 ;  /* 0x00000018083c723c */ /* 0x000fe20000001830 */
[----:B-1----:R-:W-:-:S04]  /*12240*/  FFMA.FTZ R2, R247, c[0x0][0x2d0], -R5 ;  /* 0x0000b400f7027a23 */ /* 0x002fc80000010805 */
[----:B------:R1:W-:Y:S03]  /*12250*/  MUFU.EX2 R150, R2 ;  /* 0x0000000200967308 */ /* 0x0003e60000000800 */
[C---:B------:R-:W-:Y:S01]  /*12260*/  HMMA.16816.F32 R40, R8.reuse, R26, R44 ;  /* 0x0000001a0828723c */ /* 0x040fe2000000182c */
[----:B------:R-:W3:Y:S07]  /*12270*/  LDSM.16.MT88.4 R24, [R221+0x6900] ;  /* 0x00690000dd18783b */ /* 0x000eee0000004200 */
        /* <DEDUP_REMOVED lines=8> */
[----:B------:R-:W2:Y:S01]  /*12300*/  LDSM.16.MT88.4 R32, [R220+0x3100] ;  /* 0x00310000dc20783b */ /* 0x000ea20000004200 */
[----:B-1----:R-:W-:-:S04]  /*12310*/  FFMA.FTZ R2, R209, c[0x0][0x2d0], -R0 ;  /* 0x0000b400d1027a23 */ /* 0x002fc80000010800 */
[----:B------:R1:W-:Y:S02]  /*12320*/  MUFU.EX2 R149, R2 ;  /* 0x0000000200957308 */ /* 0x0003e40000000800 */
[C---:B------:R-:W-:Y:S08]  /*12330*/  HMMA.16816.F32 R116, R8.reuse, R36, R116 ;  /* 0x000000240874723c */ /* 0x040ff00000001874 */
[----:B---3--:R-:W-:Y:S01]  /*12340*/  HMMA.16816.F32 R112, R8, R24, R112 ;  /* 0x000000180870723c */ /* 0x008fe20000001870 */
[----:B-1----:R-:W-:-:S07]  /*12350*/  FFMA.FTZ R2, R208, c[0x0][0x2d0], -R0 ;  /* 0x0000b400d0027a23 */ /* 0x002fce0000010800 */
[C---:B------:R-:W-:Y:S01]  /*12360*/  HMMA.16816.F32 R108, R8.reuse, R26, R108 ;  /* 0x0000001a086c723c */ /* 0x040fe2000000186c */
[----:B------:R-:W1:Y:S01]  /*12370*/  LDSM.16.MT88.4 R24, [R217+0x7100] ;  /* 0x00710000d918783b */ /* 0x000e620000004200 */
[----:B------:R3:W2:Y:S06]  /*12380*/  MUFU.EX2 R148, R2 ;  /* 0x0000000200947308 */ /* 0x0006ac0000000800 */
[C---:B------:R-:W-:Y:S08]  /*12390*/  HMMA.16816.F32 R120, R8.reuse, R38, R120 ;  /* 0x000000260878723c */ /* 0x040ff00000001878 */
[----:B----4-:R-:W-:Y:S01]  /*123a0*/  HMMA.16816.F32 R48, R8, R20, R100 ;  /* 0x000000140830723c */ /* 0x010fe20000001864 */
[----:B---3--:R-:W-:-:S04]  /*123b0*/  FFMA.FTZ R2, R210, c[0x0][0x2d0], -R0 ;  /* 0x0000b400d2027a23 */ /* 0x008fc80000010800 */
[----:B------:R3:W-:Y:S03]  /*123c0*/  MUFU.EX2 R71, R2 ;  /* 0x0000000200477308 */ /* 0x0007e60000000800 */
[----:B------:R-:W-:Y:S01]  /*123d0*/  HMMA.16816.F32 R36, R8, R22, R76 ;  /* 0x000000160824723c */ /* 0x000fe2000000184c */
[----:B------:R-:W4:Y:S06]  /*123e0*/  LDSM.16.MT88.4 R20, [R218+0x7100] ;  /* 0x00710000da14783b */ /* 0x000f2c0000004200 */
[----:B--2---:R-:W-:-:S02]  /*123f0*/  F2FP.PACK_AB R8, R152, R153 ;  /* 0x000000999808723e */ /* 0x004fc400000000ff */
[----:B------:R-:W-:Y:S02]  /*12400*/  F2FP.PACK_AB R9, R148, R149 ;  /* 0x000000959409723e */ /* 0x000fe400000000ff */
[----:B------:R-:W-:Y:S01]  /*12410*/  F2FP.PACK_AB R10, R151, R150 ;  /* 0x00000096970a723e */ /* 0x000fe200000000ff */
[----:B---3--:R-:W-:-:S04]  /*12420*/  FFMA.FTZ R2, R211, c[0x0][0x2d0], -R0 ;  /* 0x0000b400d3027a23 */ /* 0x008fc80000010800 */
[----:B------:R-:W2:Y:S02]  /*12430*/  MUFU.EX2 R70, R2 ;  /* 0x0000000200467308 */ /* 0x000ea40000000800 */
[----:B--2---:R-:W-:Y:S01]  /*12440*/  F2FP.PACK_AB R11, R70, R71 ;  /* 0x00000047460b723e */ /* 0x004fe200000000ff */
[----:B------:R-:W-:Y:S02]  /*12450*/  FFMA.FTZ R2, R175, c[0x0][0x2d0], -R5 ;  /* 0x0000b400af027a23 */ /* 0x000fe40000010805 */
[----:B------:R-:W-:Y:S02]  /*12460*/  IMAD.MOV.U32 R175, RZ, RZ, R169 ;  /* 0x000000ffffaf7224 */ /* 0x000fe400078e00a9 */
[----:B------:R-:W-:Y:S02]  /*12470*/  IMAD.MOV.U32 R169, RZ, RZ, R173 ;  /* 0x000000ffffa97224 */ /* 0x000fe400078e00ad */
[----:B-----5:R-:W-:Y:S01]  /*12480*/  HMMA.16816.F32 R72, R8, R14, R64 ;  /* 0x0000000e0848723c */ /* 0x020fe20000001840 */
[----:B------:R2:W-:Y:S01]  /*12490*/  MUFU.EX2 R64, R2 ;  /* 0x0000000200407308 */ /* 0x0005e20000000800 */
[----:B------:R-:W-:-:S06]  /*124a0*/  IMAD.MOV.U32 R173, RZ, RZ, R132 ;  /* 0x000000ffffad7224 */ /* 0x000fcc00078e0084 */
[C---:B------:R-:W-:Y:S08]  /*124b0*/  HMMA.16816.F32 R100, R8.reuse, R32, R60 ;  /* 0x000000200864723c */ /* 0x040ff0000000183c */
[----:B-1----:R-:W-:Y:S01]  /*124c0*/  HMMA.16816.F32 R52, R8, R24, R52 ;  /* 0x000000180834723c */ /* 0x002fe20000001834 */
[----:B--2---:R-:W-:Y:S02]  /*124d0*/  FFMA.FTZ R2, R180, c[0x0][0x2d0], -R5 ;  /* 0x0000b400b4027a23 */ /* 0x004fe40000010805 */
[----:B------:R-:W-:-:S02]  /*124e0*/  IMAD.MOV.U32 R180, RZ, RZ, R131 ;  /* 0x000000ffffb47224 */ /* 0x000fc400078e0083 */
[----:B------:R1:W-:Y:S01]  /*124f0*/  MUFU.EX2 R60, R2 ;  /* 0x00000002003c7308 */ /* 0x0003e20000000800 */
[----:B------:R-:W-:Y:S02]  /*12500*/  IMAD.MOV.U32 R131, RZ, RZ, R167 ;  /* 0x000000ffff837224 */ /* 0x000fe400078e00a7 */
[----:B----4-:R-:W-:Y:S01]  /*12510*/  HMMA.16816.F32 R116, R8, R20, R116 ;  /* 0x000000140874723c */ /* 0x010fe20000001874 */
[----:B------:R-:W-:-:S07]  /*12520*/  IMAD.MOV.U32 R167, RZ, RZ, R134 ;  /* 0x000000ffffa77224 */ /* 0x000fce00078e0086 */
[C---:B------:R-:W-:Y:S01]  /*12530*/  HMMA.16816.F32 R84, R8.reuse, R16, R84 ;  /* 0x000000100854723c */ /* 0x040fe20000001854 */
[----:B-1----:R-:W-:Y:S02]  /*12540*/  FFMA.FTZ R2, R187, c[0x0][0x2d0], -R5 ;  /* 0x0000b400bb027a23 */ /* 0x002fe40000010805 */
[----:B------:R-:W-:Y:S01]  /*12550*/  IMAD.MOV.U32 R187, RZ, RZ, R130 ;  /* 0x000000ffffbb7224 */ /* 0x000fe200078e0082 */
[----:B------:R-:W-:Y:S01]  /*12560*/  MOV R130, R166 ;  /* 0x000000a600827202 */ /* 0x000fe20000000f00 */
[----:B------:R1:W-:Y:S01]  /*12570*/  MUFU.EX2 R33, R2 ;  /* 0x0000000200217308 */ /* 0x0003e20000000800 */
[----:B------:R-:W-:Y:S02]  /*12580*/  IMAD.MOV.U32 R166, RZ, RZ, R135 ;  /* 0x000000ffffa67224 */ /* 0x000fe400078e0087 */
[C---:B------:R-:W-:Y:S01]  /*12590*/  HMMA.16816.F32 R56, R8.reuse, R18, R88 ;  /* 0x000000120838723c */ /* 0x040fe20000001858 */
[----:B------:R-:W2:Y:S04]  /*125a0*/  LDSM.16.MT88.4 R16, [R221+0x7100] ;  /* 0x00710000dd10783b */ /* 0x000ea80000004200 */
[----:B------:R-:W-:Y:S03]  /*125b0*/  LDSM.16.MT88.4 R88, [R218+0x3900] ;  /* 0x00390000da58783b */ /* 0x000fe60000004200 */
[C---:B------:R-:W-:Y:S01]  /*125c0*/  HMMA.16816.F32 R76, R8.reuse, R28, R96 ;  /* 0x0000001c084c723c */ /* 0x040fe20000001860 */
[----:B------:R-:W-:Y:S01]  /*125d0*/  LDSM.16.MT88.4 R96, [R221+0x3900] ;  /* 0x00390000dd60783b */ /* 0x000fe20000004200 */
[----:B-1----:R-:W-:Y:S01]  /*125e0*/  FFMA.FTZ R2, R185, c[0x0][0x2d0], -R5 ;  /* 0x0000b400b9027a23 */ /* 0x002fe20000010805 */
[----:B------:R-:W-:Y:S01]  /*125f0*/  MOV R185, R129 ;  /* 0x0000008100b97202 */ /* 0x000fe20000000f00 */
[----:B------:R-:W-:Y:S01]  /*12600*/  IMAD.MOV.U32 R129, RZ, RZ, R168 ;  /* 0x000000ffff817224 */ /* 0x000fe200078e00a8 */
[----:B------:R-:W-:Y:S01]  /*12610*/  MOV R168, R133 ;  /* 0x0000008500a87202 */ /* 0x000fe20000000f00 */
[----:B------:R1:W3:Y:S02]  /*12620*/  MUFU.EX2 R32, R2 ;  /* 0x0000000200207308 */ /* 0x0002e40000000800 */
[C---:B------:R-:W-:Y:S08]  /*12630*/  HMMA.16816.F32 R28, R8.reuse, R30, R92 ;  /* 0x0000001e081c723c */ /* 0x040ff0000000185c */
[C---:B------:R-:W-:Y:S01]  /*12640*/  HMMA.16816.F32 R92, R8.reuse, R12, R80 ;  /* 0x0000000c085c723c */ /* 0x040fe20000001850 */
[----:B------:R-:W4:Y:S04]  /*12650*/  LDSM.16.MT88.4 R12, [R220+0x7100] ;  /* 0x00710000dc0c783b */ /* 0x000f280000004200 */
[----:B------:R-:W-:Y:S01]  /*12660*/  LDSM.16.MT88.4 R80, [R217+0x3900] ;  /* 0x00390000d950783b */ /* 0x000fe20000004200 */
[--C-:B-1----:R-:W-:Y:S01]  /*12670*/  FFMA.FTZ R2, R184, c[0x0][0x2d0], -R0.reuse ;  /* 0x0000b400b8027a23 */ /* 0x102fe20000010800 */
[----:B------:R-:W-:Y:S01]  /*12680*/  MOV R184, R137 ;  /* 0x0000008900b87202 */ /* 0x000fe20000000f00 */
[C---:B------:R-:W-:Y:S01]  /*12690*/  HMMA.16816.F32 R124, R8.reuse, R22, R120 ;  /* 0x00000016087c723c */ /* 0x040fe20000001878 */
[----:B------:R-:W1:Y:S01]  /*126a0*/  LDSM.16.MT88.4 R120, [R218+0x7900] ;  /* 0x00790000da78783b */ /* 0x000e620000004200 */
[----:B------:R5:W-:Y:S06]  /*126b0*/  MUFU.EX2 R25, R2 ;  /* 0x0000000200197308 */ /* 0x000bec0000000800 */
[C---:B--2---:R-:W-:Y:S01]  /*126c0*/  HMMA.16816.F32 R132, R8.reuse, R16, R112 ;  /* 0x000000100884723c */ /* 0x044fe20000001870 */
[----:B------:R-:W2:Y:S07]  /*126d0*/  LDSM.16.MT88.4 R112, [R217+0x7900] ;  /* 0x00790000d970783b */ /* 0x000eae0000004200 */
[----:B------:R-:W-:Y:S01]  /*126e0*/  HMMA.16816.F32 R40, R8, R34, R40 ;  /* 0x000000220828723c */ /* 0x000fe20000001828 */
[----:B-----5:R-:W-:-:S02]  /*126f0*/  FFMA.FTZ R2, R183, c[0x0][0x2d0], -R0 ;  /* 0x0000b400b7027a23 */ /* 0x020fc40000010800 */
[----:B------:R-:W-:Y:S01]  /*12700*/  IMAD.MOV.U32 R183, RZ, RZ, R138 ;  /* 0x000000ffffb77224 */ /* 0x000fe200078e008a */
[----:B---3--:R-:W-:Y:S01]  /*12710*/  F2FP.PACK_AB R138, R32, R33 ;  /* 0x00000021208a723e */ /* 0x008fe200000000ff */
[----:B------:R3:W5:Y:S03]  /*12720*/  MUFU.EX2 R24, R2 ;  /* 0x0000000200187308 */ /* 0x0007660000000800 */
[C---:B------:R-:W-:Y:S08]  /*12730*/  HMMA.16816.F32 R44, R8.reuse, R26, R44 ;  /* 0x0000001a082c723c */ /* 0x040ff0000000182c */
[----:B------:R-:W-:Y:S01]  /*12740*/  HMMA.16816.F32 R16, R8, R18, R108 ;  /* 0x000000120810723c */ /* 0x000fe2000000186c */
[--C-:B---3--:R-:W-:Y:S01]  /*12750*/  FFMA.FTZ R2, R128, c[0x0][0x2d0], -R0.reuse ;  /* 0x0000b40080027a23 */ /* 0x108fe20000010800 */
[----:B-----5:R-:W-:Y:S01]  /*12760*/  F2FP.PACK_AB R137, R24, R25 ;  /* 0x000000191889723e */ /* 0x020fe200000000ff */
[----:B------:R-:W-:-:S05]  /*12770*/  FFMA.FTZ R0, R136, c[0x0][0x2d0], -R0 ;  /* 0x0000b40088007a23 */ /* 0x000fca0000010800 */
[----:B----4-:R-:W-:Y:S01]  /*12780*/  HMMA.16816.F32 R48, R8, R12, R48 ;  /* 0x0000000c0830723c */ /* 0x010fe20000001830 */
[----:B------:R3:W-:Y:S01]  /*12790*/  MUFU.EX2 R21, R2 ;  /* 0x0000000200157308 */ /* 0x0007e20000000800 */
[----:B------:R-:W-:Y:S01]  /*127a0*/  IMAD.MOV.U32 R128, RZ, RZ, R139 ;  /* 0x000000ffff807224 */ /* 0x000fe200078e008b */
[----:B------:R-:W-:-:S05]  /*127b0*/  F2FP.PACK_AB R136, R60, R64 ;  /* 0x000000403c88723e */ /* 0x000fca00000000ff */
[----:B------:R-:W-:Y:S01]  /*127c0*/  HMMA.16816.F32 R36, R8, R14, R36 ;  /* 0x0000000e0824723c */ /* 0x000fe20000001824 */
[----:B------:R4:W5:Y:S01]  /*127d0*/  MUFU.EX2 R20, R0 ;  /* 0x0000000000147308 */ /* 0x0009620000000800 */
[----:B---3--:R-:W-:-:S04]  /*127e0*/  FADD.FTZ R2, R185, R187 ;  /* 0x000000bbb9027221 */ /* 0x008fc80000010000 */
[----:B------:R-:W-:Y:S02]  /*127f0*/  FADD.FTZ R2, R183, R2 ;  /* 0x00000002b7027221 */ /* 0x000fe40000010000 */
[----:B----4-:R-:W-:Y:S01]  /*12800*/  FADD.FTZ R0, R180, R175 ;  /* 0x000000afb4007221 */ /* 0x010fe20000010000 */
[----:B-----5:R-:W-:Y:S01]  /*12810*/  F2FP.PACK_AB R139, R20, R21 ;  /* 0x00000015148b723e */ /* 0x020fe200000000ff */
[----:B------:R-:W-:Y:S02]  /*12820*/  FADD.FTZ R2, R129, R2 ;  /* 0x0000000281027221 */ /* 0x000fe40000010000 */
[----:B------:R-:W-:Y:S02]  /*12830*/  FADD.FTZ R0, R184, R0 ;  /* 0x00000000b8007221 */ /* 0x000fe40000010000 */
[----:B------:R-:W-:Y:S02]  /*12840*/  FADD.FTZ R2, R131, R2 ;  /* 0x0000000283027221 */ /* 0x000fe40000010000 */
[----:B------:R-:W-:Y:S01]  /*12850*/  FADD.FTZ R0, R128, R0 ;  /* 0x0000000080007221 */ /* 0x000fe20000010000 */
[----:B-1----:R-:W-:Y:S01]  /*12860*/  HMMA.16816.F32 R116, R136, R120, R116 ;  /* 0x000000788874723c */ /* 0x002fe20000001874 */
[----:B------:R-:W-:-:S02]  /*12870*/  FADD.FTZ R2, R168, R2 ;  /* 0x00000002a8027221 */ /* 0x000fc40000010000 */
[----:B------:R-:W-:Y:S02]  /*12880*/  FADD.FTZ R0, R130, R0 ;  /* 0x0000000082007221 */ /* 0x000fe40000010000 */
[----:B------:R-:W-:Y:S01]  /*12890*/  FADD.FTZ R2, R167, R2 ;  /* 0x00000002a7027221 */ /* 0x000fe20000010000 */
[----:B------:R-:W1:Y:S01]  /*128a0*/  LDSM.16.MT88.4 R128, [R221+0x7900] ;  /* 0x00790000dd80783b */ /* 0x000e620000004200 */
        /* <DEDUP_REMOVED lines=21> */
[----:B------:R-:W3:Y:S01]  /*12a00*/  LDSM.16.MT88.4 R4, [R220+0x7900] ;  /* 0x00790000dc04783b */ /* 0x000ee20000004200 */
[----:B------:R-:W-:Y:S01]  /*12a10*/  FADD.FTZ R2, R186, R2 ;  /* 0x00000002ba027221 */ /* 0x000fe20000010000 */
[C---:B------:R-:W-:Y:S01]  /*12a20*/  HMMA.16816.F32 R100, R136.reuse, R104, R100 ;  /* 0x000000688864723c */ /* 0x040fe20000001864 */
[----:B------:R-:W-:Y:S02]  /*12a30*/  FADD.FTZ R0, R189, R0 ;  /* 0x00000000bd007221 */ /* 0x000fe40000010000 */
[----:B------:R-:W-:Y:S02]  /*12a40*/  FADD.FTZ R2, R164, R2 ;  /* 0x00000002a4027221 */ /* 0x000fe40000010000 */
[----:B------:R-:W-:Y:S02]  /*12a50*/  FADD.FTZ R0, R188, R0 ;  /* 0x00000000bc007221 */ /* 0x000fe40000010000 */
[----:B------:R-:W-:Y:S01]  /*12a60*/  FADD.FTZ R2, R163, R2 ;  /* 0x00000002a3027221 */ /* 0x000fe20000010000 */
[----:B--2---:R-:W-:Y:S01]  /*12a70*/  HMMA.16816.F32 R108, R136, R112, R52 ;  /* 0x00000070886c723c */ /* 0x004fe20000001834 */
[----:B------:R-:W-:-:S02]  /*12a80*/  FADD.FTZ R0, R174, R0 ;  /* 0x00000000ae007221 */ /* 0x000fc40000010000 */
[----:B------:R-:W-:Y:S02]  /*12a90*/  FADD.FTZ R2, R162, R2 ;  /* 0x00000002a2027221 */ /* 0x000fe40000010000 */
[----:B------:R-:W-:Y:S02]  /*12aa0*/  FADD.FTZ R0, R171, R0 ;  /* 0x00000000ab007221 */ /* 0x000fe40000010000 */
[----:B------:R-:W-:Y:S01]  /*12ab0*/  FADD.FTZ R3, R3, R2 ;  /* 0x0000000203037221 */ /* 0x000fe20000010000 */
[----:B-1----:R-:W-:Y:S01]  /*12ac0*/  HMMA.16816.F32 R124, R136, R128, R132 ;  /* 0x00000080887c723c */ /* 0x002fe20000001884 */
[----:B------:R-:W-:Y:S02]  /*12ad0*/  FADD.FTZ R0, R170, R0 ;  /* 0x00000000aa007221 */ /* 0x000fe40000010000 */
[----:B------:R-:W-:Y:S02]  /*12ae0*/  FADD.FTZ R3, R157, R3 ;  /* 0x000000039d037221 */ /* 0x000fe40000010000 */
[----:B------:R-:W-:-:S03]  /*12af0*/  FADD.FTZ R0, R165, R0 ;  /* 0x00000000a5007221 */ /* 0x000fc60000010000 */
[----:B------:R-:W-:Y:S01]  /*12b00*/  HMMA.16816.F32 R80, R136, R82, R28 ;  /* 0x000000528850723c */ /* 0x000fe2000000181c */
[----:B------:R-:W-:-:S04]  /*12b10*/  FADD.FTZ R0, R161, R0 ;  /* 0x00000000a1007221 */ /* 0x000fc80000010000 */
        /* <DEDUP_REMOVED lines=27> */
[C---:B---3--:R-:W-:Y:S04]  /*12cd0*/  HMMA.16816.F32 R132, R136.reuse, R4, R48 ;  /* 0x000000048884723c */ /* 0x048fe80000001830 */
[----:B------:R1:W-:Y:S04]  /*12ce0*/  STL [R1+0x24], R0 ;  /* 0x0000240001007387 */ /* 0x0003e80000100800 */
[----:B------:R1:W-:Y:S01]  /*12cf0*/  STL [R1+0x28], R3 ;  /* 0x0000280301007387 */ /* 0x0003e20000100800 */
[----:B------:R-:W-:Y:S01]  /*12d00*/  HMMA.16816.F32 R136, R136, R6, R36 ;  /* 0x000000068888723c */ /* 0x000fe20000001824 */
[----:B------:R-:W-:Y:S07]  /*12d10*/  @!P0 BRA `(.L_x_680) ;  /* 0x00004c4000008947 */ /* 0x000fee0003800000 */
[----:B------:R-:W2:Y:S04]  /*12d20*/  LDL R166, [R1+0x14] ;  /* 0x0000140001a67983 */ /* 0x000ea80000100800 */
[----:B------:R-:W3:Y:S04]  /*12d30*/  LDL R167, [R1] ;  /* 0x0000000001a77983 */ /* 0x000ee80000100800 */
[----:B------:R-:W4:Y:S04]  /*12d40*/  LDL R173, [R1+0x34] ;  /* 0x0000340001ad7983 */ /* 0x000f280000100800 */
[----:B------:R-:W4:Y:S01]  /*12d50*/  LDL R172, [R1+0x30] ;  /* 0x0000300001ac7983 */ /* 0x000f220000100800 */
[----:B------:R-:W-:Y:S01]  /*12d60*/  PLOP3.LUT P1, PT, PT, PT, UP2, 0x80, 0x0 ;  /* 0x000000000000781c */ /* 0x000fe20003f2f028 */
[----:B------:R-:W-:Y:S01]  /*12d70*/  IMAD.MOV.U32 R70, RZ, RZ, R68 ;  /* 0x000000ffff467224 */ /* 0x000fe200078e0044 */
[----:B------:R-:W-:Y:S01]  /*12d80*/  PLOP3.LUT P0, PT, PT, PT, UP2, 0x80, 0x0 ;  /* 0x000000000000781c */ /* 0x000fe20003f0f028 */
[----:B-1----:R-:W-:Y:S01]  /*12d90*/  IMAD.MOV.U32 R3, RZ, RZ, R69 ;  /* 0x000000ffff037224 */ /* 0x002fe200078e0045 */
[----:B------:R-:W-:-:S02]  /*12da0*/  ULDC UR5, c[0x0][0x210] ;  /* 0x0000840000057ab9 */ /* 0x000fc40000000800 */
[----:B------:R-:W-:Y:S02]  /*12db0*/  ULDC UR4, c[0x0][0x1e8] ;  /* 0x00007a0000047ab9 */ /* 0x000fe40000000800 */
[----:B------:R-:W-:Y:S02]  /*12dc0*/  UIMAD UR5, UR13, UR5, URZ ;  /* 0x000000050d0572a4 */ /* 0x000fe4000f8e023f */
[----:B------:R-:W-:Y:S02]  /*12dd0*/  UIMAD UR4, UR13, UR4, URZ ;  /* 0x000000040d0472a4 */ /* 0x000fe4000f8e023f */
[----:B------:R-:W-:Y:S01]  /*12de0*/  UMOV UR6, 0xffffff80 ;  /* 0xffffff8000067882 */ /* 0x000fe20000000000 */
[----:B--2---:R-:W-:Y:S01]  /*12df0*/  @P1 IMAD.HI.U32 R0, R166, c[0x0][0x2c8], RZ ;  /* 0x0000b200a6001a27 */ /* 0x004fe200078e00ff */
[----:B---3--:R-:W-:-:S04]  /*12e00*/  SHF.L.U32 R2, R167, 0x1, RZ ;  /* 0x00000001a7027819 */ /* 0x008fc800000006ff */
[----:B------:R-:W-:Y:S01]  /*12e10*/  @P0 SHF.R.U32.HI R0, RZ, c[0x0][0x2cc], R0 ;  /* 0x0000b300ff000a19 */ /* 0x000fe20000011600 */
[----:B------:R1:W-:Y:S01]  /*12e20*/  STL [R1+0x1c], R2 ;  /* 0x00001c0201007387 */ /* 0x0003e20000100800 */
[----:B----4-:R-:W-:-:S03]  /*12e30*/  SHF.L.U64.HI R241, R172, 0x1, R173 ;  /* 0x00000001acf17819 */ /* 0x010fc600000102ad */
[----:B------:R1:W-:Y:S01]  /*12e40*/  @P0 STL [R1+0x10], R0 ;  /* 0x0000100001000387 */ /* 0x0003e20000100800 */
[----:B------:R-:W-:-:S03]  /*12e50*/  IMAD.SHL.U32 R240, R172, 0x2, RZ ;  /* 0x00000002acf07824 */ /* 0x000fc600078e00ff */
.L_x_683:
[----:B------:R2:W5:Y:S01]  /*12e60*/  LDL R244, [R1+0x20] ;  /* 0x0000200001f47983 */ /* 0x0005620000100800 */
[----:B------:R-:W-:Y:S04]  /*12e70*/  DEPBAR.LE SB0, 0x0 ;  /* 0x000080000000791a */ /* 0x000fe80000000000 */
[----:B------:R-:W-:Y:S01]  /*12e80*/  BAR.SYNC.DEFER_BLOCKING 0x0 ;  /* 0x0000000000007b1d */ /* 0x000fe20000010000 */
[----:B------:R-:W-:Y:S05]  /*12e90*/  ISETP.LE.AND P0, PT, RZ, UR14, PT ;  /* 0x0000000eff007c0c */ /* 0x000fea000bf03270 */
[----:B------:R2:W5:Y:S04]  /*12ea0*/  LDL R243, [R1] ;  /* 0x0000000001f37983 */ /* 0x0005680000100800 */
[----:B------:R2:W5:Y:S04]  /*12eb0*/  LDL R242, [R1+0x1c] ;  /* 0x00001c0001f27983 */ /* 0x0005680000100800 */
[----:B------:R2:W3:Y:S04]  /*12ec0*/  LDSM.16.M88.4 R8, [R216+0x8100] ;  /* 0x00810000d808783b */ /* 0x0004e80000000200 */
[----:B------:R2:W4:Y:S04]  /*12ed0*/  LDSM.16.M88.4 R16, [R216+0x8900] ;  /* 0x00890000d810783b */ /* 0x0005280000000200 */
[----:B-1----:R2:W1:Y:S04]  /*12ee0*/  LDSM.16.M88.4 R24, [R216+0x9100] ;  /* 0x00910000d818783b */ /* 0x0024680000000200 */
        /* <DEDUP_REMOVED lines=14> */
[----:B-1-34-:R-:W3:Y:S02]  /*12fd0*/  LDL R2, [R1+0x4] ;  /* 0x0000040001027983 */ /* 0x01aee40000100800 */
[----:B---3--:R-:W-:Y:S01]  /*12fe0*/  SHF.R.S32.HI R0, RZ, 0x1f, R2 ;  /* 0x0000001fff007819 */ /* 0x008fe20000011402 */
[----:B------:R-:W-:Y:S04]  /*12ff0*/  IMAD.WIDE.U32 R4, R2, c[0x0][0x208], RZ ;  /* 0x0000820002047a25 */ /* 0x000fe800078e00ff */
[----:B------:R-:W-:Y:S04]  /*13000*/  IMAD R0, R0, c[0x0][0x208], RZ ;  /* 0x0000820000007a24 */ /* 0x000fe800078e02ff */
[----:B------:R-:W-:Y:S01]  /*13010*/  IMAD R0, R2, c[0x0][0x20c], R0 ;  /* 0x0000830002007a24 */ /* 0x000fe200078e0200 */
[----:B------:R-:W-:Y:S03]  /*13020*/  SHF.R.S32.HI R2, RZ, 0x1f, R245 ;  /* 0x0000001fff027819 */ /* 0x000fe600000114f5 */
[----:B------:R-:W-:Y:S02]  /*13030*/  IMAD.IADD R5, R5, 0x1, R0 ;  /* 0x0000000105057824 */ /* 0x000fe400078e0200 */
[----:B------:R-:W-:Y:S02]  /*13040*/  IMAD R2, R2, c[0x0][0x218], RZ ;  /* 0x0000860002027a24 */ /* 0x000fe400078e02ff */
[C---:B------:R-:W-:Y:S04]  /*13050*/  IMAD.WIDE.U32 R4, R245.reuse, c[0x0][0x218], R4 ;  /* 0x00008600f5047a25 */ /* 0x040fe800078e0004 */
[----:B------:R-:W-:Y:S01]  /*13060*/  IMAD R2, R245, c[0x0][0x21c], R2 ;  /* 0x00008700f5027a24 */ /* 0x000fe200078e0202 */
[----:B------:R-:W-:Y:S04]  /*13070*/  IADD3 R0, P0, R4, UR5, RZ ;  /* 0x0000000504007c10 */ /* 0x000fe8000ff1e0ff */
[----:B------:R-:W-:Y:S02]  /*13080*/  IADD3.X R4, R5, UR12, R2, P0, !PT ;  /* 0x0000000c05047c10 */ /* 0x000fe400087fe402 */
[C---:B------:R-:W-:Y:S04]  /*13090*/  LEA R2, P0, R0.reuse, c[0x0][0x1f8], 0x1 ;  /* 0x00007e0000027a11 */ /* 0x040fe800078008ff */
[----:B------:R-:W-:Y:S01]  /*130a0*/  LEA.HI.X R0, R0, c[0x0][0x1fc], R4, 0x1, P0 ;  /* 0x00007f0000007a11 */ /* 0x000fe200000f0c04 */
[----:B------:R-:W1:Y:S04]  /*130b0*/  SHFL.IDX PT, R5, R2, RZ, 0x181f ;  /* 0x00181fff02057589 */ /* 0x000e6800000e0000 */
[----:B------:R-:W3:Y:S04]  /*130c0*/  SHFL.IDX PT, R4, R2, 0x1, 0x181f ;  /* 0x00381f0002047f89 */ /* 0x000ee800000e0000 */
[----:B------:R-:W4:Y:S04]  /*130d0*/  SHFL.IDX PT, R6, R0, RZ, 0x181f ;  /* 0x00181fff00067589 */ /* 0x000f2800000e0000 */
[----:B------:R-:W2:Y:S04]  /*130e0*/  SHFL.IDX PT, R7, R0, 0x1, 0x181f ;  /* 0x00381f0000077f89 */ /* 0x000ea800000e0000 */
[----:B------:R-:W-:Y:S04]  /*130f0*/  SHFL.IDX PT, R13, R0, 0x2, 0x181f ;  /* 0x00581f00000d7f89 */ /* 0x000fe800000e0000 */
[----:B------:R2:W-:Y:S04]  /*13100*/  SHFL.IDX PT, R37, R0, 0x3, 0x181f ;  /* 0x00781f0000257f89 */ /* 0x0005e800000e0000 */
[----:B------:R-:W2:Y:S01]  /*13110*/  SHFL.IDX PT, R12, R2, 0x2, 0x181f ;  /* 0x00581f00020c7f89 */ /* 0x000ea200000e0000 */
[C---:B-1----:R-:W-:Y:S02]  /*13120*/  IADD3 R28, P0, R5.reuse, R240, RZ ;  /* 0x000000f0051c7210 */ /* 0x042fe40007f1e0ff */
[-C--:B-----5:R-:W-:Y:S01]  /*13130*/  IADD3 R30, P1, R5, R242.reuse, RZ ;  /* 0x000000f2051e7210 */ /* 0x0a0fe20007f3e0ff */
[----:B------:R1:W1:Y:S01]  /*13140*/  SHFL.IDX PT, R36, R2, 0x3, 0x181f ;  /* 0x00781f0002247f89 */ /* 0x00026200000e0000 */
[----:B---3--:R-:W-:Y:S02]  /*13150*/  IADD3 R22, P2, R4, R242, RZ ;  /* 0x000000f204167210 */ /* 0x008fe40007f5e0ff */
[----:B------:R-:W-:Y:S01]  /*13160*/  IADD3 R5, R239, 0x1100, RZ ;  /* 0x00001100ef057810 */ /* 0x000fe20007ffe0ff */
[--C-:B----4-:R-:W-:Y:S01]  /*13170*/  IMAD.X R29, R6, 0x1, R241.reuse, P0 ;  /* 0x00000001061d7824 */ /* 0x110fe200000e06f1 */
[----:B------:R-:W-:Y:S05]  /*13180*/  IADD3 R20, P0, R4, R240, RZ ;  /* 0x000000f004147210 */ /* 0x000fea0007f1e0ff */
[--C-:B--2---:R-:W-:Y:S01]  /*13190*/  IMAD.X R21, R7, 0x1, R241.reuse, P0 ;  /* 0x0000000107157824 */ /* 0x104fe200000e06f1 */
[----:B------:R-:W-:Y:S05]  /*131a0*/  SHF.L.U64.HI R0, R243, 0x1, R244 ;  /* 0x00000001f3007819 */ /* 0x000fea00000102f4 */
[--C-:B------:R-:W-:Y:S02]  /*131b0*/  IMAD.X R31, R6, 0x1, R0.reuse, P1 ;  /* 0x00000001061f7824 */ /* 0x100fe400008e0600 */
[--C-:B------:R-:W-:Y:S01]  /*131c0*/  IMAD.X R23, R7, 0x1, R0.reuse, P2 ;  /* 0x0000000107177824 */ /* 0x100fe200010e0600 */
[----:B-1----:R-:W-:Y:S02]  /*131d0*/  SEL R2, RZ, 0x10, P5 ;  /* 0x00000010ff027807 */ /* 0x002fe40002800000 */
[-C--:B------:R-:W-:Y:S02]  /*131e0*/  IADD3 R14, P2, R12, R242.reuse, RZ ;  /* 0x000000f20c0e7210 */ /* 0x080fe40007f5e0ff */
[----:B------:R-:W-:Y:S02]  /*131f0*/  IADD3 R6, P0, R36, R242, RZ ;  /* 0x000000f224067210 */ /* 0x000fe40007f1e0ff */
[C---:B------:R-:W-:Y:S01]  /*13200*/  ISETP.NE.U32.AND P3, PT, R2.reuse, RZ, PT ;  /* 0x000000ff0200720c */ /* 0x040fe20003f65070 */
[--C-:B------:R-:W-:Y:S01]  /*13210*/  IMAD.X R15, R13, 0x1, R0.reuse, P2 ;  /* 0x000000010d0f7824 */ /* 0x100fe200010e0600 */
[----:B------:R-:W-:Y:S01]  /*13220*/  IADD3 R4, -R2, 0x10, RZ ;  /* 0x0000001002047810 */ /* 0x000fe20007ffe1ff */
[----:B------:R-:W-:Y:S01]  /*13230*/  IMAD.X R7, R37, 0x1, R0, P0 ;  /* 0x0000000125077824 */ /* 0x000fe200000e0600 */
[C---:B------:R-:W-:Y:S02]  /*13240*/  IADD3 R2, R239.reuse, 0x100, RZ ;  /* 0x00000100ef027810 */ /* 0x040fe40007ffe0ff */
[----:B------:R-:W-:Y:S02]  /*13250*/  IADD3 R0, R239, 0x4100, RZ ;  /* 0x00004100ef007810 */ /* 0x000fe40007ffe0ff */
[----:B------:R-:W-:Y:S01]  /*13260*/  IADD3 R12, P1, R12, R240, RZ ;  /* 0x000000f00c0c7210 */ /* 0x000fe20007f3e0ff */
[----:B------:R1:W-:Y:S01]  /*13270*/  LDGSTS.E.BYPASS.LTC128B.128 [R2], [R30.64], !P6 ;  /* 0x000000001e027fae */ /* 0x0003e2000f101d56 */
[----:B------:R-:W-:Y:S03]  /*13280*/  LOP3.LUT R4, R4, 0xf, RZ, 0xc0, !PT ;  /* 0x0000000f04047812 */ /* 0x000fe600078ec0ff */
[----:B------:R2:W-:Y:S01]  /*13290*/  LDGSTS.E.BYPASS.LTC128B.128 [R0], [R28.64], !P5 ;  /* 0x000000001c007fae */ /* 0x0005e2000e901d56 */
[--C-:B------:R-:W-:Y:S01]  /*132a0*/  IMAD.X R13, R13, 0x1, R241.reuse, P1 ;  /* 0x000000010d0d7824 */ /* 0x100fe200008e06f1 */
[----:B------:R-:W-:Y:S02]  /*132b0*/  IADD3 R4, P1, P0, R4, R36, R240 ;  /* 0x0000002404047210 */ /* 0x000fe4000783e0f0 */
[----:B------:R3:W-:Y:S01]  /*132c0*/  LDGSTS.E.BYPASS.LTC128B.128 [R5], [R22.64], !P6 ;  /* 0x0000000016057fae */ /* 0x0007e2000f101d56 */
[C---:B--2---:R-:W-:Y:S02]  /*132d0*/  IADD3 R0, R239.reuse, 0x5100, RZ ;  /* 0x00005100ef007810 */ /* 0x044fe40007ffe0ff */
[C---:B---3--:R-:W-:Y:S03]  /*132e0*/  IADD3 R22, R239.reuse, 0x2100, RZ ;  /* 0x00002100ef167810 */ /* 0x048fe60007ffe0ff */
[----:B------:R2:W-:Y:S01]  /*132f0*/  LDGSTS.E.BYPASS.LTC128B.128 [R0], [R20.64], !P5 ;  /* 0x0000000014007fae */ /* 0x0005e2000e901d56 */
[----:B------:R-:W-:Y:S03]  /*13300*/  IADD3.X R5, RZ, R37, R241, P1, P0 ;  /* 0x00000025ff057210 */ /* 0x000fe60000fe04f1 */
[----:B------:R1:W-:Y:S01]  /*13310*/  LDGSTS.E.BYPASS.LTC128B.128 [R22], [R14.64], !P6 ;  /* 0x000000000e167fae */ /* 0x0003e2000f101d56 */
[----:B--2---:R-:W-:Y:S05]  /*13320*/  IADD3 R0, R239, 0x6100, RZ ;  /* 0x00006100ef007810 */ /* 0x004fea0007ffe0ff */
[----:B------:R1:W-:Y:S04]  /*13330*/  LDGSTS.E.BYPASS.LTC128B.128 [R0], [R12.64], !P5 ;  /* 0x000000000c007fae */ /* 0x0003e8000e901d56 */
[----:B------:R1:W-:Y:S04]  /*13340*/  LDGSTS.E.BYPASS.LTC128B.128 [R2+0x3000], [R6.64], !P6 ;  /* 0x0300000006027fae */ /* 0x0003e8000f101d56 */
[----:B------:R1:W-:Y:S02]  /*13350*/  LDGSTS.E.BYPASS.LTC128B.128.ZFILL [R2+0x7000], [R4.64], P3 ;  /* 0x0700000004027fae */ /* 0x0003e40009941d56 */
.L_x_681:
[C---:B-1-34-:R-:W-:Y:S01]  /*13360*/  HMMA.16816.F32 R4, R140.reuse, R8, RZ ;  /* 0x000000088c04723c */ /* 0x05afe200000018ff */
[----:B------:R-:W1:Y:S01]  /*13370*/  LDSM.16.M88.4 R180, [R222+0x8100] ;  /* 0x00810000deb4783b */ /* 0x000e620000000200 */
[----:B------:R-:W-:Y:S06]  /*13380*/  UISETP.GE.AND UP0, UPT, UR14, 0x1, UPT ;  /* 0x000000010e00788c */ /* 0x000fec000bf06270 */
[C---:B------:R-:W-:Y:S01]  /*13390*/  HMMA.16816.F32 R8, R140.reuse, R10, RZ ;  /* 0x0000000a8c08723c */ /* 0x040fe200000018ff */
[----:B------:R-:W0:Y:S01]  /*133a0*/  LDGDEPBAR ;  /* 0x00000000000079af */ /* 0x000e220000000000 */
[----:B------:R-:W-:Y:S06]  /*133b0*/  PLOP3.LUT P0, PT, PT, PT, UP0, 0x80, 0x0 ;  /* 0x000000000000781c */ /* 0x000fec0003f0f008 */
[C---:B------:R-:W-:Y:S01]  /*133c0*/  HMMA.16816.F32 R12, R140.reuse, R16, RZ ;  /* 0x000000108c0c723c */ /* 0x040fe200000018ff */
[----:B------:R-:W3:Y:S07]  /*133d0*/  LDSM.16.M88.4 R184, [R222+0x8900] ;  /* 0x00890000deb8783b */ /* 0x000eee0000000200 */
[C---:B------:R-:W-:Y:S01]  /*133e0*/  HMMA.16816.F32 R16, R140.reuse, R18, RZ ;  /* 0x000000128c10723c */ /* 0x040fe200000018ff */
[----:B------:R-:W4:Y:S07]  /*133f0*/  LDSM.16.M88.4 R188, [R222+0x9100] ;  /* 0x00910000debc783b */ /* 0x000f2e0000000200 */
[C---:B------:R-:W-:Y:S01]  /*13400*/  HMMA.16816.F32 R20, R140.reuse, R24, RZ ;  /* 0x000000188c14723c */ /* 0x040fe200000018ff */
[----:B------:R-:W-:Y:S07]  /*13410*/  LDSM.16.M88.4 R208, [R222+0xf900] ;  /* 0x00f90000ded0783b */ /* 0x000fee0000000200 */
        /* <DEDUP_REMOVED lines=13> */
[----:B------:R-:W2:Y:S07]  /*134f0*/  LDSM.16.M88.4 R72, [R222+0x9900] ;  /* 0x00990000de48783b */ /* 0x000eae0000000200 */
        /* <DEDUP_REMOVED lines=29> */
[----:B------:R-:W-:Y:S07]  /*136d0*/  LDSM.16.M88.4 R188, [R222+0xf100] ;  /* 0x00f10000debc783b */ /* 0x000fee0000000200 */
[C---:B--2---:R-:W-:Y:S08]  /*136e0*/  HMMA.16816.F32 R28, R176.reuse, R72, R28 ;  /* 0x00000048b01c723c */ /* 0x044ff0000000181c */
[C---:B------:R-:W-:Y:S01]  /*136f0*/  HMMA.16816.F32 R32, R176.reuse, R74, R32 ;  /* 0x0000004ab020723c */ /* 0x040fe20000001820 */
[----:B------:R-:W2:Y:S07]  /*13700*/  LDSM.16.M88.4 R72, [R219+0x2000] ;  /* 0x00200000db48783b */ /* 0x000eae0000000200 */
        /* <DEDUP_REMOVED lines=23> */
[----:B------:R-:W-:Y:S07]  /*13880*/  LDSM.16.M88.4 R180, [R231] ;  /* 0x00000000e7b4783b */ /* 0x000fee0000000200 */
[C---:B--2---:R-:W-:Y:S08]  /*13890*/  HMMA.16816.F32 R36, R192.reuse, R72, R36 ;  /* 0x00000048c024723c */ /* 0x044ff00000001824 */
[C---:B------:R-:W-:Y:S01]  /*138a0*/  HMMA.16816.F32 R40, R192.reuse, R74, R40 ;  /* 0x0000004ac028723c */ /* 0x040fe20000001828 */
[----:B------:R-:W1:Y:S07]  /*138b0*/  LDSM.16.M88.4 R72, [R216+0xe900] ;  /* 0x00e90000d848783b */ /* 0x000e6e0000000200 */
[C---:B---3--:R-:W-:Y:S08]  /*138c0*/  HMMA.16816.F32 R44, R192.reuse, R148, R44 ;  /* 0x00000094c02c723c */ /* 0x048ff0000000182c */
[C---:B------:R-:W-:Y:S01]  /*138d0*/  HMMA.16816.F32 R48, R192.reuse, R150, R48 ;  /* 0x00000096c030723c */ /* 0x040fe20000001830 */
[----:B------:R-:W2:Y:S07]  /*138e0*/  LDSM.16.M88.4 R148, [R216+0xf100] ;  /* 0x00f10000d894783b */ /* 0x000eae0000000200 */
[C---:B----4-:R-:W-:Y:S08]  /*138f0*/  HMMA.16816.F32 R52, R192.reuse, R152, R52 ;  /* 0x00000098c034723c */ /* 0x050ff00000001834 */
[C---:B------:R-:W-:Y:S01]  /*13900*/  HMMA.16816.F32 R56, R192.reuse, R154, R56 ;  /* 0x0000009ac038723c */ /* 0x040fe20000001838 */
[----:B------:R-:W3:Y:S07]  /*13910*/  LDSM.16.M88.4 R152, [R216+0xf900] ;  /* 0x00f90000d898783b */ /* 0x000eee0000000200 */
[C---:B------:R-:W-:Y:S08]  /*13920*/  HMMA.16816.F32 R60, R192.reuse, R184, R60 ;  /* 0x000000b8c03c723c */ /* 0x040ff0000000183c */
[----:B------:R-:W-:Y:S01]  /*13930*/  HMMA.16816.F32 R64, R192, R186, R64 ;  /* 0x000000bac040723c */ /* 0x000fe20000001840 */
[----:B------:R-:W4:Y:S07]  /*13940*/  LDSM.16.M88.4 R184, [R230] ;  /* 0x00000000e6b8783b */ /* 0x000f2e0000000200 */
        /* <DEDUP_REMOVED lines=27> */
[C---:B----4-:R-:W-:Y:S08]  /*13b00*/  HMMA.16816.F32 R12, R200.reuse, R184, R12 ;  /* 0x000000b8c80c723c */ /* 0x050ff0000000180c */
        /* <DEDUP_REMOVED lines=63> */
[----:B------:R2:W2:Y:S10]  /*13f00*/  MUFU.TANH R160, R12 ;  /* 0x0000000c00a07308 */ /* 0x0004b40000002400 */
[----:B------:R2:W2:Y:S01]  /*13f10*/  MUFU.TANH R159, R13 ;  /* 0x0000000d009f7308 */ /* 0x0004a20000002400 */
[----:B-1----:R-:W1:Y:S01]  /*13f20*/  LDSM.16.M88.4 R8, [R219+0x5800] ;  /* 0x00580000db08783b */ /* 0x002e620000000200 */
[C---:B----4-:R-:W-:Y:S08]  /*13f30*/  HMMA.16816.F32 R20, R212.reuse, R4, R20 ;  /* 0x00000004d414723c */ /* 0x050ff00000001814 */
[----:B------:R4:W1:Y:S01]  /*13f40*/  MUFU.TANH R73, R14 ;  /* 0x0000000e00497308 */ /* 0x0008620000002400 */
[C---:B------:R-:W-:Y:S01]  /*13f50*/  HMMA.16816.F32 R24, R212.reuse, R6, R24 ;  /* 0x00000006d418723c */ /* 0x040fe20000001818 */
[----:B------:R-:W2:Y:S08]  /*13f60*/  LDSM.16.M88.4 R4, [R219+0x6000] ;  /* 0x00600000db04783b */ /* 0x000eb00000000200 */
[----:B------:R4:W1:Y:S06]  /*13f70*/  MUFU.TANH R72, R15 ;  /* 0x0000000f00487308 */ /* 0x00086c0000002400 */
[----:B------:R-:W-:Y:S04]  /*13f80*/  FMUL.FTZ R22, R22, c[0x0][0x320] ;  /* 0x0000c80016167a20 */ /* 0x000fe80000410000 */
[----:B------:R4:W2:Y:S01]  /*13f90*/  MUFU.TANH R75, R16 ;  /* 0x00000010004b7308 */ /* 0x0008a20000002400 */
[----:B------:R-:W-:Y:S02]  /*13fa0*/  FMUL.FTZ R23, R23, c[0x0][0x320] ;  /* 0x0000c80017177a20 */ /* 0x000fe40000410000 */
[----:B------:R-:W-:Y:S02]  /*13fb0*/  FMUL.FTZ R20, R20, c[0x0][0x320] ;  /* 0x0000c80014147a20 */ /* 0x000fe40000410000 */
[----:B------:R-:W-:Y:S02]  /*13fc0*/  FMUL.FTZ R21, R21, c[0x0][0x320] ;  /* 0x0000c80015157a20 */ /* 0x000fe40000410000 */
[----:B------:R-:W-:Y:S02]  /*13fd0*/  FMUL.FTZ R24, R24, c[0x0][0x320] ;  /* 0x0000c80018187a20 */ /* 0x000fe40000410000 */
[----:B------:R-:W-:Y:S01]  /*13fe0*/  FMUL.FTZ R25, R25, c[0x0][0x320] ;  /* 0x0000c80019197a20 */ /* 0x000fe20000410000 */
[----:B------:R4:W3:Y:S01]  /*13ff0*/  MUFU.TANH R74, R17 ;  /* 0x00000011004a7308 */ /* 0x0008e20000002400 */
[----:B------:R-:W-:Y:S02]  /*14000*/  FMUL.FTZ R26, R26, c[0x0][0x320] ;  /* 0x0000c8001a1a7a20 */ /* 0x000fe40000410000 */
[----:B------:R-:W-:Y:S01]  /*14010*/  FMUL.FTZ R27, R27, c[0x0][0x320] ;  /* 0x0000c8001b1b7a20 */ /* 0x000fe20000410000 */
[C---:B-1----:R-:W-:Y:S06]  /*14020*/  HMMA.16816.F32 R28, R212.reuse, R8, R28 ;  /* 0x00000008d41c723c */ /* 0x042fec000000181c */
[----:B------:R4:W1:Y:S02]  /*14030*/  MUFU.TANH R71, R18 ;  /* 0x0000001200477308 */ /* 0x0008640000002400 */
[C---:B------:R-:W-:Y:S01]  /*14040*/  HMMA.16816.F32 R32, R212.reuse, R10, R32 ;  /* 0x0000000ad420723c */ /* 0x040fe20000001820 */
[----:B------:R-:W1:Y:S07]  /*14050*/  LDSM.16.M88.4 R8, [R219+0x6800] ;  /* 0x00680000db08783b */ /* 0x000e6e0000000200 */
[----:B------:R4:W1:Y:S01]  /*14060*/  MUFU.TANH R69, R19 ;  /* 0x0000001300457308 */ /* 0x0008620000002400 */
[C---:B--2---:R-:W-:Y:S07]  /*14070*/  HMMA.16816.F32 R36, R212.reuse, R4, R36 ;  /* 0x00000004d424723c */ /* 0x044fee0000001824 */
[----:B------:R-:W-:Y:S01]  /*14080*/  FMUL.FTZ R28, R28, c[0x0][0x320] ;  /* 0x0000c8001c1c7a20 */ /* 0x000fe20000410000 */
[C---:B------:R-:W-:Y:S01]  /*14090*/  HMMA.16816.F32 R40, R212.reuse, R6, R40 ;  /* 0x00000006d428723c */ /* 0x040fe20000001828 */
[----:B------:R4:W2:Y:S01]  /*140a0*/  MUFU.TANH R150, R20 ;  /* 0x0000001400967308 */ /* 0x0008a20000002400 */
[----:B------:R-:W2:Y:S02]  /*140b0*/  LDSM.16.M88.4 R4, [R219+0x7000] ;  /* 0x00700000db04783b */ /* 0x000ea40000000200 */
[----:B------:R-:W-:Y:S02]  /*140c0*/  FMUL.FTZ R29, R29, c[0x0][0x320] ;  /* 0x0000c8001d1d7a20 */ /* 0x000fe40000410000 */
[----:B------:R-:W-:Y:S02]  /*140d0*/  FMUL.FTZ R30, R30, c[0x0][0x320] ;  /* 0x0000c8001e1e7a20 */ /* 0x000fe40000410000 */
[----:B------:R-:W-:Y:S03]  /*140e0*/  FMUL.FTZ R31, R31, c[0x0][0x320] ;  /* 0x0000c8001f1f7a20 */ /* 0x000fe60000410000 */
[----:B------:R4:W2:Y:S01]  /*140f0*/  MUFU.TANH R151, R21 ;  /* 0x0000001500977308 */ /* 0x0008a20000002400 */
[----:B------:R-:W-:Y:S02]  /*14100*/  FMUL.FTZ R33, R33, c[0x0][0x320] ;  /* 0x0000c80021217a20 */ /* 0x000fe40000410000 */
[----:B------:R-:W-:Y:S02]  /*14110*/  FMUL.FTZ R34, R34, c[0x0][0x320] ;  /* 0x0000c80022227a20 */ /* 0x000fe40000410000 */
[----:B------:R-:W-:Y:S02]  /*14120*/  FMUL.FTZ R35, R35, c[0x0][0x320] ;  /* 0x0000c80023237a20 */ /* 0x000fe40000410000 */
[----:B------:R-:W-:Y:S02]  /*14130*/  FMUL.FTZ R36, R36, c[0x0][0x320] ;  /* 0x0000c80024247a20 */ /* 0x000fe40000410000 */
[----:B------:R-:W-:Y:S01]  /*14140*/  FMUL.FTZ R37, R37, c[0x0][0x320] ;  /* 0x0000c80025257a20 */ /* 0x000fe20000410000 */
[----:B------:R4:W3:Y:S01]  /*14150*/  MUFU.TANH R152, R22 ;  /* 0x0000001600987308 */ /* 0x0008e20000002400 */
[----:B------:R-:W-:Y:S01]  /*14160*/  FMUL.FTZ R38, R38, c[0x0][0x320] ;  /* 0x0000c80026267a20 */ /* 0x000fe20000410000 */
[C---:B-1----:R-:W-:Y:S03]  /*14170*/  HMMA.16816.F32 R44, R212.reuse, R8, R44 ;  /* 0x00000008d42c723c */ /* 0x042fe6000000182c */
[----:B------:R-:W-:Y:S02]  /*14180*/  FMUL.FTZ R39, R39, c[0x0][0x320] ;  /* 0x0000c80027277a20 */ /* 0x000fe40000410000 */
[----:B------:R-:W-:Y:S03]  /*14190*/  FMUL.FTZ R42, R42, c[0x0][0x320] ;  /* 0x0000c8002a2a7a20 */ /* 0x000fe60000410000 */
[----:B------:R4:W1:Y:S01]  /*141a0*/  MUFU.TANH R153, R23 ;  /* 0x0000001700997308 */ /* 0x0008620000002400 */
[C---:B------:R-:W-:Y:S01]  /*141b0*/  HMMA.16816.F32 R48, R212.reuse, R10, R48 ;  /* 0x0000000ad430723c */ /* 0x040fe20000001830 */
[----:B------:R-:W1:Y:S01]  /*141c0*/  LDSM.16.M88.4 R8, [R219+0x7800] ;  /* 0x00780000db08783b */ /* 0x000e620000000200 */
[----:B------:R-:W-:Y:S04]  /*141d0*/  DEPBAR.LE SB0, 0x0 ;  /* 0x000080000000791a */ /* 0x000fe80000000000 */
[----:B------:R-:W-:Y:S02]  /*141e0*/  FMUL.FTZ R43, R43, c[0x0][0x320] ;  /* 0x0000c8002b2b7a20 */ /* 0x000fe40000410000 */
[----:B------:R-:W-:Y:S01]  /*141f0*/  FMUL.FTZ R32, R32, c[0x0][0x320] ;  /* 0x0000c80020207a20 */ /* 0x000fe20000410000 */
[----:B------:R4:W1:Y:S01]  /*14200*/  MUFU.TANH R154, R24 ;  /* 0x00000018009a7308 */ /* 0x0008620000002400 */
[----:B------:R-:W-:Y:S01]  /*14210*/  BAR.SYNC.DEFER_BLOCKING 0x0 ;  /* 0x0000000000007b1d */ /* 0x000fe20000010000 */
[C---:B--2---:R-:W-:Y:S05]  /*14220*/  HMMA.16816.F32 R52, R212.reuse, R4, R52 ;  /* 0x00000004d434723c */ /* 0x044fea0000001834 */
[----:B------:R-:W-:Y:S02]  /*14230*/  FMUL.FTZ R44, R44, c[0x0][0x320] ;  /* 0x0000c8002c2c7a20 */ /* 0x000fe40000410000 */
[----:B------:R-:W-:Y:S01]  /*14240*/  FMUL.FTZ R45, R45, c[0x0][0x320] ;  /* 0x0000c8002d2d7a20 */ /* 0x000fe20000410000 */
[----:B------:R4:W2:Y:S01]  /*14250*/  MUFU.TANH R155, R25 ;  /* 0x00000019009b7308 */ /* 0x0008a20000002400 */
[C---:B------:R-:W-:Y:S03]  /*14260*/  HMMA.16816.F32 R56, R212.reuse, R6, R56 ;  /* 0x00000006d438723c */ /* 0x040fe60000001838 */
[----:B------:R-:W-:Y:S02]  /*14270*/  FMUL.FTZ R46, R46, c[0x0][0x320] ;  /* 0x0000c8002e2e7a20 */ /* 0x000fe40000410000 */
[----:B------:R-:W-:Y:S02]  /*14280*/  FMUL.FTZ R47, R47, c[0x0][0x320] ;  /* 0x0000c8002f2f7a20 */ /* 0x000fe40000410000 */
[----:B------:R-:W-:Y:S02]  /*14290*/  FMUL.FTZ R50, R50, c[0x0][0x320] ;  /* 0x0000c80032327a20 */ /* 0x000fe40000410000 */
[----:B------:R4:W2:Y:S03]  /*142a0*/  MUFU.TANH R156, R26 ;  /* 0x0000001a009c7308 */ /* 0x0008a60000002400 */
        /* <DEDUP_REMOVED lines=63> */
[----:B------:R-:W1:Y:S01]  /*146a0*/  MUFU.TANH R67, R67 ;  /* 0x0000004300437308 */ /* 0x000e620000002400 */
[----:B------:R-:W-:-:S05]  /*146b0*/  @!P0 BRA `(.L_x_682) ;  /* 0x0000045000008947 */ /* 0x000fca0003800000 */
[----:B--234-:R-:W2:Y:S01]  /*146c0*/  LDL R0, [R1+0x2c] ;  /* 0x00002c0001007983 */ /* 0x01cea20000100800 */
[----:B------:R-:W-:Y:S01]  /*146d0*/  IMAD.MOV.U32 R2, RZ, RZ, c[0x0][0x2b8] ;  /* 0x0000ae00ff027624 */ /* 0x000fe200078e00ff */
[----:B------:R-:W-:Y:S01]  /*146e0*/  ULEA UR10, UR14, UR16, 0x7 ;  /* 0x000000100e0a7291 */ /* 0x000fe2000f8e383f */
[----:B------:R-:W-:Y:S01]  /*146f0*/  IMAD.MOV.U32 R245, RZ, RZ, RZ ;  /* 0x000000fffff57224 */ /* 0x000fe200078e00ff */
[----:B------:R-:W-:Y:S02]  /*14700*/  SEL R9, RZ, 0x10, P5 ;  /* 0x00000010ff097807 */ /* 0x000fe40002800000 */
[----:B------:R-:W-:Y:S02]  /*14710*/  ISETP.NE.AND P2, PT, R2, 0x1, PT ;  /* 0x000000010200780c */ /* 0x000fe40003f45270 */
[----:B------:R-:W-:Y:S01]  /*14720*/  IMAD.U32 R2, RZ, RZ, UR10 ;  /* 0x0000000aff027e24 */ /* 0x000fe2000f8e00ff */
[----:B------:R-:W-:Y:S04]  /*14730*/  IADD3 R21, -R9, 0x10, RZ ;  /* 0x0000001009157810 */ /* 0x000fe80007ffe1ff */
[----:B------:R-:W-:Y:S02]  /*14740*/  LOP3.LUT R21, R21, 0xf, RZ, 0xc0, !PT ;  /* 0x0000000f15157812 */ /* 0x000fe400078ec0ff */
[----:B--2---:R-:W-:Y:S02]  /*14750*/  IADD3 R2, R2, -0x80, R0 ;  /* 0xffffff8002027810 */ /* 0x004fe40007ffe000 */
[----:B------:R-:W-:Y:S03]  /*14760*/  ISETP.GT.AND P1, PT, R0, 0x7f, PT ;  /* 0x0000007f0000780c */ /* 0x000fe60003f24270 */
[----:B------:R-:W-:Y:S04]  /*14770*/  @P2 IMAD.HI.U32 R4, R2, c[0x0][0x2bc], RZ ;  /* 0x0000af0002042a27 */ /* 0x000fe800078e00ff */
[----:B------:R-:W-:Y:S01]  /*14780*/  IMAD.MOV.U32 R0, RZ, RZ, R2 ;  /* 0x000000ffff007224 */ /* 0x000fe200078e0002 */
[----:B------:R-:W-:Y:S05]  /*14790*/  @P2 SHF.R.U32.HI R0, RZ, c[0x0][0x2c0], R4 ;  /* 0x0000b000ff002a19 */ /* 0x000fea0000011604 */
[C---:B------:R-:W-:Y:S04]  /*147a0*/  @!P1 IADD3 R5, P0, R0.reuse, UR18, RZ ;  /* 0x0000001200059c10 */ /* 0x040fe8000ff1e0ff */
[----:B------:R-:W-:Y:S01]  /*147b0*/  @!P1 LEA.HI.X.SX32 R6, R0, UR8, 0x1, P0 ;  /* 0x0000000800069c11 */ /* 0x000fe200080f0eff */
[----:B------:R-:W-:Y:S01]  /*147c0*/  IMAD.MOV R0, RZ, RZ, -R0 ;  /* 0x000000ffff007224 */ /* 0x000fe200078e0a00 */
[C---:B------:R-:W-:Y:S03]  /*147d0*/  @!P1 LEA R4, P0, R5.reuse, c[0x0][0x2a0], 0x2 ;  /* 0x0000a80005049a11 */ /* 0x040fe600078010ff */
[----:B------:R-:W-:Y:S01]  /*147e0*/  IMAD R7, R0, c[0x0][0x2b8], R2 ;  /* 0x0000ae0000077a24 */ /* 0x000fe200078e0202 */
[----:B------:R-:W-:Y:S04]  /*147f0*/  @!P1 LEA.HI.X R5, R5, c[0x0][0x2a4], R6, 0x2, P0 ;  /* 0x0000a90005059a11 */ /* 0x000fe800000f1406 */
[----:B------:R-:W-:Y:S01]  /*14800*/  STL [R1+0x4], R7 ;  /* 0x0000040701007387 */ /* 0x000fe20000100800 */
[----:B------:R-:W-:Y:S03]  /*14810*/  SHF.R.S32.HI R0, RZ, 0x1f, R7 ;  /* 0x0000001fff007819 */ /* 0x000fe60000011407 */
[----:B------:R2:W3:Y:S02]  /*14820*/  @!P1 LDG.E R245, [R4.64] ;  /* 0x0000001604f59981 */ /* 0x0004e4000c1e1900 */
        /* <DEDUP_REMOVED lines=12> */
[----:B------:R-:W2:Y:S04]  /*148f0*/  SHFL.IDX PT, R12, R2, 0x1, 0x181f ;  /* 0x00381f00020c7f89 */ /* 0x000ea800000e0000 */
[----:B------:R-:W3:Y:S04]  /*14900*/  SHFL.IDX PT, R4, R2, RZ, 0x181f ;  /* 0x00181fff02047589 */ /* 0x000ee800000e0000 */
[----:B------:R-:W4:Y:S04]  /*14910*/  SHFL.IDX PT, R5, R0, RZ, 0x181f ;  /* 0x00181fff00057589 */ /* 0x000f2800000e0000 */
[----:B------:R-:W1:Y:S04]  /*14920*/  SHFL.IDX PT, R6, R0, 0x1, 0x181f ;  /* 0x00381f0000067f89 */ /* 0x000e6800000e0000 */
[----:B------:R-:W-:Y:S04]  /*14930*/  SHFL.IDX PT, R7, R0, 0x2, 0x181f ;  /* 0x00581f0000077f89 */ /* 0x000fe800000e0000 */
[----:B------:R1:W-:Y:S04]  /*14940*/  SHFL.IDX PT, R20, R0, 0x3, 0x181f ;  /* 0x00781f0000147f89 */ /* 0x0003e800000e0000 */
[----:B------:R-:W1:Y:S01]  /*14950*/  SHFL.IDX PT, R8, R2, 0x2, 0x181f ;  /* 0x00581f0002087f89 */ /* 0x000e6200000e0000 */
[C---:B--2--5:R-:W-:Y:S02]  /*14960*/  IADD3 R14, P4, R12.reuse, R242, RZ ;  /* 0x000000f20c0e7210 */ /* 0x064fe40007f9e0ff */
[----:B------:R-:W-:Y:S01]  /*14970*/  IADD3 R12, P3, R12, R240, RZ ;  /* 0x000000f00c0c7210 */ /* 0x000fe20007f7e0ff */
[----:B------:R-:W2:Y:S01]  /*14980*/  SHFL.IDX PT, R2, R2, 0x3, 0x181f ;  /* 0x00781f0002027f89 */ /* 0x000ea200000e0000 */
[C---:B---3--:R-:W-:Y:S02]  /*14990*/  IADD3 R18, P1, R4.reuse, R242, RZ ;  /* 0x000000f204127210 */ /* 0x048fe40007f3e0ff */
[----:B------:R-:W-:Y:S05]  /*149a0*/  IADD3 R16, P0, R4, R240, RZ ;  /* 0x000000f004107210 */ /* 0x000fea0007f1e0ff */
[--C-:B----4-:R-:W-:Y:S02]  /*149b0*/  IMAD.X R17, R5, 0x1, R241.reuse, P0 ;  /* 0x0000000105117824 */ /* 0x110fe400000e06f1 */
[--C-:B-1----:R-:W-:Y:S01]  /*149c0*/  IMAD.X R13, R6, 0x1, R241.reuse, P3 ;  /* 0x00000001060d7824 */ /* 0x102fe200018e06f1 */
[----:B------:R-:W-:Y:S05]  /*149d0*/  SHF.L.U64.HI R0, R243, 0x1, R244 ;  /* 0x00000001f3007819 */ /* 0x000fea00000102f4 */
[--C-:B------:R-:W-:Y:S01]  /*149e0*/  IMAD.X R19, R5, 0x1, R0.reuse, P1 ;  /* 0x0000000105137824 */ /* 0x100fe200008e0600 */
[----:B------:R-:W-:Y:S01]  /*149f0*/  IADD3 R10, P2, R8, R242, RZ ;  /* 0x000000f2080a7210 */ /* 0x000fe20007f5e0ff */
[--C-:B------:R-:W-:Y:S01]  /*14a00*/  IMAD.X R15, R6, 0x1, R0.reuse, P4 ;  /* 0x00000001060f7824 */ /* 0x100fe200020e0600 */
[----:B------:R-:W-:Y:S02]  /*14a10*/  IADD3 R8, P1, R8, R240, RZ ;  /* 0x000000f008087210 */ /* 0x000fe40007f3e0ff */
[----:B------:R1:W-:Y:S01]  /*14a20*/  LDGSTS.E.BYPASS.LTC128B.128 [R239+0x8100], [R18.64], !P6 ;  /* 0x0810000012ef7fae */ /* 0x0003e2000f101d56 */
[--C-:B------:R-:W-:Y:S01]  /*14a30*/  IMAD.X R11, R7, 0x1, R0.reuse, P2 ;  /* 0x00000001070b7824 */ /* 0x100fe200010e0600 */
[----:B--2---:R-:W-:Y:S02]  /*14a40*/  IADD3 R6, P0, R2, R242, RZ ;  /* 0x000000f202067210 */ /* 0x004fe40007f1e0ff */
[----:B------:R1:W-:Y:S01]  /*14a50*/  LDGSTS.E.BYPASS.LTC128B.128 [R239+0xc100], [R16.64], !P5 ;  /* 0x0c10000010ef7fae */ /* 0x0003e2000e901d56 */
[----:B------:R-:W-:Y:S01]  /*14a60*/  ISETP.NE.U32.AND P2, PT, R9, RZ, PT ;  /* 0x000000ff0900720c */ /* 0x000fe20003f45070 */
[--C-:B------:R-:W-:Y:S02]  /*14a70*/  IMAD.X R9, R7, 0x1, R241.reuse, P1 ;  /* 0x0000000107097824 */ /* 0x100fe400008e06f1 */
[----:B------:R1:W-:Y:S01]  /*14a80*/  LDGSTS.E.BYPASS.LTC128B.128 [R239+0x9100], [R14.64], !P6 ;  /* 0x091000000eef7fae */ /* 0x0003e2000f101d56 */
[----:B------:R-:W-:Y:S01]  /*14a90*/  IMAD.X R7, R20, 0x1, R0, P0 ;  /* 0x0000000114077824 */ /* 0x000fe200000e0600 */
[----:B------:R-:W-:Y:S02]  /*14aa0*/  IADD3 R4, P1, P0, R21, R2, R240 ;  /* 0x0000000215047210 */ /* 0x000fe4000783e0f0 */
[----:B------:R1:W-:Y:S02]  /*14ab0*/  LDGSTS.E.BYPASS.LTC128B.128 [R239+0xd100], [R12.64], !P5 ;  /* 0x0d1000000cef7fae */ /* 0x0003e4000e901d56 */
[----:B------:R-:W-:Y:S02]  /*14ac0*/  IADD3.X R5, RZ, R20, R241, P1, P0 ;  /* 0x00000014ff057210 */ /* 0x000fe40000fe04f1 */
[----:B------:R1:W-:Y:S04]  /*14ad0*/  LDGSTS.E.BYPASS.LTC128B.128 [R239+0xa100], [R10.64], !P6 ;  /* 0x0a1000000aef7fae */ /* 0x0003e8000f101d56 */
[----:B------:R1:W-:Y:S04]  /*14ae0*/  LDGSTS.E.BYPASS.LTC128B.128 [R239+0xe100], [R8.64], !P5 ;  /* 0x0e10000008ef7fae */ /* 0x0003e8000e901d56 */
[----:B------:R1:W-:Y:S04]  /*14af0*/  LDGSTS.E.BYPASS.LTC128B.128 [R239+0xb100], [R6.64], !P6 ;  /* 0x0b10000006ef7fae */ /* 0x0003e8000f101d56 */
[----:B------:R1:W-:Y:S02]  /*14b00*/  LDGSTS.E.BYPASS.LTC128B.128.ZFILL [R239+0xf100], [R4.64], P2 ;  /* 0x0f10000004ef7fae */ /* 0x0003e40009141d56 */
.L_x_682:
[----:B--234-:R-:W2:Y:S01]  /*14b10*/  LDL R2, [R1+0x10] ;  /* 0x0000100001027983 */ /* 0x01cea20000100800 */
[----:B------:R-:W-:Y:S01]  /*14b20*/  PLOP3.LUT P0, PT, PT, PT, UP2, 0x80, 0x0 ;  /* 0x000000000000781c */ /* 0x000fe20003f0f028 */
[----:B------:R-:W-:Y:S02]  /*14b30*/  UIMAD UR10, UR14, UR6, 0x1 ;  /* 0x000000010e0a74a4 */ /* 0x000fe4000f8e0206 */
[----:B------:R3:W2:Y:S01]  /*14b40*/  LDL R0, [R1+0x14] ;  /* 0x0000140001007983 */ /* 0x0006a20000100800 */
[----:B------:R-:W-:Y:S02]  /*14b50*/  UISETP.GT.AND UP0, UPT, UR14, UR7, UPT ;  /* 0x000000070e00728c */ /* 0x000fe4000bf04270 */
[----:B------:R-:W-:Y:S01]  /*14b60*/  UIADD3 UR14, UR14, -0x1, URZ ;  /* 0xffffffff0e0e7890 */ /* 0x000fe2000fffe03f */
[----:B-1----:R-:W4:Y:S04]  /*14b70*/  LDL R4, [R1+0x18] ;  /* 0x0000180001047983 */ /* 0x002f280000100800 */
[----:B------:R-:W0:Y:S02]  /*14b80*/  LDGDEPBAR ;  /* 0x00000000000079af */ /* 0x000e240000000000 */
[----:B--2---:R-:W-:Y:S06]  /*14b90*/  @P0 IMAD.MOV.U32 R0, RZ, RZ, R2 ;  /* 0x000000ffff000224 */ /* 0x004fec00078e0002 */
[----:B------:R-:W1:Y:S08]  /*14ba0*/  SHFL.IDX PT, R2, R0, 0x1, 0x1c1f ;  /* 0x003c1f0000027f89 */ /* 0x000e7000000e0000 */
[----:B------:R2:W1:Y:S02]  /*14bb0*/  SHFL.IDX PT, R5, R0, RZ, 0x1c1f ;  /* 0x001c1fff00057589 */ /* 0x00046400000e0000 */
[----:B--2---:R-:W-:Y:S05]  /*14bc0*/  IMAD.U32 R0, RZ, RZ, UR11 ;  /* 0x0000000bff007e24 */ /* 0x004fea000f8e00ff */
[----:B----4-:R-:W-:Y:S04]  /*14bd0*/  IADD3 R0, R0, UR10, -R4 ;  /* 0x0000000a00007c10 */ /* 0x010fe8000fffe804 */
[----:B------:R-:W-:Y:S05]  /*14be0*/  IADD3 R4, R0, -UR20, RZ ;  /* 0x8000001400047c10 */ /* 0x000fea000fffe0ff */
[C---:B-1----:R-:W-:Y:S02]  /*14bf0*/  IMAD.IADD R0, R4.reuse, 0x1, R2 ;  /* 0x0000000104007824 */ /* 0x042fe400078e0202 */
[----:B------:R-:W-:Y:S03]  /*14c00*/  IMAD.IADD R4, R4, 0x1, R5 ;  /* 0x0000000104047824 */ /* 0x000fe600078e0205 */
[C---:B------:R-:W-:Y:S02]  /*14c10*/  ISETP.GT.AND P1, PT, R0.reuse, RZ, PT ;  /* 0x000000ff0000720c */ /* 0x040fe40003f24270 */
[----:B------:R-:W-:Y:S02]  /*14c20*/  ISETP.GT.AND P0, PT, R0, 0x1, PT ;  /* 0x000000010000780c */ /* 0x000fe40003f04270 */
[----:B------:R-:W-:Y:S02]  /*14c30*/  FSEL R6, R163, -INF , P1 ;  /* 0xff800000a3067808 */ /* 0x000fe40000800000 */
[----:B------:R-:W-:Y:S02]  /*14c40*/  FSEL R7, R161, -INF , P0 ;  /* 0xff800000a1077808 */ /* 0x000fe40000000000 */
[----:B------:R-:W-:Y:S02]  /*14c50*/  FMNMX.FTZ R2, R6, R70, !PT ;  /* 0x0000004606027209 */ /* 0x000fe40007810000 */
[C---:B------:R-:W-:Y:S02]  /*14c60*/  ISETP.GT.AND P3, PT, R0.reuse, 0x8, PT ;  /* 0x000000080000780c */ /* 0x040fe40003f64270 */
[----:B------:R-:W-:Y:S02]  /*14c70*/  FMNMX.FTZ R2, R7, R2, !PT ;  /* 0x0000000207027209 */ /* 0x000fe40007810000 */
        /* <DEDUP_REMOVED lines=8> */
[----:B------:R-:W-:Y:S02]  /*14d00*/  ISETP.GT.AND P3, PT, R4, RZ, PT ;  /* 0x000000ff0400720c */ /* 0x000fe40003f64270 */
[----:B------:R-:W-:Y:S02]  /*14d10*/  FSEL R48, R72, -INF , P0 ;  /* 0xff80000048307808 */ /* 0x000fe40000000000 */
[----:B------:R-:W-:Y:S02]  /*14d20*/  FMNMX.FTZ R2, R41, R2, !PT ;  /* 0x0000000229027209 */ /* 0x000fe40007810000 */
[----:B------:R-:W-:Y:S02]  /*14d30*/  ISETP.GT.AND P2, PT, R0, 0x18, PT ;  /* 0x000000180000780c */ /* 0x000fe40003f44270 */
[----:B------:R-:W-:Y:S02]  /*14d40*/  FSEL R8, R166, -INF , P3 ;  /* 0xff800000a6087808 */ /* 0x000fe40001800000 */
[----:B------:R-:W-:Y:S02]  /*14d50*/  ISETP.GT.AND P1, PT, R4, 0x1, PT ;  /* 0x000000010400780c */ /* 0x000fe40003f24270 */
[----:B------:R-:W-:Y:S02]  /*14d60*/  FSEL R57, R71, -INF , P2 ;  /* 0xff80000047397808 */ /* 0x000fe40001000000 */
[----:B------:R-:W-:Y:S02]  /*14d70*/  FMNMX.FTZ R5, R48, R2, !PT ;  /* 0x0000000230057209 */ /* 0x000fe40007810000 */
[----:B------:R-:W-:Y:S02]  /*14d80*/  ISETP.GT.AND P0, PT, R0, 0x19, PT ;  /* 0x000000190000780c */ /* 0x000fe40003f04270 */
[----:B------:R-:W-:Y:S02]  /*14d90*/  ISETP.GT.AND P3, PT, R4, 0x8, PT ;  /* 0x000000080400780c */ /* 0x000fe40003f64270 */
[----:B------:R-:W-:Y:S02]  /*14da0*/  FSEL R11, R165, -INF , P1 ;  /* 0xff800000a50b7808 */ /* 0x000fe40000800000 */
[----:B------:R-:W-:Y:S02]  /*14db0*/  FMNMX.FTZ R2, R8, R3, !PT ;  /* 0x0000000308027209 */ /* 0x000fe40007810000 */
[----:B------:R-:W-:Y:S02]  /*14dc0*/  FSEL R64, R69, -INF , P0 ;  /* 0xff80000045407808 */ /* 0x000fe40000000000 */
[----:B------:R-:W-:Y:S02]  /*14dd0*/  FMNMX.FTZ R5, R57, R5, !PT ;  /* 0x0000000539057209 */ /* 0x000fe40007810000 */
[----:B------:R-:W-:Y:S02]  /*14de0*/  ISETP.GT.AND P2, PT, R0, 0x20, PT ;  /* 0x000000200000780c */ /* 0x000fe40003f44270 */
[----:B------:R-:W-:Y:S02]  /*14df0*/  FSEL R12, R164, -INF , P3 ;  /* 0xff800000a40c7808 */ /* 0x000fe40001800000 */
[----:B------:R-:W-:Y:S02]  /*14e00*/  ISETP.GT.AND P1, PT, R4, 0x9, PT ;  /* 0x000000090400780c */ /* 0x000fe40003f24270 */
[----:B------:R-:W-:Y:S02]  /*14e10*/  FMNMX.FTZ R2, R11, R2, !PT ;  /* 0x000000020b027209 */ /* 0x000fe40007810000 */
[----:B------:R-:W-:Y:S02]  /*14e20*/  FSEL R152, R152, -INF , P2 ;  /* 0xff80000098987808 */ /* 0x000fe40001000000 */
[----:B------:R-:W-:Y:S02]  /*14e30*/  FMNMX.FTZ R5, R64, R5, !PT ;  /* 0x0000000540057209 */ /* 0x000fe40007810000 */
[----:B------:R-:W-:Y:S02]  /*14e40*/  ISETP.GT.AND P0, PT, R0, 0x21, PT ;  /* 0x000000210000780c */ /* 0x000fe40003f04270 */
[----:B------:R-:W-:Y:S02]  /*14e50*/  FSEL R13, R162, -INF , P1 ;  /* 0xff800000a20d7808 */ /* 0x000fe40000800000 */
[----:B------:R-:W-:Y:S02]  /*14e60*/  FMNMX.FTZ R2, R12, R2, !PT ;  /* 0x000000020c027209 */ /* 0x000fe40007810000 */
[----:B------:R-:W-:Y:S02]  /*14e70*/  ISETP.GT.AND P3, PT, R4, 0x10, PT ;  /* 0x000000100400780c */ /* 0x000fe40003f64270 */
[----:B------:R-:W-:Y:S02]  /*14e80*/  ISETP.GT.AND P2, PT, R0, 0x28, PT ;  /* 0x000000280000780c */ /* 0x000fe40003f44270 */
[----:B------:R-:W-:Y:S02]  /*14e90*/  FSEL R153, R153, -INF , P0 ;  /* 0xff80000099997808 */ /* 0x000fe40000000000 */
[----:B------:R-:W-:Y:S02]  /*14ea0*/  FMNMX.FTZ R5, R152, R5, !PT ;  /* 0x0000000598057209 */ /* 0x000fe40007810000 */
[----:B------:R-:W-:Y:S02]  /*14eb0*/  FMNMX.FTZ R2, R13, R2, !PT ;  /* 0x000000020d027209 */ /* 0x000fe40007810000 */
[----:B------:R-:W-:Y:S02]  /*14ec0*/  FSEL R32, R160, -INF , P3 ;  /* 0xff800000a0207808 */ /* 0x000fe40001800000 */
[----:B------:R-:W-:Y:S02]  /*14ed0*/  ISETP.GT.AND P1, PT, R4, 0x11, PT ;  /* 0x000000110400780c */ /* 0x000fe40003f24270 */
[----:B------:R-:W-:Y:S02]  /*14ee0*/  ISETP.GT.AND P0, PT, R0, 0x29, PT ;  /* 0x000000290000780c */ /* 0x000fe40003f04270 */
[----:B------:R-:W-:Y:S02]  /*14ef0*/  FSEL R156, R156, -INF , P2 ;  /* 0xff8000009c9c7808 */ /* 0x000fe40001000000 */
[----:B------:R-:W-:Y:S02]  /*14f00*/  FMNMX.FTZ R5, R153, R5, !PT ;  /* 0x0000000599057209 */ /* 0x000fe40007810000 */
        /* <DEDUP_REMOVED lines=24> */
[----:B------:R-:W-:Y:S02]  /*15090*/  FSEL R151, R151, -INF , P1 ;  /* 0xff80000097977808 */ /* 0x000fe40000800000 */
[----:B------:R-:W-:Y:S02]  /*150a0*/  ISETP.GT.AND P3, PT, R4, 0x28, PT ;  /* 0x000000280400780c */ /* 0x000fe40003f64270 */
[----:B------:R-:W-:Y:S02]  /*150b0*/  FMNMX.FTZ R2, R150, R2, !PT ;  /* 0x0000000296027209 */ /* 0x000fe40007810000 */
        /* <DEDUP_REMOVED lines=9> */
[----:B------:R-:W-:Y:S02]  /*15150*/  ISETP.GT.AND P3, PT, R4, 0x30, PT ;  /* 0x000000300400780c */ /* 0x000fe40003f64270 */
[----:B------:R-:W-:Y:S02]  /*15160*/  FSEL R155, R155, -INF , P1 ;  /* 0xff8000009b9b7808 */ /* 0x000fe40000800000 */
[----:B------:R-:W-:Y:S02]  /*15170*/  FMNMX.FTZ R2, R154, R2, !PT ;  /* 0x000000029a027209 */ /* 0x000fe40007810000 */
[----:B------:R-:W-:Y:S02]  /*15180*/  FSEL R171, R39, -INF , P0 ;  /* 0xff80000027ab7808 */ /* 0x000fe40000000000 */
[----:B------:R-:W-:Y:S02]  /*15190*/  ISETP.GT.AND P2, PT, R0, 0x48, PT ;  /* 0x000000480000780c */ /* 0x000fe40003f44270 */
[----:B------:R-:W-:Y:S02]  /*151a0*/  FMNMX.FTZ R5, R170, R5, !PT ;  /* 0x00000005aa057209 */ /* 0x000fe40007810000 */
[----:B------:R-:W-:Y:S02]  /*151b0*/  FSEL R158, R158, -INF , P3 ;  /* 0xff8000009e9e7808 */ /* 0x000fe40001800000 */
[----:B------:R-:W-:Y:S02]  /*151c0*/  ISETP.GT.AND P1, PT, R4, 0x31, PT ;  /* 0x000000310400780c */ /* 0x000fe40003f24270 */
[----:B------:R-:W-:Y:S02]  /*151d0*/  FMNMX.FTZ R2, R155, R2, !PT ;  /* 0x000000029b027209 */ /* 0x000fe40007810000 */
[----:B------:R-:W-:Y:S02]  /*151e0*/  ISETP.GT.AND P0, PT, R0, 0x49, PT ;  /* 0x000000490000780c */ /* 0x000fe40003f04270 */
[----:B------:R-:W-:Y:S02]  /*151f0*/  FSEL R173, R42, -INF , P2 ;  /* 0xff8000002aad7808 */ /* 0x000fe40001000000 */
        /* <DEDUP_REMOVED lines=26> */
[----:B------:R-:W-:Y:S01]  /*153a0*/  ISETP.GT.AND P3, PT, R4, 0x48, PT ;  /* 0x000000480400780c */ /* 0x000fe20003f64270 */
[----:B------:R-:W-:Y:S01]  /*153b0*/  LDSM.16.MT88.4 R36, [R220+0x100] ;  /* 0x00010000dc24783b */ /* 0x000fe20000004200 */
        /* <DEDUP_REMOVED lines=8> */
[----:B-----5:R-:W-:Y:S02]  /*15440*/  FSEL R244, R54, -INF , P2 ;  /* 0xff80000036f47808 */ /* 0x020fe40001000000 */
[----:B------:R-:W-:Y:S02]  /*15450*/  ISETP.GT.AND P0, PT, R0, 0x61, PT ;  /* 0x000000610000780c */ /* 0x000fe40003f04270 */
        /* <DEDUP_REMOVED lines=14> */
[----:B------:R-:W-:Y:S01]  /*15540*/  ISETP.GT.AND P1, PT, R0, 0x70, PT ;  /* 0x000000700000780c */ /* 0x000fe20003f24270 */
[----:B------:R-:W-:Y:S01]  /*15550*/  LDSM.16.MT88.4 R44, [R217+0x4100] ;  /* 0x00410000d92c783b */ /* 0x000fe20000004200 */
[C---:B------:R-:W-:Y:S02]  /*15560*/  ISETP.GT.AND P2, PT, R4.reuse, 0x58, PT ;  /* 0x000000580400780c */ /* 0x040fe40003f44270 */
[----:B------:R-:W-:Y:S02]  /*15570*/  FSEL R252, R59, -INF , P0 ;  /* 0xff8000003bfc7808 */ /* 0x000fe40000000000 */
[----:B------:R-:W-:Y:S02]  /*15580*/  ISETP.GT.AND P0, PT, R4, 0x59, PT ;  /* 0x000000590400780c */ /* 0x000fe40003f04270 */
[----:B------:R-:W-:Y:S02]  /*15590*/  FMNMX.FTZ R2, R175, R2, !PT ;  /* 0x00000002af027209 */ /* 0x000fe40007810000 */
[----:B------:R-:W-:Y:S02]  /*155a0*/  FMNMX.FTZ R5, R249, R5, !PT ;  /* 0x00000005f9057209 */ /* 0x000fe40007810000 */
[----:B------:R-:W-:Y:S02]  /*155b0*/  FSEL R172, R62, -INF , P1 ;  /* 0xff8000003eac7808 */ /* 0x000fe40000800000 */
[----:B------:R-:W-:Y:S02]  /*155c0*/  FSEL R183, R26, -INF , P2 ;  /* 0xff8000001ab77808 */ /* 0x000fe40001000000 */
[C---:B------:R-:W-:Y:S02]  /*155d0*/  ISETP.GT.AND P2, PT, R0.reuse, 0x71, PT ;  /* 0x000000710000780c */ /* 0x040fe40003f44270 */
[----:B------:R-:W-:Y:S02]  /*155e0*/  FSEL R185, R25, -INF , P0 ;  /* 0xff80000019b97808 */ /* 0x000fe40000000000 */
[C---:B------:R-:W-:Y:S02]  /*155f0*/  ISETP.GT.AND P0, PT, R0.reuse, 0x79, PT ;  /* 0x000000790000780c */ /* 0x040fe40003f04270 */
[----:B------:R-:W-:Y:S02]  /*15600*/  ISETP.GT.AND P1, PT, R0, 0x78, PT ;  /* 0x000000780000780c */ /* 0x000fe40003f24270 */
[----:B------:R-:W-:Y:S02]  /*15610*/  FMNMX.FTZ R0, R181, R2, !PT ;  /* 0x00000002b5007209 */ /* 0x000fe40007810000 */
[----:B------:R-:W-:Y:S02]  /*15620*/  FMNMX.FTZ R2, R252, R5, !PT ;  /* 0x00000005fc027209 */ /* 0x000fe40007810000 */
[----:B------:R-:W-:Y:S02]  /*15630*/  ISETP.GT.AND P3, PT, R4, 0x60, PT ;  /* 0x000000600400780c */ /* 0x000fe40003f64270 */
[----:B------:R-:W-:Y:S02]  /*15640*/  FMNMX.FTZ R0, R183, R0, !PT ;  /* 0x00000000b7007209 */ /* 0x000fe40007810000 */
[----:B------:R-:W-:Y:S02]  /*15650*/  FSEL R180, R63, -INF , P2 ;  /* 0xff8000003fb47808 */ /* 0x000fe40001000000 */
[----:B------:R-:W-:Y:S02]  /*15660*/  FMNMX.FTZ R2, R172, R2, !PT ;  /* 0x00000002ac027209 */ /* 0x000fe40007810000 */
[----:B------:R-:W-:Y:S02]  /*15670*/  FSEL R208, R52, -INF , P3 ;  /* 0xff80000034d07808 */ /* 0x000fe40001800000 */
[----:B------:R-:W-:Y:S02]  /*15680*/  ISETP.GT.AND P2, PT, R4, 0x61, PT ;  /* 0x000000610400780c */ /* 0x000fe40003f44270 */
[----:B------:R-:W-:Y:S02]  /*15690*/  FMNMX.FTZ R0, R185, R0, !PT ;  /* 0x00000000b9007209 */ /* 0x000fe40007810000 */
[----:B------:R-:W-:Y:S02]  /*156a0*/  FSEL R66, R66, -INF , P1 ;  /* 0xff80000042427808 */ /* 0x000fe40000800000 */
[----:B------:R-:W-:Y:S02]  /*156b0*/  FMNMX.FTZ R5, R180, R2, !PT ;  /* 0x00000002b4057209 */ /* 0x000fe40007810000 */
[----:B------:R-:W-:Y:S02]  /*156c0*/  FSEL R191, R53, -INF , P2 ;  /* 0xff80000035bf7808 */ /* 0x000fe40001000000 */
[----:B------:R-:W-:Y:S01]  /*156d0*/  ISETP.GT.AND P1, PT, R4, 0x68, PT ;  /* 0x000000680400780c */ /* 0x000fe20003f24270 */
[----:B------:R-:W-:Y:S01]  /*156e0*/  LDSM.16.MT88.4 R52, [R218+0x4100] ;  /* 0x00410000da34783b */ /* 0x000fe20000004200 */
[----:B------:R-:W-:Y:S02]  /*156f0*/  FMNMX.FTZ R2, R208, R0, !PT ;  /* 0x00000000d0027209 */ /* 0x000fe40007810000 */
[----:B------:R-:W-:Y:S02]  /*15700*/  FSEL R71, R67, -INF , P0 ;  /* 0xff80000043477808 */ /* 0x000fe40000000000 */
[----:B------:R-:W-:Y:S02]  /*15710*/  FMNMX.FTZ R0, R66, R5, !PT ;  /* 0x0000000542007209 */ /* 0x000fe40007810000 */
[----:B------:R-:W-:Y:S02]  /*15720*/  FSEL R211, R24, -INF , P1 ;  /* 0xff80000018d37808 */ /* 0x000fe40000800000 */
[----:B------:R-:W-:Y:S02]  /*15730*/  FMNMX.FTZ R2, R191, R2, !PT ;  /* 0x00000002bf027209 */ /* 0x000fe40007810000 */
[----:B------:R-:W-:Y:S02]  /*15740*/  FMNMX.FTZ R0, R71, R0, !PT ;  /* 0x0000000047007209 */ /* 0x000fe40007810000 */
[----:B------:R-:W-:Y:S02]  /*15750*/  FMNMX.FTZ R5, R211, R2, !PT ;  /* 0x00000002d3057209 */ /* 0x000fe40007810000 */
[C---:B------:R-:W-:Y:S01]  /*15760*/  ISETP.GT.AND P1, PT, R4.reuse, 0x70, PT ;  /* 0x000000700400780c */ /* 0x040fe20003f24270 */
[----:B------:R-:W1:Y:S01]  /*15770*/  SHFL.BFLY PT, R2, R0, 0x2, 0x1f ;  /* 0x0c401f0000027f89 */ /* 0x000e6200000e0000 */
[----:B------:R-:W-:Y:S02]  /*15780*/  ISETP.GT.AND P0, PT, R4, 0x69, PT ;  /* 0x000000690400780c */ /* 0x000fe40003f04270 */
[----:B------:R-:W-:Y:S02]  /*15790*/  FSEL R247, R60, -INF , P1 ;  /* 0xff8000003cf77808 */ /* 0x000fe40000800000 */
[----:B------:R-:W-:Y:S02]  /*157a0*/  ISETP.GT.AND P1, PT, R4, 0x78, PT ;  /* 0x000000780400780c */ /* 0x000fe40003f24270 */
[----:B------:R-:W-:Y:S02]  /*157b0*/  FSEL R242, R23, -INF , P0 ;  /* 0xff80000017f27808 */ /* 0x000fe40000000000 */
[----:B------:R-:W-:Y:S02]  /*157c0*/  FSEL R182, R22, -INF , P1 ;  /* 0xff80000016b67808 */ /* 0x000fe40000800000 */
[----:B------:R-:W-:Y:S01]  /*157d0*/  ISETP.GT.AND P0, PT, R4, 0x71, PT ;  /* 0x000000710400780c */ /* 0x000fe20003f04270 */
[----:B------:R-:W-:Y:S01]  /*157e0*/  LDSM.16.MT88.4 R20, [R218+0x100] ;  /* 0x00010000da14783b */ /* 0x000fe20000004200 */
[----:B------:R-:W-:Y:S02]  /*157f0*/  FMNMX.FTZ R5, R242, R5, !PT ;  /* 0x00000005f2057209 */ /* 0x000fe40007810000 */
[----:B------:R-:W-:Y:S02]  /*15800*/  FSEL R246, R61, -INF , P0 ;  /* 0xff8000003df67808 */ /* 0x000fe40000000000 */
[----:B------:R-:W-:Y:S02]  /*15810*/  FMNMX.FTZ R5, R247, R5, !PT ;  /* 0x00000005f7057209 */ /* 0x000fe40007810000 */
[----:B------:R-:W-:Y:S01]  /*15820*/  ISETP.GT.AND P0, PT, R4, 0x79, PT ;  /* 0x000000790400780c */ /* 0x000fe20003f04270 */
[----:B------:R-:W-:Y:S01]  /*15830*/  LDSM.16.MT88.4 R60, [R221+0x4100] ;  /* 0x00410000dd3c783b */ /* 0x000fe20000004200 */
[----:B------:R-:W-:Y:S02]  /*15840*/  FMNMX.FTZ R4, R246, R5, !PT ;  /* 0x00000005f6047209 */ /* 0x000fe40007810000 */
[----:B------:R-:W-:Y:S02]  /*15850*/  FSEL R184, R65, -INF , P0 ;  /* 0xff80000041b87808 */ /* 0x000fe40000000000 */
[----:B-1----:R-:W-:Y:S02]  /*15860*/  FMNMX.FTZ R0, R0, R2, !PT ;  /* 0x0000000200007209 */ /* 0x002fe40007810000 */
[----:B------:R-:W-:Y:S03]  /*15870*/  FMNMX.FTZ R4, R182, R4, !PT ;  /* 0x00000004b6047209 */ /* 0x000fe60007810000 */
[----:B------:R-:W1:Y:S01]  /*15880*/  SHFL.BFLY PT, R2, R0, 0x1, 0x1f ;  /* 0x0c201f0000027f89 */ /* 0x000e6200000e0000 */
[----:B------:R-:W-:Y:S07]  /*15890*/  FMNMX.FTZ R4, R184, R4, !PT ;  /* 0x00000004b8047209 */ /* 0x000fee0007810000 */
[----:B------:R-:W2:Y:S01]  /*158a0*/  SHFL.BFLY PT, R5, R4, 0x2, 0x1f ;  /* 0x0c401f0004057f89 */ /* 0x000ea200000e0000 */
[----:B-1----:R-:W-:Y:S04]  /*158b0*/  FMNMX.FTZ R68, R2, R0, !PT ;  /* 0x0000000002447209 */ /* 0x002fe80007810000 */
[C---:B------:R-:W-:Y:S01]  /*158c0*/  FSETP.NEU.FTZ.AND P1, PT, R68.reuse, -INF , PT ;  /* 0xff8000004400780b */ /* 0x040fe20003f3d000 */
[----:B------:R-:W-:Y:S01]  /*158d0*/  FMUL.FTZ R149, R68, c[0x0][0x2d0] ;  /* 0x0000b40044957a20 */ /* 0x000fe20000410000 */
[----:B--2---:R-:W-:Y:S04]  /*158e0*/  FMNMX.FTZ R4, R5, R4, !PT ;  /* 0x0000000405047209 */ /* 0x004fe80007810000 */
[----:B------:R-:W-:Y:S01]  /*158f0*/  FSEL R149, R149, RZ, P1 ;  /* 0x000000ff95957208 */ /* 0x000fe20000800000 */
[----:B------:R-:W1:Y:S04]  /*15900*/  SHFL.BFLY PT, R69, R4, 0x1, 0x1f ;  /* 0x0c201f0004457f89 */ /* 0x000e6800000e0000 */
[--C-:B------:R-:W-:Y:S04]  /*15910*/  FFMA.FTZ R0, R6, c[0x0][0x2d0], -R149.reuse ;  /* 0x0000b40006007a23 */ /* 0x100fe80000010895 */
[----:B------:R2:W-:Y:S01]  /*15920*/  MUFU.EX2 R209, R0 ;  /* 0x0000000000d17308 */ /* 0x0005e20000000800 */
[----:B-1----:R-:W-:Y:S04]  /*15930*/  FMNMX.FTZ R69, R4, R69, !PT ;  /* 0x0000004504457209 */ /* 0x002fe80007810000 */
[C---:B------:R-:W-:Y:S01]  /*15940*/  FSETP.NEU.FTZ.AND P0, PT, R69.reuse, -INF , PT ;  /* 0xff8000004500780b */ /* 0x040fe20003f1d000 */
[----:B------:R-:W-:Y:S02]  /*15950*/  FMUL.FTZ R148, R69, c[0x0][0x2d0] ;  /* 0x0000b40045947a20 */ /* 0x000fe40000410000 */
[--C-:B--2---:R-:W-:Y:S03]  /*15960*/  FFMA.FTZ R0, R7, c[0x0][0x2d0], -R149.reuse ;  /* 0x0000b40007007a23 */ /* 0x104fe60000010895 */
[----:B------:R-:W-:Y:S01]  /*15970*/  FSEL R148, R148, RZ, P0 ;  /* 0x000000ff94947208 */ /* 0x000fe20000000000 */
[----:B------:R1:W2:Y:S04]  /*15980*/  MUFU.EX2 R250, R0 ;  /* 0x0000000000fa7308 */ /* 0x0002a80000000800 */
[--C-:B------:R-:W-:Y:S02]  /*15990*/  FFMA.FTZ R2, R13, c[0x0][0x2d0], -R148.reuse ;  /* 0x0000b4000d027a23 */ /* 0x100fe40000010894 */
[--C-:B------:R-:W-:Y:S02]  /*159a0*/  FFMA.FTZ R5, R8, c[0x0][0x2d0], -R148.reuse ;  /* 0x0000b40008057a23 */ /* 0x100fe40000010894 */
[--C-:B------:R-:W-:Y:S02]  /*159b0*/  FFMA.FTZ R4, R11, c[0x0][0x2d0], -R148.reuse ;  /* 0x0000b4000b047a23 */ /* 0x100fe40000010894 */
[----:B------:R4:W-:Y:S10]  /*159c0*/  MUFU.EX2 R190, R2 ;  /* 0x0000000200be7308 */ /* 0x0009f40000000800 */
[----:B------:R-:W-:Y:S01]  /*159d0*/  MUFU.EX2 R248, R5 ;  /* 0x0000000500f87308 */ /* 0x000fe20000000800 */
[--C-:B-1----:R-:W-:Y:S01]  /*159e0*/  FFMA.FTZ R0, R9, c[0x0][0x2d0], -R149.reuse ;  /* 0x0000b40009007a23 */ /* 0x102fe20000010895 */
[----:B--2---:R-:W-:Y:S08]  /*159f0*/  F2FP.PACK_AB R73, R250, R209 ;  /* 0x000000d1fa49723e */ /* 0x004ff000000000ff */
[----:B------:R1:W-:Y:S01]  /*15a00*/  MUFU.EX2 R34, R0 ;  /* 0x0000000000227308 */ /* 0x0003e20000000800 */
[----:B----4-:R-:W-:Y:S09]  /*15a10*/  FSEL R2, R68, RZ, P1 ;  /* 0x000000ff44027208 */ /* 0x010ff20000800000 */
[----:B------:R-:W2:Y:S01]  /*15a20*/  MUFU.EX2 R251, R4 ;  /* 0x0000000400fb7308 */ /* 0x000ea20000000800 */
[----:B-1----:R-:W-:Y:S09]  /*15a30*/  FFMA.FTZ R0, R10, c[0x0][0x2d0], -R149 ;  /* 0x0000b4000a007a23 */ /* 0x002ff20000010895 */
[----:B------:R1:W4:Y:S01]  /*15a40*/  MUFU.EX2 R210, R0 ;  /* 0x0000000000d27308 */ /* 0x0003220000000800 */
[----:B--2---:R-:W-:Y:S01]  /*15a50*/  F2FP.PACK_AB R72, R251, R248 ;  /* 0x000000f8fb48723e */ /* 0x004fe200000000ff */
[----:B-1----:R-:W-:Y:S01]  /*15a60*/  FFMA.FTZ R0, R12, c[0x0][0x2d0], -R148 ;  /* 0x0000b4000c007a23 */ /* 0x002fe20000010894 */
[----:B----4-:R-:W-:Y:S07]  /*15a70*/  F2FP.PACK_AB R75, R210, R34 ;  /* 0x00000022d24b723e */ /* 0x010fee00000000ff */
[----:B------:R1:W-:Y:S02]  /*15a80*/  MUFU.EX2 R14, R0 ;  /* 0x00000000000e7308 */ /* 0x0003e40000000800 */
[----:B-1----:R-:W-:Y:S02]  /*15a90*/  FSEL R0, R69, RZ, P0 ;  /* 0x000000ff45007208 */ /* 0x002fe40000000000 */
[----:B------:R-:W-:Y:S03]  /*15aa0*/  PLOP3.LUT P0, PT, PT, PT, UP0, 0x80, 0x0 ;  /* 0x000000000000781c */ /* 0x000fe60003f0f008 */
[----:B------:R-:W-:Y:S04]  /*15ab0*/  FADD.FTZ R0, -R0, R3 ;  /* 0x0000000300007221 */ /* 0x000fe80000010100 */
[----:B------:R-:W-:Y:S04]  /*15ac0*/  FMUL.FTZ R0, R0, c[0x0][0x2d0] ;  /* 0x0000b40000007a20 */ /* 0x000fe80000410000 */
[----:B------:R1:W2:Y:S02]  /*15ad0*/  MUFU.EX2 R3, R0 ;  /* 0x0000000000037308 */ /* 0x0002a40000000800 */
[----:B-1----:R-:W-:Y:S02]  /*15ae0*/  FADD.FTZ R0, -R2, R70 ;  /* 0x0000004602007221 */ /* 0x002fe40000010100 */
[----:B------:R-:W-:Y:S02]  /*15af0*/  FFMA.FTZ R2, R32, c[0x0][0x2d0], -R148 ;  /* 0x0000b40020027a23 */ /* 0x000fe40000010894 */
[----:B------:R-:W-:Y:S04]  /*15b00*/  FMUL.FTZ R0, R0, c[0x0][0x2d0] ;  /* 0x0000b40000007a20 */ /* 0x000fe80000410000 */
[----:B------:R1:W-:Y:S01]  /*15b10*/  MUFU.EX2 R50, R2 ;  /* 0x0000000200327308 */ /* 0x0003e20000000800 */
[C---:B--2---:R-:W-:Y:S02]  /*15b20*/  FMUL.FTZ R33, R3.reuse, R105 ;  /* 0x0000006903217220 */ /* 0x044fe40000410000 */
[----:B------:R-:W-:Y:S02]  /*15b30*/  IMAD.MOV.U32 R105, RZ, RZ, R251 ;  /* 0x000000ffff697224 */ /* 0x000fe400078e00fb */
[C---:B------:R-:W-:Y:S02]  /*15b40*/  FMUL.FTZ R32, R3.reuse, R104 ;  /* 0x0000006803207220 */ /* 0x040fe40000410000 */
[----:B------:R-:W-:Y:S02]  /*15b50*/  IMAD.MOV.U32 R104, RZ, RZ, R34 ;  /* 0x000000ffff687224 */ /* 0x000fe400078e0022 */
[----:B------:R-:W-:Y:S01]  /*15b60*/  IMAD.MOV.U32 R70, RZ, RZ, R14 ;  /* 0x000000ffff467224 */ /* 0x000fe200078e000e */
[----:B------:R-:W2:Y:S01]  /*15b70*/  MUFU.EX2 R0, R0 ;  /* 0x0000000000007308 */ /* 0x000ea20000000800 */
[----:B------:R-:W4:Y:S01]  /*15b80*/  LDSM.16.MT88.4 R12, [R217+0x100] ;  /* 0x00010000d90c783b */ /* 0x000f220000004200 */
[C---:B------:R-:W-:Y:S02]  /*15b90*/  FMUL.FTZ R4, R3.reuse, R76 ;  /* 0x0000004c03047220 */ /* 0x040fe40000410000 */
[----:B------:R-:W-:Y:S01]  /*15ba0*/  F2FP.PACK_AB R74, R190, R70 ;  /* 0x00000046be4a723e */ /* 0x000fe200000000ff */
[C---:B------:R-:W-:Y:S02]  /*15bb0*/  FMUL.FTZ R5, R3.reuse, R77 ;  /* 0x0000004d03057220 */ /* 0x040fe40000410000 */
[C---:B------:R-:W-:Y:S02]  /*15bc0*/  FMUL.FTZ R8, R3.reuse, R80 ;  /* 0x0000005003087220 */ /* 0x040fe40000410000 */
[C---:B------:R-:W-:Y:S02]  /*15bd0*/  FMUL.FTZ R9, R3.reuse, R81 ;  /* 0x0000005103097220 */ /* 0x040fe40000410000 */
[C---:B------:R-:W-:Y:S02]  /*15be0*/  FMUL.FTZ R16, R3.reuse, R88 ;  /* 0x0000005803107220 */ /* 0x040fe40000410000 */
[C---:B------:R-:W-:Y:S02]  /*15bf0*/  FMUL.FTZ R17, R3.reuse, R89 ;  /* 0x0000005903117220 */ /* 0x040fe40000410000 */
[----:B-1----:R-:W-:Y:S02]  /*15c00*/  FFMA.FTZ R2, R40, c[0x0][0x2d0], -R148 ;  /* 0x0000b40028027a23 */ /* 0x002fe40000010894 */
[C---:B------:R-:W-:Y:S02]  /*15c10*/  FMUL.FTZ R40, R3.reuse, R112 ;  /* 0x0000007003287220 */ /* 0x040fe40000410000 */
[----:B------:R1:W1:Y:S01]  /*15c20*/  MUFU.EX2 R65, R2 ;  /* 0x0000000200417308 */ /* 0x0002620000000800 */
[----:B------:R-:W-:Y:S02]  /*15c30*/  IMAD.MOV.U32 R112, RZ, RZ, R190 ;  /* 0x000000ffff707224 */ /* 0x000fe400078e00be */
[----:B------:R-:W-:Y:S02]  /*15c40*/  FMUL.FTZ R24, R3, R96 ;  /* 0x0000006003187220 */ /* 0x000fe40000410000 */
[C---:B--2---:R-:W-:Y:S02]  /*15c50*/  FMUL.FTZ R34, R0.reuse, R106 ;  /* 0x0000006a00227220 */ /* 0x044fe40000410000 */
[----:B------:R-:W-:Y:S02]  /*15c60*/  IMAD.MOV.U32 R106, RZ, RZ, R250 ;  /* 0x000000ffff6a7224 */ /* 0x000fe400078e00fa */
[C---:B------:R-:W-:Y:S02]  /*15c70*/  FMUL.FTZ R35, R0.reuse, R107 ;  /* 0x0000006b00237220 */ /* 0x040fe40000410000 */
[----:B------:R-:W-:Y:S02]  /*15c80*/  IMAD.MOV.U32 R107, RZ, RZ, R248 ;  /* 0x000000ffff6b7224 */ /* 0x000fe400078e00f8 */
[C---:B------:R-:W-:Y:S02]  /*15c90*/  FMUL.FTZ R51, R0.reuse, R123 ;  /* 0x0000007b00337220 */ /* 0x040fe40000410000 */
[C---:B------:R-:W-:Y:S02]  /*15ca0*/  FMUL.FTZ R43, R0.reuse, R115 ;  /* 0x00000073002b7220 */ /* 0x040fe40000410000 */
[----:B------:R-:W-:Y:S02]  /*15cb0*/  IMAD.MOV.U32 R115, RZ, RZ, R50 ;  /* 0x000000ffff737224 */ /* 0x000fe400078e0032 */
[C---:B------:R-:W-:Y:S02]  /*15cc0*/  FMUL.FTZ R50, R0.reuse, R122 ;  /* 0x0000007a00327220 */ /* 0x040fe40000410000 */
[C---:B------:R-:W-:Y:S02]  /*15cd0*/  FMUL.FTZ R42, R0.reuse, R114 ;  /* 0x00000072002a7220 */ /* 0x040fe40000410000 */
[----:B------:R-:W-:Y:S02]  /*15ce0*/  IMAD.MOV.U32 R114, RZ, RZ, R209 ;  /* 0x000000ffff727224 */ /* 0x000fe400078e00d1 */
[--C-:B-1----:R-:W-:Y:S02]  /*15cf0*/  FFMA.FTZ R2, R41, c[0x0][0x2d0], -R149.reuse ;  /* 0x0000b40029027a23 */ /* 0x102fe40000010895 */
[C---:B------:R-:W-:Y:S02]  /*15d00*/  FMUL.FTZ R41, R3.reuse, R113 ;  /* 0x0000007103297220 */ /* 0x040fe40000410000 */
[----:B------:R1:W-:Y:S01]  /*15d10*/  MUFU.EX2 R251, R2 ;  /* 0x0000000200fb7308 */ /* 0x0003e20000000800 */
[----:B------:R-:W-:Y:S02]  /*15d20*/  IMAD.MOV.U32 R113, RZ, RZ, R210 ;  /* 0x000000ffff717224 */ /* 0x000fe400078e00d2 */
[C---:B------:R-:W-:Y:S02]  /*15d30*/  FMUL.FTZ R59, R0.reuse, R131 ;  /* 0x00000083003b7220 */ /* 0x040fe40000410000 */
[C---:B------:R-:W-:Y:S02]  /*15d40*/  FMUL.FTZ R58, R0.reuse, R130 ;  /* 0x00000082003a7220 */ /* 0x040fe40000410000 */
[C---:B------:R-:W-:Y:S02]  /*15d50*/  FMUL.FTZ R6, R0.reuse, R78 ;  /* 0x0000004e00067220 */ /* 0x040fe40000410000 */
[C---:B------:R-:W-:Y:S02]  /*15d60*/  FMUL.FTZ R7, R0.reuse, R79 ;  /* 0x0000004f00077220 */ /* 0x040fe40000410000 */
[----:B------:R-:W2:Y:S01]  /*15d70*/  LDSM.16.MT88.4 R76, [R220+0x4100] ;  /* 0x00410000dc4c783b */ /* 0x000ea20000004200 */
[C---:B------:R-:W-:Y:S02]  /*15d80*/  FMUL.FTZ R10, R0.reuse, R82 ;  /* 0x00000052000a7220 */ /* 0x040fe40000410000 */
[C---:B------:R-:W-:Y:S02]  /*15d90*/  FMUL.FTZ R11, R0.reuse, R83 ;  /* 0x00000053000b7220 */ /* 0x040fe40000410000 */
[C---:B----4-:R-:W-:Y:S03]  /*15da0*/  HMMA.16816.F32 R4, R72.reuse, R12, R4 ;  /* 0x0000000c4804723c */ /* 0x050fe60000001804 */
[----:B------:R-:W4:Y:S02]  /*15db0*/  LDSM.16.MT88.4 R80, [R217+0x900] ;  /* 0x00090000d950783b */ /* 0x000f240000004200 */
[----:B------:R-:W-:Y:S02]  /*15dc0*/  FMUL.FTZ R18, R0, R90 ;  /* 0x0000005a00127220 */ /* 0x000fe40000410000 */
[C---:B------:R-:W-:Y:S01]  /*15dd0*/  FMUL.FTZ R12, R3.reuse, R84 ;  /* 0x00000054030c7220 */ /* 0x040fe20000410000 */
[C---:B------:R-:W-:Y:S04]  /*15de0*/  HMMA.16816.F32 R8, R72.reuse, R14, R8 ;  /* 0x0000000e4808723c */ /* 0x040fe80000001808 */
[--C-:B-1----:R-:W-:Y:S02]  /*15df0*/  FFMA.FTZ R2, R48, c[0x0][0x2d0], -R149.reuse ;  /* 0x0000b40030027a23 */ /* 0x102fe40000010895 */
[C---:B------:R-:W-:Y:S02]  /*15e00*/  FMUL.FTZ R48, R3.reuse, R120 ;  /* 0x0000007803307220 */ /* 0x040fe40000410000 */
[----:B------:R1:W-:Y:S01]  /*15e10*/  MUFU.EX2 R250, R2 ;  /* 0x0000000200fa7308 */ /* 0x0003e20000000800 */
[C---:B------:R-:W-:Y:S03]  /*15e20*/  FMUL.FTZ R13, R3.reuse, R85 ;  /* 0x00000055030d7220 */ /* 0x040fe60000410000 */
[C---:B------:R-:W-:Y:S02]  /*15e30*/  FMUL.FTZ R14, R0.reuse, R86 ;  /* 0x00000056000e7220 */ /* 0x040fe40000410000 */
[C---:B------:R-:W-:Y:S02]  /*15e40*/  FMUL.FTZ R15, R0.reuse, R87 ;  /* 0x00000057000f7220 */ /* 0x040fe40000410000 */
[----:B------:R-:W2:Y:S01]  /*15e50*/  LDSM.16.MT88.4 R84, [R218+0x900] ;  /* 0x00090000da54783b */ /* 0x000ea20000004200 */
[C---:B------:R-:W-:Y:S02]  /*15e60*/  FMUL.FTZ R19, R0.reuse, R91 ;  /* 0x0000005b00137220 */ /* 0x040fe40000410000 */
[----:B------:R-:W-:Y:S02]  /*15e70*/  FMUL.FTZ R25, R3, R97 ;  /* 0x0000006103197220 */ /* 0x000fe40000410000 */
[C---:B------:R-:W-:Y:S03]  /*15e80*/  HMMA.16816.F32 R12, R72.reuse, R20, R12 ;  /* 0x00000014480c723c */ /* 0x040fe6000000180c */
[----:B------:R-:W2:Y:S01]  /*15e90*/  LDSM.16.MT88.4 R88, [R221+0x900] ;  /* 0x00090000dd58783b */ /* 0x000ea20000004200 */
[C---:B------:R-:W-:Y:S02]  /*15ea0*/  FMUL.FTZ R26, R0.reuse, R98 ;  /* 0x00000062001a7220 */ /* 0x040fe40000410000 */
[C---:B------:R-:W-:Y:S02]  /*15eb0*/  FMUL.FTZ R27, R0.reuse, R99 ;  /* 0x00000063001b7220 */ /* 0x040fe40000410000 */
[C---:B------:R-:W-:Y:S03]  /*15ec0*/  HMMA.16816.F32 R16, R72.reuse, R22, R16 ;  /* 0x000000164810723c */ /* 0x040fe60000001810 */
[----:B------:R-:W-:Y:S01]  /*15ed0*/  LDSM.16.MT88.4 R96, [R220+0x5100] ;  /* 0x00510000dc60783b */ /* 0x000fe20000004200 */
[--C-:B-1----:R-:W-:Y:S02]  /*15ee0*/  FFMA.FTZ R2, R49, c[0x0][0x2d0], -R148.reuse ;  /* 0x0000b40031027a23 */ /* 0x102fe40000010894 */
[C---:B------:R-:W-:Y:S02]  /*15ef0*/  FMUL.FTZ R49, R3.reuse, R121 ;  /* 0x0000007903317220 */ /* 0x040fe40000410000 */
[----:B------:R1:W-:Y:S01]  /*15f00*/  MUFU.EX2 R248, R2 ;  /* 0x0000000200f87308 */ /* 0x0003e20000000800 */
[C---:B------:R-:W-:Y:S03]  /*15f10*/  FMUL.FTZ R20, R3.reuse, R92 ;  /* 0x0000005c03147220 */ /* 0x040fe60000410000 */
[C---:B------:R-:W-:Y:S02]  /*15f20*/  FMUL.FTZ R21, R3.reuse, R93 ;  /* 0x0000005d03157220 */ /* 0x040fe40000410000 */
[C---:B------:R-:W-:Y:S02]  /*15f30*/  FMUL.FTZ R22, R0.reuse, R94 ;  /* 0x0000005e00167220 */ /* 0x040fe40000410000 */
[C---:B------:R-:W-:Y:S02]  /*15f40*/  FMUL.FTZ R23, R0.reuse, R95 ;  /* 0x0000005f00177220 */ /* 0x040fe40000410000 */
[----:B------:R-:W-:Y:S01]  /*15f50*/  LDSM.16.MT88.4 R92, [R220+0x4900] ;  /* 0x00490000dc5c783b */ /* 0x000fe20000004200 */
[----:B------:R-:W-:Y:S04]  /*15f60*/  FMUL.FTZ R67, R0, R139 ;  /* 0x0000008b00437220 */ /* 0x000fe80000410000 */
[C---:B------:R-:W-:Y:S07]  /*15f70*/  HMMA.16816.F32 R20, R72.reuse, R28, R20 ;  /* 0x0000001c4814723c */ /* 0x040fee0000001814 */
[C---:B------:R-:W-:Y:S01]  /*15f80*/  FMUL.FTZ R28, R3.reuse, R100 ;  /* 0x00000064031c7220 */ /* 0x040fe20000410000 */
[C---:B------:R-:W-:Y:S04]  /*15f90*/  HMMA.16816.F32 R24, R72.reuse, R30, R24 ;  /* 0x0000001e4818723c */ /* 0x040fe80000001818 */
[----:B-1----:R-:W-:Y:S02]  /*15fa0*/  FFMA.FTZ R2, R56, c[0x0][0x2d0], -R148 ;  /* 0x0000b40038027a23 */ /* 0x002fe40000010894 */
[C---:B------:R-:W-:Y:S02]  /*15fb0*/  FMUL.FTZ R56, R3.reuse, R128 ;  /* 0x0000008003387220 */ /* 0x040fe40000410000 */
[----:B------:R1:W1:Y:S01]  /*15fc0*/  MUFU.EX2 R123, R2 ;  /* 0x00000002007b7308 */ /* 0x0002620000000800 */
[C---:B------:R-:W-:Y:S03]  /*15fd0*/  FMUL.FTZ R31, R0.reuse, R103 ;  /* 0x00000067001f7220 */ /* 0x040fe60000410000 */
[C---:B------:R-:W-:Y:S02]  /*15fe0*/  FMUL.FTZ R29, R3.reuse, R101 ;  /* 0x00000065031d7220 */ /* 0x040fe40000410000 */
[C---:B------:R-:W-:Y:S02]  /*15ff0*/  FMUL.FTZ R30, R0.reuse, R102 ;  /* 0x00000066001e7220 */ /* 0x040fe40000410000 */
[----:B------:R-:W-:Y:S02]  /*16000*/  IMAD.MOV.U32 R100, RZ, RZ, R182 ;  /* 0x000000ffff647224 */ /* 0x000fe400078e00b6 */
[----:B------:R-:W-:Y:S02]  /*16010*/  IMAD.MOV.U32 R101, RZ, RZ, R180 ;  /* 0x000000ffff657224 */ /* 0x000fe400078e00b4 */
[----:B------:R-:W-:Y:S01]  /*16020*/  IMAD.MOV.U32 R102, RZ, RZ, R172 ;  /* 0x000000ffff667224 */ /* 0x000fe200078e00ac */
[C---:B------:R-:W-:Y:S07]  /*16030*/  HMMA.16816.F32 R28, R72.reuse, R36, R28 ;  /* 0x00000024481c723c */ /* 0x040fee000000181c */
[----:B------:R-:W-:Y:S01]  /*16040*/  FMUL.FTZ R37, R3, R109 ;  /* 0x0000006d03257220 */ /* 0x000fe20000410000 */
[C---:B------:R-:W-:Y:S04]  /*16050*/  HMMA.16816.F32 R32, R72.reuse, R38, R32 ;  /* 0x000000264820723c */ /* 0x040fe80000001820 */
[--C-:B-1----:R-:W-:Y:S02]  /*16060*/  FFMA.FTZ R2, R57, c[0x0][0x2d0], -R149.reuse ;  /* 0x0000b40039027a23 */ /* 0x102fe40000010895 */
[C---:B------:R-:W-:Y:S02]  /*16070*/  FMUL.FTZ R57, R3.reuse, R129 ;  /* 0x0000008103397220 */ /* 0x040fe40000410000 */
[----:B------:R1:W-:Y:S01]  /*16080*/  MUFU.EX2 R122, R2 ;  /* 0x00000002007a7308 */ /* 0x0003e20000000800 */
[C---:B------:R-:W-:Y:S03]  /*16090*/  FMUL.FTZ R39, R0.reuse, R111 ;  /* 0x0000006f00277220 */ /* 0x040fe60000410000 */
[----:B------:R-:W-:Y:S02]  /*160a0*/  FMUL.FTZ R38, R0, R110 ;  /* 0x0000006e00267220 */ /* 0x000fe40000410000 */
[C---:B------:R-:W-:Y:S07]  /*160b0*/  FMUL.FTZ R36, R3.reuse, R108 ;  /* 0x0000006c03247220 */ /* 0x040fee0000410000 */
[C---:B------:R-:W-:Y:S07]  /*160c0*/  HMMA.16816.F32 R36, R72.reuse, R44, R36 ;  /* 0x0000002c4824723c */ /* 0x040fee0000001824 */
[C---:B------:R-:W-:Y:S01]  /*160d0*/  FMUL.FTZ R44, R3.reuse, R116 ;  /* 0x00000074032c7220 */ /* 0x040fe20000410000 */
[C---:B------:R-:W-:Y:S04]  /*160e0*/  HMMA.16816.F32 R40, R72.reuse, R46, R40 ;  /* 0x0000002e4828723c */ /* 0x040fe80000001828 */
[----:B-1----:R-:W-:Y:S02]  /*160f0*/  FFMA.FTZ R2, R64, c[0x0][0x2d0], -R149 ;  /* 0x0000b40040027a23 */ /* 0x002fe40000010895 */
[C---:B------:R-:W-:Y:S02]  /*16100*/  FMUL.FTZ R64, R3.reuse, R136 ;  /* 0x0000008803407220 */ /* 0x040fe40000410000 */
[----:B------:R1:W1:Y:S01]  /*16110*/  MUFU.EX2 R121, R2 ;  /* 0x0000000200797308 */ /* 0x0002620000000800 */
[----:B------:R-:W-:Y:S03]  /*16120*/  IMAD.MOV.U32 R136, RZ, RZ, R65 ;  /* 0x000000ffff887224 */ /* 0x000fe600078e0041 */
[C---:B------:R-:W-:Y:S02]  /*16130*/  FMUL.FTZ R65, R3.reuse, R137 ;  /* 0x0000008903417220 */ /* 0x040fe40000410000 */
[----:B------:R-:W-:Y:S02]  /*16140*/  IMAD.MOV.U32 R137, RZ, RZ, R66 ;  /* 0x000000ffff897224 */ /* 0x000fe400078e0042 */
[C---:B------:R-:W-:Y:S02]  /*16150*/  FMUL.FTZ R66, R0.reuse, R138 ;  /* 0x0000008a00427220 */ /* 0x040fe40000410000 */
[----:B------:R-:W-:Y:S02]  /*16160*/  IMAD.MOV.U32 R138, RZ, RZ, R184 ;  /* 0x000000ffff8a7224 */ /* 0x000fe400078e00b8 */
[C---:B------:R-:W-:Y:S02]  /*16170*/  FMUL.FTZ R45, R3.reuse, R117 ;  /* 0x00000075032d7220 */ /* 0x040fe40000410000 */
[C---:B------:R-:W-:Y:S02]  /*16180*/  FMUL.FTZ R46, R0.reuse, R118 ;  /* 0x00000076002e7220 */ /* 0x040fe40000410000 */
[----:B------:R-:W-:Y:S07]  /*16190*/  FMUL.FTZ R47, R0, R119 ;  /* 0x00000077002f7220 */ /* 0x000fee0000410000 */
[C---:B------:R-:W-:Y:S03]  /*161a0*/  HMMA.16816.F32 R44, R72.reuse, R52, R44 ;  /* 0x00000034482c723c */ /* 0x040fe6000000182c */
[--C-:B-1----:R-:W-:Y:S04]  /*161b0*/  FFMA.FTZ R2, R150, c[0x0][0x2d0], -R148.reuse ;  /* 0x0000b40096027a23 */ /* 0x102fe80000010894 */
[----:B------:R1:W-:Y:S01]  /*161c0*/  MUFU.EX2 R210, R2 ;  /* 0x0000000200d27308 */ /* 0x0003e20000000800 */
[C---:B------:R-:W-:Y:S04]  /*161d0*/  HMMA.16816.F32 R48, R72.reuse, R54, R48 ;  /* 0x000000364830723c */ /* 0x040fe80000001830 */
[C---:B------:R-:W-:Y:S02]  /*161e0*/  FMUL.FTZ R52, R3.reuse, R124 ;  /* 0x0000007c03347220 */ /* 0x040fe40000410000 */
[----:B------:R-:W-:Y:S02]  /*161f0*/  FMUL.FTZ R53, R3, R125 ;  /* 0x0000007d03357220 */ /* 0x000fe40000410000 */
[C---:B------:R-:W-:Y:S04]  /*16200*/  FMUL.FTZ R54, R0.reuse, R126 ;  /* 0x0000007e00367220 */ /* 0x040fe80000410000 */
[C---:B------:R-:W-:Y:S07]  /*16210*/  FMUL.FTZ R55, R0.reuse, R127 ;  /* 0x0000007f00377220 */ /* 0x040fee0000410000 */
[C---:B------:R-:W-:Y:S03]  /*16220*/  HMMA.16816.F32 R52, R72.reuse, R60, R52 ;  /* 0x0000003c4834723c */ /* 0x040fe60000001834 */
[--C-:B-1----:R-:W-:Y:S04]  /*16230*/  FFMA.FTZ R2, R151, c[0x0][0x2d0], -R148.reuse ;  /* 0x0000b40097027a23 */ /* 0x102fe80000010894 */
[C---:B------:R-:W-:Y:S01]  /*16240*/  FMUL.FTZ R60, R3.reuse, R132 ;  /* 0x00000084033c7220 */ /* 0x040fe20000410000 */
[C---:B------:R-:W-:Y:S01]  /*16250*/  HMMA.16816.F32 R56, R72.reuse, R62, R56 ;  /* 0x0000003e4838723c */ /* 0x040fe20000001838 */
[----:B------:R1:W-:Y:S03]  /*16260*/  MUFU.EX2 R209, R2 ;  /* 0x0000000200d17308 */ /* 0x0003e60000000800 */
[----:B------:R-:W-:Y:S03]  /*16270*/  FMUL.FTZ R61, R3, R133 ;  /* 0x00000085033d7220 */ /* 0x000fe60000410000 */
[C---:B------:R-:W-:Y:S02]  /*16280*/  FMUL.FTZ R62, R0.reuse, R134 ;  /* 0x00000086003e7220 */ /* 0x040fe40000410000 */
[----:B------:R-:W-:Y:S07]  /*16290*/  FMUL.FTZ R63, R0, R135 ;  /* 0x00000087003f7220 */ /* 0x000fee0000410000 */
[C---:B--2---:R-:W-:Y:S08]  /*162a0*/  HMMA.16816.F32 R60, R72.reuse, R76, R60 ;  /* 0x0000004c483c723c */ /* 0x044ff0000000183c */
[----:B------:R-:W-:Y:S01]  /*162b0*/  HMMA.16816.F32 R64, R72, R78, R64 ;  /* 0x0000004e4840723c */ /* 0x000fe20000001840 */
[----:B------:R-:W2:Y:S03]  /*162c0*/  LDSM.16.MT88.4 R76, [R220+0x900] ;  /* 0x00090000dc4c783b */ /* 0x000ea60000004200 */
[--C-:B-1----:R-:W-:Y:S03]  /*162d0*/  FFMA.FTZ R2, R152, c[0x0][0x2d0], -R149.reuse ;  /* 0x0000b40098027a23 */ /* 0x102fe60000010895 */
[----:B------:R-:W-:Y:S01]  /*162e0*/  F2FP.PACK_AB R74, R123, R248 ;  /* 0x000000f87b4a723e */ /* 0x000fe200000000ff */
[----:B------:R1:W-:Y:S01]  /*162f0*/  MUFU.EX2 R120, R2 ;  /* 0x0000000200787308 */ /* 0x0003e20000000800 */
[----:B------:R-:W-:Y:S03]  /*16300*/  F2FP.PACK_AB R75, R121, R122 ;  /* 0x0000007a794b723e */ /* 0x000fe600000000ff */
[----:B------:R-:W-:Y:S02]  /*16310*/  F2FP.PACK_AB R72, R136, R115 ;  /* 0x000000738848723e */ /* 0x000fe400000000ff */
[----:B------:R-:W-:Y:S07]  /*16320*/  F2FP.PACK_AB R73, R250, R251 ;  /* 0x000000fbfa49723e */ /* 0x000fee00000000ff */
[C---:B----4-:R-:W-:Y:S08]  /*16330*/  HMMA.16816.F32 R4, R72.reuse, R80, R4 ;  /* 0x000000504804723c */ /* 0x050ff00000001804 */
[C---:B------:R-:W-:Y:S01]  /*16340*/  HMMA.16816.F32 R8, R72.reuse, R82, R8 ;  /* 0x000000524808723c */ /* 0x040fe20000001808 */
[----:B------:R-:W4:Y:S03]  /*16350*/  LDSM.16.MT88.4 R80, [R217+0x4900] ;  /* 0x00490000d950783b */ /* 0x000f260000004200 */
[--C-:B-1----:R-:W-:Y:S04]  /*16360*/  FFMA.FTZ R2, R153, c[0x0][0x2d0], -R149.reuse ;  /* 0x0000b40099027a23 */ /* 0x102fe80000010895 */
[C---:B------:R-:W-:Y:S01]  /*16370*/  HMMA.16816.F32 R12, R72.reuse, R84, R12 ;  /* 0x00000054480c723c */ /* 0x040fe2000000180c */
[----:B------:R1:W1:Y:S07]  /*16380*/  MUFU.EX2 R190, R2 ;  /* 0x0000000200be7308 */ /* 0x00026e0000000800 */
[C---:B------:R-:W-:Y:S01]  /*16390*/  HMMA.16816.F32 R16, R72.reuse, R86, R16 ;  /* 0x000000564810723c */ /* 0x040fe20000001810 */
[----:B------:R-:W3:Y:S07]  /*163a0*/  LDSM.16.MT88.4 R84, [R218+0x4900] ;  /* 0x00490000da54783b */ /* 0x000eee0000004200 */
[C---:B------:R-:W-:Y:S08]  /*163b0*/  HMMA.16816.F32 R20, R72.reuse, R88, R20 ;  /* 0x000000584814723c */ /* 0x040ff00000001814 */
[C---:B------:R-:W-:Y:S01]  /*163c0*/  HMMA.16816.F32 R24, R72.reuse, R90, R24 ;  /* 0x0000005a4818723c */ /* 0x040fe20000001818 */
[----:B------:R-:W3:Y:S03]  /*163d0*/  LDSM.16.MT88.4 R88, [R221+0x4900] ;  /* 0x00490000dd58783b */ /* 0x000ee60000004200 */
[--C-:B-1----:R-:W-:Y:S04]  /*163e0*/  FFMA.FTZ R2, R154, c[0x0][0x2d0], -R148.reuse ;  /* 0x0000b4009a027a23 */ /* 0x102fe80000010894 */
[C---:B--2---:R-:W-:Y:S01]  /*163f0*/  HMMA.16816.F32 R28, R72.reuse, R76, R28 ;  /* 0x0000004c481c723c */ /* 0x044fe2000000181c */
[----:B------:R1:W-:Y:S07]  /*16400*/  MUFU.EX2 R131, R2 ;  /* 0x0000000200837308 */ /* 0x0003ee0000000800 */
[C---:B------:R-:W-:Y:S01]  /*16410*/  HMMA.16816.F32 R32, R72.reuse, R78, R32 ;  /* 0x0000004e4820723c */ /* 0x040fe20000001820 */
[----:B------:R-:W2:Y:S07]  /*16420*/  LDSM.16.MT88.4 R76, [R217+0x1100] ;  /* 0x00110000d94c783b */ /* 0x000eae0000004200 */
[C---:B----4-:R-:W-:Y:S08]  /*16430*/  HMMA.16816.F32 R36, R72.reuse, R80, R36 ;  /* 0x000000504824723c */ /* 0x050ff00000001824 */
[C---:B------:R-:W-:Y:S01]  /*16440*/  HMMA.16816.F32 R40, R72.reuse, R82, R40 ;  /* 0x000000524828723c */ /* 0x040fe20000001828 */
[----:B------:R-:W4:Y:S03]  /*16450*/  LDSM.16.MT88.4 R80, [R218+0x1100] ;  /* 0x00110000da50783b */ /* 0x000f260000004200 */
[--C-:B-1----:R-:W-:Y:S04]  /*16460*/  FFMA.FTZ R2, R155, c[0x0][0x2d0], -R148.reuse ;  /* 0x0000b4009b027a23 */ /* 0x102fe80000010894 */
[C---:B---3--:R-:W-:Y:S01]  /*16470*/  HMMA.16816.F32 R44, R72.reuse, R84, R44 ;  /* 0x00000054482c723c */ /* 0x048fe2000000182c */
[----:B------:R1:W3:Y:S07]  /*16480*/  MUFU.EX2 R130, R2 ;  /* 0x0000000200827308 */ /* 0x0002ee0000000800 */
[C---:B------:R-:W-:Y:S01]  /*16490*/  HMMA.16816.F32 R48, R72.reuse, R86, R48 ;  /* 0x000000564830723c */ /* 0x040fe20000001830 */
[----:B------:R-:W2:Y:S07]  /*164a0*/  LDSM.16.MT88.4 R84, [R221+0x1100] ;  /* 0x00110000dd54783b */ /* 0x000eae0000004200 */
[C---:B------:R-:W-:Y:S08]  /*164b0*/  HMMA.16816.F32 R52, R72.reuse, R88, R52 ;  /* 0x000000584834723c */ /* 0x040ff00000001834 */
[C---:B------:R-:W-:Y:S01]  /*164c0*/  HMMA.16816.F32 R56, R72.reuse, R90, R56 ;  /* 0x0000005a4838723c */ /* 0x040fe20000001838 */
[----:B------:R-:W2:Y:S03]  /*164d0*/  LDSM.16.MT88.4 R88, [R220+0x1100] ;  /* 0x00110000dc58783b */ /* 0x000ea60000004200 */
[--C-:B-1----:R-:W-:Y:S04]  /*164e0*/  FFMA.FTZ R2, R156, c[0x0][0x2d0], -R149.reuse ;  /* 0x0000b4009c027a23 */ /* 0x102fe80000010895 */
[C---:B------:R-:W-:Y:S01]  /*164f0*/  HMMA.16816.F32 R60, R72.reuse, R92, R60 ;  /* 0x0000005c483c723c */ /* 0x040fe2000000183c */
[----:B------:R1:W-:Y:S07]  /*16500*/  MUFU.EX2 R129, R2 ;  /* 0x0000000200817308 */ /* 0x0003ee0000000800 */
[----:B------:R-:W-:Y:S01]  /*16510*/  HMMA.16816.F32 R64, R72, R94, R64 ;  /* 0x0000005e4840723c */ /* 0x000fe20000001840 */
[----:B------:R-:W-:Y:S06]  /*16520*/  LDSM.16.MT88.4 R92, [R221+0x5100] ;  /* 0x00510000dd5c783b */ /* 0x000fec0000004200 */
[----:B------:R-:W-:Y:S02]  /*16530*/  F2FP.PACK_AB R73, R190, R120 ;  /* 0x00000078be49723e */ /* 0x000fe400000000ff */
[----:B---3--:R-:W-:Y:S03]  /*16540*/  F2FP.PACK_AB R74, R130, R131 ;  /* 0x00000083824a723e */ /* 0x008fe600000000ff */
[----:B------:R-:W-:Y:S01]  /*16550*/  F2FP.PACK_AB R72, R209, R210 ;  /* 0x000000d2d148723e */ /* 0x000fe200000000ff */
[--C-:B-1----:R-:W-:Y:S04]  /*16560*/  FFMA.FTZ R2, R157, c[0x0][0x2d0], -R149.reuse ;  /* 0x0000b4009d027a23 */ /* 0x102fe80000010895 */
[----:B------:R1:W3:Y:S02]  /*16570*/  MUFU.EX2 R128, R2 ;  /* 0x0000000200807308 */ /* 0x0002e40000000800 */
[--C-:B-1----:R-:W-:Y:S01]  /*16580*/  FFMA.FTZ R2, R158, c[0x0][0x2d0], -R148.reuse ;  /* 0x0000b4009e027a23 */ /* 0x102fe20000010894 */
[----:B---3--:R-:W-:Y:S07]  /*16590*/  F2FP.PACK_AB R75, R128, R129 ;  /* 0x00000081804b723e */ /* 0x008fee00000000ff */
[----:B------:R1:W-:Y:S01]  /*165a0*/  MUFU.EX2 R184, R2 ;  /* 0x0000000200b87308 */ /* 0x0003e20000000800 */
[C---:B--2---:R-:W-:Y:S08]  /*165b0*/  HMMA.16816.F32 R4, R72.reuse, R76, R4 ;  /* 0x0000004c4804723c */ /* 0x044ff00000001804 */
[C---:B------:R-:W-:Y:S01]  /*165c0*/  HMMA.16816.F32 R8, R72.reuse, R78, R8 ;  /* 0x0000004e4808723c */ /* 0x040fe20000001808 */
[----:B------:R-:W2:Y:S07]  /*165d0*/  LDSM.16.MT88.4 R76, [R217+0x5100] ;  /* 0x00510000d94c783b */ /* 0x000eae0000004200 */
[C---:B----4-:R-:W-:Y:S04]  /*165e0*/  HMMA.16816.F32 R12, R72.reuse, R80, R12 ;  /* 0x00000050480c723c */ /* 0x050fe8000000180c */
[--C-:B-1----:R-:W-:Y:S04]  /*165f0*/  FFMA.FTZ R2, R159, c[0x0][0x2d0], -R148.reuse ;  /* 0x0000b4009f027a23 */ /* 0x102fe80000010894 */
[C---:B------:R-:W-:Y:S01]  /*16600*/  HMMA.16816.F32 R16, R72.reuse, R82, R16 ;  /* 0x000000524810723c */ /* 0x040fe20000001810 */
[----:B------:R1:W3:Y:S01]  /*16610*/  MUFU.EX2 R111, R2 ;  /* 0x00000002006f7308 */ /* 0x0002e20000000800 */
[----:B------:R-:W4:Y:S06]  /*16620*/  LDSM.16.MT88.4 R80, [R218+0x5100] ;  /* 0x00510000da50783b */ /* 0x000f2c0000004200 */
[C---:B------:R-:W-:Y:S08]  /*16630*/  HMMA.16816.F32 R20, R72.reuse, R84, R20 ;  /* 0x000000544814723c */ /* 0x040ff00000001814 */
        /* <DEDUP_REMOVED lines=23> */
[----:B---3--:R-:W-:Y:S02]  /*167b0*/  F2FP.PACK_AB R72, R111, R184 ;  /* 0x000000b86f48723e */ /* 0x008fe400000000ff */
[----:B----4-:R-:W-:Y:S03]  /*167c0*/  F2FP.PACK_AB R73, R110, R109 ;  /* 0x0000006d6e49723e */ /* 0x010fe600000000ff */
        /* <DEDUP_REMOVED lines=13> */
[C---:B--2---:R-:W-:Y:S04]  /*168a0*/  HMMA.16816.F32 R12, R72.reuse, R76, R12 ;  /* 0x0000004c480c723c */ /* 0x044fe8000000180c */
[----:B-1----:R-:W-:Y:S02]  /*168b0*/  FFMA.FTZ R2, R166, c[0x0][0x2d0], -R148 ;  /* 0x0000b400a6027a23 */ /* 0x002fe40000010894 */
[----:B------:R-:W-:Y:S02]  /*168c0*/  IMAD.MOV.U32 R166, RZ, RZ, R136 ;  /* 0x000000ffffa67224 */ /* 0x000fe400078e0088 */
[C---:B------:R-:W-:Y:S01]  /*168d0*/  HMMA.16816.F32 R16, R72.reuse, R78, R16 ;  /* 0x0000004e4810723c */ /* 0x040fe20000001810 */
[----:B------:R1:W2:Y:S01]  /*168e0*/  MUFU.EX2 R119, R2 ;  /* 0x0000000200777308 */ /* 0x0002a20000000800 */
[----:B------:R-:W4:Y:S06]  /*168f0*/  LDSM.16.MT88.4 R76, [R218+0x5900] ;  /* 0x00590000da4c783b */ /* 0x000f2c0000004200 */
[C---:B------:R-:W-:Y:S08]  /*16900*/  HMMA.16816.F32 R20, R72.reuse, R80, R20 ;  /* 0x000000504814723c */ /* 0x040ff00000001814 */
[C---:B------:R-:W-:Y:S01]  /*16910*/  HMMA.16816.F32 R24, R72.reuse, R82, R24 ;  /* 0x000000524818723c */ /* 0x040fe20000001818 */
[----:B------:R-:W2:Y:S07]  /*16920*/  LDSM.16.MT88.4 R80, [R220+0x5900] ;  /* 0x00590000dc50783b */ /* 0x000eae0000004200 */
[C---:B------:R-:W-:Y:S04]  /*16930*/  HMMA.16816.F32 R28, R72.reuse, R88, R28 ;  /* 0x00000058481c723c */ /* 0x040fe8000000181c */
[----:B-1----:R-:W-:Y:S02]  /*16940*/  FFMA.FTZ R2, R170, c[0x0][0x2d0], -R149 ;  /* 0x0000b400aa027a23 */ /* 0x002fe40000010895 */
[----:B------:R-:W-:Y:S02]  /*16950*/  IMAD.MOV.U32 R170, RZ, RZ, R115 ;  /* 0x000000ffffaa7224 */ /* 0x000fe400078e0073 */
[C---:B------:R-:W-:Y:S01]  /*16960*/  HMMA.16816.F32 R32, R72.reuse, R90, R32 ;  /* 0x0000005a4820723c */ /* 0x040fe20000001820 */
[----:B------:R1:W-:Y:S01]  /*16970*/  MUFU.EX2 R117, R2 ;  /* 0x0000000200757308 */ /* 0x0003e20000000800 */
[----:B------:R-:W2:Y:S02]  /*16980*/  LDSM.16.MT88.4 R88, [R217+0x2100] ;  /* 0x00210000d958783b */ /* 0x000ea40000004200 */
[----:B------:R-:W-:Y:S04]  /*16990*/  IMAD.MOV.U32 R115, RZ, RZ, R104 ;  /* 0x000000ffff737224 */ /* 0x000fe800078e0068 */
[C---:B---3--:R-:W-:Y:S08]  /*169a0*/  HMMA.16816.F32 R36, R72.reuse, R84, R36 ;  /* 0x000000544824723c */ /* 0x048ff00000001824 */
[C---:B------:R-:W-:Y:S01]  /*169b0*/  HMMA.16816.F32 R40, R72.reuse, R86, R40 ;  /* 0x000000564828723c */ /* 0x040fe20000001828 */
[----:B------:R-:W3:Y:S07]  /*169c0*/  LDSM.16.MT88.4 R84, [R218+0x2100] ;  /* 0x00210000da54783b */ /* 0x000eee0000004200 */
[C---:B----4-:R-:W-:Y:S04]  /*169d0*/  HMMA.16816.F32 R44, R72.reuse, R76, R44 ;  /* 0x0000004c482c723c */ /* 0x050fe8000000182c */
[----:B-1----:R-:W-:Y:S02]  /*169e0*/  FFMA.FTZ R2, R171, c[0x0][0x2d0], -R149 ;  /* 0x0000b400ab027a23 */ /* 0x002fe40000010895 */
[----:B------:R-:W-:Y:S02]  /*169f0*/  IMAD.MOV.U32 R171, RZ, RZ, R105 ;  /* 0x000000ffffab7224 */ /* 0x000fe400078e0069 */
[C---:B------:R-:W-:Y:S01]  /*16a00*/  HMMA.16816.F32 R48, R72.reuse, R78, R48 ;  /* 0x0000004e4830723c */ /* 0x040fe20000001830 */
[----:B------:R1:W4:Y:S01]  /*16a10*/  MUFU.EX2 R118, R2 ;  /* 0x0000000200767308 */ /* 0x0003220000000800 */
[----:B------:R-:W3:Y:S06]  /*16a20*/  LDSM.16.MT88.4 R76, [R221+0x2100] ;  /* 0x00210000dd4c783b */ /* 0x000eec0000004200 */
[C---:B------:R-:W-:Y:S08]  /*16a30*/  HMMA.16816.F32 R52, R72.reuse, R92, R52 ;  /* 0x0000005c4834723c */ /* 0x040ff00000001834 */
[C---:B------:R-:W-:Y:S01]  /*16a40*/  HMMA.16816.F32 R56, R72.reuse, R94, R56 ;  /* 0x0000005e4838723c */ /* 0x040fe20000001838 */
[----:B------:R-:W-:Y:S07]  /*16a50*/  LDSM.16.MT88.4 R92, [R221+0x6100] ;  /* 0x00610000dd5c783b */ /* 0x000fee0000004200 */
[C---:B--2---:R-:W-:Y:S04]  /*16a60*/  HMMA.16816.F32 R60, R72.reuse, R80, R60 ;  /* 0x00000050483c723c */ /* 0x044fe8000000183c */
[----:B-1----:R-:W-:Y:S02]  /*16a70*/  FFMA.FTZ R2, R168, c[0x0][0x2d0], -R148 ;  /* 0x0000b400a8027a23 */ /* 0x002fe40000010894 */
[----:B------:R-:W-:Y:S02]  /*16a80*/  IMAD.MOV.U32 R168, RZ, RZ, R106 ;  /* 0x000000ffffa87224 */ /* 0x000fe400078e006a */
[----:B------:R-:W-:Y:S01]  /*16a90*/  HMMA.16816.F32 R64, R72, R82, R64 ;  /* 0x000000524840723c */ /* 0x000fe20000001840 */
[----:B------:R1:W-:Y:S01]  /*16aa0*/  MUFU.EX2 R165, R2 ;  /* 0x0000000200a57308 */ /* 0x0003e20000000800 */
[----:B------:R-:W2:Y:S05]  /*16ab0*/  LDSM.16.MT88.4 R80, [R220+0x2100] ;  /* 0x00210000dc50783b */ /* 0x000eaa0000004200 */
[----:B------:R-:W-:Y:S02]  /*16ac0*/  F2FP.PACK_AB R72, R119, R167 ;  /* 0x000000a77748723e */ /* 0x000fe400000000ff */
[----:B----4-:R-:W-:Y:S03]  /*16ad0*/  F2FP.PACK_AB R73, R118, R117 ;  /* 0x000000757649723e */ /* 0x010fe600000000ff */
[--C-:B-1----:R-:W-:Y:S04]  /*16ae0*/  FFMA.FTZ R2, R169, c[0x0][0x2d0], -R148.reuse ;  /* 0x0000b400a9027a23 */ /* 0x102fe80000010894 */
[----:B------:R1:W4:Y:S02]  /*16af0*/  MUFU.EX2 R164, R2 ;  /* 0x0000000200a47308 */ /* 0x0003240000000800 */
[----:B-1----:R-:W-:Y:S01]  /*16b00*/  FFMA.FTZ R2, R173, c[0x0][0x2d0], -R149 ;  /* 0x0000b400ad027a23 */ /* 0x002fe20000010895 */
[----:B----4-:R-:W-:Y:S01]  /*16b10*/  F2FP.PACK_AB R74, R164, R165 ;  /* 0x000000a5a44a723e */ /* 0x010fe200000000ff */
[----:B------:R-:W-:Y:S06]  /*16b20*/  IMAD.MOV.U32 R173, RZ, RZ, R107 ;  /* 0x000000ffffad7224 */ /* 0x000fec00078e006b */
[----:B------:R1:W-:Y:S01]  /*16b30*/  MUFU.EX2 R116, R2 ;  /* 0x0000000200747308 */ /* 0x0003e20000000800 */
[----:B------:R-:W-:Y:S01]  /*16b40*/  LDSM.16.MT88.4 R104, [R218+0x3900] ;  /* 0x00390000da68783b */ /* 0x000fe20000004200 */
[--C-:B-1----:R-:W-:Y:S07]  /*16b50*/  FFMA.FTZ R2, R174, c[0x0][0x2d0], -R149.reuse ;  /* 0x0000b400ae027a23 */ /* 0x102fee0000010895 */
[----:B------:R-:W4:Y:S01]  /*16b60*/  LDL.LU R174, [R1+0x24] ;  /* 0x0000240001ae7983 */ /* 0x000f220000300800 */
[----:B------:R1:W1:Y:S03]  /*16b70*/  MUFU.EX2 R163, R2 ;  /* 0x0000000200a37308 */ /* 0x0002660000000800 */
[----:B------:R-:W4:Y:S01]  /*16b80*/  LDL.LU R169, [R1+0x28] ;  /* 0x0000280001a97983 */ /* 0x000f220000300800 */
[----:B-1----:R-:W-:Y:S01]  /*16b90*/  FFMA.FTZ R2, R175, c[0x0][0x2d0], -R148 ;  /* 0x0000b400af027a23 */ /* 0x002fe20000010894 */
[----:B------:R-:W-:Y:S01]  /*16ba0*/  F2FP.PACK_AB R75, R163, R116 ;  /* 0x00000074a34b723e */ /* 0x000fe200000000ff */
[----:B------:R-:W-:Y:S04]  /*16bb0*/  IMAD.MOV.U32 R175, RZ, RZ, R114 ;  /* 0x000000ffffaf7224 */ /* 0x000fe800078e0072 */
[----:B------:R1:W-:Y:S01]  /*16bc0*/  MUFU.EX2 R162, R2 ;  /* 0x0000000200a27308 */ /* 0x0003e20000000800 */
[----:B------:R-:W-:Y:S01]  /*16bd0*/  IMAD.MOV.U32 R114, RZ, RZ, R70 ;  /* 0x000000ffff727224 */ /* 0x000fe200078e0046 */
[C---:B------:R-:W-:Y:S08]  /*16be0*/  HMMA.16816.F32 R4, R72.reuse, R88, R4 ;  /* 0x000000584804723c */ /* 0x040ff00000001804 */
[C---:B------:R-:W-:Y:S01]  /*16bf0*/  HMMA.16816.F32 R8, R72.reuse, R90, R8 ;  /* 0x0000005a4808723c */ /* 0x040fe20000001808 */
[----:B------:R-:W2:Y:S07]  /*16c00*/  LDSM.16.MT88.4 R88, [R217+0x6100] ;  /* 0x00610000d958783b */ /* 0x000eae0000004200 */
[C---:B---3--:R-:W-:Y:S04]  /*16c10*/  HMMA.16816.F32 R12, R72.reuse, R84, R12 ;  /* 0x00000054480c723c */ /* 0x048fe8000000180c */
[--C-:B-1----:R-:W-:Y:S04]  /*16c20*/  FFMA.FTZ R2, R181, c[0x0][0x2d0], -R148.reuse ;  /* 0x0000b400b5027a23 */ /* 0x102fe80000010894 */
[C---:B------:R-:W-:Y:S01]  /*16c30*/  HMMA.16816.F32 R16, R72.reuse, R86, R16 ;  /* 0x000000564810723c */ /* 0x040fe20000001810 */
[----:B------:R1:W3:Y:S01]  /*16c40*/  MUFU.EX2 R127, R2 ;  /* 0x00000002007f7308 */ /* 0x0002e20000000800 */
[----:B------:R-:W3:Y:S06]  /*16c50*/  LDSM.16.MT88.4 R84, [R218+0x6100] ;  /* 0x00610000da54783b */ /* 0x000eec0000004200 */
[C---:B------:R-:W-:Y:S08]  /*16c60*/  HMMA.16816.F32 R20, R72.reuse, R76, R20 ;  /* 0x0000004c4814723c */ /* 0x040ff00000001814 */
[C---:B------:R-:W-:Y:S01]  /*16c70*/  HMMA.16816.F32 R24, R72.reuse, R78, R24 ;  /* 0x0000004e4818723c */ /* 0x040fe20000001818 */
[----:B------:R-:W3:Y:S07]  /*16c80*/  LDSM.16.MT88.4 R76, [R217+0x2900] ;  /* 0x00290000d94c783b */ /* 0x000eee0000004200 */
[C---:B--2---:R-:W-:Y:S04]  /*16c90*/  HMMA.16816.F32 R28, R72.reuse, R80, R28 ;  /* 0x00000050481c723c */ /* 0x044fe8000000181c */
[--C-:B-1----:R-:W-:Y:S04]  /*16ca0*/  FFMA.FTZ R2, R187, c[0x0][0x2d0], -R149.reuse ;  /* 0x0000b400bb027a23 */ /* 0x102fe80000010895 */
[C---:B------:R-:W-:Y:S01]  /*16cb0*/  HMMA.16816.F32 R32, R72.reuse, R82, R32 ;  /* 0x000000524820723c */ /* 0x040fe20000001820 */
[----:B------:R1:W-:Y:S01]  /*16cc0*/  MUFU.EX2 R126, R2 ;  /* 0x00000002007e7308 */ /* 0x0003e20000000800 */
[----:B------:R-:W2:Y:S06]  /*16cd0*/  LDSM.16.MT88.4 R80, [R218+0x2900] ;  /* 0x00290000da50783b */ /* 0x000eac0000004200 */
[C---:B------:R-:W-:Y:S08]  /*16ce0*/  HMMA.16816.F32 R36, R72.reuse, R88, R36 ;  /* 0x000000584824723c */ /* 0x040ff00000001824 */
[C---:B------:R-:W-:Y:S01]  /*16cf0*/  HMMA.16816.F32 R40, R72.reuse, R90, R40 ;  /* 0x0000005a4828723c */ /* 0x040fe20000001828 */
[----:B------:R-:W2:Y:S07]  /*16d00*/  LDSM.16.MT88.4 R88, [R221+0x2900] ;  /* 0x00290000dd58783b */ /* 0x000eae0000004200 */
[C---:B---3--:R-:W-:Y:S04]  /*16d10*/  HMMA.16816.F32 R44, R72.reuse, R84, R44 ;  /* 0x00000054482c723c */ /* 0x048fe8000000182c */
[--C-:B-1----:R-:W-:Y:S04]  /*16d20*/  FFMA.FTZ R2, R186, c[0x0][0x2d0], -R149.reuse ;  /* 0x0000b400ba027a23 */ /* 0x102fe80000010895 */
[C---:B------:R-:W-:Y:S01]  /*16d30*/  HMMA.16816.F32 R48, R72.reuse, R86, R48 ;  /* 0x000000564830723c */ /* 0x040fe20000001830 */
[----:B------:R1:W3:Y:S01]  /*16d40*/  MUFU.EX2 R125, R2 ;  /* 0x00000002007d7308 */ /* 0x0002e20000000800 */
[----:B------:R-:W2:Y:S06]  /*16d50*/  LDSM.16.MT88.4 R84, [R220+0x2900] ;  /* 0x00290000dc54783b */ /* 0x000eac0000004200 */
[C---:B------:R-:W-:Y:S08]  /*16d60*/  HMMA.16816.F32 R52, R72.reuse, R92, R52 ;  /* 0x0000005c4834723c */ /* 0x040ff00000001834 */
        /* <DEDUP_REMOVED lines=23> */
[----:B-1----:R-:W-:Y:S04]  /*16ee0*/  FFMA.FTZ R2, R191, c[0x0][0x2d0], -R148 ;  /* 0x0000b400bf027a23 */ /* 0x002fe80000010894 */
[C---:B------:R-:W-:Y:S01]  /*16ef0*/  HMMA.16816.F32 R16, R72.reuse, R82, R16 ;  /* 0x000000524810723c */ /* 0x040fe20000001810 */
[----:B------:R1:W2:Y:S01]  /*16f00*/  MUFU.EX2 R135, R2 ;  /* 0x0000000200877308 */ /* 0x0002a20000000800 */
[----:B------:R-:W2:Y:S02]  /*16f10*/  LDSM.16.MT88.4 R80, [R221+0x6900] ;  /* 0x00690000dd50783b */ /* 0x000ea40000004200 */
[----:B----4-:R-:W-:Y:S04]  /*16f20*/  FFMA.FTZ R0, R0, R174, R175 ;  /* 0x000000ae00007223 */ /* 0x010fe800000100af */
[C---:B------:R-:W-:Y:S04]  /*16f30*/  HMMA.16816.F32 R20, R72.reuse, R88, R20 ;  /* 0x000000584814723c */ /* 0x040fe80000001814 */
[----:B------:R-:W-:Y:S02]  /*16f40*/  FADD.FTZ R0, R168, R0 ;  /* 0x00000000a8007221 */ /* 0x000fe40000010000 */
[----:B------:R-:W-:Y:S02]  /*16f50*/  FFMA.FTZ R3, R3, R169, R173 ;  /* 0x000000a903037223 */ /* 0x000fe400000100ad */
[C---:B------:R-:W-:Y:S01]  /*16f60*/  HMMA.16816.F32 R24, R72.reuse, R90, R24 ;  /* 0x0000005a4818723c */ /* 0x040fe20000001818 */
[----:B------:R-:W-:Y:S03]  /*16f70*/  LDSM.16.MT88.4 R88, [R220+0x3100] ;  /* 0x00310000dc58783b */ /* 0x000fe60000004200 */
[----:B------:R-:W-:Y:S04]  /*16f80*/  FADD.FTZ R0, R115, R0 ;  /* 0x0000000073007221 */ /* 0x000fe80000010000 */
[C---:B------:R-:W-:Y:S04]  /*16f90*/  HMMA.16816.F32 R28, R72.reuse, R84, R28 ;  /* 0x00000054481c723c */ /* 0x040fe8000000181c */
[--C-:B-1----:R-:W-:Y:S02]  /*16fa0*/  FFMA.FTZ R2, R244, c[0x0][0x2d0], -R149.reuse ;  /* 0x0000b400f4027a23 */ /* 0x102fe40000010895 */
[----:B------:R-:W-:Y:S02]  /*16fb0*/  FADD.FTZ R0, R113, R0 ;  /* 0x0000000071007221 */ /* 0x000fe40000010000 */
[C---:B------:R-:W-:Y:S01]  /*16fc0*/  HMMA.16816.F32 R32, R72.reuse, R86, R32 ;  /* 0x000000564820723c */ /* 0x040fe20000001820 */
[----:B------:R1:W-:Y:S01]  /*16fd0*/  MUFU.EX2 R134, R2 ;  /* 0x0000000200867308 */ /* 0x0003e20000000800 */
[----:B------:R-:W4:Y:S02]  /*16fe0*/  LDSM.16.MT88.4 R84, [R220+0x6900] ;  /* 0x00690000dc54783b */ /* 0x000f240000004200 */
[----:B------:R-:W-:Y:S04]  /*16ff0*/  FADD.FTZ R0, R251, R0 ;  /* 0x00000000fb007221 */ /* 0x000fe80000010000 */
[C---:B------:R-:W-:Y:S04]  /*17000*/  HMMA.16816.F32 R36, R72.reuse, R92, R36 ;  /* 0x0000005c4824723c */ /* 0x040fe80000001824 */
[----:B------:R-:W-:Y:S04]  /*17010*/  FADD.FTZ R0, R250, R0 ;  /* 0x00000000fa007221 */ /* 0x000fe80000010000 */
[C---:B------:R-:W-:Y:S01]  /*17020*/  HMMA.16816.F32 R40, R72.reuse, R94, R40 ;  /* 0x0000005e4828723c */ /* 0x040fe20000001828 */
[----:B------:R-:W-:Y:S03]  /*17030*/  LDSM.16.MT88.4 R92, [R218+0x7100] ;  /* 0x00710000da5c783b */ /* 0x000fe60000004200 */
[----:B------:R-:W-:Y:S04]  /*17040*/  FADD.FTZ R0, R122, R0 ;  /* 0x000000007a007221 */ /* 0x000fe80000010000 */
[C---:B---3--:R-:W-:Y:S04]  /*17050*/  HMMA.16816.F32 R44, R72.reuse, R76, R44 ;  /* 0x0000004c482c723c */ /* 0x048fe8000000182c */
[--C-:B-1----:R-:W-:Y:S02]  /*17060*/  FFMA.FTZ R2, R243, c[0x0][0x2d0], -R149.reuse ;  /* 0x0000b400f3027a23 */ /* 0x102fe40000010895 */
[----:B------:R-:W-:Y:S02]  /*17070*/  FADD.FTZ R0, R121, R0 ;  /* 0x0000000079007221 */ /* 0x000fe40000010000 */
[C---:B------:R-:W-:Y:S01]  /*17080*/  HMMA.16816.F32 R48, R72.reuse, R78, R48 ;  /* 0x0000004e4830723c */ /* 0x040fe20000001830 */
[----:B------:R1:W3:Y:S01]  /*17090*/  MUFU.EX2 R133, R2 ;  /* 0x0000000200857308 */ /* 0x0002e20000000800 */
[----:B------:R-:W3:Y:S02]  /*170a0*/  LDSM.16.MT88.4 R76, [R217+0x3100] ;  /* 0x00310000d94c783b */ /* 0x000ee40000004200 */
[----:B------:R-:W-:Y:S04]  /*170b0*/  FADD.FTZ R0, R120, R0 ;  /* 0x0000000078007221 */ /* 0x000fe80000010000 */
[C---:B--2---:R-:W-:Y:S04]  /*170c0*/  HMMA.16816.F32 R52, R72.reuse, R80, R52 ;  /* 0x000000504834723c */ /* 0x044fe80000001834 */
[----:B------:R-:W-:Y:S04]  /*170d0*/  FADD.FTZ R0, R190, R0 ;  /* 0x00000000be007221 */ /* 0x000fe80000010000 */
[C---:B------:R-:W-:Y:S01]  /*170e0*/  HMMA.16816.F32 R56, R72.reuse, R82, R56 ;  /* 0x000000524838723c */ /* 0x040fe20000001838 */
[----:B------:R-:W2:Y:S03]  /*170f0*/  LDSM.16.MT88.4 R80, [R218+0x3100] ;  /* 0x00310000da50783b */ /* 0x000ea60000004200 */
[----:B------:R-:W-:Y:S04]  /*17100*/  FADD.FTZ R0, R129, R0 ;  /* 0x0000000081007221 */ /* 0x000fe80000010000 */
[C---:B----4-:R-:W-:Y:S04]  /*17110*/  HMMA.16816.F32 R60, R72.reuse, R84, R60 ;  /* 0x00000054483c723c */ /* 0x050fe8000000183c */
[----:B-1----:R-:W-:Y:S02]  /*17120*/  FFMA.FTZ R2, R211, c[0x0][0x2d0], -R148 ;  /* 0x0000b400d3027a23 */ /* 0x002fe40000010894 */
[----:B------:R-:W-:Y:S02]  /*17130*/  FADD.FTZ R0, R128, R0 ;  /* 0x0000000080007221 */ /* 0x000fe40000010000 */
[----:B------:R-:W-:Y:S01]  /*17140*/  HMMA.16816.F32 R64, R72, R86, R64 ;  /* 0x000000564840723c */ /* 0x000fe20000001840 */
[----:B------:R1:W-:Y:S01]  /*17150*/  MUFU.EX2 R157, R2 ;  /* 0x00000002009d7308 */ /* 0x0003e20000000800 */
[----:B------:R-:W4:Y:S02]  /*17160*/  LDSM.16.MT88.4 R84, [R221+0x3100] ;  /* 0x00310000dd54783b */ /* 0x000f240000004200 */
[----:B------:R-:W-:Y:S03]  /*17170*/  FADD.FTZ R0, R109, R0 ;  /* 0x000000006d007221 */ /* 0x000fe60000010000 */
[----:B------:R-:W-:Y:S01]  /*17180*/  F2FP.PACK_AB R72, R135, R158 ;  /* 0x0000009e8748723e */ /* 0x000fe200000000ff */
[----:B------:R-:W-:Y:S01]  /*17190*/  FADD.FTZ R0, R110, R0 ;  /* 0x000000006e007221 */ /* 0x000fe20000010000 */
[----:B---3--:R-:W-:Y:S03]  /*171a0*/  F2FP.PACK_AB R73, R133, R134 ;  /* 0x000000868549723e */ /* 0x008fe600000000ff */
[----:B------:R-:W-:Y:S04]  /*171b0*/  FADD.FTZ R0, R108, R0 ;  /* 0x000000006c007221 */ /* 0x000fe80000010000 */
[----:B------:R-:W-:Y:S04]  /*171c0*/  FADD.FTZ R0, R172, R0 ;  /* 0x00000000ac007221 */ /* 0x000fe80000010000 */
[----:B------:R-:W-:Y:S04]  /*171d0*/  FADD.FTZ R0, R117, R0 ;  /* 0x0000000075007221 */ /* 0x000fe80000010000 */
[----:B------:R-:W-:Y:S02]  /*171e0*/  FADD.FTZ R0, R118, R0 ;  /* 0x0000000076007221 */ /* 0x000fe40000010000 */
[----:B-1----:R-:W-:Y:S02]  /*171f0*/  FFMA.FTZ R2, R242, c[0x0][0x2d0], -R148 ;  /* 0x0000b400f2027a23 */ /* 0x002fe40000010894 */
[----:B------:R-:W-:Y:S02]  /*17200*/  FADD.FTZ R0, R116, R0 ;  /* 0x0000000074007221 */ /* 0x000fe40000010000 */
[----:B------:R1:W3:Y:S02]  /*17210*/  MUFU.EX2 R156, R2 ;  /* 0x00000002009c7308 */ /* 0x0002e40000000800 */
[----:B------:R-:W-:Y:S04]  /*17220*/  FADD.FTZ R0, R163, R0 ;  /* 0x00000000a3007221 */ /* 0x000fe80000010000 */
[----:B------:R-:W-:Y:S04]  /*17230*/  FADD.FTZ R0, R126, R0 ;  /* 0x000000007e007221 */ /* 0x000fe80000010000 */
[----:B------:R-:W-:Y:S04]  /*17240*/  FADD.FTZ R0, R125, R0 ;  /* 0x000000007d007221 */ /* 0x000fe80000010000 */
[----:B------:R-:W-:Y:S04]  /*17250*/  FADD.FTZ R0, R124, R0 ;  /* 0x000000007c007221 */ /* 0x000fe80000010000 */
[----:B------:R-:W-:Y:S04]  /*17260*/  FADD.FTZ R0, R159, R0 ;  /* 0x000000009f007221 */ /* 0x000fe80000010000 */
[----:B------:R-:W-:Y:S02]  /*17270*/  FADD.FTZ R0, R134, R0 ;  /* 0x0000000086007221 */ /* 0x000fe40000010000 */
[--C-:B-1----:R-:W-:Y:S01]  /*17280*/  FFMA.FTZ R2, R249, c[0x0][0x2d0], -R149.reuse ;  /* 0x0000b400f9027a23 */ /* 0x102fe20000010895 */
[----:B---3--:R-:W-:Y:S01]  /*17290*/  F2FP.PACK_AB R74, R156, R157 ;  /* 0x0000009d9c4a723e */ /* 0x008fe200000000ff */
[----:B------:R-:W-:Y:S02]  /*172a0*/  FADD.FTZ R0, R133, R0 ;  /* 0x0000000085007221 */ /* 0x000fe40000010000 */
[----:B------:R1:W3:Y:S02]  /*172b0*/  MUFU.EX2 R132, R2 ;  /* 0x0000000200847308 */ /* 0x0002e40000000800 */
[--C-:B-1----:R-:W-:Y:S02]  /*172c0*/  FFMA.FTZ R2, R252, c[0x0][0x2d0], -R149.reuse ;  /* 0x0000b400fc027a23 */ /* 0x102fe40000010895 */
[----:B---3--:R-:W-:Y:S06]  /*172d0*/  FADD.FTZ R0, R132, R0 ;  /* 0x0000000084007221 */ /* 0x008fec0000010000 */
[----:B------:R1:W3:Y:S02]  /*172e0*/  MUFU.EX2 R155, R2 ;  /* 0x00000002009b7308 */ /* 0x0002e40000000800 */
[----:B-1----:R-:W-:Y:S01]  /*172f0*/  FFMA.FTZ R2, R247, c[0x0][0x2d0], -R148 ;  /* 0x0000b400f7027a23 */ /* 0x002fe20000010894 */
[C---:B---3--:R-:W-:Y:S01]  /*17300*/  F2FP.PACK_AB R75, R155.reuse, R132 ;  /* 0x000000849b4b723e */ /* 0x048fe200000000ff */
[----:B------:R-:W-:Y:S06]  /*17310*/  FADD.FTZ R0, R155, R0 ;  /* 0x000000009b007221 */ /* 0x000fec0000010000 */
        /* <DEDUP_REMOVED lines=8> */
[----:B------:R-:W-:Y:S06]  /*173a0*/  LDSM.16.MT88.4 R80, [R217+0x3900] ;  /* 0x00390000d950783b */ /* 0x000fec0000004200 */
[C---:B----4-:R-:W-:Y:S08]  /*173b0*/  HMMA.16816.F32 R20, R72.reuse, R84, R20 ;  /* 0x000000544814723c */ /* 0x050ff00000001814 */
[C---:B------:R-:W-:Y:S08]  /*173c0*/  HMMA.16816.F32 R24, R72.reuse, R86, R24 ;  /* 0x000000564818723c */ /* 0x040ff00000001818 */
[C---:B------:R-:W-:Y:S04]  /*173d0*/  HMMA.16816.F32 R28, R72.reuse, R88, R28 ;  /* 0x00000058481c723c */ /* 0x040fe8000000181c */
[--C-:B-1----:R-:W-:Y:S01]  /*173e0*/  FFMA.FTZ R2, R102, c[0x0][0x2d0], -R149.reuse ;  /* 0x0000b40066027a23 */ /* 0x102fe20000010895 */
[----:B--2---:R-:W-:Y:S03]  /*173f0*/  F2FP.PACK_AB R136, R153, R154 ;  /* 0x0000009a9988723e */ /* 0x004fe600000000ff */
[C---:B------:R-:W-:Y:S01]  /*17400*/  HMMA.16816.F32 R32, R72.reuse, R90, R32 ;  /* 0x0000005a4820723c */ /* 0x040fe20000001820 */
[----:B------:R1:W2:Y:S07]  /*17410*/  MUFU.EX2 R152, R2 ;  /* 0x0000000200987308 */ /* 0x0002ae0000000800 */
[C---:B---3--:R-:W-:Y:S08]  /*17420*/  HMMA.16816.F32 R36, R72.reuse, R76, R36 ;  /* 0x0000004c4824723c */ /* 0x048ff00000001824 */
[C---:B------:R-:W-:Y:S08]  /*17430*/  HMMA.16816.F32 R40, R72.reuse, R78, R40 ;  /* 0x0000004e4828723c */ /* 0x040ff00000001828 */
[C---:B------:R-:W-:Y:S04]  /*17440*/  HMMA.16816.F32 R44, R72.reuse, R92, R44 ;  /* 0x0000005c482c723c */ /* 0x040fe8000000182c */
[--C-:B-1----:R-:W-:Y:S02]  /*17450*/  FFMA.FTZ R2, R101, c[0x0][0x2d0], -R149.reuse ;  /* 0x0000b40065027a23 */ /* 0x102fe40000010895 */
[----:B--2---:R-:W-:Y:S02]  /*17460*/  FADD.FTZ R0, R152, R0 ;  /* 0x0000000098007221 */ /* 0x004fe40000010000 */
[C---:B------:R-:W-:Y:S01]  /*17470*/  HMMA.16816.F32 R48, R72.reuse, R94, R48 ;  /* 0x0000005e4830723c */ /* 0x040fe20000001830 */
[----:B------:R1:W2:Y:S07]  /*17480*/  MUFU.EX2 R151, R2 ;  /* 0x0000000200977308 */ /* 0x0002ae0000000800 */
[C---:B------:R-:W-:Y:S08]  /*17490*/  HMMA.16816.F32 R52, R72.reuse, R96, R52 ;  /* 0x000000604834723c */ /* 0x040ff00000001834 */
[C---:B------:R-:W-:Y:S01]  /*174a0*/  HMMA.16816.F32 R56, R72.reuse, R98, R56 ;  /* 0x000000624838723c */ /* 0x040fe20000001838 */
[----:B------:R-:W-:Y:S03]  /*174b0*/  LDSM.16.MT88.4 R96, [R221+0x3900] ;  /* 0x00390000dd60783b */ /* 0x000fe60000004200 */
[--C-:B-1----:R-:W-:Y:S05]  /*174c0*/  FFMA.FTZ R2, R100, c[0x0][0x2d0], -R148.reuse ;  /* 0x0000b40064027a23 */ /* 0x102fea0000010894 */
[----:B------:R-:W1:Y:S03]  /*174d0*/  LDSM.16.MT88.4 R100, [R220+0x7100] ;  /* 0x00710000dc64783b */ /* 0x000e660000004200 */
[----:B------:R-:W-:Y:S01]  /*174e0*/  FFMA.FTZ R148, R138, c[0x0][0x2d0], -R148 ;  /* 0x0000b4008a947a23 */ /* 0x000fe20000010894 */
[----:B------:R3:W-:Y:S01]  /*174f0*/  MUFU.EX2 R150, R2 ;  /* 0x0000000200967308 */ /* 0x0007e20000000800 */
[----:B--2---:R-:W-:Y:S09]  /*17500*/  FADD.FTZ R0, R151, R0 ;  /* 0x0000000097007221 */ /* 0x004ff20000010000 */
[----:B------:R-:W2:Y:S01]  /*17510*/  MUFU.EX2 R148, R148 ;  /* 0x0000009400947308 */ /* 0x000ea20000000800 */
[--C-:B---3--:R-:W-:Y:S01]  /*17520*/  FFMA.FTZ R2, R137, c[0x0][0x2d0], -R149.reuse ;  /* 0x0000b40089027a23 */ /* 0x108fe20000010895 */
[----:B------:R-:W-:Y:S01]  /*17530*/  F2FP.PACK_AB R137, R151, R152 ;  /* 0x000000989789723e */ /* 0x000fe200000000ff */
[----:B------:R-:W-:Y:S07]  /*17540*/  FFMA.FTZ R149, R71, c[0x0][0x2d0], -R149 ;  /* 0x0000b40047957a23 */ /* 0x000fee0000010895 */
[----:B------:R3:W4:Y:S01]  /*17550*/  MUFU.EX2 R70, R2 ;  /* 0x0000000200467308 */ /* 0x0007220000000800 */
[----:B--2---:R-:W-:Y:S01]  /*17560*/  F2FP.PACK_AB R138, R148, R150 ;  /* 0x00000096948a723e */ /* 0x004fe200000000ff */
[C---:B-1----:R-:W-:Y:S08]  /*17570*/  HMMA.16816.F32 R60, R72.reuse, R100, R60 ;  /* 0x00000064483c723c */ /* 0x042ff0000000183c */
[----:B------:R-:W1:Y:S01]  /*17580*/  MUFU.EX2 R149, R149 ;  /* 0x0000009500957308 */ /* 0x000e620000000800 */
[----:B------:R-:W-:Y:S03]  /*17590*/  HMMA.16816.F32 R64, R72, R102, R64 ;  /* 0x000000664840723c */ /* 0x000fe60000001840 */
[----:B---3--:R-:W-:Y:S02]  /*175a0*/  FADD.FTZ R2, R171, R3 ;  /* 0x00000003ab027221 */ /* 0x008fe40000010000 */
[----:B----4-:R-:W-:Y:S02]  /*175b0*/  FADD.FTZ R0, R70, R0 ;  /* 0x0000000046007221 */ /* 0x010fe40000010000 */
[----:B------:R-:W-:Y:S05]  /*175c0*/  FADD.FTZ R2, R114, R2 ;  /* 0x0000000272027221 */ /* 0x000fea0000010000 */
[----:B------:R-:W-:Y:S01]  /*175d0*/  FADD.FTZ R2, R112, R2 ;  /* 0x0000000270027221 */ /* 0x000fe20000010000 */
[C---:B-1----:R-:W-:Y:S01]  /*175e0*/  F2FP.PACK_AB R139, R149.reuse, R70 ;  /* 0x00000046958b723e */ /* 0x042fe200000000ff */
[----:B------:R-:W-:Y:S01]  /*175f0*/  LDSM.16.MT88.4 R112, [R217+0x7900] ;  /* 0x00790000d970783b */ /* 0x000fe20000004200 */
[----:B------:R-:W-:Y:S02]  /*17600*/  FADD.FTZ R3, R149, R0 ;  /* 0x0000000095037221 */ /* 0x000fe40000010000 */
[----:B------:R-:W-:Y:S02]  /*17610*/  FADD.FTZ R2, R170, R2 ;  /* 0x00000002aa027221 */ /* 0x000fe40000010000 */
[----:B------:R-:W-:Y:S01]  /*17620*/  IMAD.MOV.U32 R70, RZ, RZ, R68 ;  /* 0x000000ffff467224 */ /* 0x000fe200078e0044 */
[C---:B------:R-:W-:Y:S02]  /*17630*/  HMMA.16816.F32 R76, R136.reuse, R80, R4 ;  /* 0x00000050884c723c */ /* 0x040fe40000001804 */
[----:B------:R-:W1:Y:S03]  /*17640*/  LDSM.16.MT88.4 R4, [R220+0x3900] ;  /* 0x00390000dc04783b */ /* 0x000e660000004200 */
[----:B------:R-:W-:Y:S03]  /*17650*/  FADD.FTZ R2, R166, R2 ;  /* 0x00000002a6027221 */ /* 0x000fe60000010000 */
[C---:B------:R-:W-:Y:S02]  /*17660*/  HMMA.16816.F32 R80, R136.reuse, R82, R8 ;  /* 0x000000528850723c */ /* 0x040fe40000001808 */
[----:B------:R2:W-:Y:S02]  /*17670*/  STL [R1+0x24], R3 ;  /* 0x0000240301007387 */ /* 0x0005e40000100800 */
[----:B------:R-:W-:Y:S04]  /*17680*/  FADD.FTZ R2, R248, R2 ;  /* 0x00000002f8027221 */ /* 0x000fe80000010000 */
[C---:B------:R-:W-:Y:S04]  /*17690*/  HMMA.16816.F32 R84, R136.reuse, R104, R12 ;  /* 0x000000688854723c */ /* 0x040fe8000000180c */
[----:B------:R-:W-:Y:S02]  /*176a0*/  FADD.FTZ R2, R123, R2 ;  /* 0x000000027b027221 */ /* 0x000fe40000010000 */
[----:B------:R-:W3:Y:S02]  /*176b0*/  LDSM.16.MT88.4 R120, [R218+0x7900] ;  /* 0x00790000da78783b */ /* 0x000ee40000004200 */
[C---:B------:R-:W-:Y:S04]  /*176c0*/  HMMA.16816.F32 R88, R136.reuse, R106, R16 ;  /* 0x0000006a8858723c */ /* 0x040fe80000001810 */
[----:B------:R-:W-:Y:S04]  /*176d0*/  FADD.FTZ R2, R210, R2 ;  /* 0x00000002d2027221 */ /* 0x000fe80000010000 */
[C---:B------:R-:W-:Y:S04]  /*176e0*/  HMMA.16816.F32 R92, R136.reuse, R96, R20 ;  /* 0x00000060885c723c */ /* 0x040fe80000001814 */
[----:B------:R-:W-:Y:S02]  /*176f0*/  FADD.FTZ R2, R209, R2 ;  /* 0x00000002d1027221 */ /* 0x000fe40000010000 */
[----:B--2---:R-:W-:Y:S02]  /*17700*/  IMAD.MOV.U32 R3, RZ, RZ, R69 ;  /* 0x000000ffff037224 */ /* 0x004fe400078e0045 */
[C---:B------:R-:W-:Y:S04]  /*17710*/  HMMA.16816.F32 R96, R136.reuse, R98, R24 ;  /* 0x000000628860723c */ /* 0x040fe80000001818 */
[----:B------:R-:W-:Y:S04]  /*17720*/  FADD.FTZ R2, R131, R2 ;  /* 0x0000000283027221 */ /* 0x000fe80000010000 */
[C---:B-1----:R-:W-:Y:S04]  /*17730*/  HMMA.16816.F32 R100, R136.reuse, R4, R28 ;  /* 0x000000048864723c */ /* 0x042fe8000000181c */
[----:B------:R-:W-:Y:S02]  /*17740*/  FADD.FTZ R2, R130, R2 ;  /* 0x0000000282027221 */ /* 0x000fe40000010000 */
[----:B------:R-:W1:Y:S02]  /*17750*/  LDSM.16.MT88.4 R128, [R221+0x7900] ;  /* 0x00790000dd80783b */ /* 0x000e640000004200 */
[C---:B------:R-:W-:Y:S04]  /*17760*/  HMMA.16816.F32 R104, R136.reuse, R6, R32 ;  /* 0x000000068868723c */ /* 0x040fe80000001820 */
[----:B------:R-:W-:Y:S02]  /*17770*/  FADD.FTZ R2, R184, R2 ;  /* 0x00000002b8027221 */ /* 0x000fe40000010000 */
[----:B------:R-:W2:Y:S02]  /*17780*/  LDSM.16.MT88.4 R4, [R220+0x7900] ;  /* 0x00790000dc04783b */ /* 0x000ea40000004200 */
[----:B------:R-:W-:Y:S02]  /*17790*/  FADD.FTZ R2, R111, R2 ;  /* 0x000000026f027221 */ /* 0x000fe40000010000 */
[C---:B------:R-:W-:Y:S03]  /*177a0*/  HMMA.16816.F32 R108, R136.reuse, R112, R36 ;  /* 0x00000070886c723c */ /* 0x040fe60000001824 */
[----:B------:R-:W-:Y:S04]  /*177b0*/  FADD.FTZ R2, R182, R2 ;  /* 0x00000002b6027221 */ /* 0x000fe80000010000 */
[----:B------:R-:W-:Y:S01]  /*177c0*/  FADD.FTZ R2, R180, R2 ;  /* 0x00000002b4027221 */ /* 0x000fe20000010000 */
[C---:B------:R-:W-:Y:S04]  /*177d0*/  HMMA.16816.F32 R112, R136.reuse, R114, R40 ;  /* 0x000000728870723c */ /* 0x040fe80000001828 */
[----:B------:R-:W-:Y:S04]  /*177e0*/  FADD.FTZ R2, R167, R2 ;  /* 0x00000002a7027221 */ /* 0x000fe80000010000 */
[----:B------:R-:W-:Y:S02]  /*177f0*/  FADD.FTZ R2, R119, R2 ;  /* 0x0000000277027221 */ /* 0x000fe40000010000 */
[C---:B---3--:R-:W-:Y:S03]  /*17800*/  HMMA.16816.F32 R116, R136.reuse, R120, R44 ;  /* 0x000000788874723c */ /* 0x048fe6000000182c */
[----:B------:R-:W-:Y:S04]  /*17810*/  FADD.FTZ R2, R165, R2 ;  /* 0x00000002a5027221 */ /* 0x000fe80000010000 */
[----:B------:R-:W-:Y:S01]  /*17820*/  FADD.FTZ R2, R164, R2 ;  /* 0x00000002a4027221 */ /* 0x000fe20000010000 */
[C---:B------:R-:W-:Y:S04]  /*17830*/  HMMA.16816.F32 R120, R136.reuse, R122, R48 ;  /* 0x0000007a8878723c */ /* 0x040fe80000001830 */
[----:B------:R-:W-:Y:S04]  /*17840*/  FADD.FTZ R2, R162, R2 ;  /* 0x00000002a2027221 */ /* 0x000fe80000010000 */
[----:B------:R-:W-:Y:S02]  /*17850*/  FADD.FTZ R2, R127, R2 ;  /* 0x000000027f027221 */ /* 0x000fe40000010000 */
[C---:B-1----:R-:W-:Y:S03]  /*17860*/  HMMA.16816.F32 R124, R136.reuse, R128, R52 ;  /* 0x00000080887c723c */ /* 0x042fe60000001834 */
[----:B------:R-:W-:Y:S04]  /*17870*/  FADD.FTZ R2, R161, R2 ;  /* 0x00000002a1027221 */ /* 0x000fe80000010000 */
[----:B------:R-:W-:Y:S01]  /*17880*/  FADD.FTZ R2, R160, R2 ;  /* 0x00000002a0027221 */ /* 0x000fe20000010000 */
[C---:B------:R-:W-:Y:S04]  /*17890*/  HMMA.16816.F32 R128, R136.reuse, R130, R56 ;  /* 0x000000828880723c */ /* 0x040fe80000001838 */
[----:B------:R-:W-:Y:S04]  /*178a0*/  FADD.FTZ R2, R158, R2 ;  /* 0x000000029e027221 */ /* 0x000fe80000010000 */
[----:B------:R-:W-:Y:S02]  /*178b0*/  FADD.FTZ R2, R135, R2 ;  /* 0x0000000287027221 */ /* 0x000fe40000010000 */
[C---:B--2---:R-:W-:Y:S03]  /*178c0*/  HMMA.16816.F32 R132, R136.reuse, R4, R60 ;  /* 0x000000048884723c */ /* 0x044fe6000000183c */
[----:B------:R-:W-:Y:S04]  /*178d0*/  FADD.FTZ R2, R157, R2 ;  /* 0x000000029d027221 */ /* 0x000fe80000010000 */
[----:B------:R-:W-:Y:S01]  /*178e0*/  FADD.FTZ R2, R156, R2 ;  /* 0x000000029c027221 */ /* 0x000fe20000010000 */
[----:B------:R-:W-:Y:S04]  /*178f0*/  HMMA.16816.F32 R136, R136, R6, R64 ;  /* 0x000000068888723c */ /* 0x000fe80000001840 */
[----:B------:R-:W-:Y:S04]  /*17900*/  FADD.FTZ R2, R154, R2 ;  /* 0x000000029a027221 */ /* 0x000fe80000010000 */
[----:B------:R-:W-:Y:S04]  /*17910*/  FADD.FTZ R2, R153, R2 ;  /* 0x0000000299027221 */ /* 0x000fe80000010000 */
[----:B------:R-:W-:Y:S04]  /*17920*/  FADD.FTZ R2, R150, R2 ;  /* 0x0000000296027221 */ /* 0x000fe80000010000 */
[----:B------:R-:W-:Y:S05]  /*17930*/  FADD.FTZ R0, R148, R2 ;  /* 0x0000000294007221 */ /* 0x000fea0000010000 */
[----:B------:R1:W-:Y:S01]  /*17940*/  STL [R1+0x28], R0 ;  /* 0x0000280001007387 */ /* 0x0003e20000100800 */
[----:B------:R-:W-:-:S05]  /*17950*/  @P0 BRA `(.L_x_683) ;  /* 0xffffb50000000947 */ /* 0x000fca000383ffff */
.L_x_680:
[----:B------:R-:W-:-:S13]  /*17960*/  ISETP.LE.AND P0, PT, RZ, UR14, PT ;  /* 0x0000000eff007c0c */ /* 0x000fda000bf03270 */
[----:B------:R-:W-:Y:S05]  /*17970*/  @!P0 BRA `(.L_x_684) ;  /* 0x000044b000008947 */ /* 0x000fea0003800000 */
[----:B------:R-:W2:Y:S04]  /*17980*/  LDL.LU R5, [R1+0x20] ;  /* 0x0000200001057983 */ /* 0x000ea80000300800 */
[----:B------:R-:W2:Y:S04]  /*17990*/  LDL.LU R4, [R1] ;  /* 0x0000000001047983 */ /* 0x000ea80000300800 */
[----:B------:R-:W3:Y:S04]  /*179a0*/  LDL R2, [R1+0x34] ;  /* 0x0000340001027983 */ /* 0x000ee80000100800 */
[----:B-1----:R-:W3:Y:S01]  /*179b0*/  LDL R0, [R1+0x30] ;  /* 0x0000300001007983 */ /* 0x002ee20000100800 */
[C---:B------:R-:W-:Y:S01]  /*179c0*/  IADD3 R3, R239.reuse, 0x5100, RZ ;  /* 0x00005100ef037810 */ /* 0x040fe20007ffe0ff */
[----:B------:R-:W-:Y:S01]  /*179d0*/  IMAD.MOV.U32 R71, RZ, RZ, R68 ;  /* 0x000000ffff477224 */ /* 0x000fe200078e0044 */
[----:B------:R-:W-:Y:S01]  /*179e0*/  IADD3 R3, R239, 0x100, RZ ;  /* 0x00000100ef037810 */ /* 0x000fe20007ffe0ff */
[----:B------:R-:W-:Y:S01]  /*179f0*/  IMAD.MOV.U32 R70, RZ, RZ, R69 ;  /* 0x000000ffff467224 */ /* 0x000fe200078e0045 */
[----:B------:R-:W-:-:S02]  /*17a00*/  ULDC UR5, c[0x0][0x210] ;  /* 0x0000840000057ab9 */ /* 0x000fc40000000800 */
[----:B------:R-:W-:Y:S02]  /*17a10*/  ULDC UR4, c[0x0][0x1e8] ;  /* 0x00007a0000047ab9 */ /* 0x000fe40000000800 */
[----:B------:R-:W-:Y:S02]  /*17a20*/  UIMAD UR5, UR13, UR5, URZ ;  /* 0x000000050d0572a4 */ /* 0x000fe4000f8e023f */
[----:B------:R-:W-:Y:S01]  /*17a30*/  UIMAD UR4, UR13, UR4, URZ ;  /* 0x000000040d0472a4 */ /* 0x000fe2000f8e023f */
[C---:B--2---:R-:W-:Y:S01]  /*17a40*/  SHF.L.U64.HI R241, R4.reuse, 0x1, R5 ;  /* 0x0000000104f17819 */ /* 0x044fe20000010205 */
[----:B------:R-:W-:Y:S01]  /*17a50*/  IMAD.SHL.U32 R240, R4, 0x2, RZ ;  /* 0x0000000204f07824 */ /* 0x000fe200078e00ff */
[C---:B------:R-:W-:Y:S02]  /*17a60*/  IADD3 R5, R239.reuse, 0x4100, RZ ;  /* 0x00004100ef057810 */ /* 0x040fe40007ffe0ff */
[C---:B------:R-:W-:Y:S02]  /*17a70*/  IADD3 R4, R239.reuse, 0x1100, RZ ;  /* 0x00001100ef047810 */ /* 0x040fe40007ffe0ff */
[----:B------:R-:W-:-:S02]  /*17a80*/  IADD3 R5, R239, 0x2100, RZ ;  /* 0x00002100ef057810 */ /* 0x000fc40007ffe0ff */
[C---:B---3--:R-:W-:Y:S01]  /*17a90*/  SHF.L.U64.HI R2, R0.reuse, 0x1, R2 ;  /* 0x0000000100027819 */ /* 0x048fe20000010202 */
[----:B------:R-:W-:Y:S01]  /*17aa0*/  IMAD.SHL.U32 R0, R0, 0x2, RZ ;  /* 0x0000000200007824 */ /* 0x000fe200078e00ff */
[----:B------:R-:W-:-:S04]  /*17ab0*/  IADD3 R4, R239, 0x6100, RZ ;  /* 0x00006100ef047810 */ /* 0x000fc80007ffe0ff */
[----:B------:R1:W-:Y:S04]  /*17ac0*/  STL [R1+0x8], R0 ;  /* 0x0000080001007387 */ /* 0x0003e80000100800 */
[----:B------:R1:W-:Y:S01]  /*17ad0*/  STL [R1+0xc], R2 ;  /* 0x00000c0201007387 */ /* 0x0003e20000100800 */
[----:B------:R-:W-:Y:S05]  /*17ae0*/  BRA `(.L_x_685) ;  /* 0x0000045000007947 */ /* 0x000fea0003800000 */
.L_x_687:
[----:B------:R-:W2:Y:S01]  /*17af0*/  LDL R3, [R1+0x2c] ;  /* 0x00002c0001037983 */ /* 0x000ea20000100800 */
[----:B------:R-:W-:Y:S01]  /*17b00*/  IMAD.MOV.U32 R2, RZ, RZ, c[0x0][0x2b8] ;  /* 0x0000ae00ff027624 */ /* 0x000fe200078e00ff */
[----:B------:R-:W-:Y:S01]  /*17b10*/  ULEA UR6, UR14, UR16, 0x7 ;  /* 0x000000100e067291 */ /* 0x000fe2000f8e383f */
[----:B------:R-:W-:Y:S01]  /*17b20*/  IMAD.MOV.U32 R245, RZ, RZ, RZ ;  /* 0x000000fffff57224 */ /* 0x000fe200078e00ff */
[----:B------:R-:W3:Y:S02]  /*17b30*/  LDL R10, [R1+0x30] ;  /* 0x00003000010a7983 */ /* 0x000ee40000100800 */
[----:B------:R-:W-:Y:S02]  /*17b40*/  ISETP.NE.AND P4, PT, R2, 0x1, PT ;  /* 0x000000010200780c */ /* 0x000fe40003f85270 */
[----:B------:R-:W4:Y:S01]  /*17b50*/  LDL R11, [R1+0x34] ;  /* 0x00003400010b7983 */ /* 0x000f220000100800 */
[----:B------:R-:W-:Y:S05]  /*17b60*/  IMAD.U32 R2, RZ, RZ, UR6 ;  /* 0x00000006ff027e24 */ /* 0x000fea000f8e00ff */
        /* <DEDUP_REMOVED lines=10> */
[----:B------:R-:W-:Y:S03]  /*17c10*/  @!P3 LEA.HI.X R5, R3, c[0x0][0x2a4], R5, 0x2, P0 ;  /* 0x0000a9000305ba11 */ /* 0x000fe600000f1405 */
[----:B------:R-:W-:Y:S01]  /*17c20*/  IMAD.WIDE.U32 R2, R6, c[0x0][0x1e0], RZ ;  /* 0x0000780006027a25 */ /* 0x000fe200078e00ff */
[----:B------:R-:W-:Y:S01]  /*17c30*/  STL [R1+0x4], R6 ;  /* 0x0000040601007387 */ /* 0x000fe20000100800 */
[----:B------:R-:W-:Y:S03]  /*17c40*/  SHF.R.S32.HI R0, RZ, 0x1f, R6 ;  /* 0x0000001fff007819 */ /* 0x000fe60000011406 */
[----:B------:R-:W2:Y:S02]  /*17c50*/  @!P3 LDG.E R245, [R4.64] ;  /* 0x0000001604f5b981 */ /* 0x000ea4000c1e1900 */
        /* <DEDUP_REMOVED lines=12> */
[----:B------:R-:W-:Y:S04]  /*17d20*/  SHFL.IDX PT, R12, R0, 0x1, 0x181f ;  /* 0x00381f00000c7f89 */ /* 0x000fe800000e0000 */
[----:B------:R-:W-:Y:S04]  /*17d30*/  SHFL.IDX PT, R8, R0, 0x2, 0x181f ;  /* 0x00581f0000087f89 */ /* 0x000fe800000e0000 */
[----:B------:R3:W-:Y:S04]  /*17d40*/  SHFL.IDX PT, R16, R0, 0x3, 0x181f ;  /* 0x00781f0000107f89 */ /* 0x0007e800000e0000 */
[----:B------:R-:W2:Y:S04]  /*17d50*/  SHFL.IDX PT, R3, R2, RZ, 0x181f ;  /* 0x00181fff02037589 */ /* 0x000ea800000e0000 */
[----:B------:R-:W5:Y:S04]  /*17d60*/  SHFL.IDX PT, R9, R2, 0x1, 0x181f ;  /* 0x00381f0002097f89 */ /* 0x000f6800000e0000 */
[----:B------:R-:W4:Y:S01]  /*17d70*/  SHFL.IDX PT, R18, R2, 0x2, 0x181f ;  /* 0x00581f0002127f89 */ /* 0x000f2200000e0000 */
[----:B-1----:R-:W-:Y:S03]  /*17d80*/  IADD3 R6, P1, R4, R240, RZ ;  /* 0x000000f004067210 */ /* 0x002fe60007f3e0ff */
[----:B------:R4:W1:Y:S01]  /*17d90*/  SHFL.IDX PT, R17, R2, 0x3, 0x181f ;  /* 0x00781f0002117f89 */ /* 0x00086200000e0000 */
[----:B---3--:R-:W-:Y:S05]  /*17da0*/  IMAD.SHL.U32 R0, R10, 0x2, RZ ;  /* 0x000000020a007824 */ /* 0x008fea00078e00ff */
[----:B------:R-:W-:Y:S01]  /*17db0*/  IADD3 R4, P0, R4, R0, RZ ;  /* 0x0000000004047210 */ /* 0x000fe20007f1e0ff */
[--C-:B--2---:R-:W-:Y:S01]  /*17dc0*/  IMAD.X R7, R3, 0x1, R241.reuse, P1 ;  /* 0x0000000103077824 */ /* 0x104fe200008e06f1 */
[-C--:B------:R-:W-:Y:S04]  /*17dd0*/  IADD3 R14, P1, R12, R240.reuse, RZ ;  /* 0x000000f00c0e7210 */ /* 0x080fe80007f3e0ff */
[----:B------:R2:W-:Y:S01]  /*17de0*/  LDGSTS.E.BYPASS.LTC128B.128 [R239+0x8100], [R6.64], !P6 ;  /* 0x0810000006ef7fae */ /* 0x0005e2000f101d56 */
[----:B-----5:R-:W-:Y:S01]  /*17df0*/  IMAD.X R15, R9, 0x1, R241, P1 ;  /* 0x00000001090f7824 */ /* 0x020fe200008e06f1 */
[----:B----4-:R-:W-:Y:S02]  /*17e00*/  SHF.L.U64.HI R2, R10, 0x1, R11 ;  /* 0x000000010a027819 */ /* 0x010fe4000001020b */
[C---:B------:R-:W-:Y:S02]  /*17e10*/  IADD3 R10, P3, R8.reuse, R240, RZ ;  /* 0x000000f0080a7210 */ /* 0x040fe40007f7e0ff */
[-C--:B------:R-:W-:Y:S01]  /*17e20*/  IADD3 R8, P2, R8, R0.reuse, RZ ;  /* 0x0000000008087210 */ /* 0x080fe20007f5e0ff */
[--C-:B------:R-:W-:Y:S01]  /*17e30*/  IMAD.X R5, R3, 0x1, R2.reuse, P0 ;  /* 0x0000000103057824 */ /* 0x100fe200000e0602 */
[----:B------:R-:W-:Y:S01]  /*17e40*/  IADD3 R12, P0, R12, R0, RZ ;  /* 0x000000000c0c7210 */ /* 0x000fe20007f1e0ff */
[C-C-:B------:R-:W-:Y:S03]  /*17e50*/  IMAD.X R11, R18.reuse, 0x1, R241.reuse, P3 ;  /* 0x00000001120b7824 */ /* 0x140fe600018e06f1 */
[----:B------:R3:W-:Y:S01]  /*17e60*/  LDGSTS.E.BYPASS.LTC128B.128 [R239+0xc100], [R4.64], !P5 ;  /* 0x0c10000004ef7fae */ /* 0x0007e2000e901d56 */
[--C-:B------:R-:W-:Y:S02]  /*17e70*/  IMAD.X R13, R9, 0x1, R2.reuse, P0 ;  /* 0x00000001090d7824 */ /* 0x100fe400000e0602 */
[--C-:B------:R-:W-:Y:S01]  /*17e80*/  IMAD.X R9, R18, 0x1, R2.reuse, P2 ;  /* 0x0000000112097824 */ /* 0x100fe200010e0602 */
[----:B------:R4:W-:Y:S04]  /*17e90*/  LDGSTS.E.BYPASS.LTC128B.128 [R239+0x9100], [R14.64], !P6 ;  /* 0x091000000eef7fae */ /* 0x0009e8000f101d56 */
[----:B------:R4:W-:Y:S04]  /*17ea0*/  LDGSTS.E.BYPASS.LTC128B.128 [R239+0xd100], [R12.64], !P5 ;  /* 0x0d1000000cef7fae */ /* 0x0009e8000e901d56 */
[----:B------:R4:W-:Y:S01]  /*17eb0*/  LDGSTS.E.BYPASS.LTC128B.128 [R239+0xa100], [R10.64], !P6 ;  /* 0x0a1000000aef7fae */ /* 0x0009e2000f101d56 */
[C---:B--2---:R-:W-:Y:S03]  /*17ec0*/  IADD3 R6, P1, R16.reuse, R240, RZ ;  /* 0x000000f010067210 */ /* 0x044fe60007f3e0ff */
[----:B------:R4:W-:Y:S02]  /*17ed0*/  LDGSTS.E.BYPASS.LTC128B.128 [R239+0xe100], [R8.64], !P5 ;  /* 0x0e10000008ef7fae */ /* 0x0009e4000e901d56 */
[C---:B-1----:R-:W-:Y:S05]  /*17ee0*/  IMAD.X R7, R17.reuse, 0x1, R241, P1 ;  /* 0x0000000111077824 */ /* 0x042fea00008e06f1 */
[----:B------:R4:W-:Y:S01]  /*17ef0*/  LDGSTS.E.BYPASS.LTC128B.128 [R239+0xb100], [R6.64], !P6 ;  /* 0x0b10000006ef7fae */ /* 0x0009e2000f101d56 */
[----:B---3--:R-:W-:Y:S05]  /*17f00*/  IADD3 R4, P0, R16, R0, RZ ;  /* 0x0000000010047210 */ /* 0x008fea0007f1e0ff */
[----:B------:R-:W-:Y:S05]  /*17f10*/  IMAD.X R5, R17, 0x1, R2, P0 ;  /* 0x0000000111057824 */ /* 0x000fea00000e0602 */
[----:B------:R4:W-:Y:S01]  /*17f20*/  LDGSTS.E.BYPASS.LTC128B.128 [R239+0xf100], [R4.64], !P5 ;  /* 0x0f10000004ef7fae */ /* 0x0009e2000e901d56 */
[----:B------:R-:W-:-:S05]  /*17f30*/  BRA `(.L_x_686) ;  /* 0x000017f000007947 */ /* 0x000fca0003800000 */
.L_x_685:
[----:B------:R-:W2:Y:S01]  /*17f40*/  LDL R52, [R1+0x4] ;  /* 0x0000040001347983 */ /* 0x000ea20000100800 */
[----:B------:R-:W-:Y:S04]  /*17f50*/  DEPBAR.LE SB0, 0x0 ;  /* 0x000080000000791a */ /* 0x000fe80000000000 */
[----:B------:R-:W3:Y:S01]  /*17f60*/  LDL R182, [R1+0x8] ;  /* 0x0000080001b67983 */ /* 0x000ee20000100800 */
[C---:B------:R-:W-:Y:S01]  /*17f70*/  IADD3 R181, R239.reuse, 0x100, RZ ;  /* 0x00000100efb57810 */ /* 0x040fe20007ffe0ff */
[----:B------:R-:W-:Y:S01]  /*17f80*/  UISETP.GE.AND UP0, UPT, UR14, 0x1, UPT ;  /* 0x000000010e00788c */ /* 0x000fe2000bf06270 */
[C---:B------:R-:W-:Y:S01]  /*17f90*/  IADD3 R183, R239.reuse, 0x4100, RZ ;  /* 0x00004100efb77810 */ /* 0x040fe20007ffe0ff */
[----:B------:R-:W4:Y:S01]  /*17fa0*/  LDL R184, [R1+0xc] ;  /* 0x00000c0001b87983 */ /* 0x000f220000100800 */
[----:B------:R-:W-:Y:S03]  /*17fb0*/  IADD3 R185, R239, 0x1100, RZ ;  /* 0x00001100efb97810 */ /* 0x000fe60007ffe0ff */
[----:B------:R-:W-:Y:S08]  /*17fc0*/  BAR.SYNC.DEFER_BLOCKING 0x0 ;  /* 0x0000000000007b1d */ /* 0x000ff00000010000 */
[----:B------:R-:W5:Y:S08]  /*17fd0*/  LDSM.16.M88.4 R8, [R216+0x8100] ;  /* 0x00810000d808783b */ /* 0x000f700000000200 */
[----:B------:R-:W1:Y:S08]  /*17fe0*/  LDSM.16.M88.4 R16, [R216+0x8900] ;  /* 0x00890000d810783b */ /* 0x000e700000000200 */
[----:B------:R-:W1:Y:S08]  /*17ff0*/  LDSM.16.M88.4 R24, [R216+0x9100] ;  /* 0x00910000d818783b */ /* 0x000e700000000200 */
[----:B------:R-:W1:Y:S08]  /*18000*/  LDSM.16.M88.4 R32, [R216+0x9900] ;  /* 0x00990000d820783b */ /* 0x000e700000000200 */
[----:B------:R-:W1:Y:S01]  /*18010*/  LDSM.16.M88.4 R40, [R216+0xa100] ;  /* 0x00a10000d828783b */ /* 0x000e620000000200 */
[C---:B-----5:R-:W-:Y:S07]  /*18020*/  HMMA.16816.F32 R4, R140.reuse, R8, RZ ;  /* 0x000000088c04723c */ /* 0x060fee00000018ff */
[----:B------:R-:W5:Y:S01]  /*18030*/  LDSM.16.M88.4 R48, [R216+0xa900] ;  /* 0x00a90000d830783b */ /* 0x000f620000000200 */
[C---:B------:R-:W-:Y:S07]  /*18040*/  HMMA.16816.F32 R8, R140.reuse, R10, RZ ;  /* 0x0000000a8c08723c */ /* 0x040fee00000018ff */
[----:B------:R-:W2:Y:S01]  /*18050*/  LDSM.16.M88.4 R56, [R216+0xb100] ;  /* 0x00b10000d838783b */ /* 0x000ea20000000200 */
[C---:B-1----:R-:W-:Y:S07]  /*18060*/  HMMA.16816.F32 R12, R140.reuse, R16, RZ ;  /* 0x000000108c0c723c */ /* 0x042fee00000018ff */
[----:B------:R-:W1:Y:S01]  /*18070*/  LDSM.16.M88.4 R64, [R216+0xb900] ;  /* 0x00b90000d840783b */ /* 0x000e620000000200 */
[C---:B------:R-:W-:Y:S07]  /*18080*/  HMMA.16816.F32 R16, R140.reuse, R18, RZ ;  /* 0x000000128c10723c */ /* 0x040fee00000018ff */
[----:B------:R-:W1:Y:S01]  /*18090*/  LDSM.16.M88.4 R72, [R223] ;  /* 0x00000000df48783b */ /* 0x000e620000000200 */
[C---:B------:R-:W-:Y:S07]  /*180a0*/  HMMA.16816.F32 R20, R140.reuse, R24, RZ ;  /* 0x000000188c14723c */ /* 0x040fee00000018ff */
[----:B------:R-:W1:Y:S01]  /*180b0*/  LDSM.16.M88.4 R148, [R238] ;  /* 0x00000000ee94783b */ /* 0x000e620000000200 */
[C---:B------:R-:W-:Y:S07]  /*180c0*/  HMMA.16816.F32 R24, R140.reuse, R26, RZ ;  /* 0x0000001a8c18723c */ /* 0x040fee00000018ff */
[----:B------:R-:W-:Y:S01]  /*180d0*/  LDSM.16.M88.4 R152, [R236] ;  /* 0x00000000ec98783b */ /* 0x000fe20000000200 */
        /* <DEDUP_REMOVED lines=8> */
[C---:B-----5:R-:W-:Y:S08]  /*18160*/  HMMA.16816.F32 R44, R140.reuse, R48, RZ ;  /* 0x000000308c2c723c */ /* 0x060ff000000018ff */
[C---:B------:R-:W-:Y:S01]  /*18170*/  HMMA.16816.F32 R48, R140.reuse, R50, RZ ;  /* 0x000000328c30723c */ /* 0x040fe200000018ff */
[----:B--2---:R-:W-:Y:S03]  /*18180*/  SHF.R.S32.HI R0, RZ, 0x1f, R52 ;  /* 0x0000001fff007819 */ /* 0x004fe60000011434 */
[----:B------:R-:W-:Y:S04]  /*18190*/  IMAD.WIDE.U32 R2, R52, c[0x0][0x208], RZ ;  /* 0x0000820034027a25 */ /* 0x000fe800078e00ff */
[----:B------:R-:W-:Y:S04]  /*181a0*/  IMAD R0, R0, c[0x0][0x208], RZ ;  /* 0x0000820000007a24 */ /* 0x000fe800078e02ff */
[----:B------:R-:W-:Y:S02]  /*181b0*/  IMAD R0, R52, c[0x0][0x20c], R0 ;  /* 0x0000830034007a24 */ /* 0x000fe400078e0200 */
[C---:B------:R-:W-:Y:S03]  /*181c0*/  HMMA.16816.F32 R52, R140.reuse, R56, RZ ;  /* 0x000000388c34723c */ /* 0x040fe600000018ff */
[----:B------:R-:W-:Y:S02]  /*181d0*/  IADD3 R3, R3, R0, RZ ;  /* 0x0000000003037210 */ /* 0x000fe40007ffe0ff */
[----:B------:R-:W-:Y:S03]  /*181e0*/  SHF.R.S32.HI R0, RZ, 0x1f, R245 ;  /* 0x0000001fff007819 */ /* 0x000fe600000114f5 */
[C---:B------:R-:W-:Y:S01]  /*181f0*/  HMMA.16816.F32 R56, R140.reuse, R58, RZ ;  /* 0x0000003a8c38723c */ /* 0x040fe200000018ff */
[C---:B------:R-:W-:Y:S04]  /*18200*/  IMAD.WIDE.U32 R2, R245.reuse, c[0x0][0x218], R2 ;  /* 0x00008600f5027a25 */ /* 0x040fe800078e0002 */
[----:B------:R-:W-:Y:S03]  /*18210*/  IMAD R0, R0, c[0x0][0x218], RZ ;  /* 0x0000860000007a24 */ /* 0x000fe600078e02ff */
[C---:B-1----:R-:W-:Y:S01]  /*18220*/  HMMA.16816.F32 R60, R140.reuse, R64, RZ ;  /* 0x000000408c3c723c */ /* 0x042fe200000018ff */
[----:B------:R-:W-:Y:S03]  /*18230*/  IMAD R68, R245, c[0x0][0x21c], R0 ;  /* 0x00008700f5447a24 */ /* 0x000fe600078e0200 */
[----:B------:R-:W-:Y:S04]  /*18240*/  IADD3 R0, P0, R2, UR5, RZ ;  /* 0x0000000502007c10 */ /* 0x000fe8000ff1e0ff */
[----:B------:R-:W-:Y:S01]  /*18250*/  HMMA.16816.F32 R64, R140, R66, RZ ;  /* 0x000000428c40723c */ /* 0x000fe200000018ff */
[----:B------:R-:W-:Y:S03]  /*18260*/  IADD3.X R68, R3, UR12, R68, P0, !PT ;  /* 0x0000000c03447c10 */ /* 0x000fe600087fe444 */
[C---:B------:R-:W-:Y:S04]  /*18270*/  LEA R2, P0, R0.reuse, c[0x0][0x1f8], 0x1 ;  /* 0x00007e0000027a11 */ /* 0x040fe800078008ff */
[C---:B------:R-:W-:Y:S01]  /*18280*/  HMMA.16816.F32 R4, R144.reuse, R72, R4 ;  /* 0x000000489004723c */ /* 0x040fe20000001804 */
[----:B------:R-:W-:Y:S04]  /*18290*/  SHFL.IDX PT, R174, R2, 0x2, 0x181f ;  /* 0x00581f0002ae7f89 */ /* 0x000fe800000e0000 */
[----:B------:R-:W-:Y:S03]  /*182a0*/  LEA.HI.X R0, R0, c[0x0][0x1fc], R68, 0x1, P0 ;  /* 0x00007f0000007a11 */ /* 0x000fe600000f0c44 */
[C---:B------:R-:W-:Y:S01]  /*182b0*/  HMMA.16816.F32 R8, R144.reuse, R74, R8 ;  /* 0x0000004a9008723c */ /* 0x040fe20000001808 */
[----:B------:R-:W1:Y:S07]  /*182c0*/  SHFL.IDX PT, R68, R2, RZ, 0x181f ;  /* 0x00181fff02447589 */ /* 0x000e6e00000e0000 */
[C---:B------:R-:W-:Y:S01]  /*182d0*/  HMMA.16816.F32 R12, R144.reuse, R148, R12 ;  /* 0x00000094900c723c */ /* 0x040fe2000000180c */
[----:B------:R-:W2:Y:S07]  /*182e0*/  SHFL.IDX PT, R3, R0, RZ, 0x181f ;  /* 0x00181fff00037589 */ /* 0x000eae00000e0000 */
[C---:B------:R-:W-:Y:S01]  /*182f0*/  HMMA.16816.F32 R16, R144.reuse, R150, R16 ;  /* 0x000000969010723c */ /* 0x040fe20000001810 */
[----:B------:R-:W5:Y:S03]  /*18300*/  LDSM.16.M88.4 R72, [R237] ;  /* 0x00000000ed48783b */ /* 0x000f660000000200 */
[C---:B-1----:R-:W-:Y:S05]  /*18310*/  IADD3 R148, P1, R68.reuse, R240, RZ ;  /* 0x000000f044947210 */ /* 0x042fea0007f3e0ff */
[----:B------:R-:W1:Y:S03]  /*18320*/  SHFL.IDX PT, R172, R2, 0x1, 0x181f ;  /* 0x00381f0002ac7f89 */ /* 0x000e6600000e0000 */
[----:B---3--:R-:W-:Y:S02]  /*18330*/  IADD3 R68, P0, R68, R182, RZ ;  /* 0x000000b644447210 */ /* 0x008fe40007f1e0ff */
[CC--:B--2---:R-:W-:Y:S03]  /*18340*/  IADD3.X R149, R3.reuse, R241.reuse, RZ, P1, !PT ;  /* 0x000000f103957210 */ /* 0x0c4fe60000ffe4ff */
[----:B------:R1:W-:Y:S01]  /*18350*/  SHFL.IDX PT, R175, R2, 0x3, 0x181f ;  /* 0x00781f0002af7f89 */ /* 0x0003e200000e0000 */
[----:B----4-:R-:W-:Y:S07]  /*18360*/  IADD3.X R69, R3, R184, RZ, P0, !PT ;  /* 0x000000b803457210 */ /* 0x010fee00007fe4ff */
[----:B------:R-:W-:Y:S01]  /*18370*/  @!PT LDS RZ, [RZ] ;  /* 0x00000000fffff984 */ /* 0x000fe20000000800 */
[----:B------:R2:W-:Y:S08]  /*18380*/  LDGSTS.E.BYPASS.LTC128B.128 [R181], [R148.64], !P6 ;  /* 0x0000000094b57fae */ /* 0x0005f0000f101d56 */
[----:B------:R-:W3:Y:S01]  /*18390*/  SHFL.IDX PT, R173, R0, 0x1, 0x181f ;  /* 0x00381f0000ad7f89 */ /* 0x000ee200000e0000 */
[C---:B-----5:R-:W-:Y:S07]  /*183a0*/  HMMA.16816.F32 R20, R144.reuse, R72, R20 ;  /* 0x000000489014723c */ /* 0x060fee0000001814 */
[----:B------:R4:W-:Y:S01]  /*183b0*/  LDGSTS.E.BYPASS.LTC128B.128 [R183], [R68.64], !P5 ;  /* 0x0000000044b77fae */ /* 0x0009e2000e901d56 */
[C---:B-1----:R-:W-:Y:S04]  /*183c0*/  IADD3 R2, P2, R172.reuse, R240, RZ ;  /* 0x000000f0ac027210 */ /* 0x042fe80007f5e0ff */
[----:B------:R-:W-:Y:S01]  /*183d0*/  IADD3 R172, P0, R172, R182, RZ ;  /* 0x000000b6acac7210 */ /* 0x000fe20007f1e0ff */
[C---:B------:R-:W-:Y:S02]  /*183e0*/  HMMA.16816.F32 R24, R144.reuse, R74, R24 ;  /* 0x0000004a9018723c */ /* 0x040fe40000001818 */
[----:B------:R-:W1:Y:S06]  /*183f0*/  SHFL.IDX PT, R180, R0, 0x2, 0x181f ;  /* 0x00581f0000b47f89 */ /* 0x000e6c00000e0000 */
[C---:B------:R-:W-:Y:S02]  /*18400*/  HMMA.16816.F32 R28, R144.reuse, R152, R28 ;  /* 0x00000098901c723c */ /* 0x040fe4000000181c */
[----:B------:R-:W5:Y:S02]  /*18410*/  SHFL.IDX PT, R0, R0, 0x3, 0x181f ;  /* 0x00781f0000007f89 */ /* 0x000f6400000e0000 */
[CC--:B---3--:R-:W-:Y:S02]  /*18420*/  IADD3.X R3, R173.reuse, R241.reuse, RZ, P2, !PT ;  /* 0x000000f1ad037210 */ /* 0x0c8fe400017fe4ff */
[----:B------:R-:W-:Y:S02]  /*18430*/  IADD3.X R173, R173, R184, RZ, P0, !PT ;  /* 0x000000b8adad7210 */ /* 0x000fe400007fe4ff */
[C---:B------:R-:W-:Y:S02]  /*18440*/  HMMA.16816.F32 R32, R144.reuse, R154, R32 ;  /* 0x0000009a9020723c */ /* 0x040fe40000001820 */
[----:B------:R3:W-:Y:S02]  /*18450*/  LDGSTS.E.BYPASS.LTC128B.128 [R185], [R2.64], !P6 ;  /* 0x0000000002b97fae */ /* 0x0007e4000f101d56 */
[----:B----4-:R-:W-:Y:S02]  /*18460*/  IADD3 R183, R239, 0x5100, RZ ;  /* 0x00005100efb77810 */ /* 0x010fe40007ffe0ff */
[----:B------:R-:W-:Y:S02]  /*18470*/  IADD3 R150, P0, R174, R240, RZ ;  /* 0x000000f0ae967210 */ /* 0x000fe40007f1e0ff */
[C---:B------:R-:W-:Y:S02]  /*18480*/  HMMA.16816.F32 R36, R144.reuse, R156, R36 ;  /* 0x0000009c9024723c */ /* 0x040fe40000001824 */
[----:B------:R4:W-:Y:S02]  /*18490*/  LDGSTS.E.BYPASS.LTC128B.128 [R183], [R172.64], !P5 ;  /* 0x00000000acb77fae */ /* 0x0009e4000e901d56 */
[-C--:B-1----:R-:W-:Y:S02]  /*184a0*/  IADD3.X R151, R180, R241.reuse, RZ, P0, !PT ;  /* 0x000000f1b4977210 */ /* 0x082fe400007fe4ff */
[----:B--2---:R-:W-:Y:S02]  /*184b0*/  IADD3 R148, P2, R174, R182, RZ ;  /* 0x000000b6ae947210 */ /* 0x004fe40007f5e0ff */
[C---:B------:R-:W-:Y:S04]  /*184c0*/  HMMA.16816.F32 R40, R144.reuse, R158, R40 ;  /* 0x0000009e9028723c */ /* 0x040fe80000001828 */
[----:B------:R-:W-:Y:S02]  /*184d0*/  IADD3.X R149, R180, R184, RZ, P2, !PT ;  /* 0x000000b8b4957210 */ /* 0x000fe400017fe4ff */
[C---:B------:R-:W-:Y:S02]  /*184e0*/  IADD3 R68, P1, R175.reuse, R240, RZ ;  /* 0x000000f0af447210 */ /* 0x040fe40007f3e0ff */
[C---:B------:R-:W-:Y:S04]  /*184f0*/  HMMA.16816.F32 R44, R144.reuse, R160, R44 ;  /* 0x000000a0902c723c */ /* 0x040fe8000000182c */
[----:B---3--:R-:W-:Y:S02]  /*18500*/  IADD3 R2, P0, R175, R182, RZ ;  /* 0x000000b6af027210 */ /* 0x008fe40007f1e0ff */
[C---:B------:R-:W-:Y:S02]  /*18510*/  IADD3 R182, R239.reuse, 0x6100, RZ ;  /* 0x00006100efb67810 */ /* 0x040fe40007ffe0ff */
[C---:B------:R-:W-:Y:S04]  /*18520*/  HMMA.16816.F32 R48, R144.reuse, R162, R48 ;  /* 0x000000a29030723c */ /* 0x040fe80000001830 */
[----:B----4-:R-:W-:Y:S02]  /*18530*/  IADD3 R183, R239, 0x2100, RZ ;  /* 0x00002100efb77810 */ /* 0x010fe40007ffe0ff */
[C---:B-----5:R-:W-:Y:S02]  /*18540*/  IADD3.X R69, R0.reuse, R241, RZ, P1, !PT ;  /* 0x000000f100457210 */ /* 0x060fe40000ffe4ff */
[C---:B------:R-:W-:Y:S01]  /*18550*/  HMMA.16816.F32 R52, R144.reuse, R164, R52 ;  /* 0x000000a49034723c */ /* 0x040fe20000001834 */
[----:B------:R1:W-:Y:S03]  /*18560*/  LDGSTS.E.BYPASS.LTC128B.128 [R183], [R150.64], !P6 ;  /* 0x0000000096b77fae */ /* 0x0003e6000f101d56 */
[----:B------:R-:W-:Y:S02]  /*18570*/  IADD3.X R3, R0, R184, RZ, P0, !PT ;  /* 0x000000b800037210 */ /* 0x000fe400007fe4ff */
[----:B------:R-:W-:Y:S02]  /*18580*/  PLOP3.LUT P0, PT, PT, PT, UP0, 0x80, 0x0 ;  /* 0x000000000000781c */ /* 0x000fe40003f0f008 */
[C---:B------:R-:W-:Y:S01]  /*18590*/  HMMA.16816.F32 R56, R144.reuse, R166, R56 ;  /* 0x000000a69038723c */ /* 0x040fe20000001838 */
[----:B------:R1:W-:Y:S07]  /*185a0*/  LDGSTS.E.BYPASS.LTC128B.128 [R182], [R148.64], !P5 ;  /* 0x0000000094b67fae */ /* 0x0003ee000e901d56 */
[C---:B------:R-:W-:Y:S01]  /*185b0*/  HMMA.16816.F32 R60, R144.reuse, R168, R60 ;  /* 0x000000a8903c723c */ /* 0x040fe2000000183c */
[----:B------:R2:W-:Y:S07]  /*185c0*/  LDGSTS.E.BYPASS.LTC128B.128 [R181+0x3000], [R68.64], !P6 ;  /* 0x0300000044b57fae */ /* 0x0005ee000f101d56 */
[----:B------:R-:W-:Y:S01]  /*185d0*/  HMMA.16816.F32 R64, R144, R170, R64 ;  /* 0x000000aa9040723c */ /* 0x000fe20000001840 */
[----:B------:R2:W-:Y:S08]  /*185e0*/  LDGSTS.E.BYPASS.LTC128B.128 [R181+0x7000], [R2.64], !P5 ;  /* 0x0700000002b57fae */ /* 0x0005f0000e901d56 */
[----:B------:R-:W3:Y:S08]  /*185f0*/  LDSM.16.M88.4 R72, [R222+0x8100] ;  /* 0x00810000de48783b */ /* 0x000ef00000000200 */
[----:B-1----:R-:W1:Y:S08]  /*18600*/  LDSM.16.M88.4 R148, [R222+0x8900] ;  /* 0x00890000de94783b */ /* 0x002e700000000200 */
[----:B------:R-:W4:Y:S08]  /*18610*/  LDSM.16.M88.4 R152, [R222+0x9100] ;  /* 0x00910000de98783b */ /* 0x000f300000000200 */
[----:B------:R-:W0:Y:S08]  /*18620*/  LDGDEPBAR ;  /* 0x00000000000079af */ /* 0x000e300000000000 */
[----:B------:R-:W5:Y:S01]  /*18630*/  LDSM.16.M88.4 R156, [R222+0x9900] ;  /* 0x00990000de9c783b */ /* 0x000f620000000200 */
[C---:B---3--:R-:W-:Y:S07]  /*18640*/  HMMA.16816.F32 R4, R176.reuse, R72, R4 ;  /* 0x00000048b004723c */ /* 0x048fee0000001804 */
[----:B------:R-:W3:Y:S01]  /*18650*/  LDSM.16.M88.4 R160, [R222+0xa100] ;  /* 0x00a10000dea0783b */ /* 0x000ee20000000200 */
[C---:B------:R-:W-:Y:S07]  /*18660*/  HMMA.16816.F32 R8, R176.reuse, R74, R8 ;  /* 0x0000004ab008723c */ /* 0x040fee0000001808 */
[----:B------:R-:W2:Y:S01]  /*18670*/  LDSM.16.M88.4 R72, [R222+0xa900] ;  /* 0x00a90000de48783b */ /* 0x000ea20000000200 */
[C---:B-1----:R-:W-:Y:S07]  /*18680*/  HMMA.16816.F32 R12, R176.reuse, R148, R12 ;  /* 0x00000094b00c723c */ /* 0x042fee000000180c */
[----:B------:R-:W-:Y:S01]  /*18690*/  LDSM.16.M88.4 R164, [R216+0xc100] ;  /* 0x00c10000d8a4783b */ /* 0x000fe20000000200 */
[C---:B------:R-:W-:Y:S07]  /*186a0*/  HMMA.16816.F32 R16, R176.reuse, R150, R16 ;  /* 0x00000096b010723c */ /* 0x040fee0000001810 */
[----:B------:R-:W1:Y:S01]  /*186b0*/  LDSM.16.M88.4 R148, [R222+0xb100] ;  /* 0x00b10000de94783b */ /* 0x000e620000000200 */
[C---:B----4-:R-:W-:Y:S07]  /*186c0*/  HMMA.16816.F32 R20, R176.reuse, R152, R20 ;  /* 0x00000098b014723c */ /* 0x050fee0000001814 */
[----:B------:R-:W-:Y:S01]  /*186d0*/  LDSM.16.M88.4 R168, [R229] ;  /* 0x00000000e5a8783b */ /* 0x000fe20000000200 */
[C---:B------:R-:W-:Y:S07]  /*186e0*/  HMMA.16816.F32 R24, R176.reuse, R154, R24 ;  /* 0x0000009ab018723c */ /* 0x040fee0000001818 */
[----:B------:R-:W4:Y:S01]  /*186f0*/  LDSM.16.M88.4 R152, [R222+0xb900] ;  /* 0x00b90000de98783b */ /* 0x000f220000000200 */
[C---:B-----5:R-:W-:Y:S07]  /*18700*/  HMMA.16816.F32 R28, R176.reuse, R156, R28 ;  /* 0x0000009cb01c723c */ /* 0x060fee000000181c */
[----:B------:R-:W-:Y:S01]  /*18710*/  LDSM.16.M88.4 R172, [R228] ;  /* 0x00000000e4ac783b */ /* 0x000fe20000000200 */
[C---:B------:R-:W-:Y:S07]  /*18720*/  HMMA.16816.F32 R32, R176.reuse, R158, R32 ;  /* 0x0000009eb020723c */ /* 0x040fee0000001820 */
[----:B------:R-:W5:Y:S01]  /*18730*/  LDSM.16.M88.4 R156, [R219] ;  /* 0x00000000db9c783b */ /* 0x000f620000000200 */
[C---:B---3--:R-:W-:Y:S07]  /*18740*/  HMMA.16816.F32 R36, R176.reuse, R160, R36 ;  /* 0x000000a0b024723c */ /* 0x048fee0000001824 */
[----:B--2---:R-:W-:Y:S01]  /*18750*/  LDSM.16.M88.4 R180, [R222+0xe900] ;  /* 0x00e90000deb4783b */ /* 0x004fe20000000200 */
[C---:B------:R-:W-:Y:S07]  /*18760*/  HMMA.16816.F32 R40, R176.reuse, R162, R40 ;  /* 0x000000a2b028723c */ /* 0x040fee0000001828 */
[----:B------:R-:W2:Y:S01]  /*18770*/  LDSM.16.M88.4 R160, [R219+0x800] ;  /* 0x00080000dba0783b */ /* 0x000ea20000000200 */
[C---:B------:R-:W-:Y:S07]  /*18780*/  HMMA.16816.F32 R44, R176.reuse, R72, R44 ;  /* 0x00000048b02c723c */ /* 0x040fee000000182c */
[----:B------:R-:W-:Y:S01]  /*18790*/  LDSM.16.M88.4 R184, [R222+0xf100] ;  /* 0x00f10000deb8783b */ /* 0x000fe20000000200 */
[C---:B------:R-:W-:Y:S07]  /*187a0*/  HMMA.16816.F32 R48, R176.reuse, R74, R48 ;  /* 0x0000004ab030723c */ /* 0x040fee0000001830 */
[----:B------:R-:W3:Y:S01]  /*187b0*/  LDSM.16.M88.4 R72, [R219+0x1000] ;  /* 0x00100000db48783b */ /* 0x000ee20000000200 */
[C---:B-1----:R-:W-:Y:S07]  /*187c0*/  HMMA.16816.F32 R52, R176.reuse, R148, R52 ;  /* 0x00000094b034723c */ /* 0x042fee0000001834 */
[----:B------:R-:W-:Y:S01]  /*187d0*/  LDSM.16.M88.4 R188, [R222+0xf900] ;  /* 0x00f90000debc783b */ /* 0x000fe20000000200 */
[C---:B------:R-:W-:Y:S07]  /*187e0*/  HMMA.16816.F32 R56, R176.reuse, R150, R56 ;  /* 0x00000096b038723c */ /* 0x040fee0000001838 */
[----:B------:R-:W1:Y:S01]  /*187f0*/  LDSM.16.M88.4 R148, [R219+0x1800] ;  /* 0x00180000db94783b */ /* 0x000e620000000200 */
[C---:B----4-:R-:W-:Y:S07]  /*18800*/  HMMA.16816.F32 R60, R176.reuse, R152, R60 ;  /* 0x00000098b03c723c */ /* 0x050fee000000183c */
[----:B------:R-:W-:Y:S01]  /*18810*/  LDSM.16.M88.4 R208, [R219+0x4000] ;  /* 0x00400000dbd0783b */ /* 0x000fe20000000200 */
[----:B------:R-:W-:Y:S07]  /*18820*/  HMMA.16816.F32 R64, R176, R154, R64 ;  /* 0x0000009ab040723c */ /* 0x000fee0000001840 */
[----:B------:R-:W4:Y:S01]  /*18830*/  LDSM.16.M88.4 R152, [R219+0x2000] ;  /* 0x00200000db98783b */ /* 0x000f220000000200 */
[C---:B-----5:R-:W-:Y:S08]  /*18840*/  HMMA.16816.F32 R4, R192.reuse, R156, R4 ;  /* 0x0000009cc004723c */ /* 0x060ff00000001804 */
[C---:B------:R-:W-:Y:S01]  /*18850*/  HMMA.16816.F32 R8, R192.reuse, R158, R8 ;  /* 0x0000009ec008723c */ /* 0x040fe20000001808 */
[----:B------:R-:W5:Y:S07]  /*18860*/  LDSM.16.M88.4 R156, [R219+0x2800] ;  /* 0x00280000db9c783b */ /* 0x000f6e0000000200 */
[C---:B--2---:R-:W-:Y:S08]  /*18870*/  HMMA.16816.F32 R12, R192.reuse, R160, R12 ;  /* 0x000000a0c00c723c */ /* 0x044ff0000000180c */
[C---:B------:R-:W-:Y:S01]  /*18880*/  HMMA.16816.F32 R16, R192.reuse, R162, R16 ;  /* 0x000000a2c010723c */ /* 0x040fe20000001810 */
[----:B------:R-:W2:Y:S07]  /*18890*/  LDSM.16.M88.4 R160, [R219+0x3000] ;  /* 0x00300000dba0783b */ /* 0x000eae0000000200 */
[C---:B---3--:R-:W-:Y:S08]  /*188a0*/  HMMA.16816.F32 R20, R192.reuse, R72, R20 ;  /* 0x00000048c014723c */ /* 0x048ff00000001814 */
[C---:B------:R-:W-:Y:S01]  /*188b0*/  HMMA.16816.F32 R24, R192.reuse, R74, R24 ;  /* 0x0000004ac018723c */ /* 0x040fe20000001818 */
[----:B------:R-:W3:Y:S07]  /*188c0*/  LDSM.16.M88.4 R72, [R219+0x3800] ;  /* 0x00380000db48783b */ /* 0x000eee0000000200 */
[C---:B-1----:R-:W-:Y:S08]  /*188d0*/  HMMA.16816.F32 R28, R192.reuse, R148, R28 ;  /* 0x00000094c01c723c */ /* 0x042ff0000000181c */
[C---:B------:R-:W-:Y:S01]  /*188e0*/  HMMA.16816.F32 R32, R192.reuse, R150, R32 ;  /* 0x00000096c020723c */ /* 0x040fe20000001820 */
[----:B------:R-:W1:Y:S07]  /*188f0*/  LDSM.16.M88.4 R148, [R216+0xc900] ;  /* 0x00c90000d894783b */ /* 0x000e6e0000000200 */
        /* <DEDUP_REMOVED lines=8> */
[----:B------:R-:W-:Y:S07]  /*18980*/  LDSM.16.M88.4 R160, [R216+0xe900] ;  /* 0x00e90000d8a0783b */ /* 0x000fee0000000200 */
[C---:B---3--:R-:W-:Y:S08]  /*18990*/  HMMA.16816.F32 R60, R192.reuse, R72, R60 ;  /* 0x00000048c03c723c */ /* 0x048ff0000000183c */
        /* <DEDUP_REMOVED lines=8> */
[C---:B----4-:R-:W-:Y:S08]  /*18a20*/  HMMA.16816.F32 R20, R196.reuse, R152, R20 ;  /* 0x00000098c414723c */ /* 0x050ff00000001814 */
[C---:B------:R-:W-:Y:S01]  /*18a30*/  HMMA.16816.F32 R24, R196.reuse, R154, R24 ;  /* 0x0000009ac418723c */ /* 0x040fe20000001818 */
[----:B------:R-:W3:Y:S07]  /*18a40*/  LDSM.16.M88.4 R152, [R231] ;  /* 0x00000000e798783b */ /* 0x000eee0000000200 */
        /* <DEDUP_REMOVED lines=9> */
[C---:B-1----:R-:W-:Y:S08]  /*18ae0*/  HMMA.16816.F32 R52, R196.reuse, R148, R52 ;  /* 0x00000094c434723c */ /* 0x042ff00000001834 */
[C---:B------:R-:W-:Y:S01]  /*18af0*/  HMMA.16816.F32 R56, R196.reuse, R150, R56 ;  /* 0x00000096c438723c */ /* 0x040fe20000001838 */
[----:B------:R-:W1:Y:S07]  /*18b00*/  LDSM.16.M88.4 R148, [R226] ;  /* 0x00000000e294783b */ /* 0x000e6e0000000200 */
[C---:B------:R-:W-:Y:S08]  /*18b10*/  HMMA.16816.F32 R60, R196.reuse, R164, R60 ;  /* 0x000000a4c43c723c */ /* 0x040ff0000000183c */
[----:B------:R-:W-:Y:S01]  /*18b20*/  HMMA.16816.F32 R64, R196, R166, R64 ;  /* 0x000000a6c440723c */ /* 0x000fe20000001840 */
[----:B------:R-:W-:Y:S07]  /*18b30*/  LDSM.16.M88.4 R164, [R222+0xc900] ;  /* 0x00c90000dea4783b */ /* 0x000fee0000000200 */
[C---:B---3--:R-:W-:Y:S08]  /*18b40*/  HMMA.16816.F32 R4, R200.reuse, R152, R4 ;  /* 0x00000098c804723c */ /* 0x048ff00000001804 */
[C---:B------:R-:W-:Y:S01]  /*18b50*/  HMMA.16816.F32 R8, R200.reuse, R154, R8 ;  /* 0x0000009ac808723c */ /* 0x040fe20000001808 */
[----:B------:R-:W-:Y:S07]  /*18b60*/  LDSM.16.M88.4 R152, [R224] ;  /* 0x00000000e098783b */ /* 0x000fee0000000200 */
[C---:B--2---:R-:W-:Y:S08]  /*18b70*/  HMMA.16816.F32 R12, R200.reuse, R72, R12 ;  /* 0x00000048c80c723c */ /* 0x044ff0000000180c */
[C---:B------:R-:W-:Y:S01]  /*18b80*/  HMMA.16816.F32 R16, R200.reuse, R74, R16 ;  /* 0x0000004ac810723c */ /* 0x040fe20000001810 */
[----:B------:R-:W2:Y:S07]  /*18b90*/  LDSM.16.M88.4 R72, [R225] ;  /* 0x00000000e148783b */ /* 0x000eae0000000200 */
[C---:B------:R-:W-:Y:S08]  /*18ba0*/  HMMA.16816.F32 R20, R200.reuse, R168, R20 ;  /* 0x000000a8c814723c */ /* 0x040ff00000001814 */
[C---:B------:R-:W-:Y:S01]  /*18bb0*/  HMMA.16816.F32 R24, R200.reuse, R170, R24 ;  /* 0x000000aac818723c */ /* 0x040fe20000001818 */
[----:B------:R-:W3:Y:S07]  /*18bc0*/  LDSM.16.M88.4 R168, [R222+0xd100] ;  /* 0x00d10000dea8783b */ /* 0x000eee0000000200 */
[C---:B------:R-:W-:Y:S08]  /*18bd0*/  HMMA.16816.F32 R28, R200.reuse, R172, R28 ;  /* 0x000000acc81c723c */ /* 0x040ff0000000181c */
[C---:B------:R-:W-:Y:S01]  /*18be0*/  HMMA.16816.F32 R32, R200.reuse, R174, R32 ;  /* 0x000000aec820723c */ /* 0x040fe20000001820 */
[----:B------:R-:W5:Y:S07]  /*18bf0*/  LDSM.16.M88.4 R172, [R222+0xd900] ;  /* 0x00d90000deac783b */ /* 0x000f6e0000000200 */
[C---:B----4-:R-:W-:Y:S08]  /*18c00*/  HMMA.16816.F32 R36, R200.reuse, R156, R36 ;  /* 0x0000009cc824723c */ /* 0x050ff00000001824 */
[C---:B------:R-:W-:Y:S01]  /*18c10*/  HMMA.16816.F32 R40, R200.reuse, R158, R40 ;  /* 0x0000009ec828723c */ /* 0x040fe20000001828 */
[----:B------:R-:W4:Y:S07]  /*18c20*/  LDSM.16.M88.4 R156, [R222+0xe100] ;  /* 0x00e10000de9c783b */ /* 0x000f2e0000000200 */
[C---:B-1----:R-:W-:Y:S08]  /*18c30*/  HMMA.16816.F32 R44, R200.reuse, R148, R44 ;  /* 0x00000094c82c723c */ /* 0x042ff0000000182c */
[C---:B------:R-:W-:Y:S08]  /*18c40*/  HMMA.16816.F32 R48, R200.reuse, R150, R48 ;  /* 0x00000096c830723c */ /* 0x040ff00000001830 */
[C---:B--2---:R-:W-:Y:S08]  /*18c50*/  HMMA.16816.F32 R52, R200.reuse, R72, R52 ;  /* 0x00000048c834723c */ /* 0x044ff00000001834 */
[C---:B------:R-:W-:Y:S01]  /*18c60*/  HMMA.16816.F32 R56, R200.reuse, R74, R56 ;  /* 0x0000004ac838723c */ /* 0x040fe20000001838 */
[----:B------:R-:W1:Y:S07]  /*18c70*/  LDSM.16.M88.4 R72, [R219+0x4800] ;  /* 0x00480000db48783b */ /* 0x000e6e0000000200 */
        /* <DEDUP_REMOVED lines=171> */
.L_x_686:
[----:B------:R-:W-:Y:S01]  /*19730*/  FMNMX.FTZ R0, R148, R70, !PT ;  /* 0x0000004694007209 */ /* 0x000fe20007810000 */
[----:B----4-:R-:W-:Y:S01]  /*19740*/  LDSM.16.MT88.4 R12, [R217+0x100] ;  /* 0x00010000d90c783b */ /* 0x010fe20000004200 */
        /* <DEDUP_REMOVED lines=61> */
[----:B------:R-:W-:Y:S02]  /*19b20*/  FMNMX.FTZ R0, R22, R0, !PT ;  /* 0x0000000016007209 */ /* 0x000fe40007810000 */
[----:B------:R-:W-:Y:S02]  /*19b30*/  MOV R65, R69 ;  /* 0x0000004500417202 */ /* 0x000fe40000000f00 */
[----:B------:R-:W-:Y:S02]  /*19b40*/  FMNMX.FTZ R0, R66, R0, !PT ;  /* 0x0000000042007209 */ /* 0x000fe40007810000 */
[----:B------:R-:W-:Y:S02]  /*19b50*/  FMNMX.FTZ R2, R20, R2, !PT ;  /* 0x0000000214027209 */ /* 0x000fe40007810000 */
[----:B------:R-:W-:Y:S02]  /*19b60*/  FMNMX.FTZ R3, R65, R0, !PT ;  /* 0x0000000041037209 */ /* 0x000fe40007810000 */
[----:B------:R-:W-:Y:S02]  /*19b70*/  FMNMX.FTZ R2, R19, R2, !PT ;  /* 0x0000000213027209 */ /* 0x000fe40007810000 */
[----:B------:R-:W-:Y:S02]  /*19b80*/  FMNMX.FTZ R3, R59, R3, !PT ;  /* 0x000000033b037209 */ /* 0x000fe40007810000 */
[----:B------:R-:W-:Y:S02]  /*19b90*/  FMNMX.FTZ R0, R21, R2, !PT ;  /* 0x0000000215007209 */ /* 0x000fe40007810000 */
[----:B------:R-:W-:Y:S01]  /*19ba0*/  ISETP.LT.AND P0, PT, RZ, UR14, PT ;  /* 0x0000000eff007c0c */ /* 0x000fe2000bf01270 */
[----:B------:R-:W-:Y:S01]  /*19bb0*/  SHFL.BFLY PT, R69, R3, 0x2, 0x1f ;  /* 0x0c401f0003457f89 */ /* 0x000fe200000e0000 */
[----:B------:R-:W-:Y:S01]  /*19bc0*/  FMNMX.FTZ R0, R72, R0, !PT ;  /* 0x0000000048007209 */ /* 0x000fe20007810000 */
[----:B------:R-:W-:Y:S03]  /*19bd0*/  UIADD3 UR14, UR14, -0x1, URZ ;  /* 0xffffffff0e0e7890 */ /* 0x000fe6000fffe03f */
        /* <DEDUP_REMOVED lines=9> */
[----:B------:R-:W-:Y:S01]  /*19c70*/  FADD.FTZ R2, -R69, R70 ;  /* 0x0000004645027221 */ /* 0x000fe20000010100 */
[----:B------:R-:W-:Y:S01]  /*19c80*/  MOV R70, R19 ;  /* 0x0000001300467202 */ /* 0x000fe20000000f00 */
[--C-:B------:R-:W-:Y:S02]  /*19c90*/  FFMA.FTZ R3, R148, c[0x0][0x2d0], -R74.reuse ;  /* 0x0000b40094037a23 */ /* 0x100fe4000001084a */
[----:B------:R-:W-:Y:S02]  /*19ca0*/  FMUL.FTZ R0, R2, c[0x0][0x2d0] ;  /* 0x0000b40002007a20 */ /* 0x000fe40000410000 */
[----:B------:R1:W-:Y:S01]  /*19cb0*/  MUFU.EX2 R5, R3 ;  /* 0x0000000300057308 */ /* 0x0003e20000000800 */
[--C-:B------:R-:W-:Y:S01]  /*19cc0*/  FFMA.FTZ R32, R75, c[0x0][0x2d0], -R74.reuse ;  /* 0x0000b4004b207a23 */ /* 0x100fe2000001084a */
[----:B------:R-:W-:Y:S01]  /*19cd0*/  MOV R75, R70 ;  /* 0x00000046004b7202 */ /* 0x000fe20000000f00 */
[--C-:B------:R-:W-:Y:S02]  /*19ce0*/  FFMA.FTZ R70, R163, c[0x0][0x2d0], -R74.reuse ;  /* 0x0000b400a3467a23 */ /* 0x100fe4000001084a */
[--C-:B------:R-:W-:Y:S05]  /*19cf0*/  FFMA.FTZ R48, R159, c[0x0][0x2d0], -R74.reuse ;  /* 0x0000b4009f307a23 */ /* 0x100fea000001084a */
[----:B------:R2:W3:Y:S10]  /*19d00*/  MUFU.EX2 R2, R0 ;  /* 0x0000000000027308 */ /* 0x0004f40000000800 */
[----:B------:R4:W-:Y:S01]  /*19d10*/  MUFU.EX2 R67, R32 ;  /* 0x0000002000437308 */ /* 0x0009e20000000800 */
[--C-:B-1----:R-:W-:Y:S01]  /*19d20*/  FFMA.FTZ R3, R154, c[0x0][0x2d0], -R74.reuse ;  /* 0x0000b4009a037a23 */ /* 0x102fe2000001084a */
[----:B------:R-:W-:Y:S08]  /*19d30*/  MOV R154, R21 ;  /* 0x00000015009a7202 */ /* 0x000ff00000000f00 */
[----:B------:R1:W-:Y:S01]  /*19d40*/  MUFU.EX2 R6, R3 ;  /* 0x0000000300067308 */ /* 0x0003e20000000800 */
[----:B--2---:R-:W-:Y:S01]  /*19d50*/  FADD.FTZ R0, -R68, R71 ;  /* 0x0000004744007221 */ /* 0x004fe20000010100 */
[----:B------:R-:W-:Y:S01]  /*19d60*/  MOV R71, R20 ;  /* 0x0000001400477202 */ /* 0x000fe20000000f00 */
[----:B---3--:R-:W-:Y:S02]  /*19d70*/  FMUL.FTZ R8, R2, R80 ;  /* 0x0000005002087220 */ /* 0x008fe40000410000 */
[----:B------:R-:W-:Y:S02]  /*19d80*/  FMUL.FTZ R0, R0, c[0x0][0x2d0] ;  /* 0x0000b40000007a20 */ /* 0x000fe40000410000 */
[C---:B------:R-:W-:Y:S02]  /*19d90*/  FMUL.FTZ R9, R2.reuse, R81 ;  /* 0x0000005102097220 */ /* 0x040fe40000410000 */
[C---:B------:R-:W-:Y:S02]  /*19da0*/  FMUL.FTZ R16, R2.reuse, R88 ;  /* 0x0000005802107220 */ /* 0x040fe40000410000 */
[----:B------:R-:W2:Y:S01]  /*19db0*/  MUFU.EX2 R0, R0 ;  /* 0x0000000000007308 */ /* 0x000ea20000000800 */
[C---:B------:R-:W-:Y:S02]  /*19dc0*/  FMUL.FTZ R17, R2.reuse, R89 ;  /* 0x0000005902117220 */ /* 0x040fe40000410000 */
[C---:B------:R-:W-:Y:S02]  /*19dd0*/  FMUL.FTZ R24, R2.reuse, R96 ;  /* 0x0000006002187220 */ /* 0x040fe40000410000 */
[C---:B------:R-:W-:Y:S01]  /*19de0*/  FMUL.FTZ R25, R2.reuse, R97 ;  /* 0x0000006102197220 */ /* 0x040fe20000410000 */
[----:B------:R-:W-:Y:S01]  /*19df0*/  MOV R97, R59 ;  /* 0x0000003b00617202 */ /* 0x000fe20000000f00 */
[C---:B----4-:R-:W-:Y:S02]  /*19e00*/  FMUL.FTZ R32, R2.reuse, R104 ;  /* 0x0000006802207220 */ /* 0x050fe40000410000 */
[----:B------:R-:W-:Y:S02]  /*19e10*/  FMUL.FTZ R33, R2, R105 ;  /* 0x0000006902217220 */ /* 0x000fe40000410000 */
[--C-:B-1----:R-:W-:Y:S02]  /*19e20*/  FFMA.FTZ R3, R152, c[0x0][0x2d0], -R74.reuse ;  /* 0x0000b40098037a23 */ /* 0x102fe4000001084a */
[C---:B------:R-:W-:Y:S02]  /*19e30*/  FMUL.FTZ R41, R2.reuse, R113 ;  /* 0x0000007102297220 */ /* 0x040fe40000410000 */
[----:B------:R1:W-:Y:S01]  /*19e40*/  MUFU.EX2 R56, R3 ;  /* 0x0000000300387308 */ /* 0x0003e20000000800 */
[----:B------:R-:W-:Y:S02]  /*19e50*/  FMUL.FTZ R49, R2, R121 ;  /* 0x0000007902317220 */ /* 0x000fe40000410000 */
[C---:B--2---:R-:W-:Y:S02]  /*19e60*/  FMUL.FTZ R7, R0.reuse, R79 ;  /* 0x0000004f00077220 */ /* 0x044fe40000410000 */
[C---:B------:R-:W-:Y:S02]  /*19e70*/  FMUL.FTZ R10, R0.reuse, R82 ;  /* 0x00000052000a7220 */ /* 0x040fe40000410000 */
[C---:B------:R-:W-:Y:S02]  /*19e80*/  FMUL.FTZ R11, R0.reuse, R83 ;  /* 0x00000053000b7220 */ /* 0x040fe40000410000 */
[C---:B------:R-:W-:Y:S01]  /*19e90*/  FMUL.FTZ R18, R0.reuse, R90 ;  /* 0x0000005a00127220 */ /* 0x040fe20000410000 */
[----:B------:R-:W-:Y:S01]  /*19ea0*/  LDSM.16.MT88.4 R80, [R220+0x4100] ;  /* 0x00410000dc50783b */ /* 0x000fe20000004200 */
[C---:B------:R-:W-:Y:S02]  /*19eb0*/  FMUL.FTZ R19, R0.reuse, R91 ;  /* 0x0000005b00137220 */ /* 0x040fe40000410000 */
[C---:B------:R-:W-:Y:S02]  /*19ec0*/  FMUL.FTZ R26, R0.reuse, R98 ;  /* 0x00000062001a7220 */ /* 0x040fe40000410000 */
[C---:B------:R-:W-:Y:S02]  /*19ed0*/  FMUL.FTZ R27, R0.reuse, R99 ;  /* 0x00000063001b7220 */ /* 0x040fe40000410000 */
[C---:B------:R-:W-:Y:S01]  /*19ee0*/  FMUL.FTZ R34, R0.reuse, R106 ;  /* 0x0000006a00227220 */ /* 0x040fe20000410000 */
[----:B------:R-:W-:Y:S01]  /*19ef0*/  LDSM.16.MT88.4 R88, [R218+0x900] ;  /* 0x00090000da58783b */ /* 0x000fe20000004200 */
[--C-:B-1----:R-:W-:Y:S01]  /*19f00*/  FFMA.FTZ R3, R149, c[0x0][0x2d0], -R74.reuse ;  /* 0x0000b40095037a23 */ /* 0x102fe2000001084a */
[----:B------:R-:W-:Y:S01]  /*19f10*/  MOV R149, R22 ;  /* 0x0000001600957202 */ /* 0x000fe20000000f00 */
[C---:B------:R-:W-:Y:S02]  /*19f20*/  FMUL.FTZ R35, R0.reuse, R107 ;  /* 0x0000006b00237220 */ /* 0x040fe40000410000 */
[----:B------:R1:W2:Y:S01]  /*19f30*/  MUFU.EX2 R58, R3 ;  /* 0x00000003003a7308 */ /* 0x0002a20000000800 */
[C---:B------:R-:W-:Y:S02]  /*19f40*/  FMUL.FTZ R42, R0.reuse, R114 ;  /* 0x00000072002a7220 */ /* 0x040fe40000410000 */
[----:B------:R-:W3:Y:S01]  /*19f50*/  LDSM.16.MT88.4 R20, [R218+0x100] ;  /* 0x00010000da14783b */ /* 0x000ee20000004200 */
[C---:B------:R-:W-:Y:S02]  /*19f60*/  FMUL.FTZ R43, R0.reuse, R115 ;  /* 0x00000073002b7220 */ /* 0x040fe40000410000 */
[C---:B------:R-:W-:Y:S02]  /*19f70*/  FMUL.FTZ R59, R0.reuse, R131 ;  /* 0x00000083003b7220 */ /* 0x040fe40000410000 */
[C---:B------:R-:W-:Y:S02]  /*19f80*/  FMUL.FTZ R50, R0.reuse, R122 ;  /* 0x0000007a00327220 */ /* 0x040fe40000410000 */
[----:B------:R-:W-:Y:S02]  /*19f90*/  FMUL.FTZ R51, R0, R123 ;  /* 0x0000007b00337220 */ /* 0x000fe40000410000 */
[----:B-1----:R-:W-:Y:S01]  /*19fa0*/  FMUL.FTZ R3, R68, c[0x0][0x2d0] ;  /* 0x0000b40044037a20 */ /* 0x002fe20000410000 */
[----:B--2---:R-:W-:Y:S03]  /*19fb0*/  MOV R98, R58 ;  /* 0x0000003a00627202 */ /* 0x004fe60000000f00 */
[--C-:B------:R-:W-:Y:S02]  /*19fc0*/  FFMA.FTZ R4, R150, c[0x0][0x2d0], -R3.reuse ;  /* 0x0000b40096047a23 */ /* 0x100fe40000010803 */
[--C-:B------:R-:W-:Y:S02]  /*19fd0*/  FFMA.FTZ R40, R157, c[0x0][0x2d0], -R3.reuse ;  /* 0x0000b4009d287a23 */ /* 0x100fe40000010803 */
[----:B------:R1:W2:Y:S01]  /*19fe0*/  MUFU.EX2 R64, R4 ;  /* 0x0000000400407308 */ /* 0x0002a20000000800 */
[--C-:B------:R-:W-:Y:S02]  /*19ff0*/  FFMA.FTZ R72, R72, c[0x0][0x2d0], -R3.reuse ;  /* 0x0000b40048487a23 */ /* 0x100fe40000010803 */
[--C-:B-1----:R-:W-:Y:S01]  /*1a000*/  FFMA.FTZ R4, R155, c[0x0][0x2d0], -R3.reuse ;  /* 0x0000b4009b047a23 */ /* 0x102fe20000010803 */
[----:B--2---:R-:W-:Y:S06]  /*1a010*/  MOV R96, R64 ;  /* 0x0000004000607202 */ /* 0x004fec0000000f00 */
[----:B------:R1:W2:Y:S01]  /*1a020*/  MUFU.EX2 R155, R48 ;  /* 0x00000030009b7308 */ /* 0x0002a20000000800 */
[----:B------:R-:W-:Y:S09]  /*1a030*/  MOV R104, R96 ;  /* 0x0000006000687202 */ /* 0x000ff20000000f00 */
[----:B------:R4:W5:Y:S01]  /*1a040*/  MUFU.EX2 R148, R4 ;  /* 0x0000000400947308 */ /* 0x0009620000000800 */
[----:B-1----:R-:W-:Y:S01]  /*1a050*/  FMUL.FTZ R48, R2, R120 ;  /* 0x0000007802307220 */ /* 0x002fe20000410000 */
[----:B--2---:R-:W-:Y:S02]  /*1a060*/  MOV R123, R155 ;  /* 0x0000009b007b7202 */ /* 0x004fe40000000f00 */
[----:B------:R-:W-:Y:S01]  /*1a070*/  MOV R155, R66 ;  /* 0x00000042009b7202 */ /* 0x000fe20000000f00 */
[C---:B------:R-:W-:Y:S01]  /*1a080*/  FMUL.FTZ R66, R0.reuse, R138 ;  /* 0x0000008a00427220 */ /* 0x040fe20000410000 */
[----:B------:R-:W-:Y:S01]  /*1a090*/  MOV R138, R67 ;  /* 0x00000043008a7202 */ /* 0x000fe20000000f00 */
[C---:B------:R-:W-:Y:S02]  /*1a0a0*/  FMUL.FTZ R67, R0.reuse, R139 ;  /* 0x0000008b00437220 */ /* 0x040fe40000410000 */
[--C-:B----4-:R-:W-:Y:S01]  /*1a0b0*/  FFMA.FTZ R4, R151, c[0x0][0x2d0], -R3.reuse ;  /* 0x0000b40097047a23 */ /* 0x110fe20000010803 */
[----:B------:R-:W-:Y:S01]  /*1a0c0*/  MOV R151, R6 ;  /* 0x0000000600977202 */ /* 0x000fe20000000f00 */
[----:B------:R-:W-:Y:S01]  /*1a0d0*/  FMUL.FTZ R6, R0, R78 ;  /* 0x0000004e00067220 */ /* 0x000fe20000410000 */
[----:B------:R-:W-:Y:S01]  /*1a0e0*/  F2FP.PACK_AB R78, R58, R56 ;  /* 0x000000383a4e723e */ /* 0x000fe200000000ff */
[----:B------:R1:W2:Y:S01]  /*1a0f0*/  MUFU.EX2 R57, R4 ;  /* 0x0000000400397308 */ /* 0x0002a20000000800 */
[----:B------:R-:W-:Y:S02]  /*1a100*/  FMUL.FTZ R58, R0, R130 ;  /* 0x00000082003a7220 */ /* 0x000fe40000410000 */
[--C-:B-1----:R-:W-:Y:S01]  /*1a110*/  FFMA.FTZ R4, R153, c[0x0][0x2d0], -R3.reuse ;  /* 0x0000b40099047a23 */ /* 0x102fe20000010803 */
[----:B------:R-:W-:Y:S01]  /*1a120*/  MOV R153, R5 ;  /* 0x0000000500997202 */ /* 0x000fe20000000f00 */
[----:B------:R-:W-:Y:S01]  /*1a130*/  FMUL.FTZ R5, R2, R77 ;  /* 0x0000004d02057220 */ /* 0x000fe20000410000 */
[----:B-----5:R-:W-:Y:S04]  /*1a140*/  F2FP.PACK_AB R77, R148, R64 ;  /* 0x00000040944d723e */ /* 0x020fe800000000ff */
[----:B------:R-:W1:Y:S01]  /*1a150*/  MUFU.EX2 R152, R4 ;  /* 0x0000000400987308 */ /* 0x000e620000000800 */
[----:B--2---:R-:W-:Y:S01]  /*1a160*/  MOV R99, R57 ;  /* 0x0000003900637202 */ /* 0x004fe20000000f00 */
[----:B------:R-:W-:Y:S01]  /*1a170*/  FMUL.FTZ R64, R2, R136 ;  /* 0x0000008802407220 */ /* 0x000fe20000410000 */
[----:B------:R-:W-:Y:S02]  /*1a180*/  MOV R136, R153 ;  /* 0x0000009900887202 */ /* 0x000fe40000000f00 */
[----:B-1----:R-:W-:Y:S01]  /*1a190*/  F2FP.PACK_AB R79, R152, R57 ;  /* 0x00000039984f723e */ /* 0x002fe200000000ff */
[C---:B------:R-:W-:Y:S01]  /*1a1a0*/  FMUL.FTZ R4, R2.reuse, R76 ;  /* 0x0000004c02047220 */ /* 0x040fe20000410000 */
[----:B------:R-:W-:Y:S01]  /*1a1b0*/  F2FP.PACK_AB R76, R151, R153 ;  /* 0x00000099974c723e */ /* 0x000fe200000000ff */
[C---:B------:R-:W-:Y:S06]  /*1a1c0*/  FMUL.FTZ R57, R2.reuse, R129 ;  /* 0x0000008102397220 */ /* 0x040fec0000410000 */
[C---:B------:R-:W-:Y:S07]  /*1a1d0*/  HMMA.16816.F32 R4, R76.reuse, R12, R4 ;  /* 0x0000000c4c04723c */ /* 0x040fee0000001804 */
[C---:B------:R-:W-:Y:S01]  /*1a1e0*/  FMUL.FTZ R12, R2.reuse, R84 ;  /* 0x00000054020c7220 */ /* 0x040fe20000410000 */
[C---:B------:R-:W-:Y:S04]  /*1a1f0*/  HMMA.16816.F32 R8, R76.reuse, R14, R8 ;  /* 0x0000000e4c08723c */ /* 0x040fe80000001808 */
[----:B------:R-:W-:Y:S03]  /*1a200*/  FMUL.FTZ R13, R2, R85 ;  /* 0x00000055020d7220 */ /* 0x000fe60000410000 */
[C---:B------:R-:W-:Y:S02]  /*1a210*/  FMUL.FTZ R14, R0.reuse, R86 ;  /* 0x00000056000e7220 */ /* 0x040fe40000410000 */
[----:B------:R-:W-:Y:S02]  /*1a220*/  FMUL.FTZ R15, R0, R87 ;  /* 0x00000057000f7220 */ /* 0x000fe40000410000 */
[----:B------:R-:W1:Y:S05]  /*1a230*/  LDSM.16.MT88.4 R84, [R217+0x900] ;  /* 0x00090000d954783b */ /* 0x000e6a0000004200 */
[C---:B---3--:R-:W-:Y:S07]  /*1a240*/  HMMA.16816.F32 R12, R76.reuse, R20, R12 ;  /* 0x000000144c0c723c */ /* 0x048fee000000180c */
[C---:B------:R-:W-:Y:S01]  /*1a250*/  FMUL.FTZ R20, R2.reuse, R92 ;  /* 0x0000005c02147220 */ /* 0x040fe20000410000 */
[C---:B------:R-:W-:Y:S04]  /*1a260*/  HMMA.16816.F32 R16, R76.reuse, R22, R16 ;  /* 0x000000164c10723c */ /* 0x040fe80000001810 */
[----:B------:R-:W-:Y:S03]  /*1a270*/  FMUL.FTZ R21, R2, R93 ;  /* 0x0000005d02157220 */ /* 0x000fe60000410000 */
[C---:B------:R-:W-:Y:S02]  /*1a280*/  FMUL.FTZ R22, R0.reuse, R94 ;  /* 0x0000005e00167220 */ /* 0x040fe40000410000 */
[----:B------:R-:W-:Y:S02]  /*1a290*/  FMUL.FTZ R23, R0, R95 ;  /* 0x0000005f00177220 */ /* 0x000fe40000410000 */
[----:B------:R-:W2:Y:S05]  /*1a2a0*/  LDSM.16.MT88.4 R92, [R221+0x900] ;  /* 0x00090000dd5c783b */ /* 0x000eaa0000004200 */
[C---:B------:R-:W-:Y:S07]  /*1a2b0*/  HMMA.16816.F32 R20, R76.reuse, R28, R20 ;  /* 0x0000001c4c14723c */ /* 0x040fee0000001814 */
[C---:B------:R-:W-:Y:S01]  /*1a2c0*/  FMUL.FTZ R28, R2.reuse, R100 ;  /* 0x00000064021c7220 */ /* 0x040fe20000410000 */
[C---:B------:R-:W-:Y:S04]  /*1a2d0*/  HMMA.16816.F32 R24, R76.reuse, R30, R24 ;  /* 0x0000001e4c18723c */ /* 0x040fe80000001818 */
[----:B------:R-:W-:Y:S01]  /*1a2e0*/  FMUL.FTZ R29, R2, R101 ;  /* 0x00000065021d7220 */ /* 0x000fe20000410000 */
[----:B------:R-:W-:Y:S01]  /*1a2f0*/  MOV R100, R56 ;  /* 0x0000003800647202 */ /* 0x000fe20000000f00 */
[----:B------:R3:W4:Y:S01]  /*1a300*/  MUFU.EX2 R101, R40 ;  /* 0x0000002800657308 */ /* 0x0007220000000800 */
[C---:B------:R-:W-:Y:S01]  /*1a310*/  FMUL.FTZ R30, R0.reuse, R102 ;  /* 0x00000066001e7220 */ /* 0x040fe20000410000 */
[----:B------:R-:W-:Y:S01]  /*1a320*/  MOV R102, R98 ;  /* 0x0000006200667202 */ /* 0x000fe20000000f00 */
[----:B------:R-:W-:Y:S03]  /*1a330*/  FMUL.FTZ R31, R0, R103 ;  /* 0x00000067001f7220 */ /* 0x000fe60000410000 */
[----:B------:R-:W-:Y:S01]  /*1a340*/  MOV R103, R97 ;  /* 0x0000006100677202 */ /* 0x000fe20000000f00 */
[--C-:B------:R-:W-:Y:S01]  /*1a350*/  FFMA.FTZ R56, R161, c[0x0][0x2d0], -R3.reuse ;  /* 0x0000b400a1387a23 */ /* 0x100fe20000010803 */
[----:B------:R-:W-:Y:S02]  /*1a360*/  MOV R113, R102 ;  /* 0x0000006600717202 */ /* 0x000fe40000000f00 */
[C---:B------:R-:W-:Y:S01]  /*1a370*/  HMMA.16816.F32 R28, R76.reuse, R36, R28 ;  /* 0x000000244c1c723c */ /* 0x040fe2000000181c */
[----:B------:R5:W-:Y:S02]  /*1a380*/  MUFU.EX2 R121, R56 ;  /* 0x0000003800797308 */ /* 0x000be40000000800 */
[----:B------:R-:W-:Y:S02]  /*1a390*/  MOV R115, R103 ;  /* 0x0000006700737202 */ /* 0x000fe40000000f00 */
[----:B------:R-:W-:Y:S02]  /*1a3a0*/  MOV R157, R100 ;  /* 0x00000064009d7202 */ /* 0x000fe40000000f00 */
[--C-:B------:R-:W-:Y:S01]  /*1a3b0*/  FFMA.FTZ R36, R156, c[0x0][0x2d0], -R74.reuse ;  /* 0x0000b4009c247a23 */ /* 0x100fe2000001084a */
[C---:B------:R-:W-:Y:S03]  /*1a3c0*/  HMMA.16816.F32 R32, R76.reuse, R38, R32 ;  /* 0x000000264c20723c */ /* 0x040fe60000001820 */
[----:B------:R1:W1:Y:S01]  /*1a3d0*/  MUFU.EX2 R150, R36 ;  /* 0x0000002400967308 */ /* 0x0002620000000800 */
[C---:B------:R-:W-:Y:S01]  /*1a3e0*/  FMUL.FTZ R37, R2.reuse, R109 ;  /* 0x0000006d02257220 */ /* 0x040fe20000410000 */
[----:B------:R-:W-:Y:S01]  /*1a3f0*/  MOV R156, R104 ;  /* 0x00000068009c7202 */ /* 0x000fe20000000f00 */
[----:B---3--:R-:W-:Y:S01]  /*1a400*/  FMUL.FTZ R40, R2, R112 ;  /* 0x0000007002287220 */ /* 0x008fe20000410000 */
[----:B----4-:R-:W-:Y:S01]  /*1a410*/  MOV R139, R101 ;  /* 0x00000065008b7202 */ /* 0x010fe20000000f00 */
[C---:B------:R-:W-:Y:S01]  /*1a420*/  FMUL.FTZ R38, R0.reuse, R110 ;  /* 0x0000006e00267220 */ /* 0x040fe20000410000 */
[----:B------:R-:W-:Y:S02]  /*1a430*/  MOV R101, R99 ;  /* 0x0000006300657202 */ /* 0x000fe40000000f00 */
[----:B------:R-:W3:Y:S01]  /*1a440*/  LDSM.16.MT88.4 R96, [R220+0x900] ;  /* 0x00090000dc60783b */ /* 0x000ee20000004200 */
[----:B------:R-:W-:Y:S01]  /*1a450*/  FMUL.FTZ R39, R0, R111 ;  /* 0x0000006f00277220 */ /* 0x000fe20000410000 */
[----:B------:R-:W-:Y:S01]  /*1a460*/  MOV R114, R101 ;  /* 0x0000006500727202 */ /* 0x000fe20000000f00 */
[C---:B-----5:R-:W-:Y:S05]  /*1a470*/  FMUL.FTZ R56, R2.reuse, R128 ;  /* 0x0000008002387220 */ /* 0x060fea0000410000 */
[----:B------:R-:W-:Y:S01]  /*1a480*/  LDSM.16.MT88.4 R100, [R221+0x5100] ;  /* 0x00510000dd64783b */ /* 0x000fe20000004200 */
[C---:B-1----:R-:W-:Y:S01]  /*1a490*/  FMUL.FTZ R36, R2.reuse, R108 ;  /* 0x0000006c02247220 */ /* 0x042fe20000410000 */
[----:B------:R-:W-:Y:S06]  /*1a4a0*/  MOV R112, R150 ;  /* 0x0000009600707202 */ /* 0x000fec0000000f00 */
[----:B------:R-:W-:Y:S01]  /*1a4b0*/  LDSM.16.MT88.4 R108, [R218+0x1900] ;  /* 0x00190000da6c783b */ /* 0x000fe20000004200 */
[----:B------:R-:W-:Y:S02]  /*1a4c0*/  MOV R150, R149 ;  /* 0x0000009500967202 */ /* 0x000fe40000000f00 */
[----:B------:R-:W-:Y:S01]  /*1a4d0*/  MOV R149, R65 ;  /* 0x0000004100957202 */ /* 0x000fe20000000f00 */
[C---:B------:R-:W-:Y:S01]  /*1a4e0*/  FMUL.FTZ R65, R2.reuse, R137 ;  /* 0x0000008902417220 */ /* 0x040fe20000410000 */
[C---:B------:R-:W-:Y:S03]  /*1a4f0*/  HMMA.16816.F32 R36, R76.reuse, R44, R36 ;  /* 0x0000002c4c24723c */ /* 0x040fe60000001824 */
[----:B------:R-:W-:Y:S02]  /*1a500*/  MOV R153, R150 ;  /* 0x0000009600997202 */ /* 0x000fe40000000f00 */
[----:B------:R-:W-:Y:S01]  /*1a510*/  MOV R150, R71 ;  /* 0x0000004700967202 */ /* 0x000fe20000000f00 */
[--C-:B------:R-:W-:Y:S01]  /*1a520*/  FFMA.FTZ R71, R189, c[0x0][0x2d0], -R74.reuse ;  /* 0x0000b400bd477a23 */ /* 0x100fe2000001084a */
[----:B------:R-:W-:Y:S01]  /*1a530*/  MOV R137, R156 ;  /* 0x0000009c00897202 */ /* 0x000fe20000000f00 */
[C---:B------:R-:W-:Y:S04]  /*1a540*/  HMMA.16816.F32 R40, R76.reuse, R46, R40 ;  /* 0x0000002e4c28723c */ /* 0x040fe80000001828 */
[----:B------:R-:W-:Y:S01]  /*1a550*/  FMUL.FTZ R45, R2, R117 ;  /* 0x00000075022d7220 */ /* 0x000fe20000410000 */
[----:B------:R-:W-:Y:S01]  /*1a560*/  MOV R189, R136 ;  /* 0x0000008800bd7202 */ /* 0x000fe20000000f00 */
[--C-:B------:R-:W-:Y:S02]  /*1a570*/  FFMA.FTZ R44, R158, c[0x0][0x2d0], -R3.reuse ;  /* 0x0000b4009e2c7a23 */ /* 0x100fe40000010803 */
[C---:B------:R-:W-:Y:S02]  /*1a580*/  FMUL.FTZ R47, R0.reuse, R119 ;  /* 0x00000077002f7220 */ /* 0x040fe40000410000 */
[----:B------:R1:W-:Y:S02]  /*1a590*/  MUFU.EX2 R119, R70 ;  /* 0x0000004600777308 */ /* 0x0003e40000000800 */
[----:B------:R-:W-:Y:S08]  /*1a5a0*/  FMUL.FTZ R46, R0, R118 ;  /* 0x00000076002e7220 */ /* 0x000ff00000410000 */
[----:B------:R4:W-:Y:S01]  /*1a5b0*/  MUFU.EX2 R158, R44 ;  /* 0x0000002c009e7308 */ /* 0x0009e20000000800 */
[--C-:B-1----:R-:W-:Y:S09]  /*1a5c0*/  FFMA.FTZ R70, R164, c[0x0][0x2d0], -R74.reuse ;  /* 0x0000b400a4467a23 */ /* 0x102ff2000001084a */
[----:B------:R1:W-:Y:S01]  /*1a5d0*/  MUFU.EX2 R117, R70 ;  /* 0x0000004600757308 */ /* 0x0003e20000000800 */
[----:B----4-:R-:W-:Y:S07]  /*1a5e0*/  FMUL.FTZ R44, R2, R116 ;  /* 0x00000074022c7220 */ /* 0x010fee0000410000 */
        /* <DEDUP_REMOVED lines=8> */
[----:B------:R1:W-:Y:S10]  /*1a670*/  MUFU.EX2 R118, R70 ;  /* 0x0000004600767308 */ /* 0x0003f40000000800 */
[----:B------:R2:W-:Y:S01]  /*1a680*/  MUFU.EX2 R165, R71 ;  /* 0x0000004700a57308 */ /* 0x0005e20000000800 */
[----:B----4-:R-:W-:Y:S07]  /*1a690*/  FMUL.FTZ R52, R2, R124 ;  /* 0x0000007c02347220 */ /* 0x010fee0000410000 */
[C---:B------:R-:W-:Y:S03]  /*1a6a0*/  HMMA.16816.F32 R52, R76.reuse, R60, R52 ;  /* 0x0000003c4c34723c */ /* 0x040fe60000001834 */
[--C-:B-1----:R-:W-:Y:S04]  /*1a6b0*/  FFMA.FTZ R70, R166, c[0x0][0x2d0], -R3.reuse ;  /* 0x0000b400a6467a23 */ /* 0x102fe80000010803 */
[----:B------:R1:W-:Y:S01]  /*1a6c0*/  MUFU.EX2 R116, R70 ;  /* 0x0000004600747308 */ /* 0x0003e20000000800 */
[C---:B------:R-:W-:Y:S04]  /*1a6d0*/  HMMA.16816.F32 R56, R76.reuse, R62, R56 ;  /* 0x0000003e4c38723c */ /* 0x040fe80000001838 */
[--C-:B------:R-:W-:Y:S02]  /*1a6e0*/  FFMA.FTZ R60, R162, c[0x0][0x2d0], -R3.reuse ;  /* 0x0000b400a23c7a23 */ /* 0x100fe40000010803 */
[----:B------:R-:W-:Y:S02]  /*1a6f0*/  FMUL.FTZ R61, R2, R133 ;  /* 0x00000085023d7220 */ /* 0x000fe40000410000 */
[C---:B------:R-:W-:Y:S01]  /*1a700*/  FMUL.FTZ R62, R0.reuse, R134 ;  /* 0x00000086003e7220 */ /* 0x040fe20000410000 */
[----:B------:R4:W3:Y:S03]  /*1a710*/  MUFU.EX2 R120, R60 ;  /* 0x0000003c00787308 */ /* 0x0008e60000000800 */
[----:B------:R-:W-:Y:S02]  /*1a720*/  FMUL.FTZ R63, R0, R135 ;  /* 0x00000087003f7220 */ /* 0x000fe40000410000 */
[--C-:B--2---:R-:W-:Y:S02]  /*1a730*/  FFMA.FTZ R71, R250, c[0x0][0x2d0], -R74.reuse ;  /* 0x0000b400fa477a23 */ /* 0x104fe4000001084a */
[--C-:B-1----:R-:W-:Y:S04]  /*1a740*/  FFMA.FTZ R70, R169, c[0x0][0x2d0], -R74.reuse ;  /* 0x0000b400a9467a23 */ /* 0x102fe8000001084a */
[----:B------:R1:W-:Y:S01]  /*1a750*/  MUFU.EX2 R131, R70 ;  /* 0x0000004600837308 */ /* 0x0003e20000000800 */
[----:B----4-:R-:W-:Y:S07]  /*1a760*/  FMUL.FTZ R60, R2, R132 ;  /* 0x00000084023c7220 */ /* 0x010fee0000410000 */
[C---:B------:R-:W-:Y:S08]  /*1a770*/  HMMA.16816.F32 R60, R76.reuse, R80, R60 ;  /* 0x000000504c3c723c */ /* 0x040ff0000000183c */
[----:B------:R-:W-:Y:S01]  /*1a780*/  HMMA.16816.F32 R64, R76, R82, R64 ;  /* 0x000000524c40723c */ /* 0x000fe20000001840 */
[----:B------:R-:W2:Y:S03]  /*1a790*/  LDSM.16.MT88.4 R80, [R217+0x4900] ;  /* 0x00490000d950783b */ /* 0x000ea60000004200 */
[--C-:B-1----:R-:W-:Y:S03]  /*1a7a0*/  FFMA.FTZ R70, R167, c[0x0][0x2d0], -R74.reuse ;  /* 0x0000b400a7467a23 */ /* 0x102fe6000001084a */
[----:B-----5:R-:W-:Y:S01]  /*1a7b0*/  F2FP.PACK_AB R78, R122, R123 ;  /* 0x0000007b7a4e723e */ /* 0x020fe200000000ff */
[----:B------:R1:W4:Y:S01]  /*1a7c0*/  MUFU.EX2 R130, R70 ;  /* 0x0000004600827308 */ /* 0x0003220000000800 */
[----:B---3--:R-:W-:Y:S03]  /*1a7d0*/  F2FP.PACK_AB R79, R120, R121 ;  /* 0x00000079784f723e */ /* 0x008fe600000000ff */
[----:B------:R-:W-:Y:S02]  /*1a7e0*/  F2FP.PACK_AB R76, R112, R138 ;  /* 0x0000008a704c723e */ /* 0x000fe400000000ff */
[----:B------:R-:W-:Y:S07]  /*1a7f0*/  F2FP.PACK_AB R77, R158, R139 ;  /* 0x0000008b9e4d723e */ /* 0x000fee00000000ff */
[C---:B------:R-:W-:Y:S08]  /*1a800*/  HMMA.16816.F32 R4, R76.reuse, R84, R4 ;  /* 0x000000544c04723c */ /* 0x040ff00000001804 */
[C---:B------:R-:W-:Y:S01]  /*1a810*/  HMMA.16816.F32 R8, R76.reuse, R86, R8 ;  /* 0x000000564c08723c */ /* 0x040fe20000001808 */
[----:B------:R-:W3:Y:S03]  /*1a820*/  LDSM.16.MT88.4 R84, [R218+0x4900] ;  /* 0x00490000da54783b */ /* 0x000ee60000004200 */
[--C-:B-1----:R-:W-:Y:S04]  /*1a830*/  FFMA.FTZ R70, R168, c[0x0][0x2d0], -R3.reuse ;  /* 0x0000b400a8467a23 */ /* 0x102fe80000010803 */
[C---:B------:R-:W-:Y:S01]  /*1a840*/  HMMA.16816.F32 R12, R76.reuse, R88, R12 ;  /* 0x000000584c0c723c */ /* 0x040fe2000000180c */
[----:B------:R1:W-:Y:S07]  /*1a850*/  MUFU.EX2 R129, R70 ;  /* 0x0000004600817308 */ /* 0x0003ee0000000800 */
[C---:B------:R-:W-:Y:S01]  /*1a860*/  HMMA.16816.F32 R16, R76.reuse, R90, R16 ;  /* 0x0000005a4c10723c */ /* 0x040fe20000001810 */
[----:B------:R-:W5:Y:S07]  /*1a870*/  LDSM.16.MT88.4 R88, [R221+0x4900] ;  /* 0x00490000dd58783b */ /* 0x000f6e0000004200 */
[C---:B------:R-:W-:Y:S08]  /*1a880*/  HMMA.16816.F32 R20, R76.reuse, R92, R20 ;  /* 0x0000005c4c14723c */ /* 0x040ff00000001814 */
[C---:B------:R-:W-:Y:S01]  /*1a890*/  HMMA.16816.F32 R24, R76.reuse, R94, R24 ;  /* 0x0000005e4c18723c */ /* 0x040fe20000001818 */
[----:B------:R-:W4:Y:S03]  /*1a8a0*/  LDSM.16.MT88.4 R92, [R220+0x4900] ;  /* 0x00490000dc5c783b */ /* 0x000f260000004200 */
        /* <DEDUP_REMOVED lines=9> */
[C---:B---3--:R-:W-:Y:S01]  /*1a940*/  HMMA.16816.F32 R44, R76.reuse, R84, R44 ;  /* 0x000000544c2c723c */ /* 0x048fe2000000182c */
[----:B------:R1:W3:Y:S07]  /*1a950*/  MUFU.EX2 R105, R70 ;  /* 0x0000004600697308 */ /* 0x0002ee0000000800 */
[C---:B------:R-:W-:Y:S01]  /*1a960*/  HMMA.16816.F32 R48, R76.reuse, R86, R48 ;  /* 0x000000564c30723c */ /* 0x040fe20000001830 */
[----:B------:R-:W2:Y:S07]  /*1a970*/  LDSM.16.MT88.4 R84, [R218+0x1100] ;  /* 0x00110000da54783b */ /* 0x000eae0000004200 */
[C---:B-----5:R-:W-:Y:S08]  /*1a980*/  HMMA.16816.F32 R52, R76.reuse, R88, R52 ;  /* 0x000000584c34723c */ /* 0x060ff00000001834 */
[C---:B------:R-:W-:Y:S01]  /*1a990*/  HMMA.16816.F32 R56, R76.reuse, R90, R56 ;  /* 0x0000005a4c38723c */ /* 0x040fe20000001838 */
[----:B------:R-:W5:Y:S03]  /*1a9a0*/  LDSM.16.MT88.4 R88, [R221+0x1100] ;  /* 0x00110000dd58783b */ /* 0x000f660000004200 */
[--C-:B-1----:R-:W-:Y:S04]  /*1a9b0*/  FFMA.FTZ R70, R171, c[0x0][0x2d0], -R74.reuse ;  /* 0x0000b400ab467a23 */ /* 0x102fe8000001084a */
[C---:B----4-:R-:W-:Y:S01]  /*1a9c0*/  HMMA.16816.F32 R60, R76.reuse, R92, R60 ;  /* 0x0000005c4c3c723c */ /* 0x050fe2000000183c */
[----:B------:R1:W4:Y:S07]  /*1a9d0*/  MUFU.EX2 R172, R70 ;  /* 0x0000004600ac7308 */ /* 0x00032e0000000800 */
[----:B------:R-:W-:Y:S01]  /*1a9e0*/  HMMA.16816.F32 R64, R76, R94, R64 ;  /* 0x0000005e4c40723c */ /* 0x000fe20000001840 */
[----:B------:R-:W4:Y:S06]  /*1a9f0*/  LDSM.16.MT88.4 R92, [R220+0x1100] ;  /* 0x00110000dc5c783b */ /* 0x000f2c0000004200 */
[----:B------:R-:W-:Y:S02]  /*1aa00*/  F2FP.PACK_AB R76, R117, R119 ;  /* 0x00000077754c723e */ /* 0x000fe400000000ff */
[----:B------:R-:W-:Y:S03]  /*1aa10*/  F2FP.PACK_AB R77, R116, R118 ;  /* 0x00000076744d723e */ /* 0x000fe600000000ff */
[----:B------:R-:W-:Y:S02]  /*1aa20*/  F2FP.PACK_AB R78, R130, R131 ;  /* 0x00000083824e723e */ /* 0x000fe400000000ff */
[----:B------:R-:W-:Y:S01]  /*1aa30*/  F2FP.PACK_AB R79, R128, R129 ;  /* 0x00000081804f723e */ /* 0x000fe200000000ff */
[--C-:B-1----:R-:W-:Y:S01]  /*1aa40*/  FFMA.FTZ R70, R173, c[0x0][0x2d0], -R3.reuse ;  /* 0x0000b400ad467a23 */ /* 0x102fe20000010803 */
[----:B---3--:R-:W-:Y:S02]  /*1aa50*/  MOV R173, R105 ;  /* 0x0000006900ad7202 */ /* 0x008fe40000000f00 */
[----:B------:R-:W-:Y:S03]  /*1aa60*/  LDSM.16.MT88.4 R104, [R220+0x5100] ;  /* 0x00510000dc68783b */ /* 0x000fe60000004200 */
[C---:B--2---:R-:W-:Y:S01]  /*1aa70*/  HMMA.16816.F32 R4, R76.reuse, R80, R4 ;  /* 0x000000504c04723c */ /* 0x044fe20000001804 */
[----:B------:R1:W-:Y:S07]  /*1aa80*/  MUFU.EX2 R171, R70 ;  /* 0x0000004600ab7308 */ /* 0x0003ee0000000800 */
[C---:B------:R-:W-:Y:S01]  /*1aa90*/  HMMA.16816.F32 R8, R76.reuse, R82, R8 ;  /* 0x000000524c08723c */ /* 0x040fe20000001808 */
[----:B------:R-:W2:Y:S07]  /*1aaa0*/  LDSM.16.MT88.4 R80, [R217+0x5100] ;  /* 0x00510000d950783b */ /* 0x000eae0000004200 */
[C---:B------:R-:W-:Y:S08]  /*1aab0*/  HMMA.16816.F32 R12, R76.reuse, R84, R12 ;  /* 0x000000544c0c723c */ /* 0x040ff0000000180c */
[C---:B------:R-:W-:Y:S01]  /*1aac0*/  HMMA.16816.F32 R16, R76.reuse, R86, R16 ;  /* 0x000000564c10723c */ /* 0x040fe20000001810 */
[----:B------:R-:W3:Y:S03]  /*1aad0*/  LDSM.16.MT88.4 R84, [R217+0x1900] ;  /* 0x00190000d954783b */ /* 0x000ee60000004200 */
[--C-:B-1----:R-:W-:Y:S01]  /*1aae0*/  FFMA.FTZ R70, R174, c[0x0][0x2d0], -R3.reuse ;  /* 0x0000b400ae467a23 */ /* 0x102fe20000010803 */
[----:B------:R-:W-:Y:S03]  /*1aaf0*/  MOV R174, R116 ;  /* 0x0000007400ae7202 */ /* 0x000fe60000000f00 */
[C---:B-----5:R-:W-:Y:S01]  /*1ab00*/  HMMA.16816.F32 R20, R76.reuse, R88, R20 ;  /* 0x000000584c14723c */ /* 0x060fe20000001814 */
[----:B------:R1:W5:Y:S07]  /*1ab10*/  MUFU.EX2 R170, R70 ;  /* 0x0000004600aa7308 */ /* 0x00036e0000000800 */
[C---:B------:R-:W-:Y:S01]  /*1ab20*/  HMMA.16816.F32 R24, R76.reuse, R90, R24 ;  /* 0x0000005a4c18723c */ /* 0x040fe20000001818 */
[----:B------:R-:W3:Y:S07]  /*1ab30*/  LDSM.16.MT88.4 R88, [R221+0x1900] ;  /* 0x00190000dd58783b */ /* 0x000eee0000004200 */
[C---:B----4-:R-:W-:Y:S08]  /*1ab40*/  HMMA.16816.F32 R28, R76.reuse, R92, R28 ;  /* 0x0000005c4c1c723c */ /* 0x050ff0000000181c */
[C---:B------:R-:W-:Y:S01]  /*1ab50*/  HMMA.16816.F32 R32, R76.reuse, R94, R32 ;  /* 0x0000005e4c20723c */ /* 0x040fe20000001820 */
[----:B------:R-:W-:Y:S03]  /*1ab60*/  LDSM.16.MT88.4 R92, [R218+0x5900] ;  /* 0x00590000da5c783b */ /* 0x000fe60000004200 */
[--C-:B-1----:R-:W-:Y:S01]  /*1ab70*/  FFMA.FTZ R70, R175, c[0x0][0x2d0], -R74.reuse ;  /* 0x0000b400af467a23 */ /* 0x102fe2000001084a */
[----:B------:R-:W-:Y:S03]  /*1ab80*/  MOV R175, R117 ;  /* 0x0000007500af7202 */ /* 0x000fe60000000f00 */
        /* <DEDUP_REMOVED lines=9> */
[C---:B------:R-:W-:Y:S01]  /*1ac20*/  HMMA.16816.F32 R52, R76.reuse, R100, R52 ;  /* 0x000000644c34723c */ /* 0x040fe20000001834 */
[----:B------:R1:W4:Y:S07]  /*1ac30*/  MUFU.EX2 R168, R70 ;  /* 0x0000004600a87308 */ /* 0x00032e0000000800 */
[C---:B------:R-:W-:Y:S01]  /*1ac40*/  HMMA.16816.F32 R56, R76.reuse, R102, R56 ;  /* 0x000000664c38723c */ /* 0x040fe20000001838 */
[----:B------:R-:W-:Y:S07]  /*1ac50*/  LDSM.16.MT88.4 R100, [R221+0x6100] ;  /* 0x00610000dd64783b */ /* 0x000fee0000004200 */
[C---:B------:R-:W-:Y:S08]  /*1ac60*/  HMMA.16816.F32 R60, R76.reuse, R104, R60 ;  /* 0x000000684c3c723c */ /* 0x040ff0000000183c */
[----:B------:R-:W-:Y:S01]  /*1ac70*/  HMMA.16816.F32 R64, R76, R106, R64 ;  /* 0x0000006a4c40723c */ /* 0x000fe20000001840 */
[----:B------:R-:W-:Y:S03]  /*1ac80*/  LDSM.16.MT88.4 R104, [R218+0x2900] ;  /* 0x00290000da68783b */ /* 0x000fe60000004200 */
[--C-:B-1----:R-:W-:Y:S01]  /*1ac90*/  FFMA.FTZ R70, R181, c[0x0][0x2d0], -R3.reuse ;  /* 0x0000b400b5467a23 */ /* 0x102fe20000010803 */
[----:B------:R-:W-:Y:S02]  /*1aca0*/  MOV R181, R119 ;  /* 0x0000007700b57202 */ /* 0x000fe40000000f00 */
[----:B------:R-:W-:Y:S01]  /*1acb0*/  F2FP.PACK_AB R76, R172, R173 ;  /* 0x000000adac4c723e */ /* 0x000fe200000000ff */
[----:B------:R1:W-:Y:S01]  /*1acc0*/  MUFU.EX2 R167, R70 ;  /* 0x0000004600a77308 */ /* 0x0003e20000000800 */
[----:B-----5:R-:W-:Y:S03]  /*1acd0*/  F2FP.PACK_AB R77, R170, R171 ;  /* 0x000000abaa4d723e */ /* 0x020fe600000000ff */
[----:B----4-:R-:W-:Y:S01]  /*1ace0*/  F2FP.PACK_AB R78, R168, R169 ;  /* 0x000000a9a84e723e */ /* 0x010fe200000000ff */
[--C-:B-1----:R-:W-:Y:S01]  /*1acf0*/  FFMA.FTZ R70, R182, c[0x0][0x2d0], -R3.reuse ;  /* 0x0000b400b6467a23 */ /* 0x102fe20000010803 */
[----:B------:R-:W-:Y:S04]  /*1ad00*/  MOV R182, R158 ;  /* 0x0000009e00b67202 */ /* 0x000fe80000000f00 */
[----:B------:R1:W4:Y:S02]  /*1ad10*/  MUFU.EX2 R166, R70 ;  /* 0x0000004600a67308 */ /* 0x0003240000000800 */
[--C-:B-1----:R-:W-:Y:S01]  /*1ad20*/  FFMA.FTZ R70, R183, c[0x0][0x2d0], -R74.reuse ;  /* 0x0000b400b7467a23 */ /* 0x102fe2000001084a */
[----:B----4-:R-:W-:Y:S07]  /*1ad30*/  F2FP.PACK_AB R79, R166, R167 ;  /* 0x000000a7a64f723e */ /* 0x010fee00000000ff */
[----:B------:R1:W-:Y:S01]  /*1ad40*/  MUFU.EX2 R119, R70 ;  /* 0x0000004600777308 */ /* 0x0003e20000000800 */
[C---:B---3--:R-:W-:Y:S08]  /*1ad50*/  HMMA.16816.F32 R4, R76.reuse, R84, R4 ;  /* 0x000000544c04723c */ /* 0x048ff00000001804 */
[C---:B------:R-:W-:Y:S01]  /*1ad60*/  HMMA.16816.F32 R8, R76.reuse, R86, R8 ;  /* 0x000000564c08723c */ /* 0x040fe20000001808 */
[----:B------:R-:W3:Y:S07]  /*1ad70*/  LDSM.16.MT88.4 R84, [R217+0x5900] ;  /* 0x00590000d954783b */ /* 0x000eee0000004200 */
[C---:B------:R-:W-:Y:S04]  /*1ad80*/  HMMA.16816.F32 R12, R76.reuse, R108, R12 ;  /* 0x0000006c4c0c723c */ /* 0x040fe8000000180c */
[--C-:B-1----:R-:W-:Y:S03]  /*1ad90*/  FFMA.FTZ R70, R184, c[0x0][0x2d0], -R74.reuse ;  /* 0x0000b400b8467a23 */ /* 0x102fe6000001084a */
[----:B------:R-:W-:Y:S01]  /*1ada0*/  MOV R108, R155 ;  /* 0x0000009b006c7202 */ /* 0x000fe20000000f00 */
[C---:B------:R-:W-:Y:S01]  /*1adb0*/  HMMA.16816.F32 R16, R76.reuse, R110, R16 ;  /* 0x0000006e4c10723c */ /* 0x040fe20000001810 */
[----:B------:R1:W4:Y:S03]  /*1adc0*/  MUFU.EX2 R118, R70 ;  /* 0x0000004600767308 */ /* 0x0003260000000800 */
[----:B------:R-:W-:Y:S02]  /*1add0*/  MOV R109, R115 ;  /* 0x00000073006d7202 */ /* 0x000fe40000000f00 */
[----:B------:R-:W-:Y:S02]  /*1ade0*/  MOV R115, R157 ;  /* 0x0000009d00737202 */ /* 0x000fe40000000f00 */
[C---:B------:R-:W-:Y:S03]  /*1adf0*/  HMMA.16816.F32 R20, R76.reuse, R88, R20 ;  /* 0x000000584c14723c */ /* 0x040fe60000001814 */
[----:B------:R-:W-:Y:S01]  /*1ae00*/  MUFU.EX2 R157, R71 ;  /* 0x00000047009d7308 */ /* 0x000fe20000000800 */
[----:B------:R-:W-:Y:S02]  /*1ae10*/  MOV R110, R148 ;  /* 0x00000094006e7202 */ /* 0x000fe40000000f00 */
[----:B------:R-:W-:Y:S02]  /*1ae20*/  MOV R111, R138 ;  /* 0x0000008a006f7202 */ /* 0x000fe40000000f00 */
[C---:B------:R-:W-:Y:S01]  /*1ae30*/  HMMA.16816.F32 R24, R76.reuse, R90, R24 ;  /* 0x0000005a4c18723c */ /* 0x040fe20000001818 */
[----:B------:R-:W5:Y:S04]  /*1ae40*/  LDSM.16.MT88.4 R88, [R221+0x5900] ;  /* 0x00590000dd58783b */ /* 0x000f680000004200 */
[----:B------:R-:W-:Y:S03]  /*1ae50*/  MUFU.EX2 R71, R72 ;  /* 0x0000004800477308 */ /* 0x000fe60000000800 */
[C---:B--2---:R-:W-:Y:S04]  /*1ae60*/  HMMA.16816.F32 R28, R76.reuse, R80, R28 ;  /* 0x000000504c1c723c */ /* 0x044fe8000000181c */
[--C-:B-1----:R-:W-:Y:S01]  /*1ae70*/  FFMA.FTZ R70, R185, c[0x0][0x2d0], -R3.reuse ;  /* 0x0000b400b9467a23 */ /* 0x102fe20000010803 */
[----:B------:R-:W-:Y:S03]  /*1ae80*/  MOV R185, R137 ;  /* 0x0000008900b97202 */ /* 0x000fe60000000f00 */
[C---:B------:R-:W-:Y:S01]  /*1ae90*/  HMMA.16816.F32 R32, R76.reuse, R82, R32 ;  /* 0x000000524c20723c */ /* 0x040fe20000001820 */
[----:B------:R1:W-:Y:S01]  /*1aea0*/  MUFU.EX2 R117, R70 ;  /* 0x0000004600757308 */ /* 0x0003e20000000800 */
[----:B------:R-:W2:Y:S06]  /*1aeb0*/  LDSM.16.MT88.4 R80, [R220+0x5900] ;  /* 0x00590000dc50783b */ /* 0x000eac0000004200 */
[C---:B---3--:R-:W-:Y:S08]  /*1aec0*/  HMMA.16816.F32 R36, R76.reuse, R84, R36 ;  /* 0x000000544c24723c */ /* 0x048ff00000001824 */
[C---:B------:R-:W-:Y:S01]  /*1aed0*/  HMMA.16816.F32 R40, R76.reuse, R86, R40 ;  /* 0x000000564c28723c */ /* 0x040fe20000001828 */
[----:B------:R-:W4:Y:S07]  /*1aee0*/  LDSM.16.MT88.4 R84, [R217+0x2100] ;  /* 0x00210000d954783b */ /* 0x000f2e0000004200 */
[C---:B------:R-:W-:Y:S04]  /*1aef0*/  HMMA.16816.F32 R44, R76.reuse, R92, R44 ;  /* 0x0000005c4c2c723c */ /* 0x040fe8000000182c */
[--C-:B-1----:R-:W-:Y:S02]  /*1af00*/  FFMA.FTZ R70, R186, c[0x0][0x2d0], -R3.reuse ;  /* 0x0000b400ba467a23 */ /* 0x102fe40000010803 */
[----:B------:R-:W3:Y:S02]  /*1af10*/  LDL.LU R186, [R1+0x28] ;  /* 0x0000280001ba7983 */ /* 0x000ee40000300800 */
[C---:B------:R-:W-:Y:S01]  /*1af20*/  HMMA.16816.F32 R48, R76.reuse, R94, R48 ;  /* 0x0000005e4c30723c */ /* 0x040fe20000001830 */
[----:B------:R1:W1:Y:S01]  /*1af30*/  MUFU.EX2 R116, R70 ;  /* 0x0000004600747308 */ /* 0x0002620000000800 */
[----:B------:R-:W4:Y:S06]  /*1af40*/  LDSM.16.MT88.4 R92, [R218+0x2100] ;  /* 0x00210000da5c783b */ /* 0x000f2c0000004200 */
[C---:B-----5:R-:W-:Y:S02]  /*1af50*/  HMMA.16816.F32 R52, R76.reuse, R88, R52 ;  /* 0x000000584c34723c */ /* 0x060fe40000001834 */
[----:B------:R-:W5:Y:S06]  /*1af60*/  LDL.LU R184, [R1+0x24] ;  /* 0x0000240001b87983 */ /* 0x000f6c0000300800 */
[C---:B------:R-:W-:Y:S01]  /*1af70*/  HMMA.16816.F32 R56, R76.reuse, R90, R56 ;  /* 0x0000005a4c38723c */ /* 0x040fe20000001838 */
[----:B------:R-:W4:Y:S07]  /*1af80*/  LDSM.16.MT88.4 R88, [R221+0x2100] ;  /* 0x00210000dd58783b */ /* 0x000f2e0000004200 */
[C---:B--2---:R-:W-:Y:S04]  /*1af90*/  HMMA.16816.F32 R60, R76.reuse, R80, R60 ;  /* 0x000000504c3c723c */ /* 0x044fe8000000183c */
[--C-:B-1----:R-:W-:Y:S04]  /*1afa0*/  FFMA.FTZ R70, R187, c[0x0][0x2d0], -R74.reuse ;  /* 0x0000b400bb467a23 */ /* 0x102fe8000001084a */
[----:B------:R-:W-:Y:S01]  /*1afb0*/  HMMA.16816.F32 R64, R76, R82, R64 ;  /* 0x000000524c40723c */ /* 0x000fe20000001840 */
[----:B------:R1:W2:Y:S01]  /*1afc0*/  MUFU.EX2 R164, R70 ;  /* 0x0000004600a47308 */ /* 0x0002a20000000800 */
[----:B------:R-:W2:Y:S05]  /*1afd0*/  LDSM.16.MT88.4 R80, [R220+0x2100] ;  /* 0x00210000dc50783b */ /* 0x000eaa0000004200 */
[----:B----4-:R-:W-:Y:S02]  /*1afe0*/  F2FP.PACK_AB R76, R118, R119 ;  /* 0x00000077764c723e */ /* 0x010fe400000000ff */
        /* <DEDUP_REMOVED lines=9> */
[C---:B------:R-:W-:Y:S08]  /*1b080*/  HMMA.16816.F32 R4, R76.reuse, R84, R4 ;  /* 0x000000544c04723c */ /* 0x040ff00000001804 */
[C---:B------:R-:W-:Y:S01]  /*1b090*/  HMMA.16816.F32 R8, R76.reuse, R86, R8 ;  /* 0x000000564c08723c */ /* 0x040fe20000001808 */
[----:B------:R-:W2:Y:S07]  /*1b0a0*/  LDSM.16.MT88.4 R84, [R217+0x6100] ;  /* 0x00610000d954783b */ /* 0x000eae0000004200 */
[C---:B------:R-:W-:Y:S04]  /*1b0b0*/  HMMA.16816.F32 R12, R76.reuse, R92, R12 ;  /* 0x0000005c4c0c723c */ /* 0x040fe8000000180c */
[--C-:B-1----:R-:W-:Y:S04]  /*1b0c0*/  FFMA.FTZ R70, R208, c[0x0][0x2d0], -R74.reuse ;  /* 0x0000b400d0467a23 */ /* 0x102fe8000001084a */
[C---:B------:R-:W-:Y:S01]  /*1b0d0*/  HMMA.16816.F32 R16, R76.reuse, R94, R16 ;  /* 0x0000005e4c10723c */ /* 0x040fe20000001810 */
[----:B------:R1:W4:Y:S01]  /*1b0e0*/  MUFU.EX2 R126, R70 ;  /* 0x00000046007e7308 */ /* 0x0003220000000800 */
        /* <DEDUP_REMOVED lines=20> */
[C---:B----4-:R-:W-:Y:S04]  /*1b230*/  HMMA.16816.F32 R60, R76.reuse, R92, R60 ;  /* 0x0000005c4c3c723c */ /* 0x050fe8000000183c */
[--C-:B-1----:R-:W-:Y:S04]  /*1b240*/  FFMA.FTZ R70, R211, c[0x0][0x2d0], -R74.reuse ;  /* 0x0000b400d3467a23 */ /* 0x102fe8000001084a */
[----:B------:R-:W-:Y:S01]  /*1b250*/  HMMA.16816.F32 R64, R76, R94, R64 ;  /* 0x0000005e4c40723c */ /* 0x000fe20000001840 */
[----:B------:R1:W-:Y:S01]  /*1b260*/  MUFU.EX2 R161, R70 ;  /* 0x0000004600a17308 */ /* 0x0003e20000000800 */
[----:B------:R-:W-:Y:S05]  /*1b270*/  LDSM.16.MT88.4 R92, [R218+0x6900] ;  /* 0x00690000da5c783b */ /* 0x000fea0000004200 */
[----:B------:R-:W-:Y:S02]  /*1b280*/  F2FP.PACK_AB R76, R126, R127 ;  /* 0x0000007f7e4c723e */ /* 0x000fe400000000ff */
[----:B------:R-:W-:Y:S03]  /*1b290*/  F2FP.PACK_AB R77, R124, R125 ;  /* 0x0000007d7c4d723e */ /* 0x000fe600000000ff */
[----:B-1----:R-:W-:Y:S04]  /*1b2a0*/  FFMA.FTZ R70, R242, c[0x0][0x2d0], -R74 ;  /* 0x0000b400f2467a23 */ /* 0x002fe8000001084a */
[----:B------:R1:W4:Y:S02]  /*1b2b0*/  MUFU.EX2 R160, R70 ;  /* 0x0000004600a07308 */ /* 0x0003240000000800 */
[----:B-1----:R-:W-:Y:S01]  /*1b2c0*/  FFMA.FTZ R70, R243, c[0x0][0x2d0], -R3 ;  /* 0x0000b400f3467a23 */ /* 0x002fe20000010803 */
[----:B----4-:R-:W-:Y:S07]  /*1b2d0*/  F2FP.PACK_AB R78, R160, R161 ;  /* 0x000000a1a04e723e */ /* 0x010fee00000000ff */
[----:B------:R1:W-:Y:S01]  /*1b2e0*/  MUFU.EX2 R159, R70 ;  /* 0x00000046009f7308 */ /* 0x0003e20000000800 */
[----:B---3--:R-:W-:Y:S02]  /*1b2f0*/  FFMA.FTZ R2, R2, R186, R189 ;  /* 0x000000ba02027223 */ /* 0x008fe400000100bd */
[----:B-----5:R-:W-:Y:S04]  /*1b300*/  FFMA.FTZ R0, R0, R184, R185 ;  /* 0x000000b800007223 */ /* 0x020fe800000100b9 */
[----:B------:R-:W-:Y:S04]  /*1b310*/  FADD.FTZ R0, R110, R0 ;  /* 0x000000006e007221 */ /* 0x000fe80000010000 */
[----:B------:R-:W-:Y:S02]  /*1b320*/  FADD.FTZ R0, R114, R0 ;  /* 0x0000000072007221 */ /* 0x000fe40000010000 */
[--C-:B-1----:R-:W-:Y:S04]  /*1b330*/  FFMA.FTZ R70, R244, c[0x0][0x2d0], -R3.reuse ;  /* 0x0000b400f4467a23 */ /* 0x102fe80000010803 */
        /* <DEDUP_REMOVED lines=10> */
[----:B------:R1:W4:Y:S01]  /*1b3e0*/  MUFU.EX2 R134, R70 ;  /* 0x0000004600867308 */ /* 0x0003220000000800 */
[----:B------:R-:W-:Y:S06]  /*1b3f0*/  LDSM.16.MT88.4 R104, [R220+0x7100] ;  /* 0x00710000dc68783b */ /* 0x000fec0000004200 */
[C---:B------:R-:W-:Y:S08]  /*1b400*/  HMMA.16816.F32 R20, R76.reuse, R80, R20 ;  /* 0x000000504c14723c */ /* 0x040ff00000001814 */
[C---:B------:R-:W-:Y:S01]  /*1b410*/  HMMA.16816.F32 R24, R76.reuse, R82, R24 ;  /* 0x000000524c18723c */ /* 0x040fe20000001818 */
[----:B------:R-:W5:Y:S07]  /*1b420*/  LDSM.16.MT88.4 R80, [R221+0x6900] ;  /* 0x00690000dd50783b */ /* 0x000f6e0000004200 */
        /* <DEDUP_REMOVED lines=13> */
[C---:B-----5:R-:W-:Y:S08]  /*1b500*/  HMMA.16816.F32 R52, R76.reuse, R80, R52 ;  /* 0x000000504c34723c */ /* 0x060ff00000001834 */
[C---:B------:R-:W-:Y:S01]  /*1b510*/  HMMA.16816.F32 R56, R76.reuse, R82, R56 ;  /* 0x000000524c38723c */ /* 0x040fe20000001838 */
[----:B------:R-:W5:Y:S07]  /*1b520*/  LDSM.16.MT88.4 R80, [R218+0x3100] ;  /* 0x00310000da50783b */ /* 0x000f6e0000004200 */
[C---:B--2---:R-:W-:Y:S04]  /*1b530*/  HMMA.16816.F32 R60, R76.reuse, R84, R60 ;  /* 0x000000544c3c723c */ /* 0x044fe8000000183c */
[--C-:B-1----:R-:W-:Y:S04]  /*1b540*/  FFMA.FTZ R70, R251, c[0x0][0x2d0], -R74.reuse ;  /* 0x0000b400fb467a23 */ /* 0x102fe8000001084a */
[----:B------:R-:W-:Y:S01]  /*1b550*/  HMMA.16816.F32 R64, R76, R86, R64 ;  /* 0x000000564c40723c */ /* 0x000fe20000001840 */
[----:B------:R1:W2:Y:S01]  /*1b560*/  MUFU.EX2 R156, R70 ;  /* 0x00000046009c7308 */ /* 0x0002a20000000800 */
[----:B------:R-:W3:Y:S05]  /*1b570*/  LDSM.16.MT88.4 R84, [R221+0x3100] ;  /* 0x00310000dd54783b */ /* 0x000eea0000004200 */
[----:B----4-:R-:W-:Y:S02]  /*1b580*/  F2FP.PACK_AB R76, R134, R135 ;  /* 0x00000087864c723e */ /* 0x010fe400000000ff */
[----:B------:R-:W-:Y:S03]  /*1b590*/  F2FP.PACK_AB R77, R132, R133 ;  /* 0x00000085844d723e */ /* 0x000fe600000000ff */
[--C-:B-1----:R-:W-:Y:S01]  /*1b5a0*/  FFMA.FTZ R70, R252, c[0x0][0x2d0], -R3.reuse ;  /* 0x0000b400fc467a23 */ /* 0x102fe20000010803 */
[----:B--2---:R-:W-:Y:S03]  /*1b5b0*/  F2FP.PACK_AB R78, R156, R157 ;  /* 0x0000009d9c4e723e */ /* 0x004fe600000000ff */
[----:B------:R1:W-:Y:S02]  /*1b5c0*/  MUFU.EX2 R155, R70 ;  /* 0x00000046009b7308 */ /* 0x0003e40000000800 */
[--C-:B-1----:R-:W-:Y:S01]  /*1b5d0*/  FFMA.FTZ R70, R150, c[0x0][0x2d0], -R3.reuse ;  /* 0x0000b40096467a23 */ /* 0x102fe20000010803 */
[----:B------:R-:W-:Y:S07]  /*1b5e0*/  MOV R150, R154 ;  /* 0x0000009a00967202 */ /* 0x000fee0000000f00 */
[----:B------:R1:W2:Y:S02]  /*1b5f0*/  MUFU.EX2 R154, R70 ;  /* 0x00000046009a7308 */ /* 0x0002a40000000800 */
[--C-:B-1----:R-:W-:Y:S01]  /*1b600*/  FFMA.FTZ R70, R153, c[0x0][0x2d0], -R74.reuse ;  /* 0x0000b40099467a23 */ /* 0x102fe2000001084a */
[----:B--2---:R-:W-:Y:S07]  /*1b610*/  F2FP.PACK_AB R79, R154, R155 ;  /* 0x0000009b9a4f723e */ /* 0x004fee00000000ff */
[----:B------:R1:W-:Y:S01]  /*1b620*/  MUFU.EX2 R153, R70 ;  /* 0x0000004600997308 */ /* 0x0003e20000000800 */
[C---:B---3--:R-:W-:Y:S08]  /*1b630*/  HMMA.16816.F32 R4, R76.reuse, R88, R4 ;  /* 0x000000584c04723c */ /* 0x048ff00000001804 */
[C---:B------:R-:W-:Y:S01]  /*1b640*/  HMMA.16816.F32 R8, R76.reuse, R90, R8 ;  /* 0x0000005a4c08723c */ /* 0x040fe20000001808 */
[----:B------:R-:W2:Y:S07]  /*1b650*/  LDSM.16.MT88.4 R88, [R217+0x7100] ;  /* 0x00710000d958783b */ /* 0x000eae0000004200 */
[C---:B-----5:R-:W-:Y:S04]  /*1b660*/  HMMA.16816.F32 R12, R76.reuse, R80, R12 ;  /* 0x000000504c0c723c */ /* 0x060fe8000000180c */
[----:B-1----:R-:W-:Y:S01]  /*1b670*/  FFMA.FTZ R70, R108, c[0x0][0x2d0], -R74 ;  /* 0x0000b4006c467a23 */ /* 0x002fe2000001084a */
[----:B------:R-:W-:Y:S02]  /*1b680*/  MOV R108, R109 ;  /* 0x0000006d006c7202 */ /* 0x000fe40000000f00 */
[----:B------:R-:W-:Y:S01]  /*1b690*/  MOV R109, R112 ;  /* 0x00000070006d7202 */ /* 0x000fe20000000f00 */
[C---:B------:R-:W-:Y:S01]  /*1b6a0*/  HMMA.16816.F32 R16, R76.reuse, R82, R16 ;  /* 0x000000524c10723c */ /* 0x040fe20000001810 */
[----:B------:R-:W1:Y:S03]  /*1b6b0*/  LDSM.16.MT88.4 R80, [R217+0x3900] ;  /* 0x00390000d950783b */ /* 0x000e660000004200 */
[----:B------:R-:W-:Y:S02]  /*1b6c0*/  MOV R112, R152 ;  /* 0x0000009800707202 */ /* 0x000fe40000000f00 */
[----:B------:R3:W4:Y:S02]  /*1b6d0*/  MUFU.EX2 R152, R70 ;  /* 0x0000004600987308 */ /* 0x0007240000000800 */
[C---:B------:R-:W-:Y:S04]  /*1b6e0*/  HMMA.16816.F32 R20, R76.reuse, R84, R20 ;  /* 0x000000544c14723c */ /* 0x040fe80000001814 */
[----:B------:R-:W-:Y:S04]  /*1b6f0*/  FADD.FTZ R0, R112, R0 ;  /* 0x0000000070007221 */ /* 0x000fe80000010000 */
[C---:B------:R-:W-:Y:S08]  /*1b700*/  HMMA.16816.F32 R24, R76.reuse, R86, R24 ;  /* 0x000000564c18723c */ /* 0x040ff00000001818 */
[C---:B------:R-:W-:Y:S04]  /*1b710*/  HMMA.16816.F32 R28, R76.reuse, R92, R28 ;  /* 0x0000005c4c1c723c */ /* 0x040fe8000000181c */
[--C-:B---3--:R-:W-:Y:S01]  /*1b720*/  FFMA.FTZ R70, R75, c[0x0][0x2d0], -R3.reuse ;  /* 0x0000b4004b467a23 */ /* 0x108fe20000010803 */
[----:B------:R-:W-:Y:S03]  /*1b730*/  MOV R75, R151 ;  /* 0x00000097004b7202 */ /* 0x000fe60000000f00 */
[C---:B------:R-:W-:Y:S01]  /*1b740*/  HMMA.16816.F32 R32, R76.reuse, R94, R32 ;  /* 0x0000005e4c20723c */ /* 0x040fe20000001820 */
[----:B------:R3:W-:Y:S03]  /*1b750*/  MUFU.EX2 R151, R70 ;  /* 0x0000004600977308 */ /* 0x0007e60000000800 */
[----:B------:R-:W-:Y:S02]  /*1b760*/  MOV R183, R75 ;  /* 0x0000004b00b77202 */ /* 0x000fe40000000f00 */
[----:B----4-:R-:W-:Y:S02]  /*1b770*/  F2FP.PACK_AB R136, R152, R153 ;  /* 0x000000999888723e */ /* 0x010fe400000000ff */
[C---:B--2---:R-:W-:Y:S04]  /*1b780*/  HMMA.16816.F32 R36, R76.reuse, R88, R36 ;  /* 0x000000584c24723c */ /* 0x044fe80000001824 */
[----:B------:R-:W-:Y:S04]  /*1b790*/  FADD.FTZ R2, R183, R2 ;  /* 0x00000002b7027221 */ /* 0x000fe80000010000 */
[C---:B------:R-:W-:Y:S04]  /*1b7a0*/  HMMA.16816.F32 R40, R76.reuse, R90, R40 ;  /* 0x0000005a4c28723c */ /* 0x040fe80000001828 */
[----:B------:R-:W-:Y:S04]  /*1b7b0*/  FADD.FTZ R2, R115, R2 ;  /* 0x0000000273027221 */ /* 0x000fe80000010000 */
[C---:B------:R-:W-:Y:S04]  /*1b7c0*/  HMMA.16816.F32 R44, R76.reuse, R96, R44 ;  /* 0x000000604c2c723c */ /* 0x040fe8000000182c */
[--C-:B---3--:R-:W-:Y:S02]  /*1b7d0*/  FFMA.FTZ R70, R150, c[0x0][0x2d0], -R3.reuse ;  /* 0x0000b40096467a23 */ /* 0x108fe40000010803 */
[----:B------:R-:W-:Y:S02]  /*1b7e0*/  FFMA.FTZ R3, R73, c[0x0][0x2d0], -R3 ;  /* 0x0000b40049037a23 */ /* 0x000fe40000010803 */
[C---:B------:R-:W-:Y:S01]  /*1b7f0*/  HMMA.16816.F32 R48, R76.reuse, R98, R48 ;  /* 0x000000624c30723c */ /* 0x040fe20000001830 */
[----:B------:R2:W3:Y:S01]  /*1b800*/  MUFU.EX2 R150, R70 ;  /* 0x0000004600967308 */ /* 0x0004e20000000800 */
[----:B------:R-:W-:Y:S02]  /*1b810*/  LDSM.16.MT88.4 R96, [R221+0x3900] ;  /* 0x00390000dd60783b */ /* 0x000fe40000004200 */
[----:B------:R-:W-:Y:S04]  /*1b820*/  FADD.FTZ R2, R113, R2 ;  /* 0x0000000271027221 */ /* 0x000fe80000010000 */
[C---:B------:R-:W-:Y:S02]  /*1b830*/  HMMA.16816.F32 R52, R76.reuse, R100, R52 ;  /* 0x000000644c34723c */ /* 0x040fe40000001834 */
[----:B------:R-:W-:Y:S02]  /*1b840*/  LDSM.16.MT88.4 R112, [R217+0x7900] ;  /* 0x00790000d970783b */ /* 0x000fe40000004200 */
[----:B------:R-:W-:Y:S04]  /*1b850*/  FADD.FTZ R2, R111, R2 ;  /* 0x000000026f027221 */ /* 0x000fe80000010000 */
[C---:B------:R-:W-:Y:S04]  /*1b860*/  HMMA.16816.F32 R56, R76.reuse, R102, R56 ;  /* 0x000000664c38723c */ /* 0x040fe80000001838 */
[----:B------:R-:W-:Y:S04]  /*1b870*/  FADD.FTZ R2, R109, R2 ;  /* 0x000000026d027221 */ /* 0x000fe80000010000 */
[C---:B------:R-:W-:Y:S04]  /*1b880*/  HMMA.16816.F32 R60, R76.reuse, R104, R60 ;  /* 0x000000684c3c723c */ /* 0x040fe8000000183c */
[----:B--2---:R-:W-:Y:S01]  /*1b890*/  FFMA.FTZ R70, R149, c[0x0][0x2d0], -R74 ;  /* 0x0000b40095467a23 */ /* 0x004fe2000001084a */
[----:B---3--:R-:W-:Y:S01]  /*1b8a0*/  F2FP.PACK_AB R137, R150, R151 ;  /* 0x000000979689723e */ /* 0x008fe200000000ff */
[----:B------:R-:W-:Y:S02]  /*1b8b0*/  FADD.FTZ R2, R123, R2 ;  /* 0x000000027b027221 */ /* 0x000fe40000010000 */
[----:B------:R-:W-:Y:S01]  /*1b8c0*/  HMMA.16816.F32 R64, R76, R106, R64 ;  /* 0x0000006a4c40723c */ /* 0x000fe20000001840 */
[----:B------:R2:W-:Y:S01]  /*1b8d0*/  MUFU.EX2 R149, R70 ;  /* 0x0000004600957308 */ /* 0x0005e20000000800 */
[----:B------:R-:W-:Y:S02]  /*1b8e0*/  LDSM.16.MT88.4 R104, [R220+0x3900] ;  /* 0x00390000dc68783b */ /* 0x000fe40000004200 */
[----:B------:R-:W-:Y:S04]  /*1b8f0*/  FADD.FTZ R2, R122, R2 ;  /* 0x000000027a027221 */ /* 0x000fe80000010000 */
[----:B------:R-:W-:Y:S04]  /*1b900*/  FADD.FTZ R2, R181, R2 ;  /* 0x00000002b5027221 */ /* 0x000fe80000010000 */
[----:B------:R-:W-:Y:S04]  /*1b910*/  FADD.FTZ R2, R175, R2 ;  /* 0x00000002af027221 */ /* 0x000fe80000010000 */
[----:B------:R-:W-:Y:S04]  /*1b920*/  FADD.FTZ R2, R131, R2 ;  /* 0x0000000283027221 */ /* 0x000fe80000010000 */
[----:B------:R-:W-:Y:S04]  /*1b930*/  FADD.FTZ R2, R130, R2 ;  /* 0x0000000282027221 */ /* 0x000fe80000010000 */
[----:B------:R-:W-:Y:S02]  /*1b940*/  FADD.FTZ R2, R173, R2 ;  /* 0x00000002ad027221 */ /* 0x000fe40000010000 */
[----:B--2---:R-:W-:Y:S01]  /*1b950*/  FFMA.FTZ R70, R108, c[0x0][0x2d0], -R74 ;  /* 0x0000b4006c467a23 */ /* 0x004fe2000001084a */
[----:B------:R-:W-:Y:S01]  /*1b960*/  MOV R108, R139 ;  /* 0x0000008b006c7202 */ /* 0x000fe20000000f00 */
[----:B------:R-:W2:Y:S01]  /*1b970*/  LDSM.16.MT88.4 R72, [R218+0x3900] ;  /* 0x00390000da48783b */ /* 0x000ea20000004200 */
[----:B------:R-:W-:Y:S01]  /*1b980*/  FADD.FTZ R2, R172, R2 ;  /* 0x00000002ac027221 */ /* 0x000fe20000010000 */
[----:B------:R-:W3:Y:S02]  /*1b990*/  MUFU.EX2 R148, R70 ;  /* 0x0000004600947308 */ /* 0x000ee40000000800 */
[----:B------:R-:W-:Y:S02]  /*1b9a0*/  FADD.FTZ R0, R108, R0 ;  /* 0x000000006c007221 */ /* 0x000fe40000010000 */
[----:B------:R-:W-:Y:S02]  /*1b9b0*/  FADD.FTZ R2, R169, R2 ;  /* 0x00000002a9027221 */ /* 0x000fe40000010000 */
[----:B------:R-:W-:Y:S02]  /*1b9c0*/  FADD.FTZ R0, R182, R0 ;  /* 0x00000000b6007221 */ /* 0x000fe40000010000 */
[----:B------:R-:W-:Y:S02]  /*1b9d0*/  FADD.FTZ R2, R168, R2 ;  /* 0x00000002a8027221 */ /* 0x000fe40000010000 */
[----:B------:R-:W4:Y:S01]  /*1b9e0*/  MUFU.EX2 R70, R3 ;  /* 0x0000000300467308 */ /* 0x000f220000000800 */
[----:B------:R-:W-:Y:S02]  /*1b9f0*/  FADD.FTZ R0, R121, R0 ;  /* 0x0000000079007221 */ /* 0x000fe40000010000 */
[----:B------:R-:W-:Y:S02]  /*1ba00*/  FADD.FTZ R2, R119, R2 ;  /* 0x0000000277027221 */ /* 0x000fe40000010000 */
[----:B------:R-:W-:Y:S02]  /*1ba10*/  FADD.FTZ R0, R120, R0 ;  /* 0x0000000078007221 */ /* 0x000fe40000010000 */
[----:B------:R-:W5:Y:S01]  /*1ba20*/  LDSM.16.MT88.4 R120, [R218+0x7900] ;  /* 0x00790000da78783b */ /* 0x000f620000004200 */
[----:B------:R-:W-:Y:S02]  /*1ba30*/  FADD.FTZ R2, R118, R2 ;  /* 0x0000000276027221 */ /* 0x000fe40000010000 */
[----:B------:R-:W-:Y:S02]  /*1ba40*/  FADD.FTZ R0, R180, R0 ;  /* 0x00000000b4007221 */ /* 0x000fe40000010000 */
[----:B------:R-:W-:Y:S01]  /*1ba50*/  FADD.FTZ R2, R165, R2 ;  /* 0x00000002a5027221 */ /* 0x000fe20000010000 */
[----:B---3--:R-:W-:Y:S01]  /*1ba60*/  F2FP.PACK_AB R138, R148, R149 ;  /* 0x00000095948a723e */ /* 0x008fe200000000ff */
[----:B------:R-:W-:Y:S02]  /*1ba70*/  FADD.FTZ R0, R174, R0 ;  /* 0x00000000ae007221 */ /* 0x000fe40000010000 */
[----:B------:R-:W-:Y:S02]  /*1ba80*/  FADD.FTZ R2, R164, R2 ;  /* 0x00000002a4027221 */ /* 0x000fe40000010000 */
[----:B------:R-:W-:Y:S02]  /*1ba90*/  FADD.FTZ R0, R129, R0 ;  /* 0x0000000081007221 */ /* 0x000fe40000010000 */
[----:B------:R-:W-:Y:S02]  /*1baa0*/  FADD.FTZ R2, R127, R2 ;  /* 0x000000027f027221 */ /* 0x000fe40000010000 */
[----:B------:R-:W-:Y:S01]  /*1bab0*/  FADD.FTZ R0, R128, R0 ;  /* 0x0000000080007221 */ /* 0x000fe20000010000 */
[----:B----4-:R-:W-:Y:S01]  /*1bac0*/  F2FP.PACK_AB R139, R70, R71 ;  /* 0x00000047468b723e */ /* 0x010fe200000000ff */
[----:B------:R-:W3:Y:S01]  /*1bad0*/  LDSM.16.MT88.4 R128, [R221+0x7900] ;  /* 0x00790000dd80783b */ /* 0x000ee20000004200 */
[----:B------:R-:W-:Y:S02]  /*1bae0*/  FADD.FTZ R2, R126, R2 ;  /* 0x000000027e027221 */ /* 0x000fe40000010000 */
[----:B------:R-:W-:Y:S02]  /*1baf0*/  FADD.FTZ R0, R171, R0 ;  /* 0x00000000ab007221 */ /* 0x000fe40000010000 */
[----:B------:R-:W-:Y:S01]  /*1bb00*/  FADD.FTZ R2, R161, R2 ;  /* 0x00000002a1027221 */ /* 0x000fe20000010000 */
[C---:B-1----:R-:W-:Y:S02]  /*1bb10*/  HMMA.16816.F32 R76, R136.reuse, R80, R4 ;  /* 0x00000050884c723c */ /* 0x042fe40000001804 */
[----:B------:R-:W1:Y:S03]  /*1bb20*/  LDSM.16.MT88.4 R4, [R220+0x7900] ;  /* 0x00790000dc04783b */ /* 0x000e660000004200 */
[----:B------:R-:W-:Y:S02]  /*1bb30*/  FADD.FTZ R2, R160, R2 ;  /* 0x00000002a0027221 */ /* 0x000fe40000010000 */
[----:B------:R-:W-:Y:S01]  /*1bb40*/  FADD.FTZ R0, R170, R0 ;  /* 0x00000000aa007221 */ /* 0x000fe20000010000 */
[C---:B------:R-:W-:Y:S04]  /*1bb50*/  HMMA.16816.F32 R80, R136.reuse, R82, R8 ;  /* 0x000000528850723c */ /* 0x040fe80000001808 */
[----:B------:R-:W-:Y:S02]  /*1bb60*/  FADD.FTZ R2, R135, R2 ;  /* 0x0000000287027221 */ /* 0x000fe40000010000 */
[----:B------:R-:W-:Y:S02]  /*1bb70*/  FADD.FTZ R0, R167, R0 ;  /* 0x00000000a7007221 */ /* 0x000fe40000010000 */
[C---:B--2---:R-:W-:Y:S04]  /*1bb80*/  HMMA.16816.F32 R84, R136.reuse, R72, R12 ;  /* 0x000000488854723c */ /* 0x044fe8000000180c */
        /* <DEDUP_REMOVED lines=18> */
[C---:B-----5:R-:W-:Y:S04]  /*1bcb0*/  HMMA.16816.F32 R116, R136.reuse, R120, R44 ;  /* 0x000000788874723c */ /* 0x060fe8000000182c */
[----:B------:R-:W-:Y:S04]  /*1bcc0*/  FADD.FTZ R0, R158, R0 ;  /* 0x000000009e007221 */ /* 0x000fe80000010000 */
[C---:B------:R-:W-:Y:S04]  /*1bcd0*/  HMMA.16816.F32 R120, R136.reuse, R122, R48 ;  /* 0x0000007a8878723c */ /* 0x040fe80000001830 */
[----:B------:R-:W-:Y:S04]  /*1bce0*/  FADD.FTZ R0, R133, R0 ;  /* 0x0000000085007221 */ /* 0x000fe80000010000 */
[C---:B---3--:R-:W-:Y:S04]  /*1bcf0*/  HMMA.16816.F32 R124, R136.reuse, R128, R52 ;  /* 0x00000080887c723c */ /* 0x048fe80000001834 */
[----:B------:R-:W-:Y:S04]  /*1bd00*/  FADD.FTZ R0, R132, R0 ;  /* 0x0000000084007221 */ /* 0x000fe80000010000 */
[C---:B------:R-:W-:Y:S04]  /*1bd10*/  HMMA.16816.F32 R128, R136.reuse, R130, R56 ;  /* 0x000000828880723c */ /* 0x040fe80000001838 */
[----:B------:R-:W-:Y:S04]  /*1bd20*/  FADD.FTZ R0, R155, R0 ;  /* 0x000000009b007221 */ /* 0x000fe80000010000 */
[----:B------:R-:W-:Y:S01]  /*1bd30*/  FADD.FTZ R3, R154, R0 ;  /* 0x000000009a037221 */ /* 0x000fe20000010000 */
[C---:B-1----:R-:W-:Y:S03]  /*1bd40*/  HMMA.16816.F32 R132, R136.reuse, R4, R60 ;  /* 0x000000048884723c */ /* 0x042fe6000000183c */
[----:B------:R-:W-:Y:S02]  /*1bd50*/  FADD.FTZ R0, R153, R2 ;  /* 0x0000000299007221 */ /* 0x000fe40000010000 */
[----:B------:R-:W-:Y:S02]  /*1bd60*/  FADD.FTZ R3, R151, R3 ;  /* 0x0000000397037221 */ /* 0x000fe40000010000 */
[----:B------:R-:W-:Y:S01]  /*1bd70*/  FADD.FTZ R0, R152, R0 ;  /* 0x0000000098007221 */ /* 0x000fe20000010000 */
[----:B------:R-:W-:Y:S04]  /*1bd80*/  HMMA.16816.F32 R136, R136, R6, R64 ;  /* 0x000000068888723c */ /* 0x000fe80000001840 */
[----:B------:R-:W-:Y:S02]  /*1bd90*/  FADD.FTZ R3, R150, R3 ;  /* 0x0000000396037221 */ /* 0x000fe40000010000 */
[----:B------:R-:W-:Y:S02]  /*1bda0*/  FADD.FTZ R2, R149, R0 ;  /* 0x0000000095027221 */ /* 0x000fe40000010000 */
[----:B------:R-:W-:Y:S01]  /*1bdb0*/  FADD.FTZ R0, R71, R3 ;  /* 0x0000000347007221 */ /* 0x000fe20000010000 */
[----:B------:R-:W-:Y:S03]  /*1bdc0*/  MOV R71, R68 ;  /* 0x0000004400477202 */ /* 0x000fe60000000f00 */
[----:B------:R-:W-:Y:S02]  /*1bdd0*/  FADD.FTZ R2, R148, R2 ;  /* 0x0000000294027221 */ /* 0x000fe40000010000 */
[----:B------:R-:W-:Y:S01]  /*1bde0*/  FADD.FTZ R0, R70, R0 ;  /* 0x0000000046007221 */ /* 0x000fe20000010000 */
[----:B------:R-:W-:Y:S02]  /*1bdf0*/  MOV R70, R69 ;  /* 0x0000004500467202 */ /* 0x000fe40000000f00 */
[----:B------:R1:W-:Y:S04]  /*1be00*/  STL [R1+0x28], R2 ;  /* 0x0000280201007387 */ /* 0x0003e80000100800 */
[----:B------:R1:W-:Y:S02]  /*1be10*/  STL [R1+0x24], R0 ;  /* 0x0000240001007387 */ /* 0x0003e40000100800 */
[----:B-1----:R-:W-:-:S05]  /*1be20*/  @P0 BRA `(.L_x_685) ;  /* 0xffffc11000000947 */ /* 0x002fca000383ffff */
.L_x_684:
[----:B-1----:R-:W2:Y:S04]  /*1be30*/  LDL.LU R0, [R1+0x28] ;  /* 0x0000280001007983 */ /* 0x002ea80000300800 */
[----:B------:R-:W3:Y:S01]  /*1be40*/  LDL.LU R2, [R1+0x24] ;  /* 0x0000240001027983 */ /* 0x000ee20000300800 */
[----:B------:R-:W-:-:S02]  /*1be50*/  MOV R30, 0xff800000 ;  /* 0xff800000001e7802 */ /* 0x000fc40000000f00 */
[----:B------:R-:W-:Y:S02]  /*1be60*/  MOV R31, 0xff800000 ;  /* 0xff800000001f7802 */ /* 0x000fe40000000f00 */
[----:B------:R-:W-:Y:S01]  /*1be70*/  PLOP3.LUT P2, PT, PT, PT, PT, 0x8, 0x0 ;  /* 0x000000000000781c */ /* 0x000fe20003f4e170 */
[----:B--2---:R-:W1:Y:S04]  /*1be80*/  SHFL.BFLY PT, R3, R0, 0x2, 0x1f ;  /* 0x0c401f0000037f89 */ /* 0x004e6800000e0000 */
[----:B---3--:R-:W2:Y:S01]  /*1be90*/  SHFL.BFLY PT, R6, R2, 0x2, 0x1f ;  /* 0x0c401f0002067f89 */ /* 0x008ea200000e0000 */
[----:B-1----:R-:W-:Y:S02]  /*1bea0*/  FADD.FTZ R3, R3, R0 ;  /* 0x0000000003037221 */ /* 0x002fe40000010000 */
[----:B--2---:R-:W-:-:S03]  /*1beb0*/  FADD.FTZ R6, R6, R2 ;  /* 0x0000000206067221 */ /* 0x004fc60000010000 */
[----:B------:R-:W1:Y:S01]  /*1bec0*/  SHFL.BFLY PT, R0, R3, 0x1, 0x1f ;  /* 0x0c201f0003007f89 */ /* 0x000e6200000e0000 */
[----:B------:R-:W-:-:S03]  /*1bed0*/  MOV R2, RZ ;  /* 0x000000ff00027202 */ /* 0x000fc60000000f00 */
        /* <DEDUP_REMOVED lines=82> */
.L_x_642:
        /* <DEDUP_REMOVED lines=23> */
[CC--:B------:R-:W-:Y:S02]  /*1c570*/  LEA.HI R2, R33.reuse, R32.reuse, RZ, 0x2 ;  /* 0x0000002021027211 */ /* 0x0c0fe400078f10ff */
[----:B------:R-:W-:Y:S02]  /*1c580*/  LEA.HI R29, R33, R32, RZ, 0x5 ;  /* 0x00000020211d7211 */ /* 0x000fe400078f28ff */
[----:B------:R-:W-:-:S02]  /*1c590*/  SHF.R.S32.HI R4, RZ, 0x2, R2 ;  /* 0x00000002ff047819 */ /* 0x000fc40000011402 */
[----:B------:R-:W-:Y:S02]  /*1c5a0*/  SHF.R.S32.HI R0, RZ, 0x1f, R2 ;  /* 0x0000001fff007819 */ /* 0x000fe40000011402 */
[----:B------:R-:W-:Y:S02]  /*1c5b0*/  SHF.R.S32.HI R28, RZ, 0x5, R29 ;  /* 0x00000005ff1c7819 */ /* 0x000fe4000001141d */
[----:B------:R-:W-:Y:S02]  /*1c5c0*/  LEA.HI R0, R0, R4, RZ, 0x3 ;  /* 0x0000000400007211 */ /* 0x000fe400078f18ff */
[----:B------:R-:W-:Y:S02]  /*1c5d0*/  F2FP.PACK_AB R102, R103, R102 ;  /* 0x000000666766723e */ /* 0x000fe400000000ff */
[----:B------:R-:W-:Y:S02]  /*1c5e0*/  LOP3.LUT R0, R0, 0xfffffff8, RZ, 0xc0, !PT ;  /* 0xfffffff800007812 */ /* 0x000fe400078ec0ff */
[----:B------:R-:W-:-:S02]  /*1c5f0*/  F2FP.PACK_AB R24, R24, R104 ;  /* 0x000000681818723e */ /* 0x000fc400000000ff */
[----:B------:R-:W-:Y:S01]  /*1c600*/  F2FP.PACK_AB R106, R107, R106 ;  /* 0x0000006a6b6a723e */ /* 0x000fe200000000ff */
[----:B------:R-:W-:Y:S01]  /*1c610*/  IMAD.IADD R4, R4, 0x1, -R0 ;  /* 0x0000000104047824 */ /* 0x000fe200078e0a00 */
[----:B------:R-:W-:Y:S02]  /*1c620*/  LOP3.LUT R0, R2, 0xfffffffc, RZ, 0xc0, !PT ;  /* 0xfffffffc02007812 */ /* 0x000fe400078ec0ff */
[----:B------:R-:W-:Y:S01]  /*1c630*/  F2FP.PACK_AB R23, R23, R108 ;  /* 0x0000006c1717723e */ /* 0x000fe200000000ff */
[C---:B------:R-:W-:Y:S01]  /*1c640*/  IMAD.SHL.U32 R2, R4.reuse, 0x40, RZ ;  /* 0x0000004004027824 */ /* 0x040fe200078e00ff */
[----:B------:R-:W-:Y:S01]  /*1c650*/  LOP3.LUT R3, R4, 0x1, RZ, 0xc0, !PT ;  /* 0x0000000104037812 */ /* 0x000fe200078ec0ff */
[----:B------:R-:W-:Y:S01]  /*1c660*/  IMAD.IADD R22, R32, 0x1, -R0 ;  /* 0x0000000120167824 */ /* 0x000fe200078e0a00 */
[----:B------:R-:W-:Y:S02]  /*1c670*/  F2FP.PACK_AB R110, R111, R110 ;  /* 0x0000006e6f6e723e */ /* 0x000fe400000000ff */
        /* <DEDUP_REMOVED lines=13> */
[----:B------:R-:W-:Y:S02]  /*1c750*/  F2FP.PACK_AB R19, R19, R118 ;  /* 0x000000761313723e */ /* 0x000fe400000000ff */
        /* <DEDUP_REMOVED lines=14> */
[----:B------:R-:W-:Y:S01]  /*1c840*/  F2FP.PACK_AB R14, R14, R136 ;  /* 0x000000880e0e723e */ /* 0x000fe200000000ff */
[----:B------:R-:W-:Y:S01]  /*1c850*/  STS [R0+0x480], R78 ;  /* 0x0004804e00007388 */ /* 0x000fe20000000800 */
[----:B------:R-:W-:-:S02]  /*1c860*/  F2FP.PACK_AB R10, R10, R138 ;  /* 0x0000008a0a0a723e */ /* 0x000fc400000000ff */
[----:B------:R-:W-:Y:S01]  /*1c870*/  PLOP3.LUT P0, PT, PT, PT, UP1, 0x80, 0x0 ;  /* 0x000000000000781c */ /* 0x000fe20003f0f018 */
[----:B------:R2:W-:Y:S04]  /*1c880*/  STS [R2], R7 ;  /* 0x0000000702007388 */ /* 0x0005e80000000800 */
[----:B------:R-:W-:Y:S04]  /*1c890*/  STS [R2+0x400], R82 ;  /* 0x0004005202007388 */ /* 0x000fe80000000800 */
[----:B------:R3:W-:Y:S04]  /*1c8a0*/  STS [R3+0x80], R6 ;  /* 0x0000800603007388 */ /* 0x0007e80000000800 */
[----:B------:R-:W-:Y:S04]  /*1c8b0*/  STS [R3+0x480], R86 ;  /* 0x0004805603007388 */ /* 0x000fe80000000800 */
[----:B------:R4:W-:Y:S01]  /*1c8c0*/  STS [R4], R8 ;  /* 0x0000000804007388 */ /* 0x0009e20000000800 */
[----:B-1----:R-:W-:-:S03]  /*1c8d0*/  IMAD.MOV.U32 R27, RZ, RZ, 0x40 ;  /* 0x00000040ff1b7424 */ /* 0x002fc600078e00ff */
[----:B------:R-:W-:Y:S02]  /*1c8e0*/  STS [R4+0x400], R90 ;  /* 0x0004005a04007388 */ /* 0x000fe40000000800 */
[----:B--2---:R-:W-:-:S05]  /*1c8f0*/  SEL R7, R27, 0xffffffc0, !P2 ;  /* 0xffffffc01b077807 */ /* 0x004fca0005000000 */
[----:B---3--:R-:W-:-:S05]  /*1c900*/  IMAD.IADD R6, R0, 0x1, R7 ;  /* 0x0000000100067824 */ /* 0x008fca00078e0207 */
[----:B------:R1:W-:Y:S01]  /*1c910*/  STS [R6+0x80], R5 ;  /* 0x0000800506007388 */ /* 0x0003e20000000800 */
[----:B----4-:R-:W-:-:S03]  /*1c920*/  IMAD.IADD R8, R7, 0x1, R2 ;  /* 0x0000000107087824 */ /* 0x010fc600078e0202 */
        /* <DEDUP_REMOVED lines=21> */
[----:B------:R2:W-:Y:S04]  /*1ca80*/  STS [R5+0x4080], R9 ;  /* 0x0040800905007388 */ /* 0x0005e80000000800 */
[----:B------:R3:W-:Y:S04]  /*1ca90*/  STS [R5+0x4480], R15 ;  /* 0x0044800f05007388 */ /* 0x0007e80000000800 */
[----:B------:R3:W-:Y:S04]  /*1caa0*/  STS [R7+0x4000], R14 ;  /* 0x0040000e07007388 */ /* 0x0007e80000000800 */
        /* <DEDUP_REMOVED lines=8> */
[----:B------:R-:W-:-:S02]  /*1cb30*/  IMAD.MOV.U32 R19, RZ, RZ, c[0x0][0x388] ;  /* 0x0000e200ff137624 */ /* 0x000fc400078e00ff */
        /* <DEDUP_REMOVED lines=8> */
[----:B--2---:R-:W1:Y:S02]  /*1cbc0*/  @P0 R2UR UR5, R0 ;  /* 0x00000000000503c2 */ /* 0x004e6400000e0000 */
[----:B-1----:R-:W-:Y:S02]  /*1cbd0*/  @UP1 USHF.R.S32.HI UR4, URZ, 0x1f, UR5 ;  /* 0x0000001f3f041899 */ /* 0x002fe40008011405 */
[----:B------:R-:W-:-:S05]  /*1cbe0*/  @UP1 UMOV UR14, UR5 ;  /* 0x00000005000e1c82 */ /* 0x000fca0008000000 */
[----:B------:R-:W-:Y:S01]  /*1cbf0*/  @UP1 UMOV UR15, UR4 ;  /* 0x00000004000f1c82 */ /* 0x000fe20008000000 */
[----:B------:R-:W-:Y:S05]  /*1cc00*/  @P1 BRA `(.L_x_689) ;  /* 0x0000004000001947 */ /* 0x000fea0003800000 */
[----:B---3--:R-:W-:Y:S05]  /*1cc10*/  @!P0 BRA `(.L_x_689) ;  /* 0x0000003000008947 */ /* 0x008fea0003800000 */
[----:B------:R-:W2:Y:S04]  /*1cc20*/  LDG.E R0, [R8.64] ;  /* 0x0000001608007981 */ /* 0x000ea8000c1e1900 */
[----:B------:R-:W2:Y:S02]  /*1cc30*/  LDG.E R2, [R8.64+0x4] ;  /* 0x0000041608027981 */ /* 0x000ea4000c1e1900 */
[----:B--2--5:R-:W-:Y:S02]  /*1cc40*/  IADD3 R19, -R0, R2, RZ ;  /* 0x0000000200137210 */ /* 0x024fe40007ffe1ff */
.L_x_689:
[----:B---3--:R-:W-:Y:S01]  /*1cc50*/  LOP3.LUT R2, R29, 0xffffffe0, RZ, 0xc0, !PT ;  /* 0xffffffe01d027812 */ /* 0x008fe200078ec0ff */
[----:B------:R-:W1:Y:S01]  /*1cc60*/  S2R R44, SR_CTAID.X ;  /* 0x00000000002c7919 */ /* 0x000e620000002500 */
[----:B------:R-:W-:Y:S01]  /*1cc70*/  SHF.R.S32.HI R0, RZ, 0x1f, R28 ;  /* 0x0000001fff007819 */ /* 0x000fe2000001141c */
[----:B------:R-:W-:Y:S01]  /*1cc80*/  IMAD.MOV.U32 R6, RZ, RZ, c[0x0][0x4e8] ;  /* 0x00013a00ff067624 */ /* 0x000fe200078e00ff */
[----:B------:R-:W-:Y:S01]  /*1cc90*/  ULDC.64 UR4, c[0x0][0x490] ;  /* 0x0001240000047ab9 */ /* 0x000fe20000000a00 */
[----:B------:R-:W-:Y:S01]  /*1cca0*/  IMAD.IADD R5, R32, 0x1, -R2 ;  /* 0x0000000120057824 */ /* 0x000fe200078e0a02 */
[----:B------:R-:W-:Y:S01]  /*1ccb0*/  LEA.HI R0, R0, R28, RZ, 0x3 ;  /* 0x0000001c00007211 */ /* 0x000fe200078f18ff */
[----:B------:R-:W-:Y:S01]  /*1ccc0*/  UIMAD UR10, UR8, UR4, URZ ;  /* 0x00000004080a72a4 */ /* 0x000fe2000f8e023f */
[----:B------:R-:W-:Y:S01]  /*1ccd0*/  ISETP.NE.AND P1, PT, R6, 0x1, PT ;  /* 0x000000010600780c */ /* 0x000fe20003f25270 */
[----:B------:R-:W-:Y:S01]  /*1cce0*/  USHF.R.S32.HI UR9, URZ, 0x1f, UR21 ;  /* 0x0000001f3f097899 */ /* 0x000fe20008011415 */
[----:B------:R-:W-:Y:S01]  /*1ccf0*/  SHF.R.S32.HI R3, RZ, 0x1f, R5 ;  /* 0x0000001fff037819 */ /* 0x000fe20000011405 */
[----:B------:R-:W-:Y:S01]  /*1cd00*/  UMOV UR18, UR14 ;  /* 0x0000000e00127c82 */ /* 0x000fe20008000000 */
[----:B------:R-:W-:Y:S01]  /*1cd10*/  LOP3.LUT R2, R0, 0xffffff8, RZ, 0xc0, !PT ;  /* 0x0ffffff800027812 */ /* 0x000fe200078ec0ff */
[----:B------:R-:W-:Y:S01]  /*1cd20*/  UMOV UR19, UR15 ;  /* 0x0000000f00137c82 */ /* 0x000fe20008000000 */
[----:B------:R-:W-:Y:S01]  /*1cd30*/  LEA.HI R0, R22, R22, RZ, 0x1 ;  /* 0x0000001616007211 */ /* 0x000fe200078f08ff */
[----:B------:R-:W-:Y:S01]  /*1cd40*/  UIMAD.WIDE.U32 UR18, UR13, UR4, UR18 ;  /* 0x000000040d1272a5 */ /* 0x000fe2000f8e0012 */
[----:B------:R-:W-:Y:S01]  /*1cd50*/  LEA.HI R3, R3, R5, RZ, 0x2 ;  /* 0x0000000503037211 */ /* 0x000fe200078f10ff */
[----:B------:R-:W-:Y:S01]  /*1cd60*/  IMAD.IADD R4, R28, 0x1, -R2 ;  /* 0x000000011c047824 */ /* 0x000fe200078e0a02 */
[----:B------:R-:W-:Y:S01]  /*1cd70*/  LOP3.LUT R0, R0, 0x1ffffffe, RZ, 0xc0, !PT ;  /* 0x1ffffffe00007812 */ /* 0x000fe200078ec0ff */
[----:B------:R-:W-:Y:S01]  /*1cd80*/  UIMAD UR10, UR13, UR5, UR10 ;  /* 0x000000050d0a72a4 */ /* 0x000fe2000f8e020a */
[----:B------:R-:W-:Y:S01]  /*1cd90*/  SHF.R.S32.HI R2, RZ, 0x2, R3 ;  /* 0x00000002ff027819 */ /* 0x000fe20000011403 */
[----:B------:R-:W-:Y:S01]  /*1cda0*/  USEL UR9, UR9, URZ, !UP1 ;  /* 0x0000003f09097287 */ /* 0x000fe2000c800000 */
[-C--:B------:R-:W-:Y:S01]  /*1cdb0*/  LEA.HI R7, R33, R32.reuse, RZ, 0x3 ;  /* 0x0000002021077211 */ /* 0x080fe200078f18ff */
[----:B------:R-:W-:Y:S01]  /*1cdc0*/  IMAD.IADD R0, R22, 0x1, -R0 ;  /* 0x0000000116007824 */ /* 0x000fe200078e0a00 */
[----:B------:R-:W-:Y:S01]  /*1cdd0*/  ULDC.64 UR6, c[0x0][0x498] ;  /* 0x0001260000067ab9 */ /* 0x000fe20000000a00 */
[----:B------:R-:W-:Y:S01]  /*1cde0*/  IMAD R15, R4, 0x10, R2 ;  /* 0x00000010040f7824 */ /* 0x000fe200078e0202 */
[----:B------:R-:W-:Y:S01]  /*1cdf0*/  UIADD3 UR11, UR19, UR10, URZ ;  /* 0x0000000a130b7290 */ /* 0x000fe2000fffe03f */
[----:B------:R-:W-:Y:S01]  /*1ce00*/  LOP3.LUT P2, RZ, R5, 0x3, RZ, 0xc0, !PT ;  /* 0x0000000305ff7812 */ /* 0x000fe2000784c0ff */
[----:B------:R-:W-:Y:S01]  /*1ce10*/  UIMAD UR10, UR9, UR6, URZ ;  /* 0x00000006090a72a4 */ /* 0x000fe2000f8e023f */
[----:B------:R-:W-:Y:S01]  /*1ce20*/  IMAD R0, R0, 0x8, R15 ;  /* 0x0000000800007824 */ /* 0x000fe200078e020f */
[----:B------:R-:W-:Y:S01]  /*1ce30*/  USEL UR21, UR21, URZ, !UP1 ;  /* 0x0000003f15157287 */ /* 0x000fe2000c800000 */
[----:B------:R-:W-:Y:S01]  /*1ce40*/  LOP3.LUT R5, R7, 0xfffffff8, RZ, 0xc0, !PT ;  /* 0xfffffff807057812 */ /* 0x000fe200078ec0ff */
[----:B------:R-:W-:Y:S01]  /*1ce50*/  ULDC.64 UR4, c[0x0][0x3a0] ;  /* 0x0000e80000047ab9 */ /* 0x000fe20000000a00 */
[----:B-1----:R-:W-:Y:S01]  /*1ce60*/  IMAD R2, R44, 0x80, R0 ;  /* 0x000000802c027824 */ /* 0x002fe200078e0200 */
[----:B------:R-:W-:Y:S01]  /*1ce70*/  UIMAD UR7, UR21, UR7, UR10 ;  /* 0x00000007150772a4 */ /* 0x000fe2000f8e020a */
[----:B------:R-:W-:Y:S01]  /*1ce80*/  SHF.R.S32.HI R14, RZ, 0x3, R7 ;  /* 0x00000003ff0e7819 */ /* 0x000fe20000011407 */
[----:B------:R-:W-:Y:S01]  /*1ce90*/  UIMAD.WIDE.U32 UR16, UR14, UR4, URZ ;  /* 0x000000040e1072a5 */ /* 0x000fe2000f8e003f */
[----:B------:R-:W-:Y:S01]  /*1cea0*/  @P1 IMAD.HI.U32 R3, R2, c[0x0][0x4ec], RZ ;  /* 0x00013b0002031a27 */ /* 0x000fe200078e00ff */
[----:B------:R-:W-:Y:S01]  /*1ceb0*/  UMOV UR10, UR18 ;  /* 0x00000012000a7c82 */ /* 0x000fe20008000000 */
[----:B------:R-:W-:Y:S01]  /*1cec0*/  LEA.HI R17, R33, R32, RZ, 0x6 ;  /* 0x0000002021117211 */ /* 0x000fe200078f30ff */
[----:B------:R-:W-:Y:S01]  /*1ced0*/  UIMAD.WIDE.U32 UR10, UR21, UR6, UR10 ;  /* 0x00000006150a72a5 */ /* 0x000fe2000f8e000a */
[----:B------:R-:W-:Y:S01]  /*1cee0*/  IMAD.MOV.U32 R0, RZ, RZ, R2 ;  /* 0x000000ffff007224 */ /* 0x000fe200078e0002 */
[----:B------:R-:W-:Y:S01]  /*1cef0*/  @P1 SHF.R.U32.HI R0, RZ, c[0x0][0x4f0], R3 ;  /* 0x00013c00ff001a19 */ /* 0x000fe20000011603 */
[----:B------:R-:W-:Y:S01]  /*1cf00*/  UIMAD UR4, UR15, UR4, URZ ;  /* 0x000000040f0472a4 */ /* 0x000fe2000f8e023f */
[----:B------:R-:W-:Y:S01]  /*1cf10*/  IMAD.IADD R5, R32, 0x1, -R5 ;  /* 0x0000000120057824 */ /* 0x000fe200078e0a05 */
[----:B------:R-:W-:Y:S01]  /*1cf20*/  BSSY B0, `(.L_x_690) ;  /* 0x000005c000007945 */ /* 0x000fe20003800000 */
[--C-:B------:R-:W-:Y:S01]  /*1cf30*/  SHF.R.S32.HI R6, RZ, 0x1f, R0.reuse ;  /* 0x0000001fff067819 */ /* 0x100fe20000011400 */
[----:B------:R-:W-:Y:S01]  /*1cf40*/  IMAD.MOV R3, RZ, RZ, -R0 ;  /* 0x000000ffff037224 */ /* 0x000fe200078e0a00 */
[----:B------:R-:W-:Y:S01]  /*1cf50*/  UIMAD UR14, UR14, UR5, UR4 ;  /* 0x000000050e0e72a4 */ /* 0x000fe2000f8e0204 */
[----:B-----5:R-:W-:-:S02]  /*1cf60*/  IMAD R19, R19, c[0x0][0x4e8], RZ ;  /* 0x00013a0013137a24 */ /* 0x020fc400078e02ff */
[----:B------:R-:W-:Y:S01]  /*1cf70*/  IMAD R4, R3, c[0x0][0x4e8], R2 ;  /* 0x00013a0003047a24 */ /* 0x000fe200078e0202 */
[----:B------:R-:W-:Y:S01]  /*1cf80*/  IADD3 R2, P0, R0, UR10, RZ ;  /* 0x0000000a00027c10 */ /* 0x000fe2000ff1e0ff */
[----:B------:R-:W-:Y:S01]  /*1cf90*/  ULDC.64 UR4, c[0x0][0x3e8] ;  /* 0x0000fa0000047ab9 */ /* 0x000fe20000000a00 */
[----:B------:R-:W-:Y:S01]  /*1cfa0*/  MOV R3, UR7 ;  /* 0x0000000700037c02 */ /* 0x000fe20008000f00 */
[----:B------:R-:W-:Y:S01]  /*1cfb0*/  UIADD3 UR15, UR17, UR14, URZ ;  /* 0x0000000e110f7290 */ /* 0x000fe2000fffe03f */
[----:B------:R-:W-:Y:S01]  /*1cfc0*/  SHF.R.S32.HI R0, RZ, 0x1f, R4 ;  /* 0x0000001fff007819 */ /* 0x000fe20000011404 */
[----:B------:R-:W-:Y:S01]  /*1cfd0*/  UIMAD UR8, UR8, UR4, URZ ;  /* 0x00000004080872a4 */ /* 0x000fe2000f8e023f */
[----:B------:R-:W-:Y:S01]  /*1cfe0*/  IADD3.X R3, R6, UR11, R3, P0, !PT ;  /* 0x0000000b06037c10 */ /* 0x000fe200087fe403 */
[----:B------:R-:W-:Y:S01]  /*1cff0*/  IMAD.SHL.U32 R6, R5, 0x8, RZ ;  /* 0x0000000805067824 */ /* 0x000fe200078e00ff */
[----:B------:R-:W-:Y:S01]  /*1d000*/  UMOV UR14, UR16 ;  /* 0x00000010000e7c82 */ /* 0x000fe20008000000 */
[----:B------:R-:W-:Y:S01]  /*1d010*/  IMAD R0, R0, c[0x0][0x488], RZ ;  /* 0x0001220000007a24 */ /* 0x000fe200078e02ff */
[----:B------:R-:W-:Y:S01]  /*1d020*/  UIMAD UR8, UR13, UR5, UR8 ;  /* 0x000000050d0872a4 */ /* 0x000fe2000f8e0208 */
[----:B------:R-:W-:Y:S01]  /*1d030*/  IMAD.WIDE.U32 R2, R4, c[0x0][0x488], R2 ;  /* 0x0001220004027a25 */ /* 0x000fe200078e0002 */
[----:B------:R-:W-:-:S03]  /*1d040*/  UIMAD.WIDE.U32 UR14, UR13, UR4, UR14 ;  /* 0x000000040d0e72a5 */ /* 0x000fc6000f8e000e */
[----:B------:R-:W-:Y:S01]  /*1d050*/  IMAD R10, R4, c[0x0][0x48c], R0 ;  /* 0x00012300040a7a24 */ /* 0x000fe200078e0200 */
[----:B------:R-:W-:Y:S01]  /*1d060*/  ULDC.64 UR4, c[0x0][0x3f0] ;  /* 0x0000fc0000047ab9 */ /* 0x000fe20000000a00 */
[----:B------:R-:W-:Y:S01]  /*1d070*/  IMAD.SHL.U32 R4, R14, 0x40, RZ ;  /* 0x000000400e047824 */ /* 0x000fe200078e00ff */
[----:B------:R-:W-:Y:S01]  /*1d080*/  LEA R7, P0, R2, c[0x0][0x450], 0x2 ;  /* 0x0001140002077a11 */ /* 0x000fe200078010ff */
[----:B------:R-:W-:Y:S01]  /*1d090*/  IMAD R0, R5, 0x20, R14 ;  /* 0x0000002005007824 */ /* 0x000fe200078e020e */
[----:B------:R-:W-:Y:S01]  /*1d0a0*/  IADD3 R3, R3, R10, RZ ;  /* 0x0000000a03037210 */ /* 0x000fe20007ffe0ff */
[----:B------:R-:W-:Y:S01]  /*1d0b0*/  UIADD3 UR15, UR15, UR8, URZ ;  /* 0x000000080f0f7290 */ /* 0x000fe2000fffe03f */
[----:B------:R-:W-:Y:S01]  /*1d0c0*/  LOP3.LUT R4, R4, 0x1c0, RZ, 0xc0, !PT ;  /* 0x000001c004047812 */ /* 0x000fe200078ec0ff */
[----:B------:R-:W-:Y:S01]  /*1d0d0*/  IMAD R5, R44, 0x80, R0 ;  /* 0x000000802c057824 */ /* 0x000fe200078e0200 */
[----:B------:R-:W-:Y:S01]  /*1d0e0*/  UIMAD UR9, UR9, UR4, URZ ;  /* 0x00000004090972a4 */ /* 0x000fe2000f8e023f */
[----:B------:R-:W-:Y:S01]  /*1d0f0*/  SHFL.IDX PT, R12, R7, RZ, 0x1c1f ;  /* 0x001c1fff070c7589 */ /* 0x000fe200000e0000 */
[----:B------:R-:W-:Y:S01]  /*1d100*/  LOP3.LUT R8, R4, 0x38, R6, 0xf8, !PT ;  /* 0x0000003804087812 */ /* 0x000fe200078ef806 */
[----:B------:R-:W-:Y:S01]  /*1d110*/  @P1 IMAD.HI.U32 R9, R5, c[0x0][0x4ec], RZ ;  /* 0x00013b0005091a27 */ /* 0x000fe200078e00ff */
[----:B------:R-:W-:Y:S01]  /*1d120*/  SHF.R.U32.HI R4, RZ, 0x3, R4 ;  /* 0x00000003ff047819 */ /* 0x000fe20000011604 */
[----:B------:R-:W-:Y:S01]  /*1d130*/  UIMAD UR5, UR21, UR5, UR9 ;  /* 0x00000005150572a4 */ /* 0x000fe2000f8e0209 */
[----:B------:R1:W-:Y:S01]  /*1d140*/  SHFL.IDX PT, R10, R7, 0x1, 0x1c1f ;  /* 0x003c1f00070a7f89 */ /* 0x0003e200000e0000 */
[----:B------:R-:W-:Y:S01]  /*1d150*/  UIMAD.WIDE.U32 UR14, UR21, UR4, UR14 ;  /* 0x00000004150e72a5 */ /* 0x000fe2000f8e000e */
[----:B------:R-:W-:Y:S01]  /*1d160*/  LOP3.LUT R16, R8, R4, RZ, 0x3c, !PT ;  /* 0x0000000408107212 */ /* 0x000fe200078e3cff */
[----:B------:R-:W-:Y:S01]  /*1d170*/  IMAD.MOV.U32 R0, RZ, RZ, R5 ;  /* 0x000000ffff007224 */ /* 0x000fe200078e0005 */
[----:B------:R-:W-:Y:S01]  /*1d180*/  LEA.HI.X R4, R2, c[0x0][0x454], R3, 0x2, P0 ;  /* 0x0001150002047a11 */ /* 0x000fe200000f1403 */
[----:B------:R-:W-:Y:S01]  /*1d190*/  UIADD3 UR5, UR15, UR5, URZ ;  /* 0x000000050f057290 */ /* 0x000fe2000fffe03f */
[----:B------:R-:W-:Y:S01]  /*1d1a0*/  @P1 SHF.R.U32.HI R0, RZ, c[0x0][0x4f0], R9 ;  /* 0x00013c00ff001a19 */ /* 0x000fe20000011609 */
[----:B------:R-:W-:-:S02]  /*1d1b0*/  IMAD.U32 R3, RZ, RZ, UR15 ;  /* 0x0000000fff037e24 */ /* 0x000fc4000f8e00ff */
[----:B------:R-:W2:Y:S01]  /*1d1c0*/  SHFL.IDX PT, R13, R4, RZ, 0x1c1f ;  /* 0x001c1fff040d7589 */ /* 0x000ea200000e0000 */
[--C-:B------:R-:W-:Y:S01]  /*1d1d0*/  SHF.R.S32.HI R9, RZ, 0x1f, R0.reuse ;  /* 0x0000001fff097819 */ /* 0x100fe20000011400 */
[----:B------:R-:W-:Y:S02]  /*1d1e0*/  IMAD.MOV R8, RZ, RZ, -R0 ;  /* 0x000000ffff087224 */ /* 0x000fe400078e0a00 */
[----:B------:R3:W4:Y:S01]  /*1d1f0*/  SHFL.IDX PT, R11, R4, 0x1, 0x1c1f ;  /* 0x003c1f00040b7f89 */ /* 0x00072200000e0000 */
[----:B------:R-:W-:Y:S02]  /*1d200*/  IMAD.U32 R2, RZ, RZ, UR14 ;  /* 0x0000000eff027e24 */ /* 0x000fe4000f8e00ff */
[----:B------:R-:W-:Y:S02]  /*1d210*/  IMAD.U32 R3, RZ, RZ, UR5 ;  /* 0x00000005ff037e24 */ /* 0x000fe4000f8e00ff */
[----:B------:R-:W-:Y:S02]  /*1d220*/  IMAD R5, R8, c[0x0][0x4e8], R5 ;  /* 0x00013a0008057a24 */ /* 0x000fe400078e0205 */
[----:B------:R-:W-:-:S04]  /*1d230*/  IMAD.WIDE.U32 R2, R0, c[0x0][0x3e0], R2 ;  /* 0x0000f80000027a25 */ /* 0x000fc800078e0002 */
[----:B-1----:R-:W-:-:S04]  /*1d240*/  IMAD R7, R9, c[0x0][0x3e0], RZ ;  /* 0x0000f80009077a24 */ /* 0x002fc800078e02ff */
[----:B------:R-:W-:Y:S01]  /*1d250*/  IMAD R7, R0, c[0x0][0x3e4], R7 ;  /* 0x0000f90000077a24 */ /* 0x000fe200078e0207 */
[----:B------:R-:W-:-:S03]  /*1d260*/  SHF.R.S32.HI R0, RZ, 0x1f, R5 ;  /* 0x0000001fff007819 */ /* 0x000fc60000011405 */
[----:B------:R-:W-:Y:S02]  /*1d270*/  IMAD.IADD R3, R3, 0x1, R7 ;  /* 0x0000000103037824 */ /* 0x000fe400078e0207 */
[----:B------:R-:W-:Y:S02]  /*1d280*/  IMAD R0, R0, c[0x0][0x3d8], RZ ;  /* 0x0000f60000007a24 */ /* 0x000fe400078e02ff */
[----:B---3--:R-:W-:Y:S02]  /*1d290*/  IMAD R4, R44, 0x80, R15 ;  /* 0x000000802c047824 */ /* 0x008fe400078e020f */
[----:B------:R-:W-:-:S03]  /*1d2a0*/  IMAD.WIDE.U32 R2, R5, c[0x0][0x3d8], R2 ;  /* 0x0000f60005027a25 */ /* 0x000fc600078e0002 */
[C---:B------:R-:W-:Y:S02]  /*1d2b0*/  IADD3 R8, R4.reuse, 0x8, RZ ;  /* 0x0000000804087810 */ /* 0x040fe40007ffe0ff */
[-C--:B------:R-:W-:Y:S02]  /*1d2c0*/  ISETP.GE.OR P1, PT, R4, R19.reuse, P2 ;  /* 0x000000130400720c */ /* 0x080fe40001726670 */
[----:B------:R-:W-:Y:S02]  /*1d2d0*/  ISETP.GE.OR P0, PT, R8, R19, P2 ;  /* 0x000000130800720c */ /* 0x000fe40001706670 */
[----:B------:R-:W-:-:S04]  /*1d2e0*/  SHF.L.U32 R4, R17, 0x3, RZ ;  /* 0x0000000311047819 */ /* 0x000fc800000006ff */
[----:B------:R-:W-:Y:S01]  /*1d2f0*/  LOP3.LUT R7, R16, 0x7ffffe00, R4, 0xf8, !PT ;  /* 0x7ffffe0010077812 */ /* 0x000fe200078ef804 */
[----:B------:R-:W-:Y:S02]  /*1d300*/  IMAD R4, R5, c[0x0][0x3dc], R0 ;  /* 0x0000f70005047a24 */ /* 0x000fe400078e0200 */
[----:B------:R-:W-:Y:S02]  /*1d310*/  IMAD R16, R44, 0x80, R14 ;  /* 0x000000802c107824 */ /* 0x000fe400078e020e */
[----:B------:R-:W-:Y:S01]  /*1d320*/  IMAD.SHL.U32 R0, R7, 0x2, RZ ;  /* 0x0000000207007824 */ /* 0x000fe200078e00ff */
[----:B--2---:R1:W-:Y:S01]  /*1d330*/  @!P1 ST.E [R12.64], R30 ;  /* 0x0000001e0c009985 */ /* 0x0043e2000c101916 */
[----:B------:R-:W-:Y:S01]  /*1d340*/  IMAD.IADD R3, R3, 0x1, R4 ;  /* 0x0000000103037824 */ /* 0x000fe200078e0204 */
[----:B------:R-:W-:Y:S02]  /*1d350*/  IADD3 R7, R6, 0x40, RZ ;  /* 0x0000004006077810 */ /* 0x000fe40007ffe0ff */
[----:B----4-:R1:W-:Y:S01]  /*1d360*/  @!P0 ST.E [R10.64], R31 ;  /* 0x0000001f0a008985 */ /* 0x0103e2000c101916 */
[----:B------:R-:W-:-:S03]  /*1d370*/  LEA R18, P0, R2, c[0x0][0x380], 0x1 ;  /* 0x0000e00002127a11 */ /* 0x000fc600078008ff */
        /* <DEDUP_REMOVED lines=14> */
[----:B------:R5:W4:-:S12]  /*1d460*/  LDS.128 R8, [R0+0x4080] ;  /* 0x0040800000087984 */ /* 0x000b180000000c00 */
[----:B------:R-:W-:Y:S01]  /*1d470*/  @!P1 IMAD.WIDE R4, R6, 0x2, R2 ;  /* 0x0000000206049825 */ /* 0x000fe200078e0202 */
[----:B-----5:R-:W-:-:S04]  /*1d480*/  @!P0 SHF.R.S32.HI R0, RZ, 0x1f, R7 ;  /* 0x0000001fff008819 */ /* 0x020fc80000011407 */
[----:B------:R-:W-:-:S04]  /*1d490*/  @!P0 LEA.HI R0, R0, R7, RZ, 0x3 ;  /* 0x0000000700008211 */ /* 0x000fc800078f18ff */
[----:B------:R-:W-:-:S05]  /*1d4a0*/  @!P0 LOP3.LUT R0, R0, 0xfffffff8, RZ, 0xc0, !PT ;  /* 0xfffffff800008812 */ /* 0x000fca00078ec0ff */
[----:B------:R-:W-:Y:S01]  /*1d4b0*/  @!P0 IMAD.WIDE R2, R0, 0x2, R2 ;  /* 0x0000000200028825 */ /* 0x000fe200078e0202 */
[----:B-1----:R1:W-:Y:S04]  /*1d4c0*/  @!P1 ST.E.128 [R4.64], R12 ;  /* 0x0000000c04009985 */ /* 0x0023e8000c101d16 */
[----:B----4-:R1:W-:Y:S02]  /*1d4d0*/  @!P0 ST.E.128 [R2.64], R8 ;  /* 0x0000000802008985 */ /* 0x0103e4000c101d16 */
.L_x_691:
[----:B------:R-:W-:Y:S05]  /*1d4e0*/  BSYNC B0 ;  /* 0x0000000000007941 */ /* 0x000fea0003800000 */
.L_x_690:
        /* <DEDUP_REMOVED lines=15> */
.L_x_693:
[----:B------:R-:W-:Y:S05]  /*1d5e0*/  BSYNC B0 ;  /* 0x0000000000007941 */ /* 0x000fea0003800000 */
.L_x_692:
        /* <DEDUP_REMOVED lines=15> */
.L_x_695:
[----:B------:R-:W-:Y:S05]  /*1d6e0*/  BSYNC B0 ;  /* 0x0000000000007941 */ /* 0x000fea0003800000 */
.L_x_694:
        /* <DEDUP_REMOVED lines=16> */
.L_x_688:
        /* <DEDUP_REMOVED lines=28> */
[----:B------:R-:W2:Y:S04]  /*1d9b0*/  LDG.E R0, [R4.64] ;  /* 0x0000001604007981 */ /* 0x000ea8000c1e1900 */
[----:B------:R-:W2:Y:S02]  /*1d9c0*/  LDG.E R2, [R4.64+0x4] ;  /* 0x0000041604027981 */ /* 0x000ea4000c1e1900 */
[----:B--2--5:R-:W-:Y:S02]  /*1d9d0*/  IADD3 R10, -R0, R2, RZ ;  /* 0x00000002000a7210 */ /* 0x024fe40007ffe1ff */
.L_x_696:
        /* <DEDUP_REMOVED lines=13> */
[----:B------:R-:W-:Y:S02]  /*1dab0*/  ULDC.64 UR4, c[0x0][0x490] ;  /* 0x0001240000047ab9 */ /* 0x000fe40000000a00 */
[----:B------:R-:W-:Y:S02]  /*1dac0*/  UIMAD UR7, UR8, UR4, URZ ;  /* 0x00000004080772a4 */ /* 0x000fe4000f8e023f */
[----:B------:R-:W-:Y:S01]  /*1dad0*/  ISETP.NE.AND P0, PT, R0, 0x1, PT ;  /* 0x000000010000780c */ /* 0x000fe20003f05270 */
[----:B------:R-:W-:Y:S01]  /*1dae0*/  UMOV UR14, UR10 ;  /* 0x0000000a000e7c82 */ /* 0x000fe20008000000 */
[----:B------:R-:W-:Y:S01]  /*1daf0*/  IMAD.MOV.U32 R0, RZ, RZ, R3 ;  /* 0x000000ffff007224 */ /* 0x000fe200078e0003 */
        /* <DEDUP_REMOVED lines=10> */
[----:B------:R-:W-:-:S03]  /*1dba0*/  IADD3 R2, -R0, RZ, RZ ;  /* 0x000000ff00027210 */ /* 0x000fc60007ffe1ff */
[----:B------:R-:W-:Y:S02]  /*1dbb0*/  IMAD.U32 R5, RZ, RZ, UR5 ;  /* 0x00000005ff057e24 */ /* 0x000fe4000f8e00ff */
[----:B------:R-:W-:Y:S01]  /*1dbc0*/  IMAD R4, R2, c[0x0][0x4e8], R3 ;  /* 0x00013a0002047a24 */ /* 0x000fe200078e0203 */
[----:B------:R-:W-:Y:S02]  /*1dbd0*/  SHF.R.S32.HI R3, RZ, 0x1f, R0 ;  /* 0x0000001fff037819 */ /* 0x000fe40000011400 */
[----:B------:R-:W-:Y:S02]  /*1dbe0*/  IADD3 R2, P0, R0, UR14, RZ ;  /* 0x0000000e00027c10 */ /* 0x000fe4000ff1e0ff */
        /* <DEDUP_REMOVED lines=10> */
.L_x_698:
[----:B------:R-:W-:Y:S05]  /*1dc90*/  BSYNC B0 ;  /* 0x0000000000007941 */ /* 0x000fea0003800000 */
.L_x_697:
        /* <DEDUP_REMOVED lines=17> */
[----:B------:R-:W-:Y:S01]  /*1ddb0*/  LEA R0, R7, R8, 0x5 ;  /* 0x0000000807007211 */ /* 0x000fe200078e28ff */
        /* <DEDUP_REMOVED lines=9> */
[----:B------:R-:W-:-:S02]  /*1de50*/  UIMAD UR5, UR21, UR5, UR6 ;  /* 0x00000005150572a4 */ /* 0x000fc4000f8e0206 */
[----:B------:R-:W-:Y:S01]  /*1de60*/  @P0 SHF.R.U32.HI R4, RZ, c[0x0][0x4f0], R2 ;  /* 0x00013c00ff040a19 */ /* 0x000fe20000011602 */
[----:B------:R-:W-:-:S03]  /*1de70*/  UIMAD.WIDE.U32 UR14, UR21, UR4, UR14 ;  /* 0x00000004150e72a5 */ /* 0x000fc6000f8e000e */
[--C-:B------:R-:W-:Y:S01]  /*1de80*/  SHF.R.S32.HI R3, RZ, 0x1f, R4.reuse ;  /* 0x0000001fff037819 */ /* 0x100fe20000011404 */
[----:B------:R-:W-:Y:S01]  /*1de90*/  IMAD.MOV R2, RZ, RZ, -R4 ;  /* 0x000000ffff027224 */ /* 0x000fe200078e0a04 */
[----:B------:R-:W-:-:S03]  /*1dea0*/  UIADD3 UR5, UR15, UR5, URZ ;  /* 0x000000050f057290 */ /* 0x000fc6000fffe03f */
[----:B------:R-:W-:Y:S01]  /*1deb0*/  IMAD R5, R2, c[0x0][0x4e8], R0 ;  /* 0x00013a0002057a24 */ /* 0x000fe200078e0200 */
[----:B------:R-:W-:Y:S01]  /*1dec0*/  MOV R2, UR14 ;  /* 0x0000000e00027c02 */ /* 0x000fe20008000f00 */
[----:B------:R-:W-:Y:S02]  /*1ded0*/  IMAD R0, R3, c[0x0][0x3e0], RZ ;  /* 0x0000f80003007a24 */ /* 0x000fe400078e02ff */
[----:B------:R-:W-:Y:S01]  /*1dee0*/  IMAD.U32 R3, RZ, RZ, UR15 ;  /* 0x0000000fff037e24 */ /* 0x000fe2000f8e00ff */
[----:B------:R-:W-:Y:S01]  /*1def0*/  MOV R3, UR5 ;  /* 0x0000000500037c02 */ /* 0x000fe20008000f00 */
[----:B------:R-:W-:Y:S01]  /*1df00*/  IMAD R6, R4, c[0x0][0x3e4], R0 ;  /* 0x0000f90004067a24 */ /* 0x000fe200078e0200 */
[----:B------:R-:W-:-:S03]  /*1df10*/  SHF.R.S32.HI R0, RZ, 0x1f, R5 ;  /* 0x0000001fff007819 */ /* 0x000fc60000011405 */
        /* <DEDUP_REMOVED lines=23> */
.L_x_700:
[----:B------:R-:W-:Y:S05]  /*1e090*/  BSYNC B0 ;  /* 0x0000000000007941 */ /* 0x000fea0003800000 */
.L_x_699:
        /* <DEDUP_REMOVED lines=15> */
.L_x_702:
[----:B------:R-:W-:Y:S05]  /*1e190*/  BSYNC B0 ;  /* 0x0000000000007941 */ /* 0x000fea0003800000 */
.L_x_701:
        /* <DEDUP_REMOVED lines=15> */
.L_x_704:
[----:B------:R-:W-:Y:S05]  /*1e290*/  BSYNC B0 ;  /* 0x0000000000007941 */ /* 0x000fea0003800000 */
.L_x_703:
        /* <DEDUP_REMOVED lines=16> */
.L_x_705:
        /* <DEDUP_REMOVED lines=14> */
.L_x_4340:


//--------------------- .text._ZN7cutlass13device_kernelIN5flash19enable_sm80_to_sm89INS1_16FlashAttnFwdSm80INS1_25CollectiveMainloopFwdSm80ILi4ELi1ELb0EN4cute5tupleIJNS5_1CILi128EEENS7_ILi64EEES8_EEELi128ENS_6half_tEfNS_4arch4Sm80ELb0ELb0ELb1ELb0ELb1ELb0ELb1ELb0EEENS1_21CollectiveEpilogueFwdINS6_IJS8_S8_S9_EEENS6_IJNS7_ILi1EEESH_SH_EEESB_SD_Li128ELb0ELb1ELb0ELb0EEENS1_19SingleTileSchedulerILb0ELb0ELb1ELi128EEEEEEEEEvNT_6ParamsE --------------------------
	.section	.text._ZN7cutlass13device_kernelIN5flash19enable_sm80_to_sm89INS1_16FlashAttnFwdSm80INS1_25CollectiveMainloopFwdSm80ILi4ELi1ELb0EN4cute5tupleIJNS5_1CILi128EEENS7_ILi64EEES8_EEELi128ENS_6half_tEfNS_4arch4Sm80ELb0ELb0ELb1ELb0ELb1ELb0ELb1ELb0EEENS1_21CollectiveEpilogueFwdINS6_IJS8_S8_S9_EEENS6_IJNS7_ILi1EEESH_SH_EEESB_SD_Li128ELb0ELb1ELb0ELb0EEENS1_19SingleTileSchedulerILb0ELb0ELb1ELi128EEEEEEEEEvNT_6ParamsE,"ax",@progbits
	.sectioninfo	@"SHI_REGISTERS=255"
	.align	128
.text._ZN7cutlass13device_kernelIN5flash19enable_sm80_to_sm89INS1_16FlashAttnFwdSm80INS1_25CollectiveMainloopFwdSm80ILi4ELi1ELb0EN4cute5tupleIJNS5_1CILi128EEENS7_ILi64EEES8_EEELi128ENS_6half_tEfNS_4arch4Sm80ELb0ELb0ELb1ELb0ELb1ELb0ELb1ELb0EEENS1_21CollectiveEpilogueFwdINS6_IJS8_S8_S9_EEENS6_IJNS7_ILi1EEESH_SH_EEESB_SD_Li128ELb0ELb1ELb0ELb0EEENS1_19SingleTileSchedulerILb0ELb0ELb1ELi128EEEEEEEEEvNT_6ParamsE:
        .type           _ZN7cutlass13device_kernelIN5flash19enable_sm80_to_sm89INS1_16FlashAttnFwdSm80INS1_25CollectiveMainloopFwdSm80ILi4ELi1ELb0EN4cute5tupleIJNS5_1CILi128EEENS7_ILi64EEES8_EEELi128ENS_6half_tEfNS_4arch4Sm80ELb0ELb0ELb1ELb0ELb1ELb0ELb1ELb0EEENS1_21CollectiveEpilogueFwdINS6_IJS8_S8_S9_EEENS6_IJNS7_ILi1EEESH_SH_EEESB_SD_Li128ELb0ELb1ELb0ELb0EEENS1_19SingleTileSchedulerILb0ELb0ELb1ELi128EEEEEEEEEvNT_6ParamsE,@function
        .size           _ZN7cutlass13device_kernelIN5flash19enable_sm80_to_sm89INS1_16FlashAttnFwdSm80INS1_25CollectiveMainloopFwdSm80ILi4ELi1ELb0EN4cute5tupleIJNS5_1CILi128EEENS7_ILi64EEES8_EEELi128ENS_6half_tEfNS_4arch4Sm80ELb0ELb0ELb1ELb0ELb1ELb0ELb1ELb0EEENS1_21CollectiveEpilogueFwdINS6_IJS8_S8_S9_EEENS6_IJNS7_ILi1EEESH_SH_EEESB_SD_Li128ELb0ELb1ELb0ELb0EEENS1_19SingleTileSchedulerILb0ELb0ELb1ELi128EEEEEEEEEvNT_6ParamsE,(.L_x_4341 - _ZN7cutlass13device_kernelIN5flash19enable_sm80_to_sm89INS1_16FlashAttnFwdSm80INS1_25CollectiveMainloopFwdSm80ILi4ELi1ELb0EN4cute5tupleIJNS5_1CILi128EEENS7_ILi64EEES8_EEELi128ENS_6half_tEfNS_4arch4Sm80ELb0ELb0ELb1ELb0ELb1ELb0ELb1ELb0EEENS1_21CollectiveEpilogueFwdINS6_IJS8_S8_S9_EEENS6_IJNS7_ILi1EEESH_SH_EEESB_SD_Li128ELb0ELb1ELb0ELb0EEENS1_19SingleTileSchedulerILb0ELb0ELb1ELi128EEEEEEEEEvNT_6ParamsE)
        .other          _ZN7cutlass13device_kernelIN5flash19enable_sm80_to_sm89INS1_16FlashAttnFwdSm80INS1_25CollectiveMainloopFwdSm80ILi4ELi1ELb0EN4cute5tupleIJNS5_1CILi128EEENS7_ILi64EEES8_EEELi128ENS_6half_tEfNS_4arch4Sm80ELb0ELb0ELb1ELb0ELb1ELb0ELb1ELb0EEENS1_21CollectiveEpilogueFwdINS6_IJS8_S8_S9_EEENS6_IJNS7_ILi1EEESH_SH_EEESB_SD_Li128ELb0ELb1ELb0ELb0EEENS1_19SingleTileSchedulerILb0ELb0ELb1ELi128EEEEEEEEEvNT_6ParamsE,@"STO_CUDA_ENTRY STV_DEFAULT"
_ZN7cutlass13device_kernelIN5flash19enable_sm80_to_sm89INS1_16FlashAttnFwdSm80INS1_25CollectiveMainloopFwdSm80ILi4ELi1ELb0EN4cute5tupleIJNS5_1CILi128EEENS7_ILi64EEES8_EEELi128ENS_6half_tEfNS_4arch4Sm80ELb0ELb0ELb1ELb0ELb1ELb0ELb1ELb0EEENS1_21CollectiveEpilogueFwdINS6_IJS8_S8_S9_EEENS6_IJNS7_ILi1EEESH_SH_EEESB_SD_Li128ELb0ELb1ELb0ELb0EEENS1_19SingleTileSchedulerILb0ELb0ELb1ELi128EEEEEEEEEvNT_6ParamsE:
[----:B------:R-:W-:-:S03]  /*0000*/  MOV R1, c[0x0][0x28] ;  /* 0x00000a0000017a02 */ /* 0x000fc60000000f00 */
[----:B------:R-:W1:Y:S01]  /*0010*/  S2UR UR11, SR_CTAID.Z ;  /* 0x00000000000b79c3 */ /* 0x000e620000002700 */
[----:B------:R-:W-:Y:S02]  /*0020*/  IADD3 R1, R1, -0x48, RZ ;  /* 0xffffffb801017810 */ /* 0x000fe40007ffe0ff */
[----:B-1----:R-:W-:-:S13]  /*0030*/  ISETP.LE.AND P0, PT, RZ, UR11, PT ;  /* 0x0000000bff007c0c */ /* 0x002fda000bf03270 */
[----:B------:R-:W-:Y:S05]  /*0040*/  @!P0 EXIT ;  /* 0x000000000000894d */ /* 0x000fea0003800000 */
[----:B------:R-:W-:Y:S02]  /*0050*/  ULDC.64 UR6, c[0x0][0x370] ;  /* 0x0000dc0000067ab9 */ /* 0x000fe40000000a00 */
[----:B------:R-:W-:Y:S02]  /*0060*/  ULDC.64 UR4, c[0x0][0x340] ;  /* 0x0000d00000047ab9 */ /* 0x000fe40000000a00 */
[----:B------:R-:W-:Y:S02]  /*0070*/  UISETP.NE.U32.AND UP1, UPT, URZ, UR6, UPT ;  /* 0x000000063f00728c */ /* 0x000fe4000bf25070 */
[----:B------:R-:W-:Y:S02]  /*0080*/  UISETP.NE.U32.AND UP0, UPT, URZ, UR4, UPT ;  /* 0x000000043f00728c */ /* 0x000fe4000bf05070 */
[----:B------:R-:W-:Y:S02]  /*0090*/  UISETP.NE.AND.EX UP1, UPT, URZ, UR7, UPT, UP1 ;  /* 0x000000073f00728c */ /* 0x000fe4000bf25310 */
[----:B------:R-:W-:-:S02]  /*00a0*/  UISETP.NE.AND.EX UP0, UPT, URZ, UR5, UPT, UP0 ;  /* 0x000000053f00728c */ /* 0x000fc4000bf05300 */
[----:B------:R-:W-:Y:S02]  /*00b0*/  ULDC.64 UR8, c[0x0][0x370] ;  /* 0x0000dc0000087ab9 */ /* 0x000fe40000000a00 */
[----:B------:R-:W-:Y:S01]  /*00c0*/  ULDC.64 UR6, c[0x0][0x340] ;  /* 0x0000d00000067ab9 */ /* 0x000fe20000000a00 */
[----:B------:R-:W-:Y:S01]  /*00d0*/  PLOP3.LUT P4, PT, PT, PT, UP1, 0x80, 0x0 ;  /* 0x000000000000781c */ /* 0x000fe20003f8f018 */
[----:B------:R-:W-:Y:S01]  /*00e0*/  ULDC.64 UR12, c[0x0][0x118] ;  /* 0x00004600000c7ab9 */ /* 0x000fe20000000a00 */
[----:B------:R-:W-:Y:S02]  /*00f0*/  PLOP3.LUT P2, PT, PT, PT, UP0, 0x80, 0x0 ;  /* 0x000000000000781c */ /* 0x000fe40003f4f008 */
[----:B------:R-:W-:Y:S02]  /*0100*/  @UP1 UMOV UR5, 0x4 ;  /* 0x0000000400051882 */ /* 0x000fe40000000000 */
[----:B------:R-:W-:Y:S02]  /*0110*/  @UP0 UMOV UR4, 0x4 ;  /* 0x0000000400040882 */ /* 0x000fe40000000000 */
[----:B------:R-:W-:-:S02]  /*0120*/  @UP1 UIMAD.WIDE UR8, UR11, UR5, UR8 ;  /* 0x000000050b0812a5 */ /* 0x000fc4000f8e0208 */
[----:B------:R-:W-:-:S04]  /*0130*/  @UP0 UIMAD.WIDE UR4, UR11, UR4, UR6 ;  /* 0x000000040b0402a5 */ /* 0x000fc8000f8e0206 */
[----:B------:R-:W-:Y:S02]  /*0140*/  IMAD.U32 R4, RZ, RZ, UR8 ;  /* 0x00000008ff047e24 */ /* 0x000fe4000f8e00ff */
[----:B------:R-:W-:Y:S02]  /*0150*/  IMAD.U32 R3, RZ, RZ, UR5 ;  /* 0x00000005ff037e24 */ /* 0x000fe4000f8e00ff */
[----:B------:R-:W-:Y:S02]  /*0160*/  IMAD.U32 R2, RZ, RZ, UR4 ;  /* 0x00000004ff027e24 */ /* 0x000fe4000f8e00ff */
[----:B------:R-:W-:Y:S01]  /*0170*/  IMAD.U32 R5, RZ, RZ, UR9 ;  /* 0x00000009ff057e24 */ /* 0x000fe2000f8e00ff */
[----:B------:R-:W1:Y:S01]  /*0180*/  S2UR UR8, SR_CTAID.Y ;  /* 0x00000000000879c3 */ /* 0x000e620000002600 */
[----:B------:R-:W2:Y:S01]  /*0190*/  S2R R7, SR_CTAID.X ;  /* 0x0000000000077919 */ /* 0x000ea20000002500 */
[----:B------:R-:W-:Y:S01]  /*01a0*/  IMAD.MOV.U32 R8, RZ, RZ, c[0x0][0x2c4] ;  /* 0x0000b100ff087624 */ /* 0x000fe200078e00ff */
[----:B------:R-:W-:-:S02]  /*01b0*/  ULDC.64 UR4, c[0x0][0x1b8] ;  /* 0x00006e0000047ab9 */ /* 0x000fc40000000a00 */
[----:B------:R3:W4:Y:S04]  /*01c0*/  @P2 LDG.E R3, [R2.64] ;  /* 0x0000000c02032981 */ /* 0x000728000c1e1900 */
[----:B------:R5:W4:Y:S04]  /*01d0*/  @P4 LDG.E R4, [R4.64] ;  /* 0x0000000c04044981 */ /* 0x000b28000c1e1900 */
[----:B---3--:R-:W3:Y:S01]  /*01e0*/  S2R R2, SR_TID.X ;  /* 0x0000000000027919 */ /* 0x008ee20000002100 */
[----:B------:R-:W-:Y:S01]  /*01f0*/  ISETP.NE.AND P0, PT, R8, 0x1, PT ;  /* 0x000000010800780c */ /* 0x000fe20003f05270 */
[----:B-1----:R-:W-:-:S04]  /*0200*/  USHF.R.S32.HI UR6, URZ, 0x1f, UR8 ;  /* 0x0000001f3f067899 */ /* 0x002fc80008011408 */
[----:B------:R-:W-:Y:S01]  /*0210*/  UIMAD UR7, UR6, UR4, URZ ;  /* 0x00000004060772a4 */ /* 0x000fe2000f8e023f */
[----:B---3--:R-:W-:-:S04]  /*0220*/  SHF.R.S32.HI R10, RZ, 0x1f, R2 ;  /* 0x0000001fff0a7819 */ /* 0x008fc80000011402 */
[----:B------:R-:W-:-:S04]  /*0230*/  LEA.HI R250, R10, R2, RZ, 0x3 ;  /* 0x000000020afa7211 */ /* 0x000fc800078f18ff */
[----:B-----5:R-:W-:Y:S02]  /*0240*/  LOP3.LUT R5, R250, 0xfffffff8, RZ, 0xc0, !PT ;  /* 0xfffffff8fa057812 */ /* 0x020fe400078ec0ff */
[----:B------:R-:W-:-:S03]  /*0250*/  SHF.R.S32.HI R250, RZ, 0x3, R250 ;  /* 0x00000003fffa7819 */ /* 0x000fc600000114fa */
[----:B------:R-:W-:-:S04]  /*0260*/  IMAD.IADD R5, R2, 0x1, -R5 ;  /* 0x0000000102057824 */ /* 0x000fc800078e0a05 */
[----:B------:R-:W-:Y:S01]  /*0270*/  IMAD R139, R5, 0x10, R250 ;  /* 0x00000010058b7824 */ /* 0x000fe200078e02fa */
[----:B------:R-:W-:Y:S02]  /*0280*/  UIMAD.WIDE.U32 UR14, UR8, UR4, URZ ;  /* 0x00000004080e72a5 */ /* 0x000fe4000f8e003f */
[----:B------:R-:W-:Y:S01]  /*0290*/  UIMAD UR7, UR8, UR5, UR7 ;  /* 0x00000005080772a4 */ /* 0x000fe2000f8e0207 */
[----:B--2---:R-:W-:Y:S01]  /*02a0*/  IMAD R6, R7, 0x80, R139 ;  /* 0x0000008007067824 */ /* 0x004fe200078e028b */
[----:B------:R-:W-:Y:S02]  /*02b0*/  USHF.R.S32.HI UR9, URZ, 0x1f, UR11 ;  /* 0x0000001f3f097899 */ /* 0x000fe4000801140b */
[----:B------:R-:W-:Y:S01]  /*02c0*/  ULDC.64 UR4, c[0x0][0x1c0] ;  /* 0x0000700000047ab9 */ /* 0x000fe20000000a00 */
[----:B------:R-:W-:Y:S01]  /*02d0*/  @P0 IMAD.HI.U32 R0, R6, c[0x0][0x2c8], RZ ;  /* 0x0000b20006000a27 */ /* 0x000fe200078e00ff */
[----:B------:R-:W-:Y:S02]  /*02e0*/  UIADD3 UR15, UR15, UR7, URZ ;  /* 0x000000070f0f7290 */ /* 0x000fe4000fffe03f */
[----:B------:R-:W-:Y:S01]  /*02f0*/  UIMAD UR9, UR9, UR4, URZ ;  /* 0x00000004090972a4 */ /* 0x000fe2000f8e023f */
[----:B------:R-:W-:Y:S01]  /*0300*/  IMAD.MOV.U32 R9, RZ, RZ, R6 ;  /* 0x000000ffff097224 */ /* 0x000fe200078e0006 */
[----:B------:R-:W-:Y:S01]  /*0310*/  UIMAD.WIDE.U32 UR14, UR11, UR4, UR14 ;  /* 0x000000040b0e72a5 */ /* 0x000fe2000f8e000e */
[----:B------:R-:W-:Y:S01]  /*0320*/  @P0 SHF.R.U32.HI R9, RZ, c[0x0][0x2cc], R0 ;  /* 0x0000b300ff090a19 */ /* 0x000fe20000011600 */
[----:B------:R-:W-:-:S03]  /*0330*/  UIMAD UR5, UR11, UR5, UR9 ;  /* 0x000000050b0572a4 */ /* 0x000fc6000f8e0209 */
[--C-:B------:R-:W-:Y:S01]  /*0340*/  SHF.R.S32.HI R0, RZ, 0x1f, R9.reuse ;  /* 0x0000001fff007819 */ /* 0x100fe20000011409 */
[----:B------:R-:W-:Y:S01]  /*0350*/  UIADD3 UR5, UR15, UR5, URZ ;  /* 0x000000050f057290 */ /* 0x000fe2000fffe03f */
[----:B------:R-:W-:Y:S02]  /*0360*/  IMAD.U32 R15, RZ, RZ, UR15 ;  /* 0x0000000fff0f7e24 */ /* 0x000fe4000f8e00ff */
[----:B------:R-:W-:Y:S02]  /*0370*/  IMAD.U32 R14, RZ, RZ, UR14 ;  /* 0x0000000eff0e7e24 */ /* 0x000fe4000f8e00ff */
[----:B------:R-:W-:Y:S02]  /*0380*/  IMAD R0, R0, c[0x0][0x1b0], RZ ;  /* 0x00006c0000007a24 */ /* 0x000fe400078e02ff */
[----:B------:R-:W-:Y:S02]  /*0390*/  IMAD.U32 R15, RZ, RZ, UR5 ;  /* 0x00000005ff0f7e24 */ /* 0x000fe4000f8e00ff */
[----:B------:R-:W-:-:S02]  /*03a0*/  IMAD.MOV R12, RZ, RZ, -R9 ;  /* 0x000000ffff0c7224 */ /* 0x000fc400078e0a09 */
[----:B------:R-:W-:-:S04]  /*03b0*/  IMAD.WIDE.U32 R14, R9, c[0x0][0x1b0], R14 ;  /* 0x00006c00090e7a25 */ /* 0x000fc800078e000e */
[----:B------:R-:W-:Y:S02]  /*03c0*/  IMAD R0, R9, c[0x0][0x1b4], R0 ;  /* 0x00006d0009007a24 */ /* 0x000fe400078e0200 */
[----:B------:R-:W-:Y:S02]  /*03d0*/  IMAD R12, R12, c[0x0][0x2c4], R6 ;  /* 0x0000b1000c0c7a24 */ /* 0x000fe400078e0206 */
[----:B------:R-:W-:-:S03]  /*03e0*/  IMAD.IADD R15, R15, 0x1, R0 ;  /* 0x000000010f0f7824 */ /* 0x000fc600078e0200 */
[----:B------:R-:W-:Y:S01]  /*03f0*/  SHF.R.S32.HI R0, RZ, 0x1f, R12 ;  /* 0x0000001fff007819 */ /* 0x000fe2000001140c */
[----:B------:R-:W-:-:S04]  /*0400*/  IMAD R11, R7, 0x80, R250 ;  /* 0x00000080070b7824 */ /* 0x000fc800078e02fa */
[----:B------:R-:W-:Y:S02]  /*0410*/  IMAD R0, R0, c[0x0][0x1a8], RZ ;  /* 0x00006a0000007a24 */ /* 0x000fe400078e02ff */
[----:B------:R-:W-:Y:S02]  /*0420*/  IMAD.MOV.U32 R252, RZ, RZ, c[0x0][0x2b8] ;  /* 0x0000ae00fffc7624 */ /* 0x000fe400078e00ff */
[C---:B------:R-:W-:Y:S02]  /*0430*/  IMAD R0, R12.reuse, c[0x0][0x1ac], R0 ;  /* 0x00006b000c007a24 */ /* 0x040fe400078e0200 */
[----:B------:R-:W-:Y:S01]  /*0440*/  IMAD.WIDE.U32 R12, R12, c[0x0][0x1a8], R14 ;  /* 0x00006a000c0c7a25 */ /* 0x000fe200078e000e */
[----:B------:R-:W-:Y:S02]  /*0450*/  IADD3 R7, R11, 0x10, RZ ;  /* 0x000000100b077810 */ /* 0x000fe40007ffe0ff */
[----:B------:R-:W-:Y:S01]  /*0460*/  ISETP.NE.AND P1, PT, R252, 0x1, PT ;  /* 0x00000001fc00780c */ /* 0x000fe20003f25270 */
[----:B------:R-:W-:Y:S01]  /*0470*/  IMAD R8, R8, c[0x0][0x168], RZ ;  /* 0x00005a0008087a24 */ /* 0x000fe200078e02ff */
[----:B------:R-:W-:Y:S01]  /*0480*/  LEA R14, P1, R12, c[0x0][0x160], 0x1 ;  /* 0x000058000c0e7a11 */ /* 0x000fe200078208ff */
[----:B------:R-:W-:-:S03]  /*0490*/  IMAD.IADD R0, R13, 0x1, R0 ;  /* 0x000000010d007824 */ /* 0x000fc600078e0200 */
[-C--:B------:R-:W-:Y:S01]  /*04a0*/  ISETP.GE.AND P0, PT, R7, R8.reuse, PT ;  /* 0x000000080700720c */ /* 0x080fe20003f06270 */
[----:B------:R-:W-:Y:S01]  /*04b0*/  IMAD.SHL.U32 R7, R250, 0x40, RZ ;  /* 0x00000040fa077824 */ /* 0x000fe200078e00ff */
[----:B------:R-:W-:Y:S01]  /*04c0*/  LEA.HI.X R0, R12, c[0x0][0x164], R0, 0x1, P1 ;  /* 0x000059000c007a11 */ /* 0x000fe200008f0c00 */
[----:B------:R-:W-:Y:S01]  /*04d0*/  STL [R1+0x14], R139 ;  /* 0x0000148b01007387 */ /* 0x000fe20000100800 */
[----:B------:R-:W-:Y:S01]  /*04e0*/  ISETP.GE.AND P1, PT, R11, R8, PT ;  /* 0x000000080b00720c */ /* 0x000fe20003f26270 */
[----:B------:R-:W-:Y:S02]  /*04f0*/  IMAD.SHL.U32 R137, R5, 0x8, RZ ;  /* 0x0000000805897824 */ /* 0x000fe400078e00ff */
[----:B------:R1:W-:Y:S01]  /*0500*/  STL [R1+0x10], R6 ;  /* 0x0000100601007387 */ /* 0x0003e20000100800 */
[----:B------:R-:W-:-:S03]  /*0510*/  LOP3.LUT R7, R7, 0x1c0, RZ, 0xc0, !PT ;  /* 0x000001c007077812 */ /* 0x000fc600078ec0ff */
[----:B------:R-:W-:Y:S04]  /*0520*/  SHFL.IDX PT, R20, R14, RZ, 0x181f ;  /* 0x00181fff0e147589 */ /* 0x000fe800000e0000 */
[----:B------:R-:W2:Y:S01]  /*0530*/  SHFL.IDX PT, R21, R0, RZ, 0x181f ;  /* 0x00181fff00157589 */ /* 0x000ea200000e0000 */
[----:B------:R-:W-:-:S03]  /*0540*/  IADD3 R138, R137, 0x40, RZ ;  /* 0x00000040898a7810 */ /* 0x000fc60007ffe0ff */
[----:B------:R-:W-:Y:S04]  /*0550*/  SHFL.IDX PT, R12, R14, 0x1, 0x181f ;  /* 0x00381f000e0c7f89 */ /* 0x000fe800000e0000 */
[----:B------:R-:W3:Y:S01]  /*0560*/  SHFL.IDX PT, R13, R0, 0x1, 0x181f ;  /* 0x00381f00000d7f89 */ /* 0x000ee200000e0000 */
[----:B-1----:R-:W-:-:S04]  /*0570*/  IADD3 R6, R11, 0x20, RZ ;  /* 0x000000200b067810 */ /* 0x002fc80007ffe0ff */
[----:B------:R-:W-:Y:S02]  /*0580*/  ISETP.GE.AND P3, PT, R6, R8, PT ;  /* 0x000000080600720c */ /* 0x000fe40003f66270 */
[----:B------:R-:W-:Y:S02]  /*0590*/  SHF.R.U32.HI R6, RZ, 0x3, R7 ;  /* 0x00000003ff067819 */ /* 0x000fe40000011607 */
[----:B------:R-:W-:Y:S02]  /*05a0*/  LOP3.LUT R7, R7, 0x38, R137, 0xf8, !PT ;  /* 0x0000003807077812 */ /* 0x000fe400078ef889 */
[----:B------:R-:W-:Y:S02]  /*05b0*/  @!P1 SHF.R.S32.HI R18, RZ, 0x1f, R138 ;  /* 0x0000001fff129819 */ /* 0x000fe4000001148a */
[----:B------:R-:W-:Y:S02]  /*05c0*/  LOP3.LUT R7, R7, R6, RZ, 0x3c, !PT ;  /* 0x0000000607077212 */ /* 0x000fe400078e3cff */
[----:B------:R-:W-:-:S02]  /*05d0*/  LEA.HI R6, R10, R2, RZ, 0x6 ;  /* 0x000000020a067211 */ /* 0x000fc400078f30ff */
[----:B------:R-:W-:-:S03]  /*05e0*/  @!P1 LEA.HI R18, R18, R138, RZ, 0x3 ;  /* 0x0000008a12129211 */ /* 0x000fc600078f18ff */
[----:B------:R-:W-:Y:S01]  /*05f0*/  IMAD.SHL.U32 R6, R6, 0x8, RZ ;  /* 0x0000000806067824 */ /* 0x000fe200078e00ff */
[----:B------:R-:W-:Y:S01]  /*0600*/  ISETP.GE.AND P6, PT, R138, c[0x0][0x198], PT ;  /* 0x000066008a007a0c */ /* 0x000fe20003fc6270 */
[----:B------:R-:W-:Y:S01]  /*0610*/  UMOV UR10, URZ ;  /* 0x0000003f000a7c82 */ /* 0x000fe20008000000 */
[----:B------:R-:W-:Y:S02]  /*0620*/  @!P1 LOP3.LUT R18, R18, 0xfffffff8, RZ, 0xc0, !PT ;  /* 0xfffffff812129812 */ /* 0x000fe400078ec0ff */
[----:B------:R-:W-:Y:S01]  /*0630*/  LOP3.LUT R136, R7, 0xfffffe00, R6, 0xf8, !PT ;  /* 0xfffffe0007887812 */ /* 0x000fe200078ef806 */
[----:B------:R-:W-:Y:S02]  /*0640*/  SHFL.IDX PT, R16, R14, 0x2, 0x181f ;  /* 0x00581f000e107f89 */ /* 0x000fe400000e0000 */
[----:B--2---:R-:W-:Y:S02]  /*0650*/  @!P1 IMAD.WIDE R18, R18, 0x2, R20 ;  /* 0x0000000212129825 */ /* 0x004fe400078e0214 */
[----:B------:R-:W1:Y:S02]  /*0660*/  SHFL.IDX PT, R17, R0, 0x2, 0x181f ;  /* 0x00581f0000117f89 */ /* 0x000e6400000e0000 */
[----:B------:R-:W-:-:S02]  /*0670*/  @!P1 IMAD.SHL.U32 R7, R136, 0x2, RZ ;  /* 0x0000000288079824 */ /* 0x000fc400078e00ff */
[----:B------:R-:W-:Y:S01]  /*0680*/  @!P1 IMAD.WIDE R20, R137, 0x2, R20 ;  /* 0x0000000289149825 */ /* 0x000fe200078e0214 */
[----:B------:R-:W-:-:S03]  /*0690*/  IADD3 R9, R11, 0x30, RZ ;  /* 0x000000300b097810 */ /* 0x000fc60007ffe0ff */
[----:B---3--:R-:W-:Y:S01]  /*06a0*/  @!P0 IMAD.WIDE R22, R137, 0x2, R12 ;  /* 0x0000000289168825 */ /* 0x008fe200078e020c */
[----:B------:R-:W-:Y:S02]  /*06b0*/  ISETP.GE.AND P5, PT, R9, R8, PT ;  /* 0x000000080900720c */ /* 0x000fe40003fa6270 */
[----:B------:R-:W-:Y:S01]  /*06c0*/  IADD3 R6, R11, 0x40, RZ ;  /* 0x000000400b067810 */ /* 0x000fe20007ffe0ff */
[----:B------:R-:W-:Y:S02]  /*06d0*/  ULDC UR4, c[0x0][0x2ac] ;  /* 0x0000ab0000047ab9 */ /* 0x000fe40000000800 */
[----:B------:R-:W-:Y:S02]  /*06e0*/  ULDC UR7, c[0x0][0x1d0] ;  /* 0x0000740000077ab9 */ /* 0x000fe40000000800 */
[----:B------:R-:W-:-:S04]  /*06f0*/  UIMAD UR7, UR4, UR7, 0x3f ;  /* 0x0000003f040774a4 */ /* 0x000fc8000f8e0207 */
[----:B------:R-:W-:-:S04]  /*0700*/  USHF.R.S32.HI UR5, URZ, 0x1f, UR7 ;  /* 0x0000001f3f057899 */ /* 0x000fc80008011407 */
[----:B------:R-:W-:-:S04]  /*0710*/  ULEA.HI UR7, UR5, UR7, URZ, 0x6 ;  /* 0x0000000705077291 */ /* 0x000fc8000f8f303f */
[----:B------:R-:W-:Y:S01]  /*0720*/  USHF.R.S32.HI UR7, URZ, 0x6, UR7 ;  /* 0x000000063f077899 */ /* 0x000fe20008011407 */
[----:B------:R-:W-:Y:S01]  /*0730*/  SHFL.IDX PT, R15, R0, 0x7, 0x181f ;  /* 0x00f81f00000f7f89 */ /* 0x000fe200000e0000 */
[----:B------:R-:W-:Y:S02]  /*0740*/  ULDC UR9, c[0x0][0x1d0] ;  /* 0x0000740000097ab9 */ /* 0x000fe40000000800 */
[----:B------:R-:W-:-:S03]  /*0750*/  UIMAD UR9, UR4, UR9, URZ ;  /* 0x00000009040972a4 */ /* 0x000fc6000f8e023f */
[----:B------:R-:W-:Y:S01]  /*0760*/  ULDC.64 UR4, c[0x0][0x2b0] ;  /* 0x0000ac0000047ab9 */ /* 0x000fe20000000a00 */
[----:B----4-:R2:W3:Y:S01]  /*0770*/  @P2 R2UR UR16, R3 ;  /* 0x00000000031023c2 */ /* 0x0104e200000e0000 */
[----:B------:R-:W-:-:S07]  /*0780*/  ISETP.GE.AND P2, PT, R137, c[0x0][0x198], PT ;  /* 0x0000660089007a0c */ /* 0x000fce0003f46270 */
[----:B------:R4:W5:Y:S06]  /*0790*/  @P4 R2UR UR10, R4 ;  /* 0x00000000040a43c2 */ /* 0x00096c00000e0000 */
[----:B------:R1:W-:Y:S04]  /*07a0*/  @!P1 LDGSTS.E.BYPASS.LTC128B.128 [R7+0x8100], [R20.64], !P2 ;  /* 0x0810000014079fae */ /* 0x0003e8000d101d4c */
[----:B------:R1:W-:Y:S01]  /*07b0*/  @!P1 LDGSTS.E.BYPASS.LTC128B.128 [R7+0xc100], [R18.64], !P6 ;  /* 0x0c10000012079fae */ /* 0x0003e2000f101d4c */
[----:B--2---:R-:W-:-:S05]  /*07c0*/  @!P0 IMAD.SHL.U32 R3, R136, 0x2, RZ ;  /* 0x0000000288038824 */ /* 0x004fca00078e00ff */
[----:B------:R2:W-:Y:S01]  /*07d0*/  @!P0 LDGSTS.E.BYPASS.LTC128B.128 [R3+0x8900], [R22.64], !P2 ;  /* 0x0890000016038fae */ /* 0x0005e2000d101d4c */
[----:B----4-:R-:W-:-:S04]  /*07e0*/  @!P0 SHF.R.S32.HI R4, RZ, 0x1f, R138 ;  /* 0x0000001fff048819 */ /* 0x010fc8000001148a */
[----:B------:R-:W-:-:S04]  /*07f0*/  @!P0 LEA.HI R4, R4, R138, RZ, 0x3 ;  /* 0x0000008a04048211 */ /* 0x000fc800078f18ff */
[----:B------:R-:W-:Y:S01]  /*0800*/  @!P0 LOP3.LUT R4, R4, 0xfffffff8, RZ, 0xc0, !PT ;  /* 0xfffffff804048812 */ /* 0x000fe200078ec0ff */
[----:B-1----:R-:W-:Y:S04]  /*0810*/  SHFL.IDX PT, R18, R14, 0x3, 0x181f ;  /* 0x00781f000e127f89 */ /* 0x002fe800000e0000 */
[----:B------:R-:W1:Y:S01]  /*0820*/  SHFL.IDX PT, R19, R0, 0x3, 0x181f ;  /* 0x00781f0000137f89 */ /* 0x000e6200000e0000 */
[----:B------:R-:W-:Y:S01]  /*0830*/  @!P0 IMAD.WIDE R12, R4, 0x2, R12 ;  /* 0x00000002040c8825 */ /* 0x000fe200078e020c */
[----:B--2---:R-:W-:-:S04]  /*0840*/  @!P3 SHF.R.S32.HI R22, RZ, 0x1f, R138 ;  /* 0x0000001fff16b819 */ /* 0x004fc8000001148a */
[----:B------:R2:W-:Y:S01]  /*0850*/  @!P0 LDGSTS.E.BYPASS.LTC128B.128 [R3+0xc900], [R12.64], !P6 ;  /* 0x0c9000000c038fae */ /* 0x0005e2000f101d4c */
[----:B------:R-:W-:Y:S02]  /*0860*/  @!P3 LEA.HI R22, R22, R138, RZ, 0x3 ;  /* 0x0000008a1616b211 */ /* 0x000fe400078f18ff */
[----:B------:R-:W-:Y:S02]  /*0870*/  ISETP.GE.AND P0, PT, R137, c[0x0][0x198], PT ;  /* 0x0000660089007a0c */ /* 0x000fe40003f06270 */
[----:B------:R-:W-:Y:S02]  /*0880*/  @!P3 LOP3.LUT R22, R22, 0xfffffff8, RZ, 0xc0, !PT ;  /* 0xfffffff81616b812 */ /* 0x000fe400078ec0ff */
[----:B------:R-:W-:-:S03]  /*0890*/  ISETP.GE.AND P4, PT, R6, R8, PT ;  /* 0x000000080600720c */ /* 0x000fc60003f86270 */
[----:B------:R-:W-:Y:S01]  /*08a0*/  @!P3 IMAD.WIDE R22, R22, 0x2, R16 ;  /* 0x000000021616b825 */ /* 0x000fe200078e0210 */
[----:B------:R-:W-:-:S03]  /*08b0*/  IADD3 R4, R11, 0x50, RZ ;  /* 0x000000500b047810 */ /* 0x000fc60007ffe0ff */
[----:B------:R-:W-:Y:S01]  /*08c0*/  @!P3 IMAD.SHL.U32 R6, R136, 0x2, RZ ;  /* 0x000000028806b824 */ /* 0x000fe200078e00ff */
[----:B------:R-:W-:Y:S02]  /*08d0*/  ISETP.GE.AND P2, PT, R4, R8, PT ;  /* 0x000000080400720c */ /* 0x000fe40003f46270 */
[----:B--2---:R-:W-:Y:S01]  /*08e0*/  @!P5 SHF.R.S32.HI R3, RZ, 0x1f, R138 ;  /* 0x0000001fff03d819 */ /* 0x004fe2000001148a */
[----:B------:R-:W-:Y:S02]  /*08f0*/  @!P3 IMAD.WIDE R12, R137, 0x2, R16 ;  /* 0x00000002890cb825 */ /* 0x000fe400078e0210 */
[----:B------:R-:W-:Y:S01]  /*0900*/  SHFL.IDX PT, R16, R14, 0x4, 0x181f ;  /* 0x00981f000e107f89 */ /* 0x000fe200000e0000 */
[----:B------:R-:W-:-:S03]  /*0910*/  @!P5 LEA.HI R3, R3, R138, RZ, 0x3 ;  /* 0x0000008a0303d211 */ /* 0x000fc600078f18ff */
[----:B------:R-:W2:Y:S01]  /*0920*/  SHFL.IDX PT, R17, R0, 0x4, 0x181f ;  /* 0x00981f0000117f89 */ /* 0x000ea200000e0000 */
[----:B------:R-:W-:Y:S01]  /*0930*/  @!P5 LOP3.LUT R3, R3, 0xfffffff8, RZ, 0xc0, !PT ;  /* 0xfffffff80303d812 */ /* 0x000fe200078ec0ff */
[----:B------:R-:W-:Y:S02]  /*0940*/  @!P5 IMAD.SHL.U32 R4, R136, 0x2, RZ ;  /* 0x000000028804d824 */ /* 0x000fe400078e00ff */
[----:B------:R4:W-:Y:S01]  /*0950*/  @!P3 LDGSTS.E.BYPASS.LTC128B.128 [R6+0x9100], [R12.64], !P0 ;  /* 0x091000000c06bfae */ /* 0x0009e2000c101d4c */
[----:B-1----:R-:W-:-:S03]  /*0960*/  @!P5 IMAD.WIDE R20, R137, 0x2, R18 ;  /* 0x000000028914d825 */ /* 0x002fc600078e0212 */
[----:B------:R1:W-:Y:S01]  /*0970*/  @!P3 LDGSTS.E.BYPASS.LTC128B.128 [R6+0xd100], [R22.64], !P6 ;  /* 0x0d1000001606bfae */ /* 0x0003e2000f101d4c */
[----:B------:R-:W-:Y:S01]  /*0980*/  @!P5 IMAD.WIDE R18, R3, 0x2, R18 ;  /* 0x000000020312d825 */ /* 0x000fe200078e0212 */
[----:B------:R-:W-:Y:S02]  /*0990*/  @!P4 SHF.R.S32.HI R3, RZ, 0x1f, R138 ;  /* 0x0000001fff03c819 */ /* 0x000fe4000001148a */
[----:B------:R2:W-:Y:S01]  /*09a0*/  @!P5 LDGSTS.E.BYPASS.LTC128B.128 [R4+0x9900], [R20.64], !P0 ;  /* 0x099000001404dfae */ /* 0x0005e2000c101d4c */
[----:B------:R-:W-:-:S03]  /*09b0*/  IADD3 R7, R11, 0x60, RZ ;  /* 0x000000600b077810 */ /* 0x000fc60007ffe0ff */
[----:B------:R2:W-:Y:S01]  /*09c0*/  @!P5 LDGSTS.E.BYPASS.LTC128B.128 [R4+0xd900], [R18.64], !P6 ;  /* 0x0d9000001204dfae */ /* 0x0005e2000f101d4c */
[----:B------:R-:W-:Y:S02]  /*09d0*/  ISETP.GE.AND P5, PT, R137, c[0x0][0x198], PT ;  /* 0x0000660089007a0c */ /* 0x000fe40003fa6270 */
[----:B------:R-:W-:Y:S01]  /*09e0*/  ISETP.GE.AND P1, PT, R7, R8, PT ;  /* 0x000000080700720c */ /* 0x000fe20003f26270 */
[----:B----4-:R-:W-:Y:S01]  /*09f0*/  SHFL.IDX PT, R12, R14, 0x5, 0x181f ;  /* 0x00b81f000e0c7f89 */ /* 0x010fe200000e0000 */
[----:B-1----:R-:W-:-:S03]  /*0a00*/  IADD3 R6, R11, 0x70, RZ ;  /* 0x000000700b067810 */ /* 0x002fc60007ffe0ff */
[----:B------:R-:W1:Y:S01]  /*0a10*/  SHFL.IDX PT, R13, R0, 0x5, 0x181f ;  /* 0x00b81f00000d7f89 */ /* 0x000e6200000e0000 */
[----:B------:R-:W-:Y:S02]  /*0a20*/  ISETP.GE.AND P0, PT, R6, R8, PT ;  /* 0x000000080600720c */ /* 0x000fe40003f06270 */
[----:B------:R-:W-:-:S04]  /*0a30*/  @!P4 LEA.HI R6, R3, R138, RZ, 0x3 ;  /* 0x0000008a0306c211 */ /* 0x000fc800078f18ff */
[----:B------:R-:W-:Y:S01]  /*0a40*/  @!P4 LOP3.LUT R6, R6, 0xfffffff8, RZ, 0xc0, !PT ;  /* 0xfffffff80606c812 */ /* 0x000fe200078ec0ff */
[----:B------:R-:W-:Y:S01]  /*0a50*/  @!P4 IMAD.SHL.U32 R7, R136, 0x2, RZ ;  /* 0x000000028807c824 */ /* 0x000fe200078e00ff */
[----:B--2---:R-:W-:-:S03]  /*0a60*/  @!P2 SHF.R.S32.HI R4, RZ, 0x1f, R138 ;  /* 0x0000001fff04a819 */ /* 0x004fc6000001148a */
[----:B------:R-:W-:Y:S01]  /*0a70*/  @!P4 IMAD.WIDE R8, R6, 0x2, R16 ;  /* 0x000000020608c825 */ /* 0x000fe200078e0210 */
[----:B------:R-:W-:-:S03]  /*0a80*/  @!P2 LEA.HI R4, R4, R138, RZ, 0x3 ;  /* 0x0000008a0404a211 */ /* 0x000fc600078f18ff */
[----:B------:R-:W-:Y:S01]  /*0a90*/  @!P4 IMAD.WIDE R16, R137, 0x2, R16 ;  /* 0x000000028910c825 */ /* 0x000fe200078e0210 */
[----:B------:R-:W-:-:S04]  /*0aa0*/  @!P2 LOP3.LUT R4, R4, 0xfffffff8, RZ, 0xc0, !PT ;  /* 0xfffffff80404a812 */ /* 0x000fc800078ec0ff */
[----:B------:R2:W-:Y:S01]  /*0ab0*/  @!P4 LDGSTS.E.BYPASS.LTC128B.128 [R7+0xa100], [R16.64], !P5 ;  /* 0x0a1000001007cfae */ /* 0x0005e2000e901d4c */
[----:B------:R-:W-:Y:S01]  /*0ac0*/  IMAD.U32 R3, RZ, RZ, UR7 ;  /* 0x00000007ff037e24 */ /* 0x000fe2000f8e00ff */
[----:B------:R-:W-:Y:S01]  /*0ad0*/  ISETP.NE.AND P3, PT, R252, 0x1, PT ;  /* 0x00000001fc00780c */ /* 0x000fe20003f65270 */
[----:B-1----:R-:W-:Y:S01]  /*0ae0*/  @!P2 IMAD.WIDE R18, R4, 0x2, R12 ;  /* 0x000000020412a825 */ /* 0x002fe200078e020c */
[----:B------:R1:W-:Y:S03]  /*0af0*/  @!P4 LDGSTS.E.BYPASS.LTC128B.128 [R7+0xe100], [R8.64], !P6 ;  /* 0x0e1000000807cfae */ /* 0x0003e6000f101d4c */
[----:B------:R-:W-:Y:S02]  /*0b00*/  IMAD R3, R3, 0x40, R139 ;  /* 0x0000004003037824 */ /* 0x000fe400078e028b */
[----:B------:R-:W-:Y:S02]  /*0b10*/  @!P2 IMAD.SHL.U32 R6, R136, 0x2, RZ ;  /* 0x000000028806a824 */ /* 0x000fe400078e00ff */
[----:B------:R-:W-:Y:S01]  /*0b20*/  @!P2 IMAD.WIDE R12, R137, 0x2, R12 ;  /* 0x00000002890ca825 */ /* 0x000fe200078e020c */
[----:B------:R-:W-:-:S04]  /*0b30*/  IADD3 R3, R3, -0x40, RZ ;  /* 0xffffffc003037810 */ /* 0x000fc80007ffe0ff */
[----:B------:R4:W-:Y:S04]  /*0b40*/  @!P2 LDGSTS.E.BYPASS.LTC128B.128 [R6+0xa900], [R12.64], !P5 ;  /* 0x0a9000000c06afae */ /* 0x0009e8000e901d4c */
[----:B------:R4:W-:Y:S04]  /*0b50*/  @!P2 LDGSTS.E.BYPASS.LTC128B.128 [R6+0xe900], [R18.64], !P6 ;  /* 0x0e9000001206afae */ /* 0x0009e8000f101d4c */
[----:B--2---:R-:W-:Y:S04]  /*0b60*/  SHFL.IDX PT, R16, R14, 0x6, 0x181f ;  /* 0x00d81f000e107f89 */ /* 0x004fe800000e0000 */
[----:B------:R2:W3:Y:S04]  /*0b70*/  SHFL.IDX PT, R17, R0, 0x6, 0x181f ;  /* 0x00d81f0000117f89 */ /* 0x0004e800000e0000 */
[----:B------:R-:W3:Y:S01]  /*0b80*/  SHFL.IDX PT, R14, R14, 0x7, 0x181f ;  /* 0x00f81f000e0e7f89 */ /* 0x000ee200000e0000 */
[----:B-1----:R-:W-:-:S02]  /*0b90*/  @!P1 SHF.R.S32.HI R7, RZ, 0x1f, R138 ;  /* 0x0000001fff079819 */ /* 0x002fc4000001148a */
[C---:B------:R-:W-:Y:S02]  /*0ba0*/  ISETP.GE.AND P2, PT, R3.reuse, UR9, PT ;  /* 0x0000000903007c0c */ /* 0x040fe4000bf46270 */
[----:B-----5:R-:W-:Y:S02]  /*0bb0*/  IADD3 R3, R3, UR10, RZ ;  /* 0x0000000a03037c10 */ /* 0x020fe4000fffe0ff */
[-C--:B------:R-:W-:Y:S02]  /*0bc0*/  @!P1 LEA.HI R7, R7, R138.reuse, RZ, 0x3 ;  /* 0x0000008a07079211 */ /* 0x080fe400078f18ff */
[----:B----4-:R-:W-:Y:S02]  /*0bd0*/  @!P0 SHF.R.S32.HI R6, RZ, 0x1f, R138 ;  /* 0x0000001fff068819 */ /* 0x010fe4000001148a */
[----:B------:R-:W-:Y:S02]  /*0be0*/  @!P1 LOP3.LUT R7, R7, 0xfffffff8, RZ, 0xc0, !PT ;  /* 0xfffffff807079812 */ /* 0x000fe400078ec0ff */
[----:B------:R-:W-:Y:S01]  /*0bf0*/  @!P0 LEA.HI R6, R6, R138, RZ, 0x3 ;  /* 0x0000008a06068211 */ /* 0x000fe200078f18ff */
[----:B--2---:R-:W-:-:S03]  /*0c00*/  @P3 IMAD.HI.U32 R0, R3, c[0x0][0x2bc], RZ ;  /* 0x0000af0003003a27 */ /* 0x004fc600078e00ff */
[----:B------:R-:W-:Y:S01]  /*0c10*/  @!P0 LOP3.LUT R6, R6, 0xfffffff8, RZ, 0xc0, !PT ;  /* 0xfffffff806068812 */ /* 0x000fe200078ec0ff */
[----:B------:R-:W-:Y:S01]  /*0c20*/  IMAD.MOV.U32 R4, RZ, RZ, R3 ;  /* 0x000000ffff047224 */ /* 0x000fe200078e0003 */
[----:B------:R-:W-:Y:S01]  /*0c30*/  @P3 SHF.R.U32.HI R4, RZ, c[0x0][0x2c0], R0 ;  /* 0x0000b000ff043a19 */ /* 0x000fe20000011600 */
[----:B------:R-:W-:Y:S02]  /*0c40*/  @!P1 IMAD.SHL.U32 R8, R136, 0x2, RZ ;  /* 0x0000000288089824 */ /* 0x000fe400078e00ff */
[----:B---3--:R-:W-:Y:S01]  /*0c50*/  @!P1 IMAD.WIDE R20, R137, 0x2, R16 ;  /* 0x0000000289149825 */ /* 0x008fe200078e0210 */
[----:B------:R-:W-:-:S03]  /*0c60*/  @!UP0 UMOV UR16, UR11 ;  /* 0x0000000b00108c82 */ /* 0x000fc60008000000 */
[----:B------:R-:W-:Y:S01]  /*0c70*/  @!P1 IMAD.WIDE R18, R7, 0x2, R16 ;  /* 0x0000000207129825 */ /* 0x000fe200078e0210 */
[----:B------:R1:W-:Y:S03]  /*0c80*/  @!P1 LDGSTS.E.BYPASS.LTC128B.128 [R8+0xb100], [R20.64], !P5 ;  /* 0x0b10000014089fae */ /* 0x0003e6000e901d4c */
[----:B------:R-:W-:Y:S01]  /*0c90*/  @!P0 IMAD.SHL.U32 R0, R136, 0x2, RZ ;  /* 0x0000000288008824 */ /* 0x000fe200078e00ff */
[----:B------:R-:W-:Y:S01]  /*0ca0*/  USHF.R.S32.HI UR11, URZ, 0x1f, UR16 ;  /* 0x0000001f3f0b7899 */ /* 0x000fe20008011410 */
[--C-:B------:R-:W-:Y:S01]  /*0cb0*/  @!P0 IMAD.WIDE R16, R137, 0x2, R14.reuse ;  /* 0x0000000289108825 */ /* 0x100fe200078e020e */
[----:B------:R1:W-:Y:S03]  /*0cc0*/  @!P1 LDGSTS.E.BYPASS.LTC128B.128 [R8+0xf100], [R18.64], !P6 ;  /* 0x0f10000012089fae */ /* 0x0003e6000f101d4c */
[----:B------:R-:W-:Y:S01]  /*0cd0*/  @!P0 IMAD.WIDE R6, R6, 0x2, R14 ;  /* 0x0000000206068825 */ /* 0x000fe200078e020e */
[----:B------:R-:W-:Y:S01]  /*0ce0*/  ISETP.GT.OR P2, PT, R139, 0x3f, P2 ;  /* 0x0000003f8b00780c */ /* 0x000fe20001744670 */
[----:B------:R2:W-:Y:S01]  /*0cf0*/  @!P0 LDGSTS.E.BYPASS.LTC128B.128 [R0+0xb900], [R16.64], !P5 ;  /* 0x0b90000010008fae */ /* 0x0005e2000e901d4c */
[----:B------:R-:W-:-:S03]  /*0d00*/  UIMAD UR11, UR11, UR4, URZ ;  /* 0x000000040b0b72a4 */ /* 0x000fc6000f8e023f */
[----:B------:R2:W-:Y:S04]  /*0d10*/  @!P0 LDGSTS.E.BYPASS.LTC128B.128 [R0+0xf900], [R6.64], !P6 ;  /* 0x0f90000006008fae */ /* 0x0005e8000f101d4c */
[----:B------:R-:W0:Y:S01]  /*0d20*/  LDGDEPBAR ;  /* 0x00000000000079af */ /* 0x000e220000000000 */
[----:B------:R-:W-:Y:S02]  /*0d30*/  UIMAD.WIDE.U32 UR14, UR16, UR4, URZ ;  /* 0x00000004100e72a5 */ /* 0x000fe4000f8e003f */
[----:B------:R-:W-:Y:S01]  /*0d40*/  UIMAD UR11, UR16, UR5, UR11 ;  /* 0x00000005100b72a4 */ /* 0x000fe2000f8e020b */
[----:B------:R3:W-:Y:S01]  /*0d50*/  STL [R1+0x8], R11 ;  /* 0x0000080b01007387 */ /* 0x0007e20000100800 */
[----:B------:R-:W-:Y:S01]  /*0d60*/  IMAD.MOV.U32 R36, RZ, RZ, RZ ;  /* 0x000000ffff247224 */ /* 0x000fe200078e00ff */
[----:B------:R-:W-:-:S02]  /*0d70*/  ULDC.64 UR4, c[0x0][0x1e8] ;  /* 0x00007a0000047ab9 */ /* 0x000fc40000000a00 */
[----:B------:R-:W-:Y:S01]  /*0d80*/  UIADD3 UR11, UR15, UR11, URZ ;  /* 0x0000000b0f0b7290 */ /* 0x000fe2000fffe03f */
[----:B---3--:R-:W-:-:S05]  /*0d90*/  @!P2 IADD3 R11, P3, R4, UR14, RZ ;  /* 0x0000000e040bac10 */ /* 0x008fca000ff7e0ff */
[----:B------:R-:W-:Y:S02]  /*0da0*/  @!P2 LEA.HI.X.SX32 R9, R4, UR11, 0x1, P3 ;  /* 0x0000000b0409ac11 */ /* 0x000fe400098f0eff */
[----:B------:R-:W-:-:S04]  /*0db0*/  @!P2 LEA R12, P3, R11, c[0x0][0x2a0], 0x2 ;  /* 0x0000a8000b0caa11 */ /* 0x000fc800078610ff */
[----:B------:R-:W-:Y:S01]  /*0dc0*/  @!P2 LEA.HI.X R13, R11, c[0x0][0x2a4], R9, 0x2, P3 ;  /* 0x0000a9000b0daa11 */ /* 0x000fe200018f1409 */
[----:B------:R-:W-:Y:S06]  /*0dd0*/  BAR.SYNC.DEFER_BLOCKING 0x0 ;  /* 0x0000000000007b1d */ /* 0x000fec0000010000 */
[----:B------:R3:W1:Y:S01]  /*0de0*/  @!P2 LDG.E R36, [R12.64] ;  /* 0x0000000c0c24a981 */ /* 0x000662000c1e1900 */
[----:B--2---:R-:W-:-:S04]  /*0df0*/  IMAD.MOV R0, RZ, RZ, -R4 ;  /* 0x000000ffff007224 */ /* 0x004fc800078e0a04 */
[----:B------:R-:W-:-:S05]  /*0e00*/  IMAD R37, R0, c[0x0][0x2b8], R3 ;  /* 0x0000ae0000257a24 */ /* 0x000fca00078e0203 */
[----:B------:R-:W-:Y:S01]  /*0e10*/  SHF.R.S32.HI R9, RZ, 0x1f, R37 ;  /* 0x0000001fff097819 */ /* 0x000fe20000011425 */
[----:B------:R-:W-:-:S04]  /*0e20*/  IMAD.WIDE.U32 R6, R37, c[0x0][0x1e0], RZ ;  /* 0x0000780025067a25 */ /* 0x000fc800078e00ff */
[----:B------:R-:W-:Y:S01]  /*0e30*/  IMAD R0, R9, c[0x0][0x1e0], RZ ;  /* 0x0000780009007a24 */ /* 0x000fe200078e02ff */
[----:B------:R-:W-:-:S03]  /*0e40*/  UIMAD UR16, UR6, UR4, URZ ;  /* 0x00000004061072a4 */ /* 0x000fc6000f8e023f */
[----:B------:R-:W-:Y:S01]  /*0e50*/  IMAD R0, R37, c[0x0][0x1e4], R0 ;  /* 0x0000790025007a24 */ /* 0x000fe200078e0200 */
[----:B------:R-:W-:-:S03]  /*0e60*/  UIMAD.WIDE.U32 UR18, UR8, UR4, URZ ;  /* 0x00000004081272a5 */ /* 0x000fc6000f8e003f */
[----:B------:R-:W-:Y:S01]  /*0e70*/  IMAD.IADD R7, R7, 0x1, R0 ;  /* 0x0000000107077824 */ /* 0x000fe200078e0200 */
[----:B------:R-:W-:Y:S02]  /*0e80*/  UIMAD UR16, UR8, UR5, UR16 ;  /* 0x00000005081072a4 */ /* 0x000fe4000f8e0210 */
[----:B------:R-:W-:Y:S02]  /*0e90*/  ULEA UR17, UR7, 0xffffffc0, 0x6 ;  /* 0xffffffc007117891 */ /* 0x000fe4000f8e303f */
[----:B------:R-:W-:Y:S02]  /*0ea0*/  UIADD3 UR16, UR19, UR16, URZ ;  /* 0x0000001013107290 */ /* 0x000fe4000fffe03f */
[----:B------:R-:W-:Y:S01]  /*0eb0*/  UIADD3 UR17, UR9, -UR17, URZ ;  /* 0x8000001109117290 */ /* 0x000fe2000fffe03f */
[----:B---3--:R-:W-:Y:S02]  /*0ec0*/  LEA.HI R13, R10, R2, RZ, 0x4 ;  /* 0x000000020a0d7211 */ /* 0x008fe400078f20ff */
[----:B------:R-:W-:Y:S01]  /*0ed0*/  ISETP.GE.AND P4, PT, R138, c[0x0][0x1d4], PT ;  /* 0x000075008a007a0c */ /* 0x000fe20003f86270 */
[----:B------:R-:W-:Y:S01]  /*0ee0*/  IMAD.SHL.U32 R11, R5, 0x40, RZ ;  /* 0x00000040050b7824 */ /* 0x000fe200078e00ff */
[----:B------:R-:W-:Y:S01]  /*0ef0*/  LOP3.LUT R12, R13, 0xfffffff0, RZ, 0xc0, !PT ;  /* 0xfffffff00d0c7812 */ /* 0x000fe200078ec0ff */
[----:B------:R-:W-:Y:S01]  /*0f00*/  STL [R1+0x1c], R137 ;  /* 0x00001c8901007387 */ /* 0x000fe20000100800 */
[----:B------:R-:W-:Y:S01]  /*0f10*/  SHF.R.S32.HI R14, RZ, 0x4, R13 ;  /* 0x00000004ff0e7819 */ /* 0x000fe2000001140d */
[----:B------:R-:W-:-:S02]  /*0f20*/  UISETP.GE.AND UP0, UPT, UR9, 0x1, UPT ;  /* 0x000000010900788c */ /* 0x000fc4000bf06270 */
[----:B------:R-:W-:Y:S01]  /*0f30*/  IMAD.IADD R12, R2, 0x1, -R12 ;  /* 0x00000001020c7824 */ /* 0x000fe200078e0a0c */
[----:B------:R-:W-:Y:S01]  /*0f40*/  ISETP.GE.AND P3, PT, R137, c[0x0][0x1d4], PT ;  /* 0x0000750089007a0c */ /* 0x000fe20003f66270 */
[----:B------:R-:W-:Y:S01]  /*0f50*/  ULDC.64 UR4, c[0x0][0x210] ;  /* 0x0000840000047ab9 */ /* 0x000fe20000000a00 */
[----:B------:R-:W-:-:S04]  /*0f60*/  LEA.HI R13, R13, R14, RZ, 0x1 ;  /* 0x0000000e0d0d7211 */ /* 0x000fc800078f08ff */
[----:B------:R-:W-:Y:S02]  /*0f70*/  LOP3.LUT R13, R13, 0xfffffffe, RZ, 0xc0, !PT ;  /* 0xfffffffe0d0d7812 */ /* 0x000fe400078ec0ff */
[----:B------:R-:W-:Y:S02]  /*0f80*/  LOP3.LUT R11, R11, 0x1c0, RZ, 0xc0, !PT ;  /* 0x000001c00b0b7812 */ /* 0x000fe400078ec0ff */
[----:B------:R-:W-:Y:S01]  /*0f90*/  LEA.HI R10, R10, R2, RZ, 0x5 ;  /* 0x000000020a0a7211 */ /* 0x000fe200078f28ff */
[----:B------:R-:W-:Y:S04]  /*0fa0*/  STL [R1+0x18], R138 ;  /* 0x0000188a01007387 */ /* 0x000fe80000100800 */
[----:B------:R-:W-:Y:S04]  /*0fb0*/  STL [R1+0xc], R136 ;  /* 0x00000c8801007387 */ /* 0x000fe80000100800 */
[----:B------:R-:W-:Y:S01]  /*0fc0*/  STL [R1+0x4], R37 ;  /* 0x0000042501007387 */ /* 0x000fe20000100800 */
[----:B------:R-:W-:-:S02]  /*0fd0*/  UIMAD UR6, UR6, UR4, URZ ;  /* 0x00000004060672a4 */ /* 0x000fc4000f8e023f */
[----:B------:R-:W-:Y:S02]  /*0fe0*/  UIMAD.WIDE.U32 UR20, UR8, UR4, URZ ;  /* 0x00000004081472a5 */ /* 0x000fe4000f8e003f */
[----:B------:R-:W-:-:S04]  /*0ff0*/  UIMAD UR5, UR8, UR5, UR6 ;  /* 0x00000005080572a4 */ /* 0x000fc8000f8e0206 */
[----:B------:R-:W-:Y:S01]  /*1000*/  UIADD3 UR5, UR21, UR5, URZ ;  /* 0x0000000515057290 */ /* 0x000fe2000fffe03f */
[----:B-1----:R-:W-:Y:S01]  /*1010*/  SHF.R.S32.HI R8, RZ, 0x1f, R36 ;  /* 0x0000001fff087819 */ /* 0x002fe20000011424 */
[----:B------:R-:W-:-:S04]  /*1020*/  IMAD.WIDE.U32 R6, R36, c[0x0][0x1f0], R6 ;  /* 0x00007c0024067a25 */ /* 0x000fc800078e0006 */
[----:B------:R-:W-:Y:S01]  /*1030*/  IMAD R0, R8, c[0x0][0x1f0], RZ ;  /* 0x00007c0008007a24 */ /* 0x000fe200078e02ff */
[----:B------:R-:W-:-:S03]  /*1040*/  IADD3 R3, P0, R6, UR18, RZ ;  /* 0x0000001206037c10 */ /* 0x000fc6000ff1e0ff */
[----:B------:R-:W-:-:S05]  /*1050*/  IMAD R0, R36, c[0x0][0x1f4], R0 ;  /* 0x00007d0024007a24 */ /* 0x000fca00078e0200 */
[----:B------:R-:W-:Y:S02]  /*1060*/  IADD3.X R0, R7, UR16, R0, P0, !PT ;  /* 0x0000001007007c10 */ /* 0x000fe400087fe400 */
[C---:B------:R-:W-:Y:S02]  /*1070*/  LEA R16, P0, R3.reuse, c[0x0][0x1c8], 0x1 ;  /* 0x0000720003107a11 */ /* 0x040fe400078008ff */
[----:B------:R-:W-:Y:S02]  /*1080*/  IADD3 R7, -R250, UR17, RZ ;  /* 0x00000011fa077c10 */ /* 0x000fe4000fffe1ff */
[----:B------:R-:W-:Y:S01]  /*1090*/  LEA.HI.X R0, R3, c[0x0][0x1cc], R0, 0x1, P0 ;  /* 0x0000730003007a11 */ /* 0x000fe200000f0c00 */
[----:B------:R-:W-:Y:S01]  /*10a0*/  SHFL.IDX PT, R24, R16, RZ, 0x181f ;  /* 0x00181fff10187589 */ /* 0x000fe200000e0000 */
[----:B------:R-:W-:-:S03]  /*10b0*/  ISETP.GE.AND P5, PT, R7, 0x1, PT ;  /* 0x000000010700780c */ /* 0x000fc60003fa6270 */
[----:B------:R-:W1:Y:S01]  /*10c0*/  SHFL.IDX PT, R25, R0, RZ, 0x181f ;  /* 0x00181fff00197589 */ /* 0x000e6200000e0000 */
[C---:B------:R-:W-:Y:S02]  /*10d0*/  ISETP.GE.AND P2, PT, R7.reuse, 0x11, PT ;  /* 0x000000110700780c */ /* 0x040fe40003f46270 */
[----:B------:R-:W-:Y:S01]  /*10e0*/  SHF.R.S32.HI R6, RZ, 0x1f, R12 ;  /* 0x0000001fff067819 */ /* 0x000fe2000001140c */
[----:B------:R-:W-:Y:S01]  /*10f0*/  SHFL.IDX PT, R20, R16, 0x1, 0x181f ;  /* 0x00381f0010147f89 */ /* 0x000fe200000e0000 */
[----:B------:R-:W-:-:S05]  /*1100*/  ISETP.GE.AND P1, PT, R7, 0x21, PT ;  /* 0x000000210700780c */ /* 0x000fca0003f26270 */
[----:B------:R-:W-:Y:S01]  /*1110*/  @P5 SHF.R.S32.HI R3, RZ, 0x1f, R138 ;  /* 0x0000001fff035819 */ /* 0x000fe2000001148a */
[----:B------:R-:W2:Y:S01]  /*1120*/  SHFL.IDX PT, R21, R0, 0x1, 0x181f ;  /* 0x00381f0000157f89 */ /* 0x000ea200000e0000 */
[----:B------:R-:W-:Y:S02]  /*1130*/  ISETP.GE.AND P0, PT, R7, 0x31, PT ;  /* 0x000000310700780c */ /* 0x000fe40003f06270 */
[----:B------:R-:W-:Y:S01]  /*1140*/  @P5 LEA.HI R3, R3, R138, RZ, 0x3 ;  /* 0x0000008a03035211 */ /* 0x000fe200078f18ff */
[----:B------:R-:W-:Y:S01]  /*1150*/  SHFL.IDX PT, R18, R16, 0x2, 0x181f ;  /* 0x00581f0010127f89 */ /* 0x000fe200000e0000 */
[----:B------:R-:W-:-:S03]  /*1160*/  LEA.HI R6, R6, R12, RZ, 0x3 ;  /* 0x0000000c06067211 */ /* 0x000fc600078f18ff */
[----:B------:R-:W3:Y:S01]  /*1170*/  SHFL.IDX PT, R19, R0, 0x2, 0x181f ;  /* 0x00581f0000137f89 */ /* 0x000ee200000e0000 */
[----:B------:R-:W-:-:S03]  /*1180*/  @P5 LOP3.LUT R3, R3, 0xfffffff8, RZ, 0xc0, !PT ;  /* 0xfffffff803035812 */ /* 0x000fc600078ec0ff */
[----:B------:R-:W-:Y:S01]  /*1190*/  SHFL.IDX PT, R16, R16, 0x3, 0x181f ;  /* 0x00781f0010107f89 */ /* 0x000fe200000e0000 */
[----:B------:R-:W-:-:S03]  /*11a0*/  LOP3.LUT R4, R6, 0xfffffff8, RZ, 0xc0, !PT ;  /* 0xfffffff806047812 */ /* 0x000fc600078ec0ff */
[----:B------:R4:W5:Y:S01]  /*11b0*/  SHFL.IDX PT, R17, R0, 0x3, 0x181f ;  /* 0x00781f0000117f89 */ /* 0x00096200000e0000 */
[----:B-1----:R-:W-:-:S04]  /*11c0*/  @P5 IMAD.WIDE R22, R137, 0x2, R24 ;  /* 0x0000000289165825 */ /* 0x002fc800078e0218 */
[----:B------:R-:W-:-:S04]  /*11d0*/  @P5 IMAD.WIDE R24, R3, 0x2, R24 ;  /* 0x0000000203185825 */ /* 0x000fc800078e0218 */
[----:B------:R-:W-:Y:S01]  /*11e0*/  IMAD.IADD R3, R14, 0x1, -R13 ;  /* 0x000000010e037824 */ /* 0x000fe200078e0a0d */
[----:B------:R-:W-:Y:S01]  /*11f0*/  @P2 SHF.R.S32.HI R14, RZ, 0x1f, R138 ;  /* 0x0000001fff0e2819 */ /* 0x000fe2000001148a */
[----:B------:R-:W-:Y:S01]  /*1200*/  IMAD.IADD R4, R12, 0x1, -R4 ;  /* 0x000000010c047824 */ /* 0x000fe200078e0a04 */
[----:B------:R-:W-:Y:S02]  /*1210*/  @P1 SHF.R.S32.HI R12, RZ, 0x1f, R138 ;  /* 0x0000001fff0c1819 */ /* 0x000fe4000001148a */
[-C--:B------:R-:W-:Y:S01]  /*1220*/  @P2 LEA.HI R14, R14, R138.reuse, RZ, 0x3 ;  /* 0x0000008a0e0e2211 */ /* 0x080fe200078f18ff */
[----:B----4-:R-:W-:Y:S01]  /*1230*/  @P5 IMAD.SHL.U32 R0, R136, 0x2, RZ ;  /* 0x0000000288005824 */ /* 0x010fe200078e00ff */
[----:B------:R-:W-:-:S04]  /*1240*/  @P1 LEA.HI R12, R12, R138, RZ, 0x3 ;  /* 0x0000008a0c0c1211 */ /* 0x000fc800078f18ff */
[----:B------:R1:W-:Y:S04]  /*1250*/  @P5 LDGSTS.E.BYPASS.LTC128B.128 [R0+0x4100], [R22.64], !P3 ;  /* 0x0410000016005fae */ /* 0x0003e8000d901d4c */
[----:B------:R1:W-:Y:S01]  /*1260*/  @P5 LDGSTS.E.BYPASS.LTC128B.128 [R0+0x6100], [R24.64], !P4 ;  /* 0x0610000018005fae */ /* 0x0003e2000e101d4c */
[----:B------:R-:W-:Y:S01]  /*1270*/  IMAD.SHL.U32 R250, R250, 0x8, RZ ;  /* 0x00000008fafa7824 */ /* 0x000fe200078e00ff */
[----:B------:R-:W-:Y:S02]  /*1280*/  @P2 LOP3.LUT R14, R14, 0xfffffff8, RZ, 0xc0, !PT ;  /* 0xfffffff80e0e2812 */ /* 0x000fe400078ec0ff */
[----:B------:R-:W-:Y:S02]  /*1290*/  @P1 LOP3.LUT R12, R12, 0xfffffff8, RZ, 0xc0, !PT ;  /* 0xfffffff80c0c1812 */ /* 0x000fe400078ec0ff */
[----:B------:R-:W-:Y:S01]  /*12a0*/  LOP3.LUT R250, R11, 0x8, R250, 0xf8, !PT ;  /* 0x000000080bfa7812 */ /* 0x000fe200078ef8fa */
[C---:B------:R-:W-:Y:S01]  /*12b0*/  @P2 IMAD.SHL.U32 R15, R136.reuse, 0x2, RZ ;  /* 0x00000002880f2824 */ /* 0x040fe200078e00ff */
[----:B------:R-:W-:Y:S01]  /*12c0*/  SHF.R.U32.HI R11, RZ, 0x3, R11 ;  /* 0x00000003ff0b7819 */ /* 0x000fe2000001160b */
[----:B------:R-:W-:-:S03]  /*12d0*/  @P1 IMAD.SHL.U32 R13, R136, 0x2, RZ ;  /* 0x00000002880d1824 */ /* 0x000fc600078e00ff */
[----:B------:R-:W-:Y:S01]  /*12e0*/  LOP3.LUT R250, R250, R11, RZ, 0x3c, !PT ;  /* 0x0000000bfafa7212 */ /* 0x000fe200078e3cff */
[----:B------:R-:W-:Y:S01]  /*12f0*/  @P0 IMAD.SHL.U32 R11, R136, 0x2, RZ ;  /* 0x00000002880b0824 */ /* 0x000fe200078e00ff */
[----:B-1----:R-:W-:-:S04]  /*1300*/  @P0 SHF.R.S32.HI R0, RZ, 0x1f, R138 ;  /* 0x0000001fff000819 */ /* 0x002fc8000001148a */
[----:B------:R-:W-:Y:S01]  /*1310*/  @P0 LEA.HI R0, R0, R138, RZ, 0x3 ;  /* 0x0000008a00000211 */ /* 0x000fe200078f18ff */
[----:B--2---:R-:W-:-:S03]  /*1320*/  @P2 IMAD.WIDE R22, R14, 0x2, R20 ;  /* 0x000000020e162825 */ /* 0x004fc600078e0214 */
[----:B------:R-:W-:Y:S01]  /*1330*/  @P0 LOP3.LUT R0, R0, 0xfffffff8, RZ, 0xc0, !PT ;  /* 0xfffffff800000812 */ /* 0x000fe200078ec0ff */
[----:B------:R-:W-:-:S04]  /*1340*/  @P2 IMAD.WIDE R20, R137, 0x2, R20 ;  /* 0x0000000289142825 */ /* 0x000fc800078e0214 */
[--C-:B---3--:R-:W-:Y:S01]  /*1350*/  @P1 IMAD.WIDE R24, R12, 0x2, R18.reuse ;  /* 0x000000020c181825 */ /* 0x108fe200078e0212 */
[----:B------:R1:W-:Y:S03]  /*1360*/  @P2 LDGSTS.E.BYPASS.LTC128B.128 [R15+0x4900], [R20.64], !P3 ;  /* 0x04900000140f2fae */ /* 0x0003e6000d901d4c */
[C---:B------:R-:W-:Y:S01]  /*1370*/  @P1 IMAD.WIDE R18, R137.reuse, 0x2, R18 ;  /* 0x0000000289121825 */ /* 0x040fe200078e0212 */
[----:B------:R1:W-:Y:S03]  /*1380*/  @P2 LDGSTS.E.BYPASS.LTC128B.128 [R15+0x6900], [R22.64], !P4 ;  /* 0x06900000160f2fae */ /* 0x0003e6000e101d4c */
[--C-:B-----5:R-:W-:Y:S01]  /*1390*/  @P0 IMAD.WIDE R26, R0, 0x2, R16.reuse ;  /* 0x00000002001a0825 */ /* 0x120fe200078e0210 */
[----:B------:R2:W-:Y:S03]  /*13a0*/  @P1 LDGSTS.E.BYPASS.LTC128B.128 [R13+0x5100], [R18.64], !P3 ;  /* 0x05100000120d1fae */ /* 0x0005e6000d901d4c */
[----:B------:R-:W-:Y:S01]  /*13b0*/  @P0 IMAD.WIDE R16, R137, 0x2, R16 ;  /* 0x0000000289100825 */ /* 0x000fe200078e0210 */
[----:B------:R2:W-:Y:S04]  /*13c0*/  @P1 LDGSTS.E.BYPASS.LTC128B.128 [R13+0x7100], [R24.64], !P4 ;  /* 0x07100000180d1fae */ /* 0x0005e8000e101d4c */
[----:B------:R3:W-:Y:S04]  /*13d0*/  @P0 LDGSTS.E.BYPASS.LTC128B.128 [R11+0x5900], [R16.64], !P3 ;  /* 0x05900000100b0fae */ /* 0x0007e8000d901d4c */
[----:B------:R3:W-:Y:S04]  /*13e0*/  @P0 LDGSTS.E.BYPASS.LTC128B.128 [R11+0x7900], [R26.64], !P4 ;  /* 0x079000001a0b0fae */ /* 0x0007e8000e101d4c */
[----:B------:R-:W0:Y:S01]  /*13f0*/  LDGDEPBAR ;  /* 0x00000000000079af */ /* 0x000e220000000000 */
[----:B------:R-:W-:-:S02]  /*1400*/  IMAD.SHL.U32 R14, R4, 0x40, RZ ;  /* 0x00000040040e7824 */ /* 0x000fc400078e00ff */
[----:B------:R-:W-:Y:S01]  /*1410*/  IMAD.SHL.U32 R6, R6, 0x40, RZ ;  /* 0x0000004006067824 */ /* 0x000fe200078e00ff */
[----:B------:R-:W-:Y:S02]  /*1420*/  R2P PR, R4, 0x6 ;  /* 0x0000000604007804 */ /* 0x000fe40000000000 */
[----:B------:R-:W-:Y:S01]  /*1430*/  LOP3.LUT R14, R14, 0x1c0, RZ, 0xc0, !PT ;  /* 0x000001c00e0e7812 */ /* 0x000fe200078ec0ff */
[----:B------:R-:W-:Y:S01]  /*1440*/  IMAD.MOV.U32 R0, RZ, RZ, 0x20 ;  /* 0x00000020ff007424 */ /* 0x000fe200078e00ff */
[----:B------:R-:W-:Y:S01]  /*1450*/  SHF.R.S32.HI R12, RZ, 0x5, R10 ;  /* 0x00000005ff0c7819 */ /* 0x000fe2000001140a */
[C---:B--2---:R-:W-:Y:S01]  /*1460*/  IMAD.SHL.U32 R13, R3.reuse, 0x8, RZ ;  /* 0x00000008030d7824 */ /* 0x044fe200078e00ff */
[----:B------:R-:W-:Y:S01]  /*1470*/  LOP3.LUT R6, R6, 0xfffffe00, RZ, 0xc0, !PT ;  /* 0xfffffe0006067812 */ /* 0x000fe200078ec0ff */
[----:B------:R-:W-:-:S03]  /*1480*/  IMAD R250, R3, 0x200, R250 ;  /* 0x0000020003fa7824 */ /* 0x000fc600078e02fa */
[----:B------:R-:W-:Y:S01]  /*1490*/  LOP3.LUT R13, R14, 0x8, R13, 0xf8, !PT ;  /* 0x000000080e0d7812 */ /* 0x000fe200078ef80d */
[----:B---3--:R-:W-:Y:S01]  /*14a0*/  IMAD.MOV.U32 R11, RZ, RZ, 0x10 ;  /* 0x00000010ff0b7424 */ /* 0x008fe200078e00ff */
[----:B------:R-:W-:-:S04]  /*14b0*/  DEPBAR.LE SB0, 0x1 ;  /* 0x000080400000791a */ /* 0x000fc80000000000 */
[----:B------:R-:W-:-:S04]  /*14c0*/  DEPBAR.LE SB0, 0x0 ;  /* 0x000080000000791a */ /* 0x000fc80000000000 */
[----:B------:R-:W-:Y:S02]  /*14d0*/  SHF.R.U32.HI R14, RZ, 0x3, R14 ;  /* 0x00000003ff0e7819 */ /* 0x000fe4000001160e */
[----:B------:R-:W-:Y:S02]  /*14e0*/  SEL R4, R11, 0xfffffff0, !P1 ;  /* 0xfffffff00b047807 */ /* 0x000fe40004800000 */
[----:B------:R-:W-:Y:S01]  /*14f0*/  SEL R3, R0, 0xffffffe0, !P2 ;  /* 0xffffffe000037807 */ /* 0x000fe20005000000 */
[----:B------:R-:W-:Y:S01]  /*1500*/  BAR.SYNC.DEFER_BLOCKING 0x0 ;  /* 0x0000000000007b1d */ /* 0x000fe20000010000 */
[----:B------:R-:W-:Y:S01]  /*1510*/  R2P PR, R5, 0x6 ;  /* 0x0000000605007804 */ /* 0x000fe20000000000 */
[----:B------:R-:W-:Y:S01]  /*1520*/  IMAD R12, R12, 0x400, R6 ;  /* 0x000004000c0c7824 */ /* 0x000fe200078e0206 */
[----:B------:R-:W-:-:S03]  /*1530*/  LOP3.LUT R5, R13, R14, RZ, 0x3c, !PT ;  /* 0x0000000e0d057212 */ /* 0x000fc600078e3cff */
[----:B------:R2:W-:Y:S01]  /*1540*/  STL [R1], R36 ;  /* 0x0000002401007387 */ /* 0x0005e20000100800 */
[----:B------:R-:W-:Y:S01]  /*1550*/  IMAD.SHL.U32 R250, R250, 0x2, RZ ;  /* 0x00000002fafa7824 */ /* 0x000fe200078e00ff */
[----:B------:R-:W-:Y:S01]  /*1560*/  PLOP3.LUT P0, PT, PT, PT, UP0, 0x80, 0x0 ;  /* 0x000000000000781c */ /* 0x000fe20003f0f008 */
[----:B------:R-:W-:-:S03]  /*1570*/  IMAD.IADD R251, R5, 0x1, R12 ;  /* 0x0000000105fb7824 */ /* 0x000fc600078e020c */
[C---:B------:R-:W-:Y:S01]  /*1580*/  IADD3 R11, R250.reuse, 0x4100, RZ ;  /* 0x00004100fa0b7810 */ /* 0x040fe20007ffe0ff */
[----:B------:R-:W-:Y:S01]  /*1590*/  IMAD.SHL.U32 R251, R251, 0x2, RZ ;  /* 0x00000002fbfb7824 */ /* 0x000fe200078e00ff */
[----:B------:R-:W-:Y:S02]  /*15a0*/  IADD3 R249, R250, 0x4120, RZ ;  /* 0x00004120faf97810 */ /* 0x000fe40007ffe0ff */
[----:B------:R-:W-:Y:S01]  /*15b0*/  @P1 IADD3 R249, R11, -0x20, RZ ;  /* 0xffffffe00bf91810 */ /* 0x000fe20007ffe0ff */
[----:B------:R-:W-:Y:S01]  /*15c0*/  IMAD R247, R4, 0x2, R251 ;  /* 0x0000000204f77824 */ /* 0x000fe200078e02fb */
[----:B------:R-:W-:Y:S02]  /*15d0*/  LOP3.LUT R10, R10, 0xffffffe0, RZ, 0xc0, !PT ;  /* 0xffffffe00a0a7812 */ /* 0x000fe400078ec0ff */
[----:B------:R-:W-:Y:S01]  /*15e0*/  LOP3.LUT R5, R5, R6, RZ, 0xfc, !PT ;  /* 0x0000000605057212 */ /* 0x000fe200078efcff */
[----:B------:R2:W3:Y:S02]  /*15f0*/  LDSM.16.M88.4 R100, [R251+0x8100] ;  /* 0x00810000fb64783b */ /* 0x0004e40000000200 */
[----:B------:R-:W-:-:S02]  /*1600*/  IMAD.IADD R2, R2, 0x1, -R10 ;  /* 0x0000000102027824 */ /* 0x000fc400078e0a0a */
[----:B------:R2:W4:Y:S01]  /*1610*/  LDSM.16.M88.4 R52, [R251+0xa100] ;  /* 0x00a10000fb34783b */ /* 0x0005220000000200 */
[----:B------:R-:W-:-:S03]  /*1620*/  ISETP.GT.AND P5, PT, R139, 0x3f, PT ;  /* 0x0000003f8b00780c */ /* 0x000fc60003fa4270 */
[----:B------:R2:W2:Y:S01]  /*1630*/  LDSM.16.M88.4 R40, [R250+0x4100] ;  /* 0x00410000fa28783b */ /* 0x0004a20000000200 */
[----:B------:R-:W-:-:S03]  /*1640*/  SEL R6, RZ, 0x10, P4 ;  /* 0x00000010ff067807 */ /* 0x000fc60002000000 */
[----:B------:R2:W2:Y:S01]  /*1650*/  LDSM.16.M88.4 R68, [R250+0x4900] ;  /* 0x00490000fa44783b */ /* 0x0004a20000000200 */
[----:B------:R-:W-:-:S03]  /*1660*/  SEL R0, R0, 0xffffffe0, !P2 ;  /* 0xffffffe000007807 */ /* 0x000fc60005000000 */
[----:B------:R2:W2:Y:S01]  /*1670*/  LDSM.16.M88.4 R108, [R250+0x5100] ;  /* 0x00510000fa6c783b */ /* 0x0004a20000000200 */
[----:B------:R-:W-:-:S03]  /*1680*/  IADD3 R239, R249, 0x800, RZ ;  /* 0x00000800f9ef7810 */ /* 0x000fc60007ffe0ff */
[----:B------:R2:W2:Y:S01]  /*1690*/  LDSM.16.M88.4 R28, [R250+0x5900] ;  /* 0x00590000fa1c783b */ /* 0x0004a20000000200 */
[----:B------:R-:W-:-:S03]  /*16a0*/  IADD3 R238, R249, 0x1000, RZ ;  /* 0x00001000f9ee7810 */ /* 0x000fc60007ffe0ff */
[----:B-1----:R1:W1:Y:S01]  /*16b0*/  LDSM.16.M88.4 R12, [R247+0x8100] ;  /* 0x00810000f70c783b */ /* 0x0022620000000200 */
[----:B------:R-:W-:-:S03]  /*16c0*/  IADD3 R237, R249, 0x1800, RZ ;  /* 0x00001800f9ed7810 */ /* 0x000fc60007ffe0ff */
[----:B------:R1:W1:Y:S04]  /*16d0*/  LDSM.16.M88.4 R32, [R247+0xa100] ;  /* 0x00a10000f720783b */ /* 0x0002680000000200 */
[----:B------:R1:W1:Y:S04]  /*16e0*/  LDSM.16.M88.4 R96, [R249] ;  /* 0x00000000f960783b */ /* 0x0002680000000200 */
[----:B------:R1:W1:Y:S04]  /*16f0*/  LDSM.16.M88.4 R92, [R249+0x800] ;  /* 0x00080000f95c783b */ /* 0x0002680000000200 */
[----:B------:R1:W1:Y:S04]  /*1700*/  LDSM.16.M88.4 R20, [R249+0x1000] ;  /* 0x00100000f914783b */ /* 0x0002680000000200 */
[----:B------:R1:W1:Y:S01]  /*1710*/  LDSM.16.M88.4 R16, [R249+0x1800] ;  /* 0x00180000f910783b */ /* 0x0002620000000200 */
[----:B------:R-:W-:Y:S05]  /*1720*/  @!P0 BRA `(.L_x_706) ;  /* 0x000003b000008947 */ /* 0x000fea0003800000 */
[----:B---34-:R-:W-:Y:S01]  /*1730*/  IMAD R9, R9, c[0x0][0x208], RZ ;  /* 0x0000820009097a24 */ /* 0x018fe200078e02ff */
[----:B------:R-:W-:Y:S01]  /*1740*/  ISETP.GE.AND P2, PT, R137, c[0x0][0x1d4], PT ;  /* 0x0000750089007a0c */ /* 0x000fe20003f46270 */
[----:B------:R-:W-:-:S03]  /*1750*/  IMAD.WIDE.U32 R10, R37, c[0x0][0x208], RZ ;  /* 0x00008200250a7a25 */ /* 0x000fc600078e00ff */
[----:B------:R-:W-:Y:S01]  /*1760*/  ISETP.LT.OR P1, PT, R7, 0x1, P2 ;  /* 0x000000010700780c */ /* 0x000fe20001721670 */
[----:B------:R-:W-:Y:S02]  /*1770*/  IMAD R9, R37, c[0x0][0x20c], R9 ;  /* 0x0000830025097a24 */ /* 0x000fe400078e0209 */
[----:B------:R-:W-:Y:S02]  /*1780*/  IMAD R8, R8, c[0x0][0x218], RZ ;  /* 0x0000860008087a24 */ /* 0x000fe400078e02ff */
[----:B------:R-:W-:Y:S02]  /*1790*/  IMAD.IADD R11, R11, 0x1, R9 ;  /* 0x000000010b0b7824 */ /* 0x000fe400078e0209 */
[C---:B------:R-:W-:Y:S02]  /*17a0*/  IMAD R8, R36.reuse, c[0x0][0x21c], R8 ;  /* 0x0000870024087a24 */ /* 0x040fe400078e0208 */
[----:B------:R-:W-:Y:S01]  /*17b0*/  IMAD.WIDE.U32 R10, R36, c[0x0][0x218], R10 ;  /* 0x00008600240a7a25 */ /* 0x000fe200078e000a */
[----:B--2---:R-:W-:-:S03]  /*17c0*/  SHF.R.S32.HI R36, RZ, 0x1f, R138 ;  /* 0x0000001fff247819 */ /* 0x004fc6000001148a */
[----:B------:R-:W-:Y:S01]  /*17d0*/  IMAD.WIDE R38, R137, 0x2, RZ ;  /* 0x0000000289267825 */ /* 0x000fe200078e02ff */
[----:B------:R-:W-:Y:S02]  /*17e0*/  IADD3 R9, P0, R10, UR20, RZ ;  /* 0x000000140a097c10 */ /* 0x000fe4000ff1e0ff */
[----:B------:R-:W-:Y:S02]  /*17f0*/  LEA.HI R36, R36, R138, RZ, 0x3 ;  /* 0x0000008a24247211 */ /* 0x000fe400078f18ff */
[----:B------:R-:W-:Y:S02]  /*1800*/  IADD3.X R8, R11, UR5, R8, P0, !PT ;  /* 0x000000050b087c10 */ /* 0x000fe400087fe408 */
[C---:B------:R-:W-:Y:S02]  /*1810*/  LEA R10, P0, R9.reuse, c[0x0][0x1f8], 0x1 ;  /* 0x00007e00090a7a11 */ /* 0x040fe400078008ff */
[----:B------:R-:W-:Y:S02]  /*1820*/  LOP3.LUT R36, R36, 0xfffffff8, RZ, 0xc0, !PT ;  /* 0xfffffff824247812 */ /* 0x000fe400078ec0ff */
[----:B------:R-:W-:Y:S01]  /*1830*/  LEA.HI.X R9, R9, c[0x0][0x1fc], R8, 0x1, P0 ;  /* 0x00007f0009097a11 */ /* 0x000fe200000f0c08 */
[----:B------:R-:W2:Y:S01]  /*1840*/  SHFL.IDX PT, R11, R10, RZ, 0x181f ;  /* 0x00181fff0a0b7589 */ /* 0x000ea200000e0000 */
[----:B------:R-:W-:-:S02]  /*1850*/  IMAD.SHL.U32 R8, R136, 0x2, RZ ;  /* 0x0000000288087824 */ /* 0x000fc400078e00ff */
[----:B------:R-:W-:Y:S01]  /*1860*/  IMAD.WIDE R36, R36, 0x2, RZ ;  /* 0x0000000224247825 */ /* 0x000fe200078e02ff */
[----:B------:R-:W3:Y:S04]  /*1870*/  SHFL.IDX PT, R24, R9, RZ, 0x181f ;  /* 0x00181fff09187589 */ /* 0x000ee800000e0000 */
[----:B------:R-:W4:Y:S01]  /*1880*/  SHFL.IDX PT, R25, R10, 0x1, 0x181f ;  /* 0x00381f000a197f89 */ /* 0x000f2200000e0000 */
[----:B--2---:R-:W-:-:S05]  /*1890*/  IADD3 R26, P0, R11, R38, RZ ;  /* 0x000000260b1a7210 */ /* 0x004fca0007f1e0ff */
[C---:B---3--:R-:W-:Y:S01]  /*18a0*/  IMAD.X R27, R24.reuse, 0x1, R39, P0 ;  /* 0x00000001181b7824 */ /* 0x048fe200000e0627 */
[----:B------:R-:W-:Y:S02]  /*18b0*/  IADD3 R44, P0, R11, R36, RZ ;  /* 0x000000240b2c7210 */ /* 0x000fe40007f1e0ff */
[----:B------:R-:W-:Y:S03]  /*18c0*/  SHFL.IDX PT, R11, R10, 0x2, 0x181f ;  /* 0x00581f000a0b7f89 */ /* 0x000fe600000e0000 */
[----:B------:R-:W-:Y:S01]  /*18d0*/  IMAD.X R45, R24, 0x1, R37, P0 ;  /* 0x00000001182d7824 */ /* 0x000fe200000e0625 */
[----:B------:R2:W-:Y:S01]  /*18e0*/  LDGSTS.E.BYPASS.LTC128B.128 [R8+0x100], [R26.64], !P1 ;  /* 0x001000001a087fae */ /* 0x0005e2000c901d4c */
[----:B------:R-:W-:-:S03]  /*18f0*/  ISETP.GE.AND P1, PT, R138, c[0x0][0x1d4], PT ;  /* 0x000075008a007a0c */ /* 0x000fc60003f26270 */
[----:B------:R-:W-:Y:S01]  /*1900*/  SHFL.IDX PT, R24, R9, 0x2, 0x181f ;  /* 0x00581f0009187f89 */ /* 0x000fe200000e0000 */
[----:B------:R-:W-:-:S03]  /*1910*/  ISETP.LT.OR P0, PT, R7, 0x1, P1 ;  /* 0x000000010700780c */ /* 0x000fc60000f01670 */
[----:B------:R-:W-:Y:S10]  /*1920*/  SHFL.IDX PT, R10, R10, 0x3, 0x181f ;  /* 0x00781f000a0a7f89 */ /* 0x000ff400000e0000 */
[----:B------:R4:W-:Y:S04]  /*1930*/  LDGSTS.E.BYPASS.LTC128B.128 [R8+0x2100], [R44.64], !P0 ;  /* 0x021000002c087fae */ /* 0x0009e8000c101d4c */
[----:B--2---:R-:W2:Y:S04]  /*1940*/  SHFL.IDX PT, R26, R9, 0x1, 0x181f ;  /* 0x00381f00091a7f89 */ /* 0x004ea800000e0000 */
[----:B------:R-:W3:Y:S01]  /*1950*/  SHFL.IDX PT, R9, R9, 0x3, 0x181f ;  /* 0x00781f0009097f89 */ /* 0x000ee200000e0000 */
[----:B----4-:R-:W-:-:S05]  /*1960*/  IADD3 R44, P0, R38, R25, RZ ;  /* 0x00000019262c7210 */ /* 0x010fca0007f1e0ff */
[----:B--2---:R-:W-:Y:S01]  /*1970*/  IMAD.X R45, R39, 0x1, R26, P0 ;  /* 0x00000001272d7824 */ /* 0x004fe200000e061a */
[----:B------:R-:W-:-:S13]  /*1980*/  ISETP.LT.OR P0, PT, R7, 0x11, P2 ;  /* 0x000000110700780c */ /* 0x000fda0001701670 */
[----:B------:R2:W-:Y:S02]  /*1990*/  LDGSTS.E.BYPASS.LTC128B.128 [R8+0x900], [R44.64], !P0 ;  /* 0x009000002c087fae */ /* 0x0005e4000c101d4c */
[----:B--2---:R-:W-:-:S05]  /*19a0*/  IADD3 R44, P0, R36, R25, RZ ;  /* 0x00000019242c7210 */ /* 0x004fca0007f1e0ff */
[----:B------:R-:W-:Y:S01]  /*19b0*/  IMAD.X R45, R37, 0x1, R26, P0 ;  /* 0x00000001252d7824 */ /* 0x000fe200000e061a */
[----:B------:R-:W-:-:S13]  /*19c0*/  ISETP.LT.OR P0, PT, R7, 0x11, P1 ;  /* 0x000000110700780c */ /* 0x000fda0000f01670 */
[----:B------:R2:W-:Y:S01]  /*19d0*/  LDGSTS.E.BYPASS.LTC128B.128 [R8+0x2900], [R44.64], !P0 ;  /* 0x029000002c087fae */ /* 0x0005e2000c101d4c */
[----:B------:R-:W-:-:S05]  /*19e0*/  IADD3 R26, P0, R38, R11, RZ ;  /* 0x0000000b261a7210 */ /* 0x000fca0007f1e0ff */
[----:B------:R-:W-:Y:S01]  /*19f0*/  IMAD.X R27, R39, 0x1, R24, P0 ;  /* 0x00000001271b7824 */ /* 0x000fe200000e0618 */
[C---:B------:R-:W-:Y:S02]  /*1a00*/  ISETP.LT.OR P0, PT, R7.reuse, 0x21, P2 ;  /* 0x000000210700780c */ /* 0x040fe40001701670 */
[----:B------:R-:W-:-:S11]  /*1a10*/  ISETP.LT.OR P2, PT, R7, 0x31, P2 ;  /* 0x000000310700780c */ /* 0x000fd60001741670 */
[----:B------:R4:W-:Y:S02]  /*1a20*/  LDGSTS.E.BYPASS.LTC128B.128 [R8+0x1100], [R26.64], !P0 ;  /* 0x011000001a087fae */ /* 0x0009e4000c101d4c */
[----:B----4-:R-:W-:-:S05]  /*1a30*/  IADD3 R26, P0, R36, R11, RZ ;  /* 0x0000000b241a7210 */ /* 0x010fca0007f1e0ff */
[----:B------:R-:W-:Y:S01]  /*1a40*/  IMAD.X R27, R37, 0x1, R24, P0 ;  /* 0x00000001251b7824 */ /* 0x000fe200000e0618 */
[C---:B------:R-:W-:Y:S02]  /*1a50*/  ISETP.LT.OR P0, PT, R7.reuse, 0x21, P1 ;  /* 0x000000210700780c */ /* 0x040fe40000f01670 */
[----:B------:R-:W-:-:S11]  /*1a60*/  ISETP.LT.OR P1, PT, R7, 0x31, P1 ;  /* 0x000000310700780c */ /* 0x000fd60000f21670 */
[----:B------:R2:W-:Y:S01]  /*1a70*/  LDGSTS.E.BYPASS.LTC128B.128 [R8+0x3100], [R26.64], !P0 ;  /* 0x031000001a087fae */ /* 0x0005e2000c101d4c */
[----:B------:R-:W-:-:S05]  /*1a80*/  IADD3 R24, P0, R38, R10, RZ ;  /* 0x0000000a26187210 */ /* 0x000fca0007f1e0ff */
[----:B---3--:R-:W-:Y:S01]  /*1a90*/  IMAD.X R25, R39, 0x1, R9, P0 ;  /* 0x0000000127197824 */ /* 0x008fe200000e0609 */
[----:B------:R-:W-:-:S04]  /*1aa0*/  IADD3 R10, P0, R36, R10, RZ ;  /* 0x0000000a240a7210 */ /* 0x000fc80007f1e0ff */
[----:B------:R2:W-:Y:S01]  /*1ab0*/  LDGSTS.E.BYPASS.LTC128B.128 [R8+0x1900], [R24.64], !P2 ;  /* 0x0190000018087fae */ /* 0x0005e2000d101d4c */
[----:B------:R-:W-:-:S05]  /*1ac0*/  IMAD.X R11, R37, 0x1, R9, P0 ;  /* 0x00000001250b7824 */ /* 0x000fca00000e0609 */
[----:B------:R2:W-:Y:S03]  /*1ad0*/  LDGSTS.E.BYPASS.LTC128B.128 [R8+0x3900], [R10.64], !P1 ;  /* 0x039000000a087fae */ /* 0x0005e6000c901d4c */
.L_x_706:
[-C--:B--234-:R-:W-:Y:S01]  /*1ae0*/  HMMA.16816.F32 R8, R100, R40.reuse, RZ ;  /* 0x000000286408723c */ /* 0x09cfe200000018ff */
[C---:B------:R-:W-:Y:S01]  /*1af0*/  LEA R246, R3.reuse, R251, 0x1 ;  /* 0x000000fb03f67211 */ /* 0x040fe200078e08ff */
[----:B------:R-:W-:Y:S01]  /*1b00*/  LDSM.16.M88.4 R132, [R250+0x6100] ;  /* 0x00610000fa84783b */ /* 0x000fe20000000200 */
[C---:B------:R-:W-:Y:S01]  /*1b10*/  LEA R245, R0.reuse, R250, 0x1 ;  /* 0x000000fa00f57211 */ /* 0x040fe200078e08ff */
[----:B------:R-:W-:Y:S01]  /*1b20*/  UISETP.GE.AND UP0, UPT, UR9, 0x41, UPT ;  /* 0x000000410900788c */ /* 0x000fe2000bf06270 */
[----:B------:R-:W-:Y:S01]  /*1b30*/  LEA R236, R0, R249, 0x1 ;  /* 0x000000f900ec7211 */ /* 0x000fe200078e08ff */
[----:B------:R-:W-:Y:S01]  /*1b40*/  LDSM.16.M88.4 R48, [R246+0xa100] ;  /* 0x00a10000f630783b */ /* 0x000fe20000000200 */
[----:B------:R-:W-:Y:S01]  /*1b50*/  LEA R244, R3, R247, 0x1 ;  /* 0x000000f703f47211 */ /* 0x000fe200078e08ff */
[----:B------:R-:W-:Y:S01]  /*1b60*/  HMMA.16816.F32 R24, R52, R40, RZ ;  /* 0x000000283418723c */ /* 0x000fe200000018ff */
[----:B------:R-:W-:Y:S01]  /*1b70*/  LEA R243, R4, R246, 0x1 ;  /* 0x000000f604f37211 */ /* 0x000fe200078e08ff */
[----:B------:R-:W-:Y:S01]  /*1b80*/  LDSM.16.M88.4 R88, [R245+0x4100] ;  /* 0x00410000f558783b */ /* 0x000fe20000000200 */
[----:B------:R-:W-:-:S02]  /*1b90*/  PLOP3.LUT P0, PT, PT, PT, UP0, 0x40, 0x0 ;  /* 0x000000000000781c */ /* 0x000fc40003f0e808 */
[C---:B------:R-:W-:Y:S01]  /*1ba0*/  IADD3 R235, R249.reuse, 0x2000, RZ ;  /* 0x00002000f9eb7810 */ /* 0x040fe20007ffe0ff */
[----:B------:R-:W-:Y:S01]  /*1bb0*/  LDSM.16.M88.4 R124, [R244+0x8100] ;  /* 0x00810000f47c783b */ /* 0x000fe20000000200 */
[C---:B------:R-:W-:Y:S01]  /*1bc0*/  IADD3 R234, R249.reuse, 0x2800, RZ ;  /* 0x00002800f9ea7810 */ /* 0x040fe20007ffe0ff */
[----:B------:R-:W-:Y:S01]  /*1bd0*/  HMMA.16816.F32 R76, R52, R68, RZ ;  /* 0x00000044344c723c */ /* 0x000fe200000018ff */
[C---:B------:R-:W-:Y:S01]  /*1be0*/  IADD3 R233, R249.reuse, 0x3000, RZ ;  /* 0x00003000f9e97810 */ /* 0x040fe20007ffe0ff */
[----:B------:R-:W-:Y:S01]  /*1bf0*/  LDSM.16.M88.4 R44, [R245+0x4900] ;  /* 0x00490000f52c783b */ /* 0x000fe20000000200 */
[----:B------:R-:W-:-:S03]  /*1c00*/  IADD3 R232, R249, 0x3800, RZ ;  /* 0x00003800f9e87810 */ /* 0x000fc60007ffe0ff */
[----:B------:R-:W-:Y:S02]  /*1c10*/  LDSM.16.M88.4 R36, [R245+0x5100] ;  /* 0x00510000f524783b */ /* 0x000fe40000000200 */
[C---:B------:R-:W-:Y:S02]  /*1c20*/  HMMA.16816.F32 R64, R52.reuse, R108, RZ ;  /* 0x0000006c3440723c */ /* 0x040fe400000018ff */
[----:B------:R-:W-:Y:S04]  /*1c30*/  LDSM.16.M88.4 R128, [R249+0x2000] ;  /* 0x00200000f980783b */ /* 0x000fe80000000200 */
[----:B------:R-:W-:Y:S02]  /*1c40*/  LDSM.16.M88.4 R120, [R236+0x1000] ;  /* 0x00100000ec78783b */ /* 0x000fe40000000200 */
[C---:B------:R-:W-:Y:S02]  /*1c50*/  HMMA.16816.F32 R84, R52.reuse, R42, RZ ;  /* 0x0000002a3454723c */ /* 0x040fe400000018ff */
[----:B------:R-:W-:Y:S04]  /*1c60*/  LDSM.16.M88.4 R116, [R236+0x1800] ;  /* 0x00180000ec74783b */ /* 0x000fe80000000200 */
[----:B------:R-:W0:Y:S02]  /*1c70*/  LDGDEPBAR ;  /* 0x00000000000079af */ /* 0x000e240000000000 */
[C---:B------:R-:W-:Y:S08]  /*1c80*/  HMMA.16816.F32 R72, R52.reuse, R70, RZ ;  /* 0x000000463448723c */ /* 0x040ff000000018ff */
[----:B------:R-:W-:Y:S08]  /*1c90*/  HMMA.16816.F32 R60, R52, R110, RZ ;  /* 0x0000006e343c723c */ /* 0x000ff000000018ff */
[C---:B------:R-:W-:Y:S08]  /*1ca0*/  HMMA.16816.F32 R80, R100.reuse, R68, RZ ;  /* 0x000000446450723c */ /* 0x040ff000000018ff */
[----:B------:R-:W-:Y:S08]  /*1cb0*/  HMMA.16816.F32 R112, R100, R108, RZ ;  /* 0x0000006c6470723c */ /* 0x000ff000000018ff */
[-C--:B------:R-:W-:Y:S08]  /*1cc0*/  HMMA.16816.F32 R56, R52, R28.reuse, RZ ;  /* 0x0000001c3438723c */ /* 0x080ff000000018ff */
[C---:B------:R-:W-:Y:S08]  /*1cd0*/  HMMA.16816.F32 R104, R100.reuse, R28, RZ ;  /* 0x0000001c6468723c */ /* 0x040ff000000018ff */
[C---:B------:R-:W-:Y:S08]  /*1ce0*/  HMMA.16816.F32 R40, R100.reuse, R42, RZ ;  /* 0x0000002a6428723c */ /* 0x040ff000000018ff */
[C---:B------:R-:W-:Y:S08]  /*1cf0*/  HMMA.16816.F32 R68, R100.reuse, R70, RZ ;  /* 0x000000466444723c */ /* 0x040ff000000018ff */
[----:B------:R-:W-:Y:S08]  /*1d00*/  HMMA.16816.F32 R108, R100, R110, RZ ;  /* 0x0000006e646c723c */ /* 0x000ff000000018ff */
[-C--:B------:R-:W-:Y:S08]  /*1d10*/  HMMA.16816.F32 R52, R52, R30.reuse, RZ ;  /* 0x0000001e3434723c */ /* 0x080ff000000018ff */
[----:B------:R-:W-:Y:S01]  /*1d20*/  HMMA.16816.F32 R100, R100, R30, RZ ;  /* 0x0000001e6464723c */ /* 0x000fe200000018ff */
[----:B------:R-:W2:Y:S07]  /*1d30*/  LDSM.16.M88.4 R28, [R246+0x8100] ;  /* 0x00810000f61c783b */ /* 0x000eae0000000200 */
[----:B-1----:R-:W-:Y:S08]  /*1d40*/  HMMA.16816.F32 R8, R12, R96, R8 ;  /* 0x000000600c08723c */ /* 0x002ff00000001808 */
[C---:B------:R-:W-:Y:S08]  /*1d50*/  HMMA.16816.F32 R64, R32.reuse, R20, R64 ;  /* 0x000000142040723c */ /* 0x040ff00000001840 */
[----:B------:R-:W-:Y:S08]  /*1d60*/  HMMA.16816.F32 R60, R32, R22, R60 ;  /* 0x00000016203c723c */ /* 0x000ff0000000183c */
[C---:B------:R-:W-:Y:S08]  /*1d70*/  HMMA.16816.F32 R112, R12.reuse, R20, R112 ;  /* 0x000000140c70723c */ /* 0x040ff00000001870 */
[----:B------:R-:W-:Y:S01]  /*1d80*/  HMMA.16816.F32 R108, R12, R22, R108 ;  /* 0x000000160c6c723c */ /* 0x000fe2000000186c */
[----:B------:R-:W1:Y:S07]  /*1d90*/  LDSM.16.M88.4 R20, [R236] ;  /* 0x00000000ec14783b */ /* 0x000e6e0000000200 */
[C---:B------:R-:W-:Y:S08]  /*1da0*/  HMMA.16816.F32 R24, R32.reuse, R96, R24 ;  /* 0x000000602018723c */ /* 0x040ff00000001818 */
[C---:B------:R-:W-:Y:S08]  /*1db0*/  HMMA.16816.F32 R76, R32.reuse, R92, R76 ;  /* 0x0000005c204c723c */ /* 0x040ff0000000184c */
[C---:B------:R-:W-:Y:S08]  /*1dc0*/  HMMA.16816.F32 R56, R32.reuse, R16, R56 ;  /* 0x000000102038723c */ /* 0x040ff00000001838 */
[C---:B------:R-:W-:Y:S08]  /*1dd0*/  HMMA.16816.F32 R84, R32.reuse, R98, R84 ;  /* 0x000000622054723c */ /* 0x040ff00000001854 */
[C---:B------:R-:W-:Y:S08]  /*1de0*/  HMMA.16816.F32 R72, R32.reuse, R94, R72 ;  /* 0x0000005e2048723c */ /* 0x040ff00000001848 */
[----:B------:R-:W-:Y:S01]  /*1df0*/  HMMA.16816.F32 R52, R32, R18, R52 ;  /* 0x000000122034723c */ /* 0x000fe20000001834 */
[----:B------:R-:W3:Y:S07]  /*1e00*/  LDSM.16.M88.4 R32, [R245+0x5900] ;  /* 0x00590000f520783b */ /* 0x000eee0000000200 */
[----:B--2---:R-:W-:Y:S08]  /*1e10*/  HMMA.16816.F32 R8, R28, R88, R8 ;  /* 0x000000581c08723c */ /* 0x004ff00000001808 */
[C---:B------:R-:W-:Y:S01]  /*1e20*/  HMMA.16816.F32 R40, R12.reuse, R98, R40 ;  /* 0x000000620c28723c */ /* 0x040fe20000001828 */
[----:B------:R-:W2:Y:S07]  /*1e30*/  LDSM.16.M88.4 R96, [R251+0xc100] ;  /* 0x00c10000fb60783b */ /* 0x000eae0000000200 */
[----:B------:R-:W-:Y:S08]  /*1e40*/  HMMA.16816.F32 R80, R12, R92, R80 ;  /* 0x0000005c0c50723c */ /* 0x000ff00000001850 */
[----:B-1----:R-:W-:Y:S08]  /*1e50*/  HMMA.16816.F32 R8, R124, R20, R8 ;  /* 0x000000147c08723c */ /* 0x002ff00000001808 */
[C---:B------:R-:W-:Y:S08]  /*1e60*/  HMMA.16816.F32 R104, R12.reuse, R16, R104 ;  /* 0x000000100c68723c */ /* 0x040ff00000001868 */
[C---:B------:R-:W-:Y:S01]  /*1e70*/  HMMA.16816.F32 R68, R12.reuse, R94, R68 ;  /* 0x0000005e0c44723c */ /* 0x040fe20000001844 */
[----:B------:R-:W-:Y:S07]  /*1e80*/  LDSM.16.M88.4 R92, [R251+0xe100] ;  /* 0x00e10000fb5c783b */ /* 0x000fee0000000200 */
[----:B------:R-:W-:Y:S01]  /*1e90*/  HMMA.16816.F32 R100, R12, R18, R100 ;  /* 0x000000120c64723c */ /* 0x000fe20000001864 */
[----:B------:R-:W1:Y:S04]  /*1ea0*/  LDSM.16.M88.4 R16, [R244+0xa100] ;  /* 0x00a10000f410783b */ /* 0x000e680000000200 */
[----:B------:R-:W-:Y:S03]  /*1eb0*/  LDSM.16.M88.4 R12, [R236+0x800] ;  /* 0x00080000ec0c783b */ /* 0x000fe60000000200 */
[C---:B------:R-:W-:Y:S08]  /*1ec0*/  HMMA.16816.F32 R24, R48.reuse, R88, R24 ;  /* 0x000000583018723c */ /* 0x040ff00000001818 */
[C---:B------:R-:W-:Y:S08]  /*1ed0*/  HMMA.16816.F32 R76, R48.reuse, R44, R76 ;  /* 0x0000002c304c723c */ /* 0x040ff0000000184c */
[C---:B------:R-:W-:Y:S08]  /*1ee0*/  HMMA.16816.F32 R64, R48.reuse, R36, R64 ;  /* 0x000000243040723c */ /* 0x040ff00000001840 */
[C---:B---3--:R-:W-:Y:S08]  /*1ef0*/  HMMA.16816.F32 R56, R48.reuse, R32, R56 ;  /* 0x000000203038723c */ /* 0x048ff00000001838 */
[C---:B------:R-:W-:Y:S08]  /*1f00*/  HMMA.16816.F32 R84, R48.reuse, R90, R84 ;  /* 0x0000005a3054723c */ /* 0x040ff00000001854 */
[C---:B------:R-:W-:Y:S08]  /*1f10*/  HMMA.16816.F32 R72, R48.reuse, R46, R72 ;  /* 0x0000002e3048723c */ /* 0x040ff00000001848 */
[C---:B------:R-:W-:Y:S08]  /*1f20*/  HMMA.16816.F32 R60, R48.reuse, R38, R60 ;  /* 0x00000026303c723c */ /* 0x040ff0000000183c */
[----:B------:R-:W-:Y:S01]  /*1f30*/  HMMA.16816.F32 R52, R48, R34, R52 ;  /* 0x000000223034723c */ /* 0x000fe20000001834 */
[----:B------:R-:W3:Y:S07]  /*1f40*/  LDSM.16.M88.4 R48, [R247+0xc100] ;  /* 0x00c10000f730783b */ /* 0x000eee0000000200 */
[----:B--2---:R-:W-:Y:S08]  /*1f50*/  HMMA.16816.F32 R8, R96, R132, R8 ;  /* 0x000000846008723c */ /* 0x004ff00000001808 */
        /* <DEDUP_REMOVED lines=10> */
[----:B------:R-:W2:Y:S04]  /*2000*/  LDSM.16.M88.4 R28, [R245+0x6100] ;  /* 0x00610000f51c783b */ /* 0x000ea80000000200 */
[----:B------:R-:W-:Y:S03]  /*2010*/  LDSM.16.M88.4 R32, [R246+0xe100] ;  /* 0x00e10000f620783b */ /* 0x000fe60000000200 */
[----:B-1----:R-:W-:Y:S08]  /*2020*/  HMMA.16816.F32 R24, R16, R20, R24 ;  /* 0x000000141018723c */ /* 0x002ff00000001818 */
[----:B---3--:R-:W-:Y:S08]  /*2030*/  HMMA.16816.F32 R8, R48, R128, R8 ;  /* 0x000000803008723c */ /* 0x008ff00000001808 */
[-C--:B------:R-:W-:Y:S08]  /*2040*/  HMMA.16816.F32 R84, R16, R22.reuse, R84 ;  /* 0x000000161054723c */ /* 0x080ff00000001854 */
[----:B------:R-:W-:Y:S01]  /*2050*/  HMMA.16816.F32 R40, R124, R22, R40 ;  /* 0x000000167c28723c */ /* 0x000fe20000001828 */
[----:B------:R-:W-:Y:S07]  /*2060*/  LDSM.16.M88.4 R20, [R244+0xc100] ;  /* 0x00c10000f414783b */ /* 0x000fee0000000200 */
[C---:B------:R-:W-:Y:S08]  /*2070*/  HMMA.16816.F32 R76, R16.reuse, R12, R76 ;  /* 0x0000000c104c723c */ /* 0x040ff0000000184c */
[----:B------:R-:W-:Y:S08]  /*2080*/  HMMA.16816.F32 R72, R16, R14, R72 ;  /* 0x0000000e1048723c */ /* 0x000ff00000001848 */
[C---:B------:R-:W-:Y:S08]  /*2090*/  HMMA.16816.F32 R80, R124.reuse, R12, R80 ;  /* 0x0000000c7c50723c */ /* 0x040ff00000001850 */
[----:B------:R-:W-:Y:S01]  /*20a0*/  HMMA.16816.F32 R68, R124, R14, R68 ;  /* 0x0000000e7c44723c */ /* 0x000fe20000001844 */
[----:B------:R-:W1:Y:S07]  /*20b0*/  LDSM.16.M88.4 R12, [R236+0x2000] ;  /* 0x00200000ec0c783b */ /* 0x000e6e0000000200 */
[----:B------:R-:W-:Y:S08]  /*20c0*/  HMMA.16816.F32 R24, R92, R132, R24 ;  /* 0x000000845c18723c */ /* 0x000ff00000001818 */
[----:B--2---:R-:W-:Y:S08]  /*20d0*/  HMMA.16816.F32 R8, R36, R28, R8 ;  /* 0x0000001c2408723c */ /* 0x004ff00000001808 */
[C---:B------:R-:W-:Y:S08]  /*20e0*/  HMMA.16816.F32 R64, R16.reuse, R120, R64 ;  /* 0x000000781040723c */ /* 0x040ff00000001840 */
[----:B------:R-:W-:Y:S08]  /*20f0*/  HMMA.16816.F32 R60, R16, R122, R60 ;  /* 0x0000007a103c723c */ /* 0x000ff0000000183c */
[----:B------:R-:W-:Y:S08]  /*2100*/  HMMA.16816.F32 R40, R96, R134, R40 ;  /* 0x000000866028723c */ /* 0x000ff00000001828 */
[C---:B------:R-:W-:Y:S08]  /*2110*/  HMMA.16816.F32 R112, R124.reuse, R120, R112 ;  /* 0x000000787c70723c */ /* 0x040ff00000001870 */
[----:B------:R-:W-:Y:S01]  /*2120*/  HMMA.16816.F32 R108, R124, R122, R108 ;  /* 0x0000007a7c6c723c */ /* 0x000fe2000000186c */
[----:B------:R-:W2:Y:S07]  /*2130*/  LDSM.16.M88.4 R120, [R249+0x2800] ;  /* 0x00280000f978783b */ /* 0x000eae0000000200 */
[----:B------:R-:W-:Y:S08]  /*2140*/  HMMA.16816.F32 R84, R92, R134, R84 ;  /* 0x000000865c54723c */ /* 0x000ff00000001854 */
[-C--:B------:R-:W-:Y:S08]  /*2150*/  HMMA.16816.F32 R80, R96, R88.reuse, R80 ;  /* 0x000000586050723c */ /* 0x080ff00000001850 */
[----:B------:R-:W-:Y:S08]  /*2160*/  HMMA.16816.F32 R76, R92, R88, R76 ;  /* 0x000000585c4c723c */ /* 0x000ff0000000184c */
[-C--:B------:R-:W-:Y:S08]  /*2170*/  HMMA.16816.F32 R68, R96, R90.reuse, R68 ;  /* 0x0000005a6044723c */ /* 0x080ff00000001844 */
[----:B------:R-:W-:Y:S08]  /*2180*/  HMMA.16816.F32 R72, R92, R90, R72 ;  /* 0x0000005a5c48723c */ /* 0x000ff00000001848 */
[----:B------:R-:W-:Y:S08]  /*2190*/  HMMA.16816.F32 R24, R44, R128, R24 ;  /* 0x000000802c18723c */ /* 0x000ff00000001818 */
[----:B-1----:R-:W-:Y:S08]  /*21a0*/  HMMA.16816.F32 R8, R20, R12, R8 ;  /* 0x0000000c1408723c */ /* 0x002ff00000001808 */
[C---:B------:R-:W-:Y:S08]  /*21b0*/  HMMA.16816.F32 R56, R16.reuse, R116, R56 ;  /* 0x000000741038723c */ /* 0x040ff00000001838 */
[----:B------:R-:W-:Y:S01]  /*21c0*/  HMMA.16816.F32 R52, R16, R118, R52 ;  /* 0x000000761034723c */ /* 0x000fe20000001834 */
[----:B------:R-:W-:Y:S07]  /*21d0*/  LDSM.16.M88.4 R16, [R243+0xe100] ;  /* 0x00e10000f310783b */ /* 0x000fee0000000200 */
[----:B------:R-:W-:Y:S01]  /*21e0*/  HMMA.16816.F32 R40, R48, R130, R40 ;  /* 0x000000823028723c */ /* 0x000fe20000001828 */
[----:B------:R-:W-:-:S02]  /*21f0*/  FMUL.FTZ R10, R10, c[0x0][0x320] ;  /* 0x0000c8000a0a7a20 */ /* 0x000fc40000410000 */
[----:B------:R-:W-:Y:S02]  /*2200*/  FMUL.FTZ R11, R11, c[0x0][0x320] ;  /* 0x0000c8000b0b7a20 */ /* 0x000fe40000410000 */
[----:B------:R-:W-:Y:S01]  /*2210*/  FMUL.FTZ R0, R8, c[0x0][0x320] ;  /* 0x0000c80008007a20 */ /* 0x000fe20000410000 */
[----:B------:R-:W1:Y:S01]  /*2220*/  MUFU.TANH R88, R10 ;  /* 0x0000000a00587308 */ /* 0x000e620000002400 */
[----:B------:R-:W-:Y:S01]  /*2230*/  FMUL.FTZ R7, R9, c[0x0][0x320] ;  /* 0x0000c80009077a20 */ /* 0x000fe20000410000 */
[C---:B------:R-:W-:Y:S06]  /*2240*/  HMMA.16816.F32 R104, R124.reuse, R116, R104 ;  /* 0x000000747c68723c */ /* 0x040fec0000001868 */
[----:B------:R3:W4:Y:S02]  /*2250*/  MUFU.TANH R89, R11 ;  /* 0x0000000b00597308 */ /* 0x0007240000002400 */
[----:B------:R-:W-:Y:S01]  /*2260*/  HMMA.16816.F32 R100, R124, R118, R100 ;  /* 0x000000767c64723c */ /* 0x000fe20000001864 */
[----:B------:R-:W5:Y:S05]  /*2270*/  LDSM.16.M88.4 R116, [R245+0x6900] ;  /* 0x00690000f574783b */ /* 0x000f6a0000000200 */
[----:B------:R-:W1:Y:S02]  /*2280*/  MUFU.TANH R0, R0 ;  /* 0x0000000000007308 */ /* 0x000e640000002400 */
[----:B------:R-:W-:Y:S01]  /*2290*/  HMMA.16816.F32 R84, R44, R130, R84 ;  /* 0x000000822c54723c */ /* 0x000fe20000001854 */
[----:B---3--:R-:W3:Y:S05]  /*22a0*/  LDSM.16.M88.4 R8, [R236+0x2800] ;  /* 0x00280000ec08783b */ /* 0x008eea0000000200 */
[----:B------:R-:W1:Y:S02]  /*22b0*/  MUFU.TANH R7, R7 ;  /* 0x0000000700077308 */ /* 0x000e640000002400 */
[-C--:B--2---:R-:W-:Y:S08]  /*22c0*/  HMMA.16816.F32 R80, R48, R120.reuse, R80 ;  /* 0x000000783050723c */ /* 0x084ff00000001850 */
[----:B------:R-:W-:Y:S08]  /*22d0*/  HMMA.16816.F32 R76, R44, R120, R76 ;  /* 0x000000782c4c723c */ /* 0x000ff0000000184c */
[-C--:B------:R-:W-:Y:S08]  /*22e0*/  HMMA.16816.F32 R68, R48, R122.reuse, R68 ;  /* 0x0000007a3044723c */ /* 0x080ff00000001844 */
[----:B------:R-:W-:Y:S08]  /*22f0*/  HMMA.16816.F32 R72, R44, R122, R72 ;  /* 0x0000007a2c48723c */ /* 0x000ff00000001848 */
[----:B------:R-:W-:Y:S08]  /*2300*/  HMMA.16816.F32 R24, R32, R28, R24 ;  /* 0x0000001c2018723c */ /* 0x000ff00000001818 */
[-C--:B------:R-:W-:Y:S08]  /*2310*/  HMMA.16816.F32 R40, R36, R30.reuse, R40 ;  /* 0x0000001e2428723c */ /* 0x080ff00000001828 */
[----:B------:R-:W-:Y:S01]  /*2320*/  HMMA.16816.F32 R84, R32, R30, R84 ;  /* 0x0000001e2054723c */ /* 0x000fe20000001854 */
[----:B------:R-:W-:Y:S07]  /*2330*/  LDSM.16.M88.4 R28, [R245+0x7100] ;  /* 0x00710000f51c783b */ /* 0x000fee0000000200 */
[-C--:B-----5:R-:W-:Y:S08]  /*2340*/  HMMA.16816.F32 R80, R36, R116.reuse, R80 ;  /* 0x000000742450723c */ /* 0x0a0ff00000001850 */
[----:B------:R-:W-:Y:S08]  /*2350*/  HMMA.16816.F32 R76, R32, R116, R76 ;  /* 0x00000074204c723c */ /* 0x000ff0000000184c */
[-C--:B------:R-:W-:Y:S08]  /*2360*/  HMMA.16816.F32 R68, R36, R118.reuse, R68 ;  /* 0x000000762444723c */ /* 0x080ff00000001844 */
[----:B------:R-:W-:Y:S08]  /*2370*/  HMMA.16816.F32 R72, R32, R118, R72 ;  /* 0x000000762048723c */ /* 0x000ff00000001848 */
[----:B------:R-:W-:Y:S08]  /*2380*/  HMMA.16816.F32 R24, R16, R12, R24 ;  /* 0x0000000c1018723c */ /* 0x000ff00000001818 */
[-C--:B------:R-:W-:Y:S08]  /*2390*/  HMMA.16816.F32 R40, R20, R14.reuse, R40 ;  /* 0x0000000e1428723c */ /* 0x080ff00000001828 */
[----:B------:R-:W-:Y:S01]  /*23a0*/  HMMA.16816.F32 R84, R16, R14, R84 ;  /* 0x0000000e1054723c */ /* 0x000fe20000001854 */
[----:B------:R-:W2:Y:S07]  /*23b0*/  LDSM.16.M88.4 R12, [R250+0x7100] ;  /* 0x00710000fa0c783b */ /* 0x000eae0000000200 */
[----:B---3--:R-:W-:Y:S01]  /*23c0*/  HMMA.16816.F32 R80, R20, R8, R80 ;  /* 0x000000081450723c */ /* 0x008fe20000001850 */
[----:B------:R-:W-:-:S02]  /*23d0*/  FMUL.FTZ R24, R24, c[0x0][0x320] ;  /* 0x0000c80018187a20 */ /* 0x000fc40000410000 */
[----:B------:R-:W-:Y:S02]  /*23e0*/  FMUL.FTZ R25, R25, c[0x0][0x320] ;  /* 0x0000c80019197a20 */ /* 0x000fe40000410000 */
[----:B------:R-:W-:Y:S01]  /*23f0*/  FMUL.FTZ R26, R26, c[0x0][0x320] ;  /* 0x0000c8001a1a7a20 */ /* 0x000fe20000410000 */
[----:B------:R-:W3:Y:S01]  /*2400*/  MUFU.TANH R124, R24 ;  /* 0x00000018007c7308 */ /* 0x000ee20000002400 */
[----:B------:R-:W-:Y:S01]  /*2410*/  FMUL.FTZ R27, R27, c[0x0][0x320] ;  /* 0x0000c8001b1b7a20 */ /* 0x000fe20000410000 */
[----:B------:R-:W-:Y:S01]  /*2420*/  HMMA.16816.F32 R76, R16, R8, R76 ;  /* 0x00000008104c723c */ /* 0x000fe2000000184c */
[----:B------:R-:W-:Y:S02]  /*2430*/  FMUL.FTZ R40, R40, c[0x0][0x320] ;  /* 0x0000c80028287a20 */ /* 0x000fe40000410000 */
[----:B------:R-:W-:Y:S02]  /*2440*/  FMUL.FTZ R41, R41, c[0x0][0x320] ;  /* 0x0000c80029297a20 */ /* 0x000fe40000410000 */
[----:B------:R-:W-:Y:S01]  /*2450*/  FMUL.FTZ R42, R42, c[0x0][0x320] ;  /* 0x0000c8002a2a7a20 */ /* 0x000fe20000410000 */
[----:B------:R-:W1:Y:S01]  /*2460*/  MUFU.TANH R120, R25 ;  /* 0x0000001900787308 */ /* 0x000e620000002400 */
[----:B------:R-:W-:Y:S01]  /*2470*/  FMUL.FTZ R43, R43, c[0x0][0x320] ;  /* 0x0000c8002b2b7a20 */ /* 0x000fe20000410000 */
[----:B------:R-:W-:Y:S01]  /*2480*/  HMMA.16816.F32 R68, R20, R10, R68 ;  /* 0x0000000a1444723c */ /* 0x000fe20000001844 */
[----:B------:R-:W-:-:S02]  /*2490*/  FMUL.FTZ R84, R84, c[0x0][0x320] ;  /* 0x0000c80054547a20 */ /* 0x000fc40000410000 */
[----:B------:R-:W-:Y:S02]  /*24a0*/  FMUL.FTZ R85, R85, c[0x0][0x320] ;  /* 0x0000c80055557a20 */ /* 0x000fe40000410000 */
[----:B------:R-:W-:Y:S01]  /*24b0*/  FMUL.FTZ R86, R86, c[0x0][0x320] ;  /* 0x0000c80056567a20 */ /* 0x000fe20000410000 */
[----:B------:R-:W1:Y:S01]  /*24c0*/  MUFU.TANH R121, R26 ;  /* 0x0000001a00797308 */ /* 0x000e620000002400 */
[----:B------:R-:W-:Y:S01]  /*24d0*/  FMUL.FTZ R87, R87, c[0x0][0x320] ;  /* 0x0000c80057577a20 */ /* 0x000fe20000410000 */
[----:B------:R-:W-:Y:S01]  /*24e0*/  HMMA.16816.F32 R72, R16, R10, R72 ;  /* 0x0000000a1048723c */ /* 0x000fe20000001848 */
[----:B------:R-:W5:Y:S01]  /*24f0*/  LDSM.16.M88.4 R8, [R250+0x7900] ;  /* 0x00790000fa08783b */ /* 0x000f620000000200 */
[----:B------:R-:W-:Y:S02]  /*2500*/  FMUL.FTZ R80, R80, c[0x0][0x320] ;  /* 0x0000c80050507a20 */ /* 0x000fe40000410000 */
[----:B------:R-:W-:Y:S02]  /*2510*/  FMUL.FTZ R81, R81, c[0x0][0x320] ;  /* 0x0000c80051517a20 */ /* 0x000fe40000410000 */
[----:B------:R1:W1:Y:S01]  /*2520*/  MUFU.TANH R125, R27 ;  /* 0x0000001b007d7308 */ /* 0x0002620000002400 */
[----:B------:R-:W-:Y:S01]  /*2530*/  FMUL.FTZ R82, R82, c[0x0][0x320] ;  /* 0x0000c80052527a20 */ /* 0x000fe20000410000 */
[----:B--2---:R-:W-:Y:S01]  /*2540*/  HMMA.16816.F32 R112, R96, R12, R112 ;  /* 0x0000000c6070723c */ /* 0x004fe20000001870 */
[----:B------:R-:W-:-:S02]  /*2550*/  FMUL.FTZ R83, R83, c[0x0][0x320] ;  /* 0x0000c80053537a20 */ /* 0x000fc40000410000 */
[----:B------:R-:W-:-:S03]  /*2560*/  FMUL.FTZ R76, R76, c[0x0][0x320] ;  /* 0x0000c8004c4c7a20 */ /* 0x000fc60000410000 */
[----:B------:R-:W2:Y:S01]  /*2570*/  MUFU.TANH R126, R40 ;  /* 0x00000028007e7308 */ /* 0x000ea20000002400 */
[----:B------:R-:W-:Y:S01]  /*2580*/  FMUL.FTZ R77, R77, c[0x0][0x320] ;  /* 0x0000c8004d4d7a20 */ /* 0x000fe20000410000 */
[----:B------:R-:W-:Y:S01]  /*2590*/  HMMA.16816.F32 R64, R92, R12, R64 ;  /* 0x0000000c5c40723c */ /* 0x000fe20000001840 */
[----:B------:R-:W-:Y:S02]  /*25a0*/  FMUL.FTZ R78, R78, c[0x0][0x320] ;  /* 0x0000c8004e4e7a20 */ /* 0x000fe40000410000 */
[----:B------:R-:W-:Y:S01]  /*25b0*/  FMUL.FTZ R79, R79, c[0x0][0x320] ;  /* 0x0000c8004f4f7a20 */ /* 0x000fe20000410000 */
[----:B-1----:R-:W1:Y:S02]  /*25c0*/  LDSM.16.M88.4 R24, [R249+0x3000] ;  /* 0x00300000f918783b */ /* 0x002e640000000200 */
        /* <DEDUP_REMOVED lines=9> */
[----:B------:R-:W2:Y:S01]  /*2660*/  LDSM.16.M88.4 R12, [R249+0x3800] ;  /* 0x00380000f90c783b */ /* 0x000ea20000000200 */
[----:B------:R-:W-:-:S04]  /*2670*/  FMUL.FTZ R70, R70, c[0x0][0x320] ;  /* 0x0000c80046467a20 */ /* 0x000fc80000410000 */
[----:B------:R3:W1:Y:S02]  /*2680*/  MUFU.TANH R116, R43 ;  /* 0x0000002b00747308 */ /* 0x0006640000002400 */
[-C--:B-----5:R-:W-:Y:S06]  /*2690*/  HMMA.16816.F32 R104, R96, R8.reuse, R104 ;  /* 0x000000086068723c */ /* 0x0a0fec0000001868 */
[----:B------:R-:W1:Y:S02]  /*26a0*/  MUFU.TANH R84, R84 ;  /* 0x0000005400547308 */ /* 0x000e640000002400 */
[----:B------:R-:W-:Y:S01]  /*26b0*/  HMMA.16816.F32 R56, R92, R8, R56 ;  /* 0x000000085c38723c */ /* 0x000fe20000001838 */
[----:B---3--:R-:W-:Y:S05]  /*26c0*/  LDSM.16.M88.4 R40, [R236+0x3000] ;  /* 0x00300000ec28783b */ /* 0x008fea0000000200 */
[----:B------:R-:W3:Y:S02]  /*26d0*/  MUFU.TANH R85, R85 ;  /* 0x0000005500557308 */ /* 0x000ee40000002400 */
[-C--:B------:R-:W-:Y:S06]  /*26e0*/  HMMA.16816.F32 R100, R96, R10.reuse, R100 ;  /* 0x0000000a6064723c */ /* 0x080fec0000001864 */
[----:B------:R-:W2:Y:S02]  /*26f0*/  MUFU.TANH R86, R86 ;  /* 0x0000005600567308 */ /* 0x000ea40000002400 */
[----:B------:R-:W-:Y:S06]  /*2700*/  HMMA.16816.F32 R52, R92, R10, R52 ;  /* 0x0000000a5c34723c */ /* 0x000fec0000001834 */
[----:B------:R-:W2:Y:S02]  /*2710*/  MUFU.TANH R87, R87 ;  /* 0x0000005700577308 */ /* 0x000ea40000002400 */
[-C--:B-1----:R-:W-:Y:S06]  /*2720*/  HMMA.16816.F32 R112, R48, R24.reuse, R112 ;  /* 0x000000183070723c */ /* 0x082fec0000001870 */
[----:B------:R-:W1:Y:S02]  /*2730*/  MUFU.TANH R80, R80 ;  /* 0x0000005000507308 */ /* 0x000e640000002400 */
[----:B------:R-:W-:Y:S06]  /*2740*/  HMMA.16816.F32 R64, R44, R24, R64 ;  /* 0x000000182c40723c */ /* 0x000fec0000001840 */
[----:B------:R-:W1:Y:S02]  /*2750*/  MUFU.TANH R81, R81 ;  /* 0x0000005100517308 */ /* 0x000e640000002400 */
[-C--:B------:R-:W-:Y:S06]  /*2760*/  HMMA.16816.F32 R108, R48, R26.reuse, R108 ;  /* 0x0000001a306c723c */ /* 0x080fec000000186c */
[----:B------:R-:W1:Y:S02]  /*2770*/  MUFU.TANH R82, R82 ;  /* 0x0000005200527308 */ /* 0x000e640000002400 */
[----:B------:R-:W-:Y:S01]  /*2780*/  HMMA.16816.F32 R60, R44, R26, R60 ;  /* 0x0000001a2c3c723c */ /* 0x000fe2000000183c */
[----:B------:R-:W5:Y:S05]  /*2790*/  LDSM.16.M88.4 R24, [R245+0x7900] ;  /* 0x00790000f518783b */ /* 0x000f6a0000000200 */
[----:B------:R-:W1:Y:S02]  /*27a0*/  MUFU.TANH R83, R83 ;  /* 0x0000005300537308 */ /* 0x000e640000002400 */
[-C--:B--2---:R-:W-:Y:S06]  /*27b0*/  HMMA.16816.F32 R104, R48, R12.reuse, R104 ;  /* 0x0000000c3068723c */ /* 0x084fec0000001868 */
[----:B------:R-:W2:Y:S02]  /*27c0*/  MUFU.TANH R76, R76 ;  /* 0x0000004c004c7308 */ /* 0x000ea40000002400 */
[----:B------:R-:W-:Y:S06]  /*27d0*/  HMMA.16816.F32 R56, R44, R12, R56 ;  /* 0x0000000c2c38723c */ /* 0x000fec0000001838 */
[----:B------:R-:W1:Y:S02]  /*27e0*/  MUFU.TANH R77, R77 ;  /* 0x0000004d004d7308 */ /* 0x000e640000002400 */
[-C--:B------:R-:W-:Y:S06]  /*27f0*/  HMMA.16816.F32 R100, R48, R14.reuse, R100 ;  /* 0x0000000e3064723c */ /* 0x080fec0000001864 */
[----:B------:R-:W1:Y:S02]  /*2800*/  MUFU.TANH R78, R78 ;  /* 0x0000004e004e7308 */ /* 0x000e640000002400 */
[----:B------:R-:W-:Y:S06]  /*2810*/  HMMA.16816.F32 R52, R44, R14, R52 ;  /* 0x0000000e2c34723c */ /* 0x000fec0000001834 */
[----:B------:R-:W1:Y:S02]  /*2820*/  MUFU.TANH R79, R79 ;  /* 0x0000004f004f7308 */ /* 0x000e640000002400 */
[-C--:B------:R-:W-:Y:S06]  /*2830*/  HMMA.16816.F32 R112, R36, R28.reuse, R112 ;  /* 0x0000001c2470723c */ /* 0x080fec0000001870 */
[----:B------:R1:W1:Y:S02]  /*2840*/  MUFU.TANH R117, R68 ;  /* 0x0000004400757308 */ /* 0x0002640000002400 */
[----:B------:R-:W-:Y:S06]  /*2850*/  HMMA.16816.F32 R64, R32, R28, R64 ;  /* 0x0000001c2040723c */ /* 0x000fec0000001840 */
[----:B------:R1:W1:Y:S02]  /*2860*/  MUFU.TANH R118, R69 ;  /* 0x0000004500767308 */ /* 0x0002640000002400 */
[-C--:B------:R-:W-:Y:S06]  /*2870*/  HMMA.16816.F32 R108, R36, R30.reuse, R108 ;  /* 0x0000001e246c723c */ /* 0x080fec000000186c */
[----:B------:R1:W1:Y:S02]  /*2880*/  MUFU.TANH R119, R70 ;  /* 0x0000004600777308 */ /* 0x0002640000002400 */
[----:B------:R-:W-:Y:S01]  /*2890*/  HMMA.16816.F32 R60, R32, R30, R60 ;  /* 0x0000001e203c723c */ /* 0x000fe2000000183c */
[----:B------:R-:W1:Y:S01]  /*28a0*/  LDSM.16.M88.4 R28, [R236+0x3800] ;  /* 0x00380000ec1c783b */ /* 0x000e620000000200 */
[----:B------:R-:W-:-:S04]  /*28b0*/  DEPBAR.LE SB0, 0x0 ;  /* 0x000080000000791a */ /* 0x000fc80000000000 */
[----:B------:R-:W1:Y:S02]  /*28c0*/  MUFU.TANH R71, R71 ;  /* 0x0000004700477308 */ /* 0x000e640000002400 */
[-C--:B-----5:R-:W-:Y:S06]  /*28d0*/  HMMA.16816.F32 R104, R36, R24.reuse, R104 ;  /* 0x000000182468723c */ /* 0x0a0fec0000001868 */
[----:B------:R-:W1:Y:S02]  /*28e0*/  MUFU.TANH R72, R72 ;  /* 0x0000004800487308 */ /* 0x000e640000002400 */
[----:B------:R-:W-:Y:S06]  /*28f0*/  HMMA.16816.F32 R56, R32, R24, R56 ;  /* 0x000000182038723c */ /* 0x000fec0000001838 */
[----:B------:R-:W1:Y:S02]  /*2900*/  MUFU.TANH R73, R73 ;  /* 0x0000004900497308 */ /* 0x000e640000002400 */
[-C--:B------:R-:W-:Y:S08]  /*2910*/  HMMA.16816.F32 R100, R36, R26.reuse, R100 ;  /* 0x0000001a2464723c */ /* 0x080ff00000001864 */
[----:B------:R-:W-:Y:S08]  /*2920*/  HMMA.16816.F32 R52, R32, R26, R52 ;  /* 0x0000001a2034723c */ /* 0x000ff00000001834 */
[-C--:B------:R-:W-:Y:S08]  /*2930*/  HMMA.16816.F32 R112, R20, R40.reuse, R112 ;  /* 0x000000281470723c */ /* 0x080ff00000001870 */
[----:B------:R-:W-:Y:S07]  /*2940*/  HMMA.16816.F32 R64, R16, R40, R64 ;  /* 0x000000281040723c */ /* 0x000fee0000001840 */
[----:B------:R-:W-:Y:S01]  /*2950*/  FMUL.FTZ R40, R74, c[0x0][0x320] ;  /* 0x0000c8004a287a20 */ /* 0x000fe20000410000 */
[----:B------:R-:W-:Y:S01]  /*2960*/  HMMA.16816.F32 R108, R20, R42, R108 ;  /* 0x0000002a146c723c */ /* 0x000fe2000000186c */
[----:B------:R-:W-:-:S04]  /*2970*/  FMUL.FTZ R41, R75, c[0x0][0x320] ;  /* 0x0000c8004b297a20 */ /* 0x000fc80000410000 */
[----:B------:R-:W2:Y:S03]  /*2980*/  MUFU.TANH R40, R40 ;  /* 0x0000002800287308 */ /* 0x000ea60000002400 */
[----:B------:R-:W-:Y:S01]  /*2990*/  HMMA.16816.F32 R60, R16, R42, R60 ;  /* 0x0000002a103c723c */ /* 0x000fe2000000183c */
[----:B------:R-:W-:Y:S02]  /*29a0*/  FMUL.FTZ R9, R114, c[0x0][0x320] ;  /* 0x0000c80072097a20 */ /* 0x000fe40000410000 */
[----:B------:R-:W-:Y:S02]  /*29b0*/  FMUL.FTZ R74, R115, c[0x0][0x320] ;  /* 0x0000c800734a7a20 */ /* 0x000fe40000410000 */
[----:B------:R-:W-:Y:S01]  /*29c0*/  FMUL.FTZ R112, R112, c[0x0][0x320] ;  /* 0x0000c80070707a20 */ /* 0x000fe20000410000 */
[----:B------:R-:W2:Y:S01]  /*29d0*/  MUFU.TANH R41, R41 ;  /* 0x0000002900297308 */ /* 0x000ea20000002400 */
[----:B------:R-:W-:Y:S01]  /*29e0*/  FMUL.FTZ R113, R113, c[0x0][0x320] ;  /* 0x0000c80071717a20 */ /* 0x000fe20000410000 */
[----:B-1----:R-:W-:Y:S01]  /*29f0*/  HMMA.16816.F32 R104, R20, R28, R104 ;  /* 0x0000001c1468723c */ /* 0x002fe20000001868 */
[----:B------:R-:W-:-:S02]  /*2a00*/  FMUL.FTZ R12, R66, c[0x0][0x320] ;  /* 0x0000c800420c7a20 */ /* 0x000fc40000410000 */
[----:B------:R-:W-:Y:S02]  /*2a10*/  FMUL.FTZ R64, R64, c[0x0][0x320] ;  /* 0x0000c80040407a20 */ /* 0x000fe40000410000 */
[----:B------:R-:W-:Y:S01]  /*2a20*/  FMUL.FTZ R65, R65, c[0x0][0x320] ;  /* 0x0000c80041417a20 */ /* 0x000fe20000410000 */
[----:B------:R1:W1:Y:S01]  /*2a30*/  MUFU.TANH R227, R112 ;  /* 0x0000007000e37308 */ /* 0x0002620000002400 */
[----:B------:R-:W-:Y:S01]  /*2a40*/  FMUL.FTZ R67, R67, c[0x0][0x320] ;  /* 0x0000c80043437a20 */ /* 0x000fe20000410000 */
[----:B------:R-:W-:Y:S01]  /*2a50*/  HMMA.16816.F32 R56, R16, R28, R56 ;  /* 0x0000001c1038723c */ /* 0x000fe20000001838 */
[----:B------:R-:W-:Y:S02]  /*2a60*/  FMUL.FTZ R10, R110, c[0x0][0x320] ;  /* 0x0000c8006e0a7a20 */ /* 0x000fe40000410000 */
[----:B------:R-:W-:Y:S02]  /*2a70*/  FMUL.FTZ R11, R111, c[0x0][0x320] ;  /* 0x0000c8006f0b7a20 */ /* 0x000fe40000410000 */
[----:B------:R-:W-:Y:S01]  /*2a80*/  FMUL.FTZ R108, R108, c[0x0][0x320] ;  /* 0x0000c8006c6c7a20 */ /* 0x000fe20000410000 */
[----:B------:R1:W1:Y:S01]  /*2a90*/  MUFU.TANH R226, R113 ;  /* 0x0000007100e27308 */ /* 0x0002620000002400 */
        /* <DEDUP_REMOVED lines=8> */
[----:B------:R-:W-:Y:S02]  /*2b20*/  FMUL.FTZ R8, R107, c[0x0][0x320] ;  /* 0x0000c8006b087a20 */ /* 0x000fe40000410000 */
[----:B------:R-:W-:Y:S02]  /*2b30*/  FMUL.FTZ R104, R104, c[0x0][0x320] ;  /* 0x0000c80068687a20 */ /* 0x000fe40000410000 */
[----:B------:R-:W-:Y:S01]  /*2b40*/  FMUL.FTZ R105, R105, c[0x0][0x320] ;  /* 0x0000c80069697a20 */ /* 0x000fe20000410000 */
[----:B------:R-:W1:Y:S01]  /*2b50*/  MUFU.TANH R74, R74 ;  /* 0x0000004a004a7308 */ /* 0x000e620000002400 */
        /* <DEDUP_REMOVED lines=14> */
[----:B------:R-:W1:Y:S01]  /*2c40*/  MUFU.TANH R12, R12 ;  /* 0x0000000c000c7308 */ /* 0x000e620000002400 */
[----:B------:R-:W-:-:S07]  /*2c50*/  FMUL.FTZ R55, R55, c[0x0][0x320] ;  /* 0x0000c80037377a20 */ /* 0x000fce0000410000 */
[----:B------:R1:W1:Y:S08]  /*2c60*/  MUFU.TANH R231, R67 ;  /* 0x0000004300e77308 */ /* 0x0002700000002400 */
[----:B------:R1:W1:Y:S08]  /*2c70*/  MUFU.TANH R225, R108 ;  /* 0x0000006c00e17308 */ /* 0x0002700000002400 */
[----:B------:R1:W1:Y:S08]  /*2c80*/  MUFU.TANH R224, R109 ;  /* 0x0000006d00e07308 */ /* 0x0002700000002400 */
[----:B------:R-:W1:Y:S08]  /*2c90*/  MUFU.TANH R10, R10 ;  /* 0x0000000a000a7308 */ /* 0x000e700000002400 */
[----:B------:R-:W1:Y:S08]  /*2ca0*/  MUFU.TANH R11, R11 ;  /* 0x0000000b000b7308 */ /* 0x000e700000002400 */
[----:B------:R-:W1:Y:S08]  /*2cb0*/  MUFU.TANH R25, R25 ;  /* 0x0000001900197308 */ /* 0x000e700000002400 */
[----:B------:R-:W1:Y:S08]  /*2cc0*/  MUFU.TANH R24, R24 ;  /* 0x0000001800187308 */ /* 0x000e700000002400 */
[----:B------:R1:W1:Y:S08]  /*2cd0*/  MUFU.TANH R230, R62 ;  /* 0x0000003e00e67308 */ /* 0x0002700000002400 */
[----:B------:R1:W1:Y:S08]  /*2ce0*/  MUFU.TANH R229, R63 ;  /* 0x0000003f00e57308 */ /* 0x0002700000002400 */
[----:B------:R1:W1:Y:S08]  /*2cf0*/  MUFU.TANH R217, R104 ;  /* 0x0000006800d97308 */ /* 0x0002700000002400 */
        /* <DEDUP_REMOVED lines=18> */
[----:B------:R-:W-:Y:S01]  /*2e20*/  ISETP.NE.AND P1, PT, R252, 0x1, PT ;  /* 0x00000001fc00780c */ /* 0x000fe20003f25270 */
[----:B------:R-:W-:-:S04]  /*2e30*/  IMAD.MOV.U32 R18, RZ, RZ, RZ ;  /* 0x000000ffff127224 */ /* 0x000fc800078e00ff */
        /* <DEDUP_REMOVED lines=12> */
[----:B------:R-:W-:Y:S01]  /*2f00*/  IMAD.WIDE R28, R137, 0x2, RZ ;  /* 0x00000002891c7825 */ /* 0x000fe200078e02ff */
[----:B------:R-:W-:-:S03]  /*2f10*/  ISETP.NE.U32.AND P6, PT, R6, RZ, PT ;  /* 0x000000ff0600720c */ /* 0x000fc60003fc5070 */
[----:B------:R-:W-:-:S04]  /*2f20*/  IMAD R19, R14, c[0x0][0x2b8], R13 ;  /* 0x0000ae000e137a24 */ /* 0x000fc800078e020d */
[----:B------:R-:W-:Y:S01]  /*2f30*/  IMAD.WIDE.U32 R14, R19, c[0x0][0x1e0], RZ ;  /* 0x00007800130e7a25 */ /* 0x000fe200078e00ff */
[----:B------:R-:W-:Y:S01]  /*2f40*/  SHF.R.S32.HI R13, RZ, 0x1f, R19 ;  /* 0x0000001fff0d7819 */ /* 0x000fe20000011413 */
[----:B------:R3:W-:Y:S04]  /*2f50*/  STL [R1+0x4], R19 ;  /* 0x0000041301007387 */ /* 0x0007e80000100800 */
[----:B------:R-:W-:-:S04]  /*2f60*/  IMAD R13, R13, c[0x0][0x1e0], RZ ;  /* 0x000078000d0d7a24 */ /* 0x000fc800078e02ff */
[----:B------:R-:W-:-:S04]  /*2f70*/  IMAD R13, R19, c[0x0][0x1e4], R13 ;  /* 0x00007900130d7a24 */ /* 0x000fc800078e020d */
[----:B------:R-:W-:Y:S01]  /*2f80*/  IMAD.IADD R15, R15, 0x1, R13 ;  /* 0x000000010f0f7824 */ /* 0x000fe200078e020d */
[----:B--2---:R-:W-:-:S03]  /*2f90*/  SHF.R.S32.HI R13, RZ, 0x1f, R18 ;  /* 0x0000001fff0d7819 */ /* 0x004fc60000011412 */
[----:B------:R-:W-:Y:S01]  /*2fa0*/  IMAD.WIDE.U32 R14, R18, c[0x0][0x1f0], R14 ;  /* 0x00007c00120e7a25 */ /* 0x000fe200078e000e */
[----:B------:R2:W-:Y:S03]  /*2fb0*/  STL [R1], R18 ;  /* 0x0000001201007387 */ /* 0x0005e60000100800 */
[----:B------:R-:W-:Y:S01]  /*2fc0*/  IMAD R13, R13, c[0x0][0x1f0], RZ ;  /* 0x00007c000d0d7a24 */ /* 0x000fe200078e02ff */
[----:B---3--:R-:W-:Y:S02]  /*2fd0*/  IADD3 R19, P0, R14, UR18, RZ ;  /* 0x000000120e137c10 */ /* 0x008fe4000ff1e0ff */
[----:B------:R-:W-:Y:S01]  /*2fe0*/  IADD3 R14, -R6, 0x10, RZ ;  /* 0x00000010060e7810 */ /* 0x000fe20007ffe1ff */
[----:B------:R-:W-:Y:S02]  /*2ff0*/  IMAD R13, R18, c[0x0][0x1f4], R13 ;  /* 0x00007d00120d7a24 */ /* 0x000fe400078e020d */
[----:B------:R-:W-:Y:S01]  /*3000*/  IMAD.SHL.U32 R6, R136, 0x2, RZ ;  /* 0x0000000288067824 */ /* 0x000fe200078e00ff */
[----:B------:R-:W-:-:S02]  /*3010*/  LOP3.LUT R14, R14, 0xf, RZ, 0xc0, !PT ;  /* 0x0000000f0e0e7812 */ /* 0x000fc400078ec0ff */
[----:B------:R-:W-:Y:S02]  /*3020*/  IADD3.X R13, R15, UR16, R13, P0, !PT ;  /* 0x000000100f0d7c10 */ /* 0x000fe400087fe40d */
[----:B------:R-:W-:-:S04]  /*3030*/  IADD3 R15, -R22, 0x10, RZ ;  /* 0x00000010160f7810 */ /* 0x000fc80007ffe1ff */
[----:B------:R-:W-:Y:S02]  /*3040*/  LOP3.LUT R15, R15, 0xf, RZ, 0xc0, !PT ;  /* 0x0000000f0f0f7812 */ /* 0x000fe400078ec0ff */
[----:B--2---:R-:W-:-:S04]  /*3050*/  LEA R18, P0, R19, c[0x0][0x1c8], 0x1 ;  /* 0x0000720013127a11 */ /* 0x004fc800078008ff */
[----:B------:R-:W-:Y:S01]  /*3060*/  LEA.HI.X R19, R19, c[0x0][0x1cc], R13, 0x1, P0 ;  /* 0x0000730013137a11 */ /* 0x000fe200000f0c0d */
[----:B------:R-:W2:Y:S01]  /*3070*/  SHFL.IDX PT, R16, R18, 0x3, 0x181f ;  /* 0x00781f0012107f89 */ /* 0x000ea200000e0000 */
[----:B------:R-:W-:-:S03]  /*3080*/  SHF.R.S32.HI R13, RZ, 0x1f, R138 ;  /* 0x0000001fff0d7819 */ /* 0x000fc6000001148a */
[----:B------:R-:W3:Y:S01]  /*3090*/  SHFL.IDX PT, R17, R19, 0x3, 0x181f ;  /* 0x00781f0013117f89 */ /* 0x000ee200000e0000 */
[----:B------:R-:W-:-:S03]  /*30a0*/  LEA.HI R13, R13, R138, RZ, 0x3 ;  /* 0x0000008a0d0d7211 */ /* 0x000fc600078f18ff */
[----:B------:R-:W4:Y:S01]  /*30b0*/  SHFL.IDX PT, R23, R18, RZ, 0x181f ;  /* 0x00181fff12177589 */ /* 0x000f2200000e0000 */
[----:B------:R-:W-:-:S03]  /*30c0*/  LOP3.LUT R13, R13, 0xfffffff8, RZ, 0xc0, !PT ;  /* 0xfffffff80d0d7812 */ /* 0x000fc600078ec0ff */
[----:B------:R-:W5:Y:S02]  /*30d0*/  SHFL.IDX PT, R20, R18, 0x1, 0x181f ;  /* 0x00381f0012147f89 */ /* 0x000f6400000e0000 */
[----:B------:R-:W-:Y:S02]  /*30e0*/  IMAD.WIDE R30, R13, 0x2, RZ ;  /* 0x000000020d1e7825 */ /* 0x000fe400078e02ff */
[----:B------:R-:W1:Y:S04]  /*30f0*/  SHFL.IDX PT, R26, R19, RZ, 0x181f ;  /* 0x00181fff131a7589 */ /* 0x000e6800000e0000 */
[----:B------:R-:W1:Y:S04]  /*3100*/  SHFL.IDX PT, R21, R19, 0x1, 0x181f ;  /* 0x00381f0013157f89 */ /* 0x000e6800000e0000 */
[----:B------:R-:W1:Y:S01]  /*3110*/  SHFL.IDX PT, R18, R18, 0x2, 0x181f ;  /* 0x00581f0012127f89 */ /* 0x000e6200000e0000 */
[----:B--2---:R-:W-:-:S03]  /*3120*/  IADD3 R32, P1, P0, R15, R16, R28 ;  /* 0x000000100f207210 */ /* 0x004fc6000783e01c */
[----:B------:R-:W2:Y:S01]  /*3130*/  SHFL.IDX PT, R19, R19, 0x2, 0x181f ;  /* 0x00581f0013137f89 */ /* 0x000ea200000e0000 */
[----:B---3--:R-:W-:Y:S02]  /*3140*/  IADD3.X R33, RZ, R17, R29, P1, P0 ;  /* 0x00000011ff217210 */ /* 0x008fe40000fe041d */
[----:B------:R-:W-:Y:S02]  /*3150*/  IADD3 R14, P1, P0, R14, R16, R30 ;  /* 0x000000100e0e7210 */ /* 0x000fe4000783e01e */
[----:B----4-:R-:W-:Y:S02]  /*3160*/  IADD3 R16, P2, R28, R23, RZ ;  /* 0x000000171c107210 */ /* 0x010fe40007f5e0ff */
[----:B------:R-:W-:Y:S02]  /*3170*/  IADD3.X R15, RZ, R17, R31, P1, P0 ;  /* 0x00000011ff0f7210 */ /* 0x000fe40000fe041f */
[----:B------:R-:W-:Y:S02]  /*3180*/  IADD3 R36, P1, R30, R23, RZ ;  /* 0x000000171e247210 */ /* 0x000fe40007f3e0ff */
[-C--:B-----5:R-:W-:Y:S01]  /*3190*/  IADD3 R34, P0, R28, R20.reuse, RZ ;  /* 0x000000141c227210 */ /* 0x0a0fe20007f1e0ff */
[--C-:B-1----:R-:W-:Y:S01]  /*31a0*/  IMAD.X R17, R29, 0x1, R26.reuse, P2 ;  /* 0x000000011d117824 */ /* 0x102fe200010e061a */
[----:B------:R-:W-:Y:S01]  /*31b0*/  IADD3 R20, P2, R30, R20, RZ ;  /* 0x000000141e147210 */ /* 0x000fe20007f5e0ff */
[----:B------:R-:W-:-:S02]  /*31c0*/  IMAD.X R37, R31, 0x1, R26, P1 ;  /* 0x000000011f257824 */ /* 0x000fc400008e061a */
[--C-:B------:R-:W-:Y:S01]  /*31d0*/  IMAD.X R35, R29, 0x1, R21.reuse, P0 ;  /* 0x000000011d237824 */ /* 0x100fe200000e0615 */
[----:B------:R1:W-:Y:S01]  /*31e0*/  LDGSTS.E.BYPASS.LTC128B.128 [R6+0x4100], [R16.64], !P3 ;  /* 0x0410000010067fae */ /* 0x0003e2000d901d4c */
[----:B------:R-:W-:Y:S01]  /*31f0*/  IMAD.X R21, R31, 0x1, R21, P2 ;  /* 0x000000011f157824 */ /* 0x000fe200010e0615 */
[-C--:B------:R-:W-:Y:S02]  /*3200*/  IADD3 R26, P0, R28, R18.reuse, RZ ;  /* 0x000000121c1a7210 */ /* 0x080fe40007f1e0ff */
[----:B------:R1:W-:Y:S01]  /*3210*/  LDGSTS.E.BYPASS.LTC128B.128 [R6+0x6100], [R36.64], !P4 ;  /* 0x0610000024067fae */ /* 0x0003e2000e101d4c */
[----:B------:R-:W-:Y:S02]  /*3220*/  IADD3 R18, P1, R30, R18, RZ ;  /* 0x000000121e127210 */ /* 0x000fe40007f3e0ff */
[--C-:B--2---:R-:W-:Y:S01]  /*3230*/  IMAD.X R27, R29, 0x1, R19.reuse, P0 ;  /* 0x000000011d1b7824 */ /* 0x104fe200000e0613 */
[----:B------:R-:W-:Y:S02]  /*3240*/  ISETP.NE.U32.AND P0, PT, R22, RZ, PT ;  /* 0x000000ff1600720c */ /* 0x000fe40003f05070 */
[----:B------:R-:W-:Y:S01]  /*3250*/  IMAD.X R19, R31, 0x1, R19, P1 ;  /* 0x000000011f137824 */ /* 0x000fe200008e0613 */
[----:B------:R1:W-:Y:S04]  /*3260*/  LDGSTS.E.BYPASS.LTC128B.128 [R6+0x4900], [R34.64], !P3 ;  /* 0x0490000022067fae */ /* 0x0003e8000d901d4c */
[----:B------:R1:W-:Y:S04]  /*3270*/  LDGSTS.E.BYPASS.LTC128B.128 [R6+0x6900], [R20.64], !P4 ;  /* 0x0690000014067fae */ /* 0x0003e8000e101d4c */
[----:B------:R1:W-:Y:S04]  /*3280*/  LDGSTS.E.BYPASS.LTC128B.128 [R6+0x5100], [R26.64], !P3 ;  /* 0x051000001a067fae */ /* 0x0003e8000d901d4c */
[----:B------:R1:W-:Y:S04]  /*3290*/  LDGSTS.E.BYPASS.LTC128B.128 [R6+0x7100], [R18.64], !P4 ;  /* 0x0710000012067fae */ /* 0x0003e8000e101d4c */
[----:B------:R1:W-:Y:S04]  /*32a0*/  LDGSTS.E.BYPASS.LTC128B.128.ZFILL [R6+0x5900], [R32.64], P0 ;  /* 0x0590000020067fae */ /* 0x0003e80008141d4c */
[----:B------:R1:W-:Y:S02]  /*32b0*/  LDGSTS.E.BYPASS.LTC128B.128.ZFILL [R6+0x7900], [R14.64], P6 ;  /* 0x079000000e067fae */ /* 0x0003e4000b141d4c */
.L_x_707:
[----:B-1234-:R-:W-:Y:S01]  /*32c0*/  SHF.R.S32.HI R6, RZ, 0x1f, R2 ;  /* 0x0000001fff067819 */ /* 0x01efe20000011402 */
[----:B------:R-:W-:Y:S01]  /*32d0*/  IMAD.SHL.U32 R248, R5, 0x2, RZ ;  /* 0x0000000205f87824 */ /* 0x000fe200078e00ff */
[----:B------:R-:W0:Y:S02]  /*32e0*/  LDGDEPBAR ;  /* 0x00000000000079af */ /* 0x000e240000000000 */
[----:B------:R-:W-:Y:S01]  /*32f0*/  LEA.HI R13, R6, R2, RZ, 0x2 ;  /* 0x00000002060d7211 */ /* 0x000fe200078f10ff */
[----:B------:R-:W-:Y:S01]  /*3300*/  IMAD.U32 R6, RZ, RZ, UR17 ;  /* 0x00000011ff067e24 */ /* 0x000fe2000f8e00ff */
[----:B------:R-:W-:Y:S01]  /*3310*/  LDSM.16.MT88.4 R192, [R248+0x100] ;  /* 0x00010000f8c0783b */ /* 0x000fe20000004200 */
[----:B------:R-:W-:-:S02]  /*3320*/  IMAD R242, R4, 0x2, R248 ;  /* 0x0000000204f27824 */ /* 0x000fc400078e02f8 */
[C---:B------:R-:W-:Y:S01]  /*3330*/  IMAD R241, R3.reuse, 0x2, R248 ;  /* 0x0000000203f17824 */ /* 0x040fe200078e02f8 */
[----:B------:R1:W-:Y:S01]  /*3340*/  STL [R1+0x20], R13 ;  /* 0x0000200d01007387 */ /* 0x0003e20000100800 */
[----:B------:R-:W-:-:S03]  /*3350*/  IMAD R240, R3, 0x2, R242 ;  /* 0x0000000203f07824 */ /* 0x000fc600078e02f2 */
[----:B------:R-:W-:Y:S04]  /*3360*/  LDSM.16.MT88.4 R188, [R242+0x100] ;  /* 0x00010000f2bc783b */ /* 0x000fe80000004200 */
[----:B------:R-:W-:Y:S04]  /*3370*/  LDSM.16.MT88.4 R184, [R241+0x100] ;  /* 0x00010000f1b8783b */ /* 0x000fe80000004200 */
[----:B------:R-:W-:Y:S04]  /*3380*/  LDSM.16.MT88.4 R180, [R240+0x100] ;  /* 0x00010000f0b4783b */ /* 0x000fe80000004200 */
[----:B------:R-:W-:Y:S04]  /*3390*/  LDSM.16.MT88.4 R112, [R241+0x2100] ;  /* 0x00210000f170783b */ /* 0x000fe80000004200 */
[----:B------:R-:W-:Y:S04]  /*33a0*/  LDSM.16.MT88.4 R36, [R240+0x2100] ;  /* 0x00210000f024783b */ /* 0x000fe80000004200 */
[----:B------:R-:W-:Y:S01]  /*33b0*/  LDSM.16.MT88.4 R32, [R242+0x900] ;  /* 0x00090000f220783b */ /* 0x000fe20000004200 */
[----:B-1----:R-:W-:-:S03]  /*33c0*/  LOP3.LUT R13, R13, 0x7ffffffc, RZ, 0xc0, !PT ;  /* 0x7ffffffc0d0d7812 */ /* 0x002fc600078ec0ff */
[----:B------:R-:W-:Y:S02]  /*33d0*/  LDSM.16.MT88.4 R28, [R241+0x900] ;  /* 0x00090000f11c783b */ /* 0x000fe40000004200 */
[----:B------:R-:W-:Y:S02]  /*33e0*/  IMAD.IADD R2, R2, 0x1, -R13 ;  /* 0x0000000102027824 */ /* 0x000fe400078e0a0d */
[----:B------:R-:W-:Y:S02]  /*33f0*/  LDSM.16.MT88.4 R20, [R248+0x2900] ;  /* 0x00290000f814783b */ /* 0x000fe40000004200 */
[----:B------:R-:W-:Y:S02]  /*3400*/  IMAD R2, R2, -0x2, R6 ;  /* 0xfffffffe02027824 */ /* 0x000fe400078e0206 */
[----:B------:R-:W-:Y:S03]  /*3410*/  LDSM.16.MT88.4 R16, [R242+0x2900] ;  /* 0x00290000f210783b */ /* 0x000fe60000004200 */
[----:B------:R-:W-:-:S02]  /*3420*/  ISETP.GT.AND P0, PT, R2, RZ, PT ;  /* 0x000000ff0200720c */ /* 0x000fc40003f04270 */
[C---:B------:R-:W-:Y:S02]  /*3430*/  ISETP.GT.AND P1, PT, R2.reuse, 0x1, PT ;  /* 0x000000010200780c */ /* 0x040fe40003f24270 */
[----:B------:R-:W-:Y:S02]  /*3440*/  ISETP.GT.AND P2, PT, R2, 0x8, PT ;  /* 0x000000080200780c */ /* 0x000fe40003f44270 */
[----:B------:R-:W-:Y:S02]  /*3450*/  FSEL R124, R124, -INF , P0 ;  /* 0xff8000007c7c7808 */ /* 0x000fe40000000000 */
[----:B------:R-:W-:Y:S02]  /*3460*/  FSEL R120, R120, -INF , P1 ;  /* 0xff80000078787808 */ /* 0x000fe40000800000 */
[----:B------:R-:W-:Y:S02]  /*3470*/  FSEL R121, R121, -INF , P0 ;  /* 0xff80000079797808 */ /* 0x000fe40000000000 */
[----:B------:R-:W-:-:S02]  /*3480*/  FSEL R68, R88, -INF , P0 ;  /* 0xff80000058447808 */ /* 0x000fc40000000000 */
[----:B------:R-:W-:Y:S02]  /*3490*/  FSEL R70, R0, -INF , P0 ;  /* 0xff80000000467808 */ /* 0x000fe40000000000 */
[----:B------:R-:W-:Y:S02]  /*34a0*/  ISETP.GT.AND P0, PT, R2, 0x9, PT ;  /* 0x000000090200780c */ /* 0x000fe40003f04270 */
[----:B------:R-:W-:Y:S02]  /*34b0*/  FSEL R84, R84, -INF , P2 ;  /* 0xff80000054547808 */ /* 0x000fe40001000000 */
[----:B------:R-:W-:Y:S02]  /*34c0*/  FMNMX.FTZ R0, R124, R120, !PT ;  /* 0x000000787c007209 */ /* 0x000fe40007810000 */
[----:B------:R-:W-:Y:S02]  /*34d0*/  FSEL R125, R125, -INF , P1 ;  /* 0xff8000007d7d7808 */ /* 0x000fe40000800000 */
[----:B------:R-:W-:-:S02]  /*34e0*/  FSEL R63, R89, -INF , P1 ;  /* 0xff800000593f7808 */ /* 0x000fc40000800000 */
[----:B------:R-:W-:Y:S02]  /*34f0*/  FSEL R69, R7, -INF , P1 ;  /* 0xff80000007457808 */ /* 0x000fe40000800000 */
[----:B------:R-:W-:Y:S02]  /*3500*/  ISETP.GT.AND P1, PT, R2, 0x10, PT ;  /* 0x000000100200780c */ /* 0x000fe40003f24270 */
[----:B------:R-:W-:Y:S02]  /*3510*/  FSEL R85, R85, -INF , P0 ;  /* 0xff80000055557808 */ /* 0x000fe40000000000 */
[----:B------:R-:W-:Y:S02]  /*3520*/  FMNMX.FTZ R0, R84, R0, !PT ;  /* 0x0000000054007209 */ /* 0x000fe40007810000 */
[----:B------:R-:W-:Y:S02]  /*3530*/  ISETP.GT.AND P6, PT, R2, 0x11, PT ;  /* 0x000000110200780c */ /* 0x000fe40003fc4270 */
[----:B------:R-:W-:-:S02]  /*3540*/  FSEL R76, R76, -INF , P1 ;  /* 0xff8000004c4c7808 */ /* 0x000fc40000800000 */
[----:B------:R-:W-:Y:S02]  /*3550*/  FMNMX.FTZ R0, R85, R0, !PT ;  /* 0x0000000055007209 */ /* 0x000fe40007810000 */
[----:B------:R-:W-:Y:S02]  /*3560*/  FSEL R87, R87, -INF , P0 ;  /* 0xff80000057577808 */ /* 0x000fe40000000000 */
[----:B------:R-:W-:Y:S02]  /*3570*/  FSEL R116, R116, -INF , P0 ;  /* 0xff80000074747808 */ /* 0x000fe40000000000 */
[----:B------:R-:W-:Y:S02]  /*3580*/  FSEL R59, R90, -INF , P0 ;  /* 0xff8000005a3b7808 */ /* 0x000fe40000000000 */
        /* <DEDUP_REMOVED lines=18> */
[----:B------:R-:W-:Y:S01]  /*36b0*/  ISETP.GT.AND P1, PT, R2, 0x21, PT ;  /* 0x000000210200780c */ /* 0x000fe20003f24270 */
[----:B------:R-:W-:Y:S01]  /*36c0*/  LDSM.16.MT88.4 R80, [R248+0x2100] ;  /* 0x00210000f850783b */ /* 0x000fe20000004200 */
[----:B------:R-:W-:-:S02]  /*36d0*/  FSEL R103, R75, -INF , P6 ;  /* 0xff8000004b677808 */ /* 0x000fc40003000000 */
[----:B------:R-:W-:Y:S02]  /*36e0*/  FMNMX.FTZ R0, R13, R0, !PT ;  /* 0x000000000d007209 */ /* 0x000fe40007810000 */
[----:B------:R-:W-:Y:S02]  /*36f0*/  FSEL R7, R40, -INF , P0 ;  /* 0xff80000028077808 */ /* 0x000fe40000000000 */
[----:B------:R-:W-:Y:S02]  /*3700*/  FSEL R65, R119, -INF , P0 ;  /* 0xff80000077417808 */ /* 0x000fe40000000000 */
[----:B------:R-:W-:Y:S02]  /*3710*/  FSEL R60, R117, -INF , P0 ;  /* 0xff800000753c7808 */ /* 0x000fe40000000000 */
[----:B------:R-:W-:Y:S02]  /*3720*/  ISETP.GT.AND P0, PT, R2, 0x28, PT ;  /* 0x000000280200780c */ /* 0x000fe40003f04270 */
[----:B------:R-:W-:-:S02]  /*3730*/  FSEL R164, R96, -INF , P1 ;  /* 0xff80000060a47808 */ /* 0x000fc40000800000 */
[----:B------:R-:W-:Y:S01]  /*3740*/  FMNMX.FTZ R0, R103, R0, !PT ;  /* 0x0000000067007209 */ /* 0x000fe20007810000 */
[----:B------:R-:W-:Y:S01]  /*3750*/  LDSM.16.MT88.4 R96, [R242+0x2100] ;  /* 0x00210000f260783b */ /* 0x000fe20000004200 */
[----:B------:R-:W-:Y:S02]  /*3760*/  FSEL R231, R231, -INF , P1 ;  /* 0xff800000e7e77808 */ /* 0x000fe40000800000 */
[----:B------:R-:W-:Y:S02]  /*3770*/  FSEL R168, R74, -INF , P1 ;  /* 0xff8000004aa87808 */ /* 0x000fe40000800000 */
[----:B------:R-:W-:Y:S02]  /*3780*/  FSEL R226, R226, -INF , P1 ;  /* 0xff800000e2e27808 */ /* 0x000fe40000800000 */
[----:B------:R-:W-:Y:S02]  /*3790*/  FSEL R100, R25, -INF , P0 ;  /* 0xff80000019647808 */ /* 0x000fe40000000000 */
[----:B------:R-:W-:-:S02]  /*37a0*/  ISETP.GT.AND P1, PT, R2, 0x29, PT ;  /* 0x000000290200780c */ /* 0x000fc40003f24270 */
        /* <DEDUP_REMOVED lines=9> */
[----:B------:R-:W-:Y:S01]  /*3840*/  FSEL R67, R71, -INF , P2 ;  /* 0xff80000047437808 */ /* 0x000fe20001000000 */
[----:B------:R-:W-:Y:S01]  /*3850*/  LDSM.16.MT88.4 R40, [R248+0x900] ;  /* 0x00090000f828783b */ /* 0x000fe20000004200 */
        /* <DEDUP_REMOVED lines=17> */
[----:B------:R-:W-:Y:S02]  /*3970*/  FMNMX.FTZ R0, R208, R0, !PT ;  /* 0x00000000d0007209 */ /* 0x000fe40007810000 */
[----:B------:R-:W-:Y:S02]  /*3980*/  FMNMX.FTZ R3, R70, R69, !PT ;  /* 0x0000004546037209 */ /* 0x000fe40007810000 */
[----:B------:R-:W-:Y:S02]  /*3990*/  FMNMX.FTZ R2, R207, R0, !PT ;  /* 0x00000000cf027209 */ /* 0x000fe40007810000 */
[----:B------:R-:W-:-:S02]  /*39a0*/  FMNMX.FTZ R3, R56, R3, !PT ;  /* 0x0000000338037209 */ /* 0x000fc40007810000 */
[----:B------:R-:W-:Y:S01]  /*39b0*/  FSEL R217, R217, -INF , P6 ;  /* 0xff800000d9d97808 */ /* 0x000fe20003000000 */
[----:B------:R-:W1:Y:S01]  /*39c0*/  SHFL.BFLY PT, R0, R2, 0x2, 0x1f ;  /* 0x0c401f0002007f89 */ /* 0x000e6200000e0000 */
[----:B------:R-:W-:Y:S02]  /*39d0*/  FMNMX.FTZ R3, R59, R3, !PT ;  /* 0x000000033b037209 */ /* 0x000fe40007810000 */
[----:B------:R-:W-:Y:S02]  /*39e0*/  FMNMX.FTZ R71, R68, R63, !PT ;  /* 0x0000003f44477209 */ /* 0x000fe40007810000 */
[----:B------:R-:W-:Y:S02]  /*39f0*/  FMNMX.FTZ R3, R58, R3, !PT ;  /* 0x000000033a037209 */ /* 0x000fe40007810000 */
[----:B------:R-:W-:Y:S02]  /*3a00*/  FSEL R220, R220, -INF , P2 ;  /* 0xff800000dcdc7808 */ /* 0x000fe40001000000 */
[----:B------:R-:W-:-:S02]  /*3a10*/  FMNMX.FTZ R3, R57, R3, !PT ;  /* 0x0000000339037209 */ /* 0x000fc40007810000 */
[----:B------:R-:W-:Y:S02]  /*3a20*/  FMNMX.FTZ R71, R62, R71, !PT ;  /* 0x000000473e477209 */ /* 0x000fe40007810000 */
[----:B------:R-:W-:Y:S02]  /*3a30*/  FMNMX.FTZ R3, R60, R3, !PT ;  /* 0x000000033c037209 */ /* 0x000fe40007810000 */
[----:B------:R-:W-:Y:S02]  /*3a40*/  FSEL R219, R219, -INF , P1 ;  /* 0xff800000dbdb7808 */ /* 0x000fe40000800000 */
[----:B------:R-:W-:Y:S02]  /*3a50*/  FMNMX.FTZ R3, R61, R3, !PT ;  /* 0x000000033d037209 */ /* 0x000fe40007810000 */
[----:B------:R-:W-:Y:S02]  /*3a60*/  FMNMX.FTZ R71, R116, R71, !PT ;  /* 0x0000004774477209 */ /* 0x000fe40007810000 */
[----:B------:R-:W-:-:S02]  /*3a70*/  FMNMX.FTZ R3, R227, R3, !PT ;  /* 0x00000003e3037209 */ /* 0x000fc40007810000 */
[----:B------:R-:W-:Y:S02]  /*3a80*/  FSEL R218, R218, -INF , P0 ;  /* 0xff800000dada7808 */ /* 0x000fe40000000000 */
[----:B-1----:R-:W-:Y:S02]  /*3a90*/  FMNMX.FTZ R0, R2, R0, !PT ;  /* 0x0000000002007209 */ /* 0x002fe40007810000 */
[----:B------:R-:W-:Y:S02]  /*3aa0*/  FMNMX.FTZ R3, R226, R3, !PT ;  /* 0x00000003e2037209 */ /* 0x000fe40007810000 */
[----:B------:R-:W-:Y:S01]  /*3ab0*/  FMNMX.FTZ R71, R64, R71, !PT ;  /* 0x0000004740477209 */ /* 0x000fe20007810000 */
[----:B------:R-:W1:Y:S01]  /*3ac0*/  SHFL.BFLY PT, R2, R0, 0x1, 0x1f ;  /* 0x0c201f0000027f89 */ /* 0x000e6200000e0000 */
[----:B------:R-:W-:Y:S02]  /*3ad0*/  FMNMX.FTZ R3, R225, R3, !PT ;  /* 0x00000003e1037209 */ /* 0x000fe40007810000 */
[----:B------:R-:W-:-:S02]  /*3ae0*/  FMNMX.FTZ R71, R66, R71, !PT ;  /* 0x0000004742477209 */ /* 0x000fc40007810000 */
[----:B------:R-:W-:Y:S02]  /*3af0*/  FMNMX.FTZ R3, R224, R3, !PT ;  /* 0x00000003e0037209 */ /* 0x000fe40007810000 */
[----:B------:R-:W-:Y:S02]  /*3b00*/  FMNMX.FTZ R71, R65, R71, !PT ;  /* 0x0000004741477209 */ /* 0x000fe40007810000 */
[----:B------:R-:W-:Y:S02]  /*3b10*/  FMNMX.FTZ R3, R217, R3, !PT ;  /* 0x00000003d9037209 */ /* 0x000fe40007810000 */
[----:B------:R-:W-:Y:S02]  /*3b20*/  FMNMX.FTZ R71, R67, R71, !PT ;  /* 0x0000004743477209 */ /* 0x000fe40007810000 */
[----:B------:R-:W-:Y:S02]  /*3b30*/  FMNMX.FTZ R3, R220, R3, !PT ;  /* 0x00000003dc037209 */ /* 0x000fe40007810000 */
[----:B------:R-:W-:-:S02]  /*3b40*/  FMNMX.FTZ R71, R167, R71, !PT ;  /* 0x00000047a7477209 */ /* 0x000fc40007810000 */
[----:B------:R-:W-:Y:S02]  /*3b50*/  FMNMX.FTZ R3, R219, R3, !PT ;  /* 0x00000003db037209 */ /* 0x000fe40007810000 */
[----:B------:R-:W-:Y:S02]  /*3b60*/  FMNMX.FTZ R71, R168, R71, !PT ;  /* 0x00000047a8477209 */ /* 0x000fe40007810000 */
[----:B------:R-:W-:Y:S02]  /*3b70*/  FMNMX.FTZ R3, R218, R3, !PT ;  /* 0x00000003da037209 */ /* 0x000fe40007810000 */
[----:B------:R-:W-:Y:S02]  /*3b80*/  FSEL R205, R205, -INF , P6 ;  /* 0xff800000cdcd7808 */ /* 0x000fe40003000000 */
[----:B-1----:R-:W-:Y:S01]  /*3b90*/  FMNMX.FTZ R2, R0, R2, !PT ;  /* 0x0000000200027209 */ /* 0x002fe20007810000 */
[----:B------:R-:W1:Y:S01]  /*3ba0*/  SHFL.BFLY PT, R196, R3, 0x2, 0x1f ;  /* 0x0c401f0003c47f89 */ /* 0x000e6200000e0000 */
[----:B------:R-:W-:-:S02]  /*3bb0*/  FMNMX.FTZ R0, R121, R125, !PT ;  /* 0x0000007d79007209 */ /* 0x000fc40007810000 */
[----:B------:R-:W-:Y:S01]  /*3bc0*/  FMNMX.FTZ R71, R165, R71, !PT ;  /* 0x00000047a5477209 */ /* 0x000fe20007810000 */
[----:B------:R-:W-:Y:S01]  /*3bd0*/  FMUL.FTZ R206, R2, c[0x0][0x2d0] ;  /* 0x0000b40002ce7a20 */ /* 0x000fe20000410000 */
[----:B------:R-:W-:Y:S02]  /*3be0*/  FMNMX.FTZ R0, R86, R0, !PT ;  /* 0x0000000056007209 */ /* 0x000fe40007810000 */
[----:B------:R-:W-:Y:S02]  /*3bf0*/  FSEL R204, R204, -INF , P2 ;  /* 0xff800000cccc7808 */ /* 0x000fe40001000000 */
[----:B------:R-:W-:Y:S02]  /*3c00*/  FMNMX.FTZ R0, R87, R0, !PT ;  /* 0x0000000057007209 */ /* 0x000fe40007810000 */
[----:B------:R-:W-:Y:S02]  /*3c10*/  FSEL R212, R212, -INF , P6 ;  /* 0xff800000d4d47808 */ /* 0x000fe40003000000 */
[----:B------:R-:W-:-:S02]  /*3c20*/  FMNMX.FTZ R0, R78, R0, !PT ;  /* 0x000000004e007209 */ /* 0x000fc40007810000 */
[----:B------:R-:W-:Y:S02]  /*3c30*/  FMNMX.FTZ R71, R166, R71, !PT ;  /* 0x00000047a6477209 */ /* 0x000fe40007810000 */
        /* <DEDUP_REMOVED lines=9> */
[----:B-1----:R-:W-:Y:S02]  /*3cd0*/  FMNMX.FTZ R196, R3, R196, !PT ;  /* 0x000000c403c47209 */ /* 0x002fe40007810000 */
        /* <DEDUP_REMOVED lines=10> */
[----:B------:R-:W-:Y:S02]  /*3d80*/  FMNMX.FTZ R71, R214, R71, !PT ;  /* 0x00000047d6477209 */ /* 0x000fe40007810000 */
[----:B------:R-:W-:Y:S02]  /*3d90*/  FMNMX.FTZ R0, R202, R0, !PT ;  /* 0x00000000ca007209 */ /* 0x000fe40007810000 */
[----:B------:R-:W-:Y:S01]  /*3da0*/  FSETP.NEU.FTZ.AND P6, PT, R2, -INF , PT ;  /* 0xff8000000200780b */ /* 0x000fe20003fdd000 */
[----:B------:R-:W2:Y:S03]  /*3db0*/  SHFL.BFLY PT, R3, R71, 0x2, 0x1f ;  /* 0x0c401f0047037f89 */ /* 0x000ea600000e0000 */
[----:B------:R-:W-:Y:S01]  /*3dc0*/  FSEL R206, R206, RZ, P6 ;  /* 0x000000ffcece7208 */ /* 0x000fe20003000000 */
[----:B------:R-:W3:Y:S01]  /*3dd0*/  SHFL.BFLY PT, R9, R0, 0x2, 0x1f ;  /* 0x0c401f0000097f89 */ /* 0x000ee200000e0000 */
[----:B-1----:R-:W-:-:S03]  /*3de0*/  FMNMX.FTZ R196, R196, R8, !PT ;  /* 0x00000008c4c47209 */ /* 0x002fc60007810000 */
[--C-:B------:R-:W-:Y:S01]  /*3df0*/  FFMA.FTZ R199, R124, c[0x0][0x2d0], -R206.reuse ;  /* 0x0000b4007cc77a23 */ /* 0x100fe200000108ce */
[C---:B------:R-:W-:Y:S01]  /*3e00*/  FSETP.NEU.FTZ.AND P0, PT, R196.reuse, -INF , PT ;  /* 0xff800000c400780b */ /* 0x040fe20003f1d000 */
[----:B------:R-:W-:Y:S02]  /*3e10*/  FMUL.FTZ R221, R196, c[0x0][0x2d0] ;  /* 0x0000b400c4dd7a20 */ /* 0x000fe40000410000 */
[--C-:B------:R-:W-:Y:S02]  /*3e20*/  FFMA.FTZ R198, R120, c[0x0][0x2d0], -R206.reuse ;  /* 0x0000b40078c67a23 */ /* 0x100fe400000108ce */
[--C-:B------:R-:W-:Y:S01]  /*3e30*/  FFMA.FTZ R54, R84, c[0x0][0x2d0], -R206.reuse ;  /* 0x0000b40054367a23 */ /* 0x100fe200000108ce */
[----:B------:R-:W-:Y:S01]  /*3e40*/  FSEL R221, R221, RZ, P0 ;  /* 0x000000ffdddd7208 */ /* 0x000fe20000000000 */
[--C-:B------:R-:W-:Y:S01]  /*3e50*/  FFMA.FTZ R50, R85, c[0x0][0x2d0], -R206.reuse ;  /* 0x0000b40055327a23 */ /* 0x100fe200000108ce */
[----:B------:R-:W-:Y:S01]  /*3e60*/  MUFU.EX2 R199, R199 ;  /* 0x000000c700c77308 */ /* 0x000fe20000000800 */
[----:B------:R-:W-:-:S02]  /*3e70*/  FFMA.FTZ R48, R14, c[0x0][0x2d0], -R206 ;  /* 0x0000b4000e307a23 */ /* 0x000fc400000108ce */
[--C-:B------:R-:W-:Y:S02]  /*3e80*/  FFMA.FTZ R211, R70, c[0x0][0x2d0], -R221.reuse ;  /* 0x0000b40046d37a23 */ /* 0x100fe400000108dd */
[--C-:B------:R-:W-:Y:S01]  /*3e90*/  FFMA.FTZ R213, R69, c[0x0][0x2d0], -R221.reuse ;  /* 0x0000b40045d57a23 */ /* 0x100fe200000108dd */
[----:B--2---:R-:W-:Y:S02]  /*3ea0*/  FMNMX.FTZ R3, R71, R3, !PT ;  /* 0x0000000347037209 */ /* 0x004fe40007810000 */
[----:B------:R-:W1:Y:S01]  /*3eb0*/  MUFU.EX2 R198, R198 ;  /* 0x000000c600c67308 */ /* 0x000e620000000800 */
[--C-:B------:R-:W-:Y:S01]  /*3ec0*/  FFMA.FTZ R56, R56, c[0x0][0x2d0], -R221.reuse ;  /* 0x0000b40038387a23 */ /* 0x100fe200000108dd */
[----:B---3--:R-:W-:Y:S01]  /*3ed0*/  FMNMX.FTZ R9, R0, R9, !PT ;  /* 0x0000000900097209 */ /* 0x008fe20007810000 */
[----:B------:R-:W2:Y:S01]  /*3ee0*/  SHFL.BFLY PT, R70, R3, 0x1, 0x1f ;  /* 0x0c201f0003467f89 */ /* 0x000ea200000e0000 */
[----:B------:R-:W-:Y:S02]  /*3ef0*/  FFMA.FTZ R59, R59, c[0x0][0x2d0], -R221 ;  /* 0x0000b4003b3b7a23 */ /* 0x000fe400000108dd */
[--C-:B------:R-:W-:Y:S01]  /*3f00*/  FFMA.FTZ R47, R13, c[0x0][0x2d0], -R206.reuse ;  /* 0x0000b4000d2f7a23 */ /* 0x100fe200000108ce */
[----:B------:R-:W3:Y:S01]  /*3f10*/  SHFL.BFLY PT, R0, R9, 0x1, 0x1f ;  /* 0x0c201f0009007f89 */ /* 0x000ee200000e0000 */
[----:B------:R-:W-:Y:S01]  /*3f20*/  MUFU.EX2 R54, R54 ;  /* 0x0000003600367308 */ /* 0x000fe20000000800 */
[----:B------:R-:W-:-:S02]  /*3f30*/  FFMA.FTZ R53, R76, c[0x0][0x2d0], -R206 ;  /* 0x0000b4004c357a23 */ /* 0x000fc400000108ce */
[----:B------:R-:W4:Y:S01]  /*3f40*/  LDSM.16.MT88.4 R12, [R241+0x2900] ;  /* 0x00290000f10c783b */ /* 0x000f220000004200 */
[----:B------:R-:W-:Y:S02]  /*3f50*/  FFMA.FTZ R49, R77, c[0x0][0x2d0], -R206 ;  /* 0x0000b4004d317a23 */ /* 0x000fe400000108ce */
[--C-:B------:R-:W-:Y:S01]  /*3f60*/  FFMA.FTZ R58, R58, c[0x0][0x2d0], -R221.reuse ;  /* 0x0000b4003a3a7a23 */ /* 0x100fe200000108dd */
[----:B-1----:R-:W-:Y:S01]  /*3f70*/  F2FP.PACK_AB R124, R198, R199 ;  /* 0x000000c7c67c723e */ /* 0x002fe200000000ff */
[----:B------:R-:W1:Y:S01]  /*3f80*/  MUFU.EX2 R50, R50 ;  /* 0x0000003200327308 */ /* 0x000e620000000800 */
[--C-:B------:R-:W-:Y:S02]  /*3f90*/  FFMA.FTZ R57, R57, c[0x0][0x2d0], -R221.reuse ;  /* 0x0000b40039397a23 */ /* 0x100fe400000108dd */
[--C-:B------:R-:W-:Y:S02]  /*3fa0*/  FFMA.FTZ R60, R60, c[0x0][0x2d0], -R221.reuse ;  /* 0x0000b4003c3c7a23 */ /* 0x100fe400000108dd */
[----:B------:R-:W-:-:S02]  /*3fb0*/  FFMA.FTZ R61, R61, c[0x0][0x2d0], -R221 ;  /* 0x0000b4003d3d7a23 */ /* 0x000fc400000108dd */
[--C-:B------:R-:W-:Y:S01]  /*3fc0*/  FFMA.FTZ R227, R227, c[0x0][0x2d0], -R221.reuse ;  /* 0x0000b400e3e37a23 */ /* 0x100fe200000108dd */
[----:B------:R-:W-:Y:S01]  /*3fd0*/  MUFU.EX2 R211, R211 ;  /* 0x000000d300d37308 */ /* 0x000fe20000000800 */
[--C-:B------:R-:W-:Y:S01]  /*3fe0*/  FFMA.FTZ R226, R226, c[0x0][0x2d0], -R221.reuse ;  /* 0x0000b400e2e27a23 */ /* 0x100fe200000108dd */
[----:B--2---:R-:W-:Y:S01]  /*3ff0*/  FMNMX.FTZ R3, R3, R70, !PT ;  /* 0x0000004603037209 */ /* 0x004fe20007810000 */
[--C-:B------:R-:W-:Y:S02]  /*4000*/  FFMA.FTZ R225, R225, c[0x0][0x2d0], -R221.reuse ;  /* 0x0000b400e1e17a23 */ /* 0x100fe400000108dd */
[----:B------:R-:W-:Y:S01]  /*4010*/  FFMA.FTZ R224, R224, c[0x0][0x2d0], -R221 ;  /* 0x0000b400e0e07a23 */ /* 0x000fe200000108dd */
[----:B---3--:R-:W-:Y:S01]  /*4020*/  FMNMX.FTZ R0, R9, R0, !PT ;  /* 0x0000000009007209 */ /* 0x008fe20007810000 */
[C---:B------:R-:W-:Y:S01]  /*4030*/  FMUL.FTZ R228, R3.reuse, c[0x0][0x2d0] ;  /* 0x0000b40003e47a20 */ /* 0x040fe20000410000 */
[----:B------:R-:W-:Y:S01]  /*4040*/  FSETP.NEU.FTZ.AND P0, PT, R3, -INF , PT ;  /* 0xff8000000300780b */ /* 0x000fe20003f1d000 */
[----:B------:R-:W2:Y:S01]  /*4050*/  LDSM.16.MT88.4 R8, [R240+0x2900] ;  /* 0x00290000f008783b */ /* 0x000ea20000004200 */
[C---:B------:R-:W-:Y:S01]  /*4060*/  FSETP.NEU.FTZ.AND P6, PT, R0.reuse, -INF , PT ;  /* 0xff8000000000780b */ /* 0x040fe20003fdd000 */
[----:B------:R-:W-:Y:S01]  /*4070*/  FMUL.FTZ R201, R0, c[0x0][0x2d0] ;  /* 0x0000b40000c97a20 */ /* 0x000fe20000410000 */
[----:B------:R-:W-:Y:S01]  /*4080*/  FSEL R228, R228, RZ, P0 ;  /* 0x000000ffe4e47208 */ /* 0x000fe20000000000 */
[----:B------:R-:W3:Y:S01]  /*4090*/  MUFU.EX2 R213, R213 ;  /* 0x000000d500d57308 */ /* 0x000ee20000000800 */
[----:B-1----:R-:W-:Y:S01]  /*40a0*/  F2FP.PACK_AB R126, R50, R54 ;  /* 0x00000036327e723e */ /* 0x002fe200000000ff */
[----:B------:R-:W-:Y:S01]  /*40b0*/  FFMA.FTZ R210, R210, c[0x0][0x2d0], -R206 ;  /* 0x0000b400d2d27a23 */ /* 0x000fe200000108ce */
[----:B------:R-:W-:Y:S01]  /*40c0*/  FSEL R201, R201, RZ, P6 ;  /* 0x000000ffc9c97208 */ /* 0x000fe20003000000 */
[--C-:B------:R-:W-:Y:S01]  /*40d0*/  FFMA.FTZ R223, R63, c[0x0][0x2d0], -R228.reuse ;  /* 0x0000b4003fdf7a23 */ /* 0x100fe200000108e4 */
[----:B------:R-:W-:Y:S01]  /*40e0*/  PLOP3.LUT P0, PT, PT, PT, UP0, 0x40, 0x0 ;  /* 0x000000000000781c */ /* 0x000fe20003f0e808 */
[----:B------:R-:W-:-:S02]  /*40f0*/  FFMA.FTZ R63, R62, c[0x0][0x2d0], -R228 ;  /* 0x0000b4003e3f7a23 */ /* 0x000fc400000108e4 */
[--C-:B------:R-:W-:Y:S01]  /*4100*/  FFMA.FTZ R197, R121, c[0x0][0x2d0], -R201.reuse ;  /* 0x0000b40079c57a23 */ /* 0x100fe200000108c9 */
[----:B------:R-:W-:Y:S01]  /*4110*/  MUFU.EX2 R56, R56 ;  /* 0x0000003800387308 */ /* 0x000fe20000000800 */
[--C-:B------:R-:W-:Y:S02]  /*4120*/  FFMA.FTZ R200, R125, c[0x0][0x2d0], -R201.reuse ;  /* 0x0000b4007dc87a23 */ /* 0x100fe400000108c9 */
[--C-:B------:R-:W-:Y:S02]  /*4130*/  FFMA.FTZ R55, R86, c[0x0][0x2d0], -R201.reuse ;  /* 0x0000b40056377a23 */ /* 0x100fe400000108c9 */
[--C-:B------:R-:W-:Y:S02]  /*4140*/  FFMA.FTZ R51, R87, c[0x0][0x2d0], -R201.reuse ;  /* 0x0000b40057337a23 */ /* 0x100fe400000108c9 */
[--C-:B------:R-:W-:Y:S01]  /*4150*/  FFMA.FTZ R222, R68, c[0x0][0x2d0], -R228.reuse ;  /* 0x0000b40044de7a23 */ /* 0x100fe200000108e4 */
[----:B------:R-:W-:Y:S01]  /*4160*/  MUFU.EX2 R197, R197 ;  /* 0x000000c500c57308 */ /* 0x000fe20000000800 */
[----:B------:R-:W-:Y:S01]  /*4170*/  FFMA.FTZ R62, R116, c[0x0][0x2d0], -R228 ;  /* 0x0000b400743e7a23 */ /* 0x000fe200000108e4 */
[----:B---3--:R-:W-:Y:S01]  /*4180*/  F2FP.PACK_AB R128, R213, R211 ;  /* 0x000000d3d580723e */ /* 0x008fe200000000ff */
[----:B------:R-:W-:-:S02]  /*4190*/  FFMA.FTZ R52, R78, c[0x0][0x2d0], -R201 ;  /* 0x0000b4004e347a23 */ /* 0x000fc400000108c9 */
[--C-:B------:R-:W-:Y:S02]  /*41a0*/  FFMA.FTZ R46, R79, c[0x0][0x2d0], -R201.reuse ;  /* 0x0000b4004f2e7a23 */ /* 0x100fe400000108c9 */
[--C-:B------:R-:W-:Y:S01]  /*41b0*/  FFMA.FTZ R45, R7, c[0x0][0x2d0], -R201.reuse ;  /* 0x0000b400072d7a23 */ /* 0x100fe200000108c9 */
[----:B------:R-:W1:Y:S01]  /*41c0*/  MUFU.EX2 R200, R200 ;  /* 0x000000c800c87308 */ /* 0x000e620000000800 */
[----:B------:R-:W-:Y:S02]  /*41d0*/  FFMA.FTZ R44, R6, c[0x0][0x2d0], -R201 ;  /* 0x0000b400062c7a23 */ /* 0x000fe400000108c9 */
[--C-:B------:R-:W-:Y:S02]  /*41e0*/  FFMA.FTZ R64, R64, c[0x0][0x2d0], -R228.reuse ;  /* 0x0000b40040407a23 */ /* 0x100fe400000108e4 */
[--C-:B------:R-:W-:Y:S02]  /*41f0*/  FFMA.FTZ R66, R66, c[0x0][0x2d0], -R228.reuse ;  /* 0x0000b40042427a23 */ /* 0x100fe400000108e4 */
[--C-:B------:R-:W-:Y:S01]  /*4200*/  FFMA.FTZ R65, R65, c[0x0][0x2d0], -R228.reuse ;  /* 0x0000b40041417a23 */ /* 0x100fe200000108e4 */
[----:B------:R-:W-:Y:S01]  /*4210*/  MUFU.EX2 R55, R55 ;  /* 0x0000003700377308 */ /* 0x000fe20000000800 */
[----:B------:R-:W-:-:S02]  /*4220*/  FFMA.FTZ R67, R67, c[0x0][0x2d0], -R228 ;  /* 0x0000b40043437a23 */ /* 0x000fc400000108e4 */
[--C-:B------:R-:W-:Y:S02]  /*4230*/  FFMA.FTZ R209, R209, c[0x0][0x2d0], -R206.reuse ;  /* 0x0000b400d1d17a23 */ /* 0x100fe400000108ce */
[----:B------:R-:W-:Y:S02]  /*4240*/  FFMA.FTZ R208, R208, c[0x0][0x2d0], -R206 ;  /* 0x0000b400d0d07a23 */ /* 0x000fe400000108ce */
[--C-:B------:R-:W-:Y:S01]  /*4250*/  FFMA.FTZ R217, R217, c[0x0][0x2d0], -R221.reuse ;  /* 0x0000b400d9d97a23 */ /* 0x100fe200000108dd */
[----:B------:R-:W3:Y:S01]  /*4260*/  MUFU.EX2 R51, R51 ;  /* 0x0000003300337308 */ /* 0x000ee20000000800 */
[----:B-1----:R-:W-:Y:S01]  /*4270*/  F2FP.PACK_AB R125, R200, R197 ;  /* 0x000000c5c87d723e */ /* 0x002fe200000000ff */
[--C-:B------:R-:W-:Y:S02]  /*4280*/  FFMA.FTZ R220, R220, c[0x0][0x2d0], -R221.reuse ;  /* 0x0000b400dcdc7a23 */ /* 0x100fe400000108dd */
[--C-:B------:R-:W-:Y:S02]  /*4290*/  FFMA.FTZ R219, R219, c[0x0][0x2d0], -R221.reuse ;  /* 0x0000b400dbdb7a23 */ /* 0x100fe400000108dd */
[----:B------:R-:W-:-:S02]  /*42a0*/  FFMA.FTZ R218, R218, c[0x0][0x2d0], -R221 ;  /* 0x0000b400dada7a23 */ /* 0x000fc400000108dd */
[----:B------:R-:W1:Y:S01]  /*42b0*/  MUFU.EX2 R59, R59 ;  /* 0x0000003b003b7308 */ /* 0x000e620000000800 */
[--C-:B------:R-:W-:Y:S02]  /*42c0*/  FFMA.FTZ R212, R212, c[0x0][0x2d0], -R228.reuse ;  /* 0x0000b400d4d47a23 */ /* 0x100fe400000108e4 */
[--C-:B------:R-:W-:Y:S02]  /*42d0*/  FFMA.FTZ R216, R216, c[0x0][0x2d0], -R228.reuse ;  /* 0x0000b400d8d87a23 */ /* 0x100fe400000108e4 */
[--C-:B------:R-:W-:Y:S02]  /*42e0*/  FFMA.FTZ R215, R215, c[0x0][0x2d0], -R228.reuse ;  /* 0x0000b400d7d77a23 */ /* 0x100fe400000108e4 */
[----:B------:R-:W-:Y:S01]  /*42f0*/  FFMA.FTZ R214, R214, c[0x0][0x2d0], -R228 ;  /* 0x0000b400d6d67a23 */ /* 0x000fe200000108e4 */
[----:B------:R-:W-:Y:S01]  /*4300*/  MUFU.EX2 R222, R222 ;  /* 0x000000de00de7308 */ /* 0x000fe20000000800 */
[----:B---3--:R-:W-:Y:S01]  /*4310*/  F2FP.PACK_AB R127, R51, R55 ;  /* 0x00000037337f723e */ /* 0x008fe200000000ff */
[----:B------:R-:W-:-:S02]  /*4320*/  FFMA.FTZ R205, R205, c[0x0][0x2d0], -R201 ;  /* 0x0000b400cdcd7a23 */ /* 0x000fc400000108c9 */
[----:B------:R-:W-:Y:S02]  /*4330*/  FFMA.FTZ R204, R204, c[0x0][0x2d0], -R201 ;  /* 0x0000b400cccc7a23 */ /* 0x000fe400000108c9 */
[----:B------:R-:W-:Y:S02]  /*4340*/  FADD.FTZ R211, R211, R213 ;  /* 0x000000d5d3d37221 */ /* 0x000fe40000010000 */
[----:B------:R-:W3:Y:S01]  /*4350*/  MUFU.EX2 R223, R223 ;  /* 0x000000df00df7308 */ /* 0x000ee20000000800 */
[C---:B------:R-:W-:Y:S01]  /*4360*/  HMMA.16816.F32 R160, R124.reuse, R192, RZ ;  /* 0x000000c07ca0723c */ /* 0x040fe200000018ff */
[----:B-1----:R-:W-:Y:S01]  /*4370*/  F2FP.PACK_AB R130, R59, R56 ;  /* 0x000000383b82723e */ /* 0x002fe200000000ff */
[----:B------:R-:W-:Y:S02]  /*4380*/  FADD.FTZ R198, R199, R198 ;  /* 0x000000c6c7c67221 */ /* 0x000fe40000010000 */
[----:B------:R-:W-:Y:S02]  /*4390*/  FADD.FTZ R211, R56, R211 ;  /* 0x000000d338d37221 */ /* 0x000fe40000010000 */
[----:B------:R-:W-:Y:S01]  /*43a0*/  FADD.FTZ R198, R54, R198 ;  /* 0x000000c636c67221 */ /* 0x000fe20000010000 */
[----:B------:R-:W1:Y:S01]  /*43b0*/  MUFU.EX2 R63, R63 ;  /* 0x0000003f003f7308 */ /* 0x000e620000000800 */
[----:B------:R-:W-:Y:S01]  /*43c0*/  HMMA.16816.F32 R152, R124, R188, RZ ;  /* 0x000000bc7c98723c */ /* 0x000fe200000018ff */
[----:B------:R-:W-:-:S02]  /*43d0*/  FADD.FTZ R211, R59, R211 ;  /* 0x000000d33bd37221 */ /* 0x000fc40000010000 */
[----:B------:R-:W-:Y:S02]  /*43e0*/  FADD.FTZ R198, R50, R198 ;  /* 0x000000c632c67221 */ /* 0x000fe40000010000 */
[----:B------:R-:W-:Y:S02]  /*43f0*/  FADD.FTZ R197, R197, R200 ;  /* 0x000000c8c5c57221 */ /* 0x000fe40000010000 */
[----:B------:R-:W5:Y:S01]  /*4400*/  MUFU.EX2 R62, R62 ;  /* 0x0000003e003e7308 */ /* 0x000f620000000800 */
[----:B------:R-:W-:Y:S01]  /*4410*/  HMMA.16816.F32 R144, R124, R184, RZ ;  /* 0x000000b87c90723c */ /* 0x000fe200000018ff */
[----:B---3--:R-:W-:Y:S01]  /*4420*/  F2FP.PACK_AB R129, R223, R222 ;  /* 0x000000dedf81723e */ /* 0x008fe200000000ff */
[----:B------:R-:W-:Y:S02]  /*4430*/  FADD.FTZ R222, R222, R223 ;  /* 0x000000dfdede7221 */ /* 0x000fe40000010000 */
[----:B------:R-:W-:-:S03]  /*4440*/  FADD.FTZ R197, R55, R197 ;  /* 0x000000c537c57221 */ /* 0x000fc60000010000 */
[----:B------:R-:W3:Y:S01]  /*4450*/  MUFU.EX2 R53, R53 ;  /* 0x0000003500357308 */ /* 0x000ee20000000800 */
[----:B------:R-:W-:Y:S01]  /*4460*/  HMMA.16816.F32 R136, R124, R180, RZ ;  /* 0x000000b47c88723c */ /* 0x000fe200000018ff */
[----:B-1----:R-:W-:Y:S02]  /*4470*/  FADD.FTZ R222, R63, R222 ;  /* 0x000000de3fde7221 */ /* 0x002fe40000010000 */
[----:B------:R-:W-:-:S04]  /*4480*/  FADD.FTZ R197, R51, R197 ;  /* 0x000000c533c57221 */ /* 0x000fc80000010000 */
[----:B------:R-:W1:Y:S01]  /*4490*/  MUFU.EX2 R49, R49 ;  /* 0x0000003100317308 */ /* 0x000e620000000800 */
[----:B------:R-:W-:Y:S01]  /*44a0*/  HMMA.16816.F32 R72, R124, R80, RZ ;  /* 0x000000507c48723c */ /* 0x000fe200000018ff */
[C---:B-----5:R-:W-:Y:S01]  /*44b0*/  F2FP.PACK_AB R131, R62.reuse, R63 ;  /* 0x0000003f3e83723e */ /* 0x060fe200000000ff */
[----:B------:R-:W-:-:S05]  /*44c0*/  FADD.FTZ R222, R62, R222 ;  /* 0x000000de3ede7221 */ /* 0x000fca0000010000 */
[----:B------:R-:W5:Y:S01]  /*44d0*/  MUFU.EX2 R48, R48 ;  /* 0x0000003000307308 */ /* 0x000f620000000800 */
[----:B------:R-:W-:Y:S01]  /*44e0*/  HMMA.16816.F32 R88, R124, R96, RZ ;  /* 0x000000607c58723c */ /* 0x000fe200000018ff */
[----:B---3--:R-:W-:-:S06]  /*44f0*/  FADD.FTZ R198, R53, R198 ;  /* 0x000000c635c67221 */ /* 0x008fcc0000010000 */
[----:B------:R-:W3:Y:S01]  /*4500*/  MUFU.EX2 R47, R47 ;  /* 0x0000002f002f7308 */ /* 0x000ee20000000800 */
[----:B------:R-:W-:Y:S01]  /*4510*/  HMMA.16816.F32 R104, R124, R112, RZ ;  /* 0x000000707c68723c */ /* 0x000fe200000018ff */
[C---:B-1----:R-:W-:Y:S01]  /*4520*/  F2FP.PACK_AB R4, R49.reuse, R53 ;  /* 0x000000353104723e */ /* 0x042fe200000000ff */
[----:B------:R-:W-:-:S05]  /*4530*/  FADD.FTZ R198, R49, R198 ;  /* 0x000000c631c67221 */ /* 0x000fca0000010000 */
[----:B------:R-:W1:Y:S01]  /*4540*/  MUFU.EX2 R52, R52 ;  /* 0x0000003400347308 */ /* 0x000e620000000800 */
[----:B------:R-:W-:Y:S01]  /*4550*/  HMMA.16816.F32 R120, R124, R36, RZ ;  /* 0x000000247c78723c */ /* 0x000fe200000018ff */
[----:B-----5:R-:W-:-:S06]  /*4560*/  FADD.FTZ R198, R48, R198 ;  /* 0x000000c630c67221 */ /* 0x020fcc0000010000 */
[----:B------:R-:W5:Y:S01]  /*4570*/  MUFU.EX2 R46, R46 ;  /* 0x0000002e002e7308 */ /* 0x000f620000000800 */
[----:B------:R-:W-:Y:S01]  /*4580*/  HMMA.16816.F32 R156, R124, R194, RZ ;  /* 0x000000c27c9c723c */ /* 0x000fe200000018ff */
[C---:B---3--:R-:W-:Y:S01]  /*4590*/  F2FP.PACK_AB R6, R47.reuse, R48 ;  /* 0x000000302f06723e */ /* 0x048fe200000000ff */
[----:B------:R-:W-:-:S05]  /*45a0*/  FADD.FTZ R198, R47, R198 ;  /* 0x000000c62fc67221 */ /* 0x000fca0000010000 */
[----:B------:R-:W3:Y:S01]  /*45b0*/  MUFU.EX2 R45, R45 ;  /* 0x0000002d002d7308 */ /* 0x000ee20000000800 */
[----:B------:R-:W-:Y:S01]  /*45c0*/  HMMA.16816.F32 R148, R124, R190, RZ ;  /* 0x000000be7c94723c */ /* 0x000fe200000018ff */
[----:B-1----:R-:W-:-:S06]  /*45d0*/  FADD.FTZ R197, R52, R197 ;  /* 0x000000c534c57221 */ /* 0x002fcc0000010000 */
        /* <DEDUP_REMOVED lines=16> */
[----:B---3--:R-:W-:-:S06]  /*46e0*/  FADD.FTZ R211, R57, R211 ;  /* 0x000000d339d37221 */ /* 0x008fcc0000010000 */
[----:B------:R-:W3:Y:S01]  /*46f0*/  MUFU.EX2 R64, R64 ;  /* 0x0000004000407308 */ /* 0x000ee20000000800 */
[----:B------:R-:W-:Y:S01]  /*4700*/  HMMA.16816.F32 R124, R124, R38, RZ ;  /* 0x000000267c7c723c */ /* 0x000fe200000018ff */
[----:B-1----:R-:W-:-:S06]  /*4710*/  FADD.FTZ R211, R60, R211 ;  /* 0x000000d33cd37221 */ /* 0x002fcc0000010000 */
[----:B------:R-:W1:Y:S01]  /*4720*/  MUFU.EX2 R66, R66 ;  /* 0x0000004200427308 */ /* 0x000e620000000800 */
[----:B------:R-:W-:Y:S01]  /*4730*/  HMMA.16816.F32 R176, R128, R192, RZ ;  /* 0x000000c080b0723c */ /* 0x000fe200000018ff */
[----:B-----5:R-:W-:-:S06]  /*4740*/  FADD.FTZ R211, R61, R211 ;  /* 0x000000d33dd37221 */ /* 0x020fcc0000010000 */
[----:B------:R-:W5:Y:S01]  /*4750*/  MUFU.EX2 R65, R65 ;  /* 0x0000004100417308 */ /* 0x000f620000000800 */
[C---:B------:R-:W-:Y:S01]  /*4760*/  HMMA.16816.F32 R160, R4.reuse, R40, R160 ;  /* 0x0000002804a0723c */ /* 0x040fe200000018a0 */
[----:B------:R-:W-:Y:S02]  /*4770*/  IMAD.MOV.U32 R192, RZ, RZ, R168 ;  /* 0x000000ffffc07224 */ /* 0x000fe400078e00a8 */
[----:B------:R-:W-:Y:S02]  /*4780*/  IMAD.MOV.U32 R193, RZ, RZ, R167 ;  /* 0x000000ffffc17224 */ /* 0x000fe400078e00a7 */
[----:B---3--:R-:W-:Y:S02]  /*4790*/  FADD.FTZ R222, R64, R222 ;  /* 0x000000de40de7221 */ /* 0x008fe40000010000 */
[----:B------:R-:W3:Y:S01]  /*47a0*/  MUFU.EX2 R67, R67 ;  /* 0x0000004300437308 */ /* 0x000ee20000000800 */
[----:B------:R-:W-:Y:S01]  /*47b0*/  HMMA.16816.F32 R152, R4, R32, R152 ;  /* 0x000000200498723c */ /* 0x000fe20000001898 */
[----:B-1----:R-:W-:-:S06]  /*47c0*/  FADD.FTZ R222, R66, R222 ;  /* 0x000000de42de7221 */ /* 0x002fcc0000010000 */
[----:B------:R-:W1:Y:S01]  /*47d0*/  MUFU.EX2 R227, R227 ;  /* 0x000000e300e37308 */ /* 0x000e620000000800 */
[----:B------:R-:W-:Y:S01]  /*47e0*/  HMMA.16816.F32 R144, R4, R28, R144 ;  /* 0x0000001c0490723c */ /* 0x000fe20000001890 */
[----:B-----5:R-:W-:-:S06]  /*47f0*/  FADD.FTZ R222, R65, R222 ;  /* 0x000000de41de7221 */ /* 0x020fcc0000010000 */
[----:B------:R-:W5:Y:S01]  /*4800*/  MUFU.EX2 R226, R226 ;  /* 0x000000e200e27308 */ /* 0x000f620000000800 */
[----:B------:R-:W-:Y:S01]  /*4810*/  HMMA.16816.F32 R136, R4, R24, R136 ;  /* 0x000000180488723c */ /* 0x000fe20000001888 */
[----:B---3--:R-:W-:-:S06]  /*4820*/  FADD.FTZ R222, R67, R222 ;  /* 0x000000de43de7221 */ /* 0x008fcc0000010000 */
[----:B------:R-:W3:Y:S01]  /*4830*/  MUFU.EX2 R225, R225 ;  /* 0x000000e100e17308 */ /* 0x000ee20000000800 */
[----:B------:R-:W-:Y:S01]  /*4840*/  HMMA.16816.F32 R72, R4, R20, R72 ;  /* 0x000000140448723c */ /* 0x000fe20000001848 */
[----:B-1----:R-:W-:-:S06]  /*4850*/  FADD.FTZ R211, R227, R211 ;  /* 0x000000d3e3d37221 */ /* 0x002fcc0000010000 */
[----:B------:R-:W1:Y:S01]  /*4860*/  MUFU.EX2 R224, R224 ;  /* 0x000000e000e07308 */ /* 0x000e620000000800 */
[----:B------:R-:W-:Y:S01]  /*4870*/  HMMA.16816.F32 R88, R4, R16, R88 ;  /* 0x000000100458723c */ /* 0x000fe20000001858 */
[----:B-----5:R-:W-:-:S06]  /*4880*/  FADD.FTZ R211, R226, R211 ;  /* 0x000000d3e2d37221 */ /* 0x020fcc0000010000 */
[----:B------:R-:W5:Y:S01]  /*4890*/  MUFU.EX2 R217, R217 ;  /* 0x000000d900d97308 */ /* 0x000f620000000800 */
[----:B----4-:R-:W-:Y:S01]  /*48a0*/  HMMA.16816.F32 R104, R4, R12, R104 ;  /* 0x0000000c0468723c */ /* 0x010fe20000001868 */
[----:B---3--:R-:W-:-:S06]  /*48b0*/  FADD.FTZ R211, R225, R211 ;  /* 0x000000d3e1d37221 */ /* 0x008fcc0000010000 */
[----:B------:R-:W3:Y:S01]  /*48c0*/  MUFU.EX2 R220, R220 ;  /* 0x000000dc00dc7308 */ /* 0x000ee20000000800 */
[----:B--2---:R-:W-:Y:S01]  /*48d0*/  HMMA.16816.F32 R120, R4, R8, R120 ;  /* 0x000000080478723c */ /* 0x004fe20000001878 */
[----:B-1----:R-:W-:-:S06]  /*48e0*/  FADD.FTZ R211, R224, R211 ;  /* 0x000000d3e0d37221 */ /* 0x002fcc0000010000 */
[----:B------:R-:W1:Y:S01]  /*48f0*/  MUFU.EX2 R219, R219 ;  /* 0x000000db00db7308 */ /* 0x000e620000000800 */
[----:B------:R-:W-:Y:S01]  /*4900*/  HMMA.16816.F32 R156, R4, R42, R156 ;  /* 0x0000002a049c723c */ /* 0x000fe2000000189c */
[----:B-----5:R-:W-:-:S06]  /*4910*/  FADD.FTZ R211, R217, R211 ;  /* 0x000000d3d9d37221 */ /* 0x020fcc0000010000 */
[----:B------:R-:W-:Y:S01]  /*4920*/  MUFU.EX2 R218, R218 ;  /* 0x000000da00da7308 */ /* 0x000fe20000000800 */
[----:B------:R-:W-:Y:S01]  /*4930*/  HMMA.16816.F32 R148, R4, R34, R148 ;  /* 0x000000220494723c */ /* 0x000fe20000001894 */
[----:B---3--:R-:W-:-:S06]  /*4940*/  FADD.FTZ R211, R220, R211 ;  /* 0x000000d3dcd37221 */ /* 0x008fcc0000010000 */
[----:B------:R-:W-:Y:S01]  /*4950*/  MUFU.EX2 R212, R212 ;  /* 0x000000d400d47308 */ /* 0x000fe20000000800 */
[----:B------:R-:W-:Y:S01]  /*4960*/  HMMA.16816.F32 R140, R4, R30, R140 ;  /* 0x0000001e048c723c */ /* 0x000fe2000000188c */
[----:B-1----:R-:W-:-:S06]  /*4970*/  FADD.FTZ R211, R219, R211 ;  /* 0x000000d3dbd37221 */ /* 0x002fcc0000010000 */
[----:B------:R-:W-:Y:S01]  /*4980*/  MUFU.EX2 R216, R216 ;  /* 0x000000d800d87308 */ /* 0x000fe20000000800 */
[C---:B------:R-:W-:Y:S07]  /*4990*/  HMMA.16816.F32 R132, R4.reuse, R26, R132 ;  /* 0x0000001a0484723c */ /* 0x040fee0000001884 */
[----:B------:R-:W-:Y:S01]  /*49a0*/  MUFU.EX2 R215, R215 ;  /* 0x000000d700d77308 */ /* 0x000fe20000000800 */
[C---:B------:R-:W-:Y:S07]  /*49b0*/  HMMA.16816.F32 R76, R4.reuse, R22, R76 ;  /* 0x00000016044c723c */ /* 0x040fee000000184c */
[----:B------:R-:W-:Y:S01]  /*49c0*/  MUFU.EX2 R214, R214 ;  /* 0x000000d600d67308 */ /* 0x000fe20000000800 */
[C---:B------:R-:W-:Y:S07]  /*49d0*/  HMMA.16816.F32 R92, R4.reuse, R18, R92 ;  /* 0x00000012045c723c */ /* 0x040fee000000185c */
[----:B------:R-:W-:Y:S01]  /*49e0*/  MUFU.EX2 R210, R210 ;  /* 0x000000d200d27308 */ /* 0x000fe20000000800 */
[C---:B------:R-:W-:Y:S07]  /*49f0*/  HMMA.16816.F32 R108, R4.reuse, R14, R108 ;  /* 0x0000000e046c723c */ /* 0x040fee000000186c */
[----:B------:R-:W-:Y:S01]  /*4a00*/  MUFU.EX2 R209, R209 ;  /* 0x000000d100d17308 */ /* 0x000fe20000000800 */
[----:B------:R-:W-:Y:S07]  /*4a10*/  HMMA.16816.F32 R124, R4, R10, R124 ;  /* 0x0000000a047c723c */ /* 0x000fee000000187c */
[----:B------:R-:W-:Y:S01]  /*4a20*/  F2FP.PACK_AB R4, R57, R58 ;  /* 0x0000003a3904723e */ /* 0x000fe200000000ff */
[----:B------:R-:W-:Y:S01]  /*4a30*/  HMMA.16816.F32 R172, R128, R188, RZ ;  /* 0x000000bc80ac723c */ /* 0x000fe200000018ff */
[----:B------:R-:W-:Y:S01]  /*4a40*/  F2FP.PACK_AB R5, R66, R64 ;  /* 0x000000404205723e */ /* 0x000fe200000000ff */
[----:B------:R-:W-:Y:S01]  /*4a50*/  MUFU.EX2 R208, R208 ;  /* 0x000000d000d07308 */ /* 0x000fe20000000800 */
[----:B------:R-:W-:-:S02]  /*4a60*/  F2FP.PACK_AB R6, R61, R60 ;  /* 0x0000003c3d06723e */ /* 0x000fc400000000ff */
[----:B------:R-:W-:Y:S02]  /*4a70*/  F2FP.PACK_AB R7, R67, R65 ;  /* 0x000000414307723e */ /* 0x000fe400000000ff */
[----:B------:R-:W-:Y:S01]  /*4a80*/  IMAD.MOV.U32 R188, RZ, RZ, R166 ;  /* 0x000000ffffbc7224 */ /* 0x000fe200078e00a6 */
[----:B------:R-:W-:Y:S01]  /*4a90*/  HMMA.16816.F32 R168, R128, R184, RZ ;  /* 0x000000b880a8723c */ /* 0x000fe200000018ff */
[----:B------:R-:W-:Y:S01]  /*4aa0*/  IMAD.MOV.U32 R189, RZ, RZ, R165 ;  /* 0x000000ffffbd7224 */ /* 0x000fe200078e00a5 */
[----:B------:R-:W-:Y:S05]  /*4ab0*/  MUFU.EX2 R205, R205 ;  /* 0x000000cd00cd7308 */ /* 0x000fea0000000800 */
[----:B------:R-:W-:Y:S01]  /*4ac0*/  IMAD.MOV.U32 R185, RZ, RZ, R100 ;  /* 0x000000ffffb97224 */ /* 0x000fe200078e0064 */
[C---:B------:R-:W-:Y:S02]  /*4ad0*/  HMMA.16816.F32 R176, R4.reuse, R40, R176 ;  /* 0x0000002804b0723c */ /* 0x040fe400000018b0 */
[----:B------:R-:W1:Y:S05]  /*4ae0*/  MUFU.EX2 R204, R204 ;  /* 0x000000cc00cc7308 */ /* 0x000e6a0000000800 */
[----:B------:R-:W-:Y:S01]  /*4af0*/  IMAD.MOV.U32 R40, RZ, RZ, R164 ;  /* 0x000000ffff287224 */ /* 0x000fe200078e00a4 */
[----:B------:R-:W-:Y:S01]  /*4b00*/  HMMA.16816.F32 R172, R4, R32, R172 ;  /* 0x0000002004ac723c */ /* 0x000fe200000018ac */
[----:B------:R-:W-:-:S06]  /*4b10*/  IMAD.MOV.U32 R41, RZ, RZ, R103 ;  /* 0x000000ffff297224 */ /* 0x000fcc00078e0067 */
[----:B------:R-:W-:Y:S01]  /*4b20*/  IMAD.MOV.U32 R33, RZ, RZ, R102 ;  /* 0x000000ffff217224 */ /* 0x000fe200078e0066 */
[----:B------:R-:W-:Y:S01]  /*4b30*/  HMMA.16816.F32 R164, R128, R180, RZ ;  /* 0x000000b480a4723c */ /* 0x000fe200000018ff */
[----:B------:R-:W-:-:S07]  /*4b40*/  IMAD.MOV.U32 R32, RZ, RZ, R101 ;  /* 0x000000ffff207224 */ /* 0x000fce00078e0065 */
[----:B------:R-:W-:Y:S07]  /*4b50*/  HMMA.16816.F32 R116, R128, R36, RZ ;  /* 0x000000248074723c */ /* 0x000fee00000018ff */
[----:B------:R-:W-:Y:S01]  /*4b60*/  IMAD.MOV.U32 R36, RZ, RZ, R40 ;  /* 0x000000ffff247224 */ /* 0x000fe200078e0028 */
[----:B------:R-:W-:Y:S01]  /*4b70*/  HMMA.16816.F32 R168, R4, R28, R168 ;  /* 0x0000001c04a8723c */ /* 0x000fe200000018a8 */
[----:B------:R-:W-:Y:S02]  /*4b80*/  IMAD.MOV.U32 R37, RZ, RZ, R185 ;  /* 0x000000ffff257224 */ /* 0x000fe400078e00b9 */
[----:B------:R-:W-:-:S02]  /*4b90*/  IMAD.MOV.U32 R40, RZ, RZ, R188 ;  /* 0x000000ffff287224 */ /* 0x000fc400078e00bc */
[----:B------:R-:W-:Y:S02]  /*4ba0*/  FFMA.FTZ R37, R37, c[0x0][0x2d0], -R206 ;  /* 0x0000b40025257a23 */ /* 0x000fe400000108ce */
[----:B------:R-:W-:Y:S01]  /*4bb0*/  IMAD.MOV.U32 R29, RZ, RZ, R41 ;  /* 0x000000ffff1d7224 */ /* 0x000fe200078e0029 */
[----:B------:R-:W-:Y:S01]  /*4bc0*/  HMMA.16816.F32 R164, R4, R24, R164 ;  /* 0x0000001804a4723c */ /* 0x000fe200000018a4 */
[----:B------:R-:W-:Y:S02]  /*4bd0*/  IMAD.MOV.U32 R41, RZ, RZ, R189 ;  /* 0x000000ffff297224 */ /* 0x000fe400078e00bd */
[----:B------:R-:W-:Y:S01]  /*4be0*/  IMAD.MOV.U32 R28, RZ, RZ, R192 ;  /* 0x000000ffff1c7224 */ /* 0x000fe200078e00c0 */
[----:B------:R-:W-:Y:S01]  /*4bf0*/  MUFU.EX2 R37, R37 ;  /* 0x0000002500257308 */ /* 0x000fe20000000800 */
[--C-:B------:R-:W-:Y:S02]  /*4c00*/  FFMA.FTZ R41, R41, c[0x0][0x2d0], -R228.reuse ;  /* 0x0000b40029297a23 */ /* 0x100fe400000108e4 */
[----:B------:R-:W-:Y:S01]  /*4c10*/  IMAD.MOV.U32 R25, RZ, RZ, R193 ;  /* 0x000000ffff197224 */ /* 0x000fe200078e00c1 */
[----:B------:R-:W-:Y:S01]  /*4c20*/  HMMA.16816.F32 R68, R128, R80, RZ ;  /* 0x000000508044723c */ /* 0x000fe200000018ff */
[----:B------:R-:W-:-:S03]  /*4c30*/  FFMA.FTZ R40, R40, c[0x0][0x2d0], -R228 ;  /* 0x0000b40028287a23 */ /* 0x000fc600000108e4 */
[----:B------:R-:W-:Y:S04]  /*4c40*/  MUFU.EX2 R41, R41 ;  /* 0x0000002900297308 */ /* 0x000fe80000000800 */
[C---:B------:R-:W-:Y:S04]  /*4c50*/  HMMA.16816.F32 R84, R128.reuse, R96, RZ ;  /* 0x000000608054723c */ /* 0x040fe800000018ff */
[----:B------:R-:W-:Y:S04]  /*4c60*/  MUFU.EX2 R40, R40 ;  /* 0x0000002800287308 */ /* 0x000fe80000000800 */
        /* <DEDUP_REMOVED lines=8> */
[----:B------:R-:W-:Y:S07]  /*4cf0*/  HMMA.16816.F32 R128, R128, R38, RZ ;  /* 0x000000268080723c */ /* 0x000fee00000018ff */
[--C-:B------:R-:W-:Y:S01]  /*4d00*/  FFMA.FTZ R38, R36, c[0x0][0x2d0], -R206.reuse ;  /* 0x0000b40024267a23 */ /* 0x100fe200000108ce */
[----:B------:R-:W-:Y:S01]  /*4d10*/  HMMA.16816.F32 R116, R4, R8, R116 ;  /* 0x000000080474723c */ /* 0x000fe20000001874 */
[----:B------:R-:W-:-:S02]  /*4d20*/  FFMA.FTZ R36, R32, c[0x0][0x2d0], -R206 ;  /* 0x0000b40020247a23 */ /* 0x000fc400000108ce */
[--C-:B------:R-:W-:Y:S01]  /*4d30*/  FFMA.FTZ R39, R29, c[0x0][0x2d0], -R206.reuse ;  /* 0x0000b4001d277a23 */ /* 0x100fe200000108ce */
[----:B-1----:R-:W-:Y:S01]  /*4d40*/  F2FP.PACK_AB R29, R204, R205 ;  /* 0x000000cdcc1d723e */ /* 0x002fe200000000ff */
[--C-:B------:R-:W-:Y:S01]  /*4d50*/  FFMA.FTZ R32, R229, c[0x0][0x2d0], -R201.reuse ;  /* 0x0000b400e5207a23 */ /* 0x100fe200000108c9 */
[----:B------:R-:W-:Y:S01]  /*4d60*/  MUFU.EX2 R38, R38 ;  /* 0x0000002600267308 */ /* 0x000fe20000000800 */
[----:B------:R-:W-:Y:S01]  /*4d70*/  FFMA.FTZ R206, R207, c[0x0][0x2d0], -R206 ;  /* 0x0000b400cfce7a23 */ /* 0x000fe200000108ce */
[C---:B------:R-:W-:Y:S06]  /*4d80*/  HMMA.16816.F32 R188, R4.reuse, R34, R188 ;  /* 0x0000002204bc723c */ /* 0x040fec00000018bc */
[----:B------:R-:W1:Y:S01]  /*4d90*/  MUFU.EX2 R39, R39 ;  /* 0x0000002700277308 */ /* 0x000e620000000800 */
[--C-:B------:R-:W-:Y:S01]  /*4da0*/  FFMA.FTZ R35, R33, c[0x0][0x2d0], -R201.reuse ;  /* 0x0000b40021237a23 */ /* 0x100fe200000108c9 */
[----:B------:R-:W-:Y:S01]  /*4db0*/  HMMA.16816.F32 R128, R4, R10, R128 ;  /* 0x0000000a0480723c */ /* 0x000fe20000001880 */
[----:B------:R-:W2:Y:S01]  /*4dc0*/  LDSM.16.MT88.4 R8, [R248+0x1100] ;  /* 0x00110000f808783b */ /* 0x000ea20000004200 */
[----:B------:R-:W-:-:S02]  /*4dd0*/  FFMA.FTZ R34, R231, c[0x0][0x2d0], -R201 ;  /* 0x0000b400e7227a23 */ /* 0x000fc400000108c9 */
[----:B------:R-:W-:Y:S02]  /*4de0*/  FFMA.FTZ R33, R230, c[0x0][0x2d0], -R201 ;  /* 0x0000b400e6217a23 */ /* 0x000fe400000108c9 */
[----:B------:R-:W3:Y:S02]  /*4df0*/  MUFU.EX2 R36, R36 ;  /* 0x0000002400247308 */ /* 0x000ee40000000800 */
[C---:B------:R-:W-:Y:S06]  /*4e00*/  HMMA.16816.F32 R192, R4.reuse, R42, R192 ;  /* 0x0000002a04c0723c */ /* 0x040fec00000018c0 */
[----:B------:R-:W4:Y:S01]  /*4e10*/  MUFU.EX2 R35, R35 ;  /* 0x0000002300237308 */ /* 0x000f220000000800 */
[--C-:B------:R-:W-:Y:S01]  /*4e20*/  FFMA.FTZ R43, R25, c[0x0][0x2d0], -R228.reuse ;  /* 0x0000b400192b7a23 */ /* 0x100fe200000108e4 */
[----:B------:R-:W-:Y:S01]  /*4e30*/  HMMA.16816.F32 R68, R4, R20, R68 ;  /* 0x000000140444723c */ /* 0x000fe20000001844 */
[----:B------:R-:W-:Y:S01]  /*4e40*/  FFMA.FTZ R42, R28, c[0x0][0x2d0], -R228 ;  /* 0x0000b4001c2a7a23 */ /* 0x000fe200000108e4 */
[----:B-1----:R-:W-:Y:S01]  /*4e50*/  F2FP.PACK_AB R24, R38, R39 ;  /* 0x000000272618723e */ /* 0x002fe200000000ff */
[----:B------:R-:W-:Y:S01]  /*4e60*/  FADD.FTZ R198, R39, R198 ;  /* 0x000000c627c67221 */ /* 0x000fe20000010000 */
[----:B------:R-:W-:-:S02]  /*4e70*/  F2FP.PACK_AB R28, R209, R210 ;  /* 0x000000d2d11c723e */ /* 0x000fc400000000ff */
[----:B------:R-:W1:Y:S01]  /*4e80*/  MUFU.EX2 R43, R43 ;  /* 0x0000002b002b7308 */ /* 0x000e620000000800 */
[----:B------:R-:W-:Y:S01]  /*4e90*/  FADD.FTZ R198, R38, R198 ;  /* 0x000000c626c67221 */ /* 0x000fe20000010000 */
[----:B------:R-:W-:Y:S03]  /*4ea0*/  HMMA.16816.F32 R84, R4, R16, R84 ;  /* 0x000000100454723c */ /* 0x000fe60000001854 */
[----:B------:R-:W-:-:S03]  /*4eb0*/  FADD.FTZ R198, R37, R198 ;  /* 0x000000c625c67221 */ /* 0x000fc60000010000 */
[----:B------:R-:W5:Y:S01]  /*4ec0*/  MUFU.EX2 R42, R42 ;  /* 0x0000002a002a7308 */ /* 0x000f620000000800 */
[----:B---3--:R-:W-:Y:S01]  /*4ed0*/  FADD.FTZ R198, R36, R198 ;  /* 0x000000c624c67221 */ /* 0x008fe20000010000 */
[----:B------:R-:W-:Y:S01]  /*4ee0*/  HMMA.16816.F32 R100, R4, R12, R100 ;  /* 0x0000000c0464723c */ /* 0x000fe20000001864 */
[----:B----4-:R-:W-:Y:S02]  /*4ef0*/  FADD.FTZ R197, R35, R197 ;  /* 0x000000c523c57221 */ /* 0x010fe40000010000 */
[----:B------:R-:W-:-:S03]  /*4f00*/  FADD.FTZ R198, R210, R198 ;  /* 0x000000c6d2c67221 */ /* 0x000fc60000010000 */
[----:B------:R-:W3:Y:S01]  /*4f10*/  MUFU.EX2 R34, R34 ;  /* 0x0000002200227308 */ /* 0x000ee20000000800 */
[----:B-1----:R-:W-:Y:S01]  /*4f20*/  FADD.FTZ R222, R43, R222 ;  /* 0x000000de2bde7221 */ /* 0x002fe20000010000 */
[----:B------:R-:W-:Y:S01]  /*4f30*/  HMMA.16816.F32 R184, R4, R30, R184 ;  /* 0x0000001e04b8723c */ /* 0x000fe200000018b8 */
[----:B------:R-:W-:-:S04]  /*4f40*/  FADD.FTZ R198, R209, R198 ;  /* 0x000000c6d1c67221 */ /* 0x000fc80000010000 */
[----:B------:R-:W-:Y:S01]  /*4f50*/  FADD.FTZ R198, R208, R198 ;  /* 0x000000c6d0c67221 */ /* 0x000fe20000010000 */
[----:B------:R-:W1:Y:S01]  /*4f60*/  MUFU.EX2 R33, R33 ;  /* 0x0000002100217308 */ /* 0x000e620000000800 */
[----:B-----5:R-:W-:Y:S01]  /*4f70*/  FADD.FTZ R222, R42, R222 ;  /* 0x000000de2ade7221 */ /* 0x020fe20000010000 */
[----:B------:R-:W-:Y:S03]  /*4f80*/  HMMA.16816.F32 R180, R4, R26, R180 ;  /* 0x0000001a04b4723c */ /* 0x000fe600000018b4 */
[----:B------:R-:W-:-:S03]  /*4f90*/  FADD.FTZ R222, R41, R222 ;  /* 0x000000de29de7221 */ /* 0x000fc60000010000 */
[----:B------:R-:W4:Y:S01]  /*4fa0*/  MUFU.EX2 R32, R32 ;  /* 0x0000002000207308 */ /* 0x000f220000000800 */
[----:B---3--:R-:W-:Y:S01]  /*4fb0*/  F2FP.PACK_AB R25, R34, R35 ;  /* 0x000000232219723e */ /* 0x008fe200000000ff */
[C---:B------:R-:W-:Y:S01]  /*4fc0*/  HMMA.16816.F32 R80, R4.reuse, R22, R80 ;  /* 0x000000160450723c */ /* 0x040fe20000001850 */
[----:B------:R-:W-:Y:S01]  /*4fd0*/  F2FP.PACK_AB R26, R36, R37 ;  /* 0x00000025241a723e */ /* 0x000fe200000000ff */
[----:B------:R-:W-:Y:S01]  /*4fe0*/  LDSM.16.MT88.4 R20, [R248+0x3100] ;  /* 0x00310000f814783b */ /* 0x000fe20000004200 */
[----:B------:R-:W-:Y:S02]  /*4ff0*/  FADD.FTZ R222, R40, R222 ;  /* 0x000000de28de7221 */ /* 0x000fe40000010000 */
[----:B------:R-:W-:Y:S01]  /*5000*/  FADD.FTZ R197, R34, R197 ;  /* 0x000000c522c57221 */ /* 0x000fe20000010000 */
[----:B------:R-:W3:Y:S01]  /*5010*/  MUFU.EX2 R206, R206 ;  /* 0x000000ce00ce7308 */ /* 0x000ee20000000800 */
[----:B------:R-:W-:Y:S01]  /*5020*/  FADD.FTZ R222, R212, R222 ;  /* 0x000000ded4de7221 */ /* 0x000fe20000010000 */
[----:B------:R-:W-:Y:S01]  /*5030*/  HMMA.16816.F32 R96, R4, R18, R96 ;  /* 0x000000120460723c */ /* 0x000fe20000001860 */
[----:B------:R-:W5:Y:S01]  /*5040*/  LDSM.16.MT88.4 R16, [R242+0x1100] ;  /* 0x00110000f210783b */ /* 0x000f620000004200 */
[----:B-1----:R-:W-:-:S02]  /*5050*/  FADD.FTZ R197, R33, R197 ;  /* 0x000000c521c57221 */ /* 0x002fc40000010000 */
[----:B------:R-:W-:Y:S01]  /*5060*/  FADD.FTZ R222, R216, R222 ;  /* 0x000000ded8de7221 */ /* 0x000fe20000010000 */
[C---:B----4-:R-:W-:Y:S01]  /*5070*/  F2FP.PACK_AB R27, R32.reuse, R33 ;  /* 0x00000021201b723e */ /* 0x050fe200000000ff */
[----:B------:R-:W-:Y:S02]  /*5080*/  FADD.FTZ R197, R32, R197 ;  /* 0x000000c520c57221 */ /* 0x000fe40000010000 */
[----:B------:R-:W-:Y:S01]  /*5090*/  HMMA.16816.F32 R112, R4, R14, R112 ;  /* 0x0000000e0470723c */ /* 0x000fe20000001870 */
[----:B------:R-:W1:Y:S01]  /*50a0*/  LDSM.16.MT88.4 R12, [R241+0x1100] ;  /* 0x00110000f10c783b */ /* 0x000e620000004200 */
[----:B------:R-:W-:Y:S02]  /*50b0*/  FADD.FTZ R222, R215, R222 ;  /* 0x000000ded7de7221 */ /* 0x000fe40000010000 */
[----:B------:R-:W-:Y:S01]  /*50c0*/  FADD.FTZ R197, R205, R197 ;  /* 0x000000c5cdc57221 */ /* 0x000fe20000010000 */
[----:B---3--:R-:W-:Y:S02]  /*50d0*/  F2FP.PACK_AB R30, R206, R208 ;  /* 0x000000d0ce1e723e */ /* 0x008fe400000000ff */
[----:B------:R-:W-:Y:S01]  /*50e0*/  F2FP.PACK_AB R4, R226, R227 ;  /* 0x000000e3e204723e */ /* 0x000fe200000000ff */
[----:B--2---:R-:W-:Y:S01]  /*50f0*/  HMMA.16816.F32 R160, R24, R8, R160 ;  /* 0x0000000818a0723c */ /* 0x004fe200000018a0 */
[----:B------:R-:W-:Y:S01]  /*5100*/  F2FP.PACK_AB R5, R42, R43 ;  /* 0x0000002b2a05723e */ /* 0x000fe200000000ff */
[----:B------:R-:W-:Y:S01]  /*5110*/  FADD.FTZ R197, R204, R197 ;  /* 0x000000c5ccc57221 */ /* 0x000fe20000010000 */
[----:B------:R-:W-:-:S02]  /*5120*/  F2FP.PACK_AB R6, R224, R225 ;  /* 0x000000e1e006723e */ /* 0x000fc400000000ff */
[----:B------:R-:W-:-:S03]  /*5130*/  F2FP.PACK_AB R7, R40, R41 ;  /* 0x000000292807723e */ /* 0x000fc600000000ff */
[----:B------:R-:W-:Y:S08]  /*5140*/  HMMA.16816.F32 R156, R24, R10, R156 ;  /* 0x0000000a189c723c */ /* 0x000ff0000000189c */
[C---:B------:R-:W-:Y:S08]  /*5150*/  HMMA.16816.F32 R176, R4.reuse, R8, R176 ;  /* 0x0000000804b0723c */ /* 0x040ff000000018b0 */
[C---:B------:R-:W-:Y:S01]  /*5160*/  HMMA.16816.F32 R192, R4.reuse, R10, R192 ;  /* 0x0000000a04c0723c */ /* 0x040fe200000018c0 */
[----:B------:R-:W2:Y:S07]  /*5170*/  LDSM.16.MT88.4 R8, [R240+0x1100] ;  /* 0x00110000f008783b */ /* 0x000eae0000004200 */
[-C--:B-----5:R-:W-:Y:S08]  /*5180*/  HMMA.16816.F32 R172, R4, R16.reuse, R172 ;  /* 0x0000001004ac723c */ /* 0x0a0ff000000018ac */
[C---:B------:R-:W-:Y:S08]  /*5190*/  HMMA.16816.F32 R152, R24.reuse, R16, R152 ;  /* 0x000000101898723c */ /* 0x040ff00000001898 */
[-C--:B------:R-:W-:Y:S08]  /*51a0*/  HMMA.16816.F32 R148, R24, R18.reuse, R148 ;  /* 0x000000121894723c */ /* 0x080ff00000001894 */
[C---:B------:R-:W-:Y:S01]  /*51b0*/  HMMA.16816.F32 R188, R4.reuse, R18, R188 ;  /* 0x0000001204bc723c */ /* 0x040fe200000018bc */
[----:B------:R-:W3:Y:S07]  /*51c0*/  LDSM.16.MT88.4 R16, [R242+0x3100] ;  /* 0x00310000f210783b */ /* 0x000eee0000004200 */
[-C--:B-1----:R-:W-:Y:S08]  /*51d0*/  HMMA.16816.F32 R168, R4, R12.reuse, R168 ;  /* 0x0000000c04a8723c */ /* 0x082ff000000018a8 */
[C---:B------:R-:W-:Y:S08]  /*51e0*/  HMMA.16816.F32 R144, R24.reuse, R12, R144 ;  /* 0x0000000c1890723c */ /* 0x040ff00000001890 */
[-C--:B------:R-:W-:Y:S08]  /*51f0*/  HMMA.16816.F32 R140, R24, R14.reuse, R140 ;  /* 0x0000000e188c723c */ /* 0x080ff0000000188c */
[C---:B------:R-:W-:Y:S01]  /*5200*/  HMMA.16816.F32 R184, R4.reuse, R14, R184 ;  /* 0x0000000e04b8723c */ /* 0x040fe200000018b8 */
[----:B------:R-:W1:Y:S07]  /*5210*/  LDSM.16.MT88.4 R12, [R241+0x3100] ;  /* 0x00310000f10c783b */ /* 0x000e6e0000004200 */
[-C--:B--2---:R-:W-:Y:S08]  /*5220*/  HMMA.16816.F32 R164, R4, R8.reuse, R164 ;  /* 0x0000000804a4723c */ /* 0x084ff000000018a4 */
[C---:B------:R-:W-:Y:S08]  /*5230*/  HMMA.16816.F32 R136, R24.reuse, R8, R136 ;  /* 0x000000081888723c */ /* 0x040ff00000001888 */
[-C--:B------:R-:W-:Y:S08]  /*5240*/  HMMA.16816.F32 R132, R24, R10.reuse, R132 ;  /* 0x0000000a1884723c */ /* 0x080ff00000001884 */
[----:B------:R-:W-:Y:S01]  /*5250*/  HMMA.16816.F32 R180, R4, R10, R180 ;  /* 0x0000000a04b4723c */ /* 0x000fe200000018b4 */
[----:B------:R-:W2:Y:S07]  /*5260*/  LDSM.16.MT88.4 R8, [R240+0x3100] ;  /* 0x00310000f008783b */ /* 0x000eae0000004200 */
[C---:B---3--:R-:W-:Y:S08]  /*5270*/  HMMA.16816.F32 R88, R24.reuse, R16, R88 ;  /* 0x000000101858723c */ /* 0x048ff00000001858 */
[C---:B-1----:R-:W-:Y:S08]  /*5280*/  HMMA.16816.F32 R104, R24.reuse, R12, R104 ;  /* 0x0000000c1868723c */ /* 0x042ff00000001868 */
[C---:B------:R-:W-:Y:S08]  /*5290*/  HMMA.16816.F32 R92, R24.reuse, R18, R92 ;  /* 0x00000012185c723c */ /* 0x040ff0000000185c */
[----:B------:R-:W-:Y:S08]  /*52a0*/  HMMA.16816.F32 R108, R24, R14, R108 ;  /* 0x0000000e186c723c */ /* 0x000ff0000000186c */
[----:B------:R-:W-:Y:S08]  /*52b0*/  HMMA.16816.F32 R84, R4, R16, R84 ;  /* 0x000000100454723c */ /* 0x000ff00000001854 */
[C---:B--2---:R-:W-:Y:S08]  /*52c0*/  HMMA.16816.F32 R120, R24.reuse, R8, R120 ;  /* 0x000000081878723c */ /* 0x044ff00000001878 */
[----:B------:R-:W-:Y:S08]  /*52d0*/  HMMA.16816.F32 R124, R24, R10, R124 ;  /* 0x0000000a187c723c */ /* 0x000ff0000000187c */
[C---:B------:R-:W-:Y:S01]  /*52e0*/  HMMA.16816.F32 R96, R4.reuse, R18, R96 ;  /* 0x000000120460723c */ /* 0x040fe20000001860 */
[----:B------:R-:W1:Y:S07]  /*52f0*/  LDSM.16.MT88.4 R16, [R248+0x1900] ;  /* 0x00190000f810783b */ /* 0x000e6e0000004200 */
[C---:B------:R-:W-:Y:S08]  /*5300*/  HMMA.16816.F32 R100, R4.reuse, R12, R100 ;  /* 0x0000000c0464723c */ /* 0x040ff00000001864 */
[C---:B------:R-:W-:Y:S01]  /*5310*/  HMMA.16816.F32 R112, R4.reuse, R14, R112 ;  /* 0x0000000e0470723c */ /* 0x040fe20000001870 */
[----:B------:R-:W2:Y:S07]  /*5320*/  LDSM.16.MT88.4 R12, [R242+0x1900] ;  /* 0x00190000f20c783b */ /* 0x000eae0000004200 */
[C---:B------:R-:W-:Y:S08]  /*5330*/  HMMA.16816.F32 R116, R4.reuse, R8, R116 ;  /* 0x000000080474723c */ /* 0x040ff00000001874 */
[C---:B------:R-:W-:Y:S01]  /*5340*/  HMMA.16816.F32 R128, R4.reuse, R10, R128 ;  /* 0x0000000a0480723c */ /* 0x040fe20000001880 */
[----:B------:R-:W3:Y:S07]  /*5350*/  LDSM.16.MT88.4 R8, [R241+0x1900] ;  /* 0x00190000f108783b */ /* 0x000eee0000004200 */
[C---:B------:R-:W-:Y:S08]  /*5360*/  HMMA.16816.F32 R68, R4.reuse, R20, R68 ;  /* 0x000000140444723c */ /* 0x040ff00000001844 */
[----:B------:R-:W-:Y:S07]  /*5370*/  HMMA.16816.F32 R80, R4, R22, R80 ;  /* 0x000000160450723c */ /* 0x000fee0000001850 */
[--C-:B------:R-:W-:Y:S01]  /*5380*/  FFMA.FTZ R4, R203, c[0x0][0x2d0], -R201.reuse ;  /* 0x0000b400cb047a23 */ /* 0x100fe200000108c9 */
[----:B------:R-:W-:Y:S01]  /*5390*/  F2FP.PACK_AB R5, R216, R212 ;  /* 0x000000d4d805723e */ /* 0x000fe200000000ff */
[----:B------:R-:W-:Y:S01]  /*53a0*/  FFMA.FTZ R203, R202, c[0x0][0x2d0], -R201 ;  /* 0x0000b400cacb7a23 */ /* 0x000fe200000108c9 */
[----:B------:R-:W-:Y:S01]  /*53b0*/  F2FP.PACK_AB R6, R218, R219 ;  /* 0x000000dbda06723e */ /* 0x000fe200000000ff */
[----:B------:R4:W5:Y:S01]  /*53c0*/  MUFU.EX2 R201, R4 ;  /* 0x0000000400c97308 */ /* 0x0009620000000800 */
[----:B------:R-:W-:Y:S01]  /*53d0*/  F2FP.PACK_AB R7, R214, R215 ;  /* 0x000000d7d607723e */ /* 0x000fe200000000ff */
[C---:B------:R-:W-:Y:S06]  /*53e0*/  HMMA.16816.F32 R72, R24.reuse, R20, R72 ;  /* 0x000000141848723c */ /* 0x040fec0000001848 */
[----:B------:R-:W2:Y:S02]  /*53f0*/  MUFU.EX2 R203, R203 ;  /* 0x000000cb00cb7308 */ /* 0x000ea40000000800 */
[----:B------:R-:W-:Y:S01]  /*5400*/  HMMA.16816.F32 R76, R24, R22, R76 ;  /* 0x00000016184c723c */ /* 0x000fe2000000184c */
[----:B------:R-:W3:Y:S04]  /*5410*/  LDSM.16.MT88.4 R24, [R240+0x1900] ;  /* 0x00190000f018783b */ /* 0x000ee80000004200 */
[----:B------:R-:W3:Y:S01]  /*5420*/  LDSM.16.MT88.4 R20, [R248+0x3900] ;  /* 0x00390000f814783b */ /* 0x000ee20000004200 */
[----:B----4-:R-:W-:Y:S01]  /*5430*/  F2FP.PACK_AB R4, R220, R217 ;  /* 0x000000d9dc04723e */ /* 0x010fe200000000ff */
[----:B-----5:R-:W-:-:S06]  /*5440*/  FADD.FTZ R197, R201, R197 ;  /* 0x000000c5c9c57221 */ /* 0x020fcc0000010000 */
[----:B-1----:R-:W-:Y:S01]  /*5450*/  HMMA.16816.F32 R176, R4, R16, R176 ;  /* 0x0000001004b0723c */ /* 0x002fe200000018b0 */
[C---:B--2---:R-:W-:Y:S01]  /*5460*/  F2FP.PACK_AB R31, R203.reuse, R201 ;  /* 0x000000c9cb1f723e */ /* 0x044fe200000000ff */
[----:B------:R-:W-:-:S06]  /*5470*/  FADD.FTZ R203, R203, R197 ;  /* 0x000000c5cbcb7221 */ /* 0x000fcc0000010000 */
[C---:B------:R-:W-:Y:S08]  /*5480*/  HMMA.16816.F32 R160, R28.reuse, R16, R160 ;  /* 0x000000101ca0723c */ /* 0x040ff000000018a0 */
[-C--:B------:R-:W-:Y:S08]  /*5490*/  HMMA.16816.F32 R156, R28, R18.reuse, R156 ;  /* 0x000000121c9c723c */ /* 0x080ff0000000189c */
[C---:B------:R-:W-:Y:S01]  /*54a0*/  HMMA.16816.F32 R192, R4.reuse, R18, R192 ;  /* 0x0000001204c0723c */ /* 0x040fe200000018c0 */
[----:B------:R-:W1:Y:S07]  /*54b0*/  LDSM.16.MT88.4 R16, [R242+0x3900] ;  /* 0x00390000f210783b */ /* 0x000e6e0000004200 */
[-C--:B------:R-:W-:Y:S08]  /*54c0*/  HMMA.16816.F32 R172, R4, R12.reuse, R172 ;  /* 0x0000000c04ac723c */ /* 0x080ff000000018ac */
[C---:B------:R-:W-:Y:S08]  /*54d0*/  HMMA.16816.F32 R152, R28.reuse, R12, R152 ;  /* 0x0000000c1c98723c */ /* 0x040ff00000001898 */
[-C--:B------:R-:W-:Y:S08]  /*54e0*/  HMMA.16816.F32 R148, R28, R14.reuse, R148 ;  /* 0x0000000e1c94723c */ /* 0x080ff00000001894 */
[C---:B------:R-:W-:Y:S01]  /*54f0*/  HMMA.16816.F32 R188, R4.reuse, R14, R188 ;  /* 0x0000000e04bc723c */ /* 0x040fe200000018bc */
[----:B------:R-:W2:Y:S07]  /*5500*/  LDSM.16.MT88.4 R12, [R241+0x3900] ;  /* 0x00390000f10c783b */ /* 0x000eae0000004200 */
[-C--:B---3--:R-:W-:Y:S08]  /*5510*/  HMMA.16816.F32 R168, R4, R8.reuse, R168 ;  /* 0x0000000804a8723c */ /* 0x088ff000000018a8 */
[C---:B------:R-:W-:Y:S08]  /*5520*/  HMMA.16816.F32 R144, R28.reuse, R8, R144 ;  /* 0x000000081c90723c */ /* 0x040ff00000001890 */
[-C--:B------:R-:W-:Y:S08]  /*5530*/  HMMA.16816.F32 R140, R28, R10.reuse, R140 ;  /* 0x0000000a1c8c723c */ /* 0x080ff0000000188c */
[C---:B------:R-:W-:Y:S01]  /*5540*/  HMMA.16816.F32 R184, R4.reuse, R10, R184 ;  /* 0x0000000a04b8723c */ /* 0x040fe200000018b8 */
[----:B------:R-:W3:Y:S07]  /*5550*/  LDSM.16.MT88.4 R8, [R240+0x3900] ;  /* 0x00390000f008783b */ /* 0x000eee0000004200 */
[C---:B------:R-:W-:Y:S08]  /*5560*/  HMMA.16816.F32 R164, R4.reuse, R24, R164 ;  /* 0x0000001804a4723c */ /* 0x040ff000000018a4 */
[C---:B------:R-:W-:Y:S08]  /*5570*/  HMMA.16816.F32 R180, R4.reuse, R26, R180 ;  /* 0x0000001a04b4723c */ /* 0x040ff000000018b4 */
[C---:B------:R-:W-:Y:S08]  /*5580*/  HMMA.16816.F32 R68, R4.reuse, R20, R68 ;  /* 0x000000140444723c */ /* 0x040ff00000001844 */
[C---:B------:R-:W-:Y:S08]  /*5590*/  HMMA.16816.F32 R80, R4.reuse, R22, R80 ;  /* 0x000000160450723c */ /* 0x040ff00000001850 */
[C---:B-1----:R-:W-:Y:S08]  /*55a0*/  HMMA.16816.F32 R84, R4.reuse, R16, R84 ;  /* 0x000000100454723c */ /* 0x042ff00000001854 */
[C---:B------:R-:W-:Y:S08]  /*55b0*/  HMMA.16816.F32 R96, R4.reuse, R18, R96 ;  /* 0x000000120460723c */ /* 0x040ff00000001860 */
[C---:B--2---:R-:W-:Y:S08]  /*55c0*/  HMMA.16816.F32 R100, R4.reuse, R12, R100 ;  /* 0x0000000c0464723c */ /* 0x044ff00000001864 */
[C---:B------:R-:W-:Y:S08]  /*55d0*/  HMMA.16816.F32 R112, R4.reuse, R14, R112 ;  /* 0x0000000e0470723c */ /* 0x040ff00000001870 */
[C---:B---3--:R-:W-:Y:S08]  /*55e0*/  HMMA.16816.F32 R116, R4.reuse, R8, R116 ;  /* 0x000000080474723c */ /* 0x048ff00000001874 */
[----:B------:R-:W-:Y:S07]  /*55f0*/  HMMA.16816.F32 R128, R4, R10, R128 ;  /* 0x0000000a0480723c */ /* 0x000fee0000001880 */
[----:B------:R-:W-:Y:S01]  /*5600*/  FADD.FTZ R6, R218, R211 ;  /* 0x000000d3da067221 */ /* 0x000fe20000010000 */
[----:B------:R-:W-:Y:S01]  /*5610*/  HMMA.16816.F32 R136, R28, R24, R136 ;  /* 0x000000181c88723c */ /* 0x000fe20000001888 */
[----:B------:R-:W-:-:S02]  /*5620*/  FADD.FTZ R5, R214, R222 ;  /* 0x000000ded6057221 */ /* 0x000fc40000010000 */
[----:B------:R-:W-:Y:S01]  /*5630*/  FADD.FTZ R4, R206, R198 ;  /* 0x000000c6ce047221 */ /* 0x000fe20000010000 */
[----:B------:R1:W-:Y:S04]  /*5640*/  STL [R1+0x40], R6 ;  /* 0x0000400601007387 */ /* 0x0003e80000100800 */
[----:B------:R1:W-:Y:S01]  /*5650*/  STL [R1+0x3c], R5 ;  /* 0x00003c0501007387 */ /* 0x0003e20000100800 */
[C---:B------:R-:W-:Y:S03]  /*5660*/  HMMA.16816.F32 R132, R28.reuse, R26, R132 ;  /* 0x0000001a1c84723c */ /* 0x040fe60000001884 */
[----:B------:R1:W-:Y:S05]  /*5670*/  STL [R1+0x38], R4 ;  /* 0x0000380401007387 */ /* 0x0003ea0000100800 */
        /* <DEDUP_REMOVED lines=8> */
[----:B------:R-:W-:Y:S07]  /*5700*/  @P0 BRA `(.L_x_708) ;  /* 0x00004a1000000947 */ /* 0x000fee0003800000 */
[----:B-1----:R-:W2:Y:S04]  /*5710*/  LDL R230, [R1+0x18] ;  /* 0x0000180001e67983 */ /* 0x002ea80000100800 */
[----:B------:R-:W3:Y:S01]  /*5720*/  LDL R231, [R1+0x1c] ;  /* 0x00001c0001e77983 */ /* 0x000ee20000100800 */
[----:B------:R-:W-:Y:S01]  /*5730*/  IMAD.MOV.U32 R200, RZ, RZ, R3 ;  /* 0x000000ffffc87224 */ /* 0x000fe200078e0003 */
[----:B------:R-:W-:Y:S01]  /*5740*/  MOV R197, R0 ;  /* 0x0000000000c57202 */ /* 0x000fe20000000f00 */
[----:B------:R-:W-:Y:S01]  /*5750*/  IMAD.MOV.U32 R198, RZ, RZ, R2 ;  /* 0x000000ffffc67224 */ /* 0x000fe200078e0002 */
[----:B------:R-:W-:Y:S01]  /*5760*/  UIADD3 UR7, UR7, -0x2, URZ ;  /* 0xfffffffe07077890 */ /* 0x000fe2000fffe03f */
[----:B------:R-:W-:Y:S01]  /*5770*/  IMAD.MOV.U32 R199, RZ, RZ, R196 ;  /* 0x000000ffffc77224 */ /* 0x000fe200078e00c4 */
[----:B--2---:R-:W-:-:S04]  /*5780*/  SHF.R.S32.HI R4, RZ, 0x1f, R230 ;  /* 0x0000001fff047819 */ /* 0x004fc800000114e6 */
[----:B------:R-:W-:Y:S01]  /*5790*/  LEA.HI R4, R4, R230, RZ, 0x3 ;  /* 0x000000e604047211 */ /* 0x000fe200078f18ff */
[----:B---3--:R-:W-:-:S03]  /*57a0*/  IMAD.WIDE R6, R231, 0x2, RZ ;  /* 0x00000002e7067825 */ /* 0x008fc600078e02ff */
[----:B------:R-:W-:Y:S02]  /*57b0*/  LOP3.LUT R4, R4, 0xfffffff8, RZ, 0xc0, !PT ;  /* 0xfffffff804047812 */ /* 0x000fe400078ec0ff */
[----:B------:R1:W-:Y:S02]  /*57c0*/  STL.64 [R1+0x30], R6 ;  /* 0x0000300601007387 */ /* 0x0003e40000100a00 */
[----:B------:R-:W-:Y:S02]  /*57d0*/  SHF.R.S32.HI R3, RZ, 0x1f, R4 ;  /* 0x0000001fff037819 */ /* 0x000fe40000011404 */
[C---:B------:R-:W-:Y:S02]  /*57e0*/  SHF.L.U32 R0, R4.reuse, 0x1, RZ ;  /* 0x0000000104007819 */ /* 0x040fe400000006ff */
[----:B------:R-:W-:-:S03]  /*57f0*/  SHF.L.U64.HI R2, R4, 0x1, R3 ;  /* 0x0000000104027819 */ /* 0x000fc60000010203 */
[----:B------:R1:W-:Y:S04]  /*5800*/  STL [R1+0x2c], R0 ;  /* 0x00002c0001007387 */ /* 0x0003e80000100800 */
[----:B------:R1:W-:Y:S02]  /*5810*/  STL [R1+0x28], R2 ;  /* 0x0000280201007387 */ /* 0x0003e40000100800 */
[----:B------:R-:W2:Y:S01]  /*5820*/  LDL R231, [R1+0xc] ;  /* 0x00000c0001e77983 */ /* 0x000ea20000100800 */
[----:B-1----:R-:W-:Y:S02]  /*5830*/  SEL R2, RZ, 0x10, P3 ;  /* 0x00000010ff027807 */ /* 0x002fe40001800000 */
[----:B------:R-:W-:Y:S02]  /*5840*/  SEL R0, RZ, 0x10, P4 ;  /* 0x00000010ff007807 */ /* 0x000fe40002000000 */
[----:B------:R-:W-:Y:S02]  /*5850*/  ISETP.NE.U32.AND P6, PT, R2, RZ, PT ;  /* 0x000000ff0200720c */ /* 0x000fe40003fc5070 */
[----:B------:R-:W-:-:S02]  /*5860*/  ISETP.NE.U32.AND P2, PT, R0, RZ, PT ;  /* 0x000000ff0000720c */ /* 0x000fc40003f45070 */
[----:B------:R-:W-:Y:S02]  /*5870*/  IADD3 R2, -R2, 0x10, RZ ;  /* 0x0000001002027810 */ /* 0x000fe40007ffe1ff */
[----:B------:R-:W-:Y:S02]  /*5880*/  IADD3 R0, -R0, 0x10, RZ ;  /* 0x0000001000007810 */ /* 0x000fe40007ffe1ff */
[----:B------:R-:W-:Y:S02]  /*5890*/  LOP3.LUT R2, R2, 0xf, RZ, 0xc0, !PT ;  /* 0x0000000f02027812 */ /* 0x000fe400078ec0ff */
[----:B------:R-:W-:Y:S01]  /*58a0*/  LOP3.LUT R0, R0, 0xf, RZ, 0xc0, !PT ;  /* 0x0000000f00007812 */ /* 0x000fe200078ec0ff */
[----:B--2---:R-:W-:-:S05]  /*58b0*/  IMAD.SHL.U32 R3, R231, 0x2, RZ ;  /* 0x00000002e7037824 */ /* 0x004fca00078e00ff */
[----:B------:R1:W-:Y:S01]  /*58c0*/  STL [R1+0x24], R3 ;  /* 0x0000240301007387 */ /* 0x0003e20000100800 */
[----:B------:R-:W-:Y:S05]  /*58d0*/  BRA `(.L_x_709) ;  /* 0x0000044000007947 */ /* 0x000fea0003800000 */
.L_x_711:
[----:B------:R-:W2:Y:S01]  /*58e0*/  LDL R3, [R1+0x14] ;  /* 0x0000140001037983 */ /* 0x000ea20000100800 */
[----:B------:R-:W-:Y:S01]  /*58f0*/  ULEA UR4, UR7, UR10, 0x6 ;  /* 0x0000000a07047291 */ /* 0x000fe2000f8e303f */
[----:B------:R-:W-:Y:S01]  /*5900*/  ISETP.NE.AND P1, PT, R252, 0x1, PT ;  /* 0x00000001fc00780c */ /* 0x000fe20003f25270 */
[----:B------:R-:W-:Y:S01]  /*5910*/  IMAD.MOV.U32 R11, RZ, RZ, RZ ;  /* 0x000000ffff0b7224 */ /* 0x000fe200078e00ff */
[----:B------:R-:W3:Y:S03]  /*5920*/  LDL.64 R58, [R1+0x30] ;  /* 0x00003000013a7983 */ /* 0x000ee60000100a00 */
[----:B------:R-:W-:Y:S01]  /*5930*/  IMAD.U32 R0, RZ, RZ, UR4 ;  /* 0x00000004ff007e24 */ /* 0x000fe2000f8e00ff */
[----:B------:R-:W4:Y:S04]  /*5940*/  LDL R210, [R1+0x2c] ;  /* 0x00002c0001d27983 */ /* 0x000f280000100800 */
[----:B------:R-:W5:Y:S04]  /*5950*/  LDL R54, [R1+0x24] ;  /* 0x0000240001367983 */ /* 0x000f680000100800 */
[----:B------:R-:W3:Y:S01]  /*5960*/  LDL R55, [R1+0x28] ;  /* 0x0000280001377983 */ /* 0x000ee20000100800 */
        /* <DEDUP_REMOVED lines=12> */
[----:B------:R1:W2:Y:S02]  /*5a30*/  @!P5 LDG.E R11, [R42.64] ;  /* 0x0000000c2a0bd981 */ /* 0x0002a4000c1e1900 */
[----:B------:R-:W-:Y:S04]  /*5a40*/  IMAD R0, R0, c[0x0][0x1e0], RZ ;  /* 0x0000780000007a24 */ /* 0x000fe800078e02ff */
[C---:B------:R-:W-:Y:S02]  /*5a50*/  IMAD R0, R44.reuse, c[0x0][0x1e4], R0 ;  /* 0x000079002c007a24 */ /* 0x040fe400078e0200 */
[----:B-1----:R-:W-:Y:S04]  /*5a60*/  IMAD.WIDE.U32 R42, R44, c[0x0][0x1e0], RZ ;  /* 0x000078002c2a7a25 */ /* 0x002fe800078e00ff */
[----:B------:R-:W-:Y:S01]  /*5a70*/  IMAD.IADD R43, R43, 0x1, R0 ;  /* 0x000000012b2b7824 */ /* 0x000fe200078e0200 */
[----:B--2---:R-:W-:Y:S01]  /*5a80*/  STL [R1], R11 ;  /* 0x0000000b01007387 */ /* 0x004fe20000100800 */
[----:B------:R-:W-:Y:S02]  /*5a90*/  SHF.R.S32.HI R0, RZ, 0x1f, R11 ;  /* 0x0000001fff007819 */ /* 0x000fe4000001140b */
[C---:B------:R-:W-:Y:S04]  /*5aa0*/  IMAD.WIDE.U32 R42, R11.reuse, c[0x0][0x1f0], R42 ;  /* 0x00007c000b2a7a25 */ /* 0x040fe800078e002a */
[----:B------:R-:W-:Y:S01]  /*5ab0*/  IMAD R0, R0, c[0x0][0x1f0], RZ ;  /* 0x00007c0000007a24 */ /* 0x000fe200078e02ff */
[----:B------:R-:W-:Y:S03]  /*5ac0*/  IADD3 R4, P0, R42, UR18, RZ ;  /* 0x000000122a047c10 */ /* 0x000fe6000ff1e0ff */
[----:B------:R-:W-:Y:S05]  /*5ad0*/  IMAD R0, R11, c[0x0][0x1f4], R0 ;  /* 0x00007d000b007a24 */ /* 0x000fea00078e0200 */
[----:B------:R-:W-:Y:S02]  /*5ae0*/  IADD3.X R0, R43, UR16, R0, P0, !PT ;  /* 0x000000102b007c10 */ /* 0x000fe400087fe400 */
[C---:B------:R-:W-:Y:S04]  /*5af0*/  LEA R3, P0, R4.reuse, c[0x0][0x1c8], 0x1 ;  /* 0x0000720004037a11 */ /* 0x040fe800078008ff */
[----:B------:R-:W-:Y:S01]  /*5b00*/  LEA.HI.X R0, R4, c[0x0][0x1cc], R0, 0x1, P0 ;  /* 0x0000730004007a11 */ /* 0x000fe200000f0c00 */
[----:B------:R-:W3:Y:S04]  /*5b10*/  SHFL.IDX PT, R44, R3, RZ, 0x181f ;  /* 0x00181fff032c7589 */ /* 0x000ee800000e0000 */
[----:B------:R-:W1:Y:S04]  /*5b20*/  SHFL.IDX PT, R43, R0, RZ, 0x181f ;  /* 0x00181fff002b7589 */ /* 0x000e6800000e0000 */
[----:B------:R-:W2:Y:S04]  /*5b30*/  SHFL.IDX PT, R11, R3, 0x1, 0x181f ;  /* 0x00381f00030b7f89 */ /* 0x000ea800000e0000 */
[----:B------:R-:W2:Y:S04]  /*5b40*/  SHFL.IDX PT, R42, R0, 0x1, 0x181f ;  /* 0x00381f00002a7f89 */ /* 0x000ea800000e0000 */
[----:B------:R-:W2:Y:S04]  /*5b50*/  SHFL.IDX PT, R4, R3, 0x2, 0x181f ;  /* 0x00581f0003047f89 */ /* 0x000ea800000e0000 */
[----:B------:R-:W2:Y:S04]  /*5b60*/  SHFL.IDX PT, R6, R0, 0x2, 0x181f ;  /* 0x00581f0000067f89 */ /* 0x000ea800000e0000 */
[----:B------:R-:W2:Y:S01]  /*5b70*/  SHFL.IDX PT, R3, R3, 0x3, 0x181f ;  /* 0x00781f0003037f89 */ /* 0x000ea200000e0000 */
[----:B---3--:R-:W-:Y:S03]  /*5b80*/  IADD3 R46, P0, R58, R44, RZ ;  /* 0x0000002c3a2e7210 */ /* 0x008fe60007f1e0ff */
[----:B------:R-:W3:Y:S02]  /*5b90*/  SHFL.IDX PT, R0, R0, 0x3, 0x181f ;  /* 0x00781f0000007f89 */ /* 0x000ee400000e0000 */
[----:B-1----:R-:W-:Y:S01]  /*5ba0*/  IMAD.X R47, R59, 0x1, R43, P0 ;  /* 0x000000013b2f7824 */ /* 0x002fe200000e062b */
[-C--:B----4-:R-:W-:Y:S04]  /*5bb0*/  IADD3 R44, P0, R44, R210.reuse, RZ ;  /* 0x000000d22c2c7210 */ /* 0x090fe80007f1e0ff */
[----:B-----5:R1:W-:Y:S01]  /*5bc0*/  LDGSTS.E.BYPASS.LTC128B.128 [R54+0x4100], [R46.64], !P3 ;  /* 0x041000002e367fae */ /* 0x0203e2000d901d4c */
[--C-:B------:R-:W-:Y:S01]  /*5bd0*/  IMAD.X R45, R43, 0x1, R55.reuse, P0 ;  /* 0x000000012b2d7824 */ /* 0x100fe200000e0637 */
[----:B--2---:R-:W-:Y:S04]  /*5be0*/  IADD3 R48, P0, R58, R11, RZ ;  /* 0x0000000b3a307210 */ /* 0x004fe80007f1e0ff */
[----:B------:R2:W-:Y:S01]  /*5bf0*/  LDGSTS.E.BYPASS.LTC128B.128 [R54+0x6100], [R44.64], !P4 ;  /* 0x061000002c367fae */ /* 0x0005e2000e101d4c */
[----:B------:R-:W-:Y:S01]  /*5c00*/  IMAD.X R49, R59, 0x1, R42, P0 ;  /* 0x000000013b317824 */ /* 0x000fe200000e062a */
[----:B------:R-:W-:Y:S04]  /*5c10*/  IADD3 R50, P0, R11, R210, RZ ;  /* 0x000000d20b327210 */ /* 0x000fe80007f1e0ff */
[----:B------:R4:W-:Y:S01]  /*5c20*/  LDGSTS.E.BYPASS.LTC128B.128 [R54+0x4900], [R48.64], !P3 ;  /* 0x0490000030367fae */ /* 0x0009e2000d901d4c */
[--C-:B------:R-:W-:Y:S01]  /*5c30*/  IMAD.X R51, R42, 0x1, R55.reuse, P0 ;  /* 0x000000012a337824 */ /* 0x100fe200000e0637 */
[----:B------:R-:W-:Y:S04]  /*5c40*/  IADD3 R42, P0, R58, R4, RZ ;  /* 0x000000043a2a7210 */ /* 0x000fe80007f1e0ff */
[----:B------:R4:W-:Y:S01]  /*5c50*/  LDGSTS.E.BYPASS.LTC128B.128 [R54+0x6900], [R50.64], !P4 ;  /* 0x0690000032367fae */ /* 0x0009e2000e101d4c */
[C---:B------:R-:W-:Y:S05]  /*5c60*/  IMAD.X R43, R59.reuse, 0x1, R6, P0 ;  /* 0x000000013b2b7824 */ /* 0x040fea00000e0606 */
[----:B------:R4:W-:Y:S01]  /*5c70*/  LDGSTS.E.BYPASS.LTC128B.128 [R54+0x5100], [R42.64], !P3 ;  /* 0x051000002a367fae */ /* 0x0009e2000d901d4c */
[-C--:B-1----:R-:W-:Y:S05]  /*5c80*/  IADD3 R46, P0, R4, R210.reuse, RZ ;  /* 0x000000d2042e7210 */ /* 0x082fea0007f1e0ff */
[--C-:B------:R-:W-:Y:S01]  /*5c90*/  IMAD.X R47, R6, 0x1, R55.reuse, P0 ;  /* 0x00000001062f7824 */ /* 0x100fe200000e0637 */
[----:B------:R-:W-:Y:S04]  /*5ca0*/  IADD3 R52, P0, R58, R3, RZ ;  /* 0x000000033a347210 */ /* 0x000fe80007f1e0ff */
[----:B------:R4:W-:Y:S01]  /*5cb0*/  LDGSTS.E.BYPASS.LTC128B.128 [R54+0x7100], [R46.64], !P4 ;  /* 0x071000002e367fae */ /* 0x0009e2000e101d4c */
[----:B---3--:R-:W-:Y:S01]  /*5cc0*/  IMAD.X R53, R59, 0x1, R0, P0 ;  /* 0x000000013b357824 */ /* 0x008fe200000e0600 */
[----:B--2---:R-:W-:Y:S04]  /*5cd0*/  IADD3 R44, P0, R3, R210, RZ ;  /* 0x000000d2032c7210 */ /* 0x004fe80007f1e0ff */
[----:B------:R4:W-:Y:S01]  /*5ce0*/  LDGSTS.E.BYPASS.LTC128B.128 [R54+0x5900], [R52.64], !P3 ;  /* 0x0590000034367fae */ /* 0x0009e2000d901d4c */
[----:B------:R-:W-:Y:S05]  /*5cf0*/  IMAD.X R45, R0, 0x1, R55, P0 ;  /* 0x00000001002d7824 */ /* 0x000fea00000e0637 */
[----:B------:R4:W-:Y:S01]  /*5d00*/  LDGSTS.E.BYPASS.LTC128B.128 [R54+0x7900], [R44.64], !P4 ;  /* 0x079000002c367fae */ /* 0x0009e2000e101d4c */
[----:B------:R-:W-:-:S05]  /*5d10*/  BRA `(.L_x_710) ;  /* 0x0000172000007947 */ /* 0x000fca0003800000 */
.L_x_709:
[----:B------:R-:W2:Y:S01]  /*5d20*/  LDL R2, [R1+0x4] ;  /* 0x0000040001027983 */ /* 0x000ea20000100800 */
[----:B------:R-:W-:Y:S04]  /*5d30*/  DEPBAR.LE SB0, 0x0 ;  /* 0x000080000000791a */ /* 0x000fe80000000000 */
[----:B-1----:R-:W3:Y:S01]  /*5d40*/  LDL R3, [R1] ;  /* 0x0000000001037983 */ /* 0x002ee20000100800 */
[----:B------:R-:W-:Y:S01]  /*5d50*/  SEL R7, RZ, 0x10, P3 ;  /* 0x00000010ff077807 */ /* 0x000fe20001800000 */
[----:B------:R-:W-:Y:S01]  /*5d60*/  UISETP.GE.AND UP0, UPT, UR7, 0x1, UPT ;  /* 0x000000010700788c */ /* 0x000fe2000bf06270 */
[----:B------:R-:W-:Y:S01]  /*5d70*/  SEL R6, RZ, 0x10, P4 ;  /* 0x00000010ff067807 */ /* 0x000fe20002000000 */
[----:B------:R-:W4:Y:S01]  /*5d80*/  LDL.64 R46, [R1+0x30] ;  /* 0x00003000012e7983 */ /* 0x000f220000100a00 */
[----:B------:R-:W-:Y:S02]  /*5d90*/  IADD3 R7, -R7, 0x10, RZ ;  /* 0x0000001007077810 */ /* 0x000fe40007ffe1ff */
[----:B------:R-:W-:Y:S02]  /*5da0*/  IADD3 R6, -R6, 0x10, RZ ;  /* 0x0000001006067810 */ /* 0x000fe40007ffe1ff */
[----:B------:R-:W-:Y:S01]  /*5db0*/  LOP3.LUT R7, R7, 0xf, RZ, 0xc0, !PT ;  /* 0x0000000f07077812 */ /* 0x000fe200078ec0ff */
[----:B------:R-:W5:Y:S01]  /*5dc0*/  LDL R41, [R1+0x2c] ;  /* 0x00002c0001297983 */ /* 0x000f620000100800 */
[----:B------:R-:W-:Y:S03]  /*5dd0*/  LOP3.LUT R6, R6, 0xf, RZ, 0xc0, !PT ;  /* 0x0000000f06067812 */ /* 0x000fe600078ec0ff */
[----:B------:R-:W4:Y:S04]  /*5de0*/  LDL R57, [R1+0x28] ;  /* 0x0000280001397983 */ /* 0x000f280000100800 */
[----:B------:R-:W4:Y:S04]  /*5df0*/  LDL R56, [R1+0x24] ;  /* 0x0000240001387983 */ /* 0x000f280000100800 */
[----:B------:R-:W-:Y:S08]  /*5e00*/  BAR.SYNC.DEFER_BLOCKING 0x0 ;  /* 0x0000000000007b1d */ /* 0x000ff00000010000 */
[----:B------:R-:W-:Y:S08]  /*5e10*/  LDSM.16.M88.4 R64, [R251+0x8100] ;  /* 0x00810000fb40783b */ /* 0x000ff00000000200 */
[----:B------:R-:W-:Y:S08]  /*5e20*/  LDSM.16.M88.4 R16, [R250+0x4100] ;  /* 0x00410000fa10783b */ /* 0x000ff00000000200 */
[----:B------:R-:W-:Y:S08]  /*5e30*/  LDSM.16.M88.4 R60, [R251+0xa100] ;  /* 0x00a10000fb3c783b */ /* 0x000ff00000000200 */
[----:B------:R-:W-:Y:S08]  /*5e40*/  LDSM.16.M88.4 R32, [R250+0x4900] ;  /* 0x00490000fa20783b */ /* 0x000ff00000000200 */
[----:B------:R-:W-:Y:S08]  /*5e50*/  LDSM.16.M88.4 R48, [R250+0x5100] ;  /* 0x00510000fa30783b */ /* 0x000ff00000000200 */
[----:B------:R-:W-:Y:S08]  /*5e60*/  LDSM.16.M88.4 R204, [R250+0x5900] ;  /* 0x00590000facc783b */ /* 0x000ff00000000200 */
[----:B------:R-:W-:Y:S08]  /*5e70*/  LDSM.16.M88.4 R208, [R247+0x8100] ;  /* 0x00810000f7d0783b */ /* 0x000ff00000000200 */
[----:B------:R-:W-:Y:S08]  /*5e80*/  LDSM.16.M88.4 R212, [R249] ;  /* 0x00000000f9d4783b */ /* 0x000ff00000000200 */
[----:B------:R-:W-:Y:S08]  /*5e90*/  LDSM.16.M88.4 R216, [R247+0xa100] ;  /* 0x00a10000f7d8783b */ /* 0x000ff00000000200 */
[----:B------:R-:W-:Y:S08]  /*5ea0*/  LDSM.16.M88.4 R220, [R239] ;  /* 0x00000000efdc783b */ /* 0x000ff00000000200 */
[----:B------:R-:W-:Y:S08]  /*5eb0*/  LDSM.16.M88.4 R224, [R238] ;  /* 0x00000000eee0783b */ /* 0x000ff00000000200 */
[----:B------:R-:W-:Y:S01]  /*5ec0*/  LDSM.16.M88.4 R228, [R237] ;  /* 0x00000000ede4783b */ /* 0x000fe20000000200 */
[----:B--2---:R-:W-:Y:S01]  /*5ed0*/  SHF.R.S32.HI R0, RZ, 0x1f, R2 ;  /* 0x0000001fff007819 */ /* 0x004fe20000011402 */
[----:B------:R-:W-:Y:S04]  /*5ee0*/  IMAD.WIDE.U32 R4, R2, c[0x0][0x208], RZ ;  /* 0x0000820002047a25 */ /* 0x000fe800078e00ff */
[----:B------:R-:W-:Y:S04]  /*5ef0*/  IMAD R0, R0, c[0x0][0x208], RZ ;  /* 0x0000820000007a24 */ /* 0x000fe800078e02ff */
[----:B------:R-:W-:Y:S01]  /*5f00*/  IMAD R0, R2, c[0x0][0x20c], R0 ;  /* 0x0000830002007a24 */ /* 0x000fe200078e0200 */
[----:B---3--:R-:W-:Y:S04]  /*5f10*/  SHF.R.S32.HI R2, RZ, 0x1f, R3 ;  /* 0x0000001fff027819 */ /* 0x008fe80000011403 */
[----:B------:R-:W-:Y:S01]  /*5f20*/  IADD3 R5, R5, R0, RZ ;  /* 0x0000000005057210 */ /* 0x000fe20007ffe0ff */
[----:B------:R-:W-:Y:S04]  /*5f30*/  IMAD R2, R2, c[0x0][0x218], RZ ;  /* 0x0000860002027a24 */ /* 0x000fe800078e02ff */
[C---:B------:R-:W-:Y:S04]  /*5f40*/  IMAD.WIDE.U32 R4, R3.reuse, c[0x0][0x218], R4 ;  /* 0x0000860003047a25 */ /* 0x040fe800078e0004 */
[----:B------:R-:W-:Y:S01]  /*5f50*/  IMAD R2, R3, c[0x0][0x21c], R2 ;  /* 0x0000870003027a24 */ /* 0x000fe200078e0202 */
[----:B------:R-:W-:Y:S04]  /*5f60*/  IADD3 R0, P0, R4, UR20, RZ ;  /* 0x0000001404007c10 */ /* 0x000fe8000ff1e0ff */
[----:B------:R-:W-:Y:S02]  /*5f70*/  IADD3.X R2, R5, UR5, R2, P0, !PT ;  /* 0x0000000505027c10 */ /* 0x000fe400087fe402 */
[C---:B------:R-:W-:Y:S04]  /*5f80*/  LEA R40, P0, R0.reuse, c[0x0][0x1f8], 0x1 ;  /* 0x00007e0000287a11 */ /* 0x040fe800078008ff */
[----:B------:R-:W-:Y:S01]  /*5f90*/  LEA.HI.X R0, R0, c[0x0][0x1fc], R2, 0x1, P0 ;  /* 0x00007f0000007a11 */ /* 0x000fe200000f0c02 */
[----:B------:R-:W-:Y:S08]  /*5fa0*/  SHFL.IDX PT, R38, R40, RZ, 0x181f ;  /* 0x00181fff28267589 */ /* 0x000ff000000e0000 */
[----:B------:R-:W4:Y:S08]  /*5fb0*/  SHFL.IDX PT, R2, R40, 0x3, 0x181f ;  /* 0x00781f0028027f89 */ /* 0x000f3000000e0000 */
[----:B------:R-:W1:Y:S08]  /*5fc0*/  SHFL.IDX PT, R3, R0, 0x3, 0x181f ;  /* 0x00781f0000037f89 */ /* 0x000e7000000e0000 */
[----:B------:R-:W2:Y:S01]  /*5fd0*/  SHFL.IDX PT, R39, R0, RZ, 0x181f ;  /* 0x00181fff00277589 */ /* 0x000ea200000e0000 */
[-C--:B----4-:R-:W-:Y:S07]  /*5fe0*/  IADD3 R52, P1, P0, R7, R2.reuse, R46 ;  /* 0x0000000207347210 */ /* 0x090fee000783e02e */
[----:B------:R-:W3:Y:S01]  /*5ff0*/  SHFL.IDX PT, R36, R40, 0x1, 0x181f ;  /* 0x00381f0028247f89 */ /* 0x000ee200000e0000 */
[-C--:B-1----:R-:W-:Y:S07]  /*6000*/  IADD3.X R53, RZ, R3.reuse, R47, P1, P0 ;  /* 0x00000003ff357210 */ /* 0x082fee0000fe042f */
[----:B------:R-:W1:Y:S01]  /*6010*/  SHFL.IDX PT, R37, R0, 0x1, 0x181f ;  /* 0x00381f0000257f89 */ /* 0x000e6200000e0000 */
[----:B-----5:R-:W-:Y:S02]  /*6020*/  IADD3 R2, P1, P0, R6, R2, R41 ;  /* 0x0000000206027210 */ /* 0x020fe4000783e029 */
[-C--:B------:R-:W-:Y:S03]  /*6030*/  HMMA.16816.F32 R4, R64, R16.reuse, RZ ;  /* 0x000000104004723c */ /* 0x080fe600000018ff */
[----:B------:R-:W-:Y:S02]  /*6040*/  IADD3.X R3, RZ, R3, R57, P1, P0 ;  /* 0x00000003ff037210 */ /* 0x000fe40000fe0439 */
[----:B------:R-:W-:Y:S01]  /*6050*/  IADD3 R44, P0, R46, R38, RZ ;  /* 0x000000262e2c7210 */ /* 0x000fe20007f1e0ff */
[----:B------:R-:W4:Y:S02]  /*6060*/  SHFL.IDX PT, R40, R40, 0x2, 0x181f ;  /* 0x00581f0028287f89 */ /* 0x000f2400000e0000 */
[C---:B------:R-:W-:Y:S04]  /*6070*/  HMMA.16816.F32 R8, R60.reuse, R16, RZ ;  /* 0x000000103c08723c */ /* 0x040fe800000018ff */
[----:B--2---:R-:W-:Y:S02]  /*6080*/  IADD3.X R45, R47, R39, RZ, P0, !PT ;  /* 0x000000272f2d7210 */ /* 0x004fe400007fe4ff */
[----:B------:R-:W-:Y:S01]  /*6090*/  IADD3 R38, P0, R38, R41, RZ ;  /* 0x0000002926267210 */ /* 0x000fe20007f1e0ff */
[----:B------:R-:W2:Y:S01]  /*60a0*/  SHFL.IDX PT, R0, R0, 0x2, 0x181f ;  /* 0x00581f0000007f89 */ /* 0x000ea200000e0000 */
[-C--:B------:R-:W-:Y:S04]  /*60b0*/  HMMA.16816.F32 R12, R60, R18.reuse, RZ ;  /* 0x000000123c0c723c */ /* 0x080fe800000018ff */
[----:B------:R-:W-:Y:S02]  /*60c0*/  IADD3.X R39, R39, R57, RZ, P0, !PT ;  /* 0x0000003927277210 */ /* 0x000fe400007fe4ff */
[----:B---3--:R-:W-:Y:S01]  /*60d0*/  IADD3 R42, P0, R46, R36, RZ ;  /* 0x000000242e2a7210 */ /* 0x008fe20007f1e0ff */
[----:B------:R4:W-:Y:S01]  /*60e0*/  LDGSTS.E.BYPASS.LTC128B.128 [R56+0x100], [R44.64], !P3 ;  /* 0x001000002c387fae */ /* 0x0009e2000d901d4c */
[C---:B------:R-:W-:Y:S04]  /*60f0*/  HMMA.16816.F32 R16, R64.reuse, R18, RZ ;  /* 0x000000124010723c */ /* 0x040fe800000018ff */
[----:B-1----:R-:W-:Y:S02]  /*6100*/  IADD3.X R43, R47, R37, RZ, P0, !PT ;  /* 0x000000252f2b7210 */ /* 0x002fe400007fe4ff */
[----:B------:R-:W-:Y:S01]  /*6110*/  IADD3 R54, P0, R36, R41, RZ ;  /* 0x0000002924367210 */ /* 0x000fe20007f1e0ff */
[----:B------:R1:W-:Y:S01]  /*6120*/  LDGSTS.E.BYPASS.LTC128B.128 [R56+0x2100], [R38.64], !P4 ;  /* 0x0210000026387fae */ /* 0x0003e2000e101d4c */
[-C--:B------:R-:W-:Y:S04]  /*6130*/  HMMA.16816.F32 R20, R64, R32.reuse, RZ ;  /* 0x000000204014723c */ /* 0x080fe800000018ff */
[----:B------:R-:W-:Y:S03]  /*6140*/  IADD3.X R55, R37, R57, RZ, P0, !PT ;  /* 0x0000003925377210 */ /* 0x000fe600007fe4ff */
[----:B------:R3:W-:Y:S01]  /*6150*/  LDGSTS.E.BYPASS.LTC128B.128 [R56+0x900], [R42.64], !P3 ;  /* 0x009000002a387fae */ /* 0x0007e2000d901d4c */
[C---:B------:R-:W-:Y:S07]  /*6160*/  HMMA.16816.F32 R24, R60.reuse, R32, RZ ;  /* 0x000000203c18723c */ /* 0x040fee00000018ff */
[----:B------:R5:W-:Y:S01]  /*6170*/  LDGSTS.E.BYPASS.LTC128B.128 [R56+0x2900], [R54.64], !P4 ;  /* 0x0290000036387fae */ /* 0x000be2000e101d4c */
[-C--:B------:R-:W-:Y:S01]  /*6180*/  HMMA.16816.F32 R28, R60, R34.reuse, RZ ;  /* 0x000000223c1c723c */ /* 0x080fe200000018ff */
[----:B----4-:R-:W-:Y:S07]  /*6190*/  IADD3 R44, P0, R46, R40, RZ ;  /* 0x000000282e2c7210 */ /* 0x010fee0007f1e0ff */
[C---:B------:R-:W-:Y:S04]  /*61a0*/  HMMA.16816.F32 R32, R64.reuse, R34, RZ ;  /* 0x000000224020723c */ /* 0x040fe800000018ff */
[----:B--2---:R-:W-:Y:S02]  /*61b0*/  IADD3.X R45, R47, R0, RZ, P0, !PT ;  /* 0x000000002f2d7210 */ /* 0x004fe400007fe4ff */
[----:B------:R-:W-:Y:S02]  /*61c0*/  IADD3 R46, P0, R40, R41, RZ ;  /* 0x00000029282e7210 */ /* 0x000fe40007f1e0ff */
[-C--:B-1----:R-:W-:Y:S01]  /*61d0*/  HMMA.16816.F32 R36, R64, R48.reuse, RZ ;  /* 0x000000304024723c */ /* 0x082fe200000018ff */
[----:B------:R1:W-:Y:S03]  /*61e0*/  LDGSTS.E.BYPASS.LTC128B.128 [R56+0x1100], [R44.64], !P3 ;  /* 0x011000002c387fae */ /* 0x0003e6000d901d4c */
[----:B------:R-:W-:Y:S02]  /*61f0*/  IADD3.X R47, R0, R57, RZ, P0, !PT ;  /* 0x00000039002f7210 */ /* 0x000fe400007fe4ff */
[----:B------:R-:W-:Y:S02]  /*6200*/  PLOP3.LUT P0, PT, PT, PT, UP0, 0x80, 0x0 ;  /* 0x000000000000781c */ /* 0x000fe40003f0f008 */
[C---:B---3--:R-:W-:Y:S01]  /*6210*/  HMMA.16816.F32 R40, R60.reuse, R48, RZ ;  /* 0x000000303c28723c */ /* 0x048fe200000018ff */
[----:B------:R1:W-:Y:S08]  /*6220*/  LDGSTS.E.BYPASS.LTC128B.128 [R56+0x3100], [R46.64], !P4 ;  /* 0x031000002e387fae */ /* 0x0003f0000e101d4c */
[----:B------:R5:W-:Y:S08]  /*6230*/  LDGSTS.E.BYPASS.LTC128B.128.ZFILL [R56+0x1900], [R52.64], P6 ;  /* 0x0190000034387fae */ /* 0x000bf0000b141d4c */
[----:B------:R2:W-:Y:S08]  /*6240*/  LDGSTS.E.BYPASS.LTC128B.128.ZFILL [R56+0x3900], [R2.64], P2 ;  /* 0x0390000002387fae */ /* 0x0005f00009141d4c */
[----:B------:R-:W0:Y:S01]  /*6250*/  LDGDEPBAR ;  /* 0x00000000000079af */ /* 0x000e220000000000 */
[-C--:B-1----:R-:W-:Y:S08]  /*6260*/  HMMA.16816.F32 R44, R60, R50.reuse, RZ ;  /* 0x000000323c2c723c */ /* 0x082ff000000018ff */
[C---:B------:R-:W-:Y:S08]  /*6270*/  HMMA.16816.F32 R48, R64.reuse, R50, RZ ;  /* 0x000000324030723c */ /* 0x040ff000000018ff */
[-C--:B-----5:R-:W-:Y:S08]  /*6280*/  HMMA.16816.F32 R52, R64, R204.reuse, RZ ;  /* 0x000000cc4034723c */ /* 0x0a0ff000000018ff */
[C---:B--2---:R-:W-:Y:S08]  /*6290*/  HMMA.16816.F32 R56, R60.reuse, R204, RZ ;  /* 0x000000cc3c38723c */ /* 0x044ff000000018ff */
[-C--:B------:R-:W-:Y:S08]  /*62a0*/  HMMA.16816.F32 R60, R60, R206.reuse, RZ ;  /* 0x000000ce3c3c723c */ /* 0x080ff000000018ff */
[----:B------:R-:W-:Y:S01]  /*62b0*/  HMMA.16816.F32 R64, R64, R206, RZ ;  /* 0x000000ce4040723c */ /* 0x000fe200000018ff */
[----:B------:R-:W-:Y:S07]  /*62c0*/  LDSM.16.M88.4 R204, [R246+0x8100] ;  /* 0x00810000f6cc783b */ /* 0x000fee0000000200 */
[-C--:B------:R-:W-:Y:S08]  /*62d0*/  HMMA.16816.F32 R4, R208, R212.reuse, R4 ;  /* 0x000000d4d004723c */ /* 0x080ff00000001804 */
[C---:B------:R-:W-:Y:S08]  /*62e0*/  HMMA.16816.F32 R8, R216.reuse, R212, R8 ;  /* 0x000000d4d808723c */ /* 0x040ff00000001808 */
[-C--:B------:R-:W-:Y:S08]  /*62f0*/  HMMA.16816.F32 R12, R216, R214.reuse, R12 ;  /* 0x000000d6d80c723c */ /* 0x080ff0000000180c */
[C---:B------:R-:W-:Y:S01]  /*6300*/  HMMA.16816.F32 R16, R208.reuse, R214, R16 ;  /* 0x000000d6d010723c */ /* 0x040fe20000001810 */
[----:B------:R-:W1:Y:S07]  /*6310*/  LDSM.16.M88.4 R212, [R245+0x4100] ;  /* 0x00410000f5d4783b */ /* 0x000e6e0000000200 */
[-C--:B------:R-:W-:Y:S08]  /*6320*/  HMMA.16816.F32 R20, R208, R220.reuse, R20 ;  /* 0x000000dcd014723c */ /* 0x080ff00000001814 */
[C---:B------:R-:W-:Y:S08]  /*6330*/  HMMA.16816.F32 R24, R216.reuse, R220, R24 ;  /* 0x000000dcd818723c */ /* 0x040ff00000001818 */
[-C--:B------:R-:W-:Y:S08]  /*6340*/  HMMA.16816.F32 R28, R216, R222.reuse, R28 ;  /* 0x000000ded81c723c */ /* 0x080ff0000000181c */
[C---:B------:R-:W-:Y:S01]  /*6350*/  HMMA.16816.F32 R32, R208.reuse, R222, R32 ;  /* 0x000000ded020723c */ /* 0x040fe20000001820 */
[----:B------:R-:W2:Y:S07]  /*6360*/  LDSM.16.M88.4 R220, [R246+0xa100] ;  /* 0x00a10000f6dc783b */ /* 0x000eae0000000200 */
[-C--:B------:R-:W-:Y:S08]  /*6370*/  HMMA.16816.F32 R36, R208, R224.reuse, R36 ;  /* 0x000000e0d024723c */ /* 0x080ff00000001824 */
[C---:B------:R-:W-:Y:S08]  /*6380*/  HMMA.16816.F32 R40, R216.reuse, R224, R40 ;  /* 0x000000e0d828723c */ /* 0x040ff00000001828 */
[-C--:B------:R-:W-:Y:S08]  /*6390*/  HMMA.16816.F32 R44, R216, R226.reuse, R44 ;  /* 0x000000e2d82c723c */ /* 0x080ff0000000182c */
[C---:B------:R-:W-:Y:S01]  /*63a0*/  HMMA.16816.F32 R48, R208.reuse, R226, R48 ;  /* 0x000000e2d030723c */ /* 0x040fe20000001830 */
[----:B------:R-:W-:Y:S07]  /*63b0*/  LDSM.16.M88.4 R224, [R245+0x5900] ;  /* 0x00590000f5e0783b */ /* 0x000fee0000000200 */
[-C--:B------:R-:W-:Y:S08]  /*63c0*/  HMMA.16816.F32 R52, R208, R228.reuse, R52 ;  /* 0x000000e4d034723c */ /* 0x080ff00000001834 */
[C---:B------:R-:W-:Y:S08]  /*63d0*/  HMMA.16816.F32 R56, R216.reuse, R228, R56 ;  /* 0x000000e4d838723c */ /* 0x040ff00000001838 */
[-C--:B------:R-:W-:Y:S01]  /*63e0*/  HMMA.16816.F32 R60, R216, R230.reuse, R60 ;  /* 0x000000e6d83c723c */ /* 0x080fe2000000183c */
[----:B------:R-:W-:Y:S07]  /*63f0*/  LDSM.16.M88.4 R216, [R245+0x5100] ;  /* 0x00510000f5d8783b */ /* 0x000fee0000000200 */
[----:B------:R-:W-:Y:S01]  /*6400*/  HMMA.16816.F32 R64, R208, R230, R64 ;  /* 0x000000e6d040723c */ /* 0x000fe20000001840 */
[----:B------:R-:W3:Y:S07]  /*6410*/  LDSM.16.M88.4 R208, [R245+0x4900] ;  /* 0x00490000f5d0783b */ /* 0x000eee0000000200 */
[-C--:B-1----:R-:W-:Y:S08]  /*6420*/  HMMA.16816.F32 R4, R204, R212.reuse, R4 ;  /* 0x000000d4cc04723c */ /* 0x082ff00000001804 */
[C---:B--2---:R-:W-:Y:S08]  /*6430*/  HMMA.16816.F32 R8, R220.reuse, R212, R8 ;  /* 0x000000d4dc08723c */ /* 0x044ff00000001808 */
[-C--:B------:R-:W-:Y:S08]  /*6440*/  HMMA.16816.F32 R12, R220, R214.reuse, R12 ;  /* 0x000000d6dc0c723c */ /* 0x080ff0000000180c */
[C---:B------:R-:W-:Y:S01]  /*6450*/  HMMA.16816.F32 R16, R204.reuse, R214, R16 ;  /* 0x000000d6cc10723c */ /* 0x040fe20000001810 */
[----:B------:R-:W-:Y:S07]  /*6460*/  LDSM.16.M88.4 R212, [R236] ;  /* 0x00000000ecd4783b */ /* 0x000fee0000000200 */
[-C--:B---3--:R-:W-:Y:S08]  /*6470*/  HMMA.16816.F32 R20, R204, R208.reuse, R20 ;  /* 0x000000d0cc14723c */ /* 0x088ff00000001814 */
        /* <DEDUP_REMOVED lines=11> */
[-C--:B------:R-:W-:Y:S01]  /*6530*/  HMMA.16816.F32 R60, R220, R226.reuse, R60 ;  /* 0x000000e2dc3c723c */ /* 0x080fe2000000183c */
[----:B------:R-:W-:Y:S07]  /*6540*/  LDSM.16.M88.4 R220, [R236+0x1000] ;  /* 0x00100000ecdc783b */ /* 0x000fee0000000200 */
[----:B------:R-:W-:Y:S01]  /*6550*/  HMMA.16816.F32 R64, R204, R226, R64 ;  /* 0x000000e2cc40723c */ /* 0x000fe20000001840 */
[----:B------:R-:W3:Y:S07]  /*6560*/  LDSM.16.M88.4 R204, [R236+0x800] ;  /* 0x00080000eccc783b */ /* 0x000eee0000000200 */
[-C--:B-1----:R-:W-:Y:S01]  /*6570*/  HMMA.16816.F32 R4, R208, R212.reuse, R4 ;  /* 0x000000d4d004723c */ /* 0x082fe20000001804 */
[----:B------:R-:W1:Y:S07]  /*6580*/  LDSM.16.M88.4 R224, [R236+0x1800] ;  /* 0x00180000ece0783b */ /* 0x000e6e0000000200 */
[C---:B--2---:R-:W-:Y:S08]  /*6590*/  HMMA.16816.F32 R8, R216.reuse, R212, R8 ;  /* 0x000000d4d808723c */ /* 0x044ff00000001808 */
[-C--:B------:R-:W-:Y:S08]  /*65a0*/  HMMA.16816.F32 R12, R216, R214.reuse, R12 ;  /* 0x000000d6d80c723c */ /* 0x080ff0000000180c */
[C---:B------:R-:W-:Y:S01]  /*65b0*/  HMMA.16816.F32 R16, R208.reuse, R214, R16 ;  /* 0x000000d6d010723c */ /* 0x040fe20000001810 */
[----:B------:R-:W-:Y:S07]  /*65c0*/  LDSM.16.M88.4 R212, [R250+0x6100] ;  /* 0x00610000fad4783b */ /* 0x000fee0000000200 */
[-C--:B---3--:R-:W-:Y:S08]  /*65d0*/  HMMA.16816.F32 R20, R208, R204.reuse, R20 ;  /* 0x000000ccd014723c */ /* 0x088ff00000001814 */
        /* <DEDUP_REMOVED lines=8> */
[----:B------:R-:W3:Y:S07]  /*6660*/  LDSM.16.M88.4 R220, [R251+0xe100] ;  /* 0x00e10000fbdc783b */ /* 0x000eee0000000200 */
[-C--:B-1----:R-:W-:Y:S08]  /*6670*/  HMMA.16816.F32 R52, R208, R224.reuse, R52 ;  /* 0x000000e0d034723c */ /* 0x082ff00000001834 */
[C---:B------:R-:W-:Y:S08]  /*6680*/  HMMA.16816.F32 R56, R216.reuse, R224, R56 ;  /* 0x000000e0d838723c */ /* 0x040ff00000001838 */
[-C--:B------:R-:W-:Y:S01]  /*6690*/  HMMA.16816.F32 R60, R216, R226.reuse, R60 ;  /* 0x000000e2d83c723c */ /* 0x080fe2000000183c */
[----:B------:R-:W-:Y:S07]  /*66a0*/  LDSM.16.M88.4 R216, [R250+0x7100] ;  /* 0x00710000fad8783b */ /* 0x000fee0000000200 */
[----:B------:R-:W-:Y:S01]  /*66b0*/  HMMA.16816.F32 R64, R208, R226, R64 ;  /* 0x000000e2d040723c */ /* 0x000fe20000001840 */
[----:B------:R-:W1:Y:S07]  /*66c0*/  LDSM.16.M88.4 R208, [R250+0x6900] ;  /* 0x00690000fad0783b */ /* 0x000e6e0000000200 */
[-C--:B--2---:R-:W-:Y:S01]  /*66d0*/  HMMA.16816.F32 R4, R204, R212.reuse, R4 ;  /* 0x000000d4cc04723c */ /* 0x084fe20000001804 */
[----:B------:R-:W2:Y:S07]  /*66e0*/  LDSM.16.M88.4 R224, [R250+0x7900] ;  /* 0x00790000fae0783b */ /* 0x000eae0000000200 */
[C---:B---3--:R-:W-:Y:S08]  /*66f0*/  HMMA.16816.F32 R8, R220.reuse, R212, R8 ;  /* 0x000000d4dc08723c */ /* 0x048ff00000001808 */
[-C--:B------:R-:W-:Y:S08]  /*6700*/  HMMA.16816.F32 R12, R220, R214.reuse, R12 ;  /* 0x000000d6dc0c723c */ /* 0x080ff0000000180c */
[C---:B------:R-:W-:Y:S01]  /*6710*/  HMMA.16816.F32 R16, R204.reuse, R214, R16 ;  /* 0x000000d6cc10723c */ /* 0x040fe20000001810 */
[----:B------:R-:W-:Y:S07]  /*6720*/  LDSM.16.M88.4 R212, [R235] ;  /* 0x00000000ebd4783b */ /* 0x000fee0000000200 */
[-C--:B-1----:R-:W-:Y:S08]  /*6730*/  HMMA.16816.F32 R20, R204, R208.reuse, R20 ;  /* 0x000000d0cc14723c */ /* 0x082ff00000001814 */
        /* <DEDUP_REMOVED lines=8> */
[----:B------:R-:W3:Y:S07]  /*67c0*/  LDSM.16.M88.4 R216, [R247+0xe100] ;  /* 0x00e10000f7d8783b */ /* 0x000eee0000000200 */
[-C--:B--2---:R-:W-:Y:S08]  /*67d0*/  HMMA.16816.F32 R52, R204, R224.reuse, R52 ;  /* 0x000000e0cc34723c */ /* 0x084ff00000001834 */
[C---:B------:R-:W-:Y:S08]  /*67e0*/  HMMA.16816.F32 R56, R220.reuse, R224, R56 ;  /* 0x000000e0dc38723c */ /* 0x040ff00000001838 */
[-C--:B------:R-:W-:Y:S01]  /*67f0*/  HMMA.16816.F32 R60, R220, R226.reuse, R60 ;  /* 0x000000e2dc3c723c */ /* 0x080fe2000000183c */
[----:B------:R-:W-:Y:S07]  /*6800*/  LDSM.16.M88.4 R220, [R233] ;  /* 0x00000000e9dc783b */ /* 0x000fee0000000200 */
[----:B------:R-:W-:Y:S01]  /*6810*/  HMMA.16816.F32 R64, R204, R226, R64 ;  /* 0x000000e2cc40723c */ /* 0x000fe20000001840 */
[----:B------:R-:W2:Y:S07]  /*6820*/  LDSM.16.M88.4 R204, [R234] ;  /* 0x00000000eacc783b */ /* 0x000eae0000000200 */
[-C--:B-1----:R-:W-:Y:S01]  /*6830*/  HMMA.16816.F32 R4, R208, R212.reuse, R4 ;  /* 0x000000d4d004723c */ /* 0x082fe20000001804 */
[----:B------:R-:W1:Y:S07]  /*6840*/  LDSM.16.M88.4 R224, [R232] ;  /* 0x00000000e8e0783b */ /* 0x000e6e0000000200 */
[C---:B---3--:R-:W-:Y:S08]  /*6850*/  HMMA.16816.F32 R8, R216.reuse, R212, R8 ;  /* 0x000000d4d808723c */ /* 0x048ff00000001808 */
[-C--:B------:R-:W-:Y:S08]  /*6860*/  HMMA.16816.F32 R12, R216, R214.reuse, R12 ;  /* 0x000000d6d80c723c */ /* 0x080ff0000000180c */
[C---:B------:R-:W-:Y:S01]  /*6870*/  HMMA.16816.F32 R16, R208.reuse, R214, R16 ;  /* 0x000000d6d010723c */ /* 0x040fe20000001810 */
[----:B------:R-:W-:Y:S07]  /*6880*/  LDSM.16.M88.4 R212, [R245+0x6100] ;  /* 0x00610000f5d4783b */ /* 0x000fee0000000200 */
[-C--:B--2---:R-:W-:Y:S08]  /*6890*/  HMMA.16816.F32 R20, R208, R204.reuse, R20 ;  /* 0x000000ccd014723c */ /* 0x084ff00000001814 */
        /* <DEDUP_REMOVED lines=12> */
[----:B------:R-:W1:Y:S07]  /*6960*/  LDSM.16.M88.4 R216, [R245+0x6900] ;  /* 0x00690000f5d8783b */ /* 0x000e6e0000000200 */
[----:B------:R-:W-:Y:S01]  /*6970*/  HMMA.16816.F32 R64, R208, R226, R64 ;  /* 0x000000e2d040723c */ /* 0x000fe20000001840 */
[----:B------:R-:W4:Y:S07]  /*6980*/  LDSM.16.M88.4 R208, [R245+0x7100] ;  /* 0x00710000f5d0783b */ /* 0x000f2e0000000200 */
[-C--:B--2---:R-:W-:Y:S01]  /*6990*/  HMMA.16816.F32 R4, R204, R212.reuse, R4 ;  /* 0x000000d4cc04723c */ /* 0x084fe20000001804 */
[----:B------:R-:W2:Y:S07]  /*69a0*/  LDSM.16.M88.4 R224, [R245+0x7900] ;  /* 0x00790000f5e0783b */ /* 0x000eae0000000200 */
[C---:B---3--:R-:W-:Y:S08]  /*69b0*/  HMMA.16816.F32 R8, R220.reuse, R212, R8 ;  /* 0x000000d4dc08723c */ /* 0x048ff00000001808 */
[-C--:B------:R-:W-:Y:S08]  /*69c0*/  HMMA.16816.F32 R12, R220, R214.reuse, R12 ;  /* 0x000000d6dc0c723c */ /* 0x080ff0000000180c */
[C---:B------:R-:W-:Y:S01]  /*69d0*/  HMMA.16816.F32 R16, R204.reuse, R214, R16 ;  /* 0x000000d6cc10723c */ /* 0x040fe20000001810 */
[----:B------:R-:W-:Y:S07]  /*69e0*/  LDSM.16.M88.4 R212, [R244+0xc100] ;  /* 0x00c10000f4d4783b */ /* 0x000fee0000000200 */
[-C--:B-1----:R-:W-:Y:S08]  /*69f0*/  HMMA.16816.F32 R20, R204, R216.reuse, R20 ;  /* 0x000000d8cc14723c */ /* 0x082ff00000001814 */
[C---:B------:R-:W-:Y:S08]  /*6a00*/  HMMA.16816.F32 R24, R220.reuse, R216, R24 ;  /* 0x000000d8dc18723c */ /* 0x040ff00000001818 */
[-C--:B------:R-:W-:Y:S08]  /*6a10*/  HMMA.16816.F32 R28, R220, R218.reuse, R28 ;  /* 0x000000dadc1c723c */ /* 0x080ff0000000181c */
[C---:B------:R-:W-:Y:S01]  /*6a20*/  HMMA.16816.F32 R32, R204.reuse, R218, R32 ;  /* 0x000000dacc20723c */ /* 0x040fe20000001820 */
[----:B------:R-:W1:Y:S07]  /*6a30*/  LDSM.16.M88.4 R216, [R236+0x2000] ;  /* 0x00200000ecd8783b */ /* 0x000e6e0000000200 */
[-C--:B----4-:R-:W-:Y:S08]  /*6a40*/  HMMA.16816.F32 R36, R204, R208.reuse, R36 ;  /* 0x000000d0cc24723c */ /* 0x090ff00000001824 */
[C---:B------:R-:W-:Y:S08]  /*6a50*/  HMMA.16816.F32 R40, R220.reuse, R208, R40 ;  /* 0x000000d0dc28723c */ /* 0x040ff00000001828 */
[-C--:B------:R-:W-:Y:S08]  /*6a60*/  HMMA.16816.F32 R44, R220, R210.reuse, R44 ;  /* 0x000000d2dc2c723c */ /* 0x080ff0000000182c */
[C---:B------:R-:W-:Y:S01]  /*6a70*/  HMMA.16816.F32 R48, R204.reuse, R210, R48 ;  /* 0x000000d2cc30723c */ /* 0x040fe20000001830 */
[----:B------:R-:W3:Y:S07]  /*6a80*/  LDSM.16.M88.4 R208, [R243+0xe100] ;  /* 0x00e10000f3d0783b */ /* 0x000eee0000000200 */
[-C--:B--2---:R-:W-:Y:S08]  /*6a90*/  HMMA.16816.F32 R52, R204, R224.reuse, R52 ;  /* 0x000000e0cc34723c */ /* 0x084ff00000001834 */
[C---:B------:R-:W-:Y:S08]  /*6aa0*/  HMMA.16816.F32 R56, R220.reuse, R224, R56 ;  /* 0x000000e0dc38723c */ /* 0x040ff00000001838 */
[-C--:B------:R-:W-:Y:S08]  /*6ab0*/  HMMA.16816.F32 R60, R220, R226.reuse, R60 ;  /* 0x000000e2dc3c723c */ /* 0x080ff0000000183c */
[----:B------:R-:W-:Y:S08]  /*6ac0*/  HMMA.16816.F32 R64, R204, R226, R64 ;  /* 0x000000e2cc40723c */ /* 0x000ff00000001840 */
[-C--:B-1----:R-:W-:Y:S08]  /*6ad0*/  HMMA.16816.F32 R4, R212, R216.reuse, R4 ;  /* 0x000000d8d404723c */ /* 0x082ff00000001804 */
[C---:B---3--:R-:W-:Y:S08]  /*6ae0*/  HMMA.16816.F32 R8, R208.reuse, R216, R8 ;  /* 0x000000d8d008723c */ /* 0x048ff00000001808 */
[-C--:B------:R-:W-:Y:S08]  /*6af0*/  HMMA.16816.F32 R12, R208, R218.reuse, R12 ;  /* 0x000000dad00c723c */ /* 0x080ff0000000180c */
        /* <DEDUP_REMOVED lines=14> */
[----:B------:R-:W-:Y:S02]  /*6be0*/  FMUL.FTZ R16, R16, c[0x0][0x320] ;  /* 0x0000c80010107a20 */ /* 0x000fe40000410000 */
[----:B------:R-:W-:Y:S02]  /*6bf0*/  FMUL.FTZ R17, R17, c[0x0][0x320] ;  /* 0x0000c80011117a20 */ /* 0x000fe40000410000 */
[----:B------:R-:W-:Y:S02]  /*6c00*/  FMUL.FTZ R18, R18, c[0x0][0x320] ;  /* 0x0000c80012127a20 */ /* 0x000fe40000410000 */
[----:B------:R-:W-:Y:S03]  /*6c10*/  FMUL.FTZ R19, R19, c[0x0][0x320] ;  /* 0x0000c80013137a20 */ /* 0x000fe60000410000 */
[----:B------:R-:W-:Y:S10]  /*6c20*/  MUFU.TANH R206, R8 ;  /* 0x0000000800ce7308 */ /* 0x000ff40000002400 */
[----:B------:R-:W-:Y:S01]  /*6c30*/  MUFU.TANH R217, R9 ;  /* 0x0000000900d97308 */ /* 0x000fe20000002400 */
[----:B-1----:R-:W1:Y:S09]  /*6c40*/  LDSM.16.M88.4 R4, [R236+0x2800] ;  /* 0x00280000ec04783b */ /* 0x002e720000000200 */
[----:B------:R-:W-:Y:S10]  /*6c50*/  MUFU.TANH R207, R10 ;  /* 0x0000000a00cf7308 */ /* 0x000ff40000002400 */
[----:B------:R2:W-:Y:S10]  /*6c60*/  MUFU.TANH R205, R11 ;  /* 0x0000000b00cd7308 */ /* 0x0005f40000002400 */
[----:B------:R3:W-:Y:S10]  /*6c70*/  MUFU.TANH R221, R12 ;  /* 0x0000000c00dd7308 */ /* 0x0007f40000002400 */
[----:B------:R4:W-:Y:S01]  /*6c80*/  MUFU.TANH R220, R13 ;  /* 0x0000000d00dc7308 */ /* 0x0009e20000002400 */
[----:B--2---:R-:W2:Y:S01]  /*6c90*/  LDSM.16.M88.4 R8, [R236+0x3000] ;  /* 0x00300000ec08783b */ /* 0x004ea20000000200 */
[-C--:B-1----:R-:W-:Y:S08]  /*6ca0*/  HMMA.16816.F32 R20, R212, R4.reuse, R20 ;  /* 0x00000004d414723c */ /* 0x082ff00000001814 */
[----:B------:R-:W-:Y:S01]  /*6cb0*/  MUFU.TANH R218, R16 ;  /* 0x0000001000da7308 */ /* 0x000fe20000002400 */
[C---:B------:R-:W-:Y:S04]  /*6cc0*/  HMMA.16816.F32 R24, R208.reuse, R4, R24 ;  /* 0x00000004d018723c */ /* 0x040fe80000001818 */
[----:B---3--:R-:W-:Y:S05]  /*6cd0*/  FMUL.FTZ R12, R14, c[0x0][0x320] ;  /* 0x0000c8000e0c7a20 */ /* 0x008fea0000410000 */
[----:B------:R1:W-:Y:S01]  /*6ce0*/  MUFU.TANH R219, R17 ;  /* 0x0000001100db7308 */ /* 0x0003e20000002400 */
[-C--:B------:R-:W-:Y:S03]  /*6cf0*/  HMMA.16816.F32 R28, R208, R6.reuse, R28 ;  /* 0x00000006d01c723c */ /* 0x080fe6000000181c */
[----:B----4-:R-:W-:Y:S05]  /*6d00*/  FMUL.FTZ R13, R15, c[0x0][0x320] ;  /* 0x0000c8000f0d7a20 */ /* 0x010fea0000410000 */
[C---:B------:R-:W-:Y:S01]  /*6d10*/  HMMA.16816.F32 R32, R212.reuse, R6, R32 ;  /* 0x00000006d420723c */ /* 0x040fe20000001820 */
[----:B------:R-:W-:Y:S01]  /*6d20*/  MUFU.TANH R230, R18 ;  /* 0x0000001200e67308 */ /* 0x000fe20000002400 */
[----:B------:R-:W3:Y:S01]  /*6d30*/  LDSM.16.M88.4 R4, [R236+0x3800] ;  /* 0x00380000ec04783b */ /* 0x000ee20000000200 */
[----:B------:R-:W-:Y:S04]  /*6d40*/  DEPBAR.LE SB0, 0x0 ;  /* 0x000080000000791a */ /* 0x000fe80000000000 */
[----:B------:R-:W-:Y:S02]  /*6d50*/  FMUL.FTZ R20, R20, c[0x0][0x320] ;  /* 0x0000c80014147a20 */ /* 0x000fe40000410000 */
[----:B------:R-:W-:Y:S02]  /*6d60*/  FMUL.FTZ R26, R26, c[0x0][0x320] ;  /* 0x0000c8001a1a7a20 */ /* 0x000fe40000410000 */
[----:B------:R4:W-:Y:S01]  /*6d70*/  MUFU.TANH R223, R19 ;  /* 0x0000001300df7308 */ /* 0x0009e20000002400 */
[----:B------:R-:W-:Y:S01]  /*6d80*/  BAR.SYNC.DEFER_BLOCKING 0x0 ;  /* 0x0000000000007b1d */ /* 0x000fe20000010000 */
[----:B------:R-:W-:Y:S01]  /*6d90*/  FMUL.FTZ R27, R27, c[0x0][0x320] ;  /* 0x0000c8001b1b7a20 */ /* 0x000fe20000410000 */
[-C--:B--2---:R-:W-:Y:S05]  /*6da0*/  HMMA.16816.F32 R36, R212, R8.reuse, R36 ;  /* 0x00000008d424723c */ /* 0x084fea0000001824 */
[----:B------:R-:W-:Y:S02]  /*6db0*/  FMUL.FTZ R29, R29, c[0x0][0x320] ;  /* 0x0000c8001d1d7a20 */ /* 0x000fe40000410000 */
[----:B------:R2:W-:Y:S01]  /*6dc0*/  MUFU.TANH R225, R26 ;  /* 0x0000001a00e17308 */ /* 0x0005e20000002400 */
[----:B------:R-:W-:Y:S01]  /*6dd0*/  FMUL.FTZ R30, R30, c[0x0][0x320] ;  /* 0x0000c8001e1e7a20 */ /* 0x000fe20000410000 */
[C---:B------:R-:W-:Y:S04]  /*6de0*/  HMMA.16816.F32 R40, R208.reuse, R8, R40 ;  /* 0x00000008d028723c */ /* 0x040fe80000001828 */
[----:B------:R-:W-:Y:S02]  /*6df0*/  FMUL.FTZ R31, R31, c[0x0][0x320] ;  /* 0x0000c8001f1f7a20 */ /* 0x000fe40000410000 */
[----:B-1----:R-:W-:Y:S02]  /*6e00*/  FMUL.FTZ R17, R22, c[0x0][0x320] ;  /* 0x0000c80016117a20 */ /* 0x002fe40000410000 */
[----:B------:R1:W-:Y:S01]  /*6e10*/  MUFU.TANH R224, R27 ;  /* 0x0000001b00e07308 */ /* 0x0003e20000002400 */
[-C--:B------:R-:W-:Y:S03]  /*6e20*/  HMMA.16816.F32 R44, R208, R10.reuse, R44 ;  /* 0x0000000ad02c723c */ /* 0x080fe6000000182c */
[----:B----4-:R-:W-:Y:S02]  /*6e30*/  FMUL.FTZ R19, R21, c[0x0][0x320] ;  /* 0x0000c80015137a20 */ /* 0x010fe40000410000 */
[----:B------:R-:W-:Y:S02]  /*6e40*/  FMUL.FTZ R16, R23, c[0x0][0x320] ;  /* 0x0000c80017107a20 */ /* 0x000fe40000410000 */
[----:B------:R-:W-:Y:S01]  /*6e50*/  FMUL.FTZ R14, R24, c[0x0][0x320] ;  /* 0x0000c800180e7a20 */ /* 0x000fe20000410000 */
[C---:B------:R-:W-:Y:S01]  /*6e60*/  HMMA.16816.F32 R48, R212.reuse, R10, R48 ;  /* 0x0000000ad430723c */ /* 0x040fe20000001830 */
[----:B------:R4:W-:Y:S03]  /*6e70*/  MUFU.TANH R228, R29 ;  /* 0x0000001d00e47308 */ /* 0x0009e60000002400 */
[----:B------:R-:W-:Y:S02]  /*6e80*/  FMUL.FTZ R15, R25, c[0x0][0x320] ;  /* 0x0000c800190f7a20 */ /* 0x000fe40000410000 */
[----:B------:R-:W-:Y:S02]  /*6e90*/  FMUL.FTZ R18, R28, c[0x0][0x320] ;  /* 0x0000c8001c127a20 */ /* 0x000fe40000410000 */
[----:B------:R-:W-:Y:S01]  /*6ea0*/  FMUL.FTZ R43, R43, c[0x0][0x320] ;  /* 0x0000c8002b2b7a20 */ /* 0x000fe20000410000 */
[-C--:B---3--:R-:W-:Y:S02]  /*6eb0*/  HMMA.16816.F32 R52, R212, R4.reuse, R52 ;  /* 0x00000004d434723c */ /* 0x088fe40000001834 */
[----:B------:R-:W-:Y:S01]  /*6ec0*/  MUFU.TANH R227, R30 ;  /* 0x0000001e00e37308 */ /* 0x000fe20000002400 */
[----:B--2---:R-:W-:Y:S02]  /*6ed0*/  FMUL.FTZ R26, R32, c[0x0][0x320] ;  /* 0x0000c800201a7a20 */ /* 0x004fe40000410000 */
[----:B------:R-:W-:Y:S02]  /*6ee0*/  FMUL.FTZ R22, R34, c[0x0][0x320] ;  /* 0x0000c80022167a20 */ /* 0x000fe40000410000 */
[----:B-1----:R-:W-:Y:S01]  /*6ef0*/  FMUL.FTZ R27, R33, c[0x0][0x320] ;  /* 0x0000c800211b7a20 */ /* 0x002fe20000410000 */
[C---:B------:R-:W-:Y:S04]  /*6f00*/  HMMA.16816.F32 R56, R208.reuse, R4, R56 ;  /* 0x00000004d038723c */ /* 0x040fe80000001838 */
[----:B------:R1:W-:Y:S01]  /*6f10*/  MUFU.TANH R226, R31 ;  /* 0x0000001f00e27308 */ /* 0x0003e20000002400 */
[----:B------:R-:W-:Y:S02]  /*6f20*/  FMUL.FTZ R21, R35, c[0x0][0x320] ;  /* 0x0000c80023157a20 */ /* 0x000fe40000410000 */
[----:B------:R-:W-:Y:S01]  /*6f30*/  FMUL.FTZ R28, R37, c[0x0][0x320] ;  /* 0x0000c800251c7a20 */ /* 0x000fe20000410000 */
[-C--:B------:R-:W-:Y:S04]  /*6f40*/  HMMA.16816.F32 R60, R208, R6.reuse, R60 ;  /* 0x00000006d03c723c */ /* 0x080fe8000000183c */
[----:B----4-:R-:W-:Y:S02]  /*6f50*/  FMUL.FTZ R29, R36, c[0x0][0x320] ;  /* 0x0000c800241d7a20 */ /* 0x010fe40000410000 */
[----:B------:R-:W2:Y:S01]  /*6f60*/  MUFU.TANH R0, R43 ;  /* 0x0000002b00007308 */ /* 0x000ea20000002400 */
[----:B------:R-:W-:Y:S01]  /*6f70*/  FMUL.FTZ R25, R38, c[0x0][0x320] ;  /* 0x0000c80026197a20 */ /* 0x000fe20000410000 */
[----:B------:R-:W-:Y:S04]  /*6f80*/  HMMA.16816.F32 R64, R212, R6, R64 ;  /* 0x00000006d440723c */ /* 0x000fe80000001840 */
[----:B------:R-:W-:Y:S02]  /*6f90*/  FMUL.FTZ R24, R39, c[0x0][0x320] ;  /* 0x0000c80027187a20 */ /* 0x000fe40000410000 */
[----:B------:R-:W-:Y:S02]  /*6fa0*/  FMUL.FTZ R8, R40, c[0x0][0x320] ;  /* 0x0000c80028087a20 */ /* 0x000fe40000410000 */
[----:B------:R-:W3:Y:S01]  /*6fb0*/  MUFU.TANH R2, R2 ;  /* 0x0000000200027308 */ /* 0x000ee20000002400 */
[----:B------:R-:W-:Y:S03]  /*6fc0*/  FMUL.FTZ R9, R41, c[0x0][0x320] ;  /* 0x0000c80029097a20 */ /* 0x000fe60000410000 */
[----:B------:R-:W-:Y:S02]  /*6fd0*/  FMUL.FTZ R23, R44, c[0x0][0x320] ;  /* 0x0000c8002c177a20 */ /* 0x000fe40000410000 */
[----:B------:R-:W-:Y:S02]  /*6fe0*/  FMUL.FTZ R10, R45, c[0x0][0x320] ;  /* 0x0000c8002d0a7a20 */ /* 0x000fe40000410000 */
[----:B------:R-:W-:Y:S02]  /*6ff0*/  FMUL.FTZ R37, R48, c[0x0][0x320] ;  /* 0x0000c80030257a20 */ /* 0x000fe40000410000 */
[----:B------:R-:W4:Y:S01]  /*7000*/  MUFU.TANH R12, R12 ;  /* 0x0000000c000c7308 */ /* 0x000f220000002400 */
[----:B------:R-:W-:Y:S02]  /*7010*/  FMUL.FTZ R36, R49, c[0x0][0x320] ;  /* 0x0000c80031247a20 */ /* 0x000fe40000410000 */
[----:B-1----:R-:W-:Y:S01]  /*7020*/  FMUL.FTZ R31, R50, c[0x0][0x320] ;  /* 0x0000c800321f7a20 */ /* 0x002fe20000410000 */
[----:B--2---:R1:W-:Y:S01]  /*7030*/  STL [R1+0x44], R0 ;  /* 0x0000440001007387 */ /* 0x0043e20000100800 */
[----:B------:R-:W-:Y:S02]  /*7040*/  FMUL.FTZ R30, R51, c[0x0][0x320] ;  /* 0x0000c800331e7a20 */ /* 0x000fe40000410000 */
[----:B------:R-:W-:Y:S02]  /*7050*/  FMUL.FTZ R38, R52, c[0x0][0x320] ;  /* 0x0000c80034267a20 */ /* 0x000fe40000410000 */
[----:B------:R-:W-:Y:S01]  /*7060*/  FMUL.FTZ R39, R53, c[0x0][0x320] ;  /* 0x0000c80035277a20 */ /* 0x000fe20000410000 */
[----:B------:R-:W2:Y:S01]  /*7070*/  MUFU.TANH R13, R13 ;  /* 0x0000000d000d7308 */ /* 0x000ea20000002400 */
        /* <DEDUP_REMOVED lines=53> */
[----:B------:R1:W1:Y:S10]  /*73d0*/  MUFU.TANH R202, R62 ;  /* 0x0000003e00ca7308 */ /* 0x0002740000002400 */
[----:B------:R1:W1:Y:S10]  /*73e0*/  MUFU.TANH R201, R63 ;  /* 0x0000003f00c97308 */ /* 0x0002740000002400 */
[----:B------:R1:W1:Y:S10]  /*73f0*/  MUFU.TANH R211, R64 ;  /* 0x0000004000d37308 */ /* 0x0002740000002400 */
[----:B------:R-:W1:Y:S10]  /*7400*/  MUFU.TANH R41, R41 ;  /* 0x0000002900297308 */ /* 0x000e740000002400 */
[----:B------:R1:W1:Y:S10]  /*7410*/  MUFU.TANH R209, R66 ;  /* 0x0000004200d17308 */ /* 0x0002740000002400 */
[----:B------:R-:W1:Y:S02]  /*7420*/  MUFU.TANH R40, R40 ;  /* 0x0000002800287308 */ /* 0x000e640000002400 */
[----:B-1234-:R-:W-:-:S05]  /*7430*/  @P0 BRA `(.L_x_711) ;  /* 0xffffe4a000000947 */ /* 0x01efca000383ffff */
.L_x_710:
[----:B----4-:R-:W2:Y:S01]  /*7440*/  LDL.LU R51, [R1+0x44] ;  /* 0x0000440001337983 */ /* 0x010ea20000300800 */
        /* <DEDUP_REMOVED lines=39> */
[----:B------:R-:W1:Y:S01]  /*76c0*/  SHFL.BFLY PT, R6, R42, 0x2, 0x1f ;  /* 0x0c401f002a067f89 */ /* 0x000e6200000e0000 */
        /* <DEDUP_REMOVED lines=12> */
[----:B------:R-:W3:Y:S01]  /*7790*/  SHFL.BFLY PT, R11, R4, 0x2, 0x1f ;  /* 0x0c401f00040b7f89 */ /* 0x000ee200000e0000 */
[----:B------:R-:W-:Y:S02]  /*77a0*/  FMNMX.FTZ R0, R33, R0, !PT ;  /* 0x0000000021007209 */ /* 0x000fe40007810000 */
[----:B------:R-:W-:Y:S02]  /*77b0*/  FMNMX.FTZ R3, R225, R3, !PT ;  /* 0x00000003e1037209 */ /* 0x000fe40007810000 */
[----:B------:R-:W-:Y:S02]  /*77c0*/  FMNMX.FTZ R0, R7, R0, !PT ;  /* 0x0000000007007209 */ /* 0x000fe40007810000 */
[----:B------:R-:W-:Y:S02]  /*77d0*/  FMNMX.FTZ R3, R224, R3, !PT ;  /* 0x00000003e0037209 */ /* 0x000fe40007810000 */
[----:B------:R-:W-:Y:S02]  /*77e0*/  MOV R54, R231 ;  /* 0x000000e700367202 */ /* 0x000fe40000000f00 */
[----:B------:R-:W-:Y:S02]  /*77f0*/  FMNMX.FTZ R3, R227, R3, !PT ;  /* 0x00000003e3037209 */ /* 0x000fe40007810000 */
[----:B------:R-:W-:Y:S02]  /*7800*/  MOV R63, R196 ;  /* 0x000000c4003f7202 */ /* 0x000fe40000000f00 */
[----:B------:R-:W-:Y:S02]  /*7810*/  FMNMX.FTZ R3, R226, R3, !PT ;  /* 0x00000003e2037209 */ /* 0x000fe40007810000 */
[----:B------:R-:W-:Y:S02]  /*7820*/  MOV R58, R229 ;  /* 0x000000e5003a7202 */ /* 0x000fe40000000f00 */
[----:B------:R-:W-:Y:S02]  /*7830*/  FMNMX.FTZ R3, R54, R3, !PT ;  /* 0x0000000336037209 */ /* 0x000fe40007810000 */
[----:B------:R-:W-:Y:S01]  /*7840*/  ISETP.LT.AND P0, PT, RZ, UR7, PT ;  /* 0x00000007ff007c0c */ /* 0x000fe2000bf01270 */
[----:B------:R-:W-:Y:S01]  /*7850*/  UIADD3 UR7, UR7, -0x1, URZ ;  /* 0xffffffff07077890 */ /* 0x000fe2000fffe03f */
[----:B--2---:R-:W-:Y:S02]  /*7860*/  FMNMX.FTZ R3, R51, R3, !PT ;  /* 0x0000000333037209 */ /* 0x004fe40007810000 */
[----:B-1----:R-:W-:Y:S02]  /*7870*/  FMNMX.FTZ R6, R42, R6, !PT ;  /* 0x000000062a067209 */ /* 0x002fe40007810000 */
[----:B------:R-:W1:Y:S01]  /*7880*/  SHFL.BFLY PT, R42, R0, 0x2, 0x1f ;  /* 0x0c401f00002a7f89 */ /* 0x000e6200000e0000 */
[----:B---3--:R-:W-:Y:S02]  /*7890*/  FMNMX.FTZ R11, R4, R11, !PT ;  /* 0x0000000b040b7209 */ /* 0x008fe40007810000 */
[----:B------:R-:W-:Y:S04]  /*78a0*/  FMNMX.FTZ R4, R63, R3, !PT ;  /* 0x000000033f047209 */ /* 0x000fe80007810000 */
[----:B------:R-:W-:Y:S01]  /*78b0*/  FMNMX.FTZ R4, R58, R4, !PT ;  /* 0x000000043a047209 */ /* 0x000fe20007810000 */
[----:B------:R-:W2:Y:S08]  /*78c0*/  SHFL.BFLY PT, R196, R6, 0x1, 0x1f ;  /* 0x0c201f0006c47f89 */ /* 0x000eb000000e0000 */
[----:B------:R-:W3:Y:S01]  /*78d0*/  SHFL.BFLY PT, R3, R11, 0x1, 0x1f ;  /* 0x0c201f000b037f89 */ /* 0x000ee200000e0000 */
[----:B-1----:R-:W-:Y:S02]  /*78e0*/  FMNMX.FTZ R42, R0, R42, !PT ;  /* 0x0000002a002a7209 */ /* 0x002fe40007810000 */
[----:B------:R-:W-:Y:S05]  /*78f0*/  FMNMX.FTZ R0, R57, R4, !PT ;  /* 0x0000000439007209 */ /* 0x000fea0007810000 */
[----:B------:R-:W-:Y:S01]  /*7900*/  SHFL.BFLY PT, R43, R42, 0x1, 0x1f ;  /* 0x0c201f002a2b7f89 */ /* 0x000fe200000e0000 */
[----:B------:R-:W-:Y:S02]  /*7910*/  FMNMX.FTZ R0, R56, R0, !PT ;  /* 0x0000000038007209 */ /* 0x000fe40007810000 */
[----:B--2---:R-:W-:Y:S02]  /*7920*/  FMNMX.FTZ R196, R6, R196, !PT ;  /* 0x000000c406c47209 */ /* 0x004fe40007810000 */
[----:B------:R-:W-:Y:S03]  /*7930*/  FMNMX.FTZ R0, R202, R0, !PT ;  /* 0x00000000ca007209 */ /* 0x000fe60007810000 */
[C---:B------:R-:W-:Y:S01]  /*7940*/  FMUL.FTZ R210, R196.reuse, c[0x0][0x2d0] ;  /* 0x0000b400c4d27a20 */ /* 0x040fe20000410000 */
[----:B------:R-:W-:Y:S01]  /*7950*/  FMNMX.FTZ R4, R201, R0, !PT ;  /* 0x00000000c9047209 */ /* 0x000fe20007810000 */
[----:B------:R-:W-:Y:S01]  /*7960*/  FADD.FTZ R6, -R196, R199 ;  /* 0x000000c7c4067221 */ /* 0x000fe20000010100 */
[----:B---3--:R-:W-:Y:S01]  /*7970*/  FMNMX.FTZ R3, R11, R3, !PT ;  /* 0x000000030b037209 */ /* 0x008fe20007810000 */
[--C-:B------:R-:W-:Y:S02]  /*7980*/  FFMA.FTZ R2, R2, c[0x0][0x2d0], -R210.reuse ;  /* 0x0000b40002027a23 */ /* 0x100fe400000108d2 */
[----:B------:R-:W1:Y:S01]  /*7990*/  SHFL.BFLY PT, R0, R4, 0x2, 0x1f ;  /* 0x0c401f0004007f89 */ /* 0x000e6200000e0000 */
[--C-:B------:R-:W-:Y:S01]  /*79a0*/  FFMA.FTZ R215, R38, c[0x0][0x2d0], -R210.reuse ;  /* 0x0000b40026d77a23 */ /* 0x100fe200000108d2 */
[----:B------:R2:W-:Y:S01]  /*79b0*/  MUFU.EX2 R11, R2 ;  /* 0x00000002000b7308 */ /* 0x0005e20000000800 */
[----:B------:R-:W-:Y:S02]  /*79c0*/  FMUL.FTZ R208, R3, c[0x0][0x2d0] ;  /* 0x0000b40003d07a20 */ /* 0x000fe40000410000 */
[----:B------:R-:W-:Y:S02]  /*79d0*/  FFMA.FTZ R229, R218, c[0x0][0x2d0], -R210 ;  /* 0x0000b400dae57a23 */ /* 0x000fe400000108d2 */
[--C-:B------:R-:W-:Y:S02]  /*79e0*/  FFMA.FTZ R204, R204, c[0x0][0x2d0], -R208.reuse ;  /* 0x0000b400cccc7a23 */ /* 0x100fe400000108d0 */
[--C-:B------:R-:W-:Y:S02]  /*79f0*/  FFMA.FTZ R213, R35, c[0x0][0x2d0], -R208.reuse ;  /* 0x0000b40023d57a23 */ /* 0x100fe400000108d0 */
[--C-:B------:R-:W-:Y:S01]  /*7a00*/  FFMA.FTZ R218, R230, c[0x0][0x2d0], -R208.reuse ;  /* 0x0000b400e6da7a23 */ /* 0x100fe200000108d0 */
[----:B------:R3:W-:Y:S01]  /*7a10*/  MUFU.EX2 R49, R204 ;  /* 0x000000cc00317308 */ /* 0x0007e20000000800 */
[--C-:B------:R-:W-:Y:S02]  /*7a20*/  FFMA.FTZ R216, R216, c[0x0][0x2d0], -R208.reuse ;  /* 0x0000b400d8d87a23 */ /* 0x100fe400000108d0 */
[--C-:B------:R-:W-:Y:S02]  /*7a30*/  FFMA.FTZ R61, R25, c[0x0][0x2d0], -R208.reuse ;  /* 0x0000b400193d7a23 */ /* 0x100fe400000108d0 */
[----:B------:R-:W-:Y:S02]  /*7a40*/  FFMA.FTZ R62, R24, c[0x0][0x2d0], -R208 ;  /* 0x0000b400183e7a23 */ /* 0x000fe400000108d0 */
[----:B------:R-:W-:Y:S02]  /*7a50*/  FADD.FTZ R199, -R3, R200 ;  /* 0x000000c803c77221 */ /* 0x000fe40000010100 */
[----:B------:R-:W-:Y:S01]  /*7a60*/  FMUL.FTZ R6, R6, c[0x0][0x2d0] ;  /* 0x0000b40006067a20 */ /* 0x000fe20000410000 */
[----:B------:R4:W-:Y:S01]  /*7a70*/  MUFU.EX2 R55, R216 ;  /* 0x000000d800377308 */ /* 0x0009e20000000800 */
[--C-:B------:R-:W-:Y:S01]  /*7a80*/  FFMA.FTZ R222, R222, c[0x0][0x2d0], -R210.reuse ;  /* 0x0000b400dede7a23 */ /* 0x100fe200000108d2 */
[----:B-1----:R-:W-:Y:S01]  /*7a90*/  FMNMX.FTZ R4, R4, R0, !PT ;  /* 0x0000000004047209 */ /* 0x002fe20007810000 */
[----:B------:R-:W-:Y:S01]  /*7aa0*/  FFMA.FTZ R219, R219, c[0x0][0x2d0], -R210 ;  /* 0x0000b400dbdb7a23 */ /* 0x000fe200000108d2 */
[----:B--2---:R-:W-:Y:S01]  /*7ab0*/  FMNMX.FTZ R2, R42, R43, !PT ;  /* 0x0000002b2a027209 */ /* 0x004fe20007810000 */
[----:B------:R-:W-:Y:S02]  /*7ac0*/  FFMA.FTZ R43, R31, c[0x0][0x2d0], -R208 ;  /* 0x0000b4001f2b7a23 */ /* 0x000fe400000108d0 */
[----:B------:R-:W1:Y:S01]  /*7ad0*/  SHFL.BFLY PT, R0, R4, 0x1, 0x1f ;  /* 0x0c201f0004007f89 */ /* 0x000e6200000e0000 */
[----:B------:R-:W-:Y:S02]  /*7ae0*/  FMUL.FTZ R199, R199, c[0x0][0x2d0] ;  /* 0x0000b400c7c77a20 */ /* 0x000fe40000410000 */
[----:B------:R-:W2:Y:S01]  /*7af0*/  MUFU.EX2 R52, R222 ;  /* 0x000000de00347308 */ /* 0x000ea20000000800 */
[----:B------:R-:W-:Y:S02]  /*7b00*/  FADD.FTZ R198, -R2, R198 ;  /* 0x000000c602c67221 */ /* 0x000fe40000010100 */
[----:B------:R-:W-:Y:S02]  /*7b10*/  FFMA.FTZ R42, R36, c[0x0][0x2d0], -R210 ;  /* 0x0000b400242a7a23 */ /* 0x000fe400000108d2 */
[----:B---3--:R-:W-:Y:S02]  /*7b20*/  FMUL.FTZ R204, R2, c[0x0][0x2d0] ;  /* 0x0000b40002cc7a20 */ /* 0x008fe40000410000 */
        /* <DEDUP_REMOVED lines=8> */
[----:B------:R3:W-:Y:S01]  /*7bb0*/  MUFU.EX2 R59, R206 ;  /* 0x000000ce003b7308 */ /* 0x0007e20000000800 */
[----:B-1----:R-:W-:Y:S01]  /*7bc0*/  FMNMX.FTZ R0, R4, R0, !PT ;  /* 0x0000000004007209 */ /* 0x002fe20007810000 */
[--C-:B------:R-:W-:Y:S02]  /*7bd0*/  FFMA.FTZ R228, R228, c[0x0][0x2d0], -R204.reuse ;  /* 0x0000b400e4e47a23 */ /* 0x100fe400000108cc */
[--C-:B------:R-:W-:Y:S02]  /*7be0*/  FFMA.FTZ R8, R8, c[0x0][0x2d0], -R204.reuse ;  /* 0x0000b40008087a23 */ /* 0x100fe400000108cc */
[----:B------:R-:W-:Y:S02]  /*7bf0*/  FMUL.FTZ R64, R0, c[0x0][0x2d0] ;  /* 0x0000b40000407a20 */ /* 0x000fe40000410000 */
[----:B------:R-:W-:Y:S02]  /*7c00*/  FFMA.FTZ R9, R9, c[0x0][0x2d0], -R204 ;  /* 0x0000b40009097a23 */ /* 0x000fe400000108cc */
[----:B------:R-:W-:Y:S01]  /*7c10*/  FFMA.FTZ R207, R207, c[0x0][0x2d0], -R64 ;  /* 0x0000b400cfcf7a23 */ /* 0x000fe20000010840 */
[----:B------:R1:W5:Y:S01]  /*7c20*/  MUFU.EX2 R48, R217 ;  /* 0x000000d900307308 */ /* 0x0003620000000800 */
[----:B------:R-:W-:Y:S02]  /*7c30*/  FFMA.FTZ R10, R10, c[0x0][0x2d0], -R204 ;  /* 0x0000b4000a0a7a23 */ /* 0x000fe400000108cc */
[----:B------:R-:W-:Y:S02]  /*7c40*/  FFMA.FTZ R231, R205, c[0x0][0x2d0], -R64 ;  /* 0x0000b400cde77a23 */ /* 0x000fe40000010840 */
[----:B------:R-:W-:Y:S02]  /*7c50*/  FFMA.FTZ R205, R33, c[0x0][0x2d0], -R204 ;  /* 0x0000b40021cd7a23 */ /* 0x000fe400000108cc */
[----:B------:R-:W-:Y:S02]  /*7c60*/  FFMA.FTZ R230, R12, c[0x0][0x2d0], -R64 ;  /* 0x0000b4000ce67a23 */ /* 0x000fe40000010840 */
[----:B------:R-:W-:Y:S01]  /*7c70*/  FFMA.FTZ R12, R23, c[0x0][0x2d0], -R204 ;  /* 0x0000b400170c7a23 */ /* 0x000fe200000108cc */
[----:B------:R5:W-:Y:S01]  /*7c80*/  MUFU.EX2 R66, R207 ;  /* 0x000000cf00427308 */ /* 0x000be20000000800 */
[----:B----4-:R-:W-:Y:S02]  /*7c90*/  FFMA.FTZ R216, R223, c[0x0][0x2d0], -R208 ;  /* 0x0000b400dfd87a23 */ /* 0x010fe400000108d0 */
[----:B---3--:R-:W-:Y:S02]  /*7ca0*/  FFMA.FTZ R206, R5, c[0x0][0x2d0], -R204 ;  /* 0x0000b40005ce7a23 */ /* 0x008fe400000108cc */
[----:B------:R-:W-:Y:S02]  /*7cb0*/  FFMA.FTZ R223, R26, c[0x0][0x2d0], -R210 ;  /* 0x0000b4001adf7a23 */ /* 0x000fe400000108d2 */
[----:B------:R-:W-:Y:S02]  /*7cc0*/  FADD.FTZ R197, -R0, R197 ;  /* 0x000000c500c57221 */ /* 0x000fe40000010100 */
[----:B------:R-:W-:Y:S01]  /*7cd0*/  FFMA.FTZ R200, R13, c[0x0][0x2d0], -R64 ;  /* 0x0000b4000dc87a23 */ /* 0x000fe20000010840 */
[----:B------:R3:W4:Y:S01]  /*7ce0*/  MUFU.EX2 R53, R221 ;  /* 0x000000dd00357308 */ /* 0x0007220000000800 */
[----:B------:R-:W-:Y:S02]  /*7cf0*/  FMUL.FTZ R197, R197, c[0x0][0x2d0] ;  /* 0x0000b400c5c57a20 */ /* 0x000fe40000410000 */
[----:B------:R-:W-:Y:S01]  /*7d00*/  FFMA.FTZ R67, R29, c[0x0][0x2d0], -R210 ;  /* 0x0000b4001d437a23 */ /* 0x000fe200000108d2 */
[----:B--2---:R-:W-:Y:S01]  /*7d10*/  MOV R29, R52 ;  /* 0x00000034001d7202 */ /* 0x004fe20000000f00 */
[----:B-1----:R-:W-:Y:S02]  /*7d20*/  FFMA.FTZ R217, R220, c[0x0][0x2d0], -R204 ;  /* 0x0000b400dcd97a23 */ /* 0x002fe400000108cc */
[--C-:B------:R-:W-:Y:S01]  /*7d30*/  FFMA.FTZ R60, R28, c[0x0][0x2d0], -R210.reuse ;  /* 0x0000b4001c3c7a23 */ /* 0x100fe200000108d2 */
[----:B------:R-:W-:Y:S01]  /*7d40*/  MOV R28, R49 ;  /* 0x00000031001c7202 */ /* 0x000fe20000000f00 */
[--C-:B------:R-:W-:Y:S01]  /*7d50*/  FFMA.FTZ R214, R39, c[0x0][0x2d0], -R210.reuse ;  /* 0x0000b40027d67a23 */ /* 0x100fe200000108d2 */
[----:B------:R-:W-:Y:S01]  /*7d60*/  MUFU.EX2 R199, R199 ;  /* 0x000000c700c77308 */ /* 0x000fe20000000800 */
[----:B------:R-:W-:Y:S01]  /*7d70*/  FFMA.FTZ R211, R211, c[0x0][0x2d0], -R210 ;  /* 0x0000b400d3d37a23 */ /* 0x000fe200000108d2 */
[----:B-----5:R-:W-:Y:S01]  /*7d80*/  MOV R39, R48 ;  /* 0x0000003000277202 */ /* 0x020fe20000000f00 */
[----:B------:R-:W-:Y:S02]  /*7d90*/  FFMA.FTZ R212, R34, c[0x0][0x2d0], -R208 ;  /* 0x0000b40022d47a23 */ /* 0x000fe400000108d0 */
[--C-:B------:R-:W-:Y:S02]  /*7da0*/  FFMA.FTZ R207, R32, c[0x0][0x2d0], -R204.reuse ;  /* 0x0000b40020cf7a23 */ /* 0x100fe400000108cc */
[----:B------:R-:W-:Y:S02]  /*7db0*/  FFMA.FTZ R204, R7, c[0x0][0x2d0], -R204 ;  /* 0x0000b40007cc7a23 */ /* 0x000fe400000108cc */
[----:B------:R-:W2:Y:S01]  /*7dc0*/  LDL.LU R7, [R1+0x40] ;  /* 0x0000400001077983 */ /* 0x000ea20000300800 */
[----:B------:R-:W-:Y:S01]  /*7dd0*/  MUFU.EX2 R229, R229 ;  /* 0x000000e500e57308 */ /* 0x000fe20000000800 */
[----:B------:R-:W-:Y:S02]  /*7de0*/  FFMA.FTZ R209, R209, c[0x0][0x2d0], -R208 ;  /* 0x0000b400d1d17a23 */ /* 0x000fe400000108d0 */
[--C-:B------:R-:W-:Y:S02]  /*7df0*/  FFMA.FTZ R44, R20, c[0x0][0x2d0], -R210.reuse ;  /* 0x0000b400142c7a23 */ /* 0x100fe400000108d2 */
[--C-:B---3--:R-:W-:Y:S02]  /*7e00*/  FFMA.FTZ R221, R27, c[0x0][0x2d0], -R210.reuse ;  /* 0x0000b4001bdd7a23 */ /* 0x108fe400000108d2 */
[----:B------:R-:W1:Y:S01]  /*7e10*/  LDSM.16.MT88.4 R24, [R248+0x100] ;  /* 0x00010000f818783b */ /* 0x000e620000004200 */
[--C-:B------:R-:W-:Y:S02]  /*7e20*/  FFMA.FTZ R45, R19, c[0x0][0x2d0], -R210.reuse ;  /* 0x0000b400132d7a23 */ /* 0x100fe400000108d2 */
[----:B------:R-:W-:Y:S01]  /*7e30*/  MUFU.EX2 R218, R218 ;  /* 0x000000da00da7308 */ /* 0x000fe20000000800 */
[--C-:B------:R-:W-:Y:S02]  /*7e40*/  FFMA.FTZ R50, R37, c[0x0][0x2d0], -R210.reuse ;  /* 0x0000b40025327a23 */ /* 0x100fe400000108d2 */
[----:B------:R-:W-:Y:S02]  /*7e50*/  FFMA.FTZ R210, R41, c[0x0][0x2d0], -R210 ;  /* 0x0000b40029d27a23 */ /* 0x000fe400000108d2 */
[--C-:B------:R-:W-:Y:S02]  /*7e60*/  FFMA.FTZ R46, R17, c[0x0][0x2d0], -R208.reuse ;  /* 0x0000b400112e7a23 */ /* 0x100fe400000108d0 */
[--C-:B------:R-:W-:Y:S02]  /*7e70*/  FFMA.FTZ R47, R16, c[0x0][0x2d0], -R208.reuse ;  /* 0x0000b400102f7a23 */ /* 0x100fe400000108d0 */
[--C-:B------:R-:W-:Y:S01]  /*7e80*/  FFMA.FTZ R222, R22, c[0x0][0x2d0], -R208.reuse ;  /* 0x0000b40016de7a23 */ /* 0x100fe200000108d0 */
[----:B------:R-:W-:Y:S01]  /*7e90*/  MUFU.EX2 R216, R216 ;  /* 0x000000d800d87308 */ /* 0x000fe20000000800 */
[--C-:B------:R-:W-:Y:S02]  /*7ea0*/  FFMA.FTZ R220, R21, c[0x0][0x2d0], -R208.reuse ;  /* 0x0000b40015dc7a23 */ /* 0x100fe400000108d0 */
[--C-:B------:R-:W-:Y:S02]  /*7eb0*/  FFMA.FTZ R30, R30, c[0x0][0x2d0], -R208.reuse ;  /* 0x0000b4001e1e7a23 */ /* 0x100fe400000108d0 */
[----:B------:R-:W-:Y:S02]  /*7ec0*/  FFMA.FTZ R208, R40, c[0x0][0x2d0], -R208 ;  /* 0x0000b40028d07a23 */ /* 0x000fe400000108d0 */
[C---:B------:R-:W-:Y:S01]  /*7ed0*/  FMUL.FTZ R64, R6.reuse, R180 ;  /* 0x000000b406407220 */ /* 0x040fe20000410000 */
[----:B------:R-:W-:Y:S01]  /*7ee0*/  MOV R180, R43 ;  /* 0x0000002b00b47202 */ /* 0x000fe20000000f00 */
[C---:B------:R-:W-:Y:S01]  /*7ef0*/  FMUL.FTZ R65, R6.reuse, R181 ;  /* 0x000000b506417220 */ /* 0x040fe20000410000 */
[----:B------:R-:W-:Y:S01]  /*7f00*/  MUFU.EX2 R219, R219 ;  /* 0x000000db00db7308 */ /* 0x000fe20000000800 */
[----:B------:R-:W-:Y:S01]  /*7f10*/  MOV R181, R42 ;  /* 0x0000002a00b57202 */ /* 0x000fe20000000f00 */
[C---:B------:R-:W-:Y:S01]  /*7f20*/  FMUL.FTZ R16, R6.reuse, R192 ;  /* 0x000000c006107220 */ /* 0x040fe20000410000 */
[----:B------:R-:W3:Y:S01]  /*7f30*/  LDSM.16.MT88.4 R40, [R242+0x100] ;  /* 0x00010000f228783b */ /* 0x000ee20000004200 */
[----:B----4-:R-:W-:Y:S01]  /*7f40*/  MOV R192, R53 ;  /* 0x0000003500c07202 */ /* 0x010fe20000000f00 */
[C---:B------:R-:W-:Y:S01]  /*7f50*/  FMUL.FTZ R17, R6.reuse, R193 ;  /* 0x000000c106117220 */ /* 0x040fe20000410000 */
[----:B------:R-:W-:Y:S01]  /*7f60*/  MOV R193, R10 ;  /* 0x0000000a00c17202 */ /* 0x000fe20000000f00 */
[C---:B------:R-:W-:Y:S01]  /*7f70*/  FMUL.FTZ R32, R6.reuse, R188 ;  /* 0x000000bc06207220 */ /* 0x040fe20000410000 */
[----:B------:R-:W-:Y:S01]  /*7f80*/  MOV R188, R12 ;  /* 0x0000000c00bc7202 */ /* 0x000fe20000000f00 */
[C---:B------:R-:W-:Y:S01]  /*7f90*/  FMUL.FTZ R33, R6.reuse, R189 ;  /* 0x000000bd06217220 */ /* 0x040fe20000410000 */
[----:B------:R-:W4:Y:S01]  /*7fa0*/  MUFU.EX2 R198, R198 ;  /* 0x000000c600c67308 */ /* 0x000f220000000800 */
[C---:B------:R-:W-:Y:S01]  /*7fb0*/  FMUL.FTZ R68, R6.reuse, R68 ;  /* 0x0000004406447220 */ /* 0x040fe20000410000 */
[----:B------:R-:W-:Y:S01]  /*7fc0*/  MOV R189, R9 ;  /* 0x0000000900bd7202 */ /* 0x000fe20000000f00 */
[C---:B------:R-:W-:Y:S02]  /*7fd0*/  FMUL.FTZ R69, R6.reuse, R69 ;  /* 0x0000004506457220 */ /* 0x040fe40000410000 */
[C---:B------:R-:W-:Y:S02]  /*7fe0*/  FMUL.FTZ R80, R6.reuse, R80 ;  /* 0x0000005006507220 */ /* 0x040fe40000410000 */
[C---:B------:R-:W-:Y:S02]  /*7ff0*/  FMUL.FTZ R81, R6.reuse, R81 ;  /* 0x0000005106517220 */ /* 0x040fe40000410000 */
[C---:B------:R-:W-:Y:S01]  /*8000*/  FMUL.FTZ R84, R6.reuse, R84 ;  /* 0x0000005406547220 */ /* 0x040fe20000410000 */
[----:B------:R-:W5:Y:S01]  /*8010*/  MUFU.EX2 R197, R197 ;  /* 0x000000c500c57308 */ /* 0x000f620000000800 */
[C---:B------:R-:W-:Y:S02]  /*8020*/  FMUL.FTZ R85, R6.reuse, R85 ;  /* 0x0000005506557220 */ /* 0x040fe40000410000 */
[C---:B------:R-:W-:Y:S02]  /*8030*/  FMUL.FTZ R96, R6.reuse, R96 ;  /* 0x0000006006607220 */ /* 0x040fe40000410000 */
        /* <DEDUP_REMOVED lines=9> */
[----:B------:R-:W1:Y:S01]  /*80d0*/  MUFU.EX2 R231, R231 ;  /* 0x000000e700e77308 */ /* 0x000e620000000800 */
[----:B------:R-:W-:Y:S01]  /*80e0*/  F2FP.PACK_AB R176, R29, R11 ;  /* 0x0000000b1db0723e */ /* 0x000fe200000000ff */
[----:B------:R-:W-:Y:S01]  /*80f0*/  FMUL.FTZ R5, R6, R177 ;  /* 0x000000b106057220 */ /* 0x000fe20000410000 */
[----:B------:R-:W-:Y:S01]  /*8100*/  F2FP.PACK_AB R177, R28, R55 ;  /* 0x000000371cb1723e */ /* 0x000fe200000000ff */
[C---:B------:R-:W-:Y:S02]  /*8110*/  FMUL.FTZ R20, R6.reuse, R172 ;  /* 0x000000ac06147220 */ /* 0x040fe40000410000 */
[C---:B------:R-:W-:Y:S01]  /*8120*/  FMUL.FTZ R21, R6.reuse, R173 ;  /* 0x000000ad06157220 */ /* 0x040fe20000410000 */
[----:B------:R-:W-:Y:S01]  /*8130*/  MOV R173, R62 ;  /* 0x0000003e00ad7202 */ /* 0x000fe20000000f00 */
[C---:B------:R-:W-:Y:S01]  /*8140*/  FMUL.FTZ R36, R6.reuse, R168 ;  /* 0x000000a806247220 */ /* 0x040fe20000410000 */
[----:B------:R-:W-:Y:S01]  /*8150*/  MOV R168, R35 ;  /* 0x0000002300a87202 */ /* 0x000fe20000000f00 */
[----:B------:R-:W-:Y:S01]  /*8160*/  MUFU.EX2 R230, R230 ;  /* 0x000000e600e67308 */ /* 0x000fe20000000800 */
[C---:B------:R-:W-:Y:S01]  /*8170*/  FMUL.FTZ R37, R6.reuse, R169 ;  /* 0x000000a906257220 */ /* 0x040fe20000410000 */
[----:B------:R-:W-:Y:S01]  /*8180*/  MOV R169, R46 ;  /* 0x0000002e00a97202 */ /* 0x000fe20000000f00 */
[C---:B------:R-:W-:Y:S01]  /*8190*/  FMUL.FTZ R48, R6.reuse, R184 ;  /* 0x000000b806307220 */ /* 0x040fe20000410000 */
[----:B------:R-:W-:Y:S01]  /*81a0*/  MOV R184, R8 ;  /* 0x0000000800b87202 */ /* 0x000fe20000000f00 */
[C---:B------:R-:W-:Y:S01]  /*81b0*/  FMUL.FTZ R49, R6.reuse, R185 ;  /* 0x000000b906317220 */ /* 0x040fe20000410000 */
[----:B------:R-:W-:Y:S01]  /*81c0*/  MOV R185, R30 ;  /* 0x0000001e00b97202 */ /* 0x000fe20000000f00 */
[C---:B------:R-:W-:Y:S01]  /*81d0*/  FMUL.FTZ R52, R6.reuse, R164 ;  /* 0x000000a406347220 */ /* 0x040fe20000410000 */
[----:B------:R-:W-:Y:S01]  /*81e0*/  MOV R164, R38 ;  /* 0x0000002600a47202 */ /* 0x000fe20000000f00 */
[C---:B------:R-:W-:Y:S01]  /*81f0*/  FMUL.FTZ R53, R6.reuse, R165 ;  /* 0x000000a506357220 */ /* 0x040fe20000410000 */
[----:B------:R-:W2:Y:S01]  /*8200*/  MUFU.EX2 R200, R200 ;  /* 0x000000c800c87308 */ /* 0x000ea20000000800 */
[C---:B------:R-:W-:Y:S01]  /*8210*/  FMUL.FTZ R128, R6.reuse, R128 ;  /* 0x0000008006807220 */ /* 0x040fe20000410000 */
[----:B------:R-:W-:Y:S01]  /*8220*/  MOV R165, R47 ;  /* 0x0000002f00a57202 */ /* 0x000fe20000000f00 */
[----:B------:R-:W-:Y:S02]  /*8230*/  FMUL.FTZ R129, R6, R129 ;  /* 0x0000008106817220 */ /* 0x000fe40000410000 */
[C---:B----4-:R-:W-:Y:S01]  /*8240*/  FMUL.FTZ R8, R198.reuse, R160 ;  /* 0x000000a0c6087220 */ /* 0x050fe20000410000 */
[----:B------:R-:W-:Y:S01]  /*8250*/  F2FP.PACK_AB R160, R39, R59 ;  /* 0x0000003b27a0723e */ /* 0x000fe200000000ff */
[----:B-----5:R-:W-:Y:S01]  /*8260*/  FMUL.FTZ R10, R197, R162 ;  /* 0x000000a2c50a7220 */ /* 0x020fe20000410000 */
[----:B-1----:R-:W-:Y:S01]  /*8270*/  F2FP.PACK_AB R162, R217, R192 ;  /* 0x000000c0d9a2723e */ /* 0x002fe200000000ff */
[C---:B------:R-:W-:Y:S01]  /*8280*/  FMUL.FTZ R9, R198.reuse, R161 ;  /* 0x000000a1c6097220 */ /* 0x040fe20000410000 */
[----:B------:R-:W-:Y:S01]  /*8290*/  F2FP.PACK_AB R161, R231, R66 ;  /* 0x00000042e7a1723e */ /* 0x000fe200000000ff */
[C---:B------:R-:W-:Y:S01]  /*82a0*/  FMUL.FTZ R12, R198.reuse, R156 ;  /* 0x0000009cc60c7220 */ /* 0x040fe20000410000 */
[----:B------:R-:W-:Y:S01]  /*82b0*/  MOV R156, R58 ;  /* 0x0000003a009c7202 */ /* 0x000fe20000000f00 */
[C---:B------:R-:W-:Y:S01]  /*82c0*/  FMUL.FTZ R14, R197.reuse, R158 ;  /* 0x0000009ec50e7220 */ /* 0x040fe20000410000 */
[----:B------:R-:W-:Y:S01]  /*82d0*/  MOV R158, R59 ;  /* 0x0000003b009e7202 */ /* 0x000fe20000000f00 */
[C---:B------:R-:W-:Y:S01]  /*82e0*/  FMUL.FTZ R13, R198.reuse, R157 ;  /* 0x0000009dc60d7220 */ /* 0x040fe20000410000 */
[----:B------:R-:W-:Y:S01]  /*82f0*/  MOV R157, R55 ;  /* 0x00000037009d7202 */ /* 0x000fe20000000f00 */
[----:B------:R-:W-:Y:S01]  /*8300*/  FMUL.FTZ R15, R197, R159 ;  /* 0x0000009fc50f7220 */ /* 0x000fe20000410000 */
        /* <DEDUP_REMOVED lines=9> */
[----:B------:R-:W-:Y:S01]  /*83a0*/  FMUL.FTZ R31, R197, R151 ;  /* 0x00000097c51f7220 */ /* 0x000fe20000410000 */
[----:B------:R-:W-:Y:S01]  /*83b0*/  MOV R151, R56 ;  /* 0x0000003800977202 */ /* 0x000fe20000000f00 */
[C---:B------:R-:W-:Y:S01]  /*83c0*/  FMUL.FTZ R22, R199.reuse, R174 ;  /* 0x000000aec7167220 */ /* 0x040fe20000410000 */
[----:B------:R-:W1:Y:S01]  /*83d0*/  LDSM.16.MT88.4 R56, [R241+0x100] ;  /* 0x00010000f138783b */ /* 0x000e620000004200 */
[C---:B------:R-:W-:Y:S01]  /*83e0*/  FMUL.FTZ R23, R199.reuse, R175 ;  /* 0x000000afc7177220 */ /* 0x040fe20000410000 */
[----:B------:R-:W-:Y:S01]  /*83f0*/  MOV R175, R39 ;  /* 0x0000002700af7202 */ /* 0x000fe20000000f00 */
[----:B------:R-:W-:Y:S01]  /*8400*/  FMUL.FTZ R35, R199, R191 ;  /* 0x000000bfc7237220 */ /* 0x000fe20000410000 */
[----:B------:R-:W-:Y:S01]  /*8410*/  MOV R191, R45 ;  /* 0x0000002d00bf7202 */ /* 0x000fe20000000f00 */
[C---:B------:R-:W-:Y:S01]  /*8420*/  FMUL.FTZ R45, R198.reuse, R141 ;  /* 0x0000008dc62d7220 */ /* 0x040fe20000410000 */
[----:B------:R-:W-:Y:S01]  /*8430*/  MOV R174, R67 ;  /* 0x0000004300ae7202 */ /* 0x000fe20000000f00 */
[C---:B------:R-:W-:Y:S01]  /*8440*/  FMUL.FTZ R46, R197.reuse, R142 ;  /* 0x0000008ec52e7220 */ /* 0x040fe20000410000 */
[----:B------:R-:W-:Y:S01]  /*8450*/  MUFU.EX2 R169, R169 ;  /* 0x000000a900a97308 */ /* 0x000fe20000000800 */
[----:B------:R-:W-:Y:S02]  /*8460*/  FMUL.FTZ R47, R197, R143 ;  /* 0x0000008fc52f7220 */ /* 0x000fe40000410000 */
[C---:B------:R-:W-:Y:S01]  /*8470*/  FMUL.FTZ R38, R199.reuse, R170 ;  /* 0x000000aac7267220 */ /* 0x040fe20000410000 */
[----:B------:R-:W-:Y:S01]  /*8480*/  MOV R170, R44 ;  /* 0x0000002c00aa7202 */ /* 0x000fe20000000f00 */
[C---:B------:R-:W-:Y:S02]  /*8490*/  FMUL.FTZ R44, R198.reuse, R140 ;  /* 0x0000008cc62c7220 */ /* 0x040fe40000410000 */
[----:B------:R-:W4:Y:S01]  /*84a0*/  LDSM.16.MT88.4 R140, [R240+0x100] ;  /* 0x00010000f08c783b */ /* 0x000f220000004200 */
[C---:B------:R-:W-:Y:S02]  /*84b0*/  FMUL.FTZ R39, R199.reuse, R171 ;  /* 0x000000abc7277220 */ /* 0x040fe40000410000 */
[----:B------:R-:W-:Y:S01]  /*84c0*/  FMUL.FTZ R50, R199, R186 ;  /* 0x000000bac7327220 */ /* 0x000fe20000410000 */
[----:B------:R-:W-:Y:S01]  /*84d0*/  MUFU.EX2 R171, R194 ;  /* 0x000000c200ab7308 */ /* 0x000fe20000000800 */
[C---:B------:R-:W-:Y:S02]  /*84e0*/  FMUL.FTZ R60, R198.reuse, R132 ;  /* 0x00000084c63c7220 */ /* 0x040fe40000410000 */
[C---:B------:R-:W-:Y:S02]  /*84f0*/  FMUL.FTZ R61, R198.reuse, R133 ;  /* 0x00000085c63d7220 */ /* 0x040fe40000410000 */
[----:B------:R-:W-:Y:S02]  /*8500*/  FMUL.FTZ R62, R197, R134 ;  /* 0x00000086c53e7220 */ /* 0x000fe40000410000 */
[C---:B------:R-:W-:Y:S02]  /*8510*/  FMUL.FTZ R55, R199.reuse, R167 ;  /* 0x000000a7c7377220 */ /* 0x040fe40000410000 */
[C---:B------:R-:W-:Y:S01]  /*8520*/  FMUL.FTZ R67, R199.reuse, R183 ;  /* 0x000000b7c7437220 */ /* 0x040fe20000410000 */
[----:B------:R-:W-:Y:S01]  /*8530*/  MUFU.EX2 R186, R206 ;  /* 0x000000ce00ba7308 */ /* 0x000fe20000000800 */
[C---:B------:R-:W-:Y:S02]  /*8540*/  FMUL.FTZ R70, R199.reuse, R70 ;  /* 0x00000046c7467220 */ /* 0x040fe40000410000 */
[----:B------:R-:W-:Y:S02]  /*8550*/  FMUL.FTZ R71, R199, R71 ;  /* 0x00000047c7477220 */ /* 0x000fe40000410000 */
[C---:B------:R-:W-:Y:S02]  /*8560*/  FMUL.FTZ R72, R198.reuse, R72 ;  /* 0x00000048c6487220 */ /* 0x040fe40000410000 */
[C---:B------:R-:W-:Y:S02]  /*8570*/  FMUL.FTZ R73, R198.reuse, R73 ;  /* 0x00000049c6497220 */ /* 0x040fe40000410000 */
[C---:B------:R-:W-:Y:S01]  /*8580*/  FMUL.FTZ R74, R197.reuse, R74 ;  /* 0x0000004ac54a7220 */ /* 0x040fe20000410000 */
[----:B------:R-:W-:Y:S01]  /*8590*/  MUFU.EX2 R183, R211 ;  /* 0x000000d300b77308 */ /* 0x000fe20000000800 */
[C---:B------:R-:W-:Y:S02]  /*85a0*/  FMUL.FTZ R75, R197.reuse, R75 ;  /* 0x0000004bc54b7220 */ /* 0x040fe40000410000 */
[C---:B------:R-:W-:Y:S02]  /*85b0*/  FMUL.FTZ R76, R198.reuse, R76 ;  /* 0x0000004cc64c7220 */ /* 0x040fe40000410000 */
[C---:B------:R-:W-:Y:S02]  /*85c0*/  FMUL.FTZ R77, R198.reuse, R77 ;  /* 0x0000004dc64d7220 */ /* 0x040fe40000410000 */
[C---:B------:R-:W-:Y:S02]  /*85d0*/  FMUL.FTZ R78, R197.reuse, R78 ;  /* 0x0000004ec54e7220 */ /* 0x040fe40000410000 */
[----:B------:R-:W-:Y:S01]  /*85e0*/  FMUL.FTZ R79, R197, R79 ;  /* 0x0000004fc54f7220 */ /* 0x000fe20000410000 */
[----:B------:R-:W-:Y:S01]  /*85f0*/  MUFU.EX2 R170, R170 ;  /* 0x000000aa00aa7308 */ /* 0x000fe20000000800 */
[C---:B------:R-:W-:Y:S02]  /*8600*/  FMUL.FTZ R82, R199.reuse, R82 ;  /* 0x00000052c7527220 */ /* 0x040fe40000410000 */
[C---:B------:R-:W-:Y:S02]  /*8610*/  FMUL.FTZ R83, R199.reuse, R83 ;  /* 0x00000053c7537220 */ /* 0x040fe40000410000 */
[C---:B------:R-:W-:Y:S02]  /*8620*/  FMUL.FTZ R86, R199.reuse, R86 ;  /* 0x00000056c7567220 */ /* 0x040fe40000410000 */
[----:B------:R-:W-:Y:S02]  /*8630*/  FMUL.FTZ R87, R199, R87 ;  /* 0x00000057c7577220 */ /* 0x000fe40000410000 */
[C---:B------:R-:W-:Y:S01]  /*8640*/  FMUL.FTZ R88, R198.reuse, R88 ;  /* 0x00000058c6587220 */ /* 0x040fe20000410000 */
[----:B------:R-:W-:Y:S01]  /*8650*/  MUFU.EX2 R165, R165 ;  /* 0x000000a500a57308 */ /* 0x000fe20000000800 */
        /* <DEDUP_REMOVED lines=11> */
[----:B------:R-:W5:Y:S01]  /*8710*/  MUFU.EX2 R164, R164 ;  /* 0x000000a400a47308 */ /* 0x000f620000000800 */
[----:B------:R-:W-:Y:S02]  /*8720*/  FMUL.FTZ R103, R199, R103 ;  /* 0x00000067c7677220 */ /* 0x000fe40000410000 */
[C---:B------:R-:W-:Y:S02]  /*8730*/  FMUL.FTZ R104, R198.reuse, R104 ;  /* 0x00000068c6687220 */ /* 0x040fe40000410000 */
        /* <DEDUP_REMOVED lines=19> */
[----:B------:R-:W-:Y:S02]  /*8870*/  FMUL.FTZ R131, R199, R131 ;  /* 0x00000083c7837220 */ /* 0x000fe40000410000 */
[C---:B------:R-:W-:Y:S01]  /*8880*/  FMUL.FTZ R124, R198.reuse, R124 ;  /* 0x0000007cc67c7220 */ /* 0x040fe20000410000 */
[----:B------:R-:W-:Y:S01]  /*8890*/  MUFU.EX2 R222, R222 ;  /* 0x000000de00de7308 */ /* 0x000fe20000000800 */
[----:B------:R-:W-:Y:S02]  /*88a0*/  FMUL.FTZ R125, R198, R125 ;  /* 0x0000007dc67d7220 */ /* 0x000fe40000410000 */
[C---:B------:R-:W-:Y:S02]  /*88b0*/  FMUL.FTZ R126, R197.reuse, R126 ;  /* 0x0000007ec57e7220 */ /* 0x040fe40000410000 */
[----:B------:R-:W-:Y:S05]  /*88c0*/  FMUL.FTZ R127, R197, R127 ;  /* 0x0000007fc57f7220 */ /* 0x000fea0000410000 */
[----:B------:R-:W-:Y:S10]  /*88d0*/  MUFU.EX2 R220, R220 ;  /* 0x000000dc00dc7308 */ /* 0x000ff40000000800 */
[----:B------:R-:W-:Y:S01]  /*88e0*/  MUFU.EX2 R173, R173 ;  /* 0x000000ad00ad7308 */ /* 0x000fe20000000800 */
[----:B--2---:R-:W-:Y:S02]  /*88f0*/  FFMA.FTZ R172, R6, R7, R11 ;  /* 0x0000000706ac7223 */ /* 0x004fe4000001000b */
[----:B------:R-:W-:Y:S01]  /*8900*/  FMUL.FTZ R6, R199, R178 ;  /* 0x000000b2c7067220 */ /* 0x000fe20000410000 */
[----:B------:R-:W-:Y:S01]  /*8910*/  F2FP.PACK_AB R178, R219, R229 ;  /* 0x000000e5dbb2723e */ /* 0x000fe200000000ff */
[----:B------:R-:W-:Y:S01]  /*8920*/  FMUL.FTZ R7, R199, R179 ;  /* 0x000000b3c7077220 */ /* 0x000fe20000410000 */
[----:B------:R-:W-:Y:S01]  /*8930*/  F2FP.PACK_AB R179, R216, R218 ;  /* 0x000000dad8b3723e */ /* 0x000fe200000000ff */
[C---:B------:R-:W-:Y:S01]  /*8940*/  FMUL.FTZ R11, R197.reuse, R163 ;  /* 0x000000a3c50b7220 */ /* 0x040fe20000410000 */
[----:B------:R-:W-:Y:S05]  /*8950*/  F2FP.PACK_AB R163, R200, R230 ;  /* 0x000000e6c8a3723e */ /* 0x000fea00000000ff */
[-C--:B------:R-:W-:Y:S08]  /*8960*/  HMMA.16816.F32 R4, R176, R24.reuse, R4 ;  /* 0x00000018b004723c */ /* 0x080ff00000001804 */
[C---:B------:R-:W-:Y:S07]  /*8970*/  HMMA.16816.F32 R8, R160.reuse, R24, R8 ;  /* 0x00000018a008723c */ /* 0x040fee0000001808 */
[C---:B------:R-:W-:Y:S01]  /*8980*/  FMUL.FTZ R24, R198.reuse, R152 ;  /* 0x00000098c6187220 */ /* 0x040fe20000410000 */
[-C--:B------:R-:W-:Y:S04]  /*8990*/  HMMA.16816.F32 R12, R160, R26.reuse, R12 ;  /* 0x0000001aa00c723c */ /* 0x080fe8000000180c */
[----:B------:R-:W-:Y:S01]  /*89a0*/  MOV R152, R63 ;  /* 0x0000003f00987202 */ /* 0x000fe20000000f00 */
[----:B------:R-:W-:Y:S02]  /*89b0*/  FMUL.FTZ R63, R197, R135 ;  /* 0x00000087c53f7220 */ /* 0x000fe40000410000 */
[----:B------:R-:W2:Y:S01]  /*89c0*/  LDSM.16.MT88.4 R132, [R248+0x2100] ;  /* 0x00210000f884783b */ /* 0x000ea20000004200 */
[C---:B------:R-:W-:Y:S04]  /*89d0*/  HMMA.16816.F32 R16, R176.reuse, R26, R16 ;  /* 0x0000001ab010723c */ /* 0x040fe80000001810 */
[C---:B------:R-:W-:Y:S01]  /*89e0*/  FMUL.FTZ R25, R198.reuse, R153 ;  /* 0x00000099c6197220 */ /* 0x040fe20000410000 */
[----:B------:R-:W-:Y:S01]  /*89f0*/  MOV R153, R51 ;  /* 0x0000003300997202 */ /* 0x000fe20000000f00 */
[----:B------:R-:W-:Y:S02]  /*8a00*/  FMUL.FTZ R51, R199, R187 ;  /* 0x000000bbc7337220 */ /* 0x000fe40000410000 */
[-C--:B---3--:R-:W-:Y:S01]  /*8a10*/  HMMA.16816.F32 R20, R176, R40.reuse, R20 ;  /* 0x00000028b014723c */ /* 0x088fe20000001814 */
[----:B------:R-:W-:Y:S03]  /*8a20*/  MUFU.EX2 R187, R184 ;  /* 0x000000b800bb7308 */ /* 0x000fe60000000800 */
[C---:B------:R-:W-:Y:S01]  /*8a30*/  FMUL.FTZ R27, R197.reuse, R155 ;  /* 0x0000009bc51b7220 */ /* 0x040fe20000410000 */
[----:B------:R-:W-:Y:S01]  /*8a40*/  MOV R155, R28 ;  /* 0x0000001c009b7202 */ /* 0x000fe20000000f00 */
[C---:B------:R-:W-:Y:S01]  /*8a50*/  FMUL.FTZ R26, R197.reuse, R154 ;  /* 0x0000009ac51a7220 */ /* 0x040fe20000410000 */
[----:B------:R-:W-:Y:S01]  /*8a60*/  MOV R154, R54 ;  /* 0x00000036009a7202 */ /* 0x000fe20000000f00 */
[C---:B------:R-:W-:Y:S01]  /*8a70*/  FMUL.FTZ R28, R198.reuse, R148 ;  /* 0x00000094c61c7220 */ /* 0x040fe20000410000 */
[----:B------:R-:W-:Y:S03]  /*8a80*/  MOV R148, R29 ;  /* 0x0000001d00947202 */ /* 0x000fe60000000f00 */
[----:B------:R-:W-:Y:S01]  /*8a90*/  FMUL.FTZ R29, R198, R149 ;  /* 0x00000095c61d7220 */ /* 0x000fe20000410000 */
[C---:B------:R-:W-:Y:S04]  /*8aa0*/  HMMA.16816.F32 R24, R160.reuse, R40, R24 ;  /* 0x00000028a018723c */ /* 0x040fe80000001818 */
[----:B------:R-:W-:Y:S01]  /*8ab0*/  MOV R149, R66 ;  /* 0x0000004200957202 */ /* 0x000fe20000000f00 */
[----:B------:R-:W-:Y:S02]  /*8ac0*/  FADD.FTZ R172, R148, R172 ;  /* 0x000000ac94ac7221 */ /* 0x000fe40000010000 */
[C---:B------:R-:W-:Y:S01]  /*8ad0*/  FMUL.FTZ R40, R198.reuse, R144 ;  /* 0x00000090c6287220 */ /* 0x040fe20000410000 */
[-C--:B------:R-:W-:Y:S04]  /*8ae0*/  HMMA.16816.F32 R28, R160, R42.reuse, R28 ;  /* 0x0000002aa01c723c */ /* 0x080fe8000000181c */
[C---:B------:R-:W-:Y:S02]  /*8af0*/  FMUL.FTZ R41, R198.reuse, R145 ;  /* 0x00000091c6297220 */ /* 0x040fe40000410000 */
[----:B------:R-:W-:Y:S02]  /*8b00*/  FFMA.FTZ R203, R197, R203, R149 ;  /* 0x000000cbc5cb7223 */ /* 0x000fe40000010095 */
[C---:B------:R-:W-:Y:S04]  /*8b10*/  HMMA.16816.F32 R32, R176.reuse, R42, R32 ;  /* 0x0000002ab020723c */ /* 0x040fe80000001820 */
[C---:B------:R-:W-:Y:S02]  /*8b20*/  FMUL.FTZ R54, R199.reuse, R166 ;  /* 0x000000a6c7367220 */ /* 0x040fe40000410000 */
[----:B------:R-:W-:Y:S01]  /*8b30*/  FMUL.FTZ R66, R199, R182 ;  /* 0x000000b6c7427220 */ /* 0x000fe20000410000 */
[----:B------:R3:W-:Y:S01]  /*8b40*/  MUFU.EX2 R166, R191 ;  /* 0x000000bf00a67308 */ /* 0x0007e20000000800 */
[-C--:B-1----:R-:W-:Y:S04]  /*8b50*/  HMMA.16816.F32 R36, R176, R56.reuse, R36 ;  /* 0x00000038b024723c */ /* 0x082fe80000001824 */
[C---:B------:R-:W-:Y:S02]  /*8b60*/  FMUL.FTZ R42, R197.reuse, R146 ;  /* 0x00000092c52a7220 */ /* 0x040fe40000410000 */
[----:B------:R-:W-:Y:S02]  /*8b70*/  FMUL.FTZ R43, R197, R147 ;  /* 0x00000093c52b7220 */ /* 0x000fe40000410000 */
[----:B------:R-:W-:Y:S01]  /*8b80*/  LDSM.16.MT88.4 R144, [R242+0x900] ;  /* 0x00090000f290783b */ /* 0x000fe20000004200 */
[----:B------:R-:W-:Y:S02]  /*8b90*/  FADD.FTZ R172, R229, R172 ;  /* 0x000000ace5ac7221 */ /* 0x000fe40000010000 */
[----:B------:R-:W-:Y:S02]  /*8ba0*/  MUFU.EX2 R229, R215 ;  /* 0x000000d700e57308 */ /* 0x000fe40000000800 */
[C---:B------:R-:W-:Y:S04]  /*8bb0*/  HMMA.16816.F32 R40, R160.reuse, R56, R40 ;  /* 0x00000038a028723c */ /* 0x040fe80000001828 */
[----:B------:R-:W-:Y:S03]  /*8bc0*/  FADD.FTZ R219, R219, R172 ;  /* 0x000000acdbdb7221 */ /* 0x000fe60000010000 */
[C---:B------:R-:W-:Y:S01]  /*8bd0*/  FMUL.FTZ R56, R198.reuse, R136 ;  /* 0x00000088c6387220 */ /* 0x040fe20000410000 */
[-C--:B------:R-:W-:Y:S04]  /*8be0*/  HMMA.16816.F32 R44, R160, R58.reuse, R44 ;  /* 0x0000003aa02c723c */ /* 0x080fe8000000182c */
[----:B------:R-:W-:Y:S01]  /*8bf0*/  FMUL.FTZ R57, R198, R137 ;  /* 0x00000089c6397220 */ /* 0x000fe20000410000 */
[----:B---3--:R-:W-:Y:S01]  /*8c00*/  MOV R191, R150 ;  /* 0x0000009600bf7202 */ /* 0x008fe20000000f00 */
[----:B------:R-:W-:Y:S02]  /*8c10*/  FMUL.FTZ R150, R0, c[0x0][0x2d0] ;  /* 0x0000b40000967a20 */ /* 0x000fe40000410000 */
[C---:B------:R-:W-:Y:S04]  /*8c20*/  HMMA.16816.F32 R48, R176.reuse, R58, R48 ;  /* 0x0000003ab030723c */ /* 0x040fe80000001830 */
[--C-:B------:R-:W-:Y:S02]  /*8c30*/  FFMA.FTZ R167, R225, c[0x0][0x2d0], -R150.reuse ;  /* 0x0000b400e1a77a23 */ /* 0x100fe40000010896 */
[--C-:B------:R-:W-:Y:S01]  /*8c40*/  FFMA.FTZ R224, R224, c[0x0][0x2d0], -R150.reuse ;  /* 0x0000b400e0e07a23 */ /* 0x100fe20000010896 */
[----:B------:R-:W1:Y:S01]  /*8c50*/  MUFU.EX2 R225, R191 ;  /* 0x000000bf00e17308 */ /* 0x000e620000000800 */
[-C--:B----4-:R-:W-:Y:S04]  /*8c60*/  HMMA.16816.F32 R52, R176, R140.reuse, R52 ;  /* 0x0000008cb034723c */ /* 0x090fe80000001834 */
[C---:B------:R-:W-:Y:S02]  /*8c70*/  FMUL.FTZ R58, R197.reuse, R138 ;  /* 0x0000008ac53a7220 */ /* 0x040fe40000410000 */
[----:B------:R-:W-:Y:S02]  /*8c80*/  FMUL.FTZ R59, R197, R139 ;  /* 0x0000008bc53b7220 */ /* 0x000fe40000410000 */
[----:B------:R-:W-:Y:S01]  /*8c90*/  LDSM.16.MT88.4 R136, [R248+0x900] ;  /* 0x00090000f888783b */ /* 0x000fe20000004200 */
[--C-:B------:R-:W-:Y:S01]  /*8ca0*/  FFMA.FTZ R227, R227, c[0x0][0x2d0], -R150.reuse ;  /* 0x0000b400e3e37a23 */ /* 0x100fe20000010896 */
[----:B------:R-:W-:Y:S02]  /*8cb0*/  MUFU.EX2 R167, R167 ;  /* 0x000000a700a77308 */ /* 0x000fe40000000800 */
[--C-:B------:R-:W-:Y:S01]  /*8cc0*/  FFMA.FTZ R226, R226, c[0x0][0x2d0], -R150.reuse ;  /* 0x0000b400e2e27a23 */ /* 0x100fe20000010896 */
[C---:B------:R-:W-:Y:S04]  /*8cd0*/  HMMA.16816.F32 R56, R160.reuse, R140, R56 ;  /* 0x0000008ca038723c */ /* 0x040fe80000001838 */
[--C-:B------:R-:W-:Y:S02]  /*8ce0*/  FFMA.FTZ R154, R154, c[0x0][0x2d0], -R150.reuse ;  /* 0x0000b4009a9a7a23 */ /* 0x100fe40000010896 */
[--C-:B------:R-:W-:Y:S01]  /*8cf0*/  FFMA.FTZ R153, R153, c[0x0][0x2d0], -R150.reuse ;  /* 0x0000b40099997a23 */ /* 0x100fe20000010896 */
[----:B-----5:R-:W-:Y:S01]  /*8d00*/  F2FP.PACK_AB R140, R164, R168 ;  /* 0x000000a8a48c723e */ /* 0x020fe200000000ff */
[-C--:B------:R-:W-:Y:S01]  /*8d10*/  HMMA.16816.F32 R60, R160, R142.reuse, R60 ;  /* 0x0000008ea03c723c */ /* 0x080fe2000000183c */
[----:B------:R-:W-:Y:S03]  /*8d20*/  MUFU.EX2 R184, R154 ;  /* 0x0000009a00b87308 */ /* 0x000fe60000000800 */
[--C-:B------:R-:W-:Y:S02]  /*8d30*/  FFMA.FTZ R152, R152, c[0x0][0x2d0], -R150.reuse ;  /* 0x0000b40098987a23 */ /* 0x100fe40000010896 */
[--C-:B------:R-:W-:Y:S02]  /*8d40*/  FFMA.FTZ R156, R156, c[0x0][0x2d0], -R150.reuse ;  /* 0x0000b4009c9c7a23 */ /* 0x100fe40000010896 */
[C---:B------:R-:W-:Y:S03]  /*8d50*/  HMMA.16816.F32 R64, R176.reuse, R142, R64 ;  /* 0x0000008eb040723c */ /* 0x040fe60000001840 */
[----:B------:R-:W-:Y:S01]  /*8d60*/  MUFU.EX2 R182, R153 ;  /* 0x0000009900b67308 */ /* 0x000fe20000000800 */
[--C-:B------:R-:W-:Y:S02]  /*8d70*/  FFMA.FTZ R202, R202, c[0x0][0x2d0], -R150.reuse ;  /* 0x0000b400caca7a23 */ /* 0x100fe40000010896 */
[--C-:B------:R-:W-:Y:S01]  /*8d80*/  FFMA.FTZ R201, R201, c[0x0][0x2d0], -R150.reuse ;  /* 0x0000b400c9c97a23 */ /* 0x100fe20000010896 */
[----:B-1----:R-:W-:Y:S01]  /*8d90*/  F2FP.PACK_AB R142, R228, R225 ;  /* 0x000000e1e48e723e */ /* 0x002fe200000000ff */
[-C--:B--2---:R-:W-:Y:S04]  /*8da0*/  HMMA.16816.F32 R68, R176, R132.reuse, R68 ;  /* 0x00000084b044723c */ /* 0x084fe80000001844 */
[----:B------:R-:W-:Y:S01]  /*8db0*/  FADD.FTZ R219, R170, R219 ;  /* 0x000000dbaadb7221 */ /* 0x000fe20000010000 */
[----:B------:R-:W1:Y:S03]  /*8dc0*/  MUFU.EX2 R224, R224 ;  /* 0x000000e000e07308 */ /* 0x000e660000000800 */
[C---:B------:R-:W-:Y:S07]  /*8dd0*/  HMMA.16816.F32 R72, R160.reuse, R132, R72 ;  /* 0x00000084a048723c */ /* 0x040fee0000001848 */
[----:B------:R-:W-:Y:S01]  /*8de0*/  MUFU.EX2 R227, R227 ;  /* 0x000000e300e37308 */ /* 0x000fe20000000800 */
[-C--:B------:R-:W-:Y:S08]  /*8df0*/  HMMA.16816.F32 R76, R160, R134.reuse, R76 ;  /* 0x00000086a04c723c */ /* 0x080ff0000000184c */
[C---:B------:R-:W-:Y:S01]  /*8e00*/  HMMA.16816.F32 R80, R176.reuse, R134, R80 ;  /* 0x00000086b050723c */ /* 0x040fe20000001850 */
[----:B------:R-:W2:Y:S01]  /*8e10*/  LDSM.16.MT88.4 R132, [R242+0x2100] ;  /* 0x00210000f284783b */ /* 0x000ea20000004200 */
[----:B------:R-:W3:Y:S02]  /*8e20*/  MUFU.EX2 R226, R226 ;  /* 0x000000e200e27308 */ /* 0x000ee40000000800 */
[----:B-1----:R-:W-:Y:S08]  /*8e30*/  F2FP.PACK_AB R141, R224, R167 ;  /* 0x000000a7e08d723e */ /* 0x002ff000000000ff */
[----:B------:R-:W-:Y:S10]  /*8e40*/  MUFU.EX2 R197, R159 ;  /* 0x0000009f00c57308 */ /* 0x000ff40000000800 */
[----:B------:R-:W-:Y:S01]  /*8e50*/  MUFU.EX2 R159, R193 ;  /* 0x000000c1009f7308 */ /* 0x000fe20000000800 */
[----:B---3--:R-:W-:Y:S09]  /*8e60*/  F2FP.PACK_AB R143, R226, R227 ;  /* 0x000000e3e28f723e */ /* 0x008ff200000000ff */
[----:B------:R-:W-:Y:S01]  /*8e70*/  MUFU.EX2 R172, R202 ;  /* 0x000000ca00ac7308 */ /* 0x000fe20000000800 */
[-C--:B--2---:R-:W-:Y:S08]  /*8e80*/  HMMA.16816.F32 R84, R176, R132.reuse, R84 ;  /* 0x00000084b054723c */ /* 0x084ff00000001854 */
[C---:B------:R-:W-:Y:S08]  /*8e90*/  HMMA.16816.F32 R88, R160.reuse, R132, R88 ;  /* 0x00000084a058723c */ /* 0x040ff00000001858 */
[-C--:B------:R-:W-:Y:S08]  /*8ea0*/  HMMA.16816.F32 R92, R160, R134.reuse, R92 ;  /* 0x00000086a05c723c */ /* 0x080ff0000000185c */
[C---:B------:R-:W-:Y:S01]  /*8eb0*/  HMMA.16816.F32 R96, R176.reuse, R134, R96 ;  /* 0x00000086b060723c */ /* 0x040fe20000001860 */
[----:B------:R-:W1:Y:S07]  /*8ec0*/  LDSM.16.MT88.4 R132, [R241+0x2100] ;  /* 0x00210000f184783b */ /* 0x000e6e0000004200 */
[-C--:B-1----:R-:W-:Y:S08]  /*8ed0*/  HMMA.16816.F32 R100, R176, R132.reuse, R100 ;  /* 0x00000084b064723c */ /* 0x082ff00000001864 */
[C---:B------:R-:W-:Y:S08]  /*8ee0*/  HMMA.16816.F32 R104, R160.reuse, R132, R104 ;  /* 0x00000084a068723c */ /* 0x040ff00000001868 */
[-C--:B------:R-:W-:Y:S08]  /*8ef0*/  HMMA.16816.F32 R108, R160, R134.reuse, R108 ;  /* 0x00000086a06c723c */ /* 0x080ff0000000186c */
[C---:B------:R-:W-:Y:S01]  /*8f00*/  HMMA.16816.F32 R112, R176.reuse, R134, R112 ;  /* 0x00000086b070723c */ /* 0x040fe20000001870 */
[----:B------:R-:W1:Y:S07]  /*8f10*/  LDSM.16.MT88.4 R132, [R240+0x2100] ;  /* 0x00210000f084783b */ /* 0x000e6e0000004200 */
[-C--:B-1----:R-:W-:Y:S08]  /*8f20*/  HMMA.16816.F32 R116, R176, R132.reuse, R116 ;  /* 0x00000084b074723c */ /* 0x082ff00000001874 */
[C---:B------:R-:W-:Y:S01]  /*8f30*/  HMMA.16816.F32 R120, R160.reuse, R132, R120 ;  /* 0x00000084a078723c */ /* 0x040fe20000001878 */
[----:B------:R-:W2:Y:S04]  /*8f40*/  LDL.LU R133, [R1+0x3c] ;  /* 0x00003c0001857983 */ /* 0x000ea80000300800 */
[----:B------:R-:W3:Y:S03]  /*8f50*/  LDL.LU R132, [R1+0x38] ;  /* 0x0000380001847983 */ /* 0x000ee60000300800 */
[-C--:B------:R-:W-:Y:S01]  /*8f60*/  HMMA.16816.F32 R124, R160, R134.reuse, R124 ;  /* 0x00000086a07c723c */ /* 0x080fe2000000187c */
[----:B------:R-:W-:Y:S06]  /*8f70*/  MUFU.EX2 R163, R185 ;  /* 0x000000b900a37308 */ /* 0x000fec0000000800 */
[--C-:B------:R-:W-:Y:S01]  /*8f80*/  FFMA.FTZ R161, R190, c[0x0][0x2d0], -R150.reuse ;  /* 0x0000b400bea17a23 */ /* 0x100fe20000010896 */
[----:B------:R-:W-:Y:S03]  /*8f90*/  HMMA.16816.F32 R128, R176, R134, R128 ;  /* 0x00000086b080723c */ /* 0x000fe60000001880 */
[----:B------:R-:W-:Y:S01]  /*8fa0*/  MUFU.EX2 R185, R212 ;  /* 0x000000d400b97308 */ /* 0x000fe20000000800 */
[----:B------:R-:W-:Y:S02]  /*8fb0*/  FFMA.FTZ R160, R151, c[0x0][0x2d0], -R150 ;  /* 0x0000b40097a07a23 */ /* 0x000fe40000010896 */
[----:B------:R-:W1:Y:S01]  /*8fc0*/  LDSM.16.MT88.4 R148, [R241+0x900] ;  /* 0x00090000f194783b */ /* 0x000e620000004200 */
[----:B------:R-:W-:Y:S01]  /*8fd0*/  F2FP.PACK_AB R134, R221, R223 ;  /* 0x000000dfdd86723e */ /* 0x000fe200000000ff */
[----:B------:R-:W-:Y:S01]  /*8fe0*/  FADD.FTZ R162, R231, R203 ;  /* 0x000000cbe7a27221 */ /* 0x000fe20000010000 */
[----:B------:R-:W-:Y:S03]  /*8ff0*/  F2FP.PACK_AB R135, R220, R222 ;  /* 0x000000dedc87723e */ /* 0x000fe600000000ff */
[----:B------:R-:W-:Y:S01]  /*9000*/  FADD.FTZ R162, R230, R162 ;  /* 0x000000a2e6a27221 */ /* 0x000fe20000010000 */
[----:B------:R-:W-:Y:S03]  /*9010*/  MUFU.EX2 R176, R210 ;  /* 0x000000d200b07308 */ /* 0x000fe60000000800 */
[----:B------:R-:W-:Y:S04]  /*9020*/  FADD.FTZ R162, R200, R162 ;  /* 0x000000a2c8a27221 */ /* 0x000fe80000010000 */
[----:B------:R-:W-:Y:S03]  /*9030*/  FADD.FTZ R167, R167, R162 ;  /* 0x000000a2a7a77221 */ /* 0x000fe60000010000 */
[----:B------:R-:W4:Y:S10]  /*9040*/  MUFU.EX2 R230, R214 ;  /* 0x000000d600e67308 */ /* 0x000f340000000800 */
[----:B------:R5:W-:Y:S10]  /*9050*/  MUFU.EX2 R231, R213 ;  /* 0x000000d500e77308 */ /* 0x000bf40000000800 */
[----:B------:R-:W-:Y:S01]  /*9060*/  MUFU.EX2 R177, R174 ;  /* 0x000000ae00b17308 */ /* 0x000fe20000000800 */
[----:B----4-:R-:W-:Y:S09]  /*9070*/  F2FP.PACK_AB R200, R230, R229 ;  /* 0x000000e5e6c8723e */ /* 0x010ff200000000ff */
[----:B------:R-:W-:Y:S01]  /*9080*/  MUFU.EX2 R174, R189 ;  /* 0x000000bd00ae7308 */ /* 0x000fe20000000800 */
[----:B-----5:R-:W-:Y:S09]  /*9090*/  LDSM.16.MT88.4 R212, [R242+0x3900] ;  /* 0x00390000f2d4783b */ /* 0x020ff20000004200 */
[----:B------:R-:W-:Y:S10]  /*90a0*/  MUFU.EX2 R179, R180 ;  /* 0x000000b400b37308 */ /* 0x000ff40000000800 */
[----:B------:R4:W-:Y:S10]  /*90b0*/  MUFU.EX2 R180, R188 ;  /* 0x000000bc00b47308 */ /* 0x0009f40000000800 */
[----:B------:R-:W-:Y:S10]  /*90c0*/  MUFU.EX2 R178, R204 ;  /* 0x000000cc00b27308 */ /* 0x000ff40000000800 */
[----:B------:R-:W5:Y:S01]  /*90d0*/  MUFU.EX2 R160, R160 ;  /* 0x000000a000a07308 */ /* 0x000f620000000800 */
[----:B----4-:R-:W-:Y:S01]  /*90e0*/  LDSM.16.MT88.4 R188, [R242+0x1900] ;  /* 0x00190000f2bc783b */ /* 0x010fe20000004200 */
[----:B--2---:R-:W-:Y:S01]  /*90f0*/  FFMA.FTZ R157, R199, R133, R157 ;  /* 0x00000085c79d7223 */ /* 0x004fe2000001009d */
[----:B------:R-:W-:Y:S07]  /*9100*/  F2FP.PACK_AB R133, R165, R169 ;  /* 0x000000a9a585723e */ /* 0x000fee00000000ff */
[----:B------:R2:W-:Y:S01]  /*9110*/  MUFU.EX2 R199, R195 ;  /* 0x000000c300c77308 */ /* 0x0005e20000000800 */
[----:B---3--:R-:W-:Y:S01]  /*9120*/  FFMA.FTZ R158, R198, R132, R158 ;  /* 0x00000084c69e7223 */ /* 0x008fe2000001009e */
[C---:B------:R-:W-:Y:S01]  /*9130*/  F2FP.PACK_AB R132, R166.reuse, R170 ;  /* 0x000000aaa684723e */ /* 0x040fe200000000ff */
[----:B------:R-:W-:Y:S01]  /*9140*/  FADD.FTZ R157, R155, R157 ;  /* 0x0000009d9b9d7221 */ /* 0x000fe20000010000 */
[----:B------:R-:W-:Y:S01]  /*9150*/  MOV R170, R187 ;  /* 0x000000bb00aa7202 */ /* 0x000fe20000000f00 */
[----:B------:R-:W-:Y:S02]  /*9160*/  FADD.FTZ R166, R166, R219 ;  /* 0x000000dba6a67221 */ /* 0x000fe40000010000 */
[----:B------:R-:W-:Y:S01]  /*9170*/  FADD.FTZ R157, R218, R157 ;  /* 0x0000009dda9d7221 */ /* 0x000fe20000010000 */
[----:B------:R-:W-:Y:S01]  /*9180*/  MOV R218, R159 ;  /* 0x0000009f00da7202 */ /* 0x000fe20000000f00 */
[-C--:B------:R-:W-:Y:S01]  /*9190*/  HMMA.16816.F32 R4, R132, R136.reuse, R4 ;  /* 0x000000888404723c */ /* 0x080fe20000001804 */
[----:B------:R-:W-:Y:S04]  /*91a0*/  MUFU.EX2 R198, R181 ;  /* 0x000000b500c67308 */ /* 0x000fe80000000800 */
[----:B------:R-:W-:Y:S02]  /*91b0*/  FADD.FTZ R216, R216, R157 ;  /* 0x0000009dd8d87221 */ /* 0x000fe40000010000 */
[----:B------:R-:W-:Y:S01]  /*91c0*/  FADD.FTZ R158, R175, R158 ;  /* 0x0000009eaf9e7221 */ /* 0x000fe20000010000 */
[C---:B------:R-:W-:Y:S03]  /*91d0*/  HMMA.16816.F32 R8, R140.reuse, R136, R8 ;  /* 0x000000888c08723c */ /* 0x040fe60000001808 */
[----:B------:R3:W-:Y:S01]  /*91e0*/  MUFU.EX2 R181, R152 ;  /* 0x0000009800b57308 */ /* 0x0007e20000000800 */
[----:B------:R-:W-:Y:S02]  /*91f0*/  FADD.FTZ R158, R192, R158 ;  /* 0x0000009ec09e7221 */ /* 0x000fe40000010000 */
[----:B--2---:R-:W-:Y:S01]  /*9200*/  LDSM.16.MT88.4 R192, [R248+0x1900] ;  /* 0x00190000f8c0783b */ /* 0x004fe20000004200 */
[----:B------:R-:W-:Y:S01]  /*9210*/  FADD.FTZ R216, R169, R216 ;  /* 0x000000d8a9d87221 */ /* 0x000fe20000010000 */
[-C--:B------:R-:W-:Y:S04]  /*9220*/  HMMA.16816.F32 R12, R140, R138.reuse, R12 ;  /* 0x0000008a8c0c723c */ /* 0x080fe8000000180c */
[----:B------:R-:W-:Y:S01]  /*9230*/  FADD.FTZ R217, R217, R158 ;  /* 0x0000009ed9d97221 */ /* 0x000fe20000010000 */
[----:B------:R-:W-:Y:S01]  /*9240*/  MUFU.EX2 R175, R209 ;  /* 0x000000d100af7308 */ /* 0x000fe20000000800 */
[----:B------:R-:W-:Y:S01]  /*9250*/  FADD.FTZ R165, R165, R216 ;  /* 0x000000d8a5a57221 */ /* 0x000fe20000010000 */
[----:B-----5:R-:W-:Y:S01]  /*9260*/  MOV R169, R160 ;  /* 0x000000a000a97202 */ /* 0x020fe20000000f00 */
[C---:B------:R-:W-:Y:S01]  /*9270*/  HMMA.16816.F32 R16, R132.reuse, R138, R16 ;  /* 0x0000008a8410723c */ /* 0x040fe20000001810 */
[----:B------:R-:W2:Y:S03]  /*9280*/  LDSM.16.MT88.4 R136, [R240+0x900] ;  /* 0x00090000f088783b */ /* 0x000ea60000004200 */
[----:B------:R-:W-:Y:S01]  /*9290*/  FADD.FTZ R217, R168, R217 ;  /* 0x000000d9a8d97221 */ /* 0x000fe20000010000 */
[----:B------:R-:W-:Y:S03]  /*92a0*/  MOV R168, R183 ;  /* 0x000000b700a87202 */ /* 0x000fe60000000f00 */
[-C--:B------:R-:W-:Y:S01]  /*92b0*/  HMMA.16816.F32 R20, R132, R144.reuse, R20 ;  /* 0x000000908414723c */ /* 0x080fe20000001814 */
[----:B---3--:R-:W-:Y:S07]  /*92c0*/  LDSM.16.MT88.4 R152, [R242+0x1100] ;  /* 0x00110000f298783b */ /* 0x008fee0000004200 */
        /* <DEDUP_REMOVED lines=25> */
[C---:B------:R-:W-:Y:S01]  /*9460*/  HMMA.16816.F32 R104, R140.reuse, R136, R104 ;  /* 0x000000888c68723c */ /* 0x040fe20000001868 */
[----:B------:R2:W4:Y:S06]  /*9470*/  MUFU.EX2 R136, R156 ;  /* 0x0000009c00887308 */ /* 0x00052c0000000800 */
[----:B------:R-:W-:Y:S01]  /*9480*/  F2FP.PACK_AB R137, R182, R184 ;  /* 0x000000b8b689723e */ /* 0x000fe200000000ff */
[-C--:B------:R-:W-:Y:S08]  /*9490*/  HMMA.16816.F32 R108, R140, R138.reuse, R108 ;  /* 0x0000008a8c6c723c */ /* 0x080ff0000000186c */
[C---:B------:R-:W-:Y:S07]  /*94a0*/  HMMA.16816.F32 R112, R132.reuse, R138, R112 ;  /* 0x0000008a8470723c */ /* 0x040fee0000001870 */
[----:B------:R-:W-:Y:S01]  /*94b0*/  F2FP.PACK_AB R138, R218, R180 ;  /* 0x000000b4da8a723e */ /* 0x000fe200000000ff */
[-C--:B---3--:R-:W-:Y:S01]  /*94c0*/  HMMA.16816.F32 R116, R132, R144.reuse, R116 ;  /* 0x000000908474723c */ /* 0x088fe20000001874 */
[----:B--2---:R-:W-:Y:S03]  /*94d0*/  LDSM.16.MT88.4 R156, [R242+0x3100] ;  /* 0x00310000f29c783b */ /* 0x004fe60000004200 */
[----:B----4-:R-:W-:Y:S02]  /*94e0*/  MOV R203, R136 ;  /* 0x0000008800cb7202 */ /* 0x010fe40000000f00 */
[----:B------:R-:W-:Y:S02]  /*94f0*/  F2FP.PACK_AB R136, R174, R187 ;  /* 0x000000bbae88723e */ /* 0x000fe400000000ff */
[C---:B------:R-:W-:Y:S04]  /*9500*/  HMMA.16816.F32 R120, R140.reuse, R144, R120 ;  /* 0x000000908c78723c */ /* 0x040fe80000001878 */
[----:B------:R-:W-:Y:S04]  /*9510*/  F2FP.PACK_AB R139, R203, R181 ;  /* 0x000000b5cb8b723e */ /* 0x000fe800000000ff */
[-C--:B------:R-:W-:Y:S01]  /*9520*/  HMMA.16816.F32 R124, R140, R146.reuse, R124 ;  /* 0x000000928c7c723c */ /* 0x080fe2000000187c */
[----:B------:R-:W2:Y:S07]  /*9530*/  LDSM.16.MT88.4 R140, [R241+0x1100] ;  /* 0x00110000f18c783b */ /* 0x000eae0000004200 */
[----:B------:R-:W-:Y:S01]  /*9540*/  HMMA.16816.F32 R128, R132, R146, R128 ;  /* 0x000000928480723c */ /* 0x000fe20000001880 */
[----:B------:R-:W3:Y:S06]  /*9550*/  LDSM.16.MT88.4 R144, [R240+0x1100] ;  /* 0x00110000f090783b */ /* 0x000eec0000004200 */
[----:B------:R-:W-:Y:S02]  /*9560*/  F2FP.PACK_AB R132, R199, R177 ;  /* 0x000000b1c784723e */ /* 0x000fe400000000ff */
[----:B------:R-:W-:Y:S03]  /*9570*/  F2FP.PACK_AB R133, R173, R171 ;  /* 0x000000abad85723e */ /* 0x000fe600000000ff */
[----:B------:R-:W-:Y:S02]  /*9580*/  F2FP.PACK_AB R134, R198, R197 ;  /* 0x000000c5c686723e */ /* 0x000fe400000000ff */
[----:B------:R-:W-:Y:S07]  /*9590*/  F2FP.PACK_AB R135, R163, R179 ;  /* 0x000000b3a387723e */ /* 0x000fee00000000ff */
[-C--:B-1----:R-:W-:Y:S08]  /*95a0*/  HMMA.16816.F32 R4, R132, R148.reuse, R4 ;  /* 0x000000948404723c */ /* 0x082ff00000001804 */
        /* <DEDUP_REMOVED lines=8> */
[----:B------:R-:W4:Y:S07]  /*9630*/  LDSM.16.MT88.4 R152, [R241+0x3100] ;  /* 0x00310000f198783b */ /* 0x000f2e0000004200 */
[-C--:B--2---:R-:W-:Y:S08]  /*9640*/  HMMA.16816.F32 R36, R132, R140.reuse, R36 ;  /* 0x0000008c8424723c */ /* 0x084ff00000001824 */
[C---:B------:R-:W-:Y:S08]  /*9650*/  HMMA.16816.F32 R40, R136.reuse, R140, R40 ;  /* 0x0000008c8828723c */ /* 0x040ff00000001828 */
[-C--:B------:R-:W-:Y:S08]  /*9660*/  HMMA.16816.F32 R44, R136, R142.reuse, R44 ;  /* 0x0000008e882c723c */ /* 0x080ff0000000182c */
[C---:B------:R-:W-:Y:S01]  /*9670*/  HMMA.16816.F32 R48, R132.reuse, R142, R48 ;  /* 0x0000008e8430723c */ /* 0x040fe20000001830 */
[----:B------:R-:W2:Y:S07]  /*9680*/  LDSM.16.MT88.4 R140, [R240+0x3100] ;  /* 0x00310000f08c783b */ /* 0x000eae0000004200 */
[-C--:B---3--:R-:W-:Y:S08]  /*9690*/  HMMA.16816.F32 R52, R132, R144.reuse, R52 ;  /* 0x000000908434723c */ /* 0x088ff00000001834 */
[C---:B------:R-:W-:Y:S01]  /*96a0*/  HMMA.16816.F32 R56, R136.reuse, R144, R56 ;  /* 0x000000908838723c */ /* 0x040fe20000001838 */
[----:B------:R-:W-:Y:S06]  /*96b0*/  MUFU.EX2 R144, R205 ;  /* 0x000000cd00907308 */ /* 0x000fec0000000800 */
[----:B------:R-:W-:Y:S01]  /*96c0*/  MOV R145, R177 ;  /* 0x000000b100917202 */ /* 0x000fe20000000f00 */
[-C--:B------:R-:W-:Y:S03]  /*96d0*/  HMMA.16816.F32 R60, R136, R146.reuse, R60 ;  /* 0x00000092883c723c */ /* 0x080fe6000000183c */
[----:B------:R3:W-:Y:S05]  /*96e0*/  MUFU.EX2 R177, R208 ;  /* 0x000000d000b17308 */ /* 0x0007ea0000000800 */
[C---:B------:R-:W-:Y:S05]  /*96f0*/  HMMA.16816.F32 R64, R132.reuse, R146, R64 ;  /* 0x000000928440723c */ /* 0x040fea0000001840 */
[----:B------:R-:W-:Y:S03]  /*9700*/  MUFU.EX2 R146, R207 ;  /* 0x000000cf00927308 */ /* 0x000fe60000000800 */
[-C--:B-1----:R-:W-:Y:S07]  /*9710*/  HMMA.16816.F32 R68, R132, R148.reuse, R68 ;  /* 0x000000948444723c */ /* 0x082fee0000001844 */
[----:B------:R-:W1:Y:S01]  /*9720*/  MUFU.EX2 R147, R161 ;  /* 0x000000a100937308 */ /* 0x000e620000000800 */
[C---:B------:R-:W-:Y:S01]  /*9730*/  HMMA.16816.F32 R72, R136.reuse, R148, R72 ;  /* 0x000000948848723c */ /* 0x040fe20000001848 */
[----:B---3--:R-:W-:Y:S06]  /*9740*/  LDSM.16.MT88.4 R208, [R248+0x3900] ;  /* 0x00390000f8d0783b */ /* 0x008fec0000004200 */
[----:B------:R-:W-:Y:S01]  /*9750*/  MOV R149, R182 ;  /* 0x000000b600957202 */ /* 0x000fe20000000f00 */
[-C--:B------:R-:W-:Y:S01]  /*9760*/  HMMA.16816.F32 R76, R136, R150.reuse, R76 ;  /* 0x00000096884c723c */ /* 0x080fe2000000184c */
[----:B------:R3:W5:Y:S07]  /*9770*/  MUFU.EX2 R148, R201 ;  /* 0x000000c900947308 */ /* 0x00076e0000000800 */
[C---:B------:R-:W-:Y:S07]  /*9780*/  HMMA.16816.F32 R80, R132.reuse, R150, R80 ;  /* 0x000000968450723c */ /* 0x040fee0000001850 */
[----:B------:R-:W-:Y:S01]  /*9790*/  MOV R151, R180 ;  /* 0x000000b400977202 */ /* 0x000fe20000000f00 */
[-C--:B------:R-:W-:Y:S04]  /*97a0*/  HMMA.16816.F32 R84, R132, R156.reuse, R84 ;  /* 0x0000009c8454723c */ /* 0x080fe80000001854 */
[----:B------:R-:W-:Y:S02]  /*97b0*/  MOV R150, R179 ;  /* 0x000000b300967202 */ /* 0x000fe40000000f00 */
[----:B-1----:R-:W-:Y:S02]  /*97c0*/  F2FP.PACK_AB R205, R169, R147 ;  /* 0x00000093a9cd723e */ /* 0x002fe400000000ff */
[C---:B------:R-:W-:Y:S08]  /*97d0*/  HMMA.16816.F32 R88, R136.reuse, R156, R88 ;  /* 0x0000009c8858723c */ /* 0x040ff00000001858 */
[-C--:B------:R-:W-:Y:S08]  /*97e0*/  HMMA.16816.F32 R92, R136, R158.reuse, R92 ;  /* 0x0000009e885c723c */ /* 0x080ff0000000185c */
[C---:B------:R-:W-:Y:S08]  /*97f0*/  HMMA.16816.F32 R96, R132.reuse, R158, R96 ;  /* 0x0000009e8460723c */ /* 0x040ff00000001860 */
[-C--:B----4-:R-:W-:Y:S08]  /*9800*/  HMMA.16816.F32 R100, R132, R152.reuse, R100 ;  /* 0x000000988464723c */ /* 0x090ff00000001864 */
[C---:B------:R-:W-:Y:S08]  /*9810*/  HMMA.16816.F32 R104, R136.reuse, R152, R104 ;  /* 0x000000988868723c */ /* 0x040ff00000001868 */
[-C--:B------:R-:W-:Y:S08]  /*9820*/  HMMA.16816.F32 R108, R136, R154.reuse, R108 ;  /* 0x0000009a886c723c */ /* 0x080ff0000000186c */
[C---:B------:R-:W-:Y:S08]  /*9830*/  HMMA.16816.F32 R112, R132.reuse, R154, R112 ;  /* 0x0000009a8470723c */ /* 0x040ff00000001870 */
[-C--:B--2---:R-:W-:Y:S08]  /*9840*/  HMMA.16816.F32 R116, R132, R140.reuse, R116 ;  /* 0x0000008c8474723c */ /* 0x084ff00000001874 */
[C---:B------:R-:W-:Y:S07]  /*9850*/  HMMA.16816.F32 R120, R136.reuse, R140, R120 ;  /* 0x0000008c8878723c */ /* 0x040fee0000001878 */
[----:B------:R-:W-:Y:S01]  /*9860*/  MOV R141, R218 ;  /* 0x000000da008d7202 */ /* 0x000fe20000000f00 */
[-C--:B------:R-:W-:Y:S04]  /*9870*/  HMMA.16816.F32 R124, R136, R142.reuse, R124 ;  /* 0x0000008e887c723c */ /* 0x080fe8000000187c */
[----:B------:R-:W-:Y:S03]  /*9880*/  MOV R140, R203 ;  /* 0x000000cb008c7202 */ /* 0x000fe60000000f00 */
[----:B------:R-:W-:Y:S01]  /*9890*/  MOV R139, R185 ;  /* 0x000000b9008b7202 */ /* 0x000fe20000000f00 */
[----:B------:R-:W-:Y:S04]  /*98a0*/  HMMA.16816.F32 R128, R132, R142, R128 ;  /* 0x0000008e8480723c */ /* 0x000fe80000001880 */
[----:B---3--:R-:W-:Y:S02]  /*98b0*/  F2FP.PACK_AB R201, R139, R231 ;  /* 0x000000e78bc9723e */ /* 0x008fe400000000ff */
[----:B------:R-:W-:Y:S02]  /*98c0*/  MOV R136, R186 ;  /* 0x000000ba00887202 */ /* 0x000fe40000000f00 */
[----:B------:R-:W-:Y:S04]  /*98d0*/  MOV R133, R177 ;  /* 0x000000b100857202 */ /* 0x000fe80000000f00 */
[----:B------:R-:W-:Y:S02]  /*98e0*/  MOV R134, R176 ;  /* 0x000000b000867202 */ /* 0x000fe40000000f00 */
[----:B------:R-:W-:Y:S02]  /*98f0*/  MOV R143, R175 ;  /* 0x000000af008f7202 */ /* 0x000fe40000000f00 */
[----:B------:R-:W-:Y:S02]  /*9900*/  F2FP.PACK_AB R202, R134, R168 ;  /* 0x000000a886ca723e */ /* 0x000fe400000000ff */
[----:B------:R-:W-:Y:S02]  /*9910*/  F2FP.PACK_AB R203, R133, R143 ;  /* 0x0000008f85cb723e */ /* 0x000fe400000000ff */
[----:B-----5:R-:W-:Y:S02]  /*9920*/  MOV R137, R148 ;  /* 0x0000009400897202 */ /* 0x020fe40000000f00 */
[----:B------:R-:W-:Y:S02]  /*9930*/  MOV R132, R178 ;  /* 0x000000b200847202 */ /* 0x000fe40000000f00 */
[----:B------:R-:W-:Y:S01]  /*9940*/  MOV R142, R144 ;  /* 0x00000090008e7202 */ /* 0x000fe20000000f00 */
[-C--:B------:R-:W-:Y:S01]  /*9950*/  HMMA.16816.F32 R176, R200, R192.reuse, R4 ;  /* 0x000000c0c8b0723c */ /* 0x080fe20000001804 */
[----:B------:R-:W-:Y:S04]  /*9960*/  LDSM.16.MT88.4 R4, [R240+0x3900] ;  /* 0x00390000f004783b */ /* 0x000fe80000004200 */
[----:B------:R-:W-:Y:S01]  /*9970*/  MOV R135, R172 ;  /* 0x000000ac00877202 */ /* 0x000fe20000000f00 */
[----:B------:R-:W-:Y:S01]  /*9980*/  FADD.FTZ R144, R164, R217 ;  /* 0x000000d9a4907221 */ /* 0x000fe20000010000 */
[----:B------:R-:W-:Y:S02]  /*9990*/  F2FP.PACK_AB R204, R136, R146 ;  /* 0x0000009288cc723e */ /* 0x000fe400000000ff */
[----:B------:R-:W-:Y:S01]  /*99a0*/  F2FP.PACK_AB R206, R132, R142 ;  /* 0x0000008e84ce723e */ /* 0x000fe200000000ff */
[----:B------:R-:W-:Y:S02]  /*99b0*/  LDSM.16.MT88.4 R216, [R241+0x3900] ;  /* 0x00390000f1d8783b */ /* 0x000fe40000004200 */
[----:B------:R-:W-:Y:S02]  /*99c0*/  F2FP.PACK_AB R207, R137, R135 ;  /* 0x0000008789cf723e */ /* 0x000fe400000000ff */
[----:B------:R-:W-:Y:S02]  /*99d0*/  MOV R164, R163 ;  /* 0x000000a300a47202 */ /* 0x000fe40000000f00 */
[----:B------:R-:W-:Y:S02]  /*99e0*/  MOV R138, R184 ;  /* 0x000000b8008a7202 */ /* 0x000fe40000000f00 */
[----:B------:R-:W1:Y:S01]  /*99f0*/  LDSM.16.MT88.4 R184, [R241+0x1900] ;  /* 0x00190000f1b8783b */ /* 0x000e620000004200 */
[C---:B------:R-:W-:Y:S04]  /*9a00*/  HMMA.16816.F32 R160, R204.reuse, R192, R8 ;  /* 0x000000c0cca0723c */ /* 0x040fe80000001808 */
[----:B------:R-:W-:Y:S03]  /*9a10*/  MOV R148, R181 ;  /* 0x000000b500947202 */ /* 0x000fe60000000f00 */
[----:B------:R-:W2:Y:S01]  /*9a20*/  LDSM.16.MT88.4 R180, [R240+0x1900] ;  /* 0x00190000f0b4783b */ /* 0x000ea20000004200 */
[-C--:B------:R-:W-:Y:S04]  /*9a30*/  HMMA.16816.F32 R156, R204, R194.reuse, R12 ;  /* 0x000000c2cc9c723c */ /* 0x080fe8000000180c */
[----:B------:R-:W-:Y:S02]  /*9a40*/  MOV R9, R133 ;  /* 0x0000008500097202 */ /* 0x000fe40000000f00 */
[----:B------:R-:W-:Y:S02]  /*9a50*/  MOV R8, R134 ;  /* 0x0000008600087202 */ /* 0x000fe40000000f00 */
[C---:B------:R-:W-:Y:S04]  /*9a60*/  HMMA.16816.F32 R192, R200.reuse, R194, R16 ;  /* 0x000000c2c8c0723c */ /* 0x040fe80000001810 */
[----:B------:R-:W-:Y:S02]  /*9a70*/  MOV R10, R174 ;  /* 0x000000ae000a7202 */ /* 0x000fe40000000f00 */
[----:B------:R-:W-:Y:S02]  /*9a80*/  MOV R11, R173 ;  /* 0x000000ad000b7202 */ /* 0x000fe40000000f00 */
[-C--:B------:R-:W-:Y:S04]  /*9a90*/  HMMA.16816.F32 R172, R200, R188.reuse, R20 ;  /* 0x000000bcc8ac723c */ /* 0x080fe80000001814 */
[----:B------:R-:W-:Y:S02]  /*9aa0*/  MOV R12, R168 ;  /* 0x000000a8000c7202 */ /* 0x000fe40000000f00 */
[----:B------:R-:W-:Y:S02]  /*9ab0*/  MOV R14, R142 ;  /* 0x0000008e000e7202 */ /* 0x000fe40000000f00 */
[C---:B------:R-:W-:Y:S04]  /*9ac0*/  HMMA.16816.F32 R152, R204.reuse, R188, R24 ;  /* 0x000000bccc98723c */ /* 0x040fe80000001818 */
[----:B------:R-:W-:Y:S02]  /*9ad0*/  MOV R19, R169 ;  /* 0x000000a900137202 */ /* 0x000fe40000000f00 */
[----:B------:R-:W-:Y:S02]  /*9ae0*/  MOV R23, R146 ;  /* 0x0000009200177202 */ /* 0x000fe40000000f00 */
[----:B------:R-:W-:Y:S04]  /*9af0*/  MOV R25, R150 ;  /* 0x0000009600197202 */ /* 0x000fe80000000f00 */
[----:B------:R-:W-:Y:S02]  /*9b00*/  MOV R26, R151 ;  /* 0x00000097001a7202 */ /* 0x000fe40000000f00 */
[----:B------:R-:W-:Y:S02]  /*9b10*/  MOV R27, R148 ;  /* 0x00000094001b7202 */ /* 0x000fe40000000f00 */
[----:B------:R-:W-:Y:S02]  /*9b20*/  MOV R24, R149 ;  /* 0x0000009500187202 */ /* 0x000fe40000000f00 */
[-C--:B------:R-:W-:Y:S03]  /*9b30*/  HMMA.16816.F32 R148, R204, R190.reuse, R28 ;  /* 0x000000becc94723c */ /* 0x080fe6000000181c */
[----:B------:R-:W-:Y:S02]  /*9b40*/  MOV R13, R143 ;  /* 0x0000008f000d7202 */ /* 0x000fe40000000f00 */
[----:B------:R-:W-:Y:S02]  /*9b50*/  MOV R18, R136 ;  /* 0x0000008800127202 */ /* 0x000fe40000000f00 */
[----:B------:R-:W-:Y:S01]  /*9b60*/  MOV R31, R10 ;  /* 0x0000000a001f7202 */ /* 0x000fe20000000f00 */
[C---:B------:R-:W-:Y:S04]  /*9b70*/  HMMA.16816.F32 R188, R200.reuse, R190, R32 ;  /* 0x000000bec8bc723c */ /* 0x040fe80000001820 */
[----:B------:R-:W-:Y:S02]  /*9b80*/  MOV R28, R170 ;  /* 0x000000aa001c7202 */ /* 0x000fe40000000f00 */
[----:B------:R-:W-:Y:S02]  /*9b90*/  MOV R16, R147 ;  /* 0x0000009300107202 */ /* 0x000fe40000000f00 */
[----:B------:R-:W-:Y:S02]  /*9ba0*/  MOV R35, R171 ;  /* 0x000000ab00237202 */ /* 0x000fe40000000f00 */
[-C--:B-1----:R-:W-:Y:S03]  /*9bb0*/  HMMA.16816.F32 R168, R200, R184.reuse, R36 ;  /* 0x000000b8c8a8723c */ /* 0x082fe60000001824 */
[----:B------:R-:W-:Y:S02]  /*9bc0*/  MOV R34, R145 ;  /* 0x0000009100227202 */ /* 0x000fe40000000f00 */
[----:B------:R-:W-:Y:S02]  /*9bd0*/  MOV R33, R144 ;  /* 0x0000009000217202 */ /* 0x000fe40000000f00 */
[----:B------:R-:W-:Y:S01]  /*9be0*/  MOV R10, R132 ;  /* 0x00000084000a7202 */ /* 0x000fe20000000f00 */
[C---:B------:R-:W-:Y:S04]  /*9bf0*/  HMMA.16816.F32 R144, R204.reuse, R184, R40 ;  /* 0x000000b8cc90723c */ /* 0x040fe80000001828 */
[----:B------:R-:W-:Y:S01]  /*9c00*/  MOV R21, R141 ;  /* 0x0000008d00157202 */ /* 0x000fe20000000f00 */
[----:B------:R-:W-:Y:S01]  /*9c10*/  FADD.FTZ R225, R225, R33 ;  /* 0x00000021e1e17221 */ /* 0x000fe20000010000 */
[----:B------:R-:W-:Y:S02]  /*9c20*/  MOV R22, R140 ;  /* 0x0000008c00167202 */ /* 0x000fe40000000f00 */
[-C--:B------:R-:W-:Y:S04]  /*9c30*/  HMMA.16816.F32 R140, R204, R186.reuse, R44 ;  /* 0x000000bacc8c723c */ /* 0x080fe8000000182c */
[----:B------:R-:W-:Y:S01]  /*9c40*/  MOV R17, R139 ;  /* 0x0000008b00117202 */ /* 0x000fe20000000f00 */
[----:B------:R-:W-:Y:S01]  /*9c50*/  FADD.FTZ R225, R228, R225 ;  /* 0x000000e1e4e17221 */ /* 0x000fe20000010000 */
[----:B------:R-:W-:Y:S02]  /*9c60*/  MOV R20, R164 ;  /* 0x000000a400147202 */ /* 0x000fe40000000f00 */
[C---:B------:R-:W-:Y:S04]  /*9c70*/  HMMA.16816.F32 R184, R200.reuse, R186, R48 ;  /* 0x000000bac8b8723c */ /* 0x040fe80000001830 */
[----:B------:R-:W-:Y:S01]  /*9c80*/  MOV R32, R165 ;  /* 0x000000a500207202 */ /* 0x000fe20000000f00 */
[----:B------:R-:W-:Y:S01]  /*9c90*/  FADD.FTZ R225, R28, R225 ;  /* 0x000000e11ce17221 */ /* 0x000fe20000010000 */
[----:B------:R-:W-:Y:S02]  /*9ca0*/  MOV R39, R166 ;  /* 0x000000a600277202 */ /* 0x000fe40000000f00 */
[----:B------:R-:W-:Y:S01]  /*9cb0*/  MOV R38, R167 ;  /* 0x000000a700267202 */ /* 0x000fe20000000f00 */
[----:B------:R-:W-:Y:S01]  /*9cc0*/  FADD.FTZ R225, R31, R225 ;  /* 0x000000e11fe17221 */ /* 0x000fe20000010000 */
[-C--:B--2---:R-:W-:Y:S03]  /*9cd0*/  HMMA.16816.F32 R164, R200, R180.reuse, R52 ;  /* 0x000000b4c8a4723c */ /* 0x084fe60000001834 */
[----:B------:R-:W-:Y:S01]  /*9ce0*/  MOV R30, R11 ;  /* 0x0000000b001e7202 */ /* 0x000fe20000000f00 */
[----:B------:R-:W-:Y:S01]  /*9cf0*/  FADD.FTZ R225, R26, R225 ;  /* 0x000000e11ae17221 */ /* 0x000fe20000010000 */
[----:B------:R-:W-:Y:S01]  /*9d00*/  MOV R11, R137 ;  /* 0x00000089000b7202 */ /* 0x000fe20000000f00 */
[----:B------:R-:W-:Y:S01]  /*9d10*/  FADD.FTZ R223, R223, R39 ;  /* 0x00000027dfdf7221 */ /* 0x000fe20000010000 */
[----:B------:R-:W-:Y:S01]  /*9d20*/  MOV R29, R138 ;  /* 0x0000008a001d7202 */ /* 0x000fe20000000f00 */
[----:B------:R-:W-:Y:S01]  /*9d30*/  FADD.FTZ R225, R21, R225 ;  /* 0x000000e115e17221 */ /* 0x000fe20000010000 */
[C---:B------:R-:W-:Y:S04]  /*9d40*/  HMMA.16816.F32 R136, R204.reuse, R180, R56 ;  /* 0x000000b4cc88723c */ /* 0x040fe80000001838 */
[----:B------:R-:W-:Y:S01]  /*9d50*/  MOV R15, R135 ;  /* 0x00000087000f7202 */ /* 0x000fe20000000f00 */
[----:B------:R-:W-:Y:S02]  /*9d60*/  FADD.FTZ R225, R23, R225 ;  /* 0x000000e117e17221 */ /* 0x000fe40000010000 */
[----:B------:R-:W-:Y:S01]  /*9d70*/  FADD.FTZ R223, R221, R223 ;  /* 0x000000dfdddf7221 */ /* 0x000fe20000010000 */
[-C--:B------:R-:W-:Y:S04]  /*9d80*/  HMMA.16816.F32 R132, R204, R182.reuse, R60 ;  /* 0x000000b6cc84723c */ /* 0x080fe8000000183c */
[----:B------:R-:W-:Y:S02]  /*9d90*/  FADD.FTZ R225, R18, R225 ;  /* 0x000000e112e17221 */ /* 0x000fe40000010000 */
[----:B------:R-:W-:Y:S02]  /*9da0*/  FADD.FTZ R223, R34, R223 ;  /* 0x000000df22df7221 */ /* 0x000fe40000010000 */
[C---:B------:R-:W-:Y:S04]  /*9db0*/  HMMA.16816.F32 R180, R200.reuse, R182, R64 ;  /* 0x000000b6c8b4723c */ /* 0x040fe80000001840 */
[----:B------:R-:W-:Y:S02]  /*9dc0*/  FADD.FTZ R225, R14, R225 ;  /* 0x000000e10ee17221 */ /* 0x000fe40000010000 */
[----:B------:R-:W-:Y:S01]  /*9dd0*/  FADD.FTZ R223, R199, R223 ;  /* 0x000000dfc7df7221 */ /* 0x000fe20000010000 */
[----:B------:R-:W-:Y:S01]  /*9de0*/  MOV R199, R196 ;  /* 0x000000c400c77202 */ /* 0x000fe20000000f00 */
[-C--:B------:R-:W-:Y:S04]  /*9df0*/  HMMA.16816.F32 R68, R200, R208.reuse, R68 ;  /* 0x000000d0c844723c */ /* 0x080fe80000001844 */
[----:B------:R-:W-:Y:S01]  /*9e00*/  FADD.FTZ R223, R197, R223 ;  /* 0x000000dfc5df7221 */ /* 0x000fe20000010000 */
[----:B------:R-:W-:Y:S01]  /*9e10*/  MOV R197, R0 ;  /* 0x0000000000c57202 */ /* 0x000fe20000000f00 */
[----:B------:R-:W-:Y:S02]  /*9e20*/  FADD.FTZ R222, R222, R32 ;  /* 0x00000020dede7221 */ /* 0x000fe40000010000 */
[C---:B------:R-:W-:Y:S04]  /*9e30*/  HMMA.16816.F32 R72, R204.reuse, R208, R72 ;  /* 0x000000d0cc48723c */ /* 0x040fe80000001848 */
[----:B------:R-:W-:Y:S01]  /*9e40*/  FADD.FTZ R223, R198, R223 ;  /* 0x000000dfc6df7221 */ /* 0x000fe20000010000 */
[----:B------:R-:W-:Y:S01]  /*9e50*/  MOV R198, R2 ;  /* 0x0000000200c67202 */ /* 0x000fe20000000f00 */
[----:B------:R-:W-:Y:S02]  /*9e60*/  FADD.FTZ R222, R220, R222 ;  /* 0x000000dedcde7221 */ /* 0x000fe40000010000 */
[-C--:B------:R-:W-:Y:S04]  /*9e70*/  HMMA.16816.F32 R76, R204, R210.reuse, R76 ;  /* 0x000000d2cc4c723c */ /* 0x080fe8000000184c */
[----:B------:R-:W-:Y:S02]  /*9e80*/  FADD.FTZ R223, R229, R223 ;  /* 0x000000dfe5df7221 */ /* 0x000fe40000010000 */
[----:B------:R-:W-:Y:S02]  /*9e90*/  FADD.FTZ R222, R35, R222 ;  /* 0x000000de23de7221 */ /* 0x000fe40000010000 */
[C---:B------:R-:W-:Y:S04]  /*9ea0*/  HMMA.16816.F32 R80, R200.reuse, R210, R80 ;  /* 0x000000d2c850723c */ /* 0x040fe80000001850 */
[----:B------:R-:W-:Y:S02]  /*9eb0*/  FADD.FTZ R223, R230, R223 ;  /* 0x000000dfe6df7221 */ /* 0x000fe40000010000 */
        /* <DEDUP_REMOVED lines=17> */
[----:B------:R-:W-:Y:S04]  /*9fd0*/  FADD.FTZ R224, R24, R224 ;  /* 0x000000e018e07221 */ /* 0x000fe80000010000 */
[-C--:B------:R-:W-:Y:S04]  /*9fe0*/  HMMA.16816.F32 R108, R204, R218.reuse, R108 ;  /* 0x000000dacc6c723c */ /* 0x080fe8000000186c */
[----:B------:R-:W-:Y:S04]  /*9ff0*/  FADD.FTZ R224, R27, R224 ;  /* 0x000000e01be07221 */ /* 0x000fe80000010000 */
[C---:B------:R-:W-:Y:S04]  /*a000*/  HMMA.16816.F32 R112, R200.reuse, R218, R112 ;  /* 0x000000dac870723c */ /* 0x040fe80000001870 */
[----:B------:R-:W-:Y:S04]  /*a010*/  FADD.FTZ R224, R22, R224 ;  /* 0x000000e016e07221 */ /* 0x000fe80000010000 */
[-C--:B------:R-:W-:Y:S04]  /*a020*/  HMMA.16816.F32 R116, R200, R4.reuse, R116 ;  /* 0x00000004c874723c */ /* 0x080fe80000001874 */
[----:B------:R-:W-:Y:S04]  /*a030*/  FADD.FTZ R224, R16, R224 ;  /* 0x000000e010e07221 */ /* 0x000fe80000010000 */
[C---:B------:R-:W-:Y:S04]  /*a040*/  HMMA.16816.F32 R120, R204.reuse, R4, R120 ;  /* 0x00000004cc78723c */ /* 0x040fe80000001878 */
[----:B------:R-:W-:Y:S03]  /*a050*/  FADD.FTZ R224, R19, R224 ;  /* 0x000000e013e07221 */ /* 0x000fe60000010000 */
[----:B------:R-:W-:Y:S01]  /*a060*/  FADD.FTZ R5, R9, R222 ;  /* 0x000000de09057221 */ /* 0x000fe20000010000 */
[-C--:B------:R-:W-:Y:S04]  /*a070*/  HMMA.16816.F32 R124, R204, R6.reuse, R124 ;  /* 0x00000006cc7c723c */ /* 0x080fe8000000187c */
[----:B------:R-:W-:Y:S02]  /*a080*/  FADD.FTZ R4, R10, R225 ;  /* 0x000000e10a047221 */ /* 0x000fe40000010000 */
[----:B------:R-:W-:Y:S02]  /*a090*/  FADD.FTZ R224, R15, R224 ;  /* 0x000000e00fe07221 */ /* 0x000fe40000010000 */
[----:B------:R-:W-:Y:S07]  /*a0a0*/  HMMA.16816.F32 R128, R200, R6, R128 ;  /* 0x00000006c880723c */ /* 0x000fee0000001880 */
[----:B------:R-:W-:Y:S01]  /*a0b0*/  FADD.FTZ R6, R8, R223 ;  /* 0x000000df08067221 */ /* 0x000fe20000010000 */
[----:B------:R-:W-:Y:S01]  /*a0c0*/  MOV R200, R3 ;  /* 0x0000000300c87202 */ /* 0x000fe20000000f00 */
[----:B------:R-:W-:Y:S03]  /*a0d0*/  FADD.FTZ R203, R11, R224 ;  /* 0x000000e00bcb7221 */ /* 0x000fe60000010000 */
[----:B------:R1:W-:Y:S04]  /*a0e0*/  STL [R1+0x40], R6 ;  /* 0x0000400601007387 */ /* 0x0003e80000100800 */
[----:B------:R1:W-:Y:S04]  /*a0f0*/  STL [R1+0x3c], R5 ;  /* 0x00003c0501007387 */ /* 0x0003e80000100800 */
[----:B------:R1:W-:Y:S02]  /*a100*/  STL [R1+0x38], R4 ;  /* 0x0000380401007387 */ /* 0x0003e40000100800 */
[----:B-1----:R-:W-:-:S05]  /*a110*/  @P0 BRA `(.L_x_709) ;  /* 0xffffbc0000000947 */ /* 0x002fca000383ffff */
.L_x_708:
[----:B-1----:R-:W2:Y:S04]  /*a120*/  LDL.LU R6, [R1+0x40] ;  /* 0x0000400001067983 */ /* 0x002ea80000300800 */
[----:B------:R-:W1:Y:S04]  /*a130*/  SHFL.BFLY PT, R9, R203, 0x2, 0x1f ;  /* 0x0c401f00cb097f89 */ /* 0x000e6800000e0000 */
[----:B------:R-:W3:Y:S01]  /*a140*/  S2R R11, SR_TID.X ;  /* 0x00000000000b7919 */ /* 0x000ee20000002100 */
[----:B------:R-:W4:Y:S01]  /*a150*/  S2UR UR7, SR_CTAID.Y ;  /* 0x00000000000779c3 */ /* 0x000f220000002600 */
[----:B------:R-:W-:-:S02]  /*a160*/  ULDC.64 UR4, c[0x0][0x490] ;  /* 0x0001240000047ab9 */ /* 0x000fc40000000a00 */
[----:B------:R-:W2:Y:S04]  /*a170*/  LDL.LU R7, [R1+0x3c] ;  /* 0x00003c0001077983 */ /* 0x000ea80000300800 */
[----:B------:R-:W2:Y:S04]  /*a180*/  LDL.LU R10, [R1+0x38] ;  /* 0x00003800010a7983 */ /* 0x000ea80000300800 */
[----:B------:R-:W2:Y:S01]  /*a190*/  LDL.LU R18, [R1+0x10] ;  /* 0x0000100001127983 */ /* 0x000ea20000300800 */
[----:B------:R-:W-:-:S03]  /*a1a0*/  MOV R14, RZ ;  /* 0x000000ff000e7202 */ /* 0x000fc60000000f00 */
[----:B------:R-:W2:Y:S01]  /*a1b0*/  LDL.LU R30, [R1+0x20] ;  /* 0x00002000011e7983 */ /* 0x000ea20000300800 */
[----:B-1----:R-:W-:Y:S01]  /*a1c0*/  FADD.FTZ R203, R9, R203 ;  /* 0x000000cb09cb7221 */ /* 0x002fe20000010000 */
[----:B------:R-:W-:Y:S02]  /*a1d0*/  MOV R9, c[0x0][0x4e8] ;  /* 0x00013a0000097a02 */ /* 0x000fe40000000f00 */
[----:B---3--:R-:W-:Y:S02]  /*a1e0*/  SHF.R.S32.HI R12, RZ, 0x1f, R11 ;  /* 0x0000001fff0c7819 */ /* 0x008fe4000001140b */
[----:B------:R-:W-:Y:S01]  /*a1f0*/  ISETP.NE.AND P0, PT, R9, 0x1, PT ;  /* 0x000000010900780c */ /* 0x000fe20003f05270 */
[----:B----4-:R-:W-:-:S04]  /*a200*/  USHF.R.S32.HI UR6, URZ, 0x1f, UR7 ;  /* 0x0000001f3f067899 */ /* 0x010fc80008011407 */
[----:B------:R-:W-:Y:S02]  /*a210*/  UIMAD UR8, UR6, UR4, URZ ;  /* 0x00000004060872a4 */ /* 0x000fe4000f8e023f */
[----:B------:R-:W-:Y:S02]  /*a220*/  UIMAD.WIDE.U32 UR10, UR7, UR4, URZ ;  /* 0x00000004070a72a5 */ /* 0x000fe4000f8e003f */
[----:B------:R-:W-:-:S03]  /*a230*/  UIMAD UR8, UR7, UR5, UR8 ;  /* 0x00000005070872a4 */ /* 0x000fc6000f8e0208 */
[----:B------:R-:W-:Y:S02]  /*a240*/  ULDC.64 UR4, c[0x0][0x3e8] ;  /* 0x0000fa0000047ab9 */ /* 0x000fe40000000a00 */
[----:B------:R-:W-:-:S06]  /*a250*/  UIMAD.WIDE.U32 UR14, UR7, UR4, URZ ;  /* 0x00000004070e72a5 */ /* 0x000fcc000f8e003f */
[----:B------:R-:W-:Y:S02]  /*a260*/  MOV R22, UR14 ;  /* 0x0000000e00167c02 */ /* 0x000fe40008000f00 */
[----:B------:R-:W-:Y:S02]  /*a270*/  MOV R23, UR15 ;  /* 0x0000000f00177c02 */ /* 0x000fe40008000f00 */
[----:B------:R-:W-:Y:S02]  /*a280*/  MOV R27, 0xff800000 ;  /* 0xff800000001b7802 */ /* 0x000fe40000000f00 */
[----:B------:R-:W-:Y:S02]  /*a290*/  MOV R29, 0xff800000 ;  /* 0xff800000001d7802 */ /* 0x000fe40000000f00 */
[----:B------:R-:W-:Y:S02]  /*a2a0*/  MOV R28, 0xff800000 ;  /* 0xff800000001c7802 */ /* 0x000fe40000000f00 */
[----:B------:R-:W-:Y:S01]  /*a2b0*/  MOV R26, 0xff800000 ;  /* 0xff800000001a7802 */ /* 0x000fe20000000f00 */
[----:B------:R-:W-:Y:S06]  /*a2c0*/  BAR.SYNC.DEFER_BLOCKING 0x1, 0x80 ;  /* 0x0042000000007b1d */ /* 0x000fec0000010000 */
[----:B--2---:R-:W1:Y:S04]  /*a2d0*/  SHFL.BFLY PT, R5, R6, 0x2, 0x1f ;  /* 0x0c401f0006057f89 */ /* 0x004e6800000e0000 */
[----:B------:R-:W2:Y:S01]  /*a2e0*/  SHFL.BFLY PT, R4, R7, 0x2, 0x1f ;  /* 0x0c401f0007047f89 */ /* 0x000ea200000e0000 */
[----:B------:R-:W-:-:S04]  /*a2f0*/  @P0 IMAD.HI.U32 R13, R18, c[0x0][0x4ec], RZ ;  /* 0x00013b00120d0a27 */ /* 0x000fc800078e00ff */
[----:B-1----:R-:W-:Y:S02]  /*a300*/  FADD.FTZ R5, R5, R6 ;  /* 0x0000000605057221 */ /* 0x002fe40000010000 */
[----:B------:R-:W1:Y:S04]  /*a310*/  SHFL.BFLY PT, R6, R10, 0x2, 0x1f ;  /* 0x0c401f000a067f89 */ /* 0x000e6800000e0000 */
[----:B------:R-:W3:Y:S01]  /*a320*/  SHFL.BFLY PT, R8, R5, 0x1, 0x1f ;  /* 0x0c201f0005087f89 */ /* 0x000ee200000e0000 */
[----:B--2---:R-:W-:-:S05]  /*a330*/  FADD.FTZ R4, R4, R7 ;  /* 0x0000000704047221 */ /* 0x004fca0000010000 */
[----:B------:R-:W2:Y:S01]  /*a340*/  SHFL.BFLY PT, R7, R4, 0x1, 0x1f ;  /* 0x0c201f0004077f89 */ /* 0x000ea200000e0000 */
[----:B-1----:R-:W-:Y:S01]  /*a350*/  FADD.FTZ R6, R6, R10 ;  /* 0x0000000a06067221 */ /* 0x002fe20000010000 */
[----:B------:R-:W-:Y:S02]  /*a360*/  MOV R10, R18 ;  /* 0x00000012000a7202 */ /* 0x000fe40000000f00 */
[----:B------:R-:W-:Y:S01]  /*a370*/  @P0 SHF.R.U32.HI R10, RZ, c[0x0][0x4f0], R13 ;  /* 0x00013c00ff0a0a19 */ /* 0x000fe2000001160d */
[----:B---3--:R-:W-:Y:S01]  /*a380*/  FADD.FTZ R8, R5, R8 ;  /* 0x0000000805087221 */ /* 0x008fe20000010000 */
[----:B------:R-:W1:Y:S01]  /*a390*/  SHFL.BFLY PT, R16, R6, 0x1, 0x1f ;  /* 0x0c201f0006107f89 */ /* 0x000e6200000e0000 */
[----:B------:R-:W-:-:S03]  /*a3a0*/  MOV R13, RZ ;  /* 0x000000ff000d7202 */ /* 0x000fc60000000f00 */
[----:B------:R-:W-:Y:S01]  /*a3b0*/  FSETP.NE.FTZ.AND P3, PT, R8, RZ, PT ;  /* 0x000000ff0800720b */ /* 0x000fe20003f75000 */
[----:B------:R-:W3:Y:S01]  /*a3c0*/  SHFL.BFLY PT, R5, R203, 0x1, 0x1f ;  /* 0x0c201f00cb057f89 */ /* 0x000ee200000e0000 */
[----:B--2---:R-:W-:Y:S01]  /*a3d0*/  FADD.FTZ R7, R4, R7 ;  /* 0x0000000704077221 */ /* 0x004fe20000010000 */
[CC--:B------:R-:W-:Y:S02]  /*a3e0*/  LEA.HI R4, R12.reuse, R11.reuse, RZ, 0x5 ;  /* 0x0000000b0c047211 */ /* 0x0c0fe400078f28ff */
[----:B------:R-:W-:Y:S02]  /*a3f0*/  LEA.HI R12, R12, R11, RZ, 0x2 ;  /* 0x0000000b0c0c7211 */ /* 0x000fe400078f10ff */
[----:B------:R-:W-:Y:S02]  /*a400*/  LOP3.LUT R15, R4, 0xffffffe0, RZ, 0xc0, !PT ;  /* 0xffffffe0040f7812 */ /* 0x000fe400078ec0ff */
[----:B------:R-:W-:-:S04]  /*a410*/  LOP3.LUT R17, R12, 0xfffffffc, RZ, 0xc0, !PT ;  /* 0xfffffffc0c117812 */ /* 0x000fc800078ec0ff */
[----:B------:R-:W-:Y:S01]  /*a420*/  @P3 MUFU.RCP R14, R8 ;  /* 0x00000008000e3308 */ /* 0x000fe20000001000 */
[-C--:B------:R-:W-:Y:S02]  /*a430*/  IADD3 R15, -R15, R11.reuse, RZ ;  /* 0x0000000b0f0f7210 */ /* 0x080fe40007ffe1ff */
[----:B------:R-:W-:Y:S02]  /*a440*/  FSETP.NE.FTZ.AND P2, PT, R7, RZ, PT ;  /* 0x000000ff0700720b */ /* 0x000fe40003f55000 */
[----:B------:R-:W-:Y:S01]  /*a450*/  LOP3.LUT P4, RZ, R15, 0x3, RZ, 0xc0, !PT ;  /* 0x000000030fff7812 */ /* 0x000fe2000788c0ff */
[----:B-1----:R-:W-:Y:S01]  /*a460*/  FADD.FTZ R6, R6, R16 ;  /* 0x0000001006067221 */ /* 0x002fe20000010000 */
[----:B------:R-:W-:Y:S02]  /*a470*/  IADD3 R16, -R10, RZ, RZ ;  /* 0x000000ff0a107210 */ /* 0x000fe40007ffe1ff */
[----:B------:R-:W-:Y:S02]  /*a480*/  IADD3 R11, -R17, R11, RZ ;  /* 0x0000000b110b7210 */ /* 0x000fe40007ffe1ff */
[----:B------:R-:W-:Y:S01]  /*a490*/  FSETP.NE.FTZ.AND P1, PT, R6, RZ, PT ;  /* 0x000000ff0600720b */ /* 0x000fe20003f35000 */
[----:B------:R-:W-:-:S02]  /*a4a0*/  IMAD R15, R16, c[0x0][0x4e8], R18 ;  /* 0x00013a00100f7a24 */ /* 0x000fc400078e0212 */
[----:B------:R-:W-:Y:S01]  /*a4b0*/  CS2R R16, SRZ ;  /* 0x0000000000107805 */ /* 0x000fe2000001ff00 */
[--C-:B------:R-:W-:Y:S01]  /*a4c0*/  SHF.R.S32.HI R18, RZ, 0x2, R12.reuse ;  /* 0x00000002ff127819 */ /* 0x100fe2000001140c */
[----:B---3--:R-:W-:Y:S01]  /*a4d0*/  FADD.FTZ R5, R203, R5 ;  /* 0x00000005cb057221 */ /* 0x008fe20000010000 */
[----:B------:R-:W-:Y:S01]  /*a4e0*/  SHF.R.S32.HI R12, RZ, 0x1f, R12 ;  /* 0x0000001fff0c7819 */ /* 0x000fe2000001140c */
[----:B------:R-:W-:Y:S03]  /*a4f0*/  @P2 MUFU.RCP R13, R7 ;  /* 0x00000007000d2308 */ /* 0x000fe60000001000 */
[----:B------:R-:W-:-:S05]  /*a500*/  LEA.HI R12, R12, R18, RZ, 0x3 ;  /* 0x000000120c0c7211 */ /* 0x000fca00078f18ff */
[----:B------:R-:W-:Y:S01]  /*a510*/  @P1 MUFU.RCP R16, R6 ;  /* 0x0000000600101308 */ /* 0x000fe20000001000 */
[----:B------:R-:W-:-:S07]  /*a520*/  LOP3.LUT R12, R12, 0xfffffff8, RZ, 0xc0, !PT ;  /* 0xfffffff80c0c7812 */ /* 0x000fce00078ec0ff */
[----:B------:R-:W1:Y:S01]  /*a530*/  @P1 MUFU.LG2 R6, R6 ;  /* 0x0000000600061308 */ /* 0x000e620000000c00 */
[----:B------:R-:W-:-:S07]  /*a540*/  IADD3 R12, R18, -R12, RZ ;  /* 0x8000000c120c7210 */ /* 0x000fce0007ffe0ff */
[----:B------:R-:W2:Y:S01]  /*a550*/  @P3 MUFU.LG2 R8, R8 ;  /* 0x0000000800083308 */ /* 0x000ea20000000c00 */
[----:B------:R-:W-:-:S07]  /*a560*/  MOV R18, R22 ;  /* 0x0000001600127202 */ /* 0x000fce0000000f00 */
[----:B------:R-:W3:Y:S01]  /*a570*/  @P2 MUFU.LG2 R7, R7 ;  /* 0x0000000700072308 */ /* 0x000ee20000000c00 */
[----:B------:R-:W-:Y:S01]  /*a580*/  @P1 MOV R22, 0x3f317218 ;  /* 0x3f31721800161802 */ /* 0x000fe20000000f00 */
[----:B-1----:R-:W-:Y:S01]  /*a590*/  @P1 FMUL.FTZ R6, R6, 0.69314718246459960938 ;  /* 0x3f31721806061820 */ /* 0x002fe20000410000 */
[----:B------:R-:W-:Y:S02]  /*a5a0*/  @P3 MOV R24, 0x3f317218 ;  /* 0x3f31721800183802 */ /* 0x000fe40000000f00 */
[----:B------:R-:W-:Y:S01]  /*a5b0*/  @P2 MOV R23, 0x3f317218 ;  /* 0x3f31721800172802 */ /* 0x000fe20000000f00 */
[----:B------:R-:W-:Y:S01]  /*a5c0*/  @P1 FMUL.FTZ R22, R22, c[0x0][0x2d0] ;  /* 0x0000b40016161a20 */ /* 0x000fe20000410000 */
[----:B------:R-:W-:Y:S01]  /*a5d0*/  SHF.R.S32.HI R4, RZ, 0x5, R4 ;  /* 0x00000005ff047819 */ /* 0x000fe20000011404 */
[----:B--2---:R-:W-:Y:S02]  /*a5e0*/  @P3 FMUL.FTZ R8, R8, 0.69314718246459960938 ;  /* 0x3f31721808083820 */ /* 0x004fe40000410000 */
[----:B------:R-:W-:-:S02]  /*a5f0*/  @P3 FMUL.FTZ R24, R24, c[0x0][0x2d0] ;  /* 0x0000b40018183a20 */ /* 0x000fc40000410000 */
[----:B------:R-:W-:Y:S01]  /*a600*/  @P1 FFMA.FTZ R27, R22, R2, R6 ;  /* 0x00000002161b1223 */ /* 0x000fe20000010006 */
[----:B------:R-:W-:Y:S01]  /*a610*/  SHF.R.S32.HI R2, RZ, 0x1f, R4 ;  /* 0x0000001fff027819 */ /* 0x000fe20000011404 */
[----:B------:R-:W-:Y:S02]  /*a620*/  @P2 FMUL.FTZ R23, R23, c[0x0][0x2d0] ;  /* 0x0000b40017172a20 */ /* 0x000fe40000410000 */
[----:B---3--:R-:W-:Y:S02]  /*a630*/  @P2 FMUL.FTZ R7, R7, 0.69314718246459960938 ;  /* 0x3f31721807072820 */ /* 0x008fe40000410000 */
[----:B------:R-:W-:Y:S01]  /*a640*/  @P3 FFMA.FTZ R29, R24, R196, R8 ;  /* 0x000000c4181d3223 */ /* 0x000fe20000010008 */
[----:B------:R-:W-:Y:S01]  /*a650*/  LEA.HI R8, R2, R4, RZ, 0x2 ;  /* 0x0000000402087211 */ /* 0x000fe200078f10ff */
[----:B------:R-:W-:Y:S01]  /*a660*/  @P2 FFMA.FTZ R28, R23, R3, R7 ;  /* 0x00000003171c2223 */ /* 0x000fe20000010007 */
[----:B------:R-:W-:Y:S02]  /*a670*/  LEA.HI R7, R11, R11, RZ, 0x1 ;  /* 0x0000000b0b077211 */ /* 0x000fe400078f08ff */
[----:B------:R-:W-:-:S02]  /*a680*/  FSETP.NE.FTZ.AND P0, PT, R5, RZ, PT ;  /* 0x000000ff0500720b */ /* 0x000fc40003f15000 */
[----:B------:R-:W-:Y:S02]  /*a690*/  LOP3.LUT R8, R8, 0xffffffc, RZ, 0xc0, !PT ;  /* 0x0ffffffc08087812 */ /* 0x000fe400078ec0ff */
[----:B------:R-:W-:Y:S02]  /*a6a0*/  LOP3.LUT R6, R7, 0x1ffffffe, RZ, 0xc0, !PT ;  /* 0x1ffffffe07067812 */ /* 0x000fe400078ec0ff */
[C---:B------:R-:W-:Y:S02]  /*a6b0*/  IADD3 R8, R4.reuse, -R8, RZ ;  /* 0x8000000804087210 */ /* 0x040fe40007ffe0ff */
[----:B------:R-:W-:Y:S02]  /*a6c0*/  LEA R4, R4, R11, 0x9 ;  /* 0x0000000b04047211 */ /* 0x000fe400078e48ff */
[----:B------:R-:W-:Y:S02]  /*a6d0*/  IADD3 R6, R11, -R6, RZ ;  /* 0x800000060b067210 */ /* 0x000fe40007ffe0ff */
[----:B------:R-:W-:-:S02]  /*a6e0*/  SHF.R.S32.HI R11, RZ, 0x2, R30 ;  /* 0x00000002ff0b7819 */ /* 0x000fc4000001141e */
[----:B------:R-:W2:Y:S01]  /*a6f0*/  LDL.LU R30, [R1+0xc] ;  /* 0x00000c00011e7983 */ /* 0x000ea20000300800 */
[----:B------:R-:W1:Y:S02]  /*a700*/  @P0 MUFU.RCP R17, R5 ;  /* 0x0000000500110308 */ /* 0x000e640000001000 */
[C---:B-1----:R-:W-:Y:S02]  /*a710*/  FMUL.FTZ R79, R17.reuse, R79 ;  /* 0x0000004f114f7220 */ /* 0x042fe40000410000 */
[----:B------:R-:W-:-:S05]  /*a720*/  FMUL.FTZ R78, R17, R78 ;  /* 0x0000004e114e7220 */ /* 0x000fca0000410000 */
[----:B------:R-:W-:Y:S02]  /*a730*/  F2FP.PACK_AB R78, R79, R78 ;  /* 0x0000004e4f4e723e */ /* 0x000fe400000000ff */
[----:B------:R-:W3:Y:S01]  /*a740*/  LDL R79, [R1+0x8] ;  /* 0x00000800014f7983 */ /* 0x000ee20000100800 */
[C---:B------:R-:W-:Y:S02]  /*a750*/  FMUL.FTZ R77, R16.reuse, R77 ;  /* 0x0000004d104d7220 */ /* 0x040fe40000410000 */
[----:B------:R-:W-:Y:S02]  /*a760*/  FMUL.FTZ R76, R16, R76 ;  /* 0x0000004c104c7220 */ /* 0x000fe40000410000 */
[C---:B------:R-:W-:Y:S02]  /*a770*/  FMUL.FTZ R75, R17.reuse, R75 ;  /* 0x0000004b114b7220 */ /* 0x040fe40000410000 */
[----:B------:R-:W-:Y:S01]  /*a780*/  FMUL.FTZ R74, R17, R74 ;  /* 0x0000004a114a7220 */ /* 0x000fe20000410000 */
[----:B------:R-:W-:-:S02]  /*a790*/  F2FP.PACK_AB R76, R77, R76 ;  /* 0x0000004c4d4c723e */ /* 0x000fc400000000ff */
[----:B------:R1:W5:Y:S02]  /*a7a0*/  LDL R77, [R1+0x1c] ;  /* 0x00001c00014d7983 */ /* 0x0003640000100800 */
[----:B------:R-:W-:Y:S02]  /*a7b0*/  F2FP.PACK_AB R74, R75, R74 ;  /* 0x0000004a4b4a723e */ /* 0x000fe400000000ff */
[----:B------:R1:W5:Y:S01]  /*a7c0*/  LDL R75, [R1+0x18] ;  /* 0x00001800014b7983 */ /* 0x0003620000100800 */
[----:B------:R4:W4:Y:S02]  /*a7d0*/  @P0 MUFU.LG2 R25, R5 ;  /* 0x0000000500190308 */ /* 0x0009240000000c00 */
[----:B----4-:R-:W-:Y:S01]  /*a7e0*/  @P0 MOV R5, 0x3f317218 ;  /* 0x3f31721800050802 */ /* 0x010fe20000000f00 */
[----:B------:R-:W-:-:S04]  /*a7f0*/  @P0 FMUL.FTZ R25, R25, 0.69314718246459960938 ;  /* 0x3f31721819190820 */ /* 0x000fc80000410000 */
[----:B------:R-:W-:-:S04]  /*a800*/  @P0 FMUL.FTZ R5, R5, c[0x0][0x2d0] ;  /* 0x0000b40005050a20 */ /* 0x000fc80000410000 */
[----:B------:R-:W-:Y:S02]  /*a810*/  @P0 FFMA.FTZ R26, R5, R0, R25 ;  /* 0x00000000051a0223 */ /* 0x000fe40000010019 */
[----:B------:R-:W4:Y:S01]  /*a820*/  S2R R0, SR_CTAID.Z ;  /* 0x0000000000007919 */ /* 0x000f220000002700 */
[----:B------:R-:W-:-:S04]  /*a830*/  UIMAD UR6, UR6, UR4, URZ ;  /* 0x00000004060672a4 */ /* 0x000fc8000f8e023f */
[----:B------:R-:W-:Y:S02]  /*a840*/  UIMAD UR5, UR7, UR5, UR6 ;  /* 0x00000005070572a4 */ /* 0x000fe4000f8e0206 */
[----:B------:R-:W-:Y:S02]  /*a850*/  UIADD3 UR8, UR11, UR8, URZ ;  /* 0x000000080b087290 */ /* 0x000fe4000fffe03f */
[----:B------:R-:W-:Y:S01]  /*a860*/  UIADD3 UR5, UR15, UR5, URZ ;  /* 0x000000050f057290 */ /* 0x000fe2000fffe03f */
[----:B------:R-:W-:Y:S02]  /*a870*/  MOV R21, UR11 ;  /* 0x0000000b00157c02 */ /* 0x000fe40008000f00 */
[----:B------:R-:W-:Y:S02]  /*a880*/  MOV R20, UR10 ;  /* 0x0000000a00147c02 */ /* 0x000fe40008000f00 */
[----:B------:R-:W-:Y:S02]  /*a890*/  MOV R21, UR8 ;  /* 0x0000000800157c02 */ /* 0x000fe40008000f00 */
[----:B------:R-:W-:-:S02]  /*a8a0*/  MOV R19, UR5 ;  /* 0x0000000500137c02 */ /* 0x000fc40008000f00 */
[----:B----4-:R-:W-:-:S05]  /*a8b0*/  SHF.R.S32.HI R3, RZ, 0x1f, R0 ;  /* 0x0000001fff037819 */ /* 0x010fca0000011400 */
[C---:B------:R-:W-:Y:S02]  /*a8c0*/  IMAD R5, R3.reuse, c[0x0][0x498], RZ ;  /* 0x0001260003057a24 */ /* 0x040fe400078e02ff */
[----:B------:R-:W-:Y:S02]  /*a8d0*/  IMAD R3, R3, c[0x0][0x3f0], RZ ;  /* 0x0000fc0003037a24 */ /* 0x000fe400078e02ff */
[C---:B------:R-:W-:Y:S02]  /*a8e0*/  IMAD R5, R0.reuse, c[0x0][0x49c], R5 ;  /* 0x0001270000057a24 */ /* 0x040fe400078e0205 */
[C---:B------:R-:W-:Y:S02]  /*a8f0*/  IMAD R3, R0.reuse, c[0x0][0x3f4], R3 ;  /* 0x0000fd0000037a24 */ /* 0x040fe400078e0203 */
[----:B------:R-:W-:-:S04]  /*a900*/  IMAD.WIDE.U32 R20, R0, c[0x0][0x498], R20 ;  /* 0x0001260000147a25 */ /* 0x000fc800078e0014 */
[----:B------:R-:W-:Y:S01]  /*a910*/  IMAD.WIDE.U32 R18, R0, c[0x0][0x3f0], R18 ;  /* 0x0000fc0000127a25 */ /* 0x000fe200078e0012 */
[C---:B------:R-:W-:Y:S01]  /*a920*/  SHF.L.U32 R0, R12.reuse, 0x6, RZ ;  /* 0x000000060c007819 */ /* 0x040fe200000006ff */
[----:B------:R-:W4:Y:S01]  /*a930*/  S2R R2, SR_CTAID.X ;  /* 0x0000000000027919 */ /* 0x000f220000002500 */
[----:B------:R-:W-:Y:S02]  /*a940*/  R2P PR, R12, 0x6 ;  /* 0x000000060c007804 */ /* 0x000fe40000000000 */
[----:B------:R-:W-:Y:S02]  /*a950*/  LOP3.LUT R0, R0, 0x1c0, RZ, 0xc0, !PT ;  /* 0x000001c000007812 */ /* 0x000fe400078ec0ff */
[----:B------:R-:W-:Y:S02]  /*a960*/  LOP3.LUT R12, R12, 0x1, RZ, 0xc0, !PT ;  /* 0x000000010c0c7812 */ /* 0x000fe400078ec0ff */
[----:B------:R-:W-:Y:S02]  /*a970*/  IADD3 R19, R19, R3, RZ ;  /* 0x0000000313137210 */ /* 0x000fe40007ffe0ff */
[----:B------:R-:W-:-:S02]  /*a980*/  LEA.HI R3, R0, R0, RZ, 0x1d ;  /* 0x0000000000037211 */ /* 0x000fc400078fe8ff */
[----:B------:R-:W-:Y:S02]  /*a990*/  ISETP.NE.U32.AND P0, PT, R12, 0x1, PT ;  /* 0x000000010c00780c */ /* 0x000fe40003f05070 */
[----:B------:R-:W-:Y:S02]  /*a9a0*/  LEA R3, R4, R3, 0x1 ;  /* 0x0000000304037211 */ /* 0x000fe400078e08ff */
[----:B------:R-:W-:Y:S02]  /*a9b0*/  SHF.R.S32.HI R0, RZ, 0x1f, R10 ;  /* 0x0000001fff007819 */ /* 0x000fe4000001140a */
[----:B------:R-:W-:Y:S02]  /*a9c0*/  SHF.L.U32 R7, R7, 0x5, RZ ;  /* 0x0000000507077819 */ /* 0x000fe400000006ff */
[----:B------:R-:W-:Y:S01]  /*a9d0*/  SHF.L.U32 R3, R3, 0x1, RZ ;  /* 0x0000000103037819 */ /* 0x000fe200000006ff */
[----:B------:R-:W-:Y:S01]  /*a9e0*/  IMAD R0, R0, c[0x0][0x3e0], RZ ;  /* 0x0000f80000007a24 */ /* 0x000fe200078e02ff */
[----:B------:R-:W-:-:S02]  /*a9f0*/  LEA R8, R8, R11, 0x4 ;  /* 0x0000000b08087211 */ /* 0x000fc400078e20ff */
[----:B------:R-:W-:Y:S02]  /*aa00*/  LOP3.LUT R7, R7, 0xffffffc0, RZ, 0xc0, !PT ;  /* 0xffffffc007077812 */ /* 0x000fe400078ec0ff */
[C---:B------:R-:W-:Y:S01]  /*aa10*/  IADD3 R11, R3.reuse, 0x80, RZ ;  /* 0x00000080030b7810 */ /* 0x040fe20007ffe0ff */
[C---:B------:R-:W-:Y:S02]  /*aa20*/  IMAD R0, R10.reuse, c[0x0][0x3e4], R0 ;  /* 0x0000f9000a007a24 */ /* 0x040fe400078e0200 */
[----:B------:R-:W-:Y:S01]  /*aa30*/  IMAD.WIDE.U32 R18, R10, c[0x0][0x3e0], R18 ;  /* 0x0000f8000a127a25 */ /* 0x000fe200078e0012 */
[----:B------:R-:W-:Y:S02]  /*aa40*/  IADD3 R10, R3, 0x70, RZ ;  /* 0x00000070030a7810 */ /* 0x000fe40007ffe0ff */
[----:B------:R-:W-:Y:S02]  /*aa50*/  LEA R6, R6, R7, 0x3 ;  /* 0x0000000706067211 */ /* 0x000fe400078e18ff */
[----:B------:R-:W-:-:S02]  /*aa60*/  @P0 IADD3 R10, R11, 0x10, RZ ;  /* 0x000000100b0a0810 */ /* 0x000fc40007ffe0ff */
[C---:B------:R-:W-:Y:S02]  /*aa70*/  ISETP.NE.AND P0, PT, R9.reuse, 0x1, PT ;  /* 0x000000010900780c */ /* 0x040fe40003f05270 */
[----:B------:R-:W-:Y:S02]  /*aa80*/  IADD3 R6, R8, R6, RZ ;  /* 0x0000000608067210 */ /* 0x000fe40007ffe0ff */
[C---:B----4-:R-:W-:Y:S01]  /*aa90*/  LEA R8, R2.reuse, R8, 0x7 ;  /* 0x0000000802087211 */ /* 0x050fe200078e38ff */
[----:B------:R-:W-:Y:S01]  /*aaa0*/  IMAD R4, R9, c[0x0][0x388], RZ ;  /* 0x0000e20009047a24 */ /* 0x000fe200078e02ff */
[----:B------:R-:W-:Y:S02]  /*aab0*/  LEA R6, R2, R6, 0x7 ;  /* 0x0000000602067211 */ /* 0x000fe400078e38ff */
[C---:B------:R-:W-:Y:S02]  /*aac0*/  IADD3 R2, R8.reuse, 0x40, RZ ;  /* 0x0000004008027810 */ /* 0x040fe40007ffe0ff */
[----:B------:R-:W-:-:S02]  /*aad0*/  IADD3 R7, R8, 0x8, RZ ;  /* 0x0000000808077810 */ /* 0x000fc40007ffe0ff */
[----:B------:R-:W-:Y:S01]  /*aae0*/  ISETP.GE.OR P3, PT, R2, R4, P4 ;  /* 0x000000040200720c */ /* 0x000fe20002766670 */
[----:B------:R-:W-:Y:S01]  /*aaf0*/  @P0 IMAD.HI.U32 R2, R6, c[0x0][0x4ec], RZ ;  /* 0x00013b0006020a27 */ /* 0x000fe200078e00ff */
[----:B------:R-:W-:Y:S02]  /*ab00*/  IADD3 R19, R19, R0, RZ ;  /* 0x0000000013137210 */ /* 0x000fe40007ffe0ff */
[CC--:B------:R-:W-:Y:S02]  /*ab10*/  ISETP.GE.OR P6, PT, R8.reuse, R4.reuse, P4 ;  /* 0x000000040800720c */ /* 0x0c0fe400027c6670 */
[----:B------:R-:W-:Y:S02]  /*ab20*/  ISETP.GE.OR P5, PT, R7, R4, P4 ;  /* 0x000000040700720c */ /* 0x000fe400027a6670 */
[----:B------:R-:W-:Y:S02]  /*ab30*/  SHF.R.S32.HI R0, RZ, 0x1f, R15 ;  /* 0x0000001fff007819 */ /* 0x000fe4000001140f */
[----:B------:R-:W-:-:S02]  /*ab40*/  IADD3 R8, R8, 0x48, RZ ;  /* 0x0000004808087810 */ /* 0x000fc40007ffe0ff */
[----:B------:R-:W-:Y:S02]  /*ab50*/  MOV R7, R6 ;  /* 0x0000000600077202 */ /* 0x000fe40000000f00 */
[----:B------:R-:W-:Y:S01]  /*ab60*/  @P0 SHF.R.U32.HI R7, RZ, c[0x0][0x4f0], R2 ;  /* 0x00013c00ff070a19 */ /* 0x000fe20000011602 */
[----:B------:R-:W-:Y:S01]  /*ab70*/  IMAD R2, R0, c[0x0][0x3d8], RZ ;  /* 0x0000f60000027a24 */ /* 0x000fe200078e02ff */
[----:B------:R-:W-:Y:S01]  /*ab80*/  ISETP.GE.OR P4, PT, R8, R4, P4 ;  /* 0x000000040800720c */ /* 0x000fe20002786670 */
[C---:B------:R-:W-:Y:S01]  /*ab90*/  FMUL.FTZ R177, R14.reuse, R177 ;  /* 0x000000b10eb17220 */ /* 0x040fe20000410000 */
[----:B------:R-:W-:Y:S01]  /*aba0*/  IADD3 R0, -R7, RZ, RZ ;  /* 0x000000ff07007210 */ /* 0x000fe20007ffe1ff */
[C---:B------:R-:W-:Y:S01]  /*abb0*/  FMUL.FTZ R176, R14.reuse, R176 ;  /* 0x000000b00eb07220 */ /* 0x040fe20000410000 */
[----:B------:R-:W-:Y:S01]  /*abc0*/  SHF.R.S32.HI R8, RZ, 0x1f, R7 ;  /* 0x0000001fff087819 */ /* 0x000fe20000011407 */
[----:B------:R-:W-:Y:S01]  /*abd0*/  FMUL.FTZ R179, R13, R179 ;  /* 0x000000b30db37220 */ /* 0x000fe20000410000 */
[----:B------:R-:W-:Y:S01]  /*abe0*/  IADD3 R20, P0, R7, R20, RZ ;  /* 0x0000001407147210 */ /* 0x000fe20007f1e0ff */
[----:B------:R-:W-:Y:S01]  /*abf0*/  FMUL.FTZ R178, R13, R178 ;  /* 0x000000b20db27220 */ /* 0x000fe20000410000 */
[----:B------:R-:W-:Y:S01]  /*ac00*/  MOV R7, 0x20 ;  /* 0x0000002000077802 */ /* 0x000fe20000000f00 */
[----:B------:R-:W-:-:S02]  /*ac10*/  FMUL.FTZ R193, R14, R193 ;  /* 0x000000c10ec17220 */ /* 0x000fc40000410000 */
[----:B------:R-:W-:Y:S02]  /*ac20*/  FMUL.FTZ R192, R14, R192 ;  /* 0x000000c00ec07220 */ /* 0x000fe40000410000 */
[C---:B------:R-:W-:Y:S02]  /*ac30*/  FMUL.FTZ R195, R13.reuse, R195 ;  /* 0x000000c30dc37220 */ /* 0x040fe40000410000 */
[----:B------:R-:W-:Y:S02]  /*ac40*/  FMUL.FTZ R194, R13, R194 ;  /* 0x000000c20dc27220 */ /* 0x000fe40000410000 */
[C---:B------:R-:W-:Y:S02]  /*ac50*/  FMUL.FTZ R161, R16.reuse, R161 ;  /* 0x000000a110a17220 */ /* 0x040fe40000410000 */
[----:B------:R-:W-:Y:S02]  /*ac60*/  FMUL.FTZ R160, R16, R160 ;  /* 0x000000a010a07220 */ /* 0x000fe40000410000 */
[----:B------:R-:W-:-:S02]  /*ac70*/  FMUL.FTZ R163, R17, R163 ;  /* 0x000000a311a37220 */ /* 0x000fc40000410000 */
[C---:B------:R-:W-:Y:S01]  /*ac80*/  FMUL.FTZ R162, R17.reuse, R162 ;  /* 0x000000a211a27220 */ /* 0x040fe20000410000 */
[----:B------:R-:W-:Y:S01]  /*ac90*/  IADD3.X R21, R8, R21, R5, P0, !PT ;  /* 0x0000001508157210 */ /* 0x000fe200007fe405 */
[C---:B------:R-:W-:Y:S02]  /*aca0*/  FMUL.FTZ R157, R16.reuse, R157 ;  /* 0x0000009d109d7220 */ /* 0x040fe40000410000 */
[----:B------:R-:W-:Y:S02]  /*acb0*/  FMUL.FTZ R156, R16, R156 ;  /* 0x0000009c109c7220 */ /* 0x000fe40000410000 */
[C---:B------:R-:W-:Y:S02]  /*acc0*/  FMUL.FTZ R159, R17.reuse, R159 ;  /* 0x0000009f119f7220 */ /* 0x040fe40000410000 */
[----:B------:R-:W-:Y:S01]  /*acd0*/  FMUL.FTZ R158, R17, R158 ;  /* 0x0000009e119e7220 */ /* 0x000fe20000410000 */
[----:B------:R-:W-:Y:S01]  /*ace0*/  F2FP.PACK_AB R176, R177, R176 ;  /* 0x000000b0b1b0723e */ /* 0x000fe200000000ff */
[C---:B------:R-:W-:Y:S01]  /*acf0*/  FMUL.FTZ R173, R14.reuse, R173 ;  /* 0x000000ad0ead7220 */ /* 0x040fe20000410000 */
[----:B------:R-:W-:Y:S01]  /*ad00*/  F2FP.PACK_AB R178, R179, R178 ;  /* 0x000000b2b3b2723e */ /* 0x000fe200000000ff */
[C---:B------:R-:W-:Y:S01]  /*ad10*/  FMUL.FTZ R172, R14.reuse, R172 ;  /* 0x000000ac0eac7220 */ /* 0x040fe20000410000 */
[----:B------:R-:W-:Y:S01]  /*ad20*/  SEL R7, R7, 0xffffffe0, !P1 ;  /* 0xffffffe007077807 */ /* 0x000fe20004800000 */
[C---:B------:R-:W-:Y:S01]  /*ad30*/  FMUL.FTZ R175, R13.reuse, R175 ;  /* 0x000000af0daf7220 */ /* 0x040fe20000410000 */
[----:B------:R-:W-:Y:S01]  /*ad40*/  MOV R8, 0x40 ;  /* 0x0000004000087802 */ /* 0x000fe20000000f00 */
[----:B------:R-:W-:Y:S01]  /*ad50*/  FMUL.FTZ R174, R13, R174 ;  /* 0x000000ae0dae7220 */ /* 0x000fe20000410000 */
[----:B------:R-:W-:Y:S01]  /*ad60*/  F2FP.PACK_AB R192, R193, R192 ;  /* 0x000000c0c1c0723e */ /* 0x000fe200000000ff */
[C---:B------:R-:W-:Y:S01]  /*ad70*/  FMUL.FTZ R189, R14.reuse, R189 ;  /* 0x000000bd0ebd7220 */ /* 0x040fe20000410000 */
[----:B------:R-:W-:Y:S01]  /*ad80*/  F2FP.PACK_AB R194, R195, R194 ;  /* 0x000000c2c3c2723e */ /* 0x000fe200000000ff */
[----:B------:R-:W-:-:S02]  /*ad90*/  FMUL.FTZ R188, R14, R188 ;  /* 0x000000bc0ebc7220 */ /* 0x000fc40000410000 */
[C---:B------:R-:W-:Y:S02]  /*ada0*/  FMUL.FTZ R191, R13.reuse, R191 ;  /* 0x000000bf0dbf7220 */ /* 0x040fe40000410000 */
[----:B------:R-:W-:Y:S01]  /*adb0*/  FMUL.FTZ R190, R13, R190 ;  /* 0x000000be0dbe7220 */ /* 0x000fe20000410000 */
[----:B------:R-:W-:Y:S01]  /*adc0*/  F2FP.PACK_AB R160, R161, R160 ;  /* 0x000000a0a1a0723e */ /* 0x000fe200000000ff */
[C---:B------:R-:W-:Y:S01]  /*add0*/  FMUL.FTZ R153, R16.reuse, R153 ;  /* 0x0000009910997220 */ /* 0x040fe20000410000 */
[----:B------:R-:W-:Y:S01]  /*ade0*/  F2FP.PACK_AB R162, R163, R162 ;  /* 0x000000a2a3a2723e */ /* 0x000fe200000000ff */
[C---:B------:R-:W-:Y:S02]  /*adf0*/  FMUL.FTZ R152, R16.reuse, R152 ;  /* 0x0000009810987220 */ /* 0x040fe40000410000 */
[C---:B------:R-:W-:Y:S02]  /*ae00*/  FMUL.FTZ R155, R17.reuse, R155 ;  /* 0x0000009b119b7220 */ /* 0x040fe40000410000 */
        /* <DEDUP_REMOVED lines=10> */
[----:B------:R-:W-:Y:S01]  /*aeb0*/  FMUL.FTZ R168, R14, R168 ;  /* 0x000000a80ea87220 */ /* 0x000fe20000410000 */
[----:B------:R-:W-:Y:S01]  /*aec0*/  SEL R8, R8, 0xffffffc0, !P2 ;  /* 0xffffffc008087807 */ /* 0x000fe20005000000 */
[C---:B------:R-:W-:Y:S02]  /*aed0*/  FMUL.FTZ R171, R13.reuse, R171 ;  /* 0x000000ab0dab7220 */ /* 0x040fe40000410000 */
[----:B------:R-:W-:-:S02]  /*aee0*/  FMUL.FTZ R170, R13, R170 ;  /* 0x000000aa0daa7220 */ /* 0x000fc40000410000 */
[----:B------:R-:W-:Y:S01]  /*aef0*/  IMAD R0, R0, c[0x0][0x4e8], R6 ;  /* 0x00013a0000007a24 */ /* 0x000fe200078e0206 */
[----:B------:R-:W-:Y:S01]  /*af00*/  IADD3 R6, R3, R7, RZ ;  /* 0x0000000703067210 */ /* 0x000fe20007ffe0ff */
[C---:B------:R-:W-:Y:S01]  /*af10*/  FMUL.FTZ R185, R14.reuse, R185 ;  /* 0x000000b90eb97220 */ /* 0x040fe20000410000 */
[----:B------:R-:W-:Y:S01]  /*af20*/  F2FP.PACK_AB R188, R189, R188 ;  /* 0x000000bcbdbc723e */ /* 0x000fe200000000ff */
[----:B------:R-:W-:Y:S01]  /*af30*/  FMUL.FTZ R184, R14, R184 ;  /* 0x000000b80eb87220 */ /* 0x000fe20000410000 */
[----:B------:R-:W-:Y:S01]  /*af40*/  F2FP.PACK_AB R190, R191, R190 ;  /* 0x000000bebfbe723e */ /* 0x000fe200000000ff */
[C---:B------:R-:W-:Y:S01]  /*af50*/  FMUL.FTZ R187, R13.reuse, R187 ;  /* 0x000000bb0dbb7220 */ /* 0x040fe20000410000 */
[----:B------:R-:W-:Y:S01]  /*af60*/  STS [R3+0x80], R176 ;  /* 0x000080b003007388 */ /* 0x000fe20000000800 */
[----:B------:R-:W-:Y:S01]  /*af70*/  FMUL.FTZ R186, R13, R186 ;  /* 0x000000ba0dba7220 */ /* 0x000fe20000410000 */
[----:B------:R-:W-:Y:S01]  /*af80*/  IADD3 R7, R7, R10, RZ ;  /* 0x0000000a07077210 */ /* 0x000fe20007ffe0ff */
[C---:B------:R-:W-:Y:S01]  /*af90*/  FMUL.FTZ R145, R16.reuse, R145 ;  /* 0x0000009110917220 */ /* 0x040fe20000410000 */
[----:B------:R-:W-:Y:S01]  /*afa0*/  STS [R3+0x480], R178 ;  /* 0x000480b203007388 */ /* 0x000fe20000000800 */
[C---:B------:R-:W-:Y:S01]  /*afb0*/  FMUL.FTZ R144, R16.reuse, R144 ;  /* 0x0000009010907220 */ /* 0x040fe20000410000 */
[----:B------:R-:W-:Y:S01]  /*afc0*/  F2FP.PACK_AB R152, R153, R152 ;  /* 0x000000989998723e */ /* 0x000fe200000000ff */
[----:B------:R-:W-:Y:S01]  /*afd0*/  FMUL.FTZ R147, R17, R147 ;  /* 0x0000009311937220 */ /* 0x000fe20000410000 */
[----:B------:R-:W-:Y:S01]  /*afe0*/  F2FP.PACK_AB R154, R155, R154 ;  /* 0x0000009a9b9a723e */ /* 0x000fe200000000ff */
[----:B------:R-:W-:Y:S01]  /*aff0*/  FMUL.FTZ R146, R17, R146 ;  /* 0x0000009211927220 */ /* 0x000fe20000410000 */
[----:B------:R-:W-:Y:S01]  /*b000*/  STS [R10], R192 ;  /* 0x000000c00a007388 */ /* 0x000fe20000000800 */
[C---:B------:R-:W-:Y:S01]  /*b010*/  FMUL.FTZ R141, R16.reuse, R141 ;  /* 0x0000008d108d7220 */ /* 0x040fe20000410000 */
[----:B------:R-:W-:Y:S01]  /*b020*/  F2FP.PACK_AB R148, R149, R148 ;  /* 0x000000949594723e */ /* 0x000fe200000000ff */
[----:B------:R-:W-:Y:S01]  /*b030*/  FMUL.FTZ R140, R16, R140 ;  /* 0x0000008c108c7220 */ /* 0x000fe20000410000 */
[----:B------:R-:W-:Y:S01]  /*b040*/  STS [R10+0x400], R194 ;  /* 0x000400c20a007388 */ /* 0x000fe20000000800 */
[----:B------:R-:W-:Y:S01]  /*b050*/  FMUL.FTZ R143, R17, R143 ;  /* 0x0000008f118f7220 */ /* 0x000fe20000410000 */
[----:B------:R-:W-:Y:S01]  /*b060*/  F2FP.PACK_AB R150, R151, R150 ;  /* 0x000000969796723e */ /* 0x000fe200000000ff */
[----:B------:R-:W-:Y:S01]  /*b070*/  FMUL.FTZ R142, R17, R142 ;  /* 0x0000008e118e7220 */ /* 0x000fe20000410000 */
[----:B------:R-:W-:Y:S01]  /*b080*/  STS [R3+0x2080], R160 ;  /* 0x002080a003007388 */ /* 0x000fe20000000800 */
[C---:B------:R-:W-:Y:S01]  /*b090*/  FMUL.FTZ R165, R14.reuse, R165 ;  /* 0x000000a50ea57220 */ /* 0x040fe20000410000 */
[----:B------:R-:W-:Y:S01]  /*b0a0*/  F2FP.PACK_AB R168, R169, R168 ;  /* 0x000000a8a9a8723e */ /* 0x000fe200000000ff */
[C---:B------:R-:W-:Y:S01]  /*b0b0*/  FMUL.FTZ R164, R14.reuse, R164 ;  /* 0x000000a40ea47220 */ /* 0x040fe20000410000 */
[----:B------:R-:W-:Y:S01]  /*b0c0*/  STS [R3+0x2480], R162 ;  /* 0x002480a203007388 */ /* 0x000fe20000000800 */
[----:B------:R-:W-:Y:S01]  /*b0d0*/  FMUL.FTZ R167, R13, R167 ;  /* 0x000000a70da77220 */ /* 0x000fe20000410000 */
[----:B------:R-:W-:Y:S01]  /*b0e0*/  F2FP.PACK_AB R170, R171, R170 ;  /* 0x000000aaabaa723e */ /* 0x000fe200000000ff */
[----:B------:R-:W-:Y:S01]  /*b0f0*/  FMUL.FTZ R166, R13, R166 ;  /* 0x000000a60da67220 */ /* 0x000fe20000410000 */
[----:B------:R-:W-:Y:S01]  /*b100*/  STS [R10+0x2000], R156 ;  /* 0x0020009c0a007388 */ /* 0x000fe20000000800 */
[C---:B------:R-:W-:Y:S01]  /*b110*/  FMUL.FTZ R181, R14.reuse, R181 ;  /* 0x000000b50eb57220 */ /* 0x040fe20000410000 */
[----:B------:R-:W-:Y:S01]  /*b120*/  IADD3 R9, R3, R8, RZ ;  /* 0x0000000803097210 */ /* 0x000fe20007ffe0ff */
[----:B------:R-:W-:Y:S01]  /*b130*/  FMUL.FTZ R180, R14, R180 ;  /* 0x000000b40eb47220 */ /* 0x000fe20000410000 */
[----:B------:R-:W-:Y:S01]  /*b140*/  STS [R10+0x2400], R158 ;  /* 0x0024009e0a007388 */ /* 0x000fe20000000800 */
[----:B------:R-:W-:Y:S01]  /*b150*/  FMUL.FTZ R183, R13, R183 ;  /* 0x000000b70db77220 */ /* 0x000fe20000410000 */
        /* <DEDUP_REMOVED lines=9> */
[----:B------:R-:W-:Y:S01]  /*b1f0*/  FMUL.FTZ R138, R17, R138 ;  /* 0x0000008a118a7220 */ /* 0x000fe20000410000 */
[----:B------:R-:W-:Y:S01]  /*b200*/  F2FP.PACK_AB R144, R145, R144 ;  /* 0x000000909190723e */ /* 0x000fe200000000ff */
[C---:B------:R-:W-:Y:S01]  /*b210*/  FMUL.FTZ R133, R16.reuse, R133 ;  /* 0x0000008510857220 */ /* 0x040fe20000410000 */
[----:B------:R-:W-:Y:S01]  /*b220*/  F2FP.PACK_AB R146, R147, R146 ;  /* 0x000000929392723e */ /* 0x000fe200000000ff */
[----:B------:R-:W-:Y:S01]  /*b230*/  FMUL.FTZ R132, R16, R132 ;  /* 0x0000008410847220 */ /* 0x000fe20000410000 */
[----:B------:R-:W-:Y:S01]  /*b240*/  STS [R7], R188 ;  /* 0x000000bc07007388 */ /* 0x000fe20000000800 */
        /* <DEDUP_REMOVED lines=13> */
[----:B------:R-:W-:Y:S01]  /*b320*/  F2FP.PACK_AB R166, R167, R166 ;  /* 0x000000a6a7a6723e */ /* 0x000fe200000000ff */
[----:B------:R-:W-:Y:S01]  /*b330*/  FMUL.FTZ R80, R14, R80 ;  /* 0x000000500e507220 */ /* 0x000fe20000410000 */
[----:B------:R-:W-:Y:S01]  /*b340*/  STS [R7+0x2000], R148 ;  /* 0x0020009407007388 */ /* 0x000fe20000000800 */
[C---:B------:R-:W-:Y:S01]  /*b350*/  FMUL.FTZ R83, R13.reuse, R83 ;  /* 0x000000530d537220 */ /* 0x040fe20000410000 */
[----:B------:R-:W-:Y:S01]  /*b360*/  IADD3 R12, R8, R6, RZ ;  /* 0x00000006080c7210 */ /* 0x000fe20007ffe0ff */
[----:B------:R-:W-:Y:S01]  /*b370*/  FMUL.FTZ R82, R13, R82 ;  /* 0x000000520d527220 */ /* 0x000fe20000410000 */
[----:B------:R-:W-:Y:S01]  /*b380*/  STS [R7+0x2400], R150 ;  /* 0x0024009607007388 */ /* 0x000fe20000000800 */
[C---:B------:R-:W-:Y:S01]  /*b390*/  FMUL.FTZ R73, R16.reuse, R73 ;  /* 0x0000004910497220 */ /* 0x040fe20000410000 */
[----:B------:R-:W-:Y:S01]  /*b3a0*/  F2FP.PACK_AB R180, R181, R180 ;  /* 0x000000b4b5b4723e */ /* 0x000fe200000000ff */
[----:B------:R-:W-:Y:S01]  /*b3b0*/  FMUL.FTZ R72, R16, R72 ;  /* 0x0000004810487220 */ /* 0x000fe20000410000 */
[----:B------:R-:W-:Y:S01]  /*b3c0*/  F2FP.PACK_AB R182, R183, R182 ;  /* 0x000000b6b7b6723e */ /* 0x000fe200000000ff */
[----:B------:R-:W-:Y:S01]  /*b3d0*/  STS [R9+0x80], R168 ;  /* 0x000080a809007388 */ /* 0x000fe20000000800 */
[----:B------:R-:W-:Y:S01]  /*b3e0*/  IADD3 R8, R7, R8, RZ ;  /* 0x0000000807087210 */ /* 0x000fe20007ffe0ff */
[C---:B------:R-:W-:Y:S01]  /*b3f0*/  FMUL.FTZ R85, R14.reuse, R85 ;  /* 0x000000550e557220 */ /* 0x040fe20000410000 */
[----:B------:R-:W-:Y:S01]  /*b400*/  F2FP.PACK_AB R136, R137, R136 ;  /* 0x000000888988723e */ /* 0x000fe200000000ff */
[----:B------:R-:W-:Y:S01]  /*b410*/  STS [R9+0x480], R170 ;  /* 0x000480aa09007388 */ /* 0x000fe20000000800 */
[----:B------:R-:W-:Y:S01]  /*b420*/  F2FP.PACK_AB R138, R139, R138 ;  /* 0x0000008a8b8a723e */ /* 0x000fe200000000ff */
[C---:B------:R-:W-:Y:S01]  /*b430*/  FMUL.FTZ R84, R14.reuse, R84 ;  /* 0x000000540e547220 */ /* 0x040fe20000410000 */
[----:B------:R-:W-:Y:S01]  /*b440*/  SHF.R.S32.HI R5, RZ, 0x1f, R0 ;  /* 0x0000001fff057819 */ /* 0x000fe20000011400 */
[----:B------:R-:W-:Y:S01]  /*b450*/  STS [R11], R184 ;  /* 0x000000b80b007388 */ /* 0x000fe20000000800 */
[----:B------:R-:W-:Y:S01]  /*b460*/  FMUL.FTZ R87, R13, R87 ;  /* 0x000000570d577220 */ /* 0x000fe20000410000 */
[----:B------:R-:W-:Y:S01]  /*b470*/  F2FP.PACK_AB R132, R133, R132 ;  /* 0x000000848584723e */ /* 0x000fe200000000ff */
[----:B------:R-:W-:Y:S01]  /*b480*/  FMUL.FTZ R86, R13, R86 ;  /* 0x000000560d567220 */ /* 0x000fe20000410000 */
[----:B------:R-:W-:Y:S01]  /*b490*/  STS [R11+0x400], R186 ;  /* 0x000400ba0b007388 */ /* 0x000fe20000000800 */
[----:B------:R-:W-:Y:S01]  /*b4a0*/  F2FP.PACK_AB R134, R135, R134 ;  /* 0x000000868786723e */ /* 0x000fe200000000ff */
[C---:B------:R-:W-:Y:S01]  /*b4b0*/  FMUL.FTZ R97, R14.reuse, R97 ;  /* 0x000000610e617220 */ /* 0x040fe20000410000 */
[----:B------:R-:W-:Y:S01]  /*b4c0*/  F2FP.PACK_AB R68, R69, R68 ;  /* 0x000000444544723e */ /* 0x000fe200000000ff */
[----:B------:R-:W-:Y:S01]  /*b4d0*/  STS [R9+0x2080], R144 ;  /* 0x0020809009007388 */ /* 0x000fe20000000800 */
[----:B------:R-:W-:Y:S01]  /*b4e0*/  FMUL.FTZ R96, R14, R96 ;  /* 0x000000600e607220 */ /* 0x000fe20000410000 */
[----:B------:R-:W-:Y:S01]  /*b4f0*/  F2FP.PACK_AB R70, R71, R70 ;  /* 0x000000464746723e */ /* 0x000fe200000000ff */
[C---:B------:R-:W-:Y:S01]  /*b500*/  FMUL.FTZ R99, R13.reuse, R99 ;  /* 0x000000630d637220 */ /* 0x040fe20000410000 */
[----:B------:R-:W-:Y:S01]  /*b510*/  STS [R9+0x2480], R146 ;  /* 0x0024809209007388 */ /* 0x000fe20000000800 */
[----:B------:R-:W-:Y:S01]  /*b520*/  FMUL.FTZ R98, R13, R98 ;  /* 0x000000620d627220 */ /* 0x000fe20000410000 */
[----:B------:R-:W-:Y:S01]  /*b530*/  F2FP.PACK_AB R80, R81, R80 ;  /* 0x000000505150723e */ /* 0x000fe200000000ff */
[C---:B------:R-:W-:Y:S01]  /*b540*/  FMUL.FTZ R89, R16.reuse, R89 ;  /* 0x0000005910597220 */ /* 0x040fe20000410000 */
[----:B------:R-:W-:Y:S01]  /*b550*/  STS [R11+0x2000], R140 ;  /* 0x0020008c0b007388 */ /* 0x000fe20000000800 */
[C---:B------:R-:W-:Y:S01]  /*b560*/  FMUL.FTZ R88, R16.reuse, R88 ;  /* 0x0000005810587220 */ /* 0x040fe20000410000 */
[----:B------:R-:W-:Y:S01]  /*b570*/  F2FP.PACK_AB R82, R83, R82 ;  /* 0x000000525352723e */ /* 0x000fe200000000ff */
[C---:B------:R-:W-:Y:S01]  /*b580*/  FMUL.FTZ R91, R17.reuse, R91 ;  /* 0x0000005b115b7220 */ /* 0x040fe20000410000 */
[----:B------:R-:W-:Y:S01]  /*b590*/  STS [R11+0x2400], R142 ;  /* 0x0024008e0b007388 */ /* 0x000fe20000000800 */
[----:B------:R-:W-:Y:S01]  /*b5a0*/  FMUL.FTZ R90, R17, R90 ;  /* 0x0000005a115a7220 */ /* 0x000fe20000410000 */
[----:B------:R-:W-:Y:S01]  /*b5b0*/  F2FP.PACK_AB R72, R73, R72 ;  /* 0x000000484948723e */ /* 0x000fe200000000ff */
[C---:B------:R-:W-:Y:S01]  /*b5c0*/  FMUL.FTZ R93, R16.reuse, R93 ;  /* 0x0000005d105d7220 */ /* 0x040fe20000410000 */
[----:B------:R-:W-:Y:S01]  /*b5d0*/  STS [R12+0x80], R164 ;  /* 0x000080a40c007388 */ /* 0x000fe20000000800 */
[----:B------:R-:W-:-:S02]  /*b5e0*/  FMUL.FTZ R92, R16, R92 ;  /* 0x0000005c105c7220 */ /* 0x000fc40000410000 */
[C---:B------:R-:W-:Y:S01]  /*b5f0*/  FMUL.FTZ R95, R17.reuse, R95 ;  /* 0x0000005f115f7220 */ /* 0x040fe20000410000 */
[----:B------:R-:W-:Y:S01]  /*b600*/  STS [R12+0x480], R166 ;  /* 0x000480a60c007388 */ /* 0x000fe20000000800 */
[----:B------:R-:W-:Y:S01]  /*b610*/  FMUL.FTZ R94, R17, R94 ;  /* 0x0000005e115e7220 */ /* 0x000fe20000410000 */
[----:B------:R-:W-:Y:S01]  /*b620*/  F2FP.PACK_AB R84, R85, R84 ;  /* 0x000000545554723e */ /* 0x000fe200000000ff */
[C---:B------:R-:W-:Y:S01]  /*b630*/  FMUL.FTZ R101, R14.reuse, R101 ;  /* 0x000000650e657220 */ /* 0x040fe20000410000 */
[----:B------:R-:W-:Y:S01]  /*b640*/  STS [R8], R180 ;  /* 0x000000b408007388 */ /* 0x000fe20000000800 */
[----:B------:R-:W-:Y:S01]  /*b650*/  FMUL.FTZ R100, R14, R100 ;  /* 0x000000640e647220 */ /* 0x000fe20000410000 */
[----:B------:R-:W-:Y:S01]  /*b660*/  F2FP.PACK_AB R86, R87, R86 ;  /* 0x000000565756723e */ /* 0x000fe200000000ff */
[C---:B------:R-:W-:Y:S01]  /*b670*/  FMUL.FTZ R103, R13.reuse, R103 ;  /* 0x000000670d677220 */ /* 0x040fe20000410000 */
[----:B------:R-:W-:Y:S01]  /*b680*/  STS [R8+0x400], R182 ;  /* 0x000400b608007388 */ /* 0x000fe20000000800 */
[----:B------:R-:W-:-:S02]  /*b690*/  FMUL.FTZ R102, R13, R102 ;  /* 0x000000660d667220 */ /* 0x000fc40000410000 */
[----:B------:R-:W-:Y:S01]  /*b6a0*/  IMAD R5, R5, c[0x0][0x488], RZ ;  /* 0x0001220005057a24 */ /* 0x000fe200078e02ff */
[----:B------:R-:W-:Y:S01]  /*b6b0*/  STS [R12+0x2080], R136 ;  /* 0x002080880c007388 */ /* 0x000fe20000000800 */
        /* <DEDUP_REMOVED lines=33> */
[----:B------:R-:W-:Y:S01]  /*b8d0*/  FMUL.FTZ R131, R13, R131 ;  /* 0x000000830d837220 */ /* 0x000fe20000410000 */
[----:B------:R-:W-:Y:S01]  /*b8e0*/  STS [R3+0x6480], R74 ;  /* 0x0064804a03007388 */ /* 0x000fe20000000800 */
[C---:B------:R-:W-:Y:S01]  /*b8f0*/  IMAD.WIDE.U32 R20, R0.reuse, c[0x0][0x488], R20 ;  /* 0x0001220000147a25 */ /* 0x040fe200078e0014 */
[----:B------:R-:W-:Y:S02]  /*b900*/  F2FP.PACK_AB R112, R113, R112 ;  /* 0x000000707170723e */ /* 0x000fe400000000ff */
[----:B------:R-:W-:Y:S01]  /*b910*/  STS [R10+0x6000], R76 ;  /* 0x0060004c0a007388 */ /* 0x000fe20000000800 */
[----:B------:R-:W-:Y:S01]  /*b920*/  IMAD R5, R0, c[0x0][0x48c], R5 ;  /* 0x0001230000057a24 */ /* 0x000fe200078e0205 */
[----:B------:R-:W-:Y:S01]  /*b930*/  F2FP.PACK_AB R114, R115, R114 ;  /* 0x000000727372723e */ /* 0x000fe200000000ff */
[----:B------:R-:W-:Y:S01]  /*b940*/  FMUL.FTZ R14, R14, R128 ;  /* 0x000000800e0e7220 */ /* 0x000fe20000410000 */
[----:B------:R-:W-:Y:S01]  /*b950*/  STS [R10+0x6400], R78 ;  /* 0x0064004e0a007388 */ /* 0x000fe20000000800 */
[----:B------:R-:W-:Y:S01]  /*b960*/  FMUL.FTZ R13, R13, R130 ;  /* 0x000000820d0d7220 */ /* 0x000fe20000410000 */
[----:B------:R-:W-:Y:S01]  /*b970*/  F2FP.PACK_AB R104, R105, R104 ;  /* 0x000000686968723e */ /* 0x000fe200000000ff */
[C---:B------:R-:W-:Y:S01]  /*b980*/  FMUL.FTZ R121, R16.reuse, R121 ;  /* 0x0000007910797220 */ /* 0x040fe20000410000 */
[----:B------:R-:W-:Y:S01]  /*b990*/  STS [R6+0x4080], R84 ;  /* 0x0040805406007388 */ /* 0x000fe20000000800 */
[C---:B------:R-:W-:Y:S01]  /*b9a0*/  FMUL.FTZ R120, R16.reuse, R120 ;  /* 0x0000007810787220 */ /* 0x040fe20000410000 */
[----:B------:R-:W-:Y:S01]  /*b9b0*/  F2FP.PACK_AB R106, R107, R106 ;  /* 0x0000006a6b6a723e */ /* 0x000fe200000000ff */
[----:B------:R-:W-:Y:S01]  /*b9c0*/  FMUL.FTZ R125, R16, R125 ;  /* 0x0000007d107d7220 */ /* 0x000fe20000410000 */
[----:B------:R-:W-:Y:S01]  /*b9d0*/  STS [R6+0x4480], R86 ;  /* 0x0044805606007388 */ /* 0x000fe20000000800 */
[----:B------:R-:W-:-:S02]  /*b9e0*/  FMUL.FTZ R123, R17, R123 ;  /* 0x0000007b117b7220 */ /* 0x000fc40000410000 */
[C---:B------:R-:W-:Y:S01]  /*b9f0*/  FMUL.FTZ R122, R17.reuse, R122 ;  /* 0x0000007a117a7220 */ /* 0x040fe20000410000 */
[----:B------:R-:W-:Y:S01]  /*ba00*/  STS [R7+0x4000], R96 ;  /* 0x0040006007007388 */ /* 0x000fe20000000800 */
[----:B------:R-:W-:Y:S01]  /*ba10*/  FMUL.FTZ R127, R17, R127 ;  /* 0x0000007f117f7220 */ /* 0x000fe20000410000 */
[----:B------:R-:W-:Y:S01]  /*ba20*/  F2FP.PACK_AB R108, R109, R108 ;  /* 0x0000006c6d6c723e */ /* 0x000fe200000000ff */
[----:B------:R-:W-:Y:S01]  /*ba30*/  FMUL.FTZ R16, R16, R124 ;  /* 0x0000007c10107220 */ /* 0x000fe20000410000 */
[----:B------:R-:W-:Y:S01]  /*ba40*/  STS [R7+0x4400], R98 ;  /* 0x0044006207007388 */ /* 0x000fe20000000800 */
[----:B------:R-:W-:Y:S01]  /*ba50*/  FMUL.FTZ R17, R17, R126 ;  /* 0x0000007e11117220 */ /* 0x000fe20000410000 */
[----:B------:R-:W-:Y:S02]  /*ba60*/  F2FP.PACK_AB R110, R111, R110 ;  /* 0x0000006e6f6e723e */ /* 0x000fe400000000ff */
[----:B------:R-:W-:Y:S01]  /*ba70*/  STS [R6+0x6080], R88 ;  /* 0x0060805806007388 */ /* 0x000fe20000000800 */
[----:B------:R-:W-:-:S02]  /*ba80*/  F2FP.PACK_AB R116, R117, R116 ;  /* 0x000000747574723e */ /* 0x000fc400000000ff */
[----:B------:R-:W-:Y:S01]  /*ba90*/  F2FP.PACK_AB R118, R119, R118 ;  /* 0x000000767776723e */ /* 0x000fe200000000ff */
[----:B------:R-:W-:Y:S01]  /*baa0*/  STS [R6+0x6480], R90 ;  /* 0x0064805a06007388 */ /* 0x000fe20000000800 */
[----:B------:R-:W-:Y:S02]  /*bab0*/  LEA R0, P0, R20, c[0x0][0x450], 0x2 ;  /* 0x0001140014007a11 */ /* 0x000fe400078010ff */
[----:B------:R-:W-:Y:S01]  /*bac0*/  IADD3 R5, R21, R5, RZ ;  /* 0x0000000515057210 */ /* 0x000fe20007ffe0ff */
[----:B------:R-:W-:Y:S01]  /*bad0*/  STS [R7+0x6000], R92 ;  /* 0x0060005c07007388 */ /* 0x000fe20000000800 */
[----:B------:R-:W-:Y:S02]  /*bae0*/  F2FP.PACK_AB R14, R129, R14 ;  /* 0x0000000e810e723e */ /* 0x000fe400000000ff */
[----:B------:R-:W-:Y:S01]  /*baf0*/  F2FP.PACK_AB R13, R131, R13 ;  /* 0x0000000d830d723e */ /* 0x000fe200000000ff */
[----:B------:R-:W-:Y:S01]  /*bb00*/  STS [R7+0x6400], R94 ;  /* 0x0064005e07007388 */ /* 0x000fe20000000800 */
[----:B------:R-:W-:-:S02]  /*bb10*/  F2FP.PACK_AB R120, R121, R120 ;  /* 0x000000787978723e */ /* 0x000fc400000000ff */
[----:B------:R-:W-:Y:S01]  /*bb20*/  F2FP.PACK_AB R122, R123, R122 ;  /* 0x0000007a7b7a723e */ /* 0x000fe200000000ff */
[----:B------:R-:W-:Y:S01]  /*bb30*/  STS [R9+0x4080], R100 ;  /* 0x0040806409007388 */ /* 0x000fe20000000800 */
[----:B------:R-:W-:-:S03]  /*bb40*/  F2FP.PACK_AB R16, R125, R16 ;  /* 0x000000107d10723e */ /* 0x000fc600000000ff */
[----:B------:R-:W-:Y:S01]  /*bb50*/  STS [R9+0x4480], R102 ;  /* 0x0044806609007388 */ /* 0x000fe20000000800 */
[----:B------:R-:W-:-:S03]  /*bb60*/  F2FP.PACK_AB R17, R127, R17 ;  /* 0x000000117f11723e */ /* 0x000fc600000000ff */
[----:B------:R-:W-:Y:S01]  /*bb70*/  STS [R11+0x4000], R112 ;  /* 0x004000700b007388 */ /* 0x000fe20000000800 */
[----:B------:R-:W-:-:S03]  /*bb80*/  LEA.HI.X R5, R20, c[0x0][0x454], R5, 0x2, P0 ;  /* 0x0001150014057a11 */ /* 0x000fc600000f1405 */
        /* <DEDUP_REMOVED lines=14> */
[----:B------:R-:W4:Y:S04]  /*bc70*/  SHFL.IDX PT, R21, R5, RZ, 0x1c1f ;  /* 0x001c1fff05157589 */ /* 0x000f2800000e0000 */
[----:B------:R-:W-:Y:S06]  /*bc80*/  BAR.SYNC.DEFER_BLOCKING 0x1, 0x80 ;  /* 0x0042000000007b1d */ /* 0x000fec0000010000 */
[----:B------:R-:W-:Y:S04]  /*bc90*/  SHFL.IDX PT, R24, R0, 0x1, 0x1c1f ;  /* 0x003c1f0000187f89 */ /* 0x000fe800000e0000 */
[----:B------:R-:W1:Y:S04]  /*bca0*/  SHFL.IDX PT, R25, R5, 0x1, 0x1c1f ;  /* 0x003c1f0005197f89 */ /* 0x000e6800000e0000 */
[----:B------:R-:W-:Y:S04]  /*bcb0*/  SHFL.IDX PT, R22, R0, 0x2, 0x1c1f ;  /* 0x005c1f0000167f89 */ /* 0x000fe800000e0000 */
[----:B------:R-:W3:Y:S04]  /*bcc0*/  SHFL.IDX PT, R23, R5, 0x2, 0x1c1f ;  /* 0x005c1f0005177f89 */ /* 0x000ee800000e0000 */
[----:B------:R-:W-:Y:S04]  /*bcd0*/  SHFL.IDX PT, R6, R0, 0x3, 0x1c1f ;  /* 0x007c1f0000067f89 */ /* 0x000fe800000e0000 */
[----:B------:R-:W3:Y:S01]  /*bce0*/  SHFL.IDX PT, R7, R5, 0x3, 0x1c1f ;  /* 0x007c1f0005077f89 */ /* 0x000ee200000e0000 */
[----:B--2---:R-:W-:-:S03]  /*bcf0*/  SHF.L.U32 R16, R30, 0x1, RZ ;  /* 0x000000011e107819 */ /* 0x004fc600000006ff */
[----:B----4-:R2:W-:Y:S01]  /*bd00*/  @!P6 ST.E [R20.64], R29 ;  /* 0x0000001d1400e985 */ /* 0x0105e2000c10190c */
[----:B------:R-:W-:-:S03]  /*bd10*/  IMAD R2, R15, c[0x0][0x3dc], R2 ;  /* 0x0000f7000f027a24 */ /* 0x000fc600078e0202 */
[----:B-1----:R2:W-:Y:S01]  /*bd20*/  @!P5 ST.E [R24.64], R28 ;  /* 0x0000001c1800d985 */ /* 0x0025e2000c10190c */
[----:B------:R-:W-:-:S03]  /*bd30*/  IMAD.WIDE.U32 R18, R15, c[0x0][0x3d8], R18 ;  /* 0x0000f6000f127a25 */ /* 0x000fc600078e0012 */
[----:B---3--:R2:W-:Y:S04]  /*bd40*/  @!P3 ST.E [R22.64], R27 ;  /* 0x0000001b1600b985 */ /* 0x0085e8000c10190c */
[----:B------:R2:W-:Y:S04]  /*bd50*/  @!P4 ST.E [R6.64], R26 ;  /* 0x0000001a0600c985 */ /* 0x0005e8000c10190c */
[----:B------:R2:W1:Y:S04]  /*bd60*/  LDS.128 R64, [R16+0x880] ;  /* 0x0008800010407984 */ /* 0x0004680000000c00 */
[----:B------:R2:W3:Y:S04]  /*bd70*/  LDS.128 R60, [R16+0x1080] ;  /* 0x00108000103c7984 */ /* 0x0004e80000000c00 */
[----:B------:R2:W4:Y:S04]  /*bd80*/  LDS.128 R56, [R16+0x1880] ;  /* 0x0018800010387984 */ /* 0x0005280000000c00 */
[----:B------:R2:W1:Y:S04]  /*bd90*/  LDS.128 R52, [R16+0x2080] ;  /* 0x0020800010347984 */ /* 0x0004680000000c00 */
        /* <DEDUP_REMOVED lines=9> */
[----:B------:R2:W1:Y:S01]  /*be30*/  LDS.128 R8, [R16+0x7880] ;  /* 0x0078800010087984 */ /* 0x0004620000000c00 */
[----:B------:R-:W-:-:S02]  /*be40*/  IADD3 R2, R19, R2, RZ ;  /* 0x0000000213027210 */ /* 0x000fc40007ffe0ff */
[----:B------:R-:W-:-:S04]  /*be50*/  LEA R0, P0, R18, c[0x0][0x380], 0x1 ;  /* 0x0000e00012007a11 */ /* 0x000fc800078008ff */
[----:B------:R-:W-:Y:S02]  /*be60*/  LEA.HI.X R2, R18, c[0x0][0x384], R2, 0x1, P0 ;  /* 0x0000e10012027a11 */ /* 0x000fe400000f0c02 */
[----:B------:R-:W-:Y:S01]  /*be70*/  ISETP.GE.AND P0, PT, R79, R4, PT ;  /* 0x000000044f00720c */ /* 0x000fe20003f06270 */
[----:B------:R2:W1:Y:S01]  /*be80*/  SHFL.IDX PT, R6, R0, RZ, 0x181f ;  /* 0x00181fff00067589 */ /* 0x00046200000e0000 */
[----:B------:R-:W-:Y:S03]  /*be90*/  BSSY B0, `(.L_x_712) ;  /* 0x000000e000007945 */ /* 0x000fe60003800000 */
[----:B------:R2:W1:Y:S08]  /*bea0*/  SHFL.IDX PT, R7, R2, RZ, 0x181f ;  /* 0x00181fff02077589 */ /* 0x00047000000e0000 */
[----:B------:R-:W-:Y:S05]  /*beb0*/  @P0 BRA `(.L_x_713) ;  /* 0x000000b000000947 */ /* 0x000fea0003800000 */
[----:B---34-:R-:W3:Y:S01]  /*bec0*/  LDS.128 R68, [R16+0x80] ;  /* 0x0000800010447984 */ /* 0x018ee20000000c00 */
[----:B-----5:R-:W-:-:S02]  /*bed0*/  ISETP.GE.AND P0, PT, R75, c[0x0][0x3c8], PT ;  /* 0x0000f2004b007a0c */ /* 0x020fc40003f06270 */
[----:B------:R-:W-:Y:S01]  /*bee0*/  ISETP.GE.AND P1, PT, R77, c[0x0][0x3c8], PT ;  /* 0x0000f2004d007a0c */ /* 0x000fe20003f26270 */
[----:B--2---:R-:W2:Y:S10]  /*bef0*/  LDS.128 R16, [R16+0x4080] ;  /* 0x0040800010107984 */ /* 0x004eb40000000c00 */
[----:B------:R-:W-:-:S02]  /*bf00*/  @!P0 SHF.R.S32.HI R3, RZ, 0x1f, R75 ;  /* 0x0000001fff038819 */ /* 0x000fc4000001144b */
[----:B-1----:R-:W-:Y:S02]  /*bf10*/  @!P1 IMAD.WIDE R72, R77, 0x2, R6 ;  /* 0x000000024d489825 */ /* 0x002fe400078e0206 */
[----:B------:R-:W-:-:S04]  /*bf20*/  @!P0 LEA.HI R3, R3, R75, RZ, 0x3 ;  /* 0x0000004b03038211 */ /* 0x000fc800078f18ff */
[----:B------:R-:W-:-:S05]  /*bf30*/  @!P0 LOP3.LUT R3, R3, 0xfffffff8, RZ, 0xc0, !PT ;  /* 0xfffffff803038812 */ /* 0x000fca00078ec0ff */
[----:B------:R-:W-:Y:S01]  /*bf40*/  @!P0 IMAD.WIDE R6, R3, 0x2, R6 ;  /* 0x0000000203068825 */ /* 0x000fe200078e0206 */
[----:B---3--:R1:W-:Y:S04]  /*bf50*/  @!P1 ST.E.128 [R72.64], R68 ;  /* 0x0000004448009985 */ /* 0x0083e8000c101d0c */
[----:B--2---:R1:W-:Y:S02]  /*bf60*/  @!P0 ST.E.128 [R6.64], R16 ;  /* 0x0000001006008985 */ /* 0x0043e4000c101d0c */
.L_x_713:
[----:B---34-:R-:W-:Y:S05]  /*bf70*/  BSYNC B0 ;  /* 0x0000000000007941 */ /* 0x018fea0003800000 */
.L_x_712:
[----:B------:R-:W-:Y:S01]  /*bf80*/  IADD3 R3, R79, 0x10, RZ ;  /* 0x000000104f037810 */ /* 0x000fe20007ffe0ff */
[----:B-12---:R1:W2:Y:S01]  /*bf90*/  SHFL.IDX PT, R7, R2, 0x1, 0x181f ;  /* 0x00381f0002077f89 */ /* 0x0062a200000e0000 */
        /* <DEDUP_REMOVED lines=13> */
.L_x_715:
[----:B------:R-:W-:Y:S05]  /*c070*/  BSYNC B0 ;  /* 0x0000000000007941 */ /* 0x000fea0003800000 */
.L_x_714:
[----:B------:R-:W-:Y:S01]  /*c080*/  IADD3 R3, R79, 0x20, RZ ;  /* 0x000000204f037810 */ /* 0x000fe20007ffe0ff */
[----:B--2---:R2:W4:Y:S01]  /*c090*/  SHFL.IDX PT, R7, R2, 0x2, 0x181f ;  /* 0x00581f0002077f89 */ /* 0x00452200000e0000 */
[----:B------:R-:W-:Y:S02]  /*c0a0*/  BSSY B0, `(.L_x_716) ;  /* 0x000000d000007945 */ /* 0x000fe40003800000 */
[----:B------:R-:W-:Y:S01]  /*c0b0*/  ISETP.GE.AND P0, PT, R3, R4, PT ;  /* 0x000000040300720c */ /* 0x000fe20003f06270 */
[----:B---3--:R2:W3:-:S12]  /*c0c0*/  SHFL.IDX PT, R6, R0, 0x2, 0x181f ;  /* 0x00581f0000067f89 */ /* 0x0084d800000e0000 */
[----:B------:R-:W-:Y:S05]  /*c0d0*/  @P0 BRA `(.L_x_717) ;  /* 0x0000009000000947 */ /* 0x000fea0003800000 */
[----:B-----5:R-:W-:Y:S02]  /*c0e0*/  ISETP.GE.AND P0, PT, R75, c[0x0][0x3c8], PT ;  /* 0x0000f2004b007a0c */ /* 0x020fe40003f06270 */
        /* <DEDUP_REMOVED lines=8> */
.L_x_717:
[----:B------:R-:W-:Y:S05]  /*c170*/  BSYNC B0 ;  /* 0x0000000000007941 */ /* 0x000fea0003800000 */
.L_x_716:
[----:B------:R-:W-:Y:S01]  /*c180*/  IADD3 R3, R79, 0x30, RZ ;  /* 0x000000304f037810 */ /* 0x000fe20007ffe0ff */
[----:B---34-:R3:W4:Y:S01]  /*c190*/  SHFL.IDX PT, R7, R2, 0x3, 0x181f ;  /* 0x00781f0002077f89 */ /* 0x01872200000e0000 */
[----:B------:R-:W-:Y:S02]  /*c1a0*/  BSSY B0, `(.L_x_718) ;  /* 0x000000d000007945 */ /* 0x000fe40003800000 */
[----:B------:R-:W-:Y:S01]  /*c1b0*/  ISETP.GE.AND P0, PT, R3, R4, PT ;  /* 0x000000040300720c */ /* 0x000fe20003f06270 */
[----:B------:R3:W1:-:S12]  /*c1c0*/  SHFL.IDX PT, R6, R0, 0x3, 0x181f ;  /* 0x00781f0000067f89 */ /* 0x00065800000e0000 */
[----:B------:R-:W-:Y:S05]  /*c1d0*/  @P0 BRA `(.L_x_719) ;  /* 0x0000009000000947 */ /* 0x000fea0003800000 */
[----:B-----5:R-:W-:Y:S02]  /*c1e0*/  ISETP.GE.AND P0, PT, R75, c[0x0][0x3c8], PT ;  /* 0x0000f2004b007a0c */ /* 0x020fe40003f06270 */
[----:B------:R-:W-:-:S11]  /*c1f0*/  ISETP.GE.AND P1, PT, R77, c[0x0][0x3c8], PT ;  /* 0x0000f2004d007a0c */ /* 0x000fd60003f26270 */
[----:B------:R-:W-:Y:S02]  /*c200*/  @!P0 SHF.R.S32.HI R3, RZ, 0x1f, R75 ;  /* 0x0000001fff038819 */ /* 0x000fe4000001144b */
[----:B-1--4-:R-:W-:Y:S02]  /*c210*/  @!P1 IMAD.WIDE R16, R77, 0x2, R6 ;  /* 0x000000024d109825 */ /* 0x012fe400078e0206 */
[----:B------:R-:W-:-:S03]  /*c220*/  @!P0 LEA.HI R3, R3, R75, RZ, 0x3 ;  /* 0x0000004b03038211 */ /* 0x000fc600078f18ff */
[----:B------:R1:W-:Y:S01]  /*c230*/  @!P1 ST.E.128 [R16.64], R56 ;  /* 0x0000003810009985 */ /* 0x0003e2000c101d0c */
[----:B------:R-:W-:-:S05]  /*c240*/  @!P0 LOP3.LUT R3, R3, 0xfffffff8, RZ, 0xc0, !PT ;  /* 0xfffffff803038812 */ /* 0x000fca00078ec0ff */
[----:B------:R-:W-:-:S05]  /*c250*/  @!P0 IMAD.WIDE R6, R3, 0x2, R6 ;  /* 0x0000000203068825 */ /* 0x000fca00078e0206 */
[----:B------:R1:W-:Y:S02]  /*c260*/  @!P0 ST.E.128 [R6.64], R28 ;  /* 0x0000001c06008985 */ /* 0x0003e4000c101d0c */
.L_x_719:
[----:B------:R-:W-:Y:S05]  /*c270*/  BSYNC B0 ;  /* 0x0000000000007941 */ /* 0x000fea0003800000 */
.L_x_718:
[----:B------:R-:W-:Y:S01]  /*c280*/  IADD3 R3, R79, 0x40, RZ ;  /* 0x000000404f037810 */ /* 0x000fe20007ffe0ff */
[----:B-1--4-:R1:W4:Y:S01]  /*c290*/  SHFL.IDX PT, R7, R2, 0x4, 0x181f ;  /* 0x00981f0002077f89 */ /* 0x01232200000e0000 */
[----:B------:R-:W-:Y:S02]  /*c2a0*/  BSSY B0, `(.L_x_720) ;  /* 0x000000d000007945 */ /* 0x000fe40003800000 */
[----:B------:R-:W-:Y:S01]  /*c2b0*/  ISETP.GE.AND P0, PT, R3, R4, PT ;  /* 0x000000040300720c */ /* 0x000fe20003f06270 */
[----:B------:R1:W2:-:S12]  /*c2c0*/  SHFL.IDX PT, R6, R0, 0x4, 0x181f ;  /* 0x00981f0000067f89 */ /* 0x00029800000e0000 */
[----:B------:R-:W-:Y:S05]  /*c2d0*/  @P0 BRA `(.L_x_721) ;  /* 0x0000009000000947 */ /* 0x000fea0003800000 */
[----:B-----5:R-:W-:Y:S02]  /*c2e0*/  ISETP.GE.AND P0, PT, R75, c[0x0][0x3c8], PT ;  /* 0x0000f2004b007a0c */ /* 0x020fe40003f06270 */
[----:B------:R-:W-:-:S11]  /*c2f0*/  ISETP.GE.AND P1, PT, R77, c[0x0][0x3c8], PT ;  /* 0x0000f2004d007a0c */ /* 0x000fd60003f26270 */
[----:B------:R-:W-:Y:S02]  /*c300*/  @!P0 SHF.R.S32.HI R3, RZ, 0x1f, R75 ;  /* 0x0000001fff038819 */ /* 0x000fe4000001144b */
[----:B--2-4-:R-:W-:Y:S02]  /*c310*/  @!P1 IMAD.WIDE R16, R77, 0x2, R6 ;  /* 0x000000024d109825 */ /* 0x014fe400078e0206 */
[----:B------:R-:W-:-:S03]  /*c320*/  @!P0 LEA.HI R3, R3, R75, RZ, 0x3 ;  /* 0x0000004b03038211 */ /* 0x000fc600078f18ff */
[----:B------:R2:W-:Y:S01]  /*c330*/  @!P1 ST.E.128 [R16.64], R52 ;  /* 0x0000003410009985 */ /* 0x0005e2000c101d0c */
[----:B------:R-:W-:-:S05]  /*c340*/  @!P0 LOP3.LUT R3, R3, 0xfffffff8, RZ, 0xc0, !PT ;  /* 0xfffffff803038812 */ /* 0x000fca00078ec0ff */
[----:B------:R-:W-:-:S05]  /*c350*/  @!P0 IMAD.WIDE R6, R3, 0x2, R6 ;  /* 0x0000000203068825 */ /* 0x000fca00078e0206 */
[----:B------:R2:W-:Y:S02]  /*c360*/  @!P0 ST.E.128 [R6.64], R24 ;  /* 0x0000001806008985 */ /* 0x0005e4000c101d0c */
.L_x_721:
[----:B------:R-:W-:Y:S05]  /*c370*/  BSYNC B0 ;  /* 0x0000000000007941 */ /* 0x000fea0003800000 */
.L_x_720:
[----:B------:R-:W-:Y:S01]  /*c380*/  IADD3 R3, R79, 0x50, RZ ;  /* 0x000000504f037810 */ /* 0x000fe20007ffe0ff */
[----:B--2-4-:R2:W4:Y:S01]  /*c390*/  SHFL.IDX PT, R7, R2, 0x5, 0x181f ;  /* 0x00b81f0002077f89 */ /* 0x01452200000e0000 */
        /* <DEDUP_REMOVED lines=13> */
.L_x_723:
[----:B------:R-:W-:Y:S05]  /*c470*/  BSYNC B0 ;  /* 0x0000000000007941 */ /* 0x000fea0003800000 */
.L_x_722:
        /* <DEDUP_REMOVED lines=15> */
.L_x_725:
[----:B------:R-:W-:Y:S05]  /*c570*/  BSYNC B0 ;  /* 0x0000000000007941 */ /* 0x000fea0003800000 */
.L_x_724:
[----:B------:R-:W1:Y:S04]  /*c580*/  SHFL.IDX PT, R3, R2, 0x7, 0x181f ;  /* 0x00f81f0002037f89 */ /* 0x000e6800000e0000 */
[----:B-123--:R1:W2:Y:S02]  /*c590*/  SHFL.IDX PT, R2, R0, 0x7, 0x181f ;  /* 0x00f81f0000027f89 */ /* 0x00e2a400000e0000 */
[----:B-1----:R-:W-:-:S04]  /*c5a0*/  IADD3 R0, R79, 0x70, RZ ;  /* 0x000000704f007810 */ /* 0x002fc80007ffe0ff */
[----:B------:R-:W-:-:S13]  /*c5b0*/  ISETP.GE.AND P0, PT, R0, R4, PT ;  /* 0x000000040000720c */ /* 0x000fda0003f06270 */
[----:B------:R-:W-:Y:S05]  /*c5c0*/  @P0 EXIT ;  /* 0x000000000000094d */ /* 0x000fea0003800000 */
[----:B--2--5:R-:W-:-:S13]  /*c5d0*/  ISETP.GE.AND P0, PT, R77, c[0x0][0x3c8], PT ;  /* 0x0000f2004d007a0c */ /* 0x024fda0003f06270 */
[----:B------:R-:W-:-:S05]  /*c5e0*/  @!P0 IMAD.WIDE R4, R77, 0x2, R2 ;  /* 0x000000024d048825 */ /* 0x000fca00078e0202 */
        /* <DEDUP_REMOVED lines=9> */
.L_x_726:
        /* <DEDUP_REMOVED lines=16> */
.L_x_4341:


//--------------------- .text._ZN7cutlass13device_kernelIN5flash19enable_sm80_to_sm89INS1_16FlashAttnFwdSm80INS1_25CollectiveMainloopFwdSm80ILi4ELi1ELb0EN4cute5tupleIJNS5_1CILi128EEENS7_ILi64EEES8_EEELi128ENS_6half_tEfNS_4arch4Sm80ELb0ELb0ELb1ELb1ELb1ELb0ELb1ELb0EEENS1_21CollectiveEpilogueFwdINS6_IJS8_S8_S9_EEENS6_IJNS7_ILi1EEESH_SH_EEESB_SD_Li128ELb1ELb1ELb0ELb0EEENS1_19SingleTileSchedulerILb1ELb0ELb1ELi128EEEEEEEEEvNT_6ParamsE --------------------------
	.section	.text._ZN7cutlass13device_kernelIN5flash19enable_sm80_to_sm89INS1_16FlashAttnFwdSm80INS1_25CollectiveMainloopFwdSm80ILi4ELi1ELb0EN4cute5tupleIJNS5_1CILi128EEENS7_ILi64EEES8_EEELi128ENS_6half_tEfNS_4arch4Sm80ELb0ELb0ELb1ELb1ELb1ELb0ELb1ELb0EEENS1_21CollectiveEpilogueFwdINS6_IJS8_S8_S9_EEENS6_IJNS7_ILi1EEESH_SH_EEESB_SD_Li128ELb1ELb1ELb0ELb0EEENS1_19SingleTileSchedulerILb1ELb0ELb1ELi128EEEEEEEEEvNT_6ParamsE,"ax",@progbits
	.sectioninfo	@"SHI_REGISTERS=255"
	.align	128
.text._ZN7cutlass13device_kernelIN5flash19enable_sm80_to_sm89INS1_16FlashAttnFwdSm80INS1_25CollectiveMainloopFwdSm80ILi4ELi1ELb0EN4cute5tupleIJNS5_1CILi128EEENS7_ILi64EEES8_EEELi128ENS_6half_tEfNS_4arch4Sm80ELb0ELb0ELb1ELb1ELb1ELb0ELb1ELb0EEENS1_21CollectiveEpilogueFwdINS6_IJS8_S8_S9_EEENS6_IJNS7_ILi1EEESH_SH_EEESB_SD_Li128ELb1ELb1ELb0ELb0EEENS1_19SingleTileSchedulerILb1ELb0ELb1ELi128EEEEEEEEEvNT_6ParamsE:
        .type           _ZN7cutlass13device_kernelIN5flash19enable_sm80_to_sm89INS1_16FlashAttnFwdSm80INS1_25CollectiveMainloopFwdSm80ILi4ELi1ELb0EN4cute5tupleIJNS5_1CILi128EEENS7_ILi64EEES8_EEELi128ENS_6half_tEfNS_4arch4Sm80ELb0ELb0ELb1ELb1ELb1ELb0ELb1ELb0EEENS1_21CollectiveEpilogueFwdINS6_IJS8_S8_S9_EEENS6_IJNS7_ILi1EEESH_SH_EEESB_SD_Li128ELb1ELb1ELb0ELb0EEENS1_19SingleTileSchedulerILb1ELb0ELb1ELi128EEEEEEEEEvNT_6ParamsE,@function
        .size           _ZN7cutlass13device_kernelIN5flash19enable_sm80_to_sm89INS1_16FlashAttnFwdSm80INS1_25CollectiveMainloopFwdSm80ILi4ELi1ELb0EN4cute5tupleIJNS5_1CILi128EEENS7_ILi64EEES8_EEELi128ENS_6half_tEfNS_4arch4Sm80ELb0ELb0ELb1ELb1ELb1ELb0ELb1ELb0EEENS1_21CollectiveEpilogueFwdINS6_IJS8_S8_S9_EEENS6_IJNS7_ILi1EEESH_SH_EEESB_SD_Li128ELb1ELb1ELb0ELb0EEENS1_19SingleTileSchedulerILb1ELb0ELb1ELi128EEEEEEEEEvNT_6ParamsE,(.L_x_4342 - _ZN7cutlass13device_kernelIN5flash19enable_sm80_to_sm89INS1_16FlashAttnFwdSm80INS1_25CollectiveMainloopFwdSm80ILi4ELi1ELb0EN4cute5tupleIJNS5_1CILi128EEENS7_ILi64EEES8_EEELi128ENS_6half_tEfNS_4arch4Sm80ELb0ELb0ELb1ELb1ELb1ELb0ELb1ELb0EEENS1_21CollectiveEpilogueFwdINS6_IJS8_S8_S9_EEENS6_IJNS7_ILi1EEESH_SH_EEESB_SD_Li128ELb1ELb1ELb0ELb0EEENS1_19SingleTileSchedulerILb1ELb0ELb1ELi128EEEEEEEEEvNT_6ParamsE)
        .other          _ZN7cutlass13device_kernelIN5flash19enable_sm80_to_sm89INS1_16FlashAttnFwdSm80INS1_25CollectiveMainloopFwdSm80ILi4ELi1ELb0EN4cute5tupleIJNS5_1CILi128EEENS7_ILi64EEES8_EEELi128ENS_6half_tEfNS_4arch4Sm80ELb0ELb0ELb1ELb1ELb1ELb0ELb1ELb0EEENS1_21CollectiveEpilogueFwdINS6_IJS8_S8_S9_EEENS6_IJNS7_ILi1EEESH_SH_EEESB_SD_Li128ELb1ELb1ELb0ELb0EEENS1_19SingleTileSchedulerILb1ELb0ELb1ELi128EEEEEEEEEvNT_6ParamsE,@"STO_CUDA_ENTRY STV_DEFAULT"
_ZN7cutlass13device_kernelIN5flash19enable_sm80_to_sm89INS1_16FlashAttnFwdSm80INS1_25CollectiveMainloopFwdSm80ILi4ELi1ELb0EN4cute5tupleIJNS5_1CILi128EEENS7_ILi64EEES8_EEELi128ENS_6half_tEfNS_4arch4Sm80ELb0ELb0ELb1ELb1ELb1ELb0ELb1ELb0EEENS1_21CollectiveEpilogueFwdINS6_IJS8_S8_S9_EEENS6_IJNS7_ILi1EEESH_SH_EEESB_SD_Li128ELb1ELb1ELb0ELb0EEENS1_19SingleTileSchedulerILb1ELb0ELb1ELi128EEEEEEEEEvNT_6ParamsE:
        /* <DEDUP_REMOVED lines=21> */
.L_x_728:
        /* <DEDUP_REMOVED lines=13> */
.L_x_730:
[----:B------:R-:W-:Y:S02]  /*0220*/  ULDC UR6, c[0x0][0x54c] ;  /* 0x0001530000067ab9 */ /* 0x000fe40000000800 */
.L_x_729:
[----:B------:R-:W-:Y:S02]  /*0230*/  ULDC UR4, c[0x0][0x548] ;  /* 0x0001520000047ab9 */ /* 0x000fe40000000800 */
[----:B------:R-:W-:-:S02]  /*0240*/  USHF.L.U32 UR5, UR5, 0x7, URZ ;  /* 0x0000000705057899 */ /* 0x000fc4000800063f */
[----:B------:R-:W-:-:S04]  /*0250*/  UIMAD UR4, UR6, UR4, URZ ;  /* 0x00000004060472a4 */ /* 0x000fc8000f8e023f */
[----:B------:R-:W-:-:S04]  /*0260*/  UISETP.GE.AND UP0, UPT, UR5, UR4, UPT ;  /* 0x000000040500728c */ /* 0x000fc8000bf06270 */
[----:B------:R-:W-:Y:S01]  /*0270*/  USEL UR10, UR10, 0xffffffff, !UP0 ;  /* 0xffffffff0a0a7887 */ /* 0x000fe2000c000000 */
[----:B------:R-:W-:Y:S05]  /*0280*/  BRA `(.L_x_731) ;  /* 0x000001b000007947 */ /* 0x000fea0003800000 */
.L_x_727:
        /* <DEDUP_REMOVED lines=8> */
.L_x_732:
        /* <DEDUP_REMOVED lines=13> */
.L_x_734:
[----:B------:R-:W-:Y:S02]  /*03e0*/  ULDC UR6, c[0x0][0x54c] ;  /* 0x0001530000067ab9 */ /* 0x000fe40000000800 */
.L_x_733:
[----:B------:R-:W-:Y:S02]  /*03f0*/  ULDC UR4, c[0x0][0x548] ;  /* 0x0001520000047ab9 */ /* 0x000fe40000000800 */
[----:B------:R-:W-:-:S02]  /*0400*/  USHF.L.U32 UR5, UR5, 0x7, URZ ;  /* 0x0000000705057899 */ /* 0x000fc4000800063f */
[----:B------:R-:W-:-:S04]  /*0410*/  UIMAD UR4, UR6, UR4, URZ ;  /* 0x00000004060472a4 */ /* 0x000fc8000f8e023f */
[----:B------:R-:W-:-:S04]  /*0420*/  UISETP.GE.AND UP0, UPT, UR5, UR4, UPT ;  /* 0x000000040500728c */ /* 0x000fc8000bf06270 */
[----:B------:R-:W-:-:S06]  /*0430*/  USEL UR10, UR10, 0xffffffff, !UP0 ;  /* 0xffffffff0a0a7887 */ /* 0x000fcc000c000000 */
.L_x_731:
        /* <DEDUP_REMOVED lines=19> */
[----:B------:R-:W2:Y:S01]  /*0570*/  @P2 LDG.E R2, [R2.64] ;  /* 0x0000000c02022981 */ /* 0x000ea2000c1e1900 */
[----:B------:R-:W-:-:S04]  /*0580*/  UISETP.NE.U32.AND UP0, UPT, URZ, UR4, UPT ;  /* 0x000000043f00728c */ /* 0x000fc8000bf05070 */
[----:B------:R-:W-:Y:S01]  /*0590*/  UISETP.NE.AND.EX UP0, UPT, URZ, UR5, UPT, UP0 ;  /* 0x000000053f00728c */ /* 0x000fe2000bf05300 */
[----:B------:R-:W3:Y:S02]  /*05a0*/  @P1 LDG.E R0, [R6.64] ;  /* 0x0000000c06001981 */ /* 0x000ee4000c1e1900 */
[----:B------:R-:W-:-:S03]  /*05b0*/  ULDC.64 UR4, c[0x0][0x360] ;  /* 0x0000d80000047ab9 */ /* 0x000fc60000000a00 */
[----:B------:R-:W-:-:S05]  /*05c0*/  PLOP3.LUT P0, PT, PT, PT, UP0, 0x80, 0x0 ;  /* 0x000000000000781c */ /* 0x000fca0003f0f008 */
[----:B------:R-:W-:Y:S01]  /*05d0*/  @UP0 UIMAD.WIDE UR4, UR10, UR15, UR4 ;  /* 0x0000000f0a0402a5 */ /* 0x000fe2000f8e0204 */
[----:B------:R-:W-:-:S05]  /*05e0*/  MOV R9, c[0x0][0x168] ;  /* 0x00005a0000097a02 */ /* 0x000fca0000000f00 */
[----:B------:R-:W-:Y:S01]  /*05f0*/  IMAD.U32 R4, RZ, RZ, UR4 ;  /* 0x00000004ff047e24 */ /* 0x000fe2000f8e00ff */
[----:B------:R-:W-:-:S05]  /*0600*/  MOV R5, UR5 ;  /* 0x0000000500057c02 */ /* 0x000fca0008000f00 */
[----:B------:R1:W5:Y:S01]  /*0610*/  @P0 LDG.E R9, [R4.64] ;  /* 0x0000000c04090981 */ /* 0x000362000c1e1900 */
[----:B------:R-:W4:Y:S01]  /*0620*/  S2UR UR8, SR_CTAID.Y ;  /* 0x00000000000879c3 */ /* 0x000f220000002600 */
[----:B------:R-:W-:Y:S02]  /*0630*/  UMOV UR9, URZ ;  /* 0x0000003f00097c82 */ /* 0x000fe40008000000 */
[----:B------:R-:W-:Y:S02]  /*0640*/  UMOV UR14, URZ ;  /* 0x0000003f000e7c82 */ /* 0x000fe40008000000 */
[----:B------:R-:W-:Y:S02]  /*0650*/  ULDC UR5, c[0x0][0x2ac] ;  /* 0x0000ab0000057ab9 */ /* 0x000fe40000000800 */
[----:B------:R-:W-:Y:S02]  /*0660*/  ULDC UR4, c[0x0][0x1d0] ;  /* 0x0000740000047ab9 */ /* 0x000fe40000000800 */
[----:B------:R-:W-:-:S02]  /*0670*/  UIMAD UR4, UR5, UR4, URZ ;  /* 0x00000004050472a4 */ /* 0x000fc4000f8e023f */
[----:B----4-:R-:W-:Y:S01]  /*0680*/  USHF.R.S32.HI UR7, URZ, 0x1f, UR8 ;  /* 0x0000001f3f077899 */ /* 0x010fe20008011408 */
[----:B--2---:R1:W2:Y:S08]  /*0690*/  @P2 R2UR UR9, R2 ;  /* 0x00000000020923c2 */ /* 0x0042b000000e0000 */
[----:B---3--:R1:W3:Y:S02]  /*06a0*/  @P1 R2UR UR14, R0 ;  /* 0x00000000000e13c2 */ /* 0x0082e400000e0000 */
[----:B-1-3--:R-:W-:Y:S05]  /*06b0*/  @P0 BRA `(.L_x_735) ;  /* 0x0000004000000947 */ /* 0x00afea0003800000 */
[----:B------:R-:W-:Y:S05]  /*06c0*/  @!P1 BRA `(.L_x_735) ;  /* 0x0000003000009947 */ /* 0x000fea0003800000 */
[----:B------:R-:W3:Y:S04]  /*06d0*/  LDG.E R0, [R6.64] ;  /* 0x0000000c06007981 */ /* 0x000ee8000c1e1900 */
[----:B------:R-:W3:Y:S02]  /*06e0*/  LDG.E R2, [R6.64+0x4] ;  /* 0x0000040c06027981 */ /* 0x000ee4000c1e1900 */
[----:B---3-5:R-:W-:-:S02]  /*06f0*/  IADD3 R9, -R0, R2, RZ ;  /* 0x0000000200097210 */ /* 0x028fc40007ffe1ff */
.L_x_735:
[----:B------:R-:W-:-:S04]  /*0700*/  ISETP.NE.U32.AND P0, PT, RZ, c[0x0][0x368], PT ;  /* 0x0000da00ff007a0c */ /* 0x000fc80003f05070 */
[----:B------:R-:W-:-:S13]  /*0710*/  ISETP.NE.AND.EX P0, PT, RZ, c[0x0][0x36c], PT, P0 ;  /* 0x0000db00ff007a0c */ /* 0x000fda0003f05300 */
[----:B------:R-:W-:Y:S05]  /*0720*/  @!P0 BRA `(.L_x_736) ;  /* 0x0000007000008947 */ /* 0x000fea0003800000 */
[----:B------:R-:W-:Y:S02]  /*0730*/  ULDC.64 UR4, c[0x0][0x368] ;  /* 0x0000da0000047ab9 */ /* 0x000fe40000000a00 */
[----:B------:R-:W-:-:S06]  /*0740*/  UIMAD.WIDE UR4, UR10, UR15, UR4 ;  /* 0x0000000f0a0472a5 */ /* 0x000fcc000f8e0204 */
[----:B------:R-:W-:Y:S02]  /*0750*/  MOV R2, UR4 ;  /* 0x0000000400027c02 */ /* 0x000fe40008000f00 */
[----:B------:R-:W-:-:S05]  /*0760*/  MOV R3, UR5 ;  /* 0x0000000500037c02 */ /* 0x000fca0008000f00 */
[----:B------:R-:W3:Y:S02]  /*0770*/  LDG.E R0, [R2.64] ;  /* 0x0000000c02007981 */ /* 0x000ee4000c1e1900 */
[----:B---3--:R1:W3:Y:S02]  /*0780*/  R2UR UR4, R0 ;  /* 0x00000000000473c2 */ /* 0x0082e400000e0000 */
[----:B-1-3--:R-:W-:Y:S05]  /*0790*/  BRA `(.L_x_737) ;  /* 0x000000c000007947 */ /* 0x00afea0003800000 */
.L_x_736:
[----:B------:R-:W-:-:S04]  /*07a0*/  ISETP.NE.U32.AND P0, PT, RZ, c[0x0][0x350], PT ;  /* 0x0000d400ff007a0c */ /* 0x000fc80003f05070 */
[----:B------:R-:W-:-:S13]  /*07b0*/  ISETP.NE.AND.EX P0, PT, RZ, c[0x0][0x354], PT, P0 ;  /* 0x0000d500ff007a0c */ /* 0x000fda0003f05300 */
[----:B------:R-:W-:Y:S05]  /*07c0*/  @!P0 BRA `(.L_x_737) ;  /* 0x0000009000008947 */ /* 0x000fea0003800000 */
[----:B------:R-:W-:Y:S02]  /*07d0*/  ULDC.64 UR4, c[0x0][0x350] ;  /* 0x0000d40000047ab9 */ /* 0x000fe40000000a00 */
[----:B------:R-:W-:-:S06]  /*07e0*/  UIMAD.WIDE UR4, UR10, UR15, UR4 ;  /* 0x0000000f0a0472a5 */ /* 0x000fcc000f8e0204 */
[----:B------:R-:W-:Y:S02]  /*07f0*/  MOV R2, UR4 ;  /* 0x0000000400027c02 */ /* 0x000fe40008000f00 */
[----:B------:R-:W-:-:S05]  /*0800*/  MOV R3, UR5 ;  /* 0x0000000500037c02 */ /* 0x000fca0008000f00 */
[----:B------:R-:W3:Y:S04]  /*0810*/  LDG.E R4, [R2.64] ;  /* 0x0000000c02047981 */ /* 0x000ee8000c1e1900 */
[----:B------:R-:W4:Y:S01]  /*0820*/  LDG.E R0, [R2.64+0x4] ;  /* 0x0000040c02007981 */ /* 0x000f22000c1e1900 */
[----:B---3--:R-:W1:Y:S08]  /*0830*/  R2UR UR5, R4 ;  /* 0x00000000040573c2 */ /* 0x008e7000000e0000 */
[----:B----4-:R-:W1:Y:S02]  /*0840*/  R2UR UR4, R0 ;  /* 0x00000000000473c2 */ /* 0x010e6400000e0000 */
[----:B-1----:R-:W-:-:S06]  /*0850*/  UIADD3 UR4, -UR5, UR4, URZ ;  /* 0x0000000405047290 */ /* 0x002fcc000fffe13f */
.L_x_737:
[----:B--2---:R-:W-:Y:S01]  /*0860*/  UIADD3 UR6, -UR9, UR4, URZ ;  /* 0x0000000409067290 */ /* 0x004fe2000fffe13f */
[----:B------:R-:W-:Y:S01]  /*0870*/  PLOP3.LUT P4, PT, PT, PT, PT, 0x80, 0x0 ;  /* 0x000000000000781c */ /* 0x000fe20003f8f070 */
[----:B------:R-:W-:Y:S01]  /*0880*/  CS2R R14, SRZ ;  /* 0x00000000000e7805 */ /* 0x000fe2000001ff00 */
[----:B------:R-:W-:Y:S01]  /*0890*/  IMAD.MOV.U32 R126, RZ, RZ, RZ ;  /* 0x000000ffff7e7224 */ /* 0x000fe200078e00ff */
[----:B------:R-:W-:Y:S01]  /*08a0*/  UISETP.GE.AND UP0, UPT, UR6, 0x1, UPT ;  /* 0x000000010600788c */ /* 0x000fe2000bf06270 */
[----:B------:R-:W-:Y:S01]  /*08b0*/  IMAD.MOV.U32 R124, RZ, RZ, RZ ;  /* 0x000000ffff7c7224 */ /* 0x000fe200078e00ff */
[----:B------:R-:W-:Y:S01]  /*08c0*/  UIADD3 UR4, UR6, 0x3f, URZ ;  /* 0x0000003f06047890 */ /* 0x000fe2000fffe03f */
[----:B------:R-:W-:Y:S01]  /*08d0*/  CS2R R130, SRZ ;  /* 0x0000000000827805 */ /* 0x000fe2000001ff00 */
[----:B------:R-:W-:Y:S01]  /*08e0*/  CS2R R128, SRZ ;  /* 0x0000000000807805 */ /* 0x000fe2000001ff00 */
[----:B------:R-:W-:Y:S01]  /*08f0*/  CS2R R16, SRZ ;  /* 0x0000000000107805 */ /* 0x000fe2000001ff00 */
[----:B------:R-:W-:Y:S01]  /*0900*/  PLOP3.LUT P0, PT, PT, PT, UP0, 0x80, 0x0 ;  /* 0x000000000000781c */ /* 0x000fe20003f0f008 */
[----:B------:R-:W-:Y:S01]  /*0910*/  USHF.R.S32.HI UR11, URZ, 0x1f, UR4 ;  /* 0x0000001f3f0b7899 */ /* 0x000fe20008011404 */
[----:B------:R-:W-:Y:S01]  /*0920*/  MOV R122, RZ ;  /* 0x000000ff007a7202 */ /* 0x000fe20000000f00 */
[----:B------:R-:W-:Y:S01]  /*0930*/  CS2R R120, SRZ ;  /* 0x0000000000787805 */ /* 0x000fe2000001ff00 */
[----:B------:R-:W-:Y:S01]  /*0940*/  CS2R R12, SRZ ;  /* 0x00000000000c7805 */ /* 0x000fe2000001ff00 */
[----:B------:R-:W-:Y:S01]  /*0950*/  ULEA.HI UR11, UR11, UR4, URZ, 0x6 ;  /* 0x000000040b0b7291 */ /* 0x000fe2000f8f303f */
[----:B------:R-:W-:Y:S01]  /*0960*/  IMAD.MOV.U32 R118, RZ, RZ, RZ ;  /* 0x000000ffff767224 */ /* 0x000fe200078e00ff */
[----:B------:R-:W-:Y:S01]  /*0970*/  MOV R116, RZ ;  /* 0x000000ff00747202 */ /* 0x000fe20000000f00 */
[----:B------:R-:W-:Y:S01]  /*0980*/  IMAD.MOV.U32 R110, RZ, RZ, RZ ;  /* 0x000000ffff6e7224 */ /* 0x000fe200078e00ff */
[----:B------:R-:W-:Y:S01]  /*0990*/  CS2R R18, SRZ ;  /* 0x0000000000127805 */ /* 0x000fe2000001ff00 */
        /* <DEDUP_REMOVED lines=20> */
[----:B------:R-:W-:Y:S01]  /*0ae0*/  MOV R33, RZ ;  /* 0x000000ff00217202 */ /* 0x000fe20000000f00 */
[----:B------:R-:W-:Y:S01]  /*0af0*/  IMAD.MOV.U32 R84, RZ, RZ, RZ ;  /* 0x000000ffff547224 */ /* 0x000fe200078e00ff */
[----:B------:R-:W-:Y:S01]  /*0b00*/  CS2R R78, SRZ ;  /* 0x00000000004e7805 */ /* 0x000fe2000001ff00 */
        /* <DEDUP_REMOVED lines=33> */
[----:B------:R-:W-:Y:S01]  /*0d20*/  CS2R R54, SRZ ;  /* 0x0000000000367805 */ /* 0x000fe2000001ff00 */
[----:B------:R-:W-:Y:S01]  /*0d30*/  IMAD.MOV.U32 R168, RZ, RZ, RZ ;  /* 0x000000ffffa87224 */ /* 0x000fe200078e00ff */
        /* <DEDUP_REMOVED lines=10> */
[----:B------:R-:W-:Y:S01]  /*0de0*/  MOV R158, RZ ;  /* 0x000000ff009e7202 */ /* 0x000fe20000000f00 */
[----:B------:R-:W-:Y:S01]  /*0df0*/  CS2R R156, SRZ ;  /* 0x00000000009c7805 */ /* 0x000fe2000001ff00 */
[----:B------:R-:W-:Y:S01]  /*0e00*/  CS2R R146, SRZ ;  /* 0x0000000000927805 */ /* 0x000fe2000001ff00 */
[----:B------:R-:W-:Y:S01]  /*0e10*/  CS2R R58, SRZ ;  /* 0x00000000003a7805 */ /* 0x000fe2000001ff00 */
[----:B------:R-:W-:Y:S01]  /*0e20*/  IMAD.MOV.U32 R144, RZ, RZ, RZ ;  /* 0x000000ffff907224 */ /* 0x000fe200078e00ff */
[----:B------:R-:W-:Y:S01]  /*0e30*/  MOV R150, RZ ;  /* 0x000000ff00967202 */ /* 0x000fe20000000f00 */
[----:B------:R-:W-:Y:S01]  /*0e40*/  IMAD.MOV.U32 R148, RZ, RZ, RZ ;  /* 0x000000ffff947224 */ /* 0x000fe200078e00ff */
        /* <DEDUP_REMOVED lines=11> */
[----:B------:R-:W1:Y:S01]  /*0f00*/  S2R R13, SR_CTAID.X ;  /* 0x00000000000d7919 */ /* 0x000e620000002500 */
[----:B------:R-:W-:Y:S01]  /*0f10*/  SHF.R.S32.HI R23, RZ, 0x1f, R159 ;  /* 0x0000001fff177819 */ /* 0x000fe2000001149f */
[----:B------:R-:W-:Y:S02]  /*0f20*/  USHF.R.S32.HI UR15, URZ, 0x1f, UR14 ;  /* 0x0000001f3f0f7899 */ /* 0x000fe4000801140e */
[----:B------:R2:W3:Y:S01]  /*0f30*/  @P0 LDG.E R7, [R2.64] ;  /* 0x0000000c02070981 */ /* 0x0004e2000c1e1900 */
[----:B------:R-:W-:Y:S01]  /*0f40*/  ULDC.64 UR4, c[0x0][0x178] ;  /* 0x00005e0000047ab9 */ /* 0x000fe20000000a00 */
[----:B------:R-:W-:Y:S01]  /*0f50*/  LEA.HI R14, R23, R159, RZ, 0x4 ;  /* 0x0000009f170e7211 */ /* 0x000fe200078f20ff */
[----:B------:R-:W-:Y:S01]  /*0f60*/  UIMAD UR15, UR15, UR4, URZ ;  /* 0x000000040f0f72a4 */ /* 0x000fe2000f8e023f */
[----:B-----5:R-:W-:Y:S01]  /*0f70*/  IMAD R9, R9, c[0x0][0x2c4], RZ ;  /* 0x0000b10009097a24 */ /* 0x020fe200078e02ff */
[----:B------:R-:W-:Y:S01]  /*0f80*/  UIMAD.WIDE.U32 UR16, UR14, UR4, URZ ;  /* 0x000000040e1072a5 */ /* 0x000fe2000f8e003f */
[----:B------:R-:W-:Y:S01]  /*0f90*/  BSSY B0, `(.L_x_739) ;  /* 0x0000055000007945 */ /* 0x000fe20003800000 */
[----:B------:R-:W-:-:S02]  /*0fa0*/  UIMAD UR15, UR14, UR5, UR15 ;  /* 0x000000050e0f72a4 */ /* 0x000fc4000f8e020f */
[----:B------:R-:W-:Y:S02]  /*0fb0*/  USHF.R.S32.HI UR11, URZ, 0x6, UR11 ;  /* 0x000000063f0b7899 */ /* 0x000fe4000801140b */
[----:B------:R-:W-:Y:S02]  /*0fc0*/  ULDC.64 UR4, c[0x0][0x1b8] ;  /* 0x00006e0000047ab9 */ /* 0x000fe40000000a00 */
[----:B------:R-:W-:Y:S02]  /*0fd0*/  UIADD3 UR17, UR17, UR15, URZ ;  /* 0x0000000f11117290 */ /* 0x000fe4000fffe03f */
[----:B------:R-:W-:Y:S02]  /*0fe0*/  USHF.R.S32.HI UR15, URZ, 0x1f, UR10 ;  /* 0x0000001f3f0f7899 */ /* 0x000fe4000801140a */
[----:B------:R-:W-:Y:S02]  /*0ff0*/  UIMAD UR14, UR7, UR4, URZ ;  /* 0x00000004070e72a4 */ /* 0x000fe4000f8e023f */
[----:B------:R-:W-:-:S02]  /*1000*/  USEL UR15, UR15, URZ, !UP1 ;  /* 0x0000003f0f0f7287 */ /* 0x000fc4000c800000 */
[----:B------:R-:W-:Y:S02]  /*1010*/  UIMAD UR14, UR8, UR5, UR14 ;  /* 0x00000005080e72a4 */ /* 0x000fe4000f8e020e */
[----:B------:R-:W-:Y:S01]  /*1020*/  UIMAD.WIDE.U32 UR18, UR8, UR4, UR16 ;  /* 0x00000004081272a5 */ /* 0x000fe2000f8e0010 */
[----:B--2---:R-:W-:Y:S01]  /*1030*/  LEA.HI R2, R23, R159, RZ, 0x3 ;  /* 0x0000009f17027211 */ /* 0x004fe200078f18ff */
[----:B------:R-:W-:Y:S01]  /*1040*/  IMAD.MOV.U32 R3, RZ, RZ, c[0x0][0x2c4] ;  /* 0x0000b100ff037624 */ /* 0x000fe200078e00ff */
[----:B------:R-:W-:Y:S02]  /*1050*/  ULDC.64 UR4, c[0x0][0x1c0] ;  /* 0x0000700000047ab9 */ /* 0x000fe40000000a00 */
[----:B------:R-:W-:Y:S01]  /*1060*/  LOP3.LUT R0, R2, 0xfffffff8, RZ, 0xc0, !PT ;  /* 0xfffffff802007812 */ /* 0x000fe200078ec0ff */
[----:B------:R-:W-:Y:S01]  /*1070*/  USEL UR16, UR10, URZ, !UP1 ;  /* 0x0000003f0a107287 */ /* 0x000fe2000c800000 */
[----:B------:R-:W-:Y:S01]  /*1080*/  SHF.R.S32.HI R17, RZ, 0x3, R2 ;  /* 0x00000003ff117819 */ /* 0x000fe20000011402 */
[----:B------:R-:W-:Y:S01]  /*1090*/  UIMAD UR15, UR15, UR4, URZ ;  /* 0x000000040f0f72a4 */ /* 0x000fe2000f8e023f */
[----:B------:R-:W-:Y:S01]  /*10a0*/  ISETP.NE.AND P1, PT, R3, 0x1, PT ;  /* 0x000000010300780c */ /* 0x000fe20003f25270 */
[----:B------:R-:W-:Y:S01]  /*10b0*/  IMAD.IADD R34, R159, 0x1, -R0 ;  /* 0x000000019f227824 */ /* 0x000fe200078e0a00 */
[----:B------:R-:W-:-:S02]  /*10c0*/  UIADD3 UR19, UR19, UR14, URZ ;  /* 0x0000000e13137290 */ /* 0x000fc4000fffe03f */
[----:B------:R-:W-:Y:S01]  /*10d0*/  UIMAD UR5, UR16, UR5, UR15 ;  /* 0x00000005100572a4 */ /* 0x000fe2000f8e020f */
[C---:B------:R-:W-:Y:S01]  /*10e0*/  IMAD R158, R34.reuse, 0x10, R17 ;  /* 0x00000010229e7824 */ /* 0x040fe200078e0211 */
[----:B------:R-:W-:Y:S01]  /*10f0*/  UIMAD.WIDE.U32 UR16, UR16, UR4, UR18 ;  /* 0x00000004101072a5 */ /* 0x000fe2000f8e0012 */
[----:B------:R-:W-:Y:S02]  /*1100*/  IMAD.SHL.U32 R132, R34, 0x8, RZ ;  /* 0x0000000822847824 */ /* 0x000fe400078e00ff */
[----:B-1----:R-:W-:Y:S01]  /*1110*/  IMAD R4, R13, 0x80, R158 ;  /* 0x000000800d047824 */ /* 0x002fe200078e029e */
[----:B------:R-:W-:Y:S01]  /*1120*/  UIADD3 UR5, UR17, UR5, URZ ;  /* 0x0000000511057290 */ /* 0x000fe2000fffe03f */
[----:B------:R1:W-:Y:S01]  /*1130*/  STL [R1+0x44], R158 ;  /* 0x0000449e01007387 */ /* 0x0003e20000100800 */
[----:B------:R-:W-:Y:S01]  /*1140*/  IMAD.U32 R3, RZ, RZ, UR17 ;  /* 0x00000011ff037e24 */ /* 0x000fe2000f8e00ff */
[----:B------:R-:W-:Y:S01]  /*1150*/  IADD3 R22, R132, 0x40, RZ ;  /* 0x0000004084167810 */ /* 0x000fe20007ffe0ff */
[----:B------:R-:W-:Y:S01]  /*1160*/  @P1 IMAD.HI.U32 R2, R4, c[0x0][0x2c8], RZ ;  /* 0x0000b20004021a27 */ /* 0x000fe200078e00ff */
[----:B------:R-:W-:-:S02]  /*1170*/  ISETP.GE.AND P3, PT, R132, c[0x0][0x198], PT ;  /* 0x0000660084007a0c */ /* 0x000fc40003f66270 */
[----:B------:R-:W-:Y:S01]  /*1180*/  MOV R3, UR5 ;  /* 0x0000000500037c02 */ /* 0x000fe20008000f00 */
[----:B------:R-:W-:Y:S01]  /*1190*/  IMAD.MOV.U32 R0, RZ, RZ, R4 ;  /* 0x000000ffff007224 */ /* 0x000fe200078e0004 */
[----:B------:R-:W-:Y:S01]  /*11a0*/  @P1 SHF.R.U32.HI R0, RZ, c[0x0][0x2cc], R2 ;  /* 0x0000b300ff001a19 */ /* 0x000fe20000011602 */
[----:B------:R-:W-:Y:S02]  /*11b0*/  IMAD.U32 R2, RZ, RZ, UR16 ;  /* 0x00000010ff027e24 */ /* 0x000fe4000f8e00ff */
[----:B------:R-:W-:Y:S01]  /*11c0*/  IMAD R13, R13, 0x80, R17 ;  /* 0x000000800d0d7824 */ /* 0x000fe200078e0211 */
[--C-:B------:R-:W-:Y:S01]  /*11d0*/  SHF.R.S32.HI R6, RZ, 0x1f, R0.reuse ;  /* 0x0000001fff067819 */ /* 0x100fe20000011400 */
[----:B------:R-:W-:Y:S02]  /*11e0*/  IMAD.MOV R5, RZ, RZ, -R0 ;  /* 0x000000ffff057224 */ /* 0x000fe400078e0a00 */
[----:B------:R-:W-:Y:S01]  /*11f0*/  IMAD.WIDE.U32 R2, R0, c[0x0][0x1b0], R2 ;  /* 0x00006c0000027a25 */ /* 0x000fe200078e0002 */
[----:B------:R-:W-:-:S03]  /*1200*/  ISETP.GE.AND P4, PT, R13, R9, PT ;  /* 0x000000090d00720c */ /* 0x000fc60003f86270 */
[----:B------:R-:W-:Y:S02]  /*1210*/  IMAD R6, R6, c[0x0][0x1b0], RZ ;  /* 0x00006c0006067a24 */ /* 0x000fe400078e02ff */
[----:B------:R-:W-:Y:S02]  /*1220*/  IMAD R4, R5, c[0x0][0x2c4], R4 ;  /* 0x0000b10005047a24 */ /* 0x000fe400078e0204 */
[----:B------:R-:W-:-:S03]  /*1230*/  IMAD R5, R0, c[0x0][0x1b4], R6 ;  /* 0x00006d0000057a24 */ /* 0x000fc600078e0206 */
[----:B------:R-:W-:Y:S01]  /*1240*/  SHF.R.S32.HI R0, RZ, 0x1f, R4 ;  /* 0x0000001fff007819 */ /* 0x000fe20000011404 */
[----:B------:R-:W-:-:S04]  /*1250*/  IMAD.IADD R3, R3, 0x1, R5 ;  /* 0x0000000103037824 */ /* 0x000fc800078e0205 */
[----:B------:R-:W-:Y:S02]  /*1260*/  IMAD R0, R0, c[0x0][0x1a8], RZ ;  /* 0x00006a0000007a24 */ /* 0x000fe400078e02ff */
[----:B------:R-:W-:-:S04]  /*1270*/  IMAD.WIDE.U32 R2, R4, c[0x0][0x1a8], R2 ;  /* 0x00006a0004027a25 */ /* 0x000fc800078e0002 */
[----:B------:R-:W-:Y:S01]  /*1280*/  IMAD R5, R4, c[0x0][0x1ac], R0 ;  /* 0x00006b0004057a24 */ /* 0x000fe200078e0200 */
[----:B------:R-:W-:Y:S02]  /*1290*/  LOP3.LUT R0, R14, 0xfffffff0, RZ, 0xc0, !PT ;  /* 0xfffffff00e007812 */ /* 0x000fe400078ec0ff */
[C---:B------:R-:W-:Y:S01]  /*12a0*/  LEA R12, P1, R2.reuse, c[0x0][0x160], 0x1 ;  /* 0x00005800020c7a11 */ /* 0x040fe200078208ff */
[----:B------:R-:W-:Y:S02]  /*12b0*/  IMAD.IADD R4, R3, 0x1, R5 ;  /* 0x0000000103047824 */ /* 0x000fe400078e0205 */
[----:B------:R-:W-:Y:S02]  /*12c0*/  IMAD.IADD R3, R159, 0x1, -R0 ;  /* 0x000000019f037824 */ /* 0x000fe400078e0a00 */
[----:B------:R-:W-:Y:S01]  /*12d0*/  IMAD.SHL.U32 R0, R17, 0x40, RZ ;  /* 0x0000004011007824 */ /* 0x000fe200078e00ff */
[----:B------:R-:W-:Y:S02]  /*12e0*/  LEA.HI.X R11, R2, c[0x0][0x164], R4, 0x1, P1 ;  /* 0x00005900020b7a11 */ /* 0x000fe400008f0c04 */
[----:B------:R-:W-:Y:S01]  /*12f0*/  SHF.R.S32.HI R2, RZ, 0x1f, R3 ;  /* 0x0000001fff027819 */ /* 0x000fe20000011403 */
[----:B------:R1:W2:Y:S01]  /*1300*/  SHFL.IDX PT, R4, R12, RZ, 0x181f ;  /* 0x00181fff0c047589 */ /* 0x0002a200000e0000 */
[----:B------:R-:W-:-:S02]  /*1310*/  LOP3.LUT R0, R0, 0x1c0, RZ, 0xc0, !PT ;  /* 0x000001c000007812 */ /* 0x000fc400078ec0ff */
[----:B------:R-:W-:Y:S01]  /*1320*/  LEA.HI R19, R2, R3, RZ, 0x3 ;  /* 0x0000000302137211 */ /* 0x000fe200078f18ff */
[----:B------:R1:W4:Y:S01]  /*1330*/  SHFL.IDX PT, R5, R11, RZ, 0x181f ;  /* 0x00181fff0b057589 */ /* 0x00032200000e0000 */
[----:B------:R-:W-:Y:S02]  /*1340*/  SHF.R.U32.HI R2, RZ, 0x3, R0 ;  /* 0x00000003ff027819 */ /* 0x000fe40000011600 */
[----:B------:R-:W-:Y:S02]  /*1350*/  LOP3.LUT R0, R0, 0x38, R132, 0xf8, !PT ;  /* 0x0000003800007812 */ /* 0x000fe400078ef884 */
[----:B------:R-:W-:Y:S02]  /*1360*/  LOP3.LUT R6, R19, 0xfffffff8, RZ, 0xc0, !PT ;  /* 0xfffffff813067812 */ /* 0x000fe400078ec0ff */
[----:B------:R-:W-:Y:S02]  /*1370*/  LOP3.LUT R2, R0, R2, RZ, 0x3c, !PT ;  /* 0x0000000200027212 */ /* 0x000fe400078e3cff */
[----:B------:R-:W-:-:S02]  /*1380*/  LEA.HI R0, R23, R159, RZ, 0x6 ;  /* 0x0000009f17007211 */ /* 0x000fc400078f30ff */
[----:B------:R-:W-:Y:S01]  /*1390*/  IADD3 R18, R3, -R6, RZ ;  /* 0x8000000603127210 */ /* 0x000fe20007ffe0ff */
[----:B------:R-:W-:Y:S02]  /*13a0*/  IMAD.MOV.U32 R3, RZ, RZ, 0x10 ;  /* 0x00000010ff037424 */ /* 0x000fe400078e00ff */
[----:B------:R-:W-:Y:S02]  /*13b0*/  IMAD.SHL.U32 R0, R0, 0x8, RZ ;  /* 0x0000000800007824 */ /* 0x000fe400078e00ff */
[----:B------:R-:W-:-:S03]  /*13c0*/  IMAD.MOV.U32 R6, RZ, RZ, 0x20 ;  /* 0x00000020ff067424 */ /* 0x000fc600078e00ff */
[----:B------:R-:W-:Y:S01]  /*13d0*/  LOP3.LUT R10, R2, 0xfffffe00, R0, 0xf8, !PT ;  /* 0xfffffe00020a7812 */ /* 0x000fe200078ef800 */
[----:B---3--:R1:W3:Y:S01]  /*13e0*/  @P0 R2UR UR14, R7 ;  /* 0x00000000070e03c2 */ /* 0x0082e200000e0000 */
[----:B------:R-:W-:Y:S01]  /*13f0*/  ISETP.GE.AND P0, PT, R22, c[0x0][0x198], PT ;  /* 0x0000660016007a0c */ /* 0x000fe20003f06270 */
[----:B---3--:R-:W-:-:S03]  /*1400*/  @!UP0 UMOV UR14, UR10 ;  /* 0x0000000a000e8c82 */ /* 0x008fc60008000000 */
[----:B------:R-:W-:-:S05]  /*1410*/  R2P PR, R18, 0x6 ;  /* 0x0000000612007804 */ /* 0x000fca0000000000 */
[----:B------:R-:W-:Y:S02]  /*1420*/  SEL R3, R3, 0xfffffff0, !P1 ;  /* 0xfffffff003037807 */ /* 0x000fe40004800000 */
[----:B------:R-:W-:Y:S01]  /*1430*/  SEL R0, R6, 0xffffffe0, !P2 ;  /* 0xffffffe006007807 */ /* 0x000fe20005000000 */
[----:B------:R-:W-:Y:S05]  /*1440*/  @P4 BRA `(.L_x_740) ;  /* 0x0000009000004947 */ /* 0x000fea0003800000 */
[----:B--2-4-:R-:W-:Y:S01]  /*1450*/  SHF.R.S32.HI R2, RZ, 0x1f, R22 ;  /* 0x0000001fff027819 */ /* 0x014fe20000011416 */
[----:B-1----:R-:W-:-:S03]  /*1460*/  IMAD.WIDE R6, R132, 0x2, R4 ;  /* 0x0000000284067825 */ /* 0x002fc600078e0204 */
[----:B------:R-:W-:-:S04]  /*1470*/  LEA.HI R2, R2, R22, RZ, 0x3 ;  /* 0x0000001602027211 */ /* 0x000fc800078f18ff */
[----:B------:R-:W-:Y:S02]  /*1480*/  LOP3.LUT R8, R2, 0xfffffff8, RZ, 0xc0, !PT ;  /* 0xfffffff802087812 */ /* 0x000fe400078ec0ff */
[----:B------:R-:W-:-:S03]  /*1490*/  SHF.L.U32 R2, R10, 0x1, RZ ;  /* 0x000000010a027819 */ /* 0x000fc600000006ff */
[----:B------:R-:W-:Y:S02]  /*14a0*/  IMAD.WIDE R4, R8, 0x2, R4 ;  /* 0x0000000208047825 */ /* 0x000fe400078e0204 */
[----:B------:R-:W-:Y:S01]  /*14b0*/  @!PT LDS RZ, [RZ] ;  /* 0x00000000fffff984 */ /* 0x000fe20000000800 */
[----:B------:R1:W-:Y:S04]  /*14c0*/  LDGSTS.E.BYPASS.LTC128B.128 [R2+0x8100], [R6.64], !P3 ;  /* 0x0810000006027fae */ /* 0x0003e8000d901d4c */
[----:B------:R1:W-:Y:S02]  /*14d0*/  LDGSTS.E.BYPASS.LTC128B.128 [R2+0xc100], [R4.64], !P0 ;  /* 0x0c10000004027fae */ /* 0x0003e4000c101d4c */
.L_x_740:
[----:B--2-4-:R-:W-:Y:S05]  /*14e0*/  BSYNC B0 ;  /* 0x0000000000007941 */ /* 0x014fea0003800000 */
.L_x_739:
[----:B-1----:R-:W-:Y:S01]  /*14f0*/  IADD3 R2, R13, 0x10, RZ ;  /* 0x000000100d027810 */ /* 0x002fe20007ffe0ff */
[----:B------:R1:W2:Y:S01]  /*1500*/  SHFL.IDX PT, R5, R11, 0x1, 0x181f ;  /* 0x00381f000b057f89 */ /* 0x0002a200000e0000 */
[----:B------:R-:W-:Y:S02]  /*1510*/  BSSY B0, `(.L_x_741) ;  /* 0x000000d000007945 */ /* 0x000fe40003800000 */
[----:B------:R-:W-:Y:S01]  /*1520*/  ISETP.GE.AND P1, PT, R2, R9, PT ;  /* 0x000000090200720c */ /* 0x000fe20003f26270 */
[----:B------:R1:W3:-:S12]  /*1530*/  SHFL.IDX PT, R4, R12, 0x1, 0x181f ;  /* 0x00381f000c047f89 */ /* 0x0002d800000e0000 */
[----:B------:R-:W-:Y:S05]  /*1540*/  @P1 BRA `(.L_x_742) ;  /* 0x0000009000001947 */ /* 0x000fea0003800000 */
[----:B------:R-:W-:Y:S01]  /*1550*/  SHF.R.S32.HI R2, RZ, 0x1f, R22 ;  /* 0x0000001fff027819 */ /* 0x000fe20000011416 */
[----:B--23--:R-:W-:-:S03]  /*1560*/  IMAD.WIDE R6, R132, 0x2, R4 ;  /* 0x0000000284067825 */ /* 0x00cfc600078e0204 */
[----:B------:R-:W-:-:S04]  /*1570*/  LEA.HI R2, R2, R22, RZ, 0x3 ;  /* 0x0000001602027211 */ /* 0x000fc800078f18ff */
[----:B------:R-:W-:Y:S02]  /*1580*/  LOP3.LUT R8, R2, 0xfffffff8, RZ, 0xc0, !PT ;  /* 0xfffffff802087812 */ /* 0x000fe400078ec0ff */
[----:B------:R-:W-:-:S03]  /*1590*/  SHF.L.U32 R2, R10, 0x1, RZ ;  /* 0x000000010a027819 */ /* 0x000fc600000006ff */
[----:B------:R-:W-:Y:S02]  /*15a0*/  IMAD.WIDE R4, R8, 0x2, R4 ;  /* 0x0000000208047825 */ /* 0x000fe400078e0204 */
[----:B------:R-:W-:Y:S01]  /*15b0*/  @!PT LDS RZ, [RZ] ;  /* 0x00000000fffff984 */ /* 0x000fe20000000800 */
[----:B------:R2:W-:Y:S04]  /*15c0*/  LDGSTS.E.BYPASS.LTC128B.128 [R2+0x8900], [R6.64], !P3 ;  /* 0x0890000006027fae */ /* 0x0005e8000d901d4c */
[----:B------:R2:W-:Y:S02]  /*15d0*/  LDGSTS.E.BYPASS.LTC128B.128 [R2+0xc900], [R4.64], !P0 ;  /* 0x0c90000004027fae */ /* 0x0005e4000c101d4c */
.L_x_742:
[----:B------:R-:W-:Y:S05]  /*15e0*/  BSYNC B0 ;  /* 0x0000000000007941 */ /* 0x000fea0003800000 */
.L_x_741:
[----:B--2---:R-:W-:Y:S01]  /*15f0*/  IADD3 R2, R13, 0x20, RZ ;  /* 0x000000200d027810 */ /* 0x004fe20007ffe0ff */
[----:B------:R2:W4:Y:S01]  /*1600*/  SHFL.IDX PT, R5, R11, 0x2, 0x181f ;  /* 0x00581f000b057f89 */ /* 0x00052200000e0000 */
[----:B------:R-:W-:Y:S02]  /*1610*/  BSSY B0, `(.L_x_743) ;  /* 0x000000d000007945 */ /* 0x000fe40003800000 */
[----:B------:R-:W-:Y:S01]  /*1620*/  ISETP.GE.AND P1, PT, R2, R9, PT ;  /* 0x000000090200720c */ /* 0x000fe20003f26270 */
[----:B---3--:R2:W3:-:S12]  /*1630*/  SHFL.IDX PT, R4, R12, 0x2, 0x181f ;  /* 0x00581f000c047f89 */ /* 0x0084d800000e0000 */
[----:B------:R-:W-:Y:S05]  /*1640*/  @P1 BRA `(.L_x_744) ;  /* 0x0000009000001947 */ /* 0x000fea0003800000 */
[----:B------:R-:W-:Y:S01]  /*1650*/  SHF.R.S32.HI R2, RZ, 0x1f, R22 ;  /* 0x0000001fff027819 */ /* 0x000fe20000011416 */
[----:B---34-:R-:W-:-:S03]  /*1660*/  IMAD.WIDE R6, R132, 0x2, R4 ;  /* 0x0000000284067825 */ /* 0x018fc600078e0204 */
[----:B------:R-:W-:-:S04]  /*1670*/  LEA.HI R2, R2, R22, RZ, 0x3 ;  /* 0x0000001602027211 */ /* 0x000fc800078f18ff */
[----:B------:R-:W-:Y:S02]  /*1680*/  LOP3.LUT R8, R2, 0xfffffff8, RZ, 0xc0, !PT ;  /* 0xfffffff802087812 */ /* 0x000fe400078ec0ff */
[----:B------:R-:W-:-:S03]  /*1690*/  SHF.L.U32 R2, R10, 0x1, RZ ;  /* 0x000000010a027819 */ /* 0x000fc600000006ff */
[----:B------:R-:W-:Y:S02]  /*16a0*/  IMAD.WIDE R4, R8, 0x2, R4 ;  /* 0x0000000208047825 */ /* 0x000fe400078e0204 */
[----:B------:R-:W-:Y:S01]  /*16b0*/  @!PT LDS RZ, [RZ] ;  /* 0x00000000fffff984 */ /* 0x000fe20000000800 */
[----:B------:R3:W-:Y:S04]  /*16c0*/  LDGSTS.E.BYPASS.LTC128B.128 [R2+0x9100], [R6.64], !P3 ;  /* 0x0910000006027fae */ /* 0x0007e8000d901d4c */
[----:B------:R3:W-:Y:S02]  /*16d0*/  LDGSTS.E.BYPASS.LTC128B.128 [R2+0xd100], [R4.64], !P0 ;  /* 0x0d10000004027fae */ /* 0x0007e4000c101d4c */
.L_x_744:
[----:B------:R-:W-:Y:S05]  /*16e0*/  BSYNC B0 ;  /* 0x0000000000007941 */ /* 0x000fea0003800000 */
.L_x_743:
[----:B---3--:R-:W-:Y:S01]  /*16f0*/  IADD3 R2, R13, 0x30, RZ ;  /* 0x000000300d027810 */ /* 0x008fe20007ffe0ff */
[----:B----4-:R3:W4:Y:S01]  /*1700*/  SHFL.IDX PT, R5, R11, 0x3, 0x181f ;  /* 0x00781f000b057f89 */ /* 0x01072200000e0000 */
[----:B------:R-:W-:Y:S02]  /*1710*/  BSSY B0, `(.L_x_745) ;  /* 0x000000d000007945 */ /* 0x000fe40003800000 */
[----:B------:R-:W-:Y:S01]  /*1720*/  ISETP.GE.AND P1, PT, R2, R9, PT ;  /* 0x000000090200720c */ /* 0x000fe20003f26270 */
[----:B------:R3:W1:-:S12]  /*1730*/  SHFL.IDX PT, R4, R12, 0x3, 0x181f ;  /* 0x00781f000c047f89 */ /* 0x00065800000e0000 */
[----:B------:R-:W-:Y:S05]  /*1740*/  @P1 BRA `(.L_x_746) ;  /* 0x0000009000001947 */ /* 0x000fea0003800000 */
[----:B------:R-:W-:Y:S01]  /*1750*/  SHF.R.S32.HI R2, RZ, 0x1f, R22 ;  /* 0x0000001fff027819 */ /* 0x000fe20000011416 */
[----:B-1--4-:R-:W-:-:S03]  /*1760*/  IMAD.WIDE R6, R132, 0x2, R4 ;  /* 0x0000000284067825 */ /* 0x012fc600078e0204 */
[----:B------:R-:W-:-:S04]  /*1770*/  LEA.HI R2, R2, R22, RZ, 0x3 ;  /* 0x0000001602027211 */ /* 0x000fc800078f18ff */
[----:B------:R-:W-:Y:S02]  /*1780*/  LOP3.LUT R8, R2, 0xfffffff8, RZ, 0xc0, !PT ;  /* 0xfffffff802087812 */ /* 0x000fe400078ec0ff */
[----:B------:R-:W-:-:S03]  /*1790*/  SHF.L.U32 R2, R10, 0x1, RZ ;  /* 0x000000010a027819 */ /* 0x000fc600000006ff */
[----:B------:R-:W-:Y:S02]  /*17a0*/  IMAD.WIDE R4, R8, 0x2, R4 ;  /* 0x0000000208047825 */ /* 0x000fe400078e0204 */
[----:B------:R-:W-:Y:S01]  /*17b0*/  @!PT LDS RZ, [RZ] ;  /* 0x00000000fffff984 */ /* 0x000fe20000000800 */
[----:B------:R1:W-:Y:S04]  /*17c0*/  LDGSTS.E.BYPASS.LTC128B.128 [R2+0x9900], [R6.64], !P3 ;  /* 0x0990000006027fae */ /* 0x0003e8000d901d4c */
[----:B------:R1:W-:Y:S02]  /*17d0*/  LDGSTS.E.BYPASS.LTC128B.128 [R2+0xd900], [R4.64], !P0 ;  /* 0x0d90000004027fae */ /* 0x0003e4000c101d4c */
.L_x_746:
[----:B------:R-:W-:Y:S05]  /*17e0*/  BSYNC B0 ;  /* 0x0000000000007941 */ /* 0x000fea0003800000 */
.L_x_745:
[----:B-1----:R-:W-:Y:S01]  /*17f0*/  IADD3 R2, R13, 0x40, RZ ;  /* 0x000000400d027810 */ /* 0x002fe20007ffe0ff */
[----:B----4-:R1:W4:Y:S01]  /*1800*/  SHFL.IDX PT, R5, R11, 0x4, 0x181f ;  /* 0x00981f000b057f89 */ /* 0x01032200000e0000 */
[----:B------:R-:W-:Y:S02]  /*1810*/  BSSY B0, `(.L_x_747) ;  /* 0x000000d000007945 */ /* 0x000fe40003800000 */
[----:B------:R-:W-:Y:S01]  /*1820*/  ISETP.GE.AND P1, PT, R2, R9, PT ;  /* 0x000000090200720c */ /* 0x000fe20003f26270 */
[----:B------:R1:W2:-:S12]  /*1830*/  SHFL.IDX PT, R4, R12, 0x4, 0x181f ;  /* 0x00981f000c047f89 */ /* 0x00029800000e0000 */
[----:B------:R-:W-:Y:S05]  /*1840*/  @P1 BRA `(.L_x_748) ;  /* 0x0000009000001947 */ /* 0x000fea0003800000 */
[----:B------:R-:W-:Y:S01]  /*1850*/  SHF.R.S32.HI R2, RZ, 0x1f, R22 ;  /* 0x0000001fff027819 */ /* 0x000fe20000011416 */
[----:B--2-4-:R-:W-:-:S03]  /*1860*/  IMAD.WIDE R6, R132, 0x2, R4 ;  /* 0x0000000284067825 */ /* 0x014fc600078e0204 */
[----:B------:R-:W-:-:S04]  /*1870*/  LEA.HI R2, R2, R22, RZ, 0x3 ;  /* 0x0000001602027211 */ /* 0x000fc800078f18ff */
[----:B------:R-:W-:Y:S02]  /*1880*/  LOP3.LUT R8, R2, 0xfffffff8, RZ, 0xc0, !PT ;  /* 0xfffffff802087812 */ /* 0x000fe400078ec0ff */
[----:B------:R-:W-:-:S03]  /*1890*/  SHF.L.U32 R2, R10, 0x1, RZ ;  /* 0x000000010a027819 */ /* 0x000fc600000006ff */
[----:B------:R-:W-:Y:S02]  /*18a0*/  IMAD.WIDE R4, R8, 0x2, R4 ;  /* 0x0000000208047825 */ /* 0x000fe400078e0204 */
[----:B------:R-:W-:Y:S01]  /*18b0*/  @!PT LDS RZ, [RZ] ;  /* 0x00000000fffff984 */ /* 0x000fe20000000800 */
[----:B------:R2:W-:Y:S04]  /*18c0*/  LDGSTS.E.BYPASS.LTC128B.128 [R2+0xa100], [R6.64], !P3 ;  /* 0x0a10000006027fae */ /* 0x0005e8000d901d4c */
[----:B------:R2:W-:Y:S02]  /*18d0*/  LDGSTS.E.BYPASS.LTC128B.128 [R2+0xe100], [R4.64], !P0 ;  /* 0x0e10000004027fae */ /* 0x0005e4000c101d4c */
.L_x_748:
[----:B------:R-:W-:Y:S05]  /*18e0*/  BSYNC B0 ;  /* 0x0000000000007941 */ /* 0x000fea0003800000 */
.L_x_747:
[----:B--2---:R-:W-:Y:S01]  /*18f0*/  IADD3 R2, R13, 0x50, RZ ;  /* 0x000000500d027810 */ /* 0x004fe20007ffe0ff */
        /* <DEDUP_REMOVED lines=14> */
.L_x_750:
[----:B------:R-:W-:Y:S05]  /*19e0*/  BSYNC B0 ;  /* 0x0000000000007941 */ /* 0x000fea0003800000 */
.L_x_749:
        /* <DEDUP_REMOVED lines=15> */
.L_x_752:
[----:B------:R-:W-:Y:S05]  /*1ae0*/  BSYNC B0 ;  /* 0x0000000000007941 */ /* 0x000fea0003800000 */
.L_x_751:
[----:B--2-4-:R-:W-:Y:S01]  /*1af0*/  IMAD.MOV.U32 R5, RZ, RZ, c[0x0][0x2b8] ;  /* 0x0000ae00ff057624 */ /* 0x014fe200078e00ff */
[----:B------:R-:W-:Y:S01]  /*1b00*/  MOV R2, UR11 ;  /* 0x0000000b00027c02 */ /* 0x000fe20008000f00 */
[----:B------:R-:W-:Y:S01]  /*1b10*/  SHFL.IDX PT, R4, R12, 0x7, 0x181f ;  /* 0x00f81f000c047f89 */ /* 0x000fe200000e0000 */
[----:B------:R-:W-:Y:S01]  /*1b20*/  IADD3 R6, R13, 0x70, RZ ;  /* 0x000000700d067810 */ /* 0x000fe20007ffe0ff */
[----:B------:R-:W-:Y:S01]  /*1b30*/  USHF.R.S32.HI UR15, URZ, 0x1f, UR14 ;  /* 0x0000001f3f0f7899 */ /* 0x000fe2000801140e */
[----:B------:R-:W-:Y:S01]  /*1b40*/  LEA R2, R2, R158, 0x6 ;  /* 0x0000009e02027211 */ /* 0x000fe200078e30ff */
[----:B------:R-:W-:Y:S01]  /*1b50*/  ULDC.64 UR4, c[0x0][0x2b0] ;  /* 0x0000ac0000047ab9 */ /* 0x000fe20000000a00 */
[----:B------:R-:W-:Y:S01]  /*1b60*/  ISETP.NE.AND P1, PT, R5, 0x1, PT ;  /* 0x000000010500780c */ /* 0x000fe20003f25270 */
[----:B------:R-:W-:Y:S01]  /*1b70*/  UIMAD UR15, UR15, UR4, URZ ;  /* 0x000000040f0f72a4 */ /* 0x000fe2000f8e023f */
[----:B------:R-:W2:Y:S01]  /*1b80*/  SHFL.IDX PT, R5, R11, 0x7, 0x181f ;  /* 0x00f81f000b057f89 */ /* 0x000ea200000e0000 */
[----:B------:R-:W-:Y:S01]  /*1b90*/  IADD3 R2, R2, -0x40, RZ ;  /* 0xffffffc002027810 */ /* 0x000fe20007ffe0ff */
[----:B------:R-:W-:Y:S01]  /*1ba0*/  UIMAD.WIDE.U32 UR16, UR14, UR4, URZ ;  /* 0x000000040e1072a5 */ /* 0x000fe2000f8e003f */
[----:B------:R-:W-:Y:S01]  /*1bb0*/  ISETP.GE.AND P4, PT, R6, R9, PT ;  /* 0x000000090600720c */ /* 0x000fe20003f86270 */
[----:B------:R-:W-:Y:S01]  /*1bc0*/  UIMAD UR14, UR14, UR5, UR15 ;  /* 0x000000050e0e72a4 */ /* 0x000fe2000f8e020f */
[C---:B------:R-:W-:Y:S01]  /*1bd0*/  IADD3 R8, R2.reuse, UR9, RZ ;  /* 0x0000000902087c10 */ /* 0x040fe2000fffe0ff */
[----:B------:R-:W-:Y:S01]  /*1be0*/  IMAD.MOV.U32 R24, RZ, RZ, RZ ;  /* 0x000000ffff187224 */ /* 0x000fe200078e00ff */
[----:B------:R-:W-:Y:S01]  /*1bf0*/  SHF.R.S32.HI R7, RZ, 0x1f, R22 ;  /* 0x0000001fff077819 */ /* 0x000fe20000011416 */
[----:B------:R-:W-:Y:S01]  /*1c00*/  UIADD3 UR14, UR17, UR14, URZ ;  /* 0x0000000e110e7290 */ /* 0x000fe2000fffe03f */
[----:B------:R-:W-:Y:S01]  /*1c10*/  ISETP.GE.AND P5, PT, R2, UR6, PT ;  /* 0x0000000602007c0c */ /* 0x000fe2000bfa6270 */
[----:B------:R-:W-:Y:S01]  /*1c20*/  IMAD.MOV.U32 R2, RZ, RZ, R8 ;  /* 0x000000ffff027224 */ /* 0x000fe200078e0008 */
[----:B------:R-:W-:Y:S01]  /*1c30*/  SHF.L.U32 R156, R10, 0x1, RZ ;  /* 0x000000010a9c7819 */ /* 0x000fe200000006ff */
[----:B------:R-:W-:Y:S01]  /*1c40*/  @P1 IMAD.HI.U32 R6, R8, c[0x0][0x2bc], RZ ;  /* 0x0000af0008061a27 */ /* 0x000fe200078e00ff */
[----:B------:R-:W-:Y:S01]  /*1c50*/  ISETP.GT.OR P5, PT, R158, 0x3f, P5 ;  /* 0x0000003f9e00780c */ /* 0x000fe20002fa4670 */
[----:B------:R-:W-:Y:S01]  /*1c60*/  ULDC.64 UR4, c[0x0][0x1e8] ;  /* 0x00007a0000047ab9 */ /* 0x000fe20000000a00 */
[----:B------:R-:W-:Y:S01]  /*1c70*/  SHF.R.S32.HI R16, RZ, 0x4, R14 ;  /* 0x00000004ff107819 */ /* 0x000fe2000001140e */
[----:B------:R-:W-:Y:S01]  /*1c80*/  STL [R1+0x4], R156 ;  /* 0x0000049c01007387 */ /* 0x000fe20000100800 */
[----:B------:R-:W-:-:S02]  /*1c90*/  @P1 SHF.R.U32.HI R2, RZ, c[0x0][0x2c0], R6 ;  /* 0x0000b000ff021a19 */ /* 0x000fc40000011606 */
[----:B------:R-:W-:-:S04]  /*1ca0*/  LEA.HI R6, R7, R22, RZ, 0x3 ;  /* 0x0000001607067211 */ /* 0x000fc800078f18ff */
[----:B------:R-:W-:Y:S01]  /*1cb0*/  LOP3.LUT R134, R6, 0xfffffff8, RZ, 0xc0, !PT ;  /* 0xfffffff806867812 */ /* 0x000fe200078ec0ff */
[--C-:B-123--:R-:W-:Y:S02]  /*1cc0*/  @!P4 IMAD.WIDE R10, R132, 0x2, R4.reuse ;  /* 0x00000002840ac825 */ /* 0x10efe400078e0204 */
[----:B------:R-:W-:Y:S02]  /*1cd0*/  @!P5 IADD3 R7, P2, R2, UR16, RZ ;  /* 0x000000100207dc10 */ /* 0x000fe4000ff5e0ff */
[----:B------:R-:W-:Y:S01]  /*1ce0*/  @!P4 IMAD.WIDE R4, R134, 0x2, R4 ;  /* 0x000000028604c825 */ /* 0x000fe200078e0204 */
[----:B------:R-:W-:Y:S01]  /*1cf0*/  @!PT LDS RZ, [RZ] ;  /* 0x00000000fffff984 */ /* 0x000fe20000000800 */
[----:B------:R1:W-:Y:S01]  /*1d00*/  @!P4 LDGSTS.E.BYPASS.LTC128B.128 [R156+0xb900], [R10.64], !P3 ;  /* 0x0b9000000a9ccfae */ /* 0x0003e2000d901d4c */
[C---:B------:R-:W-:Y:S02]  /*1d10*/  @!P5 LEA.HI.X.SX32 R9, R2.reuse, UR14, 0x1, P2 ;  /* 0x0000000e0209dc11 */ /* 0x040fe400090f0eff */
[C---:B------:R-:W-:Y:S01]  /*1d20*/  @!P5 LEA R6, P2, R7.reuse, c[0x0][0x2a0], 0x2 ;  /* 0x0000a8000706da11 */ /* 0x040fe200078410ff */
[----:B------:R2:W-:Y:S03]  /*1d30*/  @!P4 LDGSTS.E.BYPASS.LTC128B.128 [R156+0xf900], [R4.64], !P0 ;  /* 0x0f900000049ccfae */ /* 0x0005e6000c101d4c */
[----:B------:R-:W-:Y:S01]  /*1d40*/  @!P5 LEA.HI.X R7, R7, c[0x0][0x2a4], R9, 0x2, P2 ;  /* 0x0000a9000707da11 */ /* 0x000fe200010f1409 */
[----:B------:R-:W0:Y:S04]  /*1d50*/  LDGDEPBAR ;  /* 0x00000000000079af */ /* 0x000e280000000000 */
[----:B------:R-:W-:Y:S06]  /*1d60*/  BAR.SYNC.DEFER_BLOCKING 0x0 ;  /* 0x0000000000007b1d */ /* 0x000fec0000010000 */
[----:B------:R-:W3:Y:S01]  /*1d70*/  @!P5 LDG.E R24, [R6.64] ;  /* 0x0000000c0618d981 */ /* 0x000ee2000c1e1900 */
[----:B------:R-:W-:Y:S01]  /*1d80*/  IADD3 R2, -R2, RZ, RZ ;  /* 0x000000ff02027210 */ /* 0x000fe20007ffe1ff */
[----:B------:R-:W-:Y:S01]  /*1d90*/  UIMAD UR15, UR7, UR4, URZ ;  /* 0x00000004070f72a4 */ /* 0x000fe2000f8e023f */
[----:B------:R-:W-:Y:S01]  /*1da0*/  ISETP.GE.AND P4, PT, R132, c[0x0][0x1d4], PT ;  /* 0x0000750084007a0c */ /* 0x000fe20003f86270 */
[----:B------:R-:W-:Y:S01]  /*1db0*/  UIMAD.WIDE.U32 UR20, UR8, UR4, URZ ;  /* 0x00000004081472a5 */ /* 0x000fe2000f8e003f */
[----:B------:R-:W-:Y:S01]  /*1dc0*/  ISETP.GE.AND P3, PT, R22, c[0x0][0x1d4], PT ;  /* 0x0000750016007a0c */ /* 0x000fe20003f66270 */
[----:B------:R-:W-:Y:S01]  /*1dd0*/  IMAD R25, R2, c[0x0][0x2b8], R8 ;  /* 0x0000ae0002197a24 */ /* 0x000fe200078e0208 */
[----:B------:R-:W-:Y:S01]  /*1de0*/  UIMAD UR5, UR8, UR5, UR15 ;  /* 0x00000005080572a4 */ /* 0x000fe2000f8e020f */
[----:B------:R-:W-:Y:S01]  /*1df0*/  LEA.HI R155, R23, R159, RZ, 0x5 ;  /* 0x0000009f179b7211 */ /* 0x000fe200078f28ff */
[----:B------:R-:W-:Y:S01]  /*1e00*/  ULEA UR15, UR11, 0xffffffc0, 0x6 ;  /* 0xffffffc00b0f7891 */ /* 0x000fe2000f8e303f */
[----:B--2---:R-:W-:Y:S01]  /*1e10*/  IMAD.WIDE.U32 R4, R25, c[0x0][0x1e0], RZ ;  /* 0x0000780019047a25 */ /* 0x004fe200078e00ff */
[----:B------:R-:W-:Y:S01]  /*1e20*/  SHF.R.S32.HI R20, RZ, 0x1f, R25 ;  /* 0x0000001fff147819 */ /* 0x000fe20000011419 */
[----:B------:R-:W-:Y:S01]  /*1e30*/  UIADD3 UR18, UR21, UR5, URZ ;  /* 0x0000000515127290 */ /* 0x000fe2000fffe03f */
[----:B------:R-:W-:Y:S01]  /*1e40*/  STL [R1+0x30], R25 ;  /* 0x0000301901007387 */ /* 0x000fe20000100800 */
[----:B------:R-:W-:Y:S01]  /*1e50*/  UIADD3 UR15, UR6, -UR15, URZ ;  /* 0x8000000f060f7290 */ /* 0x000fe2000fffe03f */
[----:B------:R-:W-:Y:S01]  /*1e60*/  SHF.R.S32.HI R157, RZ, 0x1f, R132 ;  /* 0x0000001fff9d7819 */ /* 0x000fe20000011484 */
[----:B------:R-:W-:Y:S01]  /*1e70*/  IMAD R2, R20, c[0x0][0x1e0], RZ ;  /* 0x0000780014027a24 */ /* 0x000fe200078e02ff */
[----:B------:R-:W-:-:S02]  /*1e80*/  ULDC.64 UR4, c[0x0][0x210] ;  /* 0x0000840000047ab9 */ /* 0x000fc40000000a00 */
[----:B------:R-:W-:Y:S01]  /*1e90*/  UIMAD UR7, UR7, UR4, URZ ;  /* 0x00000004070772a4 */ /* 0x000fe2000f8e023f */
[----:B------:R-:W-:Y:S01]  /*1ea0*/  IMAD R2, R25, c[0x0][0x1e4], R2 ;  /* 0x0000790019027a24 */ /* 0x000fe200078e0202 */
[----:B------:R-:W-:Y:S01]  /*1eb0*/  IADD3 R33, -R17, UR15, RZ ;  /* 0x0000000f11217c10 */ /* 0x000fe2000fffe1ff */
[----:B------:R-:W-:Y:S02]  /*1ec0*/  UIMAD.WIDE.U32 UR22, UR8, UR4, URZ ;  /* 0x00000004081672a5 */ /* 0x000fe4000f8e003f */
[----:B------:R-:W-:Y:S01]  /*1ed0*/  IMAD.IADD R5, R5, 0x1, R2 ;  /* 0x0000000105057824 */ /* 0x000fe200078e0202 */
[C---:B------:R-:W-:Y:S01]  /*1ee0*/  ISETP.GE.AND P6, PT, R33.reuse, 0x1, PT ;  /* 0x000000012100780c */ /* 0x040fe20003fc6270 */
[----:B------:R-:W-:Y:S01]  /*1ef0*/  UIMAD UR5, UR8, UR5, UR7 ;  /* 0x00000005080572a4 */ /* 0x000fe2000f8e0207 */
[C---:B------:R-:W-:Y:S01]  /*1f00*/  ISETP.GE.AND P5, PT, R33.reuse, 0x11, PT ;  /* 0x000000112100780c */ /* 0x040fe20003fa6270 */
[----:B------:R-:W-:Y:S01]  /*1f10*/  UISETP.GE.AND UP0, UPT, UR6, 0x41, UPT ;  /* 0x000000410600788c */ /* 0x000fe2000bf06270 */
[----:B------:R-:W-:Y:S01]  /*1f20*/  ISETP.GE.AND P2, PT, R33, 0x21, PT ;  /* 0x000000212100780c */ /* 0x000fe20003f46270 */
[----:B------:R-:W-:Y:S01]  /*1f30*/  UIADD3 UR5, UR23, UR5, URZ ;  /* 0x0000000517057290 */ /* 0x000fe2000fffe03f */
[----:B---3--:R-:W-:Y:S01]  /*1f40*/  SHF.R.S32.HI R21, RZ, 0x1f, R24 ;  /* 0x0000001fff157819 */ /* 0x008fe20000011418 */
[----:B------:R-:W-:Y:S01]  /*1f50*/  IMAD.WIDE.U32 R4, R24, c[0x0][0x1f0], R4 ;  /* 0x00007c0018047a25 */ /* 0x000fe200078e0004 */
[----:B------:R-:W-:Y:S03]  /*1f60*/  STL [R1+0x28], R24 ;  /* 0x0000281801007387 */ /* 0x000fe60000100800 */
[----:B------:R-:W-:Y:S01]  /*1f70*/  IMAD R6, R21, c[0x0][0x1f0], RZ ;  /* 0x00007c0015067a24 */ /* 0x000fe200078e02ff */
[----:B------:R-:W-:-:S03]  /*1f80*/  IADD3 R2, P0, R4, UR20, RZ ;  /* 0x0000001404027c10 */ /* 0x000fc6000ff1e0ff */
[----:B------:R-:W-:-:S05]  /*1f90*/  IMAD R6, R24, c[0x0][0x1f4], R6 ;  /* 0x00007d0018067a24 */ /* 0x000fca00078e0206 */
[----:B------:R-:W-:Y:S02]  /*1fa0*/  IADD3.X R4, R5, UR18, R6, P0, !PT ;  /* 0x0000001205047c10 */ /* 0x000fe400087fe406 */
[----:B------:R-:W-:-:S04]  /*1fb0*/  LEA R6, P0, R2, c[0x0][0x1c8], 0x1 ;  /* 0x0000720002067a11 */ /* 0x000fc800078008ff */
[----:B------:R-:W-:Y:S01]  /*1fc0*/  LEA.HI.X R2, R2, c[0x0][0x1cc], R4, 0x1, P0 ;  /* 0x0000730002027a11 */ /* 0x000fe200000f0c04 */
[----:B-1----:R-:W-:Y:S01]  /*1fd0*/  SHFL.IDX PT, R10, R6, RZ, 0x181f ;  /* 0x00181fff060a7589 */ /* 0x002fe200000e0000 */
[----:B------:R-:W-:-:S03]  /*1fe0*/  ISETP.GT.AND P0, PT, R33, 0x30, PT ;  /* 0x000000302100780c */ /* 0x000fc60003f04270 */
[----:B------:R-:W1:Y:S04]  /*1ff0*/  SHFL.IDX PT, R11, R2, RZ, 0x181f ;  /* 0x00181fff020b7589 */ /* 0x000e6800000e0000 */
[----:B------:R-:W-:Y:S04]  /*2000*/  SHFL.IDX PT, R4, R6, 0x1, 0x181f ;  /* 0x00381f0006047f89 */ /* 0x000fe800000e0000 */
[----:B------:R-:W2:Y:S04]  /*2010*/  SHFL.IDX PT, R5, R2, 0x1, 0x181f ;  /* 0x00381f0002057f89 */ /* 0x000ea800000e0000 */
[----:B------:R-:W-:Y:S04]  /*2020*/  SHFL.IDX PT, R8, R6, 0x2, 0x181f ;  /* 0x00581f0006087f89 */ /* 0x000fe800000e0000 */
[----:B------:R-:W3:Y:S04]  /*2030*/  SHFL.IDX PT, R9, R2, 0x2, 0x181f ;  /* 0x00581f0002097f89 */ /* 0x000ee800000e0000 */
[----:B------:R-:W-:Y:S04]  /*2040*/  SHFL.IDX PT, R6, R6, 0x3, 0x181f ;  /* 0x00781f0006067f89 */ /* 0x000fe800000e0000 */
[----:B------:R4:W5:Y:S01]  /*2050*/  SHFL.IDX PT, R7, R2, 0x3, 0x181f ;  /* 0x00781f0002077f89 */ /* 0x00096200000e0000 */
[----:B-1----:R-:W-:Y:S01]  /*2060*/  @P6 IMAD.WIDE R12, R134, 0x2, R10 ;  /* 0x00000002860c6825 */ /* 0x002fe200078e020a */
[----:B----4-:R-:W-:-:S03]  /*2070*/  LEA.HI R2, R14, R16, RZ, 0x1 ;  /* 0x000000100e027211 */ /* 0x010fc600078f08ff */
[----:B------:R-:W-:Y:S01]  /*2080*/  @P6 IMAD.WIDE R14, R132, 0x2, R10 ;  /* 0x00000002840e6825 */ /* 0x000fe200078e020a */
[----:B------:R-:W-:-:S03]  /*2090*/  LOP3.LUT R2, R2, 0xfffffffe, RZ, 0xc0, !PT ;  /* 0xfffffffe02027812 */ /* 0x000fc600078ec0ff */
[----:B--2---:R-:W-:Y:S01]  /*20a0*/  @P5 IMAD.WIDE R10, R132, 0x2, R4 ;  /* 0x00000002840a5825 */ /* 0x004fe200078e0204 */
[----:B------:R1:W-:Y:S01]  /*20b0*/  @P6 LDGSTS.E.BYPASS.LTC128B.128 [R156+0x4100], [R14.64], !P4 ;  /* 0x041000000e9c6fae */ /* 0x0003e2000e101d4c */
[----:B------:R-:W-:-:S03]  /*20c0*/  IADD3 R16, R16, -R2, RZ ;  /* 0x8000000210107210 */ /* 0x000fc60007ffe0ff */
[----:B------:R2:W-:Y:S01]  /*20d0*/  @P6 LDGSTS.E.BYPASS.LTC128B.128 [R156+0x6100], [R12.64], !P3 ;  /* 0x061000000c9c6fae */ /* 0x0005e2000d901d4c */
[----:B------:R-:W-:-:S03]  /*20e0*/  SHF.L.U32 R2, R34, 0x6, RZ ;  /* 0x0000000622027819 */ /* 0x000fc600000006ff */
[----:B------:R3:W-:Y:S01]  /*20f0*/  @P5 LDGSTS.E.BYPASS.LTC128B.128 [R156+0x4900], [R10.64], !P4 ;  /* 0x049000000a9c5fae */ /* 0x0007e2000e101d4c */
[----:B------:R-:W-:Y:S01]  /*2100*/  LOP3.LUT R2, R2, 0x1c0, RZ, 0xc0, !PT ;  /* 0x000001c002027812 */ /* 0x000fe200078ec0ff */
[----:B--2---:R-:W-:-:S04]  /*2110*/  @P5 IMAD.WIDE R12, R134, 0x2, R4 ;  /* 0x00000002860c5825 */ /* 0x004fc800078e0204 */
[--C-:B---3--:R-:W-:Y:S01]  /*2120*/  @P2 IMAD.WIDE R10, R132, 0x2, R8.reuse ;  /* 0x00000002840a2825 */ /* 0x108fe200078e0208 */
[----:B------:R2:W-:Y:S01]  /*2130*/  @P5 LDGSTS.E.BYPASS.LTC128B.128 [R156+0x6900], [R12.64], !P3 ;  /* 0x069000000c9c5fae */ /* 0x0005e2000d901d4c */
[----:B------:R-:W-:Y:S02]  /*2140*/  ISETP.GE.AND P5, PT, R22, c[0x0][0x1d4], PT ;  /* 0x0000750016007a0c */ /* 0x000fe40003fa6270 */
[----:B------:R-:W-:Y:S01]  /*2150*/  @P2 IMAD.WIDE R8, R134, 0x2, R8 ;  /* 0x0000000286082825 */ /* 0x000fe200078e0208 */
[----:B------:R3:W-:Y:S03]  /*2160*/  @P2 LDGSTS.E.BYPASS.LTC128B.128 [R156+0x5100], [R10.64], !P4 ;  /* 0x051000000a9c2fae */ /* 0x0007e6000e101d4c */
[--C-:B-----5:R-:W-:Y:S01]  /*2170*/  @P0 IMAD.WIDE R4, R132, 0x2, R6.reuse ;  /* 0x0000000284040825 */ /* 0x120fe200078e0206 */
[----:B------:R4:W-:Y:S03]  /*2180*/  @P2 LDGSTS.E.BYPASS.LTC128B.128 [R156+0x7100], [R8.64], !P3 ;  /* 0x07100000089c2fae */ /* 0x0009e6000d901d4c */
[----:B------:R-:W-:Y:S01]  /*2190*/  @P0 IMAD.WIDE R6, R134, 0x2, R6 ;  /* 0x0000000286060825 */ /* 0x000fe200078e0206 */
[----:B------:R5:W-:Y:S04]  /*21a0*/  @P0 LDGSTS.E.BYPASS.LTC128B.128 [R156+0x5900], [R4.64], !P4 ;  /* 0x05900000049c0fae */ /* 0x000be8000e101d4c */
[----:B------:R1:W-:Y:S04]  /*21b0*/  @P0 LDGSTS.E.BYPASS.LTC128B.128 [R156+0x7900], [R6.64], !P3 ;  /* 0x07900000069c0fae */ /* 0x0003e8000d901d4c */
[----:B------:R-:W0:Y:S01]  /*21c0*/  LDGDEPBAR ;  /* 0x00000000000079af */ /* 0x000e220000000000 */
[----:B--2---:R-:W-:-:S04]  /*21d0*/  IMAD.WIDE.U32 R12, R25, c[0x0][0x208], RZ ;  /* 0x00008200190c7a25 */ /* 0x004fc800078e00ff */
[----:B----4-:R-:W-:Y:S02]  /*21e0*/  IMAD.SHL.U32 R8, R17, 0x8, RZ ;  /* 0x0000000811087824 */ /* 0x010fe400078e00ff */
[----:B-----5:R-:W-:Y:S01]  /*21f0*/  IMAD.SHL.U32 R4, R18, 0x40, RZ ;  /* 0x0000004012047824 */ /* 0x020fe200078e00ff */
[----:B------:R-:W-:Y:S02]  /*2200*/  SHF.L.U32 R5, R16, 0x3, RZ ;  /* 0x0000000310057819 */ /* 0x000fe400000006ff */
[----:B------:R-:W-:Y:S01]  /*2210*/  LOP3.LUT R8, R2, 0x8, R8, 0xf8, !PT ;  /* 0x0000000802087812 */ /* 0x000fe200078ef808 */
[----:B------:R-:W-:-:S04]  /*2220*/  DEPBAR.LE SB0, 0x1 ;  /* 0x000080400000791a */ /* 0x000fc80000000000 */
[----:B------:R-:W-:-:S04]  /*2230*/  DEPBAR.LE SB0, 0x0 ;  /* 0x000080000000791a */ /* 0x000fc80000000000 */
[----:B------:R-:W-:Y:S02]  /*2240*/  LOP3.LUT R4, R4, 0x1c0, RZ, 0xc0, !PT ;  /* 0x000001c004047812 */ /* 0x000fe400078ec0ff */
[----:B-1----:R-:W-:Y:S02]  /*2250*/  SHF.R.U32.HI R6, RZ, 0x3, R2 ;  /* 0x00000003ff067819 */ /* 0x002fe40000011602 */
[----:B------:R-:W-:Y:S01]  /*2260*/  LOP3.LUT R7, R4, 0x8, R5, 0xf8, !PT ;  /* 0x0000000804077812 */ /* 0x000fe200078ef805 */
[----:B------:R-:W-:Y:S01]  /*2270*/  IMAD.SHL.U32 R5, R19, 0x40, RZ ;  /* 0x0000004013057824 */ /* 0x000fe200078e00ff */
[----:B------:R-:W-:Y:S02]  /*2280*/  SHF.R.U32.HI R4, RZ, 0x3, R4 ;  /* 0x00000003ff047819 */ /* 0x000fe40000011604 */
[----:B------:R-:W-:Y:S02]  /*2290*/  SHF.L.U32 R2, R155, 0x5, RZ ;  /* 0x000000059b027819 */ /* 0x000fe400000006ff */
[----:B------:R-:W-:-:S02]  /*22a0*/  LOP3.LUT R6, R8, R6, RZ, 0x3c, !PT ;  /* 0x0000000608067212 */ /* 0x000fc400078e3cff */
[----:B------:R-:W-:Y:S02]  /*22b0*/  LOP3.LUT R154, R7, R4, RZ, 0x3c, !PT ;  /* 0x00000004079a7212 */ /* 0x000fe400078e3cff */
[----:B------:R-:W-:Y:S02]  /*22c0*/  LOP3.LUT R153, R5, 0xfffffe00, RZ, 0xc0, !PT ;  /* 0xfffffe0005997812 */ /* 0x000fe400078ec0ff */
[----:B------:R-:W-:Y:S01]  /*22d0*/  LOP3.LUT R4, R2, 0x7ffffc00, RZ, 0xc0, !PT ;  /* 0x7ffffc0002047812 */ /* 0x000fe200078ec0ff */
[----:B------:R-:W-:-:S03]  /*22e0*/  IMAD R2, R16, 0x200, R6 ;  /* 0x0000020010027824 */ /* 0x000fc600078e0206 */
[----:B------:R-:W-:Y:S02]  /*22f0*/  IADD3 R4, R154, R153, R4 ;  /* 0x000000999a047210 */ /* 0x000fe40007ffe004 */
[----:B------:R-:W-:Y:S01]  /*2300*/  SHF.L.U32 R232, R2, 0x1, RZ ;  /* 0x0000000102e87819 */ /* 0x000fe200000006ff */
[----:B------:R-:W-:Y:S01]  /*2310*/  BAR.SYNC.DEFER_BLOCKING 0x0 ;  /* 0x0000000000007b1d */ /* 0x000fe20000010000 */
[----:B------:R-:W-:Y:S02]  /*2320*/  IMAD R2, R20, c[0x0][0x208], RZ ;  /* 0x0000820014027a24 */ /* 0x000fe400078e02ff */
[----:B------:R-:W-:Y:S01]  /*2330*/  IMAD.SHL.U32 R239, R4, 0x2, RZ ;  /* 0x0000000204ef7824 */ /* 0x000fe200078e00ff */
[----:B------:R-:W-:Y:S01]  /*2340*/  IADD3 R243, R232, 0x4120, RZ ;  /* 0x00004120e8f37810 */ /* 0x000fe20007ffe0ff */
[----:B------:R-:W-:Y:S02]  /*2350*/  IMAD R2, R25, c[0x0][0x20c], R2 ;  /* 0x0000830019027a24 */ /* 0x000fe400078e0202 */
[----:B------:R-:W-:Y:S01]  /*2360*/  IMAD R241, R3, 0x2, R239 ;  /* 0x0000000203f17824 */ /* 0x000fe200078e02ef */
[----:B------:R-:W-:-:S02]  /*2370*/  LEA R240, R0, R239, 0x1 ;  /* 0x000000ef00f07211 */ /* 0x000fc400078e08ff */
[----:B------:R-:W-:Y:S01]  /*2380*/  IADD3 R13, R13, R2, RZ ;  /* 0x000000020d0d7210 */ /* 0x000fe20007ffe0ff */
[----:B------:R-:W-:Y:S01]  /*2390*/  IMAD R2, R21, c[0x0][0x218], RZ ;  /* 0x0000860015027a24 */ /* 0x000fe200078e02ff */
[----:B------:R-:W-:Y:S02]  /*23a0*/  LEA R242, R0, R241, 0x1 ;  /* 0x000000f100f27211 */ /* 0x000fe400078e08ff */
[----:B------:R-:W-:Y:S01]  /*23b0*/  LEA R244, R3, R240, 0x1 ;  /* 0x000000f003f47211 */ /* 0x000fe200078e08ff */
[----:B------:R-:W-:-:S04]  /*23c0*/  IMAD.WIDE.U32 R12, R24, c[0x0][0x218], R12 ;  /* 0x00008600180c7a25 */ /* 0x000fc800078e000c */
[----:B------:R-:W-:Y:S01]  /*23d0*/  IMAD R2, R24, c[0x0][0x21c], R2 ;  /* 0x0000870018027a24 */ /* 0x000fe200078e0202 */
[----:B------:R-:W-:Y:S01]  /*23e0*/  IADD3 R14, P2, R12, UR22, RZ ;  /* 0x000000160c0e7c10 */ /* 0x000fe2000ff5e0ff */
[----:B------:R-:W-:Y:S01]  /*23f0*/  IMAD.WIDE R24, R132, 0x2, RZ ;  /* 0x0000000284187825 */ /* 0x000fe200078e02ff */
[----:B------:R-:W-:Y:S02]  /*2400*/  LDSM.16.M88.4 R4, [R239+0xa100] ;  /* 0x00a10000ef04783b */ /* 0x000fe40000000200 */
[C---:B------:R-:W-:Y:S02]  /*2410*/  LEA R12, P0, R14.reuse, c[0x0][0x1f8], 0x1 ;  /* 0x00007e000e0c7a11 */ /* 0x040fe400078008ff */
[----:B------:R-:W-:Y:S01]  /*2420*/  IADD3.X R2, R13, UR5, R2, P2, !PT ;  /* 0x000000050d027c10 */ /* 0x000fe200097fe402 */
[----:B------:R-:W1:Y:S03]  /*2430*/  LDSM.16.M88.4 R16, [R232+0x4100] ;  /* 0x00410000e810783b */ /* 0x000e660000000200 */
[----:B------:R-:W-:Y:S01]  /*2440*/  LEA.HI.X R2, R14, c[0x0][0x1fc], R2, 0x1, P0 ;  /* 0x00007f000e027a11 */ /* 0x000fe200000f0c02 */
[----:B------:R-:W-:Y:S01]  /*2450*/  LDSM.16.M88.4 R36, [R232+0x4900] ;  /* 0x00490000e824783b */ /* 0x000fe20000000200 */
[----:B------:R-:W-:-:S03]  /*2460*/  LOP3.LUT P0, RZ, R34, 0x2, RZ, 0xc0, !PT ;  /* 0x0000000222ff7812 */ /* 0x000fc6000780c0ff */
[----:B------:R-:W-:Y:S04]  /*2470*/  LDSM.16.M88.4 R40, [R232+0x5100] ;  /* 0x00510000e828783b */ /* 0x000fe80000000200 */
[----:B------:R-:W-:Y:S04]  /*2480*/  LDSM.16.M88.4 R48, [R232+0x5900] ;  /* 0x00590000e830783b */ /* 0x000fe80000000200 */
[----:B------:R-:W-:Y:S04]  /*2490*/  SHFL.IDX PT, R20, R12, RZ, 0x181f ;  /* 0x00181fff0c147589 */ /* 0x000fe800000e0000 */
[----:B------:R-:W2:Y:S04]  /*24a0*/  SHFL.IDX PT, R13, R12, 0x2, 0x181f ;  /* 0x00581f000c0d7f89 */ /* 0x000ea800000e0000 */
[----:B------:R-:W-:Y:S04]  /*24b0*/  SHFL.IDX PT, R21, R2, RZ, 0x181f ;  /* 0x00181fff02157589 */ /* 0x000fe800000e0000 */
[----:B------:R-:W-:Y:S04]  /*24c0*/  SHFL.IDX PT, R30, R12, 0x3, 0x181f ;  /* 0x00781f000c1e7f89 */ /* 0x000fe800000e0000 */
[----:B------:R-:W4:Y:S04]  /*24d0*/  SHFL.IDX PT, R31, R2, 0x2, 0x181f ;  /* 0x00581f00021f7f89 */ /* 0x000f2800000e0000 */
[----:B------:R-:W-:Y:S01]  /*24e0*/  SHFL.IDX PT, R32, R2, 0x1, 0x181f ;  /* 0x00381f0002207f89 */ /* 0x000fe200000e0000 */
[----:B-1----:R-:W-:Y:S03]  /*24f0*/  HMMA.16816.F32 R64, R4, R16, RZ ;  /* 0x000000100440723c */ /* 0x002fe600000018ff */
[----:B---3--:R-:W1:Y:S01]  /*2500*/  LDSM.16.M88.4 R8, [R239+0x8100] ;  /* 0x00810000ef08783b */ /* 0x008e620000000200 */
[----:B--2---:R-:W-:-:S04]  /*2510*/  IADD3 R14, P2, R24, R13, RZ ;  /* 0x0000000d180e7210 */ /* 0x004fc80007f5e0ff */
[C---:B------:R-:W-:Y:S08]  /*2520*/  HMMA.16816.F32 R68, R4.reuse, R36, RZ ;  /* 0x000000240444723c */ /* 0x040ff000000018ff */
[----:B------:R-:W-:Y:S01]  /*2530*/  HMMA.16816.F32 R72, R4, R40, RZ ;  /* 0x000000280448723c */ /* 0x000fe200000018ff */
[----:B----4-:R-:W-:-:S07]  /*2540*/  IMAD.X R15, R25, 0x1, R31, P2 ;  /* 0x00000001190f7824 */ /* 0x010fce00010e061f */
[C---:B------:R-:W-:Y:S08]  /*2550*/  HMMA.16816.F32 R76, R4.reuse, R48, RZ ;  /* 0x00000030044c723c */ /* 0x040ff000000018ff */
[C---:B------:R-:W-:Y:S08]  /*2560*/  HMMA.16816.F32 R84, R4.reuse, R18, RZ ;  /* 0x000000120454723c */ /* 0x040ff000000018ff */
[C---:B------:R-:W-:Y:S08]  /*2570*/  HMMA.16816.F32 R92, R4.reuse, R38, RZ ;  /* 0x00000026045c723c */ /* 0x040ff000000018ff */
[C---:B------:R-:W-:Y:S08]  /*2580*/  HMMA.16816.F32 R100, R4.reuse, R42, RZ ;  /* 0x0000002a0464723c */ /* 0x040ff000000018ff */
[----:B------:R-:W-:Y:S01]  /*2590*/  HMMA.16816.F32 R96, R4, R50, RZ ;  /* 0x000000320460723c */ /* 0x000fe200000018ff */
[----:B------:R-:W2:Y:S04]  /*25a0*/  SHFL.IDX PT, R6, R12, 0x1, 0x181f ;  /* 0x00381f000c067f89 */ /* 0x000ea800000e0000 */
[----:B------:R3:W4:Y:S02]  /*25b0*/  SHFL.IDX PT, R7, R2, 0x3, 0x181f ;  /* 0x00781f0002077f89 */ /* 0x00072400000e0000 */
[----:B------:R-:W-:Y:S01]  /*25c0*/  IMAD.WIDE R4, R134, 0x2, RZ ;  /* 0x0000000286047825 */ /* 0x000fe200078e02ff */
[C---:B-1----:R-:W-:Y:S08]  /*25d0*/  HMMA.16816.F32 R108, R8.reuse, R16, RZ ;  /* 0x00000010086c723c */ /* 0x042ff000000018ff */
[C---:B------:R-:W-:Y:S01]  /*25e0*/  HMMA.16816.F32 R140, R8.reuse, R18, RZ ;  /* 0x00000012088c723c */ /* 0x040fe200000018ff */
[----:B------:R-:W-:Y:S07]  /*25f0*/  LDSM.16.M88.4 R16, [R241+0xa100] ;  /* 0x00a10000f110783b */ /* 0x000fee0000000200 */
[----:B------:R-:W-:Y:S01]  /*2600*/  HMMA.16816.F32 R104, R8, R36, RZ ;  /* 0x000000240868723c */ /* 0x000fe200000018ff */
[----:B--2---:R-:W-:-:S02]  /*2610*/  IADD3 R22, P6, R24, R6, RZ ;  /* 0x0000000618167210 */ /* 0x004fc40007fde0ff */
[----:B---3--:R-:W-:Y:S02]  /*2620*/  IADD3 R2, R232, 0x4100, RZ ;  /* 0x00004100e8027810 */ /* 0x008fe40007ffe0ff */
[----:B------:R-:W-:Y:S02]  /*2630*/  IADD3.X R23, R25, R32, RZ, P6, !PT ;  /* 0x0000002019177210 */ /* 0x000fe400037fe4ff */
[----:B------:R-:W-:Y:S01]  /*2640*/  @P0 IADD3 R243, R2, -0x20, RZ ;  /* 0xffffffe002f30810 */ /* 0x000fe20007ffe0ff */
[----:B------:R-:W-:Y:S01]  /*2650*/  HMMA.16816.F32 R112, R8, R38, RZ ;  /* 0x000000260870723c */ /* 0x000fe200000018ff */
[----:B------:R-:W-:Y:S01]  /*2660*/  IADD3 R26, P0, R20, R24, RZ ;  /* 0x00000018141a7210 */ /* 0x000fe20007f1e0ff */
[----:B------:R-:W-:Y:S01]  /*2670*/  IMAD.MOV.U32 R2, RZ, RZ, 0x40 ;  /* 0x00000040ff027424 */ /* 0x000fe200078e00ff */
[----:B------:R-:W-:Y:S01]  /*2680*/  ISETP.GE.AND P6, PT, R132, c[0x0][0x1d4], PT ;  /* 0x0000750084007a0c */ /* 0x000fe20003fc6270 */
[----:B------:R-:W1:Y:S01]  /*2690*/  LDSM.16.M88.4 R56, [R243] ;  /* 0x00000000f338783b */ /* 0x000e620000000200 */
[----:B------:R-:W-:-:S02]  /*26a0*/  IADD3.X R27, R21, R25, RZ, P0, !PT ;  /* 0x00000019151b7210 */ /* 0x000fc400007fe4ff */
[----:B------:R-:W-:Y:S01]  /*26b0*/  IADD3 R28, P0, R24, R30, RZ ;  /* 0x0000001e181c7210 */ /* 0x000fe20007f1e0ff */
[----:B------:R-:W2:Y:S01]  /*26c0*/  LDSM.16.M88.4 R52, [R243+0x800] ;  /* 0x00080000f334783b */ /* 0x000ea20000000200 */
[----:B------:R-:W-:Y:S01]  /*26d0*/  IADD3 R24, P2, R20, R4, RZ ;  /* 0x0000000414187210 */ /* 0x000fe20007f5e0ff */
[C---:B------:R-:W-:Y:S01]  /*26e0*/  HMMA.16816.F32 R60, R8.reuse, R48, RZ ;  /* 0x00000030083c723c */ /* 0x040fe200000018ff */
[----:B----4-:R-:W-:Y:S01]  /*26f0*/  IADD3.X R29, R25, R7, RZ, P0, !PT ;  /* 0x00000007191d7210 */ /* 0x010fe200007fe4ff */
[----:B------:R-:W-:Y:S01]  /*2700*/  LDSM.16.M88.4 R44, [R243+0x1000] ;  /* 0x00100000f32c783b */ /* 0x000fe20000000200 */
[----:B------:R-:W-:Y:S02]  /*2710*/  IADD3.X R25, R21, R5, RZ, P2, !PT ;  /* 0x0000000515197210 */ /* 0x000fe400017fe4ff */
[C---:B------:R-:W-:Y:S01]  /*2720*/  IADD3 R12, P2, R4.reuse, R13, RZ ;  /* 0x0000000d040c7210 */ /* 0x040fe20007f5e0ff */
[----:B------:R-:W3:Y:S01]  /*2730*/  LDSM.16.M88.4 R36, [R243+0x1800] ;  /* 0x00180000f324783b */ /* 0x000ee20000000200 */
[----:B------:R-:W-:Y:S01]  /*2740*/  IADD3 R20, P0, R4, R6, RZ ;  /* 0x0000000604147210 */ /* 0x000fe20007f1e0ff */
[----:B------:R-:W-:Y:S01]  /*2750*/  HMMA.16816.F32 R88, R8, R40, RZ ;  /* 0x000000280858723c */ /* 0x000fe200000018ff */
[----:B------:R-:W-:-:S02]  /*2760*/  IADD3.X R13, R5, R31, RZ, P2, !PT ;  /* 0x0000001f050d7210 */ /* 0x000fc400017fe4ff */
[----:B------:R-:W-:Y:S01]  /*2770*/  ISETP.LT.OR P2, PT, R33, 0x1, P6 ;  /* 0x000000012100780c */ /* 0x000fe20003741670 */
[----:B------:R-:W-:Y:S01]  /*2780*/  IMAD.X R21, R5, 0x1, R32, P0 ;  /* 0x0000000105157824 */ /* 0x000fe200000e0620 */
[----:B------:R-:W-:Y:S02]  /*2790*/  IADD3 R30, P0, R4, R30, RZ ;  /* 0x0000001e041e7210 */ /* 0x000fe40007f1e0ff */
[----:B------:R-:W-:Y:S01]  /*27a0*/  IADD3 R251, R243, 0x800, RZ ;  /* 0x00000800f3fb7810 */ /* 0x000fe20007ffe0ff */
[----:B------:R-:W-:Y:S01]  /*27b0*/  HMMA.16816.F32 R80, R8, R42, RZ ;  /* 0x0000002a0850723c */ /* 0x000fe200000018ff */
[----:B------:R-:W-:Y:S02]  /*27c0*/  IADD3.X R31, R5, R7, RZ, P0, !PT ;  /* 0x00000007051f7210 */ /* 0x000fe400007fe4ff */
[----:B------:R-:W-:Y:S01]  /*27d0*/  ISETP.LT.OR P0, PT, R33, 0x1, P5 ;  /* 0x000000012100780c */ /* 0x000fe20002f01670 */
[----:B------:R-:W4:Y:S01]  /*27e0*/  LDSM.16.M88.4 R4, [R241+0x8100] ;  /* 0x00810000f104783b */ /* 0x000f220000000200 */
[----:B------:R-:W-:-:S02]  /*27f0*/  IADD3 R250, R243, 0x1000, RZ ;  /* 0x00001000f3fa7810 */ /* 0x000fc40007ffe0ff */
[----:B------:R-:W-:Y:S01]  /*2800*/  IADD3 R249, R243, 0x1800, RZ ;  /* 0x00001800f3f97810 */ /* 0x000fe20007ffe0ff */
[----:B------:R-:W-:Y:S01]  /*2810*/  @!PT LDS RZ, [RZ] ;  /* 0x00000000fffff984 */ /* 0x000fe20000000800 */
[----:B------:R-:W-:Y:S01]  /*2820*/  @!PT LDS RZ, [RZ] ;  /* 0x00000000fffff984 */ /* 0x000fe20000000800 */
[----:B------:R-:W-:Y:S01]  /*2830*/  @!PT LDS RZ, [RZ] ;  /* 0x00000000fffff984 */ /* 0x000fe20000000800 */
[----:B------:R5:W-:Y:S01]  /*2840*/  LDGSTS.E.BYPASS.LTC128B.128 [R156+0x100], [R26.64], !P2 ;  /* 0x001000001a9c7fae */ /* 0x000be2000d101d4c */
[----:B------:R-:W-:Y:S01]  /*2850*/  ISETP.LT.OR P2, PT, R33, 0x11, P6 ;  /* 0x000000112100780c */ /* 0x000fe20003741670 */
[----:B------:R-:W-:Y:S01]  /*2860*/  HMMA.16816.F32 R48, R8, R50, RZ ;  /* 0x000000320830723c */ /* 0x000fe200000018ff */
[C---:B------:R-:W-:Y:S02]  /*2870*/  IADD3 R248, R243.reuse, 0x2000, RZ ;  /* 0x00002000f3f87810 */ /* 0x040fe40007ffe0ff */
[C---:B------:R-:W-:Y:S02]  /*2880*/  IADD3 R247, R243.reuse, 0x2800, RZ ;  /* 0x00002800f3f77810 */ /* 0x040fe40007ffe0ff */
[----:B------:R-:W-:Y:S01]  /*2890*/  IADD3 R246, R243, 0x3000, RZ ;  /* 0x00003000f3f67810 */ /* 0x000fe20007ffe0ff */
[----:B------:R5:W-:Y:S01]  /*28a0*/  LDGSTS.E.BYPASS.LTC128B.128 [R156+0x2100], [R24.64], !P0 ;  /* 0x02100000189c7fae */ /* 0x000be2000c101d4c */
[----:B------:R-:W-:Y:S01]  /*28b0*/  ISETP.LT.OR P0, PT, R33, 0x11, P5 ;  /* 0x000000112100780c */ /* 0x000fe20002f01670 */
[----:B-1----:R-:W-:Y:S01]  /*28c0*/  HMMA.16816.F32 R40, R16, R56, R64 ;  /* 0x000000381028723c */ /* 0x002fe20000001840 */
[----:B------:R-:W-:-:S03]  /*28d0*/  IADD3 R245, R243, 0x3800, RZ ;  /* 0x00003800f3f57810 */ /* 0x000fc60007ffe0ff */
[----:B------:R1:W-:Y:S01]  /*28e0*/  LDGSTS.E.BYPASS.LTC128B.128 [R156+0x900], [R22.64], !P2 ;  /* 0x00900000169c7fae */ /* 0x0003e2000d101d4c */
[C---:B------:R-:W-:Y:S02]  /*28f0*/  ISETP.LT.OR P2, PT, R33.reuse, 0x21, P6 ;  /* 0x000000212100780c */ /* 0x040fe40003741670 */
[C---:B------:R-:W-:Y:S01]  /*2900*/  ISETP.LT.OR P6, PT, R33.reuse, 0x31, P6 ;  /* 0x000000312100780c */ /* 0x040fe200037c1670 */
[C---:B--2---:R-:W-:Y:S04]  /*2910*/  HMMA.16816.F32 R128, R16.reuse, R52, R68 ;  /* 0x000000341080723c */ /* 0x044fe80000001844 */
[----:B------:R1:W-:Y:S01]  /*2920*/  LDGSTS.E.BYPASS.LTC128B.128 [R156+0x2900], [R20.64], !P0 ;  /* 0x02900000149c7fae */ /* 0x0003e2000c101d4c */
[C---:B------:R-:W-:Y:S02]  /*2930*/  ISETP.LT.OR P0, PT, R33.reuse, 0x21, P5 ;  /* 0x000000212100780c */ /* 0x040fe40002f01670 */
[----:B------:R-:W-:Y:S01]  /*2940*/  ISETP.LT.OR P5, PT, R33, 0x31, P5 ;  /* 0x000000312100780c */ /* 0x000fe20002fa1670 */
[----:B---3--:R-:W-:Y:S02]  /*2950*/  HMMA.16816.F32 R68, R16, R36, R76 ;  /* 0x000000241044723c */ /* 0x008fe4000000184c */
[----:B------:R2:W-:Y:S01]  /*2960*/  LDGSTS.E.BYPASS.LTC128B.128 [R156+0x1100], [R14.64], !P2 ;  /* 0x011000000e9c7fae */ /* 0x0005e2000d101d4c */
[----:B------:R-:W-:-:S04]  /*2970*/  LOP3.LUT P2, RZ, R34, 0x4, RZ, 0xc0, !PT ;  /* 0x0000000422ff7812 */ /* 0x000fc8000784c0ff */
[----:B------:R-:W-:Y:S01]  /*2980*/  SEL R2, R2, 0xffffffc0, !P2 ;  /* 0xffffffc002027807 */ /* 0x000fe20005000000 */
[----:B------:R-:W-:Y:S01]  /*2990*/  HMMA.16816.F32 R72, R16, R44, R72 ;  /* 0x0000002c1048723c */ /* 0x000fe20000001848 */
[----:B------:R-:W-:Y:S01]  /*29a0*/  PLOP3.LUT P2, PT, PT, PT, UP0, 0x40, 0x0 ;  /* 0x000000000000781c */ /* 0x000fe20003f4e808 */
[----:B------:R2:W-:Y:S01]  /*29b0*/  LDGSTS.E.BYPASS.LTC128B.128 [R156+0x3100], [R12.64], !P0 ;  /* 0x031000000c9c7fae */ /* 0x0005e2000c101d4c */
[----:B------:R-:W-:Y:S01]  /*29c0*/  IADD3 R238, R232, R2, RZ ;  /* 0x00000002e8ee7210 */ /* 0x000fe20007ffe0ff */
[----:B------:R-:W-:Y:S01]  /*29d0*/  IMAD.IADD R237, R2, 0x1, R243 ;  /* 0x0000000102ed7824 */ /* 0x000fe200078e02f3 */
[----:B------:R-:W-:Y:S01]  /*29e0*/  ISETP.GT.AND P0, PT, R158, 0x3f, PT ;  /* 0x0000003f9e00780c */ /* 0x000fe20003f04270 */
[----:B------:R3:W-:Y:S02]  /*29f0*/  LDGSTS.E.BYPASS.LTC128B.128 [R156+0x1900], [R28.64], !P6 ;  /* 0x019000001c9c7fae */ /* 0x0007e4000f101d4c */
[----:B----4-:R-:W-:Y:S02]  /*2a00*/  HMMA.16816.F32 R32, R4, R56, R108 ;  /* 0x000000380420723c */ /* 0x010fe4000000186c */
[----:B------:R3:W-:Y:S04]  /*2a10*/  LDGSTS.E.BYPASS.LTC128B.128 [R156+0x3900], [R30.64], !P5 ;  /* 0x039000001e9c7fae */ /* 0x0007e8000e901d4c */
[----:B------:R-:W-:Y:S02]  /*2a20*/  LDSM.16.M88.4 R8, [R240+0xa100] ;  /* 0x00a10000f008783b */ /* 0x000fe40000000200 */
[C---:B------:R-:W-:Y:S02]  /*2a30*/  HMMA.16816.F32 R64, R16.reuse, R58, R84 ;  /* 0x0000003a1040723c */ /* 0x040fe40000001854 */
[----:B-1----:R-:W-:Y:S04]  /*2a40*/  LDSM.16.M88.4 R20, [R238+0x5100] ;  /* 0x00510000ee14783b */ /* 0x002fe80000000200 */
[----:B-----5:R-:W-:Y:S02]  /*2a50*/  LDSM.16.M88.4 R24, [R238+0x4900] ;  /* 0x00490000ee18783b */ /* 0x020fe40000000200 */
[C---:B------:R-:W-:Y:S02]  /*2a60*/  HMMA.16816.F32 R76, R16.reuse, R54, R92 ;  /* 0x00000036104c723c */ /* 0x040fe4000000185c */
[----:B------:R-:W-:Y:S04]  /*2a70*/  LDSM.16.M88.4 R84, [R237+0x1000] ;  /* 0x00100000ed54783b */ /* 0x000fe80000000200 */
[----:B--2---:R-:W-:Y:S02]  /*2a80*/  LDSM.16.M88.4 R12, [R240+0x8100] ;  /* 0x00810000f00c783b */ /* 0x004fe40000000200 */
[C---:B------:R-:W-:Y:S02]  /*2a90*/  HMMA.16816.F32 R144, R16.reuse, R46, R100 ;  /* 0x0000002e1090723c */ /* 0x040fe40000001864 */
[----:B------:R-:W-:Y:S04]  /*2aa0*/  LDSM.16.M88.4 R100, [R237+0x1800] ;  /* 0x00180000ed64783b */ /* 0x000fe80000000200 */
[----:B---3--:R-:W1:Y:S02]  /*2ab0*/  LDSM.16.M88.4 R28, [R238+0x4100] ;  /* 0x00410000ee1c783b */ /* 0x008e640000000200 */
[----:B------:R-:W-:Y:S02]  /*2ac0*/  HMMA.16816.F32 R136, R16, R38, R96 ;  /* 0x000000261088723c */ /* 0x000fe40000001860 */
[----:B------:R-:W2:Y:S04]  /*2ad0*/  LDSM.16.M88.4 R16, [R238+0x5900] ;  /* 0x00590000ee10783b */ /* 0x000ea80000000200 */
[----:B------:R-:W0:Y:S02]  /*2ae0*/  LDGDEPBAR ;  /* 0x00000000000079af */ /* 0x000e240000000000 */
[C---:B------:R-:W-:Y:S08]  /*2af0*/  HMMA.16816.F32 R92, R4.reuse, R58, R140 ;  /* 0x0000003a045c723c */ /* 0x040ff0000000188c */
[C---:B------:R-:W-:Y:S01]  /*2b00*/  HMMA.16816.F32 R116, R4.reuse, R36, R60 ;  /* 0x000000240474723c */ /* 0x040fe2000000183c */
[----:B------:R-:W-:Y:S07]  /*2b10*/  LDSM.16.M88.4 R60, [R232+0x6100] ;  /* 0x00610000e83c783b */ /* 0x000fee0000000200 */
[C---:B------:R-:W-:Y:S01]  /*2b20*/  HMMA.16816.F32 R48, R4.reuse, R38, R48 ;  /* 0x000000260430723c */ /* 0x040fe20000001830 */
[----:B------:R-:W-:Y:S07]  /*2b30*/  LDSM.16.M88.4 R36, [R242+0x8100] ;  /* 0x00810000f224783b */ /* 0x000fee0000000200 */
[----:B------:R-:W-:Y:S08]  /*2b40*/  HMMA.16816.F32 R120, R4, R52, R104 ;  /* 0x000000340478723c */ /* 0x000ff00000001868 */
[----:B-1----:R-:W-:Y:S01]  /*2b50*/  HMMA.16816.F32 R56, R8, R28, R40 ;  /* 0x0000001c0838723c */ /* 0x002fe20000001828 */
[----:B------:R-:W1:Y:S07]  /*2b60*/  LDSM.16.M88.4 R40, [R237] ;  /* 0x00000000ed28783b */ /* 0x000e6e0000000200 */
[C---:B------:R-:W-:Y:S08]  /*2b70*/  HMMA.16816.F32 R124, R4.reuse, R44, R88 ;  /* 0x0000002c047c723c */ /* 0x040ff00000001858 */
[C---:B------:R-:W-:Y:S01]  /*2b80*/  HMMA.16816.F32 R112, R4.reuse, R54, R112 ;  /* 0x000000360470723c */ /* 0x040fe20000001870 */
[----:B------:R-:W-:Y:S07]  /*2b90*/  LDSM.16.M88.4 R52, [R237+0x800] ;  /* 0x00080000ed34783b */ /* 0x000fee0000000200 */
[----:B------:R-:W-:Y:S01]  /*2ba0*/  HMMA.16816.F32 R108, R4, R46, R80 ;  /* 0x0000002e046c723c */ /* 0x000fe20000001850 */
[----:B------:R-:W3:Y:S07]  /*2bb0*/  LDSM.16.M88.4 R4, [R242+0xa100] ;  /* 0x00a10000f204783b */ /* 0x000eee0000000200 */
[----:B------:R-:W-:Y:S01]  /*2bc0*/  HMMA.16816.F32 R44, R12, R28, R32 ;  /* 0x0000001c0c2c723c */ /* 0x000fe20000001820 */
[----:B------:R-:W4:Y:S07]  /*2bd0*/  LDSM.16.M88.4 R32, [R239+0xc100] ;  /* 0x00c10000ef20783b */ /* 0x000f2e0000000200 */
[C---:B------:R-:W-:Y:S08]  /*2be0*/  HMMA.16816.F32 R96, R8.reuse, R20, R72 ;  /* 0x000000140860723c */ /* 0x040ff00000001848 */
[C---:B--2---:R-:W-:Y:S08]  /*2bf0*/  HMMA.16816.F32 R88, R8.reuse, R16, R68 ;  /* 0x000000100858723c */ /* 0x044ff00000001844 */
[C---:B------:R-:W-:Y:S08]  /*2c00*/  HMMA.16816.F32 R104, R8.reuse, R24, R128 ;  /* 0x000000180868723c */ /* 0x040ff00000001880 */
[C---:B------:R-:W-:Y:S08]  /*2c10*/  HMMA.16816.F32 R80, R8.reuse, R30, R64 ;  /* 0x0000001e0850723c */ /* 0x040ff00000001840 */
[C---:B------:R-:W-:Y:S08]  /*2c20*/  HMMA.16816.F32 R76, R8.reuse, R26, R76 ;  /* 0x0000001a084c723c */ /* 0x040ff0000000184c */
[C---:B------:R-:W-:Y:S08]  /*2c30*/  HMMA.16816.F32 R72, R8.reuse, R22, R144 ;  /* 0x000000160848723c */ /* 0x040ff00000001890 */
[----:B------:R-:W-:Y:S08]  /*2c40*/  HMMA.16816.F32 R68, R8, R18, R136 ;  /* 0x000000120844723c */ /* 0x000ff00000001888 */
[----:B-1----:R-:W-:Y:S08]  /*2c50*/  HMMA.16816.F32 R8, R36, R40, R44 ;  /* 0x000000282408723c */ /* 0x002ff0000000182c */
[C---:B------:R-:W-:Y:S01]  /*2c60*/  HMMA.16816.F32 R64, R12.reuse, R30, R92 ;  /* 0x0000001e0c40723c */ /* 0x040fe2000000185c */
[----:B------:R-:W1:Y:S07]  /*2c70*/  LDSM.16.M88.4 R28, [R239+0xe100] ;  /* 0x00e10000ef1c783b */ /* 0x000e6e0000000200 */
[C---:B------:R-:W-:Y:S08]  /*2c80*/  HMMA.16816.F32 R92, R12.reuse, R24, R120 ;  /* 0x000000180c5c723c */ /* 0x040ff00000001878 */
[C---:B------:R-:W-:Y:S08]  /*2c90*/  HMMA.16816.F32 R120, R12.reuse, R16, R116 ;  /* 0x000000100c78723c */ /* 0x040ff00000001874 */
[C---:B------:R-:W-:Y:S01]  /*2ca0*/  HMMA.16816.F32 R112, R12.reuse, R26, R112 ;  /* 0x0000001a0c70723c */ /* 0x040fe20000001870 */
[----:B------:R-:W-:Y:S07]  /*2cb0*/  LDSM.16.M88.4 R24, [R241+0xc100] ;  /* 0x00c10000f118783b */ /* 0x000fee0000000200 */
[C---:B------:R-:W-:Y:S08]  /*2cc0*/  HMMA.16816.F32 R124, R12.reuse, R20, R124 ;  /* 0x000000140c7c723c */ /* 0x040ff0000000187c */
[C---:B------:R-:W-:Y:S01]  /*2cd0*/  HMMA.16816.F32 R108, R12.reuse, R22, R108 ;  /* 0x000000160c6c723c */ /* 0x040fe2000000186c */
[----:B------:R-:W-:Y:S07]  /*2ce0*/  LDSM.16.M88.4 R20, [R241+0xe100] ;  /* 0x00e10000f114783b */ /* 0x000fee0000000200 */
[----:B------:R-:W-:Y:S01]  /*2cf0*/  HMMA.16816.F32 R116, R12, R18, R48 ;  /* 0x000000120c74723c */ /* 0x000fe20000001830 */
[----:B------:R-:W-:Y:S04]  /*2d00*/  LDSM.16.M88.4 R48, [R238+0x6100] ;  /* 0x00610000ee30783b */ /* 0x000fe80000000200 */
[----:B------:R-:W-:Y:S03]  /*2d10*/  LDSM.16.M88.4 R16, [R240+0xc100] ;  /* 0x00c10000f010783b */ /* 0x000fe60000000200 */
[----:B---3--:R-:W-:Y:S01]  /*2d20*/  HMMA.16816.F32 R12, R4, R40, R56 ;  /* 0x00000028040c723c */ /* 0x008fe20000001838 */
[----:B------:R-:W2:Y:S07]  /*2d30*/  LDSM.16.M88.4 R56, [R243+0x2000] ;  /* 0x00200000f338783b */ /* 0x000eae0000000200 */
[----:B----4-:R-:W-:Y:S08]  /*2d40*/  HMMA.16816.F32 R8, R32, R60, R8 ;  /* 0x0000003c2008723c */ /* 0x010ff00000001808 */
[C---:B------:R-:W-:Y:S08]  /*2d50*/  HMMA.16816.F32 R80, R4.reuse, R42, R80 ;  /* 0x0000002a0450723c */ /* 0x040ff00000001850 */
[C---:B------:R-:W-:Y:S08]  /*2d60*/  HMMA.16816.F32 R104, R4.reuse, R52, R104 ;  /* 0x000000340468723c */ /* 0x040ff00000001868 */
[C---:B------:R-:W-:Y:S08]  /*2d70*/  HMMA.16816.F32 R128, R4.reuse, R54, R76 ;  /* 0x000000360480723c */ /* 0x040ff0000000184c */
[C---:B------:R-:W-:Y:S08]  /*2d80*/  HMMA.16816.F32 R96, R4.reuse, R84, R96 ;  /* 0x000000540460723c */ /* 0x040ff00000001860 */
[C---:B------:R-:W-:Y:S08]  /*2d90*/  HMMA.16816.F32 R136, R4.reuse, R86, R72 ;  /* 0x000000560488723c */ /* 0x040ff00000001848 */
[C---:B------:R-:W-:Y:S08]  /*2da0*/  HMMA.16816.F32 R140, R4.reuse, R100, R88 ;  /* 0x00000064048c723c */ /* 0x040ff00000001858 */
[----:B------:R-:W-:Y:S08]  /*2db0*/  HMMA.16816.F32 R144, R4, R102, R68 ;  /* 0x000000660490723c */ /* 0x000ff00000001844 */
[----:B-1----:R-:W-:Y:S01]  /*2dc0*/  HMMA.16816.F32 R4, R28, R60, R12 ;  /* 0x0000003c1c04723c */ /* 0x002fe2000000180c */
[----:B------:R-:W1:Y:S07]  /*2dd0*/  LDSM.16.M88.4 R12, [R240+0xe100] ;  /* 0x00e10000f00c783b */ /* 0x000e6e0000000200 */
[----:B--2---:R-:W-:Y:S01]  /*2de0*/  HMMA.16816.F32 R44, R24, R56, R8 ;  /* 0x00000038182c723c */ /* 0x004fe20000001808 */
[----:B------:R-:W-:Y:S07]  /*2df0*/  LDSM.16.M88.4 R8, [R242+0xc100] ;  /* 0x00c10000f208783b */ /* 0x000fee0000000200 */
[C---:B------:R-:W-:Y:S01]  /*2e00*/  HMMA.16816.F32 R64, R36.reuse, R42, R64 ;  /* 0x0000002a2440723c */ /* 0x040fe20000001840 */
[----:B------:R-:W2:Y:S07]  /*2e10*/  LDSM.16.M88.4 R40, [R237+0x2000] ;  /* 0x00200000ed28783b */ /* 0x000eae0000000200 */
[C---:B------:R-:W-:Y:S08]  /*2e20*/  HMMA.16816.F32 R92, R36.reuse, R52, R92 ;  /* 0x00000034245c723c */ /* 0x040ff0000000185c */
[----:B------:R-:W-:Y:S08]  /*2e30*/  HMMA.16816.F32 R112, R36, R54, R112 ;  /* 0x000000362470723c */ /* 0x000ff00000001870 */
[----:B------:R-:W-:Y:S01]  /*2e40*/  HMMA.16816.F32 R52, R20, R56, R4 ;  /* 0x000000381434723c */ /* 0x000fe20000001804 */
[----:B------:R-:W-:Y:S07]  /*2e50*/  LDSM.16.M88.4 R4, [R244+0xe100] ;  /* 0x00e10000f404783b */ /* 0x000fee0000000200 */
[----:B------:R-:W-:Y:S01]  /*2e60*/  HMMA.16816.F32 R68, R16, R48, R44 ;  /* 0x000000301044723c */ /* 0x000fe2000000182c */
[----:B------:R-:W3:Y:S07]  /*2e70*/  LDSM.16.M88.4 R44, [R232+0x6900] ;  /* 0x00690000e82c783b */ /* 0x000eee0000000200 */
[-C--:B------:R-:W-:Y:S08]  /*2e80*/  HMMA.16816.F32 R64, R32, R62.reuse, R64 ;  /* 0x0000003e2040723c */ /* 0x080ff00000001840 */
[----:B------:R-:W-:Y:S08]  /*2e90*/  HMMA.16816.F32 R72, R28, R62, R80 ;  /* 0x0000003e1c48723c */ /* 0x000ff00000001850 */
[----:B-1----:R-:W-:Y:S01]  /*2ea0*/  HMMA.16816.F32 R60, R12, R48, R52 ;  /* 0x000000300c3c723c */ /* 0x002fe20000001834 */
[----:B------:R-:W1:Y:S07]  /*2eb0*/  LDSM.16.M88.4 R52, [R243+0x2800] ;  /* 0x00280000f334783b */ /* 0x000e6e0000000200 */
[----:B------:R-:W-:Y:S08]  /*2ec0*/  HMMA.16816.F32 R64, R24, R58, R64 ;  /* 0x0000003a1840723c */ /* 0x000ff00000001840 */
[----:B--2---:R-:W-:Y:S08]  /*2ed0*/  HMMA.16816.F32 R76, R8, R40, R68 ;  /* 0x00000028084c723c */ /* 0x004ff00000001844 */
[----:B------:R-:W-:Y:S08]  /*2ee0*/  HMMA.16816.F32 R72, R20, R58, R72 ;  /* 0x0000003a1448723c */ /* 0x000ff00000001848 */
[----:B---3--:R-:W-:Y:S08]  /*2ef0*/  HMMA.16816.F32 R68, R32, R44, R92 ;  /* 0x0000002c2044723c */ /* 0x008ff0000000185c */
[----:B------:R-:W-:Y:S01]  /*2f00*/  HMMA.16816.F32 R124, R36, R84, R124 ;  /* 0x00000054247c723c */ /* 0x000fe2000000187c */
[----:B------:R-:W-:-:S04]  /*2f10*/  FMUL.FTZ R2, R76, c[0x0][0x320] ;  /* 0x0000c8004c027a20 */ /* 0x000fc80000410000 */
[----:B------:R2:W3:Y:S03]  /*2f20*/  MUFU.TANH R152, R2 ;  /* 0x0000000200987308 */ /* 0x0004e60000002400 */
[C---:B------:R-:W-:Y:S08]  /*2f30*/  HMMA.16816.F32 R108, R36.reuse, R86, R108 ;  /* 0x00000056246c723c */ /* 0x040ff0000000186c */
[----:B------:R-:W-:Y:S01]  /*2f40*/  HMMA.16816.F32 R120, R36, R100, R120 ;  /* 0x000000642478723c */ /* 0x000fe20000001878 */
[----:B--2---:R-:W-:-:S07]  /*2f50*/  FMUL.FTZ R2, R77, c[0x0][0x320] ;  /* 0x0000c8004d027a20 */ /* 0x004fce0000410000 */
[----:B------:R-:W-:Y:S01]  /*2f60*/  HMMA.16816.F32 R116, R36, R102, R116 ;  /* 0x000000662474723c */ /* 0x000fe20000001874 */
[----:B------:R-:W2:Y:S01]  /*2f70*/  LDSM.16.M88.4 R36, [R238+0x6900] ;  /* 0x00690000ee24783b */ /* 0x000ea20000000200 */
[----:B------:R4:W1:Y:S06]  /*2f80*/  MUFU.TANH R151, R2 ;  /* 0x0000000200977308 */ /* 0x00086c0000002400 */
[----:B------:R-:W-:Y:S08]  /*2f90*/  HMMA.16816.F32 R80, R4, R40, R60 ;  /* 0x000000280450723c */ /* 0x000ff0000000183c */
[----:B------:R-:W-:Y:S01]  /*2fa0*/  HMMA.16816.F32 R60, R16, R50, R64 ;  /* 0x00000032103c723c */ /* 0x000fe20000001840 */
[----:B----4-:R-:W-:-:S04]  /*2fb0*/  FMUL.FTZ R2, R78, c[0x0][0x320] ;  /* 0x0000c8004e027a20 */ /* 0x010fc80000410000 */
[----:B------:R4:W1:Y:S03]  /*2fc0*/  MUFU.TANH R150, R2 ;  /* 0x0000000200967308 */ /* 0x0008660000002400 */
[----:B------:R-:W-:Y:S08]  /*2fd0*/  HMMA.16816.F32 R56, R28, R44, R104 ;  /* 0x0000002c1c38723c */ /* 0x000ff00000001868 */
[----:B------:R-:W-:Y:S01]  /*2fe0*/  HMMA.16816.F32 R64, R12, R50, R72 ;  /* 0x000000320c40723c */ /* 0x000fe20000001848 */
[----:B------:R-:W5:Y:S01]  /*2ff0*/  LDSM.16.M88.4 R48, [R237+0x2800] ;  /* 0x00280000ed30783b */ /* 0x000f620000000200 */
[----:B----4-:R-:W-:-:S06]  /*3000*/  FMUL.FTZ R2, R79, c[0x0][0x320] ;  /* 0x0000c8004f027a20 */ /* 0x010fcc0000410000 */
[----:B-1----:R-:W-:Y:S01]  /*3010*/  HMMA.16816.F32 R68, R24, R52, R68 ;  /* 0x000000341844723c */ /* 0x002fe20000001844 */
[----:B------:R1:W4:Y:S07]  /*3020*/  MUFU.TANH R149, R2 ;  /* 0x0000000200957308 */ /* 0x00032e0000002400 */
[----:B------:R-:W-:Y:S08]  /*3030*/  HMMA.16816.F32 R72, R8, R42, R60 ;  /* 0x0000002a0848723c */ /* 0x000ff0000000183c */
[----:B------:R-:W-:Y:S01]  /*3040*/  HMMA.16816.F32 R60, R20, R52, R56 ;  /* 0x00000034143c723c */ /* 0x000fe20000001838 */
[----:B------:R-:W3:Y:S01]  /*3050*/  LDSM.16.M88.4 R56, [R232+0x7100] ;  /* 0x00710000e838783b */ /* 0x000ee20000000200 */
[----:B-1----:R-:W-:-:S04]  /*3060*/  FMUL.FTZ R2, R80, c[0x0][0x320] ;  /* 0x0000c80050027a20 */ /* 0x002fc80000410000 */
[----:B------:R1:W1:Y:S02]  /*3070*/  MUFU.TANH R148, R2 ;  /* 0x0000000200947308 */ /* 0x0002640000002400 */
[----:B------:R-:W-:Y:S08]  /*3080*/  HMMA.16816.F32 R84, R4, R42, R64 ;  /* 0x0000002a0454723c */ /* 0x000ff00000001840 */
[----:B------:R-:W-:Y:S01]  /*3090*/  HMMA.16816.F32 R40, R32, R46, R112 ;  /* 0x0000002e2028723c */ /* 0x000fe20000001870 */
[----:B-1----:R-:W-:-:S07]  /*30a0*/  FMUL.FTZ R2, R81, c[0x0][0x320] ;  /* 0x0000c80051027a20 */ /* 0x002fce0000410000 */
[----:B--2---:R-:W-:Y:S01]  /*30b0*/  HMMA.16816.F32 R64, R16, R36, R68 ;  /* 0x000000241040723c */ /* 0x004fe20000001844 */
[----:B------:R1:W2:Y:S07]  /*30c0*/  MUFU.TANH R135, R2 ;  /* 0x0000000200877308 */ /* 0x0002ae0000002400 */
[----:B------:R-:W-:Y:S08]  /*30d0*/  HMMA.16816.F32 R68, R28, R46, R128 ;  /* 0x0000002e1c44723c */ /* 0x000ff00000001880 */
[----:B------:R-:W-:Y:S01]  /*30e0*/  HMMA.16816.F32 R44, R12, R36, R60 ;  /* 0x000000240c2c723c */ /* 0x000fe2000000183c */
[----:B-1----:R-:W-:-:S04]  /*30f0*/  FMUL.FTZ R2, R82, c[0x0][0x320] ;  /* 0x0000c80052027a20 */ /* 0x002fc80000410000 */
[----:B------:R1:W1:Y:S03]  /*3100*/  MUFU.TANH R133, R2 ;  /* 0x0000000200857308 */ /* 0x0002660000002400 */
[----:B------:R-:W-:Y:S01]  /*3110*/  HMMA.16816.F32 R60, R24, R54, R40 ;  /* 0x00000036183c723c */ /* 0x000fe20000001828 */
[----:B------:R-:W2:Y:S01]  /*3120*/  LDSM.16.M88.4 R40, [R243+0x3000] ;  /* 0x00300000f328783b */ /* 0x000ea20000000200 */
[----:B-1----:R-:W-:Y:S11]  /*3130*/  FMUL.FTZ R2, R83, c[0x0][0x320] ;  /* 0x0000c80053027a20 */ /* 0x002ff60000410000 */
[----:B------:R-:W-:Y:S03]  /*3140*/  @!UPT UIADD3 URZ, URZ, URZ, URZ ;  /* 0x0000003f3f3ff290 */ /* 0x000fe6000fffe03f */
[----:B-----5:R-:W-:Y:S01]  /*3150*/  HMMA.16816.F32 R76, R4, R48, R44 ;  /* 0x00000030044c723c */ /* 0x020fe2000000182c */
[----:B------:R1:W1:Y:S07]  /*3160*/  MUFU.TANH R114, R2 ;  /* 0x0000000200727308 */ /* 0x00026e0000002400 */
[----:B------:R-:W-:Y:S08]  /*3170*/  HMMA.16816.F32 R60, R16, R38, R60 ;  /* 0x00000026103c723c */ /* 0x000ff0000000183c */
[----:B---3--:R-:W-:Y:S01]  /*3180*/  HMMA.16816.F32 R44, R28, R56, R96 ;  /* 0x000000381c2c723c */ /* 0x008fe20000001860 */
[----:B-1----:R-:W-:-:S04]  /*3190*/  FMUL.FTZ R2, R72, c[0x0][0x320] ;  /* 0x0000c80048027a20 */ /* 0x002fc80000410000 */
[----:B------:R1:W3:Y:S02]  /*31a0*/  MUFU.TANH R115, R2 ;  /* 0x0000000200737308 */ /* 0x0002e40000002400 */
[----:B-1----:R-:W-:-:S06]  /*31b0*/  FMUL.FTZ R2, R73, c[0x0][0x320] ;  /* 0x0000c80049027a20 */ /* 0x002fcc0000410000 */
[----:B------:R1:W1:Y:S02]  /*31c0*/  MUFU.TANH R113, R2 ;  /* 0x0000000200717308 */ /* 0x0002640000002400 */
        /* <DEDUP_REMOVED lines=8> */
[----:B-1----:R-:W-:-:S04]  /*3250*/  FMUL.FTZ R2, R84, c[0x0][0x320] ;  /* 0x0000c80054027a20 */ /* 0x002fc80000410000 */
[----:B------:R1:W1:Y:S11]  /*3260*/  MUFU.TANH R106, R2 ;  /* 0x00000002006a7308 */ /* 0x0002760000002400 */
[----:B------:R-:W-:Y:S01]  /*3270*/  HMMA.16816.F32 R64, R12, R38, R64 ;  /* 0x000000260c40723c */ /* 0x000fe20000001840 */
[----:B------:R-:W3:Y:S01]  /*3280*/  LDSM.16.M88.4 R36, [R237+0x3000] ;  /* 0x00300000ed24783b */ /* 0x000ee20000000200 */
[----:B-1----:R-:W-:-:S06]  /*3290*/  FMUL.FTZ R2, R85, c[0x0][0x320] ;  /* 0x0000c80055027a20 */ /* 0x002fcc0000410000 */
[----:B--2---:R-:W-:Y:S01]  /*32a0*/  HMMA.16816.F32 R68, R24, R40, R68 ;  /* 0x000000281844723c */ /* 0x004fe20000001844 */
[----:B------:R1:W2:Y:S11]  /*32b0*/  MUFU.TANH R105, R2 ;  /* 0x0000000200697308 */ /* 0x0002b60000002400 */
[----:B------:R-:W-:Y:S04]  /*32c0*/  @!UPT UIADD3 URZ, URZ, URZ, URZ ;  /* 0x0000003f3f3ff290 */ /* 0x000fe8000fffe03f */
[----:B------:R-:W-:Y:S01]  /*32d0*/  HMMA.16816.F32 R80, R4, R50, R64 ;  /* 0x000000320450723c */ /* 0x000fe20000001840 */
[----:B-1----:R-:W-:-:S04]  /*32e0*/  FMUL.FTZ R2, R86, c[0x0][0x320] ;  /* 0x0000c80056027a20 */ /* 0x002fc80000410000 */
[----:B------:R1:W1:Y:S03]  /*32f0*/  MUFU.TANH R104, R2 ;  /* 0x0000000200687308 */ /* 0x0002660000002400 */
[----:B-----5:R-:W-:Y:S08]  /*3300*/  HMMA.16816.F32 R64, R16, R52, R68 ;  /* 0x000000341040723c */ /* 0x020ff00000001844 */
[----:B------:R-:W-:Y:S01]  /*3310*/  HMMA.16816.F32 R68, R28, R58, R136 ;  /* 0x0000003a1c44723c */ /* 0x000fe20000001888 */
[----:B-1----:R-:W-:-:S04]  /*3320*/  FMUL.FTZ R2, R87, c[0x0][0x320] ;  /* 0x0000c80057027a20 */ /* 0x002fc80000410000 */
[----:B------:R1:W1:Y:S11]  /*3330*/  MUFU.TANH R102, R2 ;  /* 0x0000000200667308 */ /* 0x0002760000002400 */
[----:B------:R-:W-:Y:S08]  /*3340*/  @!UPT UIADD3 URZ, URZ, URZ, URZ ;  /* 0x0000003f3f3ff290 */ /* 0x000ff0000fffe03f */
[----:B------:R-:W-:Y:S01]  /*3350*/  HMMA.16816.F32 R68, R20, R42, R68 ;  /* 0x0000002a1444723c */ /* 0x000fe20000001844 */
[----:B-1----:R-:W-:-:S04]  /*3360*/  FMUL.FTZ R2, R72, c[0x0][0x320] ;  /* 0x0000c80048027a20 */ /* 0x002fc80000410000 */
[----:B------:R1:W1:Y:S02]  /*3370*/  MUFU.TANH R103, R2 ;  /* 0x0000000200677308 */ /* 0x0002640000002400 */
[----:B-1----:R-:W-:Y:S11]  /*3380*/  FMUL.FTZ R2, R73, c[0x0][0x320] ;  /* 0x0000c80049027a20 */ /* 0x002ff60000410000 */
[----:B------:R-:W-:Y:S06]  /*3390*/  @!UPT UIADD3 URZ, URZ, URZ, URZ ;  /* 0x0000003f3f3ff290 */ /* 0x000fec000fffe03f */
[----:B------:R-:W-:Y:S01]  /*33a0*/  HMMA.16816.F32 R68, R12, R54, R68 ;  /* 0x000000360c44723c */ /* 0x000fe20000001844 */
[----:B------:R1:W1:Y:S02]  /*33b0*/  MUFU.TANH R101, R2 ;  /* 0x0000000200657308 */ /* 0x0002640000002400 */
[----:B-1----:R-:W-:-:S06]  /*33c0*/  FMUL.FTZ R2, R74, c[0x0][0x320] ;  /* 0x0000c8004a027a20 */ /* 0x002fcc0000410000 */
[----:B------:R1:W1:Y:S11]  /*33d0*/  MUFU.TANH R100, R2 ;  /* 0x0000000200647308 */ /* 0x0002760000002400 */
[----:B------:R-:W-:Y:S04]  /*33e0*/  @!UPT UIADD3 URZ, URZ, URZ, URZ ;  /* 0x0000003f3f3ff290 */ /* 0x000fe8000fffe03f */
[----:B---3--:R-:W-:Y:S01]  /*33f0*/  HMMA.16816.F32 R68, R4, R38, R68 ;  /* 0x000000260444723c */ /* 0x008fe20000001844 */
[----:B-1----:R-:W-:-:S07]  /*3400*/  FMUL.FTZ R2, R75, c[0x0][0x320] ;  /* 0x0000c8004b027a20 */ /* 0x002fce0000410000 */
[----:B------:R-:W-:Y:S01]  /*3410*/  HMMA.16816.F32 R72, R8, R50, R60 ;  /* 0x000000320848723c */ /* 0x000fe2000000183c */
[----:B------:R1:W3:Y:S07]  /*3420*/  MUFU.TANH R95, R2 ;  /* 0x00000002005f7308 */ /* 0x0002ee0000002400 */
[----:B------:R-:W-:Y:S01]  /*3430*/  HMMA.16816.F32 R60, R20, R40, R44 ;  /* 0x00000028143c723c */ /* 0x000fe2000000182c */
[----:B------:R-:W5:Y:S07]  /*3440*/  LDSM.16.M88.4 R44, [R232+0x7900] ;  /* 0x00790000e82c783b */ /* 0x000f6e0000000200 */
[----:B------:R-:W-:-:S02]  /*3450*/  FMUL.FTZ R68, R68, c[0x0][0x320] ;  /* 0x0000c80044447a20 */ /* 0x000fc40000410000 */
[----:B------:R-:W-:Y:S02]  /*3460*/  FMUL.FTZ R69, R69, c[0x0][0x320] ;  /* 0x0000c80045457a20 */ /* 0x000fe40000410000 */
[----:B------:R-:W-:Y:S01]  /*3470*/  FMUL.FTZ R70, R70, c[0x0][0x320] ;  /* 0x0000c80046467a20 */ /* 0x000fe20000410000 */
[----:B------:R-:W-:Y:S01]  /*3480*/  HMMA.16816.F32 R48, R32, R58, R108 ;  /* 0x0000003a2030723c */ /* 0x000fe2000000186c */
[----:B------:R-:W2:Y:S01]  /*3490*/  MUFU.TANH R68, R68 ;  /* 0x0000004400447308 */ /* 0x000ea20000002400 */
[----:B-1----:R-:W-:-:S07]  /*34a0*/  FMUL.FTZ R2, R76, c[0x0][0x320] ;  /* 0x0000c8004c027a20 */ /* 0x002fce0000410000 */
[----:B------:R1:W1:Y:S02]  /*34b0*/  MUFU.TANH R94, R2 ;  /* 0x00000002005e7308 */ /* 0x0002640000002400 */
[----:B------:R-:W-:Y:S06]  /*34c0*/  HMMA.16816.F32 R56, R12, R52, R60 ;  /* 0x000000340c38723c */ /* 0x000fec000000183c */
[----:B------:R-:W2:Y:S07]  /*34d0*/  MUFU.TANH R69, R69 ;  /* 0x0000004500457308 */ /* 0x000eae0000002400 */
[----:B------:R-:W-:Y:S01]  /*34e0*/  HMMA.16816.F32 R60, R24, R42, R48 ;  /* 0x0000002a183c723c */ /* 0x000fe20000001830 */
[----:B-1----:R-:W-:Y:S01]  /*34f0*/  FMUL.FTZ R2, R77, c[0x0][0x320] ;  /* 0x0000c8004d027a20 */ /* 0x002fe20000410000 */
[----:B------:R-:W1:Y:S01]  /*3500*/  LDSM.16.M88.4 R48, [R243+0x3800] ;  /* 0x00380000f330783b */ /* 0x000e620000000200 */
[----:B------:R-:W1:Y:S03]  /*3510*/  MUFU.TANH R70, R70 ;  /* 0x0000004600467308 */ /* 0x000e660000002400 */
[----:B------:R-:W1:Y:S05]  /*3520*/  LDSM.16.M88.4 R40, [R238+0x7900] ;  /* 0x00790000ee28783b */ /* 0x000e6a0000000200 */
[----:B------:R2:W1:Y:S02]  /*3530*/  MUFU.TANH R93, R2 ;  /* 0x00000002005d7308 */ /* 0x0004640000002400 */
[----:B--2---:R-:W-:-:S06]  /*3540*/  FMUL.FTZ R2, R78, c[0x0][0x320] ;  /* 0x0000c8004e027a20 */ /* 0x004fcc0000410000 */
[----:B------:R2:W1:Y:S02]  /*3550*/  MUFU.TANH R92, R2 ;  /* 0x00000002005c7308 */ /* 0x0004640000002400 */
[----:B--2---:R-:W-:Y:S02]  /*3560*/  FMUL.FTZ R2, R79, c[0x0][0x320] ;  /* 0x0000c8004f027a20 */ /* 0x004fe40000410000 */
[----:B------:R-:W-:Y:S04]  /*3570*/  HMMA.16816.F32 R76, R4, R36, R56 ;  /* 0x00000024044c723c */ /* 0x000fe80000001838 */
[----:B------:R2:W1:Y:S04]  /*3580*/  MUFU.TANH R89, R2 ;  /* 0x0000000200597308 */ /* 0x0004680000002400 */
[----:B------:R-:W-:Y:S08]  /*3590*/  HMMA.16816.F32 R56, R16, R54, R60 ;  /* 0x000000361038723c */ /* 0x000ff0000000183c */
[----:B-----5:R-:W-:Y:S01]  /*35a0*/  HMMA.16816.F32 R60, R28, R44, R140 ;  /* 0x0000002c1c3c723c */ /* 0x020fe2000000188c */
[----:B--2---:R-:W-:-:S04]  /*35b0*/  FMUL.FTZ R2, R72, c[0x0][0x320] ;  /* 0x0000c80048027a20 */ /* 0x004fc80000410000 */
[----:B------:R2:W1:Y:S03]  /*35c0*/  MUFU.TANH R91, R2 ;  /* 0x00000002005b7308 */ /* 0x0004660000002400 */
[----:B------:R-:W-:Y:S01]  /*35d0*/  HMMA.16816.F32 R28, R28, R46, R144 ;  /* 0x0000002e1c1c723c */ /* 0x000fe20000001890 */
[----:B--2---:R-:W-:Y:S11]  /*35e0*/  FMUL.FTZ R2, R73, c[0x0][0x320] ;  /* 0x0000c80049027a20 */ /* 0x004ff60000410000 */
[----:B------:R-:W-:Y:S04]  /*35f0*/  @!UPT UIADD3 URZ, URZ, URZ, URZ ;  /* 0x0000003f3f3ff290 */ /* 0x000fe8000fffe03f */
[----:B-1----:R-:W-:Y:S01]  /*3600*/  HMMA.16816.F32 R60, R20, R48, R60 ;  /* 0x00000030143c723c */ /* 0x002fe2000000183c */
[----:B------:R1:W2:Y:S02]  /*3610*/  MUFU.TANH R90, R2 ;  /* 0x00000002005a7308 */ /* 0x0002a40000002400 */
        /* <DEDUP_REMOVED lines=8> */
[----:B------:R-:W-:Y:S08]  /*36a0*/  @!UPT UIADD3 URZ, URZ, URZ, URZ ;  /* 0x0000003f3f3ff290 */ /* 0x000ff0000fffe03f */
[----:B------:R-:W-:Y:S01]  /*36b0*/  HMMA.16816.F32 R52, R24, R48, R64 ;  /* 0x000000301834723c */ /* 0x000fe20000001840 */
[----:B-1----:R-:W-:-:S07]  /*36c0*/  FMUL.FTZ R2, R81, c[0x0][0x320] ;  /* 0x0000c80051027a20 */ /* 0x002fce0000410000 */
[----:B------:R-:W-:Y:S01]  /*36d0*/  HMMA.16816.F32 R64, R8, R38, R56 ;  /* 0x000000260840723c */ /* 0x000fe20000001838 */
[----:B------:R1:W1:Y:S07]  /*36e0*/  MUFU.TANH R85, R2 ;  /* 0x0000000200557308 */ /* 0x00026e0000002400 */
[----:B------:R-:W-:Y:S01]  /*36f0*/  HMMA.16816.F32 R56, R32, R46, R116 ;  /* 0x0000002e2038723c */ /* 0x000fe20000001874 */
[----:B------:R-:W5:Y:S01]  /*3700*/  LDSM.16.M88.4 R32, [R237+0x3800] ;  /* 0x00380000ed20783b */ /* 0x000f620000000200 */
[----:B------:R-:W-:-:S06]  /*3710*/  DEPBAR.LE SB0, 0x0 ;  /* 0x000080000000791a */ /* 0x000fcc0000000000 */
[----:B------:R-:W-:Y:S01]  /*3720*/  HMMA.16816.F32 R52, R16, R40, R52 ;  /* 0x000000281034723c */ /* 0x000fe20000001834 */
[----:B-1----:R-:W-:-:S04]  /*3730*/  FMUL.FTZ R2, R82, c[0x0][0x320] ;  /* 0x0000c80052027a20 */ /* 0x002fc80000410000 */
[----:B------:R1:W1:Y:S03]  /*3740*/  MUFU.TANH R82, R2 ;  /* 0x0000000200527308 */ /* 0x0002660000002400 */
[----:B------:R-:W-:Y:S01]  /*3750*/  HMMA.16816.F32 R36, R12, R40, R60 ;  /* 0x000000280c24723c */ /* 0x000fe2000000183c */
[----:B------:R-:W-:Y:S02]  /*3760*/  FMUL.FTZ R65, R65, c[0x0][0x320] ;  /* 0x0000c80041417a20 */ /* 0x000fe40000410000 */
[----:B------:R-:W-:Y:S02]  /*3770*/  FMUL.FTZ R66, R66, c[0x0][0x320] ;  /* 0x0000c80042427a20 */ /* 0x000fe40000410000 */
[----:B------:R-:W-:Y:S02]  /*3780*/  FMUL.FTZ R67, R67, c[0x0][0x320] ;  /* 0x0000c80043437a20 */ /* 0x000fe40000410000 */
[----:B------:R-:W2:Y:S01]  /*3790*/  MUFU.TANH R65, R65 ;  /* 0x0000004100417308 */ /* 0x000ea20000002400 */
[----:B------:R-:W-:Y:S01]  /*37a0*/  HMMA.16816.F32 R24, R24, R50, R56 ;  /* 0x000000321818723c */ /* 0x000fe20000001838 */
[----:B-1----:R-:W-:-:S06]  /*37b0*/  FMUL.FTZ R2, R83, c[0x0][0x320] ;  /* 0x0000c80053027a20 */ /* 0x002fcc0000410000 */
[----:B------:R-:W1:Y:S01]  /*37c0*/  MUFU.TANH R66, R66 ;  /* 0x0000004200427308 */ /* 0x000e620000002400 */
[----:B------:R-:W-:Y:S07]  /*37d0*/  HMMA.16816.F32 R48, R20, R50, R28 ;  /* 0x000000321430723c */ /* 0x000fee000000181c */
[----:B------:R1:W1:Y:S01]  /*37e0*/  MUFU.TANH R81, R2 ;  /* 0x0000000200517308 */ /* 0x0002620000002400 */
[----:B-----5:R-:W-:Y:S07]  /*37f0*/  HMMA.16816.F32 R52, R8, R32, R52 ;  /* 0x000000200834723c */ /* 0x020fee0000001834 */
[----:B------:R-:W2:Y:S01]  /*3800*/  MUFU.TANH R67, R67 ;  /* 0x0000004300437308 */ /* 0x000ea20000002400 */
[----:B------:R-:W-:Y:S01]  /*3810*/  HMMA.16816.F32 R16, R16, R42, R24 ;  /* 0x0000002a1010723c */ /* 0x000fe20000001818 */
[----:B-1----:R-:W-:-:S07]  /*3820*/  FMUL.FTZ R2, R72, c[0x0][0x320] ;  /* 0x0000c80048027a20 */ /* 0x002fce0000410000 */
[----:B------:R-:W-:Y:S01]  /*3830*/  HMMA.16816.F32 R12, R12, R42, R48 ;  /* 0x0000002a0c0c723c */ /* 0x000fe20000001830 */
[----:B------:R1:W1:Y:S07]  /*3840*/  MUFU.TANH R83, R2 ;  /* 0x0000000200537308 */ /* 0x00026e0000002400 */
[----:B------:R-:W-:Y:S01]  /*3850*/  HMMA.16816.F32 R20, R4, R32, R36 ;  /* 0x000000200414723c */ /* 0x000fe20000001824 */
[----:B------:R-:W-:Y:S02]  /*3860*/  FMUL.FTZ R52, R52, c[0x0][0x320] ;  /* 0x0000c80034347a20 */ /* 0x000fe40000410000 */
[----:B------:R-:W-:-:S02]  /*3870*/  FMUL.FTZ R53, R53, c[0x0][0x320] ;  /* 0x0000c80035357a20 */ /* 0x000fc40000410000 */
[----:B------:R-:W-:Y:S02]  /*3880*/  FMUL.FTZ R54, R54, c[0x0][0x320] ;  /* 0x0000c80036367a20 */ /* 0x000fe40000410000 */
[----:B------:R-:W2:Y:S01]  /*3890*/  MUFU.TANH R52, R52 ;  /* 0x0000003400347308 */ /* 0x000ea20000002400 */
[----:B------:R-:W-:Y:S01]  /*38a0*/  HMMA.16816.F32 R8, R8, R34, R16 ;  /* 0x000000220808723c */ /* 0x000fe20000001810 */
[----:B-1----:R-:W-:-:S06]  /*38b0*/  FMUL.FTZ R2, R73, c[0x0][0x320] ;  /* 0x0000c80049027a20 */ /* 0x002fcc0000410000 */
[----:B------:R1:W1:Y:S01]  /*38c0*/  MUFU.TANH R84, R2 ;  /* 0x0000000200547308 */ /* 0x0002620000002400 */
[----:B------:R-:W-:Y:S07]  /*38d0*/  HMMA.16816.F32 R4, R4, R34, R12 ;  /* 0x000000220404723c */ /* 0x000fee000000180c */
[----:B------:R-:W2:Y:S01]  /*38e0*/  MUFU.TANH R53, R53 ;  /* 0x0000003500357308 */ /* 0x000ea20000002400 */
[----:B------:R-:W-:Y:S01]  /*38f0*/  FMUL.FTZ R20, R20, c[0x0][0x320] ;  /* 0x0000c80014147a20 */ /* 0x000fe20000410000 */
[----:B------:R-:W-:Y:S01]  /*3900*/  SHF.R.S32.HI R15, RZ, 0x1f, R134 ;  /* 0x0000001fff0f7819 */ /* 0x000fe20000011486 */
[----:B------:R-:W-:-:S02]  /*3910*/  FMUL.FTZ R21, R21, c[0x0][0x320] ;  /* 0x0000c80015157a20 */ /* 0x000fc40000410000 */
[----:B------:R-:W-:Y:S02]  /*3920*/  FMUL.FTZ R22, R22, c[0x0][0x320] ;  /* 0x0000c80016167a20 */ /* 0x000fe40000410000 */
[----:B------:R-:W-:Y:S01]  /*3930*/  FMUL.FTZ R23, R23, c[0x0][0x320] ;  /* 0x0000c80017177a20 */ /* 0x000fe20000410000 */
[----:B------:R-:W2:Y:S01]  /*3940*/  MUFU.TANH R54, R54 ;  /* 0x0000003600367308 */ /* 0x000ea20000002400 */
[----:B-1----:R-:W-:Y:S02]  /*3950*/  FMUL.FTZ R2, R74, c[0x0][0x320] ;  /* 0x0000c8004a027a20 */ /* 0x002fe40000410000 */
[----:B------:R-:W-:Y:S02]  /*3960*/  FMUL.FTZ R8, R8, c[0x0][0x320] ;  /* 0x0000c80008087a20 */ /* 0x000fe40000410000 */
[----:B------:R-:W-:Y:S02]  /*3970*/  FMUL.FTZ R9, R9, c[0x0][0x320] ;  /* 0x0000c80009097a20 */ /* 0x000fe40000410000 */
[----:B------:R-:W-:Y:S01]  /*3980*/  FMUL.FTZ R10, R10, c[0x0][0x320] ;  /* 0x0000c8000a0a7a20 */ /* 0x000fe20000410000 */
[----:B------:R1:W1:Y:S01]  /*3990*/  MUFU.TANH R80, R2 ;  /* 0x0000000200507308 */ /* 0x0002620000002400 */
[----:B------:R-:W-:-:S02]  /*39a0*/  FMUL.FTZ R11, R11, c[0x0][0x320] ;  /* 0x0000c8000b0b7a20 */ /* 0x000fc40000410000 */
[----:B------:R-:W-:Y:S02]  /*39b0*/  FMUL.FTZ R5, R5, c[0x0][0x320] ;  /* 0x0000c80005057a20 */ /* 0x000fe40000410000 */
[----:B------:R-:W-:Y:S02]  /*39c0*/  FMUL.FTZ R6, R6, c[0x0][0x320] ;  /* 0x0000c80006067a20 */ /* 0x000fe40000410000 */
[----:B------:R-:W-:Y:S01]  /*39d0*/  FMUL.FTZ R7, R7, c[0x0][0x320] ;  /* 0x0000c80007077a20 */ /* 0x000fe20000410000 */
[----:B------:R-:W2:Y:S01]  /*39e0*/  MUFU.TANH R33, R20 ;  /* 0x0000001400217308 */ /* 0x000ea20000002400 */
[----:B------:R-:W-:Y:S02]  /*39f0*/  FMUL.FTZ R4, R4, c[0x0][0x320] ;  /* 0x0000c80004047a20 */ /* 0x000fe40000410000 */
[----:B-1----:R-:W-:-:S05]  /*3a00*/  FMUL.FTZ R2, R75, c[0x0][0x320] ;  /* 0x0000c8004b027a20 */ /* 0x002fca0000410000 */
[----:B------:R-:W1:Y:S08]  /*3a10*/  MUFU.TANH R32, R21 ;  /* 0x0000001500207308 */ /* 0x000e700000002400 */
[----:B------:R5:W1:Y:S08]  /*3a20*/  MUFU.TANH R75, R2 ;  /* 0x00000002004b7308 */ /* 0x000a700000002400 */
[----:B------:R-:W1:Y:S01]  /*3a30*/  MUFU.TANH R31, R22 ;  /* 0x00000016001f7308 */ /* 0x000e620000002400 */
[----:B-----5:R-:W-:-:S07]  /*3a40*/  FMUL.FTZ R2, R76, c[0x0][0x320] ;  /* 0x0000c8004c027a20 */ /* 0x020fce0000410000 */
        /* <DEDUP_REMOVED lines=16> */
[----:B------:R5:W1:Y:S08]  /*3b50*/  MUFU.TANH R28, R4 ;  /* 0x00000004001c7308 */ /* 0x000a700000002400 */
[----:B------:R1:W1:Y:S01]  /*3b60*/  MUFU.TANH R44, R2 ;  /* 0x00000002002c7308 */ /* 0x0002620000002400 */
[----:B-----5:R-:W-:Y:S01]  /*3b70*/  LOP3.LUT R4, R154, R153, RZ, 0xfc, !PT ;  /* 0x000000999a047212 */ /* 0x020fe200078efcff */
[----:B-1----:R-:W-:-:S06]  /*3b80*/  FMUL.FTZ R2, R71, c[0x0][0x320] ;  /* 0x0000c80047027a20 */ /* 0x002fcc0000410000 */
[----:B------:R1:W1:Y:S02]  /*3b90*/  MUFU.TANH R40, R2 ;  /* 0x0000000200287308 */ /* 0x0002640000002400 */
[----:B-1----:R-:W-:-:S06]  /*3ba0*/  FMUL.FTZ R2, R55, c[0x0][0x320] ;  /* 0x0000c80037027a20 */ /* 0x002fcc0000410000 */
[----:B------:R1:W1:Y:S02]  /*3bb0*/  MUFU.TANH R190, R2 ;  /* 0x0000000200be7308 */ /* 0x0002640000002400 */
[----:B-1----:R-:W-:-:S05]  /*3bc0*/  IADD3 R2, R156, 0x100, RZ ;  /* 0x000001009c027810 */ /* 0x002fca0007ffe0ff */
[----:B------:R1:W-:Y:S04]  /*3bd0*/  STL [R1+0x2c], R2 ;  /* 0x00002c0201007387 */ /* 0x0003e80000100800 */
[----:B------:R-:W-:Y:S06]  /*3be0*/  BAR.SYNC.DEFER_BLOCKING 0x0 ;  /* 0x0000000000007b1d */ /* 0x000fec0000010000 */
[----:B------:R-:W-:Y:S05]  /*3bf0*/  @P2 BRA `(.L_x_753) ;  /* 0x0000049000002947 */ /* 0x000fea0003800000 */
[----:B--234-:R-:W-:Y:S01]  /*3c00*/  ULEA UR4, UR11, UR9, 0x6 ;  /* 0x000000090b047291 */ /* 0x01cfe2000f8e303f */
[----:B------:R-:W-:-:S05]  /*3c10*/  IMAD.MOV.U32 R9, RZ, RZ, RZ ;  /* 0x000000ffff097224 */ /* 0x000fca00078e00ff */
[----:B------:R-:W-:-:S05]  /*3c20*/  IMAD.U32 R5, RZ, RZ, UR4 ;  /* 0x00000004ff057e24 */ /* 0x000fca000f8e00ff */
[----:B------:R-:W-:-:S05]  /*3c30*/  IADD3 R5, R5, -0x80, R158 ;  /* 0xffffff8005057810 */ /* 0x000fca0007ffe09e */
[----:B------:R-:W-:-:S04]  /*3c40*/  @P1 IMAD.HI.U32 R6, R5, c[0x0][0x2bc], RZ ;  /* 0x0000af0005061a27 */ /* 0x000fc800078e00ff */
[----:B-1----:R-:W-:Y:S01]  /*3c50*/  IMAD.MOV.U32 R2, RZ, RZ, R5 ;  /* 0x000000ffff027224 */ /* 0x002fe200078e0005 */
        /* <DEDUP_REMOVED lines=9> */
[----:B------:R-:W-:Y:S01]  /*3cf0*/  SEL R25, RZ, 0x10, P3 ;  /* 0x00000010ff197807 */ /* 0x000fe20001800000 */
[----:B------:R-:W-:Y:S01]  /*3d00*/  IMAD R10, R2, c[0x0][0x2b8], R5 ;  /* 0x0000ae00020a7a24 */ /* 0x000fe200078e0205 */
[----:B------:R-:W-:Y:S02]  /*3d10*/  IADD3 R22, -R26, 0x10, RZ ;  /* 0x000000101a167810 */ /* 0x000fe40007ffe1ff */
[----:B------:R-:W-:Y:S02]  /*3d20*/  IADD3 R11, -R25, 0x10, RZ ;  /* 0x00000010190b7810 */ /* 0x000fe40007ffe1ff */
[----:B------:R-:W-:Y:S01]  /*3d30*/  SHF.R.S32.HI R2, RZ, 0x1f, R10 ;  /* 0x0000001fff027819 */ /* 0x000fe2000001140a */
[----:B------:R-:W-:Y:S01]  /*3d40*/  STL [R1+0x30], R10 ;  /* 0x0000300a01007387 */ /* 0x000fe20000100800 */
[----:B------:R-:W-:-:S02]  /*3d50*/  LOP3.LUT R22, R22, 0xf, RZ, 0xc0, !PT ;  /* 0x0000000f16167812 */ /* 0x000fc400078ec0ff */
[----:B------:R-:W-:Y:S01]  /*3d60*/  LOP3.LUT R11, R11, 0xf, RZ, 0xc0, !PT ;  /* 0x0000000f0b0b7812 */ /* 0x000fe200078ec0ff */
[----:B------:R-:W-:-:S04]  /*3d70*/  IMAD R2, R2, c[0x0][0x1e0], RZ ;  /* 0x0000780002027a24 */ /* 0x000fc800078e02ff */
[C---:B------:R-:W-:Y:S02]  /*3d80*/  IMAD R2, R10.reuse, c[0x0][0x1e4], R2 ;  /* 0x000079000a027a24 */ /* 0x040fe400078e0202 */
[----:B-1----:R-:W-:-:S04]  /*3d90*/  IMAD.WIDE.U32 R6, R10, c[0x0][0x1e0], RZ ;  /* 0x000078000a067a25 */ /* 0x002fc800078e00ff */
[----:B------:R-:W-:Y:S01]  /*3da0*/  IMAD.IADD R7, R7, 0x1, R2 ;  /* 0x0000000107077824 */ /* 0x000fe200078e0202 */
[----:B--2---:R-:W-:-:S03]  /*3db0*/  SHF.R.S32.HI R2, RZ, 0x1f, R9 ;  /* 0x0000001fff027819 */ /* 0x004fc60000011409 */
[----:B------:R-:W-:Y:S01]  /*3dc0*/  IMAD.WIDE.U32 R6, R9, c[0x0][0x1f0], R6 ;  /* 0x00007c0009067a25 */ /* 0x000fe200078e0006 */
[----:B------:R-:W-:Y:S03]  /*3dd0*/  STL [R1+0x28], R9 ;  /* 0x0000280901007387 */ /* 0x000fe60000100800 */
[----:B------:R-:W-:-:S04]  /*3de0*/  IMAD R2, R2, c[0x0][0x1f0], RZ ;  /* 0x00007c0002027a24 */ /* 0x000fc800078e02ff */
[----:B------:R-:W-:Y:S01]  /*3df0*/  IMAD R5, R9, c[0x0][0x1f4], R2 ;  /* 0x00007d0009057a24 */ /* 0x000fe200078e0202 */
[----:B------:R-:W-:-:S04]  /*3e00*/  IADD3 R2, P2, R6, UR20, RZ ;  /* 0x0000001406027c10 */ /* 0x000fc8000ff5e0ff */
[----:B------:R-:W-:Y:S02]  /*3e10*/  IADD3.X R6, R7, UR18, R5, P2, !PT ;  /* 0x0000001207067c10 */ /* 0x000fe400097fe405 */
[----:B------:R-:W-:-:S04]  /*3e20*/  LEA R5, P2, R2, c[0x0][0x1c8], 0x1 ;  /* 0x0000720002057a11 */ /* 0x000fc800078408ff */
[----:B------:R-:W-:Y:S01]  /*3e30*/  LEA.HI.X R2, R2, c[0x0][0x1cc], R6, 0x1, P2 ;  /* 0x0000730002027a11 */ /* 0x000fe200010f0c06 */
[----:B------:R-:W1:Y:S01]  /*3e40*/  SHFL.IDX PT, R10, R5, 0x3, 0x181f ;  /* 0x00781f00050a7f89 */ /* 0x000e6200000e0000 */
[----:B------:R-:W-:-:S03]  /*3e50*/  SHF.L.U64.HI R6, R132, 0x1, R157 ;  /* 0x0000000184067819 */ /* 0x000fc6000001029d */
[----:B------:R-:W2:Y:S04]  /*3e60*/  SHFL.IDX PT, R7, R2, 0x3, 0x181f ;  /* 0x00781f0002077f89 */ /* 0x000ea800000e0000 */
[----:B------:R-:W3:Y:S04]  /*3e70*/  SHFL.IDX PT, R18, R5, RZ, 0x181f ;  /* 0x00181fff05127589 */ /* 0x000ee800000e0000 */
[----:B------:R-:W-:Y:S04]  /*3e80*/  SHFL.IDX PT, R14, R5, 0x1, 0x181f ;  /* 0x00381f00050e7f89 */ /* 0x000fe800000e0000 */
[----:B------:R-:W4:Y:S04]  /*3e90*/  SHFL.IDX PT, R8, R2, RZ, 0x181f ;  /* 0x00181fff02087589 */ /* 0x000f2800000e0000 */
[----:B------:R5:W5:Y:S04]  /*3ea0*/  SHFL.IDX PT, R9, R5, 0x2, 0x181f ;  /* 0x00581f0005097f89 */ /* 0x000b6800000e0000 */
[----:B------:R-:W5:Y:S01]  /*3eb0*/  SHFL.IDX PT, R13, R2, 0x1, 0x181f ;  /* 0x00381f00020d7f89 */ /* 0x000f6200000e0000 */
[----:B-1----:R-:W-:-:S03]  /*3ec0*/  IADD3 R22, P5, P2, R22, R10, R12 ;  /* 0x0000000a16167210 */ /* 0x002fc60007abe00c */
[----:B------:R1:W1:Y:S01]  /*3ed0*/  SHFL.IDX PT, R24, R2, 0x2, 0x181f ;  /* 0x00581f0002187f89 */ /* 0x00026200000e0000 */
[----:B--2---:R-:W-:Y:S02]  /*3ee0*/  IADD3.X R23, RZ, R7, R6, P5, P2 ;  /* 0x00000007ff177210 */ /* 0x004fe40002fe4406 */
[----:B---3--:R-:W-:-:S05]  /*3ef0*/  IADD3 R20, P6, R18, R12, RZ ;  /* 0x0000000c12147210 */ /* 0x008fca0007fde0ff */
[----:B----4-:R-:W-:Y:S01]  /*3f00*/  IMAD.X R21, R8, 0x1, R6, P6 ;  /* 0x0000000108157824 */ /* 0x010fe200030e0606 */
[----:B-----5:R-:W-:-:S04]  /*3f10*/  SHF.L.U64.HI R5, R134, 0x1, R15 ;  /* 0x0000000186057819 */ /* 0x020fc8000001020f */
[----:B------:R2:W-:Y:S01]  /*3f20*/  LDGSTS.E.BYPASS.LTC128B.128 [R156+0x4100], [R20.64], !P4 ;  /* 0x04100000149c7fae */ /* 0x0005e2000e101d4c */
[----:B-1----:R-:W-:-:S05]  /*3f30*/  IMAD.SHL.U32 R2, R134, 0x2, RZ ;  /* 0x0000000286027824 */ /* 0x002fca00078e00ff */
[----:B------:R-:W-:-:S04]  /*3f40*/  IADD3 R10, P5, P2, R11, R10, R2 ;  /* 0x0000000a0b0a7210 */ /* 0x000fc80007abe002 */
[--C-:B------:R-:W-:Y:S02]  /*3f50*/  IADD3.X R11, RZ, R7, R5.reuse, P5, P2 ;  /* 0x00000007ff0b7210 */ /* 0x100fe40002fe4405 */
[----:B------:R-:W-:Y:S02]  /*3f60*/  IADD3 R18, P5, R18, R2, RZ ;  /* 0x0000000212127210 */ /* 0x000fe40007fbe0ff */
[C---:B------:R-:W-:Y:S02]  /*3f70*/  IADD3 R16, P2, R14.reuse, R12, RZ ;  /* 0x0000000c0e107210 */ /* 0x040fe40007f5e0ff */
[----:B------:R-:W-:Y:S01]  /*3f80*/  IADD3 R14, P6, R14, R2, RZ ;  /* 0x000000020e0e7210 */ /* 0x000fe20007fde0ff */
[--C-:B------:R-:W-:Y:S01]  /*3f90*/  IMAD.X R19, R8, 0x1, R5.reuse, P5 ;  /* 0x0000000108137824 */ /* 0x100fe200028e0605 */
[----:B------:R-:W-:Y:S01]  /*3fa0*/  IADD3 R12, P5, R9, R12, RZ ;  /* 0x0000000c090c7210 */ /* 0x000fe20007fbe0ff */
[--C-:B------:R-:W-:Y:S01]  /*3fb0*/  IMAD.X R17, R13, 0x1, R6.reuse, P2 ;  /* 0x000000010d117824 */ /* 0x100fe200010e0606 */
        /* <DEDUP_REMOVED lines=13> */
.L_x_753:
[----:B-1234-:R-:W-:Y:S01]  /*4090*/  LOP3.LUT R2, R155, 0xffffffe0, RZ, 0xc0, !PT ;  /* 0xffffffe09b027812 */ /* 0x01efe200078ec0ff */
[----:B------:R-:W-:Y:S01]  /*40a0*/  IMAD.U32 R5, RZ, RZ, UR15 ;  /* 0x0000000fff057e24 */ /* 0x000fe2000f8e00ff */
[----:B------:R-:W-:Y:S01]  /*40b0*/  STL [R1+0x8c], R251 ;  /* 0x00008cfb01007387 */ /* 0x000fe20000100800 */
[----:B------:R-:W-:-:S02]  /*40c0*/  IMAD.SHL.U32 R233, R4, 0x2, RZ ;  /* 0x0000000204e97824 */ /* 0x000fc400078e00ff */
[----:B------:R-:W-:Y:S01]  /*40d0*/  IMAD.IADD R2, R159, 0x1, -R2 ;  /* 0x000000019f027824 */ /* 0x000fe200078e0a02 */
[----:B------:R-:W-:Y:S01]  /*40e0*/  STL [R1+0x88], R250 ;  /* 0x000088fa01007387 */ /* 0x000fe20000100800 */
[----:B------:R-:W-:Y:S01]  /*40f0*/  IMAD R234, R3, 0x2, R233 ;  /* 0x0000000203ea7824 */ /* 0x000fe200078e02e9 */
[C---:B------:R-:W-:Y:S02]  /*4100*/  LEA R236, R0.reuse, R233, 0x1 ;  /* 0x000000e900ec7211 */ /* 0x040fe400078e08ff */
[----:B------:R-:W-:Y:S01]  /*4110*/  SHF.R.S32.HI R8, RZ, 0x1f, R2 ;  /* 0x0000001fff087819 */ /* 0x000fe20000011402 */
[----:B------:R-:W-:Y:S01]  /*4120*/  STL [R1+0x84], R249 ;  /* 0x000084f901007387 */ /* 0x000fe20000100800 */
[----:B------:R-:W-:Y:S02]  /*4130*/  IMAD R235, R0, 0x2, R234 ;  /* 0x0000000200eb7824 */ /* 0x000fe400078e02ea */
[----:B------:R-:W-:Y:S01]  /*4140*/  LEA.HI R8, R8, R2, RZ, 0x2 ;  /* 0x0000000208087211 */ /* 0x000fe200078f10ff */
[----:B------:R-:W-:Y:S03]  /*4150*/  STL [R1+0x80], R248 ;  /* 0x000080f801007387 */ /* 0x000fe60000100800 */
[----:B------:R-:W-:Y:S01]  /*4160*/  LOP3.LUT R8, R8, 0x7ffffffc, RZ, 0xc0, !PT ;  /* 0x7ffffffc08087812 */ /* 0x000fe200078ec0ff */
[----:B------:R-:W-:Y:S03]  /*4170*/  STL [R1+0x7c], R247 ;  /* 0x00007cf701007387 */ /* 0x000fe60000100800 */
[----:B------:R-:W-:Y:S01]  /*4180*/  IADD3 R8, R2, -R8, RZ ;  /* 0x8000000802087210 */ /* 0x000fe20007ffe0ff */
[----:B------:R-:W-:Y:S04]  /*4190*/  STL [R1+0x78], R246 ;  /* 0x000078f601007387 */ /* 0x000fe80000100800 */
[----:B------:R-:W-:Y:S01]  /*41a0*/  IMAD R8, R8, -0x2, R5 ;  /* 0xfffffffe08087824 */ /* 0x000fe200078e0205 */
[----:B------:R-:W-:Y:S04]  /*41b0*/  STL [R1+0x74], R245 ;  /* 0x000074f501007387 */ /* 0x000fe80000100800 */
[C---:B------:R-:W-:Y:S01]  /*41c0*/  ISETP.GT.AND P2, PT, R8.reuse, RZ, PT ;  /* 0x000000ff0800720c */ /* 0x040fe20003f44270 */
[----:B------:R-:W-:Y:S01]  /*41d0*/  STL [R1+0x70], R244 ;  /* 0x000070f401007387 */ /* 0x000fe20000100800 */
[----:B------:R-:W-:-:S02]  /*41e0*/  ISETP.GT.AND P6, PT, R8, 0x1, PT ;  /* 0x000000010800780c */ /* 0x000fc40003fc4270 */
[----:B------:R-:W-:Y:S01]  /*41f0*/  ISETP.GT.AND P5, PT, R8, 0x8, PT ;  /* 0x000000080800780c */ /* 0x000fe20003fa4270 */
[----:B------:R-:W-:Y:S01]  /*4200*/  STL [R1+0x6c], R243 ;  /* 0x00006cf301007387 */ /* 0x000fe20000100800 */
[----:B------:R-:W-:Y:S02]  /*4210*/  FSEL R6, R148, -INF , P2 ;  /* 0xff80000094067808 */ /* 0x000fe40001000000 */
[----:B------:R-:W-:Y:S01]  /*4220*/  FSEL R7, R135, -INF , P6 ;  /* 0xff80000087077808 */ /* 0x000fe20003000000 */
[----:B------:R-:W-:Y:S01]  /*4230*/  STL [R1+0x68], R242 ;  /* 0x000068f201007387 */ /* 0x000fe20000100800 */
[----:B------:R-:W-:Y:S02]  /*4240*/  FSEL R11, R133, -INF , P2 ;  /* 0xff800000850b7808 */ /* 0x000fe40001000000 */
[----:B------:R-:W-:Y:S01]  /*4250*/  FSEL R120, R150, -INF , P2 ;  /* 0xff80000096787808 */ /* 0x000fe20001000000 */
[----:B------:R-:W-:Y:S01]  /*4260*/  STL [R1+0x64], R241 ;  /* 0x000064f101007387 */ /* 0x000fe20000100800 */
[----:B------:R-:W-:-:S02]  /*4270*/  FSEL R96, R152, -INF , P2 ;  /* 0xff80000098607808 */ /* 0x000fc40001000000 */
[----:B------:R-:W-:Y:S01]  /*4280*/  ISETP.GT.AND P2, PT, R8, 0x9, PT ;  /* 0x000000090800780c */ /* 0x000fe20003f44270 */
[----:B------:R-:W-:Y:S01]  /*4290*/  STL [R1+0x60], R240 ;  /* 0x000060f001007387 */ /* 0x000fe20000100800 */
[----:B------:R-:W-:Y:S02]  /*42a0*/  FSEL R9, R106, -INF , P5 ;  /* 0xff8000006a097808 */ /* 0x000fe40002800000 */
[----:B------:R-:W-:Y:S01]  /*42b0*/  FMNMX.FTZ R2, R6, R7, !PT ;  /* 0x0000000706027209 */ /* 0x000fe20007810000 */
        /* <DEDUP_REMOVED lines=15> */
[----:B------:R1:W-:Y:S01]  /*43b0*/  STL [R1+0x48], R132 ;  /* 0x0000488401007387 */ /* 0x0003e20000100800 */
[----:B------:R-:W-:Y:S02]  /*43c0*/  FSEL R17, R94, -INF , P6 ;  /* 0xff8000005e117808 */ /* 0x000fe40003000000 */
[----:B------:R-:W-:Y:S01]  /*43d0*/  FMNMX.FTZ R2, R10, R2, !PT ;  /* 0x000000020a027209 */ /* 0x000fe20007810000 */
[----:B------:R-:W-:Y:S01]  /*43e0*/  LDSM.16.MT88.4 R60, [R235+0x900] ;  /* 0x00090000eb3c783b */ /* 0x000fe20000004200 */
[----:B------:R-:W-:Y:S02]  /*43f0*/  FSEL R16, R102, -INF , P2 ;  /* 0xff80000066107808 */ /* 0x000fe40001000000 */
[----:B------:R-:W-:Y:S01]  /*4400*/  FSEL R123, R107, -INF , P2 ;  /* 0xff8000006b7b7808 */ /* 0x000fe20001000000 */
[----:B------:R-:W-:Y:S01]  /*4410*/  LDSM.16.MT88.4 R56, [R233+0x900] ;  /* 0x00090000e938783b */ /* 0x000fe20000004200 */
[----:B------:R-:W-:-:S02]  /*4420*/  FSEL R99, R113, -INF , P2 ;  /* 0xff80000071637808 */ /* 0x000fc40001000000 */
[----:B------:R-:W-:Y:S01]  /*4430*/  ISETP.GT.AND P2, PT, R8, 0x18, PT ;  /* 0x000000180800780c */ /* 0x000fe20003f44270 */
[----:B------:R-:W-:Y:S01]  /*4440*/  LDSM.16.MT88.4 R104, [R236+0x2100] ;  /* 0x00210000ec68783b */ /* 0x000fe20000004200 */
        /* <DEDUP_REMOVED lines=11> */
[----:B------:R-:W0:Y:S01]  /*4500*/  LDGDEPBAR ;  /* 0x00000000000079af */ /* 0x000e220000000000 */
[----:B------:R-:W-:Y:S02]  /*4510*/  FSEL R22, R89, -INF , P5 ;  /* 0xff80000059167808 */ /* 0x000fe40002800000 */
[----:B------:R-:W-:Y:S02]  /*4520*/  FSEL R125, R95, -INF , P5 ;  /* 0xff8000005f7d7808 */ /* 0x000fe40002800000 */
[----:B------:R-:W-:Y:S01]  /*4530*/  FSEL R113, R101, -INF , P5 ;  /* 0xff80000065717808 */ /* 0x000fe20002800000 */
[----:B------:R-:W-:Y:S01]  /*4540*/  LDSM.16.MT88.4 R92, [R233+0x2100] ;  /* 0x00210000e95c783b */ /* 0x000fe20000004200 */
[----:B------:R-:W-:-:S02]  /*4550*/  ISETP.GT.AND P5, PT, R8, 0x20, PT ;  /* 0x000000200800780c */ /* 0x000fc40003fa4270 */
[----:B------:R-:W-:Y:S01]  /*4560*/  FSEL R20, R85, -INF , P6 ;  /* 0xff80000055147808 */ /* 0x000fe20003000000 */
[----:B------:R-:W-:Y:S01]  /*4570*/  LDSM.16.MT88.4 R100, [R234+0x2100] ;  /* 0x00210000ea64783b */ /* 0x000fe20000004200 */
[----:B------:R-:W-:Y:S02]  /*4580*/  FMNMX.FTZ R2, R19, R2, !PT ;  /* 0x0000000213027209 */ /* 0x000fe40007810000 */
[----:B------:R-:W-:Y:S02]  /*4590*/  FSEL R23, R82, -INF , P2 ;  /* 0xff80000052177808 */ /* 0x000fe40001000000 */
[----:B------:R-:W-:Y:S02]  /*45a0*/  FSEL R126, R88, -INF , P2 ;  /* 0xff800000587e7808 */ /* 0x000fe40001000000 */
[----:B------:R-:W-:Y:S02]  /*45b0*/  FSEL R115, R91, -INF , P2 ;  /* 0xff8000005b737808 */ /* 0x000fe40001000000 */
[----:B------:R-:W-:-:S02]  /*45c0*/  ISETP.GT.AND P2, PT, R8, 0x21, PT ;  /* 0x000000210800780c */ /* 0x000fc40003f44270 */
[----:B------:R-:W-:Y:S02]  /*45d0*/  FSEL R180, R74, -INF , P5 ;  /* 0xff8000004ab47808 */ /* 0x000fe40002800000 */
        /* <DEDUP_REMOVED lines=16> */
[----:B------:R-:W-:Y:S01]  /*46e0*/  FSEL R168, R84, -INF , P2 ;  /* 0xff80000054a87808 */ /* 0x000fe20001000000 */
[----:B------:R-:W-:Y:S01]  /*46f0*/  LDSM.16.MT88.4 R72, [R236+0x900] ;  /* 0x00090000ec48783b */ /* 0x000fe20000004200 */
[----:B------:R-:W-:Y:S02]  /*4700*/  ISETP.GT.AND P2, PT, R8, 0x30, PT ;  /* 0x000000300800780c */ /* 0x000fe40003f44270 */
[----:B------:R-:W-:Y:S01]  /*4710*/  FSEL R173, R69, -INF , P5 ;  /* 0xff80000045ad7808 */ /* 0x000fe20002800000 */
[----:B------:R-:W-:Y:S01]  /*4720*/  LDSM.16.MT88.4 R84, [R236+0x100] ;  /* 0x00010000ec54783b */ /* 0x000fe20000004200 */
[----:B------:R-:W-:-:S02]  /*4730*/  FMNMX.FTZ R2, R174, R2, !PT ;  /* 0x00000002ae027209 */ /* 0x000fc40007810000 */
[----:B------:R-:W-:Y:S02]  /*4740*/  FSEL R181, R40, -INF , P5 ;  /* 0xff80000028b57808 */ /* 0x000fe40002800000 */
[----:B------:R-:W-:Y:S01]  /*4750*/  FSEL R136, R67, -INF , P5 ;  /* 0xff80000043887808 */ /* 0x000fe20002800000 */
[----:B------:R-:W-:Y:S01]  /*4760*/  LDSM.16.MT88.4 R40, [R233+0x100] ;  /* 0x00010000e928783b */ /* 0x000fe20000004200 */
[----:B------:R-:W-:Y:S02]  /*4770*/  FSEL R133, R65, -INF , P5 ;  /* 0xff80000041857808 */ /* 0x000fe40002800000 */
[----:B------:R-:W-:Y:S02]  /*4780*/  FSEL R205, R33, -INF , P2 ;  /* 0xff80000021cd7808 */ /* 0x000fe40001000000 */
[----:B------:R-:W-:Y:S02]  /*4790*/  ISETP.GT.AND P5, PT, R8, 0x31, PT ;  /* 0x000000310800780c */ /* 0x000fe40003fa4270 */
[----:B------:R-:W-:-:S02]  /*47a0*/  FMNMX.FTZ R2, R173, R2, !PT ;  /* 0x00000002ad027209 */ /* 0x000fc40007810000 */
[----:B------:R-:W-:Y:S02]  /*47b0*/  FSEL R182, R70, -INF , P6 ;  /* 0xff80000046b67808 */ /* 0x000fe40003000000 */
[----:B------:R-:W-:Y:S01]  /*47c0*/  FSEL R170, R66, -INF , P6 ;  /* 0xff80000042aa7808 */ /* 0x000fe20003000000 */
[----:B------:R-:W-:Y:S01]  /*47d0*/  LDSM.16.MT88.4 R68, [R233+0x2900] ;  /* 0x00290000e944783b */ /* 0x000fe20000004200 */
[----:B------:R-:W-:Y:S02]  /*47e0*/  FSEL R135, R44, -INF , P6 ;  /* 0xff8000002c877808 */ /* 0x000fe40003000000 */
[----:B------:R-:W-:Y:S01]  /*47f0*/  ISETP.GT.AND P6, PT, R8, 0x38, PT ;  /* 0x000000380800780c */ /* 0x000fe20003fc4270 */
[----:B------:R-:W-:Y:S01]  /*4800*/  LDSM.16.MT88.4 R64, [R234+0x2900] ;  /* 0x00290000ea40783b */ /* 0x000fe20000004200 */
[----:B-1----:R-:W-:Y:S02]  /*4810*/  FSEL R132, R32, -INF , P5 ;  /* 0xff80000020847808 */ /* 0x002fe40002800000 */
[----:B------:R-:W-:-:S02]  /*4820*/  FMNMX.FTZ R2, R205, R2, !PT ;  /* 0x00000002cd027209 */ /* 0x000fc40007810000 */
[----:B------:R-:W-:Y:S02]  /*4830*/  ISETP.GT.AND P5, PT, R8, 0x39, PT ;  /* 0x000000390800780c */ /* 0x000fe40003fa4270 */
[----:B------:R-:W-:Y:S02]  /*4840*/  FSEL R241, R28, -INF , P6 ;  /* 0xff8000001cf17808 */ /* 0x000fe40003000000 */
[----:B------:R-:W-:Y:S02]  /*4850*/  FMNMX.FTZ R2, R132, R2, !PT ;  /* 0x0000000284027209 */ /* 0x000fe40007810000 */
[----:B------:R-:W-:Y:S02]  /*4860*/  FSEL R237, R27, -INF , P5 ;  /* 0xff8000001bed7808 */ /* 0x000fe40002800000 */
[----:B------:R-:W-:Y:S02]  /*4870*/  FMNMX.FTZ R2, R241, R2, !PT ;  /* 0x00000002f1027209 */ /* 0x000fe40007810000 */
[----:B------:R-:W-:-:S02]  /*4880*/  FSEL R240, R31, -INF , P2 ;  /* 0xff8000001ff07808 */ /* 0x000fc40001000000 */
[----:B------:R-:W-:Y:S02]  /*4890*/  FMNMX.FTZ R2, R237, R2, !PT ;  /* 0x00000002ed027209 */ /* 0x000fe40007810000 */
[----:B------:R-:W-:Y:S02]  /*48a0*/  FSEL R229, R54, -INF , P2 ;  /* 0xff80000036e57808 */ /* 0x000fe40001000000 */
[----:B------:R-:W-:Y:S01]  /*48b0*/  FSEL R228, R52, -INF , P2 ;  /* 0xff80000034e47808 */ /* 0x000fe20001000000 */
[----:B------:R-:W1:Y:S01]  /*48c0*/  SHFL.BFLY PT, R5, R2, 0x2, 0x1f ;  /* 0x0c401f0002057f89 */ /* 0x000e6200000e0000 */
[----:B------:R-:W-:Y:S02]  /*48d0*/  FSEL R232, R30, -INF , P6 ;  /* 0xff8000001ee87808 */ /* 0x000fe40003000000 */
[----:B------:R-:W-:Y:S02]  /*48e0*/  FSEL R212, R29, -INF , P5 ;  /* 0xff8000001dd47808 */ /* 0x000fe40002800000 */
[----:B------:R-:W-:-:S02]  /*48f0*/  FMNMX.FTZ R0, R96, R97, !PT ;  /* 0x0000006160007209 */ /* 0x000fc40007810000 */
[----:B------:R-:W-:Y:S02]  /*4900*/  FSEL R191, R35, -INF , P6 ;  /* 0xff80000023bf7808 */ /* 0x000fe40003000000 */
[----:B------:R-:W-:Y:S02]  /*4910*/  FMNMX.FTZ R0, R98, R0, !PT ;  /* 0x0000000062007209 */ /* 0x000fe40007810000 */
[----:B------:R-:W-:Y:S02]  /*4920*/  FSEL R195, R34, -INF , P5 ;  /* 0xff80000022c37808 */ /* 0x000fe40002800000 */
[----:B------:R-:W-:Y:S02]  /*4930*/  FMNMX.FTZ R0, R99, R0, !PT ;  /* 0x0000000063007209 */ /* 0x000fe40007810000 */
[----:B------:R-:W-:Y:S02]  /*4940*/  FSEL R189, R189, -INF , P6 ;  /* 0xff800000bdbd7808 */ /* 0x000fe40003000000 */
[----:B------:R-:W-:-:S02]  /*4950*/  FMNMX.FTZ R0, R112, R0, !PT ;  /* 0x0000000070007209 */ /* 0x000fc40007810000 */
[----:B------:R-:W-:Y:S02]  /*4960*/  FSEL R188, R188, -INF , P5 ;  /* 0xff800000bcbc7808 */ /* 0x000fe40002800000 */
[----:B------:R-:W-:Y:S02]  /*4970*/  FMNMX.FTZ R0, R113, R0, !PT ;  /* 0x0000000071007209 */ /* 0x000fe40007810000 */
[----:B-1----:R-:W-:Y:S02]  /*4980*/  FMNMX.FTZ R2, R2, R5, !PT ;  /* 0x0000000502027209 */ /* 0x002fe40007810000 */
[----:B------:R-:W-:-:S03]  /*4990*/  FMNMX.FTZ R0, R115, R0, !PT ;  /* 0x0000000073007209 */ /* 0x000fc60007810000 */
[----:B------:R-:W1:Y:S01]  /*49a0*/  SHFL.BFLY PT, R137, R2, 0x1, 0x1f ;  /* 0x0c201f0002897f89 */ /* 0x000e6200000e0000 */
        /* <DEDUP_REMOVED lines=8> */
[C---:B------:R-:W-:Y:S01]  /*4a30*/  FSETP.NEU.FTZ.AND P2, PT, R137.reuse, -INF , PT ;  /* 0xff8000008900780b */ /* 0x040fe20003f5d000 */
[----:B------:R-:W-:Y:S01]  /*4a40*/  FMUL.FTZ R13, R137, c[0x0][0x2d0] ;  /* 0x0000b400890d7a20 */ /* 0x000fe20000410000 */
[----:B------:R-:W-:-:S04]  /*4a50*/  FMNMX.FTZ R2, R15, R2, !PT ;  /* 0x000000020f027209 */ /* 0x000fc80007810000 */
[----:B------:R-:W-:Y:S02]  /*4a60*/  FMNMX.FTZ R2, R16, R2, !PT ;  /* 0x0000000210027209 */ /* 0x000fe40007810000 */
[----:B------:R-:W-:Y:S02]  /*4a70*/  FSEL R13, R13, RZ, P2 ;  /* 0x000000ff0d0d7208 */ /* 0x000fe40001000000 */
[----:B------:R-:W-:Y:S02]  /*4a80*/  FMNMX.FTZ R2, R21, R2, !PT ;  /* 0x0000000215027209 */ /* 0x000fe40007810000 */
[----:B------:R-:W-:Y:S02]  /*4a90*/  ISETP.GT.AND P2, PT, R8, 0x31, PT ;  /* 0x000000310800780c */ /* 0x000fe40003f44270 */
[----:B------:R-:W-:Y:S02]  /*4aa0*/  FMNMX.FTZ R2, R22, R2, !PT ;  /* 0x0000000216027209 */ /* 0x000fe40007810000 */
[----:B------:R-:W-:-:S02]  /*4ab0*/  FSEL R239, R36, -INF , P2 ;  /* 0xff80000024ef7808 */ /* 0x000fc40001000000 */
        /* <DEDUP_REMOVED lines=11> */
[----:B-1----:R-:W-:-:S05]  /*4b70*/  FMNMX.FTZ R2, R2, R5, !PT ;  /* 0x0000000502027209 */ /* 0x002fca0007810000 */
[----:B------:R-:W1:Y:S02]  /*4b80*/  SHFL.BFLY PT, R5, R2, 0x1, 0x1f ;  /* 0x0c201f0002057f89 */ /* 0x000e6400000e0000 */
[----:B-1----:R-:W-:Y:S01]  /*4b90*/  FMNMX.FTZ R2, R5, R2, !PT ;  /* 0x0000000205027209 */ /* 0x002fe20007810000 */
[----:B------:R-:W-:-:S03]  /*4ba0*/  FFMA.FTZ R5, R6, c[0x0][0x2d0], -R13 ;  /* 0x0000b40006057a23 */ /* 0x000fc6000001080d */
[C---:B------:R-:W-:Y:S01]  /*4bb0*/  FSETP.NEU.FTZ.AND P2, PT, R2.reuse, -INF , PT ;  /* 0xff8000000200780b */ /* 0x040fe20003f5d000 */
[----:B------:R-:W-:Y:S01]  /*4bc0*/  FMUL.FTZ R12, R2, c[0x0][0x2d0] ;  /* 0x0000b400020c7a20 */ /* 0x000fe20000410000 */
[----:B------:R1:W-:Y:S04]  /*4bd0*/  MUFU.EX2 R134, R5 ;  /* 0x0000000500867308 */ /* 0x0003e80000000800 */
[----:B------:R-:W-:Y:S02]  /*4be0*/  FSEL R12, R12, RZ, P2 ;  /* 0x000000ff0c0c7208 */ /* 0x000fe40001000000 */
[----:B------:R-:W-:Y:S02]  /*4bf0*/  ISETP.GT.AND P2, PT, R8, 0x31, PT ;  /* 0x000000310800780c */ /* 0x000fe40003f44270 */
[----:B------:R-:W-:Y:S01]  /*4c00*/  FMNMX.FTZ R8, R120, R121, !PT ;  /* 0x0000007978087209 */ /* 0x000fe20007810000 */
[--C-:B------:R-:W-:Y:S01]  /*4c10*/  FFMA.FTZ R3, R15, c[0x0][0x2d0], -R12.reuse ;  /* 0x0000b4000f037a23 */ /* 0x100fe2000001080c */
[----:B------:R-:W-:Y:S01]  /*4c20*/  FSEL R194, R53, -INF , P2 ;  /* 0xff80000035c27808 */ /* 0x000fe20001000000 */
[----:B------:R-:W-:Y:S01]  /*4c30*/  FFMA.FTZ R4, R14, c[0x0][0x2d0], -R12 ;  /* 0x0000b4000e047a23 */ /* 0x000fe2000001080c */
[----:B------:R-:W-:Y:S01]  /*4c40*/  FMNMX.FTZ R8, R122, R8, !PT ;  /* 0x000000087a087209 */ /* 0x000fe20007810000 */
[----:B------:R2:W-:Y:S01]  /*4c50*/  MUFU.EX2 R246, R3 ;  /* 0x0000000300f67308 */ /* 0x0005e20000000800 */
[----:B------:R-:W-:Y:S01]  /*4c60*/  FMNMX.FTZ R0, R194, R0, !PT ;  /* 0x00000000c2007209 */ /* 0x000fe20007810000 */
[----:B------:R-:W-:Y:S01]  /*4c70*/  LDSM.16.MT88.4 R52, [R234+0x900] ;  /* 0x00090000ea34783b */ /* 0x000fe20000004200 */
[----:B-1----:R-:W-:Y:S01]  /*4c80*/  FFMA.FTZ R5, R7, c[0x0][0x2d0], -R13 ;  /* 0x0000b40007057a23 */ /* 0x002fe2000001080d */
[----:B------:R-:W-:-:S02]  /*4c90*/  FSEL R190, R190, -INF , P2 ;  /* 0xff800000bebe7808 */ /* 0x000fc40001000000 */
[----:B------:R-:W-:Y:S02]  /*4ca0*/  FMNMX.FTZ R0, R191, R0, !PT ;  /* 0x00000000bf007209 */ /* 0x000fe40007810000 */
[----:B------:R1:W3:Y:S02]  /*4cb0*/  MUFU.EX2 R214, R5 ;  /* 0x0000000500d67308 */ /* 0x0002e40000000800 */
[----:B------:R-:W-:Y:S01]  /*4cc0*/  FMNMX.FTZ R0, R195, R0, !PT ;  /* 0x00000000c3007209 */ /* 0x000fe20007810000 */
[----:B--2---:R-:W-:-:S05]  /*4cd0*/  FFMA.FTZ R3, R16, c[0x0][0x2d0], -R12 ;  /* 0x0000b40010037a23 */ /* 0x004fca000001080c */
[----:B------:R3:W-:Y:S01]  /*4ce0*/  MUFU.EX2 R230, R4 ;  /* 0x0000000400e67308 */ /* 0x0007e20000000800 */
[----:B-1----:R-:W-:-:S07]  /*4cf0*/  FFMA.FTZ R5, R9, c[0x0][0x2d0], -R13 ;  /* 0x0000b40009057a23 */ /* 0x002fce000001080d */
[----:B------:R1:W2:Y:S01]  /*4d00*/  MUFU.EX2 R213, R3 ;  /* 0x0000000300d57308 */ /* 0x0002a20000000800 */
[----:B------:R-:W4:Y:S07]  /*4d10*/  SHFL.BFLY PT, R9, R0, 0x2, 0x1f ;  /* 0x0c401f0000097f89 */ /* 0x000f2e00000e0000 */
[----:B------:R4:W-:Y:S01]  /*4d20*/  MUFU.EX2 R206, R5 ;  /* 0x0000000500ce7308 */ /* 0x0009e20000000800 */
[----:B---3--:R-:W-:Y:S01]  /*4d30*/  F2FP.PACK_AB R4, R214, R134 ;  /* 0x00000086d604723e */ /* 0x008fe200000000ff */
[----:B-1----:R-:W-:Y:S01]  /*4d40*/  FFMA.FTZ R3, R17, c[0x0][0x2d0], -R13 ;  /* 0x0000b40011037a23 */ /* 0x002fe2000001080d */
[----:B--2---:R-:W-:-:S05]  /*4d50*/  F2FP.PACK_AB R7, R213, R246 ;  /* 0x000000f6d507723e */ /* 0x004fca00000000ff */
[----:B------:R1:W-:Y:S01]  /*4d60*/  MUFU.EX2 R238, R3 ;  /* 0x0000000300ee7308 */ /* 0x0003e20000000800 */
[----:B----4-:R-:W-:Y:S01]  /*4d70*/  FFMA.FTZ R5, R10, c[0x0][0x2d0], -R13 ;  /* 0x0000b4000a057a23 */ /* 0x010fe2000001080d */
[----:B------:R-:W-:-:S06]  /*4d80*/  FMNMX.FTZ R0, R0, R9, !PT ;  /* 0x0000000900007209 */ /* 0x000fcc0007810000 */
[----:B------:R2:W3:Y:S01]  /*4d90*/  MUFU.EX2 R243, R5 ;  /* 0x0000000500f37308 */ /* 0x0004e20000000800 */
[----:B------:R-:W4:Y:S01]  /*4da0*/  SHFL.BFLY PT, R16, R0, 0x1, 0x1f ;  /* 0x0c201f0000107f89 */ /* 0x000f2200000e0000 */
[----:B-1----:R-:W-:-:S06]  /*4db0*/  FFMA.FTZ R3, R18, c[0x0][0x2d0], -R13 ;  /* 0x0000b40012037a23 */ /* 0x002fcc000001080d */
[----:B------:R1:W-:Y:S01]  /*4dc0*/  MUFU.EX2 R250, R3 ;  /* 0x0000000300fa7308 */ /* 0x0003e20000000800 */
[----:B--2---:R-:W-:Y:S01]  /*4dd0*/  FFMA.FTZ R5, R11, c[0x0][0x2d0], -R12 ;  /* 0x0000b4000b057a23 */ /* 0x004fe2000001080c */
[----:B---3--:R-:W-:-:S06]  /*4de0*/  F2FP.PACK_AB R6, R243, R206 ;  /* 0x000000cef306723e */ /* 0x008fcc00000000ff */
[----:B------:R-:W2:Y:S01]  /*4df0*/  MUFU.EX2 R242, R5 ;  /* 0x0000000500f27308 */ /* 0x000ea20000000800 */
[----:B----4-:R-:W-:Y:S02]  /*4e00*/  FMNMX.FTZ R139, R0, R16, !PT ;  /* 0x00000010008b7209 */ /* 0x010fe40007810000 */
[----:B-1----:R-:W-:Y:S01]  /*4e10*/  FMNMX.FTZ R3, R123, R8, !PT ;  /* 0x000000087b037209 */ /* 0x002fe20007810000 */
[----:B------:R-:W-:Y:S01]  /*4e20*/  FFMA.FTZ R8, R19, c[0x0][0x2d0], -R13 ;  /* 0x0000b40013087a23 */ /* 0x000fe2000001080d */
[----:B------:R-:W-:Y:S02]  /*4e30*/  FSETP.NEU.FTZ.AND P2, PT, R139, -INF , PT ;  /* 0xff8000008b00780b */ /* 0x000fe40003f5d000 */
[----:B------:R-:W-:Y:S01]  /*4e40*/  FMNMX.FTZ R3, R124, R3, !PT ;  /* 0x000000037c037209 */ /* 0x000fe20007810000 */
[----:B------:R1:W-:Y:S03]  /*4e50*/  MUFU.EX2 R207, R8 ;  /* 0x0000000800cf7308 */ /* 0x0003e60000000800 */
[----:B------:R-:W-:-:S02]  /*4e60*/  FMNMX.FTZ R3, R125, R3, !PT ;  /* 0x000000037d037209 */ /* 0x000fc40007810000 */
[----:B--2---:R-:W-:Y:S02]  /*4e70*/  F2FP.PACK_AB R5, R230, R242 ;  /* 0x000000f2e605723e */ /* 0x004fe400000000ff */
[----:B------:R-:W-:-:S04]  /*4e80*/  FMNMX.FTZ R3, R126, R3, !PT ;  /* 0x000000037e037209 */ /* 0x000fc80007810000 */
[----:B------:R-:W-:Y:S01]  /*4e90*/  FMNMX.FTZ R3, R127, R3, !PT ;  /* 0x000000037f037209 */ /* 0x000fe20007810000 */
[----:B------:R-:W-:Y:S03]  /*4ea0*/  HMMA.16816.F32 R152, R4, R92, RZ ;  /* 0x0000005c0498723c */ /* 0x000fe600000018ff */
[----:B------:R-:W-:Y:S01]  /*4eb0*/  FMNMX.FTZ R3, R172, R3, !PT ;  /* 0x00000003ac037209 */ /* 0x000fe20007810000 */
[----:B-1----:R-:W-:-:S04]  /*4ec0*/  FFMA.FTZ R8, R20, c[0x0][0x2d0], -R13 ;  /* 0x0000b40014087a23 */ /* 0x002fc8000001080d */
[----:B------:R1:W2:Y:S01]  /*4ed0*/  MUFU.EX2 R185, R8 ;  /* 0x0000000800b97308 */ /* 0x0002a20000000800 */
[C---:B------:R-:W-:Y:S08]  /*4ee0*/  HMMA.16816.F32 R160, R4.reuse, R88, RZ ;  /* 0x0000005804a0723c */ /* 0x040ff000000018ff */
[----:B------:R-:W-:Y:S01]  /*4ef0*/  HMMA.16816.F32 R148, R4, R100, RZ ;  /* 0x000000640494723c */ /* 0x000fe200000018ff */
[----:B-1----:R-:W-:Y:S01]  /*4f00*/  FFMA.FTZ R8, R21, c[0x0][0x2d0], -R12 ;  /* 0x0000b40015087a23 */ /* 0x002fe2000001080c */
[----:B--2---:R-:W-:-:S06]  /*4f10*/  F2FP.PACK_AB R10, R185, R207 ;  /* 0x000000cfb90a723e */ /* 0x004fcc00000000ff */
[C---:B------:R-:W-:Y:S01]  /*4f20*/  HMMA.16816.F32 R44, R4.reuse, R40, RZ ;  /* 0x00000028042c723c */ /* 0x040fe200000018ff */
[----:B------:R1:W-:Y:S07]  /*4f30*/  MUFU.EX2 R251, R8 ;  /* 0x0000000800fb7308 */ /* 0x0003ee0000000800 */
[C---:B------:R-:W-:Y:S08]  /*4f40*/  HMMA.16816.F32 R164, R4.reuse, R84, RZ ;  /* 0x0000005404a4723c */ /* 0x040ff000000018ff */
[----:B------:R-:W-:Y:S01]  /*4f50*/  HMMA.16816.F32 R144, R4, R104, RZ ;  /* 0x000000680490723c */ /* 0x000fe200000018ff */
[----:B-1----:R-:W-:Y:S01]  /*4f60*/  FMNMX.FTZ R8, R171, R3, !PT ;  /* 0x00000003ab087209 */ /* 0x002fe20007810000 */
[----:B------:R-:W-:-:S03]  /*4f70*/  FFMA.FTZ R3, R22, c[0x0][0x2d0], -R12 ;  /* 0x0000b40016037a23 */ /* 0x000fc6000001080c */
[----:B------:R-:W-:Y:S01]  /*4f80*/  FMNMX.FTZ R8, R170, R8, !PT ;  /* 0x00000008aa087209 */ /* 0x000fe20007810000 */
[----:B------:R1:W2:Y:S02]  /*4f90*/  MUFU.EX2 R249, R3 ;  /* 0x0000000300f97308 */ /* 0x0002a40000000800 */
[C---:B------:R-:W-:Y:S08]  /*4fa0*/  HMMA.16816.F32 R156, R4.reuse, R76, RZ ;  /* 0x0000004c049c723c */ /* 0x040ff000000018ff */
[----:B------:R-:W-:Y:S01]  /*4fb0*/  HMMA.16816.F32 R140, R4, R108, RZ ;  /* 0x0000006c048c723c */ /* 0x000fe200000018ff */
[----:B-1----:R-:W-:Y:S01]  /*4fc0*/  FMNMX.FTZ R3, R136, R8, !PT ;  /* 0x0000000888037209 */ /* 0x002fe20007810000 */
[----:B------:R-:W-:Y:S01]  /*4fd0*/  FFMA.FTZ R8, R23, c[0x0][0x2d0], -R12 ;  /* 0x0000b40017087a23 */ /* 0x000fe2000001080c */
[----:B--2---:R-:W-:-:S05]  /*4fe0*/  F2FP.PACK_AB R9, R249, R251 ;  /* 0x000000fbf909723e */ /* 0x004fca00000000ff */
[----:B------:R-:W-:Y:S01]  /*4ff0*/  HMMA.16816.F32 R128, R4, R42, RZ ;  /* 0x0000002a0480723c */ /* 0x000fe200000018ff */
[----:B------:R-:W-:Y:S01]  /*5000*/  FMNMX.FTZ R3, R229, R3, !PT ;  /* 0x00000003e5037209 */ /* 0x000fe20007810000 */
[----:B------:R1:W-:Y:S03]  /*5010*/  MUFU.EX2 R187, R8 ;  /* 0x0000000800bb7308 */ /* 0x0003e60000000800 */
[----:B------:R-:W-:-:S03]  /*5020*/  FMNMX.FTZ R3, R190, R3, !PT ;  /* 0x00000003be037209 */ /* 0x000fc60007810000 */
[----:B------:R-:W-:Y:S01]  /*5030*/  HMMA.16816.F32 R116, R4, R78, RZ ;  /* 0x0000004e0474723c */ /* 0x000fe200000018ff */
[----:B------:R-:W-:-:S04]  /*5040*/  FMNMX.FTZ R3, R189, R3, !PT ;  /* 0x00000003bd037209 */ /* 0x000fc80007810000 */
[----:B------:R-:W-:Y:S01]  /*5050*/  FMNMX.FTZ R14, R188, R3, !PT ;  /* 0x00000003bc0e7209 */ /* 0x000fe20007810000 */
[----:B------:R-:W-:Y:S02]  /*5060*/  FMUL.FTZ R3, R139, c[0x0][0x2d0] ;  /* 0x0000b4008b037a20 */ /* 0x000fe40000410000 */
[C---:B------:R-:W-:Y:S01]  /*5070*/  HMMA.16816.F32 R80, R4.reuse, R86, RZ ;  /* 0x000000560450723c */ /* 0x040fe200000018ff */
[----:B-1----:R-:W-:Y:S01]  /*5080*/  FFMA.FTZ R8, R24, c[0x0][0x2d0], -R12 ;  /* 0x0000b40018087a23 */ /* 0x002fe2000001080c */
[----:B------:R-:W1:Y:S01]  /*5090*/  SHFL.BFLY PT, R15, R14, 0x2, 0x1f ;  /* 0x0c401f000e0f7f89 */ /* 0x000e6200000e0000 */
[----:B------:R-:W-:Y:S02]  /*50a0*/  FSEL R3, R3, RZ, P2 ;  /* 0x000000ff03037208 */ /* 0x000fe40001000000 */
[----:B------:R2:W3:Y:S03]  /*50b0*/  MUFU.EX2 R247, R8 ;  /* 0x0000000800f77308 */ /* 0x0004e60000000800 */
[C---:B------:R-:W-:Y:S08]  /*50c0*/  HMMA.16816.F32 R36, R4.reuse, R90, RZ ;  /* 0x0000005a0424723c */ /* 0x040ff000000018ff */
[----:B------:R-:W-:Y:S01]  /*50d0*/  HMMA.16816.F32 R32, R4, R94, RZ ;  /* 0x0000005e0420723c */ /* 0x000fe200000018ff */
[----:B--2---:R-:W-:-:S02]  /*50e0*/  F2FP.PACK_AB R8, R250, R238 ;  /* 0x000000eefa08723e */ /* 0x004fc400000000ff */
[----:B---3--:R-:W-:-:S05]  /*50f0*/  F2FP.PACK_AB R11, R247, R187 ;  /* 0x000000bbf70b723e */ /* 0x008fca00000000ff */
[----:B------:R-:W-:Y:S01]  /*5100*/  HMMA.16816.F32 R28, R4, R102, RZ ;  /* 0x00000066041c723c */ /* 0x000fe200000018ff */
[----:B-1----:R-:W-:-:S07]  /*5110*/  FMNMX.FTZ R0, R14, R15, !PT ;  /* 0x0000000f0e007209 */ /* 0x002fce0007810000 */
[C---:B------:R-:W-:Y:S07]  /*5120*/  HMMA.16816.F32 R16, R8.reuse, R68, R152 ;  /* 0x000000440810723c */ /* 0x040fee0000001898 */
[----:B------:R-:W-:Y:S01]  /*5130*/  IMAD.MOV.U32 R155, RZ, RZ, R214 ;  /* 0x000000ffff9b7224 */ /* 0x000fe200078e00d6 */
[C---:B------:R-:W-:Y:S08]  /*5140*/  HMMA.16816.F32 R176, R8.reuse, R60, R160 ;  /* 0x0000003c08b0723c */ /* 0x040ff000000018a0 */
[----:B------:R-:W-:Y:S01]  /*5150*/  HMMA.16816.F32 R208, R8, R56, R44 ;  /* 0x0000003808d0723c */ /* 0x000fe2000000182c */
[----:B------:R-:W-:Y:S07]  /*5160*/  LDSM.16.MT88.4 R44, [R235+0x2900] ;  /* 0x00290000eb2c783b */ /* 0x000fee0000004200 */
[----:B------:R-:W-:Y:S01]  /*5170*/  MOV R204, R17 ;  /* 0x0000001100cc7202 */ /* 0x000fe20000000f00 */
[----:B------:R-:W-:Y:S01]  /*5180*/  IMAD.MOV.U32 R154, RZ, RZ, R19 ;  /* 0x000000ffff9a7224 */ /* 0x000fe200078e0013 */
[----:B------:R-:W-:Y:S01]  /*5190*/  MOV R152, R16 ;  /* 0x0000001000987202 */ /* 0x000fe20000000f00 */
[----:B------:R-:W-:Y:S01]  /*51a0*/  IMAD.MOV.U32 R153, RZ, RZ, R18 ;  /* 0x000000ffff997224 */ /* 0x000fe200078e0012 */
[----:B------:R-:W-:Y:S08]  /*51b0*/  HMMA.16816.F32 R24, R4, R106, RZ ;  /* 0x0000006a0418723c */ /* 0x000ff000000018ff */
[----:B------:R-:W-:Y:S08]  /*51c0*/  HMMA.16816.F32 R16, R8, R64, R148 ;  /* 0x000000400810723c */ /* 0x000ff00000001894 */
[----:B------:R-:W-:Y:S01]  /*51d0*/  HMMA.16816.F32 R20, R4, R110, RZ ;  /* 0x0000006e0414723c */ /* 0x000fe200000018ff */
[----:B------:R-:W1:Y:S06]  /*51e0*/  SHFL.BFLY PT, R5, R0, 0x1, 0x1f ;  /* 0x0c201f0000057f89 */ /* 0x000e6c00000e0000 */
[----:B------:R-:W-:Y:S01]  /*51f0*/  FFMA.FTZ R4, R96, c[0x0][0x2d0], -R3 ;  /* 0x0000b40060047a23 */ /* 0x000fe20000010803 */
[C---:B------:R-:W-:Y:S03]  /*5200*/  HMMA.16816.F32 R224, R8.reuse, R72, R164 ;  /* 0x0000004808e0723c */ /* 0x040fe600000018a4 */
[----:B------:R2:W-:Y:S04]  /*5210*/  MUFU.EX2 R193, R4 ;  /* 0x0000000400c17308 */ /* 0x0005e80000000800 */
[----:B------:R-:W-:Y:S01]  /*5220*/  IMAD.MOV.U32 R167, RZ, RZ, R176 ;  /* 0x000000ffffa77224 */ /* 0x000fe200078e00b0 */
[----:B------:R-:W-:Y:S01]  /*5230*/  MOV R166, R177 ;  /* 0x000000b100a67202 */ /* 0x000fe20000000f00 */
[----:B------:R-:W-:Y:S01]  /*5240*/  IMAD.MOV.U32 R165, RZ, RZ, R178 ;  /* 0x000000ffffa57224 */ /* 0x000fe200078e00b2 */
[----:B------:R-:W-:Y:S01]  /*5250*/  MOV R177, R19 ;  /* 0x0000001300b17202 */ /* 0x000fe20000000f00 */
[----:B------:R-:W-:Y:S01]  /*5260*/  IMAD.MOV.U32 R164, RZ, RZ, R179 ;  /* 0x000000ffffa47224 */ /* 0x000fe200078e00b3 */
[----:B------:R-:W-:Y:S01]  /*5270*/  HMMA.16816.F32 R220, R8, R52, R156 ;  /* 0x0000003408dc723c */ /* 0x000fe2000000189c */
[----:B------:R-:W-:-:S02]  /*5280*/  IMAD.MOV.U32 R179, RZ, RZ, R17 ;  /* 0x000000ffffb37224 */ /* 0x000fc400078e0011 */
[----:B------:R-:W-:Y:S02]  /*5290*/  IMAD.MOV.U32 R178, RZ, RZ, R18 ;  /* 0x000000ffffb27224 */ /* 0x000fe400078e0012 */
[----:B------:R-:W-:Y:S01]  /*52a0*/  IMAD.MOV.U32 R176, RZ, RZ, R16 ;  /* 0x000000ffffb07224 */ /* 0x000fe200078e0010 */
[----:B-1----:R-:W-:Y:S01]  /*52b0*/  FMNMX.FTZ R138, R0, R5, !PT ;  /* 0x00000005008a7209 */ /* 0x002fe20007810000 */
[--C-:B--2---:R-:W-:Y:S01]  /*52c0*/  FFMA.FTZ R4, R97, c[0x0][0x2d0], -R3.reuse ;  /* 0x0000b40061047a23 */ /* 0x104fe20000010803 */
[C---:B------:R-:W-:Y:S01]  /*52d0*/  HMMA.16816.F32 R16, R8.reuse, R48, R144 ;  /* 0x000000300810723c */ /* 0x040fe20000001890 */
[--C-:B------:R-:W-:Y:S01]  /*52e0*/  FFMA.FTZ R0, R113, c[0x0][0x2d0], -R3.reuse ;  /* 0x0000b40071007a23 */ /* 0x100fe20000010803 */
[----:B------:R-:W-:Y:S01]  /*52f0*/  FSETP.NEU.FTZ.AND P2, PT, R138, -INF , PT ;  /* 0xff8000008a00780b */ /* 0x000fe20003f5d000 */
[----:B------:R1:W-:Y:S05]  /*5300*/  MUFU.EX2 R192, R4 ;  /* 0x0000000400c07308 */ /* 0x0003ea0000000800 */
[C---:B------:R-:W-:Y:S03]  /*5310*/  HMMA.16816.F32 R128, R8.reuse, R58, R128 ;  /* 0x0000003a0880723c */ /* 0x040fe60000001880 */
[----:B------:R2:W-:Y:S05]  /*5320*/  MUFU.EX2 R147, R0 ;  /* 0x0000000000937308 */ /* 0x0005ea0000000800 */
[----:B------:R-:W-:Y:S01]  /*5330*/  HMMA.16816.F32 R156, R8, R54, R116 ;  /* 0x00000036089c723c */ /* 0x000fe20000001874 */
[----:B-1----:R-:W-:-:S04]  /*5340*/  FFMA.FTZ R4, R98, c[0x0][0x2d0], -R3 ;  /* 0x0000b40062047a23 */ /* 0x002fc80000010803 */
[----:B------:R1:W-:Y:S03]  /*5350*/  MUFU.EX2 R245, R4 ;  /* 0x0000000400f57308 */ /* 0x0003e60000000800 */
[----:B------:R-:W-:Y:S01]  /*5360*/  IMAD.MOV.U32 R146, RZ, RZ, R17 ;  /* 0x000000ffff927224 */ /* 0x000fe200078e0011 */
[----:B------:R-:W-:Y:S01]  /*5370*/  MOV R145, R19 ;  /* 0x0000001300917202 */ /* 0x000fe20000000f00 */
[----:B------:R-:W-:Y:S01]  /*5380*/  IMAD.MOV.U32 R144, RZ, RZ, R18 ;  /* 0x000000ffff907224 */ /* 0x000fe200078e0012 */
[----:B------:R-:W-:Y:S01]  /*5390*/  HMMA.16816.F32 R196, R8, R74, R80 ;  /* 0x0000004a08c4723c */ /* 0x000fe20000001850 */
[----:B--2---:R-:W-:-:S05]  /*53a0*/  FMUL.FTZ R0, R138, c[0x0][0x2d0] ;  /* 0x0000b4008a007a20 */ /* 0x004fca0000410000 */
[----:B------:R-:W-:Y:S02]  /*53b0*/  FSEL R0, R0, RZ, P2 ;  /* 0x000000ff00007208 */ /* 0x000fe40001000000 */
[----:B------:R-:W-:Y:S01]  /*53c0*/  HMMA.16816.F32 R200, R8, R62, R36 ;  /* 0x0000003e08c8723c */ /* 0x000fe20000001824 */
[----:B-1----:R-:W-:-:S04]  /*53d0*/  FFMA.FTZ R4, R99, c[0x0][0x2d0], -R3 ;  /* 0x0000b40063047a23 */ /* 0x002fc80000010803 */
[----:B------:R1:W-:Y:S03]  /*53e0*/  MUFU.EX2 R244, R4 ;  /* 0x0000000400f47308 */ /* 0x0003e60000000800 */
[C---:B------:R-:W-:Y:S01]  /*53f0*/  HMMA.16816.F32 R216, R8.reuse, R66, R28 ;  /* 0x0000004208d8723c */ /* 0x040fe2000000181c */
[--C-:B-1----:R-:W-:Y:S02]  /*5400*/  FFMA.FTZ R4, R112, c[0x0][0x2d0], -R3.reuse ;  /* 0x0000b40070047a23 */ /* 0x102fe40000010803 */
[----:B------:R-:W-:Y:S02]  /*5410*/  IMAD.MOV.U32 R112, RZ, RZ, R16 ;  /* 0x000000ffff707224 */ /* 0x000fe400078e0010 */
[----:B------:R1:W-:Y:S03]  /*5420*/  MUFU.EX2 R15, R4 ;  /* 0x00000004000f7308 */ /* 0x0003e60000000800 */
[----:B------:R-:W-:Y:S01]  /*5430*/  HMMA.16816.F32 R16, R8, R44, R140 ;  /* 0x0000002c0810723c */ /* 0x000fe2000000188c */
[----:B-1----:R-:W-:Y:S01]  /*5440*/  FFMA.FTZ R4, R115, c[0x0][0x2d0], -R3 ;  /* 0x0000b40073047a23 */ /* 0x002fe20000010803 */
[----:B------:R-:W-:-:S03]  /*5450*/  MOV R115, R213 ;  /* 0x000000d500737202 */ /* 0x000fc60000000f00 */
[----:B------:R1:W-:Y:S11]  /*5460*/  MUFU.EX2 R248, R4 ;  /* 0x0000000400f87308 */ /* 0x0003f60000000800 */
[----:B------:R-:W-:Y:S08]  /*5470*/  @!UPT UIADD3 URZ, URZ, URZ, URZ ;  /* 0x0000003f3f3ff290 */ /* 0x000ff0000fffe03f */
[----:B------:R-:W-:Y:S01]  /*5480*/  MOV R141, R18 ;  /* 0x00000012008d7202 */ /* 0x000fe20000000f00 */
[----:B------:R-:W-:Y:S01]  /*5490*/  IMAD.MOV.U32 R140, RZ, RZ, R19 ;  /* 0x000000ffff8c7224 */ /* 0x000fe200078e0013 */
[----:B------:R-:W-:Y:S01]  /*54a0*/  MOV R98, R16 ;  /* 0x0000001000627202 */ /* 0x000fe20000000f00 */
[----:B------:R-:W-:Y:S02]  /*54b0*/  IMAD.MOV.U32 R113, RZ, RZ, R17 ;  /* 0x000000ffff717224 */ /* 0x000fe400078e0011 */
[C---:B------:R-:W-:Y:S01]  /*54c0*/  HMMA.16816.F32 R16, R8.reuse, R70, R32 ;  /* 0x000000460810723c */ /* 0x040fe20000001820 */
[----:B-1----:R-:W-:Y:S02]  /*54d0*/  FFMA.FTZ R4, R114, c[0x0][0x2d0], -R3 ;  /* 0x0000b40072047a23 */ /* 0x002fe40000010803 */
[----:B------:R-:W-:Y:S02]  /*54e0*/  IMAD.MOV.U32 R114, RZ, RZ, R212 ;  /* 0x000000ffff727224 */ /* 0x000fe400078e00d4 */
[----:B------:R1:W2:Y:S03]  /*54f0*/  MUFU.EX2 R186, R4 ;  /* 0x0000000400ba7308 */ /* 0x0002a60000000800 */
[----:B------:R-:W-:Y:S11]  /*5500*/  HMMA.16816.F32 R212, R8, R46, R20 ;  /* 0x0000002e08d4723c */ /* 0x000ff60000001814 */
[----:B------:R-:W-:Y:S05]  /*5510*/  @!UPT UIADD3 URZ, URZ, URZ, URZ ;  /* 0x0000003f3f3ff290 */ /* 0x000fea000fffe03f */
[----:B------:R-:W-:Y:S01]  /*5520*/  IMAD.MOV.U32 R83, RZ, RZ, R17 ;  /* 0x000000ffff537224 */ /* 0x000fe200078e0011 */
[----:B------:R-:W-:Y:S01]  /*5530*/  MOV R81, R19 ;  /* 0x0000001300517202 */ /* 0x000fe20000000f00 */
[----:B-1----:R-:W-:Y:S01]  /*5540*/  FFMA.FTZ R4, R120, c[0x0][0x2d0], -R0 ;  /* 0x0000b40078047a23 */ /* 0x002fe20000010800 */
[----:B--2---:R-:W-:Y:S01]  /*5550*/  F2FP.PACK_AB R6, R186, R248 ;  /* 0x000000f8ba06723e */ /* 0x004fe200000000ff */
[----:B------:R-:W-:Y:S02]  /*5560*/  IMAD.MOV.U32 R82, RZ, RZ, R18 ;  /* 0x000000ffff527224 */ /* 0x000fe400078e0012 */
[----:B------:R1:W-:Y:S01]  /*5570*/  MUFU.EX2 R97, R4 ;  /* 0x0000000400617308 */ /* 0x0003e20000000800 */
[----:B------:R-:W-:Y:S02]  /*5580*/  IMAD.MOV.U32 R80, RZ, RZ, R16 ;  /* 0x000000ffff507224 */ /* 0x000fe400078e0010 */
[----:B-1----:R-:W-:-:S05]  /*5590*/  FFMA.FTZ R4, R121, c[0x0][0x2d0], -R0 ;  /* 0x0000b40079047a23 */ /* 0x002fca0000010800 */
[----:B------:R1:W2:Y:S02]  /*55a0*/  MUFU.EX2 R96, R4 ;  /* 0x0000000400607308 */ /* 0x0002a40000000800 */
[----:B-1----:R-:W-:-:S06]  /*55b0*/  FFMA.FTZ R4, R122, c[0x0][0x2d0], -R0 ;  /* 0x0000b4007a047a23 */ /* 0x002fcc0000010800 */
[----:B------:R1:W-:Y:S02]  /*55c0*/  MUFU.EX2 R99, R4 ;  /* 0x0000000400637308 */ /* 0x0003e40000000800 */
[----:B-1----:R-:W-:Y:S02]  /*55d0*/  FFMA.FTZ R4, R123, c[0x0][0x2d0], -R0 ;  /* 0x0000b4007b047a23 */ /* 0x002fe40000010800 */
[----:B------:R-:W-:Y:S04]  /*55e0*/  HMMA.16816.F32 R120, R8, R50, R24 ;  /* 0x000000320878723c */ /* 0x000fe80000001818 */
[----:B------:R1:W3:Y:S03]  /*55f0*/  MUFU.EX2 R14, R4 ;  /* 0x00000004000e7308 */ /* 0x0002e60000000800 */
[----:B------:R-:W-:-:S02]  /*5600*/  F2FP.PACK_AB R8, R192, R193 ;  /* 0x000000c1c008723e */ /* 0x000fc400000000ff */
[----:B------:R-:W-:Y:S02]  /*5610*/  F2FP.PACK_AB R10, R244, R245 ;  /* 0x000000f5f40a723e */ /* 0x000fe400000000ff */
[----:B--2---:R-:W-:Y:S01]  /*5620*/  F2FP.PACK_AB R9, R96, R97 ;  /* 0x000000616009723e */ /* 0x004fe200000000ff */
[----:B-1----:R-:W-:Y:S01]  /*5630*/  FFMA.FTZ R4, R124, c[0x0][0x2d0], -R0 ;  /* 0x0000b4007c047a23 */ /* 0x002fe20000010800 */
[----:B---3--:R-:W-:-:S03]  /*5640*/  F2FP.PACK_AB R11, R14, R99 ;  /* 0x000000630e0b723e */ /* 0x008fc600000000ff */
[----:B------:R1:W-:Y:S04]  /*5650*/  MUFU.EX2 R252, R4 ;  /* 0x0000000400fc7308 */ /* 0x0003e80000000800 */
[C---:B------:R-:W-:Y:S08]  /*5660*/  HMMA.16816.F32 R20, R8.reuse, R40, RZ ;  /* 0x000000280814723c */ /* 0x040ff000000018ff */
[----:B------:R-:W-:Y:S01]  /*5670*/  HMMA.16816.F32 R16, R8, R76, RZ ;  /* 0x0000004c0810723c */ /* 0x000fe200000018ff */
[----:B-1----:R-:W-:-:S06]  /*5680*/  FFMA.FTZ R4, R125, c[0x0][0x2d0], -R0 ;  /* 0x0000b4007d047a23 */ /* 0x002fcc0000010800 */
[----:B------:R-:W-:Y:S01]  /*5690*/  IMAD.MOV.U32 R77, RZ, RZ, R83 ;  /* 0x000000ffff4d7224 */ /* 0x000fe200078e0053 */
[----:B------:R1:W2:Y:S01]  /*56a0*/  MUFU.EX2 R142, R4 ;  /* 0x00000004008e7308 */ /* 0x0002a20000000800 */
[----:B------:R-:W-:Y:S01]  /*56b0*/  HMMA.16816.F32 R36, R8, R84, RZ ;  /* 0x000000540824723c */ /* 0x000fe200000018ff */
[----:B------:R-:W-:-:S06]  /*56c0*/  IMAD.MOV.U32 R76, RZ, RZ, R80 ;  /* 0x000000ffff4c7224 */ /* 0x000fcc00078e0050 */
[----:B------:R-:W-:Y:S01]  /*56d0*/  MOV R85, R147 ;  /* 0x0000009300557202 */ /* 0x000fe20000000f00 */
[----:B------:R-:W-:Y:S01]  /*56e0*/  HMMA.16816.F32 R32, R8, R88, RZ ;  /* 0x000000580820723c */ /* 0x000fe200000018ff */
[----:B------:R-:W-:Y:S02]  /*56f0*/  IMAD.MOV.U32 R84, RZ, RZ, R82 ;  /* 0x000000ffff547224 */ /* 0x000fe400078e0052 */
[----:B-1----:R-:W-:Y:S01]  /*5700*/  FFMA.FTZ R4, R126, c[0x0][0x2d0], -R0 ;  /* 0x0000b4007e047a23 */ /* 0x002fe20000010800 */
[----:B--2---:R-:W-:-:S04]  /*5710*/  F2FP.PACK_AB R5, R142, R252 ;  /* 0x000000fc8e05723e */ /* 0x004fc800000000ff */
[C---:B------:R-:W-:Y:S01]  /*5720*/  HMMA.16816.F32 R28, R8.reuse, R92, RZ ;  /* 0x0000005c081c723c */ /* 0x040fe200000018ff */
[----:B------:R-:W-:Y:S01]  /*5730*/  MOV R88, R98 ;  /* 0x0000006200587202 */ /* 0x000fe20000000f00 */
[----:B------:R1:W-:Y:S01]  /*5740*/  MUFU.EX2 R231, R4 ;  /* 0x0000000400e77308 */ /* 0x0003e20000000800 */
[----:B------:R-:W-:Y:S02]  /*5750*/  IMAD.MOV.U32 R98, RZ, RZ, R206 ;  /* 0x000000ffff627224 */ /* 0x000fe400078e00ce */
[----:B------:R-:W-:Y:S02]  /*5760*/  IMAD.MOV.U32 R89, RZ, RZ, R205 ;  /* 0x000000ffff597224 */ /* 0x000fe400078e00cd */
[----:B------:R-:W-:Y:S01]  /*5770*/  IMAD.MOV.U32 R92, RZ, RZ, R140 ;  /* 0x000000ffff5c7224 */ /* 0x000fe200078e008c */
[----:B------:R-:W-:Y:S01]  /*5780*/  HMMA.16816.F32 R24, R8, R100, RZ ;  /* 0x000000640818723c */ /* 0x000fe200000018ff */
[----:B------:R-:W-:Y:S01]  /*5790*/  IMAD.MOV.U32 R93, RZ, RZ, R113 ;  /* 0x000000ffff5d7224 */ /* 0x000fe200078e0071 */
[----:B------:R-:W-:-:S05]  /*57a0*/  MOV R140, R112 ;  /* 0x00000070008c7202 */ /* 0x000fca0000000f00 */
[----:B------:R-:W-:Y:S01]  /*57b0*/  IMAD.MOV.U32 R100, RZ, RZ, R141 ;  /* 0x000000ffff647224 */ /* 0x000fe200078e008d */
[----:B------:R-:W-:Y:S01]  /*57c0*/  MOV R101, R155 ;  /* 0x0000009b00657202 */ /* 0x000fe20000000f00 */
[----:B------:R-:W-:Y:S01]  /*57d0*/  IMAD.MOV.U32 R155, RZ, RZ, R207 ;  /* 0x000000ffff9b7224 */ /* 0x000fe200078e00cf */
[----:B------:R-:W-:Y:S01]  /*57e0*/  HMMA.16816.F32 R40, R8, R42, RZ ;  /* 0x0000002a0828723c */ /* 0x000fe200000018ff */
[----:B-1----:R-:W-:Y:S02]  /*57f0*/  FFMA.FTZ R4, R127, c[0x0][0x2d0], -R0 ;  /* 0x0000b4007f047a23 */ /* 0x002fe40000010800 */
[----:B------:R-:W-:Y:S02]  /*5800*/  IMAD.MOV.U32 R141, RZ, RZ, R179 ;  /* 0x000000ffff8d7224 */ /* 0x000fe400078e00b3 */
[----:B------:R1:W2:Y:S02]  /*5810*/  MUFU.EX2 R143, R4 ;  /* 0x00000004008f7308 */ /* 0x0002a40000000800 */
[----:B-1----:R-:W-:Y:S01]  /*5820*/  F2FP.PACK_AB R4, R147, R15 ;  /* 0x0000000f9304723e */ /* 0x002fe200000000ff */
[----:B------:R-:W-:Y:S01]  /*5830*/  IMAD.MOV.U32 R147, RZ, RZ, R204 ;  /* 0x000000ffff937224 */ /* 0x000fe200078e00cc */
[----:B--2---:R-:W-:-:S07]  /*5840*/  F2FP.PACK_AB R7, R143, R231 ;  /* 0x000000e78f07723e */ /* 0x004fce00000000ff */
[C---:B------:R-:W-:Y:S07]  /*5850*/  HMMA.16816.F32 R148, R4.reuse, R56, R20 ;  /* 0x000000380494723c */ /* 0x040fee0000001814 */
[----:B------:R-:W-:Y:S01]  /*5860*/  MOV R56, R145 ;  /* 0x0000009100387202 */ /* 0x000fe20000000f00 */
[----:B------:R-:W-:Y:S01]  /*5870*/  HMMA.16816.F32 R160, R4, R52, R16 ;  /* 0x0000003404a0723c */ /* 0x000fe20000001810 */
[----:B------:R-:W-:Y:S01]  /*5880*/  IMAD.MOV.U32 R57, RZ, RZ, R144 ;  /* 0x000000ffff397224 */ /* 0x000fe200078e0090 */
[----:B------:R-:W-:Y:S01]  /*5890*/  MOV R145, R177 ;  /* 0x000000b100917202 */ /* 0x000fe20000000f00 */
[----:B------:R-:W-:-:S04]  /*58a0*/  IMAD.MOV.U32 R144, RZ, RZ, R178 ;  /* 0x000000ffff907224 */ /* 0x000fc800078e00b2 */
[----:B------:R-:W-:Y:S01]  /*58b0*/  IMAD.MOV.U32 R53, RZ, RZ, R146 ;  /* 0x000000ffff357224 */ /* 0x000fe200078e0092 */
[----:B------:R-:W-:Y:S01]  /*58c0*/  HMMA.16816.F32 R20, R8, R104, RZ ;  /* 0x000000680814723c */ /* 0x000fe200000018ff */
[----:B------:R-:W-:Y:S01]  /*58d0*/  MOV R52, R81 ;  /* 0x0000005100347202 */ /* 0x000fe20000000f00 */
[----:B------:R-:W-:-:S05]  /*58e0*/  IMAD.MOV.U32 R146, RZ, RZ, R176 ;  /* 0x000000ffff927224 */ /* 0x000fca00078e00b0 */
[----:B------:R-:W-:Y:S01]  /*58f0*/  MOV R104, R140 ;  /* 0x0000008c00687202 */ /* 0x000fe20000000f00 */
[----:B------:R-:W-:Y:S01]  /*5900*/  HMMA.16816.F32 R16, R8, R108, RZ ;  /* 0x0000006c0810723c */ /* 0x000fe200000018ff */
[----:B------:R-:W-:-:S06]  /*5910*/  MOV R105, R53 ;  /* 0x0000003500697202 */ /* 0x000fcc0000000f00 */
[----:B------:R-:W-:Y:S01]  /*5920*/  IMAD.MOV.U32 R109, RZ, RZ, R114 ;  /* 0x000000ffff6d7224 */ /* 0x000fe200078e0072 */
[----:B------:R-:W-:Y:S01]  /*5930*/  MOV R108, R115 ;  /* 0x00000073006c7202 */ /* 0x000fe20000000f00 */
[C---:B------:R-:W-:Y:S07]  /*5940*/  HMMA.16816.F32 R176, R4.reuse, R72, R36 ;  /* 0x0000004804b0723c */ /* 0x040fee0000001824 */
[----:B------:R-:W-:Y:S01]  /*5950*/  IMAD.MOV.U32 R73, RZ, RZ, R147 ;  /* 0x000000ffff497224 */ /* 0x000fe200078e0093 */
[----:B------:R-:W-:Y:S01]  /*5960*/  HMMA.16816.F32 R80, R4, R60, R32 ;  /* 0x0000003c0450723c */ /* 0x000fe20000001820 */
[----:B------:R-:W-:-:S07]  /*5970*/  IMAD.MOV.U32 R72, RZ, RZ, R152 ;  /* 0x000000ffff487224 */ /* 0x000fce00078e0098 */
[C---:B------:R-:W-:Y:S08]  /*5980*/  HMMA.16816.F32 R124, R4.reuse, R68, R28 ;  /* 0x00000044047c723c */ /* 0x040ff0000000181c */
[C---:B------:R-:W-:Y:S08]  /*5990*/  HMMA.16816.F32 R116, R4.reuse, R64, R24 ;  /* 0x000000400474723c */ /* 0x040ff00000001818 */
[C---:B------:R-:W-:Y:S08]  /*59a0*/  HMMA.16816.F32 R112, R4.reuse, R48, R20 ;  /* 0x000000300470723c */ /* 0x040ff00000001814 */
[----:B------:R-:W-:Y:S08]  /*59b0*/  HMMA.16816.F32 R204, R4, R44, R16 ;  /* 0x0000002c04cc723c */ /* 0x000ff00000001810 */
[C---:B------:R-:W-:Y:S07]  /*59c0*/  HMMA.16816.F32 R36, R8.reuse, R78, RZ ;  /* 0x0000004e0824723c */ /* 0x040fee00000018ff */
[----:B------:R-:W-:Y:S01]  /*59d0*/  IMAD.MOV.U32 R79, RZ, RZ, R52 ;  /* 0x000000ffff4f7224 */ /* 0x000fe200078e0034 */
[----:B------:R-:W-:Y:S01]  /*59e0*/  HMMA.16816.F32 R32, R8, R86, RZ ;  /* 0x000000560820723c */ /* 0x000fe200000018ff */
[----:B------:R-:W-:Y:S01]  /*59f0*/  IMAD.MOV.U32 R78, RZ, RZ, R84 ;  /* 0x000000ffff4e7224 */ /* 0x000fe200078e0054 */
[----:B------:R-:W-:-:S05]  /*5a00*/  MOV R84, R185 ;  /* 0x000000b900547202 */ /* 0x000fca0000000f00 */
[----:B------:R-:W-:Y:S01]  /*5a10*/  IMAD.MOV.U32 R86, RZ, RZ, R100 ;  /* 0x000000ffff567224 */ /* 0x000fe200078e0064 */
[----:B------:R-:W-:Y:S01]  /*5a20*/  HMMA.16816.F32 R28, R8, R90, RZ ;  /* 0x0000005a081c723c */ /* 0x000fe200000018ff */
[----:B------:R-:W-:Y:S02]  /*5a30*/  MOV R100, R155 ;  /* 0x0000009b00647202 */ /* 0x000fe40000000f00 */
[----:B------:R-:W-:Y:S01]  /*5a40*/  MOV R87, R92 ;  /* 0x0000005c00577202 */ /* 0x000fe20000000f00 */
[----:B------:R-:W-:-:S03]  /*5a50*/  IMAD.MOV.U32 R92, RZ, RZ, R187 ;  /* 0x000000ffff5c7224 */ /* 0x000fc600078e00bb */
[----:B------:R-:W-:Y:S01]  /*5a60*/  IMAD.MOV.U32 R90, RZ, RZ, R144 ;  /* 0x000000ffff5a7224 */ /* 0x000fe200078e0090 */
[----:B------:R-:W-:Y:S01]  /*5a70*/  HMMA.16816.F32 R24, R8, R94, RZ ;  /* 0x0000005e0818723c */ /* 0x000fe200000018ff */
[----:B------:R-:W-:-:S06]  /*5a80*/  MOV R91, R145 ;  /* 0x00000091005b7202 */ /* 0x000fcc0000000f00 */
[----:B------:R-:W-:Y:S01]  /*5a90*/  IMAD.MOV.U32 R94, RZ, RZ, R88 ;  /* 0x000000ffff5e7224 */ /* 0x000fe200078e0058 */
[C---:B------:R-:W-:Y:S01]  /*5aa0*/  HMMA.16816.F32 R20, R8.reuse, R102, RZ ;  /* 0x000000660814723c */ /* 0x040fe200000018ff */
[----:B------:R-:W-:Y:S02]  /*5ab0*/  IMAD.MOV.U32 R88, RZ, RZ, R146 ;  /* 0x000000ffff587224 */ /* 0x000fe400078e0092 */
[----:B------:R-:W-:Y:S02]  /*5ac0*/  IMAD.MOV.U32 R95, RZ, RZ, R93 ;  /* 0x000000ffff5f7224 */ /* 0x000fe400078e005d */
[----:B------:R-:W-:Y:S02]  /*5ad0*/  IMAD.MOV.U32 R93, RZ, RZ, R186 ;  /* 0x000000ffff5d7224 */ /* 0x000fe400078e00ba */
[----:B------:R-:W-:Y:S01]  /*5ae0*/  MOV R103, R89 ;  /* 0x0000005900677202 */ /* 0x000fe20000000f00 */
[----:B------:R-:W-:Y:S01]  /*5af0*/  HMMA.16816.F32 R16, R8, R106, RZ ;  /* 0x0000006a0810723c */ /* 0x000fe200000018ff */
[----:B------:R-:W-:-:S02]  /*5b00*/  IMAD.MOV.U32 R89, RZ, RZ, R141 ;  /* 0x000000ffff597224 */ /* 0x000fc400078e008d */
[----:B------:R-:W-:-:S04]  /*5b10*/  IMAD.MOV.U32 R102, RZ, RZ, R56 ;  /* 0x000000ffff667224 */ /* 0x000fc800078e0038 */
[----:B------:R-:W-:Y:S01]  /*5b20*/  IMAD.MOV.U32 R107, RZ, RZ, R57 ;  /* 0x000000ffff6b7224 */ /* 0x000fe200078e0039 */
[----:B------:R-:W-:Y:S01]  /*5b30*/  HMMA.16816.F32 R8, R8, R110, RZ ;  /* 0x0000006e0808723c */ /* 0x000fe200000018ff */
[----:B------:R-:W-:-:S06]  /*5b40*/  MOV R106, R154 ;  /* 0x0000009a006a7202 */ /* 0x000fcc0000000f00 */
[----:B------:R-:W-:Y:S01]  /*5b50*/  IMAD.MOV.U32 R111, RZ, RZ, R153 ;  /* 0x000000ffff6f7224 */ /* 0x000fe200078e0099 */
[----:B------:R-:W-:Y:S01]  /*5b60*/  HMMA.16816.F32 R40, R4, R58, R40 ;  /* 0x0000003a0428723c */ /* 0x000fe20000001828 */
[----:B------:R-:W-:Y:S02]  /*5b70*/  IMAD.MOV.U32 R110, RZ, RZ, R94 ;  /* 0x000000ffff6e7224 */ /* 0x000fe400078e005e */
[----:B------:R-:W-:-:S05]  /*5b80*/  IMAD.MOV.U32 R94, RZ, RZ, R108 ;  /* 0x000000ffff5e7224 */ /* 0x000fca00078e006c */
[C---:B------:R-:W-:Y:S08]  /*5b90*/  HMMA.16816.F32 R36, R4.reuse, R54, R36 ;  /* 0x000000360424723c */ /* 0x040ff00000001824 */
[C---:B------:R-:W-:Y:S08]  /*5ba0*/  HMMA.16816.F32 R32, R4.reuse, R74, R32 ;  /* 0x0000004a0420723c */ /* 0x040ff00000001820 */
[----:B------:R-:W-:Y:S01]  /*5bb0*/  HMMA.16816.F32 R28, R4, R62, R28 ;  /* 0x0000003e041c723c */ /* 0x000fe2000000181c */
[----:B------:R-:W-:Y:S01]  /*5bc0*/  MOV R75, R106 ;  /* 0x0000006a004b7202 */ /* 0x000fe20000000f00 */
[----:B------:R-:W-:-:S02]  /*5bd0*/  IMAD.MOV.U32 R106, RZ, RZ, R107 ;  /* 0x000000ffff6a7224 */ /* 0x000fc400078e006b */
[----:B------:R-:W-:Y:S02]  /*5be0*/  IMAD.MOV.U32 R74, RZ, RZ, R111 ;  /* 0x000000ffff4a7224 */ /* 0x000fe400078e006f */
[----:B------:R-:W-:Y:S01]  /*5bf0*/  IMAD.MOV.U32 R107, RZ, RZ, R102 ;  /* 0x000000ffff6b7224 */ /* 0x000fe200078e0066 */
[----:B------:R-:W-:Y:S01]  /*5c00*/  MOV R102, R86 ;  /* 0x0000005600667202 */ /* 0x000fe20000000f00 */
[----:B------:R-:W-:Y:S01]  /*5c10*/  HMMA.16816.F32 R68, R4, R70, R24 ;  /* 0x000000460444723c */ /* 0x000fe20000001818 */
[----:B------:R-:W-:Y:S01]  /*5c20*/  LDSM.16.MT88.4 R24, [R234+0x1100] ;  /* 0x00110000ea18783b */ /* 0x000fe20000004200 */
[----:B------:R-:W-:Y:S01]  /*5c30*/  IMAD.MOV.U32 R111, RZ, RZ, R95 ;  /* 0x000000ffff6f7224 */ /* 0x000fe200078e005f */
[----:B------:R-:W-:Y:S01]  /*5c40*/  MOV R95, R109 ;  /* 0x0000006d005f7202 */ /* 0x000fe20000000f00 */
[----:B------:R-:W-:-:S04]  /*5c50*/  IMAD.MOV.U32 R86, RZ, RZ, R251 ;  /* 0x000000ffff567224 */ /* 0x000fc800078e00fb */
[C---:B------:R-:W-:Y:S01]  /*5c60*/  HMMA.16816.F32 R64, R4.reuse, R66, R20 ;  /* 0x000000420440723c */ /* 0x040fe20000001814 */
[----:B------:R-:W-:Y:S07]  /*5c70*/  LDSM.16.MT88.4 R20, [R236+0x1100] ;  /* 0x00110000ec14783b */ /* 0x000fee0000004200 */
[C---:B------:R-:W-:Y:S01]  /*5c80*/  HMMA.16816.F32 R48, R4.reuse, R50, R16 ;  /* 0x000000320430723c */ /* 0x040fe20000001810 */
[----:B------:R-:W1:Y:S07]  /*5c90*/  LDSM.16.MT88.4 R16, [R233+0x1100] ;  /* 0x00110000e910783b */ /* 0x000e6e0000004200 */
[----:B------:R-:W-:Y:S01]  /*5ca0*/  HMMA.16816.F32 R44, R4, R46, R8 ;  /* 0x0000002e042c723c */ /* 0x000fe20000001808 */
[----:B------:R-:W-:Y:S01]  /*5cb0*/  MOV R108, R249 ;  /* 0x000000f9006c7202 */ /* 0x000fe20000000f00 */
[----:B------:R-:W-:Y:S01]  /*5cc0*/  IMAD.MOV.U32 R109, RZ, RZ, R248 ;  /* 0x000000ffff6d7224 */ /* 0x000fe200078e00f8 */
[----:B------:R2:W5:Y:S04]  /*5cd0*/  LDL.LU R251, [R1+0x8c] ;  /* 0x00008c0001fb7983 */ /* 0x0005680000300800 */
[----:B------:R-:W-:-:S02]  /*5ce0*/  FFMA.FTZ R4, R169, c[0x0][0x2d0], -R3 ;  /* 0x0000b400a9047a23 */ /* 0x000fc40000010803 */
[----:B------:R-:W-:Y:S01]  /*5cf0*/  FFMA.FTZ R5, R174, c[0x0][0x2d0], -R13 ;  /* 0x0000b400ae057a23 */ /* 0x000fe2000001080d */
[----:B------:R-:W-:Y:S01]  /*5d00*/  MOV R174, R165 ;  /* 0x000000a500ae7202 */ /* 0x000fe20000000f00 */
[----:B------:R3:W-:Y:S08]  /*5d10*/  MUFU.EX2 R61, R4 ;  /* 0x00000004003d7308 */ /* 0x0007f00000000800 */
[----:B------:R-:W-:Y:S01]  /*5d20*/  MUFU.EX2 R59, R5 ;  /* 0x00000005003b7308 */ /* 0x000fe20000000800 */
[----:B---3--:R-:W-:-:S07]  /*5d30*/  FFMA.FTZ R4, R168, c[0x0][0x2d0], -R3 ;  /* 0x0000b400a8047a23 */ /* 0x008fce0000010803 */
[----:B------:R3:W4:Y:S02]  /*5d40*/  MUFU.EX2 R140, R4 ;  /* 0x00000004008c7308 */ /* 0x0007240000000800 */
[----:B---3--:R-:W-:Y:S01]  /*5d50*/  FFMA.FTZ R4, R135, c[0x0][0x2d0], -R3 ;  /* 0x0000b40087047a23 */ /* 0x008fe20000010803 */
[----:B----4-:R-:W-:-:S05]  /*5d60*/  F2FP.PACK_AB R8, R140, R61 ;  /* 0x0000003d8c08723e */ /* 0x010fca00000000ff */
[----:B------:R3:W-:Y:S02]  /*5d70*/  MUFU.EX2 R135, R4 ;  /* 0x0000000400877308 */ /* 0x0007e40000000800 */
[----:B---3--:R-:W-:-:S06]  /*5d80*/  FFMA.FTZ R4, R133, c[0x0][0x2d0], -R3 ;  /* 0x0000b40085047a23 */ /* 0x008fcc0000010803 */
[----:B------:R3:W4:Y:S02]  /*5d90*/  MUFU.EX2 R141, R4 ;  /* 0x00000004008d7308 */ /* 0x0007240000000800 */
[----:B---3--:R-:W-:Y:S01]  /*5da0*/  FFMA.FTZ R4, R172, c[0x0][0x2d0], -R0 ;  /* 0x0000b400ac047a23 */ /* 0x008fe20000010800 */
[----:B----4-:R-:W-:Y:S01]  /*5db0*/  F2FP.PACK_AB R10, R141, R135 ;  /* 0x000000878d0a723e */ /* 0x010fe200000000ff */
[----:B------:R-:W-:-:S04]  /*5dc0*/  IMAD.MOV.U32 R172, RZ, RZ, R167 ;  /* 0x000000ffffac7224 */ /* 0x000fc800078e00a7 */
[----:B------:R3:W-:Y:S02]  /*5dd0*/  MUFU.EX2 R57, R4 ;  /* 0x0000000400397308 */ /* 0x0007e40000000800 */
[----:B---3--:R-:W-:-:S06]  /*5de0*/  FFMA.FTZ R4, R171, c[0x0][0x2d0], -R0 ;  /* 0x0000b400ab047a23 */ /* 0x008fcc0000010800 */
[----:B------:R3:W4:Y:S02]  /*5df0*/  MUFU.EX2 R60, R4 ;  /* 0x00000004003c7308 */ /* 0x0007240000000800 */
[----:B---3--:R-:W-:Y:S01]  /*5e00*/  FFMA.FTZ R4, R170, c[0x0][0x2d0], -R0 ;  /* 0x0000b400aa047a23 */ /* 0x008fe20000010800 */
[----:B----4-:R-:W-:-:S05]  /*5e10*/  F2FP.PACK_AB R9, R60, R57 ;  /* 0x000000393c09723e */ /* 0x010fca00000000ff */
[----:B------:R3:W-:Y:S02]  /*5e20*/  MUFU.EX2 R63, R4 ;  /* 0x00000004003f7308 */ /* 0x0007e40000000800 */
[----:B---3--:R-:W-:-:S06]  /*5e30*/  FFMA.FTZ R4, R136, c[0x0][0x2d0], -R0 ;  /* 0x0000b40088047a23 */ /* 0x008fcc0000010800 */
[----:B------:R3:W4:Y:S02]  /*5e40*/  MUFU.EX2 R133, R4 ;  /* 0x0000000400857308 */ /* 0x0007240000000800 */
[----:B---3--:R-:W-:Y:S01]  /*5e50*/  FFMA.FTZ R4, R180, c[0x0][0x2d0], -R13 ;  /* 0x0000b400b4047a23 */ /* 0x008fe2000001080d */
[----:B----4-:R-:W-:-:S05]  /*5e60*/  F2FP.PACK_AB R11, R133, R63 ;  /* 0x0000003f850b723e */ /* 0x010fca00000000ff */
[----:B------:R3:W-:Y:S02]  /*5e70*/  MUFU.EX2 R54, R4 ;  /* 0x0000000400367308 */ /* 0x0007e40000000800 */
[C---:B-1----:R-:W-:Y:S08]  /*5e80*/  HMMA.16816.F32 R148, R8.reuse, R16, R148 ;  /* 0x000000100894723c */ /* 0x042ff00000001894 */
[----:B------:R-:W-:Y:S01]  /*5e90*/  HMMA.16816.F32 R40, R8, R18, R40 ;  /* 0x000000120828723c */ /* 0x000fe20000001828 */
[----:B---3--:R-:W-:-:S02]  /*5ea0*/  FFMA.FTZ R4, R175, c[0x0][0x2d0], -R13 ;  /* 0x0000b400af047a23 */ /* 0x008fc4000001080d */
[----:B------:R-:W-:Y:S02]  /*5eb0*/  IMAD.MOV.U32 R175, RZ, RZ, R164 ;  /* 0x000000ffffaf7224 */ /* 0x000fe400078e00a4 */
[----:B------:R1:W-:Y:S03]  /*5ec0*/  MUFU.EX2 R56, R4 ;  /* 0x0000000400387308 */ /* 0x0003e60000000800 */
[C---:B------:R-:W-:Y:S08]  /*5ed0*/  HMMA.16816.F32 R176, R8.reuse, R20, R176 ;  /* 0x0000001408b0723c */ /* 0x040ff000000018b0 */
[----:B------:R-:W-:Y:S01]  /*5ee0*/  HMMA.16816.F32 R32, R8, R22, R32 ;  /* 0x000000160820723c */ /* 0x000fe20000001820 */
[----:B-1----:R-:W-:-:S07]  /*5ef0*/  FFMA.FTZ R4, R173, c[0x0][0x2d0], -R13 ;  /* 0x0000b400ad047a23 */ /* 0x002fce000001080d */
[C---:B------:R-:W-:Y:S01]  /*5f00*/  HMMA.16816.F32 R160, R8.reuse, R24, R160 ;  /* 0x0000001808a0723c */ /* 0x040fe200000018a0 */
[----:B------:R-:W-:Y:S01]  /*5f10*/  IMAD.MOV.U32 R173, RZ, RZ, R166 ;  /* 0x000000ffffad7224 */ /* 0x000fe200078e00a6 */
[----:B------:R1:W3:Y:S06]  /*5f20*/  MUFU.EX2 R62, R4 ;  /* 0x00000004003e7308 */ /* 0x0002ec0000000800 */
[----:B------:R-:W-:Y:S01]  /*5f30*/  HMMA.16816.F32 R36, R8, R26, R36 ;  /* 0x0000001a0824723c */ /* 0x000fe20000001824 */
[----:B-1----:R-:W-:Y:S01]  /*5f40*/  FFMA.FTZ R4, R184, c[0x0][0x2d0], -R12 ;  /* 0x0000b400b8047a23 */ /* 0x002fe2000001080c */
[----:B---3--:R-:W-:-:S03]  /*5f50*/  F2FP.PACK_AB R6, R62, R59 ;  /* 0x0000003b3e06723e */ /* 0x008fc600000000ff */
[----:B------:R1:W-:Y:S02]  /*5f60*/  MUFU.EX2 R52, R4 ;  /* 0x0000000400347308 */ /* 0x0003e40000000800 */
[----:B-1----:R-:W-:-:S06]  /*5f70*/  FFMA.FTZ R4, R183, c[0x0][0x2d0], -R12 ;  /* 0x0000b400b7047a23 */ /* 0x002fcc000001080c */
[----:B------:R1:W3:Y:S02]  /*5f80*/  MUFU.EX2 R53, R4 ;  /* 0x0000000400357308 */ /* 0x0002e40000000800 */
[----:B-1----:R-:W-:Y:S01]  /*5f90*/  FFMA.FTZ R4, R182, c[0x0][0x2d0], -R12 ;  /* 0x0000b400b6047a23 */ /* 0x002fe2000001080c */
[----:B---3--:R-:W-:-:S05]  /*5fa0*/  F2FP.PACK_AB R5, R53, R52 ;  /* 0x000000343505723e */ /* 0x008fca00000000ff */
[----:B------:R1:W-:Y:S02]  /*5fb0*/  MUFU.EX2 R55, R4 ;  /* 0x0000000400377308 */ /* 0x0003e40000000800 */
[----:B-1----:R-:W-:-:S06]  /*5fc0*/  FFMA.FTZ R4, R181, c[0x0][0x2d0], -R12 ;  /* 0x0000b400b5047a23 */ /* 0x002fcc000001080c */
[----:B------:R1:W3:Y:S02]  /*5fd0*/  MUFU.EX2 R58, R4 ;  /* 0x00000004003a7308 */ /* 0x0002e40000000800 */
[----:B-1----:R-:W-:Y:S02]  /*5fe0*/  F2FP.PACK_AB R4, R56, R54 ;  /* 0x000000363804723e */ /* 0x002fe400000000ff */
[----:B---3--:R-:W-:-:S07]  /*5ff0*/  F2FP.PACK_AB R7, R58, R55 ;  /* 0x000000373a07723e */ /* 0x008fce00000000ff */
[C---:B------:R-:W-:Y:S08]  /*6000*/  HMMA.16816.F32 R144, R4.reuse, R16, R208 ;  /* 0x000000100490723c */ /* 0x040ff000000018d0 */
[C---:B------:R-:W-:Y:S01]  /*6010*/  HMMA.16816.F32 R152, R4.reuse, R18, R128 ;  /* 0x000000120498723c */ /* 0x040fe20000001880 */
[----:B------:R-:W1:Y:S07]  /*6020*/  LDSM.16.MT88.4 R16, [R235+0x1100] ;  /* 0x00110000eb10783b */ /* 0x000e6e0000004200 */
[C---:B------:R-:W-:Y:S08]  /*6030*/  HMMA.16816.F32 R180, R4.reuse, R20, R224 ;  /* 0x0000001404b4723c */ /* 0x040ff000000018e0 */
[C---:B------:R-:W-:Y:S01]  /*6040*/  HMMA.16816.F32 R184, R4.reuse, R22, R196 ;  /* 0x0000001604b8723c */ /* 0x040fe200000018c4 */
[----:B------:R-:W-:Y:S07]  /*6050*/  LDSM.16.MT88.4 R20, [R234+0x3100] ;  /* 0x00310000ea14783b */ /* 0x000fee0000004200 */
[----:B------:R-:W-:Y:S01]  /*6060*/  HMMA.16816.F32 R164, R4, R24, R220 ;  /* 0x0000001804a4723c */ /* 0x000fe200000018dc */
[----:B------:R-:W-:-:S07]  /*6070*/  IMAD.MOV.U32 R136, RZ, RZ, R102 ;  /* 0x000000ffff887224 */ /* 0x000fce00078e0066 */
[----:B------:R-:W-:Y:S01]  /*6080*/  HMMA.16816.F32 R168, R4, R26, R156 ;  /* 0x0000001a04a8723c */ /* 0x000fe2000000189c */
[----:B------:R-:W3:Y:S07]  /*6090*/  LDSM.16.MT88.4 R24, [R233+0x3100] ;  /* 0x00310000e918783b */ /* 0x000eee0000004200 */
[-C--:B-1----:R-:W-:Y:S08]  /*60a0*/  HMMA.16816.F32 R224, R8, R16.reuse, R80 ;  /* 0x0000001008e0723c */ /* 0x082ff00000001850 */
[C---:B------:R-:W-:Y:S07]  /*60b0*/  HMMA.16816.F32 R196, R4.reuse, R16, R172 ;  /* 0x0000001004c4723c */ /* 0x040fee00000018ac */
[----:B------:R-:W-:Y:S01]  /*60c0*/  MOV R172, R103 ;  /* 0x0000006700ac7202 */ /* 0x000fe20000000f00 */
[----:B------:R-:W-:Y:S01]  /*60d0*/  HMMA.16816.F32 R200, R4, R18, R200 ;  /* 0x0000001204c8723c */ /* 0x000fe200000018c8 */
[----:B------:R-:W-:-:S07]  /*60e0*/  IMAD.MOV.U32 R103, RZ, RZ, R87 ;  /* 0x000000ffff677224 */ /* 0x000fce00078e0057 */
[----:B------:R-:W-:Y:S01]  /*60f0*/  HMMA.16816.F32 R220, R8, R18, R28 ;  /* 0x0000001208dc723c */ /* 0x000fe2000000181c */
[----:B------:R-:W1:Y:S04]  /*6100*/  LDSM.16.MT88.4 R16, [R236+0x3100] ;  /* 0x00310000ec10783b */ /* 0x000e680000004200 */
[----:B------:R-:W4:Y:S01]  /*6110*/  LDSM.16.MT88.4 R28, [R235+0x3100] ;  /* 0x00310000eb1c783b */ /* 0x000f220000004200 */
[----:B------:R-:W-:Y:S01]  /*6120*/  IMAD.MOV.U32 R87, RZ, RZ, R250 ;  /* 0x000000ffff577224 */ /* 0x000fe200078e00fa */
[----:B------:R-:W-:Y:S01]  /*6130*/  MOV R174, R110 ;  /* 0x0000006e00ae7202 */ /* 0x000fe20000000f00 */
[----:B------:R-:W-:Y:S01]  /*6140*/  IMAD.MOV.U32 R173, RZ, RZ, R172 ;  /* 0x000000ffffad7224 */ /* 0x000fe200078e00ac */
[----:B------:R-:W-:Y:S01]  /*6150*/  MOV R172, R103 ;  /* 0x0000006700ac7202 */ /* 0x000fe20000000f00 */
[----:B------:R-:W-:Y:S01]  /*6160*/  IMAD.MOV.U32 R175, RZ, RZ, R111 ;  /* 0x000000ffffaf7224 */ /* 0x000fe200078e006f */
[----:B------:R-:W-:Y:S01]  /*6170*/  MOV R102, R86 ;  /* 0x0000005600667202 */ /* 0x000fe20000000f00 */
[----:B------:R-:W-:Y:S01]  /*6180*/  IMAD.MOV.U32 R110, RZ, RZ, R94 ;  /* 0x000000ffff6e7224 */ /* 0x000fe200078e005e */
[----:B---3--:R-:W-:Y:S01]  /*6190*/  HMMA.16816.F32 R72, R4, R24, R72 ;  /* 0x000000180448723c */ /* 0x008fe20000001848 */
[----:B------:R-:W-:Y:S01]  /*61a0*/  IMAD.MOV.U32 R111, RZ, RZ, R95 ;  /* 0x000000ffff6f7224 */ /* 0x000fe200078e005f */
[----:B------:R-:W-:Y:S01]  /*61b0*/  MOV R95, R109 ;  /* 0x0000006d005f7202 */ /* 0x000fe20000000f00 */
[----:B------:R-:W-:Y:S01]  /*61c0*/  IMAD.MOV.U32 R103, RZ, RZ, R87 ;  /* 0x000000ffff677224 */ /* 0x000fe200078e0057 */
[----:B------:R2:W5:Y:S01]  /*61d0*/  LDL.LU R250, [R1+0x88] ;  /* 0x0000880001fa7983 */ /* 0x0005620000300800 */
[----:B------:R-:W-:Y:S01]  /*61e0*/  IMAD.MOV.U32 R94, RZ, RZ, R108 ;  /* 0x000000ffff5e7224 */ /* 0x000fe200078e006c */
[----:B------:R-:W-:Y:S01]  /*61f0*/  MOV R108, R93 ;  /* 0x0000005d006c7202 */ /* 0x000fe20000000f00 */
        /* <DEDUP_REMOVED lines=8> */
[----:B------:R-:W-:-:S02]  /*6280*/  IMAD.MOV.U32 R84, RZ, RZ, R244 ;  /* 0x000000ffff547224 */ /* 0x000fc400078e00f4 */
[----:B------:R-:W-:Y:S01]  /*6290*/  IMAD.MOV.U32 R210, RZ, RZ, R174 ;  /* 0x000000ffffd27224 */ /* 0x000fe200078e00ae */
[----:B------:R-:W-:Y:S01]  /*62a0*/  MOV R111, R94 ;  /* 0x0000005e006f7202 */ /* 0x000fe20000000f00 */
[----:B------:R-:W-:Y:S01]  /*62b0*/  IMAD.MOV.U32 R211, RZ, RZ, R175 ;  /* 0x000000ffffd37224 */ /* 0x000fe200078e00af */
[C---:B------:R-:W-:Y:S01]  /*62c0*/  HMMA.16816.F32 R88, R4.reuse, R20, R88 ;  /* 0x000000140458723c */ /* 0x040fe20000001858 */
[----:B------:R-:W-:Y:S01]  /*62d0*/  IMAD.MOV.U32 R174, RZ, RZ, R172 ;  /* 0x000000ffffae7224 */ /* 0x000fe200078e00ac */
[----:B------:R-:W-:Y:S01]  /*62e0*/  MOV R94, R87 ;  /* 0x00000057005e7202 */ /* 0x000fe20000000f00 */
[----:B------:R-:W-:Y:S01]  /*62f0*/  IMAD.MOV.U32 R93, RZ, RZ, R245 ;  /* 0x000000ffff5d7224 */ /* 0x000fe200078e00f5 */
[----:B------:R2:W5:Y:S01]  /*6300*/  LDL.LU R249, [R1+0x84] ;  /* 0x0000840001f97983 */ /* 0x0005620000300800 */
[----:B------:R-:W-:Y:S02]  /*6310*/  IMAD.MOV.U32 R175, RZ, RZ, R110 ;  /* 0x000000ffffaf7224 */ /* 0x000fe400078e006e */
[----:B------:R-:W-:Y:S01]  /*6320*/  IMAD.MOV.U32 R172, RZ, RZ, R102 ;  /* 0x000000ffffac7224 */ /* 0x000fe200078e0066 */
[----:B------:R-:W-:Y:S01]  /*6330*/  MOV R87, R100 ;  /* 0x0000006400577202 */ /* 0x000fe20000000f00 */
[----:B------:R-:W-:Y:S01]  /*6340*/  IMAD.MOV.U32 R110, RZ, RZ, R103 ;  /* 0x000000ffff6e7224 */ /* 0x000fe200078e0067 */
[----:B------:R-:W-:Y:S01]  /*6350*/  MOV R130, R210 ;  /* 0x000000d200827202 */ /* 0x000fe20000000f00 */
[----:B------:R-:W-:Y:S01]  /*6360*/  IMAD.MOV.U32 R102, RZ, RZ, R95 ;  /* 0x000000ffff667224 */ /* 0x000fe200078e005f */
[----:B------:R-:W-:Y:S01]  /*6370*/  MOV R100, R84 ;  /* 0x0000005400647202 */ /* 0x000fe20000000f00 */
[----:B------:R-:W-:Y:S01]  /*6380*/  IMAD.MOV.U32 R103, RZ, RZ, R86 ;  /* 0x000000ffff677224 */ /* 0x000fe200078e0056 */
[----:B-1----:R-:W-:Y:S01]  /*6390*/  HMMA.16816.F32 R104, R4, R16, R104 ;  /* 0x000000100468723c */ /* 0x002fe20000001868 */
[----:B------:R-:W-:Y:S01]  /*63a0*/  IMAD.MOV.U32 R95, RZ, RZ, R108 ;  /* 0x000000ffff5f7224 */ /* 0x000fe200078e006c */
[----:B------:R-:W-:Y:S01]  /*63b0*/  MOV R84, R242 ;  /* 0x000000f200547202 */ /* 0x000fe20000000f00 */
[----:B------:R-:W-:Y:S01]  /*63c0*/  IMAD.MOV.U32 R86, RZ, RZ, R109 ;  /* 0x000000ffff567224 */ /* 0x000fe200078e006d */
[----:B------:R2:W5:Y:S01]  /*63d0*/  LDL.LU R248, [R1+0x80] ;  /* 0x0000800001f87983 */ /* 0x0005620000300800 */
[----:B------:R-:W-:-:S02]  /*63e0*/  IMAD.MOV.U32 R108, RZ, RZ, R92 ;  /* 0x000000ffff6c7224 */ /* 0x000fc400078e005c */
[----:B------:R-:W-:Y:S02]  /*63f0*/  IMAD.MOV.U32 R109, RZ, RZ, R93 ;  /* 0x000000ffff6d7224 */ /* 0x000fe400078e005d */
[----:B------:R-:W-:Y:S02]  /*6400*/  IMAD.MOV.U32 R129, RZ, RZ, R209 ;  /* 0x000000ffff817224 */ /* 0x000fe400078e00d1 */
[----:B------:R-:W-:Y:S02]  /*6410*/  IMAD.MOV.U32 R131, RZ, RZ, R211 ;  /* 0x000000ffff837224 */ /* 0x000fe400078e00d3 */
        /* <DEDUP_REMOVED lines=12> */
[----:B------:R-:W-:Y:S01]  /*64e0*/  HMMA.16816.F32 R76, R4, R26, R76 ;  /* 0x0000001a044c723c */ /* 0x000fe2000000184c */
[----:B------:R-:W-:Y:S01]  /*64f0*/  IMAD.MOV.U32 R136, RZ, RZ, R103 ;  /* 0x000000ffff887224 */ /* 0x000fe200078e0067 */
[----:B------:R2:W5:Y:S01]  /*6500*/  LDL.LU R247, [R1+0x7c] ;  /* 0x00007c0001f77983 */ /* 0x0005620000300800 */
[----:B------:R-:W-:-:S02]  /*6510*/  IMAD.MOV.U32 R172, RZ, RZ, R110 ;  /* 0x000000ffffac7224 */ /* 0x000fc400078e006e */
[----:B------:R-:W-:Y:S01]  /*6520*/  IMAD.MOV.U32 R102, RZ, RZ, R86 ;  /* 0x000000ffff667224 */ /* 0x000fe200078e0056 */
[----:B------:R-:W-:Y:S01]  /*6530*/  MOV R128, R209 ;  /* 0x000000d100807202 */ /* 0x000fe20000000f00 */
[----:B------:R-:W-:Y:S01]  /*6540*/  IMAD.MOV.U32 R103, RZ, RZ, R87 ;  /* 0x000000ffff677224 */ /* 0x000fe200078e0057 */
[----:B------:R-:W-:Y:S01]  /*6550*/  MOV R87, R92 ;  /* 0x0000005c00577202 */ /* 0x000fe20000000f00 */
[----:B------:R-:W-:Y:S01]  /*6560*/  IMAD.MOV.U32 R95, RZ, RZ, R109 ;  /* 0x000000ffff5f7224 */ /* 0x000fe200078e006d */
[----:B------:R-:W-:Y:S01]  /*6570*/  HMMA.16816.F32 R64, R8, R22, R64 ;  /* 0x000000160840723c */ /* 0x000fe20000001840 */
[----:B------:R-:W-:Y:S01]  /*6580*/  IMAD.MOV.U32 R110, RZ, RZ, R94 ;  /* 0x000000ffff6e7224 */ /* 0x000fe200078e005e */
[----:B------:R-:W-:Y:S01]  /*6590*/  MOV R94, R108 ;  /* 0x0000006c005e7202 */ /* 0x000fe20000000f00 */
[----:B------:R-:W-:Y:S01]  /*65a0*/  IMAD.MOV.U32 R86, RZ, RZ, R100 ;  /* 0x000000ffff567224 */ /* 0x000fe200078e0064 */
[----:B------:R-:W-:Y:S01]  /*65b0*/  MOV R100, R14 ;  /* 0x0000000e00647202 */ /* 0x000fe20000000f00 */
[----:B------:R-:W-:Y:S01]  /*65c0*/  IMAD.MOV.U32 R109, RZ, RZ, R84 ;  /* 0x000000ffff6d7224 */ /* 0x000fe200078e0054 */
[----:B------:R2:W5:Y:S01]  /*65d0*/  LDL.LU R246, [R1+0x78] ;  /* 0x0000780001f67983 */ /* 0x0005620000300800 */
[----:B------:R-:W-:-:S02]  /*65e0*/  IMAD.MOV.U32 R84, RZ, RZ, R237 ;  /* 0x000000ffff547224 */ /* 0x000fc400078e00ed */
[----:B------:R-:W-:Y:S02]  /*65f0*/  IMAD.MOV.U32 R108, RZ, RZ, R93 ;  /* 0x000000ffff6c7224 */ /* 0x000fe400078e005d */
[----:B------:R-:W-:Y:S01]  /*6600*/  IMAD.MOV.U32 R158, RZ, RZ, R131 ;  /* 0x000000ffff9e7224 */ /* 0x000fe200078e0083 */
[----:B------:R-:W-:Y:S01]  /*6610*/  MOV R131, R173 ;  /* 0x000000ad00837202 */ /* 0x000fe20000000f00 */
[----:B------:R-:W-:Y:S01]  /*6620*/  IMAD.MOV.U32 R130, RZ, RZ, R210 ;  /* 0x000000ffff827224 */ /* 0x000fe200078e00d2 */
[----:B------:R-:W-:Y:S01]  /*6630*/  MOV R209, R111 ;  /* 0x0000006f00d17202 */ /* 0x000fe20000000f00 */
[----:B------:R-:W-:Y:S02]  /*6640*/  IMAD.MOV.U32 R93, RZ, RZ, R239 ;  /* 0x000000ffff5d7224 */ /* 0x000fe400078e00ef */
[----:B------:R-:W-:Y:S02]  /*6650*/  IMAD.MOV.U32 R159, RZ, RZ, R208 ;  /* 0x000000ffff9f7224 */ /* 0x000fe400078e00d0 */
[----:B------:R-:W-:-:S02]  /*6660*/  IMAD.MOV.U32 R92, RZ, RZ, R240 ;  /* 0x000000ffff5c7224 */ /* 0x000fc400078e00f0 */
        /* <DEDUP_REMOVED lines=14> */
[C---:B------:R-:W-:Y:S01]  /*6750*/  HMMA.16816.F32 R48, R8.reuse, R18, R48 ;  /* 0x000000120830723c */ /* 0x040fe20000001830 */
[----:B------:R-:W-:Y:S01]  /*6760*/  IMAD.MOV.U32 R103, RZ, RZ, R108 ;  /* 0x000000ffff677224 */ /* 0x000fe200078e006c */
[----:B------:R-:W-:Y:S01]  /*6770*/  MOV R14, R238 ;  /* 0x000000ee000e7202 */ /* 0x000fe20000000f00 */
[----:B------:R-:W-:Y:S01]  /*6780*/  IMAD.MOV.U32 R86, RZ, RZ, R109 ;  /* 0x000000ffff567224 */ /* 0x000fe200078e006d */
[----:B------:R2:W5:Y:S01]  /*6790*/  LDL.LU R245, [R1+0x74] ;  /* 0x0000740001f57983 */ /* 0x0005620000300800 */
[----:B------:R-:W-:Y:S02]  /*67a0*/  IMAD.MOV.U32 R109, RZ, RZ, R93 ;  /* 0x000000ffff6d7224 */ /* 0x000fe400078e005d */
[----:B------:R-:W-:Y:S02]  /*67b0*/  IMAD.MOV.U32 R84, RZ, RZ, R232 ;  /* 0x000000ffff547224 */ /* 0x000fe400078e00e8 */
[----:B------:R-:W-:Y:S01]  /*67c0*/  IMAD.MOV.U32 R82, RZ, RZ, R159 ;  /* 0x000000ffff527224 */ /* 0x000fe200078e009f */
[----:B------:R-:W-:Y:S01]  /*67d0*/  MOV R159, R209 ;  /* 0x000000d1009f7202 */ /* 0x000fe20000000f00 */
[----:B------:R-:W-:Y:S01]  /*67e0*/  IMAD.MOV.U32 R110, RZ, RZ, R95 ;  /* 0x000000ffff6e7224 */ /* 0x000fe200078e005f */
[----:B------:R-:W-:Y:S01]  /*67f0*/  MOV R157, R211 ;  /* 0x000000d3009d7202 */ /* 0x000fe20000000f00 */
[----:B------:R-:W-:Y:S01]  /*6800*/  IMAD.MOV.U32 R108, RZ, RZ, R92 ;  /* 0x000000ffff6c7224 */ /* 0x000fe200078e005c */
[----:B----4-:R-:W-:Y:S01]  /*6810*/  HMMA.16816.F32 R44, R8, R30, R44 ;  /* 0x0000001e082c723c */ /* 0x010fe2000000182c */
[----:B------:R-:W-:Y:S01]  /*6820*/  IMAD.MOV.U32 R209, RZ, RZ, R102 ;  /* 0x000000ffffd17224 */ /* 0x000fe200078e0066 */
[----:B------:R-:W-:Y:S01]  /*6830*/  MOV R102, R87 ;  /* 0x0000005700667202 */ /* 0x000fe20000000f00 */
[----:B------:R-:W-:Y:S01]  /*6840*/  IMAD.MOV.U32 R128, RZ, RZ, R208 ;  /* 0x000000ffff807224 */ /* 0x000fe200078e00d0 */
[----:B------:R-:W-:Y:S01]  /*6850*/  MOV R208, R111 ;  /* 0x0000006f00d07202 */ /* 0x000fe20000000f00 */
[----:B------:R-:W-:Y:S01]  /*6860*/  IMAD.MOV.U32 R158, RZ, RZ, R210 ;  /* 0x000000ffff9e7224 */ /* 0x000fe200078e00d2 */
[----:B------:R-:W-:Y:S01]  /*6870*/  MOV R210, R103 ;  /* 0x0000006700d27202 */ /* 0x000fe20000000f00 */
[----:B------:R-:W-:Y:S01]  /*6880*/  IMAD.MOV.U32 R211, RZ, RZ, R86 ;  /* 0x000000ffffd37224 */ /* 0x000fe200078e0056 */
[C---:B------:R-:W-:Y:S01]  /*6890*/  HMMA.16816.F32 R92, R4.reuse, R22, R216 ;  /* 0x00000016045c723c */ /* 0x040fe200000018d8 */
[----:B------:R-:W-:Y:S01]  /*68a0*/  IMAD.MOV.U32 R87, RZ, RZ, R100 ;  /* 0x000000ffff577224 */ /* 0x000fe200078e0064 */
[----:B------:R-:W-:Y:S01]  /*68b0*/  MOV R86, R109 ;  /* 0x0000006d00567202 */ /* 0x000fe20000000f00 */
[----:B------:R-:W-:Y:S01]  /*68c0*/  IMAD.MOV.U32 R103, RZ, RZ, R108 ;  /* 0x000000ffff677224 */ /* 0x000fe200078e006c */
[----:B------:R-:W-:Y:S01]  /*68d0*/  MOV R100, R84 ;  /* 0x0000005400647202 */ /* 0x000fe20000000f00 */
[----:B------:R-:W-:Y:S01]  /*68e0*/  IMAD.MOV.U32 R84, RZ, RZ, R85 ;  /* 0x000000ffff547224 */ /* 0x000fe200078e0055 */
[----:B------:R2:W5:Y:S01]  /*68f0*/  LDL.LU R244, [R1+0x70] ;  /* 0x0000700001f47983 */ /* 0x0005620000300800 */
[----:B------:R-:W-:Y:S01]  /*6900*/  MOV R219, R156 ;  /* 0x0000009c00db7202 */ /* 0x000fe20000000f00 */
[----:B------:R-:W-:Y:S01]  /*6910*/  IMAD.MOV.U32 R156, RZ, RZ, R110 ;  /* 0x000000ffff9c7224 */ /* 0x000fe200078e006e */
[----:B------:R-:W-:Y:S01]  /*6920*/  MOV R85, R134 ;  /* 0x0000008600557202 */ /* 0x000fe20000000f00 */
[C---:B------:R-:W-:Y:S01]  /*6930*/  HMMA.16816.F32 R108, R4.reuse, R18, R120 ;  /* 0x00000012046c723c */ /* 0x040fe20000001878 */
[----:B------:R-:W-:Y:S01]  /*6940*/  IMAD.MOV.U32 R218, RZ, RZ, R132 ;  /* 0x000000ffffda7224 */ /* 0x000fe200078e0084 */
[----:B------:R2:W5:Y:S04]  /*6950*/  LDL.LU R243, [R1+0x6c] ;  /* 0x00006c0001f37983 */ /* 0x0005680000300800 */
[----:B------:R2:W5:Y:S02]  /*6960*/  LDL.LU R242, [R1+0x68] ;  /* 0x0000680001f27983 */ /* 0x0005640000300800 */
[C---:B------:R-:W-:Y:S02]  /*6970*/  HMMA.16816.F32 R120, R4.reuse, R28, R80 ;  /* 0x0000001c0478723c */ /* 0x040fe40000001850 */
[----:B------:R2:W5:Y:S04]  /*6980*/  LDL.LU R241, [R1+0x64] ;  /* 0x0000640001f17983 */ /* 0x0005680000300800 */
[----:B------:R2:W5:Y:S01]  /*6990*/  LDL.LU R240, [R1+0x60] ;  /* 0x0000600001f07983 */ /* 0x0005620000300800 */
        /* <DEDUP_REMOVED lines=11> */
[----:B------:R2:W5:Y:S01]  /*6a50*/  LDL.LU R239, [R1+0x5c] ;  /* 0x00005c0001ef7983 */ /* 0x0005620000300800 */
[----:B------:R-:W-:Y:S03]  /*6a60*/  HMMA.16816.F32 R84, R4, R30, R212 ;  /* 0x0000001e0454723c */ /* 0x000fe600000018d4 */
[----:B------:R2:W5:Y:S04]  /*6a70*/  LDL.LU R238, [R1+0x58] ;  /* 0x0000580001ee7983 */ /* 0x0005680000300800 */
[--C-:B------:R-:W-:Y:S01]  /*6a80*/  FFMA.FTZ R4, R228, c[0x0][0x2d0], -R3.reuse ;  /* 0x0000b400e4047a23 */ /* 0x100fe20000010803 */
[----:B------:R-:W-:Y:S01]  /*6a90*/  MOV R7, R219 ;  /* 0x000000db00077202 */ /* 0x000fe20000000f00 */
[----:B------:R-:W-:Y:S01]  /*6aa0*/  IMAD.MOV.U32 R6, RZ, RZ, R218 ;  /* 0x000000ffff067224 */ /* 0x000fe200078e00da */
[C---:B------:R-:W-:Y:S01]  /*6ab0*/  HMMA.16816.F32 R212, R8.reuse, R26, R68 ;  /* 0x0000001a08d4723c */ /* 0x040fe20000001844 */
[----:B------:R1:W-:Y:S01]  /*6ac0*/  MUFU.EX2 R22, R4 ;  /* 0x0000000400167308 */ /* 0x0003e20000000800 */
[----:B------:R-:W-:Y:S01]  /*6ad0*/  MOV R5, R103 ;  /* 0x0000006700057202 */ /* 0x000fe20000000f00 */
[----:B------:R2:W5:Y:S05]  /*6ae0*/  LDL.LU R237, [R1+0x54] ;  /* 0x0000540001ed7983 */ /* 0x00056a0000300800 */
[----:B------:R-:W-:Y:S01]  /*6af0*/  HMMA.16816.F32 R216, R8, R24, R124 ;  /* 0x0000001808d8723c */ /* 0x000fe2000000187c */
[----:B------:R-:W-:Y:S01]  /*6b00*/  MOV R70, R7 ;  /* 0x0000000700467202 */ /* 0x000fe20000000f00 */
[----:B------:R-:W-:Y:S01]  /*6b10*/  IMAD.MOV.U32 R71, RZ, RZ, R208 ;  /* 0x000000ffff477224 */ /* 0x000fe200078e00d0 */
[----:B------:R2:W5:Y:S01]  /*6b20*/  LDL.LU R232, [R1+0x50] ;  /* 0x0000500001e87983 */ /* 0x0005620000300800 */
[----:B-1----:R-:W-:-:S03]  /*6b30*/  FFMA.FTZ R4, R194, c[0x0][0x2d0], -R3 ;  /* 0x0000b400c2047a23 */ /* 0x002fc60000010803 */
[----:B------:R-:W-:Y:S01]  /*6b40*/  MOV R124, R209 ;  /* 0x000000d1007c7202 */ /* 0x000fe20000000f00 */
[----:B------:R-:W-:Y:S01]  /*6b50*/  IMAD.MOV.U32 R125, RZ, RZ, R210 ;  /* 0x000000ffff7d7224 */ /* 0x000fe200078e00d2 */
[----:B------:R-:W-:Y:S01]  /*6b60*/  MOV R126, R211 ;  /* 0x000000d3007e7202 */ /* 0x000fe20000000f00 */
[----:B------:R1:W3:Y:S01]  /*6b70*/  MUFU.EX2 R24, R4 ;  /* 0x0000000400187308 */ /* 0x0002e20000000800 */
[----:B------:R-:W-:Y:S02]  /*6b80*/  IMAD.MOV.U32 R127, RZ, RZ, R102 ;  /* 0x000000ffff7f7224 */ /* 0x000fe400078e0066 */
[----:B------:R-:W-:Y:S01]  /*6b90*/  IMAD.MOV.U32 R69, RZ, RZ, R6 ;  /* 0x000000ffff457224 */ /* 0x000fe200078e0006 */
[----:B------:R-:W-:Y:S01]  /*6ba0*/  MOV R7, R101 ;  /* 0x0000006500077202 */ /* 0x000fe20000000f00 */
[----:B------:R2:W5:Y:S01]  /*6bb0*/  LDL.LU R134, [R1+0x4c] ;  /* 0x00004c0001867983 */ /* 0x0005620000300800 */
[--C-:B-1----:R-:W-:Y:S01]  /*6bc0*/  FFMA.FTZ R4, R191, c[0x0][0x2d0], -R3.reuse ;  /* 0x0000b400bf047a23 */ /* 0x102fe20000010803 */
[----:B------:R-:W-:Y:S01]  /*6bd0*/  HMMA.16816.F32 R208, R8, R20, R116 ;  /* 0x0000001408d0723c */ /* 0x000fe20000001874 */
[----:B------:R-:W-:Y:S01]  /*6be0*/  FFMA.FTZ R3, R195, c[0x0][0x2d0], -R3 ;  /* 0x0000b400c3037a23 */ /* 0x000fe20000010803 */
[----:B------:R2:W5:Y:S03]  /*6bf0*/  LDL.LU R132, [R1+0x48] ;  /* 0x0000480001847983 */ /* 0x0005660000300800 */
[----:B------:R1:W-:Y:S02]  /*6c00*/  MUFU.EX2 R23, R3 ;  /* 0x0000000300177308 */ /* 0x0003e40000000800 */
[----:B-1----:R-:W-:-:S06]  /*6c10*/  FFMA.FTZ R3, R229, c[0x0][0x2d0], -R0 ;  /* 0x0000b400e5037a23 */ /* 0x002fcc0000010800 */
[----:B------:R1:W-:Y:S01]  /*6c20*/  MUFU.EX2 R18, R3 ;  /* 0x0000000300127308 */ /* 0x0003e20000000800 */
[----:B------:R-:W-:Y:S02]  /*6c30*/  IMAD.MOV.U32 R6, RZ, RZ, R100 ;  /* 0x000000ffff067224 */ /* 0x000fe400078e0064 */
[----:B-1----:R-:W-:-:S05]  /*6c40*/  FFMA.FTZ R3, R190, c[0x0][0x2d0], -R0 ;  /* 0x0000b400be037a23 */ /* 0x002fca0000010800 */
[----:B------:R1:W4:Y:S02]  /*6c50*/  MUFU.EX2 R19, R3 ;  /* 0x0000000300137308 */ /* 0x0003240000000800 */
[--C-:B-1----:R-:W-:Y:S02]  /*6c60*/  FFMA.FTZ R3, R189, c[0x0][0x2d0], -R0.reuse ;  /* 0x0000b400bd037a23 */ /* 0x102fe40000010800 */
[----:B------:R-:W-:Y:S01]  /*6c70*/  FFMA.FTZ R0, R188, c[0x0][0x2d0], -R0 ;  /* 0x0000b400bc007a23 */ /* 0x000fe20000010800 */
[----:B------:R-:W-:Y:S03]  /*6c80*/  HMMA.16816.F32 R100, R8, R16, R112 ;  /* 0x000000100864723c */ /* 0x000fe60000001870 */
[----:B------:R-:W-:Y:S01]  /*6c90*/  MUFU.EX2 R21, R3 ;  /* 0x0000000300157308 */ /* 0x000fe20000000800 */
[----:B------:R-:W-:Y:S07]  /*6ca0*/  LDSM.16.MT88.4 R188, [R236+0x1900] ;  /* 0x00190000ecbc783b */ /* 0x000fee0000004200 */
[----:B------:R1:W-:Y:S02]  /*6cb0*/  MUFU.EX2 R20, R0 ;  /* 0x0000000000147308 */ /* 0x0003e40000000800 */
[----:B-1----:R-:W-:-:S02]  /*6cc0*/  FFMA.FTZ R0, R70, c[0x0][0x2d0], -R13 ;  /* 0x0000b40046007a23 */ /* 0x002fc4000001080d */
        /* <DEDUP_REMOVED lines=19> */
[----:B------:R-:W-:-:S02]  /*6e00*/  MOV R130, R15 ;  /* 0x0000000f00827202 */ /* 0x000fc40000000f00 */
[----:B------:R1:W-:Y:S01]  /*6e10*/  MUFU.EX2 R15, R0 ;  /* 0x00000000000f7308 */ /* 0x0003e20000000800 */
[----:B------:R-:W-:Y:S01]  /*6e20*/  IMAD.MOV.U32 R27, RZ, RZ, R71 ;  /* 0x000000ffff1b7224 */ /* 0x000fe200078e0047 */
[----:B------:R-:W-:Y:S01]  /*6e30*/  MOV R68, R124 ;  /* 0x0000007c00447202 */ /* 0x000fe20000000f00 */
[----:B------:R-:W-:Y:S01]  /*6e40*/  IMAD.MOV.U32 R71, RZ, RZ, R6 ;  /* 0x000000ffff477224 */ /* 0x000fe200078e0006 */
[----:B------:R-:W-:Y:S01]  /*6e50*/  MOV R124, R7 ;  /* 0x00000007007c7202 */ /* 0x000fe20000000f00 */
[----:B------:R-:W-:Y:S02]  /*6e60*/  IMAD.MOV.U32 R6, RZ, RZ, R128 ;  /* 0x000000ffff067224 */ /* 0x000fe400078e0080 */
[----:B-1----:R-:W-:-:S04]  /*6e70*/  FFMA.FTZ R0, R69, c[0x0][0x2d0], -R13 ;  /* 0x0000b40045007a23 */ /* 0x002fc8000001080d */
[----:B------:R1:W-:Y:S01]  /*6e80*/  MUFU.EX2 R16, R0 ;  /* 0x0000000000107308 */ /* 0x0003e20000000800 */
[----:B------:R-:W-:Y:S01]  /*6e90*/  IMAD.MOV.U32 R69, RZ, RZ, R126 ;  /* 0x000000ffff457224 */ /* 0x000fe200078e007e */
[----:B------:R-:W-:Y:S01]  /*6ea0*/  MOV R128, R129 ;  /* 0x0000008100807202 */ /* 0x000fe20000000f00 */
[----:B------:R-:W-:Y:S02]  /*6eb0*/  IMAD.MOV.U32 R126, RZ, RZ, R158 ;  /* 0x000000ffff7e7224 */ /* 0x000fe400078e009e */
[----:B------:R-:W-:Y:S01]  /*6ec0*/  IMAD.MOV.U32 R129, RZ, RZ, R130 ;  /* 0x000000ffff817224 */ /* 0x000fe200078e0082 */
[----:B------:R-:W-:Y:S01]  /*6ed0*/  MOV R130, R14 ;  /* 0x0000000e00827202 */ /* 0x000fe20000000f00 */
[----:B------:R-:W-:Y:S02]  /*6ee0*/  IMAD.MOV.U32 R7, RZ, RZ, R80 ;  /* 0x000000ffff077224 */ /* 0x000fe400078e0050 */
[----:B-1----:R-:W-:-:S04]  /*6ef0*/  FFMA.FTZ R0, R70, c[0x0][0x2d0], -R13 ;  /* 0x0000b40046007a23 */ /* 0x002fc8000001080d */
[----:B------:R1:W-:Y:S01]  /*6f00*/  MUFU.EX2 R17, R0 ;  /* 0x0000000000117308 */ /* 0x0003e20000000800 */
[----:B------:R-:W-:Y:S01]  /*6f10*/  MOV R80, R81 ;  /* 0x0000005100507202 */ /* 0x000fe20000000f00 */
[----:B------:R-:W-:Y:S01]  /*6f20*/  IMAD.MOV.U32 R81, RZ, RZ, R82 ;  /* 0x000000ffff517224 */ /* 0x000fe200078e0052 */
[----:B------:R-:W-:Y:S01]  /*6f30*/  MOV R70, R5 ;  /* 0x0000000500467202 */ /* 0x000fe20000000f00 */
[----:B------:R-:W-:Y:S01]  /*6f40*/  FFMA.FTZ R3, R69, c[0x0][0x2d0], -R12 ;  /* 0x0000b40045037a23 */ /* 0x000fe2000001080c */
[----:B------:R-:W-:Y:S01]  /*6f50*/  MOV R82, R83 ;  /* 0x0000005300527202 */ /* 0x000fe20000000f00 */
[----:B------:R-:W-:Y:S01]  /*6f60*/  IMAD.MOV.U32 R114, RZ, RZ, R124 ;  /* 0x000000ffff727224 */ /* 0x000fe200078e007c */
[----:B------:R-:W-:Y:S01]  /*6f70*/  MOV R5, R159 ;  /* 0x0000009f00057202 */ /* 0x000fe20000000f00 */
[----:B------:R-:W-:Y:S01]  /*6f80*/  IMAD.MOV.U32 R115, RZ, RZ, R126 ;  /* 0x000000ffff737224 */ /* 0x000fe200078e007e */
[----:B------:R-:W-:Y:S01]  /*6f90*/  MOV R124, R174 ;  /* 0x000000ae007c7202 */ /* 0x000fe20000000f00 */
[----:B-1----:R-:W-:Y:S01]  /*6fa0*/  FFMA.FTZ R0, R125, c[0x0][0x2d0], -R13 ;  /* 0x0000b4007d007a23 */ /* 0x002fe2000001080d */
[----:B------:R-:W-:-:S03]  /*6fb0*/  MOV R125, R157 ;  /* 0x0000009d007d7202 */ /* 0x000fc60000000f00 */
[----:B------:R1:W-:Y:S01]  /*6fc0*/  MUFU.EX2 R14, R0 ;  /* 0x00000000000e7308 */ /* 0x0003e20000000800 */
[----:B------:R-:W-:Y:S01]  /*6fd0*/  IMAD.MOV.U32 R83, RZ, RZ, R156 ;  /* 0x000000ffff537224 */ /* 0x000fe200078e009c */
[----:B------:R-:W-:Y:S01]  /*6fe0*/  MOV R126, R172 ;  /* 0x000000ac007e7202 */ /* 0x000fe20000000f00 */
[----:B------:R-:W-:Y:S01]  /*6ff0*/  IMAD.MOV.U32 R69, RZ, RZ, R173 ;  /* 0x000000ffff457224 */ /* 0x000fe200078e00ad */
[----:B------:R-:W2:Y:S01]  /*7000*/  LDSM.16.MT88.4 R156, [R233+0x1900] ;  /* 0x00190000e99c783b */ /* 0x000ea20000004200 */
[----:B------:R-:W-:Y:S01]  /*7010*/  HMMA.16816.F32 R116, R8, R28, R204 ;  /* 0x0000001c0874723c */ /* 0x000fe200000018cc */
[----:B-1----:R-:W-:Y:S01]  /*7020*/  FFMA.FTZ R0, R27, c[0x0][0x2d0], -R12 ;  /* 0x0000b4001b007a23 */ /* 0x002fe2000001080c */
[----:B------:R-:W-:Y:S01]  /*7030*/  MOV R27, R125 ;  /* 0x0000007d001b7202 */ /* 0x000fe20000000f00 */
[----:B------:R-:W-:Y:S01]  /*7040*/  IMAD.MOV.U32 R125, RZ, RZ, R175 ;  /* 0x000000ffff7d7224 */ /* 0x000fe200078e00af */
[----:B------:R-:W1:Y:S01]  /*7050*/  MUFU.EX2 R25, R4 ;  /* 0x0000000400197308 */ /* 0x000e620000000800 */
[----:B------:R-:W1:Y:S01]  /*7060*/  LDSM.16.MT88.4 R172, [R234+0x1900] ;  /* 0x00190000eaac783b */ /* 0x000e620000004200 */
[----:B------:R-:W-:Y:S01]  /*7070*/  IMAD.MOV.U32 R113, RZ, RZ, R70 ;  /* 0x000000ffff717224 */ /* 0x000fe200078e0046 */
[----:B------:R-:W-:Y:S01]  /*7080*/  MOV R112, R71 ;  /* 0x0000004700707202 */ /* 0x000fe20000000f00 */
[----:B------:R-:W-:Y:S01]  /*7090*/  FADD.FTZ R10, R114, R230 ;  /* 0x000000e6720a7221 */ /* 0x000fe20000010000 */
[----:B------:R-:W-:-:S02]  /*70a0*/  MOV R28, R124 ;  /* 0x0000007c001c7202 */ /* 0x000fc40000000f00 */
[----:B------:R-:W-:Y:S01]  /*70b0*/  MOV R30, R126 ;  /* 0x0000007e001e7202 */ /* 0x000fe20000000f00 */
[----:B------:R3:W-:Y:S01]  /*70c0*/  MUFU.EX2 R11, R0 ;  /* 0x00000000000b7308 */ /* 0x0007e20000000800 */
[----:B------:R-:W-:Y:S01]  /*70d0*/  FADD.FTZ R9, R97, R96 ;  /* 0x0000006061097221 */ /* 0x000fe20000010000 */
[----:B------:R-:W-:Y:S01]  /*70e0*/  LDSM.16.MT88.4 R204, [R235+0x1900] ;  /* 0x00190000ebcc783b */ /* 0x000fe20000004200 */
[----:B---3--:R-:W-:-:S05]  /*70f0*/  FFMA.FTZ R0, R68, c[0x0][0x2d0], -R12 ;  /* 0x0000b40044007a23 */ /* 0x008fca000001080c */
[----:B------:R3:W1:Y:S02]  /*7100*/  MUFU.EX2 R26, R0 ;  /* 0x00000000001a7308 */ /* 0x0006640000000800 */
[----:B---3--:R-:W-:-:S06]  /*7110*/  FFMA.FTZ R0, R6, c[0x0][0x2d0], -R12 ;  /* 0x0000b40006007a23 */ /* 0x008fcc000001080c */
[----:B------:R-:W-:Y:S08]  /*7120*/  MUFU.EX2 R12, R3 ;  /* 0x00000003000c7308 */ /* 0x000ff00000000800 */
[----:B------:R-:W3:Y:S01]  /*7130*/  MUFU.EX2 R13, R0 ;  /* 0x00000000000d7308 */ /* 0x000ee20000000800 */
[----:B------:R-:W-:Y:S01]  /*7140*/  MOV R68, R5 ;  /* 0x0000000500447202 */ /* 0x000fe20000000f00 */
[----:B------:R-:W-:Y:S01]  /*7150*/  IMAD.MOV.U32 R6, RZ, RZ, R128 ;  /* 0x000000ffff067224 */ /* 0x000fe200078e0080 */
[----:B------:R-:W-:Y:S01]  /*7160*/  MOV R5, R129 ;  /* 0x0000008100057202 */ /* 0x000fe20000000f00 */
[----:B------:R-:W-:Y:S01]  /*7170*/  IMAD.MOV.U32 R71, RZ, RZ, R130 ;  /* 0x000000ffff477224 */ /* 0x000fe200078e0082 */
[----:B------:R-:W-:Y:S01]  /*7180*/  MOV R70, R131 ;  /* 0x0000008300467202 */ /* 0x000fe20000000f00 */
[----:B------:R-:W-:Y:S01]  /*7190*/  IMAD.MOV.U32 R31, RZ, RZ, R125 ;  /* 0x000000ffff1f7224 */ /* 0x000fe200078e007d */
[----:B------:R-:W-:Y:S01]  /*71a0*/  F2FP.PACK_AB R128, R24, R22 ;  /* 0x000000161880723e */ /* 0x000fe200000000ff */
[----:B------:R-:W-:Y:S01]  /*71b0*/  IMAD.MOV.U32 R230, RZ, RZ, R127 ;  /* 0x000000ffffe67224 */ /* 0x000fe200078e007f */
[----:B----4-:R-:W-:-:S02]  /*71c0*/  F2FP.PACK_AB R129, R19, R18 ;  /* 0x000000121381723e */ /* 0x010fc400000000ff */
[----:B-1----:R-:W-:Y:S02]  /*71d0*/  F2FP.PACK_AB R130, R23, R25 ;  /* 0x000000191782723e */ /* 0x002fe400000000ff */
[----:B------:R-:W-:Y:S02]  /*71e0*/  F2FP.PACK_AB R131, R20, R21 ;  /* 0x000000151483723e */ /* 0x000fe400000000ff */
[----:B------:R-:W-:Y:S02]  /*71f0*/  F2FP.PACK_AB R124, R16, R15 ;  /* 0x0000000f107c723e */ /* 0x000fe400000000ff */
[----:B------:R-:W-:Y:S02]  /*7200*/  F2FP.PACK_AB R125, R26, R11 ;  /* 0x0000000b1a7d723e */ /* 0x000fe400000000ff */
[----:B------:R-:W-:Y:S02]  /*7210*/  F2FP.PACK_AB R126, R14, R17 ;  /* 0x000000110e7e723e */ /* 0x000fe400000000ff */
[----:B---3--:R-:W-:Y:S01]  /*7220*/  F2FP.PACK_AB R127, R13, R12 ;  /* 0x0000000c0d7f723e */ /* 0x008fe200000000ff */
[-C--:B--2---:R-:W-:Y:S08]  /*7230*/  HMMA.16816.F32 R148, R128, R156.reuse, R148 ;  /* 0x0000009c8094723c */ /* 0x084ff00000001894 */
[C---:B------:R-:W-:Y:S08]  /*7240*/  HMMA.16816.F32 R144, R124.reuse, R156, R144 ;  /* 0x0000009c7c90723c */ /* 0x040ff00000001890 */
[----:B------:R-:W-:Y:S08]  /*7250*/  HMMA.16816.F32 R152, R124, R158, R152 ;  /* 0x0000009e7c98723c */ /* 0x000ff00000001898 */
[-C--:B------:R-:W-:Y:S08]  /*7260*/  HMMA.16816.F32 R160, R128, R172.reuse, R160 ;  /* 0x000000ac80a0723c */ /* 0x080ff000000018a0 */
[C---:B------:R-:W-:Y:S08]  /*7270*/  HMMA.16816.F32 R164, R124.reuse, R172, R164 ;  /* 0x000000ac7ca4723c */ /* 0x040ff000000018a4 */
[----:B------:R-:W-:Y:S08]  /*7280*/  HMMA.16816.F32 R168, R124, R174, R168 ;  /* 0x000000ae7ca8723c */ /* 0x000ff000000018a8 */
[C---:B------:R-:W-:Y:S07]  /*7290*/  HMMA.16816.F32 R156, R128.reuse, R158, R40 ;  /* 0x0000009e809c723c */ /* 0x040fee0000001828 */
[----:B------:R-:W-:Y:S01]  /*72a0*/  MOV R41, R5 ;  /* 0x0000000500297202 */ /* 0x000fe20000000f00 */
[----:B------:R-:W-:Y:S01]  /*72b0*/  HMMA.16816.F32 R172, R128, R174, R36 ;  /* 0x000000ae80ac723c */ /* 0x000fe20000001824 */
[----:B------:R-:W-:-:S06]  /*72c0*/  IMAD.MOV.U32 R40, RZ, RZ, R6 ;  /* 0x000000ffff287224 */ /* 0x000fcc00078e0006 */
[----:B------:R-:W-:Y:S02]  /*72d0*/  MOV R39, R7 ;  /* 0x0000000700277202 */ /* 0x000fe40000000f00 */
[----:B------:R-:W1:Y:S01]  /*72e0*/  LDSM.16.MT88.4 R4, [R235+0x3900] ;  /* 0x00390000eb04783b */ /* 0x000e620000004200 */
[----:B------:R-:W-:Y:S01]  /*72f0*/  FADD.FTZ R3, R193, R192 ;  /* 0x000000c0c1037221 */ /* 0x000fe20000010000 */
[----:B------:R-:W-:Y:S01]  /*7300*/  HMMA.16816.F32 R176, R128, R188, R176 ;  /* 0x000000bc80b0723c */ /* 0x000fe200000018b0 */
[----:B------:R-:W-:Y:S01]  /*7310*/  IMAD.MOV.U32 R0, RZ, RZ, R82 ;  /* 0x000000ffff007224 */ /* 0x000fe200078e0052 */
[----:B------:R-:W-:Y:S02]  /*7320*/  MOV R36, R83 ;  /* 0x0000005300247202 */ /* 0x000fe40000000f00 */
[----:B------:R-:W-:Y:S01]  /*7330*/  MOV R37, R81 ;  /* 0x0000005100257202 */ /* 0x000fe20000000f00 */
[----:B------:R-:W-:-:S03]  /*7340*/  FADD.FTZ R0, R0, R3 ;  /* 0x0000000300007221 */ /* 0x000fc60000010000 */
[----:B------:R-:W-:Y:S01]  /*7350*/  HMMA.16816.F32 R180, R124, R188, R180 ;  /* 0x000000bc7cb4723c */ /* 0x000fe200000018b4 */
[----:B------:R-:W-:-:S07]  /*7360*/  FADD.FTZ R8, R113, R112 ;  /* 0x0000007071087221 */ /* 0x000fce0000010000 */
[----:B------:R-:W-:Y:S01]  /*7370*/  HMMA.16816.F32 R184, R124, R190, R184 ;  /* 0x000000be7cb8723c */ /* 0x000fe200000018b8 */
[----:B------:R-:W-:-:S07]  /*7380*/  FADD.FTZ R10, R36, R10 ;  /* 0x0000000a240a7221 */ /* 0x000fce0000010000 */
[----:B------:R-:W-:Y:S01]  /*7390*/  HMMA.16816.F32 R188, R128, R190, R32 ;  /* 0x000000be80bc723c */ /* 0x000fe20000001820 */
[----:B------:R-:W-:Y:S01]  /*73a0*/  IMAD.MOV.U32 R38, RZ, RZ, R80 ;  /* 0x000000ffff267224 */ /* 0x000fe200078e0050 */
[----:B------:R-:W-:Y:S01]  /*73b0*/  MOV R43, R70 ;  /* 0x00000046002b7202 */ /* 0x000fe20000000f00 */
[----:B------:R-:W-:Y:S01]  /*73c0*/  IMAD.MOV.U32 R228, RZ, RZ, R115 ;  /* 0x000000ffffe47224 */ /* 0x000fe200078e0073 */
[----:B------:R-:W2:Y:S03]  /*73d0*/  LDSM.16.MT88.4 R80, [R233+0x3900] ;  /* 0x00390000e950783b */ /* 0x000ea60000004200 */
[----:B------:R-:W-:Y:S01]  /*73e0*/  IMAD.MOV.U32 R34, RZ, RZ, R99 ;  /* 0x000000ffff227224 */ /* 0x000fe200078e0063 */
[----:B------:R-:W-:Y:S01]  /*73f0*/  MOV R35, R98 ;  /* 0x0000006200237202 */ /* 0x000fe20000000f00 */
[----:B------:R-:W-:Y:S01]  /*7400*/  IMAD.MOV.U32 R42, RZ, RZ, R71 ;  /* 0x000000ffff2a7224 */ /* 0x000fe200078e0047 */
[----:B------:R-:W3:Y:S01]  /*7410*/  LDSM.16.MT88.4 R96, [R234+0x3900] ;  /* 0x00390000ea60783b */ /* 0x000ee20000004200 */
[----:B------:R-:W-:-:S02]  /*7420*/  FADD.FTZ R3, R34, R9 ;  /* 0x0000000922037221 */ /* 0x000fc40000010000 */
[----:B------:R-:W-:Y:S01]  /*7430*/  FADD.FTZ R9, R37, R0 ;  /* 0x0000000025097221 */ /* 0x000fe20000010000 */
[----:B-1----:R-:W-:Y:S01]  /*7440*/  HMMA.16816.F32 R120, R124, R4, R120 ;  /* 0x000000047c78723c */ /* 0x002fe20000001878 */
[----:B------:R-:W-:Y:S01]  /*7450*/  FADD.FTZ R8, R35, R8 ;  /* 0x0000000823087221 */ /* 0x000fe20000010000 */
[----:B------:R-:W1:Y:S01]  /*7460*/  LDSM.16.MT88.4 R112, [R236+0x3900] ;  /* 0x00390000ec70783b */ /* 0x000e620000004200 */
[----:B------:R-:W-:Y:S02]  /*7470*/  FADD.FTZ R0, R40, R10 ;  /* 0x0000000a28007221 */ /* 0x000fe40000010000 */
[----:B------:R-:W-:-:S03]  /*7480*/  FADD.FTZ R9, R41, R9 ;  /* 0x0000000929097221 */ /* 0x000fc60000010000 */
[----:B------:R-:W-:Y:S07]  /*7490*/  HMMA.16816.F32 R116, R128, R4, R116 ;  /* 0x000000048074723c */ /* 0x000fee0000001874 */
[----:B------:R-:W-:Y:S02]  /*74a0*/  FADD.FTZ R4, R38, R3 ;  /* 0x0000000326047221 */ /* 0x000fe40000010000 */
[----:B------:R-:W-:Y:S02]  /*74b0*/  FADD.FTZ R3, R39, R8 ;  /* 0x0000000827037221 */ /* 0x000fe40000010000 */
[----:B------:R-:W-:-:S02]  /*74c0*/  FADD.FTZ R5, R43, R0 ;  /* 0x000000002b057221 */ /* 0x000fc40000010000 */
[----:B------:R-:W-:Y:S02]  /*74d0*/  FADD.FTZ R0, R230, R9 ;  /* 0x00000009e6007221 */ /* 0x000fe40000010000 */
[----:B------:R-:W-:Y:S02]  /*74e0*/  FADD.FTZ R8, R252, R4 ;  /* 0x00000004fc087221 */ /* 0x000fe40000010000 */
[----:B------:R-:W-:Y:S01]  /*74f0*/  FADD.FTZ R4, R42, R3 ;  /* 0x000000032a047221 */ /* 0x000fe20000010000 */
[----:B------:R-:W-:Y:S01]  /*7500*/  MOV R229, R68 ;  /* 0x0000004400e57202 */ /* 0x000fe20000000f00 */
[----:B------:R-:W-:Y:S02]  /*7510*/  FADD.FTZ R0, R28, R0 ;  /* 0x000000001c007221 */ /* 0x000fe40000010000 */
[----:B------:R-:W-:Y:S02]  /*7520*/  FADD.FTZ R3, R142, R8 ;  /* 0x000000088e037221 */ /* 0x000fe40000010000 */
[----:B------:R-:W-:-:S02]  /*7530*/  FADD.FTZ R5, R31, R5 ;  /* 0x000000051f057221 */ /* 0x000fc40000010000 */
[----:B------:R-:W-:Y:S02]  /*7540*/  IMAD.MOV.U32 R29, RZ, RZ, R69 ;  /* 0x000000ffff1d7224 */ /* 0x000fe400078e0045 */
        /* <DEDUP_REMOVED lines=31> */
[----:B------:R-:W-:Y:S01]  /*7740*/  FADD.FTZ R5, R26, R5 ;  /* 0x000000051a057221 */ /* 0x000fe20000010000 */
[----:B------:R-:W-:Y:S01]  /*7750*/  HMMA.16816.F32 R196, R124, R204, R196 ;  /* 0x000000cc7cc4723c */ /* 0x000fe200000018c4 */
[----:B------:R-:W-:Y:S02]  /*7760*/  FADD.FTZ R4, R16, R4 ;  /* 0x0000000410047221 */ /* 0x000fe40000010000 */
[----:B------:R-:W-:Y:S02]  /*7770*/  FADD.FTZ R0, R23, R0 ;  /* 0x0000000017007221 */ /* 0x000fe40000010000 */
[----:B------:R-:W-:-:S03]  /*7780*/  FADD.FTZ R3, R21, R3 ;  /* 0x0000000315037221 */ /* 0x000fc60000010000 */
[----:B------:R-:W-:Y:S01]  /*7790*/  HMMA.16816.F32 R200, R124, R206, R200 ;  /* 0x000000ce7cc8723c */ /* 0x000fe200000018c8 */
[----:B------:R-:W-:Y:S02]  /*77a0*/  FADD.FTZ R5, R12, R5 ;  /* 0x000000050c057221 */ /* 0x000fe40000010000 */
[----:B------:R-:W-:-:S05]  /*77b0*/  FADD.FTZ R4, R17, R4 ;  /* 0x0000000411047221 */ /* 0x000fca0000010000 */
[C---:B--2---:R-:W-:Y:S01]  /*77c0*/  HMMA.16816.F32 R72, R124.reuse, R80, R72 ;  /* 0x000000507c48723c */ /* 0x044fe20000001848 */
[----:B------:R2:W-:Y:S07]  /*77d0*/  STL [R1+0x38], R0 ;  /* 0x0000380001007387 */ /* 0x0005ee0000100800 */
[C---:B------:R-:W-:Y:S08]  /*77e0*/  HMMA.16816.F32 R76, R124.reuse, R82, R76 ;  /* 0x000000527c4c723c */ /* 0x040ff0000000184c */
[C---:B---3--:R-:W-:Y:S08]  /*77f0*/  HMMA.16816.F32 R88, R124.reuse, R96, R88 ;  /* 0x000000607c58723c */ /* 0x048ff00000001858 */
[----:B------:R-:W-:Y:S01]  /*7800*/  HMMA.16816.F32 R92, R124, R98, R92 ;  /* 0x000000627c5c723c */ /* 0x000fe2000000185c */
[----:B--2---:R-:W-:-:S07]  /*7810*/  FADD.FTZ R0, R13, R5 ;  /* 0x000000050d007221 */ /* 0x004fce0000010000 */
[C---:B-1----:R-:W-:Y:S08]  /*7820*/  HMMA.16816.F32 R104, R124.reuse, R112, R104 ;  /* 0x000000707c68723c */ /* 0x042ff00000001868 */
[C---:B------:R-:W-:Y:S08]  /*7830*/  HMMA.16816.F32 R108, R124.reuse, R114, R108 ;  /* 0x000000727c6c723c */ /* 0x040ff0000000186c */
[----:B------:R-:W-:Y:S08]  /*7840*/  HMMA.16816.F32 R124, R124, R6, R84 ;  /* 0x000000067c7c723c */ /* 0x000ff00000001854 */
        /* <DEDUP_REMOVED lines=8> */
[----:B------:R-:W-:Y:S07]  /*78d0*/  HMMA.16816.F32 R128, R128, R6, R44 ;  /* 0x000000068080723c */ /* 0x000fee000000182c */
[----:B------:R-:W-:-:S02]  /*78e0*/  FADD.FTZ R6, R20, R3 ;  /* 0x0000000314067221 */ /* 0x000fc40000010000 */
[----:B------:R-:W-:-:S03]  /*78f0*/  FADD.FTZ R3, R14, R4 ;  /* 0x000000040e037221 */ /* 0x000fc60000010000 */
[----:B------:R1:W-:Y:S04]  /*7900*/  STL [R1+0x34], R6 ;  /* 0x0000340601007387 */ /* 0x0003e80000100800 */
[----:B------:R1:W-:Y:S04]  /*7910*/  STL [R1+0x3c], R0 ;  /* 0x00003c0001007387 */ /* 0x0003e80000100800 */
[----:B------:R1:W-:Y:S01]  /*7920*/  STL [R1+0x40], R3 ;  /* 0x0000400301007387 */ /* 0x0003e20000100800 */
[----:B------:R-:W-:Y:S11]  /*7930*/  PLOP3.LUT P2, PT, PT, PT, UP0, 0x40, 0x0 ;  /* 0x000000000000781c */ /* 0x000ff60003f4e808 */
[----:B------:R-:W-:Y:S02]  /*7940*/  @!UPT UIADD3 URZ, URZ, URZ, URZ ;  /* 0x0000003f3f3ff290 */ /* 0x000fe4000fffe03f */
[----:B------:R-:W-:Y:S05]  /*7950*/  @P2 BRA `(.L_x_754) ;  /* 0x0000529000002947 */ /* 0x000fea0003800000 */
[----:B-----5:R-:W-:Y:S01]  /*7960*/  SHF.R.S32.HI R27, RZ, 0x1f, R132 ;  /* 0x0000001fff1b7819 */ /* 0x020fe20000011484 */
[C---:B------:R-:W-:Y:S01]  /*7970*/  IMAD.SHL.U32 R4, R132.reuse, 0x2, RZ ;  /* 0x0000000284047824 */ /* 0x040fe200078e00ff */
[----:B------:R-:W-:Y:S01]  /*7980*/  SHF.R.S32.HI R136, RZ, 0x1f, R134 ;  /* 0x0000001fff887819 */ /* 0x000fe20000011486 */
[----:B------:R-:W-:Y:S01]  /*7990*/  IMAD.MOV.U32 R141, RZ, RZ, R2 ;  /* 0x000000ffff8d7224 */ /* 0x000fe200078e0002 */
[----:B-1----:R-:W-:Y:S01]  /*79a0*/  SHF.L.U64.HI R0, R132, 0x1, R27 ;  /* 0x0000000184007819 */ /* 0x002fe2000001021b */
[----:B------:R-:W-:Y:S01]  /*79b0*/  IMAD.MOV.U32 R132, RZ, RZ, R138 ;  /* 0x000000ffff847224 */ /* 0x000fe200078e008a */
[C---:B------:R-:W-:Y:S01]  /*79c0*/  SHF.L.U64.HI R3, R134.reuse, 0x1, R136 ;  /* 0x0000000186037819 */ /* 0x040fe20000010288 */
[----:B------:R-:W-:Y:S01]  /*79d0*/  UIADD3 UR11, UR11, -0x2, URZ ;  /* 0xfffffffe0b0b7890 */ /* 0x000fe2000fffe03f */
[----:B------:R-:W-:Y:S01]  /*79e0*/  MOV R140, R137 ;  /* 0x00000089008c7202 */ /* 0x000fe20000000f00 */
[----:B------:R1:W-:Y:S04]  /*79f0*/  STL [R1+0x14], R0 ;  /* 0x0000140001007387 */ /* 0x0003e80000100800 */
[----:B------:R-:W-:Y:S04]  /*7a00*/  STL [R1+0x10], R4 ;  /* 0x0000100401007387 */ /* 0x000fe80000100800 */
[----:B------:R2:W-:Y:S01]  /*7a10*/  STL [R1+0xc], R3 ;  /* 0x00000c0301007387 */ /* 0x0005e20000100800 */
[----:B-1----:R-:W-:-:S05]  /*7a20*/  IMAD.SHL.U32 R0, R134, 0x2, RZ ;  /* 0x0000000286007824 */ /* 0x002fca00078e00ff */
[----:B------:R1:W-:Y:S01]  /*7a30*/  STL [R1+0x8], R0 ;  /* 0x0000080001007387 */ /* 0x0003e20000100800 */
[----:B--2---:R-:W-:Y:S01]  /*7a40*/  MOV R3, R139 ;  /* 0x0000008b00037202 */ /* 0x004fe20000000f00 */
[----:B------:R-:W-:Y:S05]  /*7a50*/  BRA `(.L_x_755) ;  /* 0x0000044000007947 */ /* 0x000fea0003800000 */
.L_x_757:
[----:B------:R-:W2:Y:S01]  /*7a60*/  LDL R12, [R1+0x44] ;  /* 0x00004400010c7983 */ /* 0x000ea20000100800 */
[----:B------:R-:W-:Y:S01]  /*7a70*/  ULEA UR4, UR11, UR9, 0x6 ;  /* 0x000000090b047291 */ /* 0x000fe2000f8e303f */
[----:B------:R-:W-:Y:S02]  /*7a80*/  IMAD.MOV.U32 R7, RZ, RZ, RZ ;  /* 0x000000ffff077224 */ /* 0x000fe400078e00ff */
[----:B------:R-:W3:Y:S03]  /*7a90*/  LDL R39, [R1+0x10] ;  /* 0x0000100001277983 */ /* 0x000ee60000100800 */
[----:B------:R-:W-:Y:S01]  /*7aa0*/  IMAD.U32 R2, RZ, RZ, UR4 ;  /* 0x00000004ff027e24 */ /* 0x000fe2000f8e00ff */
[----:B------:R-:W4:Y:S04]  /*7ab0*/  LDL R38, [R1+0x8] ;  /* 0x0000080001267983 */ /* 0x000f280000100800 */
[----:B------:R-:W5:Y:S04]  /*7ac0*/  LDL R37, [R1+0x14] ;  /* 0x0000140001257983 */ /* 0x000f680000100800 */
[----:B------:R-:W3:Y:S04]  /*7ad0*/  LDL R36, [R1+0xc] ;  /* 0x00000c0001247983 */ /* 0x000ee80000100800 */
        /* <DEDUP_REMOVED lines=18> */
[----:B--2---:R-:W-:Y:S01]  /*7c00*/  STL [R1+0x28], R7 ;  /* 0x0000280701007387 */ /* 0x004fe20000100800 */
        /* <DEDUP_REMOVED lines=9> */
[----:B------:R-:W5:Y:S04]  /*7ca0*/  SHFL.IDX PT, R5, R0, RZ, 0x181f ;  /* 0x00181fff00057589 */ /* 0x000f6800000e0000 */
[----:B------:R-:W1:Y:S04]  /*7cb0*/  SHFL.IDX PT, R12, R2, 0x1, 0x181f ;  /* 0x00381f00020c7f89 */ /* 0x000e6800000e0000 */
[----:B------:R-:W2:Y:S04]  /*7cc0*/  SHFL.IDX PT, R13, R0, 0x1, 0x181f ;  /* 0x00381f00000d7f89 */ /* 0x000ea800000e0000 */
[----:B------:R-:W2:Y:S04]  /*7cd0*/  SHFL.IDX PT, R11, R2, 0x2, 0x181f ;  /* 0x00581f00020b7f89 */ /* 0x000ea800000e0000 */
[----:B------:R-:W2:Y:S04]  /*7ce0*/  SHFL.IDX PT, R14, R0, 0x2, 0x181f ;  /* 0x00581f00000e7f89 */ /* 0x000ea800000e0000 */
[----:B------:R-:W2:Y:S01]  /*7cf0*/  SHFL.IDX PT, R2, R2, 0x3, 0x181f ;  /* 0x00781f0002027f89 */ /* 0x000ea200000e0000 */
[CC--:B---3--:R-:W-:Y:S02]  /*7d00*/  IADD3 R8, P6, R6.reuse, R39.reuse, RZ ;  /* 0x0000002706087210 */ /* 0x0c8fe40007fde0ff */
[----:B----4-:R-:W-:Y:S01]  /*7d10*/  IADD3 R6, P5, R6, R38, RZ ;  /* 0x0000002606067210 */ /* 0x010fe20007fbe0ff */
[----:B------:R-:W3:Y:S02]  /*7d20*/  SHFL.IDX PT, R0, R0, 0x3, 0x181f ;  /* 0x00781f0000007f89 */ /* 0x000ee400000e0000 */
[C-C-:B-----5:R-:W-:Y:S01]  /*7d30*/  IMAD.X R9, R5.reuse, 0x1, R37.reuse, P6 ;  /* 0x0000000105097824 */ /* 0x160fe200030e0625 */
[----:B------:R-:W-:Y:S02]  /*7d40*/  IADD3.X R7, R5, R36, RZ, P5, !PT ;  /* 0x0000002405077210 */ /* 0x000fe40002ffe4ff */
[CC--:B-1----:R-:W-:Y:S02]  /*7d50*/  IADD3 R4, P2, R12.reuse, R39.reuse, RZ ;  /* 0x000000270c047210 */ /* 0x0c2fe40007f5e0ff */
[----:B------:R1:W-:Y:S01]  /*7d60*/  LDGSTS.E.BYPASS.LTC128B.128 [R35+0x4100], [R8.64], !P4 ;  /* 0x0410000008237fae */ /* 0x0003e2000e101d4c */
[-C--:B------:R-:W-:Y:S02]  /*7d70*/  IADD3 R12, P5, R12, R38.reuse, RZ ;  /* 0x000000260c0c7210 */ /* 0x080fe40007fbe0ff */
[--C-:B--2---:R-:W-:Y:S01]  /*7d80*/  IMAD.X R5, R13, 0x1, R37.reuse, P2 ;  /* 0x000000010d057824 */ /* 0x104fe200010e0625 */
[----:B------:R2:W-:Y:S01]  /*7d90*/  LDGSTS.E.BYPASS.LTC128B.128 [R35+0x6100], [R6.64], !P3 ;  /* 0x0610000006237fae */ /* 0x0005e2000d901d4c */
[-C--:B------:R-:W-:Y:S01]  /*7da0*/  IADD3 R10, P2, R11, R39.reuse, RZ ;  /* 0x000000270b0a7210 */ /* 0x080fe20007f5e0ff */
[--C-:B------:R-:W-:Y:S02]  /*7db0*/  IMAD.X R13, R13, 0x1, R36.reuse, P5 ;  /* 0x000000010d0d7824 */ /* 0x100fe400028e0624 */
[----:B------:R4:W-:Y:S04]  /*7dc0*/  LDGSTS.E.BYPASS.LTC128B.128 [R35+0x4900], [R4.64], !P4 ;  /* 0x0490000004237fae */ /* 0x0009e8000e101d4c */
[----:B------:R3:W-:Y:S01]  /*7dd0*/  LDGSTS.E.BYPASS.LTC128B.128 [R35+0x6900], [R12.64], !P3 ;  /* 0x069000000c237fae */ /* 0x0007e2000d901d4c */
[----:B-1----:R-:W-:Y:S01]  /*7de0*/  IADD3 R8, P6, R11, R38, RZ ;  /* 0x000000260b087210 */ /* 0x002fe20007fde0ff */
[--C-:B------:R-:W-:Y:S01]  /*7df0*/  IMAD.X R11, R14, 0x1, R37.reuse, P2 ;  /* 0x000000010e0b7824 */ /* 0x100fe200010e0625 */
[----:B--2---:R-:W-:Y:S04]  /*7e00*/  IADD3 R6, P5, R2, R39, RZ ;  /* 0x0000002702067210 */ /* 0x004fe80007fbe0ff */
[----:B------:R1:W-:Y:S01]  /*7e10*/  LDGSTS.E.BYPASS.LTC128B.128 [R35+0x5100], [R10.64], !P4 ;  /* 0x051000000a237fae */ /* 0x0003e2000e101d4c */
[----:B------:R-:W-:Y:S02]  /*7e20*/  IADD3.X R9, R14, R36, RZ, P6, !PT ;  /* 0x000000240e097210 */ /* 0x000fe400037fe4ff */
[----:B----4-:R-:W-:Y:S01]  /*7e30*/  IADD3 R4, P2, R2, R38, RZ ;  /* 0x0000002602047210 */ /* 0x010fe20007f5e0ff */
[C---:B---3--:R-:W-:Y:S02]  /*7e40*/  IMAD.X R7, R0.reuse, 0x1, R37, P5 ;  /* 0x0000000100077824 */ /* 0x048fe400028e0625 */
[----:B------:R1:W-:Y:S02]  /*7e50*/  LDGSTS.E.BYPASS.LTC128B.128 [R35+0x7100], [R8.64], !P3 ;  /* 0x0710000008237fae */ /* 0x0003e4000d901d4c */
[----:B------:R-:W-:Y:S02]  /*7e60*/  IMAD.X R5, R0, 0x1, R36, P2 ;  /* 0x0000000100057824 */ /* 0x000fe400010e0624 */
[----:B------:R1:W-:Y:S04]  /*7e70*/  LDGSTS.E.BYPASS.LTC128B.128 [R35+0x5900], [R6.64], !P4 ;  /* 0x0590000006237fae */ /* 0x0003e8000e101d4c */
[----:B------:R1:W-:Y:S01]  /*7e80*/  LDGSTS.E.BYPASS.LTC128B.128 [R35+0x7900], [R4.64], !P3 ;  /* 0x0790000004237fae */ /* 0x0003e2000d901d4c */
[----:B------:R-:W-:-:S05]  /*7e90*/  BRA `(.L_x_756) ;  /* 0x0000171000007947 */ /* 0x000fca0003800000 */
.L_x_755:
[----:B------:R-:W2:Y:S01]  /*7ea0*/  LDL R4, [R1+0x30] ;  /* 0x0000300001047983 */ /* 0x000ea20000100800 */
[----:B------:R-:W-:Y:S04]  /*7eb0*/  DEPBAR.LE SB0, 0x0 ;  /* 0x000080000000791a */ /* 0x000fe80000000000 */
[----:B------:R-:W3:Y:S01]  /*7ec0*/  LDL R2, [R1+0x28] ;  /* 0x0000280001027983 */ /* 0x000ee20000100800 */
[----:B------:R-:W-:Y:S03]  /*7ed0*/  UISETP.GE.AND UP0, UPT, UR11, 0x1, UPT ;  /* 0x000000010b00788c */ /* 0x000fe6000bf06270 */
[----:B------:R-:W4:Y:S04]  /*7ee0*/  LDL R58, [R1+0x10] ;  /* 0x00001000013a7983 */ /* 0x000f280000100800 */
[----:B------:R-:W5:Y:S04]  /*7ef0*/  LDL R57, [R1+0x14] ;  /* 0x0000140001397983 */ /* 0x000f680000100800 */
[----:B------:R-:W4:Y:S04]  /*7f00*/  LDL R56, [R1+0x8] ;  /* 0x0000080001387983 */ /* 0x000f280000100800 */
[----:B------:R-:W4:Y:S04]  /*7f10*/  LDL R54, [R1+0x2c] ;  /* 0x00002c0001367983 */ /* 0x000f280000100800 */
[----:B------:R-:W4:Y:S04]  /*7f20*/  LDL R55, [R1+0xc] ;  /* 0x00000c0001377983 */ /* 0x000f280000100800 */
[----:B------:R-:W-:Y:S08]  /*7f30*/  BAR.SYNC.DEFER_BLOCKING 0x0 ;  /* 0x0000000000007b1d */ /* 0x000ff00000010000 */
[----:B------:R-:W-:Y:S08]  /*7f40*/  LDSM.16.M88.4 R64, [R239+0x8100] ;  /* 0x00810000ef40783b */ /* 0x000ff00000000200 */
[----:B------:R-:W1:Y:S08]  /*7f50*/  LDSM.16.M88.4 R16, [R232+0x4100] ;  /* 0x00410000e810783b */ /* 0x000e700000000200 */
[----:B------:R-:W1:Y:S08]  /*7f60*/  LDSM.16.M88.4 R60, [R239+0xa100] ;  /* 0x00a10000ef3c783b */ /* 0x000e700000000200 */
[----:B------:R-:W1:Y:S08]  /*7f70*/  LDSM.16.M88.4 R32, [R232+0x4900] ;  /* 0x00490000e820783b */ /* 0x000e700000000200 */
        /* <DEDUP_REMOVED lines=8> */
[----:B-12---:R-:W-:Y:S01]  /*8000*/  SHF.R.S32.HI R0, RZ, 0x1f, R4 ;  /* 0x0000001fff007819 */ /* 0x006fe20000011404 */
[----:B------:R-:W-:Y:S04]  /*8010*/  IMAD.WIDE.U32 R8, R4, c[0x0][0x208], RZ ;  /* 0x0000820004087a25 */ /* 0x000fe800078e00ff */
[----:B------:R-:W-:Y:S04]  /*8020*/  IMAD R0, R0, c[0x0][0x208], RZ ;  /* 0x0000820000007a24 */ /* 0x000fe800078e02ff */
[----:B------:R-:W-:Y:S02]  /*8030*/  IMAD R0, R4, c[0x0][0x20c], R0 ;  /* 0x0000830004007a24 */ /* 0x000fe400078e0200 */
[-C--:B------:R-:W-:Y:S03]  /*8040*/  HMMA.16816.F32 R4, R64, R16.reuse, RZ ;  /* 0x000000104004723c */ /* 0x080fe600000018ff */
[----:B------:R-:W-:Y:S02]  /*8050*/  IADD3 R9, R9, R0, RZ ;  /* 0x0000000009097210 */ /* 0x000fe40007ffe0ff */
[----:B---3--:R-:W-:Y:S03]  /*8060*/  SHF.R.S32.HI R0, RZ, 0x1f, R2 ;  /* 0x0000001fff007819 */ /* 0x008fe60000011402 */
[----:B------:R-:W-:Y:S02]  /*8070*/  IMAD.WIDE.U32 R12, R2, c[0x0][0x218], R8 ;  /* 0x00008600020c7a25 */ /* 0x000fe400078e0008 */
[C---:B------:R-:W-:Y:S02]  /*8080*/  HMMA.16816.F32 R8, R60.reuse, R16, RZ ;  /* 0x000000103c08723c */ /* 0x040fe400000018ff */
[----:B------:R-:W-:Y:S04]  /*8090*/  IMAD R0, R0, c[0x0][0x218], RZ ;  /* 0x0000860000007a24 */ /* 0x000fe800078e02ff */
[----:B------:R-:W-:Y:S01]  /*80a0*/  IMAD R2, R2, c[0x0][0x21c], R0 ;  /* 0x0000870002027a24 */ /* 0x000fe200078e0200 */
[----:B------:R-:W-:Y:S05]  /*80b0*/  IADD3 R0, P2, R12, UR22, RZ ;  /* 0x000000160c007c10 */ /* 0x000fea000ff5e0ff */
[----:B------:R-:W-:Y:S02]  /*80c0*/  IADD3.X R16, R13, UR5, R2, P2, !PT ;  /* 0x000000050d107c10 */ /* 0x000fe400097fe402 */
[-C--:B------:R-:W-:Y:S01]  /*80d0*/  HMMA.16816.F32 R12, R60, R18.reuse, RZ ;  /* 0x000000123c0c723c */ /* 0x080fe200000018ff */
[C---:B------:R-:W-:Y:S04]  /*80e0*/  LEA R2, P2, R0.reuse, c[0x0][0x1f8], 0x1 ;  /* 0x00007e0000027a11 */ /* 0x040fe800078408ff */
[----:B------:R-:W-:Y:S01]  /*80f0*/  LEA.HI.X R0, R0, c[0x0][0x1fc], R16, 0x1, P2 ;  /* 0x00007f0000007a11 */ /* 0x000fe200010f0c10 */
[----:B------:R-:W4:Y:S02]  /*8100*/  SHFL.IDX PT, R38, R2, RZ, 0x181f ;  /* 0x00181fff02267589 */ /* 0x000f2400000e0000 */
[C---:B------:R-:W-:Y:S06]  /*8110*/  HMMA.16816.F32 R16, R64.reuse, R18, RZ ;  /* 0x000000124010723c */ /* 0x040fec00000018ff */
[----:B------:R-:W5:Y:S02]  /*8120*/  SHFL.IDX PT, R39, R0, RZ, 0x181f ;  /* 0x00181fff00277589 */ /* 0x000f6400000e0000 */
[-C--:B------:R-:W-:Y:S06]  /*8130*/  HMMA.16816.F32 R20, R64, R32.reuse, RZ ;  /* 0x000000204014723c */ /* 0x080fec00000018ff */
[----:B------:R-:W1:Y:S02]  /*8140*/  SHFL.IDX PT, R46, R2, 0x1, 0x181f ;  /* 0x00381f00022e7f89 */ /* 0x000e6400000e0000 */
[C---:B------:R-:W-:Y:S06]  /*8150*/  HMMA.16816.F32 R24, R60.reuse, R32, RZ ;  /* 0x000000203c18723c */ /* 0x040fec00000018ff */
[----:B------:R-:W2:Y:S01]  /*8160*/  SHFL.IDX PT, R43, R0, 0x1, 0x181f ;  /* 0x00381f00002b7f89 */ /* 0x000ea200000e0000 */
[C---:B----4-:R-:W-:Y:S01]  /*8170*/  IADD3 R36, P5, R38.reuse, R58, RZ ;  /* 0x0000003a26247210 */ /* 0x050fe20007fbe0ff */
[-C--:B------:R-:W-:Y:S01]  /*8180*/  HMMA.16816.F32 R28, R60, R34.reuse, RZ ;  /* 0x000000223c1c723c */ /* 0x080fe200000018ff */
[----:B------:R-:W-:Y:S03]  /*8190*/  IADD3 R38, P2, R38, R56, RZ ;  /* 0x0000003826267210 */ /* 0x000fe60007f5e0ff */
[C---:B-----5:R-:W-:Y:S02]  /*81a0*/  IADD3.X R37, R39.reuse, R57, RZ, P5, !PT ;  /* 0x0000003927257210 */ /* 0x060fe40002ffe4ff */
[----:B------:R-:W3:Y:S02]  /*81b0*/  SHFL.IDX PT, R52, R2, 0x2, 0x181f ;  /* 0x00581f0002347f89 */ /* 0x000ee400000e0000 */
[C---:B------:R-:W-:Y:S04]  /*81c0*/  HMMA.16816.F32 R32, R64.reuse, R34, RZ ;  /* 0x000000224020723c */ /* 0x040fe800000018ff */
[----:B------:R-:W-:Y:S02]  /*81d0*/  IADD3.X R39, R39, R55, RZ, P2, !PT ;  /* 0x0000003727277210 */ /* 0x000fe400017fe4ff */
[C---:B-1----:R-:W-:Y:S01]  /*81e0*/  IADD3 R40, P2, R46.reuse, R58, RZ ;  /* 0x0000003a2e287210 */ /* 0x042fe20007f5e0ff */
[----:B------:R1:W-:Y:S01]  /*81f0*/  LDGSTS.E.BYPASS.LTC128B.128 [R54], [R36.64], !P4 ;  /* 0x0000000024367fae */ /* 0x0003e2000e101d4c */
[----:B------:R-:W-:Y:S04]  /*8200*/  IADD3 R46, P6, R46, R56, RZ ;  /* 0x000000382e2e7210 */ /* 0x000fe80007fde0ff */
[C---:B--2---:R-:W-:Y:S03]  /*8210*/  IADD3.X R41, R43.reuse, R57, RZ, P2, !PT ;  /* 0x000000392b297210 */ /* 0x044fe600017fe4ff */
[----:B------:R-:W2:Y:S01]  /*8220*/  SHFL.IDX PT, R42, R0, 0x2, 0x181f ;  /* 0x00581f00002a7f89 */ /* 0x000ea200000e0000 */
[----:B------:R-:W-:Y:S07]  /*8230*/  IADD3.X R47, R43, R55, RZ, P6, !PT ;  /* 0x000000372b2f7210 */ /* 0x000fee00037fe4ff */
[----:B------:R1:W-:Y:S01]  /*8240*/  LDGSTS.E.BYPASS.LTC128B.128 [R54+0x2000], [R38.64], !P3 ;  /* 0x0200000026367fae */ /* 0x0003e2000d901d4c */
[C---:B---3--:R-:W-:Y:S02]  /*8250*/  IADD3 R44, P5, R52.reuse, R58, RZ ;  /* 0x0000003a342c7210 */ /* 0x048fe40007fbe0ff */
[----:B------:R-:W-:Y:S05]  /*8260*/  IADD3 R52, P2, R52, R56, RZ ;  /* 0x0000003834347210 */ /* 0x000fea0007f5e0ff */
[----:B------:R3:W-:Y:S08]  /*8270*/  LDGSTS.E.BYPASS.LTC128B.128 [R54+0x800], [R40.64], !P4 ;  /* 0x0080000028367fae */ /* 0x0007f0000e101d4c */
[----:B------:R4:W-:Y:S01]  /*8280*/  LDGSTS.E.BYPASS.LTC128B.128 [R54+0x2800], [R46.64], !P3 ;  /* 0x028000002e367fae */ /* 0x0009e2000d901d4c */
[C---:B--2---:R-:W-:Y:S02]  /*8290*/  IADD3.X R45, R42.reuse, R57, RZ, P5, !PT ;  /* 0x000000392a2d7210 */ /* 0x044fe40002ffe4ff */
[----:B------:R-:W-:Y:S05]  /*82a0*/  IADD3.X R53, R42, R55, RZ, P2, !PT ;  /* 0x000000372a357210 */ /* 0x000fea00017fe4ff */
[----:B------:R4:W-:Y:S01]  /*82b0*/  LDGSTS.E.BYPASS.LTC128B.128 [R54+0x1000], [R44.64], !P4 ;  /* 0x010000002c367fae */ /* 0x0009e2000e101d4c */
[-C--:B-1----:R-:W-:Y:S07]  /*82c0*/  HMMA.16816.F32 R36, R64, R48.reuse, RZ ;  /* 0x000000304024723c */ /* 0x082fee00000018ff */
[----:B------:R-:W1:Y:S01]  /*82d0*/  SHFL.IDX PT, R2, R2, 0x3, 0x181f ;  /* 0x00781f0002027f89 */ /* 0x000e6200000e0000 */
[C---:B---3--:R-:W-:Y:S07]  /*82e0*/  HMMA.16816.F32 R40, R60.reuse, R48, RZ ;  /* 0x000000303c28723c */ /* 0x048fee00000018ff */
[----:B------:R-:W2:Y:S08]  /*82f0*/  SHFL.IDX PT, R0, R0, 0x3, 0x181f ;  /* 0x00781f0000007f89 */ /* 0x000eb000000e0000 */
[----:B------:R3:W-:Y:S01]  /*8300*/  LDGSTS.E.BYPASS.LTC128B.128 [R54+0x3000], [R52.64], !P3 ;  /* 0x0300000034367fae */ /* 0x0007e2000d901d4c */
[-C--:B----4-:R-:W-:Y:S01]  /*8310*/  HMMA.16816.F32 R44, R60, R50.reuse, RZ ;  /* 0x000000323c2c723c */ /* 0x090fe200000018ff */
[----:B-1----:R-:W-:Y:S04]  /*8320*/  IADD3 R48, P2, R2, R58, RZ ;  /* 0x0000003a02307210 */ /* 0x002fe80007f5e0ff */
[----:B--2---:R-:W-:Y:S05]  /*8330*/  IADD3.X R49, R0, R57, RZ, P2, !PT ;  /* 0x0000003900317210 */ /* 0x004fea00017fe4ff */
[----:B------:R1:W-:Y:S02]  /*8340*/  LDGSTS.E.BYPASS.LTC128B.128 [R54+0x1800], [R48.64], !P4 ;  /* 0x0180000030367fae */ /* 0x0003e4000e101d4c */
[----:B---3--:R-:W-:Y:S04]  /*8350*/  IADD3 R52, P2, R2, R56, RZ ;  /* 0x0000003802347210 */ /* 0x008fe80007f5e0ff */
[----:B------:R-:W-:Y:S02]  /*8360*/  IADD3.X R53, R0, R55, RZ, P2, !PT ;  /* 0x0000003700357210 */ /* 0x000fe400017fe4ff */
[----:B------:R-:W-:Y:S03]  /*8370*/  PLOP3.LUT P2, PT, PT, PT, UP0, 0x80, 0x0 ;  /* 0x000000000000781c */ /* 0x000fe60003f4f008 */
[----:B------:R2:W-:Y:S08]  /*8380*/  LDGSTS.E.BYPASS.LTC128B.128 [R54+0x3800], [R52.64], !P3 ;  /* 0x0380000034367fae */ /* 0x0005f0000d901d4c */
[----:B------:R-:W0:Y:S01]  /*8390*/  LDGDEPBAR ;  /* 0x00000000000079af */ /* 0x000e220000000000 */
[C---:B-1----:R-:W-:Y:S08]  /*83a0*/  HMMA.16816.F32 R48, R64.reuse, R50, RZ ;  /* 0x000000324030723c */ /* 0x042ff000000018ff */
[-C--:B--2---:R-:W-:Y:S08]  /*83b0*/  HMMA.16816.F32 R52, R64, R136.reuse, RZ ;  /* 0x000000884034723c */ /* 0x084ff000000018ff */
[C---:B------:R-:W-:Y:S08]  /*83c0*/  HMMA.16816.F32 R56, R60.reuse, R136, RZ ;  /* 0x000000883c38723c */ /* 0x040ff000000018ff */
        /* <DEDUP_REMOVED lines=150> */
[----:B------:R-:W-:Y:S05]  /*8d30*/  FMUL.FTZ R14, R14, c[0x0][0x320] ;  /* 0x0000c8000e0e7a20 */ /* 0x000fea0000410000 */
[----:B------:R1:W-:Y:S10]  /*8d40*/  MUFU.TANH R223, R7 ;  /* 0x0000000700df7308 */ /* 0x0003f40000002400 */
        /* <DEDUP_REMOVED lines=11> */
[----:B---3--:R-:W-:Y:S02]  /*8e00*/  FMUL.FTZ R15, R17, c[0x0][0x320] ;  /* 0x0000c800110f7a20 */ /* 0x008fe40000410000 */
[----:B------:R-:W-:Y:S03]  /*8e10*/  FMUL.FTZ R17, R19, c[0x0][0x320] ;  /* 0x0000c80013117a20 */ /* 0x000fe60000410000 */
[----:B------:R-:W-:Y:S01]  /*8e20*/  MUFU.TANH R217, R13 ;  /* 0x0000000d00d97308 */ /* 0x000fe20000002400 */
[-C--:B------:R-:W-:Y:S03]  /*8e30*/  HMMA.16816.F32 R28, R208, R6.reuse, R28 ;  /* 0x00000006d01c723c */ /* 0x080fe6000000181c */
[----:B----4-:R-:W-:Y:S05]  /*8e40*/  FMUL.FTZ R16, R18, c[0x0][0x320] ;  /* 0x0000c80012107a20 */ /* 0x010fea0000410000 */
[C---:B------:R-:W-:Y:S01]  /*8e50*/  HMMA.16816.F32 R32, R212.reuse, R6, R32 ;  /* 0x00000006d420723c */ /* 0x040fe20000001820 */
[----:B------:R-:W-:Y:S01]  /*8e60*/  MUFU.TANH R224, R14 ;  /* 0x0000000e00e07308 */ /* 0x000fe20000002400 */
[----:B------:R-:W1:Y:S01]  /*8e70*/  LDSM.16.M88.4 R4, [R237+0x3800] ;  /* 0x00380000ed04783b */ /* 0x000e620000000200 */
[----:B------:R-:W-:Y:S04]  /*8e80*/  DEPBAR.LE SB0, 0x0 ;  /* 0x000080000000791a */ /* 0x000fe80000000000 */
[----:B------:R-:W-:Y:S02]  /*8e90*/  FMUL.FTZ R20, R20, c[0x0][0x320] ;  /* 0x0000c80014147a20 */ /* 0x000fe40000410000 */
[----:B------:R-:W-:Y:S02]  /*8ea0*/  FMUL.FTZ R21, R21, c[0x0][0x320] ;  /* 0x0000c80015157a20 */ /* 0x000fe40000410000 */
[----:B------:R-:W3:Y:S01]  /*8eb0*/  MUFU.TANH R0, R20 ;  /* 0x0000001400007308 */ /* 0x000ee20000002400 */
[----:B------:R-:W-:Y:S01]  /*8ec0*/  BAR.SYNC.DEFER_BLOCKING 0x0 ;  /* 0x0000000000007b1d */ /* 0x000fe20000010000 */
[----:B------:R-:W-:Y:S02]  /*8ed0*/  FMUL.FTZ R22, R22, c[0x0][0x320] ;  /* 0x0000c80016167a20 */ /* 0x000fe40000410000 */
[----:B------:R-:W-:Y:S01]  /*8ee0*/  FMUL.FTZ R24, R24, c[0x0][0x320] ;  /* 0x0000c80018187a20 */ /* 0x000fe20000410000 */
[-C--:B--2---:R-:W-:Y:S05]  /*8ef0*/  HMMA.16816.F32 R36, R212, R8.reuse, R36 ;  /* 0x00000008d424723c */ /* 0x084fea0000001824 */
[----:B------:R-:W2:Y:S01]  /*8f00*/  MUFU.TANH R2, R21 ;  /* 0x0000001500027308 */ /* 0x000ea20000002400 */
[----:B------:R-:W-:Y:S02]  /*8f10*/  FMUL.FTZ R23, R23, c[0x0][0x320] ;  /* 0x0000c80017177a20 */ /* 0x000fe40000410000 */
[----:B------:R-:W-:Y:S01]  /*8f20*/  FMUL.FTZ R32, R32, c[0x0][0x320] ;  /* 0x0000c80020207a20 */ /* 0x000fe20000410000 */
[C---:B------:R-:W-:Y:S04]  /*8f30*/  HMMA.16816.F32 R40, R208.reuse, R8, R40 ;  /* 0x00000008d028723c */ /* 0x040fe80000001828 */
[----:B------:R-:W-:Y:S02]  /*8f40*/  FMUL.FTZ R25, R25, c[0x0][0x320] ;  /* 0x0000c80019197a20 */ /* 0x000fe40000410000 */
[----:B------:R-:W-:Y:S01]  /*8f50*/  MUFU.TANH R15, R15 ;  /* 0x0000000f000f7308 */ /* 0x000fe20000002400 */
[----:B------:R-:W-:Y:S01]  /*8f60*/  FMUL.FTZ R26, R26, c[0x0][0x320] ;  /* 0x0000c8001a1a7a20 */ /* 0x000fe20000410000 */
[-C--:B------:R-:W-:Y:S01]  /*8f70*/  HMMA.16816.F32 R44, R208, R10.reuse, R44 ;  /* 0x0000000ad02c723c */ /* 0x080fe2000000182c */
[----:B---3--:R3:W-:Y:S03]  /*8f80*/  STL [R1+0x20], R0 ;  /* 0x0000200001007387 */ /* 0x0087e60000100800 */
[----:B------:R-:W-:Y:S02]  /*8f90*/  FMUL.FTZ R27, R27, c[0x0][0x320] ;  /* 0x0000c8001b1b7a20 */ /* 0x000fe40000410000 */
[----:B------:R-:W-:Y:S02]  /*8fa0*/  FMUL.FTZ R28, R28, c[0x0][0x320] ;  /* 0x0000c8001c1c7a20 */ /* 0x000fe40000410000 */
[----:B------:R-:W-:Y:S01]  /*8fb0*/  MUFU.TANH R16, R16 ;  /* 0x0000001000107308 */ /* 0x000fe20000002400 */
[C---:B------:R-:W-:Y:S01]  /*8fc0*/  HMMA.16816.F32 R48, R212.reuse, R10, R48 ;  /* 0x0000000ad430723c */ /* 0x040fe20000001830 */
[----:B--2---:R-:W-:Y:S03]  /*8fd0*/  STL [R1+0x1c], R2 ;  /* 0x00001c0201007387 */ /* 0x004fe60000100800 */
[----:B------:R-:W-:Y:S02]  /*8fe0*/  FMUL.FTZ R29, R29, c[0x0][0x320] ;  /* 0x0000c8001d1d7a20 */ /* 0x000fe40000410000 */
[----:B------:R-:W-:Y:S02]  /*8ff0*/  FMUL.FTZ R30, R30, c[0x0][0x320] ;  /* 0x0000c8001e1e7a20 */ /* 0x000fe40000410000 */
[-C--:B-1----:R-:W-:Y:S01]  /*9000*/  HMMA.16816.F32 R52, R212, R4.reuse, R52 ;  /* 0x00000004d434723c */ /* 0x082fe20000001834 */
[----:B------:R-:W-:Y:S03]  /*9010*/  MUFU.TANH R17, R17 ;  /* 0x0000001100117308 */ /* 0x000fe60000002400 */
[----:B------:R-:W-:Y:S02]  /*9020*/  FMUL.FTZ R31, R31, c[0x0][0x320] ;  /* 0x0000c8001f1f7a20 */ /* 0x000fe40000410000 */
[----:B------:R-:W-:Y:S02]  /*9030*/  FMUL.FTZ R33, R33, c[0x0][0x320] ;  /* 0x0000c80021217a20 */ /* 0x000fe40000410000 */
[C---:B------:R-:W-:Y:S03]  /*9040*/  HMMA.16816.F32 R56, R208.reuse, R4, R56 ;  /* 0x00000004d038723c */ /* 0x040fe60000001838 */
[----:B---3--:R-:W1:Y:S01]  /*9050*/  MUFU.TANH R0, R22 ;  /* 0x0000001600007308 */ /* 0x008e620000002400 */
[----:B------:R-:W-:Y:S02]  /*9060*/  FMUL.FTZ R34, R34, c[0x0][0x320] ;  /* 0x0000c80022227a20 */ /* 0x000fe40000410000 */
[----:B------:R-:W-:Y:S02]  /*9070*/  FMUL.FTZ R42, R42, c[0x0][0x320] ;  /* 0x0000c8002a2a7a20 */ /* 0x000fe40000410000 */
[-C--:B------:R-:W-:Y:S04]  /*9080*/  HMMA.16816.F32 R60, R208, R6.reuse, R60 ;  /* 0x00000006d03c723c */ /* 0x080fe8000000183c */
[----:B------:R-:W-:Y:S01]  /*9090*/  FMUL.FTZ R44, R44, c[0x0][0x320] ;  /* 0x0000c8002c2c7a20 */ /* 0x000fe20000410000 */
[----:B------:R-:W-:Y:S01]  /*90a0*/  MUFU.TANH R22, R23 ;  /* 0x0000001700167308 */ /* 0x000fe20000002400 */
[----:B------:R-:W-:Y:S02]  /*90b0*/  FMUL.FTZ R45, R45, c[0x0][0x320] ;  /* 0x0000c8002d2d7a20 */ /* 0x000fe40000410000 */
[----:B------:R-:W-:Y:S04]  /*90c0*/  HMMA.16816.F32 R64, R212, R6, R64 ;  /* 0x00000006d440723c */ /* 0x000fe80000001840 */
[----:B------:R-:W-:Y:S02]  /*90d0*/  FMUL.FTZ R46, R46, c[0x0][0x320] ;  /* 0x0000c8002e2e7a20 */ /* 0x000fe40000410000 */
[----:B------:R-:W-:Y:S01]  /*90e0*/  FMUL.FTZ R47, R47, c[0x0][0x320] ;  /* 0x0000c8002f2f7a20 */ /* 0x000fe20000410000 */
[----:B------:R-:W-:Y:S01]  /*90f0*/  MUFU.TANH R21, R25 ;  /* 0x0000001900157308 */ /* 0x000fe20000002400 */
[----:B------:R-:W-:Y:S01]  /*9100*/  FMUL.FTZ R48, R48, c[0x0][0x320] ;  /* 0x0000c80030307a20 */ /* 0x000fe20000410000 */
[----:B-1----:R1:W-:Y:S03]  /*9110*/  STL [R1+0x18], R0 ;  /* 0x0000180001007387 */ /* 0x0023e60000100800 */
        /* <DEDUP_REMOVED lines=15> */
[----:B-1----:R-:W1:Y:S01]  /*9210*/  MUFU.TANH R0, R24 ;  /* 0x0000001800007308 */ /* 0x002e620000002400 */
        /* <DEDUP_REMOVED lines=14> */
[----:B-1----:R1:W-:Y:S01]  /*9300*/  STL [R1+0x24], R0 ;  /* 0x0000240001007387 */ /* 0x0023e20000100800 */
[----:B------:R-:W-:Y:S05]  /*9310*/  FMUL.FTZ R67, R67, c[0x0][0x320] ;  /* 0x0000c80043437a20 */ /* 0x000fea0000410000 */
[----:B------:R-:W-:Y:S10]  /*9320*/  MUFU.TANH R18, R30 ;  /* 0x0000001e00127308 */ /* 0x000ff40000002400 */
[----:B------:R-:W-:Y:S10]  /*9330*/  MUFU.TANH R26, R31 ;  /* 0x0000001f001a7308 */ /* 0x000ff40000002400 */
[----:B-1----:R-:W1:Y:S10]  /*9340*/  MUFU.TANH R0, R32 ;  /* 0x0000002000007308 */ /* 0x002e740000002400 */
[----:B------:R-:W2:Y:S10]  /*9350*/  MUFU.TANH R33, R33 ;  /* 0x0000002100217308 */ /* 0x000eb40000002400 */
[----:B------:R3:W4:Y:S01]  /*9360*/  MUFU.TANH R32, R34 ;  /* 0x0000002200207308 */ /* 0x0007220000002400 */
[----:B-1----:R1:W-:Y:S09]  /*9370*/  STL [R1], R0 ;  /* 0x0000000001007387 */ /* 0x0023f20000100800 */
[----:B------:R3:W2:Y:S10]  /*9380*/  MUFU.TANH R34, R35 ;  /* 0x0000002300227308 */ /* 0x0006b40000002400 */
        /* <DEDUP_REMOVED lines=34> */
.L_x_756:
[----:B------:R-:W2:Y:S01]  /*95b0*/  LDL.LU R40, [R1+0x20] ;  /* 0x0000200001287983 */ /* 0x000ea20000300800 */
[----:B------:R-:W-:Y:S01]  /*95c0*/  FMNMX.FTZ R0, R143, R3, !PT ;  /* 0x000000038f007209 */ /* 0x000fe20007810000 */
[----:B-1----:R-:W-:Y:S01]  /*95d0*/  IMAD.MOV.U32 R35, RZ, RZ, R138 ;  /* 0x000000ffff237224 */ /* 0x002fe200078e008a */
[----:B------:R-:W-:Y:S01]  /*95e0*/  FMNMX.FTZ R2, R222, R140, !PT ;  /* 0x0000008cde027209 */ /* 0x000fe20007810000 */
[----:B------:R-:W3:Y:S01]  /*95f0*/  LDL.LU R41, [R1+0x1c] ;  /* 0x00001c0001297983 */ /* 0x000ee20000300800 */
[----:B------:R-:W-:Y:S02]  /*9600*/  FMNMX.FTZ R0, R221, R0, !PT ;  /* 0x00000000dd007209 */ /* 0x000fe40007810000 */
[----:B------:R-:W-:Y:S01]  /*9610*/  MOV R49, R33 ;  /* 0x0000002100317202 */ /* 0x000fe20000000f00 */
[----:B------:R-:W4:Y:S01]  /*9620*/  LDL.LU R43, [R1] ;  /* 0x00000000012b7983 */ /* 0x000f220000300800 */
[----:B------:R-:W-:Y:S02]  /*9630*/  FMNMX.FTZ R0, R142, R0, !PT ;  /* 0x000000008e007209 */ /* 0x000fe40007810000 */
[----:B------:R-:W-:Y:S01]  /*9640*/  FMNMX.FTZ R2, R225, R2, !PT ;  /* 0x00000002e1027209 */ /* 0x000fe20007810000 */
[----:B------:R-:W-:Y:S01]  /*9650*/  STL [R1+0x78], R248 ;  /* 0x000078f801007387 */ /* 0x000fe20000100800 */
[----:B------:R-:W-:Y:S02]  /*9660*/  FMNMX.FTZ R0, R15, R0, !PT ;  /* 0x000000000f007209 */ /* 0x000fe40007810000 */
[----:B------:R-:W-:Y:S01]  /*9670*/  FMNMX.FTZ R2, R218, R2, !PT ;  /* 0x00000002da027209 */ /* 0x000fe20007810000 */
[----:B------:R-:W-:Y:S01]  /*9680*/  STL [R1+0x74], R247 ;  /* 0x000074f701007387 */ /* 0x000fe20000100800 */
[----:B------:R-:W-:Y:S02]  /*9690*/  MOV R53, R20 ;  /* 0x0000001400357202 */ /* 0x000fe40000000f00 */
[----:B------:R-:W-:Y:S01]  /*96a0*/  FMNMX.FTZ R2, R217, R2, !PT ;  /* 0x00000002d9027209 */ /* 0x000fe20007810000 */
[----:B------:R-:W-:Y:S01]  /*96b0*/  STL [R1+0x70], R246 ;  /* 0x000070f601007387 */ /* 0x000fe20000100800 */
[----:B------:R-:W-:Y:S02]  /*96c0*/  FMNMX.FTZ R4, R216, R132, !PT ;  /* 0x00000084d8047209 */ /* 0x000fe40007810000 */
        /* <DEDUP_REMOVED lines=9> */
[----:B------:R-:W-:Y:S01]  /*9760*/  MOV R52, R32 ;  /* 0x0000002000347202 */ /* 0x000fe20000000f00 */
[----:B------:R1:W-:Y:S01]  /*9770*/  STL [R1+0x60], R242 ;  /* 0x000060f201007387 */ /* 0x0003e20000100800 */
[----:B------:R-:W-:Y:S02]  /*9780*/  MOV R54, R134 ;  /* 0x0000008600367202 */ /* 0x000fe40000000f00 */
[----:B------:R-:W-:Y:S01]  /*9790*/  FMNMX.FTZ R5, R219, R5, !PT ;  /* 0x00000005db057209 */ /* 0x000fe20007810000 */
[----:B------:R-:W-:Y:S01]  /*97a0*/  LDSM.16.MT88.4 R36, [R234+0x100] ;  /* 0x00010000ea24783b */ /* 0x000fe20000004200 */
[----:B------:R-:W-:Y:S02]  /*97b0*/  MOV R33, R133 ;  /* 0x0000008500217202 */ /* 0x000fe40000000f00 */
[----:B------:R-:W-:Y:S02]  /*97c0*/  FMNMX.FTZ R5, R54, R5, !PT ;  /* 0x0000000536057209 */ /* 0x000fe40007810000 */
[----:B------:R-:W-:Y:S01]  /*97d0*/  ISETP.LT.AND P2, PT, RZ, UR11, PT ;  /* 0x0000000bff007c0c */ /* 0x000fe2000bf41270 */
[----:B------:R-:W-:Y:S01]  /*97e0*/  UIADD3 UR11, UR11, -0x1, URZ ;  /* 0xffffffff0b0b7890 */ /* 0x000fe2000fffe03f */
[----:B------:R-:W-:Y:S01]  /*97f0*/  FMNMX.FTZ R5, R33, R5, !PT ;  /* 0x0000000521057209 */ /* 0x000fe20007810000 */
[----:B------:R-:W0:Y:S03]  /*9800*/  LDGDEPBAR ;  /* 0x00000000000079af */ /* 0x000e260000000000 */
[----:B------:R-:W-:Y:S04]  /*9810*/  FMNMX.FTZ R5, R18, R5, !PT ;  /* 0x0000000512057209 */ /* 0x000fe80007810000 */
[----:B------:R-:W-:Y:S04]  /*9820*/  FMNMX.FTZ R5, R26, R5, !PT ;  /* 0x000000051a057209 */ /* 0x000fe80007810000 */
[----:B------:R-:W-:Y:S01]  /*9830*/  FMNMX.FTZ R5, R27, R5, !PT ;  /* 0x000000051b057209 */ /* 0x000fe20007810000 */
[----:B-1----:R-:W2:Y:S04]  /*9840*/  LDL.LU R242, [R1+0x18] ;  /* 0x0000180001f27983 */ /* 0x002ea80000300800 */
[----:B------:R1:W-:Y:S04]  /*9850*/  STL [R1+0x5c], R241 ;  /* 0x00005cf101007387 */ /* 0x0003e80000100800 */
[----:B-1----:R-:W2:Y:S04]  /*9860*/  LDL.LU R241, [R1+0x24] ;  /* 0x0000240001f17983 */ /* 0x002ea80000300800 */
[----:B------:R1:W-:Y:S04]  /*9870*/  STL [R1+0x58], R240 ;  /* 0x000058f001007387 */ /* 0x0003e80000100800 */
[----:B------:R1:W-:Y:S04]  /*9880*/  STL [R1+0x54], R239 ;  /* 0x000054ef01007387 */ /* 0x0003e80000100800 */
[----:B------:R1:W-:Y:S04]  /*9890*/  STL [R1+0x50], R238 ;  /* 0x000050ee01007387 */ /* 0x0003e80000100800 */
[----:B------:R1:W-:Y:S04]  /*98a0*/  STL [R1+0x4c], R237 ;  /* 0x00004ced01007387 */ /* 0x0003e80000100800 */
[----:B------:R1:W-:Y:S02]  /*98b0*/  STL [R1+0x48], R232 ;  /* 0x000048e801007387 */ /* 0x0003e40000100800 */
[----:B-1----:R-:W-:Y:S02]  /*98c0*/  MOV R240, R23 ;  /* 0x0000001700f07202 */ /* 0x002fe40000000f00 */
[----:B------:R-:W-:Y:S02]  /*98d0*/  MOV R239, R139 ;  /* 0x0000008b00ef7202 */ /* 0x000fe40000000f00 */
[----:B------:R-:W-:Y:S02]  /*98e0*/  MOV R238, R22 ;  /* 0x0000001600ee7202 */ /* 0x000fe40000000f00 */
[----:B------:R-:W-:Y:S02]  /*98f0*/  MOV R237, R21 ;  /* 0x0000001500ed7202 */ /* 0x000fe40000000f00 */
[----:B------:R-:W-:Y:S01]  /*9900*/  LDSM.16.MT88.4 R20, [R233+0x100] ;  /* 0x00010000e914783b */ /* 0x000fe20000004200 */
[----:B------:R-:W-:Y:S02]  /*9910*/  MOV R232, R137 ;  /* 0x0000008900e87202 */ /* 0x000fe40000000f00 */
[----:B--2---:R-:W-:Y:S02]  /*9920*/  FMNMX.FTZ R2, R241, R2, !PT ;  /* 0x00000002f1027209 */ /* 0x004fe40007810000 */
[----:B------:R-:W-:Y:S02]  /*9930*/  FMNMX.FTZ R0, R40, R0, !PT ;  /* 0x0000000028007209 */ /* 0x000fe40007810000 */
[----:B------:R-:W-:Y:S02]  /*9940*/  FMNMX.FTZ R2, R237, R2, !PT ;  /* 0x00000002ed027209 */ /* 0x000fe40007810000 */
[----:B---3--:R-:W-:Y:S02]  /*9950*/  FMNMX.FTZ R0, R41, R0, !PT ;  /* 0x0000000029007209 */ /* 0x008fe40007810000 */
[----:B------:R-:W-:Y:S02]  /*9960*/  FMNMX.FTZ R2, R53, R2, !PT ;  /* 0x0000000235027209 */ /* 0x000fe40007810000 */
        /* <DEDUP_REMOVED lines=21> */
[----:B------:R-:W1:Y:S03]  /*9ac0*/  SHFL.BFLY PT, R7, R0, 0x2, 0x1f ;  /* 0x0c401f0000077f89 */ /* 0x000e6600000e0000 */
[----:B------:R-:W-:Y:S04]  /*9ad0*/  FMNMX.FTZ R4, R52, R4, !PT ;  /* 0x0000000434047209 */ /* 0x000fe80007810000 */
[----:B------:R-:W-:Y:S01]  /*9ae0*/  FMNMX.FTZ R4, R34, R4, !PT ;  /* 0x0000000422047209 */ /* 0x000fe20007810000 */
[----:B------:R-:W2:Y:S03]  /*9af0*/  SHFL.BFLY PT, R137, R2, 0x2, 0x1f ;  /* 0x0c401f0002897f89 */ /* 0x000ea600000e0000 */
[----:B------:R-:W-:Y:S04]  /*9b00*/  FMNMX.FTZ R4, R29, R4, !PT ;  /* 0x000000041d047209 */ /* 0x000fe80007810000 */
[----:B------:R-:W-:Y:S04]  /*9b10*/  FMNMX.FTZ R4, R24, R4, !PT ;  /* 0x0000000418047209 */ /* 0x000fe80007810000 */
[----:B------:R-:W-:Y:S04]  /*9b20*/  FMNMX.FTZ R4, R48, R4, !PT ;  /* 0x0000000430047209 */ /* 0x000fe80007810000 */
[----:B------:R-:W-:Y:S02]  /*9b30*/  FMNMX.FTZ R4, R47, R4, !PT ;  /* 0x000000042f047209 */ /* 0x000fe40007810000 */
[----:B-1----:R-:W-:Y:S02]  /*9b40*/  FMNMX.FTZ R0, R0, R7, !PT ;  /* 0x0000000700007209 */ /* 0x002fe40007810000 */
[----:B------:R-:W-:Y:S03]  /*9b50*/  FMNMX.FTZ R4, R252, R4, !PT ;  /* 0x00000004fc047209 */ /* 0x000fe60007810000 */
[----:B------:R-:W1:Y:S01]  /*9b60*/  SHFL.BFLY PT, R139, R0, 0x1, 0x1f ;  /* 0x0c201f00008b7f89 */ /* 0x000e6200000e0000 */
[----:B------:R-:W-:Y:S02]  /*9b70*/  FMNMX.FTZ R4, R231, R4, !PT ;  /* 0x00000004e7047209 */ /* 0x000fe40007810000 */
[----:B--2---:R-:W-:Y:S02]  /*9b80*/  FMNMX.FTZ R137, R2, R137, !PT ;  /* 0x0000008902897209 */ /* 0x004fe40007810000 */
[----:B------:R-:W-:Y:S02]  /*9b90*/  FMNMX.FTZ R2, R28, R5, !PT ;  /* 0x000000051c027209 */ /* 0x000fe40007810000 */
[----:B------:R-:W-:Y:S01]  /*9ba0*/  FMNMX.FTZ R4, R214, R4, !PT ;  /* 0x00000004d6047209 */ /* 0x000fe20007810000 */
[----:B------:R-:W2:Y:S01]  /*9bb0*/  SHFL.BFLY PT, R5, R137, 0x1, 0x1f ;  /* 0x0c201f0089057f89 */ /* 0x000ea200000e0000 */
[----:B------:R-:W-:Y:S02]  /*9bc0*/  FMNMX.FTZ R2, R239, R2, !PT ;  /* 0x00000002ef027209 */ /* 0x000fe40007810000 */
[----:B------:R-:W-:Y:S02]  /*9bd0*/  FMNMX.FTZ R4, R213, R4, !PT ;  /* 0x00000004d5047209 */ /* 0x000fe40007810000 */
[----:B------:R-:W-:Y:S03]  /*9be0*/  FMNMX.FTZ R2, R45, R2, !PT ;  /* 0x000000022d027209 */ /* 0x000fe60007810000 */
[----:B------:R-:W3:Y:S01]  /*9bf0*/  SHFL.BFLY PT, R6, R4, 0x2, 0x1f ;  /* 0x0c401f0004067f89 */ /* 0x000ee200000e0000 */
[----:B-1----:R-:W-:Y:S05]  /*9c00*/  FMNMX.FTZ R139, R0, R139, !PT ;  /* 0x0000008b008b7209 */ /* 0x002fea0007810000 */
[C---:B------:R-:W-:Y:S01]  /*9c10*/  FADD.FTZ R0, -R139.reuse, R3 ;  /* 0x000000038b007221 */ /* 0x040fe20000010100 */
[----:B------:R-:W-:Y:S01]  /*9c20*/  FMNMX.FTZ R3, R46, R2, !PT ;  /* 0x000000022e037209 */ /* 0x000fe20007810000 */
[----:B------:R-:W-:Y:S01]  /*9c30*/  FMUL.FTZ R208, R139, c[0x0][0x2d0] ;  /* 0x0000b4008bd07a20 */ /* 0x000fe20000410000 */
[----:B--2---:R-:W-:Y:S01]  /*9c40*/  FMNMX.FTZ R137, R137, R5, !PT ;  /* 0x0000000589897209 */ /* 0x004fe20007810000 */
[----:B------:R-:W-:Y:S01]  /*9c50*/  FMUL.FTZ R2, R0, c[0x0][0x2d0] ;  /* 0x0000b40000027a20 */ /* 0x000fe20000410000 */
[----:B------:R-:W-:Y:S01]  /*9c60*/  FMNMX.FTZ R0, R240, R3, !PT ;  /* 0x00000003f0007209 */ /* 0x000fe20007810000 */
[--C-:B------:R-:W-:Y:S02]  /*9c70*/  FFMA.FTZ R212, R212, c[0x0][0x2d0], -R208.reuse ;  /* 0x0000b400d4d47a23 */ /* 0x100fe400000108d0 */
[----:B------:R-:W1:Y:S01]  /*9c80*/  MUFU.EX2 R134, R2 ;  /* 0x0000000200867308 */ /* 0x000e620000000800 */
[----:B------:R-:W-:Y:S01]  /*9c90*/  FMNMX.FTZ R0, R136, R0, !PT ;  /* 0x0000000088007209 */ /* 0x000fe20007810000 */
[----:B------:R-:W-:Y:S01]  /*9ca0*/  FMUL.FTZ R210, R137, c[0x0][0x2d0] ;  /* 0x0000b40089d27a20 */ /* 0x000fe20000410000 */
[----:B---3--:R-:W-:Y:S01]  /*9cb0*/  FMNMX.FTZ R4, R4, R6, !PT ;  /* 0x0000000604047209 */ /* 0x008fe20007810000 */
[--C-:B------:R-:W-:Y:S01]  /*9cc0*/  FFMA.FTZ R227, R227, c[0x0][0x2d0], -R208.reuse ;  /* 0x0000b400e3e37a23 */ /* 0x100fe200000108d0 */
[----:B------:R-:W-:Y:S03]  /*9cd0*/  FMNMX.FTZ R0, R135, R0, !PT ;  /* 0x0000000087007209 */ /* 0x000fe60007810000 */
[----:B------:R-:W2:Y:S08]  /*9ce0*/  SHFL.BFLY PT, R138, R4, 0x1, 0x1f ;  /* 0x0c201f00048a7f89 */ /* 0x000eb000000e0000 */
[----:B------:R-:W3:Y:S01]  /*9cf0*/  SHFL.BFLY PT, R3, R0, 0x2, 0x1f ;  /* 0x0c401f0000037f89 */ /* 0x000ee200000e0000 */
[C---:B-1----:R-:W-:Y:S02]  /*9d00*/  FMUL.FTZ R5, R134.reuse, R149 ;  /* 0x0000009586057220 */ /* 0x042fe40000410000 */
[C---:B------:R-:W-:Y:S01]  /*9d10*/  FMUL.FTZ R32, R134.reuse, R172 ;  /* 0x000000ac86207220 */ /* 0x040fe20000410000 */
[----:B------:R-:W-:Y:S01]  /*9d20*/  MOV R172, R33 ;  /* 0x0000002100ac7202 */ /* 0x000fe20000000f00 */
[C---:B------:R-:W-:Y:S01]  /*9d30*/  FMUL.FTZ R33, R134.reuse, R173 ;  /* 0x000000ad86217220 */ /* 0x040fe20000410000 */
[----:B------:R-:W-:Y:S01]  /*9d40*/  MOV R173, R34 ;  /* 0x0000002200ad7202 */ /* 0x000fe20000000f00 */
[----:B------:R-:W-:Y:S01]  /*9d50*/  FMUL.FTZ R64, R134, R204 ;  /* 0x000000cc86407220 */ /* 0x000fe20000410000 */
[----:B--2---:R-:W-:Y:S01]  /*9d60*/  FMNMX.FTZ R138, R4, R138, !PT ;  /* 0x0000008a048a7209 */ /* 0x004fe20007810000 */
[----:B------:R-:W-:Y:S02]  /*9d70*/  FFMA.FTZ R4, R143, c[0x0][0x2d0], -R208 ;  /* 0x0000b4008f047a23 */ /* 0x000fe400000108d0 */
[----:B------:R-:W-:Y:S02]  /*9d80*/  FMUL.FTZ R65, R134, R205 ;  /* 0x000000cd86417220 */ /* 0x000fe40000410000 */
[C---:B------:R-:W-:Y:S01]  /*9d90*/  FMUL.FTZ R209, R138.reuse, c[0x0][0x2d0] ;  /* 0x0000b4008ad17a20 */ /* 0x040fe20000410000 */
[----:B------:R-:W-:Y:S01]  /*9da0*/  MUFU.EX2 R8, R4 ;  /* 0x0000000400087308 */ /* 0x000fe20000000800 */
[----:B------:R-:W-:Y:S01]  /*9db0*/  FADD.FTZ R2, -R138, R132 ;  /* 0x000000848a027221 */ /* 0x000fe20000010100 */
[----:B---3--:R-:W-:Y:S01]  /*9dc0*/  FMNMX.FTZ R0, R0, R3, !PT ;  /* 0x0000000300007209 */ /* 0x008fe20007810000 */
[----:B------:R-:W-:Y:S02]  /*9dd0*/  FFMA.FTZ R3, R15, c[0x0][0x2d0], -R208 ;  /* 0x0000b4000f037a23 */ /* 0x000fe400000108d0 */
[----:B------:R-:W-:Y:S02]  /*9de0*/  FMUL.FTZ R2, R2, c[0x0][0x2d0] ;  /* 0x0000b40002027a20 */ /* 0x000fe40000410000 */
[C---:B------:R-:W-:Y:S02]  /*9df0*/  FMUL.FTZ R68, R134.reuse, R68 ;  /* 0x0000004486447220 */ /* 0x040fe40000410000 */
[C---:B------:R-:W-:Y:S01]  /*9e00*/  FMUL.FTZ R69, R134.reuse, R69 ;  /* 0x0000004586457220 */ /* 0x040fe20000410000 */
[----:B------:R1:W-:Y:S01]  /*9e10*/  MUFU.EX2 R245, R3 ;  /* 0x0000000300f57308 */ /* 0x0003e20000000800 */
[C---:B------:R-:W-:Y:S02]  /*9e20*/  FMUL.FTZ R80, R134.reuse, R80 ;  /* 0x0000005086507220 */ /* 0x040fe40000410000 */
[C---:B------:R-:W-:Y:S02]  /*9e30*/  FMUL.FTZ R81, R134.reuse, R81 ;  /* 0x0000005186517220 */ /* 0x040fe40000410000 */
[C---:B------:R-:W-:Y:S02]  /*9e40*/  FMUL.FTZ R84, R134.reuse, R84 ;  /* 0x0000005486547220 */ /* 0x040fe40000410000 */
[C---:B------:R-:W-:Y:S02]  /*9e50*/  FMUL.FTZ R85, R134.reuse, R85 ;  /* 0x0000005586557220 */ /* 0x040fe40000410000 */
[C---:B------:R-:W-:Y:S01]  /*9e60*/  FMUL.FTZ R96, R134.reuse, R96 ;  /* 0x0000006086607220 */ /* 0x040fe20000410000 */
[----:B------:R2:W3:Y:S01]  /*9e70*/  MUFU.EX2 R133, R2 ;  /* 0x0000000200857308 */ /* 0x0004e20000000800 */
[C---:B------:R-:W-:Y:S02]  /*9e80*/  FMUL.FTZ R97, R134.reuse, R97 ;  /* 0x0000006186617220 */ /* 0x040fe40000410000 */
[C---:B------:R-:W-:Y:S02]  /*9e90*/  FMUL.FTZ R100, R134.reuse, R100 ;  /* 0x0000006486647220 */ /* 0x040fe40000410000 */
[----:B------:R-:W-:Y:S02]  /*9ea0*/  FMUL.FTZ R101, R134, R101 ;  /* 0x0000006586657220 */ /* 0x000fe40000410000 */
[--C-:B------:R-:W-:Y:S02]  /*9eb0*/  FFMA.FTZ R214, R214, c[0x0][0x2d0], -R209.reuse ;  /* 0x0000b400d6d67a23 */ /* 0x100fe400000108d1 */
[C---:B------:R-:W-:Y:S02]  /*9ec0*/  FMUL.FTZ R112, R134.reuse, R112 ;  /* 0x0000007086707220 */ /* 0x040fe40000410000 */
[C---:B------:R-:W-:Y:S02]  /*9ed0*/  FMUL.FTZ R113, R134.reuse, R113 ;  /* 0x0000007186717220 */ /* 0x040fe40000410000 */
[----:B------:R-:W-:Y:S02]  /*9ee0*/  FMUL.FTZ R116, R134, R116 ;  /* 0x0000007486747220 */ /* 0x000fe40000410000 */
[--C-:B-1----:R-:W-:Y:S02]  /*9ef0*/  FFMA.FTZ R3, R216, c[0x0][0x2d0], -R209.reuse ;  /* 0x0000b400d8037a23 */ /* 0x102fe400000108d1 */
[C---:B------:R-:W-:Y:S02]  /*9f00*/  FMUL.FTZ R117, R134.reuse, R117 ;  /* 0x0000007586757220 */ /* 0x040fe40000410000 */
[----:B------:R1:W-:Y:S01]  /*9f10*/  MUFU.EX2 R9, R3 ;  /* 0x0000000300097308 */ /* 0x0003e20000000800 */
[C---:B------:R-:W-:Y:S02]  /*9f20*/  FMUL.FTZ R128, R134.reuse, R128 ;  /* 0x0000008086807220 */ /* 0x040fe40000410000 */
[----:B------:R-:W-:Y:S02]  /*9f30*/  FMUL.FTZ R129, R134, R129 ;  /* 0x0000008186817220 */ /* 0x000fe40000410000 */
[----:B--2---:R-:W-:Y:S02]  /*9f40*/  FADD.FTZ R2, -R137, R140 ;  /* 0x0000008c89027221 */ /* 0x004fe40000010100 */
[C---:B---3--:R-:W-:Y:S02]  /*9f50*/  FMUL.FTZ R6, R133.reuse, R150 ;  /* 0x0000009685067220 */ /* 0x048fe40000410000 */
[----:B------:R-:W-:Y:S02]  /*9f60*/  FMUL.FTZ R2, R2, c[0x0][0x2d0] ;  /* 0x0000b40002027a20 */ /* 0x000fe40000410000 */
[C---:B------:R-:W-:Y:S02]  /*9f70*/  FMUL.FTZ R7, R133.reuse, R151 ;  /* 0x0000009785077220 */ /* 0x040fe40000410000 */
[----:B------:R2:W3:Y:S01]  /*9f80*/  MUFU.EX2 R132, R2 ;  /* 0x0000000200847308 */ /* 0x0004e20000000800 */
[C---:B------:R-:W-:Y:S01]  /*9f90*/  FMUL.FTZ R34, R133.reuse, R174 ;  /* 0x000000ae85227220 */ /* 0x040fe20000410000 */
[----:B------:R-:W-:Y:S01]  /*9fa0*/  MOV R174, R54 ;  /* 0x0000003600ae7202 */ /* 0x000fe20000000f00 */
[C---:B------:R-:W-:Y:S02]  /*9fb0*/  FMUL.FTZ R66, R133.reuse, R206 ;  /* 0x000000ce85427220 */ /* 0x040fe40000410000 */
[C---:B------:R-:W-:Y:S02]  /*9fc0*/  FMUL.FTZ R67, R133.reuse, R207 ;  /* 0x000000cf85437220 */ /* 0x040fe40000410000 */
[C---:B------:R-:W-:Y:S02]  /*9fd0*/  FMUL.FTZ R70, R133.reuse, R70 ;  /* 0x0000004685467220 */ /* 0x040fe40000410000 */
[----:B------:R-:W-:Y:S02]  /*9fe0*/  FMUL.FTZ R71, R133, R71 ;  /* 0x0000004785477220 */ /* 0x000fe40000410000 */
[--C-:B-1----:R-:W-:Y:S02]  /*9ff0*/  FFMA.FTZ R3, R223, c[0x0][0x2d0], -R209.reuse ;  /* 0x0000b400df037a23 */ /* 0x102fe400000108d1 */
[C---:B------:R-:W-:Y:S02]  /*a000*/  FMUL.FTZ R82, R133.reuse, R82 ;  /* 0x0000005285527220 */ /* 0x040fe40000410000 */
[----:B------:R1:W-:Y:S01]  /*a010*/  MUFU.EX2 R223, R3 ;  /* 0x0000000300df7308 */ /* 0x0003e20000000800 */
[C---:B------:R-:W-:Y:S02]  /*a020*/  FMUL.FTZ R83, R133.reuse, R83 ;  /* 0x0000005385537220 */ /* 0x040fe40000410000 */
[C---:B------:R-:W-:Y:S02]  /*a030*/  FMUL.FTZ R86, R133.reuse, R86 ;  /* 0x0000005685567220 */ /* 0x040fe40000410000 */
[C---:B------:R-:W-:Y:S02]  /*a040*/  FMUL.FTZ R87, R133.reuse, R87 ;  /* 0x0000005785577220 */ /* 0x040fe40000410000 */
[----:B------:R-:W-:Y:S02]  /*a050*/  FMUL.FTZ R98, R133, R98 ;  /* 0x0000006285627220 */ /* 0x000fe40000410000 */
[--C-:B--2---:R-:W-:Y:S02]  /*a060*/  FFMA.FTZ R2, R221, c[0x0][0x2d0], -R208.reuse ;  /* 0x0000b400dd027a23 */ /* 0x104fe400000108d0 */
[C---:B---3--:R-:W-:Y:S01]  /*a070*/  FMUL.FTZ R13, R132.reuse, R153 ;  /* 0x00000099840d7220 */ /* 0x048fe20000410000 */
[----:B------:R-:W-:Y:S01]  /*a080*/  MOV R153, R27 ;  /* 0x0000001b00997202 */ /* 0x000fe20000000f00 */
[----:B------:R2:W-:Y:S01]  /*a090*/  MUFU.EX2 R10, R2 ;  /* 0x00000002000a7308 */ /* 0x0005e20000000800 */
[C---:B------:R-:W-:Y:S01]  /*a0a0*/  FMUL.FTZ R12, R132.reuse, R152 ;  /* 0x00000098840c7220 */ /* 0x040fe20000410000 */
[----:B------:R-:W-:Y:S01]  /*a0b0*/  MOV R152, R40 ;  /* 0x0000002800987202 */ /* 0x000fe20000000f00 */
[C---:B------:R-:W-:Y:S02]  /*a0c0*/  FMUL.FTZ R40, R132.reuse, R180 ;  /* 0x000000b484287220 */ /* 0x040fe40000410000 */
[C---:B------:R-:W-:Y:S02]  /*a0d0*/  FMUL.FTZ R56, R132.reuse, R196 ;  /* 0x000000c484387220 */ /* 0x040fe40000410000 */
[----:B------:R-:W-:Y:S02]  /*a0e0*/  FMUL.FTZ R57, R132, R197 ;  /* 0x000000c584397220 */ /* 0x000fe40000410000 */
[--C-:B------:R-:W-:Y:S02]  /*a0f0*/  FFMA.FTZ R152, R152, c[0x0][0x2d0], -R208.reuse ;  /* 0x0000b40098987a23 */ /* 0x100fe400000108d0 */
[----:B-1----:R-:W-:Y:S02]  /*a100*/  FFMA.FTZ R3, R16, c[0x0][0x2d0], -R209 ;  /* 0x0000b40010037a23 */ /* 0x002fe400000108d1 */
[----:B------:R-:W-:Y:S01]  /*a110*/  FMUL.FTZ R16, R134, R156 ;  /* 0x0000009c86107220 */ /* 0x000fe20000410000 */
[----:B------:R-:W-:Y:S01]  /*a120*/  MUFU.EX2 R197, R152 ;  /* 0x0000009800c57308 */ /* 0x000fe20000000800 */
[----:B------:R-:W-:Y:S02]  /*a130*/  IMAD.MOV.U32 R156, RZ, RZ, R35 ;  /* 0x000000ffff9c7224 */ /* 0x000fe400078e0023 */
[C---:B------:R-:W-:Y:S01]  /*a140*/  FMUL.FTZ R35, R133.reuse, R175 ;  /* 0x000000af85237220 */ /* 0x040fe20000410000 */
[----:B------:R-:W-:Y:S01]  /*a150*/  MOV R175, R52 ;  /* 0x0000003400af7202 */ /* 0x000fe20000000f00 */
[C---:B------:R-:W-:Y:S02]  /*a160*/  FMUL.FTZ R60, R132.reuse, R200 ;  /* 0x000000c8843c7220 */ /* 0x040fe40000410000 */
[C---:B------:R-:W-:Y:S02]  /*a170*/  FMUL.FTZ R61, R132.reuse, R201 ;  /* 0x000000c9843d7220 */ /* 0x040fe40000410000 */
[----:B------:R-:W-:Y:S01]  /*a180*/  FMUL.FTZ R72, R132, R72 ;  /* 0x0000004884487220 */ /* 0x000fe20000410000 */
[----:B------:R1:W-:Y:S01]  /*a190*/  MUFU.EX2 R247, R3 ;  /* 0x0000000300f77308 */ /* 0x0003e20000000800 */
[----:B--2---:R-:W-:Y:S02]  /*a1a0*/  FFMA.FTZ R2, R142, c[0x0][0x2d0], -R208 ;  /* 0x0000b4008e027a23 */ /* 0x004fe400000108d0 */
[C---:B------:R-:W-:Y:S02]  /*a1b0*/  FMUL.FTZ R73, R132.reuse, R73 ;  /* 0x0000004984497220 */ /* 0x040fe40000410000 */
[C---:B------:R-:W-:Y:S02]  /*a1c0*/  FMUL.FTZ R76, R132.reuse, R76 ;  /* 0x0000004c844c7220 */ /* 0x040fe40000410000 */
[C---:B------:R-:W-:Y:S02]  /*a1d0*/  FMUL.FTZ R77, R132.reuse, R77 ;  /* 0x0000004d844d7220 */ /* 0x040fe40000410000 */
[C---:B------:R-:W-:Y:S01]  /*a1e0*/  FMUL.FTZ R88, R132.reuse, R88 ;  /* 0x0000005884587220 */ /* 0x040fe20000410000 */
[----:B------:R2:W3:Y:S01]  /*a1f0*/  MUFU.EX2 R248, R2 ;  /* 0x0000000200f87308 */ /* 0x0004e20000000800 */
[C---:B------:R-:W-:Y:S02]  /*a200*/  FMUL.FTZ R89, R132.reuse, R89 ;  /* 0x0000005984597220 */ /* 0x040fe40000410000 */
[C---:B------:R-:W-:Y:S02]  /*a210*/  FMUL.FTZ R92, R132.reuse, R92 ;  /* 0x0000005c845c7220 */ /* 0x040fe40000410000 */
[C---:B------:R-:W-:Y:S02]  /*a220*/  FMUL.FTZ R93, R132.reuse, R93 ;  /* 0x0000005d845d7220 */ /* 0x040fe40000410000 */
[C---:B------:R-:W-:Y:S02]  /*a230*/  FMUL.FTZ R99, R133.reuse, R99 ;  /* 0x0000006385637220 */ /* 0x040fe40000410000 */
[C---:B------:R-:W-:Y:S02]  /*a240*/  FMUL.FTZ R102, R133.reuse, R102 ;  /* 0x0000006685667220 */ /* 0x040fe40000410000 */
[----:B------:R-:W-:Y:S02]  /*a250*/  FMUL.FTZ R103, R133, R103 ;  /* 0x0000006785677220 */ /* 0x000fe40000410000 */
[----:B------:R-:W-:Y:S02]  /*a260*/  FMUL.FTZ R104, R132, R104 ;  /* 0x0000006884687220 */ /* 0x000fe40000410000 */
[--C-:B-1----:R-:W-:Y:S02]  /*a270*/  FFMA.FTZ R3, R222, c[0x0][0x2d0], -R210.reuse ;  /* 0x0000b400de037a23 */ /* 0x102fe400000108d2 */
[C---:B------:R-:W-:Y:S02]  /*a280*/  FMUL.FTZ R105, R132.reuse, R105 ;  /* 0x0000006984697220 */ /* 0x040fe40000410000 */
[----:B------:R1:W-:Y:S01]  /*a290*/  MUFU.EX2 R221, R3 ;  /* 0x0000000300dd7308 */ /* 0x0003e20000000800 */
[C---:B------:R-:W-:Y:S02]  /*a2a0*/  FMUL.FTZ R108, R132.reuse, R108 ;  /* 0x0000006c846c7220 */ /* 0x040fe40000410000 */
[----:B------:R-:W-:Y:S01]  /*a2b0*/  FMUL.FTZ R109, R132, R109 ;  /* 0x0000006d846d7220 */ /* 0x000fe20000410000 */
[----:B--2---:R-:W2:Y:S01]  /*a2c0*/  SHFL.BFLY PT, R2, R0, 0x1, 0x1f ;  /* 0x0c201f0000027f89 */ /* 0x004ea200000e0000 */
[----:B---3--:R-:W-:Y:S01]  /*a2d0*/  F2FP.PACK_AB R142, R245, R248 ;  /* 0x000000f8f58e723e */ /* 0x008fe200000000ff */
[--C-:B------:R-:W-:Y:S02]  /*a2e0*/  FFMA.FTZ R156, R156, c[0x0][0x2d0], -R210.reuse ;  /* 0x0000b4009c9c7a23 */ /* 0x100fe400000108d2 */
[C---:B------:R-:W-:Y:S02]  /*a2f0*/  FMUL.FTZ R114, R133.reuse, R114 ;  /* 0x0000007285727220 */ /* 0x040fe40000410000 */
[C---:B------:R-:W-:Y:S02]  /*a300*/  FMUL.FTZ R115, R133.reuse, R115 ;  /* 0x0000007385737220 */ /* 0x040fe40000410000 */
[C---:B------:R-:W-:Y:S02]  /*a310*/  FMUL.FTZ R118, R133.reuse, R118 ;  /* 0x0000007685767220 */ /* 0x040fe40000410000 */
[----:B------:R-:W-:Y:S02]  /*a320*/  FMUL.FTZ R119, R133, R119 ;  /* 0x0000007785777220 */ /* 0x000fe40000410000 */
[C---:B------:R-:W-:Y:S02]  /*a330*/  FMUL.FTZ R120, R132.reuse, R120 ;  /* 0x0000007884787220 */ /* 0x040fe40000410000 */
[C---:B------:R-:W-:Y:S02]  /*a340*/  FMUL.FTZ R121, R132.reuse, R121 ;  /* 0x0000007984797220 */ /* 0x040fe40000410000 */
[C---:B------:R-:W-:Y:S02]  /*a350*/  FMUL.FTZ R124, R132.reuse, R124 ;  /* 0x0000007c847c7220 */ /* 0x040fe40000410000 */
[----:B------:R-:W-:Y:S02]  /*a360*/  FMUL.FTZ R125, R132, R125 ;  /* 0x0000007d847d7220 */ /* 0x000fe40000410000 */
[--C-:B-1----:R-:W-:Y:S01]  /*a370*/  FFMA.FTZ R3, R225, c[0x0][0x2d0], -R210.reuse ;  /* 0x0000b400e1037a23 */ /* 0x102fe200000108d2 */
[----:B------:R-:W-:Y:S01]  /*a380*/  MOV R225, R10 ;  /* 0x0000000a00e17202 */ /* 0x000fe20000000f00 */
[----:B------:R-:W-:Y:S02]  /*a390*/  FMUL.FTZ R130, R133, R130 ;  /* 0x0000008285827220 */ /* 0x000fe40000410000 */
[----:B------:R1:W-:Y:S01]  /*a3a0*/  MUFU.EX2 R222, R3 ;  /* 0x0000000300de7308 */ /* 0x0003e20000000800 */
[----:B--2---:R-:W-:Y:S01]  /*a3b0*/  FMNMX.FTZ R2, R2, R0, !PT ;  /* 0x0000000002027209 */ /* 0x004fe20007810000 */
[--C-:B------:R-:W-:Y:S02]  /*a3c0*/  FFMA.FTZ R0, R17, c[0x0][0x2d0], -R209.reuse ;  /* 0x0000b40011007a23 */ /* 0x100fe400000108d1 */
[----:B------:R-:W-:Y:S01]  /*a3d0*/  FMUL.FTZ R17, R134, R157 ;  /* 0x0000009d86117220 */ /* 0x000fe20000410000 */
[----:B------:R-:W-:Y:S01]  /*a3e0*/  MOV R157, R18 ;  /* 0x00000012009d7202 */ /* 0x000fe20000000f00 */
[C---:B------:R-:W-:Y:S01]  /*a3f0*/  FMUL.FTZ R18, R133.reuse, R158 ;  /* 0x0000009e85127220 */ /* 0x040fe20000410000 */
[----:B------:R-:W-:Y:S01]  /*a400*/  MOV R158, R19 ;  /* 0x00000013009e7202 */ /* 0x000fe20000000f00 */
[C---:B------:R-:W-:Y:S01]  /*a410*/  FMUL.FTZ R19, R133.reuse, R159 ;  /* 0x0000009f85137220 */ /* 0x040fe20000410000 */
[----:B------:R-:W-:Y:S01]  /*a420*/  MOV R159, R42 ;  /* 0x0000002a009f7202 */ /* 0x000fe20000000f00 */
[----:B------:R2:W3:Y:S01]  /*a430*/  MUFU.EX2 R244, R0 ;  /* 0x0000000000f47308 */ /* 0x0004e20000000800 */
[----:B------:R-:W-:Y:S02]  /*a440*/  FMUL.FTZ R131, R133, R131 ;  /* 0x0000008385837220 */ /* 0x000fe40000410000 */
[----:B------:R-:W-:Y:S02]  /*a450*/  FFMA.FTZ R231, R231, c[0x0][0x2d0], -R209 ;  /* 0x0000b400e7e77a23 */ /* 0x000fe400000108d1 */
[--C-:B-1----:R-:W-:Y:S05]  /*a460*/  FFMA.FTZ R3, R218, c[0x0][0x2d0], -R210.reuse ;  /* 0x0000b400da037a23 */ /* 0x102fea00000108d2 */
[----:B------:R1:W-:Y:S01]  /*a470*/  MUFU.EX2 R246, R3 ;  /* 0x0000000300f67308 */ /* 0x0003e20000000800 */
[----:B--2---:R-:W-:Y:S01]  /*a480*/  FADD.FTZ R0, -R2, R141 ;  /* 0x0000008d02007221 */ /* 0x004fe20000010100 */
[----:B---3--:R-:W-:Y:S03]  /*a490*/  F2FP.PACK_AB R143, R244, R247 ;  /* 0x000000f7f48f723e */ /* 0x008fe600000000ff */
[----:B------:R-:W-:Y:S06]  /*a4a0*/  FMUL.FTZ R0, R0, c[0x0][0x2d0] ;  /* 0x0000b40000007a20 */ /* 0x000fec0000410000 */
[----:B------:R-:W2:Y:S01]  /*a4b0*/  MUFU.EX2 R0, R0 ;  /* 0x0000000000007308 */ /* 0x000ea20000000800 */
[----:B-1----:R-:W-:Y:S09]  /*a4c0*/  FFMA.FTZ R3, R217, c[0x0][0x2d0], -R210 ;  /* 0x0000b400d9037a23 */ /* 0x002ff200000108d2 */
[----:B------:R1:W3:Y:S01]  /*a4d0*/  MUFU.EX2 R243, R3 ;  /* 0x0000000300f37308 */ /* 0x0002e20000000800 */
[C---:B--2---:R-:W-:Y:S02]  /*a4e0*/  FMUL.FTZ R10, R0.reuse, R146 ;  /* 0x00000092000a7220 */ /* 0x044fe40000410000 */
[C---:B------:R-:W-:Y:S02]  /*a4f0*/  FMUL.FTZ R11, R0.reuse, R147 ;  /* 0x00000093000b7220 */ /* 0x040fe40000410000 */
[C---:B------:R-:W-:Y:S02]  /*a500*/  FMUL.FTZ R14, R0.reuse, R154 ;  /* 0x0000009a000e7220 */ /* 0x040fe40000410000 */
[----:B------:R-:W-:Y:S01]  /*a510*/  FMUL.FTZ R15, R0, R155 ;  /* 0x0000009b000f7220 */ /* 0x000fe20000410000 */
[----:B------:R-:W-:Y:S01]  /*a520*/  MOV R155, R26 ;  /* 0x0000001a009b7202 */ /* 0x000fe20000000f00 */
[----:B------:R-:W-:Y:S02]  /*a530*/  IMAD.MOV.U32 R154, RZ, RZ, R28 ;  /* 0x000000ffff9a7224 */ /* 0x000fe400078e001c */
[----:B------:R-:W-:Y:S02]  /*a540*/  FMUL.FTZ R28, R132, R168 ;  /* 0x000000a8841c7220 */ /* 0x000fe40000410000 */
[----:B-1----:R-:W-:Y:S01]  /*a550*/  FMUL.FTZ R3, R2, c[0x0][0x2d0] ;  /* 0x0000b40002037a20 */ /* 0x002fe20000410000 */
[----:B---3--:R-:W-:Y:S01]  /*a560*/  F2FP.PACK_AB R146, R243, R246 ;  /* 0x000000f6f392723e */ /* 0x008fe200000000ff */
[----:B------:R-:W-:Y:S02]  /*a570*/  IMAD.MOV.U32 R168, RZ, RZ, R29 ;  /* 0x000000ffffa87224 */ /* 0x000fe400078e001d */
[--C-:B------:R-:W-:Y:S02]  /*a580*/  FFMA.FTZ R4, R220, c[0x0][0x2d0], -R3.reuse ;  /* 0x0000b400dc047a23 */ /* 0x100fe40000010803 */
[----:B------:R-:W-:Y:S01]  /*a590*/  FMUL.FTZ R29, R132, R169 ;  /* 0x000000a9841d7220 */ /* 0x000fe20000410000 */
[----:B------:R-:W-:Y:S01]  /*a5a0*/  MOV R169, R30 ;  /* 0x0000001e00a97202 */ /* 0x000fe20000000f00 */
[----:B------:R1:W-:Y:S01]  /*a5b0*/  MUFU.EX2 R216, R4 ;  /* 0x0000000400d87308 */ /* 0x0003e20000000800 */
[C---:B------:R-:W-:Y:S01]  /*a5c0*/  FMUL.FTZ R30, R0.reuse, R170 ;  /* 0x000000aa001e7220 */ /* 0x040fe20000410000 */
[----:B------:R-:W-:Y:S01]  /*a5d0*/  MOV R170, R31 ;  /* 0x0000001f00aa7202 */ /* 0x000fe20000000f00 */
[C---:B------:R-:W-:Y:S01]  /*a5e0*/  FMUL.FTZ R31, R0.reuse, R171 ;  /* 0x000000ab001f7220 */ /* 0x040fe20000410000 */
[----:B------:R-:W-:Y:S01]  /*a5f0*/  MOV R171, R53 ;  /* 0x0000003500ab7202 */ /* 0x000fe20000000f00 */
[C---:B------:R-:W-:Y:S01]  /*a600*/  FMUL.FTZ R26, R0.reuse, R166 ;  /* 0x000000a6001a7220 */ /* 0x040fe20000410000 */
[----:B------:R-:W2:Y:S01]  /*a610*/  LDSM.16.MT88.4 R52, [R236+0x100] ;  /* 0x00010000ec34783b */ /* 0x000ea20000004200 */
[C---:B------:R-:W-:Y:S01]  /*a620*/  FMUL.FTZ R27, R0.reuse, R167 ;  /* 0x000000a7001b7220 */ /* 0x040fe20000410000 */
[----:B------:R-:W-:Y:S01]  /*a630*/  MOV R166, R47 ;  /* 0x0000002f00a67202 */ /* 0x000fe20000000f00 */
[C---:B------:R-:W-:Y:S01]  /*a640*/  FMUL.FTZ R42, R0.reuse, R182 ;  /* 0x000000b6002a7220 */ /* 0x040fe20000410000 */
[----:B------:R-:W-:Y:S01]  /*a650*/  MOV R167, R48 ;  /* 0x0000003000a77202 */ /* 0x000fe20000000f00 */
[C---:B------:R-:W-:Y:S02]  /*a660*/  FMUL.FTZ R47, R0.reuse, R187 ;  /* 0x000000bb002f7220 */ /* 0x040fe40000410000 */
[----:B------:R-:W-:Y:S02]  /*a670*/  IMAD.MOV.U32 R220, RZ, RZ, R46 ;  /* 0x000000ffffdc7224 */ /* 0x000fe400078e002e */
[----:B------:R-:W-:Y:S02]  /*a680*/  FMUL.FTZ R46, R0, R186 ;  /* 0x000000ba002e7220 */ /* 0x000fe40000410000 */
[----:B------:R-:W-:Y:S02]  /*a690*/  FMUL.FTZ R48, R134, R188 ;  /* 0x000000bc86307220 */ /* 0x000fe40000410000 */
[C---:B------:R-:W-:Y:S02]  /*a6a0*/  FMUL.FTZ R58, R0.reuse, R198 ;  /* 0x000000c6003a7220 */ /* 0x040fe40000410000 */
[C---:B------:R-:W-:Y:S01]  /*a6b0*/  FMUL.FTZ R59, R0.reuse, R199 ;  /* 0x000000c7003b7220 */ /* 0x040fe20000410000 */
[----:B------:R-:W-:Y:S01]  /*a6c0*/  MUFU.EX2 R198, R212 ;  /* 0x000000d400c67308 */ /* 0x000fe20000000800 */
[----:B------:R-:W-:Y:S02]  /*a6d0*/  FMUL.FTZ R62, R0, R202 ;  /* 0x000000ca003e7220 */ /* 0x000fe40000410000 */
[--C-:B-1----:R-:W-:Y:S01]  /*a6e0*/  FFMA.FTZ R4, R226, c[0x0][0x2d0], -R3.reuse ;  /* 0x0000b400e2047a23 */ /* 0x102fe20000010803 */
[----:B------:R-:W-:Y:S01]  /*a6f0*/  MOV R226, R9 ;  /* 0x0000000900e27202 */ /* 0x000fe20000000f00 */
[----:B------:R-:W-:Y:S02]  /*a700*/  FMUL.FTZ R9, R132, R145 ;  /* 0x0000009184097220 */ /* 0x000fe40000410000 */
[C---:B------:R-:W-:Y:S01]  /*a710*/  FMUL.FTZ R63, R0.reuse, R203 ;  /* 0x000000cb003f7220 */ /* 0x040fe20000410000 */
[----:B------:R-:W-:Y:S01]  /*a720*/  F2FP.PACK_AB R141, R223, R226 ;  /* 0x000000e2df8d723e */ /* 0x000fe200000000ff */
[C---:B------:R-:W-:Y:S01]  /*a730*/  FMUL.FTZ R74, R0.reuse, R74 ;  /* 0x0000004a004a7220 */ /* 0x040fe20000410000 */
[----:B------:R-:W1:Y:S01]  /*a740*/  MUFU.EX2 R217, R4 ;  /* 0x0000000400d97308 */ /* 0x000e620000000800 */
[C---:B------:R-:W-:Y:S02]  /*a750*/  FMUL.FTZ R75, R0.reuse, R75 ;  /* 0x0000004b004b7220 */ /* 0x040fe40000410000 */
        /* <DEDUP_REMOVED lines=10> */
[----:B------:R-:W-:Y:S01]  /*a800*/  FMUL.FTZ R122, R0, R122 ;  /* 0x0000007a007a7220 */ /* 0x000fe20000410000 */
[----:B-1----:R-:W-:Y:S01]  /*a810*/  F2FP.PACK_AB R145, R217, R216 ;  /* 0x000000d8d991723e */ /* 0x002fe200000000ff */
[--C-:B------:R-:W-:Y:S01]  /*a820*/  FFMA.FTZ R4, R224, c[0x0][0x2d0], -R3.reuse ;  /* 0x0000b400e0047a23 */ /* 0x100fe20000010803 */
[----:B------:R-:W-:Y:S01]  /*a830*/  MOV R224, R8 ;  /* 0x0000000800e07202 */ /* 0x000fe20000000f00 */
[----:B------:R-:W-:Y:S01]  /*a840*/  FMUL.FTZ R8, R132, R144 ;  /* 0x0000009084087220 */ /* 0x000fe20000410000 */
[----:B------:R-:W-:Y:S01]  /*a850*/  F2FP.PACK_AB R144, R222, R221 ;  /* 0x000000ddde90723e */ /* 0x000fe200000000ff */
[----:B------:R1:W-:Y:S01]  /*a860*/  MUFU.EX2 R218, R4 ;  /* 0x0000000400da7308 */ /* 0x0003e20000000800 */
[----:B------:R-:W-:Y:S01]  /*a870*/  F2FP.PACK_AB R140, R225, R224 ;  /* 0x000000e0e18c723e */ /* 0x000fe200000000ff */
[C---:B------:R-:W-:Y:S02]  /*a880*/  FMUL.FTZ R123, R0.reuse, R123 ;  /* 0x0000007b007b7220 */ /* 0x040fe40000410000 */
[C---:B------:R-:W-:Y:S02]  /*a890*/  FMUL.FTZ R126, R0.reuse, R126 ;  /* 0x0000007e007e7220 */ /* 0x040fe40000410000 */
[----:B------:R-:W-:Y:S02]  /*a8a0*/  FMUL.FTZ R127, R0, R127 ;  /* 0x0000007f007f7220 */ /* 0x000fe40000410000 */
[--C-:B-1----:R-:W-:Y:S04]  /*a8b0*/  FFMA.FTZ R4, R219, c[0x0][0x2d0], -R3.reuse ;  /* 0x0000b400db047a23 */ /* 0x102fe80000010803 */
[----:B------:R1:W3:Y:S02]  /*a8c0*/  MUFU.EX2 R219, R4 ;  /* 0x0000000400db7308 */ /* 0x0002e40000000800 */
[C---:B-1----:R-:W-:Y:S01]  /*a8d0*/  FMUL.FTZ R4, R134.reuse, R148 ;  /* 0x0000009486047220 */ /* 0x042fe20000410000 */
[----:B---3--:R-:W-:Y:S01]  /*a8e0*/  F2FP.PACK_AB R147, R219, R218 ;  /* 0x000000dadb93723e */ /* 0x008fe200000000ff */
[----:B------:R-:W1:Y:S05]  /*a8f0*/  LDSM.16.MT88.4 R148, [R235+0x100] ;  /* 0x00010000eb94783b */ /* 0x000e6a0000004200 */
[-C--:B------:R-:W-:Y:S08]  /*a900*/  HMMA.16816.F32 R4, R140, R20.reuse, R4 ;  /* 0x000000148c04723c */ /* 0x080ff00000001804 */
[C---:B------:R-:W-:Y:S07]  /*a910*/  HMMA.16816.F32 R8, R144.reuse, R20, R8 ;  /* 0x000000149008723c */ /* 0x040fee0000001808 */
[C---:B------:R-:W-:Y:S01]  /*a920*/  FMUL.FTZ R20, R134.reuse, R160 ;  /* 0x000000a086147220 */ /* 0x040fe20000410000 */
[-C--:B------:R-:W-:Y:S01]  /*a930*/  HMMA.16816.F32 R12, R144, R22.reuse, R12 ;  /* 0x00000016900c723c */ /* 0x080fe2000000180c */
[----:B------:R-:W-:Y:S03]  /*a940*/  FMUL.FTZ R21, R134, R161 ;  /* 0x000000a186157220 */ /* 0x000fe60000410000 */
[----:B------:R-:W-:Y:S01]  /*a950*/  MOV R160, R51 ;  /* 0x0000003300a07202 */ /* 0x000fe20000000f00 */
[C---:B------:R-:W-:Y:S01]  /*a960*/  FMUL.FTZ R51, R133.reuse, R191 ;  /* 0x000000bf85337220 */ /* 0x040fe20000410000 */
[----:B------:R-:W-:Y:S01]  /*a970*/  MOV R161, R50 ;  /* 0x0000003200a17202 */ /* 0x000fe20000000f00 */
[----:B------:R-:W3:Y:S01]  /*a980*/  LDL.LU R191, [R1+0x38] ;  /* 0x0000380001bf7983 */ /* 0x000ee20000300800 */
[C---:B------:R-:W-:Y:S01]  /*a990*/  HMMA.16816.F32 R16, R140.reuse, R22, R16 ;  /* 0x000000168c10723c */ /* 0x040fe20000001810 */
[C---:B------:R-:W-:Y:S02]  /*a9a0*/  FMUL.FTZ R50, R133.reuse, R190 ;  /* 0x000000be85327220 */ /* 0x040fe40000410000 */
[----:B------:R-:W4:Y:S01]  /*a9b0*/  LDL.LU R190, [R1+0x34] ;  /* 0x0000340001be7983 */ /* 0x000f220000300800 */
[----:B------:R-:W-:Y:S02]  /*a9c0*/  MOV R180, R160 ;  /* 0x000000a000b47202 */ /* 0x000fe40000000f00 */
[----:B------:R-:W-:Y:S01]  /*a9d0*/  MOV R160, R154 ;  /* 0x0000009a00a07202 */ /* 0x000fe20000000f00 */
[C---:B------:R-:W-:Y:S01]  /*a9e0*/  FMUL.FTZ R22, R133.reuse, R162 ;  /* 0x000000a285167220 */ /* 0x040fe20000410000 */
[----:B------:R-:W-:Y:S01]  /*a9f0*/  MOV R162, R25 ;  /* 0x0000001900a27202 */ /* 0x000fe20000000f00 */
[C---:B------:R-:W-:Y:S03]  /*aa00*/  FMUL.FTZ R23, R133.reuse, R163 ;  /* 0x000000a385177220 */ /* 0x040fe60000410000 */
[--C-:B------:R-:W-:Y:S01]  /*aa10*/  FFMA.FTZ R160, R160, c[0x0][0x2d0], -R3.reuse ;  /* 0x0000b400a0a07a23 */ /* 0x100fe20000010803 */
[----:B------:R-:W-:Y:S01]  /*aa20*/  MOV R163, R24 ;  /* 0x0000001800a37202 */ /* 0x000fe20000000f00 */
[--C-:B------:R-:W-:Y:S02]  /*aa30*/  FFMA.FTZ R162, R162, c[0x0][0x2d0], -R210.reuse ;  /* 0x0000b400a2a27a23 */ /* 0x100fe400000108d2 */
[-C--:B------:R-:W-:Y:S01]  /*aa40*/  HMMA.16816.F32 R20, R140, R36.reuse, R20 ;  /* 0x000000248c14723c */ /* 0x080fe20000001814 */
[C---:B------:R-:W-:Y:S01]  /*aa50*/  FMUL.FTZ R24, R132.reuse, R164 ;  /* 0x000000a484187220 */ /* 0x040fe20000410000 */
[----:B------:R-:W-:Y:S01]  /*aa60*/  MOV R164, R44 ;  /* 0x0000002c00a47202 */ /* 0x000fe20000000f00 */
[C---:B------:R-:W-:Y:S01]  /*aa70*/  FMUL.FTZ R25, R132.reuse, R165 ;  /* 0x000000a584197220 */ /* 0x040fe20000410000 */
[----:B------:R-:W-:Y:S01]  /*aa80*/  MOV R165, R45 ;  /* 0x0000002d00a57202 */ /* 0x000fe20000000f00 */
[C---:B------:R-:W-:Y:S02]  /*aa90*/  FMUL.FTZ R44, R132.reuse, R184 ;  /* 0x000000b8842c7220 */ /* 0x040fe40000410000 */
[----:B------:R-:W-:Y:S02]  /*aaa0*/  FMUL.FTZ R45, R132, R185 ;  /* 0x000000b9842d7220 */ /* 0x000fe40000410000 */
[----:B------:R-:W-:Y:S01]  /*aab0*/  MUFU.EX2 R185, R156 ;  /* 0x0000009c00b97308 */ /* 0x000fe20000000800 */
[C---:B------:R-:W-:Y:S02]  /*aac0*/  HMMA.16816.F32 R24, R144.reuse, R36, R24 ;  /* 0x000000249018723c */ /* 0x040fe40000001818 */
[--C-:B------:R-:W-:Y:S02]  /*aad0*/  FFMA.FTZ R164, R164, c[0x0][0x2d0], -R210.reuse ;  /* 0x0000b400a4a47a23 */ /* 0x100fe400000108d2 */
[--C-:B------:R-:W-:Y:S03]  /*aae0*/  FFMA.FTZ R180, R180, c[0x0][0x2d0], -R210.reuse ;  /* 0x0000b400b4b47a23 */ /* 0x100fe600000108d2 */
[C---:B------:R-:W-:Y:S01]  /*aaf0*/  FMUL.FTZ R36, R134.reuse, R176 ;  /* 0x000000b086247220 */ /* 0x040fe20000410000 */
[-C--:B------:R-:W-:Y:S01]  /*ab00*/  HMMA.16816.F32 R28, R144, R38.reuse, R28 ;  /* 0x00000026901c723c */ /* 0x080fe2000000181c */
[----:B------:R-:W-:Y:S03]  /*ab10*/  MUFU.EX2 R207, R164 ;  /* 0x000000a400cf7308 */ /* 0x000fe60000000800 */
[C---:B------:R-:W-:Y:S01]  /*ab20*/  FMUL.FTZ R37, R134.reuse, R177 ;  /* 0x000000b186257220 */ /* 0x040fe20000410000 */
[----:B------:R-:W-:Y:S01]  /*ab30*/  MOV R176, R49 ;  /* 0x0000003100b07202 */ /* 0x000fe20000000f00 */
[----:B------:R-:W-:Y:S01]  /*ab40*/  FMUL.FTZ R49, R134, R189 ;  /* 0x000000bd86317220 */ /* 0x000fe20000410000 */
[----:B------:R-:W-:Y:S01]  /*ab50*/  MOV R177, R43 ;  /* 0x0000002b00b17202 */ /* 0x000fe20000000f00 */
[C---:B------:R-:W-:Y:S01]  /*ab60*/  HMMA.16816.F32 R32, R140.reuse, R38, R32 ;  /* 0x000000268c20723c */ /* 0x040fe20000001820 */
[----:B------:R-:W-:Y:S01]  /*ab70*/  FMUL.FTZ R43, R0, R183 ;  /* 0x000000b7002b7220 */ /* 0x000fe20000410000 */
[----:B------:R-:W4:Y:S02]  /*ab80*/  LDL.LU R189, [R1+0x40] ;  /* 0x0000400001bd7983 */ /* 0x000f240000300800 */
[--C-:B------:R-:W-:Y:S02]  /*ab90*/  FFMA.FTZ R183, R136, c[0x0][0x2d0], -R3.reuse ;  /* 0x0000b40088b77a23 */ /* 0x100fe40000010803 */
[----:B------:R-:W4:Y:S01]  /*aba0*/  LDL.LU R188, [R1+0x3c] ;  /* 0x00003c0001bc7983 */ /* 0x000f220000300800 */
[C---:B------:R-:W-:Y:S01]  /*abb0*/  FMUL.FTZ R39, R133.reuse, R179 ;  /* 0x000000b385277220 */ /* 0x040fe20000410000 */
[----:B------:R-:W-:Y:S01]  /*abc0*/  MOV R179, R159 ;  /* 0x0000009f00b37202 */ /* 0x000fe20000000f00 */
[----:B------:R-:W-:Y:S03]  /*abd0*/  FMUL.FTZ R38, R133, R178 ;  /* 0x000000b285267220 */ /* 0x000fe60000410000 */
[----:B------:R-:W-:Y:S01]  /*abe0*/  MOV R178, R41 ;  /* 0x0000002900b27202 */ /* 0x000fe20000000f00 */
[----:B------:R-:W-:Y:S02]  /*abf0*/  FFMA.FTZ R182, R179, c[0x0][0x2d0], -R210 ;  /* 0x0000b400b3b67a23 */ /* 0x000fe400000108d2 */
[--C-:B------:R-:W-:Y:S01]  /*ac00*/  FFMA.FTZ R179, R220, c[0x0][0x2d0], -R3.reuse ;  /* 0x0000b400dcb37a23 */ /* 0x100fe20000010803 */
[-C--:B--2---:R-:W-:Y:S01]  /*ac10*/  HMMA.16816.F32 R36, R140, R52.reuse, R36 ;  /* 0x000000348c24723c */ /* 0x084fe20000001824 */
[----:B------:R-:W-:Y:S02]  /*ac20*/  FMUL.FTZ R41, R132, R181 ;  /* 0x000000b584297220 */ /* 0x000fe40000410000 */
[----:B------:R-:W-:Y:S02]  /*ac30*/  FFMA.FTZ R152, R178, c[0x0][0x2d0], -R208 ;  /* 0x0000b400b2987a23 */ /* 0x000fe400000108d0 */
[----:B------:R-:W-:Y:S02]  /*ac40*/  FFMA.FTZ R181, R240, c[0x0][0x2d0], -R3 ;  /* 0x0000b400f0b57a23 */ /* 0x000fe40000010803 */
[----:B------:R-:W-:Y:S01]  /*ac50*/  IMAD.MOV.U32 R178, RZ, RZ, R177 ;  /* 0x000000ffffb27224 */ /* 0x000fe200078e00b1 */
[C---:B------:R-:W-:Y:S01]  /*ac60*/  HMMA.16816.F32 R40, R144.reuse, R52, R40 ;  /* 0x000000349028723c */ /* 0x040fe20000001828 */
[----:B------:R-:W-:Y:S03]  /*ac70*/  MOV R177, R176 ;  /* 0x000000b000b17202 */ /* 0x000fe60000000f00 */
[----:B------:R-:W-:Y:S02]  /*ac80*/  MOV R176, R175 ;  /* 0x000000af00b07202 */ /* 0x000fe40000000f00 */
[----:B------:R-:W-:Y:S01]  /*ac90*/  MOV R175, R173 ;  /* 0x000000ad00af7202 */ /* 0x000fe20000000f00 */
[C---:B------:R-:W-:Y:S01]  /*aca0*/  FMUL.FTZ R52, R134.reuse, R192 ;  /* 0x000000c086347220 */ /* 0x040fe20000410000 */
[-C--:B------:R-:W-:Y:S01]  /*acb0*/  HMMA.16816.F32 R44, R144, R54.reuse, R44 ;  /* 0x00000036902c723c */ /* 0x080fe2000000182c */
[----:B------:R-:W-:Y:S03]  /*acc0*/  FMUL.FTZ R53, R134, R193 ;  /* 0x000000c186357220 */ /* 0x000fe60000410000 */
[----:B------:R-:W-:Y:S02]  /*acd0*/  MOV R173, R172 ;  /* 0x000000ac00ad7202 */ /* 0x000fe40000000f00 */
[----:B------:R-:W-:Y:S02]  /*ace0*/  MOV R172, R170 ;  /* 0x000000aa00ac7202 */ /* 0x000fe40000000f00 */
[C---:B------:R-:W-:Y:S01]  /*acf0*/  HMMA.16816.F32 R48, R140.reuse, R54, R48 ;  /* 0x000000368c30723c */ /* 0x040fe20000001830 */
[----:B------:R-:W-:Y:S03]  /*ad00*/  MOV R170, R169 ;  /* 0x000000a900aa7202 */ /* 0x000fe60000000f00 */
[----:B------:R-:W-:Y:S01]  /*ad10*/  IMAD.MOV.U32 R169, RZ, RZ, R168 ;  /* 0x000000ffffa97224 */ /* 0x000fe200078e00a8 */
[----:B------:R-:W-:Y:S02]  /*ad20*/  MOV R168, R163 ;  /* 0x000000a300a87202 */ /* 0x000fe40000000f00 */
[C---:B------:R-:W-:Y:S01]  /*ad30*/  FMUL.FTZ R54, R133.reuse, R194 ;  /* 0x000000c285367220 */ /* 0x040fe20000410000 */
[----:B------:R-:W-:Y:S01]  /*ad40*/  MOV R163, R158 ;  /* 0x0000009e00a37202 */ /* 0x000fe20000000f00 */
[----:B------:R-:W-:Y:S02]  /*ad50*/  FMUL.FTZ R55, R133, R195 ;  /* 0x000000c385377220 */ /* 0x000fe40000410000 */
[----:B------:R-:W-:Y:S01]  /*ad60*/  MUFU.EX2 R195, R227 ;  /* 0x000000e300c37308 */ /* 0x000fe20000000800 */
[----:B------:R-:W-:Y:S01]  /*ad70*/  MOV R158, R157 ;  /* 0x0000009d009e7202 */ /* 0x000fe20000000f00 */
[----:B------:R-:W-:Y:S01]  /*ad80*/  FFMA.FTZ R163, R163, c[0x0][0x2d0], -R210 ;  /* 0x0000b400a3a37a23 */ /* 0x000fe200000108d2 */
[----:B------:R-:W-:Y:S02]  /*ad90*/  MOV R157, R155 ;  /* 0x0000009b009d7202 */ /* 0x000fe40000000f00 */
[-C--:B-1----:R-:W-:Y:S01]  /*ada0*/  HMMA.16816.F32 R52, R140, R148.reuse, R52 ;  /* 0x000000948c34723c */ /* 0x082fe20000001834 */
[----:B------:R-:W-:Y:S04]  /*adb0*/  MOV R155, R239 ;  /* 0x000000ef009b7202 */ /* 0x000fe80000000f00 */
[----:B------:R1:W-:Y:S03]  /*adc0*/  MUFU.EX2 R239, R152 ;  /* 0x0000009800ef7308 */ /* 0x0003e60000000800 */
[C---:B------:R-:W-:Y:S07]  /*add0*/  HMMA.16816.F32 R56, R144.reuse, R148, R56 ;  /* 0x000000949038723c */ /* 0x040fee0000001838 */
[----:B------:R-:W-:Y:S01]  /*ade0*/  MUFU.EX2 R203, R163 ;  /* 0x000000a300cb7308 */ /* 0x000fe20000000800 */
[-C--:B------:R-:W-:Y:S08]  /*adf0*/  HMMA.16816.F32 R60, R144, R150.reuse, R60 ;  /* 0x00000096903c723c */ /* 0x080ff0000000183c */
[C---:B------:R-:W-:Y:S01]  /*ae00*/  HMMA.16816.F32 R64, R140.reuse, R150, R64 ;  /* 0x000000968c40723c */ /* 0x040fe20000001840 */
[----:B------:R-:W2:Y:S01]  /*ae10*/  LDSM.16.MT88.4 R148, [R233+0x2100] ;  /* 0x00210000e994783b */ /* 0x000ea20000004200 */
[----:B------:R-:W-:Y:S02]  /*ae20*/  MUFU.EX2 R227, R181 ;  /* 0x000000b500e37308 */ /* 0x000fe40000000800 */
[--C-:B-1----:R-:W-:Y:S08]  /*ae30*/  FFMA.FTZ R152, R242, c[0x0][0x2d0], -R209.reuse ;  /* 0x0000b400f2987a23 */ /* 0x102ff000000108d1 */
[----:B------:R1:W-:Y:S02]  /*ae40*/  MUFU.EX2 R242, R152 ;  /* 0x0000009800f27308 */ /* 0x0003e40000000800 */
[----:B-1----:R-:W-:Y:S08]  /*ae50*/  FFMA.FTZ R152, R238, c[0x0][0x2d0], -R209 ;  /* 0x0000b400ee987a23 */ /* 0x002ff000000108d1 */
[----:B------:R1:W-:Y:S01]  /*ae60*/  MUFU.EX2 R238, R152 ;  /* 0x0000009800ee7308 */ /* 0x0003e20000000800 */
[-C--:B--2---:R-:W-:Y:S08]  /*ae70*/  HMMA.16816.F32 R68, R140, R148.reuse, R68 ;  /* 0x000000948c44723c */ /* 0x084ff00000001844 */
[C---:B------:R-:W-:Y:S08]  /*ae80*/  HMMA.16816.F32 R72, R144.reuse, R148, R72 ;  /* 0x000000949048723c */ /* 0x040ff00000001848 */
[-C--:B------:R-:W-:Y:S01]  /*ae90*/  HMMA.16816.F32 R76, R144, R150.reuse, R76 ;  /* 0x00000096904c723c */ /* 0x080fe2000000184c */
[----:B-1----:R-:W-:Y:S07]  /*aea0*/  FFMA.FTZ R152, R178, c[0x0][0x2d0], -R208 ;  /* 0x0000b400b2987a23 */ /* 0x002fee00000108d0 */
[C---:B------:R-:W-:Y:S01]  /*aeb0*/  HMMA.16816.F32 R80, R140.reuse, R150, R80 ;  /* 0x000000968c50723c */ /* 0x040fe20000001850 */
[----:B------:R-:W1:Y:S01]  /*aec0*/  LDSM.16.MT88.4 R148, [R234+0x2100] ;  /* 0x00210000ea94783b */ /* 0x000e620000004200 */
[----:B------:R2:W-:Y:S02]  /*aed0*/  MUFU.EX2 R200, R152 ;  /* 0x0000009800c87308 */ /* 0x0005e40000000800 */
[----:B------:R-:W-:Y:S02]  /*aee0*/  MOV R178, R161 ;  /* 0x000000a100b27202 */ /* 0x000fe40000000f00 */
[----:B------:R-:W-:Y:S03]  /*aef0*/  MOV R161, R153 ;  /* 0x0000009900a17202 */ /* 0x000fe60000000f00 */
[----:B------:R-:W-:Y:S03]  /*af00*/  FFMA.FTZ R178, R178, c[0x0][0x2d0], -R210 ;  /* 0x0000b400b2b27a23 */ /* 0x000fe600000108d2 */
[----:B------:R-:W-:Y:S02]  /*af10*/  FFMA.FTZ R161, R161, c[0x0][0x2d0], -R3 ;  /* 0x0000b400a1a17a23 */ /* 0x000fe40000010803 */
[----:B--2---:R-:W-:Y:S02]  /*af20*/  FFMA.FTZ R152, R177, c[0x0][0x2d0], -R208 ;  /* 0x0000b400b1987a23 */ /* 0x004fe400000108d0 */
[--C-:B------:R-:W-:Y:S02]  /*af30*/  FFMA.FTZ R177, R252, c[0x0][0x2d0], -R209.reuse ;  /* 0x0000b400fcb17a23 */ /* 0x100fe400000108d1 */
[----:B------:R-:W-:Y:S01]  /*af40*/  MUFU.EX2 R252, R214 ;  /* 0x000000d600fc7308 */ /* 0x000fe20000000800 */
[-C--:B-1----:R-:W-:Y:S09]  /*af50*/  HMMA.16816.F32 R84, R140, R148.reuse, R84 ;  /* 0x000000948c54723c */ /* 0x082ff20000001854 */
[----:B------:R1:W-:Y:S01]  /*af60*/  MUFU.EX2 R187, R152 ;  /* 0x0000009800bb7308 */ /* 0x0003e20000000800 */
[C---:B------:R-:W-:Y:S08]  /*af70*/  HMMA.16816.F32 R88, R144.reuse, R148, R88 ;  /* 0x000000949058723c */ /* 0x040ff00000001858 */
[-C--:B------:R-:W-:Y:S08]  /*af80*/  HMMA.16816.F32 R92, R144, R150.reuse, R92 ;  /* 0x00000096905c723c */ /* 0x080ff0000000185c */
[C---:B------:R-:W-:Y:S01]  /*af90*/  HMMA.16816.F32 R96, R140.reuse, R150, R96 ;  /* 0x000000968c60723c */ /* 0x040fe20000001860 */
[----:B------:R-:W2:Y:S03]  /*afa0*/  LDSM.16.MT88.4 R148, [R236+0x2100] ;  /* 0x00210000ec94783b */ /* 0x000ea60000004200 */
[--C-:B-1----:R-:W-:Y:S04]  /*afb0*/  FFMA.FTZ R152, R241, c[0x0][0x2d0], -R210.reuse ;  /* 0x0000b400f1987a23 */ /* 0x102fe800000108d2 */
[----:B------:R1:W-:Y:S04]  /*afc0*/  MUFU.EX2 R241, R152 ;  /* 0x0000009800f17308 */ /* 0x0003e80000000800 */
[----:B-1----:R-:W-:Y:S06]  /*afd0*/  FFMA.FTZ R152, R237, c[0x0][0x2d0], -R210 ;  /* 0x0000b400ed987a23 */ /* 0x002fec00000108d2 */
[----:B------:R1:W-:Y:S01]  /*afe0*/  MUFU.EX2 R237, R152 ;  /* 0x0000009800ed7308 */ /* 0x0003e20000000800 */
[-C--:B--2---:R-:W-:Y:S01]  /*aff0*/  HMMA.16816.F32 R100, R140, R148.reuse, R100 ;  /* 0x000000948c64723c */ /* 0x084fe20000001864 */
[----:B---3--:R-:W-:Y:S07]  /*b000*/  FFMA.FTZ R134, R134, R191, R224 ;  /* 0x000000bf86867223 */ /* 0x008fee00000100e0 */
[C---:B------:R-:W-:Y:S01]  /*b010*/  HMMA.16816.F32 R104, R144.reuse, R148, R104 ;  /* 0x000000949068723c */ /* 0x040fe20000001868 */
[----:B------:R-:W-:Y:S06]  /*b020*/  MUFU.EX2 R224, R183 ;  /* 0x000000b700e07308 */ /* 0x000fec0000000800 */
[----:B------:R-:W-:Y:S01]  /*b030*/  FFMA.FTZ R148, R176, c[0x0][0x2d0], -R209 ;  /* 0x0000b400b0947a23 */ /* 0x000fe200000108d1 */
[-C--:B------:R-:W-:Y:S01]  /*b040*/  HMMA.16816.F32 R108, R144, R150.reuse, R108 ;  /* 0x00000096906c723c */ /* 0x080fe2000000186c */
[--C-:B------:R-:W-:Y:S02]  /*b050*/  FFMA.FTZ R176, R228, c[0x0][0x2d0], -R208.reuse ;  /* 0x0000b400e4b07a23 */ /* 0x100fe400000108d0 */
[----:B------:R2:W-:Y:S01]  /*b060*/  MUFU.EX2 R206, R148 ;  /* 0x0000009400ce7308 */ /* 0x0005e20000000800 */
[----:B-1----:R-:W-:Y:S02]  /*b070*/  FFMA.FTZ R152, R174, c[0x0][0x2d0], -R3 ;  /* 0x0000b400ae987a23 */ /* 0x002fe40000010803 */
[----:B------:R-:W-:Y:S01]  /*b080*/  FFMA.FTZ R174, R170, c[0x0][0x2d0], -R208 ;  /* 0x0000b400aaae7a23 */ /* 0x000fe200000108d0 */
[----:B------:R-:W-:Y:S01]  /*b090*/  MOV R170, R169 ;  /* 0x000000a900aa7202 */ /* 0x000fe20000000f00 */
[C---:B------:R-:W-:Y:S01]  /*b0a0*/  HMMA.16816.F32 R112, R140.reuse, R150, R112 ;  /* 0x000000968c70723c */ /* 0x040fe20000001870 */
[----:B------:R-:W-:Y:S03]  /*b0b0*/  MOV R169, R168 ;  /* 0x000000a800a97202 */ /* 0x000fe60000000f00 */
[----:B------:R-:W-:Y:S01]  /*b0c0*/  IMAD.MOV.U32 R168, RZ, RZ, R167 ;  /* 0x000000ffffa87224 */ /* 0x000fe200078e00a7 */
[----:B------:R1:W-:Y:S01]  /*b0d0*/  MUFU.EX2 R196, R152 ;  /* 0x0000009800c47308 */ /* 0x0003e20000000800 */
[----:B------:R-:W-:Y:S02]  /*b0e0*/  MOV R167, R166 ;  /* 0x000000a600a77202 */ /* 0x000fe40000000f00 */
[----:B------:R-:W-:Y:S04]  /*b0f0*/  MOV R166, R165 ;  /* 0x000000a500a67202 */ /* 0x000fe80000000f00 */
[----:B------:R-:W-:Y:S03]  /*b100*/  MOV R165, R232 ;  /* 0x000000e800a57202 */ /* 0x000fe60000000f00 */
[----:B------:R-:W-:Y:S02]  /*b110*/  MUFU.EX2 R174, R174 ;  /* 0x000000ae00ae7308 */ /* 0x000fe40000000800 */
[----:B------:R-:W-:Y:S02]  /*b120*/  FFMA.FTZ R165, R165, c[0x0][0x2d0], -R210 ;  /* 0x0000b400a5a57a23 */ /* 0x000fe400000108d2 */
[----:B--2---:R-:W-:Y:S02]  /*b130*/  FFMA.FTZ R148, R175, c[0x0][0x2d0], -R209 ;  /* 0x0000b400af947a23 */ /* 0x004fe400000108d1 */
[--C-:B------:R-:W-:Y:S02]  /*b140*/  FFMA.FTZ R175, R172, c[0x0][0x2d0], -R208.reuse ;  /* 0x0000b400acaf7a23 */ /* 0x100fe400000108d0 */
[--C-:B------:R-:W-:Y:S02]  /*b150*/  FFMA.FTZ R172, R229, c[0x0][0x2d0], -R208.reuse ;  /* 0x0000b400e5ac7a23 */ /* 0x100fe400000108d0 */
[----:B------:R2:W-:Y:S01]  /*b160*/  MUFU.EX2 R186, R148 ;  /* 0x0000009400ba7308 */ /* 0x0005e20000000800 */
[----:B----4-:R-:W-:Y:S02]  /*b170*/  FFMA.FTZ R136, R132, R189, R221 ;  /* 0x000000bd84887223 */ /* 0x010fe400000100dd */
[----:B-1----:R-:W-:Y:S02]  /*b180*/  FFMA.FTZ R152, R173, c[0x0][0x2d0], -R3 ;  /* 0x0000b400ad987a23 */ /* 0x002fe40000010803 */
[--C-:B------:R-:W-:Y:S02]  /*b190*/  FFMA.FTZ R173, R230, c[0x0][0x2d0], -R208.reuse ;  /* 0x0000b400e6ad7a23 */ /* 0x100fe400000108d0 */
[----:B------:R-:W-:Y:S03]  /*b1a0*/  FFMA.FTZ R208, R211, c[0x0][0x2d0], -R208 ;  /* 0x0000b400d3d07a23 */ /* 0x000fe600000108d0 */
[----:B------:R1:W-:Y:S01]  /*b1b0*/  MUFU.EX2 R232, R152 ;  /* 0x0000009800e87308 */ /* 0x0003e20000000800 */
[----:B------:R-:W-:Y:S02]  /*b1c0*/  FFMA.FTZ R0, R0, R188, R216 ;  /* 0x000000bc00007223 */ /* 0x000fe400000100d8 */
[----:B------:R-:W-:Y:S02]  /*b1d0*/  FADD.FTZ R136, R222, R136 ;  /* 0x00000088de887221 */ /* 0x000fe40000010000 */
[----:B------:R-:W-:Y:S02]  /*b1e0*/  FADD.FTZ R0, R217, R0 ;  /* 0x00000000d9007221 */ /* 0x000fe40000010000 */
[----:B------:R-:W-:Y:S02]  /*b1f0*/  FADD.FTZ R136, R246, R136 ;  /* 0x00000088f6887221 */ /* 0x000fe40000010000 */
[----:B------:R-:W-:Y:S01]  /*b200*/  FADD.FTZ R0, R218, R0 ;  /* 0x00000000da007221 */ /* 0x000fe20000010000 */
[----:B------:R-:W-:Y:S01]  /*b210*/  MUFU.EX2 R199, R175 ;  /* 0x000000af00c77308 */ /* 0x000fe20000000800 */
[----:B--2---:R-:W2:Y:S09]  /*b220*/  LDSM.16.MT88.4 R148, [R235+0x2100] ;  /* 0x00210000eb94783b */ /* 0x004eb20000004200 */
[----:B------:R-:W-:Y:S01]  /*b230*/  MUFU.EX2 R204, R173 ;  /* 0x000000ad00cc7308 */ /* 0x000fe20000000800 */
[--C-:B-1----:R-:W-:Y:S02]  /*b240*/  FFMA.FTZ R152, R171, c[0x0][0x2d0], -R210.reuse ;  /* 0x0000b400ab987a23 */ /* 0x102fe400000108d2 */
[----:B------:R-:W-:Y:S02]  /*b250*/  FFMA.FTZ R210, R215, c[0x0][0x2d0], -R210 ;  /* 0x0000b400d7d27a23 */ /* 0x000fe400000108d2 */
[--C-:B------:R-:W-:Y:S05]  /*b260*/  FFMA.FTZ R171, R170, c[0x0][0x2d0], -R209.reuse ;  /* 0x0000b400aaab7a23 */ /* 0x100fea00000108d1 */
[----:B------:R1:W-:Y:S01]  /*b270*/  MUFU.EX2 R184, R152 ;  /* 0x0000009800b87308 */ /* 0x0003e20000000800 */
[--C-:B------:R-:W-:Y:S02]  /*b280*/  FFMA.FTZ R170, R169, c[0x0][0x2d0], -R209.reuse ;  /* 0x0000b400a9aa7a23 */ /* 0x100fe400000108d1 */
[--C-:B------:R-:W-:Y:S02]  /*b290*/  FFMA.FTZ R169, R168, c[0x0][0x2d0], -R209.reuse ;  /* 0x0000b400a8a97a23 */ /* 0x100fe400000108d1 */
[----:B------:R-:W-:Y:S01]  /*b2a0*/  FFMA.FTZ R168, R167, c[0x0][0x2d0], -R209 ;  /* 0x0000b400a7a87a23 */ /* 0x000fe200000108d1 */
[----:B------:R-:W-:Y:S01]  /*b2b0*/  MOV R167, R166 ;  /* 0x000000a600a77202 */ /* 0x000fe20000000f00 */
[----:B------:R-:W-:Y:S02]  /*b2c0*/  IMAD.MOV.U32 R166, RZ, RZ, R155 ;  /* 0x000000ffffa67224 */ /* 0x000fe400078e009b */
[----:B------:R-:W-:Y:S01]  /*b2d0*/  FFMA.FTZ R209, R213, c[0x0][0x2d0], -R209 ;  /* 0x0000b400d5d17a23 */ /* 0x000fe200000108d1 */
[----:B------:R-:W-:Y:S01]  /*b2e0*/  MUFU.EX2 R205, R169 ;  /* 0x000000a900cd7308 */ /* 0x000fe20000000800 */
[--C-:B------:R-:W-:Y:S02]  /*b2f0*/  FFMA.FTZ R166, R166, c[0x0][0x2d0], -R3.reuse ;  /* 0x0000b400a6a67a23 */ /* 0x100fe40000010803 */
[--C-:B------:R-:W-:Y:S07]  /*b300*/  FFMA.FTZ R167, R167, c[0x0][0x2d0], -R3.reuse ;  /* 0x0000b400a7a77a23 */ /* 0x100fee0000010803 */
[----:B------:R-:W3:Y:S01]  /*b310*/  MUFU.EX2 R213, R172 ;  /* 0x000000ac00d57308 */ /* 0x000ee20000000800 */
[-C--:B--2---:R-:W-:Y:S01]  /*b320*/  HMMA.16816.F32 R116, R140, R148.reuse, R116 ;  /* 0x000000948c74723c */ /* 0x084fe20000001874 */
[----:B-1----:R-:W1:Y:S08]  /*b330*/  LDSM.16.MT88.4 R152, [R233+0x900] ;  /* 0x00090000e998783b */ /* 0x002e700000004200 */
[----:B------:R-:W-:Y:S01]  /*b340*/  MUFU.EX2 R215, R168 ;  /* 0x000000a800d77308 */ /* 0x000fe20000000800 */
[C---:B------:R-:W-:Y:S07]  /*b350*/  HMMA.16816.F32 R120, R144.reuse, R148, R120 ;  /* 0x000000949078723c */ /* 0x040fee0000001878 */
[----:B------:R-:W-:Y:S01]  /*b360*/  FFMA.FTZ R148, R158, c[0x0][0x2d0], -R3 ;  /* 0x0000b4009e947a23 */ /* 0x000fe20000010803 */
[-C--:B------:R-:W-:Y:S01]  /*b370*/  HMMA.16816.F32 R124, R144, R150.reuse, R124 ;  /* 0x00000096907c723c */ /* 0x080fe2000000187c */
[----:B------:R-:W-:Y:S03]  /*b380*/  MUFU.EX2 R211, R166 ;  /* 0x000000a600d37308 */ /* 0x000fe60000000800 */
[----:B---3--:R-:W-:Y:S03]  /*b390*/  IMAD.MOV.U32 R181, RZ, RZ, R213 ;  /* 0x000000ffffb57224 */ /* 0x008fe600078e00d5 */
[--C-:B------:R-:W-:Y:S01]  /*b3a0*/  FFMA.FTZ R144, R157, c[0x0][0x2d0], -R3.reuse ;  /* 0x0000b4009d907a23 */ /* 0x100fe20000010803 */
[----:B------:R-:W-:Y:S01]  /*b3b0*/  HMMA.16816.F32 R128, R140, R150, R128 ;  /* 0x000000968c80723c */ /* 0x000fe20000001880 */
[----:B------:R-:W2:Y:S02]  /*b3c0*/  LDSM.16.MT88.4 R156, [R234+0x900] ;  /* 0x00090000ea9c783b */ /* 0x000ea40000004200 */
[----:B------:R3:W-:Y:S01]  /*b3d0*/  MUFU.EX2 R192, R148 ;  /* 0x0000009400c07308 */ /* 0x0007e20000000800 */
[----:B------:R-:W-:Y:S01]  /*b3e0*/  F2FP.PACK_AB R145, R232, R196 ;  /* 0x000000c4e891723e */ /* 0x000fe200000000ff */
[----:B------:R-:W-:Y:S01]  /*b3f0*/  FFMA.FTZ R3, R135, c[0x0][0x2d0], -R3 ;  /* 0x0000b40087037a23 */ /* 0x000fe20000010803 */
[----:B------:R-:W-:Y:S02]  /*b400*/  F2FP.PACK_AB R146, R185, R184 ;  /* 0x000000b8b992723e */ /* 0x000fe400000000ff */
[----:B------:R-:W-:Y:S04]  /*b410*/  F2FP.PACK_AB R140, R239, R197 ;  /* 0x000000c5ef8c723e */ /* 0x000fe800000000ff */
[----:B------:R-:W-:Y:S01]  /*b420*/  F2FP.PACK_AB R141, R238, R242 ;  /* 0x000000f2ee8d723e */ /* 0x000fe200000000ff */
[----:B------:R4:W4:Y:S01]  /*b430*/  MUFU.EX2 R193, R144 ;  /* 0x0000009000c17308 */ /* 0x0009220000000800 */
[----:B------:R-:W-:Y:S02]  /*b440*/  F2FP.PACK_AB R143, R186, R206 ;  /* 0x000000ceba8f723e */ /* 0x000fe400000000ff */
[----:B------:R-:W-:Y:S07]  /*b450*/  F2FP.PACK_AB R142, R187, R200 ;  /* 0x000000c8bb8e723e */ /* 0x000fee00000000ff */
[-C--:B-1----:R-:W-:Y:S01]  /*b460*/  HMMA.16816.F32 R4, R140, R152.reuse, R4 ;  /* 0x000000988c04723c */ /* 0x082fe20000001804 */
[----:B------:R-:W1:Y:S01]  /*b470*/  MUFU.EX2 R135, R160 ;  /* 0x000000a000877308 */ /* 0x000e620000000800 */
[----:B---3--:R-:W3:Y:S09]  /*b480*/  LDSM.16.MT88.4 R148, [R236+0x900] ;  /* 0x00090000ec94783b */ /* 0x008ef20000004200 */
[----:B------:R-:W-:Y:S01]  /*b490*/  MUFU.EX2 R168, R162 ;  /* 0x000000a200a87308 */ /* 0x000fe20000000800 */
[----:B----4-:R-:W-:Y:S02]  /*b4a0*/  F2FP.PACK_AB R144, R237, R241 ;  /* 0x000000f1ed90723e */ /* 0x010fe400000000ff */
[----:B------:R-:W-:Y:S07]  /*b4b0*/  F2FP.PACK_AB R147, R193, R192 ;  /* 0x000000c0c193723e */ /* 0x000fee00000000ff */
[----:B------:R4:W-:Y:S01]  /*b4c0*/  MUFU.EX2 R240, R167 ;  /* 0x000000a700f07308 */ /* 0x0009e20000000800 */
[C---:B------:R-:W-:Y:S01]  /*b4d0*/  HMMA.16816.F32 R8, R144.reuse, R152, R8 ;  /* 0x000000989008723c */ /* 0x040fe20000001808 */
[----:B-1----:R-:W-:Y:S02]  /*b4e0*/  MOV R166, R135 ;  /* 0x0000008700a67202 */ /* 0x002fe40000000f00 */
[----:B------:R-:W-:Y:S05]  /*b4f0*/  F2FP.PACK_AB R135, R215, R205 ;  /* 0x000000cdd787723e */ /* 0x000fea00000000ff */
[-C--:B------:R-:W-:Y:S01]  /*b500*/  HMMA.16816.F32 R12, R144, R154.reuse, R12 ;  /* 0x0000009a900c723c */ /* 0x080fe2000000180c */
[----:B------:R1:W-:Y:S07]  /*b510*/  MUFU.EX2 R216, R177 ;  /* 0x000000b100d87308 */ /* 0x0003ee0000000800 */
[C---:B------:R-:W-:Y:S01]  /*b520*/  HMMA.16816.F32 R16, R140.reuse, R154, R16 ;  /* 0x0000009a8c10723c */ /* 0x040fe20000001810 */
[----:B------:R-:W3:Y:S02]  /*b530*/  LDSM.16.MT88.4 R152, [R235+0x900] ;  /* 0x00090000eb98783b */ /* 0x000ee40000004200 */
[----:B------:R-:W-:Y:S01]  /*b540*/  MUFU.EX2 R202, R208 ;  /* 0x000000d000ca7308 */ /* 0x000fe20000000800 */
[----:B----4-:R-:W-:Y:S04]  /*b550*/  MOV R167, R206 ;  /* 0x000000ce00a77202 */ /* 0x010fe80000000f00 */
[-C--:B--2---:R-:W-:Y:S05]  /*b560*/  HMMA.16816.F32 R20, R140, R156.reuse, R20 ;  /* 0x0000009c8c14723c */ /* 0x084fea0000001814 */
[----:B------:R2:W4:Y:S03]  /*b570*/  MUFU.EX2 R194, R170 ;  /* 0x000000aa00c27308 */ /* 0x0005260000000800 */
[C---:B------:R-:W-:Y:S01]  /*b580*/  HMMA.16816.F32 R24, R144.reuse, R156, R24 ;  /* 0x0000009c9018723c */ /* 0x040fe20000001818 */
[----:B-1----:R-:W-:Y:S06]  /*b590*/  MOV R177, R204 ;  /* 0x000000cc00b17202 */ /* 0x002fec0000000f00 */
[----:B------:R-:W-:Y:S01]  /*b5a0*/  FFMA.FTZ R156, R133, R190, R226 ;  /* 0x000000be859c7223 */ /* 0x000fe200000100e2 */
[-C--:B------:R-:W-:Y:S01]  /*b5b0*/  HMMA.16816.F32 R28, R144, R158.reuse, R28 ;  /* 0x0000009e901c723c */ /* 0x080fe2000000181c */
[----:B------:R-:W-:Y:S01]  /*b5c0*/  LDSM.16.MT88.4 R188, [R236+0x1900] ;  /* 0x00190000ecbc783b */ /* 0x000fe20000004200 */
[----:B------:R-:W1:Y:S02]  /*b5d0*/  MUFU.EX2 R201, R171 ;  /* 0x000000ab00c97308 */ /* 0x000e640000000800 */
[----:B------:R-:W-:Y:S04]  /*b5e0*/  FADD.FTZ R164, R223, R156 ;  /* 0x0000009cdfa47221 */ /* 0x000fe80000010000 */
[C---:B------:R-:W-:Y:S01]  /*b5f0*/  HMMA.16816.F32 R32, R140.reuse, R158, R32 ;  /* 0x0000009e8c20723c */ /* 0x040fe20000001820 */
[----:B------:R-:W-:Y:S03]  /*b600*/  LDSM.16.MT88.4 R156, [R233+0x3100] ;  /* 0x00310000e99c783b */ /* 0x000fe60000004200 */
[----:B------:R1:W-:Y:S01]  /*b610*/  MUFU.EX2 R171, R161 ;  /* 0x000000a100ab7308 */ /* 0x0003e20000000800 */
[----:B--2---:R-:W-:Y:S02]  /*b620*/  MOV R170, R174 ;  /* 0x000000ae00aa7202 */ /* 0x004fe40000000f00 */
[----:B----4-:R-:W-:Y:S01]  /*b630*/  MOV R169, R194 ;  /* 0x000000c200a97202 */ /* 0x010fe20000000f00 */
[-C--:B---3--:R-:W-:Y:S01]  /*b640*/  HMMA.16816.F32 R36, R140, R148.reuse, R36 ;  /* 0x000000948c24723c */ /* 0x088fe20000001824 */
[----:B------:R-:W-:Y:S03]  /*b650*/  LDSM.16.MT88.4 R172, [R234+0x1900] ;  /* 0x00190000eaac783b */ /* 0x000fe60000004200 */
[----:B------:R-:W-:Y:S02]  /*b660*/  F2FP.PACK_AB R132, R170, R199 ;  /* 0x000000c7aa84723e */ /* 0x000fe400000000ff */
[----:B------:R2:W3:Y:S02]  /*b670*/  MUFU.EX2 R220, R165 ;  /* 0x000000a500dc7308 */ /* 0x0004e40000000800 */
[C---:B------:R-:W-:Y:S01]  /*b680*/  HMMA.16816.F32 R40, R144.reuse, R148, R40 ;  /* 0x000000949028723c */ /* 0x040fe20000001828 */
[----:B-1----:R-:W-:Y:S07]  /*b690*/  F2FP.PACK_AB R133, R169, R201 ;  /* 0x000000c9a985723e */ /* 0x002fee00000000ff */
[-C--:B------:R-:W-:Y:S01]  /*b6a0*/  HMMA.16816.F32 R44, R144, R150.reuse, R44 ;  /* 0x00000096902c723c */ /* 0x080fe2000000182c */
[----:B------:R-:W-:Y:S01]  /*b6b0*/  MUFU.EX2 R194, R231 ;  /* 0x000000e700c27308 */ /* 0x000fe20000000800 */
[----:B------:R-:W-:Y:S06]  /*b6c0*/  LDSM.16.MT88.4 R160, [R236+0x3100] ;  /* 0x00310000eca0783b */ /* 0x000fec0000004200 */
[C---:B------:R-:W-:Y:S03]  /*b6d0*/  HMMA.16816.F32 R48, R140.reuse, R150, R48 ;  /* 0x000000968c30723c */ /* 0x040fe60000001830 */
[----:B------:R-:W-:Y:S01]  /*b6e0*/  MUFU.EX2 R231, R209 ;  /* 0x000000d100e77308 */ /* 0x000fe20000000800 */
[----:B------:R-:W1:Y:S01]  /*b6f0*/  LDSM.16.MT88.4 R148, [R233+0x2900] ;  /* 0x00290000e994783b */ /* 0x000e620000004200 */
[----:B--2---:R-:W-:Y:S01]  /*b700*/  FADD.FTZ R165, R225, R134 ;  /* 0x00000086e1a57221 */ /* 0x004fe20000010000 */
[----:B------:R-:W-:Y:S02]  /*b710*/  F2FP.PACK_AB R134, R213, R204 ;  /* 0x000000ccd586723e */ /* 0x000fe400000000ff */
[-C--:B------:R-:W-:Y:S05]  /*b720*/  HMMA.16816.F32 R52, R140, R152.reuse, R52 ;  /* 0x000000988c34723c */ /* 0x080fea0000001834 */
[----:B------:R-:W-:Y:S03]  /*b730*/  MUFU.EX2 R225, R210 ;  /* 0x000000d200e17308 */ /* 0x000fe60000000800 */
[C---:B------:R-:W-:Y:S07]  /*b740*/  HMMA.16816.F32 R56, R144.reuse, R152, R56 ;  /* 0x000000989038723c */ /* 0x040fee0000001838 */
[----:B------:R2:W-:Y:S01]  /*b750*/  MUFU.EX2 R230, R178 ;  /* 0x000000b200e67308 */ /* 0x0005e20000000800 */
[-C--:B------:R-:W-:Y:S08]  /*b760*/  HMMA.16816.F32 R60, R144, R154.reuse, R60 ;  /* 0x0000009a903c723c */ /* 0x080ff0000000183c */
[C---:B------:R-:W-:Y:S01]  /*b770*/  HMMA.16816.F32 R64, R140.reuse, R154, R64 ;  /* 0x0000009a8c40723c */ /* 0x040fe20000001840 */
[----:B------:R-:W4:Y:S01]  /*b780*/  LDSM.16.MT88.4 R152, [R234+0x2900] ;  /* 0x00290000ea98783b */ /* 0x000f220000004200 */
[----:B------:R3:W3:Y:S06]  /*b790*/  MUFU.EX2 R229, R180 ;  /* 0x000000b400e57308 */ /* 0x0006ec0000000800 */
[-C--:B-1----:R-:W-:Y:S04]  /*b7a0*/  HMMA.16816.F32 R68, R140, R148.reuse, R68 ;  /* 0x000000948c44723c */ /* 0x082fe80000001844 */
[----:B------:R1:W1:Y:S01]  /*b7b0*/  MUFU.EX2 R228, R179 ;  /* 0x000000b300e47308 */ /* 0x0002620000000800 */
[----:B--2---:R-:W-:Y:S03]  /*b7c0*/  MOV R178, R205 ;  /* 0x000000cd00b27202 */ /* 0x004fe60000000f00 */
[C---:B------:R-:W-:Y:S06]  /*b7d0*/  HMMA.16816.F32 R72, R144.reuse, R148, R72 ;  /* 0x000000949048723c */ /* 0x040fec0000001848 */
[----:B------:R2:W2:Y:S01]  /*b7e0*/  MUFU.EX2 R226, R182 ;  /* 0x000000b600e27308 */ /* 0x0004a20000000800 */
[----:B---3--:R-:W-:Y:S01]  /*b7f0*/  MOV R180, R207 ;  /* 0x000000cf00b47202 */ /* 0x008fe20000000f00 */
[-C--:B------:R-:W-:Y:S08]  /*b800*/  HMMA.16816.F32 R76, R144, R150.reuse, R76 ;  /* 0x00000096904c723c */ /* 0x080ff0000000184c */
[----:B------:R3:W3:Y:S01]  /*b810*/  MUFU.EX2 R223, R3 ;  /* 0x0000000300df7308 */ /* 0x0006e20000000800 */
[C---:B------:R-:W-:Y:S01]  /*b820*/  HMMA.16816.F32 R80, R140.reuse, R150, R80 ;  /* 0x000000968c50723c */ /* 0x040fe20000001850 */
[----:B------:R-:W3:Y:S02]  /*b830*/  LDSM.16.MT88.4 R148, [R236+0x2900] ;  /* 0x00290000ec94783b */ /* 0x000ee40000004200 */
[----:B-1----:R-:W-:Y:S06]  /*b840*/  MOV R179, R211 ;  /* 0x000000d300b37202 */ /* 0x002fec0000000f00 */
[----:B------:R-:W1:Y:S01]  /*b850*/  MUFU.EX2 R176, R176 ;  /* 0x000000b000b07308 */ /* 0x000e620000000800 */
[-C--:B----4-:R-:W-:Y:S02]  /*b860*/  HMMA.16816.F32 R84, R140, R152.reuse, R84 ;  /* 0x000000988c54723c */ /* 0x090fe40000001854 */
[----:B--2---:R-:W-:Y:S02]  /*b870*/  MOV R182, R215 ;  /* 0x000000d700b67202 */ /* 0x004fe40000000f00 */
[----:B------:R-:W-:Y:S04]  /*b880*/  LDSM.16.MT88.4 R212, [R234+0x3900] ;  /* 0x00390000ead4783b */ /* 0x000fe80000004200 */
[C---:B------:R-:W-:Y:S01]  /*b890*/  HMMA.16816.F32 R88, R144.reuse, R152, R88 ;  /* 0x000000989058723c */ /* 0x040fe20000001858 */
[----:B---3--:R-:W-:Y:S07]  /*b8a0*/  FADD.FTZ R3, R247, R164 ;  /* 0x000000a4f7037221 */ /* 0x008fee0000010000 */
[-C--:B------:R-:W-:Y:S01]  /*b8b0*/  HMMA.16816.F32 R92, R144, R154.reuse, R92 ;  /* 0x0000009a905c723c */ /* 0x080fe2000000185c */
[----:B------:R-:W-:Y:S03]  /*b8c0*/  FADD.FTZ R221, R244, R3 ;  /* 0x00000003f4dd7221 */ /* 0x000fe60000010000 */
[----:B------:R-:W-:Y:S04]  /*b8d0*/  MOV R3, R197 ;  /* 0x000000c500037202 */ /* 0x000fe80000000f00 */
[C---:B------:R-:W-:Y:S01]  /*b8e0*/  HMMA.16816.F32 R96, R140.reuse, R154, R96 ;  /* 0x0000009a8c60723c */ /* 0x040fe20000001860 */
[----:B------:R-:W2:Y:S07]  /*b8f0*/  LDSM.16.MT88.4 R152, [R235+0x2900] ;  /* 0x00290000eb98783b */ /* 0x000eae0000004200 */
[-C--:B------:R-:W-:Y:S08]  /*b900*/  HMMA.16816.F32 R100, R140, R148.reuse, R100 ;  /* 0x000000948c64723c */ /* 0x080ff00000001864 */
[C---:B------:R-:W-:Y:S08]  /*b910*/  HMMA.16816.F32 R104, R144.reuse, R148, R104 ;  /* 0x000000949068723c */ /* 0x040ff00000001868 */
[-C--:B------:R-:W-:Y:S08]  /*b920*/  HMMA.16816.F32 R108, R144, R150.reuse, R108 ;  /* 0x00000096906c723c */ /* 0x080ff0000000186c */
[C---:B------:R-:W-:Y:S01]  /*b930*/  HMMA.16816.F32 R112, R140.reuse, R150, R112 ;  /* 0x000000968c70723c */ /* 0x040fe20000001870 */
[----:B------:R-:W3:Y:S07]  /*b940*/  LDSM.16.MT88.4 R148, [R233+0x1100] ;  /* 0x00110000e994783b */ /* 0x000eee0000004200 */
[-C--:B--2---:R-:W-:Y:S08]  /*b950*/  HMMA.16816.F32 R116, R140, R152.reuse, R116 ;  /* 0x000000988c74723c */ /* 0x084ff00000001874 */
[C---:B------:R-:W-:Y:S08]  /*b960*/  HMMA.16816.F32 R120, R144.reuse, R152, R120 ;  /* 0x000000989078723c */ /* 0x040ff00000001878 */
[-C--:B------:R-:W-:Y:S01]  /*b970*/  HMMA.16816.F32 R124, R144, R154.reuse, R124 ;  /* 0x0000009a907c723c */ /* 0x080fe2000000187c */
[----:B------:R-:W2:Y:S07]  /*b980*/  LDSM.16.MT88.4 R144, [R234+0x1100] ;  /* 0x00110000ea90783b */ /* 0x000eae0000004200 */
[----:B------:R-:W-:Y:S01]  /*b990*/  HMMA.16816.F32 R128, R140, R154, R128 ;  /* 0x0000009a8c80723c */ /* 0x000fe20000001880 */
[----:B------:R-:W4:Y:S06]  /*b9a0*/  LDSM.16.MT88.4 R152, [R236+0x1100] ;  /* 0x00110000ec98783b */ /* 0x000f2c0000004200 */
[----:B------:R-:W-:Y:S01]  /*b9b0*/  F2FP.PACK_AB R142, R220, R207 ;  /* 0x000000cfdc8e723e */ /* 0x000fe200000000ff */
[-C--:B---3--:R-:W-:Y:S01]  /*b9c0*/  HMMA.16816.F32 R4, R132, R148.reuse, R4 ;  /* 0x000000948404723c */ /* 0x088fe20000001804 */
[----:B------:R-:W-:Y:S03]  /*b9d0*/  LDSM.16.MT88.4 R204, [R235+0x1900] ;  /* 0x00190000ebcc783b */ /* 0x000fe60000004200 */
[----:B------:R-:W-:Y:S02]  /*b9e0*/  F2FP.PACK_AB R143, R240, R211 ;  /* 0x000000d3f08f723e */ /* 0x000fe400000000ff */
[----:B------:R-:W-:Y:S02]  /*b9f0*/  F2FP.PACK_AB R140, R168, R203 ;  /* 0x000000cba88c723e */ /* 0x000fe400000000ff */
[----:B------:R-:W-:Y:S01]  /*ba00*/  F2FP.PACK_AB R141, R166, R171 ;  /* 0x000000aba68d723e */ /* 0x000fe200000000ff */
[----:B------:R-:W-:Y:S06]  /*ba10*/  LDSM.16.MT88.4 R208, [R233+0x3900] ;  /* 0x00390000e9d0783b */ /* 0x000fec0000004200 */
[C---:B------:R-:W-:Y:S08]  /*ba20*/  HMMA.16816.F32 R8, R140.reuse, R148, R8 ;  /* 0x000000948c08723c */ /* 0x040ff00000001808 */
[-C--:B------:R-:W-:Y:S08]  /*ba30*/  HMMA.16816.F32 R12, R140, R150.reuse, R12 ;  /* 0x000000968c0c723c */ /* 0x080ff0000000180c */
[C---:B------:R-:W-:Y:S01]  /*ba40*/  HMMA.16816.F32 R16, R132.reuse, R150, R16 ;  /* 0x000000968410723c */ /* 0x040fe20000001810 */
[----:B------:R-:W3:Y:S07]  /*ba50*/  LDSM.16.MT88.4 R148, [R235+0x1100] ;  /* 0x00110000eb94783b */ /* 0x000eee0000004200 */
[-C--:B--2---:R-:W-:Y:S08]  /*ba60*/  HMMA.16816.F32 R20, R132, R144.reuse, R20 ;  /* 0x000000908414723c */ /* 0x084ff00000001814 */
[C---:B------:R-:W-:Y:S08]  /*ba70*/  HMMA.16816.F32 R24, R140.reuse, R144, R24 ;  /* 0x000000908c18723c */ /* 0x040ff00000001818 */
[-C--:B------:R-:W-:Y:S08]  /*ba80*/  HMMA.16816.F32 R28, R140, R146.reuse, R28 ;  /* 0x000000928c1c723c */ /* 0x080ff0000000181c */
[C---:B------:R-:W-:Y:S01]  /*ba90*/  HMMA.16816.F32 R32, R132.reuse, R146, R32 ;  /* 0x000000928420723c */ /* 0x040fe20000001820 */
[----:B------:R-:W2:Y:S07]  /*baa0*/  LDSM.16.MT88.4 R144, [R234+0x3100] ;  /* 0x00310000ea90783b */ /* 0x000eae0000004200 */
[-C--:B----4-:R-:W-:Y:S08]  /*bab0*/  HMMA.16816.F32 R36, R132, R152.reuse, R36 ;  /* 0x000000988424723c */ /* 0x090ff00000001824 */
[C---:B------:R-:W-:Y:S08]  /*bac0*/  HMMA.16816.F32 R40, R140.reuse, R152, R40 ;  /* 0x000000988c28723c */ /* 0x040ff00000001828 */
[-C--:B------:R-:W-:Y:S08]  /*bad0*/  HMMA.16816.F32 R44, R140, R154.reuse, R44 ;  /* 0x0000009a8c2c723c */ /* 0x080ff0000000182c */
[C---:B------:R-:W-:Y:S01]  /*bae0*/  HMMA.16816.F32 R48, R132.reuse, R154, R48 ;  /* 0x0000009a8430723c */ /* 0x040fe20000001830 */
[----:B------:R-:W4:Y:S07]  /*baf0*/  LDSM.16.MT88.4 R152, [R235+0x3100] ;  /* 0x00310000eb98783b */ /* 0x000f2e0000004200 */
[-C--:B---3--:R-:W-:Y:S08]  /*bb00*/  HMMA.16816.F32 R52, R132, R148.reuse, R52 ;  /* 0x000000948434723c */ /* 0x088ff00000001834 */
[C---:B------:R-:W-:Y:S08]  /*bb10*/  HMMA.16816.F32 R56, R140.reuse, R148, R56 ;  /* 0x000000948c38723c */ /* 0x040ff00000001838 */
[-C--:B------:R-:W-:Y:S08]  /*bb20*/  HMMA.16816.F32 R60, R140, R150.reuse, R60 ;  /* 0x000000968c3c723c */ /* 0x080ff0000000183c */
[C---:B------:R-:W-:Y:S08]  /*bb30*/  HMMA.16816.F32 R64, R132.reuse, R150, R64 ;  /* 0x000000968440723c */ /* 0x040ff00000001840 */
[-C--:B------:R-:W-:Y:S08]  /*bb40*/  HMMA.16816.F32 R68, R132, R156.reuse, R68 ;  /* 0x0000009c8444723c */ /* 0x080ff00000001844 */
[C---:B------:R-:W-:Y:S08]  /*bb50*/  HMMA.16816.F32 R72, R140.reuse, R156, R72 ;  /* 0x0000009c8c48723c */ /* 0x040ff00000001848 */
[-C--:B------:R-:W-:Y:S08]  /*bb60*/  HMMA.16816.F32 R76, R140, R158.reuse, R76 ;  /* 0x0000009e8c4c723c */ /* 0x080ff0000000184c */
[C---:B------:R-:W-:Y:S01]  /*bb70*/  HMMA.16816.F32 R80, R132.reuse, R158, R80 ;  /* 0x0000009e8450723c */ /* 0x040fe20000001850 */
[----:B------:R-:W3:Y:S07]  /*bb80*/  LDSM.16.MT88.4 R156, [R233+0x1900] ;  /* 0x00190000e99c783b */ /* 0x000eee0000004200 */
[-C--:B--2---:R-:W-:Y:S08]  /*bb90*/  HMMA.16816.F32 R84, R132, R144.reuse, R84 ;  /* 0x000000908454723c */ /* 0x084ff00000001854 */
[C---:B------:R-:W-:Y:S07]  /*bba0*/  HMMA.16816.F32 R88, R140.reuse, R144, R88 ;  /* 0x000000908c58723c */ /* 0x040fee0000001858 */
[----:B------:R-:W-:Y:S01]  /*bbb0*/  FADD.FTZ R144, R248, R165 ;  /* 0x000000a5f8907221 */ /* 0x000fe20000010000 */
[-C--:B------:R-:W-:Y:S01]  /*bbc0*/  HMMA.16816.F32 R92, R140, R146.reuse, R92 ;  /* 0x000000928c5c723c */ /* 0x080fe2000000185c */
[----:B------:R2:W5:Y:S03]  /*bbd0*/  LDL.LU R248, [R1+0x78] ;  /* 0x0000780001f87983 */ /* 0x0005660000300800 */
[----:B------:R-:W-:Y:S01]  /*bbe0*/  FADD.FTZ R222, R245, R144 ;  /* 0x00000090f5de7221 */ /* 0x000fe20000010000 */
[----:B------:R2:W5:Y:S03]  /*bbf0*/  LDL.LU R247, [R1+0x74] ;  /* 0x0000740001f77983 */ /* 0x0005660000300800 */
[C---:B------:R-:W-:Y:S01]  /*bc00*/  HMMA.16816.F32 R96, R132.reuse, R146, R96 ;  /* 0x000000928460723c */ /* 0x040fe20000001860 */
[----:B------:R2:W5:Y:S03]  /*bc10*/  LDL.LU R246, [R1+0x70] ;  /* 0x0000700001f67983 */ /* 0x0005660000300800 */
[----:B------:R-:W-:Y:S01]  /*bc20*/  FADD.FTZ R3, R3, R222 ;  /* 0x000000de03037221 */ /* 0x000fe20000010000 */
[----:B------:R2:W5:Y:S03]  /*bc30*/  LDL.LU R245, [R1+0x6c] ;  /* 0x00006c0001f57983 */ /* 0x0005660000300800 */
[-C--:B------:R-:W-:Y:S01]  /*bc40*/  HMMA.16816.F32 R100, R132, R160.reuse, R100 ;  /* 0x000000a08464723c */ /* 0x080fe20000001864 */
[----:B------:R2:W5:Y:S03]  /*bc50*/  LDL.LU R244, [R1+0x68] ;  /* 0x0000680001f47983 */ /* 0x0005660000300800 */
[----:B------:R-:W-:Y:S04]  /*bc60*/  FADD.FTZ R3, R239, R3 ;  /* 0x00000003ef037221 */ /* 0x000fe80000010000 */
[C---:B------:R-:W-:Y:S07]  /*bc70*/  HMMA.16816.F32 R104, R140.reuse, R160, R104 ;  /* 0x000000a08c68723c */ /* 0x040fee0000001868 */
[----:B------:R-:W-:Y:S01]  /*bc80*/  MOV R161, R220 ;  /* 0x000000dc00a17202 */ /* 0x000fe20000000f00 */
[-C--:B------:R-:W-:Y:S01]  /*bc90*/  HMMA.16816.F32 R108, R140, R162.reuse, R108 ;  /* 0x000000a28c6c723c */ /* 0x080fe2000000186c */
[----:B------:R-:W-:Y:S02]  /*bca0*/  FADD.FTZ R220, R243, R136 ;  /* 0x00000088f3dc7221 */ /* 0x000fe40000010000 */
[----:B------:R2:W5:Y:S01]  /*bcb0*/  LDL.LU R243, [R1+0x64] ;  /* 0x0000640001f37983 */ /* 0x0005620000300800 */
[----:B------:R-:W-:Y:S01]  /*bcc0*/  FADD.FTZ R136, R219, R0 ;  /* 0x00000000db887221 */ /* 0x000fe20000010000 */
[----:B------:R-:W-:Y:S03]  /*bcd0*/  MOV R0, R216 ;  /* 0x000000d800007202 */ /* 0x000fe60000000f00 */
[C---:B------:R-:W-:Y:S08]  /*bce0*/  HMMA.16816.F32 R112, R132.reuse, R162, R112 ;  /* 0x000000a28470723c */ /* 0x040ff00000001870 */
[-C--:B----4-:R-:W-:Y:S08]  /*bcf0*/  HMMA.16816.F32 R116, R132, R152.reuse, R116 ;  /* 0x000000988474723c */ /* 0x090ff00000001874 */
[C---:B------:R-:W-:Y:S08]  /*bd00*/  HMMA.16816.F32 R120, R140.reuse, R152, R120 ;  /* 0x000000988c78723c */ /* 0x040ff00000001878 */
[-C--:B------:R-:W-:Y:S07]  /*bd10*/  HMMA.16816.F32 R124, R140, R154.reuse, R124 ;  /* 0x0000009a8c7c723c */ /* 0x080fee000000187c */
[----:B------:R-:W-:Y:S01]  /*bd20*/  F2FP.PACK_AB R140, R229, R230 ;  /* 0x000000e6e58c723e */ /* 0x000fe200000000ff */
[----:B------:R-:W-:Y:S01]  /*bd30*/  HMMA.16816.F32 R128, R132, R154, R128 ;  /* 0x0000009a8480723c */ /* 0x000fe20000001880 */
[----:B------:R-:W-:Y:S03]  /*bd40*/  F2FP.PACK_AB R141, R227, R228 ;  /* 0x000000e4e38d723e */ /* 0x000fe600000000ff */
[----:B------:R-:W-:Y:S02]  /*bd50*/  F2FP.PACK_AB R142, R225, R226 ;  /* 0x000000e2e18e723e */ /* 0x000fe400000000ff */
[----:B------:R-:W-:Y:S02]  /*bd60*/  F2FP.PACK_AB R143, R223, R224 ;  /* 0x000000e0df8f723e */ /* 0x000fe400000000ff */
[----:B------:R-:W-:Y:S02]  /*bd70*/  F2FP.PACK_AB R133, R194, R216 ;  /* 0x000000d8c285723e */ /* 0x000fe400000000ff */
[----:B------:R-:W4:Y:S02]  /*bd80*/  LDSM.16.MT88.4 R216, [R236+0x3900] ;  /* 0x00390000ecd8783b */ /* 0x000f240000004200 */
[----:B-1----:R-:W-:Y:S02]  /*bd90*/  F2FP.PACK_AB R132, R195, R176 ;  /* 0x000000b0c384723e */ /* 0x002fe400000000ff */
[----:B------:R-:W-:Y:S02]  /*bda0*/  F2FP.PACK_AB R134, R202, R198 ;  /* 0x000000c6ca86723e */ /* 0x000fe400000000ff */
[----:B------:R-:W-:Y:S07]  /*bdb0*/  F2FP.PACK_AB R135, R231, R252 ;  /* 0x000000fce787723e */ /* 0x000fee00000000ff */
[-C--:B---3--:R-:W-:Y:S01]  /*bdc0*/  HMMA.16816.F32 R148, R132, R156.reuse, R4 ;  /* 0x0000009c8494723c */ /* 0x088fe20000001804 */
[----:B------:R-:W1:Y:S07]  /*bdd0*/  LDSM.16.MT88.4 R4, [R235+0x3900] ;  /* 0x00390000eb04783b */ /* 0x000e6e0000004200 */
[C---:B------:R-:W-:Y:S07]  /*bde0*/  HMMA.16816.F32 R144, R140.reuse, R156, R8 ;  /* 0x0000009c8c90723c */ /* 0x040fee0000001808 */
[----:B------:R-:W-:Y:S01]  /*bdf0*/  MOV R11, R176 ;  /* 0x000000b0000b7202 */ /* 0x000fe20000000f00 */
[-C--:B------:R-:W-:Y:S01]  /*be00*/  HMMA.16816.F32 R152, R140, R158.reuse, R12 ;  /* 0x0000009e8c98723c */ /* 0x080fe2000000180c */
[----:B------:R-:W-:Y:S03]  /*be10*/  MOV R9, R161 ;  /* 0x000000a100097202 */ /* 0x000fe60000000f00 */
[----:B------:R-:W-:Y:S02]  /*be20*/  MOV R8, R196 ;  /* 0x000000c400087202 */ /* 0x000fe40000000f00 */
[----:B------:R-:W-:Y:S01]  /*be30*/  MOV R10, R200 ;  /* 0x000000c8000a7202 */ /* 0x000fe20000000f00 */
[----:B------:R-:W-:Y:S01]  /*be40*/  IMAD.MOV.U32 R12, RZ, RZ, R182 ;  /* 0x000000ffff0c7224 */ /* 0x000fe200078e00b6 */
[C---:B------:R-:W-:Y:S01]  /*be50*/  HMMA.16816.F32 R156, R132.reuse, R158, R16 ;  /* 0x0000009e849c723c */ /* 0x040fe20000001810 */
[----:B------:R-:W-:Y:S03]  /*be60*/  MOV R13, R194 ;  /* 0x000000c2000d7202 */ /* 0x000fe60000000f00 */
[----:B------:R-:W-:Y:S01]  /*be70*/  MOV R14, R198 ;  /* 0x000000c6000e7202 */ /* 0x000fe20000000f00 */
[----:B------:R-:W-:Y:S01]  /*be80*/  FADD.FTZ R8, R8, R136 ;  /* 0x0000008808087221 */ /* 0x000fe20000010000 */
[----:B------:R-:W-:Y:S01]  /*be90*/  MOV R15, R202 ;  /* 0x000000ca000f7202 */ /* 0x000fe20000000f00 */
[----:B------:R-:W-:Y:S01]  /*bea0*/  FADD.FTZ R10, R10, R3 ;  /* 0x000000030a0a7221 */ /* 0x000fe20000010000 */
[-C--:B------:R-:W-:Y:S01]  /*beb0*/  HMMA.16816.F32 R160, R132, R172.reuse, R20 ;  /* 0x000000ac84a0723c */ /* 0x080fe20000001814 */
[----:B------:R-:W-:Y:S03]  /*bec0*/  MOV R17, R179 ;  /* 0x000000b300117202 */ /* 0x000fe60000000f00 */
[----:B------:R-:W-:Y:S02]  /*bed0*/  MOV R18, R181 ;  /* 0x000000b500127202 */ /* 0x000fe40000000f00 */
[----:B------:R-:W-:Y:S02]  /*bee0*/  MOV R16, R180 ;  /* 0x000000b400107202 */ /* 0x000fe40000000f00 */
[----:B------:R-:W-:Y:S04]  /*bef0*/  MOV R21, R167 ;  /* 0x000000a700157202 */ /* 0x000fe80000000f00 */
[----:B------:R-:W-:Y:S02]  /*bf00*/  MOV R20, R166 ;  /* 0x000000a600147202 */ /* 0x000fe40000000f00 */
[C---:B------:R-:W-:Y:S01]  /*bf10*/  HMMA.16816.F32 R164, R140.reuse, R172, R24 ;  /* 0x000000ac8ca4723c */ /* 0x040fe20000001818 */
[----:B------:R-:W-:Y:S02]  /*bf20*/  MOV R23, R178 ;  /* 0x000000b200177202 */ /* 0x000fe40000000f00 */
[----:B------:R-:W-:Y:S02]  /*bf30*/  MOV R22, R177 ;  /* 0x000000b100167202 */ /* 0x000fe40000000f00 */
[----:B------:R-:W-:Y:S02]  /*bf40*/  MOV R19, R195 ;  /* 0x000000c300137202 */ /* 0x000fe40000000f00 */
[----:B------:R-:W-:Y:S01]  /*bf50*/  IMAD.MOV.U32 R27, RZ, RZ, R168 ;  /* 0x000000ffff1b7224 */ /* 0x000fe200078e00a8 */
[----:B------:R-:W-:Y:S04]  /*bf60*/  MOV R26, R169 ;  /* 0x000000a9001a7202 */ /* 0x000fe80000000f00 */
[----:B------:R-:W-:Y:S02]  /*bf70*/  MOV R25, R170 ;  /* 0x000000aa00197202 */ /* 0x000fe40000000f00 */
[----:B------:R-:W-:Y:S02]  /*bf80*/  MOV R24, R171 ;  /* 0x000000ab00187202 */ /* 0x000fe40000000f00 */
[-C--:B------:R-:W-:Y:S07]  /*bf90*/  HMMA.16816.F32 R168, R140, R174.reuse, R28 ;  /* 0x000000ae8ca8723c */ /* 0x080fee000000181c */
[----:B------:R-:W-:Y:S01]  /*bfa0*/  MOV R31, R203 ;  /* 0x000000cb001f7202 */ /* 0x000fe20000000f00 */
[C---:B------:R-:W-:Y:S01]  /*bfb0*/  HMMA.16816.F32 R172, R132.reuse, R174, R32 ;  /* 0x000000ae84ac723c */ /* 0x040fe20000001820 */
[----:B------:R-:W-:Y:S03]  /*bfc0*/  MOV R30, R201 ;  /* 0x000000c9001e7202 */ /* 0x000fe60000000f00 */
[----:B------:R-:W-:Y:S01]  /*bfd0*/  MOV R28, R193 ;  /* 0x000000c1001c7202 */ /* 0x000fe20000000f00 */
[----:B------:R-:W-:Y:S02]  /*bfe0*/  IMAD.MOV.U32 R29, RZ, RZ, R199 ;  /* 0x000000ffff1d7224 */ /* 0x000fe400078e00c7 */
[----:B------:R-:W-:Y:S01]  /*bff0*/  MOV R34, R186 ;  /* 0x000000ba00227202 */ /* 0x000fe20000000f00 */
[-C--:B------:R-:W-:Y:S01]  /*c000*/  HMMA.16816.F32 R176, R132, R188.reuse, R36 ;  /* 0x000000bc84b0723c */ /* 0x080fe20000001824 */
[----:B------:R-:W-:Y:S03]  /*c010*/  MOV R33, R187 ;  /* 0x000000bb00217202 */ /* 0x000fe60000000f00 */
[----:B------:R-:W-:Y:S01]  /*c020*/  MOV R35, R185 ;  /* 0x000000b900237202 */ /* 0x000fe20000000f00 */
[----:B------:R-:W-:Y:S02]  /*c030*/  IMAD.MOV.U32 R32, RZ, RZ, R192 ;  /* 0x000000ffff207224 */ /* 0x000fe400078e00c0 */
[----:B------:R-:W-:Y:S01]  /*c040*/  MOV R39, R184 ;  /* 0x000000b800277202 */ /* 0x000fe20000000f00 */
[C---:B------:R-:W-:Y:S04]  /*c050*/  HMMA.16816.F32 R180, R140.reuse, R188, R40 ;  /* 0x000000bc8cb4723c */ /* 0x040fe80000001828 */
[----:B------:R-:W-:Y:S02]  /*c060*/  MOV R38, R39 ;  /* 0x0000002700267202 */ /* 0x000fe40000000f00 */
[----:B------:R-:W-:Y:S02]  /*c070*/  MOV R39, R32 ;  /* 0x0000002000277202 */ /* 0x000fe40000000f00 */
[----:B------:R-:W-:Y:S01]  /*c080*/  MOV R32, R33 ;  /* 0x0000002100207202 */ /* 0x000fe20000000f00 */
[----:B------:R-:W-:Y:S01]  /*c090*/  IMAD.MOV.U32 R33, RZ, RZ, R34 ;  /* 0x000000ffff217224 */ /* 0x000fe200078e0022 */
[-C--:B------:R-:W-:Y:S02]  /*c0a0*/  HMMA.16816.F32 R184, R140, R190.reuse, R44 ;  /* 0x000000be8cb8723c */ /* 0x080fe4000000182c */
[----:B------:R-:W-:Y:S02]  /*c0b0*/  MOV R34, R35 ;  /* 0x0000002300227202 */ /* 0x000fe40000000f00 */
[----:B------:R-:W-:Y:S02]  /*c0c0*/  MOV R35, R28 ;  /* 0x0000001c00237202 */ /* 0x000fe40000000f00 */
[----:B------:R-:W-:Y:S02]  /*c0d0*/  MOV R28, R29 ;  /* 0x0000001d001c7202 */ /* 0x000fe40000000f00 */
[----:B------:R-:W-:Y:S01]  /*c0e0*/  MOV R29, R30 ;  /* 0x0000001e001d7202 */ /* 0x000fe20000000f00 */
[C---:B------:R-:W-:Y:S03]  /*c0f0*/  HMMA.16816.F32 R188, R132.reuse, R190, R48 ;  /* 0x000000be84bc723c */ /* 0x040fe60000001830 */
[----:B------:R-:W-:Y:S02]  /*c100*/  MOV R30, R31 ;  /* 0x0000001f001e7202 */ /* 0x000fe40000000f00 */
[----:B------:R-:W-:Y:S02]  /*c110*/  MOV R31, R24 ;  /* 0x00000018001f7202 */ /* 0x000fe40000000f00 */
[----:B------:R-:W-:Y:S01]  /*c120*/  MOV R24, R25 ;  /* 0x0000001900187202 */ /* 0x000fe20000000f00 */
[----:B------:R-:W-:Y:S01]  /*c130*/  IMAD.MOV.U32 R25, RZ, RZ, R26 ;  /* 0x000000ffff197224 */ /* 0x000fe200078e001a */
[----:B------:R-:W-:Y:S01]  /*c140*/  MOV R26, R27 ;  /* 0x0000001b001a7202 */ /* 0x000fe20000000f00 */
[-C--:B------:R-:W-:Y:S02]  /*c150*/  HMMA.16816.F32 R192, R132, R204.reuse, R52 ;  /* 0x000000cc84c0723c */ /* 0x080fe40000001834 */
[----:B------:R-:W-:Y:S02]  /*c160*/  MOV R27, R20 ;  /* 0x00000014001b7202 */ /* 0x000fe40000000f00 */
[----:B------:R-:W-:Y:S02]  /*c170*/  MOV R20, R21 ;  /* 0x0000001500147202 */ /* 0x000fe40000000f00 */
[----:B------:R-:W-:Y:S02]  /*c180*/  MOV R21, R22 ;  /* 0x0000001600157202 */ /* 0x000fe40000000f00 */
[----:B------:R-:W-:Y:S01]  /*c190*/  MOV R22, R23 ;  /* 0x0000001700167202 */ /* 0x000fe20000000f00 */
[C---:B------:R-:W-:Y:S03]  /*c1a0*/  HMMA.16816.F32 R196, R140.reuse, R204, R56 ;  /* 0x000000cc8cc4723c */ /* 0x040fe60000001838 */
[----:B------:R-:W-:Y:S02]  /*c1b0*/  MOV R23, R16 ;  /* 0x0000001000177202 */ /* 0x000fe40000000f00 */
[----:B------:R-:W-:Y:S01]  /*c1c0*/  MOV R16, R17 ;  /* 0x0000001100107202 */ /* 0x000fe20000000f00 */
[----:B------:R-:W-:Y:S01]  /*c1d0*/  IMAD.MOV.U32 R17, RZ, RZ, R18 ;  /* 0x000000ffff117224 */ /* 0x000fe200078e0012 */
[----:B------:R-:W-:Y:S01]  /*c1e0*/  MOV R18, R12 ;  /* 0x0000000c00127202 */ /* 0x000fe20000000f00 */
[-C--:B------:R-:W-:Y:S01]  /*c1f0*/  HMMA.16816.F32 R200, R140, R206.reuse, R60 ;  /* 0x000000ce8cc8723c */ /* 0x080fe2000000183c */
[----:B------:R-:W-:Y:S03]  /*c200*/  MOV R12, R9 ;  /* 0x00000009000c7202 */ /* 0x000fe60000000f00 */
[----:B------:R-:W-:Y:S01]  /*c210*/  MOV R9, R0 ;  /* 0x0000000000097202 */ /* 0x000fe20000000f00 */
[----:B------:R-:W-:Y:S01]  /*c220*/  FADD.FTZ R0, R242, R221 ;  /* 0x000000ddf2007221 */ /* 0x000fe20000010000 */
[----:B------:R-:W-:Y:S01]  /*c230*/  MOV R37, R38 ;  /* 0x0000002600257202 */ /* 0x000fe20000000f00 */
[----:B------:R2:W5:Y:S01]  /*c240*/  LDL.LU R242, [R1+0x60] ;  /* 0x0000600001f27983 */ /* 0x0005620000300800 */
[----:B------:R-:W-:Y:S01]  /*c250*/  MOV R38, R39 ;  /* 0x0000002700267202 */ /* 0x000fe20000000f00 */
[----:B------:R-:W-:Y:S01]  /*c260*/  FADD.FTZ R0, R238, R0 ;  /* 0x00000000ee007221 */ /* 0x000fe20000010000 */
[C---:B------:R-:W-:Y:S02]  /*c270*/  HMMA.16816.F32 R204, R132.reuse, R206, R64 ;  /* 0x000000ce84cc723c */ /* 0x040fe40000001840 */
[----:B------:R-:W-:Y:S02]  /*c280*/  MOV R39, R32 ;  /* 0x0000002000277202 */ /* 0x000fe40000000f00 */
[----:B------:R-:W-:Y:S01]  /*c290*/  MOV R32, R33 ;  /* 0x0000002100207202 */ /* 0x000fe20000000f00 */
[----:B------:R-:W-:Y:S01]  /*c2a0*/  IMAD.MOV.U32 R33, RZ, RZ, R34 ;  /* 0x000000ffff217224 */ /* 0x000fe200078e0022 */
[----:B------:R-:W-:Y:S02]  /*c2b0*/  MOV R34, R35 ;  /* 0x0000002300227202 */ /* 0x000fe40000000f00 */
[----:B------:R-:W-:Y:S01]  /*c2c0*/  MOV R35, R28 ;  /* 0x0000001c00237202 */ /* 0x000fe20000000f00 */
[-C--:B------:R-:W-:Y:S03]  /*c2d0*/  HMMA.16816.F32 R68, R132, R208.reuse, R68 ;  /* 0x000000d08444723c */ /* 0x080fe60000001844 */
[----:B------:R-:W-:Y:S02]  /*c2e0*/  MOV R28, R29 ;  /* 0x0000001d001c7202 */ /* 0x000fe40000000f00 */
[----:B------:R-:W-:Y:S02]  /*c2f0*/  MOV R29, R30 ;  /* 0x0000001e001d7202 */ /* 0x000fe40000000f00 */
[----:B------:R-:W-:Y:S01]  /*c300*/  MOV R30, R31 ;  /* 0x0000001f001e7202 */ /* 0x000fe20000000f00 */
[C---:B------:R-:W-:Y:S01]  /*c310*/  HMMA.16816.F32 R72, R140.reuse, R208, R72 ;  /* 0x000000d08c48723c */ /* 0x040fe20000001848 */
[----:B------:R-:W-:Y:S03]  /*c320*/  MOV R31, R24 ;  /* 0x00000018001f7202 */ /* 0x000fe60000000f00 */
        /* <DEDUP_REMOVED lines=14> */
[----:B------:R-:W-:Y:S01]  /*c410*/  FADD.FTZ R9, R241, R220 ;  /* 0x000000dcf1097221 */ /* 0x000fe20000010000 */
[-C--:B------:R-:W-:Y:S01]  /*c420*/  HMMA.16816.F32 R84, R132, R212.reuse, R84 ;  /* 0x000000d48454723c */ /* 0x080fe20000001854 */
[----:B------:R2:W5:Y:S01]  /*c430*/  LDL.LU R241, [R1+0x5c] ;  /* 0x00005c0001f17983 */ /* 0x0005620000300800 */
[----:B------:R-:W-:Y:S02]  /*c440*/  MOV R36, R37 ;  /* 0x0000002500247202 */ /* 0x000fe40000000f00 */
[----:B------:R-:W-:Y:S02]  /*c450*/  MOV R37, R38 ;  /* 0x0000002600257202 */ /* 0x000fe40000000f00 */
[----:B------:R-:W-:Y:S02]  /*c460*/  MOV R38, R39 ;  /* 0x0000002700267202 */ /* 0x000fe40000000f00 */
[----:B------:R-:W-:Y:S01]  /*c470*/  MOV R39, R32 ;  /* 0x0000002000277202 */ /* 0x000fe20000000f00 */
[C---:B------:R-:W-:Y:S03]  /*c480*/  HMMA.16816.F32 R88, R140.reuse, R212, R88 ;  /* 0x000000d48c58723c */ /* 0x040fe60000001858 */
[----:B------:R-:W-:Y:S01]  /*c490*/  MOV R32, R33 ;  /* 0x0000002100207202 */ /* 0x000fe20000000f00 */
[----:B------:R-:W-:Y:S01]  /*c4a0*/  IMAD.MOV.U32 R33, RZ, RZ, R34 ;  /* 0x000000ffff217224 */ /* 0x000fe200078e0022 */
[----:B------:R-:W-:Y:S02]  /*c4b0*/  MOV R34, R35 ;  /* 0x0000002300227202 */ /* 0x000fe40000000f00 */
[----:B------:R-:W-:Y:S01]  /*c4c0*/  MOV R35, R28 ;  /* 0x0000001c00237202 */ /* 0x000fe20000000f00 */
[-C--:B------:R-:W-:Y:S01]  /*c4d0*/  HMMA.16816.F32 R92, R140, R214.reuse, R92 ;  /* 0x000000d68c5c723c */ /* 0x080fe2000000185c */
[----:B------:R-:W-:Y:S03]  /*c4e0*/  MOV R28, R29 ;  /* 0x0000001d001c7202 */ /* 0x000fe60000000f00 */
        /* <DEDUP_REMOVED lines=8> */
[-C--:B----4-:R-:W-:Y:S01]  /*c570*/  HMMA.16816.F32 R100, R132, R216.reuse, R100 ;  /* 0x000000d88464723c */ /* 0x090fe20000001864 */
        /* <DEDUP_REMOVED lines=10> */
[----:B------:R2:W5:Y:S03]  /*c620*/  LDL.LU R240, [R1+0x58] ;  /* 0x0000580001f07983 */ /* 0x0005660000300800 */
[----:B------:R-:W-:Y:S01]  /*c630*/  MOV R43, R36 ;  /* 0x00000024002b7202 */ /* 0x000fe20000000f00 */
[----:B------:R2:W5:Y:S01]  /*c640*/  LDL.LU R239, [R1+0x54] ;  /* 0x0000540001ef7983 */ /* 0x0005620000300800 */
[----:B------:R-:W-:Y:S02]  /*c650*/  MOV R36, R37 ;  /* 0x0000002500247202 */ /* 0x000fe40000000f00 */
[----:B------:R-:W-:Y:S01]  /*c660*/  MOV R37, R38 ;  /* 0x0000002600257202 */ /* 0x000fe20000000f00 */
[----:B------:R2:W5:Y:S01]  /*c670*/  LDL.LU R238, [R1+0x50] ;  /* 0x0000500001ee7983 */ /* 0x0005620000300800 */
[C---:B------:R-:W-:Y:S02]  /*c680*/  HMMA.16816.F32 R112, R132.reuse, R218, R112 ;  /* 0x000000da8470723c */ /* 0x040fe40000001870 */
[----:B------:R-:W-:Y:S02]  /*c690*/  MOV R38, R39 ;  /* 0x0000002700267202 */ /* 0x000fe40000000f00 */
[----:B------:R-:W-:Y:S01]  /*c6a0*/  MOV R39, R32 ;  /* 0x0000002000277202 */ /* 0x000fe20000000f00 */
[----:B------:R-:W-:Y:S01]  /*c6b0*/  IMAD.MOV.U32 R32, RZ, RZ, R33 ;  /* 0x000000ffff207224 */ /* 0x000fe200078e0021 */
[----:B------:R-:W-:Y:S02]  /*c6c0*/  MOV R33, R34 ;  /* 0x0000002200217202 */ /* 0x000fe40000000f00 */
[----:B------:R-:W-:Y:S01]  /*c6d0*/  MOV R34, R35 ;  /* 0x0000002300227202 */ /* 0x000fe20000000f00 */
[-C--:B-1----:R-:W-:Y:S03]  /*c6e0*/  HMMA.16816.F32 R116, R132, R4.reuse, R116 ;  /* 0x000000048474723c */ /* 0x082fe60000001874 */
        /* <DEDUP_REMOVED lines=13> */
[----:B------:R-:W-:Y:S01]  /*c7c0*/  HMMA.16816.F32 R128, R132, R6, R128 ;  /* 0x000000068480723c */ /* 0x000fe20000001880 */
[----:B------:R-:W-:Y:S03]  /*c7d0*/  MOV R22, R23 ;  /* 0x0000001700167202 */ /* 0x000fe60000000f00 */
[----:B------:R-:W-:Y:S01]  /*c7e0*/  MOV R23, R16 ;  /* 0x0000001000177202 */ /* 0x000fe20000000f00 */
[----:B------:R-:W-:Y:S01]  /*c7f0*/  IMAD.MOV.U32 R16, RZ, RZ, R17 ;  /* 0x000000ffff107224 */ /* 0x000fe200078e0011 */
[----:B------:R-:W-:Y:S01]  /*c800*/  MOV R17, R12 ;  /* 0x0000000c00117202 */ /* 0x000fe20000000f00 */
[----:B------:R-:W-:Y:S01]  /*c810*/  FADD.FTZ R12, R237, R9 ;  /* 0x00000009ed0c7221 */ /* 0x000fe20000010000 */
[----:B------:R-:W-:Y:S01]  /*c820*/  MOV R42, R25 ;  /* 0x00000019002a7202 */ /* 0x000fe20000000f00 */
[----:B------:R2:W5:Y:S03]  /*c830*/  LDL.LU R237, [R1+0x4c] ;  /* 0x00004c0001ed7983 */ /* 0x0005660000300800 */
[----:B------:R-:W-:Y:S01]  /*c840*/  MOV R25, R26 ;  /* 0x0000001a00197202 */ /* 0x000fe20000000f00 */
[----:B------:R-:W-:Y:S01]  /*c850*/  FADD.FTZ R9, R42, R0 ;  /* 0x000000002a097221 */ /* 0x000fe20000010000 */
[----:B------:R-:W-:Y:S01]  /*c860*/  MOV R26, R27 ;  /* 0x0000001b001a7202 */ /* 0x000fe20000000f00 */
[----:B------:R-:W-:Y:S01]  /*c870*/  FADD.FTZ R0, R37, R10 ;  /* 0x0000000a25007221 */ /* 0x000fe20000010000 */
[----:B------:R-:W-:Y:S02]  /*c880*/  MOV R27, R20 ;  /* 0x00000014001b7202 */ /* 0x000fe40000000f00 */
[----:B------:R-:W-:Y:S02]  /*c890*/  MOV R20, R21 ;  /* 0x0000001500147202 */ /* 0x000fe40000000f00 */
[----:B------:R-:W-:Y:S01]  /*c8a0*/  MOV R21, R22 ;  /* 0x0000001600157202 */ /* 0x000fe20000000f00 */
[----:B------:R-:W-:Y:S01]  /*c8b0*/  IMAD.MOV.U32 R22, RZ, RZ, R23 ;  /* 0x000000ffff167224 */ /* 0x000fe200078e0017 */
[----:B------:R-:W-:Y:S02]  /*c8c0*/  MOV R23, R16 ;  /* 0x0000001000177202 */ /* 0x000fe40000000f00 */
[----:B------:R-:W-:Y:S02]  /*c8d0*/  MOV R16, R17 ;  /* 0x0000001100107202 */ /* 0x000fe40000000f00 */
[----:B------:R-:W-:Y:S01]  /*c8e0*/  MOV R17, R11 ;  /* 0x0000000b00117202 */ /* 0x000fe20000000f00 */
[----:B------:R-:W-:Y:S01]  /*c8f0*/  FADD.FTZ R11, R232, R8 ;  /* 0x00000008e80b7221 */ /* 0x000fe20000010000 */
[----:B------:R-:W-:Y:S01]  /*c900*/  MOV R141, R2 ;  /* 0x00000002008d7202 */ /* 0x000fe20000000f00 */
[----:B------:R-:W-:Y:S01]  /*c910*/  FADD.FTZ R8, R43, R12 ;  /* 0x0000000c2b087221 */ /* 0x000fe20000010000 */
[----:B------:R2:W5:Y:S01]  /*c920*/  LDL.LU R232, [R1+0x48] ;  /* 0x0000480001e87983 */ /* 0x0005620000300800 */
[----:B------:R-:W-:Y:S01]  /*c930*/  FADD.FTZ R3, R36, R11 ;  /* 0x0000000b24037221 */ /* 0x000fe20000010000 */
[----:B------:R-:W-:Y:S01]  /*c940*/  MOV R132, R138 ;  /* 0x0000008a00847202 */ /* 0x000fe20000000f00 */
[----:B------:R-:W-:Y:S01]  /*c950*/  FADD.FTZ R12, R38, R9 ;  /* 0x00000009260c7221 */ /* 0x000fe20000010000 */
[----:B------:R-:W-:Y:S01]  /*c960*/  MOV R140, R137 ;  /* 0x00000089008c7202 */ /* 0x000fe20000000f00 */
[----:B------:R-:W-:Y:S02]  /*c970*/  FADD.FTZ R11, R39, R8 ;  /* 0x00000008270b7221 */ /* 0x000fe40000010000 */
        /* <DEDUP_REMOVED lines=27> */
[----:B------:R-:W-:Y:S01]  /*cb30*/  FADD.FTZ R5, R252, R5 ;  /* 0x00000005fc057221 */ /* 0x000fe20000010000 */
[----:B------:R-:W-:Y:S01]  /*cb40*/  STL [R1+0x38], R6 ;  /* 0x0000380601007387 */ /* 0x000fe20000100800 */
[----:B------:R-:W-:Y:S02]  /*cb50*/  FADD.FTZ R3, R226, R0 ;  /* 0x00000000e2037221 */ /* 0x000fe40000010000 */
[----:B------:R-:W-:Y:S02]  /*cb60*/  FADD.FTZ R0, R224, R4 ;  /* 0x00000004e0007221 */ /* 0x000fe40000010000 */
[----:B------:R-:W-:Y:S02]  /*cb70*/  FADD.FTZ R4, R231, R5 ;  /* 0x00000005e7047221 */ /* 0x000fe40000010000 */
[----:B------:R-:W-:Y:S02]  /*cb80*/  FADD.FTZ R3, R225, R3 ;  /* 0x00000003e1037221 */ /* 0x000fe40000010000 */
[----:B------:R-:W-:Y:S01]  /*cb90*/  FADD.FTZ R0, R223, R0 ;  /* 0x00000000df007221 */ /* 0x000fe20000010000 */
[----:B------:R-:W-:Y:S04]  /*cba0*/  STL [R1+0x34], R4 ;  /* 0x0000340401007387 */ /* 0x000fe80000100800 */
[----:B------:R1:W-:Y:S04]  /*cbb0*/  STL [R1+0x40], R3 ;  /* 0x0000400301007387 */ /* 0x0003e80000100800 */
[----:B------:R2:W-:Y:S01]  /*cbc0*/  STL [R1+0x3c], R0 ;  /* 0x00003c0001007387 */ /* 0x0005e20000100800 */
[----:B-1----:R-:W-:Y:S01]  /*cbd0*/  MOV R3, R139 ;  /* 0x0000008b00037202 */ /* 0x002fe20000000f00 */
[----:B--2--5:R-:W-:-:S05]  /*cbe0*/  @P2 BRA `(.L_x_755) ;  /* 0xffffb2b000002947 */ /* 0x024fca000383ffff */
.L_x_754:
[----:B-1----:R-:W2:Y:S04]  /*cbf0*/  LDL.LU R0, [R1+0x38] ;  /* 0x0000380001007983 */ /* 0x002ea80000300800 */
[----:B------:R-:W3:Y:S04]  /*cc00*/  LDL.LU R4, [R1+0x34] ;  /* 0x0000340001047983 */ /* 0x000ee80000300800 */
[----:B------:R-:W4:Y:S04]  /*cc10*/  LDL.LU R8, [R1+0x40] ;  /* 0x0000400001087983 */ /* 0x000f280000300800 */
[----:B------:R-:W4:Y:S01]  /*cc20*/  LDL.LU R5, [R1+0x3c] ;  /* 0x00003c0001057983 */ /* 0x000f220000300800 */
[----:B------:R-:W-:-:S02]  /*cc30*/  MOV R62, 0xff800000 ;  /* 0xff800000003e7802 */ /* 0x000fc40000000f00 */
[----:B------:R-:W-:Y:S02]  /*cc40*/  MOV R63, 0xff800000 ;  /* 0xff800000003f7802 */ /* 0x000fe40000000f00 */
[----:B------:R-:W-:Y:S02]  /*cc50*/  MOV R64, 0xff800000 ;  /* 0xff80000000407802 */ /* 0x000fe40000000f00 */
[----:B------:R-:W-:Y:S02]  /*cc60*/  MOV R65, 0xff800000 ;  /* 0xff80000000417802 */ /* 0x000fe40000000f00 */
[----:B------:R-:W-:Y:S01]  /*cc70*/  PLOP3.LUT P4, PT, PT, PT, PT, 0x8, 0x0 ;  /* 0x000000000000781c */ /* 0x000fe20003f8e170 */
[----:B--2---:R-:W1:Y:S04]  /*cc80*/  SHFL.BFLY PT, R11, R0, 0x2, 0x1f ;  /* 0x0c401f00000b7f89 */ /* 0x004e6800000e0000 */
[----:B---3--:R-:W2:Y:S04]  /*cc90*/  SHFL.BFLY PT, R9, R4, 0x2, 0x1f ;  /* 0x0c401f0004097f89 */ /* 0x008ea800000e0000 */
[----:B----4-:R-:W3:Y:S04]  /*cca0*/  SHFL.BFLY PT, R7, R8, 0x2, 0x1f ;  /* 0x0c401f0008077f89 */ /* 0x010ee800000e0000 */
[----:B------:R-:W4:Y:S01]  /*ccb0*/  SHFL.BFLY PT, R6, R5, 0x2, 0x1f ;  /* 0x0c401f0005067f89 */ /* 0x000f2200000e0000 */
[----:B-1----:R-:W-:-:S02]  /*ccc0*/  FADD.FTZ R11, R11, R0 ;  /* 0x000000000b0b7221 */ /* 0x002fc40000010000 */
[----:B--2---:R-:W-:-:S03]  /*ccd0*/  FADD.FTZ R9, R9, R4 ;  /* 0x0000000409097221 */ /* 0x004fc60000010000 */
[----:B------:R-:W1:Y:S01]  /*cce0*/  SHFL.BFLY PT, R0, R11, 0x1, 0x1f ;  /* 0x0c201f000b007f89 */ /* 0x000e6200000e0000 */
[----:B---3--:R-:W-:-:S03]  /*ccf0*/  FADD.FTZ R7, R7, R8 ;  /* 0x0000000807077221 */ /* 0x008fc60000010000 */
[----:B------:R-:W2:Y:S01]  /*cd00*/  SHFL.BFLY PT, R4, R9, 0x1, 0x1f ;  /* 0x0c201f0009047f89 */ /* 0x000ea200000e0000 */
[----:B----4-:R-:W-:-:S03]  /*cd10*/  FADD.FTZ R6, R6, R5 ;  /* 0x0000000506067221 */ /* 0x010fc60000010000 */
[----:B------:R-:W3:Y:S04]  /*cd20*/  SHFL.BFLY PT, R3, R7, 0x1, 0x1f ;  /* 0x0c201f0007037f89 */ /* 0x000ee800000e0000 */
[----:B------:R-:W4:Y:S01]  /*cd30*/  SHFL.BFLY PT, R5, R6, 0x1, 0x1f ;  /* 0x0c201f0006057f89 */ /* 0x000f2200000e0000 */
[----:B-1----:R-:W-:Y:S01]  /*cd40*/  FADD.FTZ R11, R11, R0 ;  /* 0x000000000b0b7221 */ /* 0x002fe20000010000 */
[----:B------:R-:W-:Y:S01]  /*cd50*/  MOV R0, RZ ;  /* 0x000000ff00007202 */ /* 0x000fe20000000f00 */
[----:B--2---:R-:W-:-:S03]  /*cd60*/  FADD.FTZ R9, R9, R4 ;  /* 0x0000000409097221 */ /* 0x004fc60000010000 */
[----:B------:R-:W-:Y:S02]  /*cd70*/  FSETP.NE.FTZ.AND P3, PT, R11, RZ, PT ;  /* 0x000000ff0b00720b */ /* 0x000fe40003f75000 */
[----:B------:R-:W-:Y:S01]  /*cd80*/  MOV R4, RZ ;  /* 0x000000ff00047202 */ /* 0x000fe20000000f00 */
[----:B---3--:R-:W-:Y:S01]  /*cd90*/  FADD.FTZ R7, R7, R3 ;  /* 0x0000000307077221 */ /* 0x008fe20000010000 */
[----:B------:R-:W-:Y:S02]  /*cda0*/  FSETP.NE.FTZ.AND P2, PT, R9, RZ, PT ;  /* 0x000000ff0900720b */ /* 0x000fe40003f55000 */
[----:B------:R-:W-:Y:S01]  /*cdb0*/  MOV R3, RZ ;  /* 0x000000ff00037202 */ /* 0x000fe20000000f00 */
[----:B----4-:R-:W-:Y:S01]  /*cdc0*/  FADD.FTZ R6, R5, R6 ;  /* 0x0000000605067221 */ /* 0x010fe20000010000 */
[----:B------:R-:W-:-:S04]  /*cdd0*/  FSETP.NE.FTZ.AND P1, PT, R7, RZ, PT ;  /* 0x000000ff0700720b */ /* 0x000fc80003f35000 */
[----:B------:R-:W-:Y:S01]  /*cde0*/  FSETP.NE.FTZ.AND P0, PT, R6, RZ, PT ;  /* 0x000000ff0600720b */ /* 0x000fe20003f15000 */
[----:B------:R-:W1:Y:S08]  /*cdf0*/  @P3 MUFU.RCP R0, R11 ;  /* 0x0000000b00003308 */ /* 0x000e700000001000 */
[----:B------:R-:W2:Y:S04]  /*ce00*/  @P1 MUFU.RCP R3, R7 ;  /* 0x0000000700031308 */ /* 0x000ea80000001000 */
[----:B------:R-:W-:Y:S01]  /*ce10*/  @P0 MOV R8, 0x3f317218 ;  /* 0x3f31721800080802 */ /* 0x000fe20000000f00 */
[----:B-1----:R-:W-:-:S03]  /*ce20*/  FMUL.FTZ R148, R0, R148 ;  /* 0x0000009400947220 */ /* 0x002fc60000410000 */
[----:B------:R-:W1:Y:S01]  /*ce30*/  @P2 MUFU.RCP R4, R9 ;  /* 0x0000000900042308 */ /* 0x000e620000001000 */
[C---:B------:R-:W-:Y:S02]  /*ce40*/  FMUL.FTZ R58, R0.reuse, R149 ;  /* 0x00000095003a7220 */ /* 0x040fe40000410000 */
[C---:B------:R-:W-:Y:S02]  /*ce50*/  FMUL.FTZ R156, R0.reuse, R156 ;  /* 0x0000009c009c7220 */ /* 0x040fe40000410000 */
[C---:B------:R-:W-:Y:S02]  /*ce60*/  FMUL.FTZ R157, R0.reuse, R157 ;  /* 0x0000009d009d7220 */ /* 0x040fe40000410000 */
[C---:B------:R-:W-:Y:S01]  /*ce70*/  FMUL.FTZ R160, R0.reuse, R160 ;  /* 0x000000a000a07220 */ /* 0x040fe20000410000 */
[----:B------:R-:W-:Y:S01]  /*ce80*/  @P3 MUFU.LG2 R11, R11 ;  /* 0x0000000b000b3308 */ /* 0x000fe20000000c00 */
[C---:B------:R-:W-:Y:S02]  /*ce90*/  FMUL.FTZ R52, R0.reuse, R161 ;  /* 0x000000a100347220 */ /* 0x040fe40000410000 */
[----:B------:R-:W-:-:S02]  /*cea0*/  FMUL.FTZ R172, R0, R172 ;  /* 0x000000ac00ac7220 */ /* 0x000fc40000410000 */
[C---:B------:R-:W-:Y:S02]  /*ceb0*/  FMUL.FTZ R173, R0.reuse, R173 ;  /* 0x000000ad00ad7220 */ /* 0x040fe40000410000 */
[C---:B------:R-:W-:Y:S01]  /*cec0*/  FMUL.FTZ R176, R0.reuse, R176 ;  /* 0x000000b000b07220 */ /* 0x040fe20000410000 */
[----:B------:R-:W-:Y:S01]  /*ced0*/  @P2 MUFU.LG2 R9, R9 ;  /* 0x0000000900092308 */ /* 0x000fe20000000c00 */
[C---:B------:R-:W-:Y:S02]  /*cee0*/  FMUL.FTZ R50, R0.reuse, R177 ;  /* 0x000000b100327220 */ /* 0x040fe40000410000 */
[C---:B------:R-:W-:Y:S02]  /*cef0*/  FMUL.FTZ R188, R0.reuse, R188 ;  /* 0x000000bc00bc7220 */ /* 0x040fe40000410000 */
[C---:B------:R-:W-:Y:S02]  /*cf00*/  FMUL.FTZ R46, R0.reuse, R189 ;  /* 0x000000bd002e7220 */ /* 0x040fe40000410000 */
[C---:B------:R-:W-:Y:S01]  /*cf10*/  FMUL.FTZ R192, R0.reuse, R192 ;  /* 0x000000c000c07220 */ /* 0x040fe20000410000 */
[----:B------:R-:W-:Y:S01]  /*cf20*/  @P1 MUFU.LG2 R7, R7 ;  /* 0x0000000700071308 */ /* 0x000fe20000000c00 */
        /* <DEDUP_REMOVED lines=19> */
[----:B------:R-:W-:Y:S01]  /*d060*/  MOV R0, RZ ;  /* 0x000000ff00007202 */ /* 0x000fe20000000f00 */
[----:B--2---:R-:W-:-:S02]  /*d070*/  FMUL.FTZ R144, R3, R144 ;  /* 0x0000009003907220 */ /* 0x004fc40000410000 */
[C---:B------:R-:W-:Y:S02]  /*d080*/  FMUL.FTZ R59, R3.reuse, R145 ;  /* 0x00000091033b7220 */ /* 0x040fe40000410000 */
[C---:B------:R-:W-:Y:S01]  /*d090*/  FMUL.FTZ R152, R3.reuse, R152 ;  /* 0x0000009803987220 */ /* 0x040fe20000410000 */
[----:B------:R-:W2:Y:S01]  /*d0a0*/  @P0 MUFU.RCP R0, R6 ;  /* 0x0000000600000308 */ /* 0x000ea20000001000 */
[C---:B------:R-:W-:Y:S02]  /*d0b0*/  FMUL.FTZ R56, R3.reuse, R153 ;  /* 0x0000009903387220 */ /* 0x040fe40000410000 */
[C---:B------:R-:W-:Y:S02]  /*d0c0*/  FMUL.FTZ R164, R3.reuse, R164 ;  /* 0x000000a403a47220 */ /* 0x040fe40000410000 */
[C---:B------:R-:W-:Y:S02]  /*d0d0*/  FMUL.FTZ R55, R3.reuse, R165 ;  /* 0x000000a503377220 */ /* 0x040fe40000410000 */
[C---:B------:R-:W-:Y:S01]  /*d0e0*/  FMUL.FTZ R168, R3.reuse, R168 ;  /* 0x000000a803a87220 */ /* 0x040fe20000410000 */
[----:B------:R-:W3:Y:S01]  /*d0f0*/  @P0 MUFU.LG2 R6, R6 ;  /* 0x0000000600060308 */ /* 0x000ee20000000c00 */
        /* <DEDUP_REMOVED lines=25> */
[----:B------:R-:W-:Y:S01]  /*d290*/  @P2 MOV R3, 0x3f317218 ;  /* 0x3f31721800032802 */ /* 0x000fe20000000f00 */
[----:B-1----:R-:W-:-:S02]  /*d2a0*/  FMUL.FTZ R150, R4, R150 ;  /* 0x0000009604967220 */ /* 0x002fc40000410000 */
        /* <DEDUP_REMOVED lines=32> */
[C---:B--2---:R-:W-:Y:S02]  /*d4b0*/  FMUL.FTZ R146, R0.reuse, R146 ;  /* 0x0000009200927220 */ /* 0x044fe40000410000 */
        /* <DEDUP_REMOVED lines=30> */
[----:B------:R-:W-:Y:S01]  /*d6a0*/  FMUL.FTZ R14, R0, R127 ;  /* 0x0000007f000e7220 */ /* 0x000fe20000410000 */
[----:B------:R-:W-:Y:S01]  /*d6b0*/  @P1 MOV R0, 0x3f317218 ;  /* 0x3f31721800001802 */ /* 0x000fe20000000f00 */
[----:B------:R-:W-:Y:S02]  /*d6c0*/  @P2 FMUL.FTZ R5, R3, c[0x0][0x2d0] ;  /* 0x0000b40003052a20 */ /* 0x000fe40000410000 */
[----:B------:R-:W-:Y:S02]  /*d6d0*/  @P3 FMUL.FTZ R10, R4, c[0x0][0x2d0] ;  /* 0x0000b400040a3a20 */ /* 0x000fe40000410000 */
[----:B------:R-:W-:-:S02]  /*d6e0*/  @P1 FMUL.FTZ R3, R0, c[0x0][0x2d0] ;  /* 0x0000b40000031a20 */ /* 0x000fc40000410000 */
[----:B------:R-:W-:Y:S02]  /*d6f0*/  @P3 FMUL.FTZ R11, R11, 0.69314718246459960938 ;  /* 0x3f3172180b0b3820 */ /* 0x000fe40000410000 */
[----:B------:R-:W-:Y:S02]  /*d700*/  @P2 FMUL.FTZ R9, R9, 0.69314718246459960938 ;  /* 0x3f31721809092820 */ /* 0x000fe40000410000 */
[----:B------:R-:W-:Y:S02]  /*d710*/  @P1 FMUL.FTZ R7, R7, 0.69314718246459960938 ;  /* 0x3f31721807071820 */ /* 0x000fe40000410000 */
[----:B---3--:R-:W-:Y:S02]  /*d720*/  @P0 FMUL.FTZ R4, R6, 0.69314718246459960938 ;  /* 0x3f31721806040820 */ /* 0x008fe40000410000 */
[----:B------:R-:W-:Y:S02]  /*d730*/  @P0 FMUL.FTZ R0, R8, c[0x0][0x2d0] ;  /* 0x0000b40008000a20 */ /* 0x000fe40000410000 */
[----:B------:R-:W-:-:S02]  /*d740*/  @P3 FFMA.FTZ R62, R10, R139, R11 ;  /* 0x0000008b0a3e3223 */ /* 0x000fc4000001000b */
[----:B------:R-:W-:Y:S02]  /*d750*/  @P2 FFMA.FTZ R63, R5, R138, R9 ;  /* 0x0000008a053f2223 */ /* 0x000fe40000010009 */
[----:B------:R-:W-:Y:S02]  /*d760*/  @P1 FFMA.FTZ R64, R3, R137, R7 ;  /* 0x0000008903401223 */ /* 0x000fe40000010007 */
[----:B------:R-:W-:Y:S02]  /*d770*/  @P0 FFMA.FTZ R65, R0, R2, R4 ;  /* 0x0000000200410223 */ /* 0x000fe40000010004 */
.L_x_738:
        /* <DEDUP_REMOVED lines=72> */
[----:B------:R1:W-:Y:S01]  /*dc00*/  STS [R2], R7 ;  /* 0x0000000702007388 */ /* 0x0003e20000000800 */
        /* <DEDUP_REMOVED lines=18> */
[----:B-1----:R-:W-:Y:S01]  /*dd30*/  IMAD.MOV.U32 R7, RZ, RZ, 0x40 ;  /* 0x00000040ff077424 */ /* 0x002fe200078e00ff */
[----:B------:R-:W-:Y:S02]  /*dd40*/  F2FP.PACK_AB R29, R29, R90 ;  /* 0x0000005a1d1d723e */ /* 0x000fe400000000ff */
[----:B------:R-:W-:Y:S01]  /*dd50*/  STS [R3+0x480], R51 ;  /* 0x0004803303007388 */ /* 0x000fe20000000800 */
[----:B------:R-:W-:Y:S02]  /*dd60*/  F2FP.PACK_AB R26, R26, R92 ;  /* 0x0000005c1a1a723e */ /* 0x000fe400000000ff */
[----:B------:R-:W-:Y:S01]  /*dd70*/  SEL R7, R7, 0xffffffc0, !P2 ;  /* 0xffffffc007077807 */ /* 0x000fe20005000000 */
[----:B------:R1:W-:Y:S01]  /*dd80*/  STS [R4+0x400], R6 ;  /* 0x0004000604007388 */ /* 0x0003e20000000800 */
        /* <DEDUP_REMOVED lines=17> */
[----:B-1----:R-:W-:Y:S01]  /*dea0*/  IMAD.IADD R6, R0, 0x1, R7 ;  /* 0x0000000100067824 */ /* 0x002fe200078e0207 */
[----:B-----5:R-:W-:-:S02]  /*deb0*/  F2FP.PACK_AB R9, R131, R130 ;  /* 0x000000828309723e */ /* 0x020fc400000000ff */
[----:B------:R-:W-:Y:S01]  /*dec0*/  F2FP.PACK_AB R11, R121, R120 ;  /* 0x00000078790b723e */ /* 0x000fe200000000ff */
[----:B--2---:R-:W-:Y:S01]  /*ded0*/  IMAD.IADD R8, R7, 0x1, R2 ;  /* 0x0000000107087824 */ /* 0x004fe200078e0202 */
[----:B------:R-:W-:Y:S01]  /*dee0*/  STS [R6+0x80], R50 ;  /* 0x0000803206007388 */ /* 0x000fe20000000800 */
[----:B------:R-:W-:Y:S02]  /*def0*/  F2FP.PACK_AB R16, R16, R122 ;  /* 0x0000007a1010723e */ /* 0x000fe400000000ff */
[----:B------:R-:W-:Y:S01]  /*df00*/  F2FP.PACK_AB R15, R15, R124 ;  /* 0x0000007c0f0f723e */ /* 0x000fe200000000ff */
[----:B------:R-:W-:Y:S01]  /*df10*/  STS [R6+0x480], R49 ;  /* 0x0004803106007388 */ /* 0x000fe20000000800 */
[----:B------:R-:W-:Y:S02]  /*df20*/  F2FP.PACK_AB R14, R14, R126 ;  /* 0x0000007e0e0e723e */ /* 0x000fe400000000ff */
[----:B------:R-:W-:Y:S01]  /*df30*/  PLOP3.LUT P1, PT, PT, PT, UP1, 0x80, 0x0 ;  /* 0x000000000000781c */ /* 0x000fe20003f2f018 */
[----:B------:R1:W-:Y:S04]  /*df40*/  STS [R8+0x400], R5 ;  /* 0x0004000508007388 */ /* 0x0003e80000000800 */
[----:B------:R-:W-:Y:S04]  /*df50*/  STS [R8], R46 ;  /* 0x0000002e08007388 */ /* 0x000fe80000000800 */
[----:B------:R-:W-:Y:S04]  /*df60*/  STS [R6+0x2080], R48 ;  /* 0x0020803006007388 */ /* 0x000fe80000000800 */
[----:B------:R-:W-:Y:S04]  /*df70*/  STS [R6+0x2480], R182 ;  /* 0x002480b606007388 */ /* 0x000fe80000000800 */
[----:B------:R-:W-:Y:S04]  /*df80*/  STS [R8+0x2000], R47 ;  /* 0x0020002f08007388 */ /* 0x000fe80000000800 */
[----:B------:R-:W-:Y:S01]  /*df90*/  STS [R8+0x2400], R186 ;  /* 0x002400ba08007388 */ /* 0x000fe20000000800 */
[----:B-1----:R-:W-:-:S02]  /*dfa0*/  IMAD.IADD R5, R7, 0x1, R3 ;  /* 0x0000000107057824 */ /* 0x002fc400078e0203 */
        /* <DEDUP_REMOVED lines=37> */
[----:B------:R3:W-:Y:S04]  /*e200*/  STS [R5+0x6080], R11 ;  /* 0x0060800b05007388 */ /* 0x0007e80000000800 */
[----:B------:R3:W-:Y:S01]  /*e210*/  STS [R5+0x6480], R16 ;  /* 0x0064801005007388 */ /* 0x0007e20000000800 */
[----:B-1----:R-:W-:-:S03]  /*e220*/  IMAD.U32 R8, RZ, RZ, UR4 ;  /* 0x00000004ff087e24 */ /* 0x002fc6000f8e00ff */
[----:B------:R3:W-:Y:S04]  /*e230*/  STS [R7+0x6000], R15 ;  /* 0x0060000f07007388 */ /* 0x0007e80000000800 */
[----:B------:R3:W-:Y:S01]  /*e240*/  STS [R7+0x6400], R14 ;  /* 0x0064000e07007388 */ /* 0x0007e20000000800 */
[----:B--2---:R-:W-:-:S03]  /*e250*/  IMAD.U32 R9, RZ, RZ, UR5 ;  /* 0x00000005ff097e24 */ /* 0x004fc6000f8e00ff */
        /* <DEDUP_REMOVED lines=23> */
.L_x_759:
[----:B---3--:R-:W-:Y:S01]  /*e3d0*/  LOP3.LUT R0, R61, 0xffffffe0, RZ, 0xc0, !PT ;  /* 0xffffffe03d007812 */ /* 0x008fe200078ec0ff */
[----:B------:R-:W-:Y:S01]  /*e3e0*/  IMAD.MOV.U32 R2, RZ, RZ, c[0x0][0x4e8] ;  /* 0x00013a00ff027624 */ /* 0x000fe200078e00ff */
[----:B------:R-:W-:Y:S01]  /*e3f0*/  SHF.R.S32.HI R3, RZ, 0x1f, R60 ;  /* 0x0000001fff037819 */ /* 0x000fe2000001143c */
[----:B------:R-:W1:Y:S01]  /*e400*/  S2R R76, SR_CTAID.X ;  /* 0x00000000004c7919 */ /* 0x000e620000002500 */
[----:B------:R-:W-:Y:S01]  /*e410*/  ULDC.64 UR4, c[0x0][0x490] ;  /* 0x0001240000047ab9 */ /* 0x000fe20000000a00 */
[----:B------:R-:W-:Y:S01]  /*e420*/  IMAD.IADD R5, R67, 0x1, -R0 ;  /* 0x0000000143057824 */ /* 0x000fe200078e0a00 */
[----:B------:R-:W-:Y:S01]  /*e430*/  LEA.HI R0, R32, R32, RZ, 0x1 ;  /* 0x0000002020007211 */ /* 0x000fe200078f08ff */
[----:B------:R-:W-:Y:S01]  /*e440*/  USHF.R.S32.HI UR7, URZ, 0x1f, UR10 ;  /* 0x0000001f3f077899 */ /* 0x000fe2000801140a */
[----:B------:R-:W-:Y:S01]  /*e450*/  LEA.HI R3, R3, R60, RZ, 0x2 ;  /* 0x0000003c03037211 */ /* 0x000fe200078f10ff */
[----:B------:R-:W-:Y:S01]  /*e460*/  UIMAD UR6, UR9, UR4, URZ ;  /* 0x00000004090672a4 */ /* 0x000fe2000f8e023f */
[----:B------:R-:W-:Y:S01]  /*e470*/  SHF.R.S32.HI R6, RZ, 0x1f, R5 ;  /* 0x0000001fff067819 */ /* 0x000fe20000011405 */
[----:B------:R-:W-:Y:S01]  /*e480*/  UMOV UR18, UR14 ;  /* 0x0000000e00127c82 */ /* 0x000fe20008000000 */
[----:B------:R-:W-:Y:S01]  /*e490*/  ISETP.NE.AND P2, PT, R2, 0x1, PT ;  /* 0x000000010200780c */ /* 0x000fe20003f45270 */
[C---:B------:R-:W-:Y:S01]  /*e4a0*/  IMAD.SHL.U32 R2, R0.reuse, 0x20, RZ ;  /* 0x0000002000027824 */ /* 0x040fe200078e00ff */
[----:B------:R-:W-:Y:S01]  /*e4b0*/  LOP3.LUT R4, R0, 0x1ffffffe, RZ, 0xc0, !PT ;  /* 0x1ffffffe00047812 */ /* 0x000fe200078ec0ff */
[----:B------:R-:W-:Y:S01]  /*e4c0*/  UMOV UR19, UR15 ;  /* 0x0000000f00137c82 */ /* 0x000fe20008000000 */
[----:B------:R-:W-:Y:S01]  /*e4d0*/  LOP3.LUT R3, R3, 0xffffffc, RZ, 0xc0, !PT ;  /* 0x0ffffffc03037812 */ /* 0x000fe200078ec0ff */
[----:B------:R-:W-:Y:S01]  /*e4e0*/  USEL UR11, UR10, URZ, !UP1 ;  /* 0x0000003f0a0b7287 */ /* 0x000fe2000c800000 */
[----:B------:R-:W-:Y:S01]  /*e4f0*/  LEA.HI R0, R6, R5, RZ, 0x2 ;  /* 0x0000000506007211 */ /* 0x000fe200078f10ff */
[----:B------:R-:W-:Y:S01]  /*e500*/  IMAD.IADD R4, R32, 0x1, -R4 ;  /* 0x0000000120047824 */ /* 0x000fe200078e0a04 */
[----:B------:R-:W-:Y:S01]  /*e510*/  LOP3.LUT R2, R2, 0xffffffc0, RZ, 0xc0, !PT ;  /* 0xffffffc002027812 */ /* 0x000fe200078ec0ff */
[----:B------:R-:W-:Y:S01]  /*e520*/  IMAD.IADD R3, R60, 0x1, -R3 ;  /* 0x000000013c037824 */ /* 0x000fe200078e0a03 */
[----:B------:R-:W-:Y:S01]  /*e530*/  SHF.R.S32.HI R0, RZ, 0x2, R0 ;  /* 0x00000002ff007819 */ /* 0x000fe20000011400 */
[----:B------:R-:W-:Y:S01]  /*e540*/  USEL UR10, UR7, URZ, !UP1 ;  /* 0x0000003f070a7287 */ /* 0x000fe2000c800000 */
[----:B------:R-:W-:Y:S01]  /*e550*/  LOP3.LUT P0, RZ, R5, 0x3, RZ, 0xc0, !PT ;  /* 0x0000000305ff7812 */ /* 0x000fe2000780c0ff */
[----:B------:R-:W-:Y:S01]  /*e560*/  IMAD R2, R4, 0x8, R2 ;  /* 0x0000000804027824 */ /* 0x000fe200078e0202 */
[----:B------:R-:W-:Y:S01]  /*e570*/  UIMAD.WIDE.U32 UR18, UR8, UR4, UR18 ;  /* 0x00000004081272a5 */ /* 0x000fe2000f8e0012 */
[----:B------:R-:W-:Y:S01]  /*e580*/  IMAD R15, R3, 0x10, R0 ;  /* 0x00000010030f7824 */ /* 0x000fe200078e0200 */
[----:B------:R-:W-:Y:S01]  /*e590*/  UIMAD UR6, UR8, UR5, UR6 ;  /* 0x00000005080672a4 */ /* 0x000fe2000f8e0206 */
[-C--:B------:R-:W-:Y:S01]  /*e5a0*/  LEA.HI R4, R66, R67.reuse, RZ, 0x3 ;  /* 0x0000004342047211 */ /* 0x080fe200078f18ff */
[----:B-----5:R-:W-:Y:S01]  /*e5b0*/  IMAD R17, R17, c[0x0][0x4e8], RZ ;  /* 0x00013a0011117a24 */ /* 0x020fe200078e02ff */
[----:B------:R-:W-:Y:S01]  /*e5c0*/  ULDC.64 UR4, c[0x0][0x498] ;  /* 0x0001260000047ab9 */ /* 0x000fe20000000a00 */
[----:B------:R-:W-:Y:S01]  /*e5d0*/  IMAD.IADD R2, R15, 0x1, R2 ;  /* 0x000000010f027824 */ /* 0x000fe200078e0202 */
[----:B------:R-:W-:Y:S01]  /*e5e0*/  UIMAD UR16, UR10, UR4, URZ ;  /* 0x000000040a1072a4 */ /* 0x000fe2000f8e023f */
[----:B------:R-:W-:Y:S01]  /*e5f0*/  LOP3.LUT R6, R4, 0xfffffff8, RZ, 0xc0, !PT ;  /* 0xfffffff804067812 */ /* 0x000fe200078ec0ff */
[----:B------:R-:W-:Y:S01]  /*e600*/  UIADD3 UR19, UR19, UR6, URZ ;  /* 0x0000000613137290 */ /* 0x000fe2000fffe03f */
[----:B-1----:R-:W-:Y:S01]  /*e610*/  IMAD R2, R76, 0x80, R2 ;  /* 0x000000804c027824 */ /* 0x002fe200078e0202 */
[----:B------:R-:W-:Y:S01]  /*e620*/  UIMAD UR16, UR11, UR5, UR16 ;  /* 0x000000050b1072a4 */ /* 0x000fe2000f8e0210 */
[----:B------:R-:W-:Y:S01]  /*e630*/  SHF.R.S32.HI R19, RZ, 0x3, R4 ;  /* 0x00000003ff137819 */ /* 0x000fe20000011404 */
[----:B------:R-:W-:Y:S01]  /*e640*/  UIMAD.WIDE.U32 UR18, UR11, UR4, UR18 ;  /* 0x000000040b1272a5 */ /* 0x000fe2000f8e0012 */
[----:B------:R-:W-:Y:S01]  /*e650*/  @P2 IMAD.HI.U32 R3, R2, c[0x0][0x4ec], RZ ;  /* 0x00013b0002032a27 */ /* 0x000fe200078e00ff */
[----:B------:R-:W-:Y:S01]  /*e660*/  ULDC.64 UR6, c[0x0][0x3a0] ;  /* 0x0000e80000067ab9 */ /* 0x000fe20000000a00 */
[----:B------:R-:W-:Y:S01]  /*e670*/  LEA.HI R21, R66, R67, RZ, 0x6 ;  /* 0x0000004342157211 */ /* 0x000fe200078f30ff */
[----:B------:R-:W-:Y:S01]  /*e680*/  ULDC.64 UR4, c[0x0][0x3e8] ;  /* 0x0000fa0000047ab9 */ /* 0x000fe20000000a00 */
[----:B------:R-:W-:Y:S01]  /*e690*/  IMAD.MOV.U32 R0, RZ, RZ, R2 ;  /* 0x000000ffff007224 */ /* 0x000fe200078e0002 */
[----:B------:R-:W-:Y:S01]  /*e6a0*/  @P2 SHF.R.U32.HI R0, RZ, c[0x0][0x4f0], R3 ;  /* 0x00013c00ff002a19 */ /* 0x000fe20000011603 */
[----:B------:R-:W-:Y:S01]  /*e6b0*/  IMAD.IADD R6, R67, 0x1, -R6 ;  /* 0x0000000143067824 */ /* 0x000fe200078e0a06 */
[----:B------:R-:W-:Y:S01]  /*e6c0*/  UIMAD UR9, UR9, UR4, URZ ;  /* 0x00000004090972a4 */ /* 0x000fe2000f8e023f */
[----:B------:R-:W-:Y:S01]  /*e6d0*/  IMAD R15, R76, 0x80, R15 ;  /* 0x000000804c0f7824 */ /* 0x000fe200078e020f */
[----:B------:R-:W-:Y:S01]  /*e6e0*/  IADD3 R8, P1, R0, UR18, RZ ;  /* 0x0000001200087c10 */ /* 0x000fe2000ff3e0ff */
[----:B------:R-:W-:Y:S01]  /*e6f0*/  IMAD.MOV R3, RZ, RZ, -R0 ;  /* 0x000000ffff037224 */ /* 0x000fe200078e0a00 */
[----:B------:R-:W-:Y:S01]  /*e700*/  UIMAD UR5, UR8, UR5, UR9 ;  /* 0x00000005080572a4 */ /* 0x000fe2000f8e0209 */
[----:B------:R-:W-:Y:S01]  /*e710*/  BSSY B0, `(.L_x_760) ;  /* 0x0000069000007945 */ /* 0x000fe20003800000 */
[----:B------:R-:W-:Y:S01]  /*e720*/  ISETP.GE.OR P3, PT, R15, R17, P0 ;  /* 0x000000110f00720c */ /* 0x000fe20000766670 */
[----:B------:R-:W-:Y:S01]  /*e730*/  IMAD R5, R3, c[0x0][0x4e8], R2 ;  /* 0x00013a0003057a24 */ /* 0x000fe200078e0202 */
[----:B------:R-:W-:Y:S01]  /*e740*/  SHF.R.S32.HI R3, RZ, 0x1f, R0 ;  /* 0x0000001fff037819 */ /* 0x000fe20000011400 */
[----:B------:R-:W-:Y:S01]  /*e750*/  IMAD.U32 R2, RZ, RZ, UR16 ;  /* 0x00000010ff027e24 */ /* 0x000fe2000f8e00ff */
[----:B------:R-:W-:Y:S01]  /*e760*/  UIMAD.WIDE.U32 UR16, UR14, UR6, URZ ;  /* 0x000000060e1072a5 */ /* 0x000fe2000f8e003f */
[----:B------:R-:W-:Y:S01]  /*e770*/  IMAD.SHL.U32 R0, R19, 0x40, RZ ;  /* 0x0000004013007824 */ /* 0x000fe200078e00ff */
[----:B------:R-:W-:-:S02]  /*e780*/  UIMAD UR6, UR15, UR6, URZ ;  /* 0x000000060f0672a4 */ /* 0x000fc4000f8e023f */
[----:B------:R-:W-:Y:S02]  /*e790*/  IADD3.X R9, R3, UR19, R2, P1, !PT ;  /* 0x0000001303097c10 */ /* 0x000fe40008ffe402 */
[C---:B------:R-:W-:Y:S01]  /*e7a0*/  LEA R2, R6.reuse, R19, 0x4 ;  /* 0x0000001306027211 */ /* 0x040fe200078e20ff */
[----:B------:R-:W-:Y:S01]  /*e7b0*/  IMAD.SHL.U32 R6, R6, 0x8, RZ ;  /* 0x0000000806067824 */ /* 0x000fe200078e00ff */
[----:B------:R-:W-:Y:S01]  /*e7c0*/  LOP3.LUT R0, R0, 0x1c0, RZ, 0xc0, !PT ;  /* 0x000001c000007812 */ /* 0x000fe200078ec0ff */
[----:B------:R-:W-:Y:S02]  /*e7d0*/  UIMAD UR6, UR14, UR7, UR6 ;  /* 0x000000070e0672a4 */ /* 0x000fe4000f8e0206 */
[----:B------:R-:W-:Y:S01]  /*e7e0*/  IMAD R4, R76, 0x80, R2 ;  /* 0x000000804c047824 */ /* 0x000fe200078e0202 */
[----:B------:R-:W-:Y:S01]  /*e7f0*/  SHF.R.U32.HI R7, RZ, 0x3, R0 ;  /* 0x00000003ff077819 */ /* 0x000fe20000011600 */
[----:B------:R-:W-:Y:S01]  /*e800*/  UIADD3 UR7, UR17, UR6, URZ ;  /* 0x0000000611077290 */ /* 0x000fe2000fffe03f */
[----:B------:R-:W-:Y:S01]  /*e810*/  LOP3.LUT R0, R0, 0x38, R6, 0xf8, !PT ;  /* 0x0000003800007812 */ /* 0x000fe200078ef806 */
[----:B------:R-:W-:Y:S01]  /*e820*/  @P2 IMAD.HI.U32 R3, R4, c[0x0][0x4ec], RZ ;  /* 0x00013b0004032a27 */ /* 0x000fe200078e00ff */
[----:B------:R-:W-:Y:S01]  /*e830*/  SHF.R.S32.HI R2, RZ, 0x1f, R5 ;  /* 0x0000001fff027819 */ /* 0x000fe20000011405 */
[----:B------:R-:W-:Y:S01]  /*e840*/  UMOV UR6, UR16 ;  /* 0x0000001000067c82 */ /* 0x000fe20008000000 */
[----:B------:R-:W-:Y:S01]  /*e850*/  LOP3.LUT R20, R0, R7, RZ, 0x3c, !PT ;  /* 0x0000000700147212 */ /* 0x000fe200078e3cff */
[----:B------:R-:W-:Y:S01]  /*e860*/  UIMAD.WIDE.U32 UR8, UR8, UR4, UR6 ;  /* 0x00000004080872a5 */ /* 0x000fe2000f8e0006 */
[----:B------:R-:W-:Y:S01]  /*e870*/  IMAD.MOV.U32 R14, RZ, RZ, R4 ;  /* 0x000000ffff0e7224 */ /* 0x000fe200078e0004 */
[----:B------:R-:W-:Y:S01]  /*e880*/  @P2 SHF.R.U32.HI R14, RZ, c[0x0][0x4f0], R3 ;  /* 0x00013c00ff0e2a19 */ /* 0x000fe20000011603 */
[----:B------:R-:W-:Y:S01]  /*e890*/  IMAD R0, R2, c[0x0][0x488], RZ ;  /* 0x0001220002007a24 */ /* 0x000fe200078e02ff */
[----:B------:R-:W-:Y:S01]  /*e8a0*/  UIADD3 UR9, UR9, UR5, URZ ;  /* 0x0000000509097290 */ /* 0x000fe2000fffe03f */
[----:B------:R-:W-:Y:S01]  /*e8b0*/  IMAD.WIDE.U32 R2, R5, c[0x0][0x488], R8 ;  /* 0x0001220005027a25 */ /* 0x000fe200078e0008 */
[----:B------:R-:W-:Y:S01]  /*e8c0*/  IADD3 R8, R15, 0x8, RZ ;  /* 0x000000080f087810 */ /* 0x000fe20007ffe0ff */
[----:B------:R-:W-:Y:S01]  /*e8d0*/  ULDC.64 UR4, c[0x0][0x3f0] ;  /* 0x0000fc0000047ab9 */ /* 0x000fe20000000a00 */
[----:B------:R-:W-:Y:S01]  /*e8e0*/  SHF.R.S32.HI R9, RZ, 0x1f, R14 ;  /* 0x0000001fff097819 */ /* 0x000fe2000001140e */
[----:B------:R-:W-:Y:S01]  /*e8f0*/  IMAD R0, R5, c[0x0][0x48c], R0 ;  /* 0x0001230005007a24 */ /* 0x000fe200078e0200 */
[----:B------:R-:W-:Y:S01]  /*e900*/  UIMAD UR10, UR10, UR4, URZ ;  /* 0x000000040a0a72a4 */ /* 0x000fe2000f8e023f */
[----:B------:R-:W-:Y:S01]  /*e910*/  LEA R5, P1, R2, c[0x0][0x450], 0x2 ;  /* 0x0001140002057a11 */ /* 0x000fe200078210ff */
[----:B------:R-:W-:Y:S01]  /*e920*/  UIMAD.WIDE.U32 UR8, UR11, UR4, UR8 ;  /* 0x000000040b0872a5 */ /* 0x000fe2000f8e0008 */
[----:B------:R-:W-:Y:S01]  /*e930*/  IMAD.IADD R0, R3, 0x1, R0 ;  /* 0x0000000103007824 */ /* 0x000fe200078e0200 */
[----:B------:R-:W-:Y:S01]  /*e940*/  UIMAD UR5, UR11, UR5, UR10 ;  /* 0x000000050b0572a4 */ /* 0x000fe2000f8e020a */
[----:B------:R-:W-:Y:S01]  /*e950*/  IMAD.MOV R7, RZ, RZ, -R14 ;  /* 0x000000ffff077224 */ /* 0x000fe200078e0a0e */
[----:B------:R-:W-:Y:S01]  /*e960*/  ISETP.GE.OR P2, PT, R8, R17, P0 ;  /* 0x000000110800720c */ /* 0x000fe20000746670 */
[----:B------:R-:W-:Y:S01]  /*e970*/  IMAD R16, R9, c[0x0][0x3e0], RZ ;  /* 0x0000f80009107a24 */ /* 0x000fe200078e02ff */
[----:B------:R-:W-:Y:S01]  /*e980*/  LEA.HI.X R0, R2, c[0x0][0x454], R0, 0x2, P1 ;  /* 0x0001150002007a11 */ /* 0x000fe200008f1400 */
[----:B------:R-:W-:Y:S01]  /*e990*/  UIADD3 UR5, UR9, UR5, URZ ;  /* 0x0000000509057290 */ /* 0x000fe2000fffe03f */
[----:B------:R-:W-:Y:S01]  /*e9a0*/  SHFL.IDX PT, R10, R5, RZ, 0x1c1f ;  /* 0x001c1fff050a7589 */ /* 0x000fe200000e0000 */
[----:B------:R-:W-:Y:S01]  /*e9b0*/  IMAD R7, R7, c[0x0][0x4e8], R4 ;  /* 0x00013a0007077a24 */ /* 0x000fe200078e0204 */
[----:B------:R-:W-:Y:S01]  /*e9c0*/  MOV R3, UR9 ;  /* 0x0000000900037c02 */ /* 0x000fe20008000f00 */
[----:B------:R-:W-:Y:S01]  /*e9d0*/  IMAD.U32 R2, RZ, RZ, UR8 ;  /* 0x00000008ff027e24 */ /* 0x000fe2000f8e00ff */
[----:B------:R-:W1:Y:S01]  /*e9e0*/  SHFL.IDX PT, R11, R0, RZ, 0x1c1f ;  /* 0x001c1fff000b7589 */ /* 0x000e6200000e0000 */
[----:B------:R-:W-:-:S02]  /*e9f0*/  IMAD.U32 R3, RZ, RZ, UR5 ;  /* 0x00000005ff037e24 */ /* 0x000fc4000f8e00ff */
[C---:B------:R-:W-:Y:S01]  /*ea00*/  IMAD R18, R14.reuse, c[0x0][0x3e4], R16 ;  /* 0x0000f9000e127a24 */ /* 0x040fe200078e0210 */
[----:B------:R-:W-:Y:S01]  /*ea10*/  SHFL.IDX PT, R8, R5, 0x1, 0x1c1f ;  /* 0x003c1f0005087f89 */ /* 0x000fe200000e0000 */
[----:B------:R-:W-:Y:S01]  /*ea20*/  IMAD.WIDE.U32 R2, R14, c[0x0][0x3e0], R2 ;  /* 0x0000f8000e027a25 */ /* 0x000fe200078e0002 */
[C---:B------:R-:W-:Y:S02]  /*ea30*/  IADD3 R14, R15.reuse, 0x40, RZ ;  /* 0x000000400f0e7810 */ /* 0x040fe40007ffe0ff */
[----:B------:R-:W2:Y:S01]  /*ea40*/  SHFL.IDX PT, R9, R0, 0x1, 0x1c1f ;  /* 0x003c1f0000097f89 */ /* 0x000ea200000e0000 */
[----:B------:R-:W-:Y:S01]  /*ea50*/  IADD3 R15, R15, 0x48, RZ ;  /* 0x000000480f0f7810 */ /* 0x000fe20007ffe0ff */
[----:B------:R-:W-:Y:S01]  /*ea60*/  IMAD.SHL.U32 R16, R21, 0x8, RZ ;  /* 0x0000000815107824 */ /* 0x000fe200078e00ff */
[-C--:B------:R-:W-:Y:S01]  /*ea70*/  ISETP.GE.OR P1, PT, R14, R17.reuse, P0 ;  /* 0x000000110e00720c */ /* 0x080fe20000726670 */
[----:B------:R-:W-:Y:S01]  /*ea80*/  SHFL.IDX PT, R12, R5, 0x2, 0x1c1f ;  /* 0x005c1f00050c7f89 */ /* 0x000fe200000e0000 */
[----:B------:R-:W-:Y:S01]  /*ea90*/  ISETP.GE.OR P0, PT, R15, R17, P0 ;  /* 0x000000110f00720c */ /* 0x000fe20000706670 */
[----:B------:R-:W-:Y:S01]  /*eaa0*/  IMAD.IADD R3, R3, 0x1, R18 ;  /* 0x0000000103037824 */ /* 0x000fe200078e0212 */
[----:B------:R-:W-:Y:S01]  /*eab0*/  LOP3.LUT R15, R20, 0x7ffffe00, R16, 0xf8, !PT ;  /* 0x7ffffe00140f7812 */ /* 0x000fe200078ef810 */
[----:B------:R-:W3:Y:S02]  /*eac0*/  SHFL.IDX PT, R13, R0, 0x2, 0x1c1f ;  /* 0x005c1f00000d7f89 */ /* 0x000ee400000e0000 */
[----:B------:R-:W-:-:S02]  /*ead0*/  IMAD.WIDE.U32 R2, R7, c[0x0][0x3d8], R2 ;  /* 0x0000f60007027a25 */ /* 0x000fc400078e0002 */
[----:B------:R-:W-:Y:S04]  /*eae0*/  SHFL.IDX PT, R4, R5, 0x3, 0x1c1f ;  /* 0x007c1f0005047f89 */ /* 0x000fe800000e0000 */
[----:B------:R4:W4:Y:S04]  /*eaf0*/  SHFL.IDX PT, R5, R0, 0x3, 0x1c1f ;  /* 0x007c1f0000057f89 */ /* 0x00092800000e0000 */
[----:B-1----:R1:W-:Y:S04]  /*eb00*/  @!P3 ST.E [R10.64], R62 ;  /* 0x0000003e0a00b985 */ /* 0x0023e8000c10190c */
[----:B--2---:R1:W-:Y:S04]  /*eb10*/  @!P2 ST.E [R8.64], R63 ;  /* 0x0000003f0800a985 */ /* 0x0043e8000c10190c */
[----:B---3--:R1:W-:Y:S01]  /*eb20*/  @!P1 ST.E [R12.64], R64 ;  /* 0x000000400c009985 */ /* 0x0083e2000c10190c */
[----:B----4-:R-:W-:-:S03]  /*eb30*/  SHF.R.S32.HI R0, RZ, 0x1f, R7 ;  /* 0x0000001fff007819 */ /* 0x010fc60000011407 */
[----:B------:R1:W-:Y:S01]  /*eb40*/  @!P0 ST.E [R4.64], R65 ;  /* 0x0000004104008985 */ /* 0x0003e2000c10190c */
[----:B------:R-:W-:Y:S01]  /*eb50*/  LEA R18, P0, R2, c[0x0][0x380], 0x1 ;  /* 0x0000e00002127a11 */ /* 0x000fe200078008ff */
[----:B------:R-:W-:-:S04]  /*eb60*/  IMAD R0, R0, c[0x0][0x3d8], RZ ;  /* 0x0000f60000007a24 */ /* 0x000fc800078e02ff */
[----:B------:R-:W-:Y:S02]  /*eb70*/  IMAD R14, R7, c[0x0][0x3dc], R0 ;  /* 0x0000f700070e7a24 */ /* 0x000fe400078e0200 */
[----:B------:R-:W-:Y:S02]  /*eb80*/  IMAD.SHL.U32 R0, R15, 0x2, RZ ;  /* 0x000000020f007824 */ /* 0x000fe400078e00ff */
[----:B------:R-:W-:Y:S02]  /*eb90*/  IMAD.IADD R3, R3, 0x1, R14 ;  /* 0x0000000103037824 */ /* 0x000fe400078e020e */
[----:B------:R-:W-:Y:S01]  /*eba0*/  IMAD R7, R76, 0x80, R19 ;  /* 0x000000804c077824 */ /* 0x000fe200078e0213 */
[----:B------:R1:W2:Y:S02]  /*ebb0*/  LDS.128 R24, [R0+0x880] ;  /* 0x0008800000187984 */ /* 0x0002a40000000c00 */
[----:B------:R-:W-:Y:S02]  /*ebc0*/  LEA.HI.X R16, R2, c[0x0][0x384], R3, 0x1, P0 ;  /* 0x0000e10002107a11 */ /* 0x000fe400000f0c03 */
[----:B------:R1:W3:Y:S01]  /*ebd0*/  LDS.128 R32, [R0+0x1080] ;  /* 0x0010800000207984 */ /* 0x0002e20000000c00 */
[----:B------:R-:W-:-:S03]  /*ebe0*/  ISETP.GE.AND P0, PT, R7, R17, PT ;  /* 0x000000110700720c */ /* 0x000fc60003f06270 */
        /* <DEDUP_REMOVED lines=12> */
[----:B------:R1:W1:Y:S04]  /*ecb0*/  SHFL.IDX PT, R2, R18, RZ, 0x181f ;  /* 0x00181fff12027589 */ /* 0x00026800000e0000 */
[----:B------:R1:W1:Y:S01]  /*ecc0*/  SHFL.IDX PT, R3, R16, RZ, 0x181f ;  /* 0x00181fff10037589 */ /* 0x00026200000e0000 */
[----:B------:R-:W-:Y:S05]  /*ecd0*/  @P0 BRA `(.L_x_761) ;  /* 0x000000c000000947 */ /* 0x000fea0003800000 */
[----:B-1234-:R-:W1:Y:S01]  /*ece0*/  LDS.128 R12, [R0+0x80] ;  /* 0x00008000000c7984 */ /* 0x01ee620000000c00 */
[----:B------:R-:W-:-:S02]  /*ecf0*/  IADD3 R4, R6, 0x40, RZ ;  /* 0x0000004006047810 */ /* 0x000fc40007ffe0ff */
[----:B------:R-:W-:Y:S01]  /*ed00*/  ISETP.GE.AND P1, PT, R6, c[0x0][0x3c8], PT ;  /* 0x0000f20006007a0c */ /* 0x000fe20003f26270 */
[----:B------:R2:W3:Y:S01]  /*ed10*/  LDS.128 R8, [R0+0x4080] ;  /* 0x0040800000087984 */ /* 0x0004e20000000c00 */
[----:B------:R-:W-:-:S13]  /*ed20*/  ISETP.GE.AND P0, PT, R4, c[0x0][0x3c8], PT ;  /* 0x0000f20004007a0c */ /* 0x000fda0003f06270 */
[----:B--2---:R-:W-:-:S04]  /*ed30*/  @!P0 SHF.R.S32.HI R0, RZ, 0x1f, R4 ;  /* 0x0000001fff008819 */ /* 0x004fc80000011404 */
[----:B------:R-:W-:Y:S01]  /*ed40*/  @!P0 LEA.HI R0, R0, R4, RZ, 0x3 ;  /* 0x0000000400008211 */ /* 0x000fe200078f18ff */
[----:B------:R-:W-:-:S03]  /*ed50*/  @!P1 IMAD.WIDE R4, R6, 0x2, R2 ;  /* 0x0000000206049825 */ /* 0x000fc600078e0202 */
[----:B------:R-:W-:-:S05]  /*ed60*/  @!P0 LOP3.LUT R0, R0, 0xfffffff8, RZ, 0xc0, !PT ;  /* 0xfffffff800008812 */ /* 0x000fca00078ec0ff */
[----:B------:R-:W-:Y:S01]  /*ed70*/  @!P0 IMAD.WIDE R2, R0, 0x2, R2 ;  /* 0x0000000200028825 */ /* 0x000fe200078e0202 */
[----:B-1----:R1:W-:Y:S04]  /*ed80*/  @!P1 ST.E.128 [R4.64], R12 ;  /* 0x0000000c04009985 */ /* 0x0023e8000c101d0c */
[----:B---3--:R1:W-:Y:S02]  /*ed90*/  @!P0 ST.E.128 [R2.64], R8 ;  /* 0x0000000802008985 */ /* 0x0083e4000c101d0c */
.L_x_761:
[----:B--234-:R-:W-:Y:S05]  /*eda0*/  BSYNC B0 ;  /* 0x0000000000007941 */ /* 0x01cfea0003800000 */
.L_x_760:
[----:B-1----:R-:W-:Y:S01]  /*edb0*/  IADD3 R0, R7, 0x10, RZ ;  /* 0x0000001007007810 */ /* 0x002fe20007ffe0ff */
[----:B------:R1:W2:Y:S01]  /*edc0*/  SHFL.IDX PT, R3, R16, 0x1, 0x181f ;  /* 0x00381f0010037f89 */ /* 0x0002a200000e0000 */
[----:B------:R-:W-:Y:S02]  /*edd0*/  BSSY B0, `(.L_x_762) ;  /* 0x000000e000007945 */ /* 0x000fe40003800000 */
[----:B------:R-:W-:Y:S01]  /*ede0*/  ISETP.GE.AND P0, PT, R0, R17, PT ;  /* 0x000000110000720c */ /* 0x000fe20003f06270 */
[----:B------:R1:W3:-:S12]  /*edf0*/  SHFL.IDX PT, R2, R18, 0x1, 0x181f ;  /* 0x00381f0012027f89 */ /* 0x0002d800000e0000 */
[----:B------:R-:W-:Y:S05]  /*ee00*/  @P0 BRA `(.L_x_763) ;  /* 0x000000a000000947 */ /* 0x000fea0003800000 */
[C---:B------:R-:W-:Y:S02]  /*ee10*/  IADD3 R4, R6.reuse, 0x40, RZ ;  /* 0x0000004006047810 */ /* 0x040fe40007ffe0ff */
[----:B------:R-:W-:Y:S02]  /*ee20*/  ISETP.GE.AND P1, PT, R6, c[0x0][0x3c8], PT ;  /* 0x0000f20006007a0c */ /* 0x000fe40003f26270 */
[----:B------:R-:W-:-:S13]  /*ee30*/  ISETP.GE.AND P0, PT, R4, c[0x0][0x3c8], PT ;  /* 0x0000f20004007a0c */ /* 0x000fda0003f06270 */
[----:B------:R-:W-:-:S04]  /*ee40*/  @!P0 SHF.R.S32.HI R0, RZ, 0x1f, R4 ;  /* 0x0000001fff008819 */ /* 0x000fc80000011404 */
[----:B------:R-:W-:Y:S01]  /*ee50*/  @!P0 LEA.HI R0, R0, R4, RZ, 0x3 ;  /* 0x0000000400008211 */ /* 0x000fe200078f18ff */
[----:B--23--:R-:W-:-:S03]  /*ee60*/  @!P1 IMAD.WIDE R4, R6, 0x2, R2 ;  /* 0x0000000206049825 */ /* 0x00cfc600078e0202 */
[----:B------:R-:W-:Y:S02]  /*ee70*/  @!P0 LOP3.LUT R0, R0, 0xfffffff8, RZ, 0xc0, !PT ;  /* 0xfffffff800008812 */ /* 0x000fe400078ec0ff */
[----:B------:R2:W-:Y:S03]  /*ee80*/  @!P1 ST.E.128 [R4.64], R24 ;  /* 0x0000001804009985 */ /* 0x0005e6000c101d0c */
[----:B------:R-:W-:-:S05]  /*ee90*/  @!P0 IMAD.WIDE R2, R0, 0x2, R2 ;  /* 0x0000000200028825 */ /* 0x000fca00078e0202 */
[----:B------:R2:W-:Y:S02]  /*eea0*/  @!P0 ST.E.128 [R2.64], R20 ;  /* 0x0000001402008985 */ /* 0x0005e4000c101d0c */
.L_x_763:
[----:B------:R-:W-:Y:S05]  /*eeb0*/  BSYNC B0 ;  /* 0x0000000000007941 */ /* 0x000fea0003800000 */
.L_x_762:
[----:B------:R-:W-:Y:S01]  /*eec0*/  IADD3 R0, R7, 0x20, RZ ;  /* 0x0000002007007810 */ /* 0x000fe20007ffe0ff */
[----:B--2---:R2:W4:Y:S01]  /*eed0*/  SHFL.IDX PT, R3, R16, 0x2, 0x181f ;  /* 0x00581f0010037f89 */ /* 0x00452200000e0000 */
[----:B------:R-:W-:Y:S02]  /*eee0*/  BSSY B0, `(.L_x_764) ;  /* 0x000000e000007945 */ /* 0x000fe40003800000 */
[----:B------:R-:W-:Y:S01]  /*eef0*/  ISETP.GE.AND P0, PT, R0, R17, PT ;  /* 0x000000110000720c */ /* 0x000fe20003f06270 */
[----:B---3--:R2:W3:-:S12]  /*ef00*/  SHFL.IDX PT, R2, R18, 0x2, 0x181f ;  /* 0x00581f0012027f89 */ /* 0x0084d800000e0000 */
[----:B------:R-:W-:Y:S05]  /*ef10*/  @P0 BRA `(.L_x_765) ;  /* 0x000000a000000947 */ /* 0x000fea0003800000 */
[C---:B------:R-:W-:Y:S02]  /*ef20*/  IADD3 R4, R6.reuse, 0x40, RZ ;  /* 0x0000004006047810 */ /* 0x040fe40007ffe0ff */
[----:B------:R-:W-:Y:S02]  /*ef30*/  ISETP.GE.AND P1, PT, R6, c[0x0][0x3c8], PT ;  /* 0x0000f20006007a0c */ /* 0x000fe40003f26270 */
[----:B------:R-:W-:-:S13]  /*ef40*/  ISETP.GE.AND P0, PT, R4, c[0x0][0x3c8], PT ;  /* 0x0000f20004007a0c */ /* 0x000fda0003f06270 */
[----:B------:R-:W-:-:S04]  /*ef50*/  @!P0 SHF.R.S32.HI R0, RZ, 0x1f, R4 ;  /* 0x0000001fff008819 */ /* 0x000fc80000011404 */
[----:B------:R-:W-:Y:S01]  /*ef60*/  @!P0 LEA.HI R0, R0, R4, RZ, 0x3 ;  /* 0x0000000400008211 */ /* 0x000fe200078f18ff */
[----:B---34-:R-:W-:-:S03]  /*ef70*/  @!P1 IMAD.WIDE R4, R6, 0x2, R2 ;  /* 0x0000000206049825 */ /* 0x018fc600078e0202 */
[----:B------:R-:W-:Y:S02]  /*ef80*/  @!P0 LOP3.LUT R0, R0, 0xfffffff8, RZ, 0xc0, !PT ;  /* 0xfffffff800008812 */ /* 0x000fe400078ec0ff */
[----:B------:R3:W-:Y:S03]  /*ef90*/  @!P1 ST.E.128 [R4.64], R32 ;  /* 0x0000002004009985 */ /* 0x0007e6000c101d0c */
[----:B------:R-:W-:-:S05]  /*efa0*/  @!P0 IMAD.WIDE R2, R0, 0x2, R2 ;  /* 0x0000000200028825 */ /* 0x000fca00078e0202 */
[----:B------:R3:W-:Y:S02]  /*efb0*/  @!P0 ST.E.128 [R2.64], R28 ;  /* 0x0000001c02008985 */ /* 0x0007e4000c101d0c */
.L_x_765:
[----:B------:R-:W-:Y:S05]  /*efc0*/  BSYNC B0 ;  /* 0x0000000000007941 */ /* 0x000fea0003800000 */
.L_x_764:
[----:B------:R-:W-:Y:S01]  /*efd0*/  IADD3 R0, R7, 0x30, RZ ;  /* 0x0000003007007810 */ /* 0x000fe20007ffe0ff */
[----:B---34-:R3:W4:Y:S01]  /*efe0*/  SHFL.IDX PT, R3, R16, 0x3, 0x181f ;  /* 0x00781f0010037f89 */ /* 0x01872200000e0000 */
[----:B------:R-:W-:Y:S02]  /*eff0*/  BSSY B0, `(.L_x_766) ;  /* 0x000000e000007945 */ /* 0x000fe40003800000 */
[----:B------:R-:W-:Y:S01]  /*f000*/  ISETP.GE.AND P0, PT, R0, R17, PT ;  /* 0x000000110000720c */ /* 0x000fe20003f06270 */
[----:B------:R3:W1:-:S12]  /*f010*/  SHFL.IDX PT, R2, R18, 0x3, 0x181f ;  /* 0x00781f0012027f89 */ /* 0x00065800000e0000 */
[----:B------:R-:W-:Y:S05]  /*f020*/  @P0 BRA `(.L_x_767) ;  /* 0x000000a000000947 */ /* 0x000fea0003800000 */
[C---:B------:R-:W-:Y:S02]  /*f030*/  IADD3 R4, R6.reuse, 0x40, RZ ;  /* 0x0000004006047810 */ /* 0x040fe40007ffe0ff */
[----:B------:R-:W-:Y:S02]  /*f040*/  ISETP.GE.AND P1, PT, R6, c[0x0][0x3c8], PT ;  /* 0x0000f20006007a0c */ /* 0x000fe40003f26270 */
[----:B------:R-:W-:-:S13]  /*f050*/  ISETP.GE.AND P0, PT, R4, c[0x0][0x3c8], PT ;  /* 0x0000f20004007a0c */ /* 0x000fda0003f06270 */
[----:B------:R-:W-:-:S04]  /*f060*/  @!P0 SHF.R.S32.HI R0, RZ, 0x1f, R4 ;  /* 0x0000001fff008819 */ /* 0x000fc80000011404 */
[----:B------:R-:W-:Y:S01]  /*f070*/  @!P0 LEA.HI R0, R0, R4, RZ, 0x3 ;  /* 0x0000000400008211 */ /* 0x000fe200078f18ff */
[----:B-1--4-:R-:W-:-:S03]  /*f080*/  @!P1 IMAD.WIDE R4, R6, 0x2, R2 ;  /* 0x0000000206049825 */ /* 0x012fc600078e0202 */
[----:B------:R-:W-:Y:S02]  /*f090*/  @!P0 LOP3.LUT R0, R0, 0xfffffff8, RZ, 0xc0, !PT ;  /* 0xfffffff800008812 */ /* 0x000fe400078ec0ff */
[----:B------:R1:W-:Y:S03]  /*f0a0*/  @!P1 ST.E.128 [R4.64], R40 ;  /* 0x0000002804009985 */ /* 0x0003e6000c101d0c */
[----:B------:R-:W-:-:S05]  /*f0b0*/  @!P0 IMAD.WIDE R2, R0, 0x2, R2 ;  /* 0x0000000200028825 */ /* 0x000fca00078e0202 */
[----:B------:R1:W-:Y:S02]  /*f0c0*/  @!P0 ST.E.128 [R2.64], R36 ;  /* 0x0000002402008985 */ /* 0x0003e4000c101d0c */
.L_x_767:
[----:B------:R-:W-:Y:S05]  /*f0d0*/  BSYNC B0 ;  /* 0x0000000000007941 */ /* 0x000fea0003800000 */
.L_x_766:
[----:B------:R-:W-:Y:S01]  /*f0e0*/  IADD3 R0, R7, 0x40, RZ ;  /* 0x0000004007007810 */ /* 0x000fe20007ffe0ff */
[----:B-1--4-:R1:W4:Y:S01]  /*f0f0*/  SHFL.IDX PT, R3, R16, 0x4, 0x181f ;  /* 0x00981f0010037f89 */ /* 0x01232200000e0000 */
[----:B------:R-:W-:Y:S02]  /*f100*/  BSSY B0, `(.L_x_768) ;  /* 0x000000e000007945 */ /* 0x000fe40003800000 */
[----:B------:R-:W-:Y:S01]  /*f110*/  ISETP.GE.AND P0, PT, R0, R17, PT ;  /* 0x000000110000720c */ /* 0x000fe20003f06270 */
[----:B------:R1:W2:-:S12]  /*f120*/  SHFL.IDX PT, R2, R18, 0x4, 0x181f ;  /* 0x00981f0012027f89 */ /* 0x00029800000e0000 */
[----:B------:R-:W-:Y:S05]  /*f130*/  @P0 BRA `(.L_x_769) ;  /* 0x000000a000000947 */ /* 0x000fea0003800000 */
[C---:B------:R-:W-:Y:S02]  /*f140*/  IADD3 R4, R6.reuse, 0x40, RZ ;  /* 0x0000004006047810 */ /* 0x040fe40007ffe0ff */
[----:B------:R-:W-:Y:S02]  /*f150*/  ISETP.GE.AND P1, PT, R6, c[0x0][0x3c8], PT ;  /* 0x0000f20006007a0c */ /* 0x000fe40003f26270 */
[----:B------:R-:W-:-:S13]  /*f160*/  ISETP.GE.AND P0, PT, R4, c[0x0][0x3c8], PT ;  /* 0x0000f20004007a0c */ /* 0x000fda0003f06270 */
[----:B------:R-:W-:-:S04]  /*f170*/  @!P0 SHF.R.S32.HI R0, RZ, 0x1f, R4 ;  /* 0x0000001fff008819 */ /* 0x000fc80000011404 */
[----:B------:R-:W-:Y:S01]  /*f180*/  @!P0 LEA.HI R0, R0, R4, RZ, 0x3 ;  /* 0x0000000400008211 */ /* 0x000fe200078f18ff */
[----:B--2-4-:R-:W-:-:S03]  /*f190*/  @!P1 IMAD.WIDE R4, R6, 0x2, R2 ;  /* 0x0000000206049825 */ /* 0x014fc600078e0202 */
[----:B------:R-:W-:Y:S02]  /*f1a0*/  @!P0 LOP3.LUT R0, R0, 0xfffffff8, RZ, 0xc0, !PT ;  /* 0xfffffff800008812 */ /* 0x000fe400078ec0ff */
[----:B------:R2:W-:Y:S03]  /*f1b0*/  @!P1 ST.E.128 [R4.64], R48 ;  /* 0x0000003004009985 */ /* 0x0005e6000c101d0c */
[----:B------:R-:W-:-:S05]  /*f1c0*/  @!P0 IMAD.WIDE R2, R0, 0x2, R2 ;  /* 0x0000000200028825 */ /* 0x000fca00078e0202 */
[----:B------:R2:W-:Y:S02]  /*f1d0*/  @!P0 ST.E.128 [R2.64], R44 ;  /* 0x0000002c02008985 */ /* 0x0005e4000c101d0c */
.L_x_769:
[----:B------:R-:W-:Y:S05]  /*f1e0*/  BSYNC B0 ;  /* 0x0000000000007941 */ /* 0x000fea0003800000 */
.L_x_768:
[----:B------:R-:W-:Y:S01]  /*f1f0*/  IADD3 R0, R7, 0x50, RZ ;  /* 0x0000005007007810 */ /* 0x000fe20007ffe0ff */
[----:B--2-4-:R2:W4:Y:S01]  /*f200*/  SHFL.IDX PT, R3, R16, 0x5, 0x181f ;  /* 0x00b81f0010037f89 */ /* 0x01452200000e0000 */
        /* <DEDUP_REMOVED lines=14> */
.L_x_771:
[----:B------:R-:W-:Y:S05]  /*f2f0*/  BSYNC B0 ;  /* 0x0000000000007941 */ /* 0x000fea0003800000 */
.L_x_770:
        /* <DEDUP_REMOVED lines=16> */
.L_x_773:
[----:B------:R-:W-:Y:S05]  /*f400*/  BSYNC B0 ;  /* 0x0000000000007941 */ /* 0x000fea0003800000 */
.L_x_772:
[----:B------:R-:W-:Y:S01]  /*f410*/  IADD3 R0, R7, 0x70, RZ ;  /* 0x0000007007007810 */ /* 0x000fe20007ffe0ff */
[----:B--2-4-:R2:W4:Y:S03]  /*f420*/  SHFL.IDX PT, R3, R16, 0x7, 0x181f ;  /* 0x00f81f0010037f89 */ /* 0x01452600000e0000 */
[----:B------:R-:W-:Y:S01]  /*f430*/  ISETP.GE.AND P0, PT, R0, R17, PT ;  /* 0x000000110000720c */ /* 0x000fe20003f06270 */
[----:B------:R2:W1:-:S12]  /*f440*/  SHFL.IDX PT, R2, R18, 0x7, 0x181f ;  /* 0x00f81f0012027f89 */ /* 0x00045800000e0000 */
[----:B------:R-:W-:Y:S05]  /*f450*/  @P0 EXIT ;  /* 0x000000000000094d */ /* 0x000fea0003800000 */
[C---:B------:R-:W-:Y:S02]  /*f460*/  ISETP.GE.AND P0, PT, R6.reuse, c[0x0][0x3c8], PT ;  /* 0x0000f20006007a0c */ /* 0x040fe40003f06270 */
[----:B------:R-:W-:-:S11]  /*f470*/  IADD3 R0, R6, 0x40, RZ ;  /* 0x0000004006007810 */ /* 0x000fd60007ffe0ff */
        /* <DEDUP_REMOVED lines=10> */
.L_x_758:
        /* <DEDUP_REMOVED lines=31> */
.L_x_774:
        /* <DEDUP_REMOVED lines=43> */
.L_x_776:
[----:B------:R-:W-:Y:S05]  /*f9c0*/  BSYNC B0 ;  /* 0x0000000000007941 */ /* 0x000fea0003800000 */
.L_x_775:
        /* <DEDUP_REMOVED lines=17> */
[----:B------:R-:W-:Y:S02]  /*fae0*/  LEA R0, R7, R8, 0x4 ;  /* 0x0000000807007211 */ /* 0x000fe400078e20ff */
[----:B------:R-:W-:Y:S02]  /*faf0*/  UIMAD UR7, UR8, UR5, UR7 ;  /* 0x00000005080772a4 */ /* 0x000fe4000f8e0207 */
[----:B------:R-:W-:Y:S01]  /*fb00*/  UIMAD.WIDE.U32 UR8, UR8, UR4, UR16 ;  /* 0x00000004080872a5 */ /* 0x000fe2000f8e0010 */
[C---:B--2---:R-:W-:Y:S02]  /*fb10*/  IMAD R0, R12.reuse, 0x80, R0 ;  /* 0x000000800c007824 */ /* 0x044fe400078e0200 */
        /* <DEDUP_REMOVED lines=21> */
[----:B------:R-:W-:Y:S01]  /*fc70*/  IMAD.IADD R3, R3, 0x1, R6 ;  /* 0x0000000103037824 */ /* 0x000fe200078e0206 */
[----:B------:R-:W-:Y:S01]  /*fc80*/  SHF.L.U32 R6, R7, 0x3, RZ ;  /* 0x0000000307067819 */ /* 0x000fe200000006ff */
[C---:B------:R-:W-:Y:S02]  /*fc90*/  IMAD R0, R5.reuse, c[0x0][0x3dc], R0 ;  /* 0x0000f70005007a24 */ /* 0x040fe400078e0200 */
[----:B------:R-:W-:Y:S01]  /*fca0*/  IMAD.WIDE.U32 R2, R5, c[0x0][0x3d8], R2 ;  /* 0x0000f60005027a25 */ /* 0x000fe200078e0002 */
[----:B------:R-:W-:-:S04]  /*fcb0*/  IADD3 R7, R6, 0x40, RZ ;  /* 0x0000004006077810 */ /* 0x000fc80007ffe0ff */
        /* <DEDUP_REMOVED lines=16> */
.L_x_778:
[----:B------:R-:W-:Y:S05]  /*fdc0*/  BSYNC B0 ;  /* 0x0000000000007941 */ /* 0x000fea0003800000 */
.L_x_777:
        /* <DEDUP_REMOVED lines=15> */
.L_x_780:
[----:B------:R-:W-:Y:S05]  /*fec0*/  BSYNC B0 ;  /* 0x0000000000007941 */ /* 0x000fea0003800000 */
.L_x_779:
[----:B------:R-:W-:Y:S01]  /*fed0*/  IADD3 R0, R8, 0x20, RZ ;  /* 0x0000002008007810 */ /* 0x000fe20007ffe0ff */
[----:B---3--:R3:W1:Y:S01]  /*fee0*/  SHFL.IDX PT, R3, R9, 0x2, 0x181f ;  /* 0x00581f0009037f89 */ /* 0x00866200000e0000 */
        /* <DEDUP_REMOVED lines=13> */
.L_x_782:
[----:B------:R-:W-:Y:S05]  /*ffc0*/  BSYNC B0 ;  /* 0x0000000000007941 */ /* 0x000fea0003800000 */
.L_x_781:
[----:B------:R-:W-:Y:S01]  /*ffd0*/  IADD3 R0, R8, 0x30, RZ ;  /* 0x0000003008007810 */ /* 0x000fe20007ffe0ff */
[----:B-1----:R1:W2:Y:S01]  /*ffe0*/  SHFL.IDX PT, R3, R9, 0x3, 0x181f ;  /* 0x00781f0009037f89 */ /* 0x0022a200000e0000 */
[----:B------:R-:W-:Y:S02]  /*fff0*/  BSSY B0, `(.L_x_783) ;  /* 0x000000d000007945 */ /* 0x000fe40003800000 */
[----:B------:R-:W-:Y:S01]  /*10000*/  ISETP.GE.AND P0, PT, R0, R10, PT ;  /* 0x0000000a0000720c */ /* 0x000fe20003f06270 */
[----:B----4-:R1:W4:-:S12]  /*10010*/  SHFL.IDX PT, R2, R11, 0x3, 0x181f ;  /* 0x00781f000b027f89 */ /* 0x01031800000e0000 */
        /* <DEDUP_REMOVED lines=8> */
[----:B------:R-:W-:-:S05]  /*100a0*/  @!P0 IMAD.WIDE R2, R0, 0x2, R2 ;  /* 0x0000000200028825 */ /* 0x000fca00078e0202 */
[----:B------:R2:W-:Y:S02]  /*100b0*/  @!P0 ST.E.128 [R2.64], RZ ;  /* 0x000000ff02008985 */ /* 0x0005e4000c101d0c */
.L_x_784:
[----:B------:R-:W-:Y:S05]  /*100c0*/  BSYNC B0 ;  /* 0x0000000000007941 */ /* 0x000fea0003800000 */
.L_x_783:
[----:B------:R-:W-:Y:S01]  /*100d0*/  IADD3 R0, R8, 0x40, RZ ;  /* 0x0000004008007810 */ /* 0x000fe20007ffe0ff */
[----:B--2---:R2:W1:Y:S01]  /*100e0*/  SHFL.IDX PT, R3, R9, 0x4, 0x181f ;  /* 0x00981f0009037f89 */ /* 0x00446200000e0000 */
        /* <DEDUP_REMOVED lines=13> */
.L_x_786:
[----:B------:R-:W-:Y:S05]  /*101c0*/  BSYNC B0 ;  /* 0x0000000000007941 */ /* 0x000fea0003800000 */
.L_x_785:
        /* <DEDUP_REMOVED lines=15> */
.L_x_788:
[----:B------:R-:W-:Y:S05]  /*102c0*/  BSYNC B0 ;  /* 0x0000000000007941 */ /* 0x000fea0003800000 */
.L_x_787:
        /* <DEDUP_REMOVED lines=15> */
.L_x_790:
[----:B------:R-:W-:Y:S05]  /*103c0*/  BSYNC B0 ;  /* 0x0000000000007941 */ /* 0x000fea0003800000 */
.L_x_789:
        /* <DEDUP_REMOVED lines=16> */
.L_x_791:
        /* <DEDUP_REMOVED lines=11> */
.L_x_4342:


//--------------------- .text._ZN7cutlass13device_kernelIN5flash19enable_sm80_to_sm89INS1_16FlashAttnFwdSm80INS1_25CollectiveMainloopFwdSm80ILi4ELi1ELb0EN4cute5tupleIJNS5_1CILi128EEENS7_ILi64EEES8_EEELi128ENS_6half_tEfNS_4arch4Sm80ELb0ELb0ELb1ELb1ELb1ELb1ELb1ELb0EEENS1_21CollectiveEpilogueFwdINS6_IJS8_S8_S9_EEENS6_IJNS7_ILi1EEESH_SH_EEESB_SD_Li128ELb1ELb1ELb0ELb0EEENS1_19SingleTileSchedulerILb1ELb0ELb1ELi128EEEEEEEEEvNT_6ParamsE --------------------------
	.section	.text._ZN7cutlass13device_kernelIN5flash19enable_sm80_to_sm89INS1_16FlashAttnFwdSm80INS1_25CollectiveMainloopFwdSm80ILi4ELi1ELb0EN4cute5tupleIJNS5_1CILi128EEENS7_ILi64EEES8_EEELi128ENS_6half_tEfNS_4arch4Sm80ELb0ELb0ELb1ELb1ELb1ELb1ELb1ELb0EEENS1_21CollectiveEpilogueFwdINS6_IJS8_S8_S9_EEENS6_IJNS7_ILi1EEESH_SH_EEESB_SD_Li128ELb1ELb1ELb0ELb0EEENS1_19SingleTileSchedulerILb1ELb0ELb1ELi128EEEEEEEEEvNT_6ParamsE,"ax",@progbits
	.sectioninfo	@"SHI_REGISTERS=255"
	.align	128
.text._ZN7cutlass13device_kernelIN5flash19enable_sm80_to_sm89INS1_16FlashAttnFwdSm80INS1_25CollectiveMainloopFwdSm80ILi4ELi1ELb0EN4cute5tupleIJNS5_1CILi128EEENS7_ILi64EEES8_EEELi128ENS_6half_tEfNS_4arch4Sm80ELb0ELb0ELb1ELb1ELb1ELb1ELb1ELb0EEENS1_21CollectiveEpilogueFwdINS6_IJS8_S8_S9_EEENS6_IJNS7_ILi1EEESH_SH_EEESB_SD_Li128ELb1ELb1ELb0ELb0EEENS1_19SingleTileSchedulerILb1ELb0ELb1ELi128EEEEEEEEEvNT_6ParamsE:
        .type           _ZN7cutlass13device_kernelIN5flash19enable_sm80_to_sm89INS1_16FlashAttnFwdSm80INS1_25CollectiveMainloopFwdSm80ILi4ELi1ELb0EN4cute5tupleIJNS5_1CILi128EEENS7_ILi64EEES8_EEELi128ENS_6half_tEfNS_4arch4Sm80ELb0ELb0ELb1ELb1ELb1ELb1ELb1ELb0EEENS1_21CollectiveEpilogueFwdINS6_IJS8_S8_S9_EEENS6_IJNS7_ILi1EEESH_SH_EEESB_SD_Li128ELb1ELb1ELb0ELb0EEENS1_19SingleTileSchedulerILb1ELb0ELb1ELi128EEEEEEEEEvNT_6ParamsE,@function
        .size           _ZN7cutlass13device_kernelIN5flash19enable_sm80_to_sm89INS1_16FlashAttnFwdSm80INS1_25CollectiveMainloopFwdSm80ILi4ELi1ELb0EN4cute5tupleIJNS5_1CILi128EEENS7_ILi64EEES8_EEELi128ENS_6half_tEfNS_4arch4Sm80ELb0ELb0ELb1ELb1ELb1ELb1ELb1ELb0EEENS1_21CollectiveEpilogueFwdINS6_IJS8_S8_S9_EEENS6_IJNS7_ILi1EEESH_SH_EEESB_SD_Li128ELb1ELb1ELb0ELb0EEENS1_19SingleTileSchedulerILb1ELb0ELb1ELi128EEEEEEEEEvNT_6ParamsE,(.L_x_4343 - _ZN7cutlass13device_kernelIN5flash19enable_sm80_to_sm89INS1_16FlashAttnFwdSm80INS1_25CollectiveMainloopFwdSm80ILi4ELi1ELb0EN4cute5tupleIJNS5_1CILi128EEENS7_ILi64EEES8_EEELi128ENS_6half_tEfNS_4arch4Sm80ELb0ELb0ELb1ELb1ELb1ELb1ELb1ELb0EEENS1_21CollectiveEpilogueFwdINS6_IJS8_S8_S9_EEENS6_IJNS7_ILi1EEESH_SH_EEESB_SD_Li128ELb1ELb1ELb0ELb0EEENS1_19SingleTileSchedulerILb1ELb0ELb1ELi128EEEEEEEEEvNT_6ParamsE)
        .other          _ZN7cutlass13device_kernelIN5flash19enable_sm80_to_sm89INS1_16FlashAttnFwdSm80INS1_25CollectiveMainloopFwdSm80ILi4ELi1ELb0EN4cute5tupleIJNS5_1CILi128EEENS7_ILi64EEES8_EEELi128ENS_6half_tEfNS_4arch4Sm80ELb0ELb0ELb1ELb1ELb1ELb1ELb1ELb0EEENS1_21CollectiveEpilogueFwdINS6_IJS8_S8_S9_EEENS6_IJNS7_ILi1EEESH_SH_EEESB_SD_Li128ELb1ELb1ELb0ELb0EEENS1_19SingleTileSchedulerILb1ELb0ELb1ELi128EEEEEEEEEvNT_6ParamsE,@"STO_CUDA_ENTRY STV_DEFAULT"
_ZN7cutlass13device_kernelIN5flash19enable_sm80_to_sm89INS1_16FlashAttnFwdSm80INS1_25CollectiveMainloopFwdSm80ILi4ELi1ELb0EN4cute5tupleIJNS5_1CILi128EEENS7_ILi64EEES8_EEELi128ENS_6half_tEfNS_4arch4Sm80ELb0ELb0ELb1ELb1ELb1ELb1ELb1ELb0EEENS1_21CollectiveEpilogueFwdINS6_IJS8_S8_S9_EEENS6_IJNS7_ILi1EEESH_SH_EEESB_SD_Li128ELb1ELb1ELb0ELb0EEENS1_19SingleTileSchedulerILb1ELb0ELb1ELi128EEEEEEEEEvNT_6ParamsE:
        /* <DEDUP_REMOVED lines=21> */
.L_x_793:
        /* <DEDUP_REMOVED lines=13> */
.L_x_795:
[----:B------:R-:W-:Y:S02]  /*0220*/  ULDC UR6, c[0x0][0x54c] ;  /* 0x0001530000067ab9 */ /* 0x000fe40000000800 */
.L_x_794:
[----:B------:R-:W-:Y:S02]  /*0230*/  ULDC UR4, c[0x0][0x548] ;  /* 0x0001520000047ab9 */ /* 0x000fe40000000800 */
[----:B------:R-:W-:-:S02]  /*0240*/  USHF.L.U32 UR5, UR17, 0x7, URZ ;  /* 0x0000000711057899 */ /* 0x000fc4000800063f */
[----:B------:R-:W-:-:S04]  /*0250*/  UIMAD UR4, UR6, UR4, URZ ;  /* 0x00000004060472a4 */ /* 0x000fc8000f8e023f */
[----:B------:R-:W-:-:S04]  /*0260*/  UISETP.GE.AND UP0, UPT, UR5, UR4, UPT ;  /* 0x000000040500728c */ /* 0x000fc8000bf06270 */
[----:B------:R-:W-:Y:S01]  /*0270*/  USEL UR24, UR24, 0xffffffff, !UP0 ;  /* 0xffffffff18187887 */ /* 0x000fe2000c000000 */
[----:B------:R-:W-:Y:S05]  /*0280*/  BRA `(.L_x_796) ;  /* 0x000001b000007947 */ /* 0x000fea0003800000 */
.L_x_792:
        /* <DEDUP_REMOVED lines=8> */
.L_x_797:
        /* <DEDUP_REMOVED lines=13> */
.L_x_799:
[----:B------:R-:W-:Y:S02]  /*03e0*/  ULDC UR6, c[0x0][0x54c] ;  /* 0x0001530000067ab9 */ /* 0x000fe40000000800 */
.L_x_798:
[----:B------:R-:W-:Y:S02]  /*03f0*/  ULDC UR4, c[0x0][0x548] ;  /* 0x0001520000047ab9 */ /* 0x000fe40000000800 */
[----:B------:R-:W-:-:S02]  /*0400*/  USHF.L.U32 UR5, UR17, 0x7, URZ ;  /* 0x0000000711057899 */ /* 0x000fc4000800063f */
[----:B------:R-:W-:-:S04]  /*0410*/  UIMAD UR4, UR6, UR4, URZ ;  /* 0x00000004060472a4 */ /* 0x000fc8000f8e023f */
[----:B------:R-:W-:-:S04]  /*0420*/  UISETP.GE.AND UP0, UPT, UR5, UR4, UPT ;  /* 0x000000040500728c */ /* 0x000fc8000bf06270 */
[----:B------:R-:W-:-:S06]  /*0430*/  USEL UR24, UR24, 0xffffffff, !UP0 ;  /* 0xffffffff18187887 */ /* 0x000fcc000c000000 */
.L_x_796:
        /* <DEDUP_REMOVED lines=64> */
.L_x_800:
        /* <DEDUP_REMOVED lines=10> */
.L_x_801:
[----:B------:R-:W-:Y:S05]  /*08e0*/  @!P4 BRA `(.L_x_802) ;  /* 0x000000500000c947 */ /* 0x000fea0003800000 */
[----:B-1--4-:R1:W4:Y:S04]  /*08f0*/  LDG.E R0, [R4.64] ;  /* 0x0000002204007981 */ /* 0x012328000c1e1900 */
[----:B-1-3--:R-:W3:Y:S01]  /*0900*/  LDG.E R4, [R4.64+0x4] ;  /* 0x0000042204047981 */ /* 0x00aee2000c1e1900 */
[----:B----4-:R-:W1:Y:S08]  /*0910*/  R2UR UR22, R0 ;  /* 0x00000000001673c2 */ /* 0x010e7000000e0000 */
[----:B---3--:R-:W1:Y:S02]  /*0920*/  R2UR UR4, R4 ;  /* 0x00000000040473c2 */ /* 0x008e6400000e0000 */
[----:B-1----:R-:W-:-:S06]  /*0930*/  UIADD3 UR22, -UR22, UR4, URZ ;  /* 0x0000000416167290 */ /* 0x002fcc000fffe13f */
.L_x_802:
[----:B-1--4-:R1:W4:Y:S01]  /*0940*/  @P0 LDG.E R0, [R2.64] ;  /* 0x0000002202000981 */ /* 0x012322000c1e1900 */
[----:B------:R-:W-:-:S03]  /*0950*/  ULDC.64 UR4, c[0x0][0x378] ;  /* 0x0000de0000047ab9 */ /* 0x000fc60000000a00 */
[----:B-1-3--:R-:W3:Y:S01]  /*0960*/  @P0 LDG.E R2, [R2.64+0x4] ;  /* 0x0000042202020981 */ /* 0x00aee2000c1e1900 */
[----:B------:R-:W-:Y:S01]  /*0970*/  UISETP.NE.U32.AND UP0, UPT, URZ, UR4, UPT ;  /* 0x000000043f00728c */ /* 0x000fe2000bf05070 */
[----:B------:R-:W-:-:S03]  /*0980*/  IMAD.U32 R142, RZ, RZ, UR22 ;  /* 0x00000016ff8e7e24 */ /* 0x000fc6000f8e00ff */
[----:B------:R-:W-:-:S03]  /*0990*/  UISETP.NE.AND.EX UP0, UPT, URZ, UR5, UPT, UP0 ;  /* 0x000000053f00728c */ /* 0x000fc6000bf05300 */
[----:B------:R-:W-:-:S03]  /*09a0*/  ULDC.64 UR4, c[0x0][0x378] ;  /* 0x0000de0000047ab9 */ /* 0x000fc60000000a00 */
[----:B------:R-:W-:-:S05]  /*09b0*/  PLOP3.LUT P1, PT, PT, PT, UP0, 0x80, 0x0 ;  /* 0x000000000000781c */ /* 0x000fca0003f2f008 */
[----:B------:R-:W-:-:S06]  /*09c0*/  @UP0 UIMAD.WIDE UR4, UR24, UR45, UR4 ;  /* 0x0000002d180402a5 */ /* 0x000fcc000f8e0204 */
[----:B------:R-:W-:Y:S01]  /*09d0*/  MOV R4, UR4 ;  /* 0x0000000400047c02 */ /* 0x000fe20008000f00 */
[----:B------:R-:W-:-:S05]  /*09e0*/  IMAD.U32 R5, RZ, RZ, UR5 ;  /* 0x00000005ff057e24 */ /* 0x000fca000f8e00ff */
[----:B------:R1:W5:Y:S01]  /*09f0*/  @P1 LDG.E R142, [R4.64] ;  /* 0x00000022048e1981 */ /* 0x000362000c1e1900 */
[----:B------:R-:W-:Y:S01]  /*0a00*/  UIADD3 UR5, -UR19, UR22, URZ ;  /* 0x0000001613057290 */ /* 0x000fe2000fffe13f */
[----:B----4-:R-:W4:Y:S08]  /*0a10*/  @P0 R2UR UR4, R0 ;  /* 0x00000000000403c2 */ /* 0x010f3000000e0000 */
[----:B---3--:R-:W4:Y:S02]  /*0a20*/  @P0 R2UR UR6, R2 ;  /* 0x00000000020603c2 */ /* 0x008f2400000e0000 */
[----:B----4-:R-:W-:-:S02]  /*0a30*/  @UP2 UIADD3 UR21, -UR4, UR6, URZ ;  /* 0x0000000604152290 */ /* 0x010fc4000fffe13f */
[----:B------:R-:W-:Y:S02]  /*0a40*/  UIADD3 UR6, -UR5, URZ, URZ ;  /* 0x0000003f05067290 */ /* 0x000fe4000fffe13f */
[----:B------:R-:W-:Y:S02]  /*0a50*/  UIADD3 UR9, UR5, UR21, URZ ;  /* 0x0000001505097290 */ /* 0x000fe4000fffe03f */
        /* <DEDUP_REMOVED lines=19> */
[----:B-1----:R-:W-:Y:S02]  /*0b90*/  ULDC.64 UR4, c[0x0][0x340] ;  /* 0x0000d00000047ab9 */ /* 0x002fe40000000a00 */
[----:B------:R-:W-:Y:S02]  /*0ba0*/  UISETP.NE.U32.AND UP0, UPT, URZ, UR4, UPT ;  /* 0x000000043f00728c */ /* 0x000fe4000bf05070 */
[----:B------:R-:W-:Y:S02]  /*0bb0*/  ULDC.64 UR28, c[0x0][0x240] ;  /* 0x00009000001c7ab9 */ /* 0x000fe40000000a00 */
        /* <DEDUP_REMOVED lines=8> */
[----:B------:R-:W-:Y:S01]  /*0c40*/  UMOV UR43, 0x6 ;  /* 0x00000006002b7882 */ /* 0x000fe20000000000 */
[----:B------:R-:W-:Y:S01]  /*0c50*/  LEA.HI R0, R14, R159, RZ, 0x3 ;  /* 0x0000009f0e007211 */ /* 0x000fe200078f18ff */
[----:B------:R1:W3:Y:S01]  /*0c60*/  @P4 LDG.E R9, [R2.64] ;  /* 0x0000002202094981 */ /* 0x0002e2000c1e1900 */
[----:B------:R-:W-:Y:S01]  /*0c70*/  UMOV UR40, 0x5 ;  /* 0x0000000500287882 */ /* 0x000fe20000000000 */
[----:B------:R-:W-:Y:S01]  /*0c80*/  IMAD.U32 R4, RZ, RZ, UR16 ;  /* 0x00000010ff047e24 */ /* 0x000fe2000f8e00ff */
[----:B------:R-:W-:Y:S01]  /*0c90*/  SHF.R.S32.HI R95, RZ, 0x3, R0 ;  /* 0x00000003ff5f7819 */ /* 0x000fe20000011400 */
[----:B------:R-:W-:Y:S01]  /*0ca0*/  ULDC UR13, c[0x0][0x23c] ;  /* 0x00008f00000d7ab9 */ /* 0x000fe20000000800 */
[----:B------:R-:W-:Y:S01]  /*0cb0*/  LOP3.LUT R0, R0, 0xfffffff8, RZ, 0xc0, !PT ;  /* 0xfffffff800007812 */ /* 0x000fe200078ec0ff */
[----:B------:R-:W-:Y:S01]  /*0cc0*/  ULDC.64 UR4, c[0x0][0x238] ;  /* 0x00008e0000047ab9 */ /* 0x000fe20000000a00 */
[----:B------:R-:W-:Y:S01]  /*0cd0*/  SHF.R.S32.HI R11, RZ, 0x1f, R95 ;  /* 0x0000001fff0b7819 */ /* 0x000fe2000001145f */
[----:B------:R-:W-:Y:S01]  /*0ce0*/  UIMAD UR28, UR15, UR28, URZ ;  /* 0x0000001c0f1c72a4 */ /* 0x000fe2000f8e023f */
[----:B-----5:R-:W-:Y:S01]  /*0cf0*/  IADD3 R118, P0, R95, R8, RZ ;  /* 0x000000085f767210 */ /* 0x020fe20007f1e0ff */
[----:B------:R-:W-:Y:S01]  /*0d00*/  IMAD.IADD R25, R159, 0x1, -R0 ;  /* 0x000000019f197824 */ /* 0x000fe200078e0a00 */
[----:B------:R-:W-:Y:S01]  /*0d10*/  IADD3 R138, -R95, UR21, RZ ;  /* 0x000000155f8a7c10 */ /* 0x000fe2000fffe1ff */
[----:B------:R-:W-:Y:S01]  /*0d20*/  USHF.L.U64.HI UR10, UR4, UR43, UR5 ;  /* 0x0000002b040a7299 */ /* 0x000fe20008010205 */
[----:B------:R-:W-:Y:S01]  /*0d30*/  LEA.HI.X.SX32 R119, R8, R11, 0x1, P0 ;  /* 0x0000000b08777211 */ /* 0x000fe200000f0eff */
[C---:B------:R-:W-:Y:S01]  /*0d40*/  IMAD.SHL.U32 R20, R25.reuse, 0x8, RZ ;  /* 0x0000000819147824 */ /* 0x040fe200078e00ff */
[----:B------:R-:W-:Y:S01]  /*0d50*/  USHF.L.U32 UR11, UR4, 0x6, URZ ;  /* 0x00000006040b7899 */ /* 0x000fe2000800063f */
[----:B------:R-:W-:Y:S01]  /*0d60*/  IMAD.SHL.U32 R32, R25, 0x4, RZ ;  /* 0x0000000419207824 */ /* 0x000fe200078e00ff */
[----:B------:R-:W-:Y:S01]  /*0d70*/  UIMAD.WIDE.U32 UR26, UR4, 0x20, URZ ;  /* 0x00000020041a78a5 */ /* 0x000fe2000f8e003f */
[----:B------:R-:W-:Y:S01]  /*0d80*/  IMAD R10, R11, c[0x0][0x280], RZ ;  /* 0x0000a0000b0a7a24 */ /* 0x000fe200078e02ff */
[----:B------:R-:W-:Y:S01]  /*0d90*/  SHF.R.S32.HI R21, RZ, 0x1f, R20 ;  /* 0x0000001fff157819 */ /* 0x000fe20000011414 */
[----:B------:R-:W-:Y:S01]  /*0da0*/  USHF.L.U64.HI UR13, UR4, UR40, UR13 ;  /* 0x00000028040d7299 */ /* 0x000fe2000801020d */
[----:B------:R-:W-:Y:S01]  /*0db0*/  SHF.R.S32.HI R33, RZ, 0x1f, R32 ;  /* 0x0000001fff217819 */ /* 0x000fe20000011420 */
[----:B------:R-:W-:Y:S01]  /*0dc0*/  USHF.L.U32 UR14, UR4, 0x5, URZ ;  /* 0x00000005040e7899 */ /* 0x000fe2000800063f */
[----:B------:R-:W-:Y:S01]  /*0dd0*/  IADD3 R91, R20, 0x40, RZ ;  /* 0x00000040145b7810 */ /* 0x000fe20007ffe0ff */
[----:B------:R-:W-:Y:S01]  /*0de0*/  UIMAD UR33, UR16, UR29, UR28 ;  /* 0x0000001d102172a4 */ /* 0x000fe2000f8e021c */
[----:B-1----:R-:W-:Y:S01]  /*0df0*/  IMAD.U32 R2, RZ, RZ, UR18 ;  /* 0x00000012ff027e24 */ /* 0x002fe2000f8e00ff */
[----:B------:R-:W-:Y:S01]  /*0e00*/  ULDC.64 UR4, c[0x0][0x260] ;  /* 0x0000980000047ab9 */ /* 0x000fe20000000a00 */
[----:B------:R-:W-:Y:S01]  /*0e10*/  IMAD.WIDE.U32 R4, R4, c[0x0][0x260], R20 ;  /* 0x0000980004047a25 */ /* 0x000fe200078e0014 */
[----:B------:R-:W-:Y:S01]  /*0e20*/  UIMAD UR4, UR15, UR4, URZ ;  /* 0x000000040f0472a4 */ /* 0x000fe2000f8e023f */
[----:B------:R-:W-:Y:S01]  /*0e30*/  ISETP.GE.AND P6, PT, R20, c[0x0][0x1d4], PT ;  /* 0x0000750014007a0c */ /* 0x000fe20003fc6270 */
[----:B------:R-:W-:Y:S01]  /*0e40*/  ULDC UR31, c[0x0][0x284] ;  /* 0x0000a100001f7ab9 */ /* 0x000fe20000000800 */
[----:B------:R-:W-:Y:S01]  /*0e50*/  IMAD R0, R2, -0x40, R138 ;  /* 0xffffffc002007824 */ /* 0x000fe200078e028a */
[----:B------:R-:W-:Y:S01]  /*0e60*/  UIMAD UR28, UR16, UR5, UR4 ;  /* 0x00000005101c72a4 */ /* 0x000fe2000f8e0204 */
[----:B------:R-:W-:Y:S01]  /*0e70*/  IMAD R2, R119, c[0x0][0x238], RZ ;  /* 0x00008e0077027a24 */ /* 0x000fe200078e02ff */
[----:B------:R-:W-:Y:S01]  /*0e80*/  UMOV UR41, 0x30 ;  /* 0x0000003000297882 */ /* 0x000fe20000000000 */
[----:B------:R-:W-:Y:S01]  /*0e90*/  IMAD.MOV.U32 R12, RZ, RZ, R4 ;  /* 0x000000ffff0c7224 */ /* 0x000fe200078e0004 */
[----:B------:R-:W-:Y:S01]  /*0ea0*/  ISETP.GE.AND P3, PT, R0, 0x1, PT ;  /* 0x000000010000780c */ /* 0x000fe20003f66270 */
[----:B------:R-:W-:Y:S01]  /*0eb0*/  IMAD R6, R118, c[0x0][0x23c], R2 ;  /* 0x00008f0076067a24 */ /* 0x000fe200078e0202 */
[----:B------:R-:W-:Y:S01]  /*0ec0*/  ISETP.GE.AND P2, PT, R0, 0x11, PT ;  /* 0x000000110000780c */ /* 0x000fe20003f46270 */
[----:B------:R-:W-:Y:S01]  /*0ed0*/  IMAD.WIDE.U32 R2, R118, c[0x0][0x238], R20 ;  /* 0x00008e0076027a25 */ /* 0x000fe200078e0014 */
[C---:B------:R-:W-:Y:S01]  /*0ee0*/  ISETP.GE.AND P1, PT, R0.reuse, 0x21, PT ;  /* 0x000000210000780c */ /* 0x040fe20003f26270 */
[----:B------:R-:W-:Y:S01]  /*0ef0*/  ULDC.64 UR4, c[0x0][0x280] ;  /* 0x0000a00000047ab9 */ /* 0x000fe20000000a00 */
[----:B------:R-:W-:Y:S01]  /*0f00*/  ISETP.GT.AND P0, PT, R0, 0x30, PT ;  /* 0x000000300000780c */ /* 0x000fe20003f04270 */
[----:B------:R-:W-:Y:S01]  /*0f10*/  IMAD.IADD R3, R3, 0x1, R6 ;  /* 0x0000000103037824 */ /* 0x000fe200078e0206 */
[----:B------:R-:W-:Y:S01]  /*0f20*/  USEL UR39, UR24, URZ, !UP2 ;  /* 0x0000003f18277287 */ /* 0x000fe2000d000000 */
[----:B------:R-:W-:Y:S01]  /*0f30*/  IMAD.U32 R0, RZ, RZ, UR16 ;  /* 0x00000010ff007e24 */ /* 0x000fe2000f8e00ff */
[----:B------:R-:W-:Y:S01]  /*0f40*/  USHF.L.U64.HI UR29, UR4, UR43, UR31 ;  /* 0x0000002b041d7299 */ /* 0x000fe2000801021f */
[----:B------:R-:W-:Y:S01]  /*0f50*/  IADD3 R13, R5, UR28, RZ ;  /* 0x0000001c050d7c10 */ /* 0x000fe2000fffe0ff */
[----:B------:R-:W-:Y:S01]  /*0f60*/  USHF.L.U64.HI UR12, UR4, UR40, UR5 ;  /* 0x00000028040c7299 */ /* 0x000fe20008010205 */
[----:B------:R-:W-:Y:S01]  /*0f70*/  IMAD.WIDE.U32 R2, R0, c[0x0][0x240], R2 ;  /* 0x0000900000027a25 */ /* 0x000fe200078e0002 */
[----:B------:R-:W-:Y:S01]  /*0f80*/  UIMAD UR25, UR41, UR5, URZ ;  /* 0x00000005291972a4 */ /* 0x000fe2000f8e023f */
[----:B------:R-:W-:Y:S01]  /*0f90*/  ISETP.GE.AND P5, PT, R91, c[0x0][0x1d4], PT ;  /* 0x000075005b007a0c */ /* 0x000fe20003fa6270 */
[----:B------:R-:W-:Y:S01]  /*0fa0*/  USHF.L.U64.HI UR31, UR4, UR45, UR31 ;  /* 0x0000002d041f7299 */ /* 0x000fe2000801021f */
[----:B------:R-:W-:Y:S01]  /*0fb0*/  IMAD R0, R11, c[0x0][0x290], RZ ;  /* 0x0000a4000b007a24 */ /* 0x000fe200078e02ff */
[----:B------:R-:W-:Y:S01]  /*0fc0*/  IADD3 R3, R3, UR33, RZ ;  /* 0x0000002103037c10 */ /* 0x000fe2000fffe0ff */
[----:B------:R-:W-:Y:S01]  /*0fd0*/  USHF.R.S32.HI UR33, URZ, 0x1f, UR24 ;  /* 0x0000001f3f217899 */ /* 0x000fe20008011418 */
[----:B------:R-:W-:Y:S01]  /*0fe0*/  IMAD.U32 R98, RZ, RZ, UR39 ;  /* 0x00000027ff627e24 */ /* 0x000fe2000f8e00ff */
[----:B------:R-:W-:Y:S01]  /*0ff0*/  UIMAD.WIDE.U32 UR36, UR4, 0x30, URZ ;  /* 0x00000030042478a5 */ /* 0x000fe2000f8e003f */
[C---:B------:R-:W-:Y:S01]  /*1000*/  IMAD.WIDE.U32 R4, R95.reuse, c[0x0][0x290], R32 ;  /* 0x0000a4005f047a25 */ /* 0x040fe200078e0020 */
[----:B------:R-:W-:Y:S01]  /*1010*/  USEL UR38, UR33, URZ, !UP2 ;  /* 0x0000003f21267287 */ /* 0x000fe2000d000000 */
[C---:B------:R-:W-:Y:S01]  /*1020*/  IADD3 R146, R95.reuse, 0x10, RZ ;  /* 0x000000105f927810 */ /* 0x040fe20007ffe0ff */
[----:B------:R-:W-:Y:S01]  /*1030*/  USHF.L.U32 UR28, UR4, 0x5, URZ ;  /* 0x00000005041c7899 */ /* 0x000fe2000800063f */
[C---:B------:R-:W-:Y:S01]  /*1040*/  IMAD R11, R95.reuse, c[0x0][0x294], R0 ;  /* 0x0000a5005f0b7a24 */ /* 0x040fe200078e0200 */
[----:B------:R-:W-:Y:S01]  /*1050*/  USHF.L.U32 UR30, UR4, 0x6, URZ ;  /* 0x00000006041e7899 */ /* 0x000fe2000800063f */
[----:B------:R-:W-:Y:S01]  /*1060*/  IMAD.WIDE.U32 R126, R98, c[0x0][0x248], R2 ;  /* 0x00009200627e7a25 */ /* 0x000fe200078e0002 */
[----:B------:R-:W-:Y:S01]  /*1070*/  USHF.L.U32 UR32, UR4, 0x4, URZ ;  /* 0x0000000404207899 */ /* 0x000fe2000800063f */
[----:B------:R-:W-:Y:S01]  /*1080*/  LEA.HI R0, R14, R159, RZ, 0x6 ;  /* 0x0000009f0e007211 */ /* 0x000fe200078f30ff */
[----:B------:R-:W-:Y:S01]  /*1090*/  ULDC UR48, c[0x0][0x23c] ;  /* 0x00008f0000307ab9 */ /* 0x000fe20000000800 */
[----:B------:R-:W-:Y:S01]  /*10a0*/  IMAD.MOV.U32 R18, RZ, RZ, R4 ;  /* 0x000000ffff127224 */ /* 0x000fe200078e0004 */
[----:B------:R-:W-:Y:S01]  /*10b0*/  ULDC.64 UR4, c[0x0][0x248] ;  /* 0x0000920000047ab9 */ /* 0x000fe20000000a00 */
[----:B------:R-:W-:Y:S01]  /*10c0*/  IMAD.SHL.U32 R4, R95, 0x40, RZ ;  /* 0x000000405f047824 */ /* 0x000fe200078e00ff */
[----:B------:R-:W-:Y:S01]  /*10d0*/  UIMAD UR4, UR38, UR4, URZ ;  /* 0x00000004260472a4 */ /* 0x000fe2000f8e023f */
[----:B------:R-:W-:Y:S01]  /*10e0*/  IMAD.SHL.U32 R0, R0, 0x8, RZ ;  /* 0x0000000800007824 */ /* 0x000fe200078e00ff */
[----:B------:R-:W-:Y:S01]  /*10f0*/  USHF.L.U32 UR52, UR48, 0x5, URZ ;  /* 0x0000000530347899 */ /* 0x000fe2000800063f */
[----:B------:R-:W-:Y:S01]  /*1100*/  IMAD.U32 R2, RZ, RZ, UR11 ;  /* 0x0000000bff027e24 */ /* 0x000fe2000f8e00ff */
[----:B------:R-:W-:Y:S01]  /*1110*/  UIMAD UR44, UR39, UR5, UR4 ;  /* 0x00000005272c72a4 */ /* 0x000fe2000f8e0204 */
[----:B------:R-:W-:Y:S01]  /*1120*/  IMAD.MOV.U32 R122, RZ, RZ, R126 ;  /* 0x000000ffff7a7224 */ /* 0x000fe200078e007e */
[----:B------:R-:W-:Y:S01]  /*1130*/  LOP3.LUT R120, R4, 0x1c0, RZ, 0xc0, !PT ;  /* 0x000001c004787812 */ /* 0x000fe200078ec0ff */
[----:B------:R-:W-:Y:S01]  /*1140*/  ULDC.64 UR4, c[0x0][0x290] ;  /* 0x0000a40000047ab9 */ /* 0x000fe20000000a00 */
[----:B------:R-:W-:Y:S01]  /*1150*/  LOP3.LUT R129, R0, 0xfffffe00, RZ, 0xc0, !PT ;  /* 0xfffffe0000817812 */ /* 0x000fe200078ec0ff */
[----:B------:R-:W-:Y:S01]  /*1160*/  USHF.L.U64.HI UR40, UR4, UR40, UR5 ;  /* 0x0000002804287299 */ /* 0x000fe20008010205 */
[----:B------:R-:W-:Y:S01]  /*1170*/  IADD3 R123, R127, UR44, RZ ;  /* 0x0000002c7f7b7c10 */ /* 0x000fe2000fffe0ff */
[----:B------:R-:W-:Y:S01]  /*1180*/  UIMAD UR41, UR41, UR5, URZ ;  /* 0x00000005292972a4 */ /* 0x000fe2000f8e023f */
[----:B------:R-:W-:Y:S01]  /*1190*/  LOP3.LUT R0, R120, 0x38, R20, 0xf8, !PT ;  /* 0x0000003878007812 */ /* 0x000fe200078ef814 */
[----:B------:R-:W-:Y:S01]  /*11a0*/  USHF.R.S32.HI UR44, URZ, 0x1f, UR18 ;  /* 0x0000001f3f2c7899 */ /* 0x000fe20008011412 */
[----:B------:R-:W-:Y:S01]  /*11b0*/  SHF.R.U32.HI R150, RZ, 0x3, R120 ;  /* 0x00000003ff967819 */ /* 0x000fe20000011678 */
[----:B------:R-:W-:Y:S01]  /*11c0*/  UIMAD UR5, UR10, UR18, URZ ;  /* 0x000000120a0572a4 */ /* 0x000fe2000f8e023f */
[----:B------:R-:W-:Y:S01]  /*11d0*/  IMAD.WIDE.U32 R2, R2, UR18, R122 ;  /* 0x0000001202027c25 */ /* 0x000fe2000f8e007a */
[----:B------:R-:W-:Y:S01]  /*11e0*/  UIADD3 UR27, UR27, UR52, URZ ;  /* 0x000000341b1b7290 */ /* 0x000fe2000fffe03f */
[----:B------:R-:W-:Y:S01]  /*11f0*/  LOP3.LUT R0, R129, R0, R150, 0xf6, !PT ;  /* 0x0000000081007212 */ /* 0x000fe200078ef696 */
[----:B------:R-:W-:Y:S01]  /*1200*/  UIMAD UR5, UR44, UR11, UR5 ;  /* 0x0000000b2c0572a4 */ /* 0x000fe2000f8e0205 */
[C---:B------:R-:W-:Y:S01]  /*1210*/  IMAD R10, R95.reuse, c[0x0][0x284], R10 ;  /* 0x0000a1005f0a7a24 */ /* 0x040fe200078e020a */
[C---:B------:R-:W-:Y:S01]  /*1220*/  IADD3 R144, R95.reuse, 0x30, RZ ;  /* 0x000000305f907810 */ /* 0x040fe20007ffe0ff */
[C---:B------:R-:W-:Y:S01]  /*1230*/  IMAD.WIDE.U32 R6, R95.reuse, c[0x0][0x280], R32 ;  /* 0x0000a0005f067a25 */ /* 0x040fe200078e0020 */
[----:B------:R-:W-:Y:S01]  /*1240*/  IADD3 R145, R95, 0x20, RZ ;  /* 0x000000205f917810 */ /* 0x000fe20007ffe0ff */
[----:B------:R-:W-:Y:S01]  /*1250*/  VOTEU.ANY UP1, P0 ;  /* 0x00000000003f7886 */ /* 0x000fe20000020100 */
[----:B------:R-:W-:Y:S01]  /*1260*/  IADD3 R3, R3, UR5, RZ ;  /* 0x0000000503037c10 */ /* 0x000fe2000fffe0ff */
[----:B------:R-:W-:Y:S01]  /*1270*/  IMAD.IADD R23, R7, 0x1, R10 ;  /* 0x0000000107177824 */ /* 0x000fe200078e020a */
[----:B------:R-:W-:Y:S01]  /*1280*/  ULDC UR42, c[0x0][0x294] ;  /* 0x0000a500002a7ab9 */ /* 0x000fe20000000800 */
[----:B------:R-:W-:Y:S01]  /*1290*/  IMAD.MOV.U32 R22, RZ, RZ, R6 ;  /* 0x000000ffff167224 */ /* 0x000fe200078e0006 */
[----:B------:R-:W-:Y:S01]  /*12a0*/  @UP1 UIMAD UR48, UR48, 0x30, URZ ;  /* 0x00000030303018a4 */ /* 0x000fe2000f8e023f */
[----:B------:R-:W-:Y:S01]  /*12b0*/  IMAD.WIDE.U32 R6, R95, c[0x0][0x280], R20 ;  /* 0x0000a0005f067a25 */ /* 0x000fe200078e0014 */
[----:B------:R-:W-:Y:S01]  /*12c0*/  USHF.L.U64.HI UR43, UR4, UR43, UR42 ;  /* 0x0000002b042b7299 */ /* 0x000fe2000801022a */
[----:B------:R-:W-:Y:S01]  /*12d0*/  SHF.R.S32.HI R82, RZ, 0x1f, R91 ;  /* 0x0000001fff527819 */ /* 0x000fe2000001145b */
[----:B------:R-:W-:Y:S01]  /*12e0*/  USHF.L.U64.HI UR45, UR4, UR45, UR42 ;  /* 0x0000002d042d7299 */ /* 0x000fe2000801022a */
[----:B------:R-:W-:Y:S01]  /*12f0*/  IMAD.IADD R19, R5, 0x1, R11 ;  /* 0x0000000105137824 */ /* 0x000fe200078e020b */
[----:B------:R-:W-:Y:S01]  /*1300*/  UIMAD.WIDE.U32 UR50, UR4, 0x30, URZ ;  /* 0x00000030043278a5 */ /* 0x000fe2000f8e003f */
[----:B------:R-:W-:Y:S01]  /*1310*/  IMAD.SHL.U32 R77, R0, 0x2, RZ ;  /* 0x00000002004d7824 */ /* 0x000fe200078e00ff */
[----:B------:R-:W-:Y:S01]  /*1320*/  USHF.L.U32 UR42, UR4, 0x5, URZ ;  /* 0x00000005042a7899 */ /* 0x000fe2000800063f */
[----:B------:R-:W-:Y:S01]  /*1330*/  IMAD.IADD R17, R10, 0x1, R7 ;  /* 0x000000010a117824 */ /* 0x000fe200078e0207 */
[----:B------:R-:W-:Y:S01]  /*1340*/  USHF.L.U32 UR44, UR4, 0x6, URZ ;  /* 0x00000006042c7899 */ /* 0x000fe2000800063f */
[----:B------:R-:W-:Y:S01]  /*1350*/  IMAD.MOV.U32 R7, RZ, RZ, c[0x0][0x238] ;  /* 0x00008e00ff077624 */ /* 0x000fe200078e00ff */
[----:B------:R-:W-:Y:S01]  /*1360*/  USHF.L.U32 UR47, UR4, 0x4, URZ ;  /* 0x00000004042f7899 */ /* 0x000fe2000800063f */
[----:B------:R-:W-:Y:S01]  /*1370*/  IMAD.MOV.U32 R16, RZ, RZ, R6 ;  /* 0x000000ffff107224 */ /* 0x000fe200078e0006 */
[----:B------:R-:W-:Y:S01]  /*1380*/  LEA.HI R82, R82, R91, RZ, 0x3 ;  /* 0x0000005b52527211 */ /* 0x000fe200078f18ff */
[----:B------:R-:W-:Y:S01]  /*1390*/  IMAD.MOV.U32 R6, RZ, RZ, c[0x0][0x23c] ;  /* 0x00008f00ff067624 */ /* 0x000fe200078e00ff */
[----:B------:R-:W-:Y:S01]  /*13a0*/  ULDC.64 UR4, c[0x0][0x1e8] ;  /* 0x00007a0000047ab9 */ /* 0x000fe20000000a00 */
[----:B------:R-:W-:Y:S01]  /*13b0*/  IMAD.WIDE.U32 R98, R98, c[0x0][0x268], R12 ;  /* 0x00009a0062627a25 */ /* 0x000fe200078e000c */
[----:B------:R-:W-:Y:S01]  /*13c0*/  SHF.R.S32.HI R12, RZ, 0x1f, R144 ;  /* 0x0000001fff0c7819 */ /* 0x000fe20000011490 */
[----:B------:R-:W-:Y:S01]  /*13d0*/  UIMAD UR49, UR15, UR4, URZ ;  /* 0x000000040f3172a4 */ /* 0x000fe2000f8e023f */
[----:B------:R-:W-:Y:S01]  /*13e0*/  LOP3.LUT R82, R82, 0xfffffff8, RZ, 0xc0, !PT ;  /* 0xfffffff852527812 */ /* 0x000fe200078ec0ff */
[----:B------:R-:W-:Y:S01]  /*13f0*/  IMAD.SHL.U32 R13, R144, 0x40, RZ ;  /* 0x00000040900d7824 */ /* 0x000fe200078e00ff */
[----:B------:R-:W-:Y:S01]  /*1400*/  UIMAD.WIDE.U32 UR54, UR16, UR4, URZ ;  /* 0x00000004103672a5 */ /* 0x000fe2000f8e003f */
[----:B------:R-:W-:Y:S01]  /*1410*/  IMAD.MOV.U32 R152, RZ, RZ, c[0x0][0x2b8] ;  /* 0x0000ae00ff987624 */ /* 0x000fe200078e00ff */
[----:B------:R-:W-:Y:S01]  /*1420*/  UIMAD UR49, UR16, UR5, UR49 ;  /* 0x00000005103172a4 */ /* 0x000fe2000f8e0231 */
[----:B------:R-:W-:Y:S01]  /*1430*/  IMAD.MOV.U32 R151, RZ, RZ, c[0x0][0x27c] ;  /* 0x00009f00ff977624 */ /* 0x000fe200078e00ff */
[----:B------:R-:W-:Y:S01]  /*1440*/  LOP3.LUT R121, R13, 0x1c0, RZ, 0xc0, !PT ;  /* 0x000001c00d797812 */ /* 0x000fe200078ec0ff */
[----:B------:R-:W-:Y:S01]  /*1450*/  ULDC.64 UR4, c[0x0][0x210] ;  /* 0x0000840000047ab9 */ /* 0x000fe20000000a00 */
[----:B------:R-:W-:Y:S01]  /*1460*/  IMAD.MOV.U32 R143, RZ, RZ, c[0x0][0x27c] ;  /* 0x00009f00ff8f7624 */ /* 0x000fe200078e00ff */
[----:B------:R-:W-:Y:S01]  /*1470*/  UIMAD UR52, UR15, UR4, URZ ;  /* 0x000000040f3472a4 */ /* 0x000fe2000f8e023f */
[----:B------:R-:W-:Y:S01]  /*1480*/  SHF.R.U32.HI R147, RZ, 0x3, R121 ;  /* 0x00000003ff937819 */ /* 0x000fe20000011679 */
[----:B------:R-:W-:Y:S01]  /*1490*/  UIMAD.WIDE.U32 UR56, UR16, UR4, URZ ;  /* 0x00000004103872a5 */ /* 0x000fe2000f8e003f */
[C---:B------:R-:W-:Y:S01]  /*14a0*/  IMAD.WIDE.U32 R106, R142.reuse, c[0x0][0x280], R22 ;  /* 0x0000a0008e6a7a25 */ /* 0x040fe200078e0016 */
[----:B------:R-:W-:Y:S01]  /*14b0*/  UIMAD UR52, UR16, UR5, UR52 ;  /* 0x00000005103472a4 */ /* 0x000fe2000f8e0234 */
[----:B------:R-:W-:Y:S01]  /*14c0*/  P2R R140, PR, RZ, 0x20 ;  /* 0x00000020ff8c7803 */ /* 0x000fe20000000000 */
[----:B------:R-:W-:Y:S01]  /*14d0*/  UIADD3 UR25, UR37, UR25, URZ ;  /* 0x0000001925197290 */ /* 0x000fe2000fffe03f */
[C---:B------:R-:W-:Y:S01]  /*14e0*/  IMAD.WIDE.U32 R104, R142.reuse, c[0x0][0x290], R18 ;  /* 0x0000a4008e687a25 */ /* 0x040fe200078e0012 */
[----:B------:R-:W-:Y:S01]  /*14f0*/  ULDC.64 UR4, c[0x0][0x268] ;  /* 0x00009a0000047ab9 */ /* 0x000fe20000000a00 */
[----:B------:R-:W-:Y:S01]  /*1500*/  P2R R141, PR, RZ, 0x40 ;  /* 0x00000040ff8d7803 */ /* 0x000fe20000000000 */
[----:B------:R-:W-:Y:S01]  /*1510*/  UIMAD UR4, UR38, UR4, URZ ;  /* 0x00000004260472a4 */ /* 0x000fe2000f8e023f */
[----:B------:R-:W-:Y:S01]  /*1520*/  IMAD.WIDE.U32 R102, R142, c[0x0][0x280], R16 ;  /* 0x0000a0008e667a25 */ /* 0x000fe200078e0010 */
[----:B------:R-:W-:Y:S01]  /*1530*/  IADD3 R137, R26, UR22, RZ ;  /* 0x000000161a897c10 */ /* 0x000fe2000fffe0ff */
[----:B------:R-:W-:Y:S01]  /*1540*/  UIADD3 UR41, UR51, UR41, URZ ;  /* 0x0000002933297290 */ /* 0x000fe2000fffe03f */
[----:B------:R-:W-:Y:S01]  /*1550*/  IADD3 R34, R32, 0x20, RZ ;  /* 0x0000002020227810 */ /* 0x000fe20007ffe0ff */
[----:B------:R-:W-:Y:S01]  /*1560*/  UIMAD UR39, UR39, UR5, UR4 ;  /* 0x00000005272772a4 */ /* 0x000fe2000f8e0204 */
[----:B------:R-:W-:Y:S01]  /*1570*/  IMAD.SHL.U32 R143, R143, 0x2, RZ ;  /* 0x000000028f8f7824 */ /* 0x000fe200078e00ff */
[----:B------:R-:W-:Y:S01]  /*1580*/  SHF.R.S32.HI R92, RZ, 0x1f, R82 ;  /* 0x0000001fff5c7819 */ /* 0x000fe20000011452 */
[----:B------:R-:W-:Y:S01]  /*1590*/  ULDC.64 UR4, c[0x0][0x2b0] ;  /* 0x0000ac0000047ab9 */ /* 0x000fe20000000a00 */
[----:B------:R-:W-:Y:S01]  /*15a0*/  IMAD.U32 R90, RZ, RZ, UR18 ;  /* 0x00000012ff5a7e24 */ /* 0x000fe2000f8e00ff */
[----:B------:R-:W-:Y:S01]  /*15b0*/  UIADD3 UR49, UR55, UR49, URZ ;  /* 0x0000003137317290 */ /* 0x000fe2000fffe03f */
[----:B------:R-:W-:Y:S01]  /*15c0*/  IMAD R117, R25, 0x10, R95 ;  /* 0x0000001019757824 */ /* 0x000fe200078e025f */
[----:B------:R-:W-:Y:S01]  /*15d0*/  IADD3 R108, R99, UR39, RZ ;  /* 0x00000027636c7c10 */ /* 0x000fe2000fffe0ff */
[----:B------:R-:W-:Y:S01]  /*15e0*/  UIADD3 UR52, UR57, UR52, URZ ;  /* 0x0000003439347290 */ /* 0x000fe2000fffe03f */
[----:B---3--:R1:W3:Y:S01]  /*15f0*/  @P4 R2UR UR46, R9 ;  /* 0x00000000092e43c2 */ /* 0x0082e200000e0000 */
[----:B------:R-:W-:-:S04]  /*1600*/  @P3 LEA R4, P4, R2, c[0x0][0x220], 0x1 ;  /* 0x0000880002043a11 */ /* 0x000fc800078808ff */
[----:B------:R-:W-:Y:S02]  /*1610*/  @P3 LEA.HI.X R5, R2, c[0x0][0x224], R3, 0x1, P4 ;  /* 0x0000890002053a11 */ /* 0x000fe400020f0c03 */
[----:B------:R-:W-:-:S03]  /*1620*/  ISETP.GE.AND P4, PT, R20, c[0x0][0x27c], PT ;  /* 0x00009f0014007a0c */ /* 0x000fc60003f86270 */
[----:B------:R-:W-:Y:S01]  /*1630*/  @!PT LDS RZ, [RZ] ;  /* 0x00000000fffff984 */ /* 0x000fe20000000800 */
[----:B------:R-:W-:Y:S01]  /*1640*/  @!PT LDS RZ, [RZ] ;  /* 0x00000000fffff984 */ /* 0x000fe20000000800 */
[----:B------:R-:W-:Y:S01]  /*1650*/  @!PT LDS RZ, [RZ] ;  /* 0x00000000fffff984 */ /* 0x000fe20000000800 */
[----:B------:R4:W-:Y:S01]  /*1660*/  @P3 LDGSTS.E.BYPASS.LTC128B.128 [R77+0x4100], [R4.64], !P6 ;  /* 0x04100000044d3fae */ /* 0x0009e2000f101d62 */
[----:B------:R-:W-:-:S03]  /*1670*/  P2R R139, PR, RZ, 0x10 ;  /* 0x00000010ff8b7803 */ /* 0x000fc60000000000 */
[----:B------:R4:W-:Y:S01]  /*1680*/  @P3 LDGSTS.E.BYPASS.LTC128B.128 [R77+0x6100], [R4.64+0x80], !P5 ;  /* 0x06100080044d3fae */ /* 0x0009e2000e901d62 */
[----:B------:R-:W-:-:S04]  /*1690*/  @P2 LEA R0, P3, R7, R2, 0x4 ;  /* 0x0000000207002211 */ /* 0x000fc800078620ff */
[----:B------:R-:W-:Y:S01]  /*16a0*/  @P2 LEA.HI.X R6, R7, R3, R6, 0x4, P3 ;  /* 0x0000000307062211 */ /* 0x000fe200018f2406 */
[----:B-1----:R-:W-:Y:S01]  /*16b0*/  IMAD.WIDE.U32 R8, R95, c[0x0][0x290], R20 ;  /* 0x0000a4005f087a25 */ /* 0x002fe200078e0014 */
[----:B---3--:R-:W-:Y:S02]  /*16c0*/  @UP0 USHF.R.S32.HI UR59, URZ, 0x1f, UR46 ;  /* 0x0000001f3f3b0899 */ /* 0x008fe4000801142e */
[----:B------:R-:W-:Y:S01]  /*16d0*/  @UP0 UMOV UR58, UR46 ;  /* 0x0000002e003a0c82 */ /* 0x000fe20008000000 */
[----:B------:R-:W-:Y:S01]  /*16e0*/  IMAD.MOV.U32 R14, RZ, RZ, R8 ;  /* 0x000000ffff0e7224 */ /* 0x000fe200078e0008 */
[C---:B------:R-:W-:Y:S01]  /*16f0*/  @P2 LEA R8, P3, R0.reuse, c[0x0][0x220], 0x1 ;  /* 0x0000880000082a11 */ /* 0x040fe200078608ff */
[----:B------:R-:W-:Y:S01]  /*1700*/  IMAD.IADD R15, R11, 0x1, R9 ;  /* 0x000000010b0f7824 */ /* 0x000fe200078e0209 */
[----:B------:R-:W-:Y:S01]  /*1710*/  SHF.R.S32.HI R11, RZ, 0x1f, R146 ;  /* 0x0000001fff0b7819 */ /* 0x000fe20000011492 */
[----:B------:R-:W-:Y:S01]  /*1720*/  @!UP0 UMOV UR59, UR33 ;  /* 0x00000021003b8c82 */ /* 0x000fe20008000000 */
[----:B------:R-:W-:Y:S01]  /*1730*/  @P2 LEA.HI.X R9, R0, c[0x0][0x224], R6, 0x1, P3 ;  /* 0x0000890000092a11 */ /* 0x000fe200018f0c06 */
[----:B------:R-:W-:Y:S01]  /*1740*/  UIMAD UR33, UR59, UR4, URZ ;  /* 0x000000043b2172a4 */ /* 0x000fe2000f8e023f */
[----:B------:R-:W-:Y:S01]  /*1750*/  @P1 IADD3 R0, P3, R2, UR26, RZ ;  /* 0x0000001a02001c10 */ /* 0x000fe2000ff7e0ff */
[----:B------:R-:W-:Y:S01]  /*1760*/  IMAD.WIDE.U32 R100, R142, c[0x0][0x290], R14 ;  /* 0x0000a4008e647a25 */ /* 0x000fe200078e000e */
[----:B------:R-:W-:Y:S01]  /*1770*/  LEA.HI R11, R11, R146, RZ, 0x3 ;  /* 0x000000920b0b7211 */ /* 0x000fe200078f18ff */
[----:B------:R1:W-:Y:S01]  /*1780*/  @P2 LDGSTS.E.BYPASS.LTC128B.128 [R77+0x4900], [R8.64], !P6 ;  /* 0x04900000084d2fae */ /* 0x0003e2000f101d62 */
[----:B------:R-:W-:-:S02]  /*1790*/  @!UP0 UMOV UR58, UR24 ;  /* 0x00000018003a8c82 */ /* 0x000fc40008000000 */
[----:B------:R-:W-:Y:S01]  /*17a0*/  UIMAD.WIDE.U32 UR60, UR58, UR4, URZ ;  /* 0x000000043a3c72a5 */ /* 0x000fe2000f8e003f */
[----:B----4-:R-:W-:Y:S01]  /*17b0*/  SEL R4, RZ, c[0x0][0x27c], !P4 ;  /* 0x00009f00ff047a07 */ /* 0x010fe20006000000 */
[----:B------:R1:W-:Y:S01]  /*17c0*/  @P2 LDGSTS.E.BYPASS.LTC128B.128 [R77+0x6900], [R8.64+0x80], !P5 ;  /* 0x06900080084d2fae */ /* 0x0003e2000e901d62 */
[----:B------:R-:W-:Y:S02]  /*17d0*/  UIMAD UR5, UR58, UR5, UR33 ;  /* 0x000000053a0572a4 */ /* 0x000fe4000f8e0221 */
[----:B------:R-:W-:Y:S01]  /*17e0*/  UIADD3 UR26, UP0, UR26, 0x80, URZ ;  /* 0x000000801a1a7890 */ /* 0x000fe2000ff1e03f */
[----:B------:R-:W-:Y:S01]  /*17f0*/  IMAD.IADD R4, R20, 0x1, R4 ;  /* 0x0000000114047824 */ /* 0x000fe200078e0204 */
[----:B------:R-:W-:Y:S02]  /*1800*/  UIADD3 UR5, UR61, UR5, URZ ;  /* 0x000000053d057290 */ /* 0x000fe4000fffe03f */
[----:B------:R-:W-:Y:S02]  /*1810*/  ULDC.U8 UR4, c[0x0][0x298] ;  /* 0x0000a60000047ab9 */ /* 0x000fe40000000000 */
[----:B------:R-:W-:-:S04]  /*1820*/  SHF.R.S32.HI R5, RZ, 0x1f, R4 ;  /* 0x0000001fff057819 */ /* 0x000fc80000011404 */
[CC--:B------:R-:W-:Y:S02]  /*1830*/  LEA.HI R10, R5.reuse, R4.reuse, RZ, 0x3 ;  /* 0x00000004050a7211 */ /* 0x0c0fe400078f18ff */
[----:B------:R-:W-:Y:S01]  /*1840*/  LEA.HI R24, R5, R4, RZ, 0x6 ;  /* 0x0000000405187211 */ /* 0x000fe200078f30ff */
[----:B------:R-:W-:Y:S01]  /*1850*/  IMAD.SHL.U32 R5, R145, 0x40, RZ ;  /* 0x0000004091057824 */ /* 0x000fe200078e00ff */
[----:B------:R-:W-:Y:S01]  /*1860*/  @P1 IADD3.X R4, R3, UR27, RZ, P3, !PT ;  /* 0x0000001b03041c10 */ /* 0x000fe20009ffe4ff */
[----:B------:R-:W-:Y:S01]  /*1870*/  @P0 IMAD.WIDE.U32 R2, R7, 0x30, R2 ;  /* 0x0000003007020825 */ /* 0x000fe200078e0002 */
[C---:B------:R-:W-:Y:S01]  /*1880*/  @P1 LEA R6, P3, R0.reuse, c[0x0][0x220], 0x1 ;  /* 0x0000880000061a11 */ /* 0x040fe200078608ff */
[----:B------:R-:W-:Y:S01]  /*1890*/  UIADD3.X UR27, URZ, UR27, URZ, UP0, !UPT ;  /* 0x0000001b3f1b7290 */ /* 0x000fe200087fe43f */
[----:B------:R-:W-:Y:S01]  /*18a0*/  LOP3.LUT R124, R5, 0x1c0, RZ, 0xc0, !PT ;  /* 0x000001c0057c7812 */ /* 0x000fe200078ec0ff */
[----:B------:R-:W-:Y:S01]  /*18b0*/  IMAD.SHL.U32 R5, R11, 0x40, RZ ;  /* 0x000000400b057824 */ /* 0x000fe200078e00ff */
[----:B------:R-:W-:Y:S01]  /*18c0*/  @P1 LEA.HI.X R7, R0, c[0x0][0x224], R4, 0x1, P3 ;  /* 0x0000890000071a11 */ /* 0x000fe200018f0c04 */
[----:B------:R-:W-:Y:S01]  /*18d0*/  IMAD.SHL.U32 R0, R146, 0x40, RZ ;  /* 0x0000004092007824 */ /* 0x000fe200078e00ff */
[----:B------:R-:W-:-:S02]  /*18e0*/  SHF.R.S32.HI R4, RZ, 0x1f, R145 ;  /* 0x0000001fff047819 */ /* 0x000fc40000011491 */
[----:B------:R-:W-:Y:S01]  /*18f0*/  LOP3.LUT R132, R5, 0xfffffe00, RZ, 0xc0, !PT ;  /* 0xfffffe0005847812 */ /* 0x000fe200078ec0ff */
[----:B------:R1:W-:Y:S01]  /*1900*/  @P1 LDGSTS.E.BYPASS.LTC128B.128 [R77+0x5100], [R6.64], !P6 ;  /* 0x05100000064d1fae */ /* 0x0003e2000f101d62 */
[----:B------:R-:W-:Y:S02]  /*1910*/  LOP3.LUT R125, R0, 0x1c0, RZ, 0xc0, !PT ;  /* 0x000001c0007d7812 */ /* 0x000fe400078ec0ff */
[----:B------:R-:W-:Y:S01]  /*1920*/  LEA.HI R0, R12, R144, RZ, 0x3 ;  /* 0x000000900c007211 */ /* 0x000fe200078f18ff */
[----:B------:R1:W-:Y:S01]  /*1930*/  @P1 LDGSTS.E.BYPASS.LTC128B.128 [R77+0x7100], [R6.64+0x80], !P5 ;  /* 0x07100080064d1fae */ /* 0x0003e2000e901d62 */
[----:B------:R-:W-:Y:S02]  /*1940*/  LEA.HI R4, R4, R145, RZ, 0x3 ;  /* 0x0000009104047211 */ /* 0x000fe400078f18ff */
[----:B------:R-:W-:Y:S01]  /*1950*/  SHF.R.U32.HI R149, RZ, 0x3, R125 ;  /* 0x00000003ff957819 */ /* 0x000fe2000001167d */
[----:B------:R-:W-:Y:S01]  /*1960*/  IMAD.SHL.U32 R0, R0, 0x40, RZ ;  /* 0x0000004000007824 */ /* 0x000fe200078e00ff */
[----:B------:R-:W-:Y:S01]  /*1970*/  LOP3.LUT R5, R120, 0x38, R10, 0xf8, !PT ;  /* 0x0000003878057812 */ /* 0x000fe200078ef80a */
[----:B------:R-:W-:Y:S01]  /*1980*/  IMAD.SHL.U32 R4, R4, 0x40, RZ ;  /* 0x0000004004047824 */ /* 0x000fe200078e00ff */
[----:B------:R-:W-:-:S02]  /*1990*/  @P0 IADD3 R3, R3, UR48, RZ ;  /* 0x0000003003030c10 */ /* 0x000fc4000fffe0ff */
[----:B------:R-:W-:Y:S01]  /*19a0*/  LOP3.LUT R130, R0, 0xfffffe00, RZ, 0xc0, !PT ;  /* 0xfffffe0000827812 */ /* 0x000fe200078ec0ff */
[----:B------:R-:W-:Y:S01]  /*19b0*/  IMAD.SHL.U32 R0, R24, 0x40, RZ ;  /* 0x0000004018007824 */ /* 0x000fe200078e00ff */
[----:B------:R-:W-:Y:S02]  /*19c0*/  LOP3.LUT R131, R4, 0xfffffe00, RZ, 0xc0, !PT ;  /* 0xfffffe0004837812 */ /* 0x000fe400078ec0ff */
[----:B------:R-:W-:Y:S02]  /*19d0*/  LOP3.LUT R4, R125, 0x38, R10, 0xf8, !PT ;  /* 0x000000387d047812 */ /* 0x000fe400078ef80a */
[----:B------:R-:W-:Y:S02]  /*19e0*/  LOP3.LUT R0, R0, 0xfffff000, RZ, 0xc0, !PT ;  /* 0xfffff00000007812 */ /* 0x000fe400078ec0ff */
[----:B------:R-:W-:Y:S02]  /*19f0*/  LOP3.LUT R4, R4, R149, RZ, 0x3c, !PT ;  /* 0x0000009504047212 */ /* 0x000fe400078e3cff */
[----:B------:R-:W-:-:S02]  /*1a00*/  LOP3.LUT R5, R5, R150, RZ, 0x3c, !PT ;  /* 0x0000009605057212 */ /* 0x000fc400078e3cff */
[-C--:B------:R-:W-:Y:S02]  /*1a10*/  IADD3 R13, R4, R0.reuse, R132 ;  /* 0x00000000040d7210 */ /* 0x080fe40007ffe084 */
[C---:B------:R-:W-:Y:S02]  /*1a20*/  @P0 LEA R4, P3, R2.reuse, c[0x0][0x220], 0x1 ;  /* 0x0000880002040a11 */ /* 0x040fe400078608ff */
[----:B------:R-:W-:Y:S01]  /*1a30*/  IADD3 R24, R5, R0, R129 ;  /* 0x0000000005187210 */ /* 0x000fe20007ffe081 */
[----:B------:R-:W-:Y:S01]  /*1a40*/  IMAD.SHL.U32 R135, R13, 0x2, RZ ;  /* 0x000000020d877824 */ /* 0x000fe200078e00ff */
[----:B------:R-:W-:Y:S02]  /*1a50*/  @P0 LEA.HI.X R5, R2, c[0x0][0x224], R3, 0x1, P3 ;  /* 0x0000890002050a11 */ /* 0x000fe400018f0c03 */
[----:B------:R-:W-:Y:S01]  /*1a60*/  SHF.R.U32.HI R148, RZ, 0x3, R124 ;  /* 0x00000003ff947819 */ /* 0x000fe2000001167c */
[----:B------:R-:W-:Y:S01]  /*1a70*/  IMAD.SHL.U32 R136, R24, 0x2, RZ ;  /* 0x0000000218887824 */ /* 0x000fe200078e00ff */
[--C-:B------:R-:W-:Y:S01]  /*1a80*/  LOP3.LUT R12, R124, 0x38, R10.reuse, 0xf8, !PT ;  /* 0x000000387c0c7812 */ /* 0x100fe200078ef80a */
[----:B------:R1:W-:Y:S01]  /*1a90*/  @P0 LDGSTS.E.BYPASS.LTC128B.128 [R77+0x5900], [R4.64], !P6 ;  /* 0x05900000044d0fae */ /* 0x0003e2000f101d62 */
[----:B------:R-:W-:-:S02]  /*1aa0*/  LOP3.LUT R11, R121, 0x38, R10, 0xf8, !PT ;  /* 0x00000038790b7812 */ /* 0x000fc400078ef80a */
[----:B------:R-:W-:Y:S01]  /*1ab0*/  LOP3.LUT R12, R12, R148, RZ, 0x3c, !PT ;  /* 0x000000940c0c7212 */ /* 0x000fe200078e3cff */
[----:B------:R1:W-:Y:S01]  /*1ac0*/  @P0 LDGSTS.E.BYPASS.LTC128B.128 [R77+0x7900], [R4.64+0x80], !P5 ;  /* 0x07900080044d0fae */ /* 0x0003e2000e901d62 */
[----:B------:R-:W-:Y:S02]  /*1ad0*/  LOP3.LUT R11, R11, R147, RZ, 0x3c, !PT ;  /* 0x000000930b0b7212 */ /* 0x000fe400078e3cff */
[-C--:B------:R-:W-:Y:S01]  /*1ae0*/  IADD3 R12, R12, R0.reuse, R131 ;  /* 0x000000000c0c7210 */ /* 0x080fe20007ffe083 */
[----:B------:R-:W0:Y:S01]  /*1af0*/  LDGDEPBAR ;  /* 0x00000000000079af */ /* 0x000e220000000000 */
[----:B------:R-:W-:Y:S02]  /*1b00*/  IADD3 R11, R11, R0, R130 ;  /* 0x000000000b0b7210 */ /* 0x000fe40007ffe082 */
[----:B------:R-:W-:Y:S01]  /*1b10*/  SHF.R.S32.HI R0, RZ, 0x1f, R142 ;  /* 0x0000001fff007819 */ /* 0x000fe2000001148e */
[----:B------:R-:W-:Y:S01]  /*1b20*/  IMAD.SHL.U32 R134, R12, 0x2, RZ ;  /* 0x000000020c867824 */ /* 0x000fe200078e00ff */
[----:B------:R-:W-:Y:S01]  /*1b30*/  LOP3.LUT R93, R10, 0xfffffff8, RZ, 0xc0, !PT ;  /* 0xfffffff80a5d7812 */ /* 0x000fe200078ec0ff */
[----:B------:R-:W-:Y:S01]  /*1b40*/  IMAD.SHL.U32 R133, R11, 0x2, RZ ;  /* 0x000000020b857824 */ /* 0x000fe200078e00ff */
[----:B------:R-:W-:Y:S01]  /*1b50*/  BAR.SYNC.DEFER_BLOCKING 0x0 ;  /* 0x0000000000007b1d */ /* 0x000fe20000010000 */
[----:B------:R-:W-:Y:S01]  /*1b60*/  IMAD R2, R0, c[0x0][0x280], RZ ;  /* 0x0000a00000027a24 */ /* 0x000fe200078e02ff */
[----:B------:R-:W-:Y:S01]  /*1b70*/  ISETP.GE.AND P5, PT, R20, c[0x0][0x1d4], PT ;  /* 0x0000750014007a0c */ /* 0x000fe20003fa6270 */
[----:B------:R-:W-:Y:S01]  /*1b80*/  IMAD R0, R0, c[0x0][0x290], RZ ;  /* 0x0000a40000007a24 */ /* 0x000fe200078e02ff */
[----:B------:R-:W-:Y:S01]  /*1b90*/  SHF.R.S32.HI R114, RZ, 0x3, R10 ;  /* 0x00000003ff727819 */ /* 0x000fe2000001140a */
[C---:B------:R-:W-:Y:S01]  /*1ba0*/  IMAD R2, R142.reuse, c[0x0][0x284], R2 ;  /* 0x0000a1008e027a24 */ /* 0x040fe200078e0202 */
[----:B------:R-:W-:Y:S01]  /*1bb0*/  SHF.R.S32.HI R110, RZ, 0x1f, R93 ;  /* 0x0000001fff6e7819 */ /* 0x000fe2000001145d */
[----:B------:R-:W-:Y:S01]  /*1bc0*/  IMAD R0, R142, c[0x0][0x294], R0 ;  /* 0x0000a5008e007a24 */ /* 0x000fe200078e0200 */
[----:B------:R-:W-:Y:S01]  /*1bd0*/  ISETP.NE.AND P1, PT, R152, 0x1, PT ;  /* 0x000000019800780c */ /* 0x000fe20003f25270 */
[----:B------:R-:W-:Y:S01]  /*1be0*/  IMAD.IADD R113, R107, 0x1, R2 ;  /* 0x000000016b717824 */ /* 0x000fe200078e0202 */
[----:B------:R-:W-:Y:S01]  /*1bf0*/  ISETP.GE.AND P0, PT, R151, 0x1, PT ;  /* 0x000000019700780c */ /* 0x000fe20003f06270 */
[----:B------:R-:W-:-:S02]  /*1c00*/  IMAD.IADD R111, R2, 0x1, R103 ;  /* 0x00000001026f7824 */ /* 0x000fc400078e0267 */
[----:B------:R-:W-:Y:S02]  /*1c10*/  IMAD.IADD R112, R105, 0x1, R0 ;  /* 0x0000000169707824 */ /* 0x000fe400078e0200 */
[----:B------:R-:W-:Y:S02]  /*1c20*/  IMAD.IADD R109, R0, 0x1, R101 ;  /* 0x00000001006d7824 */ /* 0x000fe400078e0265 */
.L_x_850:
        /* <DEDUP_REMOVED lines=10> */
[----:B-1----:R-:W-:Y:S04]  /*1cd0*/  IMAD.MOV.U32 R4, RZ, RZ, R0 ;  /* 0x000000ffff047224 */ /* 0x002fe800078e0000 */
[----:B------:R-:W-:Y:S05]  /*1ce0*/  @P1 IMAD.HI.U32 R2, R0, c[0x0][0x2bc], RZ ;  /* 0x0000af0000021a27 */ /* 0x000fea00078e00ff */
[----:B------:R-:W-:Y:S04]  /*1cf0*/  @P1 SHF.R.U32.HI R4, RZ, c[0x0][0x2c0], R2 ;  /* 0x0000b000ff041a19 */ /* 0x000fe80000011602 */
[C---:B------:R-:W-:Y:S04]  /*1d00*/  @!P0 IADD3 R3, P1, R4.reuse, UR60, RZ ;  /* 0x0000003c04038c10 */ /* 0x040fe8000ff3e0ff */
[----:B------:R-:W-:Y:S02]  /*1d10*/  @!P0 LEA.HI.X.SX32 R5, R4, UR5, 0x1, P1 ;  /* 0x0000000504058c11 */ /* 0x000fe400088f0eff */
[C---:B------:R-:W-:Y:S04]  /*1d20*/  @!P0 LEA R2, P1, R3.reuse, c[0x0][0x2a0], 0x2 ;  /* 0x0000a80003028a11 */ /* 0x040fe800078210ff */
[----:B------:R-:W-:Y:S05]  /*1d30*/  @!P0 LEA.HI.X R3, R3, c[0x0][0x2a4], R5, 0x2, P1 ;  /* 0x0000a90003038a11 */ /* 0x000fea00008f1405 */
[----:B------:R1:W3:Y:S04]  /*1d40*/  @!P0 LDG.E R94, [R2.64] ;  /* 0x00000022025e8981 */ /* 0x0002e8000c1e1900 */
[----:B------:R-:W-:Y:S01]  /*1d50*/  BAR.SYNC.DEFER_BLOCKING 0x0 ;  /* 0x0000000000007b1d */ /* 0x000fe20000010000 */
[----:B-1----:R-:W-:Y:S04]  /*1d60*/  IMAD.MOV R2, RZ, RZ, -R4 ;  /* 0x000000ffff027224 */ /* 0x002fe800078e0a04 */
[----:B------:R-:W-:Y:S04]  /*1d70*/  IMAD R96, R2, c[0x0][0x2b8], R0 ;  /* 0x0000ae0002607a24 */ /* 0x000fe800078e0200 */
[C---:B------:R-:W-:Y:S01]  /*1d80*/  IMAD.WIDE.U32 R2, R96.reuse, c[0x0][0x1e0], RZ ;  /* 0x0000780060027a25 */ /* 0x040fe200078e00ff */
[----:B------:R-:W-:Y:S05]  /*1d90*/  SHF.R.S32.HI R115, RZ, 0x1f, R96 ;  /* 0x0000001fff737819 */ /* 0x000fea0000011460 */
[----:B------:R-:W-:Y:S04]  /*1da0*/  IMAD R0, R115, c[0x0][0x1e0], RZ ;  /* 0x0000780073007a24 */ /* 0x000fe800078e02ff */
[----:B------:R-:W-:Y:S04]  /*1db0*/  IMAD R0, R96, c[0x0][0x1e4], R0 ;  /* 0x0000790060007a24 */ /* 0x000fe800078e0200 */
[----:B------:R-:W-:Y:S01]  /*1dc0*/  IMAD.IADD R3, R3, 0x1, R0 ;  /* 0x0000000103037824 */ /* 0x000fe200078e0200 */
[----:B---3--:R-:W-:Y:S03]  /*1dd0*/  SHF.R.S32.HI R116, RZ, 0x1f, R94 ;  /* 0x0000001fff747819 */ /* 0x008fe6000001145e */
[----:B------:R-:W-:Y:S04]  /*1de0*/  IMAD.WIDE.U32 R2, R94, c[0x0][0x1f0], R2 ;  /* 0x00007c005e027a25 */ /* 0x000fe800078e0002 */
[----:B------:R-:W-:Y:S01]  /*1df0*/  IMAD R4, R116, c[0x0][0x1f0], RZ ;  /* 0x00007c0074047a24 */ /* 0x000fe200078e02ff */
[----:B------:R-:W-:Y:S03]  /*1e00*/  IADD3 R0, P0, R2, UR54, RZ ;  /* 0x0000003602007c10 */ /* 0x000fe6000ff1e0ff */
[----:B------:R-:W-:Y:S05]  /*1e10*/  IMAD R4, R94, c[0x0][0x1f4], R4 ;  /* 0x00007d005e047a24 */ /* 0x000fea00078e0204 */
[----:B------:R-:W-:Y:S02]  /*1e20*/  IADD3.X R2, R3, UR49, R4, P0, !PT ;  /* 0x0000003103027c10 */ /* 0x000fe400087fe404 */
[C---:B--2---:R-:W-:Y:S04]  /*1e30*/  LEA R88, P0, R0.reuse, c[0x0][0x1c8], 0x1 ;  /* 0x0000720000587a11 */ /* 0x044fe800078008ff */
[----:B------:R-:W-:Y:S01]  /*1e40*/  LEA.HI.X R87, R0, c[0x0][0x1cc], R2, 0x1, P0 ;  /* 0x0000730000577a11 */ /* 0x000fe200000f0c02 */
[----:B------:R-:W-:-:S05]  /*1e50*/  @!P2 BRA `(.L_x_805) ;  /* 0x00004e700000a947 */ /* 0x000fca0003800000 */
[C---:B------:R-:W-:Y:S01]  /*1e60*/  IMAD R3, R90.reuse, UR29, RZ ;  /* 0x0000001d5a037c24 */ /* 0x040fe2000f8e02ff */
[----:B------:R-:W-:Y:S01]  /*1e70*/  ISETP.NE.AND P0, PT, RZ, UR4, PT ;  /* 0x00000004ff007c0c */ /* 0x000fe2000bf05270 */
[C---:B------:R-:W-:Y:S01]  /*1e80*/  IMAD R2, R90.reuse, UR43, RZ ;  /* 0x0000002b5a027c24 */ /* 0x040fe2000f8e02ff */
[----:B------:R-:W-:Y:S01]  /*1e90*/  SHF.R.S32.HI R0, RZ, 0x1f, R90 ;  /* 0x0000001fff007819 */ /* 0x000fe2000001145a */
[----:B------:R-:W-:Y:S04]  /*1ea0*/  IMAD.WIDE.U32 R36, R90, UR30, RZ ;  /* 0x0000001e5a247c25 */ /* 0x000fe8000f8e00ff */
[C---:B------:R-:W-:Y:S02]  /*1eb0*/  IMAD R3, R0.reuse, UR30, R3 ;  /* 0x0000001e00037c24 */ /* 0x040fe4000f8e0203 */
[----:B------:R-:W-:Y:S01]  /*1ec0*/  IMAD R0, R0, UR44, R2 ;  /* 0x0000002c00007c24 */ /* 0x000fe2000f8e0202 */
[----:B------:R-:W-:Y:S01]  /*1ed0*/  IADD3 R2, -R97, UR21, RZ ;  /* 0x0000001561027c10 */ /* 0x000fe2000fffe1ff */
[----:B------:R-:W-:Y:S01]  /*1ee0*/  IMAD.WIDE.U32 R68, R90, UR44, RZ ;  /* 0x0000002c5a447c25 */ /* 0x000fe2000f8e00ff */
        /* <DEDUP_REMOVED lines=32> */
.L_x_808:
[----:B------:R-:W-:Y:S05]  /*20f0*/  BSYNC B0 ;  /* 0x0000000000007941 */ /* 0x000fea0003800000 */
.L_x_807:
        /* <DEDUP_REMOVED lines=39> */
.L_x_810:
[----:B------:R-:W-:Y:S05]  /*2370*/  BSYNC B0 ;  /* 0x0000000000007941 */ /* 0x000fea0003800000 */
.L_x_809:
        /* <DEDUP_REMOVED lines=40> */
.L_x_812:
[----:B------:R-:W-:Y:S05]  /*2600*/  BSYNC B0 ;  /* 0x0000000000007941 */ /* 0x000fea0003800000 */
.L_x_811:
        /* <DEDUP_REMOVED lines=38> */
.L_x_814:
[----:B------:R-:W-:Y:S05]  /*2870*/  BSYNC B0 ;  /* 0x0000000000007941 */ /* 0x000fea0003800000 */
.L_x_813:
[----:B-1---5:R-:W-:Y:S01]  /*2880*/  MOV R4, R54 ;  /* 0x0000003600047202 */ /* 0x022fe20000000f00 */
[----:B------:R1:W3:Y:S01]  /*2890*/  SHFL.IDX PT, R68, R87, RZ, 0x181f ;  /* 0x00181fff57447589 */ /* 0x0002e200000e0000 */
[----:B------:R-:W-:Y:S01]  /*28a0*/  IMAD.MOV.U32 R6, RZ, RZ, R56 ;  /* 0x000000ffff067224 */ /* 0x000fe200078e0038 */
[----:B------:R-:W-:Y:S01]  /*28b0*/  BSSY B1, `(.L_x_815) ;  /* 0x000007f000017945 */ /* 0x000fe20003800000 */
[----:B------:R-:W-:Y:S02]  /*28c0*/  IMAD.MOV.U32 R5, RZ, RZ, R57 ;  /* 0x000000ffff057224 */ /* 0x000fe400078e0039 */
[----:B------:R-:W-:Y:S01]  /*28d0*/  IMAD.MOV.U32 R0, RZ, RZ, R55 ;  /* 0x000000ffff007224 */ /* 0x000fe200078e0037 */
[----:B------:R1:W4:Y:S02]  /*28e0*/  SHFL.IDX PT, R65, R88, RZ, 0x181f ;  /* 0x00181fff58417589 */ /* 0x00032400000e0000 */
        /* <DEDUP_REMOVED lines=11> */
[C---:B----4-:R-:W-:Y:S01]  /*29a0*/  LEA R66, P0, R20.reuse, R65, 0x1 ;  /* 0x0000004114427211 */ /* 0x050fe200078008ff */
[----:B------:R-:W4:Y:S03]  /*29b0*/  LDS.128 R8, [R77+0x4100] ;  /* 0x004100004d087984 */ /* 0x000f260000000c00 */
        /* <DEDUP_REMOVED lines=52> */
.L_x_818:
[----:B------:R-:W-:Y:S05]  /*2d00*/  BSYNC B0 ;  /* 0x0000000000007941 */ /* 0x000fea0003800000 */
.L_x_817:
[----:B------:R-:W-:Y:S11]  /*2d10*/  ISETP.GE.AND P0, PT, R91, c[0x0][0x1d4], PT ;  /* 0x000075005b007a0c */ /* 0x000ff60003f06270 */
[----:B------:R-:W-:Y:S02]  /*2d20*/  @!UPT UIADD3 URZ, URZ, URZ, URZ ;  /* 0x0000003f3f3ff290 */ /* 0x000fe4000fffe03f */
[----:B------:R-:W-:-:S05]  /*2d30*/  @P0 BRA `(.L_x_816) ;  /* 0x0000036000000947 */ /* 0x000fca0003800000 */
[C---:B----4-:R-:W-:Y:S01]  /*2d40*/  LEA R42, P0, R82.reuse, R65, 0x1 ;  /* 0x00000041522a7211 */ /* 0x050fe200078008ff */
[----:B---3--:R-:W3:Y:S03]  /*2d50*/  LDS.128 R8, [R77+0x6100] ;  /* 0x006100004d087984 */ /* 0x008ee60000000c00 */
        /* <DEDUP_REMOVED lines=52> */
.L_x_816:
[----:B------:R-:W-:Y:S05]  /*30a0*/  BSYNC B1 ;  /* 0x0000000000017941 */ /* 0x000fea0003800000 */
.L_x_815:
[----:B------:R1:W4:Y:S01]  /*30b0*/  SHFL.IDX PT, R41, R87, 0x1, 0x181f ;  /* 0x00381f0057297f89 */ /* 0x00032200000e0000 */
[----:B------:R-:W-:Y:S03]  /*30c0*/  BSSY B1, `(.L_x_819) ;  /* 0x0000075000017945 */ /* 0x000fe60003800000 */
[----:B------:R1:W3:Y:S01]  /*30d0*/  SHFL.IDX PT, R40, R88, 0x1, 0x181f ;  /* 0x00381f0058287f89 */ /* 0x0002e200000e0000 */
[----:B------:R-:W-:-:S05]  /*30e0*/  @P6 BRA `(.L_x_820) ;  /* 0x0000072000006947 */ /* 0x000fca0003800000 */
[----:B------:R-:W-:Y:S01]  /*30f0*/  BSSY B0, `(.L_x_821) ;  /* 0x0000038000007945 */ /* 0x000fe20003800000 */
[----:B------:R-:W-:-:S05]  /*3100*/  @P5 BRA `(.L_x_822) ;  /* 0x0000036000005947 */ /* 0x000fca0003800000 */
[C---:B---3--:R-:W-:Y:S01]  /*3110*/  LEA R38, P0, R20.reuse, R40, 0x1 ;  /* 0x0000002814267211 */ /* 0x048fe200078008ff */
[----:B------:R-:W3:Y:S03]  /*3120*/  LDS.128 R8, [R77+0x4900] ;  /* 0x004900004d087984 */ /* 0x000ee60000000c00 */
[----:B----4-:R-:W-:Y:S02]  /*3130*/  LEA.HI.X R39, R20, R41, R21, 0x1, P0 ;  /* 0x0000002914277211 */ /* 0x010fe400000f0c15 */
        /* <DEDUP_REMOVED lines=51> */
.L_x_822:
[----:B------:R-:W-:Y:S05]  /*3470*/  BSYNC B0 ;  /* 0x0000000000007941 */ /* 0x000fea0003800000 */
.L_x_821:
[----:B------:R-:W-:Y:S11]  /*3480*/  ISETP.GE.AND P0, PT, R91, c[0x0][0x1d4], PT ;  /* 0x000075005b007a0c */ /* 0x000ff60003f06270 */
[----:B------:R-:W-:Y:S02]  /*3490*/  @!UPT UIADD3 URZ, URZ, URZ, URZ ;  /* 0x0000003f3f3ff290 */ /* 0x000fe4000fffe03f */
        /* <DEDUP_REMOVED lines=55> */
.L_x_820:
[----:B------:R-:W-:Y:S05]  /*3810*/  BSYNC B1 ;  /* 0x0000000000017941 */ /* 0x000fea0003800000 */
.L_x_819:
[----:B---3--:R3:W1:Y:S01]  /*3820*/  SHFL.IDX PT, R38, R87, 0x2, 0x181f ;  /* 0x00581f0057267f89 */ /* 0x00866200000e0000 */
[----:B------:R-:W-:Y:S03]  /*3830*/  BSSY B1, `(.L_x_823) ;  /* 0x0000075000017945 */ /* 0x000fe60003800000 */
        /* <DEDUP_REMOVED lines=58> */
.L_x_826:
[----:B------:R-:W-:Y:S05]  /*3be0*/  BSYNC B0 ;  /* 0x0000000000007941 */ /* 0x000fea0003800000 */
.L_x_825:
[----:B------:R-:W-:Y:S11]  /*3bf0*/  ISETP.GE.AND P0, PT, R91, c[0x0][0x1d4], PT ;  /* 0x000075005b007a0c */ /* 0x000ff60003f06270 */
[----:B------:R-:W-:Y:S02]  /*3c00*/  @!UPT UIADD3 URZ, URZ, URZ, URZ ;  /* 0x0000003f3f3ff290 */ /* 0x000fe4000fffe03f */
[----:B------:R-:W-:-:S05]  /*3c10*/  @P0 BRA `(.L_x_824) ;  /* 0x0000036000000947 */ /* 0x000fca0003800000 */
[C---:B----4-:R-:W-:Y:S01]  /*3c20*/  LEA R18, P0, R82.reuse, R30, 0x1 ;  /* 0x0000001e52127211 */ /* 0x050fe200078008ff */
[----:B-1----:R-:W1:Y:S03]  /*3c30*/  LDS.128 R8, [R77+0x7100] ;  /* 0x007100004d087984 */ /* 0x002e660000000c00 */
        /* <DEDUP_REMOVED lines=52> */
.L_x_824:
[----:B------:R-:W-:Y:S05]  /*3f80*/  BSYNC B1 ;  /* 0x0000000000017941 */ /* 0x000fea0003800000 */
.L_x_823:
[----:B-1----:R1:W3:Y:S04]  /*3f90*/  SHFL.IDX PT, R29, R87, 0x3, 0x181f ;  /* 0x00781f00571d7f89 */ /* 0x0022e800000e0000 */
[----:B------:R1:W4:Y:S01]  /*3fa0*/  SHFL.IDX PT, R28, R88, 0x3, 0x181f ;  /* 0x00781f00581c7f89 */ /* 0x00032200000e0000 */
        /* <DEDUP_REMOVED lines=57> */
.L_x_829:
[----:B------:R-:W-:Y:S05]  /*4340*/  BSYNC B0 ;  /* 0x0000000000007941 */ /* 0x000fea0003800000 */
.L_x_828:
[----:B------:R-:W-:Y:S11]  /*4350*/  ISETP.GE.AND P0, PT, R91, c[0x0][0x1d4], PT ;  /* 0x000075005b007a0c */ /* 0x000ff60003f06270 */
[----:B------:R-:W-:Y:S02]  /*4360*/  @!UPT UIADD3 URZ, URZ, URZ, URZ ;  /* 0x0000003f3f3ff290 */ /* 0x000fe4000fffe03f */
[----:B------:R-:W-:-:S05]  /*4370*/  @P0 BRA `(.L_x_827) ;  /* 0x00002d7000000947 */ /* 0x000fca0003800000 */
[C---:B---34-:R-:W-:Y:S01]  /*4380*/  LEA R22, P0, R82.reuse, R28, 0x1 ;  /* 0x0000001c52167211 */ /* 0x058fe200078008ff */
[----:B------:R-:W3:Y:S03]  /*4390*/  LDS.128 R8, [R77+0x7900] ;  /* 0x007900004d087984 */ /* 0x000ee60000000c00 */
        /* <DEDUP_REMOVED lines=53> */
.L_x_806:
[-C--:B------:R-:W-:Y:S01]  /*46f0*/  ISETP.GE.AND P0, PT, R146, R89.reuse, PT ;  /* 0x000000599200720c */ /* 0x080fe20003f06270 */
        /* <DEDUP_REMOVED lines=16> */
[----:B------:R-:W-:Y:S01]  /*4800*/  @!P4 IADD3 R0, P1, P0, R102, UR32, R36 ;  /* 0x000000206600cc10 */ /* 0x000fe2000f83e024 */
[----:B------:R-:W-:Y:S01]  /*4810*/  CS2R R44, SRZ ;  /* 0x00000000002c7805 */ /* 0x000fe2000001ff00 */
[----:B------:R1:W3:Y:S01]  /*4820*/  SHFL.IDX PT, R75, R87, RZ, 0x181f ;  /* 0x00181fff574b7589 */ /* 0x0002e200000e0000 */
[----:B------:R-:W-:Y:S01]  /*4830*/  BSSY B0, `(.L_x_830) ;  /* 0x00000d7000007945 */ /* 0x000fe20003800000 */
[----:B------:R-:W-:Y:S02]  /*4840*/  @!P4 IADD3.X R2, R111, UR31, R41, P1, P0 ;  /* 0x0000001f6f02cc10 */ /* 0x000fe40008fe0429 */
[----:B------:R-:W-:Y:S04]  /*4850*/  @!P4 IADD3 R3, P1, P0, R100, UR47, R68 ;  /* 0x0000002f6403cc10 */ /* 0x000fe8000f83e044 */
[----:B------:R-:W-:Y:S01]  /*4860*/  @!P4 IADD3.X R8, R109, UR45, R43, P1, P0 ;  /* 0x0000002d6d08cc10 */ /* 0x000fe20008fe042b */
[----:B------:R1:W4:Y:S01]  /*4870*/  SHFL.IDX PT, R74, R88, RZ, 0x181f ;  /* 0x00181fff584a7589 */ /* 0x00032200000e0000 */
[-C--:B------:R-:W-:Y:S04]  /*4880*/  ISETP.GE.AND P0, PT, R145, R89.reuse, PT ;  /* 0x000000599100720c */ /* 0x080fe80003f06270 */
[----:B------:R-:W-:Y:S11]  /*4890*/  ISETP.GE.OR P2, PT, R20, c[0x0][0x27c], P0 ;  /* 0x00009f0014007a0c */ /* 0x000ff60000746670 */
[----:B------:R-:W-:Y:S02]  /*48a0*/  @!UPT UIADD3 URZ, URZ, URZ, URZ ;  /* 0x0000003f3f3ff290 */ /* 0x000fe4000fffe03f */
[----:B------:R-:W-:Y:S04]  /*48b0*/  @!P2 IADD3 R6, P1, P0, R102, UR28, R36 ;  /* 0x0000001c6606ac10 */ /* 0x000fe8000f83e024 */
        /* <DEDUP_REMOVED lines=13> */
[----:B------:R2:W3:Y:S01]  /*4990*/  @!P4 LDG.E.128 R56, [R4.64] ;  /* 0x000000220438c981 */ /* 0x0004e2000c1e1d00 */
[----:B------:R-:W-:Y:S02]  /*49a0*/  @!P4 LEA.HI.X R3, R3, c[0x0][0x28c], R8, 0x1, P0 ;  /* 0x0000a3000303ca11 */ /* 0x000fe400000f0c08 */
[C---:B------:R-:W-:Y:S04]  /*49b0*/  @!P2 LEA R8, P0, R6.reuse, c[0x0][0x270], 0x1 ;  /* 0x00009c000608aa11 */ /* 0x040fe800078008ff */
[----:B------:R-:W-:Y:S01]  /*49c0*/  @!P2 LEA.HI.X R9, R6, c[0x0][0x274], R9, 0x1, P0 ;  /* 0x00009d000609aa11 */ /* 0x000fe200000f0c09 */
[----:B------:R1:W4:Y:S01]  /*49d0*/  @!P4 LDG.E.128 R16, [R2.64] ;  /* 0x000000220210c981 */ /* 0x000322000c1e1d00 */
[C---:B------:R-:W-:Y:S04]  /*49e0*/  @!P2 LEA R6, P0, R7.reuse, c[0x0][0x288], 0x1 ;  /* 0x0000a2000706aa11 */ /* 0x040fe800078008ff */
[----:B------:R-:W-:Y:S02]  /*49f0*/  @!P2 LEA.HI.X R7, R7, c[0x0][0x28c], R12, 0x1, P0 ;  /* 0x0000a3000707aa11 */ /* 0x000fe400000f0c0c */
[C---:B------:R-:W-:Y:S01]  /*4a00*/  @!P1 LEA R12, P0, R10.reuse, c[0x0][0x270], 0x1 ;  /* 0x00009c000a0c9a11 */ /* 0x040fe200078008ff */
[----:B------:R1:W4:Y:S03]  /*4a10*/  @!P2 LDG.E.128 R60, [R8.64] ;  /* 0x00000022083ca981 */ /* 0x000326000c1e1d00 */
[----:B------:R-:W-:Y:S02]  /*4a20*/  @!P1 LEA.HI.X R13, R10, c[0x0][0x274], R13, 0x1, P0 ;  /* 0x00009d000a0d9a11 */ /* 0x000fe400000f0c0d */
[C---:B------:R-:W-:Y:S03]  /*4a30*/  @!P1 LEA R10, P0, R11.reuse, c[0x0][0x288], 0x1 ;  /* 0x0000a2000b0a9a11 */ /* 0x040fe600078008ff */
[----:B------:R1:W4:Y:S01]  /*4a40*/  @!P2 LDG.E.128 R24, [R6.64] ;  /* 0x000000220618a981 */ /* 0x000322000c1e1d00 */
[----:B------:R-:W-:Y:S01]  /*4a50*/  @!P1 LEA.HI.X R11, R11, c[0x0][0x28c], R14, 0x1, P0 ;  /* 0x0000a3000b0b9a11 */ /* 0x000fe200000f0c0e */
[----:B--2---:R-:W-:Y:S01]  /*4a60*/  CS2R R4, SRZ ;  /* 0x0000000000047805 */ /* 0x004fe2000001ff00 */
[-C--:B------:R-:W-:Y:S04]  /*4a70*/  ISETP.GE.AND P0, PT, R95, R89.reuse, PT ;  /* 0x000000595f00720c */ /* 0x080fe80003f06270 */
[----:B------:R-:W-:Y:S01]  /*4a80*/  ISETP.GE.OR P0, PT, R20, c[0x0][0x27c], P0 ;  /* 0x00009f0014007a0c */ /* 0x000fe20000706670 */
[----:B------:R-:W2:Y:S08]  /*4a90*/  @!P1 LDG.E.128 R64, [R12.64] ;  /* 0x000000220c409981 */ /* 0x000eb0000c1e1d00 */
[----:B------:R-:W2:Y:S04]  /*4aa0*/  @!P1 LDG.E.128 R28, [R10.64] ;  /* 0x000000220a1c9981 */ /* 0x000ea8000c1e1d00 */
        /* <DEDUP_REMOVED lines=13> */
[----:B---3--:R-:W-:Y:S02]  /*4b80*/  IMAD.MOV.U32 R8, RZ, RZ, R58 ;  /* 0x000000ffff087224 */ /* 0x008fe400078e003a */
[----:B-1----:R-:W-:Y:S02]  /*4b90*/  IMAD.MOV.U32 R3, RZ, RZ, R59 ;  /* 0x000000ffff037224 */ /* 0x002fe400078e003b */
        /* <DEDUP_REMOVED lines=21> */
[----:B--2---:R-:W-:Y:S02]  /*4cf0*/  IMAD.MOV.U32 R8, RZ, RZ, R66 ;  /* 0x000000ffff087224 */ /* 0x004fe400078e0042 */
        /* <DEDUP_REMOVED lines=31> */
[C---:B------:R-:W-:Y:S02]  /*4ef0*/  LEA R80, P0, R93.reuse, R74, 0x1 ;  /* 0x0000004a5d507211 */ /* 0x040fe400078008ff */
        /* <DEDUP_REMOVED lines=106> */
.L_x_831:
[----:B------:R-:W-:Y:S05]  /*55a0*/  BSYNC B0 ;  /* 0x0000000000007941 */ /* 0x000fea0003800000 */
.L_x_830:
        /* <DEDUP_REMOVED lines=122> */
.L_x_833:
[----:B------:R-:W-:Y:S05]  /*5d50*/  BSYNC B0 ;  /* 0x0000000000007941 */ /* 0x000fea0003800000 */
.L_x_832:
        /* <DEDUP_REMOVED lines=122> */
.L_x_835:
[----:B------:R-:W-:Y:S05]  /*6500*/  BSYNC B0 ;  /* 0x0000000000007941 */ /* 0x000fea0003800000 */
.L_x_834:
        /* <DEDUP_REMOVED lines=124> */
.L_x_805:
[----:B------:R1:W3:Y:S01]  /*6cd0*/  SHFL.IDX PT, R3, R87, RZ, 0x181f ;  /* 0x00181fff57037589 */ /* 0x0002e200000e0000 */
[----:B------:R-:W-:Y:S01]  /*6ce0*/  IADD3 R0, -R97, UR21, RZ ;  /* 0x0000001561007c10 */ /* 0x000fe2000fffe1ff */
[----:B------:R-:W-:Y:S02]  /*6cf0*/  BSSY B0, `(.L_x_836) ;  /* 0x0000011000007945 */ /* 0x000fe40003800000 */
[----:B------:R1:W4:Y:S01]  /*6d00*/  SHFL.IDX PT, R2, R88, RZ, 0x181f ;  /* 0x00181fff58027589 */ /* 0x00032200000e0000 */
[----:B------:R-:W-:Y:S05]  /*6d10*/  IMNMX R89, R0, 0x40, PT ;  /* 0x0000004000597817 */ /* 0x000fea0003800200 */
[----:B------:R-:W-:Y:S05]  /*6d20*/  IMAD.IADD R12, R89, 0x1, -R95 ;  /* 0x00000001590c7824 */ /* 0x000fea00078e0a5f */
[----:B------:R-:W-:Y:S11]  /*6d30*/  ISETP.GE.AND P0, PT, R12, 0x1, PT ;  /* 0x000000010c00780c */ /* 0x000ff60003f06270 */
[----:B------:R-:W-:Y:S02]  /*6d40*/  @!UPT UIADD3 URZ, URZ, URZ, URZ ;  /* 0x0000003f3f3ff290 */ /* 0x000fe4000fffe03f */
[----:B------:R-:W-:-:S05]  /*6d50*/  @!P0 BRA `(.L_x_837) ;  /* 0x000000a000008947 */ /* 0x000fca0003800000 */
[----:B-1-34-:R-:W1:Y:S01]  /*6d60*/  @!P5 LDS.128 R8, [R77+0x4100] ;  /* 0x004100004d08d984 */ /* 0x01ae620000000c00 */
        /* <DEDUP_REMOVED lines=9> */
.L_x_837:
[----:B-1-34-:R-:W-:Y:S05]  /*6e00*/  BSYNC B0 ;  /* 0x0000000000007941 */ /* 0x01afea0003800000 */
.L_x_836:
[----:B------:R1:W3:Y:S01]  /*6e10*/  SHFL.IDX PT, R0, R87, 0x1, 0x181f ;  /* 0x00381f0057007f89 */ /* 0x0002e200000e0000 */
[----:B------:R-:W-:Y:S01]  /*6e20*/  ISETP.GE.AND P0, PT, R12, 0x11, PT ;  /* 0x000000110c00780c */ /* 0x000fe20003f06270 */
[----:B------:R-:W-:Y:S02]  /*6e30*/  BSSY B0, `(.L_x_838) ;  /* 0x000000d000007945 */ /* 0x000fe40003800000 */
[----:B------:R1:W4:Y:S10]  /*6e40*/  SHFL.IDX PT, R2, R88, 0x1, 0x181f ;  /* 0x00381f0058027f89 */ /* 0x00033400000e0000 */
[----:B------:R-:W-:-:S05]  /*6e50*/  @!P0 BRA `(.L_x_839) ;  /* 0x000000a000008947 */ /* 0x000fca0003800000 */
[----:B------:R-:W5:Y:S01]  /*6e60*/  @!P5 LDS.128 R8, [R77+0x4900] ;  /* 0x004900004d08d984 */ /* 0x000f620000000c00 */
[C---:B----4-:R-:W-:Y:S04]  /*6e70*/  @!P5 LEA R4, P0, R20.reuse, R2, 0x1 ;  /* 0x000000021404d211 */ /* 0x050fe800078008ff */
[----:B---3--:R-:W-:Y:S02]  /*6e80*/  @!P5 LEA.HI.X R5, R20, R0, R21, 0x1, P0 ;  /* 0x000000001405d211 */ /* 0x008fe400000f0c15 */
[----:B------:R-:W-:Y:S11]  /*6e90*/  ISETP.GE.AND P0, PT, R91, c[0x0][0x1d4], PT ;  /* 0x000075005b007a0c */ /* 0x000ff60003f06270 */
[----:B------:R-:W-:Y:S02]  /*6ea0*/  @!UPT UIADD3 URZ, URZ, URZ, URZ ;  /* 0x0000003f3f3ff290 */ /* 0x000fe4000fffe03f */
[C---:B------:R-:W-:Y:S04]  /*6eb0*/  @!P0 LEA R2, P1, R82.reuse, R2, 0x1 ;  /* 0x0000000252028211 */ /* 0x040fe800078208ff */
[----:B------:R-:W-:Y:S01]  /*6ec0*/  @!P0 LEA.HI.X R3, R82, R0, R92, 0x1, P1 ;  /* 0x0000000052038211 */ /* 0x000fe200008f0c5c */
[----:B-----5:R-:W-:Y:S04]  /*6ed0*/  @!P5 ST.E.128 [R4.64], R8 ;  /* 0x000000080400d985 */ /* 0x020fe8000c101d22 */
[----:B------:R-:W3:Y:S04]  /*6ee0*/  @!P0 LDS.128 R4, [R77+0x6900] ;  /* 0x006900004d048984 */ /* 0x000ee80000000c00 */
[----:B---3--:R3:W-:Y:S02]  /*6ef0*/  @!P0 ST.E.128 [R2.64], R4 ;  /* 0x0000000402008985 */ /* 0x0087e4000c101d22 */
.L_x_839:
[----:B------:R-:W-:Y:S05]  /*6f00*/  BSYNC B0 ;  /* 0x0000000000007941 */ /* 0x000fea0003800000 */
.L_x_838:
[----:B---3--:R3:W1:Y:S01]  /*6f10*/  SHFL.IDX PT, R0, R87, 0x2, 0x181f ;  /* 0x00581f0057007f89 */ /* 0x00866200000e0000 */
[----:B------:R-:W-:Y:S01]  /*6f20*/  ISETP.GE.AND P0, PT, R12, 0x21, PT ;  /* 0x000000210c00780c */ /* 0x000fe20003f06270 */
[----:B------:R-:W-:Y:S02]  /*6f30*/  BSSY B0, `(.L_x_840) ;  /* 0x000000d000007945 */ /* 0x000fe40003800000 */
[----:B----4-:R3:W4:Y:S10]  /*6f40*/  SHFL.IDX PT, R2, R88, 0x2, 0x181f ;  /* 0x00581f0058027f89 */ /* 0x01073400000e0000 */
[----:B------:R-:W-:-:S05]  /*6f50*/  @!P0 BRA `(.L_x_841) ;  /* 0x000000a000008947 */ /* 0x000fca0003800000 */
[----:B------:R-:W5:Y:S01]  /*6f60*/  @!P5 LDS.128 R8, [R77+0x5100] ;  /* 0x005100004d08d984 */ /* 0x000f620000000c00 */
[C---:B----4-:R-:W-:Y:S04]  /*6f70*/  @!P5 LEA R4, P0, R20.reuse, R2, 0x1 ;  /* 0x000000021404d211 */ /* 0x050fe800078008ff */
        /* <DEDUP_REMOVED lines=8> */
.L_x_841:
[----:B------:R-:W-:Y:S05]  /*7000*/  BSYNC B0 ;  /* 0x0000000000007941 */ /* 0x000fea0003800000 */
.L_x_840:
[----:B-1----:R1:W3:Y:S01]  /*7010*/  SHFL.IDX PT, R0, R87, 0x3, 0x181f ;  /* 0x00781f0057007f89 */ /* 0x0022e200000e0000 */
[----:B------:R-:W-:Y:S03]  /*7020*/  ISETP.GE.AND P0, PT, R12, 0x31, PT ;  /* 0x000000310c00780c */ /* 0x000fe60003f06270 */
[----:B----4-:R1:W4:Y:S10]  /*7030*/  SHFL.IDX PT, R2, R88, 0x3, 0x181f ;  /* 0x00781f0058027f89 */ /* 0x01033400000e0000 */
        /* <DEDUP_REMOVED lines=11> */
.L_x_827:
[----:B------:R-:W-:Y:S05]  /*70f0*/  BSYNC B2 ;  /* 0x0000000000027941 */ /* 0x000fea0003800000 */
.L_x_804:
[----:B---3--:R-:W-:Y:S01]  /*7100*/  IMAD.IADD R0, R138, 0x1, -R97 ;  /* 0x000000018a007824 */ /* 0x008fe200078e0a61 */
[----:B----4-:R-:W-:Y:S01]  /*7110*/  LEA R2, P0, R90, R118, 0x6 ;  /* 0x000000765a027211 */ /* 0x010fe200078030ff */
        /* <DEDUP_REMOVED lines=8> */
[----:B-1----:R-:W-:Y:S02]  /*71a0*/  @P1 IADD3.X R12, RZ, R3, RZ, P0, !PT ;  /* 0x00000003ff0c1210 */ /* 0x002fe400007fe4ff */
        /* <DEDUP_REMOVED lines=8> */
[----:B------:R-:W-:Y:S01]  /*7230*/  @P3 IMAD.MOV.U32 R4, RZ, RZ, R98 ;  /* 0x000000ffff043224 */ /* 0x000fe200078e0062 */
        /* <DEDUP_REMOVED lines=14> */
[----:B------:R-:W-:Y:S02]  /*7320*/  @P1 IMAD R0, R12, c[0x0][0x258], RZ ;  /* 0x000096000c001a24 */ /* 0x000fe400078e02ff */
[----:B------:R-:W-:Y:S02]  /*7330*/  @P1 IMAD.MOV.U32 R2, RZ, RZ, R98 ;  /* 0x000000ffff021224 */ /* 0x000fe400078e0062 */
[C---:B------:R-:W-:Y:S02]  /*7340*/  @P1 IMAD R0, R8.reuse, c[0x0][0x25c], R0 ;  /* 0x0000970008001a24 */ /* 0x040fe400078e0200 */
[----:B------:R-:W-:Y:S04]  /*7350*/  @P1 IMAD.WIDE.U32 R2, R8, c[0x0][0x258], R2 ;  /* 0x0000960008021a25 */ /* 0x000fe800078e0002 */
[----:B------:R-:W-:Y:S01]  /*7360*/  @P1 IMAD.IADD R0, R3, 0x1, R0 ;  /* 0x0000000103001824 */ /* 0x000fe200078e0200 */
[C---:B------:R-:W-:Y:S01]  /*7370*/  @P1 LEA R4, P4, R2.reuse, c[0x0][0x250], 0x1 ;  /* 0x0000940002041a11 */ /* 0x040fe200078808ff */
[----:B------:R-:W-:Y:S03]  /*7380*/  @P0 IMAD.MOV.U32 R3, RZ, RZ, R108 ;  /* 0x000000ffff030224 */ /* 0x000fe600078e006c */
[----:B------:R-:W-:Y:S01]  /*7390*/  @P1 LEA.HI.X R5, R2, c[0x0][0x254], R0, 0x1, P4 ;  /* 0x0000950002051a11 */ /* 0x000fe200020f0c00 */
[----:B------:R-:W-:Y:S01]  /*73a0*/  @P0 IMAD R0, R13, c[0x0][0x258], RZ ;  /* 0x000096000d000a24 */ /* 0x000fe200078e02ff */
[----:B------:R-:W-:Y:S02]  /*73b0*/  @P0 MOV R2, R98 ;  /* 0x0000006200020202 */ /* 0x000fe40000000f00 */
[----:B------:R-:W-:Y:S01]  /*73c0*/  IADD3 R13, -R95, R89, RZ ;  /* 0x000000595f0d7210 */ /* 0x000fe20007ffe1ff */
[C---:B------:R-:W-:Y:S02]  /*73d0*/  @P0 IMAD R0, R9.reuse, c[0x0][0x25c], R0 ;  /* 0x0000970009000a24 */ /* 0x040fe400078e0200 */
[----:B------:R-:W-:Y:S05]  /*73e0*/  @P0 IMAD.WIDE.U32 R2, R9, c[0x0][0x258], R2 ;  /* 0x0000960009020a25 */ /* 0x000fea00078e0002 */
        /* <DEDUP_REMOVED lines=43> */
.L_x_843:
[----:B------:R-:W-:Y:S05]  /*76a0*/  BSYNC B0 ;  /* 0x0000000000007941 */ /* 0x000fea0003800000 */
.L_x_842:
        /* <DEDUP_REMOVED lines=15> */
.L_x_845:
[----:B------:R-:W-:Y:S05]  /*77a0*/  BSYNC B0 ;  /* 0x0000000000007941 */ /* 0x000fea0003800000 */
.L_x_844:
[----:B------:R3:W4:Y:S01]  /*77b0*/  SHFL.IDX PT, R0, R12, 0x2, 0x181f ;  /* 0x00581f000c007f89 */ /* 0x00072200000e0000 */
[----:B------:R-:W-:Y:S01]  /*77c0*/  ISETP.GE.AND P0, PT, R13, 0x21, PT ;  /* 0x000000210d00780c */ /* 0x000fe20003f06270 */
[----:B------:R-:W-:Y:S02]  /*77d0*/  BSSY B0, `(.L_x_846) ;  /* 0x000000d000007945 */ /* 0x000fe40003800000 */
[----:B-1----:R3:W1:Y:S10]  /*77e0*/  SHFL.IDX PT, R2, R14, 0x2, 0x181f ;  /* 0x00581f000e027f89 */ /* 0x00267400000e0000 */
[----:B------:R-:W-:-:S05]  /*77f0*/  @!P0 BRA `(.L_x_847) ;  /* 0x000000a000008947 */ /* 0x000fca0003800000 */
[----:B------:R-:W5:Y:S01]  /*7800*/  @!P5 LDS.128 R8, [R77+0x1100] ;  /* 0x001100004d08d984 */ /* 0x000f620000000c00 */
[C---:B-1----:R-:W-:Y:S04]  /*7810*/  @!P5 LEA R4, P0, R20.reuse, R2, 0x1 ;  /* 0x000000021404d211 */ /* 0x042fe800078008ff */
[----:B----4-:R-:W-:Y:S02]  /*7820*/  @!P5 LEA.HI.X R5, R20, R0, R21, 0x1, P0 ;  /* 0x000000001405d211 */ /* 0x010fe400000f0c15 */
[----:B------:R-:W-:Y:S11]  /*7830*/  ISETP.GE.AND P0, PT, R91, c[0x0][0x1d4], PT ;  /* 0x000075005b007a0c */ /* 0x000ff60003f06270 */
[----:B------:R-:W-:Y:S02]  /*7840*/  @!UPT UIADD3 URZ, URZ, URZ, URZ ;  /* 0x0000003f3f3ff290 */ /* 0x000fe4000fffe03f */
[C---:B------:R-:W-:Y:S04]  /*7850*/  @!P0 LEA R2, P1, R82.reuse, R2, 0x1 ;  /* 0x0000000252028211 */ /* 0x040fe800078208ff */
[----:B------:R-:W-:Y:S01]  /*7860*/  @!P0 LEA.HI.X R3, R82, R0, R92, 0x1, P1 ;  /* 0x0000000052038211 */ /* 0x000fe200008f0c5c */
[----:B-----5:R-:W-:Y:S04]  /*7870*/  @!P5 ST.E.128 [R4.64], R8 ;  /* 0x000000080400d985 */ /* 0x020fe8000c101d22 */
[----:B------:R-:W1:Y:S04]  /*7880*/  @!P0 LDS.128 R4, [R77+0x3100] ;  /* 0x003100004d048984 */ /* 0x000e680000000c00 */
[----:B-1----:R1:W-:Y:S02]  /*7890*/  @!P0 ST.E.128 [R2.64], R4 ;  /* 0x0000000402008985 */ /* 0x0023e4000c101d22 */
.L_x_847:
[----:B------:R-:W-:Y:S05]  /*78a0*/  BSYNC B0 ;  /* 0x0000000000007941 */ /* 0x000fea0003800000 */
.L_x_846:
[----:B----4-:R4:W3:Y:S01]  /*78b0*/  SHFL.IDX PT, R0, R12, 0x3, 0x181f ;  /* 0x00781f000c007f89 */ /* 0x0108e200000e0000 */
        /* <DEDUP_REMOVED lines=14> */
.L_x_849:
[----:B------:R-:W-:Y:S05]  /*79a0*/  BSYNC B0 ;  /* 0x0000000000007941 */ /* 0x000fea0003800000 */
.L_x_848:
[C---:B------:R-:W-:Y:S01]  /*79b0*/  ISETP.GT.AND P0, PT, R90.reuse, UR6, PT ;  /* 0x000000065a007c0c */ /* 0x040fe2000bf04270 */
[----:B---34-:R-:W-:Y:S01]  /*79c0*/  IMAD.U32 R14, RZ, RZ, UR14 ;  /* 0x0000000eff0e7e24 */ /* 0x018fe2000f8e00ff */
[----:B------:R-:W-:Y:S11]  /*79d0*/  IADD3 R90, R90, -0x1, RZ ;  /* 0xffffffff5a5a7810 */ /* 0x000ff60007ffe0ff */
[----:B-1----:R-:W-:Y:S01]  /*79e0*/  @P0 SHF.R.S32.HI R2, RZ, 0x1f, R90 ;  /* 0x0000001fff020819 */ /* 0x002fe2000001145a */
[----:B------:R-:W-:Y:S02]  /*79f0*/  @P0 IMAD R0, R90, UR10, RZ ;  /* 0x0000000a5a000c24 */ /* 0x000fe4000f8e02ff */
[----:B------:R-:W-:Y:S02]  /*7a00*/  @P0 IMAD.MOV.U32 R4, RZ, RZ, R126 ;  /* 0x000000ffff040224 */ /* 0x000fe400078e007e */
[----:B------:R-:W-:Y:S02]  /*7a10*/  @P0 IMAD.MOV.U32 R5, RZ, RZ, R123 ;  /* 0x000000ffff050224 */ /* 0x000fe400078e007b */
[----:B------:R-:W-:Y:S02]  /*7a20*/  @P0 IMAD R0, R2, UR11, R0 ;  /* 0x0000000b02000c24 */ /* 0x000fe4000f8e0200 */
[----:B------:R-:W-:Y:S04]  /*7a30*/  @P0 IMAD.WIDE.U32 R4, R90, UR11, R4 ;  /* 0x0000000b5a040c25 */ /* 0x000fe8000f8e0004 */
        /* <DEDUP_REMOVED lines=8> */
[----:B------:R-:W-:Y:S02]  /*7ac0*/  @P0 IADD3.X R15, RZ, UR13, R3, P2, P1 ;  /* 0x0000000dff0f0c10 */ /* 0x000fe400097e2403 */
[----:B------:R-:W-:Y:S01]  /*7ad0*/  @P0 IADD3 R6, P1, R2, UR14, RZ ;  /* 0x0000000e02060c10 */ /* 0x000fe2000ff3e0ff */
[----:B------:R1:W-:Y:S03]  /*7ae0*/  @P0 LDGSTS.E.BYPASS.LTC128B.128 [R77+0x6100], [R2.64+0x80], !P6 ;  /* 0x06100080024d0fae */ /* 0x0003e6000f101d62 */
[----:B------:R-:W-:Y:S02]  /*7af0*/  @P0 IADD3.X R7, R3, UR13, RZ, P1, !PT ;  /* 0x0000000d03070c10 */ /* 0x000fe40008ffe4ff */
[C---:B------:R-:W-:Y:S03]  /*7b00*/  @P0 IADD3 R4, P1, R6.reuse, UR14, RZ ;  /* 0x0000000e06040c10 */ /* 0x040fe6000ff3e0ff */
[----:B------:R1:W-:Y:S01]  /*7b10*/  @P0 LDGSTS.E.BYPASS.LTC128B.128 [R77+0x4900], [R6.64], !P4 ;  /* 0x04900000064d0fae */ /* 0x0003e2000e101d62 */
[C---:B------:R-:W-:Y:S02]  /*7b20*/  @P0 IADD3.X R5, R7.reuse, UR13, RZ, P1, !PT ;  /* 0x0000000d07050c10 */ /* 0x040fe40008ffe4ff */
[----:B------:R-:W-:Y:S01]  /*7b30*/  @P0 IADD3 R12, P1, R6, UR26, RZ ;  /* 0x0000001a060c0c10 */ /* 0x000fe2000ff3e0ff */
[----:B------:R1:W-:Y:S03]  /*7b40*/  @P0 LDGSTS.E.BYPASS.LTC128B.128 [R77+0x6900], [R14.64], !P6 ;  /* 0x069000000e4d0fae */ /* 0x0003e6000f101d62 */
[----:B------:R-:W-:Y:S01]  /*7b50*/  @P0 IADD3.X R13, R7, UR27, RZ, P1, !PT ;  /* 0x0000001b070d0c10 */ /* 0x000fe20008ffe4ff */
[----:B------:R1:W-:Y:S01]  /*7b60*/  @P0 LDGSTS.E.BYPASS.LTC128B.128 [R77+0x5100], [R4.64], !P4 ;  /* 0x05100000044d0fae */ /* 0x0003e2000e101d62 */
[C---:B------:R-:W-:Y:S03]  /*7b70*/  @P0 IADD3 R10, P1, R4.reuse, UR14, RZ ;  /* 0x0000000e040a0c10 */ /* 0x040fe6000ff3e0ff */
[----:B------:R1:W-:Y:S01]  /*7b80*/  @P0 LDGSTS.E.BYPASS.LTC128B.128 [R77+0x7100], [R12.64], !P6 ;  /* 0x071000000c4d0fae */ /* 0x0003e2000f101d62 */
[C---:B------:R-:W-:Y:S02]  /*7b90*/  @P0 IADD3.X R11, R5.reuse, UR13, RZ, P1, !PT ;  /* 0x0000000d050b0c10 */ /* 0x040fe40008ffe4ff */
[----:B------:R-:W-:Y:S03]  /*7ba0*/  @P0 IADD3 R8, P1, R4, UR26, RZ ;  /* 0x0000001a04080c10 */ /* 0x000fe6000ff3e0ff */
[----:B------:R1:W-:Y:S01]  /*7bb0*/  @P0 LDGSTS.E.BYPASS.LTC128B.128 [R77+0x5900], [R10.64], !P4 ;  /* 0x059000000a4d0fae */ /* 0x0003e2000e101d62 */
[----:B------:R-:W-:Y:S05]  /*7bc0*/  @P0 IADD3.X R9, R5, UR27, RZ, P1, !PT ;  /* 0x0000001b05090c10 */ /* 0x000fea0008ffe4ff */
[----:B------:R1:W-:Y:S04]  /*7bd0*/  @P0 LDGSTS.E.BYPASS.LTC128B.128 [R77+0x7900], [R8.64], !P6 ;  /* 0x07900000084d0fae */ /* 0x0003e8000f101d62 */
[----:B------:R-:W0:Y:S01]  /*7be0*/  LDGDEPBAR ;  /* 0x00000000000079af */ /* 0x000e220000000000 */
[----:B------:R-:W-:-:S05]  /*7bf0*/  @P0 BRA `(.L_x_850) ;  /* 0xffffa03000000947 */ /* 0x000fca000383ffff */
[----:B------:R-:W-:Y:S06]  /*7c00*/  BAR.SYNC.DEFER_BLOCKING 0x0 ;  /* 0x0000000000007b1d */ /* 0x000fec0000010000 */
.L_x_803:
[----:B-1----:R-:W-:Y:S01]  /*7c10*/  UISETP.GE.AND UP0, UPT, UR9, 0x1, UPT ;  /* 0x000000010900788c */ /* 0x002fe2000bf06270 */
[----:B------:R-:W-:Y:S01]  /*7c20*/  PLOP3.LUT P4, PT, PT, PT, PT, 0x80, 0x0 ;  /* 0x000000000000781c */ /* 0x000fe20003f8f070 */
[----:B------:R-:W-:Y:S01]  /*7c30*/  CS2R R14, SRZ ;  /* 0x00000000000e7805 */ /* 0x000fe2000001ff00 */
[----:B------:R-:W-:Y:S01]  /*7c40*/  IMAD.MOV.U32 R126, RZ, RZ, RZ ;  /* 0x000000ffff7e7224 */ /* 0x000fe200078e00ff */
[----:B------:R-:W-:Y:S01]  /*7c50*/  CS2R R130, SRZ ;  /* 0x0000000000827805 */ /* 0x000fe2000001ff00 */
[----:B------:R-:W-:Y:S01]  /*7c60*/  IMAD.MOV.U32 R124, RZ, RZ, RZ ;  /* 0x000000ffff7c7224 */ /* 0x000fe200078e00ff */
[----:B------:R-:W-:Y:S01]  /*7c70*/  PLOP3.LUT P0, PT, PT, PT, UP0, 0x80, 0x0 ;  /* 0x000000000000781c */ /* 0x000fe20003f0f008 */
[----:B------:R-:W-:Y:S01]  /*7c80*/  CS2R R128, SRZ ;  /* 0x0000000000807805 */ /* 0x000fe2000001ff00 */
[----:B------:R-:W-:Y:S01]  /*7c90*/  CS2R R16, SRZ ;  /* 0x0000000000107805 */ /* 0x000fe2000001ff00 */
[----:B------:R-:W-:Y:S01]  /*7ca0*/  MOV R122, RZ ;  /* 0x000000ff007a7202 */ /* 0x000fe20000000f00 */
[----:B------:R-:W-:Y:S01]  /*7cb0*/  CS2R R120, SRZ ;  /* 0x0000000000787805 */ /* 0x000fe2000001ff00 */
[----:B------:R-:W-:Y:S01]  /*7cc0*/  CS2R R12, SRZ ;  /* 0x00000000000c7805 */ /* 0x000fe2000001ff00 */
        /* <DEDUP_REMOVED lines=15> */
[----:B-----5:R-:W-:Y:S01]  /*7dc0*/  CS2R R26, SRZ ;  /* 0x00000000001a7805 */ /* 0x020fe2000001ff00 */
[----:B------:R-:W-:Y:S01]  /*7dd0*/  MOV R92, RZ ;  /* 0x000000ff005c7202 */ /* 0x000fe20000000f00 */
[----:B------:R-:W-:Y:S01]  /*7de0*/  IMAD.MOV.U32 R98, RZ, RZ, RZ ;  /* 0x000000ffff627224 */ /* 0x000fe200078e00ff */
[----:B------:R-:W-:Y:S01]  /*7df0*/  MOV R28, RZ ;  /* 0x000000ff001c7202 */ /* 0x000fe20000000f00 */
[----:B------:R-:W-:Y:S01]  /*7e00*/  IMAD.MOV.U32 R96, RZ, RZ, RZ ;  /* 0x000000ffff607224 */ /* 0x000fe200078e00ff */
[----:B------:R-:W-:Y:S01]  /*7e10*/  CS2R R90, SRZ ;  /* 0x00000000005a7805 */ /* 0x000fe2000001ff00 */
[----:B------:R-:W-:Y:S01]  /*7e20*/  CS2R R30, SRZ ;  /* 0x00000000001e7805 */ /* 0x000fe2000001ff00 */
[----:B--2---:R-:W-:Y:S01]  /*7e30*/  MOV R88, RZ ;  /* 0x000000ff00587202 */ /* 0x004fe20000000f00 */
        /* <DEDUP_REMOVED lines=55> */
[----:B------:R-:W-:Y:S01]  /*81b0*/  IMAD.MOV.U32 R148, RZ, RZ, RZ ;  /* 0x000000ffff947224 */ /* 0x000fe200078e00ff */
[----:B------:R-:W-:Y:S01]  /*81c0*/  MOV R64, RZ ;  /* 0x000000ff00407202 */ /* 0x000fe20000000f00 */
        /* <DEDUP_REMOVED lines=9> */
[----:B------:R-:W-:Y:S01]  /*8260*/  @UP1 UIMAD.WIDE UR4, UR24, UR4, UR10 ;  /* 0x00000004180412a5 */ /* 0x000fe2000f8e020a */
[----:B------:R-:W1:Y:S01]  /*8270*/  S2R R19, SR_CTAID.X ;  /* 0x0000000000137919 */ /* 0x000e620000002500 */
[----:B------:R-:W-:Y:S01]  /*8280*/  SHF.R.S32.HI R156, RZ, 0x1f, R159 ;  /* 0x0000001fff9c7819 */ /* 0x000fe2000001149f */
[----:B------:R-:W-:Y:S02]  /*8290*/  USHF.R.S32.HI UR6, URZ, 0x1f, UR20 ;  /* 0x0000001f3f067899 */ /* 0x000fe40008011414 */
[----:B------:R-:W-:Y:S01]  /*82a0*/  ULDC.64 UR10, c[0x0][0x348] ;  /* 0x0000d200000a7ab9 */ /* 0x000fe20000000a00 */
[----:B------:R-:W-:Y:S02]  /*82b0*/  IMAD.U32 R2, RZ, RZ, UR4 ;  /* 0x00000004ff027e24 */ /* 0x000fe4000f8e00ff */
[----:B------:R-:W-:Y:S01]  /*82c0*/  IMAD.U32 R3, RZ, RZ, UR5 ;  /* 0x00000005ff037e24 */ /* 0x000fe2000f8e00ff */
[----:B------:R-:W-:-:S02]  /*82d0*/  ULDC.64 UR4, c[0x0][0x178] ;  /* 0x00005e0000047ab9 */ /* 0x000fc40000000a00 */
[----:B------:R-:W-:Y:S02]  /*82e0*/  UIMAD UR6, UR6, UR4, URZ ;  /* 0x00000004060672a4 */ /* 0x000fe4000f8e023f */
[----:B------:R-:W-:Y:S01]  /*82f0*/  UIMAD.WIDE.U32 UR12, UR20, UR4, URZ ;  /* 0x00000004140c72a5 */ /* 0x000fe2000f8e003f */
[----:B------:R2:W3:Y:S01]  /*8300*/  @P4 LDG.E R7, [R2.64] ;  /* 0x0000002202074981 */ /* 0x0004e2000c1e1900 */
[----:B------:R-:W-:Y:S01]  /*8310*/  UIMAD UR20, UR20, UR5, UR6 ;  /* 0x00000005141472a4 */ /* 0x000fe2000f8e0206 */
[----:B------:R-:W-:Y:S01]  /*8320*/  IMAD.MOV.U32 R164, RZ, RZ, c[0x0][0x2b8] ;  /* 0x0000ae00ffa47624 */ /* 0x000fe200078e00ff */
[----:B------:R-:W-:Y:S01]  /*8330*/  UISETP.NE.U32.AND UP0, UPT, URZ, UR10, UPT ;  /* 0x0000000a3f00728c */ /* 0x000fe2000bf05070 */
[----:B------:R-:W-:Y:S01]  /*8340*/  IMAD.MOV.U32 R58, RZ, RZ, RZ ;  /* 0x000000ffff3a7224 */ /* 0x000fe200078e00ff */
[----:B------:R-:W-:Y:S02]  /*8350*/  ULDC.64 UR4, c[0x0][0x1b8] ;  /* 0x00006e0000047ab9 */ /* 0x000fe40000000a00 */
[----:B------:R-:W-:-:S02]  /*8360*/  UIADD3 UR13, UR13, UR20, URZ ;  /* 0x000000140d0d7290 */ /* 0x000fc4000fffe03f */
[----:B------:R-:W-:Y:S02]  /*8370*/  UIMAD UR6, UR15, UR4, URZ ;  /* 0x000000040f0672a4 */ /* 0x000fe4000f8e023f */
[----:B------:R-:W-:Y:S02]  /*8380*/  UISETP.NE.AND.EX UP0, UPT, URZ, UR11, UPT, UP0 ;  /* 0x0000000b3f00728c */ /* 0x000fe4000bf05300 */
[----:B------:R-:W-:Y:S02]  /*8390*/  USHF.R.S32.HI UR10, URZ, 0x1f, UR24 ;  /* 0x0000001f3f0a7899 */ /* 0x000fe40008011418 */
[----:B------:R-:W-:Y:S02]  /*83a0*/  UIMAD UR6, UR16, UR5, UR6 ;  /* 0x00000005100672a4 */ /* 0x000fe4000f8e0206 */
[----:B------:R-:W-:Y:S02]  /*83b0*/  UIMAD.WIDE.U32 UR12, UR16, UR4, UR12 ;  /* 0x00000004100c72a5 */ /* 0x000fe4000f8e000c */
[----:B------:R-:W-:-:S02]  /*83c0*/  USEL UR10, UR10, URZ, !UP0 ;  /* 0x0000003f0a0a7287 */ /* 0x000fc4000c000000 */
[----:B------:R-:W-:Y:S02]  /*83d0*/  ULDC.64 UR4, c[0x0][0x1c0] ;  /* 0x0000700000047ab9 */ /* 0x000fe40000000a00 */
[----:B------:R-:W-:Y:S01]  /*83e0*/  USEL UR11, UR24, URZ, !UP0 ;  /* 0x0000003f180b7287 */ /* 0x000fe2000c000000 */
[----:B--2---:R-:W-:Y:S01]  /*83f0*/  LEA.HI R2, R156, R159, RZ, 0x3 ;  /* 0x0000009f9c027211 */ /* 0x004fe200078f18ff */
[----:B------:R-:W-:Y:S01]  /*8400*/  IMAD.MOV.U32 R3, RZ, RZ, c[0x0][0x2c4] ;  /* 0x0000b100ff037624 */ /* 0x000fe200078e00ff */
[----:B------:R-:W-:Y:S02]  /*8410*/  UIMAD UR10, UR10, UR4, URZ ;  /* 0x000000040a0a72a4 */ /* 0x000fe4000f8e023f */
[----:B------:R-:W-:Y:S01]  /*8420*/  LOP3.LUT R0, R2, 0xfffffff8, RZ, 0xc0, !PT ;  /* 0xfffffff802007812 */ /* 0x000fe200078ec0ff */
[----:B------:R-:W-:Y:S01]  /*8430*/  UIADD3 UR13, UR13, UR6, URZ ;  /* 0x000000060d0d7290 */ /* 0x000fe2000fffe03f */
[----:B------:R-:W-:Y:S01]  /*8440*/  SHF.R.S32.HI R42, RZ, 0x3, R2 ;  /* 0x00000003ff2a7819 */ /* 0x000fe20000011402 */
[----:B------:R-:W-:Y:S01]  /*8450*/  UIMAD UR5, UR11, UR5, UR10 ;  /* 0x000000050b0572a4 */ /* 0x000fe2000f8e020a */
[----:B------:R-:W-:Y:S01]  /*8460*/  ISETP.NE.AND P0, PT, R3, 0x1, PT ;  /* 0x000000010300780c */ /* 0x000fe20003f05270 */
[----:B------:R-:W-:Y:S01]  /*8470*/  IMAD.IADD R96, R159, 0x1, -R0 ;  /* 0x000000019f607824 */ /* 0x000fe200078e0a00 */
[----:B------:R-:W-:-:S02]  /*8480*/  UIMAD.WIDE.U32 UR12, UR11, UR4, UR12 ;  /* 0x000000040b0c72a5 */ /* 0x000fc4000f8e000c */
[----:B------:R-:W-:Y:S01]  /*8490*/  UIADD3 UR6, UR7, -0x40, URZ ;  /* 0xffffffc007067890 */ /* 0x000fe2000fffe03f */
[C---:B------:R-:W-:Y:S01]  /*84a0*/  IMAD R163, R96.reuse, 0x10, R42 ;  /* 0x0000001060a37824 */ /* 0x040fe200078e022a */
[----:B------:R-:W-:Y:S01]  /*84b0*/  UIADD3 UR5, UR13, UR5, URZ ;  /* 0x000000050d057290 */ /* 0x000fe2000fffe03f */
[----:B------:R-:W-:Y:S01]  /*84c0*/  IMAD.SHL.U32 R132, R96, 0x8, RZ ;  /* 0x0000000860847824 */ /* 0x000fe200078e00ff */
[----:B------:R-:W-:Y:S01]  /*84d0*/  ULDC UR4, c[0x0][0x2c4] ;  /* 0x0000b10000047ab9 */ /* 0x000fe20000000800 */
[----:B-1----:R-:W-:Y:S01]  /*84e0*/  IMAD R4, R19, 0x80, R163 ;  /* 0x0000008013047824 */ /* 0x002fe200078e02a3 */
[----:B------:R-:W-:Y:S01]  /*84f0*/  UIMAD UR23, UR23, UR4, URZ ;  /* 0x00000004171772a4 */ /* 0x000fe2000f8e023f */
[----:B------:R-:W-:Y:S01]  /*8500*/  IMAD.U32 R3, RZ, RZ, UR13 ;  /* 0x0000000dff037e24 */ /* 0x000fe2000f8e00ff */
[----:B------:R-:W-:Y:S01]  /*8510*/  IADD3 R55, R132, 0x40, RZ ;  /* 0x0000004084377810 */ /* 0x000fe20007ffe0ff */
[----:B------:R-:W-:Y:S01]  /*8520*/  @P0 IMAD.HI.U32 R2, R4, c[0x0][0x2c8], RZ ;  /* 0x0000b20004020a27 */ /* 0x000fe200078e00ff */
[----:B------:R-:W-:Y:S01]  /*8530*/  LEA.HI R57, R156, R159, RZ, 0x4 ;  /* 0x0000009f9c397211 */ /* 0x000fe200078f20ff */
[----:B------:R-:W-:Y:S02]  /*8540*/  STL [R1+0x48], R163 ;  /* 0x000048a301007387 */ /* 0x000fe40000100800 */
[----:B------:R-:W-:Y:S01]  /*8550*/  IMAD.MOV.U32 R0, RZ, RZ, R4 ;  /* 0x000000ffff007224 */ /* 0x000fe200078e0004 */
[----:B------:R-:W-:Y:S01]  /*8560*/  @P0 SHF.R.U32.HI R0, RZ, c[0x0][0x2cc], R2 ;  /* 0x0000b300ff000a19 */ /* 0x000fe20000011602 */
[----:B------:R-:W-:-:S02]  /*8570*/  IMAD.U32 R2, RZ, RZ, UR12 ;  /* 0x0000000cff027e24 */ /* 0x000fc4000f8e00ff */
[----:B------:R-:W-:Y:S01]  /*8580*/  IMAD.U32 R3, RZ, RZ, UR5 ;  /* 0x00000005ff037e24 */ /* 0x000fe2000f8e00ff */
[--C-:B------:R-:W-:Y:S01]  /*8590*/  SHF.R.S32.HI R6, RZ, 0x1f, R0.reuse ;  /* 0x0000001fff067819 */ /* 0x100fe20000011400 */
[----:B------:R-:W-:Y:S01]  /*85a0*/  IMAD.MOV R5, RZ, RZ, -R0 ;  /* 0x000000ffff057224 */ /* 0x000fe200078e0a00 */
[----:B------:R-:W-:Y:S01]  /*85b0*/  ULDC.64 UR4, c[0x0][0x2b0] ;  /* 0x0000ac0000047ab9 */ /* 0x000fe20000000a00 */
[----:B------:R-:W-:-:S04]  /*85c0*/  IMAD.WIDE.U32 R2, R0, c[0x0][0x1b0], R2 ;  /* 0x00006c0000027a25 */ /* 0x000fc800078e0002 */
[----:B------:R-:W-:Y:S02]  /*85d0*/  IMAD R6, R6, c[0x0][0x1b0], RZ ;  /* 0x00006c0006067a24 */ /* 0x000fe400078e02ff */
[----:B------:R-:W-:Y:S02]  /*85e0*/  IMAD R4, R5, c[0x0][0x2c4], R4 ;  /* 0x0000b10005047a24 */ /* 0x000fe400078e0204 */
[----:B------:R-:W-:Y:S02]  /*85f0*/  IMAD R5, R0, c[0x0][0x1b4], R6 ;  /* 0x00006d0000057a24 */ /* 0x000fe400078e0206 */
[----:B------:R-:W-:Y:S01]  /*8600*/  IMAD R19, R19, 0x80, R42 ;  /* 0x0000008013137824 */ /* 0x000fe200078e022a */
[----:B------:R-:W-:Y:S01]  /*8610*/  SHF.R.S32.HI R0, RZ, 0x1f, R4 ;  /* 0x0000001fff007819 */ /* 0x000fe20000011404 */
[----:B------:R-:W-:-:S03]  /*8620*/  IMAD.IADD R3, R3, 0x1, R5 ;  /* 0x0000000103037824 */ /* 0x000fc600078e0205 */
[C---:B------:R-:W-:Y:S01]  /*8630*/  IADD3 R5, R19.reuse, 0x10, RZ ;  /* 0x0000001013057810 */ /* 0x040fe20007ffe0ff */
[----:B------:R-:W-:Y:S01]  /*8640*/  IMAD R0, R0, c[0x0][0x1a8], RZ ;  /* 0x00006a0000007a24 */ /* 0x000fe200078e02ff */
[----:B------:R-:W-:Y:S01]  /*8650*/  ISETP.GE.AND P6, PT, R19, UR23, PT ;  /* 0x0000001713007c0c */ /* 0x000fe2000bfc6270 */
[C---:B------:R-:W-:Y:S01]  /*8660*/  IMAD.WIDE.U32 R2, R4.reuse, c[0x0][0x1a8], R2 ;  /* 0x00006a0004027a25 */ /* 0x040fe200078e0002 */
[----:B------:R-:W-:Y:S02]  /*8670*/  ISETP.GE.AND P2, PT, R5, UR23, PT ;  /* 0x0000001705007c0c */ /* 0x000fe4000bf46270 */
[C---:B------:R-:W-:Y:S01]  /*8680*/  IADD3 R5, R19.reuse, 0x30, RZ ;  /* 0x0000003013057810 */ /* 0x040fe20007ffe0ff */
[----:B------:R-:W-:Y:S01]  /*8690*/  IMAD R0, R4, c[0x0][0x1ac], R0 ;  /* 0x00006b0004007a24 */ /* 0x000fe200078e0200 */
[----:B------:R-:W-:Y:S02]  /*86a0*/  LEA R16, P5, R2, c[0x0][0x160], 0x1 ;  /* 0x0000580002107a11 */ /* 0x000fe400078a08ff */
[----:B------:R-:W-:Y:S01]  /*86b0*/  IADD3 R4, R19, 0x40, RZ ;  /* 0x0000004013047810 */ /* 0x000fe20007ffe0ff */
[----:B------:R-:W-:Y:S01]  /*86c0*/  IMAD.IADD R0, R3, 0x1, R0 ;  /* 0x0000000103007824 */ /* 0x000fe200078e0200 */
[----:B------:R-:W-:Y:S01]  /*86d0*/  IADD3 R6, R19, 0x20, RZ ;  /* 0x0000002013067810 */ /* 0x000fe20007ffe0ff */
[----:B------:R-:W-:Y:S01]  /*86e0*/  SHFL.IDX PT, R12, R16, 0x3, 0x181f ;  /* 0x00781f00100c7f89 */ /* 0x000fe200000e0000 */
[----:B------:R-:W-:-:S02]  /*86f0*/  ISETP.GE.AND P0, PT, R5, UR23, PT ;  /* 0x0000001705007c0c */ /* 0x000fc4000bf06270 */
[----:B------:R-:W-:Y:S01]  /*8700*/  LEA.HI.X R15, R2, c[0x0][0x164], R0, 0x1, P5 ;  /* 0x00005900020f7a11 */ /* 0x000fe200028f0c00 */
[----:B------:R-:W-:Y:S01]  /*8710*/  IMAD.SHL.U32 R0, R42, 0x40, RZ ;  /* 0x000000402a007824 */ /* 0x000fe200078e00ff */
[----:B------:R-:W-:Y:S01]  /*8720*/  ISETP.GE.AND P3, PT, R4, UR23, PT ;  /* 0x0000001704007c0c */ /* 0x000fe2000bf66270 */
[----:B------:R-:W-:Y:S01]  /*8730*/  SHFL.IDX PT, R2, R16, 0x1, 0x181f ;  /* 0x00381f0010027f89 */ /* 0x000fe200000e0000 */
[----:B------:R-:W-:Y:S02]  /*8740*/  ISETP.GE.AND P1, PT, R6, UR23, PT ;  /* 0x0000001706007c0c */ /* 0x000fe4000bf26270 */
[----:B------:R-:W-:Y:S01]  /*8750*/  LEA.HI R6, R156, R159, RZ, 0x6 ;  /* 0x0000009f9c067211 */ /* 0x000fe200078f30ff */
[----:B------:R-:W-:Y:S01]  /*8760*/  SHFL.IDX PT, R4, R16, RZ, 0x181f ;  /* 0x00181fff10047589 */ /* 0x000fe200000e0000 */
[----:B------:R-:W-:Y:S02]  /*8770*/  LOP3.LUT R23, R0, 0x1c0, RZ, 0xc0, !PT ;  /* 0x000001c000177812 */ /* 0x000fe400078ec0ff */
[----:B------:R-:W-:Y:S01]  /*8780*/  ISETP.GE.AND P5, PT, R132, c[0x0][0x198], PT ;  /* 0x0000660084007a0c */ /* 0x000fe20003fa6270 */
[----:B------:R-:W1:Y:S01]  /*8790*/  SHFL.IDX PT, R5, R15, RZ, 0x181f ;  /* 0x00181fff0f057589 */ /* 0x000e6200000e0000 */
[----:B------:R-:W-:Y:S01]  /*87a0*/  IMAD.SHL.U32 R0, R6, 0x8, RZ ;  /* 0x0000000806007824 */ /* 0x000fe200078e00ff */
[----:B------:R-:W-:-:S02]  /*87b0*/  SHF.R.U32.HI R25, RZ, 0x3, R23 ;  /* 0x00000003ff197819 */ /* 0x000fc40000011617 */
[----:B------:R-:W2:Y:S01]  /*87c0*/  SHFL.IDX PT, R3, R15, 0x1, 0x181f ;  /* 0x00381f000f037f89 */ /* 0x000ea200000e0000 */
[--C-:B------:R-:W-:Y:S02]  /*87d0*/  @!P6 SHF.R.S32.HI R6, RZ, 0x1f, R55.reuse ;  /* 0x0000001fff06e819 */ /* 0x100fe40000011437 */
[----:B------:R-:W-:Y:S01]  /*87e0*/  LOP3.LUT R24, R0, 0xfffffe00, RZ, 0xc0, !PT ;  /* 0xfffffe0000187812 */ /* 0x000fe200078ec0ff */
[----:B------:R-:W4:Y:S01]  /*87f0*/  SHFL.IDX PT, R13, R15, 0x3, 0x181f ;  /* 0x00781f000f0d7f89 */ /* 0x000f2200000e0000 */
[-C--:B------:R-:W-:Y:S02]  /*8800*/  @!P6 LEA.HI R6, R6, R55.reuse, RZ, 0x3 ;  /* 0x000000370606e211 */ /* 0x080fe400078f18ff */
[----:B------:R-:W-:Y:S02]  /*8810*/  @!P2 SHF.R.S32.HI R0, RZ, 0x1f, R55 ;  /* 0x0000001fff00a819 */ /* 0x000fe40000011437 */
[----:B------:R-:W-:Y:S02]  /*8820*/  @!P6 LOP3.LUT R10, R6, 0xfffffff8, RZ, 0xc0, !PT ;  /* 0xfffffff8060ae812 */ /* 0x000fe400078ec0ff */
[----:B------:R-:W-:Y:S01]  /*8830*/  @!P2 LEA.HI R0, R0, R55, RZ, 0x3 ;  /* 0x000000370000a211 */ /* 0x000fe200078f18ff */
[----:B------:R-:W-:Y:S01]  /*8840*/  SHFL.IDX PT, R6, R16, 0x2, 0x181f ;  /* 0x00581f0010067f89 */ /* 0x000fe200000e0000 */
[----:B------:R-:W-:-:S02]  /*8850*/  P2R R20, PR, RZ, 0x40 ;  /* 0x00000040ff147803 */ /* 0x000fc40000000000 */
[----:B------:R-:W-:Y:S01]  /*8860*/  @!P2 LOP3.LUT R17, R0, 0xfffffff8, RZ, 0xc0, !PT ;  /* 0xfffffff80011a812 */ /* 0x000fe200078ec0ff */
[----:B-1----:R-:W-:-:S04]  /*8870*/  @!P6 IMAD.WIDE R8, R132, 0x2, R4 ;  /* 0x000000028408e825 */ /* 0x002fc800078e0204 */
[----:B------:R-:W-:-:S04]  /*8880*/  @!P6 IMAD.WIDE R10, R10, 0x2, R4 ;  /* 0x000000020a0ae825 */ /* 0x000fc800078e0204 */
[----:B--2---:R-:W-:-:S04]  /*8890*/  @!P2 IMAD.WIDE R4, R132, 0x2, R2 ;  /* 0x000000028404a825 */ /* 0x004fc800078e0202 */
[----:B------:R-:W-:Y:S01]  /*88a0*/  @!P2 IMAD.WIDE R2, R17, 0x2, R2 ;  /* 0x000000021102a825 */ /* 0x000fe200078e0202 */
[----:B---3--:R1:W2:Y:S01]  /*88b0*/  @P4 R2UR UR11, R7 ;  /* 0x00000000070b43c2 */ /* 0x0082a200000e0000 */
[----:B------:R-:W-:Y:S01]  /*88c0*/  ISETP.GE.AND P4, PT, R55, c[0x0][0x198], PT ;  /* 0x0000660037007a0c */ /* 0x000fe20003f86270 */
[----:B--2---:R-:W-:Y:S02]  /*88d0*/  @!UP1 UMOV UR11, UR24 ;  /* 0x00000018000b9c82 */ /* 0x004fe40008000000 */
[----:B------:R-:W-:Y:S02]  /*88e0*/  USHF.R.S32.HI UR10, URZ, 0x1f, UR11 ;  /* 0x0000001f3f0a7899 */ /* 0x000fe4000801140b */
[----:B------:R-:W-:Y:S02]  /*88f0*/  UIMAD.WIDE.U32 UR12, UR11, UR4, URZ ;  /* 0x000000040b0c72a5 */ /* 0x000fe4000f8e003f */
[----:B------:R-:W-:-:S04]  /*8900*/  UIMAD UR10, UR10, UR4, URZ ;  /* 0x000000040a0a72a4 */ /* 0x000fc8000f8e023f */
[----:B------:R-:W-:-:S03]  /*8910*/  UIMAD UR10, UR11, UR5, UR10 ;  /* 0x000000050b0a72a4 */ /* 0x000fc6000f8e020a */
[----:B------:R-:W-:Y:S02]  /*8920*/  ULDC.64 UR4, c[0x0][0x1e8] ;  /* 0x00007a0000047ab9 */ /* 0x000fe40000000a00 */
[----:B------:R-:W-:Y:S01]  /*8930*/  UIADD3 UR10, UR13, UR10, URZ ;  /* 0x0000000a0d0a7290 */ /* 0x000fe2000fffe03f */
[----:B-1----:R-:W-:-:S04]  /*8940*/  LOP3.LUT R7, R23, 0x38, R132, 0xf8, !PT ;  /* 0x0000003817077812 */ /* 0x002fc800078ef884 */
[----:B------:R-:W-:-:S05]  /*8950*/  LOP3.LUT R7, R7, R25, RZ, 0x3c, !PT ;  /* 0x0000001907077212 */ /* 0x000fca00078e3cff */
[----:B------:R-:W-:Y:S02]  /*8960*/  IMAD.IADD R54, R24, 0x1, R7 ;  /* 0x0000000118367824 */ /* 0x000fe400078e0207 */
[----:B------:R-:W1:Y:S02]  /*8970*/  SHFL.IDX PT, R7, R15, 0x2, 0x181f ;  /* 0x00581f000f077f89 */ /* 0x000e6400000e0000 */
[C---:B------:R-:W-:Y:S02]  /*8980*/  @!P6 IMAD.SHL.U32 R0, R54.reuse, 0x2, RZ ;  /* 0x000000023600e824 */ /* 0x040fe400078e00ff */
[----:B------:R-:W-:-:S03]  /*8990*/  @!P2 IMAD.SHL.U32 R14, R54, 0x2, RZ ;  /* 0x00000002360ea824 */ /* 0x000fc600078e00ff */
[----:B------:R4:W-:Y:S04]  /*89a0*/  @!P6 LDGSTS.E.BYPASS.LTC128B.128 [R0+0x8100], [R8.64], !P5 ;  /* 0x081000000800efae */ /* 0x0009e8000e901d62 */
[----:B------:R2:W-:Y:S01]  /*89b0*/  @!P6 LDGSTS.E.BYPASS.LTC128B.128 [R0+0xc100], [R10.64], !P4 ;  /* 0x0c1000000a00efae */ /* 0x0005e2000e101d62 */
[----:B------:R-:W-:-:S03]  /*89c0*/  ISETP.NE.AND P6, PT, R164, 0x1, PT ;  /* 0x00000001a400780c */ /* 0x000fc60003fc5270 */
[----:B------:R3:W-:Y:S04]  /*89d0*/  @!P2 LDGSTS.E.BYPASS.LTC128B.128 [R14+0x8900], [R4.64], !P5 ;  /* 0x08900000040eafae */ /* 0x0007e8000e901d62 */
[----:B------:R5:W-:Y:S01]  /*89e0*/  @!P2 LDGSTS.E.BYPASS.LTC128B.128 [R14+0xc900], [R2.64], !P4 ;  /* 0x0c900000020eafae */ /* 0x000be2000e101d62 */
[----:B----4-:R-:W-:Y:S01]  /*89f0*/  @!P0 IMAD.WIDE R8, R132, 0x2, R12 ;  /* 0x0000000284088825 */ /* 0x010fe200078e020c */
[--C-:B--2---:R-:W-:Y:S02]  /*8a00*/  @!P1 SHF.R.S32.HI R0, RZ, 0x1f, R55.reuse ;  /* 0x0000001fff009819 */ /* 0x104fe40000011437 */
[----:B---3--:R-:W-:Y:S02]  /*8a10*/  @!P0 SHF.R.S32.HI R4, RZ, 0x1f, R55 ;  /* 0x0000001fff048819 */ /* 0x008fe40000011437 */
[----:B------:R-:W-:-:S02]  /*8a20*/  IADD3 R5, R19, 0x50, RZ ;  /* 0x0000005013057810 */ /* 0x000fc40007ffe0ff */
[-C--:B-----5:R-:W-:Y:S01]  /*8a30*/  @!P1 LEA.HI R2, R0, R55.reuse, RZ, 0x3 ;  /* 0x0000003700029211 */ /* 0x0a0fe200078f18ff */
[----:B------:R-:W-:Y:S01]  /*8a40*/  SHFL.IDX PT, R3, R15, 0x5, 0x181f ;  /* 0x00b81f000f037f89 */ /* 0x000fe200000e0000 */
[----:B------:R-:W-:Y:S01]  /*8a50*/  @!P0 LEA.HI R0, R4, R55, RZ, 0x3 ;  /* 0x0000003704008211 */ /* 0x000fe200078f18ff */
[----:B------:R-:W-:Y:S01]  /*8a60*/  @!P0 IMAD.SHL.U32 R14, R54, 0x2, RZ ;  /* 0x00000002360e8824 */ /* 0x000fe200078e00ff */
[----:B------:R-:W-:Y:S01]  /*8a70*/  @!P1 LOP3.LUT R2, R2, 0xfffffff8, RZ, 0xc0, !PT ;  /* 0xfffffff802029812 */ /* 0x000fe200078ec0ff */
[----:B------:R-:W-:Y:S01]  /*8a80*/  SHFL.IDX PT, R4, R16, 0x4, 0x181f ;  /* 0x00981f0010047f89 */ /* 0x000fe200000e0000 */
[----:B------:R-:W-:Y:S02]  /*8a90*/  ISETP.GE.AND P2, PT, R5, UR23, PT ;  /* 0x0000001705007c0c */ /* 0x000fe4000bf46270 */
[----:B------:R-:W-:Y:S01]  /*8aa0*/  @!P0 LOP3.LUT R17, R0, 0xfffffff8, RZ, 0xc0, !PT ;  /* 0xfffffff800118812 */ /* 0x000fe200078ec0ff */
[----:B------:R-:W2:Y:S01]  /*8ab0*/  SHFL.IDX PT, R5, R15, 0x4, 0x181f ;  /* 0x00981f000f057f89 */ /* 0x000ea200000e0000 */
[----:B-1----:R-:W-:-:S03]  /*8ac0*/  @!P1 IMAD.WIDE R10, R2, 0x2, R6 ;  /* 0x00000002020a9825 */ /* 0x002fc600078e0206 */
[----:B------:R-:W1:Y:S01]  /*8ad0*/  SHFL.IDX PT, R2, R16, 0x5, 0x181f ;  /* 0x00b81f0010027f89 */ /* 0x000e6200000e0000 */
[----:B------:R-:W-:Y:S02]  /*8ae0*/  @!P1 IMAD.SHL.U32 R0, R54, 0x2, RZ ;  /* 0x0000000236009824 */ /* 0x000fe400078e00ff */
[----:B------:R-:W-:-:S05]  /*8af0*/  @!P1 IMAD.WIDE R6, R132, 0x2, R6 ;  /* 0x0000000284069825 */ /* 0x000fca00078e0206 */
[----:B------:R3:W-:Y:S04]  /*8b00*/  @!P1 LDGSTS.E.BYPASS.LTC128B.128 [R0+0x9100], [R6.64], !P5 ;  /* 0x0910000006009fae */ /* 0x0007e8000e901d62 */
[----:B------:R4:W-:Y:S04]  /*8b10*/  @!P1 LDGSTS.E.BYPASS.LTC128B.128 [R0+0xd100], [R10.64], !P4 ;  /* 0x0d1000000a009fae */ /* 0x0009e8000e101d62 */
[----:B------:R5:W-:Y:S01]  /*8b20*/  @!P0 LDGSTS.E.BYPASS.LTC128B.128 [R14+0x9900], [R8.64], !P5 ;  /* 0x09900000080e8fae */ /* 0x000be2000e901d62 */
[----:B---3--:R-:W-:Y:S01]  /*8b30*/  @!P0 IMAD.WIDE R6, R17, 0x2, R12 ;  /* 0x0000000211068825 */ /* 0x008fe200078e020c */
[----:B------:R-:W-:-:S02]  /*8b40*/  IADD3 R13, R19, 0x70, RZ ;  /* 0x00000070130d7810 */ /* 0x000fc40007ffe0ff */
[--C-:B----4-:R-:W-:Y:S02]  /*8b50*/  @!P3 SHF.R.S32.HI R0, RZ, 0x1f, R55.reuse ;  /* 0x0000001fff00b819 */ /* 0x110fe40000011437 */
[----:B------:R3:W-:Y:S01]  /*8b60*/  @!P0 LDGSTS.E.BYPASS.LTC128B.128 [R14+0xd900], [R6.64], !P4 ;  /* 0x0d900000060e8fae */ /* 0x0007e2000e101d62 */
[----:B------:R-:W-:Y:S01]  /*8b70*/  @!P2 IMAD.SHL.U32 R12, R54, 0x2, RZ ;  /* 0x00000002360ca824 */ /* 0x000fe200078e00ff */
[----:B------:R-:W-:Y:S02]  /*8b80*/  ISETP.GE.AND P0, PT, R13, UR23, PT ;  /* 0x000000170d007c0c */ /* 0x000fe4000bf06270 */
[----:B-----5:R-:W-:Y:S02]  /*8b90*/  @!P2 SHF.R.S32.HI R8, RZ, 0x1f, R55 ;  /* 0x0000001fff08a819 */ /* 0x020fe40000011437 */
[----:B------:R-:W-:-:S04]  /*8ba0*/  IADD3 R9, R19, 0x60, RZ ;  /* 0x0000006013097810 */ /* 0x000fc80007ffe0ff */
[----:B------:R-:W-:Y:S02]  /*8bb0*/  ISETP.GE.AND P1, PT, R9, UR23, PT ;  /* 0x0000001709007c0c */ /* 0x000fe4000bf26270 */
[----:B------:R-:W-:Y:S01]  /*8bc0*/  SHFL.IDX PT, R9, R15, 0x6, 0x181f ;  /* 0x00d81f000f097f89 */ /* 0x000fe200000e0000 */
[-C--:B---3--:R-:W-:Y:S02]  /*8bd0*/  @!P3 LEA.HI R6, R0, R55.reuse, RZ, 0x3 ;  /* 0x000000370006b211 */ /* 0x088fe400078f18ff */
[----:B------:R-:W-:Y:S02]  /*8be0*/  @!P2 LEA.HI R0, R8, R55, RZ, 0x3 ;  /* 0x000000370800a211 */ /* 0x000fe400078f18ff */
[----:B------:R-:W-:Y:S01]  /*8bf0*/  @!P3 LOP3.LUT R6, R6, 0xfffffff8, RZ, 0xc0, !PT ;  /* 0xfffffff80606b812 */ /* 0x000fe200078ec0ff */
[----:B------:R-:W3:Y:S01]  /*8c00*/  SHFL.IDX PT, R8, R16, 0x6, 0x181f ;  /* 0x00d81f0010087f89 */ /* 0x000ee200000e0000 */
[----:B------:R-:W-:Y:S01]  /*8c10*/  @!P2 LOP3.LUT R7, R0, 0xfffffff8, RZ, 0xc0, !PT ;  /* 0xfffffff80007a812 */ /* 0x000fe200078ec0ff */
[----:B------:R-:W-:-:S02]  /*8c20*/  @!P3 IMAD.SHL.U32 R0, R54, 0x2, RZ ;  /* 0x000000023600b824 */ /* 0x000fc400078e00ff */
[----:B--2---:R-:W-:-:S04]  /*8c30*/  @!P3 IMAD.WIDE R10, R6, 0x2, R4 ;  /* 0x00000002060ab825 */ /* 0x004fc800078e0204 */
[----:B------:R-:W-:-:S04]  /*8c40*/  @!P3 IMAD.WIDE R4, R132, 0x2, R4 ;  /* 0x000000028404b825 */ /* 0x000fc800078e0204 */
[--C-:B-1----:R-:W-:Y:S01]  /*8c50*/  @!P2 IMAD.WIDE R6, R7, 0x2, R2.reuse ;  /* 0x000000020706a825 */ /* 0x102fe200078e0202 */
[----:B------:R1:W-:Y:S03]  /*8c60*/  @!P3 LDGSTS.E.BYPASS.LTC128B.128 [R0+0xa100], [R4.64], !P5 ;  /* 0x0a1000000400bfae */ /* 0x0003e6000e901d62 */
[----:B------:R-:W-:Y:S01]  /*8c70*/  @!P2 IMAD.WIDE R2, R132, 0x2, R2 ;  /* 0x000000028402a825 */ /* 0x000fe200078e0202 */
[----:B------:R2:W-:Y:S04]  /*8c80*/  @!P3 LDGSTS.E.BYPASS.LTC128B.128 [R0+0xe100], [R10.64], !P4 ;  /* 0x0e1000000a00bfae */ /* 0x0005e8000e101d62 */
[----:B------:R4:W-:Y:S04]  /*8c90*/  @!P2 LDGSTS.E.BYPASS.LTC128B.128 [R12+0xa900], [R2.64], !P5 ;  /* 0x0a900000020cafae */ /* 0x0009e8000e901d62 */
[----:B------:R5:W-:Y:S01]  /*8ca0*/  @!P2 LDGSTS.E.BYPASS.LTC128B.128 [R12+0xe900], [R6.64], !P4 ;  /* 0x0e900000060cafae */ /* 0x000be2000e101d62 */
[----:B-1----:R-:W-:-:S02]  /*8cb0*/  IADD3 R4, R163, UR6, RZ ;  /* 0x00000006a3047c10 */ /* 0x002fc4000fffe0ff */
[----:B--2---:R-:W-:Y:S01]  /*8cc0*/  @!P1 SHF.R.S32.HI R0, RZ, 0x1f, R55 ;  /* 0x0000001fff009819 */ /* 0x004fe20000011437 */
[----:B------:R-:W-:Y:S01]  /*8cd0*/  @!P1 IMAD.SHL.U32 R10, R54, 0x2, RZ ;  /* 0x00000002360a9824 */ /* 0x000fe200078e00ff */
[----:B------:R-:W-:Y:S02]  /*8ce0*/  ISETP.GE.AND P2, PT, R4, UR9, PT ;  /* 0x0000000904007c0c */ /* 0x000fe4000bf46270 */
[----:B------:R-:W-:Y:S02]  /*8cf0*/  @!P1 LEA.HI R0, R0, R55, RZ, 0x3 ;  /* 0x0000003700009211 */ /* 0x000fe400078f18ff */
[----:B------:R-:W-:Y:S01]  /*8d00*/  ISETP.GT.OR P2, PT, R163, 0x3f, P2 ;  /* 0x0000003fa300780c */ /* 0x000fe20001744670 */
[----:B-----5:R-:W-:Y:S01]  /*8d10*/  SHFL.IDX PT, R6, R16, 0x7, 0x181f ;  /* 0x00f81f0010067f89 */ /* 0x020fe200000e0000 */
[----:B------:R-:W-:Y:S02]  /*8d20*/  @!P1 LOP3.LUT R0, R0, 0xfffffff8, RZ, 0xc0, !PT ;  /* 0xfffffff800009812 */ /* 0x000fe400078ec0ff */
[----:B----4-:R-:W-:Y:S01]  /*8d30*/  IADD3 R12, R4, UR19, RZ ;  /* 0x00000013040c7c10 */ /* 0x010fe2000fffe0ff */
[----:B------:R-:W1:Y:S01]  /*8d40*/  SHFL.IDX PT, R7, R15, 0x7, 0x181f ;  /* 0x00f81f000f077f89 */ /* 0x000e6200000e0000 */
[----:B---3--:R-:W-:-:S04]  /*8d50*/  @!P1 IMAD.WIDE R4, R132, 0x2, R8 ;  /* 0x0000000284049825 */ /* 0x008fc800078e0208 */
[----:B------:R-:W-:Y:S01]  /*8d60*/  @!P1 IMAD.WIDE R2, R0, 0x2, R8 ;  /* 0x0000000200029825 */ /* 0x000fe200078e0208 */
[----:B------:R-:W-:Y:S01]  /*8d70*/  @!P0 SHF.R.S32.HI R0, RZ, 0x1f, R55 ;  /* 0x0000001fff008819 */ /* 0x000fe20000011437 */
[----:B------:R2:W-:Y:S02]  /*8d80*/  @!P1 LDGSTS.E.BYPASS.LTC128B.128 [R10+0xb100], [R4.64], !P5 ;  /* 0x0b100000040a9fae */ /* 0x0005e4000e901d62 */
[----:B------:R-:W-:Y:S02]  /*8d90*/  @P6 IMAD.HI.U32 R13, R12, c[0x0][0x2bc], RZ ;  /* 0x0000af000c0d6a27 */ /* 0x000fe400078e00ff */
[----:B------:R3:W-:Y:S02]  /*8da0*/  @!P1 LDGSTS.E.BYPASS.LTC128B.128 [R10+0xf100], [R2.64], !P4 ;  /* 0x0f100000020a9fae */ /* 0x0007e4000e101d62 */
[----:B------:R-:W-:Y:S01]  /*8db0*/  IMAD.MOV.U32 R11, RZ, RZ, R12 ;  /* 0x000000ffff0b7224 */ /* 0x000fe200078e000c */
[----:B------:R-:W-:Y:S01]  /*8dc0*/  @P6 SHF.R.U32.HI R11, RZ, c[0x0][0x2c0], R13 ;  /* 0x0000b000ff0b6a19 */ /* 0x000fe2000001160d */
[----:B-1----:R-:W-:Y:S01]  /*8dd0*/  @!P0 IMAD.WIDE R8, R132, 0x2, R6 ;  /* 0x0000000284088825 */ /* 0x002fe200078e0206 */
[----:B--2---:R-:W-:-:S02]  /*8de0*/  @!P0 LEA.HI R4, R0, R55, RZ, 0x3 ;  /* 0x0000003700048211 */ /* 0x004fc400078f18ff */
[C---:B------:R-:W-:Y:S02]  /*8df0*/  @!P2 IADD3 R0, P1, R11.reuse, UR12, RZ ;  /* 0x0000000c0b00ac10 */ /* 0x040fe4000ff3e0ff */
[----:B------:R-:W-:Y:S01]  /*8e00*/  @!P0 LOP3.LUT R4, R4, 0xfffffff8, RZ, 0xc0, !PT ;  /* 0xfffffff804048812 */ /* 0x000fe200078ec0ff */
[----:B---3--:R-:W-:Y:S01]  /*8e10*/  @!P0 IMAD.SHL.U32 R10, R54, 0x2, RZ ;  /* 0x00000002360a8824 */ /* 0x008fe200078e00ff */
[----:B------:R-:W-:Y:S02]  /*8e20*/  @!P2 LEA.HI.X.SX32 R3, R11, UR10, 0x1, P1 ;  /* 0x0000000a0b03ac11 */ /* 0x000fe400088f0eff */
[----:B------:R-:W-:Y:S01]  /*8e30*/  @!P2 LEA R2, P1, R0, c[0x0][0x2a0], 0x2 ;  /* 0x0000a8000002aa11 */ /* 0x000fe200078210ff */
[----:B------:R-:W-:Y:S01]  /*8e40*/  @!P0 IMAD.WIDE R4, R4, 0x2, R6 ;  /* 0x0000000204048825 */ /* 0x000fe200078e0206 */
[----:B------:R1:W-:Y:S02]  /*8e50*/  @!P0 LDGSTS.E.BYPASS.LTC128B.128 [R10+0xb900], [R8.64], !P5 ;  /* 0x0b900000080a8fae */ /* 0x0003e4000e901d62 */
[----:B------:R-:W-:-:S02]  /*8e60*/  @!P2 LEA.HI.X R3, R0, c[0x0][0x2a4], R3, 0x2, P1 ;  /* 0x0000a9000003aa11 */ /* 0x000fc400008f1403 */
[----:B------:R2:W-:Y:S04]  /*8e70*/  @!P0 LDGSTS.E.BYPASS.LTC128B.128 [R10+0xf900], [R4.64], !P4 ;  /* 0x0f900000040a8fae */ /* 0x0005e8000e101d62 */
[----:B------:R-:W0:Y:S04]  /*8e80*/  LDGDEPBAR ;  /* 0x00000000000079af */ /* 0x000e280000000000 */
[----:B------:R-:W-:Y:S06]  /*8e90*/  BAR.SYNC.DEFER_BLOCKING 0x0 ;  /* 0x0000000000007b1d */ /* 0x000fec0000010000 */
[----:B------:R3:W4:Y:S01]  /*8ea0*/  @!P2 LDG.E R58, [R2.64] ;  /* 0x00000022023aa981 */ /* 0x000722000c1e1900 */
[----:B------:R-:W-:Y:S01]  /*8eb0*/  IMAD.MOV R0, RZ, RZ, -R11 ;  /* 0x000000ffff007224 */ /* 0x000fe200078e0a0b */
[----:B------:R-:W-:Y:S01]  /*8ec0*/  UIMAD UR11, UR15, UR4, URZ ;  /* 0x000000040f0b72a4 */ /* 0x000fe2000f8e023f */
[----:B------:R-:W-:Y:S01]  /*8ed0*/  ISETP.GE.AND P5, PT, R132, c[0x0][0x1d4], PT ;  /* 0x0000750084007a0c */ /* 0x000fe20003fa6270 */
[----:B------:R-:W-:Y:S01]  /*8ee0*/  UIMAD.WIDE.U32 UR20, UR16, UR4, URZ ;  /* 0x00000004101472a5 */ /* 0x000fe2000f8e003f */
[----:B------:R-:W-:Y:S01]  /*8ef0*/  IMAD R59, R0, c[0x0][0x2b8], R12 ;  /* 0x0000ae00003b7a24 */ /* 0x000fe200078e020c */
[----:B------:R-:W-:Y:S01]  /*8f00*/  UIMAD UR11, UR16, UR5, UR11 ;  /* 0x00000005100b72a4 */ /* 0x000fe2000f8e020b */
[----:B------:R-:W-:Y:S01]  /*8f10*/  ISETP.GE.AND P4, PT, R55, c[0x0][0x1d4], PT ;  /* 0x0000750037007a0c */ /* 0x000fe20003f86270 */
[----:B------:R-:W-:-:S02]  /*8f20*/  UIADD3 UR6, UR9, -UR6, URZ ;  /* 0x8000000609067290 */ /* 0x000fc4000fffe03f */
[----:B------:R-:W-:Y:S01]  /*8f30*/  SHF.R.S32.HI R51, RZ, 0x1f, R59 ;  /* 0x0000001fff337819 */ /* 0x000fe2000001143b */
[----:B------:R-:W-:Y:S01]  /*8f40*/  UIADD3 UR11, UR21, UR11, URZ ;  /* 0x0000000b150b7290 */ /* 0x000fe2000fffe03f */
[----:B------:R-:W-:Y:S01]  /*8f50*/  STL [R1+0x34], R59 ;  /* 0x0000343b01007387 */ /* 0x000fe20000100800 */
[----:B------:R-:W-:Y:S01]  /*8f60*/  ULDC.64 UR4, c[0x0][0x210] ;  /* 0x0000840000047ab9 */ /* 0x000fe20000000a00 */
[----:B------:R-:W-:Y:S01]  /*8f70*/  IADD3 R97, -R42, UR6, RZ ;  /* 0x000000062a617c10 */ /* 0x000fe2000fffe1ff */
[----:B------:R-:W-:Y:S01]  /*8f80*/  IMAD R0, R51, c[0x0][0x1e0], RZ ;  /* 0x0000780033007a24 */ /* 0x000fe200078e02ff */
[----:B------:R-:W-:Y:S01]  /*8f90*/  UIMAD UR15, UR15, UR4, URZ ;  /* 0x000000040f0f72a4 */ /* 0x000fe2000f8e023f */
[----:B------:R-:W-:Y:S01]  /*8fa0*/  SEL R157, RZ, 0x10, P4 ;  /* 0x00000010ff9d7807 */ /* 0x000fe20002000000 */
[----:B------:R-:W-:Y:S01]  /*8fb0*/  UIMAD.WIDE.U32 UR26, UR16, UR4, URZ ;  /* 0x00000004101a72a5 */ /* 0x000fe2000f8e003f */
[----:B------:R-:W-:Y:S01]  /*8fc0*/  IMAD R0, R59, c[0x0][0x1e4], R0 ;  /* 0x000079003b007a24 */ /* 0x000fe200078e0200 */
[----:B------:R-:W-:Y:S01]  /*8fd0*/  ISETP.GE.AND P2, PT, R97, 0x11, PT ;  /* 0x000000116100780c */ /* 0x000fe20003f46270 */
[----:B------:R-:W-:Y:S01]  /*8fe0*/  UIMAD UR5, UR16, UR5, UR15 ;  /* 0x00000005100572a4 */ /* 0x000fe2000f8e020f */
[----:B---3--:R-:W-:-:S03]  /*8ff0*/  IMAD.WIDE.U32 R2, R59, c[0x0][0x1e0], RZ ;  /* 0x000078003b027a25 */ /* 0x008fc600078e00ff */
[----:B------:R-:W-:Y:S01]  /*9000*/  UIADD3 UR5, UR27, UR5, URZ ;  /* 0x000000051b057290 */ /* 0x000fe2000fffe03f */
[----:B------:R-:W-:-:S07]  /*9010*/  IMAD.IADD R3, R3, 0x1, R0 ;  /* 0x0000000103037824 */ /* 0x000fce00078e0200 */
[----:B------:R-:W-:Y:S01]  /*9020*/  @P2 IMAD.SHL.U32 R16, R54, 0x2, RZ ;  /* 0x0000000236102824 */ /* 0x000fe200078e00ff */
[----:B----4-:R-:W-:Y:S01]  /*9030*/  SHF.R.S32.HI R53, RZ, 0x1f, R58 ;  /* 0x0000001fff357819 */ /* 0x010fe2000001143a */
[----:B------:R-:W-:Y:S01]  /*9040*/  IMAD.WIDE.U32 R2, R58, c[0x0][0x1f0], R2 ;  /* 0x00007c003a027a25 */ /* 0x000fe200078e0002 */
[----:B------:R-:W-:Y:S03]  /*9050*/  STL [R1+0x30], R58 ;  /* 0x0000303a01007387 */ /* 0x000fe60000100800 */
[----:B------:R-:W-:Y:S01]  /*9060*/  IMAD R0, R53, c[0x0][0x1f0], RZ ;  /* 0x00007c0035007a24 */ /* 0x000fe200078e02ff */
[----:B--2---:R-:W-:-:S03]  /*9070*/  IADD3 R4, P1, R2, UR20, RZ ;  /* 0x0000001402047c10 */ /* 0x004fc6000ff3e0ff */
[----:B------:R-:W-:Y:S01]  /*9080*/  IMAD R2, R58, c[0x0][0x1f4], R0 ;  /* 0x00007d003a027a24 */ /* 0x000fe200078e0200 */
[----:B-1----:R-:W-:-:S04]  /*9090*/  LEA R9, P0, R4, c[0x0][0x1c8], 0x1 ;  /* 0x0000720004097a11 */ /* 0x002fc800078008ff */
[----:B------:R-:W-:Y:S01]  /*90a0*/  IADD3.X R2, R3, UR11, R2, P1, !PT ;  /* 0x0000000b03027c10 */ /* 0x000fe20008ffe402 */
[----:B------:R-:W-:Y:S01]  /*90b0*/  SHFL.IDX PT, R6, R9, 0x1, 0x181f ;  /* 0x00381f0009067f89 */ /* 0x000fe200000e0000 */
[C---:B------:R-:W-:Y:S02]  /*90c0*/  ISETP.GE.AND P1, PT, R97.reuse, 0x21, PT ;  /* 0x000000216100780c */ /* 0x040fe40003f26270 */
[----:B------:R-:W-:Y:S02]  /*90d0*/  LEA.HI.X R8, R4, c[0x0][0x1cc], R2, 0x1, P0 ;  /* 0x0000730004087a11 */ /* 0x000fe400000f0c02 */
[----:B------:R-:W-:Y:S01]  /*90e0*/  ISETP.GE.AND P0, PT, R97, 0x1, PT ;  /* 0x000000016100780c */ /* 0x000fe20003f06270 */
[----:B------:R-:W-:Y:S04]  /*90f0*/  SHFL.IDX PT, R2, R9, RZ, 0x181f ;  /* 0x00181fff09027589 */ /* 0x000fe800000e0000 */
[----:B------:R-:W1:Y:S04]  /*9100*/  SHFL.IDX PT, R3, R8, RZ, 0x181f ;  /* 0x00181fff08037589 */ /* 0x000e6800000e0000 */
[----:B------:R-:W2:Y:S01]  /*9110*/  SHFL.IDX PT, R7, R8, 0x1, 0x181f ;  /* 0x00381f0008077f89 */ /* 0x000ea200000e0000 */
[----:B------:R-:W-:-:S03]  /*9120*/  @P1 SHF.R.S32.HI R11, RZ, 0x1f, R55 ;  /* 0x0000001fff0b1819 */ /* 0x000fc60000011437 */
[----:B------:R-:W-:-:S04]  /*9130*/  @P0 SHF.R.S32.HI R0, RZ, 0x1f, R55 ;  /* 0x0000001fff000819 */ /* 0x000fc80000011437 */
[----:B------:R-:W-:-:S04]  /*9140*/  @P0 LEA.HI R0, R0, R55, RZ, 0x3 ;  /* 0x0000003700000211 */ /* 0x000fc800078f18ff */
[----:B------:R-:W-:Y:S01]  /*9150*/  @P0 LOP3.LUT R10, R0, 0xfffffff8, RZ, 0xc0, !PT ;  /* 0xfffffff8000a0812 */ /* 0x000fe200078ec0ff */
[----:B------:R-:W-:Y:S02]  /*9160*/  @P0 IMAD.SHL.U32 R0, R54, 0x2, RZ ;  /* 0x0000000236000824 */ /* 0x000fe400078e00ff */
[----:B-1----:R-:W-:-:S04]  /*9170*/  @P0 IMAD.WIDE R4, R132, 0x2, R2 ;  /* 0x0000000284040825 */ /* 0x002fc800078e0202 */
[----:B------:R-:W-:Y:S01]  /*9180*/  @P0 IMAD.WIDE R2, R10, 0x2, R2 ;  /* 0x000000020a020825 */ /* 0x000fe200078e0202 */
[----:B------:R1:W-:Y:S01]  /*9190*/  @P0 LDGSTS.E.BYPASS.LTC128B.128 [R0+0x4100], [R4.64], !P5 ;  /* 0x0410000004000fae */ /* 0x0003e2000e901d62 */
[----:B------:R-:W-:-:S03]  /*91a0*/  LOP3.LUT R10, R57, 0xfffffff0, RZ, 0xc0, !PT ;  /* 0xfffffff0390a7812 */ /* 0x000fc600078ec0ff */
[----:B------:R3:W-:Y:S01]  /*91b0*/  @P0 LDGSTS.E.BYPASS.LTC128B.128 [R0+0x6100], [R2.64], !P4 ;  /* 0x0610000002000fae */ /* 0x0007e2000e101d62 */
[----:B------:R-:W-:Y:S01]  /*91c0*/  ISETP.GE.AND P0, PT, R97, 0x31, PT ;  /* 0x000000316100780c */ /* 0x000fe20003f06270 */
[----:B------:R-:W-:-:S12]  /*91d0*/  IMAD.IADD R12, R159, 0x1, -R10 ;  /* 0x000000019f0c7824 */ /* 0x000fd800078e0a0a */
[--C-:B------:R-:W-:Y:S01]  /*91e0*/  @P0 SHF.R.S32.HI R10, RZ, 0x1f, R55.reuse ;  /* 0x0000001fff0a0819 */ /* 0x100fe20000011437 */
[----:B-1----:R-:W-:Y:S04]  /*91f0*/  SHFL.IDX PT, R4, R9, 0x2, 0x181f ;  /* 0x00581f0009047f89 */ /* 0x002fe800000e0000 */
[----:B------:R-:W1:Y:S01]  /*9200*/  SHFL.IDX PT, R5, R8, 0x2, 0x181f ;  /* 0x00581f0008057f89 */ /* 0x000e6200000e0000 */
[----:B---3--:R-:W-:-:S03]  /*9210*/  @P2 SHF.R.S32.HI R0, RZ, 0x1f, R55 ;  /* 0x0000001fff002819 */ /* 0x008fc60000011437 */
[----:B------:R-:W-:Y:S01]  /*9220*/  SHFL.IDX PT, R2, R9, 0x3, 0x181f ;  /* 0x00781f0009027f89 */ /* 0x000fe200000e0000 */
[----:B------:R-:W-:-:S03]  /*9230*/  @P2 LEA.HI R0, R0, R55, RZ, 0x3 ;  /* 0x0000003700002211 */ /* 0x000fc600078f18ff */
[----:B------:R3:W4:Y:S01]  /*9240*/  SHFL.IDX PT, R3, R8, 0x3, 0x181f ;  /* 0x00781f0008037f89 */ /* 0x00072200000e0000 */
[----:B------:R-:W-:-:S05]  /*9250*/  @P2 LOP3.LUT R0, R0, 0xfffffff8, RZ, 0xc0, !PT ;  /* 0xfffffff800002812 */ /* 0x000fca00078ec0ff */
[----:B--2---:R-:W-:Y:S01]  /*9260*/  @P2 IMAD.WIDE R14, R0, 0x2, R6 ;  /* 0x00000002000e2825 */ /* 0x004fe200078e0206 */
[----:B------:R-:W-:-:S03]  /*9270*/  @P1 LEA.HI R0, R11, R55, RZ, 0x3 ;  /* 0x000000370b001211 */ /* 0x000fc600078f18ff */
[----:B------:R-:W-:Y:S01]  /*9280*/  @P0 IMAD.SHL.U32 R11, R54, 0x2, RZ ;  /* 0x00000002360b0824 */ /* 0x000fe200078e00ff */
[----:B------:R-:W-:Y:S01]  /*9290*/  @P1 LOP3.LUT R0, R0, 0xfffffff8, RZ, 0xc0, !PT ;  /* 0xfffffff800001812 */ /* 0x000fe200078ec0ff */
[----:B---3--:R-:W-:Y:S01]  /*92a0*/  @P2 IMAD.WIDE R8, R132, 0x2, R6 ;  /* 0x0000000284082825 */ /* 0x008fe200078e0206 */
[----:B------:R-:W-:Y:S02]  /*92b0*/  SHF.R.S32.HI R7, RZ, 0x1f, R12 ;  /* 0x0000001fff077819 */ /* 0x000fe4000001140c */
[----:B------:R-:W-:Y:S01]  /*92c0*/  @P0 LEA.HI R6, R10, R55, RZ, 0x3 ;  /* 0x000000370a060211 */ /* 0x000fe200078f18ff */
[----:B------:R-:W-:Y:S01]  /*92d0*/  @P1 IMAD.SHL.U32 R10, R54, 0x2, RZ ;  /* 0x00000002360a1824 */ /* 0x000fe200078e00ff */
[----:B------:R-:W-:Y:S01]  /*92e0*/  LEA.HI R56, R7, R12, RZ, 0x3 ;  /* 0x0000000c07387211 */ /* 0x000fe200078f18ff */
[----:B------:R2:W-:Y:S01]  /*92f0*/  @P2 LDGSTS.E.BYPASS.LTC128B.128 [R16+0x4900], [R8.64], !P5 ;  /* 0x0490000008102fae */ /* 0x0005e2000e901d62 */
[----:B------:R-:W-:Y:S01]  /*9300*/  @P0 LOP3.LUT R13, R6, 0xfffffff8, RZ, 0xc0, !PT ;  /* 0xfffffff8060d0812 */ /* 0x000fe200078ec0ff */
[----:B-1----:R-:W-:-:S02]  /*9310*/  @P1 IMAD.WIDE R6, R132, 0x2, R4 ;  /* 0x0000000284061825 */ /* 0x002fc400078e0204 */
[----:B------:R1:W-:Y:S04]  /*9320*/  @P2 LDGSTS.E.BYPASS.LTC128B.128 [R16+0x6900], [R14.64], !P4 ;  /* 0x069000000e102fae */ /* 0x0003e8000e101d62 */
[----:B------:R1:W-:Y:S01]  /*9330*/  @P1 LDGSTS.E.BYPASS.LTC128B.128 [R10+0x5100], [R6.64], !P5 ;  /* 0x05100000060a1fae */ /* 0x0003e2000e901d62 */
[----:B--2---:R-:W-:Y:S01]  /*9340*/  @P1 IMAD.WIDE R8, R0, 0x2, R4 ;  /* 0x0000000200081825 */ /* 0x004fe200078e0204 */
[----:B------:R-:W-:-:S03]  /*9350*/  LOP3.LUT R0, R56, 0xfffffff8, RZ, 0xc0, !PT ;  /* 0xfffffff838007812 */ /* 0x000fc600078ec0ff */
[--C-:B----4-:R-:W-:Y:S01]  /*9360*/  @P0 IMAD.WIDE R4, R13, 0x2, R2.reuse ;  /* 0x000000020d040825 */ /* 0x110fe200078e0202 */
[----:B------:R1:W-:Y:S03]  /*9370*/  @P1 LDGSTS.E.BYPASS.LTC128B.128 [R10+0x7100], [R8.64], !P4 ;  /* 0x07100000080a1fae */ /* 0x0003e6000e101d62 */
[----:B------:R-:W-:-:S04]  /*9380*/  @P0 IMAD.WIDE R2, R132, 0x2, R2 ;  /* 0x0000000284020825 */ /* 0x000fc800078e0202 */
[----:B------:R-:W-:Y:S01]  /*9390*/  IMAD.IADD R52, R12, 0x1, -R0 ;  /* 0x000000010c347824 */ /* 0x000fe200078e0a00 */
[----:B------:R2:W-:Y:S04]  /*93a0*/  @P0 LDGSTS.E.BYPASS.LTC128B.128 [R11+0x5900], [R2.64], !P5 ;  /* 0x05900000020b0fae */ /* 0x0005e8000e901d62 */
[----:B------:R3:W-:Y:S01]  /*93b0*/  @P0 LDGSTS.E.BYPASS.LTC128B.128 [R11+0x7900], [R4.64], !P4 ;  /* 0x07900000040b0fae */ /* 0x0007e2000e101d62 */
[----:B------:R-:W-:Y:S02]  /*93c0*/  R2P PR, R52, 0x6 ;  /* 0x0000000634007804 */ /* 0x000fe40000000000 */
[----:B------:R-:W-:Y:S01]  /*93d0*/  ISETP.LT.AND P0, PT, RZ, c[0x0][0x27c], PT ;  /* 0x00009f00ff007a0c */ /* 0x000fe20003f01270 */
[----:B------:R-:W0:Y:S01]  /*93e0*/  LDGDEPBAR ;  /* 0x00000000000079af */ /* 0x000e220000000000 */
[----:B------:R-:W-:Y:S01]  /*93f0*/  ISETP.GT.AND P6, PT, R163, 0x3f, PT ;  /* 0x0000003fa300780c */ /* 0x000fe20003fc4270 */
[----:B--2---:R-:W-:-:S02]  /*9400*/  IMAD.MOV.U32 R3, RZ, RZ, 0x20 ;  /* 0x00000020ff037424 */ /* 0x004fc400078e00ff */
[----:B---3--:R-:W-:-:S03]  /*9410*/  IMAD.MOV.U32 R4, RZ, RZ, 0x10 ;  /* 0x00000010ff047424 */ /* 0x008fc600078e00ff */
[----:B------:R-:W-:Y:S02]  /*9420*/  SEL R3, R3, 0xffffffe0, !P2 ;  /* 0xffffffe003037807 */ /* 0x000fe40005000000 */
[----:B------:R-:W-:-:S03]  /*9430*/  SEL R4, R4, 0xfffffff0, !P1 ;  /* 0xfffffff004047807 */ /* 0x000fc60004800000 */
[----:B------:R-:W-:Y:S05]  /*9440*/  @P0 BRA `(.L_x_852) ;  /* 0x0000002000000947 */ /* 0x000fea0003800000 */
[----:B-1----:R-:W-:-:S04]  /*9450*/  DEPBAR.LE SB0, 0x1 ;  /* 0x000080400000791a */ /* 0x002fc80000000000 */
[----:B------:R-:W-:Y:S05]  /*9460*/  BRA `(.L_x_853) ;  /* 0x0000657000007947 */ /* 0x000fea0003800000 */
.L_x_852:
[----:B-1----:R-:W-:Y:S01]  /*9470*/  SHF.R.S32.HI R0, RZ, 0x1f, R142 ;  /* 0x0000001fff007819 */ /* 0x002fe2000001148e */
[----:B------:R-:W-:Y:S01]  /*9480*/  ULDC.U8 UR4, c[0x0][0x298] ;  /* 0x0000a60000047ab9 */ /* 0x000fe20000000000 */
[----:B------:R-:W-:Y:S01]  /*9490*/  IMAD.WIDE.U32 R8, R142, c[0x0][0x280], RZ ;  /* 0x0000a0008e087a25 */ /* 0x000fe200078e00ff */
[----:B------:R-:W-:Y:S01]  /*94a0*/  ISETP.NE.AND P1, PT, RZ, UR4, PT ;  /* 0x00000004ff007c0c */ /* 0x000fe2000bf25270 */
[----:B------:R-:W-:Y:S01]  /*94b0*/  BSSY B2, `(.L_x_853) ;  /* 0x0000652000027945 */ /* 0x000fe20003800000 */
[----:B------:R-:W-:Y:S01]  /*94c0*/  SHF.L.U32 R32, R54, 0x1, RZ ;  /* 0x0000000136207819 */ /* 0x000fe200000006ff */
[----:B------:R-:W-:Y:S01]  /*94d0*/  IMAD R2, R0, c[0x0][0x280], RZ ;  /* 0x0000a00000027a24 */ /* 0x000fe200078e02ff */
[----:B------:R-:W-:Y:S01]  /*94e0*/  LEA R18, P0, R8, c[0x0][0x270], 0x1 ;  /* 0x00009c0008127a11 */ /* 0x000fe200078008ff */
[----:B------:R-:W-:Y:S02]  /*94f0*/  IMAD R0, R0, c[0x0][0x290], RZ ;  /* 0x0000a40000007a24 */ /* 0x000fe400078e02ff */
[----:B------:R-:W-:-:S02]  /*9500*/  IMAD R2, R142, c[0x0][0x284], R2 ;  /* 0x0000a1008e027a24 */ /* 0x000fc400078e0202 */
[----:B------:R-:W-:-:S03]  /*9510*/  IMAD.WIDE.U32 R6, R142, c[0x0][0x290], RZ ;  /* 0x0000a4008e067a25 */ /* 0x000fc600078e00ff */
[----:B------:R-:W-:Y:S01]  /*9520*/  IADD3 R2, R2, R9, RZ ;  /* 0x0000000902027210 */ /* 0x000fe20007ffe0ff */
[----:B------:R-:W-:-:S03]  /*9530*/  IMAD R0, R142, c[0x0][0x294], R0 ;  /* 0x0000a5008e007a24 */ /* 0x000fc600078e0200 */
[----:B------:R-:W-:Y:S02]  /*9540*/  LEA.HI.X R19, R8, c[0x0][0x274], R2, 0x1, P0 ;  /* 0x00009d0008137a11 */ /* 0x000fe400000f0c02 */
[----:B------:R-:W-:Y:S02]  /*9550*/  LEA R16, P0, R6, c[0x0][0x288], 0x1 ;  /* 0x0000a20006107a11 */ /* 0x000fe400078008ff */
[----:B------:R-:W-:-:S04]  /*9560*/  IADD3 R0, R0, R7, RZ ;  /* 0x0000000700007210 */ /* 0x000fc80007ffe0ff */
[----:B------:R-:W-:Y:S01]  /*9570*/  LEA.HI.X R17, R6, c[0x0][0x28c], R0, 0x1, P0 ;  /* 0x0000a30006117a11 */ /* 0x000fe200000f0c00 */
[----:B------:R-:W-:Y:S05]  /*9580*/  @!P1 BRA `(.L_x_854) ;  /* 0x00002f4000009947 */ /* 0x000fea0003800000 */
[----:B------:R-:W-:Y:S01]  /*9590*/  ISETP.NE.AND P2, PT, R20, RZ, PT ;  /* 0x000000ff1400720c */ /* 0x000fe20003f45270 */
[----:B------:R-:W-:Y:S01]  /*95a0*/  BSSY B0, `(.L_x_855) ;  /* 0x0000017000007945 */ /* 0x000fe20003800000 */
[----:B------:R-:W-:Y:S01]  /*95b0*/  SHF.L.U32 R26, R96, 0x2, RZ ;  /* 0x00000002601a7819 */ /* 0x000fe200000006ff */
[----:B------:R-:W-:Y:S01]  /*95c0*/  CS2R R8, SRZ ;  /* 0x0000000000087805 */ /* 0x000fe2000001ff00 */
[----:B------:R-:W-:Y:S01]  /*95d0*/  CS2R R12, SRZ ;  /* 0x00000000000c7805 */ /* 0x000fe2000001ff00 */
[----:B------:R-:W-:Y:S01]  /*95e0*/  CS2R R6, SRZ ;  /* 0x0000000000067805 */ /* 0x000fe2000001ff00 */
[----:B------:R-:W-:-:S07]  /*95f0*/  CS2R R10, SRZ ;  /* 0x00000000000a7805 */ /* 0x000fce000001ff00 */
[----:B------:R-:W-:Y:S05]  /*9600*/  @P2 BRA `(.L_x_856) ;  /* 0x0000010000002947 */ /* 0x000fea0003800000 */
[C---:B------:R-:W-:Y:S01]  /*9610*/  IADD3 R2, R26.reuse, 0x20, RZ ;  /* 0x000000201a027810 */ /* 0x040fe20007ffe0ff */
[----:B------:R-:W-:Y:S01]  /*9620*/  CS2R R8, SRZ ;  /* 0x0000000000087805 */ /* 0x000fe2000001ff00 */
[----:B------:R-:W-:Y:S01]  /*9630*/  ISETP.GE.AND P1, PT, R26, c[0x0][0x27c], PT ;  /* 0x00009f001a007a0c */ /* 0x000fe20003f26270 */
[----:B------:R-:W-:Y:S01]  /*9640*/  CS2R R6, SRZ ;  /* 0x0000000000067805 */ /* 0x000fe2000001ff00 */
[----:B------:R-:W-:-:S11]  /*9650*/  ISETP.GE.AND P0, PT, R2, c[0x0][0x27c], PT ;  /* 0x00009f0002007a0c */ /* 0x000fd60003f06270 */
[----:B------:R-:W-:Y:S02]  /*9660*/  @!P1 IMAD.WIDE R20, R26, 0x2, R18 ;  /* 0x000000021a149825 */ /* 0x000fe400078e0212 */
[----:B------:R-:W-:-:S03]  /*9670*/  @!P0 SHF.R.S32.HI R0, RZ, 0x1f, R2 ;  /* 0x0000001fff008819 */ /* 0x000fc60000011402 */
[----:B------:R1:W5:Y:S01]  /*9680*/  @!P1 LD.E.64 R12, [R20.64] ;  /* 0x00000022140c9980 */ /* 0x000362000c101b00 */
[----:B------:R-:W-:-:S04]  /*9690*/  @!P0 LEA.HI R0, R0, R2, RZ, 0x2 ;  /* 0x0000000200008211 */ /* 0x000fc800078f10ff */
[----:B------:R-:W-:-:S05]  /*96a0*/  @!P0 LOP3.LUT R0, R0, 0xfffffffc, RZ, 0xc0, !PT ;  /* 0xfffffffc00008812 */ /* 0x000fca00078ec0ff */
[----:B------:R-:W-:-:S04]  /*96b0*/  @!P0 IMAD.WIDE R14, R0, 0x2, R16 ;  /* 0x00000002000e8825 */ /* 0x000fc800078e0210 */
[----:B------:R-:W-:Y:S01]  /*96c0*/  @!P0 IMAD.WIDE R18, R0, 0x2, R18 ;  /* 0x0000000200128825 */ /* 0x000fe200078e0212 */
[----:B------:R1:W5:Y:S03]  /*96d0*/  @!P0 LD.E.64 R6, [R14.64] ;  /* 0x000000220e068980 */ /* 0x000366000c101b00 */
[----:B------:R-:W-:Y:S01]  /*96e0*/  @!P1 IMAD.WIDE R16, R26, 0x2, R16 ;  /* 0x000000021a109825 */ /* 0x000fe200078e0210 */
[----:B------:R1:W5:Y:S04]  /*96f0*/  @!P0 LD.E.64 R8, [R18.64] ;  /* 0x0000002212088980 */ /* 0x000368000c101b00 */
[----:B------:R1:W5:Y:S02]  /*9700*/  @!P1 LD.E.64 R10, [R16.64] ;  /* 0x00000022100a9980 */ /* 0x000364000c101b00 */
.L_x_856:
[----:B------:R-:W-:Y:S05]  /*9710*/  BSYNC B0 ;  /* 0x0000000000007941 */ /* 0x000fea0003800000 */
.L_x_855:
[----:B------:R-:W-:Y:S01]  /*9720*/  UIMAD UR4, UR17, -0x80, UR23 ;  /* 0xffffff80110478a4 */ /* 0x000fe2000f8e0217 */
[----:B-1---5:R-:W-:Y:S01]  /*9730*/  IMAD.MOV.U32 R21, RZ, RZ, R12 ;  /* 0x000000ffff157224 */ /* 0x022fe200078e000c */
[----:B------:R-:W-:Y:S01]  /*9740*/  SHF.R.U64 R19, R12, 0x10, R13 ;  /* 0x000000100c137819 */ /* 0x000fe2000000120d */
[----:B------:R-:W-:Y:S01]  /*9750*/  IMAD.MOV.U32 R18, RZ, RZ, R8 ;  /* 0x000000ffff127224 */ /* 0x000fe200078e0008 */
[----:B------:R-:W-:Y:S01]  /*9760*/  UISETP.LT.AND UP0, UPT, UR4, 0x80, UPT ;  /* 0x000000800400788c */ /* 0x000fe2000bf01270 */
[----:B------:R-:W-:Y:S01]  /*9770*/  SHF.R.U64 R15, R8, 0x10, R9 ;  /* 0x00000010080f7819 */ /* 0x000fe20000001209 */
[--C-:B------:R-:W-:Y:S01]  /*9780*/  IMAD.MOV.U32 R20, RZ, RZ, R13.reuse ;  /* 0x000000ffff147224 */ /* 0x100fe200078e000d */
[----:B------:R-:W-:Y:S01]  /*9790*/  SHF.R.U32.HI R16, RZ, 0x10, R13 ;  /* 0x00000010ff107819 */ /* 0x000fe2000001160d */
[----:B------:R-:W-:Y:S01]  /*97a0*/  USEL UR4, UR4, 0x80, UP0 ;  /* 0x0000008004047887 */ /* 0x000fe20008000000 */
[--C-:B------:R-:W-:Y:S01]  /*97b0*/  IMAD.MOV.U32 R17, RZ, RZ, R9.reuse ;  /* 0x000000ffff117224 */ /* 0x100fe200078e0009 */
[----:B------:R-:W-:Y:S01]  /*97c0*/  SHF.R.U32.HI R12, RZ, 0x10, R9 ;  /* 0x00000010ff0c7819 */ /* 0x000fe20000011609 */
[----:B------:R-:W-:Y:S01]  /*97d0*/  IMAD.MOV.U32 R8, RZ, RZ, R7 ;  /* 0x000000ffff087224 */ /* 0x000fe200078e0007 */
[--C-:B------:R-:W-:Y:S01]  /*97e0*/  SHF.R.U32.HI R5, RZ, 0x10, R11.reuse ;  /* 0x00000010ff057819 */ /* 0x100fe2000001160b */
[----:B------:R-:W-:Y:S01]  /*97f0*/  IMAD.MOV.U32 R14, RZ, RZ, R10 ;  /* 0x000000ffff0e7224 */ /* 0x000fe200078e000a */
[----:B------:R-:W-:Y:S01]  /*9800*/  ISETP.GE.AND P0, PT, R42, UR4, PT ;  /* 0x000000042a007c0c */ /* 0x000fe2000bf06270 */
[--C-:B------:R-:W-:Y:S01]  /*9810*/  IMAD.MOV.U32 R13, RZ, RZ, R11.reuse ;  /* 0x000000ffff0d7224 */ /* 0x100fe200078e000b */
[----:B------:R-:W-:Y:S01]  /*9820*/  SHF.R.U64 R10, R10, 0x10, R11 ;  /* 0x000000100a0a7819 */ /* 0x000fe2000000120b */
[----:B------:R-:W-:Y:S01]  /*9830*/  IMAD.MOV.U32 R9, RZ, RZ, R6 ;  /* 0x000000ffff097224 */ /* 0x000fe200078e0006 */
        /* <DEDUP_REMOVED lines=18> */
[--C-:B------:R-:W-:Y:S02]  /*9960*/  HADD2.F32 R7, -RZ, R18.reuse.H0_H0 ;  /* 0x20000012ff077230 */ /* 0x100fe40000004100 */
[----:B------:R-:W-:Y:S02]  /*9970*/  HADD2.F32 R0, -RZ, R18.H1_H1 ;  /* 0x30000012ff007230 */ /* 0x000fe40000004100 */
[----:B------:R-:W-:Y:S02]  /*9980*/  HADD2.F32 R5, -RZ, R21.H0_H0 ;  /* 0x20000015ff057230 */ /* 0x000fe40000004100 */
[----:B------:R-:W-:Y:S02]  /*9990*/  HADD2.F32 R2, -RZ, R19.H1_H1 ;  /* 0x30000013ff027230 */ /* 0x000fe40000004100 */
[--C-:B-1----:R-:W-:Y:S02]  /*99a0*/  HADD2.F32 R12, -RZ, R8.reuse.H0_H0 ;  /* 0x20000008ff0c7230 */ /* 0x102fe40000004100 */
[----:B------:R-:W-:-:S02]  /*99b0*/  HADD2.F32 R8, -RZ, R8.H1_H1 ;  /* 0x30000008ff087230 */ /* 0x000fc40000004100 */
[--C-:B------:R-:W-:Y:S02]  /*99c0*/  HADD2.F32 R6, -RZ, R9.reuse.H0_H0 ;  /* 0x20000009ff067230 */ /* 0x100fe40000004100 */
[----:B------:R-:W-:Y:S02]  /*99d0*/  HADD2.F32 R9, -RZ, R9.H1_H1 ;  /* 0x30000009ff097230 */ /* 0x000fe40000004100 */
[--C-:B------:R-:W-:Y:S02]  /*99e0*/  HADD2.F32 R14, -RZ, R10.reuse.H0_H0 ;  /* 0x2000000aff0e7230 */ /* 0x100fe40000004100 */
[----:B------:R-:W-:Y:S01]  /*99f0*/  HADD2.F32 R13, -RZ, R10.H1_H1 ;  /* 0x3000000aff0d7230 */ /* 0x000fe20000004100 */
[-C--:B------:R-:W-:Y:S01]  /*9a00*/  FMUL.FTZ R10, R12, R7.reuse ;  /* 0x000000070c0a7220 */ /* 0x080fe20000410000 */
[--C-:B------:R-:W-:Y:S02]  /*9a10*/  HADD2.F32 R16, -RZ, R11.reuse.H0_H0 ;  /* 0x2000000bff107230 */ /* 0x100fe40000004100 */
[----:B------:R-:W-:Y:S01]  /*9a20*/  HADD2.F32 R15, -RZ, R11.H1_H1 ;  /* 0x3000000bff0f7230 */ /* 0x000fe20000004100 */
[----:B------:R-:W-:-:S02]  /*9a30*/  FMUL.FTZ R11, R8, R7 ;  /* 0x00000007080b7220 */ /* 0x000fc40000410000 */
[CC--:B------:R-:W-:Y:S02]  /*9a40*/  FMUL.FTZ R7, R9.reuse, R0.reuse ;  /* 0x0000000009077220 */ /* 0x0c0fe40000410000 */
[----:B------:R-:W-:Y:S02]  /*9a50*/  FMUL.FTZ R0, R6, R0 ;  /* 0x0000000006007220 */ /* 0x000fe40000410000 */
[-C--:B------:R-:W-:Y:S02]  /*9a60*/  FFMA.FTZ R17, R12, R5.reuse, -R11 ;  /* 0x000000050c117223 */ /* 0x080fe4000001080b */
[-C--:B------:R-:W-:Y:S01]  /*9a70*/  FFMA.FTZ R11, R6, R2.reuse, -R7 ;  /* 0x00000002060b7223 */ /* 0x080fe20000010807 */
[--C-:B------:R-:W-:Y:S01]  /*9a80*/  HADD2.F32 R6, -RZ, R20.reuse.H0_H0 ;  /* 0x20000014ff067230 */ /* 0x100fe20000004100 */
[----:B------:R-:W-:Y:S01]  /*9a90*/  FFMA.FTZ R9, R9, R2, R0 ;  /* 0x0000000209097223 */ /* 0x000fe20000010000 */
[----:B------:R-:W-:Y:S01]  /*9aa0*/  HADD2.F32 R0, -RZ, R19.H0_H0 ;  /* 0x20000013ff007230 */ /* 0x000fe20000004100 */
[----:B------:R-:W-:Y:S01]  /*9ab0*/  FFMA.FTZ R12, R8, R5, R10 ;  /* 0x00000005080c7223 */ /* 0x000fe2000001000a */
[----:B------:R-:W-:Y:S01]  /*9ac0*/  HADD2.F32 R5, -RZ, R21.H1_H1 ;  /* 0x30000015ff057230 */ /* 0x000fe20000004100 */
[-C--:B------:R-:W-:Y:S01]  /*9ad0*/  FMUL.FTZ R8, R13, R6.reuse ;  /* 0x000000060d087220 */ /* 0x080fe20000410000 */
[----:B------:R-:W-:Y:S01]  /*9ae0*/  HADD2.F32 R2, -RZ, R20.H1_H1 ;  /* 0x30000014ff027230 */ /* 0x000fe20000004100 */
[----:B------:R-:W-:Y:S01]  /*9af0*/  FMUL.FTZ R7, R14, R6 ;  /* 0x000000060e077220 */ /* 0x000fe20000410000 */
[----:B------:R-:W-:Y:S01]  /*9b00*/  F2FP.PACK_AB R9, R9, R11 ;  /* 0x0000000b0909723e */ /* 0x000fe200000000ff */
[----:B------:R-:W-:-:S02]  /*9b10*/  FMUL.FTZ R6, R15, R0 ;  /* 0x000000000f067220 */ /* 0x000fc40000410000 */
[----:B------:R-:W-:Y:S02]  /*9b20*/  FMUL.FTZ R0, R16, R0 ;  /* 0x0000000010007220 */ /* 0x000fe40000410000 */
[----:B------:R-:W-:Y:S01]  /*9b30*/  FFMA.FTZ R10, R14, R5, -R8 ;  /* 0x000000050e0a7223 */ /* 0x000fe20000010808 */
[----:B------:R-:W-:Y:S01]  /*9b40*/  F2FP.PACK_AB R8, R12, R17 ;  /* 0x000000110c08723e */ /* 0x000fe200000000ff */
[----:B------:R-:W-:Y:S02]  /*9b50*/  FFMA.FTZ R7, R13, R5, R7 ;  /* 0x000000050d077223 */ /* 0x000fe40000010007 */
[-C--:B------:R-:W-:Y:S02]  /*9b60*/  FFMA.FTZ R6, R16, R2.reuse, -R6 ;  /* 0x0000000210067223 */ /* 0x080fe40000010806 */
[----:B------:R-:W-:Y:S01]  /*9b70*/  FFMA.FTZ R0, R15, R2, R0 ;  /* 0x000000020f007223 */ /* 0x000fe20000010000 */
[----:B------:R-:W-:-:S04]  /*9b80*/  F2FP.PACK_AB R10, R7, R10 ;  /* 0x0000000a070a723e */ /* 0x000fc800000000ff */
[----:B------:R-:W-:-:S05]  /*9b90*/  F2FP.PACK_AB R11, R0, R6 ;  /* 0x00000006000b723e */ /* 0x000fca00000000ff */
[----:B------:R1:W-:Y:S02]  /*9ba0*/  STS.128 [R32+0x8100], R8 ;  /* 0x0081000820007388 */ /* 0x0003e40000000c00 */
.L_x_860:
[----:B------:R-:W-:Y:S05]  /*9bb0*/  BSYNC B0 ;  /* 0x0000000000007941 */ /* 0x000fea0003800000 */
.L_x_859:
[----:B------:R-:W-:-:S04]  /*9bc0*/  IADD3 R0, R26, 0x20, RZ ;  /* 0x000000201a007810 */ /* 0x000fc80007ffe0ff */
[----:B------:R-:W-:-:S13]  /*9bd0*/  ISETP.GE.AND P0, PT, R0, c[0x0][0x27c], PT ;  /* 0x00009f0000007a0c */ /* 0x000fda0003f06270 */
[----:B------:R-:W-:Y:S05]  /*9be0*/  @P0 BRA `(.L_x_858) ;  /* 0x0000026000000947 */ /* 0x000fea0003800000 */
[----:B-1----:R-:W1:Y:S01]  /*9bf0*/  LDS.128 R8, [R32+0xc100] ;  /* 0x00c1000020087984 */ /* 0x002e620000000c00 */
[--C-:B------:R-:W-:Y:S02]  /*9c00*/  HADD2.F32 R7, -RZ, R22.reuse.H0_H0 ;  /* 0x20000016ff077230 */ /* 0x100fe40000004100 */
[----:B------:R-:W-:Y:S02]  /*9c10*/  HADD2.F32 R0, -RZ, R22.H1_H1 ;  /* 0x30000016ff007230 */ /* 0x000fe40000004100 */
[----:B------:R-:W-:Y:S02]  /*9c20*/  HADD2.F32 R5, -RZ, R24.H1_H1 ;  /* 0x30000018ff057230 */ /* 0x000fe40000004100 */
        /* <DEDUP_REMOVED lines=15> */
[----:B------:R-:W-:Y:S01]  /*9d20*/  HADD2.F32 R6, -RZ, R24.H0_H0 ;  /* 0x20000018ff067230 */ /* 0x000fe20000004100 */
[----:B------:R-:W-:Y:S01]  /*9d30*/  FFMA.FTZ R9, R9, R2, R0 ;  /* 0x0000000209097223 */ /* 0x000fe20000010000 */
[----:B------:R-:W-:Y:S01]  /*9d40*/  HADD2.F32 R0, -RZ, R23.H0_H0 ;  /* 0x20000017ff007230 */ /* 0x000fe20000004100 */
[----:B------:R-:W-:Y:S01]  /*9d50*/  FFMA.FTZ R12, R8, R5, R10 ;  /* 0x00000005080c7223 */ /* 0x000fe2000001000a */
[--C-:B------:R-:W-:Y:S01]  /*9d60*/  HADD2.F32 R5, -RZ, R25.reuse.H1_H1 ;  /* 0x30000019ff057230 */ /* 0x100fe20000004100 */
[-C--:B------:R-:W-:Y:S01]  /*9d70*/  FMUL.FTZ R8, R13, R6.reuse ;  /* 0x000000060d087220 */ /* 0x080fe20000410000 */
[----:B------:R-:W-:Y:S01]  /*9d80*/  HADD2.F32 R2, -RZ, R25.H0_H0 ;  /* 0x20000019ff027230 */ /* 0x000fe20000004100 */
        /* <DEDUP_REMOVED lines=12> */
.L_x_858:
[----:B------:R-:W-:Y:S05]  /*9e50*/  BSYNC B1 ;  /* 0x0000000000017941 */ /* 0x000fea0003800000 */
.L_x_857:
        /* <DEDUP_REMOVED lines=18> */
[C---:B------:R-:W-:Y:S01]  /*9f80*/  FMUL.FTZ R10, R7.reuse, R12 ;  /* 0x0000000c070a7220 */ /* 0x040fe20000410000 */
[--C-:B------:R-:W-:Y:S02]  /*9f90*/  HADD2.F32 R16, -RZ, R11.reuse.H0_H0 ;  /* 0x2000000bff107230 */ /* 0x100fe40000004100 */
[----:B------:R-:W-:Y:S01]  /*9fa0*/  HADD2.F32 R15, -RZ, R11.H1_H1 ;  /* 0x3000000bff0f7230 */ /* 0x000fe20000004100 */
[----:B------:R-:W-:-:S02]  /*9fb0*/  FMUL.FTZ R11, R7, R8 ;  /* 0x00000008070b7220 */ /* 0x000fc40000410000 */
[CC--:B------:R-:W-:Y:S02]  /*9fc0*/  FMUL.FTZ R7, R0.reuse, R9.reuse ;  /* 0x0000000900077220 */ /* 0x0c0fe40000410000 */
[----:B------:R-:W-:Y:S02]  /*9fd0*/  FMUL.FTZ R0, R0, R6 ;  /* 0x0000000600007220 */ /* 0x000fe40000410000 */
[C---:B------:R-:W-:Y:S02]  /*9fe0*/  FFMA.FTZ R17, R5.reuse, R12, -R11 ;  /* 0x0000000c05117223 */ /* 0x040fe4000001080b */
[C---:B------:R-:W-:Y:S01]  /*9ff0*/  FFMA.FTZ R11, R2.reuse, R6, -R7 ;  /* 0x00000006020b7223 */ /* 0x040fe20000010807 */
[--C-:B------:R-:W-:Y:S01]  /*a000*/  HADD2.F32 R6, -RZ, R20.reuse.H0_H0 ;  /* 0x20000014ff067230 */ /* 0x100fe20000004100 */
[----:B------:R-:W-:Y:S01]  /*a010*/  FFMA.FTZ R9, R2, R9, R0 ;  /* 0x0000000902097223 */ /* 0x000fe20000010000 */
[----:B------:R-:W-:Y:S01]  /*a020*/  HADD2.F32 R0, -RZ, R19.H0_H0 ;  /* 0x20000013ff007230 */ /* 0x000fe20000004100 */
[----:B------:R-:W-:Y:S01]  /*a030*/  FFMA.FTZ R12, R5, R8, R10 ;  /* 0x00000008050c7223 */ /* 0x000fe2000001000a */
[----:B------:R-:W-:Y:S01]  /*a040*/  HADD2.F32 R5, -RZ, R21.H1_H1 ;  /* 0x30000015ff057230 */ /* 0x000fe20000004100 */
[C---:B------:R-:W-:Y:S01]  /*a050*/  FMUL.FTZ R8, R6.reuse, R13 ;  /* 0x0000000d06087220 */ /* 0x040fe20000410000 */
[----:B------:R-:W-:Y:S01]  /*a060*/  HADD2.F32 R2, -RZ, R20.H1_H1 ;  /* 0x30000014ff027230 */ /* 0x000fe20000004100 */
[----:B------:R-:W-:Y:S01]  /*a070*/  FMUL.FTZ R7, R6, R14 ;  /* 0x0000000e06077220 */ /* 0x000fe20000410000 */
[----:B------:R-:W-:Y:S01]  /*a080*/  F2FP.PACK_AB R9, R9, R11 ;  /* 0x0000000b0909723e */ /* 0x000fe200000000ff */
[----:B------:R-:W-:-:S02]  /*a090*/  FMUL.FTZ R6, R0, R15 ;  /* 0x0000000f00067220 */ /* 0x000fc40000410000 */
[----:B------:R-:W-:Y:S02]  /*a0a0*/  FMUL.FTZ R0, R0, R16 ;  /* 0x0000001000007220 */ /* 0x000fe40000410000 */
[C---:B------:R-:W-:Y:S01]  /*a0b0*/  FFMA.FTZ R10, R5.reuse, R14, -R8 ;  /* 0x0000000e050a7223 */ /* 0x040fe20000010808 */
[----:B------:R-:W-:Y:S01]  /*a0c0*/  F2FP.PACK_AB R8, R12, R17 ;  /* 0x000000110c08723e */ /* 0x000fe200000000ff */
[----:B------:R-:W-:Y:S02]  /*a0d0*/  FFMA.FTZ R7, R5, R13, R7 ;  /* 0x0000000d05077223 */ /* 0x000fe40000010007 */
[C---:B------:R-:W-:Y:S02]  /*a0e0*/  FFMA.FTZ R6, R2.reuse, R16, -R6 ;  /* 0x0000001002067223 */ /* 0x040fe40000010806 */
[----:B------:R-:W-:Y:S01]  /*a0f0*/  FFMA.FTZ R0, R2, R15, R0 ;  /* 0x0000000f02007223 */ /* 0x000fe20000010000 */
[----:B------:R-:W-:-:S04]  /*a100*/  F2FP.PACK_AB R10, R7, R10 ;  /* 0x0000000a070a723e */ /* 0x000fc800000000ff */
[----:B------:R-:W-:-:S05]  /*a110*/  F2FP.PACK_AB R11, R0, R6 ;  /* 0x00000006000b723e */ /* 0x000fca00000000ff */
[----:B------:R1:W-:Y:S02]  /*a120*/  STS.128 [R32+0x8900], R8 ;  /* 0x0089000820007388 */ /* 0x0003e40000000c00 */
.L_x_864:
[----:B------:R-:W-:Y:S05]  /*a130*/  BSYNC B0 ;  /* 0x0000000000007941 */ /* 0x000fea0003800000 */
.L_x_863:
        /* <DEDUP_REMOVED lines=22> */
[----:B------:R-:W-:Y:S01]  /*a2a0*/  HADD2.F32 R6, -RZ, R24.H0_H0 ;  /* 0x20000018ff067230 */ /* 0x000fe20000004100 */
[----:B------:R-:W-:Y:S01]  /*a2b0*/  FFMA.FTZ R9, R2, R9, R0 ;  /* 0x0000000902097223 */ /* 0x000fe20000010000 */
[----:B------:R-:W-:Y:S01]  /*a2c0*/  HADD2.F32 R0, -RZ, R23.H0_H0 ;  /* 0x20000017ff007230 */ /* 0x000fe20000004100 */
[----:B------:R-:W-:Y:S01]  /*a2d0*/  FFMA.FTZ R12, R5, R8, R10 ;  /* 0x00000008050c7223 */ /* 0x000fe2000001000a */
[--C-:B------:R-:W-:Y:S01]  /*a2e0*/  HADD2.F32 R5, -RZ, R25.reuse.H1_H1 ;  /* 0x30000019ff057230 */ /* 0x100fe20000004100 */
[C---:B------:R-:W-:Y:S01]  /*a2f0*/  FMUL.FTZ R8, R6.reuse, R13 ;  /* 0x0000000d06087220 */ /* 0x040fe20000410000 */
[----:B------:R-:W-:Y:S01]  /*a300*/  HADD2.F32 R2, -RZ, R25.H0_H0 ;  /* 0x20000019ff027230 */ /* 0x000fe20000004100 */
        /* <DEDUP_REMOVED lines=12> */
.L_x_862:
[----:B------:R-:W-:Y:S05]  /*a3d0*/  BSYNC B1 ;  /* 0x0000000000017941 */ /* 0x000fea0003800000 */
.L_x_861:
        /* <DEDUP_REMOVED lines=45> */
.L_x_868:
[----:B------:R-:W-:Y:S05]  /*a6b0*/  BSYNC B0 ;  /* 0x0000000000007941 */ /* 0x000fea0003800000 */
.L_x_867:
        /* <DEDUP_REMOVED lines=41> */
.L_x_866:
[----:B------:R-:W-:Y:S05]  /*a950*/  BSYNC B1 ;  /* 0x0000000000017941 */ /* 0x000fea0003800000 */
.L_x_865:
        /* <DEDUP_REMOVED lines=45> */
.L_x_872:
[----:B------:R-:W-:Y:S05]  /*ac30*/  BSYNC B0 ;  /* 0x0000000000007941 */ /* 0x000fea0003800000 */
.L_x_871:
        /* <DEDUP_REMOVED lines=41> */
.L_x_870:
[----:B------:R-:W-:Y:S05]  /*aed0*/  BSYNC B1 ;  /* 0x0000000000017941 */ /* 0x000fea0003800000 */
.L_x_869:
        /* <DEDUP_REMOVED lines=45> */
.L_x_876:
[----:B------:R-:W-:Y:S05]  /*b1b0*/  BSYNC B0 ;  /* 0x0000000000007941 */ /* 0x000fea0003800000 */
.L_x_875:
        /* <DEDUP_REMOVED lines=41> */
.L_x_874:
[----:B------:R-:W-:Y:S05]  /*b450*/  BSYNC B1 ;  /* 0x0000000000017941 */ /* 0x000fea0003800000 */
.L_x_873:
        /* <DEDUP_REMOVED lines=45> */
.L_x_880:
[----:B------:R-:W-:Y:S05]  /*b730*/  BSYNC B0 ;  /* 0x0000000000007941 */ /* 0x000fea0003800000 */
.L_x_879:
        /* <DEDUP_REMOVED lines=41> */
.L_x_878:
[----:B------:R-:W-:Y:S05]  /*b9d0*/  BSYNC B1 ;  /* 0x0000000000017941 */ /* 0x000fea0003800000 */
.L_x_877:
        /* <DEDUP_REMOVED lines=45> */
.L_x_884:
[----:B------:R-:W-:Y:S05]  /*bcb0*/  BSYNC B0 ;  /* 0x0000000000007941 */ /* 0x000fea0003800000 */
.L_x_883:
        /* <DEDUP_REMOVED lines=41> */
.L_x_882:
[----:B------:R-:W-:Y:S05]  /*bf50*/  BSYNC B1 ;  /* 0x0000000000017941 */ /* 0x000fea0003800000 */
.L_x_881:
[----:B------:R-:W-:-:S04]  /*bf60*/  IADD3 R0, R42, 0x70, RZ ;  /* 0x000000702a007810 */ /* 0x000fc80007ffe0ff */
        /* <DEDUP_REMOVED lines=43> */
.L_x_887:
[----:B------:R-:W-:Y:S05]  /*c220*/  BSYNC B0 ;  /* 0x0000000000007941 */ /* 0x000fea0003800000 */
.L_x_886:
        /* <DEDUP_REMOVED lines=40> */
[----:B------:R1:W-:Y:S01]  /*c4b0*/  STS.128 [R32+0xf900], R8 ;  /* 0x00f9000820007388 */ /* 0x0003e20000000c00 */
[----:B------:R-:W-:Y:S05]  /*c4c0*/  BRA `(.L_x_885) ;  /* 0x0000350000007947 */ /* 0x000fea0003800000 */
.L_x_854:
[----:B------:R-:W-:Y:S01]  /*c4d0*/  ISETP.NE.AND P0, PT, R20, RZ, PT ;  /* 0x000000ff1400720c */ /* 0x000fe20003f05270 */
[----:B------:R-:W-:Y:S01]  /*c4e0*/  BSSY B0, `(.L_x_888) ;  /* 0x000000d000007945 */ /* 0x000fe20003800000 */
[----:B------:R-:W-:Y:S01]  /*c4f0*/  CS2R R10, SRZ ;  /* 0x00000000000a7805 */ /* 0x000fe2000001ff00 */
[----:B------:R-:W-:Y:S01]  /*c500*/  CS2R R8, SRZ ;  /* 0x0000000000087805 */ /* 0x000fe2000001ff00 */
[----:B------:R-:W-:Y:S01]  /*c510*/  CS2R R14, SRZ ;  /* 0x00000000000e7805 */ /* 0x000fe2000001ff00 */
[----:B------:R-:W-:-:S08]  /*c520*/  CS2R R12, SRZ ;  /* 0x00000000000c7805 */ /* 0x000fd0000001ff00 */
[----:B------:R-:W-:Y:S05]  /*c530*/  @P0 BRA `(.L_x_889) ;  /* 0x0000007000000947 */ /* 0x000fea0003800000 */
[----:B------:R-:W-:Y:S01]  /*c540*/  ISETP.GE.AND P0, PT, R132, c[0x0][0x27c], PT ;  /* 0x00009f0084007a0c */ /* 0x000fe20003f06270 */
[----:B------:R-:W-:-:S12]  /*c550*/  CS2R R10, SRZ ;  /* 0x00000000000a7805 */ /* 0x000fd8000001ff00 */
[----:B------:R-:W-:Y:S05]  /*c560*/  @P0 BRA `(.L_x_889) ;  /* 0x0000004000000947 */ /* 0x000fea0003800000 */
[----:B------:R-:W-:-:S04]  /*c570*/  IMAD.WIDE R8, R132, 0x2, R18 ;  /* 0x0000000284087825 */ /* 0x000fc800078e0212 */
[----:B------:R-:W-:Y:S02]  /*c580*/  IMAD.WIDE R12, R132, 0x2, R16 ;  /* 0x00000002840c7825 */ /* 0x000fe400078e0210 */
[----:B------:R-:W5:Y:S04]  /*c590*/  LD.E.128 R8, [R8.64] ;  /* 0x0000002208087980 */ /* 0x000f68000c101d00 */
[----:B------:R-:W5:Y:S02]  /*c5a0*/  LD.E.128 R12, [R12.64] ;  /* 0x000000220c0c7980 */ /* 0x000f64000c101d00 */
.L_x_889:
[----:B------:R-:W-:Y:S05]  /*c5b0*/  BSYNC B0 ;  /* 0x0000000000007941 */ /* 0x000fea0003800000 */
.L_x_888:
[----:B------:R-:W-:Y:S01]  /*c5c0*/  UIMAD UR4, UR17, -0x80, UR23 ;  /* 0xffffff80110478a4 */ /* 0x000fe2000f8e0217 */
[----:B------:R-:W-:Y:S01]  /*c5d0*/  ISETP.GE.AND P0, PT, R132, c[0x0][0x27c], PT ;  /* 0x00009f0084007a0c */ /* 0x000fe20003f06270 */
[--C-:B-----5:R-:W-:Y:S01]  /*c5e0*/  IMAD.MOV.U32 R21, RZ, RZ, R9.reuse ;  /* 0x000000ffff157224 */ /* 0x120fe200078e0009 */
[--C-:B------:R-:W-:Y:S01]  /*c5f0*/  SHF.R.U64 R20, R8, 0x10, R9.reuse ;  /* 0x0000001008147819 */ /* 0x100fe20000001209 */
[----:B------:R-:W-:Y:S01]  /*c600*/  UISETP.LT.AND UP0, UPT, UR4, 0x80, UPT ;  /* 0x000000800400788c */ /* 0x000fe2000bf01270 */
[----:B------:R-:W-:Y:S01]  /*c610*/  SHF.R.U32.HI R17, RZ, 0x10, R9 ;  /* 0x00000010ff117819 */ /* 0x000fe20000011609 */
[----:B------:R-:W-:Y:S01]  /*c620*/  IMAD.MOV.U32 R19, RZ, RZ, R10 ;  /* 0x000000ffff137224 */ /* 0x000fe200078e000a */
[--C-:B------:R-:W-:Y:S01]  /*c630*/  SHF.R.U64 R16, R10, 0x10, R11.reuse ;  /* 0x000000100a107819 */ /* 0x100fe2000000120b */
[----:B------:R-:W-:Y:S01]  /*c640*/  USEL UR4, UR4, 0x80, UP0 ;  /* 0x0000008004047887 */ /* 0x000fe20008000000 */
[--C-:B------:R-:W-:Y:S01]  /*c650*/  IMAD.MOV.U32 R18, RZ, RZ, R11.reuse ;  /* 0x000000ffff127224 */ /* 0x100fe200078e000b */
[----:B------:R-:W-:Y:S01]  /*c660*/  SHF.R.U32.HI R9, RZ, 0x10, R11 ;  /* 0x00000010ff097819 */ /* 0x000fe2000001160b */
[----:B------:R-:W-:Y:S01]  /*c670*/  IMAD.MOV.U32 R22, RZ, RZ, R8 ;  /* 0x000000ffff167224 */ /* 0x000fe200078e0008 */
[--C-:B------:R-:W-:Y:S01]  /*c680*/  SHF.R.U64 R8, R12, 0x10, R13.reuse ;  /* 0x000000100c087819 */ /* 0x100fe2000000120d */
[----:B------:R-:W-:Y:S01]  /*c690*/  IMAD.MOV.U32 R11, RZ, RZ, R12 ;  /* 0x000000ffff0b7224 */ /* 0x000fe200078e000c */
[----:B------:R-:W-:Y:S01]  /*c6a0*/  ISETP.GE.OR P1, PT, R42, UR4, P0 ;  /* 0x000000042a007c0c */ /* 0x000fe20008726670 */
[--C-:B------:R-:W-:Y:S01]  /*c6b0*/  IMAD.MOV.U32 R10, RZ, RZ, R13.reuse ;  /* 0x000000ffff0a7224 */ /* 0x100fe200078e000d */
[----:B------:R-:W-:Y:S01]  /*c6c0*/  SHF.R.U32.HI R5, RZ, 0x10, R13 ;  /* 0x00000010ff057819 */ /* 0x000fe2000001160d */
        /* <DEDUP_REMOVED lines=16> */
[----:B------:R-:W-:Y:S01]  /*c7d0*/  MOV R0, c[0x0][0x27c] ;  /* 0x00009f0000007a02 */ /* 0x000fe20000000f00 */
[----:B------:R-:W1:Y:S01]  /*c7e0*/  LDS.128 R12, [R32+0x8100] ;  /* 0x00810000200c7984 */ /* 0x000e620000000c00 */
[----:B------:R-:W-:-:S02]  /*c7f0*/  HADD2.F32 R6, -RZ, R43.H0_H0 ;  /* 0x2000002bff067230 */ /* 0x000fc40000004100 */
[----:B------:R-:W-:Y:S01]  /*c800*/  LEA.HI R0, R0, R96, RZ, 0x1d ;  /* 0x0000006000007211 */ /* 0x000fe200078fe8ff */
[----:B------:R-:W-:Y:S02]  /*c810*/  HADD2.F32 R18, -RZ, R44.H1_H1 ;  /* 0x3000002cff127230 */ /* 0x000fe40000004100 */
[----:B------:R-:W-:Y:S01]  /*c820*/  HADD2.F32 R16, -RZ, R46.H0_H0 ;  /* 0x2000002eff107230 */ /* 0x000fe20000004100 */
[----:B------:R-:W-:Y:S01]  /*c830*/  SHF.R.S32.HI R5, RZ, 0x1f, R0 ;  /* 0x0000001fff057819 */ /* 0x000fe20000011400 */
[----:B------:R-:W-:Y:S01]  /*c840*/  HADD2.F32 R17, -RZ, R47.H0_H0 ;  /* 0x2000002fff117230 */ /* 0x000fe20000004100 */
[----:B------:R-:W-:Y:S02]  /*c850*/  SHF.L.U32 R2, R0, 0x3, RZ ;  /* 0x0000000300027819 */ /* 0x000fe400000006ff */
[----:B------:R-:W-:Y:S01]  /*c860*/  LEA.HI R0, R5, R0, RZ, 0x3 ;  /* 0x0000000005007211 */ /* 0x000fe200078f18ff */
[----:B------:R-:W-:Y:S01]  /*c870*/  HADD2.F32 R5, -RZ, R44.H0_H0 ;  /* 0x2000002cff057230 */ /* 0x000fe20000004100 */
[----:B------:R-:W-:-:S02]  /*c880*/  LOP3.LUT R2, R23, 0x38, R2, 0xf8, !PT ;  /* 0x0000003817027812 */ /* 0x000fc400078ef802 */
[----:B------:R-:W-:Y:S02]  /*c890*/  SHF.L.U32 R0, R0, 0xa, RZ ;  /* 0x0000000a00007819 */ /* 0x000fe400000006ff */
[----:B------:R-:W-:Y:S02]  /*c8a0*/  LOP3.LUT R2, R2, R25, RZ, 0x3c, !PT ;  /* 0x0000001902027212 */ /* 0x000fe400078e3cff */
[----:B------:R-:W-:-:S04]  /*c8b0*/  LOP3.LUT R0, R0, 0x7fffe000, RZ, 0xc0, !PT ;  /* 0x7fffe00000007812 */ /* 0x000fc800078ec0ff */
[----:B------:R-:W-:-:S04]  /*c8c0*/  IADD3 R0, R2, R0, R24 ;  /* 0x0000000002007210 */ /* 0x000fc80007ffe018 */
[----:B------:R-:W-:Y:S01]  /*c8d0*/  SHF.L.U32 R37, R0, 0x1, RZ ;  /* 0x0000000100257819 */ /* 0x000fe200000006ff */
[----:B------:R-:W-:-:S04]  /*c8e0*/  HADD2.F32 R0, -RZ, R43.H1_H1 ;  /* 0x3000002bff007230 */ /* 0x000fc80000004100 */
[----:B------:R-:W2:Y:S01]  /*c8f0*/  LDS.128 R8, [R37+0x8100] ;  /* 0x0081000025087984 */ /* 0x000ea20000000c00 */
[--C-:B-1----:R-:W-:Y:S02]  /*c900*/  HADD2.F32 R23, -RZ, R12.reuse.H0_H0 ;  /* 0x2000000cff177230 */ /* 0x102fe40000004100 */
[----:B------:R-:W-:Y:S02]  /*c910*/  HADD2.F32 R22, -RZ, R12.H1_H1 ;  /* 0x3000000cff167230 */ /* 0x000fe40000004100 */
[--C-:B------:R-:W-:Y:S01]  /*c920*/  HADD2.F32 R25, -RZ, R13.reuse.H0_H0 ;  /* 0x2000000dff197230 */ /* 0x100fe20000004100 */
[----:B------:R-:W-:Y:S01]  /*c930*/  FMUL.FTZ R2, R23, R6 ;  /* 0x0000000617027220 */ /* 0x000fe20000410000 */
[--C-:B------:R-:W-:Y:S02]  /*c940*/  HADD2.F32 R27, -RZ, R14.reuse.H0_H0 ;  /* 0x2000000eff1b7230 */ /* 0x100fe40000004100 */
[----:B------:R-:W-:Y:S02]  /*c950*/  HADD2.F32 R26, -RZ, R14.H1_H1 ;  /* 0x3000000eff1a7230 */ /* 0x000fe40000004100 */
[----:B------:R-:W-:-:S02]  /*c960*/  HADD2.F32 R24, -RZ, R13.H1_H1 ;  /* 0x3000000dff187230 */ /* 0x000fc40000004100 */
[--C-:B------:R-:W-:Y:S02]  /*c970*/  HADD2.F32 R29, -RZ, R15.reuse.H0_H0 ;  /* 0x2000000fff1d7230 */ /* 0x100fe40000004100 */
[----:B------:R-:W-:Y:S02]  /*c980*/  HADD2.F32 R28, -RZ, R15.H1_H1 ;  /* 0x3000000fff1c7230 */ /* 0x000fe40000004100 */
[--C-:B--2---:R-:W-:Y:S02]  /*c990*/  HADD2.F32 R7, -RZ, R8.reuse.H0_H0 ;  /* 0x20000008ff077230 */ /* 0x104fe40000004100 */
[----:B------:R-:W-:Y:S02]  /*c9a0*/  HADD2.F32 R8, -RZ, R8.H1_H1 ;  /* 0x30000008ff087230 */ /* 0x000fe40000004100 */
[--C-:B------:R-:W-:Y:S01]  /*c9b0*/  HADD2.F32 R12, -RZ, R9.reuse.H0_H0 ;  /* 0x20000009ff0c7230 */ /* 0x100fe20000004100 */
[C---:B------:R-:W-:Y:S01]  /*c9c0*/  FFMA.FTZ R41, R7.reuse, R18, R2 ;  /* 0x0000001207297223 */ /* 0x040fe20000010002 */
[----:B------:R-:W-:Y:S01]  /*c9d0*/  HADD2.F32 R14, -RZ, R9.H1_H1 ;  /* 0x30000009ff0e7230 */ /* 0x000fe20000004100 */
[-C--:B------:R-:W-:Y:S01]  /*c9e0*/  FMUL.FTZ R2, R22, R0.reuse ;  /* 0x0000000016027220 */ /* 0x080fe20000410000 */
[----:B------:R-:W-:Y:S01]  /*c9f0*/  HADD2.F32 R13, -RZ, R10.H0_H0 ;  /* 0x2000000aff0d7230 */ /* 0x000fe20000004100 */
[C---:B------:R-:W-:Y:S01]  /*ca00*/  FMUL.FTZ R36, R8.reuse, R0 ;  /* 0x0000000008247220 */ /* 0x040fe20000410000 */
[--C-:B------:R-:W-:Y:S01]  /*ca10*/  HADD2.F32 R0, -RZ, R45.reuse.H1_H1 ;  /* 0x3000002dff007230 */ /* 0x100fe20000004100 */
[----:B------:R-:W-:Y:S01]  /*ca20*/  FMUL.FTZ R38, R7, R6 ;  /* 0x0000000607267220 */ /* 0x000fe20000410000 */
[----:B------:R-:W-:Y:S01]  /*ca30*/  HADD2.F32 R9, -RZ, R48.H1_H1 ;  /* 0x30000030ff097230 */ /* 0x000fe20000004100 */
[-C--:B------:R-:W-:Y:S01]  /*ca40*/  FMUL.FTZ R6, R25, R5.reuse ;  /* 0x0000000519067220 */ /* 0x080fe20000410000 */
[----:B------:R-:W-:Y:S01]  /*ca50*/  HADD2.F32 R15, -RZ, R10.H1_H1 ;  /* 0x3000000aff0f7230 */ /* 0x000fe20000004100 */
[----:B------:R-:W-:Y:S01]  /*ca60*/  FFMA.FTZ R40, R8, R16, R2 ;  /* 0x0000001008287223 */ /* 0x000fe20000010002 */
[----:B------:R-:W-:Y:S01]  /*ca70*/  HADD2.F32 R2, -RZ, R45.H0_H0 ;  /* 0x2000002dff027230 */ /* 0x000fe20000004100 */
[C---:B------:R-:W-:Y:S01]  /*ca80*/  FMUL.FTZ R34, R12.reuse, R5 ;  /* 0x000000050c227220 */ /* 0x040fe20000410000 */
[----:B------:R-:W-:Y:S01]  /*ca90*/  HADD2.F32 R8, -RZ, R46.H1_H1 ;  /* 0x3000002eff087230 */ /* 0x000fe20000004100 */
[----:B------:R-:W-:Y:S01]  /*caa0*/  FMUL.FTZ R5, R27, R0 ;  /* 0x000000001b057220 */ /* 0x000fe20000410000 */
[----:B------:R-:W-:Y:S01]  /*cab0*/  HADD2.F32 R10, -RZ, R48.H0_H0 ;  /* 0x20000030ff0a7230 */ /* 0x000fe20000004100 */
[----:B------:R-:W-:Y:S01]  /*cac0*/  FFMA.FTZ R39, R12, R17, R6 ;  /* 0x000000110c277223 */ /* 0x000fe20000010006 */
[----:B------:R-:W-:Y:S01]  /*cad0*/  HADD2.F32 R7, -RZ, R49.H1_H1 ;  /* 0x30000031ff077230 */ /* 0x000fe20000004100 */
[C---:B------:R-:W-:Y:S01]  /*cae0*/  FFMA.FTZ R33, R13.reuse, R9, R5 ;  /* 0x000000090d217223 */ /* 0x040fe20000010005 */
[--C-:B------:R-:W-:Y:S01]  /*caf0*/  HADD2.F32 R20, -RZ, R11.reuse.H0_H0 ;  /* 0x2000000bff147230 */ /* 0x100fe20000004100 */
[-C--:B------:R-:W-:Y:S01]  /*cb00*/  FMUL.FTZ R6, R24, R2.reuse ;  /* 0x0000000218067220 */ /* 0x080fe20000410000 */
[----:B------:R-:W-:Y:S01]  /*cb10*/  HADD2.F32 R19, -RZ, R11.H1_H1 ;  /* 0x3000000bff137230 */ /* 0x000fe20000004100 */
[----:B------:R-:W-:Y:S01]  /*cb20*/  FMUL.FTZ R31, R14, R2 ;  /* 0x000000020e1f7220 */ /* 0x000fe20000410000 */
[----:B------:R-:W-:Y:S01]  /*cb30*/  HADD2.F32 R2, -RZ, R49.H0_H0 ;  /* 0x20000031ff027230 */ /* 0x000fe20000004100 */
[----:B------:R-:W-:Y:S01]  /*cb40*/  FMUL.FTZ R21, R13, R0 ;  /* 0x000000000d157220 */ /* 0x000fe20000410000 */
[----:B------:R-:W-:Y:S01]  /*cb50*/  HADD2.F32 R0, -RZ, R47.H1_H1 ;  /* 0x3000002fff007230 */ /* 0x000fe20000004100 */
[----:B------:R-:W-:-:S02]  /*cb60*/  FMUL.FTZ R5, R26, R8 ;  /* 0x000000081a057220 */ /* 0x000fc40000410000 */
[----:B------:R-:W-:Y:S01]  /*cb70*/  FFMA.FTZ R35, R14, R10, R6 ;  /* 0x0000000a0e237223 */ /* 0x000fe20000010006 */
[--C-:B------:R-:W-:Y:S01]  /*cb80*/  HADD2.F32 R6, -RZ, R50.reuse.H1_H1 ;  /* 0x30000032ff067230 */ /* 0x100fe20000004100 */
[C---:B------:R-:W-:Y:S01]  /*cb90*/  FFMA.FTZ R30, R15.reuse, R7, R5 ;  /* 0x000000070f1e7223 */ /* 0x040fe20000010005 */
[----:B------:R-:W-:Y:S01]  /*cba0*/  HADD2.F32 R5, -RZ, R50.H0_H0 ;  /* 0x20000032ff057230 */ /* 0x000fe20000004100 */
[----:B------:R-:W-:Y:S02]  /*cbb0*/  FMUL.FTZ R14, R15, R8 ;  /* 0x000000080f0e7220 */ /* 0x000fe40000410000 */
[----:B------:R-:W-:Y:S02]  /*cbc0*/  FMUL.FTZ R8, R29, R2 ;  /* 0x000000021d087220 */ /* 0x000fe40000410000 */
[----:B------:R-:W-:Y:S02]  /*cbd0*/  FMUL.FTZ R11, R28, R0 ;  /* 0x000000001c0b7220 */ /* 0x000fe40000410000 */
[----:B------:R-:W-:-:S02]  /*cbe0*/  FMUL.FTZ R2, R20, R2 ;  /* 0x0000000214027220 */ /* 0x000fc40000410000 */
[C---:B------:R-:W-:Y:S02]  /*cbf0*/  FMUL.FTZ R0, R19.reuse, R0 ;  /* 0x0000000013007220 */ /* 0x040fe40000410000 */
[----:B------:R-:W-:Y:S02]  /*cc00*/  FFMA.FTZ R19, R19, R5, R11 ;  /* 0x0000000513137223 */ /* 0x000fe4000001000b */
[----:B------:R-:W-:Y:S02]  /*cc10*/  FFMA.FTZ R15, R25, R17, -R34 ;  /* 0x00000011190f7223 */ /* 0x000fe40000010822 */
[----:B------:R-:W-:Y:S01]  /*cc20*/  FFMA.FTZ R13, R24, R10, -R31 ;  /* 0x0000000a180d7223 */ /* 0x000fe2000001081f */
[----:B------:R-:W-:Y:S01]  /*cc30*/  F2FP.PACK_AB R10, R30, R33 ;  /* 0x000000211e0a723e */ /* 0x000fe200000000ff */
        /* <DEDUP_REMOVED lines=9> */
[----:B------:R-:W-:Y:S01]  /*ccd0*/  F2FP.PACK_AB R14, R14, R11 ;  /* 0x0000000b0e0e723e */ /* 0x000fe200000000ff */
[----:B------:R-:W-:Y:S01]  /*cce0*/  FFMA.FTZ R20, R20, R6, R8 ;  /* 0x0000000614147223 */ /* 0x000fe20000010008 */
[----:B------:R-:W-:Y:S02]  /*ccf0*/  F2FP.PACK_AB R8, R40, R41 ;  /* 0x000000292808723e */ /* 0x000fe400000000ff */
[----:B------:R-:W-:Y:S02]  /*cd00*/  F2FP.PACK_AB R15, R0, R2 ;  /* 0x00000002000f723e */ /* 0x000fe400000000ff */
[----:B------:R-:W-:-:S03]  /*cd10*/  F2FP.PACK_AB R11, R19, R20 ;  /* 0x00000014130b723e */ /* 0x000fc600000000ff */
[----:B------:R1:W-:Y:S04]  /*cd20*/  STS.128 [R32+0x8100], R12 ;  /* 0x0081000c20007388 */ /* 0x0003e80000000c00 */
[----:B------:R1:W-:Y:S02]  /*cd30*/  STS.128 [R37+0x8100], R8 ;  /* 0x0081000825007388 */ /* 0x0003e40000000c00 */
.L_x_891:
[----:B------:R-:W-:Y:S05]  /*cd40*/  BSYNC B0 ;  /* 0x0000000000007941 */ /* 0x000fea0003800000 */
.L_x_890:
[----:B------:R-:W-:Y:S01]  /*cd50*/  IADD3 R0, R42, 0x10, RZ ;  /* 0x000000102a007810 */ /* 0x000fe20007ffe0ff */
[----:B------:R-:W-:Y:S03]  /*cd60*/  BSSY B0, `(.L_x_892) ;  /* 0x0000064000007945 */ /* 0x000fe60003800000 */
[----:B------:R-:W-:-:S13]  /*cd70*/  ISETP.GE.OR P1, PT, R0, UR4, P0 ;  /* 0x0000000400007c0c */ /* 0x000fda0008726670 */
[----:B------:R-:W-:Y:S05]  /*cd80*/  @P1 BRA `(.L_x_893) ;  /* 0x0000061000001947 */ /* 0x000fea0003800000 */
[----:B------:R-:W-:Y:S01]  /*cd90*/  MOV R6, c[0x0][0x27c] ;  /* 0x00009f0000067a02 */ /* 0x000fe20000000f00 */
[----:B------:R-:W-:Y:S01]  /*cda0*/  HADD2.F32 R17, -RZ, R44.H1_H1 ;  /* 0x3000002cff117230 */ /* 0x000fe20000004100 */
[----:B------:R-:W-:Y:S01]  /*cdb0*/  SHF.R.S32.HI R2, RZ, 0x1f, R0 ;  /* 0x0000001fff027819 */ /* 0x000fe20000011400 */
[----:B------:R-:W-:Y:S01]  /*cdc0*/  HADD2.F32 R16, -RZ, R47.H0_H0 ;  /* 0x2000002fff107230 */ /* 0x000fe20000004100 */
[----:B------:R-:W-:Y:S02]  /*cdd0*/  LEA.HI R6, R6, R96, RZ, 0x1d ;  /* 0x0000006006067211 */ /* 0x000fe400078fe8ff */
[----:B------:R-:W-:Y:S02]  /*cde0*/  SHF.L.U32 R5, R0, 0x6, RZ ;  /* 0x0000000600057819 */ /* 0x000fe400000006ff */
[----:B------:R-:W-:Y:S02]  /*cdf0*/  LEA.HI R2, R2, R0, RZ, 0x3 ;  /* 0x0000000002027211 */ /* 0x000fe400078f18ff */
[----:B-1----:R-:W-:-:S02]  /*ce00*/  SHF.R.S32.HI R9, RZ, 0x1f, R6 ;  /* 0x0000001fff097819 */ /* 0x002fc40000011406 */
[----:B------:R-:W-:Y:S02]  /*ce10*/  LOP3.LUT R0, R5, 0x1c0, RZ, 0xc0, !PT ;  /* 0x000001c005007812 */ /* 0x000fe400078ec0ff */
[----:B------:R-:W-:Y:S02]  /*ce20*/  SHF.L.U32 R5, R2, 0x6, RZ ;  /* 0x0000000602057819 */ /* 0x000fe400000006ff */
[----:B------:R-:W-:Y:S02]  /*ce30*/  SHF.L.U32 R7, R6, 0x3, RZ ;  /* 0x0000000306077819 */ /* 0x000fe400000006ff */
[----:B------:R-:W-:Y:S02]  /*ce40*/  LEA.HI R6, R9, R6, RZ, 0x3 ;  /* 0x0000000609067211 */ /* 0x000fe400078f18ff */
[----:B------:R-:W-:Y:S02]  /*ce50*/  LOP3.LUT R8, R0, 0x38, R132, 0xf8, !PT ;  /* 0x0000003800087812 */ /* 0x000fe400078ef884 */
[----:B------:R-:W-:-:S02]  /*ce60*/  SHF.R.U32.HI R2, RZ, 0x3, R0 ;  /* 0x00000003ff027819 */ /* 0x000fc40000011600 */
[----:B------:R-:W-:Y:S02]  /*ce70*/  LOP3.LUT R5, R5, 0xfffffe00, RZ, 0xc0, !PT ;  /* 0xfffffe0005057812 */ /* 0x000fe400078ec0ff */
[----:B------:R-:W-:Y:S02]  /*ce80*/  LOP3.LUT R7, R0, 0x38, R7, 0xf8, !PT ;  /* 0x0000003800077812 */ /* 0x000fe400078ef807 */
[----:B------:R-:W-:Y:S01]  /*ce90*/  SHF.L.U32 R0, R6, 0xa, RZ ;  /* 0x0000000a06007819 */ /* 0x000fe200000006ff */
[----:B------:R-:W-:Y:S01]  /*cea0*/  HADD2.F32 R6, -RZ, R44.H0_H0 ;  /* 0x2000002cff067230 */ /* 0x000fe20000004100 */
[----:B------:R-:W-:Y:S02]  /*ceb0*/  LOP3.LUT R8, R5, R8, R2, 0xf6, !PT ;  /* 0x0000000805087212 */ /* 0x000fe400078ef602 */
[----:B------:R-:W-:Y:S02]  /*cec0*/  LOP3.LUT R2, R7, R2, RZ, 0x3c, !PT ;  /* 0x0000000207027212 */ /* 0x000fe400078e3cff */
[----:B------:R-:W-:-:S02]  /*ced0*/  LOP3.LUT R0, R0, 0x7fffe000, RZ, 0xc0, !PT ;  /* 0x7fffe00000007812 */ /* 0x000fc400078ec0ff */
[----:B------:R-:W-:Y:S02]  /*cee0*/  SHF.L.U32 R38, R8, 0x1, RZ ;  /* 0x0000000108267819 */ /* 0x000fe400000006ff */
[----:B------:R-:W-:Y:S01]  /*cef0*/  IADD3 R0, R2, R0, R5 ;  /* 0x0000000002007210 */ /* 0x000fe20007ffe005 */
[--C-:B------:R-:W-:Y:S02]  /*cf00*/  HADD2.F32 R2, -RZ, R43.reuse.H0_H0 ;  /* 0x2000002bff027230 */ /* 0x100fe40000004100 */
[----:B------:R-:W1:Y:S01]  /*cf10*/  LDS.128 R8, [R38+0x8100] ;  /* 0x0081000026087984 */ /* 0x000e620000000c00 */
[----:B------:R-:W-:Y:S01]  /*cf20*/  SHF.L.U32 R36, R0, 0x1, RZ ;  /* 0x0000000100247819 */ /* 0x000fe200000006ff */
[----:B------:R-:W-:-:S04]  /*cf30*/  HADD2.F32 R0, -RZ, R43.H1_H1 ;  /* 0x3000002bff007230 */ /* 0x000fc80000004100 */
[----:B------:R-:W2:Y:S01]  /*cf40*/  LDS.128 R12, [R36+0x8100] ;  /* 0x00810000240c7984 */ /* 0x000ea20000000c00 */
[--C-:B-1----:R-:W-:Y:S02]  /*cf50*/  HADD2.F32 R23, -RZ, R8.reuse.H0_H0 ;  /* 0x20000008ff177230 */ /* 0x102fe40000004100 */
[----:B------:R-:W-:Y:S02]  /*cf60*/  HADD2.F32 R22, -RZ, R8.H1_H1 ;  /* 0x30000008ff167230 */ /* 0x000fe40000004100 */
[----:B------:R-:W-:Y:S01]  /*cf70*/  HADD2.F32 R25, -RZ, R9.H0_H0 ;  /* 0x20000009ff197230 */ /* 0x000fe20000004100 */
[C---:B------:R-:W-:Y:S01]  /*cf80*/  FMUL.FTZ R7, R2.reuse, R23 ;  /* 0x0000001702077220 */ /* 0x040fe20000410000 */
[--C-:B--2---:R-:W-:Y:S02]  /*cf90*/  HADD2.F32 R5, -RZ, R12.reuse.H0_H0 ;  /* 0x2000000cff057230 */ /* 0x104fe40000004100 */
[----:B------:R-:W-:Y:S02]  /*cfa0*/  HADD2.F32 R12, -RZ, R12.H1_H1 ;  /* 0x3000000cff0c7230 */ /* 0x000fe40000004100 */
[--C-:B------:R-:W-:Y:S01]  /*cfb0*/  HADD2.F32 R19, -RZ, R15.reuse.H0_H0 ;  /* 0x2000000fff137230 */ /* 0x100fe20000004100 */
[-C--:B------:R-:W-:Y:S01]  /*cfc0*/  FMUL.FTZ R37, R2, R5.reuse ;  /* 0x0000000502257220 */ /* 0x080fe20000410000 */
[----:B------:R-:W-:Y:S01]  /*cfd0*/  HADD2.F32 R18, -RZ, R15.H1_H1 ;  /* 0x3000000fff127230 */ /* 0x000fe20000004100 */
[----:B------:R-:W-:Y:S01]  /*cfe0*/  FFMA.FTZ R41, R17, R5, R7 ;  /* 0x0000000511297223 */ /* 0x000fe20000010007 */
[----:B------:R-:W-:Y:S01]  /*cff0*/  HADD2.F32 R8, -RZ, R13.H0_H0 ;  /* 0x2000000dff087230 */ /* 0x000fe20000004100 */
[C---:B------:R-:W-:Y:S01]  /*d000*/  FMUL.FTZ R2, R0.reuse, R22 ;  /* 0x0000001600027220 */ /* 0x040fe20000410000 */
[----:B------:R-:W-:Y:S01]  /*d010*/  HADD2.F32 R15, -RZ, R46.H0_H0 ;  /* 0x2000002eff0f7230 */ /* 0x000fe20000004100 */
[-C--:B------:R-:W-:Y:S01]  /*d020*/  FMUL.FTZ R35, R0, R12.reuse ;  /* 0x0000000c00237220 */ /* 0x080fe20000410000 */
[----:B------:R-:W-:Y:S01]  /*d030*/  HADD2.F32 R27, -RZ, R10.H0_H0 ;  /* 0x2000000aff1b7230 */ /* 0x000fe20000004100 */
[C---:B------:R-:W-:Y:S01]  /*d040*/  FMUL.FTZ R5, R6.reuse, R25 ;  /* 0x0000001906057220 */ /* 0x040fe20000410000 */
[----:B------:R-:W-:Y:S01]  /*d050*/  HADD2.F32 R0, -RZ, R45.H1_H1 ;  /* 0x3000002dff007230 */ /* 0x000fe20000004100 */
[C---:B------:R-:W-:Y:S01]  /*d060*/  FFMA.FTZ R40, R15.reuse, R12, R2 ;  /* 0x0000000c0f287223 */ /* 0x040fe20000010002 */
[----:B------:R-:W-:Y:S01]  /*d070*/  HADD2.F32 R24, -RZ, R9.H1_H1 ;  /* 0x30000009ff187230 */ /* 0x000fe20000004100 */
[-C--:B------:R-:W-:Y:S01]  /*d080*/  FMUL.FTZ R33, R6, R8.reuse ;  /* 0x0000000806217220 */ /* 0x080fe20000410000 */
[--C-:B------:R-:W-:Y:S01]  /*d090*/  HADD2.F32 R29, -RZ, R11.reuse.H0_H0 ;  /* 0x2000000bff1d7230 */ /* 0x100fe20000004100 */
[----:B------:R-:W-:Y:S01]  /*d0a0*/  FFMA.FTZ R39, R16, R8, R5 ;  /* 0x0000000810277223 */ /* 0x000fe20000010005 */
[----:B------:R-:W-:Y:S01]  /*d0b0*/  HADD2.F32 R28, -RZ, R11.H1_H1 ;  /* 0x3000000bff1c7230 */ /* 0x000fe20000004100 */
[----:B------:R-:W-:Y:S01]  /*d0c0*/  FMUL.FTZ R5, R0, R27 ;  /* 0x0000001b00057220 */ /* 0x000fe20000410000 */
[----:B------:R-:W-:Y:S01]  /*d0d0*/  HADD2.F32 R11, -RZ, R14.H0_H0 ;  /* 0x2000000eff0b7230 */ /* 0x000fe20000004100 */
[----:B------:R-:W-:Y:S01]  /*d0e0*/  FFMA.FTZ R12, R15, R22, -R35 ;  /* 0x000000160f0c7223 */ /* 0x000fe20000010823 */
[----:B------:R-:W-:Y:S01]  /*d0f0*/  HADD2.F32 R9, -RZ, R48.H1_H1 ;  /* 0x30000030ff097230 */ /* 0x000fe20000004100 */
[----:B------:R-:W-:Y:S01]  /*d100*/  FFMA.FTZ R15, R16, R25, -R33 ;  /* 0x00000019100f7223 */ /* 0x000fe20000010821 */
[----:B------:R-:W-:Y:S01]  /*d110*/  HADD2.F32 R26, -RZ, R10.H1_H1 ;  /* 0x3000000aff1a7230 */ /* 0x000fe20000004100 */
[-C--:B------:R-:W-:Y:S01]  /*d120*/  FMUL.FTZ R21, R0, R11.reuse ;  /* 0x0000000b00157220 */ /* 0x080fe20000410000 */
[----:B------:R-:W-:Y:S01]  /*d130*/  HADD2.F32 R13, -RZ, R13.H1_H1 ;  /* 0x3000000dff0d7230 */ /* 0x000fe20000004100 */
[----:B------:R-:W-:Y:S01]  /*d140*/  FFMA.FTZ R32, R9, R11, R5 ;  /* 0x0000000b09207223 */ /* 0x000fe20000010005 */
[----:B------:R-:W-:Y:S01]  /*d150*/  HADD2.F32 R2, -RZ, R45.H0_H0 ;  /* 0x2000002dff027230 */ /* 0x000fe20000004100 */
[----:B------:R-:W-:Y:S01]  /*d160*/  FFMA.FTZ R17, R17, R23, -R37 ;  /* 0x0000001711117223 */ /* 0x000fe20000010825 */
[----:B------:R-:W-:-:S02]  /*d170*/  HADD2.F32 R8, -RZ, R46.H1_H1 ;  /* 0x3000002eff087230 */ /* 0x000fc40000004100 */
[----:B------:R-:W-:Y:S01]  /*d180*/  HADD2.F32 R14, -RZ, R14.H1_H1 ;  /* 0x3000000eff0e7230 */ /* 0x000fe20000004100 */
[C---:B------:R-:W-:Y:S01]  /*d190*/  FMUL.FTZ R6, R2.reuse, R24 ;  /* 0x0000001802067220 */ /* 0x040fe20000410000 */
[--C-:B------:R-:W-:Y:S01]  /*d1a0*/  HADD2.F32 R7, -RZ, R49.reuse.H1_H1 ;  /* 0x30000031ff077230 */ /* 0x100fe20000004100 */
[-C--:B------:R-:W-:Y:S01]  /*d1b0*/  FMUL.FTZ R31, R2, R13.reuse ;  /* 0x0000000d021f7220 */ /* 0x080fe20000410000 */
[----:B------:R-:W-:Y:S01]  /*d1c0*/  HADD2.F32 R10, -RZ, R48.H0_H0 ;  /* 0x20000030ff0a7230 */ /* 0x000fe20000004100 */
[C---:B------:R-:W-:Y:S01]  /*d1d0*/  FMUL.FTZ R5, R8.reuse, R26 ;  /* 0x0000001a08057220 */ /* 0x040fe20000410000 */
[----:B------:R-:W-:Y:S01]  /*d1e0*/  HADD2.F32 R2, -RZ, R49.H0_H0 ;  /* 0x20000031ff027230 */ /* 0x000fe20000004100 */
[-C--:B------:R-:W-:Y:S01]  /*d1f0*/  FMUL.FTZ R20, R8, R14.reuse ;  /* 0x0000000e08147220 */ /* 0x080fe20000410000 */
[----:B------:R-:W-:Y:S01]  /*d200*/  HADD2.F32 R0, -RZ, R47.H1_H1 ;  /* 0x3000002fff007230 */ /* 0x000fe20000004100 */
[----:B------:R-:W-:Y:S01]  /*d210*/  FFMA.FTZ R30, R7, R14, R5 ;  /* 0x0000000e071e7223 */ /* 0x000fe20000010005 */
[--C-:B------:R-:W-:Y:S01]  /*d220*/  HADD2.F32 R5, -RZ, R50.reuse.H0_H0 ;  /* 0x20000032ff057230 */ /* 0x100fe20000004100 */
[----:B------:R-:W-:Y:S01]  /*d230*/  FFMA.FTZ R34, R10, R13, R6 ;  /* 0x0000000d0a227223 */ /* 0x000fe20000010006 */
[----:B------:R-:W-:Y:S01]  /*d240*/  HADD2.F32 R6, -RZ, R50.H1_H1 ;  /* 0x30000032ff067230 */ /* 0x000fe20000004100 */
[----:B------:R-:W-:Y:S01]  /*d250*/  FMUL.FTZ R8, R2, R29 ;  /* 0x0000001d02087220 */ /* 0x000fe20000410000 */
[----:B------:R-:W-:Y:S01]  /*d260*/  F2FP.PACK_AB R12, R12, R17 ;  /* 0x000000110c0c723e */ /* 0x000fe200000000ff */
[----:B------:R-:W-:-:S02]  /*d270*/  FMUL.FTZ R11, R0, R28 ;  /* 0x0000001c000b7220 */ /* 0x000fc40000410000 */
[----:B------:R-:W-:Y:S02]  /*d280*/  FMUL.FTZ R2, R2, R19 ;  /* 0x0000001302027220 */ /* 0x000fe40000410000 */
[-C--:B------:R-:W-:Y:S02]  /*d290*/  FMUL.FTZ R0, R0, R18.reuse ;  /* 0x0000001200007220 */ /* 0x080fe40000410000 */
[----:B------:R-:W-:Y:S02]  /*d2a0*/  FFMA.FTZ R18, R5, R18, R11 ;  /* 0x0000001205127223 */ /* 0x000fe4000001000b */
        /* <DEDUP_REMOVED lines=15> */
.L_x_893:
[----:B------:R-:W-:Y:S05]  /*d3a0*/  BSYNC B0 ;  /* 0x0000000000007941 */ /* 0x000fea0003800000 */
.L_x_892:
        /* <DEDUP_REMOVED lines=101> */
.L_x_895:
[----:B------:R-:W-:Y:S05]  /*da00*/  BSYNC B0 ;  /* 0x0000000000007941 */ /* 0x000fea0003800000 */
.L_x_894:
        /* <DEDUP_REMOVED lines=101> */
.L_x_897:
[----:B------:R-:W-:Y:S05]  /*e060*/  BSYNC B0 ;  /* 0x0000000000007941 */ /* 0x000fea0003800000 */
.L_x_896:
[----:B------:R-:W-:Y:S01]  /*e070*/  IADD3 R0, R42, 0x40, RZ ;  /* 0x000000402a007810 */ /* 0x000fe20007ffe0ff */
[----:B------:R-:W-:Y:S03]  /*e080*/  BSSY B0, `(.L_x_898) ;  /* 0x0000064000007945 */ /* 0x000fe60003800000 */
[----:B------:R-:W-:-:S13]  /*e090*/  ISETP.GE.OR P1, PT, R0, UR4, P0 ;  /* 0x0000000400007c0c */ /* 0x000fda0008726670 */
[----:B------:R-:W-:Y:S05]  /*e0a0*/  @P1 BRA `(.L_x_899) ;  /* 0x0000061000001947 */ /* 0x000fea0003800000 */
[----:B------:R-:W-:Y:S01]  /*e0b0*/  SHF.R.S32.HI R2, RZ, 0x1f, R0 ;  /* 0x0000001fff027819 */ /* 0x000fe20000011400 */
[----:B------:R-:W-:Y:S01]  /*e0c0*/  HADD2.F32 R17, -RZ, R44.H1_H1 ;  /* 0x3000002cff117230 */ /* 0x000fe20000004100 */
[----:B-1----:R-:W-:Y:S01]  /*e0d0*/  MOV R9, c[0x0][0x27c] ;  /* 0x00009f0000097a02 */ /* 0x002fe20000000f00 */
[----:B------:R-:W-:Y:S01]  /*e0e0*/  HADD2.F32 R16, -RZ, R47.H0_H0 ;  /* 0x2000002fff107230 */ /* 0x000fe20000004100 */
[----:B------:R-:W-:Y:S02]  /*e0f0*/  SHF.L.U32 R5, R0, 0x6, RZ ;  /* 0x0000000600057819 */ /* 0x000fe400000006ff */
[----:B------:R-:W-:Y:S02]  /*e100*/  LEA.HI R2, R2, R0, RZ, 0x3 ;  /* 0x0000000002027211 */ /* 0x000fe400078f18ff */
[----:B------:R-:W-:Y:S02]  /*e110*/  LEA.HI R9, R9, R96, RZ, 0x1d ;  /* 0x0000006009097211 */ /* 0x000fe400078fe8ff */
[----:B------:R-:W-:-:S02]  /*e120*/  LOP3.LUT R0, R5, 0x1c0, RZ, 0xc0, !PT ;  /* 0x000001c005007812 */ /* 0x000fc400078ec0ff */
[----:B------:R-:W-:Y:S02]  /*e130*/  SHF.L.U32 R5, R2, 0x6, RZ ;  /* 0x0000000602057819 */ /* 0x000fe400000006ff */
[----:B------:R-:W-:Y:S02]  /*e140*/  SHF.R.S32.HI R10, RZ, 0x1f, R9 ;  /* 0x0000001fff0a7819 */ /* 0x000fe40000011409 */
[----:B------:R-:W-:Y:S02]  /*e150*/  SHF.L.U32 R7, R9, 0x3, RZ ;  /* 0x0000000309077819 */ /* 0x000fe400000006ff */
[----:B------:R-:W-:Y:S02]  /*e160*/  LOP3.LUT R6, R5, 0xfffffe00, RZ, 0xc0, !PT ;  /* 0xfffffe0005067812 */ /* 0x000fe400078ec0ff */
[----:B------:R-:W-:Y:S02]  /*e170*/  LEA.HI R5, R10, R9, RZ, 0x3 ;  /* 0x000000090a057211 */ /* 0x000fe400078f18ff */
[----:B------:R-:W-:-:S02]  /*e180*/  LOP3.LUT R8, R0, 0x38, R132, 0xf8, !PT ;  /* 0x0000003800087812 */ /* 0x000fc400078ef884 */
[----:B------:R-:W-:Y:S02]  /*e190*/  SHF.R.U32.HI R2, RZ, 0x3, R0 ;  /* 0x00000003ff027819 */ /* 0x000fe40000011600 */
[----:B------:R-:W-:Y:S02]  /*e1a0*/  LOP3.LUT R7, R0, 0x38, R7, 0xf8, !PT ;  /* 0x0000003800077812 */ /* 0x000fe400078ef807 */
[----:B------:R-:W-:Y:S02]  /*e1b0*/  SHF.L.U32 R0, R5, 0xa, RZ ;  /* 0x0000000a05007819 */ /* 0x000fe400000006ff */
        /* <DEDUP_REMOVED lines=8> */
[----:B------:R-:W-:Y:S02]  /*e240*/  HADD2.F32 R0, -RZ, R43.H1_H1 ;  /* 0x3000002bff007230 */ /* 0x000fe40000004100 */
[----:B------:R-:W-:Y:S02]  /*e250*/  HADD2.F32 R6, -RZ, R44.H0_H0 ;  /* 0x2000002cff067230 */ /* 0x000fe40000004100 */
[----:B------:R-:W2:Y:S01]  /*e260*/  LDS.128 R12, [R36+0x8100] ;  /* 0x00810000240c7984 */ /* 0x000ea20000000c00 */
[----:B-1----:R-:W-:-:S02]  /*e270*/  HADD2.F32 R23, -RZ, R8.H0_H0 ;  /* 0x20000008ff177230 */ /* 0x002fc40000004100 */
        /* <DEDUP_REMOVED lines=68> */
.L_x_899:
[----:B------:R-:W-:Y:S05]  /*e6c0*/  BSYNC B0 ;  /* 0x0000000000007941 */ /* 0x000fea0003800000 */
.L_x_898:
        /* <DEDUP_REMOVED lines=101> */
.L_x_901:
[----:B------:R-:W-:Y:S05]  /*ed20*/  BSYNC B0 ;  /* 0x0000000000007941 */ /* 0x000fea0003800000 */
.L_x_900:
        /* <DEDUP_REMOVED lines=101> */
.L_x_903:
[----:B------:R-:W-:Y:S05]  /*f380*/  BSYNC B0 ;  /* 0x0000000000007941 */ /* 0x000fea0003800000 */
.L_x_902:
[----:B------:R-:W-:-:S04]  /*f390*/  IADD3 R0, R42, 0x70, RZ ;  /* 0x000000702a007810 */ /* 0x000fc80007ffe0ff */
        /* <DEDUP_REMOVED lines=99> */
.L_x_885:
[----:B------:R-:W-:Y:S05]  /*f9d0*/  BSYNC B2 ;  /* 0x0000000000027941 */ /* 0x000fea0003800000 */
.L_x_853:
[----:B------:R-:W-:Y:S01]  /*f9e0*/  IMAD R0, R51, c[0x0][0x208], RZ ;  /* 0x0000820033007a24 */ /* 0x000fe200078e02ff */
[----:B-1----:R-:W-:Y:S01]  /*f9f0*/  SHF.R.S32.HI R9, RZ, 0x4, R57 ;  /* 0x00000004ff097819 */ /* 0x002fe20000011439 */
[----:B------:R-:W-:Y:S01]  /*fa00*/  IMAD.WIDE.U32 R6, R59, c[0x0][0x208], RZ ;  /* 0x000082003b067a25 */ /* 0x000fe200078e00ff */
[----:B------:R-:W-:Y:S01]  /*fa10*/  SHF.L.U32 R8, R42, 0x3, RZ ;  /* 0x000000032a087819 */ /* 0x000fe200000006ff */
[----:B------:R-:W-:-:S04]  /*fa20*/  DEPBAR.LE SB0, 0x0 ;  /* 0x000080000000791a */ /* 0x000fc80000000000 */
[----:B------:R-:W-:Y:S01]  /*fa30*/  IMAD R0, R59, c[0x0][0x20c], R0 ;  /* 0x000083003b007a24 */ /* 0x000fe200078e0200 */
[----:B------:R-:W-:Y:S01]  /*fa40*/  LEA.HI R5, R57, R9, RZ, 0x1 ;  /* 0x0000000939057211 */ /* 0x000fe200078f08ff */
[----:B------:R-:W-:Y:S01]  /*fa50*/  IMAD R2, R53, c[0x0][0x218], RZ ;  /* 0x0000860035027a24 */ /* 0x000fe200078e02ff */
[----:B------:R-:W-:Y:S01]  /*fa60*/  LEA.HI R156, R156, R159, RZ, 0x5 ;  /* 0x0000009f9c9c7211 */ /* 0x000fe200078f28ff */
[----:B------:R-:W-:Y:S01]  /*fa70*/  IMAD.WIDE R16, R132, 0x2, RZ ;  /* 0x0000000284107825 */ /* 0x000fe200078e02ff */
[----:B------:R-:W-:Y:S01]  /*fa80*/  IADD3 R7, R7, R0, RZ ;  /* 0x0000000007077210 */ /* 0x000fe20007ffe0ff */
[----:B------:R-:W-:Y:S01]  /*fa90*/  UISETP.GE.AND UP0, UPT, UR9, 0x41, UPT ;  /* 0x000000410900788c */ /* 0x000fe2000bf06270 */
[----:B------:R-:W-:Y:S01]  /*faa0*/  SHF.L.U32 R0, R96, 0x6, RZ ;  /* 0x0000000660007819 */ /* 0x000fe200000006ff */
[C---:B------:R-:W-:Y:S01]  /*fab0*/  IMAD R2, R58.reuse, c[0x0][0x21c], R2 ;  /* 0x000087003a027a24 */ /* 0x040fe200078e0202 */
[----:B------:R-:W-:Y:S01]  /*fac0*/  LOP3.LUT R5, R5, 0xfffffffe, RZ, 0xc0, !PT ;  /* 0xfffffffe05057812 */ /* 0x000fe200078ec0ff */
[----:B------:R-:W-:Y:S01]  /*fad0*/  IMAD.WIDE.U32 R6, R58, c[0x0][0x218], R6 ;  /* 0x000086003a067a25 */ /* 0x000fe200078e0006 */
[----:B------:R-:W-:-:S02]  /*fae0*/  LOP3.LUT R0, R0, 0x1c0, RZ, 0xc0, !PT ;  /* 0x000001c000007812 */ /* 0x000fc400078ec0ff */
[----:B------:R-:W-:Y:S01]  /*faf0*/  SHF.R.S32.HI R162, RZ, 0x1f, R132 ;  /* 0x0000001fffa27819 */ /* 0x000fe20000011484 */
[----:B------:R-:W-:Y:S01]  /*fb00*/  IMAD.IADD R5, R9, 0x1, -R5 ;  /* 0x0000000109057824 */ /* 0x000fe200078e0a05 */
[----:B------:R-:W-:Y:S01]  /*fb10*/  BAR.SYNC.DEFER_BLOCKING 0x0 ;  /* 0x0000000000007b1d */ /* 0x000fe20000010000 */
[----:B------:R-:W-:Y:S01]  /*fb20*/  IADD3 R6, P0, R6, UR26, RZ ;  /* 0x0000001a06067c10 */ /* 0x000fe2000ff1e0ff */
[----:B------:R-:W-:Y:S01]  /*fb30*/  IMAD.SHL.U32 R158, R54, 0x2, RZ ;  /* 0x00000002369e7824 */ /* 0x000fe200078e00ff */
[----:B------:R-:W-:Y:S02]  /*fb40*/  LOP3.LUT R8, R0, 0x8, R8, 0xf8, !PT ;  /* 0x0000000800087812 */ /* 0x000fe400078ef808 */
[----:B------:R-:W-:Y:S02]  /*fb50*/  IADD3.X R7, R7, UR5, R2, P0, !PT ;  /* 0x0000000507077c10 */ /* 0x000fe400087fe402 */
[----:B------:R-:W-:Y:S02]  /*fb60*/  SHF.R.U32.HI R2, RZ, 0x3, R0 ;  /* 0x00000003ff027819 */ /* 0x000fe40000011600 */
[----:B------:R-:W-:-:S02]  /*fb70*/  LEA R0, P0, R6, c[0x0][0x1f8], 0x1 ;  /* 0x00007e0006007a11 */ /* 0x000fc400078008ff */
[----:B------:R-:W-:Y:S02]  /*fb80*/  LOP3.LUT R8, R8, R2, RZ, 0x3c, !PT ;  /* 0x0000000208087212 */ /* 0x000fe400078e3cff */
[----:B------:R-:W-:Y:S01]  /*fb90*/  LEA.HI.X R2, R6, c[0x0][0x1fc], R7, 0x1, P0 ;  /* 0x00007f0006027a11 */ /* 0x000fe200000f0c07 */
[----:B------:R-:W-:Y:S01]  /*fba0*/  SHFL.IDX PT, R12, R0, RZ, 0x181f ;  /* 0x00181fff000c7589 */ /* 0x000fe200000e0000 */
[----:B------:R-:W-:Y:S02]  /*fbb0*/  LOP3.LUT P0, RZ, R96, 0x2, RZ, 0xc0, !PT ;  /* 0x0000000260ff7812 */ /* 0x000fe4000780c0ff */
[----:B------:R-:W-:Y:S01]  /*fbc0*/  SHF.L.U32 R6, R52, 0x6, RZ ;  /* 0x0000000634067819 */ /* 0x000fe200000006ff */
[----:B------:R-:W1:Y:S01]  /*fbd0*/  SHFL.IDX PT, R10, R0, 0x1, 0x181f ;  /* 0x00381f00000a7f89 */ /* 0x000e6200000e0000 */
[----:B------:R-:W-:Y:S02]  /*fbe0*/  SHF.R.S32.HI R7, RZ, 0x1f, R55 ;  /* 0x0000001fff077819 */ /* 0x000fe40000011437 */
[----:B------:R-:W-:Y:S01]  /*fbf0*/  LOP3.LUT R6, R6, 0x1c0, RZ, 0xc0, !PT ;  /* 0x000001c006067812 */ /* 0x000fe200078ec0ff */
[----:B------:R-:W2:Y:S04]  /*fc00*/  SHFL.IDX PT, R9, R0, 0x2, 0x181f ;  /* 0x00581f0000097f89 */ /* 0x000ea800000e0000 */
[----:B------:R3:W-:Y:S04]  /*fc10*/  SHFL.IDX PT, R14, R0, 0x3, 0x181f ;  /* 0x00781f00000e7f89 */ /* 0x0007e800000e0000 */
[----:B------:R-:W4:Y:S04]  /*fc20*/  SHFL.IDX PT, R13, R2, RZ, 0x181f ;  /* 0x00181fff020d7589 */ /* 0x000f2800000e0000 */
[----:B------:R-:W5:Y:S04]  /*fc30*/  SHFL.IDX PT, R11, R2, 0x1, 0x181f ;  /* 0x00381f00020b7f89 */ /* 0x000f6800000e0000 */
[----:B------:R-:W4:Y:S01]  /*fc40*/  SHFL.IDX PT, R20, R2, 0x3, 0x181f ;  /* 0x00781f0002147f89 */ /* 0x000f2200000e0000 */
[----:B-1----:R-:W-:-:S02]  /*fc50*/  IADD3 R50, P2, R16, R10, RZ ;  /* 0x0000000a10327210 */ /* 0x002fc40007f5e0ff */
[----:B--2---:R-:W-:Y:S02]  /*fc60*/  IADD3 R48, P1, R16, R9, RZ ;  /* 0x0000000910307210 */ /* 0x004fe40007f3e0ff */
[C---:B---3--:R-:W-:Y:S02]  /*fc70*/  LEA R0, R5.reuse, R8, 0x9 ;  /* 0x0000000805007211 */ /* 0x048fe400078e48ff */
[----:B------:R1:W2:Y:S01]  /*fc80*/  SHFL.IDX PT, R8, R2, 0x2, 0x181f ;  /* 0x00581f0002087f89 */ /* 0x0002a200000e0000 */
[----:B------:R-:W-:Y:S02]  /*fc90*/  SHF.L.U32 R5, R5, 0x3, RZ ;  /* 0x0000000305057819 */ /* 0x000fe400000006ff */
[----:B------:R-:W-:Y:S02]  /*fca0*/  IMAD.SHL.U32 R232, R0, 0x2, RZ ;  /* 0x0000000200e87824 */ /* 0x000fe400078e00ff */
[----:B------:R-:W-:Y:S02]  /*fcb0*/  LOP3.LUT R5, R6, 0x8, R5, 0xf8, !PT ;  /* 0x0000000806057812 */ /* 0x000fe400078ef805 */
[----:B------:R-:W-:Y:S01]  /*fcc0*/  SHF.R.U32.HI R6, RZ, 0x3, R6 ;  /* 0x00000003ff067819 */ /* 0x000fe20000011606 */
[----:B------:R-:W-:Y:S01]  /*fcd0*/  LDSM.16.M88.4 R40, [R232+0x4100] ;  /* 0x00410000e828783b */ /* 0x000fe20000000200 */
[----:B------:R-:W-:-:S02]  /*fce0*/  IADD3 R0, R232, 0x4100, RZ ;  /* 0x00004100e8007810 */ /* 0x000fc40007ffe0ff */
[----:B------:R-:W-:Y:S01]  /*fcf0*/  IADD3 R243, R232, 0x4120, RZ ;  /* 0x00004120e8f37810 */ /* 0x000fe20007ffe0ff */
[----:B------:R-:W-:Y:S01]  /*fd00*/  LDSM.16.M88.4 R36, [R232+0x4900] ;  /* 0x00490000e824783b */ /* 0x000fe20000000200 */
[----:B------:R-:W-:Y:S02]  /*fd10*/  @P0 IADD3 R243, R0, -0x20, RZ ;  /* 0xffffffe000f30810 */ /* 0x000fe40007ffe0ff */
[----:B------:R-:W-:Y:S01]  /*fd20*/  LEA.HI R0, R7, R55, RZ, 0x3 ;  /* 0x0000003707007211 */ /* 0x000fe200078f18ff */
[----:B------:R-:W-:Y:S01]  /*fd30*/  LDSM.16.M88.4 R32, [R232+0x5100] ;  /* 0x00510000e820783b */ /* 0x000fe20000000200 */
[----:B------:R-:W-:Y:S02]  /*fd40*/  IADD3 R52, P0, R12, R16, RZ ;  /* 0x000000100c347210 */ /* 0x000fe40007f1e0ff */
[----:B------:R-:W-:Y:S01]  /*fd50*/  LOP3.LUT R160, R0, 0xfffffff8, RZ, 0xc0, !PT ;  /* 0xfffffff800a07812 */ /* 0x000fe200078ec0ff */
[----:B------:R-:W-:Y:S01]  /*fd60*/  IMAD.SHL.U32 R0, R156, 0x20, RZ ;  /* 0x000000209c007824 */ /* 0x000fe200078e00ff */
[----:B------:R-:W-:Y:S01]  /*fd70*/  LOP3.LUT R5, R5, R6, RZ, 0x3c, !PT ;  /* 0x0000000605057212 */ /* 0x000fe200078e3cff */
[----:B------:R-:W-:Y:S01]  /*fd80*/  LDSM.16.M88.4 R28, [R232+0x5900] ;  /* 0x00590000e81c783b */ /* 0x000fe20000000200 */
[----:B----4-:R-:W-:Y:S01]  /*fd90*/  IADD3.X R53, R13, R17, RZ, P0, !PT ;  /* 0x000000110d357210 */ /* 0x010fe200007fe4ff */
[----:B------:R-:W-:Y:S01]  /*fda0*/  IMAD.WIDE R6, R160, 0x2, RZ ;  /* 0x00000002a0067825 */ /* 0x000fe200078e02ff */
[----:B------:R-:W-:Y:S01]  /*fdb0*/  IADD3 R46, P0, R16, R14, RZ ;  /* 0x0000000e102e7210 */ /* 0x000fe20007f1e0ff */
[----:B------:R-:W-:Y:S01]  /*fdc0*/  LDSM.16.M88.4 R68, [R243] ;  /* 0x00000000f344783b */ /* 0x000fe20000000200 */
[----:B-1----:R-:W-:-:S02]  /*fdd0*/  SHF.L.U32 R2, R56, 0x6, RZ ;  /* 0x0000000638027819 */ /* 0x002fc400000006ff */
[C---:B-----5:R-:W-:Y:S01]  /*fde0*/  IADD3.X R51, R17.reuse, R11, RZ, P2, !PT ;  /* 0x0000000b11337210 */ /* 0x060fe200017fe4ff */
[----:B------:R-:W-:Y:S01]  /*fdf0*/  LDSM.16.M88.4 R64, [R243+0x800] ;  /* 0x00080000f340783b */ /* 0x000fe20000000200 */
[C---:B------:R-:W-:Y:S02]  /*fe00*/  IADD3.X R47, R17.reuse, R20, RZ, P0, !PT ;  /* 0x00000014112f7210 */ /* 0x040fe400007fe4ff */
[----:B------:R-:W-:Y:S01]  /*fe10*/  IADD3 R18, P2, R6, R10, RZ ;  /* 0x0000000a06127210 */ /* 0x000fe20007f5e0ff */
[----:B------:R-:W-:Y:S01]  /*fe20*/  LDSM.16.M88.4 R60, [R243+0x1000] ;  /* 0x00100000f33c783b */ /* 0x000fe20000000200 */
[----:B--2---:R-:W-:Y:S02]  /*fe30*/  IADD3.X R49, R17, R8, RZ, P1, !PT ;  /* 0x0000000811317210 */ /* 0x004fe40000ffe4ff */
[----:B------:R-:W-:Y:S01]  /*fe40*/  LOP3.LUT R2, R2, 0xfffffe00, RZ, 0xc0, !PT ;  /* 0xfffffe0002027812 */ /* 0x000fe200078ec0ff */
[----:B------:R-:W-:Y:S01]  /*fe50*/  IMAD.X R19, R7, 0x1, R11, P2 ;  /* 0x0000000107137824 */ /* 0x000fe200010e060b */
[----:B------:R-:W-:Y:S01]  /*fe60*/  LOP3.LUT R0, R0, 0x7ffffc00, RZ, 0xc0, !PT ;  /* 0x7ffffc0000007812 */ /* 0x000fe200078ec0ff */
[----:B------:R-:W-:Y:S01]  /*fe70*/  LDSM.16.M88.4 R56, [R243+0x1800] ;  /* 0x00180000f338783b */ /* 0x000fe20000000200 */
[----:B------:R-:W-:-:S02]  /*fe80*/  IADD3 R44, P0, R12, R6, RZ ;  /* 0x000000060c2c7210 */ /* 0x000fc40007f1e0ff */
[----:B------:R-:W-:Y:S01]  /*fe90*/  ISETP.GE.AND P1, PT, R132, c[0x0][0x1d4], PT ;  /* 0x0000750084007a0c */ /* 0x000fe20003f26270 */
[----:B------:R-:W-:Y:S01]  /*fea0*/  STL [R1+0x28], R160 ;  /* 0x000028a001007387 */ /* 0x000fe20000100800 */
[----:B------:R-:W-:Y:S02]  /*feb0*/  IADD3 R0, R5, R2, R0 ;  /* 0x0000000205007210 */ /* 0x000fe40007ffe000 */
[----:B------:R-:W-:Y:S01]  /*fec0*/  IADD3.X R45, R13, R7, RZ, P0, !PT ;  /* 0x000000070d2d7210 */ /* 0x000fe200007fe4ff */
[----:B------:R-:W-:Y:S01]  /*fed0*/  STL [R1+0x18], R158 ;  /* 0x0000189e01007387 */ /* 0x000fe20000100800 */
[----:B------:R-:W-:Y:S02]  /*fee0*/  IADD3 R16, P0, R6, R9, RZ ;  /* 0x0000000906107210 */ /* 0x000fe40007f1e0ff */
[----:B------:R-:W-:Y:S02]  /*fef0*/  ISETP.LT.OR P2, PT, R97, 0x1, P1 ;  /* 0x000000016100780c */ /* 0x000fe40000f41670 */
[----:B------:R-:W-:-:S02]  /*ff00*/  SHF.L.U32 R239, R0, 0x1, RZ ;  /* 0x0000000100ef7819 */ /* 0x000fc400000006ff */
[C---:B------:R-:W-:Y:S02]  /*ff10*/  IADD3.X R17, R7.reuse, R8, RZ, P0, !PT ;  /* 0x0000000807117210 */ /* 0x040fe400007fe4ff */
[----:B------:R-:W-:Y:S01]  /*ff20*/  IADD3 R6, P0, R6, R14, RZ ;  /* 0x0000000e06067210 */ /* 0x000fe20007f1e0ff */
[----:B------:R-:W1:Y:S01]  /*ff30*/  LDSM.16.M88.4 R8, [R239+0x8100] ;  /* 0x00810000ef08783b */ /* 0x000e620000000200 */
[----:B------:R-:W-:Y:S02]  /*ff40*/  LEA R241, R4, R239, 0x1 ;  /* 0x000000ef04f17211 */ /* 0x000fe400078e08ff */
[----:B------:R-:W-:Y:S01]  /*ff50*/  IADD3.X R7, R7, R20, RZ, P0, !PT ;  /* 0x0000001407077210 */ /* 0x000fe200007fe4ff */
[----:B------:R-:W2:Y:S01]  /*ff60*/  LDSM.16.M88.4 R12, [R239+0xa100] ;  /* 0x00a10000ef0c783b */ /* 0x000ea20000000200 */
[----:B------:R-:W-:Y:S02]  /*ff70*/  ISETP.GE.AND P0, PT, R55, c[0x0][0x1d4], PT ;  /* 0x0000750037007a0c */ /* 0x000fe40003f06270 */
[----:B------:R-:W-:Y:S01]  /*ff80*/  MOV R0, 0x40 ;  /* 0x0000004000007802 */ /* 0x000fe20000000f00 */
[----:B------:R-:W3:Y:S01]  /*ff90*/  LDSM.16.M88.4 R24, [R241+0x8100] ;  /* 0x00810000f118783b */ /* 0x000ee20000000200 */
[----:B------:R-:W-:-:S02]  /*ffa0*/  ISETP.LT.OR P3, PT, R97, 0x21, P0 ;  /* 0x000000216100780c */ /* 0x000fc40000761670 */
[C---:B------:R-:W-:Y:S01]  /*ffb0*/  LEA R240, R3.reuse, R239, 0x1 ;  /* 0x000000ef03f07211 */ /* 0x040fe200078e08ff */
[----:B------:R-:W4:Y:S01]  /*ffc0*/  LDSM.16.M88.4 R20, [R241+0xa100] ;  /* 0x00a10000f114783b */ /* 0x000f220000000200 */
[----:B------:R-:W-:Y:S02]  /*ffd0*/  LEA R242, R3, R241, 0x1 ;  /* 0x000000f103f27211 */ /* 0x000fe400078e08ff */
[----:B------:R-:W-:Y:S01]  /*ffe0*/  LEA R244, R4, R240, 0x1 ;  /* 0x000000f004f47211 */ /* 0x000fe200078e08ff */
[----:B------:R-:W-:Y:S01]  /*fff0*/  @!PT LDS RZ, [RZ] ;  /* 0x00000000fffff984 */ /* 0x000fe20000000800 */
[----:B------:R-:W-:Y:S01]  /*10000*/  @!PT LDS RZ, [RZ] ;  /* 0x00000000fffff984 */ /* 0x000fe20000000800 */
[----:B------:R-:W-:Y:S01]  /*10010*/  @!PT LDS RZ, [RZ] ;  /* 0x00000000fffff984 */ /* 0x000fe20000000800 */
[----:B------:R5:W-:Y:S01]  /*10020*/  LDGSTS.E.BYPASS.LTC128B.128 [R158+0x100], [R52.64], !P2 ;  /* 0x00100000349e7fae */ /* 0x000be2000d101d62 */
[----:B------:R-:W-:Y:S02]  /*10030*/  ISETP.LT.OR P2, PT, R97, 0x1, P0 ;  /* 0x000000016100780c */ /* 0x000fe40000741670 */
[----:B------:R-:W-:Y:S02]  /*10040*/  SHF.R.S32.HI R161, RZ, 0x1f, R160 ;  /* 0x0000001fffa17819 */ /* 0x000fe400000114a0 */
[----:B------:R-:W-:-:S02]  /*10050*/  IADD3 R251, R243, 0x800, RZ ;  /* 0x00000800f3fb7810 */ /* 0x000fc40007ffe0ff */
[C---:B------:R-:W-:Y:S01]  /*10060*/  IADD3 R250, R243.reuse, 0x1000, RZ ;  /* 0x00001000f3fa7810 */ /* 0x040fe20007ffe0ff */
[----:B------:R-:W-:Y:S01]  /*10070*/  STL [R1+0x4c], R161 ;  /* 0x00004ca101007387 */ /* 0x000fe20000100800 */
[C---:B------:R-:W-:Y:S02]  /*10080*/  IADD3 R249, R243.reuse, 0x1800, RZ ;  /* 0x00001800f3f97810 */ /* 0x040fe40007ffe0ff */
[C---:B------:R-:W-:Y:S02]  /*10090*/  IADD3 R248, R243.reuse, 0x2000, RZ ;  /* 0x00002000f3f87810 */ /* 0x040fe40007ffe0ff */
[----:B------:R-:W-:Y:S01]  /*100a0*/  IADD3 R247, R243, 0x2800, RZ ;  /* 0x00002800f3f77810 */ /* 0x000fe20007ffe0ff */
[----:B------:R3:W-:Y:S01]  /*100b0*/  LDGSTS.E.BYPASS.LTC128B.128 [R158+0x2100], [R44.64], !P2 ;  /* 0x021000002c9e7fae */ /* 0x0007e2000d101d62 */
[----:B------:R-:W-:Y:S02]  /*100c0*/  ISETP.LT.OR P2, PT, R97, 0x11, P1 ;  /* 0x000000116100780c */ /* 0x000fe40000f41670 */
[----:B------:R-:W-:-:S02]  /*100d0*/  IADD3 R246, R243, 0x3000, RZ ;  /* 0x00003000f3f67810 */ /* 0x000fc40007ffe0ff */
[----:B------:R-:W-:Y:S01]  /*100e0*/  IADD3 R245, R243, 0x3800, RZ ;  /* 0x00003800f3f57810 */ /* 0x000fe20007ffe0ff */
[----:B-1----:R-:W-:Y:S08]  /*100f0*/  HMMA.16816.F32 R116, R8, R40, RZ ;  /* 0x000000280874723c */ /* 0x002ff000000018ff */
[----:B------:R1:W-:Y:S01]  /*10100*/  LDGSTS.E.BYPASS.LTC128B.128 [R158+0x900], [R50.64], !P2 ;  /* 0x00900000329e7fae */ /* 0x0003e2000d101d62 */
[C---:B------:R-:W-:Y:S01]  /*10110*/  ISETP.LT.OR P2, PT, R97.reuse, 0x11, P0 ;  /* 0x000000116100780c */ /* 0x040fe20000741670 */
[C---:B--2---:R-:W-:Y:S08]  /*10120*/  HMMA.16816.F32 R76, R12.reuse, R36, RZ ;  /* 0x000000240c4c723c */ /* 0x044ff000000018ff */
[----:B------:R-:W-:Y:S04]  /*10130*/  HMMA.16816.F32 R84, R12, R40, RZ ;  /* 0x000000280c54723c */ /* 0x000fe800000018ff */
[----:B------:R2:W-:Y:S01]  /*10140*/  LDGSTS.E.BYPASS.LTC128B.128 [R158+0x2900], [R18.64], !P2 ;  /* 0x02900000129e7fae */ /* 0x0005e2000d101d62 */
[----:B------:R-:W-:-:S03]  /*10150*/  ISETP.LT.OR P2, PT, R97, 0x21, P1 ;  /* 0x000000216100780c */ /* 0x000fc60000f41670 */
[C---:B------:R-:W-:Y:S10]  /*10160*/  HMMA.16816.F32 R72, R12.reuse, R32, RZ ;  /* 0x000000200c48723c */ /* 0x040ff400000018ff */
[----:B------:R1:W-:Y:S01]  /*10170*/  LDGSTS.E.BYPASS.LTC128B.128 [R158+0x1100], [R48.64], !P2 ;  /* 0x01100000309e7fae */ /* 0x0003e2000d101d62 */
[C---:B------:R-:W-:Y:S01]  /*10180*/  ISETP.LT.OR P2, PT, R97.reuse, 0x31, P1 ;  /* 0x000000316100780c */ /* 0x040fe20000f41670 */
[----:B------:R-:W-:Y:S01]  /*10190*/  HMMA.16816.F32 R80, R12, R42, RZ ;  /* 0x0000002a0c50723c */ /* 0x000fe200000018ff */
[----:B------:R-:W-:Y:S01]  /*101a0*/  ISETP.LT.OR P1, PT, R97, 0x31, P0 ;  /* 0x000000316100780c */ /* 0x000fe20000721670 */
[----:B------:R2:W-:Y:S01]  /*101b0*/  LDGSTS.E.BYPASS.LTC128B.128 [R158+0x3100], [R16.64], !P3 ;  /* 0x03100000109e7fae */ /* 0x0005e2000d901d62 */
[----:B------:R-:W-:-:S04]  /*101c0*/  LOP3.LUT P0, RZ, R96, 0x4, RZ, 0xc0, !PT ;  /* 0x0000000460ff7812 */ /* 0x000fc8000780c0ff */
[----:B------:R-:W-:Y:S01]  /*101d0*/  SEL R0, R0, 0xffffffc0, !P0 ;  /* 0xffffffc000007807 */ /* 0x000fe20004000000 */
[----:B------:R-:W-:Y:S01]  /*101e0*/  HMMA.16816.F32 R88, R12, R38, RZ ;  /* 0x000000260c58723c */ /* 0x000fe200000018ff */
[----:B------:R-:W-:Y:S02]  /*101f0*/  PLOP3.LUT P0, PT, PT, PT, UP0, 0x40, 0x0 ;  /* 0x000000000000781c */ /* 0x000fe40003f0e808 */
[----:B------:R-:W-:Y:S01]  /*10200*/  IADD3 R237, R0, R243, RZ ;  /* 0x000000f300ed7210 */ /* 0x000fe20007ffe0ff */
[----:B------:R-:W-:Y:S01]  /*10210*/  IMAD.IADD R238, R232, 0x1, R0 ;  /* 0x00000001e8ee7824 */ /* 0x000fe200078e0200 */
[----:B------:R3:W-:Y:S03]  /*10220*/  LDGSTS.E.BYPASS.LTC128B.128 [R158+0x1900], [R46.64], !P2 ;  /* 0x019000002e9e7fae */ /* 0x0007e6000d101d62 */
[C---:B------:R-:W-:Y:S01]  /*10230*/  HMMA.16816.F32 R120, R8.reuse, R42, RZ ;  /* 0x0000002a0878723c */ /* 0x040fe200000018ff */
[----:B------:R1:W-:Y:S04]  /*10240*/  LDGSTS.E.BYPASS.LTC128B.128 [R158+0x3900], [R6.64], !P1 ;  /* 0x03900000069e7fae */ /* 0x0003e8000c901d62 */
[----:B------:R-:W0:Y:S03]  /*10250*/  LDGDEPBAR ;  /* 0x00000000000079af */ /* 0x000e260000000000 */
[C---:B------:R-:W-:Y:S01]  /*10260*/  HMMA.16816.F32 R112, R8.reuse, R36, RZ ;  /* 0x000000240870723c */ /* 0x040fe200000018ff */
[----:B--2---:R-:W-:Y:S07]  /*10270*/  LDSM.16.M88.4 R16, [R240+0x8100] ;  /* 0x00810000f010783b */ /* 0x004fee0000000200 */
[----:B------:R-:W-:Y:S08]  /*10280*/  HMMA.16816.F32 R108, R8, R38, RZ ;  /* 0x00000026086c723c */ /* 0x000ff000000018ff */
[C---:B-----5:R-:W-:Y:S01]  /*10290*/  HMMA.16816.F32 R52, R12.reuse, R28, RZ ;  /* 0x0000001c0c34723c */ /* 0x060fe200000018ff */
[----:B---3--:R-:W2:Y:S07]  /*102a0*/  LDSM.16.M88.4 R44, [R238+0x4100] ;  /* 0x00410000ee2c783b */ /* 0x008eae0000000200 */
[C---:B------:R-:W-:Y:S08]  /*102b0*/  HMMA.16816.F32 R100, R12.reuse, R34, RZ ;  /* 0x000000220c64723c */ /* 0x040ff000000018ff */
[----:B------:R-:W-:Y:S01]  /*102c0*/  HMMA.16816.F32 R92, R12, R30, RZ ;  /* 0x0000001e0c5c723c */ /* 0x000fe200000018ff */
[----:B------:R-:W3:Y:S07]  /*102d0*/  LDSM.16.M88.4 R12, [R240+0xa100] ;  /* 0x00a10000f00c783b */ /* 0x000eee0000000200 */
[C---:B------:R-:W-:Y:S08]  /*102e0*/  HMMA.16816.F32 R104, R8.reuse, R32, RZ ;  /* 0x000000200868723c */ /* 0x040ff000000018ff */
[C---:B------:R-:W-:Y:S01]  /*102f0*/  HMMA.16816.F32 R40, R8.reuse, R34, RZ ;  /* 0x000000220828723c */ /* 0x040fe200000018ff */
[----:B------:R-:W-:Y:S07]  /*10300*/  LDSM.16.M88.4 R32, [R238+0x4900] ;  /* 0x00490000ee20783b */ /* 0x000fee0000000200 */
[C---:B------:R-:W-:Y:S08]  /*10310*/  HMMA.16816.F32 R36, R8.reuse, R28, RZ ;  /* 0x0000001c0824723c */ /* 0x040ff000000018ff */
[----:B------:R-:W-:Y:S01]  /*10320*/  HMMA.16816.F32 R8, R8, R30, RZ ;  /* 0x0000001e0808723c */ /* 0x000fe200000018ff */
[----:B------:R-:W5:Y:S07]  /*10330*/  LDSM.16.M88.4 R28, [R238+0x5100] ;  /* 0x00510000ee1c783b */ /* 0x000f6e0000000200 */
[----:B-1----:R-:W-:Y:S08]  /*10340*/  HMMA.16816.F32 R48, R24, R68, R116 ;  /* 0x000000441830723c */ /* 0x002ff00000001874 */
[C---:B----4-:R-:W-:Y:S08]  /*10350*/  HMMA.16816.F32 R124, R20.reuse, R64, R76 ;  /* 0x00000040147c723c */ /* 0x050ff0000000184c */
[C---:B------:R-:W-:Y:S08]  /*10360*/  HMMA.16816.F32 R76, R20.reuse, R60, R72 ;  /* 0x0000003c144c723c */ /* 0x040ff00000001848 */
[C---:B------:R-:W-:Y:S08]  /*10370*/  HMMA.16816.F32 R84, R20.reuse, R68, R84 ;  /* 0x000000441454723c */ /* 0x040ff00000001854 */
[C---:B------:R-:W-:Y:S08]  /*10380*/  HMMA.16816.F32 R72, R20.reuse, R56, R52 ;  /* 0x000000381448723c */ /* 0x040ff00000001834 */
[C---:B------:R-:W-:Y:S08]  /*10390*/  HMMA.16816.F32 R96, R20.reuse, R70, R80 ;  /* 0x000000461460723c */ /* 0x040ff00000001850 */
[C---:B------:R-:W-:Y:S01]  /*103a0*/  HMMA.16816.F32 R144, R20.reuse, R66, R88 ;  /* 0x000000421490723c */ /* 0x040fe20000001858 */
[----:B------:R-:W-:Y:S07]  /*103b0*/  LDSM.16.M88.4 R88, [R237+0x1000] ;  /* 0x00100000ed58783b */ /* 0x000fee0000000200 */
[C---:B------:R-:W-:Y:S08]  /*103c0*/  HMMA.16816.F32 R148, R20.reuse, R62, R100 ;  /* 0x0000003e1494723c */ /* 0x040ff00000001864 */
[----:B------:R-:W-:Y:S01]  /*103d0*/  HMMA.16816.F32 R140, R20, R58, R92 ;  /* 0x0000003a148c723c */ /* 0x000fe2000000185c */
[----:B------:R-:W1:Y:S07]  /*103e0*/  LDSM.16.M88.4 R20, [R238+0x5900] ;  /* 0x00590000ee14783b */ /* 0x000e6e0000000200 */
[C---:B------:R-:W-:Y:S08]  /*103f0*/  HMMA.16816.F32 R136, R24.reuse, R60, R104 ;  /* 0x0000003c1888723c */ /* 0x040ff00000001868 */
[C---:B------:R-:W-:Y:S01]  /*10400*/  HMMA.16816.F32 R128, R24.reuse, R64, R112 ;  /* 0x000000401880723c */ /* 0x040fe20000001870 */
[----:B------:R-:W-:Y:S07]  /*10410*/  LDSM.16.M88.4 R112, [R237+0x1800] ;  /* 0x00180000ed70783b */ /* 0x000fee0000000200 */
[C---:B------:R-:W-:Y:S01]  /*10420*/  HMMA.16816.F32 R116, R24.reuse, R56, R36 ;  /* 0x000000381874723c */ /* 0x040fe20000001824 */
[----:B------:R-:W-:Y:S07]  /*10430*/  LDSM.16.M88.4 R36, [R239+0xc100] ;  /* 0x00c10000ef24783b */ /* 0x000fee0000000200 */
[C---:B------:R-:W-:Y:S08]  /*10440*/  HMMA.16816.F32 R104, R24.reuse, R70, R120 ;  /* 0x000000461868723c */ /* 0x040ff00000001878 */
[C---:B------:R-:W-:Y:S01]  /*10450*/  HMMA.16816.F32 R108, R24.reuse, R66, R108 ;  /* 0x00000042186c723c */ /* 0x040fe2000000186c */
[----:B------:R-:W-:Y:S07]  /*10460*/  LDSM.16.M88.4 R64, [R232+0x6100] ;  /* 0x00610000e840783b */ /* 0x000fee0000000200 */
[C---:B------:R-:W-:Y:S01]  /*10470*/  HMMA.16816.F32 R100, R24.reuse, R62, R40 ;  /* 0x0000003e1864723c */ /* 0x040fe20000001828 */
[----:B------:R-:W-:Y:S07]  /*10480*/  LDSM.16.M88.4 R40, [R242+0x8100] ;  /* 0x00810000f228783b */ /* 0x000fee0000000200 */
[----:B------:R-:W-:Y:S01]  /*10490*/  HMMA.16816.F32 R52, R24, R58, R8 ;  /* 0x0000003a1834723c */ /* 0x000fe20000001808 */
[----:B------:R-:W4:Y:S04]  /*104a0*/  LDSM.16.M88.4 R24, [R237] ;  /* 0x00000000ed18783b */ /* 0x000f280000000200 */
[----:B------:R-:W4:Y:S03]  /*104b0*/  LDSM.16.M88.4 R8, [R242+0xa100] ;  /* 0x00a10000f208783b */ /* 0x000f260000000200 */
[-C--:B--2---:R-:W-:Y:S01]  /*104c0*/  HMMA.16816.F32 R48, R16, R44.reuse, R48 ;  /* 0x0000002c1030723c */ /* 0x084fe20000001830 */
[----:B------:R-:W2:Y:S07]  /*104d0*/  LDSM.16.M88.4 R56, [R237+0x800] ;  /* 0x00080000ed38783b */ /* 0x000eae0000000200 */
[C---:B---3--:R-:W-:Y:S08]  /*104e0*/  HMMA.16816.F32 R60, R12.reuse, R44, R84 ;  /* 0x0000002c0c3c723c */ /* 0x048ff00000001854 */
[C---:B-----5:R-:W-:Y:S08]  /*104f0*/  HMMA.16816.F32 R80, R12.reuse, R28, R76 ;  /* 0x0000001c0c50723c */ /* 0x060ff0000000184c */
[C---:B------:R-:W-:Y:S08]  /*10500*/  HMMA.16816.F32 R92, R12.reuse, R32, R124 ;  /* 0x000000200c5c723c */ /* 0x040ff0000000187c */
[C---:B-1----:R-:W-:Y:S08]  /*10510*/  HMMA.16816.F32 R72, R12.reuse, R20, R72 ;  /* 0x000000140c48723c */ /* 0x042ff00000001848 */
[C---:B------:R-:W-:Y:S08]  /*10520*/  HMMA.16816.F32 R96, R12.reuse, R46, R96 ;  /* 0x0000002e0c60723c */ /* 0x040ff00000001860 */
[C---:B------:R-:W-:Y:S08]  /*10530*/  HMMA.16816.F32 R84, R12.reuse, R34, R144 ;  /* 0x000000220c54723c */ /* 0x040ff00000001890 */
[C---:B------:R-:W-:Y:S08]  /*10540*/  HMMA.16816.F32 R76, R12.reuse, R30, R148 ;  /* 0x0000001e0c4c723c */ /* 0x040ff00000001894 */
[----:B------:R-:W-:Y:S08]  /*10550*/  HMMA.16816.F32 R68, R12, R22, R140 ;  /* 0x000000160c44723c */ /* 0x000ff0000000188c */
[----:B----4-:R-:W-:Y:S08]  /*10560*/  HMMA.16816.F32 R12, R40, R24, R48 ;  /* 0x00000018280c723c */ /* 0x010ff00000001830 */
[C---:B------:R-:W-:Y:S08]  /*10570*/  HMMA.16816.F32 R44, R16.reuse, R46, R104 ;  /* 0x0000002e102c723c */ /* 0x040ff00000001868 */
[C---:B------:R-:W-:Y:S08]  /*10580*/  HMMA.16816.F32 R120, R16.reuse, R20, R116 ;  /* 0x000000141078723c */ /* 0x040ff00000001874 */
[C---:B------:R-:W-:Y:S08]  /*10590*/  HMMA.16816.F32 R104, R16.reuse, R32, R128 ;  /* 0x000000201068723c */ /* 0x040ff00000001880 */
[C---:B------:R-:W-:Y:S01]  /*105a0*/  HMMA.16816.F32 R108, R16.reuse, R34, R108 ;  /* 0x00000022106c723c */ /* 0x040fe2000000186c */
[----:B------:R-:W1:Y:S07]  /*105b0*/  LDSM.16.M88.4 R32, [R239+0xe100] ;  /* 0x00e10000ef20783b */ /* 0x000e6e0000000200 */
[C---:B------:R-:W-:Y:S08]  /*105c0*/  HMMA.16816.F32 R136, R16.reuse, R28, R136 ;  /* 0x0000001c1088723c */ /* 0x040ff00000001888 */
[C---:B------:R-:W-:Y:S01]  /*105d0*/  HMMA.16816.F32 R100, R16.reuse, R30, R100 ;  /* 0x0000001e1064723c */ /* 0x040fe20000001864 */
[----:B------:R-:W-:Y:S07]  /*105e0*/  LDSM.16.M88.4 R28, [R241+0xc100] ;  /* 0x00c10000f11c783b */ /* 0x000fee0000000200 */
[----:B------:R-:W-:Y:S01]  /*105f0*/  HMMA.16816.F32 R116, R16, R22, R52 ;  /* 0x000000161074723c */ /* 0x000fe20000001834 */
[----:B------:R-:W-:Y:S04]  /*10600*/  LDSM.16.M88.4 R52, [R238+0x6100] ;  /* 0x00610000ee34783b */ /* 0x000fe80000000200 */
[----:B------:R-:W-:Y:S03]  /*10610*/  LDSM.16.M88.4 R20, [R240+0xc100] ;  /* 0x00c10000f014783b */ /* 0x000fe60000000200 */
[----:B------:R-:W-:Y:S01]  /*10620*/  HMMA.16816.F32 R16, R8, R24, R60 ;  /* 0x000000180810723c */ /* 0x000fe2000000183c */
[----:B------:R-:W3:Y:S07]  /*10630*/  LDSM.16.M88.4 R60, [R243+0x2000] ;  /* 0x00200000f33c783b */ /* 0x000eee0000000200 */
[----:B------:R-:W-:Y:S08]  /*10640*/  HMMA.16816.F32 R12, R36, R64, R12 ;  /* 0x00000040240c723c */ /* 0x000ff0000000180c */
[C---:B------:R-:W-:Y:S08]  /*10650*/  HMMA.16816.F32 R148, R8.reuse, R114, R68 ;  /* 0x000000720894723c */ /* 0x040ff00000001844 */
[-C--:B------:R-:W-:Y:S08]  /*10660*/  HMMA.16816.F32 R96, R8, R26.reuse, R96 ;  /* 0x0000001a0860723c */ /* 0x080ff00000001860 */
[----:B------:R-:W-:Y:S01]  /*10670*/  HMMA.16816.F32 R68, R40, R26, R44 ;  /* 0x0000001a2844723c */ /* 0x000fe2000000182c */
[----:B------:R-:W4:Y:S04]  /*10680*/  LDSM.16.M88.4 R24, [R241+0xe100] ;  /* 0x00e10000f118783b */ /* 0x000f280000000200 */
[----:B------:R-:W-:Y:S03]  /*10690*/  LDSM.16.M88.4 R44, [R237+0x2000] ;  /* 0x00200000ed2c783b */ /* 0x000fe60000000200 */
[C---:B--2---:R-:W-:Y:S08]  /*106a0*/  HMMA.16816.F32 R92, R8.reuse, R56, R92 ;  /* 0x00000038085c723c */ /* 0x044ff0000000185c */
[C---:B------:R-:W-:Y:S08]  /*106b0*/  HMMA.16816.F32 R124, R8.reuse, R58, R84 ;  /* 0x0000003a087c723c */ /* 0x040ff00000001854 */
[C---:B------:R-:W-:Y:S08]  /*106c0*/  HMMA.16816.F32 R128, R8.reuse, R88, R80 ;  /* 0x000000580880723c */ /* 0x040ff00000001850 */
[C---:B------:R-:W-:Y:S08]  /*106d0*/  HMMA.16816.F32 R140, R8.reuse, R90, R76 ;  /* 0x0000005a088c723c */ /* 0x040ff0000000184c */
[----:B------:R-:W-:Y:S08]  /*106e0*/  HMMA.16816.F32 R144, R8, R112, R72 ;  /* 0x000000700890723c */ /* 0x000ff00000001848 */
[----:B-1----:R-:W-:Y:S01]  /*106f0*/  HMMA.16816.F32 R8, R32, R64, R16 ;  /* 0x000000402008723c */ /* 0x002fe20000001810 */
[----:B------:R-:W1:Y:S07]  /*10700*/  LDSM.16.M88.4 R16, [R240+0xe100] ;  /* 0x00e10000f010783b */ /* 0x000e6e0000000200 */
[----:B---3--:R-:W-:Y:S01]  /*10710*/  HMMA.16816.F32 R48, R28, R60, R12 ;  /* 0x0000003c1c30723c */ /* 0x008fe2000000180c */
[----:B------:R-:W2:Y:S07]  /*10720*/  LDSM.16.M88.4 R12, [R242+0xc100] ;  /* 0x00c10000f20c783b */ /* 0x000eae0000000200 */
[C---:B------:R-:W-:Y:S08]  /*10730*/  HMMA.16816.F32 R104, R40.reuse, R56, R104 ;  /* 0x000000382868723c */ /* 0x040ff00000001868 */
[----:B------:R-:W-:Y:S08]  /*10740*/  HMMA.16816.F32 R108, R40, R58, R108 ;  /* 0x0000003a286c723c */ /* 0x000ff0000000186c */
[----:B----4-:R-:W-:Y:S01]  /*10750*/  HMMA.16816.F32 R56, R24, R60, R8 ;  /* 0x0000003c1838723c */ /* 0x010fe20000001808 */
        /* <DEDUP_REMOVED lines=170> */
[----:B------:R-:W-:Y:S02]  /*11200*/  FMUL.FTZ R26, R26, c[0x0][0x320] ;  /* 0x0000c8001a1a7a20 */ /* 0x000fe40000410000 */
        /* <DEDUP_REMOVED lines=37> */
[----:B------:R5:W1:Y:S02]  /*11460*/  MUFU.TANH R48, R0 ;  /* 0x0000000000307308 */ /* 0x000a640000002400 */
[----:B-----5:R-:W-:-:S06]  /*11470*/  FMUL.FTZ R0, R75, c[0x0][0x320] ;  /* 0x0000c8004b007a20 */ /* 0x020fcc0000410000 */
[----:B------:R5:W1:Y:S02]  /*11480*/  MUFU.TANH R34, R0 ;  /* 0x0000000000227308 */ /* 0x000a640000002400 */
[----:B-----5:R-:W-:-:S06]  /*11490*/  FMUL.FTZ R0, R59, c[0x0][0x320] ;  /* 0x0000c8003b007a20 */ /* 0x020fcc0000410000 */
[----:B------:R5:W1:Y:S02]  /*114a0*/  MUFU.TANH R190, R0 ;  /* 0x0000000000be7308 */ /* 0x000a640000002400 */
[----:B-----5:R-:W-:Y:S01]  /*114b0*/  LOP3.LUT R0, R5, R2, RZ, 0xfc, !PT ;  /* 0x0000000205007212 */ /* 0x020fe200078efcff */
[----:B------:R-:W-:Y:S06]  /*114c0*/  BAR.SYNC.DEFER_BLOCKING 0x0 ;  /* 0x0000000000007b1d */ /* 0x000fec0000010000 */
[----:B------:R-:W-:Y:S05]  /*114d0*/  @P0 BRA `(.L_x_904) ;  /* 0x0000049000000947 */ /* 0x000fea0003800000 */
[----:B-1234-:R-:W-:Y:S01]  /*114e0*/  IMAD.U32 R2, RZ, RZ, UR7 ;  /* 0x00000007ff027e24 */ /* 0x01efe2000f8e00ff */
        /* <DEDUP_REMOVED lines=16> */
[----:B------:R-:W-:Y:S01]  /*115f0*/  IMAD R10, R2, c[0x0][0x2b8], R5 ;  /* 0x0000ae00020a7a24 */ /* 0x000fe200078e0205 */
[----:B------:R-:W-:Y:S02]  /*11600*/  IADD3 R22, -R25, 0x10, RZ ;  /* 0x0000001019167810 */ /* 0x000fe40007ffe1ff */
[----:B------:R-:W-:Y:S02]  /*11610*/  LOP3.LUT R11, R11, 0xf, RZ, 0xc0, !PT ;  /* 0x0000000f0b0b7812 */ /* 0x000fe400078ec0ff */
[----:B------:R-:W-:Y:S01]  /*11620*/  SHF.R.S32.HI R2, RZ, 0x1f, R10 ;  /* 0x0000001fff027819 */ /* 0x000fe2000001140a */
[----:B------:R-:W-:Y:S01]  /*11630*/  STL [R1+0x34], R10 ;  /* 0x0000340a01007387 */ /* 0x000fe20000100800 */
[----:B------:R-:W-:-:S03]  /*11640*/  LOP3.LUT R22, R22, 0xf, RZ, 0xc0, !PT ;  /* 0x0000000f16167812 */ /* 0x000fc600078ec0ff */
        /* <DEDUP_REMOVED lines=50> */
.L_x_904:
[----:B-1234-:R-:W-:Y:S01]  /*11970*/  LOP3.LUT R2, R156, 0xffffffe0, RZ, 0xc0, !PT ;  /* 0xffffffe09c027812 */ /* 0x01efe200078ec0ff */
[----:B------:R-:W-:Y:S01]  /*11980*/  IMAD.U32 R6, RZ, RZ, UR6 ;  /* 0x00000006ff067e24 */ /* 0x000fe2000f8e00ff */
[----:B------:R-:W-:Y:S03]  /*11990*/  STL [R1+0x90], R251 ;  /* 0x000090fb01007387 */ /* 0x000fe60000100800 */
[----:B------:R-:W-:Y:S01]  /*119a0*/  IMAD.IADD R2, R159, 0x1, -R2 ;  /* 0x000000019f027824 */ /* 0x000fe200078e0a02 */
[----:B------:R-:W-:Y:S04]  /*119b0*/  STL [R1+0x8c], R250 ;  /* 0x00008cfa01007387 */ /* 0x000fe80000100800 */
[----:B------:R-:W-:Y:S01]  /*119c0*/  SHF.R.S32.HI R5, RZ, 0x1f, R2 ;  /* 0x0000001fff057819 */ /* 0x000fe20000011402 */
[----:B------:R-:W-:Y:S03]  /*119d0*/  STL [R1+0x88], R249 ;  /* 0x000088f901007387 */ /* 0x000fe60000100800 */
[----:B------:R-:W-:Y:S01]  /*119e0*/  LEA.HI R5, R5, R2, RZ, 0x2 ;  /* 0x0000000205057211 */ /* 0x000fe200078f10ff */
[----:B------:R-:W-:Y:S03]  /*119f0*/  STL [R1+0x84], R248 ;  /* 0x000084f801007387 */ /* 0x000fe60000100800 */
[----:B------:R-:W-:Y:S01]  /*11a00*/  LOP3.LUT R5, R5, 0x7ffffffc, RZ, 0xc0, !PT ;  /* 0x7ffffffc05057812 */ /* 0x000fe200078ec0ff */
[----:B------:R1:W-:Y:S03]  /*11a10*/  STL [R1+0x80], R247 ;  /* 0x000080f701007387 */ /* 0x0003e60000100800 */
[----:B------:R-:W-:Y:S01]  /*11a20*/  IADD3 R2, R2, -R5, RZ ;  /* 0x8000000502027210 */ /* 0x000fe20007ffe0ff */
[----:B------:R2:W-:Y:S04]  /*11a30*/  STL [R1+0x7c], R246 ;  /* 0x00007cf601007387 */ /* 0x0005e80000100800 */
[----:B------:R-:W-:Y:S01]  /*11a40*/  IMAD R2, R2, -0x2, R6 ;  /* 0xfffffffe02027824 */ /* 0x000fe200078e0206 */
[----:B------:R3:W-:Y:S04]  /*11a50*/  STL [R1+0x78], R245 ;  /* 0x000078f501007387 */ /* 0x0007e80000100800 */
        /* <DEDUP_REMOVED lines=26> */
[----:B------:R-:W-:Y:S02]  /*11c00*/  ISETP.GT.AND P3, PT, R2, 0x11, PT ;  /* 0x000000110200780c */ /* 0x000fe40003f64270 */
[----:B------:R-:W-:Y:S01]  /*11c10*/  FSEL R16, R98, -INF , P1 ;  /* 0xff80000062107808 */ /* 0x000fe20000800000 */
[----:B------:R-:W-:Y:S01]  /*11c20*/  STL [R1+0x50], R132 ;  /* 0x0000508401007387 */ /* 0x000fe20000100800 */
[----:B------:R-:W-:-:S02]  /*11c30*/  FMNMX.FTZ R5, R9, R5, !PT ;  /* 0x0000000509057209 */ /* 0x000fc40007810000 */
[----:B------:R-:W-:Y:S01]  /*11c40*/  FSEL R15, R106, -INF , P0 ;  /* 0xff8000006a0f7808 */ /* 0x000fe20000000000 */
[----:B------:R-:W-:Y:S01]  /*11c50*/  IMAD.SHL.U32 R233, R0, 0x2, RZ ;  /* 0x0000000200e97824 */ /* 0x000fe200078e00ff */
[----:B------:R-:W-:Y:S01]  /*11c60*/  FSEL R123, R111, -INF , P0 ;  /* 0xff8000006f7b7808 */ /* 0x000fe20000000000 */
[----:B------:R-:W0:Y:S01]  /*11c70*/  LDGDEPBAR ;  /* 0x00000000000079af */ /* 0x000e220000000000 */
[----:B------:R-:W-:Y:S02]  /*11c80*/  FSEL R103, R113, -INF , P0 ;  /* 0xff80000071677808 */ /* 0x000fe40000000000 */
[----:B------:R-:W-:Y:S02]  /*11c90*/  ISETP.GT.AND P0, PT, R2, 0x18, PT ;  /* 0x000000180200780c */ /* 0x000fe40003f04270 */
[----:B------:R-:W-:Y:S02]  /*11ca0*/  FSEL R17, R97, -INF , P3 ;  /* 0xff80000061117808 */ /* 0x000fe40001800000 */
[----:B------:R-:W-:-:S02]  /*11cb0*/  FMNMX.FTZ R5, R16, R5, !PT ;  /* 0x0000000510057209 */ /* 0x000fc40007810000 */
[----:B------:R-:W-:Y:S02]  /*11cc0*/  FSEL R14, R108, -INF , P2 ;  /* 0xff8000006c0e7808 */ /* 0x000fe40001000000 */
[----:B------:R-:W-:Y:S02]  /*11cd0*/  FSEL R122, R112, -INF , P2 ;  /* 0xff800000707a7808 */ /* 0x000fe40001000000 */
[----:B------:R-:W-:Y:S02]  /*11ce0*/  FSEL R102, R115, -INF , P2 ;  /* 0xff80000073667808 */ /* 0x000fe40001000000 */
[----:B------:R-:W-:Y:S02]  /*11cf0*/  FSEL R21, R93, -INF , P3 ;  /* 0xff8000005d157808 */ /* 0x000fe40001800000 */
[----:B------:R-:W-:Y:S02]  /*11d00*/  FSEL R125, R99, -INF , P3 ;  /* 0xff800000637d7808 */ /* 0x000fe40001800000 */
[----:B------:R-:W-:-:S02]  /*11d10*/  FSEL R20, R95, -INF , P1 ;  /* 0xff8000005f147808 */ /* 0x000fc40000800000 */
[----:B------:R-:W-:Y:S01]  /*11d20*/  FSEL R124, R104, -INF , P1 ;  /* 0xff800000687c7808 */ /* 0x000fe20000800000 */
[----:B------:R-:W-:Y:S01]  /*11d30*/  IMAD R234, R4, 0x2, R233 ;  /* 0x0000000204ea7824 */ /* 0x000fe200078e02e9 */
[----:B------:R-:W-:Y:S01]  /*11d40*/  ISETP.GT.AND P2, PT, R2, 0x19, PT ;  /* 0x000000190200780c */ /* 0x000fe20003f44270 */
[----:B------:R-:W-:Y:S01]  /*11d50*/  LDSM.16.MT88.4 R40, [R233+0x100] ;  /* 0x00010000e928783b */ /* 0x000fe20000004200 */
[----:B------:R-:W-:Y:S02]  /*11d60*/  FSEL R18, R90, -INF , P0 ;  /* 0xff8000005a127808 */ /* 0x000fe40000000000 */
[----:B------:R-:W-:Y:S02]  /*11d70*/  FMNMX.FTZ R5, R17, R5, !PT ;  /* 0x0000000511057209 */ /* 0x000fe40007810000 */
[----:B------:R-:W-:Y:S02]  /*11d80*/  FSEL R113, R105, -INF , P3 ;  /* 0xff80000069717808 */ /* 0x000fe40001800000 */
[----:B------:R-:W-:-:S02]  /*11d90*/  FSEL R112, R107, -INF , P1 ;  /* 0xff8000006b707808 */ /* 0x000fc40000800000 */
[----:B------:R-:W-:Y:S02]  /*11da0*/  FSEL R22, R86, -INF , P0 ;  /* 0xff80000056167808 */ /* 0x000fe40000000000 */
[----:B------:R-:W-:Y:S02]  /*11db0*/  FSEL R126, R92, -INF , P0 ;  /* 0xff8000005c7e7808 */ /* 0x000fe40000000000 */
[----:B------:R-:W-:Y:S01]  /*11dc0*/  FSEL R115, R94, -INF , P0 ;  /* 0xff8000005e737808 */ /* 0x000fe20000000000 */
[----:B------:R-:W-:Y:S01]  /*11dd0*/  IMAD R235, R3, 0x2, R234 ;  /* 0x0000000203eb7824 */ /* 0x000fe200078e02ea */
[----:B------:R-:W-:Y:S01]  /*11de0*/  ISETP.GT.AND P3, PT, R2, 0x20, PT ;  /* 0x000000200200780c */ /* 0x000fe20003f64270 */
[----:B------:R-:W-:Y:S01]  /*11df0*/  LDSM.16.MT88.4 R44, [R234+0x100] ;  /* 0x00010000ea2c783b */ /* 0x000fe20000004200 */
[----:B------:R-:W-:Y:S02]  /*11e00*/  FSEL R19, R89, -INF , P2 ;  /* 0xff80000059137808 */ /* 0x000fe40001000000 */
[----:B------:R-:W-:Y:S01]  /*11e10*/  FMNMX.FTZ R5, R18, R5, !PT ;  /* 0x0000000512057209 */ /* 0x000fe20007810000 */
[----:B------:R-:W-:Y:S01]  /*11e20*/  LDSM.16.MT88.4 R92, [R233+0x2100] ;  /* 0x00210000e95c783b */ /* 0x000fe20000004200 */
[----:B------:R-:W-:-:S02]  /*11e30*/  ISETP.GT.AND P1, PT, R2, 0x21, PT ;  /* 0x000000210200780c */ /* 0x000fc40003f24270 */
[----:B------:R-:W-:Y:S01]  /*11e40*/  FSEL R175, R78, -INF , P3 ;  /* 0xff8000004eaf7808 */ /* 0x000fe20001800000 */
[----:B------:R-:W-:Y:S01]  /*11e50*/  LDSM.16.MT88.4 R108, [R235+0x2100] ;  /* 0x00210000eb6c783b */ /* 0x000fe20000004200 */
[----:B------:R-:W-:Y:S02]  /*11e60*/  FMNMX.FTZ R5, R19, R5, !PT ;  /* 0x0000000513057209 */ /* 0x000fe40007810000 */
[----:B------:R-:W-:Y:S01]  /*11e70*/  ISETP.GT.AND P0, PT, R2, 0x28, PT ;  /* 0x000000280200780c */ /* 0x000fe20003f04270 */
[----:B------:R-:W-:Y:S01]  /*11e80*/  LDSM.16.MT88.4 R60, [R235+0x900] ;  /* 0x00090000eb3c783b */ /* 0x000fe20000004200 */
[----:B------:R-:W-:Y:S02]  /*11e90*/  FSEL R172, R77, -INF , P1 ;  /* 0xff8000004dac7808 */ /* 0x000fe40000800000 */
[----:B------:R-:W-:Y:S01]  /*11ea0*/  FMNMX.FTZ R5, R175, R5, !PT ;  /* 0x00000005af057209 */ /* 0x000fe20007810000 */
[----:B------:R-:W-:Y:S01]  /*11eb0*/  LDSM.16.MT88.4 R52, [R234+0x900] ;  /* 0x00090000ea34783b */ /* 0x000fe20000004200 */
[----:B------:R-:W-:-:S02]  /*11ec0*/  FSEL R182, R49, -INF , P1 ;  /* 0xff80000031b67808 */ /* 0x000fc40000800000 */
[----:B------:R-:W-:Y:S02]  /*11ed0*/  FSEL R170, R79, -INF , P1 ;  /* 0xff8000004faa7808 */ /* 0x000fe40000800000 */
[----:B------:R-:W-:Y:S02]  /*11ee0*/  FSEL R168, R88, -INF , P1 ;  /* 0xff80000058a87808 */ /* 0x000fe40000800000 */
[----:B------:R-:W-:Y:S02]  /*11ef0*/  FSEL R174, R72, -INF , P0 ;  /* 0xff80000048ae7808 */ /* 0x000fe40000000000 */
[----:B------:R-:W-:Y:S02]  /*11f00*/  ISETP.GT.AND P1, PT, R2, 0x29, PT ;  /* 0x000000290200780c */ /* 0x000fe40003f24270 */
[----:B------:R-:W-:Y:S02]  /*11f10*/  FMNMX.FTZ R5, R172, R5, !PT ;  /* 0x00000005ac057209 */ /* 0x000fe40007810000 */
[----:B------:R-:W-:-:S02]  /*11f20*/  FSEL R183, R76, -INF , P3 ;  /* 0xff8000004cb77808 */ /* 0x000fc40001800000 */
[----:B------:R-:W-:Y:S02]  /*11f30*/  FSEL R171, R84, -INF , P3 ;  /* 0xff80000054ab7808 */ /* 0x000fe40001800000 */
[----:B------:R-:W-:Y:S02]  /*11f40*/  FSEL R169, R87, -INF , P3 ;  /* 0xff80000057a97808 */ /* 0x000fe40001800000 */
[----:B------:R-:W-:Y:S02]  /*11f50*/  ISETP.GT.AND P3, PT, R2, 0x30, PT ;  /* 0x000000300200780c */ /* 0x000fe40003f64270 */
[----:B------:R-:W-:Y:S02]  /*11f60*/  FSEL R173, R73, -INF , P1 ;  /* 0xff80000049ad7808 */ /* 0x000fe40000800000 */
[----:B------:R-:W-:Y:S02]  /*11f70*/  FMNMX.FTZ R5, R174, R5, !PT ;  /* 0x00000005ae057209 */ /* 0x000fe40007810000 */
[----:B------:R-:W-:-:S02]  /*11f80*/  FSEL R23, R85, -INF , P2 ;  /* 0xff80000055177808 */ /* 0x000fc40001000000 */
[----:B------:R-:W-:Y:S02]  /*11f90*/  FSEL R127, R91, -INF , P2 ;  /* 0xff8000005b7f7808 */ /* 0x000fe40001000000 */
[----:B------:R-:W-:Y:S01]  /*11fa0*/  FSEL R114, R96, -INF , P2 ;  /* 0xff80000060727808 */ /* 0x000fe20001000000 */
[----:B------:R-:W-:Y:S01]  /*11fb0*/  LDSM.16.MT88.4 R88, [R235+0x100] ;  /* 0x00010000eb58783b */ /* 0x000fe20000004200 */
[----:B------:R-:W-:Y:S02]  /*11fc0*/  ISETP.GT.AND P2, PT, R2, 0x31, PT ;  /* 0x000000310200780c */ /* 0x000fe40003f44270 */
[----:B-1----:R-:W-:Y:S01]  /*11fd0*/  FSEL R247, R32, -INF , P3 ;  /* 0xff80000020f77808 */ /* 0x002fe20001800000 */
[----:B------:R-:W-:Y:S01]  /*11fe0*/  LDSM.16.MT88.4 R96, [R234+0x2100] ;  /* 0x00210000ea60783b */ /* 0x000fe20000004200 */
[----:B------:R-:W-:Y:S02]  /*11ff0*/  FMNMX.FTZ R5, R173, R5, !PT ;  /* 0x00000005ad057209 */ /* 0x000fe40007810000 */
[----:B------:R-:W-:-:S02]  /*12000*/  FSEL R180, R34, -INF , P1 ;  /* 0xff80000022b47808 */ /* 0x000fc40000800000 */
[----:B------:R-:W-:Y:S02]  /*12010*/  FSEL R135, R71, -INF , P1 ;  /* 0xff80000047877808 */ /* 0x000fe40000800000 */
[----:B------:R-:W-:Y:S02]  /*12020*/  FSEL R133, R69, -INF , P1 ;  /* 0xff80000045857808 */ /* 0x000fe40000800000 */
[----:B------:R-:W-:Y:S02]  /*12030*/  ISETP.GT.AND P1, PT, R2, 0x38, PT ;  /* 0x000000380200780c */ /* 0x000fe40003f24270 */
[----:B------:R-:W-:Y:S02]  /*12040*/  FSEL R12, R30, -INF , P3 ;  /* 0xff8000001e0c7808 */ /* 0x000fe40001800000 */
[----:B--2---:R-:W-:Y:S02]  /*12050*/  FSEL R246, R31, -INF , P2 ;  /* 0xff8000001ff67808 */ /* 0x004fe40001000000 */
[----:B------:R-:W-:Y:S01]  /*12060*/  FMNMX.FTZ R5, R247, R5, !PT ;  /* 0x00000005f7057209 */ /* 0x000fe20007810000 */
[----:B------:R-:W-:Y:S01]  /*12070*/  STL [R1+0x1c], R12 ;  /* 0x00001c0c01007387 */ /* 0x000fe20000100800 */
[----:B------:R-:W-:-:S02]  /*12080*/  FSEL R181, R74, -INF , P0 ;  /* 0xff8000004ab57808 */ /* 0x000fc40000000000 */
[----:B------:R-:W-:Y:S01]  /*12090*/  FSEL R136, R70, -INF , P0 ;  /* 0xff80000046887808 */ /* 0x000fe20000000000 */
[----:B------:R-:W-:Y:S01]  /*120a0*/  STL [R1+0x94], R247 ;  /* 0x000094f701007387 */ /* 0x000fe20000100800 */
[----:B------:R-:W-:Y:S02]  /*120b0*/  FSEL R134, R48, -INF , P0 ;  /* 0xff80000030867808 */ /* 0x000fe40000000000 */
[----:B------:R-:W-:Y:S01]  /*120c0*/  ISETP.GT.AND P0, PT, R2, 0x39, PT ;  /* 0x000000390200780c */ /* 0x000fe20003f04270 */
[----:B------:R-:W-:Y:S01]  /*120d0*/  STL [R1+0x98], R246 ;  /* 0x000098f601007387 */ /* 0x000fe20000100800 */
[----:B---3--:R-:W-:Y:S02]  /*120e0*/  FSEL R245, R27, -INF , P1 ;  /* 0xff8000001bf57808 */ /* 0x008fe40000800000 */
[----:B------:R-:W-:Y:S01]  /*120f0*/  FMNMX.FTZ R2, R246, R5, !PT ;  /* 0x00000005f6027209 */ /* 0x000fe20007810000 */
[----:B------:R-:W-:Y:S01]  /*12100*/  LDSM.16.MT88.4 R72, [R233+0x2900] ;  /* 0x00290000e948783b */ /* 0x000fe20000004200 */
[----:B------:R-:W-:-:S02]  /*12110*/  FSEL R204, R26, -INF , P0 ;  /* 0xff8000001acc7808 */ /* 0x000fc40000000000 */
[----:B------:R-:W-:Y:S01]  /*12120*/  FMNMX.FTZ R2, R245, R2, !PT ;  /* 0x00000002f5027209 */ /* 0x000fe20007810000 */
[----:B------:R1:W-:Y:S01]  /*12130*/  STL [R1+0x9c], R245 ;  /* 0x00009cf501007387 */ /* 0x0003e20000100800 */
[----:B------:R-:W-:Y:S02]  /*12140*/  FSEL R185, R33, -INF , P2 ;  /* 0xff80000021b97808 */ /* 0x000fe40001000000 */
[----:B------:R-:W-:Y:S01]  /*12150*/  FSEL R252, R58, -INF , P3 ;  /* 0xff8000003afc7808 */ /* 0x000fe20001800000 */
[----:B------:R-:W-:Y:S01]  /*12160*/  LDSM.16.MT88.4 R68, [R234+0x2900] ;  /* 0x00290000ea44783b */ /* 0x000fe20000004200 */
[----:B------:R-:W-:-:S03]  /*12170*/  FSEL R195, R56, -INF , P3 ;  /* 0xff80000038c37808 */ /* 0x000fc60001800000 */
[----:B-1----:R-:W2:Y:S01]  /*12180*/  LDL.LU R245, [R1+0x1c] ;  /* 0x00001c0001f57983 */ /* 0x002ea20000300800 */
[----:B------:R-:W-:Y:S02]  /*12190*/  FMNMX.FTZ R2, R204, R2, !PT ;  /* 0x00000002cc027209 */ /* 0x000fe40007810000 */
[----:B------:R-:W-:Y:S02]  /*121a0*/  FSEL R12, R28, -INF , P0 ;  /* 0xff8000001c0c7808 */ /* 0x000fe40000000000 */
[----:B------:R-:W-:Y:S01]  /*121b0*/  FSEL R193, R57, -INF , P2 ;  /* 0xff80000039c17808 */ /* 0x000fe20001000000 */
[----:B------:R-:W1:Y:S01]  /*121c0*/  SHFL.BFLY PT, R5, R2, 0x2, 0x1f ;  /* 0x0c401f0002057f89 */ /* 0x000e6200000e0000 */
[----:B------:R-:W-:Y:S02]  /*121d0*/  FSEL R191, R36, -INF , P1 ;  /* 0xff80000024bf7808 */ /* 0x000fe40000800000 */
[----:B------:R-:W-:Y:S01]  /*121e0*/  LEA R236, R3, R233, 0x1 ;  /* 0x000000e903ec7211 */ /* 0x000fe200078e08ff */
[----:B------:R-:W-:Y:S01]  /*121f0*/  LDSM.16.MT88.4 R56, [R233+0x900] ;  /* 0x00090000e938783b */ /* 0x000fe20000004200 */
[----:B------:R-:W-:-:S02]  /*12200*/  FSEL R194, R35, -INF , P0 ;  /* 0xff80000023c27808 */ /* 0x000fc40000000000 */
[----:B------:R-:W-:Y:S01]  /*12210*/  FSEL R190, R190, -INF , P2 ;  /* 0xff800000bebe7808 */ /* 0x000fe20001000000 */
[----:B------:R-:W-:Y:S01]  /*12220*/  LDSM.16.MT88.4 R104, [R236+0x2100] ;  /* 0x00210000ec68783b */ /* 0x000fe20000004200 */
[----:B------:R-:W-:Y:S02]  /*12230*/  FSEL R189, R189, -INF , P1 ;  /* 0xff800000bdbd7808 */ /* 0x000fe40000800000 */
[----:B------:R-:W-:Y:S01]  /*12240*/  FSEL R188, R188, -INF , P0 ;  /* 0xff800000bcbc7808 */ /* 0x000fe20000000000 */
[----:B------:R-:W-:Y:S04]  /*12250*/  LDSM.16.MT88.4 R84, [R236+0x100] ;  /* 0x00010000ec54783b */ /* 0x000fe80000004200 */
[----:B------:R-:W-:Y:S04]  /*12260*/  LDSM.16.MT88.4 R48, [R236+0x2900] ;  /* 0x00290000ec30783b */ /* 0x000fe80000004200 */
[----:B------:R-:W-:Y:S01]  /*12270*/  LDSM.16.MT88.4 R76, [R236+0x900] ;  /* 0x00090000ec4c783b */ /* 0x000fe20000004200 */
[----:B-1----:R-:W-:-:S05]  /*12280*/  FMNMX.FTZ R2, R2, R5, !PT ;  /* 0x0000000502027209 */ /* 0x002fca0007810000 */
[----:B------:R-:W1:Y:S02]  /*12290*/  SHFL.BFLY PT, R137, R2, 0x1, 0x1f ;  /* 0x0c201f0002897f89 */ /* 0x000e6400000e0000 */
[----:B-1----:R-:W-:Y:S02]  /*122a0*/  FMNMX.FTZ R137, R2, R137, !PT ;  /* 0x0000008902897209 */ /* 0x002fe40007810000 */
[----:B------:R-:W-:Y:S02]  /*122b0*/  FMNMX.FTZ R2, R10, R11, !PT ;  /* 0x0000000b0a027209 */ /* 0x000fe40007810000 */
[C---:B------:R-:W-:Y:S01]  /*122c0*/  FSETP.NEU.FTZ.AND P3, PT, R137.reuse, -INF , PT ;  /* 0xff8000008900780b */ /* 0x040fe20003f7d000 */
[----:B------:R-:W-:Y:S01]  /*122d0*/  FMUL.FTZ R13, R137, c[0x0][0x2d0] ;  /* 0x0000b400890d7a20 */ /* 0x000fe20000410000 */
[----:B------:R-:W-:Y:S01]  /*122e0*/  FMNMX.FTZ R2, R14, R2, !PT ;  /* 0x000000020e027209 */ /* 0x000fe20007810000 */
[----:B------:R1:W-:Y:S03]  /*122f0*/  STL [R1+0xa0], R137 ;  /* 0x0000a08901007387 */ /* 0x0003e60000100800 */
[----:B------:R-:W-:Y:S01]  /*12300*/  FMNMX.FTZ R2, R15, R2, !PT ;  /* 0x000000020f027209 */ /* 0x000fe20007810000 */
[----:B------:R-:W-:Y:S01]  /*12310*/  STL [R1+0x14], R12 ;  /* 0x0000140c01007387 */ /* 0x000fe20000100800 */
[----:B------:R-:W-:-:S02]  /*12320*/  FSEL R13, R13, RZ, P3 ;  /* 0x000000ff0d0d7208 */ /* 0x000fc40001800000 */
[----:B------:R-:W-:-:S03]  /*12330*/  FMNMX.FTZ R2, R20, R2, !PT ;  /* 0x0000000214027209 */ /* 0x000fc60007810000 */
[----:B------:R-:W-:Y:S01]  /*12340*/  FFMA.FTZ R3, R16, c[0x0][0x2d0], -R13 ;  /* 0x0000b40010037a23 */ /* 0x000fe2000001080d */
[----:B------:R-:W-:-:S03]  /*12350*/  FMNMX.FTZ R2, R21, R2, !PT ;  /* 0x0000000215027209 */ /* 0x000fc60007810000 */
[----:B------:R3:W-:Y:S01]  /*12360*/  MUFU.EX2 R238, R3 ;  /* 0x0000000300ee7308 */ /* 0x0007e20000000800 */
[----:B------:R-:W-:-:S04]  /*12370*/  FMNMX.FTZ R2, R22, R2, !PT ;  /* 0x0000000216027209 */ /* 0x000fc80007810000 */
[----:B------:R-:W-:-:S04]  /*12380*/  FMNMX.FTZ R2, R23, R2, !PT ;  /* 0x0000000217027209 */ /* 0x000fc80007810000 */
[----:B------:R-:W-:Y:S02]  /*12390*/  FMNMX.FTZ R2, R183, R2, !PT ;  /* 0x00000002b7027209 */ /* 0x000fe40007810000 */
[----:B-1----:R-:W-:Y:S02]  /*123a0*/  FSEL R137, R29, -INF , P1 ;  /* 0xff8000001d897808 */ /* 0x002fe40000800000 */
[----:B------:R-:W-:Y:S01]  /*123b0*/  FMNMX.FTZ R2, R182, R2, !PT ;  /* 0x00000002b6027209 */ /* 0x000fe20007810000 */
[----:B---3--:R-:W-:-:S03]  /*123c0*/  FFMA.FTZ R3, R17, c[0x0][0x2d0], -R13 ;  /* 0x0000b40011037a23 */ /* 0x008fc6000001080d */
[----:B------:R-:W-:Y:S01]  /*123d0*/  FMNMX.FTZ R2, R181, R2, !PT ;  /* 0x00000002b5027209 */ /* 0x000fe20007810000 */
[----:B------:R-:W-:Y:S03]  /*123e0*/  MUFU.EX2 R232, R3 ;  /* 0x0000000300e87308 */ /* 0x000fe60000000800 */
[----:B------:R-:W-:-:S04]  /*123f0*/  FMNMX.FTZ R2, R180, R2, !PT ;  /* 0x00000002b4027209 */ /* 0x000fc80007810000 */
[----:B--2---:R-:W-:-:S04]  /*12400*/  FMNMX.FTZ R2, R245, R2, !PT ;  /* 0x00000002f5027209 */ /* 0x004fc80007810000 */
        /* <DEDUP_REMOVED lines=10> */
[----:B------:R1:W-:Y:S01]  /*124b0*/  STL [R1+0xa4], R2 ;  /* 0x0000a40201007387 */ /* 0x0003e20000100800 */
[----:B------:R2:W-:Y:S03]  /*124c0*/  MUFU.EX2 R241, R5 ;  /* 0x0000000500f17308 */ /* 0x0005e60000000800 */
[----:B------:R-:W-:-:S05]  /*124d0*/  FSEL R12, R12, RZ, P3 ;  /* 0x000000ff0c0c7208 */ /* 0x000fca0001800000 */
[----:B------:R-:W-:-:S04]  /*124e0*/  FFMA.FTZ R0, R11, c[0x0][0x2d0], -R12 ;  /* 0x0000b4000b007a23 */ /* 0x000fc8000001080c */
[----:B------:R3:W-:Y:S01]  /*124f0*/  MUFU.EX2 R240, R0 ;  /* 0x0000000000f07308 */ /* 0x0007e20000000800 */
[----:B--2---:R-:W-:-:S07]  /*12500*/  FFMA.FTZ R5, R7, c[0x0][0x2d0], -R13 ;  /* 0x0000b40007057a23 */ /* 0x004fce000001080d */
[----:B------:R2:W4:Y:S01]  /*12510*/  MUFU.EX2 R242, R5 ;  /* 0x0000000500f27308 */ /* 0x0005220000000800 */
[----:B---3--:R-:W-:-:S07]  /*12520*/  FFMA.FTZ R0, R14, c[0x0][0x2d0], -R12 ;  /* 0x0000b4000e007a23 */ /* 0x008fce000001080c */
[----:B-1----:R1:W-:Y:S01]  /*12530*/  MUFU.EX2 R2, R0 ;  /* 0x0000000000027308 */ /* 0x0023e20000000800 */
[----:B--2---:R-:W-:Y:S01]  /*12540*/  FFMA.FTZ R5, R8, c[0x0][0x2d0], -R13 ;  /* 0x0000b40008057a23 */ /* 0x004fe2000001080d */
[----:B------:R-:W-:Y:S02]  /*12550*/  FMNMX.FTZ R8, R120, R121, !PT ;  /* 0x0000007978087209 */ /* 0x000fe40007810000 */
[----:B----4-:R-:W-:-:S04]  /*12560*/  F2FP.PACK_AB R4, R242, R241 ;  /* 0x000000f1f204723e */ /* 0x010fc800000000ff */
[----:B------:R2:W-:Y:S01]  /*12570*/  MUFU.EX2 R205, R5 ;  /* 0x0000000500cd7308 */ /* 0x0005e20000000800 */
[----:B------:R-:W-:-:S04]  /*12580*/  FMNMX.FTZ R8, R122, R8, !PT ;  /* 0x000000087a087209 */ /* 0x000fc80007810000 */
[----:B------:R-:W-:Y:S01]  /*12590*/  FMNMX.FTZ R3, R123, R8, !PT ;  /* 0x000000087b037209 */ /* 0x000fe20007810000 */
[--C-:B------:R-:W-:Y:S02]  /*125a0*/  FFMA.FTZ R8, R18, c[0x0][0x2d0], -R13.reuse ;  /* 0x0000b40012087a23 */ /* 0x100fe4000001080d */
[----:B-1----:R-:W-:Y:S01]  /*125b0*/  FFMA.FTZ R0, R15, c[0x0][0x2d0], -R12 ;  /* 0x0000b4000f007a23 */ /* 0x002fe2000001080c */
[----:B------:R-:W-:Y:S01]  /*125c0*/  FMNMX.FTZ R3, R124, R3, !PT ;  /* 0x000000037c037209 */ /* 0x000fe20007810000 */
[----:B------:R1:W-:Y:S03]  /*125d0*/  MUFU.EX2 R244, R8 ;  /* 0x0000000800f47308 */ /* 0x0003e60000000800 */
[----:B------:R-:W-:Y:S01]  /*125e0*/  FMNMX.FTZ R3, R125, R3, !PT ;  /* 0x000000037d037209 */ /* 0x000fe20007810000 */
[----:B--2---:R-:W-:-:S03]  /*125f0*/  FFMA.FTZ R5, R9, c[0x0][0x2d0], -R13 ;  /* 0x0000b40009057a23 */ /* 0x004fc6000001080d */
[----:B------:R-:W-:Y:S01]  /*12600*/  FMNMX.FTZ R3, R126, R3, !PT ;  /* 0x000000037e037209 */ /* 0x000fe20007810000 */
[----:B------:R2:W3:Y:S03]  /*12610*/  MUFU.EX2 R184, R0 ;  /* 0x0000000000b87308 */ /* 0x0004e60000000800 */
[----:B------:R-:W-:-:S04]  /*12620*/  FMNMX.FTZ R3, R127, R3, !PT ;  /* 0x000000037f037209 */ /* 0x000fc80007810000 */
[----:B------:R-:W-:Y:S01]  /*12630*/  FMNMX.FTZ R3, R171, R3, !PT ;  /* 0x00000003ab037209 */ /* 0x000fe20007810000 */
[----:B-1----:R-:W-:Y:S01]  /*12640*/  FFMA.FTZ R8, R19, c[0x0][0x2d0], -R13 ;  /* 0x0000b40013087a23 */ /* 0x002fe2000001080d */
[----:B------:R1:W4:Y:S01]  /*12650*/  MUFU.EX2 R251, R5 ;  /* 0x0000000500fb7308 */ /* 0x0003220000000800 */
[----:B--2---:R-:W-:-:S07]  /*12660*/  FMNMX.FTZ R0, R100, R101, !PT ;  /* 0x0000006564007209 */ /* 0x004fce0007810000 */
[----:B------:R2:W2:Y:S01]  /*12670*/  MUFU.EX2 R246, R8 ;  /* 0x0000000800f67308 */ /* 0x0004a20000000800 */
[----:B---3--:R-:W-:Y:S02]  /*12680*/  F2FP.PACK_AB R7, R184, R2 ;  /* 0x00000002b807723e */ /* 0x008fe400000000ff */
[----:B------:R-:W-:-:S04]  /*12690*/  FMNMX.FTZ R0, R102, R0, !PT ;  /* 0x0000000066007209 */ /* 0x000fc80007810000 */
[----:B------:R-:W-:Y:S01]  /*126a0*/  FMNMX.FTZ R0, R103, R0, !PT ;  /* 0x0000000067007209 */ /* 0x000fe20007810000 */
[--C-:B-1----:R-:W-:Y:S01]  /*126b0*/  FFMA.FTZ R5, R10, c[0x0][0x2d0], -R12.reuse ;  /* 0x0000b4000a057a23 */ /* 0x102fe2000001080c */
[----:B----4-:R-:W-:Y:S02]  /*126c0*/  F2FP.PACK_AB R6, R251, R205 ;  /* 0x000000cdfb06723e */ /* 0x010fe400000000ff */
[----:B------:R-:W-:Y:S01]  /*126d0*/  FMNMX.FTZ R0, R112, R0, !PT ;  /* 0x0000000070007209 */ /* 0x000fe20007810000 */
[----:B------:R-:W1:Y:S03]  /*126e0*/  MUFU.EX2 R207, R5 ;  /* 0x0000000500cf7308 */ /* 0x000e660000000800 */
[----:B------:R-:W-:Y:S01]  /*126f0*/  FMNMX.FTZ R0, R113, R0, !PT ;  /* 0x0000000071007209 */ /* 0x000fe20007810000 */
[----:B--2---:R-:W-:Y:S01]  /*12700*/  FFMA.FTZ R8, R20, c[0x0][0x2d0], -R12 ;  /* 0x0000b40014087a23 */ /* 0x004fe2000001080c */
[----:B------:R-:W-:-:S02]  /*12710*/  F2FP.PACK_AB R10, R246, R244 ;  /* 0x000000f4f60a723e */ /* 0x000fc400000000ff */
[----:B------:R-:W-:Y:S01]  /*12720*/  FMNMX.FTZ R0, R115, R0, !PT ;  /* 0x0000000073007209 */ /* 0x000fe20007810000 */
[----:B------:R2:W-:Y:S03]  /*12730*/  MUFU.EX2 R237, R8 ;  /* 0x0000000800ed7308 */ /* 0x0005e60000000800 */
[----:B------:R-:W-:-:S04]  /*12740*/  FMNMX.FTZ R0, R114, R0, !PT ;  /* 0x0000000072007209 */ /* 0x000fc80007810000 */
[----:B------:R-:W-:Y:S02]  /*12750*/  FMNMX.FTZ R0, R169, R0, !PT ;  /* 0x00000000a9007209 */ /* 0x000fe40007810000 */
[----:B-1----:R-:W-:Y:S02]  /*12760*/  F2FP.PACK_AB R5, R240, R207 ;  /* 0x000000cff005723e */ /* 0x002fe400000000ff */
[----:B------:R-:W-:-:S04]  /*12770*/  FMNMX.FTZ R0, R168, R0, !PT ;  /* 0x00000000a8007209 */ /* 0x000fc80007810000 */
[----:B------:R-:W-:Y:S01]  /*12780*/  FMNMX.FTZ R0, R134, R0, !PT ;  /* 0x0000000086007209 */ /* 0x000fe20007810000 */
[C---:B------:R-:W-:Y:S01]  /*12790*/  HMMA.16816.F32 R64, R4.reuse, R40, RZ ;  /* 0x000000280440723c */ /* 0x040fe200000018ff */
[----:B--2---:R-:W-:Y:S01]  /*127a0*/  FMNMX.FTZ R8, R170, R3, !PT ;  /* 0x00000003aa087209 */ /* 0x004fe20007810000 */
[----:B------:R-:W-:Y:S01]  /*127b0*/  FFMA.FTZ R3, R21, c[0x0][0x2d0], -R12 ;  /* 0x0000b40015037a23 */ /* 0x000fe2000001080c */
[----:B------:R-:W-:Y:S02]  /*127c0*/  FMNMX.FTZ R0, R133, R0, !PT ;  /* 0x0000000085007209 */ /* 0x000fe40007810000 */
[----:B------:R-:W-:Y:S01]  /*127d0*/  FMNMX.FTZ R8, R136, R8, !PT ;  /* 0x0000000888087209 */ /* 0x000fe20007810000 */
[----:B------:R1:W2:Y:S01]  /*127e0*/  MUFU.EX2 R138, R3 ;  /* 0x00000003008a7308 */ /* 0x0002a20000000800 */
[----:B------:R-:W-:Y:S01]  /*127f0*/  FMNMX.FTZ R0, R195, R0, !PT ;  /* 0x00000000c3007209 */ /* 0x000fe20007810000 */
[----:B------:R-:W-:Y:S03]  /*12800*/  HMMA.16816.F32 R160, R4, R88, RZ ;  /* 0x0000005804a0723c */ /* 0x000fe600000018ff */
[----:B------:R-:W-:-:S04]  /*12810*/  FMNMX.FTZ R0, R193, R0, !PT ;  /* 0x00000000c1007209 */ /* 0x000fc80007810000 */
[----:B------:R-:W-:Y:S01]  /*12820*/  FMNMX.FTZ R0, R191, R0, !PT ;  /* 0x00000000bf007209 */ /* 0x000fe20007810000 */
[C---:B------:R-:W-:Y:S03]  /*12830*/  HMMA.16816.F32 R144, R4.reuse, R104, RZ ;  /* 0x000000680490723c */ /* 0x040fe600000018ff */
[----:B------:R-:W-:Y:S02]  /*12840*/  FMNMX.FTZ R0, R194, R0, !PT ;  /* 0x00000000c2007209 */ /* 0x000fe40007810000 */
[----:B-1----:R-:W-:Y:S01]  /*12850*/  FMNMX.FTZ R3, R135, R8, !PT ;  /* 0x0000000887037209 */ /* 0x002fe20007810000 */
[----:B------:R-:W-:Y:S02]  /*12860*/  FFMA.FTZ R8, R22, c[0x0][0x2d0], -R12 ;  /* 0x0000b40016087a23 */ /* 0x000fe4000001080c */
[----:B------:R-:W1:Y:S01]  /*12870*/  SHFL.BFLY PT, R9, R0, 0x2, 0x1f ;  /* 0x0c401f0000097f89 */ /* 0x000e6200000e0000 */
[----:B------:R-:W-:Y:S01]  /*12880*/  HMMA.16816.F32 R156, R4, R44, RZ ;  /* 0x0000002c049c723c */ /* 0x000fe200000018ff */
[----:B------:R-:W-:Y:S01]  /*12890*/  FMNMX.FTZ R3, R252, R3, !PT ;  /* 0x00000003fc037209 */ /* 0x000fe20007810000 */
[----:B------:R3:W-:Y:S03]  /*128a0*/  MUFU.EX2 R243, R8 ;  /* 0x0000000800f37308 */ /* 0x0007e60000000800 */
[----:B------:R-:W-:-:S03]  /*128b0*/  FMNMX.FTZ R3, R190, R3, !PT ;  /* 0x00000003be037209 */ /* 0x000fc60007810000 */
[----:B------:R-:W-:Y:S01]  /*128c0*/  HMMA.16816.F32 R164, R4, R84, RZ ;  /* 0x0000005404a4723c */ /* 0x000fe200000018ff */
[----:B------:R-:W-:-:S04]  /*128d0*/  FMNMX.FTZ R3, R189, R3, !PT ;  /* 0x00000003bd037209 */ /* 0x000fc80007810000 */
[----:B------:R-:W-:-:S03]  /*128e0*/  FMNMX.FTZ R14, R188, R3, !PT ;  /* 0x00000003bc0e7209 */ /* 0x000fc60007810000 */
[C---:B------:R-:W-:Y:S01]  /*128f0*/  HMMA.16816.F32 R152, R4.reuse, R92, RZ ;  /* 0x0000005c0498723c */ /* 0x040fe200000018ff */
[----:B---3--:R-:W-:Y:S01]  /*12900*/  FFMA.FTZ R8, R23, c[0x0][0x2d0], -R12 ;  /* 0x0000b40017087a23 */ /* 0x008fe2000001080c */
[----:B------:R-:W-:Y:S03]  /*12910*/  SHFL.BFLY PT, R15, R14, 0x2, 0x1f ;  /* 0x0c401f000e0f7f89 */ /* 0x000fe600000e0000 */
[----:B------:R3:W4:Y:S01]  /*12920*/  MUFU.EX2 R206, R8 ;  /* 0x0000000800ce7308 */ /* 0x0007220000000800 */
[----:B-1----:R-:W-:Y:S02]  /*12930*/  FMNMX.FTZ R0, R0, R9, !PT ;  /* 0x0000000900007209 */ /* 0x002fe40007810000 */
[C---:B------:R-:W-:Y:S01]  /*12940*/  HMMA.16816.F32 R148, R4.reuse, R96, RZ ;  /* 0x000000600494723c */ /* 0x040fe200000018ff */
[----:B--2---:R-:W-:Y:S02]  /*12950*/  F2FP.PACK_AB R9, R138, R237 ;  /* 0x000000ed8a09723e */ /* 0x004fe400000000ff */
[----:B------:R-:W1:Y:S05]  /*12960*/  SHFL.BFLY PT, R16, R0, 0x1, 0x1f ;  /* 0x0c201f0000107f89 */ /* 0x000e6a00000e0000 */
[----:B------:R-:W-:Y:S01]  /*12970*/  HMMA.16816.F32 R140, R4, R108, RZ ;  /* 0x0000006c048c723c */ /* 0x000fe200000018ff */
[----:B---3--:R-:W-:-:S02]  /*12980*/  F2FP.PACK_AB R8, R232, R238 ;  /* 0x000000eee808723e */ /* 0x008fc400000000ff */
[----:B----4-:R-:W-:-:S05]  /*12990*/  F2FP.PACK_AB R11, R206, R243 ;  /* 0x000000f3ce0b723e */ /* 0x010fca00000000ff */
[C---:B------:R-:W-:Y:S08]  /*129a0*/  HMMA.16816.F32 R128, R4.reuse, R42, RZ ;  /* 0x0000002a0480723c */ /* 0x040ff000000018ff */
[----:B------:R-:W-:Y:S01]  /*129b0*/  HMMA.16816.F32 R116, R4, R46, RZ ;  /* 0x0000002e0474723c */ /* 0x000fe200000018ff */
[----:B-1----:R-:W-:Y:S02]  /*129c0*/  FMNMX.FTZ R139, R0, R16, !PT ;  /* 0x00000010008b7209 */ /* 0x002fe40007810000 */
[----:B------:R-:W-:-:S02]  /*129d0*/  FMNMX.FTZ R0, R14, R15, !PT ;  /* 0x0000000f0e007209 */ /* 0x000fc40007810000 */
[C---:B------:R-:W-:Y:S01]  /*129e0*/  FSETP.NEU.FTZ.AND P0, PT, R139.reuse, -INF , PT ;  /* 0xff8000008b00780b */ /* 0x040fe20003f1d000 */
[----:B------:R-:W-:Y:S02]  /*129f0*/  FMUL.FTZ R3, R139, c[0x0][0x2d0] ;  /* 0x0000b4008b037a20 */ /* 0x000fe40000410000 */
[----:B------:R-:W-:Y:S03]  /*12a00*/  HMMA.16816.F32 R80, R4, R86, RZ ;  /* 0x000000560450723c */ /* 0x000fe600000018ff */
[----:B------:R-:W-:-:S05]  /*12a10*/  FSEL R3, R3, RZ, P0 ;  /* 0x000000ff03037208 */ /* 0x000fca0000000000 */
[C---:B------:R-:W-:Y:S08]  /*12a20*/  HMMA.16816.F32 R36, R4.reuse, R90, RZ ;  /* 0x0000005a0424723c */ /* 0x040ff000000018ff */
[C---:B------:R-:W-:Y:S08]  /*12a30*/  HMMA.16816.F32 R32, R4.reuse, R94, RZ ;  /* 0x0000005e0420723c */ /* 0x040ff000000018ff */
[C---:B------:R-:W-:Y:S08]  /*12a40*/  HMMA.16816.F32 R28, R4.reuse, R98, RZ ;  /* 0x00000062041c723c */ /* 0x040ff000000018ff */
[C---:B------:R-:W-:Y:S08]  /*12a50*/  HMMA.16816.F32 R24, R4.reuse, R106, RZ ;  /* 0x0000006a0418723c */ /* 0x040ff000000018ff */
[----:B------:R-:W-:Y:S01]  /*12a60*/  HMMA.16816.F32 R20, R4, R110, RZ ;  /* 0x0000006e0414723c */ /* 0x000fe200000018ff */
[----:B------:R-:W1:Y:S06]  /*12a70*/  SHFL.BFLY PT, R5, R0, 0x1, 0x1f ;  /* 0x0c201f0000057f89 */ /* 0x000e6c00000e0000 */
[--C-:B------:R-:W-:Y:S01]  /*12a80*/  FFMA.FTZ R4, R100, c[0x0][0x2d0], -R3.reuse ;  /* 0x0000b40064047a23 */ /* 0x100fe20000010803 */
[C---:B------:R-:W-:Y:S01]  /*12a90*/  HMMA.16816.F32 R196, R8.reuse, R56, R64 ;  /* 0x0000003808c4723c */ /* 0x040fe20000001840 */
[----:B------:R-:W2:Y:S02]  /*12aa0*/  LDSM.16.MT88.4 R64, [R235+0x2900] ;  /* 0x00290000eb40783b */ /* 0x000ea40000004200 */
[----:B------:R3:W-:Y:S05]  /*12ab0*/  MUFU.EX2 R192, R4 ;  /* 0x0000000400c07308 */ /* 0x0007ea0000000800 */
[C---:B------:R-:W-:Y:S08]  /*12ac0*/  HMMA.16816.F32 R176, R8.reuse, R60, R160 ;  /* 0x0000003c08b0723c */ /* 0x040ff000000018a0 */
[----:B------:R-:W-:Y:S01]  /*12ad0*/  HMMA.16816.F32 R212, R8, R52, R156 ;  /* 0x0000003408d4723c */ /* 0x000fe2000000189c */
[----:B---3--:R-:W-:-:S04]  /*12ae0*/  FFMA.FTZ R4, R101, c[0x0][0x2d0], -R3 ;  /* 0x0000b40065047a23 */ /* 0x008fc80000010803 */
[----:B------:R3:W-:Y:S03]  /*12af0*/  MUFU.EX2 R15, R4 ;  /* 0x00000004000f7308 */ /* 0x0007e60000000800 */
[C---:B------:R-:W-:Y:S07]  /*12b00*/  HMMA.16816.F32 R156, R8.reuse, R72, R152 ;  /* 0x00000048089c723c */ /* 0x040fee0000001898 */
[----:B------:R-:W-:Y:S01]  /*12b10*/  MOV R154, R138 ;  /* 0x0000008a009a7202 */ /* 0x000fe20000000f00 */
[----:B------:R-:W-:Y:S01]  /*12b20*/  HMMA.16816.F32 R228, R8, R76, R164 ;  /* 0x0000004c08e4723c */ /* 0x000fe200000018a4 */
[----:B-1----:R-:W-:Y:S01]  /*12b30*/  FMNMX.FTZ R138, R0, R5, !PT ;  /* 0x00000005008a7209 */ /* 0x002fe20007810000 */
[----:B------:R-:W-:-:S03]  /*12b40*/  FFMA.FTZ R0, R113, c[0x0][0x2d0], -R3 ;  /* 0x0000b40071007a23 */ /* 0x000fc60000010803 */
[----:B------:R-:W-:Y:S01]  /*12b50*/  FSETP.NEU.FTZ.AND P0, PT, R138, -INF , PT ;  /* 0xff8000008a00780b */ /* 0x000fe20003f1d000 */
[----:B------:R1:W-:Y:S01]  /*12b60*/  MUFU.EX2 R155, R0 ;  /* 0x00000000009b7308 */ /* 0x0003e20000000800 */
[----:B---3--:R-:W-:Y:S01]  /*12b70*/  FFMA.FTZ R4, R102, c[0x0][0x2d0], -R3 ;  /* 0x0000b40066047a23 */ /* 0x008fe20000010803 */
[----:B------:R-:W-:Y:S01]  /*12b80*/  MOV R166, R179 ;  /* 0x000000b300a67202 */ /* 0x000fe20000000f00 */
[----:B------:R-:W-:Y:S01]  /*12b90*/  IMAD.MOV.U32 R167, RZ, RZ, R178 ;  /* 0x000000ffffa77224 */ /* 0x000fe200078e00b2 */
[C---:B------:R-:W-:Y:S01]  /*12ba0*/  HMMA.16816.F32 R148, R8.reuse, R68, R148 ;  /* 0x000000440894723c */ /* 0x040fe20000001894 */
[----:B------:R-:W-:Y:S02]  /*12bb0*/  IMAD.MOV.U32 R165, RZ, RZ, R177 ;  /* 0x000000ffffa57224 */ /* 0x000fe400078e00b1 */
[----:B------:R-:W-:Y:S01]  /*12bc0*/  IMAD.MOV.U32 R164, RZ, RZ, R176 ;  /* 0x000000ffffa47224 */ /* 0x000fe200078e00b0 */
[----:B------:R3:W-:Y:S02]  /*12bd0*/  MUFU.EX2 R132, R4 ;  /* 0x0000000400847308 */ /* 0x0007e40000000800 */
[----:B------:R-:W-:Y:S01]  /*12be0*/  MOV R6, R158 ;  /* 0x0000009e00067202 */ /* 0x000fe20000000f00 */
[----:B------:R-:W-:Y:S01]  /*12bf0*/  IMAD.MOV.U32 R17, RZ, RZ, R157 ;  /* 0x000000ffff117224 */ /* 0x000fe200078e009d */
[----:B------:R-:W-:Y:S01]  /*12c00*/  MOV R152, R156 ;  /* 0x0000009c00987202 */ /* 0x000fe20000000f00 */
[----:B------:R-:W-:Y:S01]  /*12c10*/  IMAD.MOV.U32 R153, RZ, RZ, R159 ;  /* 0x000000ffff997224 */ /* 0x000fe200078e009f */
[----:B------:R-:W-:Y:S01]  /*12c20*/  HMMA.16816.F32 R128, R8, R58, R128 ;  /* 0x0000003a0880723c */ /* 0x000fe20000001880 */
[----:B-1----:R-:W-:-:S05]  /*12c30*/  FMUL.FTZ R0, R138, c[0x0][0x2d0] ;  /* 0x0000b4008a007a20 */ /* 0x002fca0000410000 */
[----:B------:R-:W-:Y:S02]  /*12c40*/  FSEL R0, R0, RZ, P0 ;  /* 0x000000ff00007208 */ /* 0x000fe40000000000 */
[----:B------:R-:W-:Y:S01]  /*12c50*/  HMMA.16816.F32 R156, R8, R54, R116 ;  /* 0x00000036089c723c */ /* 0x000fe20000001874 */
[----:B---3--:R-:W-:-:S04]  /*12c60*/  FFMA.FTZ R4, R103, c[0x0][0x2d0], -R3 ;  /* 0x0000b40067047a23 */ /* 0x008fc80000010803 */
[----:B------:R1:W-:Y:S02]  /*12c70*/  MUFU.EX2 R250, R4 ;  /* 0x0000000400fa7308 */ /* 0x0003e40000000800 */
[----:B------:R-:W-:Y:S01]  /*12c80*/  MOV R118, R184 ;  /* 0x000000b800767202 */ /* 0x000fe20000000f00 */
[C---:B------:R-:W-:Y:S01]  /*12c90*/  HMMA.16816.F32 R100, R8.reuse, R48, R144 ;  /* 0x000000300864723c */ /* 0x040fe20000001890 */
[----:B------:R-:W-:Y:S01]  /*12ca0*/  IMAD.MOV.U32 R16, RZ, RZ, R151 ;  /* 0x000000ffff107224 */ /* 0x000fe200078e0097 */
[----:B------:R-:W-:Y:S01]  /*12cb0*/  MOV R7, R150 ;  /* 0x0000009600077202 */ /* 0x000fe20000000f00 */
[----:B------:R-:W-:Y:S02]  /*12cc0*/  IMAD.MOV.U32 R14, RZ, RZ, R148 ;  /* 0x000000ffff0e7224 */ /* 0x000fe400078e0094 */
[----:B------:R-:W-:Y:S02]  /*12cd0*/  IMAD.MOV.U32 R176, RZ, RZ, R149 ;  /* 0x000000ffffb07224 */ /* 0x000fe400078e0095 */
[----:B------:R-:W-:Y:S01]  /*12ce0*/  IMAD.MOV.U32 R147, RZ, RZ, R6 ;  /* 0x000000ffff937224 */ /* 0x000fe200078e0006 */
[----:B------:R-:W-:Y:S01]  /*12cf0*/  HMMA.16816.F32 R200, R8, R62, R36 ;  /* 0x0000003e08c8723c */ /* 0x000fe20000001824 */
[----:B------:R-:W-:Y:S01]  /*12d00*/  MOV R146, R17 ;  /* 0x0000001100927202 */ /* 0x000fe20000000f00 */
[----:B-1----:R-:W-:-:S06]  /*12d10*/  FFMA.FTZ R4, R112, c[0x0][0x2d0], -R3 ;  /* 0x0000b40070047a23 */ /* 0x002fcc0000010803 */
[C---:B------:R-:W-:Y:S01]  /*12d20*/  HMMA.16816.F32 R224, R8.reuse, R74, R32 ;  /* 0x0000004a08e0723c */ /* 0x040fe20000001820 */
[----:B------:R1:W3:Y:S07]  /*12d30*/  MUFU.EX2 R6, R4 ;  /* 0x0000000400067308 */ /* 0x0002ee0000000800 */
[----:B------:R-:W-:Y:S01]  /*12d40*/  IMAD.MOV.U32 R179, RZ, RZ, R101 ;  /* 0x000000ffffb37224 */ /* 0x000fe200078e0065 */
[----:B------:R-:W-:Y:S01]  /*12d50*/  MOV R178, R102 ;  /* 0x0000006600b27202 */ /* 0x000fe20000000f00 */
[----:B------:R-:W-:Y:S01]  /*12d60*/  IMAD.MOV.U32 R177, RZ, RZ, R103 ;  /* 0x000000ffffb17224 */ /* 0x000fe200078e0067 */
[----:B------:R-:W-:Y:S01]  /*12d70*/  HMMA.16816.F32 R220, R8, R70, R28 ;  /* 0x0000004608dc723c */ /* 0x000fe2000000181c */
[----:B------:R-:W-:-:S02]  /*12d80*/  IMAD.MOV.U32 R112, RZ, RZ, R100 ;  /* 0x000000ffff707224 */ /* 0x000fc400078e0064 */
[----:B-1----:R-:W-:-:S05]  /*12d90*/  FFMA.FTZ R4, R115, c[0x0][0x2d0], -R3 ;  /* 0x0000b40073047a23 */ /* 0x002fca0000010803 */
[----:B--2---:R-:W-:Y:S01]  /*12da0*/  HMMA.16816.F32 R100, R8, R64, R140 ;  /* 0x000000400864723c */ /* 0x004fe2000000188c */
[----:B------:R-:W-:Y:S01]  /*12db0*/  IMAD.MOV.U32 R115, RZ, RZ, R185 ;  /* 0x000000ffff737224 */ /* 0x000fe200078e00b9 */
[----:B------:R1:W-:Y:S01]  /*12dc0*/  MUFU.EX2 R248, R4 ;  /* 0x0000000400f87308 */ /* 0x0003e20000000800 */
[----:B---3--:R-:W-:-:S04]  /*12dd0*/  IMAD.MOV.U32 R119, RZ, RZ, R6 ;  /* 0x000000ffff777224 */ /* 0x008fc800078e0006 */
[----:B------:R-:W-:Y:S01]  /*12de0*/  IMAD.MOV.U32 R141, RZ, RZ, R16 ;  /* 0x000000ffff8d7224 */ /* 0x000fe200078e0010 */
[----:B------:R-:W-:Y:S01]  /*12df0*/  HMMA.16816.F32 R184, R8, R78, R80 ;  /* 0x0000004e08b8723c */ /* 0x000fe20000001850 */
[----:B------:R-:W-:Y:S01]  /*12e00*/  IMAD.MOV.U32 R142, RZ, RZ, R14 ;  /* 0x000000ffff8e7224 */ /* 0x000fe200078e000e */
[----:B------:R-:W-:-:S06]  /*12e10*/  MOV R140, R7 ;  /* 0x00000007008c7202 */ /* 0x000fcc0000000f00 */
[----:B------:R-:W-:Y:S01]  /*12e20*/  HMMA.16816.F32 R216, R8, R50, R24 ;  /* 0x0000003208d8723c */ /* 0x000fe20000001818 */
[----:B-1----:R-:W-:-:S07]  /*12e30*/  FFMA.FTZ R4, R114, c[0x0][0x2d0], -R3 ;  /* 0x0000b40072047a23 */ /* 0x002fce0000010803 */
[----:B------:R-:W-:Y:S01]  /*12e40*/  MOV R144, R102 ;  /* 0x0000006600907202 */ /* 0x000fe20000000f00 */
[----:B------:R-:W-:Y:S01]  /*12e50*/  IMAD.MOV.U32 R145, RZ, RZ, R101 ;  /* 0x000000ffff917224 */ /* 0x000fe200078e0065 */
[----:B------:R1:W2:Y:S01]  /*12e60*/  MUFU.EX2 R102, R4 ;  /* 0x0000000400667308 */ /* 0x0002a20000000800 */
[----:B------:R-:W-:Y:S01]  /*12e70*/  IMAD.MOV.U32 R113, RZ, RZ, R100 ;  /* 0x000000ffff717224 */ /* 0x000fe200078e0064 */
[----:B------:R-:W-:Y:S01]  /*12e80*/  HMMA.16816.F32 R208, R8, R66, R20 ;  /* 0x0000004208d0723c */ /* 0x000fe20000001814 */
[----:B------:R-:W-:-:S06]  /*12e90*/  IMAD.MOV.U32 R143, RZ, RZ, R103 ;  /* 0x000000ffff8f7224 */ /* 0x000fcc00078e0067 */
[----:B------:R-:W-:Y:S02]  /*12ea0*/  F2FP.PACK_AB R8, R15, R192 ;  /* 0x000000c00f08723e */ /* 0x000fe400000000ff */
[----:B------:R-:W-:Y:S01]  /*12eb0*/  F2FP.PACK_AB R10, R250, R132 ;  /* 0x00000084fa0a723e */ /* 0x000fe200000000ff */
[--C-:B-1----:R-:W-:Y:S01]  /*12ec0*/  FFMA.FTZ R4, R120, c[0x0][0x2d0], -R0.reuse ;  /* 0x0000b40078047a23 */ /* 0x102fe20000010800 */
[----:B--2---:R-:W-:Y:S02]  /*12ed0*/  F2FP.PACK_AB R6, R102, R248 ;  /* 0x000000f86606723e */ /* 0x004fe400000000ff */
[----:B------:R-:W-:Y:S01]  /*12ee0*/  MOV R120, R113 ;  /* 0x0000007100787202 */ /* 0x000fe20000000f00 */
[----:B------:R1:W-:Y:S02]  /*12ef0*/  MUFU.EX2 R101, R4 ;  /* 0x0000000400657308 */ /* 0x0003e40000000800 */
[----:B-1----:R-:W-:Y:S01]  /*12f00*/  FFMA.FTZ R4, R121, c[0x0][0x2d0], -R0 ;  /* 0x0000b40079047a23 */ /* 0x002fe20000010800 */
[----:B------:R-:W-:-:S02]  /*12f10*/  MOV R121, R145 ;  /* 0x0000009100797202 */ /* 0x000fc40000000f00 */
[----:B------:R-:W-:-:S03]  /*12f20*/  MOV R145, R152 ;  /* 0x0000009800917202 */ /* 0x000fc60000000f00 */
[----:B------:R1:W2:Y:S01]  /*12f30*/  MUFU.EX2 R100, R4 ;  /* 0x0000000400647308 */ /* 0x0002a20000000800 */
[----:B------:R-:W-:Y:S01]  /*12f40*/  MOV R152, R206 ;  /* 0x000000ce00987202 */ /* 0x000fe20000000f00 */
[----:B-1----:R-:W-:Y:S01]  /*12f50*/  FFMA.FTZ R4, R122, c[0x0][0x2d0], -R0 ;  /* 0x0000b4007a047a23 */ /* 0x002fe20000010800 */
[----:B--2---:R-:W-:Y:S01]  /*12f60*/  F2FP.PACK_AB R9, R100, R101 ;  /* 0x000000656409723e */ /* 0x004fe200000000ff */
[----:B------:R-:W-:-:S04]  /*12f70*/  IMAD.MOV.U32 R122, RZ, RZ, R144 ;  /* 0x000000ffff7a7224 */ /* 0x000fc800078e0090 */
[----:B------:R1:W-:Y:S01]  /*12f80*/  MUFU.EX2 R239, R4 ;  /* 0x0000000400ef7308 */ /* 0x0003e20000000800 */
[----:B------:R-:W-:Y:S02]  /*12f90*/  IMAD.MOV.U32 R144, RZ, RZ, R153 ;  /* 0x000000ffff907224 */ /* 0x000fe400078e0099 */
[----:B------:R-:W-:Y:S02]  /*12fa0*/  IMAD.MOV.U32 R153, RZ, RZ, R205 ;  /* 0x000000ffff997224 */ /* 0x000fe400078e00cd */
[----:B-1----:R-:W-:Y:S02]  /*12fb0*/  FFMA.FTZ R4, R123, c[0x0][0x2d0], -R0 ;  /* 0x0000b4007b047a23 */ /* 0x002fe40000010800 */
[----:B------:R-:W-:Y:S02]  /*12fc0*/  IMAD.MOV.U32 R123, RZ, RZ, R143 ;  /* 0x000000ffff7b7224 */ /* 0x000fe400078e008f */
[----:B------:R1:W2:Y:S01]  /*12fd0*/  MUFU.EX2 R247, R4 ;  /* 0x0000000400f77308 */ /* 0x0002a20000000800 */
[----:B------:R-:W-:-:S02]  /*12fe0*/  IMAD.MOV.U32 R143, RZ, RZ, R147 ;  /* 0x000000ffff8f7224 */ /* 0x000fc400078e0093 */
[----:B------:R-:W-:Y:S02]  /*12ff0*/  IMAD.MOV.U32 R147, RZ, RZ, R207 ;  /* 0x000000ffff937224 */ /* 0x000fe400078e00cf */
[----:B-1----:R-:W-:Y:S01]  /*13000*/  FFMA.FTZ R4, R124, c[0x0][0x2d0], -R0 ;  /* 0x0000b4007c047a23 */ /* 0x002fe20000010800 */
[----:B--2---:R-:W-:-:S03]  /*13010*/  F2FP.PACK_AB R11, R247, R239 ;  /* 0x000000eff70b723e */ /* 0x004fc600000000ff */
[----:B------:R1:W2:Y:S04]  /*13020*/  MUFU.EX2 R114, R4 ;  /* 0x0000000400727308 */ /* 0x0002a80000000800 */
[C---:B------:R-:W-:Y:S08]  /*13030*/  HMMA.16816.F32 R20, R8.reuse, R40, RZ ;  /* 0x000000280814723c */ /* 0x040ff000000018ff */
[----:B------:R-:W-:Y:S01]  /*13040*/  HMMA.16816.F32 R16, R8, R44, RZ ;  /* 0x0000002c0810723c */ /* 0x000fe200000018ff */
[----:B-1----:R-:W-:-:S06]  /*13050*/  FFMA.FTZ R4, R125, c[0x0][0x2d0], -R0 ;  /* 0x0000b4007d047a23 */ /* 0x002fcc0000010800 */
[----:B------:R-:W-:Y:S01]  /*13060*/  IMAD.MOV.U32 R45, RZ, RZ, R140 ;  /* 0x000000ffff2d7224 */ /* 0x000fe200078e008c */
[----:B------:R1:W3:Y:S01]  /*13070*/  MUFU.EX2 R249, R4 ;  /* 0x0000000400f97308 */ /* 0x0002e20000000800 */
[C---:B------:R-:W-:Y:S01]  /*13080*/  HMMA.16816.F32 R28, R8.reuse, R92, RZ ;  /* 0x0000005c081c723c */ /* 0x040fe200000018ff */
[----:B------:R-:W-:Y:S01]  /*13090*/  MOV R140, R141 ;  /* 0x0000008d008c7202 */ /* 0x000fe20000000f00 */
[----:B------:R-:W-:Y:S02]  /*130a0*/  IMAD.MOV.U32 R141, RZ, RZ, R142 ;  /* 0x000000ffff8d7224 */ /* 0x000fe400078e008e */
[----:B------:R-:W-:Y:S02]  /*130b0*/  IMAD.MOV.U32 R142, RZ, RZ, R146 ;  /* 0x000000ffff8e7224 */ /* 0x000fe400078e0092 */
[----:B------:R-:W-:Y:S01]  /*130c0*/  IMAD.MOV.U32 R146, RZ, RZ, R154 ;  /* 0x000000ffff927224 */ /* 0x000fe200078e009a */
[----:B--2---:R-:W-:Y:S01]  /*130d0*/  MOV R93, R114 ;  /* 0x00000072005d7202 */ /* 0x004fe20000000f00 */
[----:B------:R-:W-:Y:S01]  /*130e0*/  HMMA.16816.F32 R36, R8, R84, RZ ;  /* 0x000000540824723c */ /* 0x000fe200000018ff */
[----:B------:R-:W-:-:S02]  /*130f0*/  IMAD.MOV.U32 R92, RZ, RZ, R115 ;  /* 0x000000ffff5c7224 */ /* 0x000fc400078e0073 */
[----:B------:R-:W-:Y:S02]  /*13100*/  IMAD.MOV.U32 R154, RZ, RZ, R204 ;  /* 0x000000ffff9a7224 */ /* 0x000fe400078e00cc */
[----:B-1----:R-:W-:Y:S01]  /*13110*/  FFMA.FTZ R4, R126, c[0x0][0x2d0], -R0 ;  /* 0x0000b4007e047a23 */ /* 0x002fe20000010800 */
[----:B---3--:R-:W-:Y:S02]  /*13120*/  F2FP.PACK_AB R5, R249, R114 ;  /* 0x00000072f905723e */ /* 0x008fe400000000ff */
[----:B------:R-:W-:Y:S01]  /*13130*/  HMMA.16816.F32 R32, R8, R88, RZ ;  /* 0x000000580820723c */ /* 0x000fe200000018ff */
[----:B------:R-:W-:Y:S01]  /*13140*/  IMAD.MOV.U32 R85, RZ, RZ, R118 ;  /* 0x000000ffff557224 */ /* 0x000fe200078e0076 */
[----:B------:R1:W-:Y:S01]  /*13150*/  MUFU.EX2 R103, R4 ;  /* 0x0000000400677308 */ /* 0x0003e20000000800 */
[----:B------:R-:W-:-:S04]  /*13160*/  IMAD.MOV.U32 R84, RZ, RZ, R119 ;  /* 0x000000ffff547224 */ /* 0x000fc800078e0077 */
[----:B------:R-:W-:Y:S01]  /*13170*/  IMAD.MOV.U32 R89, RZ, RZ, R176 ;  /* 0x000000ffff597224 */ /* 0x000fe200078e00b0 */
[----:B------:R-:W-:Y:S01]  /*13180*/  HMMA.16816.F32 R24, R8, R96, RZ ;  /* 0x000000600818723c */ /* 0x000fe200000018ff */
[----:B------:R-:W-:-:S06]  /*13190*/  IMAD.MOV.U32 R88, RZ, RZ, R141 ;  /* 0x000000ffff587224 */ /* 0x000fcc00078e008d */
[----:B------:R-:W-:Y:S01]  /*131a0*/  IMAD.MOV.U32 R96, RZ, RZ, R154 ;  /* 0x000000ffff607224 */ /* 0x000fe200078e009a */
[----:B------:R-:W-:Y:S01]  /*131b0*/  HMMA.16816.F32 R40, R8, R42, RZ ;  /* 0x0000002a0828723c */ /* 0x000fe200000018ff */
[----:B------:R-:W-:Y:S02]  /*131c0*/  IMAD.MOV.U32 R97, RZ, RZ, R155 ;  /* 0x000000ffff617224 */ /* 0x000fe400078e009b */
[----:B-1----:R-:W-:-:S04]  /*131d0*/  FFMA.FTZ R4, R127, c[0x0][0x2d0], -R0 ;  /* 0x0000b4007f047a23 */ /* 0x002fc80000010800 */
[----:B------:R1:W2:Y:S02]  /*131e0*/  MUFU.EX2 R14, R4 ;  /* 0x00000004000e7308 */ /* 0x0002a40000000800 */
[----:B-1----:R-:W-:Y:S02]  /*131f0*/  F2FP.PACK_AB R4, R155, R119 ;  /* 0x000000779b04723e */ /* 0x002fe400000000ff */
[----:B--2---:R-:W-:-:S07]  /*13200*/  F2FP.PACK_AB R7, R14, R103 ;  /* 0x000000670e07723e */ /* 0x004fce00000000ff */
[C---:B------:R-:W-:Y:S08]  /*13210*/  HMMA.16816.F32 R148, R4.reuse, R56, R20 ;  /* 0x000000380494723c */ /* 0x040ff00000001814 */
[----:B------:R-:W-:Y:S07]  /*13220*/  HMMA.16816.F32 R160, R4, R52, R16 ;  /* 0x0000003404a0723c */ /* 0x000fee0000001810 */
[----:B------:R-:W-:Y:S01]  /*13230*/  IMAD.MOV.U32 R53, RZ, RZ, R142 ;  /* 0x000000ffff357224 */ /* 0x000fe200078e008e */
[----:B------:R-:W-:Y:S01]  /*13240*/  HMMA.16816.F32 R20, R8, R104, RZ ;  /* 0x000000680814723c */ /* 0x000fe200000018ff */
[----:B------:R-:W-:-:S06]  /*13250*/  IMAD.MOV.U32 R52, RZ, RZ, R145 ;  /* 0x000000ffff347224 */ /* 0x000fcc00078e0091 */
[----:B------:R-:W-:Y:S01]  /*13260*/  MOV R105, R179 ;  /* 0x000000b300697202 */ /* 0x000fe20000000f00 */
[----:B------:R-:W-:Y:S01]  /*13270*/  HMMA.16816.F32 R16, R8, R108, RZ ;  /* 0x0000006c0810723c */ /* 0x000fe200000018ff */
[----:B------:R-:W-:-:S06]  /*13280*/  MOV R104, R112 ;  /* 0x0000007000687202 */ /* 0x000fcc0000000f00 */
[----:B------:R-:W-:Y:S01]  /*13290*/  IMAD.MOV.U32 R108, RZ, RZ, R178 ;  /* 0x000000ffff6c7224 */ /* 0x000fe200078e00b2 */
[----:B------:R-:W-:Y:S01]  /*132a0*/  HMMA.16816.F32 R124, R4, R72, R28 ;  /* 0x00000048047c723c */ /* 0x000fe2000000181c */
[----:B------:R-:W-:-:S07]  /*132b0*/  IMAD.MOV.U32 R109, RZ, RZ, R177 ;  /* 0x000000ffff6d7224 */ /* 0x000fce00078e00b1 */
[----:B------:R-:W-:Y:S07]  /*132c0*/  HMMA.16816.F32 R176, R4, R76, R36 ;  /* 0x0000004c04b0723c */ /* 0x000fee0000001824 */
[----:B------:R-:W-:Y:S01]  /*132d0*/  IMAD.MOV.U32 R76, RZ, RZ, R152 ;  /* 0x000000ffff4c7224 */ /* 0x000fe200078e0098 */
[----:B------:R-:W-:Y:S01]  /*132e0*/  HMMA.16816.F32 R28, R8, R90, RZ ;  /* 0x0000005a081c723c */ /* 0x000fe200000018ff */
[----:B------:R-:W-:-:S06]  /*132f0*/  MOV R77, R153 ;  /* 0x00000099004d7202 */ /* 0x000fcc0000000f00 */
[----:B------:R-:W-:Y:S01]  /*13300*/  IMAD.MOV.U32 R90, RZ, RZ, R45 ;  /* 0x000000ffff5a7224 */ /* 0x000fe200078e002d */
[----:B------:R-:W-:Y:S01]  /*13310*/  HMMA.16816.F32 R80, R4, R60, R32 ;  /* 0x0000003c0450723c */ /* 0x000fe20000001820 */
[----:B------:R-:W-:-:S07]  /*13320*/  MOV R91, R140 ;  /* 0x0000008c005b7202 */ /* 0x000fce0000000f00 */
[C---:B------:R-:W-:Y:S08]  /*13330*/  HMMA.16816.F32 R112, R4.reuse, R68, R24 ;  /* 0x000000440470723c */ /* 0x040ff00000001818 */
[C---:B------:R-:W-:Y:S08]  /*13340*/  HMMA.16816.F32 R116, R4.reuse, R48, R20 ;  /* 0x000000300474723c */ /* 0x040ff00000001814 */
[----:B------:R-:W-:Y:S08]  /*13350*/  HMMA.16816.F32 R204, R4, R64, R16 ;  /* 0x0000004004cc723c */ /* 0x000ff00000001810 */
[C---:B------:R-:W-:Y:S08]  /*13360*/  HMMA.16816.F32 R36, R8.reuse, R46, RZ ;  /* 0x0000002e0824723c */ /* 0x040ff000000018ff */
[C---:B------:R-:W-:Y:S07]  /*13370*/  HMMA.16816.F32 R32, R8.reuse, R86, RZ ;  /* 0x000000560820723c */ /* 0x040fee00000018ff */
[----:B------:R-:W-:Y:S01]  /*13380*/  MOV R86, R146 ;  /* 0x0000009200567202 */ /* 0x000fe20000000f00 */
[----:B------:R-:W-:Y:S01]  /*13390*/  HMMA.16816.F32 R24, R8, R94, RZ ;  /* 0x0000005e0818723c */ /* 0x000fe200000018ff */
[----:B------:R-:W-:-:S06]  /*133a0*/  IMAD.MOV.U32 R87, RZ, RZ, R147 ;  /* 0x000000ffff577224 */ /* 0x000fcc00078e0093 */
[----:B------:R-:W-:Y:S01]  /*133b0*/  MOV R94, R143 ;  /* 0x0000008f005e7202 */ /* 0x000fe20000000f00 */
[----:B------:R-:W-:Y:S01]  /*133c0*/  HMMA.16816.F32 R20, R8, R98, RZ ;  /* 0x000000620814723c */ /* 0x000fe200000018ff */
[----:B------:R-:W-:-:S06]  /*133d0*/  IMAD.MOV.U32 R95, RZ, RZ, R144 ;  /* 0x000000ffff5f7224 */ /* 0x000fcc00078e0090 */
[----:B------:R-:W-:Y:S01]  /*133e0*/  MOV R98, R167 ;  /* 0x000000a700627202 */ /* 0x000fe20000000f00 */
[----:B------:R-:W-:Y:S01]  /*133f0*/  HMMA.16816.F32 R16, R8, R106, RZ ;  /* 0x0000006a0810723c */ /* 0x000fe200000018ff */
[----:B------:R-:W-:-:S06]  /*13400*/  IMAD.MOV.U32 R99, RZ, RZ, R166 ;  /* 0x000000ffff637224 */ /* 0x000fcc00078e00a6 */
[----:B------:R-:W-:Y:S01]  /*13410*/  IMAD.MOV.U32 R107, RZ, RZ, R165 ;  /* 0x000000ffff6b7224 */ /* 0x000fe200078e00a5 */
[----:B------:R-:W-:Y:S01]  /*13420*/  HMMA.16816.F32 R44, R8, R110, RZ ;  /* 0x0000006e082c723c */ /* 0x000fe200000018ff */
[----:B------:R-:W-:-:S06]  /*13430*/  MOV R106, R164 ;  /* 0x000000a4006a7202 */ /* 0x000fcc0000000f00 */
[--C-:B------:R-:W-:Y:S01]  /*13440*/  FFMA.FTZ R8, R169, c[0x0][0x2d0], -R3.reuse ;  /* 0x0000b400a9087a23 */ /* 0x100fe20000010803 */
[C---:B------:R-:W-:Y:S03]  /*13450*/  HMMA.16816.F32 R40, R4.reuse, R58, R40 ;  /* 0x0000003a0428723c */ /* 0x040fe60000001828 */
[----:B------:R1:W-:Y:S05]  /*13460*/  MUFU.EX2 R140, R8 ;  /* 0x00000008008c7308 */ /* 0x0003ea0000000800 */
[C---:B------:R-:W-:Y:S08]  /*13470*/  HMMA.16816.F32 R36, R4.reuse, R54, R36 ;  /* 0x000000360424723c */ /* 0x040ff00000001824 */
[----:B------:R-:W-:Y:S01]  /*13480*/  HMMA.16816.F32 R32, R4, R78, R32 ;  /* 0x0000004e0420723c */ /* 0x000fe20000001820 */
[----:B-1----:R-:W-:-:S04]  /*13490*/  FFMA.FTZ R8, R168, c[0x0][0x2d0], -R3 ;  /* 0x0000b400a8087a23 */ /* 0x002fc80000010803 */
[----:B------:R1:W-:Y:S03]  /*134a0*/  MUFU.EX2 R141, R8 ;  /* 0x00000008008d7308 */ /* 0x0003e60000000800 */
[C---:B------:R-:W-:Y:S08]  /*134b0*/  HMMA.16816.F32 R28, R4.reuse, R62, R28 ;  /* 0x0000003e041c723c */ /* 0x040ff0000000181c */
[C---:B------:R-:W-:Y:S08]  /*134c0*/  HMMA.16816.F32 R72, R4.reuse, R74, R24 ;  /* 0x0000004a0448723c */ /* 0x040ff00000001818 */
[C---:B------:R-:W-:Y:S01]  /*134d0*/  HMMA.16816.F32 R68, R4.reuse, R70, R20 ;  /* 0x000000460444723c */ /* 0x040fe20000001814 */
[----:B-1----:R-:W-:Y:S01]  /*134e0*/  FFMA.FTZ R8, R134, c[0x0][0x2d0], -R3 ;  /* 0x0000b40086087a23 */ /* 0x002fe20000010803 */
[----:B------:R-:W-:Y:S03]  /*134f0*/  LDSM.16.MT88.4 R24, [R234+0x1100] ;  /* 0x00110000ea18783b */ /* 0x000fe60000004200 */
[----:B------:R1:W-:Y:S03]  /*13500*/  MUFU.EX2 R142, R8 ;  /* 0x00000008008e7308 */ /* 0x0003e60000000800 */
[----:B------:R-:W-:Y:S01]  /*13510*/  HMMA.16816.F32 R48, R4, R50, R16 ;  /* 0x000000320430723c */ /* 0x000fe20000001810 */
[----:B------:R-:W2:Y:S01]  /*13520*/  LDSM.16.MT88.4 R16, [R233+0x1100] ;  /* 0x00110000e910783b */ /* 0x000ea20000004200 */
[----:B------:R-:W-:-:S03]  /*13530*/  IMAD.MOV.U32 R111, RZ, RZ, R246 ;  /* 0x000000ffff6f7224 */ /* 0x000fc600078e00f6 */
[----:B------:R-:W3:Y:S03]  /*13540*/  LDSM.16.MT88.4 R20, [R236+0x1100] ;  /* 0x00110000ec14783b */ /* 0x000ee60000004200 */
[----:B------:R-:W-:Y:S01]  /*13550*/  HMMA.16816.F32 R44, R4, R66, R44 ;  /* 0x00000042042c723c */ /* 0x000fe2000000182c */
[----:B-1----:R-:W-:-:S06]  /*13560*/  FFMA.FTZ R8, R133, c[0x0][0x2d0], -R3 ;  /* 0x0000b40085087a23 */ /* 0x002fcc0000010803 */
[----:B------:R-:W-:Y:S01]  /*13570*/  FFMA.FTZ R4, R174, c[0x0][0x2d0], -R13 ;  /* 0x0000b400ae047a23 */ /* 0x000fe2000001080d */
[----:B------:R1:W4:Y:S08]  /*13580*/  MUFU.EX2 R143, R8 ;  /* 0x00000008008f7308 */ /* 0x0003300000000800 */
[----:B------:R2:W-:Y:S01]  /*13590*/  MUFU.EX2 R60, R4 ;  /* 0x00000004003c7308 */ /* 0x0005e20000000800 */
[----:B-1----:R-:W-:Y:S01]  /*135a0*/  FFMA.FTZ R8, R171, c[0x0][0x2d0], -R0 ;  /* 0x0000b400ab087a23 */ /* 0x002fe20000010800 */
[----:B----4-:R-:W-:-:S06]  /*135b0*/  F2FP.PACK_AB R10, R143, R142 ;  /* 0x0000008e8f0a723e */ /* 0x010fcc00000000ff */
[----:B------:R1:W-:Y:S01]  /*135c0*/  MUFU.EX2 R64, R8 ;  /* 0x0000000800407308 */ /* 0x0003e20000000800 */
[----:B--2---:R-:W-:-:S07]  /*135d0*/  FFMA.FTZ R4, R173, c[0x0][0x2d0], -R13 ;  /* 0x0000b400ad047a23 */ /* 0x004fce000001080d */
[----:B------:R2:W4:Y:S01]  /*135e0*/  MUFU.EX2 R61, R4 ;  /* 0x00000004003d7308 */ /* 0x0005220000000800 */
[----:B-1----:R-:W-:-:S07]  /*135f0*/  FFMA.FTZ R8, R170, c[0x0][0x2d0], -R0 ;  /* 0x0000b400aa087a23 */ /* 0x002fce0000010800 */
[----:B------:R1:W1:Y:S01]  /*13600*/  MUFU.EX2 R65, R8 ;  /* 0x0000000800417308 */ /* 0x0002620000000800 */
[----:B--2---:R-:W-:Y:S01]  /*13610*/  FFMA.FTZ R4, R183, c[0x0][0x2d0], -R12 ;  /* 0x0000b400b7047a23 */ /* 0x004fe2000001080c */
[----:B----4-:R-:W-:-:S06]  /*13620*/  F2FP.PACK_AB R6, R61, R60 ;  /* 0x0000003c3d06723e */ /* 0x010fcc00000000ff */
[----:B------:R2:W-:Y:S01]  /*13630*/  MUFU.EX2 R56, R4 ;  /* 0x0000000400387308 */ /* 0x0005e20000000800 */
[----:B-1----:R-:W-:Y:S01]  /*13640*/  FFMA.FTZ R8, R136, c[0x0][0x2d0], -R0 ;  /* 0x0000b40088087a23 */ /* 0x002fe20000010800 */
[----:B------:R-:W-:-:S06]  /*13650*/  F2FP.PACK_AB R9, R65, R64 ;  /* 0x000000404109723e */ /* 0x000fcc00000000ff */
        /* <DEDUP_REMOVED lines=12> */
[----:B------:R-:W2:Y:S01]  /*13720*/  MUFU.EX2 R59, R4 ;  /* 0x00000004003b7308 */ /* 0x000ea20000000800 */
[----:B-1----:R-:W-:-:S07]  /*13730*/  FFMA.FTZ R8, R172, c[0x0][0x2d0], -R13 ;  /* 0x0000b400ac087a23 */ /* 0x002fce000001080d */
[----:B------:R1:W4:Y:S01]  /*13740*/  MUFU.EX2 R63, R8 ;  /* 0x00000008003f7308 */ /* 0x0003220000000800 */
[----:B--2---:R-:W-:Y:S02]  /*13750*/  F2FP.PACK_AB R7, R59, R58 ;  /* 0x0000003a3b07723e */ /* 0x004fe400000000ff */
[----:B-1----:R-:W-:Y:S02]  /*13760*/  F2FP.PACK_AB R8, R141, R140 ;  /* 0x0000008c8d08723e */ /* 0x002fe400000000ff */
[----:B----4-:R-:W-:-:S05]  /*13770*/  F2FP.PACK_AB R4, R63, R62 ;  /* 0x0000003e3f04723e */ /* 0x010fca00000000ff */
[-C--:B------:R-:W-:Y:S08]  /*13780*/  HMMA.16816.F32 R148, R8, R16.reuse, R148 ;  /* 0x000000100894723c */ /* 0x080ff00000001894 */
        /* <DEDUP_REMOVED lines=9> */
[C---:B---3--:R-:W-:Y:S08]  /*13820*/  HMMA.16816.F32 R176, R8.reuse, R20, R176 ;  /* 0x0000001408b0723c */ /* 0x048ff000000018b0 */
[----:B-1----:R-:W-:Y:S08]  /*13830*/  HMMA.16816.F32 R172, R8, R16, R80 ;  /* 0x0000001008ac723c */ /* 0x002ff00000001850 */
[C---:B------:R-:W-:Y:S08]  /*13840*/  HMMA.16816.F32 R180, R4.reuse, R20, R228 ;  /* 0x0000001404b4723c */ /* 0x040ff000000018e4 */
[-C--:B------:R-:W-:Y:S08]  /*13850*/  HMMA.16816.F32 R184, R4, R22.reuse, R184 ;  /* 0x0000001604b8723c */ /* 0x080ff000000018b8 */
        /* <DEDUP_REMOVED lines=9> */
[----:B------:R-:W1:Y:S01]  /*138f0*/  LDSM.16.MT88.4 R20, [R234+0x3100] ;  /* 0x00310000ea14783b */ /* 0x000e620000004200 */
[----:B------:R-:W-:-:S02]  /*13900*/  IMAD.MOV.U32 R107, RZ, RZ, R95 ;  /* 0x000000ffff6b7224 */ /* 0x000fc400078e005f */
[----:B------:R-:W-:Y:S01]  /*13910*/  IMAD.MOV.U32 R175, RZ, RZ, R99 ;  /* 0x000000ffffaf7224 */ /* 0x000fe200078e0063 */
[----:B------:R-:W-:Y:S01]  /*13920*/  MOV R99, R109 ;  /* 0x0000006d00637202 */ /* 0x000fe20000000f00 */
[----:B------:R-:W-:Y:S02]  /*13930*/  IMAD.MOV.U32 R98, RZ, RZ, R108 ;  /* 0x000000ffff627224 */ /* 0x000fe400078e006c */
[----:B------:R-:W-:Y:S01]  /*13940*/  IMAD.MOV.U32 R94, RZ, RZ, R92 ;  /* 0x000000ffff5e7224 */ /* 0x000fe200078e005c */
[----:B------:R-:W-:Y:S01]  /*13950*/  MOV R92, R84 ;  /* 0x00000054005c7202 */ /* 0x000fe20000000f00 */
[----:B------:R-:W-:Y:S01]  /*13960*/  IMAD.MOV.U32 R95, RZ, RZ, R2 ;  /* 0x000000ffff5f7224 */ /* 0x000fe200078e0002 */
[----:B------:R-:W-:Y:S01]  /*13970*/  MOV R84, R137 ;  /* 0x0000008900547202 */ /* 0x000fe20000000f00 */
[----:B------:R-:W-:Y:S01]  /*13980*/  IMAD.MOV.U32 R108, RZ, RZ, R93 ;  /* 0x000000ffff6c7224 */ /* 0x000fe200078e005d */
[----:B------:R3:W5:Y:S01]  /*13990*/  LDL.LU R2, [R1+0xa4] ;  /* 0x0000a40001027983 */ /* 0x0007620000300800 */
[----:B------:R-:W-:-:S02]  /*139a0*/  IMAD.MOV.U32 R93, RZ, RZ, R85 ;  /* 0x000000ffff5d7224 */ /* 0x000fc400078e0055 */
[----:B------:R-:W-:Y:S01]  /*139b0*/  IMAD.MOV.U32 R85, RZ, RZ, R245 ;  /* 0x000000ffff557224 */ /* 0x000fe200078e00f5 */
[----:B------:R-:W4:Y:S04]  /*139c0*/  LDL.LU R109, [R1+0x14] ;  /* 0x00001400016d7983 */ /* 0x000f280000300800 */
[----:B------:R3:W5:Y:S01]  /*139d0*/  LDL.LU R137, [R1+0xa0] ;  /* 0x0000a00001897983 */ /* 0x0007620000300800 */
[----:B------:R-:W-:-:S03]  /*139e0*/  IMAD.MOV.U32 R54, RZ, RZ, R106 ;  /* 0x000000ffff367224 */ /* 0x000fc600078e006a */
[----:B------:R-:W3:Y:S01]  /*139f0*/  LDL.LU R245, [R1+0x9c] ;  /* 0x00009c0001f57983 */ /* 0x000ee20000300800 */
[----:B------:R-:W-:-:S03]  /*13a00*/  IMAD.MOV.U32 R106, RZ, RZ, R98 ;  /* 0x000000ffff6a7224 */ /* 0x000fc600078e0062 */
[----:B------:R-:W3:Y:S01]  /*13a10*/  LDL.LU R246, [R1+0x98] ;  /* 0x0000980001f67983 */ /* 0x000ee20000300800 */
[----:B------:R-:W-:-:S03]  /*13a20*/  MOV R98, R247 ;  /* 0x000000f700627202 */ /* 0x000fc60000000f00 */
[----:B------:R-:W4:Y:S01]  /*13a30*/  LDL.LU R247, [R1+0x94] ;  /* 0x0000940001f77983 */ /* 0x000f220000300800 */
[C---:B------:R-:W-:Y:S08]  /*13a40*/  HMMA.16816.F32 R196, R4.reuse, R16, R172 ;  /* 0x0000001004c4723c */ /* 0x040ff000000018ac */
[-C--:B------:R-:W-:Y:S08]  /*13a50*/  HMMA.16816.F32 R200, R4, R18.reuse, R200 ;  /* 0x0000001204c8723c */ /* 0x080ff000000018c8 */
[----:B------:R-:W-:Y:S01]  /*13a60*/  HMMA.16816.F32 R228, R8, R18, R28 ;  /* 0x0000001208e4723c */ /* 0x000fe2000000181c */
[----:B------:R-:W1:Y:S04]  /*13a70*/  LDSM.16.MT88.4 R16, [R236+0x3100] ;  /* 0x00310000ec10783b */ /* 0x000e680000004200 */
[----:B------:R-:W1:Y:S01]  /*13a80*/  LDSM.16.MT88.4 R28, [R235+0x3100] ;  /* 0x00310000eb1c783b */ /* 0x000e620000004200 */
[----:B------:R-:W-:Y:S01]  /*13a90*/  MOV R55, R107 ;  /* 0x0000006b00377202 */ /* 0x000fe20000000f00 */
[----:B------:R-:W-:Y:S01]  /*13aa0*/  IMAD.MOV.U32 R107, RZ, RZ, R99 ;  /* 0x000000ffff6b7224 */ /* 0x000fe200078e0063 */
[----:B------:R-:W-:Y:S01]  /*13ab0*/  MOV R110, R94 ;  /* 0x0000005e006e7202 */ /* 0x000fe20000000f00 */
        /* <DEDUP_REMOVED lines=8> */
[C---:B--2---:R-:W-:Y:S01]  /*13b40*/  HMMA.16816.F32 R52, R4.reuse, R24, R52 ;  /* 0x000000180434723c */ /* 0x044fe20000001834 */
        /* <DEDUP_REMOVED lines=22> */
[C---:B------:R-:W-:Y:S01]  /*13cb0*/  HMMA.16816.F32 R104, R4.reuse, R16, R104 ;  /* 0x000000100468723c */ /* 0x040fe20000001868 */
[----:B------:R-:W-:Y:S01]  /*13cc0*/  IMAD.MOV.U32 R95, RZ, RZ, R76 ;  /* 0x000000ffff5f7224 */ /* 0x000fe200078e004c */
[----:B------:R2:W5:Y:S01]  /*13cd0*/  LDL.LU R249, [R1+0x88] ;  /* 0x0000880001f97983 */ /* 0x0005620000300800 */
[----:B------:R-:W-:Y:S02]  /*13ce0*/  IMAD.MOV.U32 R94, RZ, RZ, R87 ;  /* 0x000000ffff5e7224 */ /* 0x000fe400078e0057 */
[----:B------:R-:W-:Y:S01]  /*13cf0*/  IMAD.MOV.U32 R131, RZ, RZ, R67 ;  /* 0x000000ffff837224 */ /* 0x000fe200078e0043 */
[----:B------:R-:W-:Y:S01]  /*13d00*/  MOV R174, R136 ;  /* 0x0000008800ae7202 */ /* 0x000fe20000000f00 */
[----:B------:R-:W-:Y:S01]  /*13d10*/  IMAD.MOV.U32 R66, RZ, RZ, R78 ;  /* 0x000000ffff427224 */ /* 0x000fe200078e004e */
[----:B------:R-:W-:Y:S01]  /*13d20*/  HMMA.16816.F32 R120, R4, R28, R120 ;  /* 0x0000001c0478723c */ /* 0x000fe20000001878 */
[----:B------:R-:W-:Y:S01]  /*13d30*/  IMAD.MOV.U32 R173, RZ, RZ, R172 ;  /* 0x000000ffffad7224 */ /* 0x000fe200078e00ac */
[----:B------:R2:W5:Y:S01]  /*13d40*/  LDL.LU R248, [R1+0x84] ;  /* 0x0000840001f87983 */ /* 0x0005620000300800 */
        /* <DEDUP_REMOVED lines=9> */
[----:B------:R-:W-:Y:S02]  /*13de0*/  IMAD.MOV.U32 R172, RZ, RZ, R78 ;  /* 0x000000ffffac7224 */ /* 0x000fe400078e004e */
[----:B------:R-:W-:Y:S02]  /*13df0*/  IMAD.MOV.U32 R67, RZ, RZ, R79 ;  /* 0x000000ffff437224 */ /* 0x000fe400078e004f */
[----:B------:R-:W-:Y:S01]  /*13e00*/  IMAD.MOV.U32 R130, RZ, RZ, R173 ;  /* 0x000000ffff827224 */ /* 0x000fe200078e00ad */
[----:B------:R-:W-:Y:S01]  /*13e10*/  MOV R129, R110 ;  /* 0x0000006e00817202 */ /* 0x000fe20000000f00 */
[----:B------:R-:W-:-:S02]  /*13e20*/  IMAD.MOV.U32 R173, RZ, RZ, R66 ;  /* 0x000000ffffad7224 */ /* 0x000fc400078e0042 */
[----:B------:R-:W-:Y:S01]  /*13e30*/  IMAD.MOV.U32 R156, RZ, RZ, R238 ;  /* 0x000000ffff9c7224 */ /* 0x000fe200078e00ee */
[C---:B------:R-:W-:Y:S08]  /*13e40*/  HMMA.16816.F32 R48, R8.reuse, R18, R48 ;  /* 0x000000120830723c */ /* 0x040ff00000001830 */
[----:B------:R-:W-:Y:S01]  /*13e50*/  HMMA.16816.F32 R44, R8, R30, R44 ;  /* 0x0000001e082c723c */ /* 0x000fe2000000182c */
[----:B---3--:R-:W-:Y:S01]  /*13e60*/  IMAD.MOV.U32 R97, RZ, RZ, R246 ;  /* 0x000000ffff617224 */ /* 0x008fe200078e00f6 */
[----:B------:R-:W-:-:S03]  /*13e70*/  MOV R77, R245 ;  /* 0x000000f5004d7202 */ /* 0x000fc60000000f00 */
[----:B------:R-:W-:Y:S02]  /*13e80*/  IMAD.MOV.U32 R76, RZ, RZ, R97 ;  /* 0x000000ffff4c7224 */ /* 0x000fe400078e0061 */
[----:B----4-:R-:W-:Y:S02]  /*13e90*/  IMAD.MOV.U32 R96, RZ, RZ, R247 ;  /* 0x000000ffff607224 */ /* 0x010fe400078e00f7 */
[----:B------:R-:W-:Y:S01]  /*13ea0*/  IMAD.MOV.U32 R97, RZ, RZ, R244 ;  /* 0x000000ffff617224 */ /* 0x000fe200078e00f4 */
[----:B------:R-:W-:Y:S01]  /*13eb0*/  MOV R94, R76 ;  /* 0x0000004c005e7202 */ /* 0x000fe20000000f00 */
[----:B------:R-:W-:Y:S01]  /*13ec0*/  IMAD.MOV.U32 R87, RZ, RZ, R96 ;  /* 0x000000ffff577224 */ /* 0x000fe200078e0060 */
[----:B------:R2:W5:Y:S01]  /*13ed0*/  LDL.LU R247, [R1+0x80] ;  /* 0x0000800001f77983 */ /* 0x0005620000300800 */
[----:B------:R-:W-:Y:S02]  /*13ee0*/  IMAD.MOV.U32 R95, RZ, RZ, R77 ;  /* 0x000000ffff5f7224 */ /* 0x000fe400078e004d */
        /* <DEDUP_REMOVED lines=8> */
[----:B------:R-:W-:Y:S01]  /*13f70*/  IMAD.MOV.U32 R157, RZ, RZ, R77 ;  /* 0x000000ffff9d7224 */ /* 0x000fe200078e004d */
[----:B------:R-:W-:Y:S01]  /*13f80*/  MOV R215, R95 ;  /* 0x0000005f00d77202 */ /* 0x000fe20000000f00 */
[----:B------:R-:W-:Y:S01]  /*13f90*/  HMMA.16816.F32 R76, R4, R26, R224 ;  /* 0x0000001a044c723c */ /* 0x000fe200000018e0 */
        /* <DEDUP_REMOVED lines=10> */
[C---:B------:R-:W-:Y:S01]  /*14040*/  HMMA.16816.F32 R92, R4.reuse, R22, R220 ;  /* 0x00000016045c723c */ /* 0x040fe200000018dc */
[----:B------:R-:W-:Y:S01]  /*14050*/  IMAD.MOV.U32 R97, RZ, RZ, R239 ;  /* 0x000000ffff617224 */ /* 0x000fe200078e00ef */
[----:B------:R2:W5:Y:S04]  /*14060*/  LDL.LU R244, [R1+0x74] ;  /* 0x0000740001f47983 */ /* 0x0005680000300800 */
[----:B------:R2:W5:Y:S01]  /*14070*/  LDL.LU R243, [R1+0x70] ;  /* 0x0000700001f37983 */ /* 0x0005620000300800 */
[----:B------:R-:W-:Y:S01]  /*14080*/  MOV R221, R109 ;  /* 0x0000006d00dd7202 */ /* 0x000fe20000000f00 */
[----:B------:R-:W-:Y:S01]  /*14090*/  IMAD.MOV.U32 R222, RZ, RZ, R84 ;  /* 0x000000ffffde7224 */ /* 0x000fe200078e0054 */
[C---:B------:R-:W-:Y:S01]  /*140a0*/  HMMA.16816.F32 R108, R4.reuse, R18, R216 ;  /* 0x00000012046c723c */ /* 0x040fe200000018d8 */
[----:B------:R-:W-:Y:S01]  /*140b0*/  IMAD.MOV.U32 R223, RZ, RZ, R85 ;  /* 0x000000ffffdf7224 */ /* 0x000fe200078e0055 */
[----:B------:R2:W5:Y:S04]  /*140c0*/  LDL.LU R242, [R1+0x6c] ;  /* 0x00006c0001f27983 */ /* 0x0005680000300800 */
[----:B------:R2:W5:Y:S02]  /*140d0*/  LDL.LU R241, [R1+0x68] ;  /* 0x0000680001f17983 */ /* 0x0005640000300800 */
[----:B------:R-:W-:Y:S02]  /*140e0*/  HMMA.16816.F32 R84, R4, R30, R208 ;  /* 0x0000001e0454723c */ /* 0x000fe400000018d0 */
[----:B------:R2:W5:Y:S04]  /*140f0*/  LDL.LU R240, [R1+0x64] ;  /* 0x0000640001f07983 */ /* 0x0005680000300800 */
[----:B------:R2:W5:Y:S01]  /*14100*/  LDL.LU R239, [R1+0x60] ;  /* 0x0000600001ef7983 */ /* 0x0005620000300800 */
[----:B------:R-:W-:Y:S01]  /*14110*/  FFMA.FTZ R4, R195, c[0x0][0x2d0], -R3 ;  /* 0x0000b400c3047a23 */ /* 0x000fe20000010803 */
[----:B------:R-:W-:Y:S01]  /*14120*/  MOV R7, R225 ;  /* 0x000000e100077202 */ /* 0x000fe20000000f00 */
[----:B------:R-:W-:Y:S01]  /*14130*/  IMAD.MOV.U32 R6, RZ, RZ, R226 ;  /* 0x000000ffff067224 */ /* 0x000fe200078e00e2 */
[----:B------:R-:W-:Y:S01]  /*14140*/  MOV R5, R227 ;  /* 0x000000e300057202 */ /* 0x000fe20000000f00 */
[C---:B------:R-:W-:Y:S01]  /*14150*/  HMMA.16816.F32 R216, R8.reuse, R20, R112 ;  /* 0x0000001408d8723c */ /* 0x040fe20000001870 */
[----:B------:R2:W5:Y:S07]  /*14160*/  LDL.LU R238, [R1+0x5c] ;  /* 0x00005c0001ee7983 */ /* 0x00056e0000300800 */
[----:B------:R-:W-:Y:S01]  /*14170*/  HMMA.16816.F32 R224, R8, R24, R124 ;  /* 0x0000001808e0723c */ /* 0x000fe2000000187c */
[----:B------:R1:W-:Y:S06]  /*14180*/  MUFU.EX2 R24, R4 ;  /* 0x0000000400187308 */ /* 0x0003ec0000000800 */
[----:B------:R-:W-:Y:S01]  /*14190*/  IMAD.MOV.U32 R127, RZ, RZ, R221 ;  /* 0x000000ffff7f7224 */ /* 0x000fe200078e00dd */
[----:B------:R-:W-:Y:S01]  /*141a0*/  MOV R126, R222 ;  /* 0x000000de007e7202 */ /* 0x000fe20000000f00 */
[----:B------:R-:W-:-:S02]  /*141b0*/  IMAD.MOV.U32 R125, RZ, RZ, R223 ;  /* 0x000000ffff7d7224 */ /* 0x000fc400078e00df */
[----:B-1----:R-:W-:-:S04]  /*141c0*/  FFMA.FTZ R4, R193, c[0x0][0x2d0], -R3 ;  /* 0x0000b400c1047a23 */ /* 0x002fc80000010803 */
[----:B------:R1:W3:Y:S01]  /*141d0*/  MUFU.EX2 R25, R4 ;  /* 0x0000000400197308 */ /* 0x0002e20000000800 */
[----:B------:R-:W-:Y:S01]  /*141e0*/  HMMA.16816.F32 R220, R8, R26, R72 ;  /* 0x0000001a08dc723c */ /* 0x000fe20000001848 */
[----:B------:R-:W-:Y:S01]  /*141f0*/  MOV R124, R212 ;  /* 0x000000d4007c7202 */ /* 0x000fe20000000f00 */
[--C-:B-1----:R-:W-:Y:S02]  /*14200*/  FFMA.FTZ R4, R191, c[0x0][0x2d0], -R3.reuse ;  /* 0x0000b400bf047a23 */ /* 0x102fe40000010803 */
[----:B------:R-:W-:-:S04]  /*14210*/  FFMA.FTZ R3, R194, c[0x0][0x2d0], -R3 ;  /* 0x0000b400c2037a23 */ /* 0x000fc80000010803 */
[----:B------:R1:W-:Y:S01]  /*14220*/  MUFU.EX2 R26, R3 ;  /* 0x00000003001a7308 */ /* 0x0003e20000000800 */
[----:B------:R-:W-:Y:S01]  /*14230*/  IMAD.MOV.U32 R73, RZ, RZ, R213 ;  /* 0x000000ffff497224 */ /* 0x000fe200078e00d5 */
[----:B------:R-:W-:Y:S01]  /*14240*/  MOV R74, R214 ;  /* 0x000000d6004a7202 */ /* 0x000fe20000000f00 */
[----:B------:R-:W-:Y:S02]  /*14250*/  IMAD.MOV.U32 R75, RZ, RZ, R215 ;  /* 0x000000ffff4b7224 */ /* 0x000fe400078e00d7 */
[----:B------:R-:W-:Y:S01]  /*14260*/  HMMA.16816.F32 R212, R8, R22, R68 ;  /* 0x0000001608d4723c */ /* 0x000fe20000001844 */
[----:B-1----:R-:W-:-:S04]  /*14270*/  FFMA.FTZ R3, R252, c[0x0][0x2d0], -R0 ;  /* 0x0000b400fc037a23 */ /* 0x002fc80000010800 */
[----:B------:R1:W-:Y:S03]  /*14280*/  MUFU.EX2 R20, R3 ;  /* 0x0000000300147308 */ /* 0x0003e60000000800 */
[----:B------:R-:W-:Y:S01]  /*14290*/  HMMA.16816.F32 R208, R8, R16, R116 ;  /* 0x0000001008d0723c */ /* 0x000fe20000001874 */
[----:B-1----:R-:W-:-:S04]  /*142a0*/  FFMA.FTZ R3, R190, c[0x0][0x2d0], -R0 ;  /* 0x0000b400be037a23 */ /* 0x002fc80000010800 */
[----:B------:R1:W4:Y:S02]  /*142b0*/  MUFU.EX2 R22, R3 ;  /* 0x0000000300167308 */ /* 0x0003240000000800 */
[--C-:B-1----:R-:W-:Y:S02]  /*142c0*/  FFMA.FTZ R3, R189, c[0x0][0x2d0], -R0.reuse ;  /* 0x0000b400bd037a23 */ /* 0x102fe40000010800 */
[----:B------:R-:W-:-:S04]  /*142d0*/  FFMA.FTZ R0, R188, c[0x0][0x2d0], -R0 ;  /* 0x0000b400bc007a23 */ /* 0x000fc80000010800 */
[----:B------:R-:W-:Y:S01]  /*142e0*/  MUFU.EX2 R23, R3 ;  /* 0x0000000300177308 */ /* 0x000fe20000000800 */
[----:B------:R-:W-:Y:S07]  /*142f0*/  HMMA.16816.F32 R116, R8, R28, R204 ;  /* 0x0000001c0874723c */ /* 0x000fee00000018cc */
[----:B------:R-:W1:Y:S01]  /*14300*/  MUFU.EX2 R27, R4 ;  /* 0x00000004001b7308 */ /* 0x000e620000000800 */
[----:B------:R-:W-:Y:S01]  /*14310*/  IMAD.MOV.U32 R194, RZ, RZ, R81 ;  /* 0x000000ffffc27224 */ /* 0x000fe200078e0051 */
[----:B------:R-:W-:Y:S01]  /*14320*/  MOV R195, R80 ;  /* 0x0000005000c37202 */ /* 0x000fe20000000f00 */
[----:B------:R-:W-:Y:S05]  /*14330*/  LDSM.16.MT88.4 R188, [R236+0x1900] ;  /* 0x00190000ecbc783b */ /* 0x000fea0000004200 */
[----:B------:R1:W-:Y:S01]  /*14340*/  MUFU.EX2 R21, R0 ;  /* 0x0000000000157308 */ /* 0x0003e20000000800 */
[----:B------:R-:W-:-:S02]  /*14350*/  FADD.FTZ R9, R192, R15 ;  /* 0x0000000fc0097221 */ /* 0x000fc40000010000 */
[----:B------:R-:W-:Y:S01]  /*14360*/  FADD.FTZ R8, R101, R100 ;  /* 0x0000006465087221 */ /* 0x000fe20000010000 */
[----:B------:R-:W-:Y:S01]  /*14370*/  MOV R10, R99 ;  /* 0x00000063000a7202 */ /* 0x000fe20000000f00 */
[----:B------:R-:W-:Y:S01]  /*14380*/  LDSM.16.MT88.4 R204, [R235+0x1900] ;  /* 0x00190000ebcc783b */ /* 0x000fe20000004200 */
[----:B-1----:R-:W-:Y:S01]  /*14390*/  FFMA.FTZ R0, R73, c[0x0][0x2d0], -R13 ;  /* 0x0000b40049007a23 */ /* 0x002fe2000001080d */
[----:B------:R-:W-:Y:S01]  /*143a0*/  MOV R73, R74 ;  /* 0x0000004a00497202 */ /* 0x000fe20000000f00 */
[----:B------:R-:W-:Y:S01]  /*143b0*/  IMAD.MOV.U32 R74, RZ, RZ, R75 ;  /* 0x000000ffff4a7224 */ /* 0x000fe200078e004b */
[----:B------:R-:W-:Y:S01]  /*143c0*/  MOV R75, R124 ;  /* 0x0000007c004b7202 */ /* 0x000fe20000000f00 */
[----:B------:R-:W-:Y:S01]  /*143d0*/  IMAD.MOV.U32 R124, RZ, RZ, R125 ;  /* 0x000000ffff7c7224 */ /* 0x000fe200078e007d */
[----:B------:R-:W-:Y:S01]  /*143e0*/  MOV R125, R126 ;  /* 0x0000007e007d7202 */ /* 0x000fe20000000f00 */
[----:B------:R1:W-:Y:S01]  /*143f0*/  MUFU.EX2 R17, R0 ;  /* 0x0000000000117308 */ /* 0x0003e20000000800 */
        /* <DEDUP_REMOVED lines=8> */
[----:B-1----:R-:W-:Y:S01]  /*14480*/  FFMA.FTZ R0, R73, c[0x0][0x2d0], -R13 ;  /* 0x0000b40049007a23 */ /* 0x002fe2000001080d */
[----:B------:R-:W-:Y:S01]  /*14490*/  MOV R73, R74 ;  /* 0x0000004a00497202 */ /* 0x000fe20000000f00 */
[----:B------:R-:W-:Y:S01]  /*144a0*/  IMAD.MOV.U32 R74, RZ, RZ, R75 ;  /* 0x000000ffff4a7224 */ /* 0x000fe200078e004b */
[----:B------:R-:W-:Y:S01]  /*144b0*/  MOV R75, R124 ;  /* 0x0000007c004b7202 */ /* 0x000fe20000000f00 */
[----:B------:R-:W-:Y:S01]  /*144c0*/  IMAD.MOV.U32 R124, RZ, RZ, R125 ;  /* 0x000000ffff7c7224 */ /* 0x000fe200078e007d */
[----:B------:R-:W-:Y:S01]  /*144d0*/  MOV R125, R126 ;  /* 0x0000007e007d7202 */ /* 0x000fe20000000f00 */
[----:B------:R-:W-:Y:S01]  /*144e0*/  IMAD.MOV.U32 R126, RZ, RZ, R5 ;  /* 0x000000ffff7e7224 */ /* 0x000fe200078e0005 */
[----:B------:R1:W1:Y:S01]  /*144f0*/  MUFU.EX2 R18, R0 ;  /* 0x0000000000127308 */ /* 0x0002620000000800 */
        /* <DEDUP_REMOVED lines=8> */
[----:B------:R-:W-:Y:S02]  /*14580*/  IMAD.MOV.U32 R158, RZ, RZ, R159 ;  /* 0x000000ffff9e7224 */ /* 0x000fe400078e009f */
[----:B-1----:R-:W-:Y:S02]  /*14590*/  FFMA.FTZ R0, R73, c[0x0][0x2d0], -R13 ;  /* 0x0000b40049007a23 */ /* 0x002fe4000001080d */
        /* <DEDUP_REMOVED lines=12> */
[----:B------:R1:W-:Y:S01]  /*14660*/  MUFU.EX2 R19, R0 ;  /* 0x0000000000137308 */ /* 0x0003e20000000800 */
[----:B------:R-:W-:Y:S01]  /*14670*/  MOV R157, R158 ;  /* 0x0000009e009d7202 */ /* 0x000fe20000000f00 */
[----:B------:R-:W-:Y:S01]  /*14680*/  IMAD.MOV.U32 R158, RZ, RZ, R159 ;  /* 0x000000ffff9e7224 */ /* 0x000fe200078e009f */
[----:B------:R-:W-:-:S02]  /*14690*/  MOV R159, R129 ;  /* 0x00000081009f7202 */ /* 0x000fc40000000f00 */
[----:B------:R-:W-:Y:S02]  /*146a0*/  MOV R114, R74 ;  /* 0x0000004a00727202 */ /* 0x000fe40000000f00 */
[----:B------:R-:W-:Y:S01]  /*146b0*/  MOV R130, R131 ;  /* 0x0000008300827202 */ /* 0x000fe20000000f00 */
[----:B------:R-:W-:Y:S01]  /*146c0*/  IMAD.MOV.U32 R131, RZ, RZ, R173 ;  /* 0x000000ffff837224 */ /* 0x000fe200078e00ad */
[----:B------:R-:W-:Y:S01]  /*146d0*/  MOV R173, R232 ;  /* 0x000000e800ad7202 */ /* 0x000fe20000000f00 */
[----:B------:R-:W-:Y:S01]  /*146e0*/  IMAD.MOV.U32 R115, RZ, RZ, R75 ;  /* 0x000000ffff737224 */ /* 0x000fe200078e004b */
[----:B------:R-:W-:Y:S01]  /*146f0*/  MOV R72, R124 ;  /* 0x0000007c00487202 */ /* 0x000fe20000000f00 */
[----:B------:R-:W-:Y:S02]  /*14700*/  IMAD.MOV.U32 R124, RZ, RZ, R5 ;  /* 0x000000ffff7c7224 */ /* 0x000fe400078e0005 */
[----:B-1----:R-:W-:Y:S01]  /*14710*/  FFMA.FTZ R0, R73, c[0x0][0x2d0], -R13 ;  /* 0x0000b40049007a23 */ /* 0x002fe2000001080d */
[----:B------:R-:W-:Y:S01]  /*14720*/  MOV R73, R6 ;  /* 0x0000000600497202 */ /* 0x000fe20000000f00 */
[----:B------:R-:W-:Y:S01]  /*14730*/  IMAD.MOV.U32 R74, RZ, RZ, R7 ;  /* 0x000000ffff4a7224 */ /* 0x000fe200078e0007 */
[----:B------:R-:W-:Y:S01]  /*14740*/  MOV R75, R156 ;  /* 0x0000009c004b7202 */ /* 0x000fe20000000f00 */
[----:B------:R1:W-:Y:S01]  /*14750*/  MUFU.EX2 R16, R0 ;  /* 0x0000000000107308 */ /* 0x0003e20000000800 */
[----:B------:R-:W-:Y:S01]  /*14760*/  IMAD.MOV.U32 R5, RZ, RZ, R157 ;  /* 0x000000ffff057224 */ /* 0x000fe200078e009d */
[----:B------:R-:W-:Y:S01]  /*14770*/  MOV R6, R158 ;  /* 0x0000009e00067202 */ /* 0x000fe20000000f00 */
[----:B------:R-:W-:-:S02]  /*14780*/  IMAD.MOV.U32 R7, RZ, RZ, R159 ;  /* 0x000000ffff077224 */ /* 0x000fc400078e009f */
[----:B------:R-:W-:Y:S01]  /*14790*/  IMAD.MOV.U32 R129, RZ, RZ, R130 ;  /* 0x000000ffff817224 */ /* 0x000fe200078e0082 */
[----:B------:R-:W2:Y:S01]  /*147a0*/  LDSM.16.MT88.4 R156, [R233+0x1900] ;  /* 0x00190000e99c783b */ /* 0x000ea20000004200 */
[----:B------:R-:W-:Y:S01]  /*147b0*/  MOV R130, R131 ;  /* 0x0000008300827202 */ /* 0x000fe20000000f00 */
[----:B------:R-:W-:Y:S01]  /*147c0*/  IMAD.MOV.U32 R131, RZ, RZ, R173 ;  /* 0x000000ffff837224 */ /* 0x000fe200078e00ad */
[----:B------:R-:W-:Y:S01]  /*147d0*/  MOV R173, R174 ;  /* 0x000000ae00ad7202 */ /* 0x000fe20000000f00 */
[----:B------:R-:W-:Y:S02]  /*147e0*/  IMAD.MOV.U32 R174, RZ, RZ, R132 ;  /* 0x000000ffffae7224 */ /* 0x000fe400078e0084 */
[----:B-1----:R-:W-:-:S04]  /*147f0*/  FFMA.FTZ R0, R114, c[0x0][0x2d0], -R12 ;  /* 0x0000b40072007a23 */ /* 0x002fc8000001080c */
[----:B------:R1:W-:Y:S01]  /*14800*/  MUFU.EX2 R13, R0 ;  /* 0x00000000000d7308 */ /* 0x0003e20000000800 */
[----:B------:R-:W-:Y:S02]  /*14810*/  IMAD.MOV.U32 R112, RZ, RZ, R72 ;  /* 0x000000ffff707224 */ /* 0x000fe400078e0048 */
[----:B------:R-:W-:Y:S01]  /*14820*/  FFMA.FTZ R3, R115, c[0x0][0x2d0], -R12 ;  /* 0x0000b40073037a23 */ /* 0x000fe2000001080c */
[----:B------:R-:W-:Y:S01]  /*14830*/  MOV R115, R75 ;  /* 0x0000004b00737202 */ /* 0x000fe20000000f00 */
[----:B------:R-:W-:Y:S02]  /*14840*/  IMAD.MOV.U32 R114, RZ, RZ, R74 ;  /* 0x000000ffff727224 */ /* 0x000fe400078e004a */
[----:B-1----:R-:W-:Y:S01]  /*14850*/  FFMA.FTZ R0, R129, c[0x0][0x2d0], -R12 ;  /* 0x0000b40081007a23 */ /* 0x002fe2000001080c */
[----:B------:R-:W-:Y:S01]  /*14860*/  MOV R129, R130 ;  /* 0x0000008200817202 */ /* 0x000fe20000000f00 */
[----:B------:R-:W-:Y:S01]  /*14870*/  IMAD.MOV.U32 R130, RZ, RZ, R131 ;  /* 0x000000ffff827224 */ /* 0x000fe200078e0083 */
[----:B------:R-:W-:Y:S01]  /*14880*/  MOV R131, R173 ;  /* 0x000000ad00837202 */ /* 0x000fe20000000f00 */
[----:B------:R-:W-:Y:S01]  /*14890*/  IMAD.MOV.U32 R173, RZ, RZ, R174 ;  /* 0x000000ffffad7224 */ /* 0x000fe200078e00ae */
[----:B------:R-:W-:Y:S01]  /*148a0*/  MOV R174, R67 ;  /* 0x0000004300ae7202 */ /* 0x000fe20000000f00 */
[----:B------:R-:W-:Y:S01]  /*148b0*/  IMAD.MOV.U32 R67, RZ, RZ, R172 ;  /* 0x000000ffff437224 */ /* 0x000fe200078e00ac */
[----:B------:R-:W-:-:S02]  /*148c0*/  MOV R172, R14 ;  /* 0x0000000e00ac7202 */ /* 0x000fc40000000f00 */
[----:B------:R1:W1:Y:S01]  /*148d0*/  MUFU.EX2 R14, R0 ;  /* 0x00000000000e7308 */ /* 0x0002620000000800 */
        /* <DEDUP_REMOVED lines=12> */
[----:B------:R1:W-:Y:S01]  /*149a0*/  MUFU.EX2 R12, R3 ;  /* 0x00000003000c7308 */ /* 0x0003e20000000800 */
[----:B------:R-:W-:Y:S01]  /*149b0*/  MOV R113, R73 ;  /* 0x0000004900717202 */ /* 0x000fe20000000f00 */
[----:B------:R-:W-:Y:S01]  /*149c0*/  IMAD.MOV.U32 R73, RZ, RZ, R129 ;  /* 0x000000ffff497224 */ /* 0x000fe200078e0081 */
[----:B------:R-:W-:Y:S01]  /*149d0*/  MOV R114, R82 ;  /* 0x0000005200727202 */ /* 0x000fe20000000f00 */
[----:B------:R-:W-:Y:S01]  /*149e0*/  IMAD.MOV.U32 R71, RZ, RZ, R115 ;  /* 0x000000ffff477224 */ /* 0x000fe200078e0073 */
[----:B------:R-:W-:Y:S01]  /*149f0*/  MOV R130, R67 ;  /* 0x0000004300827202 */ /* 0x000fe20000000f00 */
[----:B------:R-:W-:Y:S01]  /*14a00*/  IMAD.MOV.U32 R30, RZ, RZ, R125 ;  /* 0x000000ffff1e7224 */ /* 0x000fe200078e007d */
[----:B------:R-:W-:Y:S01]  /*14a10*/  MOV R31, R124 ;  /* 0x0000007c001f7202 */ /* 0x000fe20000000f00 */
[----:B------:R2:W2:Y:S01]  /*14a20*/  MUFU.EX2 R15, R0 ;  /* 0x00000000000f7308 */ /* 0x0004a20000000800 */
[----:B------:R-:W-:Y:S01]  /*14a30*/  IMAD.MOV.U32 R82, RZ, RZ, R83 ;  /* 0x000000ffff527224 */ /* 0x000fe200078e0053 */
[----:B------:R-:W-:Y:S01]  /*14a40*/  MOV R131, R175 ;  /* 0x000000af00837202 */ /* 0x000fe20000000f00 */
[----:B------:R-:W-:Y:S01]  /*14a50*/  IMAD.MOV.U32 R129, RZ, RZ, R174 ;  /* 0x000000ffff817224 */ /* 0x000fe200078e00ae */
[----:B------:R-:W-:Y:S01]  /*14a60*/  MOV R83, R128 ;  /* 0x0000008000537202 */ /* 0x000fe20000000f00 */
[----:B------:R-:W-:Y:S01]  /*14a70*/  IMAD.MOV.U32 R67, RZ, RZ, R172 ;  /* 0x000000ffff437224 */ /* 0x000fe200078e00ac */
[----:B------:R-:W-:Y:S01]  /*14a80*/  MOV R100, R126 ;  /* 0x0000007e00647202 */ /* 0x000fe20000000f00 */
[----:B------:R-:W4:Y:S01]  /*14a90*/  LDSM.16.MT88.4 R172, [R234+0x1900] ;  /* 0x00190000eaac783b */ /* 0x000f220000004200 */
[----:B-1----:R-:W-:Y:S01]  /*14aa0*/  IMAD.MOV.U32 R3, RZ, RZ, R82 ;  /* 0x000000ffff037224 */ /* 0x002fe200078e0052 */
[----:B------:R-:W-:Y:S01]  /*14ab0*/  MOV R112, R72 ;  /* 0x0000004800707202 */ /* 0x000fe20000000f00 */
[----:B------:R-:W-:Y:S01]  /*14ac0*/  IMAD.MOV.U32 R70, RZ, RZ, R113 ;  /* 0x000000ffff467224 */ /* 0x000fe200078e0071 */
[----:B------:R-:W-:Y:S01]  /*14ad0*/  MOV R72, R130 ;  /* 0x0000008200487202 */ /* 0x000fe20000000f00 */
[----:B------:R-:W-:-:S02]  /*14ae0*/  IMAD.MOV.U32 R113, RZ, RZ, R73 ;  /* 0x000000ffff717224 */ /* 0x000fc400078e0049 */
[----:B------:R-:W-:Y:S01]  /*14af0*/  IMAD.MOV.U32 R101, RZ, RZ, R127 ;  /* 0x000000ffff657224 */ /* 0x000fe200078e007f */
[----:B------:R-:W-:Y:S01]  /*14b00*/  MOV R193, R7 ;  /* 0x0000000700c17202 */ /* 0x000fe20000000f00 */
[----:B------:R-:W-:Y:S01]  /*14b10*/  IMAD.MOV.U32 R192, RZ, RZ, R6 ;  /* 0x000000ffffc07224 */ /* 0x000fe200078e0006 */
[----:B--2---:R-:W-:Y:S01]  /*14b20*/  MOV R0, R83 ;  /* 0x0000005300007202 */ /* 0x004fe20000000f00 */
[----:B------:R1:W5:Y:S01]  /*14b30*/  LDL.LU R237, [R1+0x58] ;  /* 0x0000580001ed7983 */ /* 0x0003620000300800 */
[----:B------:R-:W-:-:S03]  /*14b40*/  IMAD.MOV.U32 R115, RZ, RZ, R129 ;  /* 0x000000ffff737224 */ /* 0x000fc600078e0081 */
[----:B------:R-:W2:Y:S01]  /*14b50*/  LDSM.16.MT88.4 R80, [R233+0x3900] ;  /* 0x00390000e950783b */ /* 0x000ea20000004200 */
[----:B------:R-:W-:Y:S01]  /*14b60*/  IMAD.MOV.U32 R73, RZ, RZ, R131 ;  /* 0x000000ffff497224 */ /* 0x000fe200078e0083 */
[----:B---3--:R-:W-:Y:S02]  /*14b70*/  F2FP.PACK_AB R128, R25, R24 ;  /* 0x000000181980723e */ /* 0x008fe400000000ff */
[----:B----4-:R-:W-:Y:S02]  /*14b80*/  F2FP.PACK_AB R129, R22, R20 ;  /* 0x000000141681723e */ /* 0x010fe400000000ff */
[----:B------:R-:W-:Y:S02]  /*14b90*/  F2FP.PACK_AB R130, R26, R27 ;  /* 0x0000001b1a82723e */ /* 0x000fe400000000ff */
[----:B------:R-:W-:Y:S02]  /*14ba0*/  F2FP.PACK_AB R124, R18, R17 ;  /* 0x00000011127c723e */ /* 0x000fe400000000ff */
[----:B------:R-:W-:-:S02]  /*14bb0*/  F2FP.PACK_AB R125, R14, R13 ;  /* 0x0000000d0e7d723e */ /* 0x000fc400000000ff */
[----:B------:R-:W-:Y:S02]  /*14bc0*/  F2FP.PACK_AB R126, R16, R19 ;  /* 0x00000013107e723e */ /* 0x000fe400000000ff */
[----:B------:R-:W-:Y:S02]  /*14bd0*/  F2FP.PACK_AB R127, R15, R12 ;  /* 0x0000000c0f7f723e */ /* 0x000fe400000000ff */
[----:B------:R-:W-:Y:S01]  /*14be0*/  MOV R29, R72 ;  /* 0x00000048001d7202 */ /* 0x000fe20000000f00 */
[----:B------:R-:W-:Y:S01]  /*14bf0*/  FADD.FTZ R0, R0, R9 ;  /* 0x0000000900007221 */ /* 0x000fe20000010000 */
[----:B------:R-:W-:Y:S01]  /*14c00*/  F2FP.PACK_AB R131, R21, R23 ;  /* 0x000000171583723e */ /* 0x000fe200000000ff */
[----:B------:R-:W-:Y:S01]  /*14c10*/  FADD.FTZ R11, R70, R69 ;  /* 0x00000045460b7221 */ /* 0x000fe20000010000 */
[----:B------:R-:W-:Y:S01]  /*14c20*/  MOV R68, R114 ;  /* 0x0000007200447202 */ /* 0x000fe20000000f00 */
[-C--:B------:R-:W-:Y:S01]  /*14c30*/  HMMA.16816.F32 R144, R124, R156.reuse, R144 ;  /* 0x0000009c7c90723c */ /* 0x080fe20000001890 */
[----:B------:R1:W5:Y:S07]  /*14c40*/  LDL.LU R232, [R1+0x54] ;  /* 0x0000540001e87983 */ /* 0x00036e0000300800 */
[----:B------:R-:W-:Y:S08]  /*14c50*/  HMMA.16816.F32 R148, R128, R156, R148 ;  /* 0x0000009c8094723c */ /* 0x000ff00000001894 */
[----:B------:R-:W-:Y:S01]  /*14c60*/  HMMA.16816.F32 R152, R124, R158, R152 ;  /* 0x0000009e7c98723c */ /* 0x000fe20000001898 */
[----:B------:R-:W-:-:S07]  /*14c70*/  IMAD.MOV.U32 R28, RZ, RZ, R73 ;  /* 0x000000ffff1c7224 */ /* 0x000fce00078e0049 */
[-C--:B------:R-:W-:Y:S08]  /*14c80*/  HMMA.16816.F32 R160, R128, R172.reuse, R160 ;  /* 0x000000ac80a0723c */ /* 0x080ff000000018a0 */
[C---:B------:R-:W-:Y:S08]  /*14c90*/  HMMA.16816.F32 R164, R124.reuse, R172, R164 ;  /* 0x000000ac7ca4723c */ /* 0x040ff000000018a4 */
[----:B------:R-:W-:Y:S08]  /*14ca0*/  HMMA.16816.F32 R168, R124, R174, R168 ;  /* 0x000000ae7ca8723c */ /* 0x000ff000000018a8 */
[-C--:B------:R-:W-:Y:S08]  /*14cb0*/  HMMA.16816.F32 R176, R128, R188.reuse, R176 ;  /* 0x000000bc80b0723c */ /* 0x080ff000000018b0 */
[C---:B------:R-:W-:Y:S08]  /*14cc0*/  HMMA.16816.F32 R180, R124.reuse, R188, R180 ;  /* 0x000000bc7cb4723c */ /* 0x040ff000000018b4 */
[----:B------:R-:W-:Y:S01]  /*14cd0*/  HMMA.16816.F32 R184, R124, R190, R184 ;  /* 0x000000be7cb8723c */ /* 0x000fe200000018b8 */
[----:B------:R-:W-:Y:S01]  /*14ce0*/  MOV R70, R112 ;  /* 0x0000007000467202 */ /* 0x000fe20000000f00 */
[----:B------:R-:W-:Y:S01]  /*14cf0*/  IMAD.MOV.U32 R252, RZ, RZ, R115 ;  /* 0x000000fffffc7224 */ /* 0x000fe200078e0073 */
[----:B------:R1:W5:Y:S05]  /*14d00*/  LDL.LU R132, [R1+0x50] ;  /* 0x0000500001847983 */ /* 0x00036a0000300800 */
[----:B------:R-:W-:Y:S07]  /*14d10*/  HMMA.16816.F32 R156, R128, R158, R40 ;  /* 0x0000009e809c723c */ /* 0x000fee0000001828 */
[----:B------:R-:W-:-:S02]  /*14d20*/  MOV R41, R5 ;  /* 0x0000000500297202 */ /* 0x000fc40000000f00 */
[----:B------:R-:W3:Y:S01]  /*14d30*/  LDSM.16.MT88.4 R4, [R235+0x3900] ;  /* 0x00390000eb04783b */ /* 0x000ee20000004200 */
[----:B------:R-:W-:Y:S01]  /*14d40*/  HMMA.16816.F32 R172, R128, R174, R36 ;  /* 0x000000ae80ac723c */ /* 0x000fe20000001824 */
[----:B------:R-:W-:Y:S01]  /*14d50*/  MOV R43, R74 ;  /* 0x0000004a002b7202 */ /* 0x000fe20000000f00 */
[----:B------:R-:W-:-:S05]  /*14d60*/  IMAD.MOV.U32 R42, RZ, RZ, R75 ;  /* 0x000000ffff2a7224 */ /* 0x000fca00078e004b */
[----:B------:R-:W-:Y:S01]  /*14d70*/  IMAD.MOV.U32 R38, RZ, RZ, R96 ;  /* 0x000000ffff267224 */ /* 0x000fe200078e0060 */
[----:B--2---:R-:W-:Y:S01]  /*14d80*/  HMMA.16816.F32 R72, R124, R80, R52 ;  /* 0x000000507c48723c */ /* 0x004fe20000001834 */
[----:B------:R-:W-:Y:S01]  /*14d90*/  MOV R39, R97 ;  /* 0x0000006100277202 */ /* 0x000fe20000000f00 */
[----:B------:R-:W-:Y:S01]  /*14da0*/  IMAD.MOV.U32 R40, RZ, RZ, R98 ;  /* 0x000000ffff287224 */ /* 0x000fe200078e0062 */
[----:B------:R-:W-:-:S05]  /*14db0*/  MOV R37, R100 ;  /* 0x0000006400257202 */ /* 0x000fca0000000f00 */
[----:B------:R-:W-:Y:S01]  /*14dc0*/  HMMA.16816.F32 R188, R128, R190, R32 ;  /* 0x000000be80bc723c */ /* 0x000fe20000001820 */
[----:B------:R-:W-:Y:S01]  /*14dd0*/  IMAD.MOV.U32 R54, RZ, RZ, R38 ;  /* 0x000000ffff367224 */ /* 0x000fe200078e0026 */
[----:B------:R-:W-:Y:S01]  /*14de0*/  MOV R55, R39 ;  /* 0x0000002700377202 */ /* 0x000fe20000000f00 */
[----:B------:R-:W-:Y:S01]  /*14df0*/  IMAD.MOV.U32 R36, RZ, RZ, R101 ;  /* 0x000000ffff247224 */ /* 0x000fe200078e0065 */
[----:B------:R-:W2:Y:S01]  /*14e00*/  LDSM.16.MT88.4 R96, [R234+0x3900] ;  /* 0x00390000ea60783b */ /* 0x000ea20000004200 */
[----:B------:R-:W-:Y:S02]  /*14e10*/  FADD.FTZ R3, R3, R54 ;  /* 0x0000003603037221 */ /* 0x000fe40000010000 */
[----:B------:R-:W-:Y:S01]  /*14e20*/  MOV R33, R41 ;  /* 0x0000002900217202 */ /* 0x000fe20000000f00 */
[----:B------:R-:W-:Y:S02]  /*14e30*/  IMAD.MOV.U32 R32, RZ, RZ, R40 ;  /* 0x000000ffff207224 */ /* 0x000fe400078e0028 */
[----:B------:R-:W-:-:S02]  /*14e40*/  FADD.FTZ R10, R10, R3 ;  /* 0x000000030a0a7221 */ /* 0x000fc40000010000 */
[----:B------:R-:W-:Y:S01]  /*14e50*/  FADD.FTZ R9, R33, R0 ;  /* 0x0000000021097221 */ /* 0x000fe20000010000 */
[----:B------:R-:W-:Y:S01]  /*14e60*/  MOV R35, R43 ;  /* 0x0000002b00237202 */ /* 0x000fe20000000f00 */
[----:B------:R-:W-:Y:S02]  /*14e70*/  IMAD.MOV.U32 R34, RZ, RZ, R42 ;  /* 0x000000ffff227224 */ /* 0x000fe400078e002a */
[----:B------:R-:W-:Y:S01]  /*14e80*/  FADD.FTZ R8, R55, R8 ;  /* 0x0000000837087221 */ /* 0x000fe20000010000 */
[----:B------:R-:W-:Y:S01]  /*14e90*/  MOV R41, R29 ;  /* 0x0000001d00297202 */ /* 0x000fe20000000f00 */
[----:B------:R-:W-:Y:S02]  /*14ea0*/  IMAD.MOV.U32 R40, RZ, RZ, R28 ;  /* 0x000000ffff287224 */ /* 0x000fe400078e001c */
[----:B------:R-:W-:Y:S02]  /*14eb0*/  FADD.FTZ R11, R32, R11 ;  /* 0x0000000b200b7221 */ /* 0x000fe40000010000 */
[----:B------:R-:W-:Y:S01]  /*14ec0*/  FADD.FTZ R0, R36, R10 ;  /* 0x0000000a24007221 */ /* 0x000fe20000010000 */
[----:B---3--:R-:W-:Y:S01]  /*14ed0*/  HMMA.16816.F32 R120, R124, R4, R120 ;  /* 0x000000047c78723c */ /* 0x008fe20000001878 */
[----:B------:R-:W-:Y:S01]  /*14ee0*/  FADD.FTZ R9, R37, R9 ;  /* 0x0000000925097221 */ /* 0x000fe20000010000 */
[----:B------:R-:W-:Y:S01]  /*14ef0*/  MOV R39, R31 ;  /* 0x0000001f00277202 */ /* 0x000fe20000000f00 */
[----:B------:R-:W-:Y:S01]  /*14f00*/  IMAD.MOV.U32 R38, RZ, RZ, R30 ;  /* 0x000000ffff267224 */ /* 0x000fe200078e001e */
[----:B------:R-:W-:Y:S01]  /*14f10*/  MOV R31, R70 ;  /* 0x00000046001f7202 */ /* 0x000fe20000000f00 */
[----:B------:R-:W-:-:S03]  /*14f20*/  IMAD.MOV.U32 R69, RZ, RZ, R113 ;  /* 0x000000ffff457224 */ /* 0x000fc600078e0071 */
[----:B------:R-:W-:Y:S01]  /*14f30*/  HMMA.16816.F32 R116, R128, R4, R116 ;  /* 0x000000048074723c */ /* 0x000fe20000001874 */
[----:B------:R-:W-:Y:S01]  /*14f40*/  FADD.FTZ R3, R35, R11 ;  /* 0x0000000b23037221 */ /* 0x000fe20000010000 */
[----:B------:R-:W3:Y:S01]  /*14f50*/  LDSM.16.MT88.4 R112, [R236+0x3900] ;  /* 0x00390000ec70783b */ /* 0x000ee20000004200 */
[----:B------:R-:W-:-:S04]  /*14f60*/  IMAD.MOV.U32 R42, RZ, RZ, R252 ;  /* 0x000000ffff2a7224 */ /* 0x000fc800078e00fc */
[----:B------:R-:W-:Y:S02]  /*14f70*/  FADD.FTZ R4, R34, R8 ;  /* 0x0000000822047221 */ /* 0x000fe40000010000 */
[----:B------:R-:W-:Y:S02]  /*14f80*/  FADD.FTZ R5, R40, R0 ;  /* 0x0000000028057221 */ /* 0x000fe40000010000 */
[----:B------:R-:W-:Y:S01]  /*14f90*/  FADD.FTZ R0, R41, R9 ;  /* 0x0000000929007221 */ /* 0x000fe20000010000 */
[----:B------:R-:W-:Y:S01]  /*14fa0*/  MOV R43, R68 ;  /* 0x00000044002b7202 */ /* 0x000fe20000000f00 */
[----:B------:R-:W-:Y:S01]  /*14fb0*/  FADD.FTZ R8, R38, R4 ;  /* 0x0000000426087221 */ /* 0x000fe20000010000 */
[----:B------:R-:W-:Y:S01]  /*14fc0*/  MOV R29, R66 ;  /* 0x00000042001d7202 */ /* 0x000fe20000000f00 */
[----:B------:R-:W-:Y:S01]  /*14fd0*/  IMAD.MOV.U32 R30, RZ, RZ, R69 ;  /* 0x000000ffff1e7224 */ /* 0x000fe200078e0045 */
[----:B------:R-:W-:Y:S01]  /*14fe0*/  MOV R66, R102 ;  /* 0x0000006600427202 */ /* 0x000fe20000000f00 */
[----:B------:R-:W-:-:S02]  /*14ff0*/  FADD.FTZ R4, R39, R3 ;  /* 0x0000000327047221 */ /* 0x000fc40000010000 */
[----:B------:R-:W-:Y:S02]  /*15000*/  FADD.FTZ R0, R31, R0 ;  /* 0x000000001f007221 */ /* 0x000fe40000010000 */
[----:B------:R-:W-:Y:S02]  /*15010*/  IMAD.MOV.U32 R28, RZ, RZ, R71 ;  /* 0x000000ffff1c7224 */ /* 0x000fe400078e0047 */
[----:B------:R-:W-:Y:S02]  /*15020*/  FADD.FTZ R3, R42, R8 ;  /* 0x000000082a037221 */ /* 0x000fe40000010000 */
[----:B------:R-:W-:Y:S02]  /*15030*/  IMAD.MOV.U32 R252, RZ, RZ, R103 ;  /* 0x000000fffffc7224 */ /* 0x000fe400078e0067 */
        /* <DEDUP_REMOVED lines=40> */
[C---:B------:R-:W-:Y:S01]  /*152c0*/  HMMA.16816.F32 R76, R124.reuse, R82, R76 ;  /* 0x000000527c4c723c */ /* 0x040fe2000000184c */
[----:B------:R4:W-:Y:S07]  /*152d0*/  STL [R1+0x3c], R0 ;  /* 0x00003c0001007387 */ /* 0x0009ee0000100800 */
[C---:B--2---:R-:W-:Y:S08]  /*152e0*/  HMMA.16816.F32 R88, R124.reuse, R96, R88 ;  /* 0x000000607c58723c */ /* 0x044ff00000001858 */
[C---:B------:R-:W-:Y:S08]  /*152f0*/  HMMA.16816.F32 R92, R124.reuse, R98, R92 ;  /* 0x000000627c5c723c */ /* 0x040ff0000000185c */
[----:B---3--:R-:W-:Y:S01]  /*15300*/  HMMA.16816.F32 R104, R124, R112, R104 ;  /* 0x000000707c68723c */ /* 0x008fe20000001868 */
[----:B----4-:R-:W-:-:S07]  /*15310*/  FADD.FTZ R0, R15, R5 ;  /* 0x000000050f007221 */ /* 0x010fce0000010000 */
        /* <DEDUP_REMOVED lines=19> */
[----:B------:R-:W2:Y:S04]  /*15450*/  LDL.LU R135, [R1+0x28] ;  /* 0x0000280001877983 */ /* 0x000ea80000300800 */
[----:B------:R-:W3:Y:S04]  /*15460*/  LDL R136, [R1+0x18] ;  /* 0x0000180001887983 */ /* 0x000ee80000100800 */
[----:B------:R-:W4:Y:S01]  /*15470*/  LDL.LU R67, [R1+0x4c] ;  /* 0x00004c0001437983 */ /* 0x000f220000300800 */
[----:B-----5:R-:W-:Y:S01]  /*15480*/  SHF.R.S32.HI R66, RZ, 0x1f, R132 ;  /* 0x0000001fff427819 */ /* 0x020fe20000011484 */
[C---:B-1----:R-:W-:Y:S01]  /*15490*/  IMAD.SHL.U32 R0, R132.reuse, 0x2, RZ ;  /* 0x0000000284007824 */ /* 0x042fe200078e00ff */
[----:B------:R-:W-:Y:S01]  /*154a0*/  MOV R140, R137 ;  /* 0x00000089008c7202 */ /* 0x000fe20000000f00 */
[----:B------:R-:W-:Y:S01]  /*154b0*/  IMAD.MOV.U32 R141, RZ, RZ, R2 ;  /* 0x000000ffff8d7224 */ /* 0x000fe200078e0002 */
[----:B------:R-:W-:Y:S01]  /*154c0*/  SHF.L.U64.HI R3, R132, 0x1, R66 ;  /* 0x0000000184037819 */ /* 0x000fe20000010242 */
[----:B------:R-:W-:Y:S01]  /*154d0*/  IMAD.MOV.U32 R132, RZ, RZ, R138 ;  /* 0x000000ffff847224 */ /* 0x000fe200078e008a */
[----:B------:R-:W-:-:S02]  /*154e0*/  ULDC UR6, c[0x0][0x210] ;  /* 0x0000840000067ab9 */ /* 0x000fc40000000800 */
[----:B------:R-:W-:Y:S01]  /*154f0*/  ULDC UR4, c[0x0][0x1e8] ;  /* 0x00007a0000047ab9 */ /* 0x000fe20000000800 */
[----:B------:R-:W-:Y:S01]  /*15500*/  STL [R1+0x14], R3 ;  /* 0x0000140301007387 */ /* 0x000fe20000100800 */
[----:B------:R-:W-:Y:S02]  /*15510*/  ULEA.HI.SX32 UR8, UR8, 0xfffffffe, 0x1a ;  /* 0xfffffffe08087891 */ /* 0x000fe4000f8fd23f */
[----:B------:R-:W-:Y:S01]  /*15520*/  UIMAD UR6, UR16, UR6, URZ ;  /* 0x00000006100672a4 */ /* 0x000fe2000f8e023f */
[----:B------:R2:W-:Y:S01]  /*15530*/  STL [R1+0x10], R0 ;  /* 0x0000100001007387 */ /* 0x0005e20000100800 */
[----:B------:R-:W-:Y:S02]  /*15540*/  UIMAD UR4, UR16, UR4, URZ ;  /* 0x00000004100472a4 */ /* 0x000fe4000f8e023f */
[----:B------:R-:W-:Y:S02]  /*15550*/  ULDC.64 UR20, c[0x0][0x118] ;  /* 0x0000460000147ab9 */ /* 0x000fe40000000a00 */
[----:B------:R-:W-:Y:S01]  /*15560*/  ULDC.64 UR14, c[0x0][0x118] ;  /* 0x00004600000e7ab9 */ /* 0x000fe20000000a00 */
[C---:B--2---:R-:W-:Y:S01]  /*15570*/  IMAD.SHL.U32 R0, R135.reuse, 0x2, RZ ;  /* 0x0000000287007824 */ /* 0x044fe200078e00ff */
[----:B----4-:R-:W-:-:S05]  /*15580*/  SHF.L.U64.HI R3, R135, 0x1, R67 ;  /* 0x0000000187037819 */ /* 0x010fca0000010243 */
[----:B------:R1:W-:Y:S04]  /*15590*/  STL [R1+0xc], R3 ;  /* 0x00000c0301007387 */ /* 0x0003e80000100800 */
[----:B------:R3:W-:Y:S01]  /*155a0*/  STL [R1+0x8], R0 ;  /* 0x0000080001007387 */ /* 0x0007e20000100800 */
[----:B-1----:R-:W-:Y:S02]  /*155b0*/  MOV R3, R139 ;  /* 0x0000008b00037202 */ /* 0x002fe40000000f00 */
[----:B---3--:R-:W-:-:S05]  /*155c0*/  IADD3 R0, R136, 0x100, RZ ;  /* 0x0000010088007810 */ /* 0x008fca0007ffe0ff */
[----:B------:R1:W-:Y:S01]  /*155d0*/  STL [R1+0x4], R0 ;  /* 0x0000040001007387 */ /* 0x0003e20000100800 */
[----:B------:R-:W-:Y:S05]  /*155e0*/  BRA `(.L_x_906) ;  /* 0x0000046000007947 */ /* 0x000fea0003800000 */
.L_x_908:
[----:B------:R-:W2:Y:S01]  /*155f0*/  LDL R12, [R1+0x48] ;  /* 0x00004800010c7983 */ /* 0x000ea20000100800 */
[----:B------:R-:W-:Y:S01]  /*15600*/  IMAD.MOV.U32 R2, RZ, RZ, c[0x0][0x2b8] ;  /* 0x0000ae00ff027624 */ /* 0x000fe200078e00ff */
[----:B------:R-:W-:Y:S01]  /*15610*/  ULEA UR7, UR8, UR19, 0x6 ;  /* 0x0000001308077291 */ /* 0x000fe2000f8e303f */
[----:B------:R-:W-:Y:S01]  /*15620*/  IMAD.MOV.U32 R7, RZ, RZ, RZ ;  /* 0x000000ffff077224 */ /* 0x000fe200078e00ff */
[----:B------:R-:W3:Y:S02]  /*15630*/  LDL R39, [R1+0x10] ;  /* 0x0000100001277983 */ /* 0x000ee40000100800 */
[----:B------:R-:W-:Y:S02]  /*15640*/  ISETP.NE.AND P3, PT, R2, 0x1, PT ;  /* 0x000000010200780c */ /* 0x000fe40003f65270 */
[----:B------:R-:W4:Y:S01]  /*15650*/  LDL R38, [R1+0x8] ;  /* 0x0000080001267983 */ /* 0x000f220000100800 */
[----:B------:R-:W-:Y:S03]  /*15660*/  IMAD.U32 R2, RZ, RZ, UR7 ;  /* 0x00000007ff027e24 */ /* 0x000fe6000f8e00ff */
        /* <DEDUP_REMOVED lines=42> */
[----:B------:R1:W-:Y:S03]  /*15910*/  LDGSTS.E.BYPASS.LTC128B.128 [R35+0x4100], [R8.64], !P5 ;  /* 0x0410000008237fae */ /* 0x0003e6000e901d4e */
[--C-:B--2---:R-:W-:Y:S01]  /*15920*/  IMAD.X R5, R13, 0x1, R37.reuse, P0 ;  /* 0x000000010d057824 */ /* 0x104fe200000e0625 */
[----:B------:R2:W-:Y:S01]  /*15930*/  LDGSTS.E.BYPASS.LTC128B.128 [R35+0x6100], [R6.64], !P4 ;  /* 0x0610000006237fae */ /* 0x0005e2000e101d4e */
[-C--:B------:R-:W-:Y:S02]  /*15940*/  IADD3 R12, P0, R12, R38.reuse, RZ ;  /* 0x000000260c0c7210 */ /* 0x080fe40007f1e0ff */
[-C--:B------:R-:W-:Y:S01]  /*15950*/  IADD3 R10, P3, R11, R39.reuse, RZ ;  /* 0x000000270b0a7210 */ /* 0x080fe20007f7e0ff */
[----:B------:R4:W-:Y:S02]  /*15960*/  LDGSTS.E.BYPASS.LTC128B.128 [R35+0x4900], [R4.64], !P5 ;  /* 0x0490000004237fae */ /* 0x0009e4000e901d4e */
[--C-:B------:R-:W-:Y:S05]  /*15970*/  IMAD.X R13, R13, 0x1, R36.reuse, P0 ;  /* 0x000000010d0d7824 */ /* 0x100fea00000e0624 */
        /* <DEDUP_REMOVED lines=13> */
.L_x_906:
        /* <DEDUP_REMOVED lines=369> */
.L_x_907:
        /* <DEDUP_REMOVED lines=868> */
.L_x_905:
        /* <DEDUP_REMOVED lines=183> */
[----:B-----5:R-:W-:Y:S02]  /*1b310*/  @P1 FFMA.FTZ R63, R3, R137, R7 ;  /* 0x00000089033f1223 */ /* 0x020fe40000010007 */
[----:B------:R-:W-:Y:S02]  /*1b320*/  @P0 FFMA.FTZ R64, R0, R2, R4 ;  /* 0x0000000200400223 */ /* 0x000fe40000010004 */
.L_x_851:
        /* <DEDUP_REMOVED lines=116> */
[----:B------:R-:W-:-:S02]  /*1ba70*/  F2FP.PACK_AB R9, R131, R130 ;  /* 0x000000828309723e */ /* 0x000fc400000000ff */
        /* <DEDUP_REMOVED lines=81> */
.L_x_910:
        /* <DEDUP_REMOVED lines=23> */
[----:B------:R-:W-:Y:S01]  /*1c100*/  UIMAD.WIDE.U32 UR18, UR16, UR4, UR18 ;  /* 0x00000004101272a5 */ /* 0x000fe2000f8e0012 */
[----:B------:R-:W-:Y:S01]  /*1c110*/  LOP3.LUT P0, RZ, R5, 0x3, RZ, 0xc0, !PT ;  /* 0x0000000305ff7812 */ /* 0x000fe2000780c0ff */
[----:B------:R-:W-:Y:S01]  /*1c120*/  IMAD R2, R4, 0x8, R2 ;  /* 0x0000000804027824 */ /* 0x000fe200078e0202 */
[----:B------:R-:W-:Y:S01]  /*1c130*/  UIMAD UR6, UR16, UR5, UR6 ;  /* 0x00000005100672a4 */ /* 0x000fe2000f8e0206 */
[----:B------:R-:W-:Y:S01]  /*1c140*/  IMAD R15, R3, 0x10, R0 ;  /* 0x00000010030f7824 */ /* 0x000fe200078e0200 */
[----:B------:R-:W-:Y:S01]  /*1c150*/  USEL UR24, UR24, URZ, !UP1 ;  /* 0x0000003f18187287 */ /* 0x000fe2000c800000 */
[-C--:B------:R-:W-:Y:S01]  /*1c160*/  LEA.HI R4, R65, R66.reuse, RZ, 0x3 ;  /* 0x0000004241047211 */ /* 0x080fe200078f18ff */
        /* <DEDUP_REMOVED lines=21> */
[----:B-----5:R-:W-:Y:S01]  /*1c2c0*/  IMAD R17, R17, c[0x0][0x4e8], RZ ;  /* 0x00013a0011117a24 */ /* 0x020fe200078e02ff */
[----:B------:R-:W-:Y:S01]  /*1c2d0*/  BSSY B0, `(.L_x_911) ;  /* 0x0000069000007945 */ /* 0x000fe20003800000 */
        /* <DEDUP_REMOVED lines=10> */
[----:B------:R-:W-:Y:S01]  /*1c380*/  UIMAD UR6, UR12, UR7, UR6 ;  /* 0x000000070c0672a4 */ /* 0x000fe2000f8e0206 */
[----:B------:R-:W-:Y:S01]  /*1c390*/  ISETP.GE.OR P2, PT, R15, R17, P0 ;  /* 0x000000110f00720c */ /* 0x000fe20000746670 */
        /* <DEDUP_REMOVED lines=92> */
.L_x_912:
[----:B--234-:R-:W-:Y:S05]  /*1c960*/  BSYNC B0 ;  /* 0x0000000000007941 */ /* 0x01cfea0003800000 */
.L_x_911:
        /* <DEDUP_REMOVED lines=16> */
.L_x_914:
[----:B------:R-:W-:Y:S05]  /*1ca70*/  BSYNC B0 ;  /* 0x0000000000007941 */ /* 0x000fea0003800000 */
.L_x_913:
        /* <DEDUP_REMOVED lines=16> */
.L_x_916:
[----:B------:R-:W-:Y:S05]  /*1cb80*/  BSYNC B0 ;  /* 0x0000000000007941 */ /* 0x000fea0003800000 */
.L_x_915:
        /* <DEDUP_REMOVED lines=16> */
.L_x_918:
[----:B------:R-:W-:Y:S05]  /*1cc90*/  BSYNC B0 ;  /* 0x0000000000007941 */ /* 0x000fea0003800000 */
.L_x_917:
        /* <DEDUP_REMOVED lines=16> */
.L_x_920:
[----:B------:R-:W-:Y:S05]  /*1cda0*/  BSYNC B0 ;  /* 0x0000000000007941 */ /* 0x000fea0003800000 */
.L_x_919:
        /* <DEDUP_REMOVED lines=16> */
.L_x_922:
[----:B------:R-:W-:Y:S05]  /*1ceb0*/  BSYNC B0 ;  /* 0x0000000000007941 */ /* 0x000fea0003800000 */
.L_x_921:
        /* <DEDUP_REMOVED lines=16> */
.L_x_924:
[----:B------:R-:W-:Y:S05]  /*1cfc0*/  BSYNC B0 ;  /* 0x0000000000007941 */ /* 0x000fea0003800000 */
.L_x_923:
        /* <DEDUP_REMOVED lines=17> */
.L_x_909:
        /* <DEDUP_REMOVED lines=31> */
.L_x_925:
        /* <DEDUP_REMOVED lines=43> */
.L_x_927:
[----:B------:R-:W-:Y:S05]  /*1d580*/  BSYNC B0 ;  /* 0x0000000000007941 */ /* 0x000fea0003800000 */
.L_x_926:
        /* <DEDUP_REMOVED lines=63> */
.L_x_929:
[----:B------:R-:W-:Y:S05]  /*1d980*/  BSYNC B0 ;  /* 0x0000000000007941 */ /* 0x000fea0003800000 */
.L_x_928:
        /* <DEDUP_REMOVED lines=15> */
.L_x_931:
[----:B------:R-:W-:Y:S05]  /*1da80*/  BSYNC B0 ;  /* 0x0000000000007941 */ /* 0x000fea0003800000 */
.L_x_930:
        /* <DEDUP_REMOVED lines=15> */
.L_x_933:
[----:B------:R-:W-:Y:S05]  /*1db80*/  BSYNC B0 ;  /* 0x0000000000007941 */ /* 0x000fea0003800000 */
.L_x_932:
        /* <DEDUP_REMOVED lines=15> */
.L_x_935:
[----:B------:R-:W-:Y:S05]  /*1dc80*/  BSYNC B0 ;  /* 0x0000000000007941 */ /* 0x000fea0003800000 */
.L_x_934:
        /* <DEDUP_REMOVED lines=15> */
.L_x_937:
[----:B------:R-:W-:Y:S05]  /*1dd80*/  BSYNC B0 ;  /* 0x0000000000007941 */ /* 0x000fea0003800000 */
.L_x_936:
        /* <DEDUP_REMOVED lines=15> */
.L_x_939:
[----:B------:R-:W-:Y:S05]  /*1de80*/  BSYNC B0 ;  /* 0x0000000000007941 */ /* 0x000fea0003800000 */
.L_x_938:
        /* <DEDUP_REMOVED lines=15> */
.L_x_941:
[----:B------:R-:W-:Y:S05]  /*1df80*/  BSYNC B0 ;  /* 0x0000000000007941 */ /* 0x000fea0003800000 */
.L_x_940:
        /* <DEDUP_REMOVED lines=16> */
.L_x_942:
        /* <DEDUP_REMOVED lines=15> */
.L_x_4343:


//--------------------- .text._ZN7cutlass13device_kernelIN5flash19enable_sm80_to_sm89INS1_16FlashAttnFwdSm80INS1_25CollectiveMainloopFwdSm80ILi4ELi1ELb0EN4cute5tupleIJNS5_1CILi128EEENS7_ILi48EEES8_EEELi128ENS_6half_tEfNS_4arch4Sm80ELb0ELb1ELb1ELb0ELb1ELb0ELb1ELb0EEENS1_21CollectiveEpilogueFwdINS6_IJS8_S8_S9_EEENS6_IJNS7_ILi1EEESH_SH_EEESB_SD_Li128ELb0ELb1ELb0ELb0EEENS1_19SingleTileSchedulerILb0ELb0ELb1ELi128EEEEEEEEEvNT_6ParamsE --------------------------
	.section	.text._ZN7cutlass13device_kernelIN5flash19enable_sm80_to_sm89INS1_16FlashAttnFwdSm80INS1_25CollectiveMainloopFwdSm80ILi4ELi1ELb0EN4cute5tupleIJNS5_1CILi128EEENS7_ILi48EEES8_EEELi128ENS_6half_tEfNS_4arch4Sm80ELb0ELb1ELb1ELb0ELb1ELb0ELb1ELb0EEENS1_21CollectiveEpilogueFwdINS6_IJS8_S8_S9_EEENS6_IJNS7_ILi1EEESH_SH_EEESB_SD_Li128ELb0ELb1ELb0ELb0EEENS1_19SingleTileSchedulerILb0ELb0ELb1ELi128EEEEEEEEEvNT_6ParamsE,"ax",@progbits
	.sectioninfo	@"SHI_REGISTERS=255"
	.align	128
.text._ZN7cutlass13device_kernelIN5flash19enable_sm80_to_sm89INS1_16FlashAttnFwdSm80INS1_25CollectiveMainloopFwdSm80ILi4ELi1ELb0EN4cute5tupleIJNS5_1CILi128EEENS7_ILi48EEES8_EEELi128ENS_6half_tEfNS_4arch4Sm80ELb0ELb1ELb1ELb0ELb1ELb0ELb1ELb0EEENS1_21CollectiveEpilogueFwdINS6_IJS8_S8_S9_EEENS6_IJNS7_ILi1EEESH_SH_EEESB_SD_Li128ELb0ELb1ELb0ELb0EEENS1_19SingleTileSchedulerILb0ELb0ELb1ELi128EEEEEEEEEvNT_6ParamsE:
        .type           _ZN7cutlass13device_kernelIN5flash19enable_sm80_to_sm89INS1_16FlashAttnFwdSm80INS1_25CollectiveMainloopFwdSm80ILi4ELi1ELb0EN4cute5tupleIJNS5_1CILi128EEENS7_ILi48EEES8_EEELi128ENS_6half_tEfNS_4arch4Sm80ELb0ELb1ELb1ELb0ELb1ELb0ELb1ELb0EEENS1_21CollectiveEpilogueFwdINS6_IJS8_S8_S9_EEENS6_IJNS7_ILi1EEESH_SH_EEESB_SD_Li128ELb0ELb1ELb0ELb0EEENS1_19SingleTileSchedulerILb0ELb0ELb1ELi128EEEEEEEEEvNT_6ParamsE,@function
        .size           _ZN7cutlass13device_kernelIN5flash19enable_sm80_to_sm89INS1_16FlashAttnFwdSm80INS1_25CollectiveMainloopFwdSm80ILi4ELi1ELb0EN4cute5tupleIJNS5_1CILi128EEENS7_ILi48EEES8_EEELi128ENS_6half_tEfNS_4arch4Sm80ELb0ELb1ELb1ELb0ELb1ELb0ELb1ELb0EEENS1_21CollectiveEpilogueFwdINS6_IJS8_S8_S9_EEENS6_IJNS7_ILi1EEESH_SH_EEESB_SD_Li128ELb0ELb1ELb0ELb0EEENS1_19SingleTileSchedulerILb0ELb0ELb1ELi128EEEEEEEEEvNT_6ParamsE,(.L_x_4344 - _ZN7cutlass13device_kernelIN5flash19enable_sm80_to_sm89INS1_16FlashAttnFwdSm80INS1_25CollectiveMainloopFwdSm80ILi4ELi1ELb0EN4cute5tupleIJNS5_1CILi128EEENS7_ILi48EEES8_EEELi128ENS_6half_tEfNS_4arch4Sm80ELb0ELb1ELb1ELb0ELb1ELb0ELb1ELb0EEENS1_21CollectiveEpilogueFwdINS6_IJS8_S8_S9_EEENS6_IJNS7_ILi1EEESH_SH_EEESB_SD_Li128ELb0ELb1ELb0ELb0EEENS1_19SingleTileSchedulerILb0ELb0ELb1ELi128EEEEEEEEEvNT_6ParamsE)
        .other          _ZN7cutlass13device_kernelIN5flash19enable_sm80_to_sm89INS1_16FlashAttnFwdSm80INS1_25CollectiveMainloopFwdSm80ILi4ELi1ELb0EN4cute5tupleIJNS5_1CILi128EEENS7_ILi48EEES8_EEELi128ENS_6half_tEfNS_4arch4Sm80ELb0ELb1ELb1ELb0ELb1ELb0ELb1ELb0EEENS1_21CollectiveEpilogueFwdINS6_IJS8_S8_S9_EEENS6_IJNS7_ILi1EEESH_SH_EEESB_SD_Li128ELb0ELb1ELb0ELb0EEENS1_19SingleTileSchedulerILb0ELb0ELb1ELi128EEEEEEEEEvNT_6ParamsE,@"STO_CUDA_ENTRY STV_DEFAULT"
_ZN7cutlass13device_kernelIN5flash19enable_sm80_to_sm89INS1_16FlashAttnFwdSm80INS1_25CollectiveMainloopFwdSm80ILi4ELi1ELb0EN4cute5tupleIJNS5_1CILi128EEENS7_ILi48EEES8_EEELi128ENS_6half_tEfNS_4arch4Sm80ELb0ELb1ELb1ELb0ELb1ELb0ELb1ELb0EEENS1_21CollectiveEpilogueFwdINS6_IJS8_S8_S9_EEENS6_IJNS7_ILi1EEESH_SH_EEESB_SD_Li128ELb0ELb1ELb0ELb0EEENS1_19SingleTileSchedulerILb0ELb0ELb1ELi128EEEEEEEEEvNT_6ParamsE:
        /* <DEDUP_REMOVED lines=9> */
[----:B------:R-:W-:-:S04]  /*0090*/  ULDC.64 UR20, c[0x0][0x118] ;  /* 0x0000460000147ab9 */ /* 0x000fc80000000a00 */
[----:B------:R-:W-:-:S05]  /*00a0*/  PLOP3.LUT P0, PT, PT, PT, UP0, 0x80, 0x0 ;  /* 0x000000000000781c */ /* 0x000fca0003f0f008 */
[----:B------:R-:W-:Y:S02]  /*00b0*/  @UP0 UMOV UR4, 0x4 ;  /* 0x0000000400040882 */ /* 0x000fe40000000000 */
[----:B------:R-:W-:-:S06]  /*00c0*/  @UP0 UIMAD.WIDE UR4, UR6, UR4, UR8 ;  /* 0x00000004060402a5 */ /* 0x000fcc000f8e0208 */
[----:B------:R-:W-:Y:S02]  /*00d0*/  IMAD.U32 R2, RZ, RZ, UR4 ;  /* 0x00000004ff027e24 */ /* 0x000fe4000f8e00ff */
[----:B------:R-:W-:Y:S01]  /*00e0*/  IMAD.U32 R3, RZ, RZ, UR5 ;  /* 0x00000005ff037e24 */ /* 0x000fe2000f8e00ff */
[----:B------:R-:W1:Y:S01]  /*00f0*/  S2UR UR27, SR_CTAID.X ;  /* 0x00000000001b79c3 */ /* 0x000e620000002500 */
[----:B------:R-:W-:Y:S02]  /*0100*/  ULDC UR8, c[0x0][0x2c4] ;  /* 0x0000b10000087ab9 */ /* 0x000fe40000000800 */
[----:B------:R-:W-:Y:S01]  /*0110*/  ULDC.64 UR4, c[0x0][0x2c8] ;  /* 0x0000b20000047ab9 */ /* 0x000fe20000000a00 */
[----:B------:R-:W2:Y:S01]  /*0120*/  @P0 LDG.E R2, [R2.64] ;  /* 0x0000001402020981 */ /* 0x000ea2000c1e1900 */
[----:B------:R-:W-:Y:S02]  /*0130*/  UISETP.NE.AND UP1, UPT, UR8, 0x1, UPT ;  /* 0x000000010800788c */ /* 0x000fe4000bf25270 */
[----:B------:R-:W-:Y:S01]  /*0140*/  UMOV UR11, URZ ;  /* 0x0000003f000b7c82 */ /* 0x000fe20008000000 */
[----:B------:R-:W3:Y:S01]  /*0150*/  S2UR UR10, SR_CTAID.Y ;  /* 0x00000000000a79c3 */ /* 0x000ee20000002600 */
[----:B------:R-:W4:Y:S01]  /*0160*/  S2R R129, SR_TID.X ;  /* 0x0000000000817919 */ /* 0x000f220000002100 */
[----:B------:R-:W-:-:S02]  /*0170*/  ULDC UR22, c[0x0][0x2ac] ;  /* 0x0000ab0000167ab9 */ /* 0x000fc40000000800 */
[----:B------:R-:W-:Y:S02]  /*0180*/  ULDC UR12, c[0x0][0x168] ;  /* 0x00005a00000c7ab9 */ /* 0x000fe40000000800 */
[----:B------:R-:W-:Y:S02]  /*0190*/  UP2UR UR13, UPR, URZ, 0x2 ;  /* 0x000000023f0d7883 */ /* 0x000fe40008000000 */
[----:B-1----:R-:W-:-:S04]  /*01a0*/  USHF.L.U32 UR27, UR27, 0x7, URZ ;  /* 0x000000071b1b7899 */ /* 0x002fc8000800063f */
[----:B------:R-:W-:Y:S02]  /*01b0*/  @UP1 UIADD3 UR14, UR27, 0x7f, URZ ;  /* 0x0000007f1b0e1890 */ /* 0x000fe4000fffe03f */
[----:B------:R-:W-:Y:S02]  /*01c0*/  UIADD3 UR7, UR27, 0x7f, URZ ;  /* 0x0000007f1b077890 */ /* 0x000fe4000fffe03f */
[----:B------:R-:W-:Y:S02]  /*01d0*/  UIMAD.WIDE.U32 UR14, UR14, UR4, URZ ;  /* 0x000000040e0e72a5 */ /* 0x000fe4000f8e003f */
[----:B---3--:R-:W-:-:S05]  /*01e0*/  USHF.R.S32.HI UR18, URZ, 0x1f, UR10 ;  /* 0x0000001f3f127899 */ /* 0x008fca000801140a */
[----:B------:R-:W-:Y:S02]  /*01f0*/  @UP1 UMOV UR9, UR15 ;  /* 0x0000000f00091c82 */ /* 0x000fe40008000000 */
[----:B------:R-:W-:Y:S02]  /*0200*/  @UP1 USHF.R.U32.HI UR7, URZ, UR5, UR9 ;  /* 0x000000053f071299 */ /* 0x000fe40008011609 */
[----:B------:R-:W-:Y:S02]  /*0210*/  UMOV UR14, 0x1 ;  /* 0x00000001000e7882 */ /* 0x000fe40000000000 */
[----:B------:R-:W-:Y:S02]  /*0220*/  ULDC.64 UR4, c[0x0][0x328] ;  /* 0x0000ca0000047ab9 */ /* 0x000fe40000000a00 */
[----:B------:R-:W-:Y:S02]  /*0230*/  UISETP.LE.AND UP0, UPT, UR14, UR5, UPT ;  /* 0x000000050e00728c */ /* 0x000fe4000bf03270 */
[----:B------:R-:W-:-:S02]  /*0240*/  ULDC UR9, c[0x0][0x1d0] ;  /* 0x0000740000097ab9 */ /* 0x000fc40000000800 */
[----:B------:R-:W-:-:S04]  /*0250*/  UIMAD UR9, UR22, UR9, URZ ;  /* 0x00000009160972a4 */ /* 0x000fc8000f8e023f */
[----:B------:R-:W-:-:S04]  /*0260*/  UIADD3 UR12, UR9, -UR12, UR14 ;  /* 0x8000000c090c7290 */ /* 0x000fc8000fffe00e */
[----:B------:R-:W-:Y:S02]  /*0270*/  UIADD3 UR5, UR12, UR7, URZ ;  /* 0x000000070c057290 */ /* 0x000fe4000fffe03f */
[----:B------:R-:W-:Y:S02]  /*0280*/  UP2UR UR12, UPR, URZ, 0x1 ;  /* 0x000000013f0c7883 */ /* 0x000fe40008000000 */
[----:B------:R-:W-:Y:S01]  /*0290*/  UIADD3 UR7, UR5, UR4, URZ ;  /* 0x0000000405077290 */ /* 0x000fe2000fffe03f */
[----:B--2---:R1:W2:Y:S01]  /*02a0*/  @P0 R2UR UR11, R2 ;  /* 0x00000000020b03c2 */ /* 0x0042a200000e0000 */
[----:B------:R-:W-:-:S13]  /*02b0*/  PLOP3.LUT P0, PT, PT, PT, UP0, 0x40, 0x0 ;  /* 0x000000000000781c */ /* 0x000fda0003f0e808 */
[----:B------:R-:W-:Y:S05]  /*02c0*/  @P0 BRA `(.L_x_943) ;  /* 0x0000014000000947 */ /* 0x000fea0003800000 */
[----:B----4-:R-:W-:Y:S01]  /*02d0*/  ISETP.LT.AND P0, PT, RZ, UR5, PT ;  /* 0x00000005ff007c0c */ /* 0x010fe2000bf01270 */
[----:B------:R-:W-:-:S12]  /*02e0*/  UIADD3 UR15, UR5, -0x1, URZ ;  /* 0xffffffff050f7890 */ /* 0x000fd8000fffe03f */
[----:B------:R-:W-:Y:S05]  /*02f0*/  @P0 BRA `(.L_x_944) ;  /* 0x0000008000000947 */ /* 0x000fea0003800000 */
[----:B------:R-:W-:Y:S02]  /*0300*/  ULDC UR4, c[0x0][0x32c] ;  /* 0x0000cb0000047ab9 */ /* 0x000fe40000000800 */
[----:B------:R-:W-:Y:S02]  /*0310*/  UISETP.NE.AND UP0, UPT, UR14, UR4, UPT ;  /* 0x000000040e00728c */ /* 0x000fe4000bf05270 */
[----:B------:R-:W-:-:S03]  /*0320*/  UIADD3 UR15, -UR5, URZ, URZ ;  /* 0x0000003f050f7290 */ /* 0x000fc6000fffe13f */
[----:B------:R-:W-:Y:S02]  /*0330*/  ULDC.64 UR4, c[0x0][0x330] ;  /* 0x0000cc0000047ab9 */ /* 0x000fe40000000a00 */
[----:B------:R-:W-:-:S04]  /*0340*/  UIMAD.WIDE.U32 UR16, UR15, UR4, URZ ;  /* 0x000000040f1072a5 */ /* 0x000fc8000f8e003f */
[----:B------:R-:W-:-:S04]  /*0350*/  @UP0 USHF.R.U32.HI UR15, URZ, UR5, UR17 ;  /* 0x000000053f0f0299 */ /* 0x000fc80008011611 */
[----:B------:R-:W-:Y:S01]  /*0360*/  ULOP3.LUT UR15, URZ, UR15, URZ, 0x33, !UPT ;  /* 0x0000000f3f0f7292 */ /* 0x000fe2000f8e333f */
[----:B------:R-:W-:Y:S05]  /*0370*/  BRA `(.L_x_945) ;  /* 0x0000005000007947 */ /* 0x000fea0003800000 */
.L_x_944:
[----:B------:R-:W-:Y:S02]  /*0380*/  ULDC UR4, c[0x0][0x32c] ;  /* 0x0000cb0000047ab9 */ /* 0x000fe40000000800 */
[----:B------:R-:W-:-:S03]  /*0390*/  UISETP.NE.AND UP0, UPT, UR14, UR4, UPT ;  /* 0x000000040e00728c */ /* 0x000fc6000bf05270 */
[----:B------:R-:W-:Y:S02]  /*03a0*/  ULDC.64 UR4, c[0x0][0x330] ;  /* 0x0000cc0000047ab9 */ /* 0x000fe40000000a00 */
[----:B------:R-:W-:-:S06]  /*03b0*/  UIMAD.WIDE.U32 UR16, UR15, UR4, URZ ;  /* 0x000000040f1072a5 */ /* 0x000fcc000f8e003f */
[----:B------:R-:W-:Y:S02]  /*03c0*/  @UP0 USHF.R.U32.HI UR15, URZ, UR5, UR17 ;  /* 0x000000053f0f0299 */ /* 0x000fe40008011611 */
.L_x_945:
[----:B------:R-:W-:Y:S02]  /*03d0*/  ULDC UR4, c[0x0][0x32c] ;  /* 0x0000cb0000047ab9 */ /* 0x000fe40000000800 */
[----:B------:R-:W-:-:S04]  /*03e0*/  UIMAD UR4, UR15, UR4, UR4 ;  /* 0x000000040f0472a4 */ /* 0x000fc8000f8e0204 */
[----:B------:R-:W-:-:S04]  /*03f0*/  UISETP.LT.AND UP0, UPT, UR7, UR4, UPT ;  /* 0x000000040700728c */ /* 0x000fc8000bf01270 */
[----:B------:R-:W-:Y:S02]  /*0400*/  USEL UR7, UR7, UR4, UP0 ;  /* 0x0000000407077287 */ /* 0x000fe40008000000 */
.L_x_943:
[----:B----4-:R-:W-:Y:S02]  /*0410*/  UISETP.NE.AND UP0, UPT, UR8, 0x1, UPT ;  /* 0x000000010800788c */ /* 0x010fe4000bf05270 */
[----:B------:R-:W-:Y:S02]  /*0420*/  UIADD3 UR14, UR9, 0x2f, URZ ;  /* 0x0000002f090e7890 */ /* 0x000fe4000fffe03f */
[----:B------:R-:W-:Y:S02]  /*0430*/  UIADD3 UR24, UR7, 0x2f, URZ ;  /* 0x0000002f07187890 */ /* 0x000fe4000fffe03f */
[----:B------:R-:W-:Y:S02]  /*0440*/  ULDC.64 UR4, c[0x0][0x2c8] ;  /* 0x0000b20000047ab9 */ /* 0x000fe40000000a00 */
[----:B------:R-:W-:Y:S02]  /*0450*/  UIMAD.WIDE.U32 UR16, UR27, UR4, URZ ;  /* 0x000000041b1072a5 */ /* 0x000fe4000f8e003f */
[----:B------:R-:W-:-:S02]  /*0460*/  UIMAD.WIDE UR14, UR14, 0x2aaaaaab, URZ ;  /* 0x2aaaaaab0e0e78a5 */ /* 0x000fc4000f8e023f */
[----:B------:R-:W-:Y:S02]  /*0470*/  UIMAD.WIDE UR24, UR24, 0x2aaaaaab, URZ ;  /* 0x2aaaaaab181878a5 */ /* 0x000fe4000f8e023f */
[----:B------:R-:W-:Y:S02]  /*0480*/  UISETP.NE.AND UP1, UPT, UR12, URZ, UPT ;  /* 0x0000003f0c00728c */ /* 0x000fe4000bf25270 */
[----:B------:R-:W-:Y:S02]  /*0490*/  UMOV UR4, UR27 ;  /* 0x0000001b00047c82 */ /* 0x000fe40008000000 */
[----:B------:R-:W-:Y:S02]  /*04a0*/  @UP0 USHF.R.U32.HI UR4, URZ, UR5, UR17 ;  /* 0x000000053f040299 */ /* 0x000fe40008011611 */
[----:B------:R-:W-:Y:S01]  /*04b0*/  PLOP3.LUT P0, PT, PT, PT, UP1, 0x40, 0x0 ;  /* 0x000000000000781c */ /* 0x000fe20003f0e818 */
[----:B------:R-:W-:Y:S02]  /*04c0*/  UMOV UR17, UR15 ;  /* 0x0000000f00117c82 */ /* 0x000fe40008000000 */
[----:B------:R-:W-:-:S02]  /*04d0*/  UMOV UR15, UR25 ;  /* 0x00000019000f7c82 */ /* 0x000fc40008000000 */
[----:B------:R-:W-:Y:S02]  /*04e0*/  USHF.R.U32.HI UR14, URZ, 0x1f, UR17 ;  /* 0x0000001f3f0e7899 */ /* 0x000fe40008011611 */
[----:B------:R-:W-:Y:S02]  /*04f0*/  USHF.R.U32.HI UR7, URZ, 0x1f, UR15 ;  /* 0x0000001f3f077899 */ /* 0x000fe4000801160f */
[----:B------:R-:W-:Y:S02]  /*0500*/  ULDC UR26, c[0x0][0x168] ;  /* 0x00005a00001a7ab9 */ /* 0x000fe40000000800 */
[----:B------:R-:W-:Y:S02]  /*0510*/  UIADD3 UR26, UR9, -UR26, URZ ;  /* 0x8000001a091a7290 */ /* 0x000fe4000fffe03f */
[----:B------:R-:W-:Y:S02]  /*0520*/  ULEA.HI.SX32 UR14, UR17, UR14, 0x1d ;  /* 0x0000000e110e7291 */ /* 0x000fe4000f8fea3f */
[----:B------:R-:W-:-:S02]  /*0530*/  ULEA.HI.SX32 UR15, UR15, UR7, 0x1d ;  /* 0x000000070f0f7291 */ /* 0x000fc4000f8fea3f */
[----:B------:R-:W-:Y:S02]  /*0540*/  UIADD3 UR4, UR26, UR4, URZ ;  /* 0x000000041a047290 */ /* 0x000fe4000fffe03f */
[----:B------:R-:W-:Y:S02]  /*0550*/  UISETP.LT.AND UP0, UPT, UR14, UR15, UPT ;  /* 0x0000000f0e00728c */ /* 0x000fe4000bf01270 */
[----:B------:R-:W-:Y:S02]  /*0560*/  ULDC UR5, c[0x0][0x324] ;  /* 0x0000c90000057ab9 */ /* 0x000fe40000000800 */
        /* <DEDUP_REMOVED lines=11> */
[----:B------:R-:W-:-:S07]  /*0620*/  UIMAD.WIDE.U32 UR16, UR14, UR4, URZ ;  /* 0x000000040e1072a5 */ /* 0x000fce000f8e003f */
[----:B------:R-:W-:Y:S02]  /*0630*/  @UP0 UMOV UR15, UR17 ;  /* 0x00000011000f0c82 */ /* 0x000fe40008000000 */
[----:B------:R-:W-:-:S04]  /*0640*/  @UP0 USHF.R.U32.HI UR14, URZ, UR5, UR15 ;  /* 0x000000053f0e0299 */ /* 0x000fc8000801160f */
[----:B------:R-:W-:Y:S01]  /*0650*/  ULOP3.LUT UR14, URZ, UR14, URZ, 0x33, !UPT ;  /* 0x0000000e3f0e7292 */ /* 0x000fe2000f8e333f */
[----:B------:R-:W-:Y:S05]  /*0660*/  BRA `(.L_x_948) ;  /* 0x0000006000007947 */ /* 0x000fea0003800000 */
.L_x_947:
[----:B------:R-:W-:Y:S02]  /*0670*/  ULDC UR4, c[0x0][0x32c] ;  /* 0x0000cb0000047ab9 */ /* 0x000fe40000000800 */
[----:B------:R-:W-:-:S03]  /*0680*/  UISETP.NE.AND UP0, UPT, UR4, 0x1, UPT ;  /* 0x000000010400788c */ /* 0x000fc6000bf05270 */
[----:B------:R-:W-:Y:S02]  /*0690*/  ULDC.64 UR4, c[0x0][0x330] ;  /* 0x0000cc0000047ab9 */ /* 0x000fe40000000a00 */
[----:B------:R-:W-:-:S07]  /*06a0*/  UIMAD.WIDE.U32 UR16, UR14, UR4, URZ ;  /* 0x000000040e1072a5 */ /* 0x000fce000f8e003f */
[----:B------:R-:W-:Y:S02]  /*06b0*/  @UP0 UMOV UR15, UR17 ;  /* 0x00000011000f0c82 */ /* 0x000fe40008000000 */
[----:B------:R-:W-:Y:S02]  /*06c0*/  @UP0 USHF.R.U32.HI UR14, URZ, UR5, UR15 ;  /* 0x000000053f0e0299 */ /* 0x000fe4000801160f */
.L_x_948:
[----:B------:R-:W-:Y:S02]  /*06d0*/  ULDC UR4, c[0x0][0x32c] ;  /* 0x0000cb0000047ab9 */ /* 0x000fe40000000800 */
[----:B------:R-:W-:-:S04]  /*06e0*/  UIMAD UR4, UR14, UR4, URZ ;  /* 0x000000040e0472a4 */ /* 0x000fc8000f8e023f */
[----:B------:R-:W-:-:S04]  /*06f0*/  UISETP.LT.AND UP0, UPT, UR7, UR4, UPT ;  /* 0x000000040700728c */ /* 0x000fc8000bf01270 */
[----:B------:R-:W-:-:S04]  /*0700*/  USEL UR7, UR7, UR4, !UP0 ;  /* 0x0000000407077287 */ /* 0x000fc8000c000000 */
.L_x_946:
[----:B------:R-:W-:Y:S01]  /*0710*/  UIMAD.WIDE UR4, UR7, 0x2aaaaaab, URZ ;  /* 0x2aaaaaab070478a5 */ /* 0x000fe2000f8e023f */
[----:B------:R-:W-:Y:S01]  /*0720*/  PLOP3.LUT P4, PT, PT, PT, PT, 0x80, 0x0 ;  /* 0x000000000000781c */ /* 0x000fe20003f8f070 */
[----:B------:R-:W-:Y:S01]  /*0730*/  CS2R R126, SRZ ;  /* 0x00000000007e7805 */ /* 0x000fe2000001ff00 */
[----:B------:R-:W-:Y:S01]  /*0740*/  CS2R R124, SRZ ;  /* 0x00000000007c7805 */ /* 0x000fe2000001ff00 */
[----:B------:R-:W-:Y:S01]  /*0750*/  USHF.R.U32.HI UR4, URZ, 0x1f, UR5 ;  /* 0x0000001f3f047899 */ /* 0x000fe20008011605 */
[----:B------:R-:W-:Y:S01]  /*0760*/  CS2R R22, SRZ ;  /* 0x0000000000167805 */ /* 0x000fe2000001ff00 */
[----:B------:R-:W-:Y:S01]  /*0770*/  IMAD.MOV.U32 R130, RZ, RZ, RZ ;  /* 0x000000ffff827224 */ /* 0x000fe200078e00ff */
[----:B------:R-:W-:Y:S01]  /*0780*/  CS2R R122, SRZ ;  /* 0x00000000007a7805 */ /* 0x000fe2000001ff00 */
[----:B------:R-:W-:Y:S01]  /*0790*/  ULEA.HI.SX32 UR4, UR5, UR4, 0x1d ;  /* 0x0000000405047291 */ /* 0x000fe2000f8fea3f */
[----:B------:R-:W-:Y:S01]  /*07a0*/  IMAD.MOV.U32 R128, RZ, RZ, RZ ;  /* 0x000000ffff807224 */ /* 0x000fe200078e00ff */
[----:B------:R-:W-:Y:S01]  /*07b0*/  CS2R R120, SRZ ;  /* 0x0000000000787805 */ /* 0x000fe2000001ff00 */
[----:B------:R-:W-:Y:S01]  /*07c0*/  CS2R R24, SRZ ;  /* 0x0000000000187805 */ /* 0x000fe2000001ff00 */
[----:B------:R-:W-:Y:S01]  /*07d0*/  UISETP.LT.AND UP0, UPT, URZ, UR4, UPT ;  /* 0x000000043f00728c */ /* 0x000fe2000bf01270 */
[----:B------:R-:W-:Y:S01]  /*07e0*/  MOV R118, RZ ;  /* 0x000000ff00767202 */ /* 0x000fe20000000f00 */
[----:B------:R-:W-:Y:S01]  /*07f0*/  IMAD.MOV.U32 R116, RZ, RZ, RZ ;  /* 0x000000ffff747224 */ /* 0x000fe200078e00ff */
[----:B------:R-:W-:Y:S01]  /*0800*/  CS2R R110, SRZ ;  /* 0x00000000006e7805 */ /* 0x000fe2000001ff00 */
[----:B------:R-:W-:Y:S01]  /*0810*/  USEL UR7, URZ, UR4, !UP0 ;  /* 0x000000043f077287 */ /* 0x000fe2000c000000 */
[----:B------:R-:W-:Y:S01]  /*0820*/  CS2R R108, SRZ ;  /* 0x00000000006c7805 */ /* 0x000fe2000001ff00 */
[----:B------:R-:W-:Y:S01]  /*0830*/  CS2R R26, SRZ ;  /* 0x00000000001a7805 */ /* 0x000fe2000001ff00 */
[----:B------:R-:W-:Y:S01]  /*0840*/  MOV R114, RZ ;  /* 0x000000ff00727202 */ /* 0x000fe20000000f00 */
[----:B------:R-:W-:Y:S01]  /*0850*/  UISETP.GT.AND UP0, UPT, UR23, UR7, UPT ;  /* 0x000000071700728c */ /* 0x000fe2000bf04270 */
[----:B------:R-:W-:Y:S01]  /*0860*/  IMAD.MOV.U32 R112, RZ, RZ, RZ ;  /* 0x000000ffff707224 */ /* 0x000fe200078e00ff */
[----:B------:R-:W-:Y:S01]  /*0870*/  CS2R R106, SRZ ;  /* 0x00000000006a7805 */ /* 0x000fe2000001ff00 */
[----:B------:R-:W-:Y:S01]  /*0880*/  CS2R R104, SRZ ;  /* 0x0000000000687805 */ /* 0x000fe2000001ff00 */
[----:B------:R-:W-:Y:S01]  /*0890*/  CS2R R30, SRZ ;  /* 0x00000000001e7805 */ /* 0x000fe2000001ff00 */
[----:B------:R-:W-:Y:S01]  /*08a0*/  MOV R102, RZ ;  /* 0x000000ff00667202 */ /* 0x000fe20000000f00 */
[----:B------:R-:W-:Y:S01]  /*08b0*/  CS2R R28, SRZ ;  /* 0x00000000001c7805 */ /* 0x000fe2000001ff00 */
[----:B------:R-:W-:Y:S01]  /*08c0*/  PLOP3.LUT P0, PT, PT, PT, UP0, 0x80, 0x0 ;  /* 0x000000000000781c */ /* 0x000fe20003f0f008 */
[----:B------:R-:W-:Y:S01]  /*08d0*/  IMAD.MOV.U32 R100, RZ, RZ, RZ ;  /* 0x000000ffff647224 */ /* 0x000fe200078e00ff */
[----:B------:R-:W-:Y:S01]  /*08e0*/  CS2R R94, SRZ ;  /* 0x00000000005e7805 */ /* 0x000fe2000001ff00 */
[----:B------:R-:W-:Y:S01]  /*08f0*/  CS2R R92, SRZ ;  /* 0x00000000005c7805 */ /* 0x000fe2000001ff00 */
[----:B------:R-:W-:Y:S01]  /*0900*/  MOV R98, RZ ;  /* 0x000000ff00627202 */ /* 0x000fe20000000f00 */
[----:B------:R-:W-:Y:S01]  /*0910*/  IMAD.MOV.U32 R96, RZ, RZ, RZ ;  /* 0x000000ffff607224 */ /* 0x000fe200078e00ff */
[----:B------:R-:W-:Y:S01]  /*0920*/  CS2R R90, SRZ ;  /* 0x00000000005a7805 */ /* 0x000fe2000001ff00 */
        /* <DEDUP_REMOVED lines=52> */
[----:B------:R-:W-:Y:S05]  /*0c70*/  @!P0 BRA `(.L_x_949) ;  /* 0x0001569000008947 */ /* 0x000fea0003800000 */
[----:B------:R-:W-:Y:S02]  /*0c80*/  ULDC.64 UR4, c[0x0][0x340] ;  /* 0x0000d00000047ab9 */ /* 0x000fe40000000a00 */
[----:B------:R-:W-:-:S02]  /*0c90*/  UISETP.NE.U32.AND UP0, UPT, URZ, UR4, UPT ;  /* 0x000000043f00728c */ /* 0x000fc4000bf05070 */
[----:B------:R-:W-:Y:S02]  /*0ca0*/  ULDC.64 UR14, c[0x0][0x340] ;  /* 0x0000d000000e7ab9 */ /* 0x000fe40000000a00 */
[----:B------:R-:W-:Y:S02]  /*0cb0*/  UISETP.NE.AND.EX UP0, UPT, URZ, UR5, UPT, UP0 ;  /* 0x000000053f00728c */ /* 0x000fe4000bf05300 */
[----:B------:R-:W-:-:S04]  /*0cc0*/  UISETP.NE.AND UP1, UPT, UR13, URZ, UPT ;  /* 0x0000003f0d00728c */ /* 0x000fc8000bf25270 */
[----:B------:R-:W-:-:S05]  /*0cd0*/  PLOP3.LUT P1, PT, PT, PT, UP0, 0x80, 0x0 ;  /* 0x000000000000781c */ /* 0x000fca0003f2f008 */
[----:B------:R-:W-:Y:S02]  /*0ce0*/  @UP0 UMOV UR4, 0x4 ;  /* 0x0000000400040882 */ /* 0x000fe40000000000 */
[----:B------:R-:W-:-:S06]  /*0cf0*/  @UP0 UIMAD.WIDE UR4, UR6, UR4, UR14 ;  /* 0x00000004060402a5 */ /* 0x000fcc000f8e020e */
[----:B-1----:R-:W-:Y:S02]  /*0d00*/  IMAD.U32 R2, RZ, RZ, UR4 ;  /* 0x00000004ff027e24 */ /* 0x002fe4000f8e00ff */
[----:B------:R-:W-:Y:S01]  /*0d10*/  IMAD.U32 R3, RZ, RZ, UR5 ;  /* 0x00000005ff037e24 */ /* 0x000fe2000f8e00ff */
[----:B------:R-:W-:Y:S01]  /*0d20*/  SHF.R.S32.HI R124, RZ, 0x1f, R129 ;  /* 0x0000001fff7c7819 */ /* 0x000fe20000011481 */
[----:B------:R-:W-:Y:S02]  /*0d30*/  ULDC.64 UR4, c[0x0][0x1b8] ;  /* 0x00006e0000047ab9 */ /* 0x000fe40000000a00 */
[----:B------:R-:W-:Y:S01]  /*0d40*/  UIMAD UR14, UR18, UR4, URZ ;  /* 0x00000004120e72a4 */ /* 0x000fe2000f8e023f */
[----:B------:R1:W3:Y:S01]  /*0d50*/  @P1 LDG.E R9, [R2.64] ;  /* 0x0000001402091981 */ /* 0x0002e2000c1e1900 */
[----:B------:R-:W-:Y:S01]  /*0d60*/  PLOP3.LUT P2, PT, PT, PT, UP1, 0x80, 0x0 ;  /* 0x000000000000781c */ /* 0x000fe20003f4f018 */
[----:B------:R-:W-:Y:S01]  /*0d70*/  UIMAD.WIDE.U32 UR16, UR10, UR4, URZ ;  /* 0x000000040a1072a5 */ /* 0x000fe2000f8e003f */
[----:B------:R-:W-:Y:S01]  /*0d80*/  PLOP3.LUT P0, PT, PT, PT, UP1, 0x80, 0x0 ;  /* 0x000000000000781c */ /* 0x000fe20003f0f018 */
[----:B------:R-:W-:Y:S01]  /*0d90*/  UIMAD UR14, UR10, UR5, UR14 ;  /* 0x000000050a0e72a4 */ /* 0x000fe2000f8e020e */
[----:B------:R-:W-:Y:S01]  /*0da0*/  IMAD.MOV.U32 R242, RZ, RZ, RZ ;  /* 0x000000fffff27224 */ /* 0x000fe200078e00ff */
[----:B------:R-:W-:-:S02]  /*0db0*/  USHF.R.S32.HI UR15, URZ, 0x1f, UR6 ;  /* 0x0000001f3f0f7899 */ /* 0x000fc40008011406 */
[----:B------:R-:W-:Y:S02]  /*0dc0*/  ULDC.64 UR4, c[0x0][0x1c0] ;  /* 0x0000700000047ab9 */ /* 0x000fe40000000a00 */
[----:B------:R-:W-:Y:S02]  /*0dd0*/  UIADD3 UR17, UR17, UR14, URZ ;  /* 0x0000000e11117290 */ /* 0x000fe4000fffe03f */
[----:B------:R-:W-:Y:S02]  /*0de0*/  UIMAD UR15, UR15, UR4, URZ ;  /* 0x000000040f0f72a4 */ /* 0x000fe4000f8e023f */
[----:B------:R-:W-:Y:S02]  /*0df0*/  UIMAD.WIDE.U32 UR16, UR6, UR4, UR16 ;  /* 0x00000004061072a5 */ /* 0x000fe4000f8e0010 */
[----:B------:R-:W-:Y:S02]  /*0e00*/  UIMAD UR5, UR6, UR5, UR15 ;  /* 0x00000005060572a4 */ /* 0x000fe4000f8e020f */
[----:B------:R-:W-:-:S02]  /*0e10*/  ULDC UR4, c[0x0][0x168] ;  /* 0x00005a0000047ab9 */ /* 0x000fc40000000800 */
[----:B------:R-:W-:Y:S02]  /*0e20*/  UIADD3 UR5, UR17, UR5, URZ ;  /* 0x0000000511057290 */ /* 0x000fe4000fffe03f */
[----:B------:R-:W-:Y:S02]  /*0e30*/  UIMAD UR8, UR8, UR4, URZ ;  /* 0x00000004080872a4 */ /* 0x000fe4000f8e023f */
[----:B------:R-:W-:Y:S01]  /*0e40*/  UMOV UR31, 0x30 ;  /* 0x00000030001f7882 */ /* 0x000fe20000000000 */
[----:B-1----:R-:W-:Y:S01]  /*0e50*/  LEA.HI R2, R124, R129, RZ, 0x3 ;  /* 0x000000817c027211 */ /* 0x002fe200078f18ff */
[----:B------:R-:W-:Y:S01]  /*0e60*/  IMAD.U32 R3, RZ, RZ, UR17 ;  /* 0x00000011ff037e24 */ /* 0x000fe2000f8e00ff */
[----:B------:R-:W-:Y:S01]  /*0e70*/  UIMAD UR19, UR23, UR31, -0x30 ;  /* 0xffffffd0171374a4 */ /* 0x000fe2000f8e021f */
[----:B------:R-:W-:Y:S01]  /*0e80*/  IMAD.U32 R3, RZ, RZ, UR5 ;  /* 0x00000005ff037e24 */ /* 0x000fe2000f8e00ff */
[----:B------:R-:W-:Y:S01]  /*0e90*/  LOP3.LUT R0, R2, 0xfffffff8, RZ, 0xc0, !PT ;  /* 0xfffffff802007812 */ /* 0x000fe200078ec0ff */
[----:B------:R-:W-:Y:S01]  /*0ea0*/  ULDC.64 UR4, c[0x0][0x2b0] ;  /* 0x0000ac0000047ab9 */ /* 0x000fe20000000a00 */
[----:B------:R-:W-:Y:S01]  /*0eb0*/  SHF.R.S32.HI R21, RZ, 0x3, R2 ;  /* 0x00000003ff157819 */ /* 0x000fe20000011402 */
[----:B------:R-:W-:-:S02]  /*0ec0*/  IMAD.U32 R2, RZ, RZ, UR16 ;  /* 0x00000010ff027e24 */ /* 0x000fc4000f8e00ff */
[----:B------:R-:W-:Y:S01]  /*0ed0*/  IMAD.IADD R40, R129, 0x1, -R0 ;  /* 0x0000000181287824 */ /* 0x000fe200078e0a00 */
[----:B------:R-:W-:-:S03]  /*0ee0*/  IADD3 R18, R21, UR27, RZ ;  /* 0x0000001b15127c10 */ /* 0x000fc6000fffe0ff */
[----:B------:R-:W-:Y:S01]  /*0ef0*/  IMAD R131, R40, 0x10, R21 ;  /* 0x0000001028837824 */ /* 0x000fe200078e0215 */
[----:B------:R-:W-:Y:S01]  /*0f00*/  IADD3 R20, R18, 0x30, RZ ;  /* 0x0000003012147810 */ /* 0x000fe20007ffe0ff */
[----:B------:R-:W-:Y:S01]  /*0f10*/  IMAD.SHL.U32 R128, R40, 0x8, RZ ;  /* 0x0000000828807824 */ /* 0x000fe200078e00ff */
[----:B------:R-:W-:Y:S02]  /*0f20*/  IADD3 R19, R18, 0x40, RZ ;  /* 0x0000004012137810 */ /* 0x000fe40007ffe0ff */
[----:B------:R-:W-:Y:S01]  /*0f30*/  IADD3 R5, R131, UR27, RZ ;  /* 0x0000001b83057c10 */ /* 0x000fe2000fffe0ff */
[----:B------:R-:W-:Y:S01]  /*0f40*/  UIMAD UR31, UR23, -0x30, UR31 ;  /* 0xffffffd0171f78a4 */ /* 0x000fe2000f8e021f */
[C---:B------:R-:W-:Y:S01]  /*0f50*/  IADD3 R42, R128.reuse, 0x40, RZ ;  /* 0x00000040802a7810 */ /* 0x040fe20007ffe0ff */
[----:B------:R-:W-:Y:S01]  /*0f60*/  STL [R1+0x14], R131 ;  /* 0x0000148301007387 */ /* 0x000fe20000100800 */
[----:B------:R-:W-:Y:S01]  /*0f70*/  ISETP.GE.AND P5, PT, R128, c[0x0][0x198], PT ;  /* 0x0000660080007a0c */ /* 0x000fe20003fa6270 */
[----:B------:R-:W-:Y:S01]  /*0f80*/  @P2 IMAD.HI.U32 R0, R5, c[0x0][0x2c8], RZ ;  /* 0x0000b20005002a27 */ /* 0x000fe200078e00ff */
[----:B------:R-:W-:-:S02]  /*0f90*/  ISETP.GE.AND P4, PT, R42, c[0x0][0x198], PT ;  /* 0x000066002a007a0c */ /* 0x000fc40003f86270 */
[----:B------:R-:W-:Y:S01]  /*0fa0*/  ISETP.GE.AND P6, PT, R20, UR8, PT ;  /* 0x0000000814007c0c */ /* 0x000fe2000bfc6270 */
[----:B------:R-:W-:Y:S01]  /*0fb0*/  IMAD.MOV.U32 R4, RZ, RZ, R5 ;  /* 0x000000ffff047224 */ /* 0x000fe200078e0005 */
[----:B------:R-:W-:Y:S01]  /*0fc0*/  @P0 SHF.R.U32.HI R4, RZ, c[0x0][0x2cc], R0 ;  /* 0x0000b300ff040a19 */ /* 0x000fe20000011600 */
[----:B---3--:R1:W3:Y:S03]  /*0fd0*/  @P1 R2UR UR16, R9 ;  /* 0x00000000091013c2 */ /* 0x0082e600000e0000 */
[--C-:B------:R-:W-:Y:S01]  /*0fe0*/  SHF.R.S32.HI R6, RZ, 0x1f, R4.reuse ;  /* 0x0000001fff067819 */ /* 0x100fe20000011404 */
[----:B------:R-:W-:Y:S01]  /*0ff0*/  IMAD.MOV R0, RZ, RZ, -R4 ;  /* 0x000000ffff007224 */ /* 0x000fe200078e0a04 */
[----:B------:R-:W-:Y:S01]  /*1000*/  ISETP.GE.AND P1, PT, R18, UR8, PT ;  /* 0x0000000812007c0c */ /* 0x000fe2000bf26270 */
[----:B------:R-:W-:Y:S01]  /*1010*/  IMAD.WIDE.U32 R2, R4, c[0x0][0x1b0], R2 ;  /* 0x00006c0004027a25 */ /* 0x000fe200078e0002 */
[----:B---3--:R-:W-:Y:S01]  /*1020*/  @!UP0 UMOV UR16, UR6 ;  /* 0x0000000600108c82 */ /* 0x008fe20008000000 */
[----:B------:R-:W-:Y:S01]  /*1030*/  LEA.HI R123, R124, R129, RZ, 0x5 ;  /* 0x000000817c7b7211 */ /* 0x000fe200078f28ff */
[----:B------:R-:W-:Y:S01]  /*1040*/  USHF.R.S32.HI UR6, URZ, 0x1f, UR16 ;  /* 0x0000001f3f067899 */ /* 0x000fe20008011410 */
[----:B------:R-:W-:Y:S01]  /*1050*/  IMAD R5, R0, c[0x0][0x2c4], R5 ;  /* 0x0000b10000057a24 */ /* 0x000fe200078e0205 */
[----:B------:R-:W-:Y:S01]  /*1060*/  UIMAD.WIDE.U32 UR14, UR16, UR4, URZ ;  /* 0x00000004100e72a5 */ /* 0x000fe2000f8e003f */
[----:B------:R-:W-:Y:S01]  /*1070*/  IMAD R6, R6, c[0x0][0x1b0], RZ ;  /* 0x00006c0006067a24 */ /* 0x000fe200078e02ff */
[----:B------:R-:W-:Y:S01]  /*1080*/  UIMAD UR6, UR6, UR4, URZ ;  /* 0x00000004060672a4 */ /* 0x000fe2000f8e023f */
[----:B------:R-:W-:Y:S01]  /*1090*/  SHF.R.S32.HI R130, RZ, 0x1f, R128 ;  /* 0x0000001fff827819 */ /* 0x000fe20000011480 */
[----:B------:R-:W-:Y:S01]  /*10a0*/  UIADD3 UR28, UR31, UR9, URZ ;  /* 0x000000091f1c7290 */ /* 0x000fe2000fffe03f */
[----:B------:R-:W-:Y:S01]  /*10b0*/  IMAD R4, R4, c[0x0][0x1b4], R6 ;  /* 0x00006d0004047a24 */ /* 0x000fe200078e0206 */
[----:B------:R-:W-:Y:S01]  /*10c0*/  SHF.R.S32.HI R0, RZ, 0x1f, R5 ;  /* 0x0000001fff007819 */ /* 0x000fe20000011405 */
[----:B------:R-:W-:Y:S01]  /*10d0*/  IMAD.SHL.U32 R6, R21, 0x40, RZ ;  /* 0x0000004015067824 */ /* 0x000fe200078e00ff */
[----:B------:R-:W-:Y:S01]  /*10e0*/  UIMAD UR6, UR16, UR5, UR6 ;  /* 0x00000005100672a4 */ /* 0x000fe2000f8e0206 */
[----:B------:R-:W-:Y:S01]  /*10f0*/  IMAD.IADD R3, R3, 0x1, R4 ;  /* 0x0000000103037824 */ /* 0x000fe200078e0204 */
[----:B------:R-:W-:Y:S01]  /*1100*/  STL [R1+0x10], R128 ;  /* 0x0000108001007387 */ /* 0x000fe20000100800 */
[----:B------:R-:W-:Y:S01]  /*1110*/  IMAD R4, R0, c[0x0][0x1a8], RZ ;  /* 0x00006a0000047a24 */ /* 0x000fe200078e02ff */
[----:B------:R-:W-:Y:S01]  /*1120*/  LOP3.LUT R0, R6, 0x1c0, RZ, 0xc0, !PT ;  /* 0x000001c006007812 */ /* 0x000fe200078ec0ff */
[----:B------:R-:W-:Y:S01]  /*1130*/  IMAD.WIDE.U32 R2, R5, c[0x0][0x1a8], R2 ;  /* 0x00006a0005027a25 */ /* 0x000fe200078e0002 */
[----:B------:R-:W-:-:S02]  /*1140*/  UIADD3 UR6, UR15, UR6, URZ ;  /* 0x000000060f067290 */ /* 0x000fc4000fffe03f */
[----:B------:R-:W-:Y:S01]  /*1150*/  ULDC.64 UR4, c[0x0][0x1e8] ;  /* 0x00007a0000047ab9 */ /* 0x000fe20000000a00 */
[----:B------:R-:W-:Y:S01]  /*1160*/  IMAD R6, R5, c[0x0][0x1ac], R4 ;  /* 0x00006b0005067a24 */ /* 0x000fe200078e0204 */
[----:B------:R-:W-:Y:S01]  /*1170*/  SHF.R.U32.HI R4, RZ, 0x3, R0 ;  /* 0x00000003ff047819 */ /* 0x000fe20000011600 */
[----:B------:R-:W-:Y:S01]  /*1180*/  IMAD.MOV.U32 R5, RZ, RZ, c[0x0][0x2b8] ;  /* 0x0000ae00ff057624 */ /* 0x000fe200078e00ff */
[----:B------:R-:W-:Y:S02]  /*1190*/  LOP3.LUT R0, R0, 0x38, R128, 0xf8, !PT ;  /* 0x0000003800007812 */ /* 0x000fe400078ef880 */
[----:B------:R-:W-:Y:S02]  /*11a0*/  LEA R15, P0, R2, c[0x0][0x160], 0x1 ;  /* 0x00005800020f7a11 */ /* 0x000fe400078008ff */
[----:B------:R-:W-:Y:S01]  /*11b0*/  LOP3.LUT R8, R0, R4, RZ, 0x3c, !PT ;  /* 0x0000000400087212 */ /* 0x000fe200078e3cff */
[----:B------:R-:W-:Y:S01]  /*11c0*/  IMAD.IADD R0, R3, 0x1, R6 ;  /* 0x0000000103007824 */ /* 0x000fe200078e0206 */
[----:B------:R-:W-:Y:S01]  /*11d0*/  LEA.HI R3, R124, R129, RZ, 0x6 ;  /* 0x000000817c037211 */ /* 0x000fe200078f30ff */
[----:B------:R-:W-:Y:S01]  /*11e0*/  SHFL.IDX PT, R6, R15, RZ, 0x181f ;  /* 0x00181fff0f067589 */ /* 0x000fe200000e0000 */
[----:B------:R-:W-:-:S02]  /*11f0*/  ISETP.NE.AND P3, PT, R5, 0x1, PT ;  /* 0x000000010500780c */ /* 0x000fc40003f65270 */
[----:B------:R-:W-:Y:S01]  /*1200*/  LEA.HI.X R14, R2, c[0x0][0x164], R0, 0x1, P0 ;  /* 0x00005900020e7a11 */ /* 0x000fe200000f0c00 */
[----:B------:R-:W-:Y:S01]  /*1210*/  IMAD.SHL.U32 R0, R3, 0x8, RZ ;  /* 0x0000000803007824 */ /* 0x000fe200078e00ff */
[----:B------:R-:W-:Y:S01]  /*1220*/  SHFL.IDX PT, R2, R15, 0x1, 0x181f ;  /* 0x00381f000f027f89 */ /* 0x000fe200000e0000 */
[C---:B------:R-:W-:Y:S02]  /*1230*/  IADD3 R5, R18.reuse, 0x10, RZ ;  /* 0x0000001012057810 */ /* 0x040fe40007ffe0ff */
[----:B------:R-:W-:Y:S01]  /*1240*/  IADD3 R4, R18, 0x20, RZ ;  /* 0x0000002012047810 */ /* 0x000fe20007ffe0ff */
[----:B------:R-:W3:Y:S01]  /*1250*/  SHFL.IDX PT, R7, R14, RZ, 0x181f ;  /* 0x00181fff0e077589 */ /* 0x000ee200000e0000 */
[----:B------:R-:W-:Y:S02]  /*1260*/  LOP3.LUT R8, R8, 0xfffffe00, R0, 0xf8, !PT ;  /* 0xfffffe0008087812 */ /* 0x000fe400078ef800 */
[----:B------:R-:W-:Y:S01]  /*1270*/  ISETP.GE.AND P0, PT, R5, UR8, PT ;  /* 0x0000000805007c0c */ /* 0x000fe2000bf06270 */
[----:B------:R-:W4:Y:S01]  /*1280*/  SHFL.IDX PT, R3, R14, 0x1, 0x181f ;  /* 0x00381f000e037f89 */ /* 0x000f2200000e0000 */
[----:B------:R-:W-:Y:S01]  /*1290*/  ISETP.GE.AND P2, PT, R4, UR8, PT ;  /* 0x0000000804007c0c */ /* 0x000fe2000bf46270 */
[----:B------:R-:W-:Y:S01]  /*12a0*/  IMAD.SHL.U32 R247, R8, 0x2, RZ ;  /* 0x0000000208f77824 */ /* 0x000fe200078e00ff */
[----:B------:R-:W-:Y:S01]  /*12b0*/  SHF.R.S32.HI R0, RZ, 0x1f, R42 ;  /* 0x0000001fff007819 */ /* 0x000fe2000001142a */
[----:B------:R-:W-:Y:S03]  /*12c0*/  SHFL.IDX PT, R4, R15, 0x2, 0x181f ;  /* 0x00581f000f047f89 */ /* 0x000fe600000e0000 */
[----:B------:R-:W-:Y:S01]  /*12d0*/  LEA.HI R0, R0, R42, RZ, 0x3 ;  /* 0x0000002a00007211 */ /* 0x000fe200078f18ff */
[----:B------:R-:W-:Y:S03]  /*12e0*/  SHFL.IDX PT, R5, R14, 0x2, 0x181f ;  /* 0x00581f000e057f89 */ /* 0x000fe600000e0000 */
[----:B------:R-:W-:Y:S01]  /*12f0*/  LOP3.LUT R126, R0, 0xfffffff8, RZ, 0xc0, !PT ;  /* 0xfffffff8007e7812 */ /* 0x000fe200078ec0ff */
[----:B------:R-:W-:Y:S01]  /*1300*/  SHFL.IDX PT, R8, R15, 0x3, 0x181f ;  /* 0x00781f000f087f89 */ /* 0x000fe200000e0000 */
[----:B------:R-:W-:-:S03]  /*1310*/  IADD3 R0, R18, 0x50, RZ ;  /* 0x0000005012007810 */ /* 0x000fc60007ffe0ff */
[----:B-1----:R-:W1:Y:S04]  /*1320*/  SHFL.IDX PT, R9, R14, 0x3, 0x181f ;  /* 0x00781f000e097f89 */ /* 0x002e6800000e0000 */
[----:B------:R-:W-:Y:S01]  /*1330*/  SHFL.IDX PT, R12, R15, 0x4, 0x181f ;  /* 0x00981f000f0c7f89 */ /* 0x000fe200000e0000 */
[----:B---3--:R-:W-:-:S03]  /*1340*/  @!P1 IMAD.WIDE R16, R128, 0x2, R6 ;  /* 0x0000000280109825 */ /* 0x008fc600078e0206 */
[----:B------:R-:W3:Y:S01]  /*1350*/  SHFL.IDX PT, R13, R14, 0x4, 0x181f ;  /* 0x00981f000e0d7f89 */ /* 0x000ee200000e0000 */
[----:B------:R-:W-:-:S03]  /*1360*/  @!P1 IMAD.WIDE R10, R126, 0x2, R6 ;  /* 0x000000027e0a9825 */ /* 0x000fc600078e0206 */
[----:B------:R2:W-:Y:S01]  /*1370*/  @!P1 LDGSTS.E.BYPASS.LTC128B.128 [R247+0x8080], [R16.64], !P5 ;  /* 0x0808000010f79fae */ /* 0x0005e2000e901d54 */
[----:B----4-:R-:W-:-:S03]  /*1380*/  @!P0 IMAD.WIDE R6, R128, 0x2, R2 ;  /* 0x0000000280068825 */ /* 0x010fc600078e0202 */
[----:B------:R1:W-:Y:S01]  /*1390*/  @!P1 LDGSTS.E.BYPASS.LTC128B.128 [R247+0xc080], [R10.64], !P4 ;  /* 0x0c0800000af79fae */ /* 0x0003e2000e101d54 */
[----:B------:R-:W-:-:S03]  /*13a0*/  ISETP.GE.AND P1, PT, R19, UR8, PT ;  /* 0x0000000813007c0c */ /* 0x000fc6000bf26270 */
[----:B------:R4:W-:Y:S01]  /*13b0*/  @!P0 LDGSTS.E.BYPASS.LTC128B.128 [R247+0x8880], [R6.64], !P5 ;  /* 0x0888000006f78fae */ /* 0x0009e2000e901d54 */
[----:B------:R-:W-:Y:S01]  /*13c0*/  UIMAD.WIDE.U32 UR16, UR10, UR4, URZ ;  /* 0x000000040a1072a5 */ /* 0x000fe2000f8e003f */
[----:B------:R-:W-:Y:S02]  /*13d0*/  IADD3 R41, -R21, UR28, RZ ;  /* 0x0000001c15297c10 */ /* 0x000fe4000fffe1ff */
[----:B------:R-:W-:Y:S01]  /*13e0*/  SHF.R.S32.HI R122, RZ, 0x5, R123 ;  /* 0x00000005ff7a7819 */ /* 0x000fe2000001147b */
[----:B------:R-:W-:Y:S01]  /*13f0*/  STL [R1+0x38], R126 ;  /* 0x0000387e01007387 */ /* 0x000fe20000100800 */
[----:B-1----:R-:W-:-:S04]  /*1400*/  @!P6 IMAD.WIDE R10, R128, 0x2, R8 ;  /* 0x00000002800ae825 */ /* 0x002fc800078e0208 */
[----:B----4-:R-:W-:-:S04]  /*1410*/  @!P0 IMAD.WIDE R6, R126, 0x2, R2 ;  /* 0x000000027e068825 */ /* 0x010fc800078e0202 */
[--C-:B------:R-:W-:Y:S01]  /*1420*/  @!P2 IMAD.WIDE R2, R128, 0x2, R4.reuse ;  /* 0x000000028002a825 */ /* 0x100fe200078e0204 */
[----:B------:R1:W-:Y:S01]  /*1430*/  @!P0 LDGSTS.E.BYPASS.LTC128B.128 [R247+0xc880], [R6.64], !P4 ;  /* 0x0c88000006f78fae */ /* 0x0003e2000e101d54 */
[----:B------:R-:W-:Y:S02]  /*1440*/  ISETP.GE.AND P0, PT, R0, UR8, PT ;  /* 0x0000000800007c0c */ /* 0x000fe4000bf06270 */
[----:B------:R-:W-:Y:S01]  /*1450*/  @!P2 IMAD.WIDE R4, R126, 0x2, R4 ;  /* 0x000000027e04a825 */ /* 0x000fe200078e0204 */
[----:B------:R4:W-:Y:S01]  /*1460*/  @!P2 LDGSTS.E.BYPASS.LTC128B.128 [R247+0x9080], [R2.64], !P5 ;  /* 0x0908000002f7afae */ /* 0x0009e2000e901d54 */
[----:B------:R-:W-:-:S03]  /*1470*/  IADD3 R0, R18, 0x60, RZ ;  /* 0x0000006012007810 */ /* 0x000fc60007ffe0ff */
[----:B------:R2:W-:Y:S01]  /*1480*/  @!P2 LDGSTS.E.BYPASS.LTC128B.128 [R247+0xd080], [R4.64], !P4 ;  /* 0x0d08000004f7afae */ /* 0x0005e2000e101d54 */
[----:B------:R-:W-:Y:S02]  /*1490*/  ISETP.GE.AND P2, PT, R0, UR8, PT ;  /* 0x0000000800007c0c */ /* 0x000fe4000bf46270 */
[----:B------:R-:W-:Y:S01]  /*14a0*/  IADD3 R0, R131, UR19, RZ ;  /* 0x0000001383007c10 */ /* 0x000fe2000fffe0ff */
[----:B------:R2:W-:Y:S04]  /*14b0*/  @!P6 LDGSTS.E.BYPASS.LTC128B.128 [R247+0x9880], [R10.64], !P5 ;  /* 0x098800000af7efae */ /* 0x0005e8000e901d54 */
[----:B-1----:R-:W-:Y:S01]  /*14c0*/  SHFL.IDX PT, R6, R15, 0x5, 0x181f ;  /* 0x00b81f000f067f89 */ /* 0x002fe200000e0000 */
[----:B----4-:R-:W-:-:S03]  /*14d0*/  @!P6 IMAD.WIDE R2, R126, 0x2, R8 ;  /* 0x000000027e02e825 */ /* 0x010fc600078e0208 */
[----:B------:R-:W1:Y:S01]  /*14e0*/  SHFL.IDX PT, R7, R14, 0x5, 0x181f ;  /* 0x00b81f000e077f89 */ /* 0x000e6200000e0000 */
[----:B---3--:R-:W-:-:S03]  /*14f0*/  @!P1 IMAD.WIDE R8, R128, 0x2, R12 ;  /* 0x0000000280089825 */ /* 0x008fc600078e020c */
[----:B------:R3:W-:Y:S01]  /*1500*/  @!P6 LDGSTS.E.BYPASS.LTC128B.128 [R247+0xd880], [R2.64], !P4 ;  /* 0x0d88000002f7efae */ /* 0x0007e2000e101d54 */
[----:B------:R-:W-:Y:S01]  /*1510*/  ISETP.GE.AND P6, PT, R0, UR9, PT ;  /* 0x0000000900007c0c */ /* 0x000fe2000bfc6270 */
[----:B--2---:R-:W-:Y:S02]  /*1520*/  @!P1 IMAD.WIDE R4, R126, 0x2, R12 ;  /* 0x000000027e049825 */ /* 0x004fe400078e020c */
[----:B------:R1:W-:Y:S01]  /*1530*/  @!P1 LDGSTS.E.BYPASS.LTC128B.128 [R247+0xa080], [R8.64], !P5 ;  /* 0x0a08000008f79fae */ /* 0x0003e2000e901d54 */
[----:B------:R-:W-:Y:S02]  /*1540*/  IADD3 R11, R18, 0x70, RZ ;  /* 0x00000070120b7810 */ /* 0x000fe40007ffe0ff */
[----:B------:R-:W-:Y:S01]  /*1550*/  IADD3 R12, R0, UR11, RZ ;  /* 0x0000000b000c7c10 */ /* 0x000fe2000fffe0ff */
[----:B------:R2:W-:Y:S01]  /*1560*/  @!P1 LDGSTS.E.BYPASS.LTC128B.128 [R247+0xe080], [R4.64], !P4 ;  /* 0x0e08000004f79fae */ /* 0x0005e2000e101d54 */
[----:B------:R-:W-:Y:S02]  /*1570*/  ISETP.GE.AND P1, PT, R11, UR8, PT ;  /* 0x000000080b007c0c */ /* 0x000fe4000bf26270 */
[----:B------:R-:W-:Y:S01]  /*1580*/  ISETP.GT.OR P6, PT, R131, 0x2f, P6 ;  /* 0x0000002f8300780c */ /* 0x000fe200037c4670 */
[----:B------:R-:W-:-:S04]  /*1590*/  @P3 IMAD.HI.U32 R10, R12, c[0x0][0x2bc], RZ ;  /* 0x0000af000c0a3a27 */ /* 0x000fc800078e00ff */
[----:B------:R-:W-:Y:S01]  /*15a0*/  IMAD.MOV.U32 R0, RZ, RZ, R12 ;  /* 0x000000ffff007224 */ /* 0x000fe200078e000c */
[----:B------:R-:W-:Y:S01]  /*15b0*/  @P3 SHF.R.U32.HI R0, RZ, c[0x0][0x2c0], R10 ;  /* 0x0000b000ff003a19 */ /* 0x000fe2000001160a */
[----:B---3--:R-:W-:Y:S04]  /*15c0*/  SHFL.IDX PT, R2, R15, 0x7, 0x181f ;  /* 0x00f81f000f027f89 */ /* 0x008fe800000e0000 */
[----:B------:R-:W-:Y:S01]  /*15d0*/  SHFL.IDX PT, R3, R14, 0x7, 0x181f ;  /* 0x00f81f000e037f89 */ /* 0x000fe200000e0000 */
[----:B-1----:R-:W-:-:S03]  /*15e0*/  @!P0 IMAD.WIDE R8, R128, 0x2, R6 ;  /* 0x0000000280088825 */ /* 0x002fc600078e0206 */
[----:B--2---:R-:W-:Y:S01]  /*15f0*/  SHFL.IDX PT, R4, R15, 0x6, 0x181f ;  /* 0x00d81f000f047f89 */ /* 0x004fe200000e0000 */
[----:B------:R-:W-:-:S03]  /*1600*/  @!P0 IMAD.WIDE R6, R126, 0x2, R6 ;  /* 0x000000027e068825 */ /* 0x000fc600078e0206 */
[----:B------:R-:W1:Y:S04]  /*1610*/  SHFL.IDX PT, R5, R14, 0x6, 0x181f ;  /* 0x00d81f000e057f89 */ /* 0x000e6800000e0000 */
[----:B------:R2:W-:Y:S04]  /*1620*/  @!P0 LDGSTS.E.BYPASS.LTC128B.128 [R247+0xa880], [R8.64], !P5 ;  /* 0x0a88000008f78fae */ /* 0x0005e8000e901d54 */
[----:B------:R3:W-:Y:S01]  /*1630*/  @!P0 LDGSTS.E.BYPASS.LTC128B.128 [R247+0xe880], [R6.64], !P4 ;  /* 0x0e88000006f78fae */ /* 0x0007e2000e101d54 */
[----:B-1----:R-:W-:-:S05]  /*1640*/  @!P2 IMAD.WIDE R10, R128, 0x2, R4 ;  /* 0x00000002800aa825 */ /* 0x002fca00078e0204 */
[----:B------:R1:W-:Y:S01]  /*1650*/  @!P2 LDGSTS.E.BYPASS.LTC128B.128 [R247+0xb080], [R10.64], !P5 ;  /* 0x0b0800000af7afae */ /* 0x0003e2000e901d54 */
[----:B--2---:R-:W-:-:S04]  /*1660*/  @!P2 IMAD.WIDE R8, R126, 0x2, R4 ;  /* 0x000000027e08a825 */ /* 0x004fc800078e0204 */
[--C-:B------:R-:W-:Y:S01]  /*1670*/  @!P1 IMAD.WIDE R4, R128, 0x2, R2.reuse ;  /* 0x0000000280049825 */ /* 0x100fe200078e0202 */
[----:B------:R2:W-:Y:S01]  /*1680*/  @!P2 LDGSTS.E.BYPASS.LTC128B.128 [R247+0xf080], [R8.64], !P4 ;  /* 0x0f08000008f7afae */ /* 0x0005e2000e101d54 */
[----:B---3--:R-:W-:Y:S02]  /*1690*/  @!P6 IADD3 R7, P0, R0, UR14, RZ ;  /* 0x0000000e0007ec10 */ /* 0x008fe4000ff1e0ff */
[----:B------:R-:W-:Y:S01]  /*16a0*/  @!P1 IMAD.WIDE R2, R126, 0x2, R2 ;  /* 0x000000027e029825 */ /* 0x000fe200078e0202 */
[----:B------:R3:W-:Y:S01]  /*16b0*/  @!P1 LDGSTS.E.BYPASS.LTC128B.128 [R247+0xb880], [R4.64], !P5 ;  /* 0x0b88000004f79fae */ /* 0x0007e2000e901d54 */
[----:B------:R-:W-:Y:S02]  /*16c0*/  @!P6 LEA.HI.X.SX32 R13, R0, UR6, 0x1, P0 ;  /* 0x00000006000dec11 */ /* 0x000fe400080f0eff */
[C---:B------:R-:W-:Y:S01]  /*16d0*/  @!P6 LEA R6, P0, R7.reuse, c[0x0][0x2a0], 0x2 ;  /* 0x0000a8000706ea11 */ /* 0x040fe200078010ff */
[----:B------:R4:W-:Y:S03]  /*16e0*/  @!P1 LDGSTS.E.BYPASS.LTC128B.128 [R247+0xf880], [R2.64], !P4 ;  /* 0x0f88000002f79fae */ /* 0x0009e6000e101d54 */
[----:B------:R-:W-:Y:S01]  /*16f0*/  @!P6 LEA.HI.X R7, R7, c[0x0][0x2a4], R13, 0x2, P0 ;  /* 0x0000a9000707ea11 */ /* 0x000fe200000f140d */
[----:B------:R-:W0:Y:S04]  /*1700*/  LDGDEPBAR ;  /* 0x00000000000079af */ /* 0x000e280000000000 */
[----:B------:R-:W-:Y:S06]  /*1710*/  BAR.SYNC.DEFER_BLOCKING 0x0 ;  /* 0x0000000000007b1d */ /* 0x000fec0000010000 */
[----:B------:R1:W5:Y:S01]  /*1720*/  @!P6 LDG.E R242, [R6.64] ;  /* 0x0000001406f2e981 */ /* 0x000362000c1e1900 */
[----:B------:R-:W-:Y:S01]  /*1730*/  IMAD.MOV R0, RZ, RZ, -R0 ;  /* 0x000000ffff007224 */ /* 0x000fe200078e0a00 */
[----:B------:R-:W-:Y:S01]  /*1740*/  UIMAD UR8, UR18, UR4, URZ ;  /* 0x00000004120872a4 */ /* 0x000fe2000f8e023f */
[----:B--2---:R-:W-:Y:S01]  /*1750*/  LEA.HI R8, R124, R129, RZ, 0x4 ;  /* 0x000000817c087211 */ /* 0x004fe200078f20ff */
[C---:B------:R-:W-:Y:S01]  /*1760*/  IMAD.WIDE R18, R128.reuse, 0x2, RZ ;  /* 0x0000000280127825 */ /* 0x040fe200078e02ff */
[C---:B------:R-:W-:Y:S01]  /*1770*/  ISETP.GE.AND P2, PT, R41.reuse, 0x1, PT ;  /* 0x000000012900780c */ /* 0x040fe20003f46270 */
[----:B------:R-:W-:Y:S01]  /*1780*/  UIMAD UR8, UR10, UR5, UR8 ;  /* 0x000000050a0872a4 */ /* 0x000fe2000f8e0208 */
[----:B------:R-:W-:Y:S01]  /*1790*/  ISETP.GE.AND P5, PT, R128, c[0x0][0x1d4], PT ;  /* 0x0000750080007a0c */ /* 0x000fe20003fa6270 */
[----:B------:R-:W-:Y:S01]  /*17a0*/  IMAD R243, R0, c[0x0][0x2b8], R12 ;  /* 0x0000ae0000f37a24 */ /* 0x000fe200078e020c */
[----:B------:R-:W-:Y:S01]  /*17b0*/  LOP3.LUT R12, R8, 0xfffffff0, RZ, 0xc0, !PT ;  /* 0xfffffff0080c7812 */ /* 0x000fe200078ec0ff */
[----:B------:R-:W-:Y:S01]  /*17c0*/  UIADD3 UR8, UR17, UR8, URZ ;  /* 0x0000000811087290 */ /* 0x000fe2000fffe03f */
[----:B------:R-:W-:Y:S01]  /*17d0*/  ISETP.GE.AND P1, PT, R41, 0x11, PT ;  /* 0x000000112900780c */ /* 0x000fe20003f26270 */
[C---:B----4-:R-:W-:Y:S01]  /*17e0*/  IMAD.WIDE.U32 R2, R243.reuse, c[0x0][0x1e0], RZ ;  /* 0x00007800f3027a25 */ /* 0x050fe200078e00ff */
[----:B------:R-:W-:Y:S01]  /*17f0*/  SHF.R.S32.HI R13, RZ, 0x1f, R243 ;  /* 0x0000001fff0d7819 */ /* 0x000fe200000114f3 */
[----:B------:R-:W-:Y:S01]  /*1800*/  ULDC.64 UR4, c[0x0][0x210] ;  /* 0x0000840000047ab9 */ /* 0x000fe20000000a00 */
[----:B------:R-:W-:Y:S01]  /*1810*/  SHF.R.S32.HI R14, RZ, 0x4, R8 ;  /* 0x00000004ff0e7819 */ /* 0x000fe20000011408 */
[----:B---3--:R-:W-:Y:S01]  /*1820*/  IMAD R5, R243, c[0x0][0x1e0], RZ ;  /* 0x00007800f3057a24 */ /* 0x008fe200078e02ff */
[----:B------:R-:W-:Y:S01]  /*1830*/  ISETP.GE.AND P4, PT, R42, c[0x0][0x1d4], PT ;  /* 0x000075002a007a0c */ /* 0x000fe20003f86270 */
[----:B------:R-:W-:Y:S01]  /*1840*/  IMAD R0, R13, c[0x0][0x1e0], RZ ;  /* 0x000078000d007a24 */ /* 0x000fe200078e02ff */
[----:B------:R-:W-:Y:S01]  /*1850*/  UIMAD UR18, UR18, UR4, URZ ;  /* 0x00000004121272a4 */ /* 0x000fe2000f8e023f */
[----:B------:R-:W-:Y:S01]  /*1860*/  IMAD.IADD R12, R129, 0x1, -R12 ;  /* 0x00000001810c7824 */ /* 0x000fe200078e0a0c */
[----:B------:R-:W-:Y:S01]  /*1870*/  UIMAD.WIDE.U32 UR24, UR10, UR4, URZ ;  /* 0x000000040a1872a5 */ /* 0x000fe2000f8e003f */
[----:B------:R-:W-:Y:S01]  /*1880*/  IMAD R0, R243, c[0x0][0x1e4], R0 ;  /* 0x00007900f3007a24 */ /* 0x000fe200078e0200 */
[----:B------:R-:W-:Y:S01]  /*1890*/  UIMAD UR18, UR10, UR5, UR18 ;  /* 0x000000050a1272a4 */ /* 0x000fe2000f8e0212 */
[----:B------:R-:W-:Y:S01]  /*18a0*/  IMAD R13, R13, c[0x0][0x208], RZ ;  /* 0x000082000d0d7a24 */ /* 0x000fe200078e02ff */
[----:B------:R-:W-:Y:S01]  /*18b0*/  SHF.R.S32.HI R16, RZ, 0x1f, R12 ;  /* 0x0000001fff107819 */ /* 0x000fe2000001140c */
[----:B------:R-:W-:Y:S01]  /*18c0*/  IMAD.IADD R3, R3, 0x1, R0 ;  /* 0x0000000103037824 */ /* 0x000fe200078e0200 */
[----:B------:R-:W-:Y:S01]  /*18d0*/  UIADD3 UR18, UR25, UR18, URZ ;  /* 0x0000001219127290 */ /* 0x000fe2000fffe03f */
[----:B-1----:R-:W-:Y:S01]  /*18e0*/  IMAD.U32 R7, RZ, RZ, UR10 ;  /* 0x0000000aff077e24 */ /* 0x002fe2000f8e00ff */
[----:B------:R-:W-:Y:S01]  /*18f0*/  LEA.HI R16, R16, R12, RZ, 0x3 ;  /* 0x0000000c10107211 */ /* 0x000fe200078f18ff */
[----:B------:R-:W-:Y:S01]  /*1900*/  IMAD R13, R243, c[0x0][0x20c], R13 ;  /* 0x00008300f30d7a24 */ /* 0x000fe200078e020d */
[----:B------:R-:W-:Y:S01]  /*1910*/  LOP3.LUT P6, RZ, R40, 0x2, RZ, 0xc0, !PT ;  /* 0x0000000228ff7812 */ /* 0x000fe200078cc0ff */
[----:B------:R-:W-:Y:S01]  /*1920*/  UIADD3 UR4, UR23, -0x1, URZ ;  /* 0xffffffff17047890 */ /* 0x000fe2000fffe03f */
[----:B------:R-:W-:Y:S01]  /*1930*/  LOP3.LUT R15, R16, 0xfffffff8, RZ, 0xc0, !PT ;  /* 0xfffffff8100f7812 */ /* 0x000fe200078ec0ff */
[----:B------:R-:W-:Y:S01]  /*1940*/  STL [R1+0x40], R130 ;  /* 0x0000408201007387 */ /* 0x000fe20000100800 */
[----:B------:R-:W-:Y:S01]  /*1950*/  SHF.R.S32.HI R127, RZ, 0x1f, R126 ;  /* 0x0000001fff7f7819 */ /* 0x000fe2000001147e */
[----:B------:R-:W-:Y:S01]  /*1960*/  UISETP.GT.AND UP0, UPT, UR4, UR7, UPT ;  /* 0x000000070400728c */ /* 0x000fe2000bf04270 */
[----:B------:R-:W-:Y:S01]  /*1970*/  SEL R125, RZ, 0x10, P4 ;  /* 0x00000010ff7d7807 */ /* 0x000fe20002000000 */
[----:B------:R-:W-:-:S02]  /*1980*/  IMAD.IADD R22, R12, 0x1, -R15 ;  /* 0x000000010c167824 */ /* 0x000fc400078e0a0f */
[----:B------:R-:W-:Y:S01]  /*1990*/  STL [R1+0x3c], R127 ;  /* 0x00003c7f01007387 */ /* 0x000fe20000100800 */
[----:B-----5:R-:W-:Y:S01]  /*19a0*/  SHF.R.S32.HI R17, RZ, 0x1f, R242 ;  /* 0x0000001fff117819 */ /* 0x020fe200000114f2 */
[----:B------:R-:W-:-:S04]  /*19b0*/  IMAD.WIDE.U32 R2, R242, c[0x0][0x1f0], R2 ;  /* 0x00007c00f2027a25 */ /* 0x000fc800078e0002 */
[----:B------:R-:W-:Y:S01]  /*19c0*/  IMAD R0, R17, c[0x0][0x1f0], RZ ;  /* 0x00007c0011007a24 */ /* 0x000fe200078e02ff */
[----:B------:R-:W-:-:S03]  /*19d0*/  IADD3 R4, P0, R2, UR16, RZ ;  /* 0x0000001002047c10 */ /* 0x000fc6000ff1e0ff */
[----:B------:R-:W-:-:S05]  /*19e0*/  IMAD R0, R242, c[0x0][0x1f4], R0 ;  /* 0x00007d00f2007a24 */ /* 0x000fca00078e0200 */
[----:B------:R-:W-:Y:S01]  /*19f0*/  IADD3.X R2, R3, UR8, R0, P0, !PT ;  /* 0x0000000803027c10 */ /* 0x000fe200087fe400 */
[----:B------:R-:W-:Y:S01]  /*1a00*/  IMAD R3, R242, c[0x0][0x1f0], R5 ;  /* 0x00007c00f2037a24 */ /* 0x000fe200078e0205 */
[----:B------:R-:W-:-:S04]  /*1a10*/  LEA R6, P0, R4, c[0x0][0x1c8], 0x1 ;  /* 0x0000720004067a11 */ /* 0x000fc800078008ff */
[----:B------:R-:W-:Y:S01]  /*1a20*/  LEA.HI.X R0, R4, c[0x0][0x1cc], R2, 0x1, P0 ;  /* 0x0000730004007a11 */ /* 0x000fe200000f0c02 */
[----:B------:R-:W-:Y:S01]  /*1a30*/  IMAD R4, R7, c[0x0][0x1e8], R3 ;  /* 0x00007a0007047a24 */ /* 0x000fe200078e0203 */
[----:B------:R-:W-:Y:S01]  /*1a40*/  SHFL.IDX PT, R2, R6, RZ, 0x181f ;  /* 0x00181fff06027589 */ /* 0x000fe200000e0000 */
[----:B------:R-:W-:-:S03]  /*1a50*/  ISETP.GT.AND P0, PT, R41, 0x20, PT ;  /* 0x000000202900780c */ /* 0x000fc60003f04270 */
[----:B------:R-:W1:Y:S01]  /*1a60*/  SHFL.IDX PT, R3, R0, RZ, 0x181f ;  /* 0x00181fff00037589 */ /* 0x000e6200000e0000 */
[----:B------:R-:W-:-:S03]  /*1a70*/  LEA R4, R4, c[0x0][0x1c8], 0x1 ;  /* 0x0000720004047a11 */ /* 0x000fc600078e08ff */
[----:B------:R-:W-:Y:S04]  /*1a80*/  SHFL.IDX PT, R6, R6, 0x1, 0x181f ;  /* 0x00381f0006067f89 */ /* 0x000fe800000e0000 */
[----:B------:R-:W-:Y:S04]  /*1a90*/  SHFL.IDX PT, R7, R0, 0x1, 0x181f ;  /* 0x00381f0000077f89 */ /* 0x000fe800000e0000 */
[----:B------:R-:W-:Y:S04]  /*1aa0*/  SHFL.IDX PT, R4, R4, 0x2, 0x181f ;  /* 0x00581f0004047f89 */ /* 0x000fe800000e0000 */
[----:B------:R2:W3:Y:S01]  /*1ab0*/  SHFL.IDX PT, R5, R0, 0x2, 0x181f ;  /* 0x00581f0000057f89 */ /* 0x0004e200000e0000 */
[----:B-1----:R-:W-:-:S05]  /*1ac0*/  @P2 IMAD.WIDE R10, R128, 0x2, R2 ;  /* 0x00000002800a2825 */ /* 0x002fca00078e0202 */
[----:B------:R1:W-:Y:S01]  /*1ad0*/  @P2 LDGSTS.E.BYPASS.LTC128B.128 [R247+0x5080], [R10.64], !P5 ;  /* 0x050800000af72fae */ /* 0x0003e2000e901d54 */
[----:B--2---:R-:W-:Y:S01]  /*1ae0*/  LEA.HI R0, R8, R14, RZ, 0x1 ;  /* 0x0000000e08007211 */ /* 0x004fe200078f08ff */
[----:B------:R-:W-:-:S03]  /*1af0*/  IMAD.WIDE.U32 R8, R243, c[0x0][0x208], RZ ;  /* 0x00008200f3087a25 */ /* 0x000fc600078e00ff */
[----:B------:R-:W-:Y:S01]  /*1b00*/  LOP3.LUT R0, R0, 0xfffffffe, RZ, 0xc0, !PT ;  /* 0xfffffffe00007812 */ /* 0x000fe200078ec0ff */
[----:B------:R-:W-:Y:S02]  /*1b10*/  IMAD.IADD R13, R9, 0x1, R13 ;  /* 0x00000001090d7824 */ /* 0x000fe400078e020d */
[----:B------:R-:W-:Y:S02]  /*1b20*/  IMAD.MOV.U32 R12, RZ, RZ, R8 ;  /* 0x000000ffff0c7224 */ /* 0x000fe400078e0008 */
[----:B------:R-:W-:-:S04]  /*1b30*/  @P2 IMAD.WIDE R8, R126, 0x2, R2 ;  /* 0x000000027e082825 */ /* 0x000fc800078e0202 */
[C---:B---3--:R-:W-:Y:S01]  /*1b40*/  @P0 IMAD.WIDE R2, R128.reuse, 0x2, R4 ;  /* 0x0000000280020825 */ /* 0x048fe200078e0204 */
[----:B------:R2:W-:Y:S03]  /*1b50*/  @P2 LDGSTS.E.BYPASS.LTC128B.128 [R247+0x6880], [R8.64], !P4 ;  /* 0x0688000008f72fae */ /* 0x0005e6000e101d54 */
[----:B-1----:R-:W-:-:S04]  /*1b60*/  @P1 IMAD.WIDE R10, R128, 0x2, R6 ;  /* 0x00000002800a1825 */ /* 0x002fc800078e0206 */
[----:B------:R-:W-:Y:S01]  /*1b70*/  @P1 IMAD.WIDE R6, R126, 0x2, R6 ;  /* 0x000000027e061825 */ /* 0x000fe200078e0206 */
[----:B------:R1:W-:Y:S03]  /*1b80*/  @P1 LDGSTS.E.BYPASS.LTC128B.128 [R247+0x5880], [R10.64], !P5 ;  /* 0x058800000af71fae */ /* 0x0003e6000e901d54 */
[----:B------:R-:W-:Y:S01]  /*1b90*/  IMAD.IADD R14, R14, 0x1, -R0 ;  /* 0x000000010e0e7824 */ /* 0x000fe200078e0a00 */
[----:B------:R3:W-:Y:S01]  /*1ba0*/  @P1 LDGSTS.E.BYPASS.LTC128B.128 [R247+0x7080], [R6.64], !P4 ;  /* 0x0708000006f71fae */ /* 0x0007e2000e101d54 */
[----:B------:R-:W-:Y:S02]  /*1bb0*/  IMAD.SHL.U32 R0, R40, 0x40, RZ ;  /* 0x0000004028007824 */ /* 0x000fe400078e00ff */
[----:B------:R-:W-:Y:S01]  /*1bc0*/  @P0 IMAD.WIDE R4, R126, 0x2, R4 ;  /* 0x000000027e040825 */ /* 0x000fe200078e0204 */
[----:B------:R4:W-:Y:S02]  /*1bd0*/  @P0 LDGSTS.E.BYPASS.LTC128B.128 [R247+0x6080], [R2.64], !P5 ;  /* 0x0608000002f70fae */ /* 0x0009e4000e901d54 */
[----:B------:R-:W-:-:S02]  /*1be0*/  LOP3.LUT R0, R0, 0x1c0, RZ, 0xc0, !PT ;  /* 0x000001c000007812 */ /* 0x000fc400078ec0ff */
[----:B------:R5:W-:Y:S04]  /*1bf0*/  @P0 LDGSTS.E.BYPASS.LTC128B.128 [R247+0x7880], [R4.64], !P4 ;  /* 0x0788000004f70fae */ /* 0x000be8000e101d54 */
[----:B------:R-:W0:Y:S01]  /*1c00*/  LDGDEPBAR ;  /* 0x00000000000079af */ /* 0x000e220000000000 */
[----:B--2---:R-:W-:Y:S01]  /*1c10*/  SHF.R.U32.HI R8, RZ, 0x3, R0 ;  /* 0x00000003ff087819 */ /* 0x004fe20000011600 */
[----:B---3--:R-:W-:Y:S02]  /*1c20*/  IMAD.SHL.U32 R6, R16, 0x40, RZ ;  /* 0x0000004010067824 */ /* 0x008fe400078e00ff */
[----:B----4-:R-:W-:-:S03]  /*1c30*/  IMAD.SHL.U32 R3, R21, 0x8, RZ ;  /* 0x0000000815037824 */ /* 0x010fc600078e00ff */
[----:B------:R-:W-:Y:S01]  /*1c40*/  LOP3.LUT R121, R6, 0xfffffe00, RZ, 0xc0, !PT ;  /* 0xfffffe0006797812 */ /* 0x000fe200078ec0ff */
[----:B------:R-:W-:Y:S02]  /*1c50*/  IMAD.SHL.U32 R2, R22, 0x40, RZ ;  /* 0x0000004016027824 */ /* 0x000fe400078e00ff */
[----:B-----5:R-:W-:Y:S01]  /*1c60*/  IMAD.SHL.U32 R5, R14, 0x8, RZ ;  /* 0x000000080e057824 */ /* 0x020fe200078e00ff */
[----:B------:R-:W-:Y:S01]  /*1c70*/  LOP3.LUT R9, R0, 0x8, R3, 0xf8, !PT ;  /* 0x0000000800097812 */ /* 0x000fe200078ef803 */
[----:B------:R-:W-:Y:S01]  /*1c80*/  IMAD R4, R17, c[0x0][0x218], RZ ;  /* 0x0000860011047a24 */ /* 0x000fe200078e02ff */
[----:B------:R-:W-:Y:S01]  /*1c90*/  LOP3.LUT R0, R2, 0x1c0, RZ, 0xc0, !PT ;  /* 0x000001c002007812 */ /* 0x000fe200078ec0ff */
[----:B------:R-:W-:Y:S01]  /*1ca0*/  IMAD.WIDE.U32 R2, R242, c[0x0][0x218], R12 ;  /* 0x00008600f2027a25 */ /* 0x000fe200078e000c */
[----:B------:R-:W-:Y:S01]  /*1cb0*/  LOP3.LUT R8, R9, R8, RZ, 0x3c, !PT ;  /* 0x0000000809087212 */ /* 0x000fe200078e3cff */
[----:B------:R-:W-:-:S04]  /*1cc0*/  DEPBAR.LE SB0, 0x1 ;  /* 0x000080400000791a */ /* 0x000fc80000000000 */
[----:B------:R-:W-:Y:S01]  /*1cd0*/  LOP3.LUT R7, R0, 0x8, R5, 0xf8, !PT ;  /* 0x0000000800077812 */ /* 0x000fe200078ef805 */
[----:B------:R-:W-:-:S04]  /*1ce0*/  DEPBAR.LE SB0, 0x0 ;  /* 0x000080000000791a */ /* 0x000fc80000000000 */
[----:B------:R-:W-:Y:S01]  /*1cf0*/  SHF.R.U32.HI R6, RZ, 0x3, R0 ;  /* 0x00000003ff067819 */ /* 0x000fe20000011600 */
[----:B------:R-:W-:Y:S01]  /*1d00*/  IMAD R0, R242, c[0x0][0x21c], R4 ;  /* 0x00008700f2007a24 */ /* 0x000fe200078e0204 */
[----:B------:R-:W-:Y:S01]  /*1d10*/  BAR.SYNC.DEFER_BLOCKING 0x0 ;  /* 0x0000000000007b1d */ /* 0x000fe20000010000 */
[----:B------:R-:W-:Y:S01]  /*1d20*/  IADD3 R5, P0, R2, UR24, RZ ;  /* 0x0000001802057c10 */ /* 0x000fe2000ff1e0ff */
[----:B------:R-:W-:Y:S01]  /*1d30*/  IMAD R2, R122, 0x400, R121 ;  /* 0x000004007a027824 */ /* 0x000fe200078e0279 */
[----:B------:R-:W-:Y:S02]  /*1d40*/  LOP3.LUT R120, R7, R6, RZ, 0x3c, !PT ;  /* 0x0000000607787212 */ /* 0x000fe400078e3cff */
[----:B------:R-:W-:Y:S01]  /*1d50*/  IADD3.X R3, R3, UR18, R0, P0, !PT ;  /* 0x0000001203037c10 */ /* 0x000fe200087fe400 */
[----:B------:R-:W-:Y:S01]  /*1d60*/  IMAD R0, R14, 0x200, R8 ;  /* 0x000002000e007824 */ /* 0x000fe200078e0208 */
[----:B------:R-:W-:Y:S01]  /*1d70*/  LEA R4, P0, R5, c[0x0][0x1f8], 0x1 ;  /* 0x00007e0005047a11 */ /* 0x000fe200078008ff */
[----:B------:R-:W-:-:S02]  /*1d80*/  IMAD.IADD R2, R120, 0x1, R2 ;  /* 0x0000000178027824 */ /* 0x000fc400078e0202 */
[----:B------:R-:W-:Y:S01]  /*1d90*/  IMAD.SHL.U32 R224, R0, 0x2, RZ ;  /* 0x0000000200e07824 */ /* 0x000fe200078e00ff */
[----:B------:R-:W-:Y:S01]  /*1da0*/  LEA.HI.X R3, R5, c[0x0][0x1fc], R3, 0x1, P0 ;  /* 0x00007f0005037a11 */ /* 0x000fe200000f0c03 */
[----:B------:R-:W2:Y:S01]  /*1db0*/  SHFL.IDX PT, R8, R4, 0x2, 0x181f ;  /* 0x00581f0004087f89 */ /* 0x000ea200000e0000 */
[----:B------:R-:W-:Y:S02]  /*1dc0*/  IMAD.SHL.U32 R231, R2, 0x2, RZ ;  /* 0x0000000202e77824 */ /* 0x000fe400078e00ff */
[C---:B------:R-:W-:Y:S01]  /*1dd0*/  IADD3 R17, R224.reuse, 0x5080, RZ ;  /* 0x00005080e0117810 */ /* 0x040fe20007ffe0ff */
[----:B------:R-:W3:Y:S01]  /*1de0*/  SHFL.IDX PT, R16, R4, RZ, 0x181f ;  /* 0x00181fff04107589 */ /* 0x000ee200000e0000 */
[----:B------:R-:W-:Y:S02]  /*1df0*/  IADD3 R235, R224, 0x50a0, RZ ;  /* 0x000050a0e0eb7810 */ /* 0x000fe40007ffe0ff */
[----:B------:R-:W-:Y:S01]  /*1e00*/  @P6 IADD3 R235, R17, -0x20, RZ ;  /* 0xffffffe011eb6810 */ /* 0x000fe20007ffe0ff */
[----:B-1----:R-:W1:Y:S03]  /*1e10*/  SHFL.IDX PT, R11, R4, 0x1, 0x181f ;  /* 0x00381f00040b7f89 */ /* 0x002e6600000e0000 */
[C---:B------:R-:W-:Y:S01]  /*1e20*/  IADD3 R241, R235.reuse, 0x800, RZ ;  /* 0x00000800ebf17810 */ /* 0x040fe20007ffe0ff */
[----:B------:R-:W4:Y:S01]  /*1e30*/  SHFL.IDX PT, R0, R3, 0x2, 0x181f ;  /* 0x00581f0003007f89 */ /* 0x000f2200000e0000 */
[----:B------:R-:W-:-:S02]  /*1e40*/  IADD3 R240, R235, 0x1000, RZ ;  /* 0x00001000ebf07810 */ /* 0x000fc40007ffe0ff */
[C---:B------:R-:W-:Y:S01]  /*1e50*/  IADD3 R239, R235.reuse, 0x1800, RZ ;  /* 0x00001800ebef7810 */ /* 0x040fe20007ffe0ff */
[----:B------:R-:W5:Y:S01]  /*1e60*/  SHFL.IDX PT, R10, R3, RZ, 0x181f ;  /* 0x00181fff030a7589 */ /* 0x000f6200000e0000 */
[C---:B------:R-:W-:Y:S02]  /*1e70*/  IADD3 R238, R235.reuse, 0x2000, RZ ;  /* 0x00002000ebee7810 */ /* 0x040fe40007ffe0ff */
[----:B------:R-:W-:Y:S01]  /*1e80*/  IADD3 R237, R235, 0x2800, RZ ;  /* 0x00002800ebed7810 */ /* 0x000fe20007ffe0ff */
[----:B------:R5:W5:Y:S01]  /*1e90*/  SHFL.IDX PT, R9, R3, 0x1, 0x181f ;  /* 0x00381f0003097f89 */ /* 0x000b6200000e0000 */
[----:B--2---:R-:W-:-:S03]  /*1ea0*/  IADD3 R30, P0, R18, R8, RZ ;  /* 0x00000008121e7210 */ /* 0x004fc60007f1e0ff */
[----:B------:R-:W-:Y:S01]  /*1eb0*/  LDSM.16.M88.4 R36, [R224+0x5080] ;  /* 0x00508000e024783b */ /* 0x000fe20000000200 */
[----:B---3--:R-:W-:-:S03]  /*1ec0*/  IADD3 R28, P2, R16, R18, RZ ;  /* 0x00000012101c7210 */ /* 0x008fc60007f5e0ff */
[----:B------:R-:W2:Y:S01]  /*1ed0*/  LDSM.16.M88.4 R12, [R231+0x8080] ;  /* 0x00808000e70c783b */ /* 0x000ea20000000200 */
[----:B-1----:R-:W-:-:S03]  /*1ee0*/  IADD3 R26, P1, R18, R11, RZ ;  /* 0x0000000b121a7210 */ /* 0x002fc60007f3e0ff */
[----:B------:R-:W1:Y:S01]  /*1ef0*/  LDSM.16.M88.4 R4, [R231+0xa080] ;  /* 0x00a08000e704783b */ /* 0x000e620000000200 */
[----:B----4-:R-:W-:-:S03]  /*1f00*/  IMAD.X R31, R19, 0x1, R0, P0 ;  /* 0x00000001131f7824 */ /* 0x010fc600000e0600 */
[----:B------:R-:W3:Y:S01]  /*1f10*/  LDSM.16.M88.4 R32, [R224+0x6080] ;  /* 0x00608000e020783b */ /* 0x000ee20000000200 */
[----:B-----5:R-:W-:-:S03]  /*1f20*/  IMAD.X R29, R10, 0x1, R19, P2 ;  /* 0x000000010a1d7824 */ /* 0x020fc600010e0613 */
[----:B------:R-:W4:Y:S01]  /*1f30*/  LDSM.16.M88.4 R44, [R224+0x5880] ;  /* 0x00588000e02c783b */ /* 0x000f220000000200 */
[----:B------:R-:W-:-:S03]  /*1f40*/  IMAD.WIDE R2, R126, 0x2, RZ ;  /* 0x000000027e027825 */ /* 0x000fc600078e02ff */
[----:B------:R-:W-:Y:S01]  /*1f50*/  LDSM.16.M88.4 R52, [R235] ;  /* 0x00000000eb34783b */ /* 0x000fe20000000200 */
[----:B------:R-:W-:Y:S01]  /*1f60*/  IMAD.X R27, R19, 0x1, R9, P1 ;  /* 0x00000001131b7824 */ /* 0x000fe200008e0609 */
[----:B------:R-:W-:Y:S02]  /*1f70*/  IADD3 R24, P0, R16, R2, RZ ;  /* 0x0000000210187210 */ /* 0x000fe40007f1e0ff */
[----:B------:R-:W-:Y:S01]  /*1f80*/  LDSM.16.M88.4 R56, [R235+0x800] ;  /* 0x00080000eb38783b */ /* 0x000fe20000000200 */
[----:B------:R-:W-:Y:S02]  /*1f90*/  IADD3 R20, P6, R2, R11, RZ ;  /* 0x0000000b02147210 */ /* 0x000fe40007fde0ff */
[----:B------:R-:W-:Y:S02]  /*1fa0*/  IMAD.X R25, R10, 0x1, R3, P0 ;  /* 0x000000010a197824 */ /* 0x000fe400000e0603 */
[----:B------:R-:W-:Y:S01]  /*1fb0*/  R2P PR, R22, 0x6 ;  /* 0x0000000616007804 */ /* 0x000fe20000000000 */
[C---:B------:R-:W-:Y:S01]  /*1fc0*/  IMAD.X R21, R3.reuse, 0x1, R9, P6 ;  /* 0x0000000103157824 */ /* 0x040fe200030e0609 */
[----:B------:R-:W-:Y:S01]  /*1fd0*/  IADD3 R22, P0, R2, R8, RZ ;  /* 0x0000000802167210 */ /* 0x000fe20007f1e0ff */
[----:B------:R-:W-:Y:S01]  /*1fe0*/  IMAD.MOV.U32 R2, RZ, RZ, 0x10 ;  /* 0x00000010ff027424 */ /* 0x000fe200078e00ff */
[----:B------:R-:W-:Y:S01]  /*1ff0*/  ISETP.GE.AND P6, PT, R128, c[0x0][0x1d4], PT ;  /* 0x0000750080007a0c */ /* 0x000fe20003fc6270 */
[----:B------:R-:W-:Y:S02]  /*2000*/  LDSM.16.M88.4 R64, [R235+0x1000] ;  /* 0x00100000eb40783b */ /* 0x000fe40000000200 */
[----:B------:R-:W-:Y:S01]  /*2010*/  IMAD.X R23, R3, 0x1, R0, P0 ;  /* 0x0000000103177824 */ /* 0x000fe200000e0600 */
[----:B------:R-:W-:Y:S01]  /*2020*/  ISETP.LT.OR P0, PT, R41, 0x1, P6 ;  /* 0x000000012900780c */ /* 0x000fe20003701670 */
[----:B------:R-:W-:Y:S01]  /*2030*/  IMAD.MOV.U32 R0, RZ, RZ, 0x40 ;  /* 0x00000040ff007424 */ /* 0x000fe200078e00ff */
[----:B------:R-:W-:Y:S01]  /*2040*/  SEL R3, R2, 0xfffffff0, !P1 ;  /* 0xfffffff002037807 */ /* 0x000fe20004800000 */
[----:B------:R-:W-:Y:S01]  /*2050*/  IMAD.MOV.U32 R2, RZ, RZ, 0x20 ;  /* 0x00000020ff027424 */ /* 0x000fe200078e00ff */
[----:B------:R-:W-:-:S03]  /*2060*/  ISETP.GE.AND P1, PT, R42, c[0x0][0x1d4], PT ;  /* 0x000075002a007a0c */ /* 0x000fc60003f26270 */
[----:B------:R-:W-:Y:S01]  /*2070*/  IMAD R233, R3, 0x2, R231 ;  /* 0x0000000203e97824 */ /* 0x000fe200078e02e7 */
[----:B--2---:R-:W-:Y:S01]  /*2080*/  HMMA.16816.F32 R88, R12, R36, RZ ;  /* 0x000000240c58723c */ /* 0x004fe200000018ff */
[----:B------:R-:W-:-:S03]  /*2090*/  SEL R2, R2, 0xffffffe0, !P2 ;  /* 0xffffffe002027807 */ /* 0x000fc60005000000 */
[----:B------:R-:W2:Y:S02]  /*20a0*/  LDSM.16.M88.4 R8, [R233+0xa080] ;  /* 0x00a08000e908783b */ /* 0x000ea40000000200 */
[C---:B------:R-:W-:Y:S02]  /*20b0*/  IMAD R232, R2.reuse, 0x2, R231 ;  /* 0x0000000202e87824 */ /* 0x040fe400078e02e7 */
[----:B------:R-:W5:Y:S01]  /*20c0*/  LDSM.16.M88.4 R16, [R233+0x8080] ;  /* 0x00808000e910783b */ /* 0x000f620000000200 */
[----:B-1----:R-:W-:Y:S01]  /*20d0*/  HMMA.16816.F32 R72, R4, R36, RZ ;  /* 0x000000240448723c */ /* 0x002fe200000018ff */
[----:B------:R-:W-:Y:S02]  /*20e0*/  IMAD R234, R2, 0x2, R233 ;  /* 0x0000000202ea7824 */ /* 0x000fe400078e02e9 */
[----:B------:R-:W-:Y:S01]  /*20f0*/  @!PT LDS RZ, [RZ] ;  /* 0x00000000fffff984 */ /* 0x000fe20000000800 */
[----:B------:R-:W-:Y:S01]  /*2100*/  @!PT LDS RZ, [RZ] ;  /* 0x00000000fffff984 */ /* 0x000fe20000000800 */
[----:B------:R-:W-:Y:S01]  /*2110*/  @!PT LDS RZ, [RZ] ;  /* 0x00000000fffff984 */ /* 0x000fe20000000800 */
[----:B------:R1:W-:Y:S01]  /*2120*/  LDGSTS.E.BYPASS.LTC128B.128 [R247+0x2080], [R28.64], !P0 ;  /* 0x020800001cf77fae */ /* 0x0003e2000c101d54 */
[----:B------:R-:W-:Y:S01]  /*2130*/  ISETP.LT.OR P0, PT, R41, 0x1, P1 ;  /* 0x000000012900780c */ /* 0x000fe20000f01670 */
[----:B------:R-:W-:-:S03]  /*2140*/  IMAD R236, R3, 0x2, R232 ;  /* 0x0000000203ec7824 */ /* 0x000fc600078e02e8 */
[-C--:B------:R-:W-:Y:S08]  /*2150*/  HMMA.16816.F32 R68, R4, R38.reuse, RZ ;  /* 0x000000260444723c */ /* 0x080ff000000018ff */
[----:B------:R-:W-:Y:S01]  /*2160*/  HMMA.16816.F32 R92, R12, R38, RZ ;  /* 0x000000260c5c723c */ /* 0x000fe200000018ff */
[----:B------:R1:W-:Y:S01]  /*2170*/  LDGSTS.E.BYPASS.LTC128B.128 [R247+0x3880], [R24.64], !P0 ;  /* 0x0388000018f77fae */ /* 0x0003e2000c101d54 */
[----:B------:R-:W-:-:S02]  /*2180*/  ISETP.LT.OR P0, PT, R41, 0x11, P6 ;  /* 0x000000112900780c */ /* 0x000fc40003701670 */
[----:B------:R-:W-:-:S04]  /*2190*/  ISETP.LT.OR P6, PT, R41, 0x21, P6 ;  /* 0x000000212900780c */ /* 0x000fc800037c1670 */
[C---:B---3--:R-:W-:Y:S07]  /*21a0*/  HMMA.16816.F32 R36, R4.reuse, R32, RZ ;  /* 0x000000200424723c */ /* 0x048fee00000018ff */
[----:B------:R1:W-:Y:S01]  /*21b0*/  LDGSTS.E.BYPASS.LTC128B.128 [R247+0x2880], [R26.64], !P0 ;  /* 0x028800001af77fae */ /* 0x0003e2000c101d54 */
[C---:B------:R-:W-:Y:S01]  /*21c0*/  ISETP.LT.OR P0, PT, R41.reuse, 0x11, P1 ;  /* 0x000000112900780c */ /* 0x040fe20000f01670 */
[----:B----4-:R-:W-:Y:S01]  /*21d0*/  HMMA.16816.F32 R48, R4, R44, RZ ;  /* 0x0000002c0430723c */ /* 0x010fe200000018ff */
[----:B------:R-:W-:-:S07]  /*21e0*/  ISETP.LT.OR P1, PT, R41, 0x21, P1 ;  /* 0x000000212900780c */ /* 0x000fce0000f21670 */
[----:B------:R-:W-:Y:S04]  /*21f0*/  HMMA.16816.F32 R60, R4, R46, RZ ;  /* 0x0000002e043c723c */ /* 0x000fe800000018ff */
[----:B------:R3:W-:Y:S01]  /*2200*/  LDGSTS.E.BYPASS.LTC128B.128 [R247+0x4080], [R20.64], !P0 ;  /* 0x0408000014f77fae */ /* 0x0007e2000c101d54 */
[----:B------:R-:W-:-:S03]  /*2210*/  LOP3.LUT P0, RZ, R40, 0x4, RZ, 0xc0, !PT ;  /* 0x0000000428ff7812 */ /* 0x000fc6000780c0ff */
[----:B------:R-:W-:Y:S01]  /*2220*/  HMMA.16816.F32 R4, R4, R34, RZ ;  /* 0x000000220404723c */ /* 0x000fe200000018ff */
[----:B------:R-:W-:Y:S01]  /*2230*/  SEL R0, R0, 0xffffffc0, !P0 ;  /* 0xffffffc000007807 */ /* 0x000fe20004000000 */
[----:B------:R4:W-:Y:S01]  /*2240*/  LDGSTS.E.BYPASS.LTC128B.128 [R247+0x3080], [R30.64], !P6 ;  /* 0x030800001ef77fae */ /* 0x0009e2000f101d54 */
[----:B------:R-:W-:Y:S02]  /*2250*/  PLOP3.LUT P0, PT, PT, PT, UP0, 0x80, 0x0 ;  /* 0x000000000000781c */ /* 0x000fe40003f0f008 */
[----:B------:R-:W-:Y:S01]  /*2260*/  ISETP.GT.AND P6, PT, R131, 0x2f, PT ;  /* 0x0000002f8300780c */ /* 0x000fe20003fc4270 */
[----:B------:R-:W-:Y:S01]  /*2270*/  IMAD.IADD R230, R224, 0x1, R0 ;  /* 0x00000001e0e67824 */ /* 0x000fe200078e0200 */
[----:B------:R3:W-:Y:S01]  /*2280*/  LDGSTS.E.BYPASS.LTC128B.128 [R247+0x4880], [R22.64], !P1 ;  /* 0x0488000016f77fae */ /* 0x0007e2000c901d54 */
[C---:B------:R-:W-:Y:S01]  /*2290*/  HMMA.16816.F32 R80, R12.reuse, R44, RZ ;  /* 0x0000002c0c50723c */ /* 0x040fe200000018ff */
[----:B------:R-:W-:Y:S01]  /*22a0*/  IMAD.IADD R229, R0, 0x1, R235 ;  /* 0x0000000100e57824 */ /* 0x000fe200078e02eb */
[----:B------:R-:W-:Y:S01]  /*22b0*/  LOP3.LUT R0, R120, R121, RZ, 0xfc, !PT ;  /* 0x0000007978007212 */ /* 0x000fe200078efcff */
[----:B-1----:R-:W-:Y:S04]  /*22c0*/  LDSM.16.M88.4 R24, [R230+0x5080] ;  /* 0x00508000e618783b */ /* 0x002fe80000000200 */
[----:B------:R-:W-:Y:S01]  /*22d0*/  LDSM.16.M88.4 R40, [R229] ;  /* 0x00000000e528783b */ /* 0x000fe20000000200 */
[C---:B------:R-:W-:Y:S03]  /*22e0*/  HMMA.16816.F32 R100, R12.reuse, R46, RZ ;  /* 0x0000002e0c64723c */ /* 0x040fe600000018ff */
[----:B------:R-:W0:Y:S05]  /*22f0*/  LDGDEPBAR ;  /* 0x00000000000079af */ /* 0x000e2a0000000000 */
[C---:B------:R-:W-:Y:S08]  /*2300*/  HMMA.16816.F32 R76, R12.reuse, R32, RZ ;  /* 0x000000200c4c723c */ /* 0x040ff000000018ff */
[----:B------:R-:W-:Y:S01]  /*2310*/  HMMA.16816.F32 R104, R12, R34, RZ ;  /* 0x000000220c68723c */ /* 0x000fe200000018ff */
[----:B------:R-:W1:Y:S04]  /*2320*/  LDSM.16.M88.4 R12, [R232+0xa080] ;  /* 0x00a08000e80c783b */ /* 0x000e680000000200 */
[----:B---3--:R-:W3:Y:S03]  /*2330*/  LDSM.16.M88.4 R20, [R230+0x5880] ;  /* 0x00588000e614783b */ /* 0x008ee60000000200 */
[C---:B--2---:R-:W-:Y:S01]  /*2340*/  HMMA.16816.F32 R108, R8.reuse, R64, R36 ;  /* 0x00000040086c723c */ /* 0x044fe20000001824 */
[----:B------:R-:W2:Y:S07]  /*2350*/  LDSM.16.M88.4 R36, [R230+0x6080] ;  /* 0x00608000e624783b */ /* 0x000eae0000000200 */
[C---:B------:R-:W-:Y:S08]  /*2360*/  HMMA.16816.F32 R116, R8.reuse, R52, R72 ;  /* 0x000000340874723c */ /* 0x040ff00000001848 */
[C---:B------:R-:W-:Y:S08]  /*2370*/  HMMA.16816.F32 R112, R8.reuse, R56, R48 ;  /* 0x000000380870723c */ /* 0x040ff00000001830 */
[C---:B------:R-:W-:Y:S01]  /*2380*/  HMMA.16816.F32 R96, R8.reuse, R54, R68 ;  /* 0x000000360860723c */ /* 0x040fe20000001844 */
[----:B------:R-:W-:Y:S07]  /*2390*/  LDSM.16.M88.4 R68, [R229+0x1000] ;  /* 0x00100000e544783b */ /* 0x000fee0000000200 */
[C---:B------:R-:W-:Y:S01]  /*23a0*/  HMMA.16816.F32 R84, R8.reuse, R58, R60 ;  /* 0x0000003a0854723c */ /* 0x040fe2000000183c */
[----:B------:R-:W-:Y:S07]  /*23b0*/  LDSM.16.M88.4 R60, [R229+0x800] ;  /* 0x00080000e53c783b */ /* 0x000fee0000000200 */
[----:B------:R-:W-:Y:S01]  /*23c0*/  HMMA.16816.F32 R72, R8, R66, R4 ;  /* 0x000000420848723c */ /* 0x000fe20000001804 */
[----:B------:R-:W1:Y:S04]  /*23d0*/  LDSM.16.M88.4 R8, [R232+0x8080] ;  /* 0x00808000e808783b */ /* 0x000e680000000200 */
[----:B------:R-:W1:Y:S03]  /*23e0*/  LDSM.16.M88.4 R4, [R234+0xa080] ;  /* 0x00a08000ea04783b */ /* 0x000e660000000200 */
[C---:B-----5:R-:W-:Y:S08]  /*23f0*/  HMMA.16816.F32 R48, R16.reuse, R52, R88 ;  /* 0x000000341030723c */ /* 0x060ff00000001858 */
[C---:B------:R-:W-:Y:S08]  /*2400*/  HMMA.16816.F32 R32, R16.reuse, R64, R76 ;  /* 0x000000401020723c */ /* 0x040ff0000000184c */
[C---:B------:R-:W-:Y:S08]  /*2410*/  HMMA.16816.F32 R52, R16.reuse, R54, R92 ;  /* 0x000000361034723c */ /* 0x040ff0000000185c */
[C---:B----4-:R-:W-:Y:S08]  /*2420*/  HMMA.16816.F32 R28, R16.reuse, R58, R100 ;  /* 0x0000003a101c723c */ /* 0x050ff00000001864 */
[C---:B------:R-:W-:Y:S08]  /*2430*/  HMMA.16816.F32 R44, R16.reuse, R56, R80 ;  /* 0x00000038102c723c */ /* 0x040ff00000001850 */
[----:B------:R-:W-:Y:S01]  /*2440*/  HMMA.16816.F32 R64, R16, R66, R104 ;  /* 0x000000421040723c */ /* 0x000fe20000001868 */
[----:B------:R-:W4:Y:S07]  /*2450*/  LDSM.16.M88.4 R16, [R234+0x8080] ;  /* 0x00808000ea10783b */ /* 0x000f2e0000000200 */
[C---:B-1----:R-:W-:Y:S08]  /*2460*/  HMMA.16816.F32 R56, R12.reuse, R24, R116 ;  /* 0x000000180c38723c */ /* 0x042ff00000001874 */
[C---:B------:R-:W-:Y:S08]  /*2470*/  HMMA.16816.F32 R76, R12.reuse, R26, R96 ;  /* 0x0000001a0c4c723c */ /* 0x040ff00000001860 */
[C---:B---3--:R-:W-:Y:S08]  /*2480*/  HMMA.16816.F32 R80, R12.reuse, R20, R112 ;  /* 0x000000140c50723c */ /* 0x048ff00000001870 */
[C---:B--2---:R-:W-:Y:S08]  /*2490*/  HMMA.16816.F32 R88, R12.reuse, R36, R108 ;  /* 0x000000240c58723c */ /* 0x044ff0000000186c */
[C---:B------:R-:W-:Y:S08]  /*24a0*/  HMMA.16816.F32 R84, R12.reuse, R22, R84 ;  /* 0x000000160c54723c */ /* 0x040ff00000001854 */
[----:B------:R-:W-:Y:S01]  /*24b0*/  HMMA.16816.F32 R92, R12, R38, R72 ;  /* 0x000000260c5c723c */ /* 0x000fe20000001848 */
[----:B------:R-:W-:Y:S07]  /*24c0*/  LDSM.16.M88.4 R12, [R231+0xe080] ;  /* 0x00e08000e70c783b */ /* 0x000fee0000000200 */
        /* <DEDUP_REMOVED lines=8> */
[----:B------:R-:W-:Y:S07]  /*2550*/  LDSM.16.M88.4 R44, [R235+0x2000] ;  /* 0x00200000eb2c783b */ /* 0x000fee0000000200 */
[----:B------:R-:W-:Y:S01]  /*2560*/  HMMA.16816.F32 R52, R8, R38, R64 ;  /* 0x000000260834723c */ /* 0x000fe20000001840 */
[----:B------:R-:W3:Y:S07]  /*2570*/  LDSM.16.M88.4 R8, [R231+0xc080] ;  /* 0x00c08000e708783b */ /* 0x000eee0000000200 */
[C---:B------:R-:W-:Y:S01]  /*2580*/  HMMA.16816.F32 R36, R4.reuse, R40, R56 ;  /* 0x000000280424723c */ /* 0x040fe20000001838 */
[----:B------:R-:W-:Y:S07]  /*2590*/  LDSM.16.M88.4 R56, [R235+0x2800] ;  /* 0x00280000eb38783b */ /* 0x000fee0000000200 */
[C---:B------:R-:W-:Y:S08]  /*25a0*/  HMMA.16816.F32 R20, R4.reuse, R42, R76 ;  /* 0x0000002a0414723c */ /* 0x040ff0000000184c */
[C---:B------:R-:W-:Y:S08]  /*25b0*/  HMMA.16816.F32 R64, R4.reuse, R60, R80 ;  /* 0x0000003c0440723c */ /* 0x040ff00000001850 */
[C---:B------:R-:W-:Y:S08]  /*25c0*/  HMMA.16816.F32 R72, R4.reuse, R62, R84 ;  /* 0x0000003e0448723c */ /* 0x040ff00000001854 */
[C---:B------:R-:W-:Y:S08]  /*25d0*/  HMMA.16816.F32 R76, R4.reuse, R68, R88 ;  /* 0x00000044044c723c */ /* 0x040ff00000001858 */
[----:B------:R-:W-:Y:S01]  /*25e0*/  HMMA.16816.F32 R92, R4, R70, R92 ;  /* 0x00000046045c723c */ /* 0x000fe2000000185c */
[----:B------:R-:W-:Y:S07]  /*25f0*/  LDSM.16.M88.4 R4, [R233+0xe080] ;  /* 0x00e08000e904783b */ /* 0x000fee0000000200 */
[C---:B----4-:R-:W-:Y:S01]  /*2600*/  HMMA.16816.F32 R84, R16.reuse, R40, R48 ;  /* 0x000000281054723c */ /* 0x050fe20000001830 */
[----:B------:R-:W4:Y:S07]  /*2610*/  LDSM.16.M88.4 R48, [R235+0x1800] ;  /* 0x00180000eb30783b */ /* 0x000f2e0000000200 */
[C---:B------:R-:W-:Y:S08]  /*2620*/  HMMA.16816.F32 R96, R16.reuse, R42, R96 ;  /* 0x0000002a1060723c */ /* 0x040ff00000001860 */
[C---:B------:R-:W-:Y:S08]  /*2630*/  HMMA.16816.F32 R100, R16.reuse, R60, R100 ;  /* 0x0000003c1064723c */ /* 0x040ff00000001864 */
[C---:B------:R-:W-:Y:S08]  /*2640*/  HMMA.16816.F32 R60, R16.reuse, R62, R108 ;  /* 0x0000003e103c723c */ /* 0x040ff0000000186c */
[C---:B------:R-:W-:Y:S08]  /*2650*/  HMMA.16816.F32 R104, R16.reuse, R68, R104 ;  /* 0x000000441068723c */ /* 0x040ff00000001868 */
[----:B------:R-:W-:Y:S08]  /*2660*/  HMMA.16816.F32 R88, R16, R70, R52 ;  /* 0x000000461058723c */ /* 0x000ff00000001834 */
[C---:B-1----:R-:W-:Y:S08]  /*2670*/  HMMA.16816.F32 R80, R12.reuse, R32, R36 ;  /* 0x000000200c50723c */ /* 0x042ff00000001824 */
[C---:B------:R-:W-:Y:S01]  /*2680*/  HMMA.16816.F32 R52, R12.reuse, R34, R20 ;  /* 0x000000220c34723c */ /* 0x040fe20000001814 */
[----:B------:R-:W1:Y:S07]  /*2690*/  LDSM.16.M88.4 R20, [R233+0xc080] ;  /* 0x00c08000e914783b */ /* 0x000e6e0000000200 */
[C---:B--2---:R-:W-:Y:S08]  /*26a0*/  HMMA.16816.F32 R40, R12.reuse, R28, R64 ;  /* 0x0000001c0c28723c */ /* 0x044ff00000001840 */
[C---:B------:R-:W-:Y:S08]  /*26b0*/  HMMA.16816.F32 R36, R12.reuse, R30, R72 ;  /* 0x0000001e0c24723c */ /* 0x040ff00000001848 */
[C---:B------:R-:W-:Y:S08]  /*26c0*/  HMMA.16816.F32 R16, R12.reuse, R24, R76 ;  /* 0x000000180c10723c */ /* 0x040ff0000000184c */
[----:B------:R-:W-:Y:S08]  /*26d0*/  HMMA.16816.F32 R12, R12, R26, R92 ;  /* 0x0000001a0c0c723c */ /* 0x000ff0000000185c */
[C---:B---3--:R-:W-:Y:S08]  /*26e0*/  HMMA.16816.F32 R72, R8.reuse, R32, R84 ;  /* 0x000000200848723c */ /* 0x048ff00000001854 */
[C---:B------:R-:W-:Y:S01]  /*26f0*/  HMMA.16816.F32 R68, R8.reuse, R34, R96 ;  /* 0x000000220844723c */ /* 0x040fe20000001860 */
[----:B------:R-:W-:Y:S07]  /*2700*/  LDSM.16.M88.4 R32, [R230+0x7880] ;  /* 0x00788000e620783b */ /* 0x000fee0000000200 */
[C---:B------:R-:W-:Y:S08]  /*2710*/  HMMA.16816.F32 R64, R8.reuse, R28, R100 ;  /* 0x0000001c0840723c */ /* 0x040ff00000001864 */
[C---:B------:R-:W-:Y:S08]  /*2720*/  HMMA.16816.F32 R60, R8.reuse, R30, R60 ;  /* 0x0000001e083c723c */ /* 0x040ff0000000183c */
[C---:B------:R-:W-:Y:S08]  /*2730*/  HMMA.16816.F32 R28, R8.reuse, R24, R104 ;  /* 0x00000018081c723c */ /* 0x040ff00000001868 */
[----:B------:R-:W-:Y:S01]  /*2740*/  HMMA.16816.F32 R8, R8, R26, R88 ;  /* 0x0000001a0808723c */ /* 0x000fe20000001858 */
[----:B------:R-:W-:Y:S07]  /*2750*/  LDSM.16.M88.4 R24, [R229+0x2000] ;  /* 0x00200000e518783b */ /* 0x000fee0000000200 */
[C---:B----4-:R-:W-:Y:S08]  /*2760*/  HMMA.16816.F32 R76, R4.reuse, R50, R52 ;  /* 0x00000032044c723c */ /* 0x050ff00000001834 */
[C---:B------:R-:W-:Y:S01]  /*2770*/  HMMA.16816.F32 R104, R4.reuse, R46, R36 ;  /* 0x0000002e0468723c */ /* 0x040fe20000001824 */
[----:B------:R-:W-:Y:S07]  /*2780*/  LDSM.16.M88.4 R36, [R230+0x7080] ;  /* 0x00708000e624783b */ /* 0x000fee0000000200 */
[C---:B------:R-:W-:Y:S01]  /*2790*/  HMMA.16816.F32 R100, R4.reuse, R56, R16 ;  /* 0x000000380464723c */ /* 0x040fe20000001810 */
[----:B------:R-:W2:Y:S07]  /*27a0*/  LDSM.16.M88.4 R16, [R232+0xe080] ;  /* 0x00e08000e810783b */ /* 0x000eae0000000200 */
[C---:B------:R-:W-:Y:S01]  /*27b0*/  HMMA.16816.F32 R108, R4.reuse, R44, R40 ;  /* 0x0000002c046c723c */ /* 0x040fe20000001828 */
[----:B------:R-:W3:Y:S07]  /*27c0*/  LDSM.16.M88.4 R40, [R230+0x6880] ;  /* 0x00688000e628783b */ /* 0x000eee0000000200 */
[C---:B------:R-:W-:Y:S01]  /*27d0*/  HMMA.16816.F32 R52, R4.reuse, R58, R12 ;  /* 0x0000003a0434723c */ /* 0x040fe2000000180c */
[----:B------:R-:W4:Y:S07]  /*27e0*/  LDSM.16.M88.4 R12, [R232+0xc080] ;  /* 0x00c08000e80c783b */ /* 0x000f2e0000000200 */
[-C--:B------:R-:W-:Y:S01]  /*27f0*/  HMMA.16816.F32 R80, R4, R48.reuse, R80 ;  /* 0x000000300450723c */ /* 0x080fe20000001850 */
[----:B------:R-:W5:Y:S07]  /*2800*/  LDSM.16.M88.4 R4, [R236+0xe080] ;  /* 0x00e08000ec04783b */ /* 0x000f6e0000000200 */
[C---:B-1----:R-:W-:Y:S08]  /*2810*/  HMMA.16816.F32 R96, R20.reuse, R48, R72 ;  /* 0x000000301460723c */ /* 0x042ff00000001848 */
[C---:B------:R-:W-:Y:S08]  /*2820*/  HMMA.16816.F32 R92, R20.reuse, R50, R68 ;  /* 0x00000032145c723c */ /* 0x040ff00000001844 */
[C---:B------:R-:W-:Y:S08]  /*2830*/  HMMA.16816.F32 R88, R20.reuse, R44, R64 ;  /* 0x0000002c1458723c */ /* 0x040ff00000001840 */
[C---:B------:R-:W-:Y:S08]  /*2840*/  HMMA.16816.F32 R84, R20.reuse, R46, R60 ;  /* 0x0000002e1454723c */ /* 0x040ff0000000183c */
[C---:B------:R-:W-:Y:S01]  /*2850*/  HMMA.16816.F32 R60, R20.reuse, R56, R28 ;  /* 0x00000038143c723c */ /* 0x040fe2000000181c */
[----:B------:R-:W-:Y:S07]  /*2860*/  LDSM.16.M88.4 R28, [R229+0x1800] ;  /* 0x00180000e51c783b */ /* 0x000fee0000000200 */
[----:B------:R-:W-:Y:S01]  /*2870*/  HMMA.16816.F32 R56, R20, R58, R8 ;  /* 0x0000003a1438723c */ /* 0x000fe20000001808 */
[----:B------:R-:W1:Y:S04]  /*2880*/  LDSM.16.M88.4 R20, [R229+0x2800] ;  /* 0x00280000e514783b */ /* 0x000e680000000200 */
[----:B------:R-:W1:Y:S01]  /*2890*/  LDSM.16.M88.4 R8, [R234+0xc080] ;  /* 0x00c08000ea08783b */ /* 0x000e620000000200 */
[----:B------:R-:W-:-:S04]  /*28a0*/  DEPBAR.LE SB0, 0x0 ;  /* 0x000080000000791a */ /* 0x000fc80000000000 */
[C---:B--2---:R-:W-:Y:S08]  /*28b0*/  HMMA.16816.F32 R72, R16.reuse, R36, R108 ;  /* 0x000000241048723c */ /* 0x044ff0000000186c */
[C---:B---3--:R-:W-:Y:S08]  /*28c0*/  HMMA.16816.F32 R80, R16.reuse, R40, R80 ;  /* 0x000000281050723c */ /* 0x048ff00000001850 */
[C---:B------:R-:W-:Y:S08]  /*28d0*/  HMMA.16816.F32 R76, R16.reuse, R42, R76 ;  /* 0x0000002a104c723c */ /* 0x040ff0000000184c */
[----:B------:R-:W-:Y:S08]  /*28e0*/  HMMA.16816.F32 R52, R16, R34, R52 ;  /* 0x000000221034723c */ /* 0x000ff00000001834 */
[C---:B----4-:R-:W-:Y:S08]  /*28f0*/  HMMA.16816.F32 R48, R12.reuse, R40, R96 ;  /* 0x000000280c30723c */ /* 0x050ff00000001860 */
[----:B------:R-:W-:Y:S08]  /*2900*/  HMMA.16816.F32 R44, R12, R42, R92 ;  /* 0x0000002a0c2c723c */ /* 0x000ff0000000185c */
[C---:B------:R-:W-:Y:S08]  /*2910*/  HMMA.16816.F32 R68, R16.reuse, R38, R104 ;  /* 0x000000261044723c */ /* 0x040ff00000001868 */
[----:B------:R-:W-:Y:S08]  /*2920*/  HMMA.16816.F32 R64, R16, R32, R100 ;  /* 0x000000201040723c */ /* 0x000ff00000001864 */
[C---:B------:R-:W-:Y:S08]  /*2930*/  HMMA.16816.F32 R40, R12.reuse, R36, R88 ;  /* 0x000000240c28723c */ /* 0x040ff00000001858 */
[C---:B------:R-:W-:Y:S08]  /*2940*/  HMMA.16816.F32 R36, R12.reuse, R38, R84 ;  /* 0x000000260c24723c */ /* 0x040ff00000001854 */
[C---:B------:R-:W-:Y:S08]  /*2950*/  HMMA.16816.F32 R16, R12.reuse, R32, R60 ;  /* 0x000000200c10723c */ /* 0x040ff0000000183c */
[----:B------:R-:W-:Y:S08]  /*2960*/  HMMA.16816.F32 R12, R12, R34, R56 ;  /* 0x000000220c0c723c */ /* 0x000ff00000001838 */
[C---:B-----5:R-:W-:Y:S08]  /*2970*/  HMMA.16816.F32 R84, R4.reuse, R24, R72 ;  /* 0x000000180454723c */ /* 0x060ff00000001848 */
[----:B-1----:R-:W-:Y:S08]  /*2980*/  HMMA.16816.F32 R72, R4, R22, R52 ;  /* 0x000000160448723c */ /* 0x002ff00000001834 */
[----:B------:R-:W-:Y:S08]  /*2990*/  HMMA.16816.F32 R52, R8, R30, R44 ;  /* 0x0000001e0834723c */ /* 0x000ff0000000182c */
[C---:B------:R-:W-:Y:S08]  /*29a0*/  HMMA.16816.F32 R92, R4.reuse, R28, R80 ;  /* 0x0000001c045c723c */ /* 0x040ff00000001850 */
[----:B------:R-:W-:Y:S08]  /*29b0*/  HMMA.16816.F32 R88, R4, R30, R76 ;  /* 0x0000001e0458723c */ /* 0x000ff0000000184c */
[C---:B------:R-:W-:Y:S08]  /*29c0*/  HMMA.16816.F32 R60, R8.reuse, R28, R48 ;  /* 0x0000001c083c723c */ /* 0x040ff00000001830 */
[----:B------:R-:W-:Y:S08]  /*29d0*/  HMMA.16816.F32 R44, R8, R24, R40 ;  /* 0x00000018082c723c */ /* 0x000ff00000001828 */
[C---:B------:R-:W-:Y:S08]  /*29e0*/  HMMA.16816.F32 R80, R4.reuse, R26, R68 ;  /* 0x0000001a0450723c */ /* 0x040ff00000001844 */
[----:B------:R-:W-:Y:S07]  /*29f0*/  HMMA.16816.F32 R76, R4, R20, R64 ;  /* 0x00000014044c723c */ /* 0x000fee0000001840 */
[----:B------:R-:W-:Y:S01]  /*2a00*/  IADD3 R4, R247, 0x2080, RZ ;  /* 0x00002080f7047810 */ /* 0x000fe20007ffe0ff */
[C---:B------:R-:W-:Y:S08]  /*2a10*/  HMMA.16816.F32 R56, R8.reuse, R26, R36 ;  /* 0x0000001a0838723c */ /* 0x040ff00000001824 */
[C---:B------:R-:W-:Y:S08]  /*2a20*/  HMMA.16816.F32 R48, R8.reuse, R20, R16 ;  /* 0x000000140830723c */ /* 0x040ff00000001810 */
[----:B------:R-:W-:Y:S01]  /*2a30*/  HMMA.16816.F32 R40, R8, R22, R12 ;  /* 0x000000160828723c */ /* 0x000fe2000000180c */
[----:B------:R-:W-:Y:S06]  /*2a40*/  BAR.SYNC.DEFER_BLOCKING 0x0 ;  /* 0x0000000000007b1d */ /* 0x000fec0000010000 */
[----:B------:R-:W-:Y:S05]  /*2a50*/  @!P0 BRA `(.L_x_950) ;  /* 0x000003e000008947 */ /* 0x000fea0003800000 */
[----:B------:R-:W-:Y:S02]  /*2a60*/  IMAD.U32 R4, RZ, RZ, UR19 ;  /* 0x00000013ff047e24 */ /* 0x000fe4000f8e00ff */
        /* <DEDUP_REMOVED lines=29> */
[----:B------:R-:W-:Y:S01]  /*2c40*/  SHFL.IDX PT, R7, R5, 0x2, 0x181f ;  /* 0x00581f0005077f89 */ /* 0x000fe200000e0000 */
[----:B------:R-:W-:-:S03]  /*2c50*/  IMAD.SHL.U32 R6, R126, 0x2, RZ ;  /* 0x000000027e067824 */ /* 0x000fc600078e00ff */
[----:B------:R-:W-:Y:S04]  /*2c60*/  SHFL.IDX PT, R9, R4, 0x2, 0x181f ;  /* 0x00581f0004097f89 */ /* 0x000fe800000e0000 */
[----:B------:R-:W1:Y:S04]  /*2c70*/  SHFL.IDX PT, R10, R5, RZ, 0x181f ;  /* 0x00181fff050a7589 */ /* 0x000e6800000e0000 */
[----:B------:R2:W3:Y:S04]  /*2c80*/  SHFL.IDX PT, R11, R5, 0x1, 0x181f ;  /* 0x00381f00050b7f89 */ /* 0x0004e800000e0000 */
[----:B------:R-:W4:Y:S04]  /*2c90*/  SHFL.IDX PT, R13, R4, RZ, 0x181f ;  /* 0x00181fff040d7589 */ /* 0x000f2800000e0000 */
[----:B------:R5:W3:Y:S01]  /*2ca0*/  SHFL.IDX PT, R18, R4, 0x1, 0x181f ;  /* 0x00381f0004127f89 */ /* 0x000ae200000e0000 */
[----:B-1----:R-:W-:-:S02]  /*2cb0*/  IADD3 R14, P2, R10, R15, RZ ;  /* 0x0000000f0a0e7210 */ /* 0x002fc40007f5e0ff */
[----:B--2---:R-:W-:-:S04]  /*2cc0*/  IADD3 R5, -R19, 0x10, RZ ;  /* 0x0000001013057810 */ /* 0x004fc80007ffe1ff */
[----:B------:R-:W-:Y:S02]  /*2cd0*/  LOP3.LUT R5, R5, 0xf, RZ, 0xc0, !PT ;  /* 0x0000000f05057812 */ /* 0x000fe400078ec0ff */
[----:B-----5:R-:W-:Y:S02]  /*2ce0*/  SHF.L.U64.HI R4, R128, 0x1, R130 ;  /* 0x0000000180047819 */ /* 0x020fe40000010282 */
[----:B------:R-:W-:Y:S02]  /*2cf0*/  IADD3 R16, P1, P0, R5, R7, R15 ;  /* 0x0000000705107210 */ /* 0x000fe4000783e00f */
[----:B------:R-:W-:Y:S02]  /*2d00*/  LOP3.LUT R5, R8, 0xf, RZ, 0xc0, !PT ;  /* 0x0000000f08057812 */ /* 0x000fe400078ec0ff */
[----:B------:R-:W-:Y:S02]  /*2d10*/  IADD3.X R17, RZ, R9, R4, P1, P0 ;  /* 0x00000009ff117210 */ /* 0x000fe40000fe0404 */
[----:B------:R-:W-:-:S02]  /*2d20*/  IADD3 R8, P1, P0, R5, R7, R6 ;  /* 0x0000000705087210 */ /* 0x000fc4000783e006 */
[----:B------:R-:W-:-:S04]  /*2d30*/  SHF.L.U64.HI R5, R126, 0x1, R127 ;  /* 0x000000017e057819 */ /* 0x000fc8000001027f */
[--C-:B------:R-:W-:Y:S02]  /*2d40*/  IADD3.X R9, RZ, R9, R5.reuse, P1, P0 ;  /* 0x00000009ff097210 */ /* 0x100fe40000fe0405 */
[-C--:B------:R-:W-:Y:S02]  /*2d50*/  IADD3 R12, P1, R10, R6.reuse, RZ ;  /* 0x000000060a0c7210 */ /* 0x080fe40007f3e0ff */
[----:B---3--:R-:W-:Y:S01]  /*2d60*/  IADD3 R10, P0, R11, R15, RZ ;  /* 0x0000000f0b0a7210 */ /* 0x008fe20007f1e0ff */
[--C-:B----4-:R-:W-:Y:S01]  /*2d70*/  IMAD.X R15, R13, 0x1, R4.reuse, P2 ;  /* 0x000000010d0f7824 */ /* 0x110fe200010e0604 */
        /* <DEDUP_REMOVED lines=10> */
[----:B------:R1:W-:Y:S04]  /*2e20*/  LDGSTS.E.BYPASS.LTC128B.128.ZFILL [R247+0x6080], [R16.64], P1 ;  /* 0x0608000010f77fae */ /* 0x0003e80008941d54 */
[----:B------:R1:W-:Y:S02]  /*2e30*/  LDGSTS.E.BYPASS.LTC128B.128.ZFILL [R247+0x7880], [R8.64], P0 ;  /* 0x0788000008f77fae */ /* 0x0003e40008141d54 */
.L_x_950:
[----:B------:R-:W-:Y:S01]  /*2e40*/  FMUL.FTZ R4, R52, c[0x0][0x320] ;  /* 0x0000c80034047a20 */ /* 0x000fe20000410000 */
[----:B-1----:R-:W-:Y:S01]  /*2e50*/  SHF.R.S32.HI R7, RZ, 0x1f, R122 ;  /* 0x0000001fff077819 */ /* 0x002fe2000001147a */
[----:B------:R-:W-:Y:S01]  /*2e60*/  FMUL.FTZ R5, R45, c[0x0][0x320] ;  /* 0x0000c8002d057a20 */ /* 0x000fe20000410000 */
[----:B------:R-:W-:Y:S01]  /*2e70*/  LEA.HI R6, R124, R129, RZ, 0x2 ;  /* 0x000000817c067211 */ /* 0x000fe200078f10ff */
[----:B------:R1:W2:Y:S01]  /*2e80*/  MUFU.TANH R36, R4 ;  /* 0x0000000400247308 */ /* 0x0002a20000002400 */
[----:B------:R-:W-:Y:S01]  /*2e90*/  FMUL.FTZ R8, R56, c[0x0][0x320] ;  /* 0x0000c80038087a20 */ /* 0x000fe20000410000 */
[----:B------:R-:W-:Y:S01]  /*2ea0*/  UISETP.NE.AND UP1, UPT, UR13, URZ, UPT ;  /* 0x0000003f0d00728c */ /* 0x000fe2000bf25270 */
[----:B------:R-:W-:Y:S01]  /*2eb0*/  LOP3.LUT R6, R6, 0xfffffffc, RZ, 0xc0, !PT ;  /* 0xfffffffc06067812 */ /* 0x000fe200078ec0ff */
[----:B------:R-:W-:Y:S01]  /*2ec0*/  UISETP.NE.AND UP0, UPT, UR12, URZ, UPT ;  /* 0x0000003f0c00728c */ /* 0x000fe2000bf05270 */
[----:B------:R-:W-:Y:S01]  /*2ed0*/  FMUL.FTZ R10, R57, c[0x0][0x320] ;  /* 0x0000c800390a7a20 */ /* 0x000fe20000410000 */
[----:B------:R-:W-:Y:S01]  /*2ee0*/  ULDC UR19, c[0x0][0x324] ;  /* 0x0000c90000137ab9 */ /* 0x000fe20000000800 */
[----:B------:R-:W0:Y:S01]  /*2ef0*/  LDGDEPBAR ;  /* 0x00000000000079af */ /* 0x000e220000000000 */
[----:B------:R3:W4:Y:S01]  /*2f00*/  MUFU.TANH R28, R5 ;  /* 0x00000005001c7308 */ /* 0x0007220000002400 */
[----:B------:R-:W-:Y:S01]  /*2f10*/  IMAD.IADD R6, R129, 0x1, -R6 ;  /* 0x0000000181067824 */ /* 0x000fe200078e0a06 */
[----:B------:R-:W-:Y:S01]  /*2f20*/  PLOP3.LUT P1, PT, PT, PT, UP1, 0x80, 0x0 ;  /* 0x000000000000781c */ /* 0x000fe20003f2f018 */
[----:B------:R-:W-:Y:S01]  /*2f30*/  ULDC UR4, c[0x0][0x1d0] ;  /* 0x0000740000047ab9 */ /* 0x000fe20000000800 */
[----:B------:R-:W-:Y:S01]  /*2f40*/  PLOP3.LUT P0, PT, PT, PT, UP1, 0x80, 0x0 ;  /* 0x000000000000781c */ /* 0x000fe20003f0f018 */
[----:B------:R-:W-:-:S02]  /*2f50*/  ULOP3.LUT UR19, URZ, UR19, URZ, 0x33, !UPT ;  /* 0x000000133f137292 */ /* 0x000fc4000f8e333f */
[----:B------:R-:W-:Y:S01]  /*2f60*/  UIMAD UR4, UR22, UR4, UR31 ;  /* 0x00000004160472a4 */ /* 0x000fe2000f8e021f */
[----:B-1----:R-:W-:Y:S01]  /*2f70*/  FMUL.FTZ R4, R53, c[0x0][0x320] ;  /* 0x0000c80035047a20 */ /* 0x002fe20000410000 */
[----:B------:R-:W1:Y:S01]  /*2f80*/  MUFU.TANH R27, R8 ;  /* 0x00000008001b7308 */ /* 0x000e620000002400 */
[----:B---3--:R-:W-:-:S07]  /*2f90*/  LEA.HI R5, R7, R122, RZ, 0x2 ;  /* 0x0000007a07057211 */ /* 0x008fce00078f10ff */
[----:B------:R3:W1:Y:S01]  /*2fa0*/  MUFU.TANH R35, R4 ;  /* 0x0000000400237308 */ /* 0x0006620000002400 */
[----:B------:R-:W-:-:S05]  /*2fb0*/  LOP3.LUT R5, R5, 0xffffffc, RZ, 0xc0, !PT ;  /* 0x0ffffffc05057812 */ /* 0x000fca00078ec0ff */
[----:B------:R-:W-:Y:S01]  /*2fc0*/  IMAD.IADD R9, R122, 0x1, -R5 ;  /* 0x000000017a097824 */ /* 0x000fe200078e0a05 */
[----:B------:R-:W-:Y:S01]  /*2fd0*/  LEA.HI R5, R6, R6, RZ, 0x1 ;  /* 0x0000000606057211 */ /* 0x000fe200078f08ff */
[----:B------:R5:W1:Y:S01]  /*2fe0*/  MUFU.TANH R26, R10 ;  /* 0x0000000a001a7308 */ /* 0x000a620000002400 */
[----:B---3--:R-:W-:-:S07]  /*2ff0*/  FMUL.FTZ R4, R44, c[0x0][0x320] ;  /* 0x0000c8002c047a20 */ /* 0x008fce0000410000 */
[----:B------:R3:W1:Y:S01]  /*3000*/  MUFU.TANH R29, R4 ;  /* 0x00000004001d7308 */ /* 0x0006620000002400 */
[----:B-----5:R-:W-:-:S07]  /*3010*/  FMUL.FTZ R10, R49, c[0x0][0x320] ;  /* 0x0000c800310a7a20 */ /* 0x020fce0000410000 */
[----:B------:R-:W1:Y:S01]  /*3020*/  MUFU.TANH R25, R10 ;  /* 0x0000000a00197308 */ /* 0x000e620000002400 */
[----:B---3--:R-:W-:-:S05]  /*3030*/  LOP3.LUT R4, R123, 0xffffffe0, RZ, 0xc0, !PT ;  /* 0xffffffe07b047812 */ /* 0x008fca00078ec0ff */
[----:B------:R-:W-:-:S05]  /*3040*/  IMAD.IADD R4, R129, 0x1, -R4 ;  /* 0x0000000181047824 */ /* 0x000fca00078e0a04 */
[----:B------:R-:W-:-:S04]  /*3050*/  SHF.R.S32.HI R7, RZ, 0x1f, R4 ;  /* 0x0000001fff077819 */ /* 0x000fc80000011404 */
[----:B------:R-:W-:-:S04]  /*3060*/  LEA.HI R7, R7, R4, RZ, 0x2 ;  /* 0x0000000407077211 */ /* 0x000fc800078f10ff */
[C---:B------:R-:W-:Y:S02]  /*3070*/  LEA.HI.SX32 R8, R7.reuse, UR27, 0x1e ;  /* 0x0000001b07087c11 */ /* 0x040fe4000f8ff2ff */
[----:B------:R-:W-:-:S03]  /*3080*/  LOP3.LUT R7, R7, 0x7ffffffc, RZ, 0xc0, !PT ;  /* 0x7ffffffc07077812 */ /* 0x000fc600078ec0ff */
[----:B------:R-:W-:Y:S01]  /*3090*/  IMAD R11, R9, 0x10, R8 ;  /* 0x00000010090b7824 */ /* 0x000fe200078e0208 */
[C---:B------:R-:W-:Y:S01]  /*30a0*/  LOP3.LUT R9, R5.reuse, 0x1ffffffe, RZ, 0xc0, !PT ;  /* 0x1ffffffe05097812 */ /* 0x040fe200078ec0ff */
[----:B------:R-:W-:Y:S02]  /*30b0*/  IMAD.SHL.U32 R8, R5, 0x20, RZ ;  /* 0x0000002005087824 */ /* 0x000fe400078e00ff */
[----:B------:R-:W-:Y:S02]  /*30c0*/  IMAD.IADD R7, R4, 0x1, -R7 ;  /* 0x0000000104077824 */ /* 0x000fe400078e0a07 */
[----:B------:R-:W-:Y:S01]  /*30d0*/  IMAD.IADD R6, R6, 0x1, -R9 ;  /* 0x0000000106067824 */ /* 0x000fe200078e0a09 */
[----:B------:R-:W-:Y:S01]  /*30e0*/  LOP3.LUT R5, R8, 0xffffffc0, RZ, 0xc0, !PT ;  /* 0xffffffc008057812 */ /* 0x000fe200078ec0ff */
[----:B------:R-:W-:Y:S01]  /*30f0*/  IMAD.U32 R4, RZ, RZ, UR28 ;  /* 0x0000001cff047e24 */ /* 0x000fe2000f8e00ff */
[----:B------:R-:W-:Y:S02]  /*3100*/  SHF.L.U32 R8, R7, 0x1, RZ ;  /* 0x0000000107087819 */ /* 0x000fe400000006ff */
[----:B------:R-:W-:-:S02]  /*3110*/  IADD3 R5, R5, R11, RZ ;  /* 0x0000000b05057210 */ /* 0x000fc40007ffe0ff */
[C---:B------:R-:W-:Y:S02]  /*3120*/  IADD3 R4, -R8.reuse, 0x1, R4 ;  /* 0x0000000108047810 */ /* 0x040fe40007ffe104 */
[----:B------:R-:W-:Y:S01]  /*3130*/  IADD3 R14, -R8, UR4, RZ ;  /* 0x00000004080e7c10 */ /* 0x000fe2000fffe1ff */
[----:B------:R-:W-:Y:S01]  /*3140*/  IMAD R12, R6, 0x8, R5 ;  /* 0x00000008060c7824 */ /* 0x000fe200078e0205 */
[----:B------:R-:W-:Y:S01]  /*3150*/  IADD3 R4, R4, -c[0x0][0x168], RZ ;  /* 0x80005a0004047a10 */ /* 0x000fe20007ffe0ff */
[----:B------:R-:W-:Y:S01]  /*3160*/  FMUL.FTZ R5, R40, c[0x0][0x320] ;  /* 0x0000c80028057a20 */ /* 0x000fe20000410000 */
[----:B------:R-:W-:Y:S01]  /*3170*/  IADD3 R16, -R8, UR31, RZ ;  /* 0x0000001f08107c10 */ /* 0x000fe2000fffe1ff */
[----:B------:R-:W-:Y:S01]  /*3180*/  @P1 IMAD.HI.U32 R6, R12, c[0x0][0x2c8], RZ ;  /* 0x0000b2000c061a27 */ /* 0x000fe200078e00ff */
[----:B------:R3:W-:Y:S01]  /*3190*/  STL [R1+0x30], R12 ;  /* 0x0000300c01007387 */ /* 0x0007e20000100800 */
[----:B------:R5:W1:Y:S01]  /*31a0*/  MUFU.TANH R24, R5 ;  /* 0x0000000500187308 */ /* 0x000a620000002400 */
[----:B------:R-:W-:-:S02]  /*31b0*/  IADD3 R13, R4, c[0x0][0x328], RZ ;  /* 0x0000ca00040d7a10 */ /* 0x000fc40007ffe0ff */
[----:B------:R-:W-:Y:S01]  /*31c0*/  STL [R1+0x1c], R8 ;  /* 0x00001c0801007387 */ /* 0x000fe20000100800 */
[----:B------:R-:W-:Y:S01]  /*31d0*/  IADD3 R15, R4, UR19, RZ ;  /* 0x00000013040f7c10 */ /* 0x000fe2000fffe0ff */
[----:B-----5:R-:W-:-:S04]  /*31e0*/  FMUL.FTZ R5, R41, c[0x0][0x320] ;  /* 0x0000c80029057a20 */ /* 0x020fc80000410000 */
[----:B------:R5:W1:Y:S01]  /*31f0*/  MUFU.TANH R21, R5 ;  /* 0x0000000500157308 */ /* 0x000a620000002400 */
[----:B---3--:R-:W-:Y:S02]  /*3200*/  @P0 SHF.R.U32.HI R12, RZ, c[0x0][0x2cc], R6 ;  /* 0x0000b300ff0c0a19 */ /* 0x008fe40000011606 */
[----:B------:R-:W-:-:S03]  /*3210*/  PLOP3.LUT P0, PT, PT, PT, UP0, 0x40, 0x0 ;  /* 0x000000000000781c */ /* 0x000fc60003f0e808 */
[----:B------:R-:W3:Y:S01]  /*3220*/  SHFL.IDX PT, R6, R12, RZ, 0x1c1f ;  /* 0x001c1fff0c067589 */ /* 0x000ee200000e0000 */
[----:B-----5:R-:W-:-:S04]  /*3230*/  FMUL.FTZ R5, R60, c[0x0][0x320] ;  /* 0x0000c8003c057a20 */ /* 0x020fc80000410000 */
[----:B------:R5:W1:Y:S01]  /*3240*/  MUFU.TANH R19, R5 ;  /* 0x0000000500137308 */ /* 0x000a620000002400 */
[----:B---3--:R-:W-:Y:S02]  /*3250*/  IMAD.IADD R4, R15, 0x1, R6 ;  /* 0x000000010f047824 */ /* 0x008fe400078e0206 */
[----:B-----5:R-:W-:-:S05]  /*3260*/  FMUL.FTZ R5, R61, c[0x0][0x320] ;  /* 0x0000c8003d057a20 */ /* 0x020fca0000410000 */
[----:B------:R3:W1:Y:S02]  /*3270*/  MUFU.TANH R18, R5 ;  /* 0x0000000500127308 */ /* 0x0006640000002400 */
[----:B---3--:R-:W-:-:S06]  /*3280*/  FMUL.FTZ R5, R48, c[0x0][0x320] ;  /* 0x0000c80030057a20 */ /* 0x008fcc0000410000 */
[----:B------:R3:W1:Y:S02]  /*3290*/  MUFU.TANH R17, R5 ;  /* 0x0000000500117308 */ /* 0x0006640000002400 */
[----:B---3--:R-:W-:-:S05]  /*32a0*/  IMAD.IADD R5, R13, 0x1, R6 ;  /* 0x000000010d057824 */ /* 0x008fca00078e0206 */
[----:B------:R-:W-:Y:S01]  /*32b0*/  IMNMX R5, R5, R14, PT ;  /* 0x0000000e05057217 */ /* 0x000fe20003800200 */
[----:B------:R-:W-:Y:S05]  /*32c0*/  @P0 BRA `(.L_x_951) ;  /* 0x0000015000000947 */ /* 0x000fea0003800000 */
[----:B-12-4-:R-:W-:Y:S01]  /*32d0*/  IMAD.U32 R7, RZ, RZ, UR9 ;  /* 0x00000009ff077e24 */ /* 0x016fe2000f8e00ff */
        /* <DEDUP_REMOVED lines=11> */
.L_x_953:
[----:B------:R-:W-:-:S04]  /*3390*/  MOV R7, c[0x0][0x32c] ;  /* 0x0000cb0000077a02 */ /* 0x000fc80000000f00 */
[----:B------:R-:W-:-:S13]  /*33a0*/  ISETP.NE.AND P0, PT, R7, 0x1, PT ;  /* 0x000000010700780c */ /* 0x000fda0003f05270 */
[----:B------:R-:W-:-:S05]  /*33b0*/  @P0 IMAD.HI.U32 R7, R6, c[0x0][0x330], RZ ;  /* 0x0000cc0006070a27 */ /* 0x000fca00078e00ff */
[----:B------:R-:W-:Y:S02]  /*33c0*/  @P0 SHF.R.U32.HI R6, RZ, c[0x0][0x334], R7 ;  /* 0x0000cd00ff060a19 */ /* 0x000fe40000011607 */
.L_x_954:
[----:B------:R-:W-:Y:S05]  /*33d0*/  BSYNC B0 ;  /* 0x0000000000007941 */ /* 0x000fea0003800000 */
.L_x_952:
[----:B------:R-:W-:-:S05]  /*33e0*/  IMAD R6, R6, c[0x0][0x32c], R16 ;  /* 0x0000cb0006067a24 */ /* 0x000fca00078e0210 */
[----:B------:R-:W-:Y:S02]  /*33f0*/  IADD3 R7, R6, c[0x0][0x32c], RZ ;  /* 0x0000cb0006077a10 */ /* 0x000fe40007ffe0ff */
[----:B------:R-:W-:Y:S02]  /*3400*/  IMNMX R4, R4, R6, !PT ;  /* 0x0000000604047217 */ /* 0x000fe40007800200 */
[----:B------:R-:W-:Y:S02]  /*3410*/  IMNMX R5, R5, R7, PT ;  /* 0x0000000705057217 */ /* 0x000fe40003800200 */
.L_x_951:
[----:B-12-4-:R-:W-:Y:S01]  /*3420*/  UISETP.GE.AND UP0, UPT, UR31, 0x1, UPT ;  /* 0x000000011f00788c */ /* 0x016fe2000bf06270 */
[----:B------:R-:W-:Y:S01]  /*3430*/  FMUL.FTZ R6, R50, c[0x0][0x320] ;  /* 0x0000c80032067a20 */ /* 0x000fe20000410000 */
[----:B------:R-:W-:Y:S01]  /*3440*/  UISETP.GE.AND UP1, UPT, UR31, 0xa, UPT ;  /* 0x0000000a1f00788c */ /* 0x000fe2000bf26270 */
[----:B------:R-:W-:Y:S01]  /*3450*/  FMUL.FTZ R10, R55, c[0x0][0x320] ;  /* 0x0000c800370a7a20 */ /* 0x000fe20000410000 */
[----:B------:R-:W-:Y:S01]  /*3460*/  UISETP.GE.AND UP3, UPT, UR31, 0x2, UPT ;  /* 0x000000021f00788c */ /* 0x000fe2000bf66270 */
[----:B------:R1:W2:Y:S01]  /*3470*/  MUFU.TANH R31, R6 ;  /* 0x00000006001f7308 */ /* 0x0002a20000002400 */
[----:B------:R-:W-:Y:S01]  /*3480*/  PLOP3.LUT P0, PT, PT, PT, UP0, 0x40, 0x0 ;  /* 0x000000000000781c */ /* 0x000fe20003f0e808 */
[----:B------:R-:W-:Y:S01]  /*3490*/  UISETP.GE.AND UP2, UPT, UR31, 0x9, UPT ;  /* 0x000000091f00788c */ /* 0x000fe2000bf46270 */
[----:B------:R-:W-:Y:S01]  /*34a0*/  FMUL.FTZ R8, R63, c[0x0][0x320] ;  /* 0x0000c8003f087a20 */ /* 0x000fe20000410000 */
[----:B------:R-:W-:Y:S01]  /*34b0*/  UP2UR UR30, UPR, URZ, 0x1 ;  /* 0x000000013f1e7883 */ /* 0x000fe20008000000 */
[C---:B------:R-:W-:Y:S01]  /*34c0*/  ISETP.GT.AND P0, PT, R4.reuse, RZ, P0 ;  /* 0x000000ff0400720c */ /* 0x040fe20000704270 */
[----:B------:R-:W-:Y:S01]  /*34d0*/  UISETP.GE.AND UP5, UPT, UR31, 0x19, UPT ;  /* 0x000000191f00788c */ /* 0x000fe2000bfa6270 */
[----:B------:R-:W-:Y:S01]  /*34e0*/  PLOP3.LUT P2, PT, PT, PT, UP3, 0x40, 0x0 ;  /* 0x000000000000781c */ /* 0x000fe20003f4e838 */
[----:B------:R-:W-:Y:S01]  /*34f0*/  UISETP.GE.AND UP0, UPT, UR31, 0x11, UPT ;  /* 0x000000111f00788c */ /* 0x000fe2000bf06270 */
[----:B------:R-:W-:Y:S01]  /*3500*/  ISETP.LT.OR P0, PT, R5, 0x1, P0 ;  /* 0x000000010500780c */ /* 0x000fe20000701670 */
[----:B------:R-:W-:Y:S01]  /*3510*/  UISETP.GE.AND UP6, UPT, UR31, 0x12, UPT ;  /* 0x000000121f00788c */ /* 0x000fe2000bfc6270 */
[----:B------:R-:W-:Y:S01]  /*3520*/  PLOP3.LUT P1, PT, PT, PT, UP2, 0x40, 0x0 ;  /* 0x000000000000781c */ /* 0x000fe20003f2e828 */
[----:B------:R-:W-:Y:S01]  /*3530*/  UP2UR UR28, UPR, URZ, 0x4 ;  /* 0x000000043f1c7883 */ /* 0x000fe20008000000 */
[----:B------:R-:W-:Y:S01]  /*3540*/  FSEL R37, R19, -INF , !P0 ;  /* 0xff80000013257808 */ /* 0x000fe20004000000 */
[----:B------:R-:W-:Y:S01]  /*3550*/  UP2UR UR29, UPR, URZ, 0x8 ;  /* 0x000000083f1d7883 */ /* 0x000fe20008000000 */
[----:B------:R-:W-:Y:S01]  /*3560*/  PLOP3.LUT P0, PT, PT, PT, UP1, 0x40, 0x0 ;  /* 0x000000000000781c */ /* 0x000fe20003f0e818 */
[----:B-1----:R-:W-:Y:S01]  /*3570*/  FMUL.FTZ R6, R51, c[0x0][0x320] ;  /* 0x0000c80033067a20 */ /* 0x002fe20000410000 */
[C---:B------:R-:W-:Y:S01]  /*3580*/  ISETP.GT.AND P2, PT, R4.reuse, 0x1, P2 ;  /* 0x000000010400780c */ /* 0x040fe20001744270 */
[----:B------:R-:W-:Y:S01]  /*3590*/  UISETP.GE.AND UP2, UPT, UR31, 0x22, UPT ;  /* 0x000000221f00788c */ /* 0x000fe2000bf46270 */
[C---:B------:R-:W-:Y:S01]  /*35a0*/  ISETP.GT.AND P0, PT, R4.reuse, 0x9, P0 ;  /* 0x000000090400780c */ /* 0x040fe20000704270 */
[----:B------:R1:W3:Y:S01]  /*35b0*/  MUFU.TANH R34, R6 ;  /* 0x0000000600227308 */ /* 0x0002e20000002400 */
[----:B------:R-:W-:Y:S01]  /*35c0*/  ISETP.GT.AND P1, PT, R4, 0x8, P1 ;  /* 0x000000080400780c */ /* 0x000fe20000f24270 */
[----:B------:R-:W-:Y:S01]  /*35d0*/  UISETP.GE.AND UP4, UPT, UR31, 0x1a, UPT ;  /* 0x0000001a1f00788c */ /* 0x000fe2000bf86270 */
[C---:B------:R-:W-:Y:S01]  /*35e0*/  ISETP.LT.OR P0, PT, R5.reuse, 0xa, P0 ;  /* 0x0000000a0500780c */ /* 0x040fe20000701670 */
[----:B------:R-:W-:Y:S01]  /*35f0*/  UISETP.GE.AND UP3, UPT, UR31, 0x21, UPT ;  /* 0x000000211f00788c */ /* 0x000fe2000bf66270 */
[C---:B------:R-:W-:Y:S01]  /*3600*/  ISETP.LT.OR P2, PT, R5.reuse, 0x2, P2 ;  /* 0x000000020500780c */ /* 0x040fe20001741670 */
[----:B------:R-:W-:Y:S01]  /*3610*/  UP2UR UR32, UPR, URZ, 0x40 ;  /* 0x000000403f207883 */ /* 0x000fe20008000000 */
[----:B------:R-:W-:Y:S01]  /*3620*/  ISETP.LT.OR P1, PT, R5, 0x9, P1 ;  /* 0x000000090500780c */ /* 0x000fe20000f21670 */
[----:B------:R-:W-:Y:S01]  /*3630*/  UP2UR UR5, UPR, URZ, 0x2 ;  /* 0x000000023f057883 */ /* 0x000fe20008000000 */
[----:B------:R-:W-:Y:S01]  /*3640*/  FSEL R39, R18, -INF , !P2 ;  /* 0xff80000012277808 */ /* 0x000fe20005000000 */
[----:B------:R-:W-:Y:S01]  /*3650*/  UP2UR UR4, UPR, URZ, 0x1 ;  /* 0x000000013f047883 */ /* 0x000fe20008000000 */
[----:B------:R-:W-:Y:S01]  /*3660*/  FSEL R41, R36, -INF , !P1 ;  /* 0xff80000024297808 */ /* 0x000fe20004800000 */
[----:B------:R-:W-:Y:S01]  /*3670*/  UISETP.GE.AND UP1, UPT, UR31, 0x29, UPT ;  /* 0x000000291f00788c */ /* 0x000fe2000bf26270 */
[----:B------:R-:W-:Y:S01]  /*3680*/  PLOP3.LUT P2, PT, PT, PT, UP0, 0x40, 0x0 ;  /* 0x000000000000781c */ /* 0x000fe20003f4e808 */
[----:B------:R-:W-:Y:S01]  /*3690*/  UISETP.GE.AND UP0, UPT, UR31, 0x2a, UPT ;  /* 0x0000002a1f00788c */ /* 0x000fe2000bf06270 */
[----:B------:R-:W-:Y:S01]  /*36a0*/  PLOP3.LUT P1, PT, PT, PT, UP6, 0x40, 0x0 ;  /* 0x000000000000781c */ /* 0x000fe20003f2e868 */
[----:B-1----:R-:W-:Y:S01]  /*36b0*/  FMUL.FTZ R6, R47, c[0x0][0x320] ;  /* 0x0000c8002f067a20 */ /* 0x002fe20000410000 */
[C---:B------:R-:W-:Y:S01]  /*36c0*/  ISETP.GT.AND P2, PT, R4.reuse, 0x10, P2 ;  /* 0x000000100400780c */ /* 0x040fe20001744270 */
[----:B------:R-:W-:Y:S01]  /*36d0*/  UISETP.NE.AND UP6, UPT, UR12, URZ, UPT ;  /* 0x0000003f0c00728c */ /* 0x000fe2000bfc5270 */
[----:B------:R-:W-:Y:S01]  /*36e0*/  ISETP.GT.AND P1, PT, R4, 0x11, P1 ;  /* 0x000000110400780c */ /* 0x000fe20000f24270 */
[----:B------:R1:W4:Y:S01]  /*36f0*/  MUFU.TANH R30, R6 ;  /* 0x00000006001e7308 */ /* 0x0003220000002400 */
[C---:B------:R-:W-:Y:S01]  /*3700*/  ISETP.LT.OR P2, PT, R5.reuse, 0x11, P2 ;  /* 0x000000110500780c */ /* 0x040fe20001741670 */
[----:B------:R-:W-:Y:S01]  /*3710*/  FMUL.FTZ R7, R62, c[0x0][0x320] ;  /* 0x0000c8003e077a20 */ /* 0x000fe20000410000 */
[----:B------:R-:W-:Y:S01]  /*3720*/  ISETP.LT.OR P1, PT, R5, 0x12, P1 ;  /* 0x000000120500780c */ /* 0x000fe20000f21670 */
[----:B------:R-:W-:Y:S01]  /*3730*/  FMUL.FTZ R9, R59, c[0x0][0x320] ;  /* 0x0000c8003b097a20 */ /* 0x000fe20000410000 */
[----:B------:R-:W-:Y:S01]  /*3740*/  FSEL R64, R29, -INF , !P2 ;  /* 0xff8000001d407808 */ /* 0x000fe20005000000 */
[----:B------:R-:W-:Y:S01]  /*3750*/  FMUL.FTZ R11, R46, c[0x0][0x320] ;  /* 0x0000c8002e0b7a20 */ /* 0x000fe20000410000 */
[----:B------:R-:W-:Y:S01]  /*3760*/  FSEL R70, R28, -INF , !P1 ;  /* 0xff8000001c467808 */ /* 0x000fe20004800000 */
[----:B------:R-:W2:Y:S01]  /*3770*/  MUFU.TANH R20, R10 ;  /* 0x0000000a00147308 */ /* 0x000ea20000002400 */
[----:B------:R-:W-:-:S02]  /*3780*/  PLOP3.LUT P2, PT, PT, PT, UP4, 0x40, 0x0 ;  /* 0x000000000000781c */ /* 0x000fc40003f4e848 */
[----:B------:R-:W-:Y:S02]  /*3790*/  PLOP3.LUT P1, PT, PT, PT, UP3, 0x40, 0x0 ;  /* 0x000000000000781c */ /* 0x000fe40003f2e838 */
[C---:B------:R-:W-:Y:S02]  /*37a0*/  ISETP.GT.AND P2, PT, R4.reuse, 0x19, P2 ;  /* 0x000000190400780c */ /* 0x040fe40001744270 */
[----:B------:R-:W-:Y:S01]  /*37b0*/  ISETP.GT.AND P1, PT, R4, 0x20, P1 ;  /* 0x000000200400780c */ /* 0x000fe20000f24270 */
[----:B-1----:R-:W-:Y:S01]  /*37c0*/  FMUL.FTZ R6, R54, c[0x0][0x320] ;  /* 0x0000c80036067a20 */ /* 0x002fe20000410000 */
[C---:B------:R-:W-:Y:S01]  /*37d0*/  ISETP.LT.OR P2, PT, R5.reuse, 0x1a, P2 ;  /* 0x0000001a0500780c */ /* 0x040fe20001741670 */
[----:B------:R-:W1:Y:S01]  /*37e0*/  MUFU.TANH R22, R9 ;  /* 0x0000000900167308 */ /* 0x000e620000002400 */
[----:B------:R-:W-:Y:S02]  /*37f0*/  ISETP.LT.OR P1, PT, R5, 0x21, P1 ;  /* 0x000000210500780c */ /* 0x000fe40000f21670 */
[----:B------:R-:W-:-:S02]  /*3800*/  FSEL R71, R26, -INF , !P2 ;  /* 0xff8000001a477808 */ /* 0x000fc40005000000 */
[----:B------:R-:W-:Y:S02]  /*3810*/  FSEL R245, R17, -INF , !P1 ;  /* 0xff80000011f57808 */ /* 0x000fe40004800000 */
[----:B------:R-:W-:Y:S01]  /*3820*/  PLOP3.LUT P2, PT, PT, PT, UP1, 0x40, 0x0 ;  /* 0x000000000000781c */ /* 0x000fe20003f4e818 */
[----:B------:R5:W1:Y:S01]  /*3830*/  MUFU.TANH R23, R6 ;  /* 0x0000000600177308 */ /* 0x000a620000002400 */
[----:B------:R-:W-:Y:S02]  /*3840*/  PLOP3.LUT P1, PT, PT, PT, UP0, 0x40, 0x0 ;  /* 0x000000000000781c */ /* 0x000fe40003f2e808 */
[C---:B------:R-:W-:Y:S02]  /*3850*/  ISETP.GT.AND P2, PT, R4.reuse, 0x28, P2 ;  /* 0x000000280400780c */ /* 0x040fe40001744270 */
[----:B------:R-:W-:Y:S02]  /*3860*/  ISETP.GT.AND P1, PT, R4, 0x29, P1 ;  /* 0x000000290400780c */ /* 0x000fe40000f24270 */
[C---:B------:R-:W-:Y:S01]  /*3870*/  ISETP.LT.OR P2, PT, R5.reuse, 0x29, P2 ;  /* 0x000000290500780c */ /* 0x040fe20001741670 */
[----:B------:R-:W1:Y:S01]  /*3880*/  MUFU.TANH R19, R8 ;  /* 0x0000000800137308 */ /* 0x000e620000002400 */
[----:B------:R-:W-:-:S02]  /*3890*/  ISETP.LT.OR P1, PT, R5, 0x2a, P1 ;  /* 0x0000002a0500780c */ /* 0x000fc40000f21670 */
[----:B------:R-:W-:Y:S02]  /*38a0*/  FSEL R207, R24, -INF , !P2 ;  /* 0xff80000018cf7808 */ /* 0x000fe40005000000 */
[----:B------:R-:W-:Y:S01]  /*38b0*/  FSEL R191, R21, -INF , !P1 ;  /* 0xff80000015bf7808 */ /* 0x000fe20004800000 */
[----:B-----5:R-:W-:Y:S01]  /*38c0*/  FMUL.FTZ R6, R42, c[0x0][0x320] ;  /* 0x0000c8002a067a20 */ /* 0x020fe20000410000 */
[----:B------:R-:W-:Y:S01]  /*38d0*/  FSEL R42, R35, -INF , !P0 ;  /* 0xff800000232a7808 */ /* 0x000fe20004000000 */
[----:B------:R-:W1:Y:S01]  /*38e0*/  MUFU.TANH R17, R7 ;  /* 0x0000000700117308 */ /* 0x000e620000002400 */
[----:B------:R-:W-:-:S04]  /*38f0*/  PLOP3.LUT P0, PT, PT, PT, UP5, 0x40, 0x0 ;  /* 0x000000000000781c */ /* 0x000fc80003f0e858 */
[----:B------:R-:W-:-:S03]  /*3900*/  ISETP.GT.AND P0, PT, R4, 0x18, P0 ;  /* 0x000000180400780c */ /* 0x000fc60000704270 */
[----:B------:R5:W1:Y:S01]  /*3910*/  MUFU.TANH R33, R6 ;  /* 0x0000000600217308 */ /* 0x000a620000002400 */
[----:B------:R-:W-:-:S04]  /*3920*/  ISETP.LT.OR P0, PT, R5, 0x19, P0 ;  /* 0x000000190500780c */ /* 0x000fc80000701670 */
[----:B------:R-:W-:Y:S02]  /*3930*/  FSEL R69, R27, -INF , !P0 ;  /* 0xff8000001b457808 */ /* 0x000fe40004000000 */
[----:B------:R-:W-:Y:S01]  /*3940*/  PLOP3.LUT P0, PT, PT, PT, UP2, 0x40, 0x0 ;  /* 0x000000000000781c */ /* 0x000fe20003f0e828 */
[----:B------:R-:W1:Y:S03]  /*3950*/  MUFU.TANH R18, R11 ;  /* 0x0000000b00127308 */ /* 0x000e660000002400 */
[----:B------:R-:W-:Y:S01]  /*3960*/  ISETP.GT.AND P0, PT, R4, 0x21, P0 ;  /* 0x000000210400780c */ /* 0x000fe20000704270 */
[----:B------:R-:W-:-:S03]  /*3970*/  FMUL.FTZ R4, R58, c[0x0][0x320] ;  /* 0x0000c8003a047a20 */ /* 0x000fc60000410000 */
[----:B------:R-:W-:Y:S01]  /*3980*/  ISETP.LT.OR P0, PT, R5, 0x22, P0 ;  /* 0x000000220500780c */ /* 0x000fe20000701670 */
[----:B-----5:R-:W-:Y:S01]  /*3990*/  FMUL.FTZ R6, R43, c[0x0][0x320] ;  /* 0x0000c8002b067a20 */ /* 0x020fe20000410000 */
[----:B------:R-:W1:Y:S02]  /*39a0*/  MUFU.TANH R11, R4 ;  /* 0x00000004000b7308 */ /* 0x000e640000002400 */
[----:B------:R-:W-:Y:S02]  /*39b0*/  FSEL R244, R25, -INF , !P0 ;  /* 0xff80000019f47808 */ /* 0x000fe40004000000 */
[----:B------:R-:W-:Y:S01]  /*39c0*/  PLOP3.LUT P0, PT, PT, PT, UP6, 0x40, 0x0 ;  /* 0x000000000000781c */ /* 0x000fe20003f0e868 */
[----:B------:R-:W-:-:S03]  /*39d0*/  UISETP.NE.AND UP6, UPT, UR32, URZ, UPT ;  /* 0x0000003f2000728c */ /* 0x000fc6000bfc5270 */
[----:B------:R5:W1:Y:S02]  /*39e0*/  MUFU.TANH R32, R6 ;  /* 0x0000000600207308 */ /* 0x000a640000002400 */
[----:B-----5:R-:W5:Y:S02]  /*39f0*/  SHFL.IDX PT, R6, R12, 0x1, 0x1c1f ;  /* 0x003c1f000c067f89 */ /* 0x020f6400000e0000 */
[--C-:B-----5:R-:W-:Y:S02]  /*3a00*/  IMAD.IADD R5, R13, 0x1, R6.reuse ;  /* 0x000000010d057824 */ /* 0x120fe400078e0206 */
[----:B------:R-:W-:-:S03]  /*3a10*/  IMAD.IADD R4, R15, 0x1, R6 ;  /* 0x000000010f047824 */ /* 0x000fc600078e0206 */
[----:B------:R-:W-:Y:S01]  /*3a20*/  IMNMX R5, R5, R14, PT ;  /* 0x0000000e05057217 */ /* 0x000fe20003800200 */
        /* <DEDUP_REMOVED lines=13> */
.L_x_957:
[----:B------:R-:W-:-:S04]  /*3b00*/  MOV R7, c[0x0][0x32c] ;  /* 0x0000cb0000077a02 */ /* 0x000fc80000000f00 */
[----:B------:R-:W-:-:S13]  /*3b10*/  ISETP.NE.AND P0, PT, R7, 0x1, PT ;  /* 0x000000010700780c */ /* 0x000fda0003f05270 */
[----:B------:R-:W-:-:S05]  /*3b20*/  @P0 IMAD.HI.U32 R7, R6, c[0x0][0x330], RZ ;  /* 0x0000cc0006070a27 */ /* 0x000fca00078e00ff */
[----:B------:R-:W-:Y:S02]  /*3b30*/  @P0 SHF.R.U32.HI R6, RZ, c[0x0][0x334], R7 ;  /* 0x0000cd00ff060a19 */ /* 0x000fe40000011607 */
.L_x_958:
[----:B------:R-:W-:Y:S05]  /*3b40*/  BSYNC B0 ;  /* 0x0000000000007941 */ /* 0x000fea0003800000 */
.L_x_956:
[----:B------:R-:W-:-:S05]  /*3b50*/  IMAD R6, R6, c[0x0][0x32c], R16 ;  /* 0x0000cb0006067a24 */ /* 0x000fca00078e0210 */
[----:B------:R-:W-:Y:S02]  /*3b60*/  IADD3 R7, R6, c[0x0][0x32c], RZ ;  /* 0x0000cb0006077a10 */ /* 0x000fe40007ffe0ff */
[----:B------:R-:W-:Y:S02]  /*3b70*/  IMNMX R4, R4, R6, !PT ;  /* 0x0000000604047217 */ /* 0x000fe40007800200 */
[----:B------:R-:W-:Y:S02]  /*3b80*/  IMNMX R5, R5, R7, PT ;  /* 0x0000000705057217 */ /* 0x000fe40003800200 */
.L_x_955:
[----:B-1234-:R-:W-:Y:S01]  /*3b90*/  UP2UR UR31, UPR, URZ, 0x1 ;  /* 0x000000013f1f7883 */ /* 0x01efe20008000000 */
[----:B------:R-:W-:Y:S01]  /*3ba0*/  FMUL.FTZ R6, R81, c[0x0][0x320] ;  /* 0x0000c80051067a20 */ /* 0x000fe20000410000 */
[----:B------:R-:W-:Y:S01]  /*3bb0*/  UISETP.NE.AND UP0, UPT, UR30, URZ, UPT ;  /* 0x0000003f1e00728c */ /* 0x000fe2000bf05270 */
[----:B------:R-:W-:Y:S01]  /*3bc0*/  FMUL.FTZ R8, R84, c[0x0][0x320] ;  /* 0x0000c80054087a20 */ /* 0x000fe20000410000 */
[----:B------:R-:W-:Y:S01]  /*3bd0*/  UP2UR UR32, UPR, URZ, 0x2 ;  /* 0x000000023f207883 */ /* 0x000fe20008000000 */
[----:B------:R1:W2:Y:S01]  /*3be0*/  MUFU.TANH R29, R6 ;  /* 0x00000006001d7308 */ /* 0x0002a20000002400 */
[----:B------:R-:W-:Y:S01]  /*3bf0*/  UP2UR UR34, UPR, URZ, 0x8 ;  /* 0x000000083f227883 */ /* 0x000fe20008000000 */
[----:B------:R-:W-:Y:S01]  /*3c00*/  FMUL.FTZ R10, R72, c[0x0][0x320] ;  /* 0x0000c800480a7a20 */ /* 0x000fe20000410000 */
[----:B------:R-:W-:Y:S01]  /*3c10*/  PLOP3.LUT P0, PT, PT, PT, UP0, 0x40, 0x0 ;  /* 0x000000000000781c */ /* 0x000fe20003f0e808 */
[----:B------:R-:W-:Y:S01]  /*3c20*/  UP2UR UR33, UPR, URZ, 0x4 ;  /* 0x000000043f217883 */ /* 0x000fe20008000000 */
[----:B------:R-:W-:Y:S01]  /*3c30*/  FMUL.FTZ R7, R73, c[0x0][0x320] ;  /* 0x0000c80049077a20 */ /* 0x000fe20000410000 */
[----:B------:R-:W-:Y:S01]  /*3c40*/  UISETP.NE.AND UP1, UPT, UR5, URZ, UPT ;  /* 0x0000003f0500728c */ /* 0x000fe2000bf25270 */
[----:B------:R-:W-:Y:S01]  /*3c50*/  ISETP.GT.AND P0, PT, R4, RZ, P0 ;  /* 0x000000ff0400720c */ /* 0x000fe20000704270 */
[----:B------:R-:W-:Y:S01]  /*3c60*/  UISETP.NE.AND UP3, UPT, UR29, URZ, UPT ;  /* 0x0000003f1d00728c */ /* 0x000fe2000bf65270 */
[----:B------:R3:W4:Y:S01]  /*3c70*/  MUFU.TANH R21, R8 ;  /* 0x0000000800157308 */ /* 0x0007220000002400 */
[----:B------:R-:W-:Y:S01]  /*3c80*/  UISETP.NE.AND UP2, UPT, UR28, URZ, UPT ;  /* 0x0000003f1c00728c */ /* 0x000fe2000bf45270 */
[----:B------:R-:W-:Y:S01]  /*3c90*/  ISETP.LT.OR P0, PT, R5, 0x1, P0 ;  /* 0x000000010500780c */ /* 0x000fe20000701670 */
[----:B------:R-:W-:Y:S01]  /*3ca0*/  UISETP.NE.AND UP0, UPT, UR4, URZ, UPT ;  /* 0x0000003f0400728c */ /* 0x000fe2000bf05270 */
[----:B------:R-:W-:Y:S01]  /*3cb0*/  FMUL.FTZ R9, R89, c[0x0][0x320] ;  /* 0x0000c80059097a20 */ /* 0x000fe20000410000 */
[----:B------:R-:W-:Y:S01]  /*3cc0*/  PLOP3.LUT P2, PT, PT, PT, UP3, 0x40, 0x0 ;  /* 0x000000000000781c */ /* 0x000fe20003f4e838 */
[----:B------:R-:W-:Y:S01]  /*3cd0*/  UISETP.NE.AND UP3, UPT, UR34, URZ, UPT ;  /* 0x0000003f2200728c */ /* 0x000fe2000bf65270 */
[----:B-1----:R-:W-:Y:S01]  /*3ce0*/  FMUL.FTZ R6, R92, c[0x0][0x320] ;  /* 0x0000c8005c067a20 */ /* 0x002fe20000410000 */
[----:B------:R-:W-:Y:S01]  /*3cf0*/  FSEL R35, R17, -INF , !P0 ;  /* 0xff80000011237808 */ /* 0x000fe20004000000 */
[----:B------:R-:W1:Y:S01]  /*3d00*/  MUFU.TANH R26, R10 ;  /* 0x0000000a001a7308 */ /* 0x000e620000002400 */
[----:B------:R-:W-:Y:S01]  /*3d10*/  PLOP3.LUT P0, PT, PT, PT, UP1, 0x40, 0x0 ;  /* 0x000000000000781c */ /* 0x000fe20003f0e818 */
[----:B------:R-:W-:Y:S01]  /*3d20*/  UISETP.NE.AND UP1, UPT, UR32, URZ, UPT ;  /* 0x0000003f2000728c */ /* 0x000fe2000bf25270 */
[----:B------:R-:W-:Y:S01]  /*3d30*/  PLOP3.LUT P1, PT, PT, PT, UP2, 0x40, 0x0 ;  /* 0x000000000000781c */ /* 0x000fe20003f2e828 */
[----:B------:R-:W-:Y:S01]  /*3d40*/  UISETP.NE.AND UP2, UPT, UR33, URZ, UPT ;  /* 0x0000003f2100728c */ /* 0x000fe2000bf45270 */
[----:B------:R-:W-:-:S02]  /*3d50*/  ISETP.GT.AND P0, PT, R4, 0x9, P0 ;  /* 0x000000090400780c */ /* 0x000fc40000704270 */
[C---:B------:R-:W-:Y:S01]  /*3d60*/  ISETP.GT.AND P2, PT, R4.reuse, 0x1, P2 ;  /* 0x000000010400780c */ /* 0x040fe20001744270 */
[----:B------:R5:W1:Y:S01]  /*3d70*/  MUFU.TANH R27, R6 ;  /* 0x00000006001b7308 */ /* 0x000a620000002400 */
[----:B------:R-:W-:Y:S01]  /*3d80*/  ISETP.GT.AND P1, PT, R4, 0x8, P1 ;  /* 0x000000080400780c */ /* 0x000fe20000f24270 */
[----:B---3--:R-:W-:Y:S01]  /*3d90*/  FMUL.FTZ R8, R80, c[0x0][0x320] ;  /* 0x0000c80050087a20 */ /* 0x008fe20000410000 */
[C---:B------:R-:W-:Y:S02]  /*3da0*/  ISETP.LT.OR P0, PT, R5.reuse, 0xa, P0 ;  /* 0x0000000a0500780c */ /* 0x040fe40000701670 */
[C---:B------:R-:W-:Y:S02]  /*3db0*/  ISETP.LT.OR P2, PT, R5.reuse, 0x2, P2 ;  /* 0x000000020500780c */ /* 0x040fe40001741670 */
[----:B------:R-:W-:Y:S02]  /*3dc0*/  ISETP.LT.OR P1, PT, R5, 0x9, P1 ;  /* 0x000000090500780c */ /* 0x000fe40000f21670 */
[----:B------:R-:W-:-:S02]  /*3dd0*/  FSEL R40, R20, -INF , !P0 ;  /* 0xff80000014287808 */ /* 0x000fc40004000000 */
[----:B------:R-:W-:Y:S02]  /*3de0*/  FSEL R36, R19, -INF , !P2 ;  /* 0xff80000013247808 */ /* 0x000fe40005000000 */
[----:B------:R-:W-:Y:S01]  /*3df0*/  FSEL R38, R23, -INF , !P1 ;  /* 0xff80000017267808 */ /* 0x000fe20004800000 */
[----:B------:R-:W3:Y:S01]  /*3e00*/  MUFU.TANH R19, R9 ;  /* 0x0000000900137308 */ /* 0x000ee20000002400 */
[----:B------:R-:W-:Y:S01]  /*3e10*/  PLOP3.LUT P0, PT, PT, PT, UP5, 0x40, 0x0 ;  /* 0x000000000000781c */ /* 0x000fe20003f0e858 */
[----:B-----5:R-:W-:Y:S01]  /*3e20*/  FMUL.FTZ R6, R93, c[0x0][0x320] ;  /* 0x0000c8005d067a20 */ /* 0x020fe20000410000 */
[----:B------:R-:W-:Y:S01]  /*3e30*/  PLOP3.LUT P2, PT, PT, PT, UP0, 0x40, 0x0 ;  /* 0x000000000000781c */ /* 0x000fe20003f4e808 */
[----:B------:R-:W-:Y:S01]  /*3e40*/  UISETP.NE.AND UP0, UPT, UR31, URZ, UPT ;  /* 0x0000003f1f00728c */ /* 0x000fe2000bf05270 */
[----:B------:R-:W-:Y:S01]  /*3e50*/  PLOP3.LUT P1, PT, PT, PT, UP6, 0x40, 0x0 ;  /* 0x000000000000781c */ /* 0x000fe20003f2e868 */
[----:B------:R-:W-:Y:S01]  /*3e60*/  UP2UR UR31, UPR, URZ, 0x40 ;  /* 0x000000403f1f7883 */ /* 0x000fe20008000000 */
[C---:B------:R-:W-:Y:S01]  /*3e70*/  ISETP.GT.AND P0, PT, R4.reuse, 0x18, P0 ;  /* 0x000000180400780c */ /* 0x040fe20000704270 */
[----:B------:R5:W1:Y:S01]  /*3e80*/  MUFU.TANH R25, R6 ;  /* 0x0000000600197308 */ /* 0x000a620000002400 */
[C---:B------:R-:W-:Y:S01]  /*3e90*/  ISETP.GT.AND P2, PT, R4.reuse, 0x10, P2 ;  /* 0x000000100400780c */ /* 0x040fe20001744270 */
[----:B------:R-:W-:Y:S01]  /*3ea0*/  UISETP.NE.AND UP6, UPT, UR12, URZ, UPT ;  /* 0x0000003f0c00728c */ /* 0x000fe2000bfc5270 */
[----:B------:R-:W-:-:S02]  /*3eb0*/  ISETP.GT.AND P1, PT, R4, 0x11, P1 ;  /* 0x000000110400780c */ /* 0x000fc40000f24270 */
[C---:B------:R-:W-:Y:S02]  /*3ec0*/  ISETP.LT.OR P0, PT, R5.reuse, 0x19, P0 ;  /* 0x000000190500780c */ /* 0x040fe40000701670 */
[C---:B------:R-:W-:Y:S01]  /*3ed0*/  ISETP.LT.OR P2, PT, R5.reuse, 0x11, P2 ;  /* 0x000000110500780c */ /* 0x040fe20001741670 */
[----:B------:R-:W1:Y:S01]  /*3ee0*/  MUFU.TANH R23, R7 ;  /* 0x0000000700177308 */ /* 0x000e620000002400 */
[----:B------:R-:W-:Y:S02]  /*3ef0*/  ISETP.LT.OR P1, PT, R5, 0x12, P1 ;  /* 0x000000120500780c */ /* 0x000fe40000f21670 */
[----:B------:R-:W-:Y:S02]  /*3f00*/  FSEL R62, R11, -INF , !P0 ;  /* 0xff8000000b3e7808 */ /* 0x000fe40004000000 */
[----:B------:R-:W-:Y:S02]  /*3f10*/  FSEL R61, R18, -INF , !P2 ;  /* 0xff800000123d7808 */ /* 0x000fe40005000000 */
[----:B------:R-:W-:Y:S01]  /*3f20*/  FSEL R63, R30, -INF , !P1 ;  /* 0xff8000001e3f7808 */ /* 0x000fe20004800000 */
[----:B-----5:R-:W-:Y:S01]  /*3f30*/  FMUL.FTZ R6, R76, c[0x0][0x320] ;  /* 0x0000c8004c067a20 */ /* 0x020fe20000410000 */
[----:B------:R-:W-:Y:S01]  /*3f40*/  PLOP3.LUT P0, PT, PT, PT, UP2, 0x40, 0x0 ;  /* 0x000000000000781c */ /* 0x000fe20003f0e828 */
[----:B------:R-:W1:Y:S01]  /*3f50*/  MUFU.TANH R18, R8 ;  /* 0x0000000800127308 */ /* 0x000e620000002400 */
[----:B------:R-:W-:-:S02]  /*3f60*/  PLOP3.LUT P2, PT, PT, PT, UP4, 0x40, 0x0 ;  /* 0x000000000000781c */ /* 0x000fc40003f4e848 */
[----:B------:R-:W-:Y:S02]  /*3f70*/  PLOP3.LUT P1, PT, PT, PT, UP3, 0x40, 0x0 ;  /* 0x000000000000781c */ /* 0x000fe40003f2e838 */
[C---:B------:R-:W-:Y:S02]  /*3f80*/  ISETP.GT.AND P0, PT, R4.reuse, 0x21, P0 ;  /* 0x000000210400780c */ /* 0x040fe40000704270 */
[C---:B------:R-:W-:Y:S01]  /*3f90*/  ISETP.GT.AND P2, PT, R4.reuse, 0x19, P2 ;  /* 0x000000190400780c */ /* 0x040fe20001744270 */
[----:B------:R5:W1:Y:S01]  /*3fa0*/  MUFU.TANH R24, R6 ;  /* 0x0000000600187308 */ /* 0x000a620000002400 */
[----:B------:R-:W-:Y:S02]  /*3fb0*/  ISETP.GT.AND P1, PT, R4, 0x20, P1 ;  /* 0x000000200400780c */ /* 0x000fe40000f24270 */
[C---:B------:R-:W-:Y:S02]  /*3fc0*/  ISETP.LT.OR P0, PT, R5.reuse, 0x22, P0 ;  /* 0x000000220500780c */ /* 0x040fe40000701670 */
[----:B------:R-:W-:-:S02]  /*3fd0*/  ISETP.LT.OR P2, PT, R5, 0x1a, P2 ;  /* 0x0000001a0500780c */ /* 0x000fc40001741670 */
[----:B------:R-:W-:Y:S02]  /*3fe0*/  ISETP.LT.OR P1, PT, R5, 0x21, P1 ;  /* 0x000000210500780c */ /* 0x000fe40000f21670 */
[----:B------:R-:W-:Y:S02]  /*3ff0*/  FSEL R189, R34, -INF , !P0 ;  /* 0xff80000022bd7808 */ /* 0x000fe40004000000 */
[----:B------:R-:W-:Y:S02]  /*4000*/  FSEL R68, R22, -INF , !P2 ;  /* 0xff80000016447808 */ /* 0x000fe40005000000 */
[----:B------:R-:W-:Y:S02]  /*4010*/  FSEL R190, R31, -INF , !P1 ;  /* 0xff8000001fbe7808 */ /* 0x000fe40004800000 */
[----:B------:R-:W-:Y:S01]  /*4020*/  PLOP3.LUT P0, PT, PT, PT, UP6, 0x40, 0x0 ;  /* 0x000000000000781c */ /* 0x000fe20003f0e868 */
[----:B-----5:R-:W-:Y:S01]  /*4030*/  FMUL.FTZ R6, R77, c[0x0][0x320] ;  /* 0x0000c8004d067a20 */ /* 0x020fe20000410000 */
[----:B------:R-:W-:Y:S01]  /*4040*/  PLOP3.LUT P2, PT, PT, PT, UP1, 0x40, 0x0 ;  /* 0x000000000000781c */ /* 0x000fe20003f4e818 */
[----:B------:R-:W-:Y:S01]  /*4050*/  UISETP.NE.AND UP6, UPT, UR31, URZ, UPT ;  /* 0x0000003f1f00728c */ /* 0x000fe2000bfc5270 */
[----:B------:R-:W-:Y:S01]  /*4060*/  PLOP3.LUT P1, PT, PT, PT, UP0, 0x40, 0x0 ;  /* 0x000000000000781c */ /* 0x000fe20003f2e808 */
[----:B------:R5:W1:Y:S01]  /*4070*/  MUFU.TANH R28, R6 ;  /* 0x00000006001c7308 */ /* 0x000a620000002400 */
[----:B------:R-:W-:-:S02]  /*4080*/  ISETP.GT.AND P2, PT, R4, 0x28, P2 ;  /* 0x000000280400780c */ /* 0x000fc40001744270 */
[----:B------:R-:W-:Y:S01]  /*4090*/  ISETP.GT.AND P1, PT, R4, 0x29, P1 ;  /* 0x000000290400780c */ /* 0x000fe20000f24270 */
[----:B------:R-:W-:Y:S01]  /*40a0*/  FMUL.FTZ R4, R85, c[0x0][0x320] ;  /* 0x0000c80055047a20 */ /* 0x000fe20000410000 */
[C---:B------:R-:W-:Y:S02]  /*40b0*/  ISETP.LT.OR P2, PT, R5.reuse, 0x29, P2 ;  /* 0x000000290500780c */ /* 0x040fe40001741670 */
[----:B------:R-:W-:Y:S01]  /*40c0*/  ISETP.LT.OR P1, PT, R5, 0x2a, P1 ;  /* 0x0000002a0500780c */ /* 0x000fe20000f21670 */
[----:B------:R-:W1:Y:S01]  /*40d0*/  MUFU.TANH R17, R4 ;  /* 0x0000000400117308 */ /* 0x000e620000002400 */
[----:B------:R-:W-:Y:S02]  /*40e0*/  FSEL R188, R33, -INF , !P2 ;  /* 0xff80000021bc7808 */ /* 0x000fe40005000000 */
[----:B------:R-:W-:Y:S01]  /*40f0*/  FSEL R139, R32, -INF , !P1 ;  /* 0xff800000208b7808 */ /* 0x000fe20004800000 */
[----:B-----5:R-:W-:-:S04]  /*4100*/  FMUL.FTZ R6, R88, c[0x0][0x320] ;  /* 0x0000c80058067a20 */ /* 0x020fc80000410000 */
        /* <DEDUP_REMOVED lines=18> */
.L_x_961:
[----:B------:R-:W-:-:S04]  /*4230*/  MOV R7, c[0x0][0x32c] ;  /* 0x0000cb0000077a02 */ /* 0x000fc80000000f00 */
[----:B------:R-:W-:-:S13]  /*4240*/  ISETP.NE.AND P0, PT, R7, 0x1, PT ;  /* 0x000000010700780c */ /* 0x000fda0003f05270 */
[----:B------:R-:W-:-:S05]  /*4250*/  @P0 IMAD.HI.U32 R7, R6, c[0x0][0x330], RZ ;  /* 0x0000cc0006070a27 */ /* 0x000fca00078e00ff */
[----:B------:R-:W-:Y:S02]  /*4260*/  @P0 SHF.R.U32.HI R6, RZ, c[0x0][0x334], R7 ;  /* 0x0000cd00ff060a19 */ /* 0x000fe40000011607 */
.L_x_962:
[----:B------:R-:W-:Y:S05]  /*4270*/  BSYNC B0 ;  /* 0x0000000000007941 */ /* 0x000fea0003800000 */
.L_x_960:
[----:B------:R-:W-:-:S05]  /*4280*/  IMAD R6, R6, c[0x0][0x32c], R16 ;  /* 0x0000cb0006067a24 */ /* 0x000fca00078e0210 */
[----:B------:R-:W-:Y:S02]  /*4290*/  IADD3 R7, R6, c[0x0][0x32c], RZ ;  /* 0x0000cb0006077a10 */ /* 0x000fe40007ffe0ff */
[----:B------:R-:W-:Y:S02]  /*42a0*/  IMNMX R4, R4, R6, !PT ;  /* 0x0000000604047217 */ /* 0x000fe40007800200 */
[----:B------:R-:W-:Y:S02]  /*42b0*/  IMNMX R5, R5, R7, PT ;  /* 0x0000000705057217 */ /* 0x000fe40003800200 */
.L_x_959:
        /* <DEDUP_REMOVED lines=14> */
[----:B------:R-:W-:Y:S01]  /*43a0*/  FMUL.FTZ R10, R90, c[0x0][0x320] ;  /* 0x0000c8005a0a7a20 */ /* 0x000fe20000410000 */
[----:B------:R-:W-:Y:S01]  /*43b0*/  UISETP.NE.AND UP2, UPT, UR28, URZ, UPT ;  /* 0x0000003f1c00728c */ /* 0x000fe2000bf45270 */
[----:B------:R-:W-:Y:S01]  /*43c0*/  ISETP.LT.OR P0, PT, R5, 0x1, P0 ;  /* 0x000000010500780c */ /* 0x000fe20000701670 */
[----:B------:R-:W-:Y:S01]  /*43d0*/  UISETP.NE.AND UP0, UPT, UR4, URZ, UPT ;  /* 0x0000003f0400728c */ /* 0x000fe2000bf05270 */
[----:B------:R-:W3:Y:S01]  /*43e0*/  MUFU.TANH R22, R11 ;  /* 0x0000000b00167308 */ /* 0x000ee20000002400 */
[----:B------:R-:W-:Y:S01]  /*43f0*/  PLOP3.LUT P2, PT, PT, PT, UP3, 0x40, 0x0 ;  /* 0x000000000000781c */ /* 0x000fe20003f4e838 */
[----:B------:R-:W-:Y:S01]  /*4400*/  UISETP.NE.AND UP3, UPT, UR34, URZ, UPT ;  /* 0x0000003f2200728c */ /* 0x000fe2000bf65270 */
[----:B------:R-:W-:Y:S01]  /*4410*/  FSEL R55, R27, -INF , !P0 ;  /* 0xff8000001b377808 */ /* 0x000fe20004000000 */
[----:B-1----:R-:W-:Y:S01]  /*4420*/  FMUL.FTZ R6, R86, c[0x0][0x320] ;  /* 0x0000c80056067a20 */ /* 0x002fe20000410000 */
[----:B------:R-:W-:Y:S01]  /*4430*/  PLOP3.LUT P0, PT, PT, PT, UP1, 0x40, 0x0 ;  /* 0x000000000000781c */ /* 0x000fe20003f0e818 */
[----:B------:R-:W-:Y:S01]  /*4440*/  UISETP.NE.AND UP1, UPT, UR32, URZ, UPT ;  /* 0x0000003f2000728c */ /* 0x000fe2000bf25270 */
[----:B------:R-:W-:Y:S01]  /*4450*/  PLOP3.LUT P1, PT, PT, PT, UP2, 0x40, 0x0 ;  /* 0x000000000000781c */ /* 0x000fe20003f2e828 */
[----:B------:R1:W4:Y:S01]  /*4460*/  MUFU.TANH R52, R6 ;  /* 0x0000000600347308 */ /* 0x0003220000002400 */
[C---:B------:R-:W-:Y:S01]  /*4470*/  ISETP.GT.AND P0, PT, R4.reuse, 0x9, P0 ;  /* 0x000000090400780c */ /* 0x040fe20000704270 */
[----:B------:R-:W-:Y:S01]  /*4480*/  UISETP.NE.AND UP2, UPT, UR33, URZ, UPT ;  /* 0x0000003f2100728c */ /* 0x000fe2000bf45270 */
[C---:B------:R-:W-:Y:S01]  /*4490*/  ISETP.GT.AND P2, PT, R4.reuse, 0x1, P2 ;  /* 0x000000010400780c */ /* 0x040fe20001744270 */
[----:B------:R-:W-:Y:S01]  /*44a0*/  FMUL.FTZ R8, R79, c[0x0][0x320] ;  /* 0x0000c8004f087a20 */ /* 0x000fe20000410000 */
[----:B------:R-:W-:-:S02]  /*44b0*/  ISETP.GT.AND P1, PT, R4, 0x8, P1 ;  /* 0x000000080400780c */ /* 0x000fc40000f24270 */
[C---:B------:R-:W-:Y:S01]  /*44c0*/  ISETP.LT.OR P0, PT, R5.reuse, 0xa, P0 ;  /* 0x0000000a0500780c */ /* 0x040fe20000701670 */
[----:B------:R5:W2:Y:S01]  /*44d0*/  MUFU.TANH R11, R7 ;  /* 0x00000007000b7308 */ /* 0x000aa20000002400 */
[C---:B------:R-:W-:Y:S02]  /*44e0*/  ISETP.LT.OR P2, PT, R5.reuse, 0x2, P2 ;  /* 0x000000020500780c */ /* 0x040fe40001741670 */
[----:B------:R-:W-:Y:S02]  /*44f0*/  ISETP.LT.OR P1, PT, R5, 0x9, P1 ;  /* 0x000000090500780c */ /* 0x000fe40000f21670 */
[----:B------:R-:W-:Y:S02]  /*4500*/  FSEL R56, R19, -INF , !P0 ;  /* 0xff80000013387808 */ /* 0x000fe40004000000 */
[----:B------:R-:W-:Y:S01]  /*4510*/  FSEL R54, R25, -INF , !P2 ;  /* 0xff80000019367808 */ /* 0x000fe20005000000 */
[----:B-1----:R-:W-:Y:S01]  /*4520*/  FMUL.FTZ R6, R83, c[0x0][0x320] ;  /* 0x0000c80053067a20 */ /* 0x002fe20000410000 */
[----:B------:R-:W-:Y:S01]  /*4530*/  FSEL R57, R20, -INF , !P1 ;  /* 0xff80000014397808 */ /* 0x000fe20004800000 */
[----:B------:R-:W1:Y:S01]  /*4540*/  MUFU.TANH R31, R9 ;  /* 0x00000009001f7308 */ /* 0x000e620000002400 */
[----:B------:R-:W-:-:S02]  /*4550*/  PLOP3.LUT P0, PT, PT, PT, UP5, 0x40, 0x0 ;  /* 0x000000000000781c */ /* 0x000fc40003f0e858 */
        /* <DEDUP_REMOVED lines=8> */
[----:B------:R-:W-:Y:S01]  /*45e0*/  ISETP.GT.AND P1, PT, R4, 0x11, P1 ;  /* 0x000000110400780c */ /* 0x000fe20000f24270 */
[----:B-----5:R-:W-:Y:S01]  /*45f0*/  FMUL.FTZ R7, R95, c[0x0][0x320] ;  /* 0x0000c8005f077a20 */ /* 0x020fe20000410000 */
[----:B------:R-:W-:-:S02]  /*4600*/  ISETP.LT.OR P0, PT, R5, 0x19, P0 ;  /* 0x000000190500780c */ /* 0x000fc40000701670 */
[C---:B------:R-:W-:Y:S01]  /*4610*/  ISETP.LT.OR P2, PT, R5.reuse, 0x11, P2 ;  /* 0x000000110500780c */ /* 0x040fe20001741670 */
[----:B------:R-:W2:Y:S01]  /*4620*/  MUFU.TANH R10, R10 ;  /* 0x0000000a000a7308 */ /* 0x000ea20000002400 */
[----:B------:R-:W-:Y:S02]  /*4630*/  ISETP.LT.OR P1, PT, R5, 0x12, P1 ;  /* 0x000000120500780c */ /* 0x000fe40000f21670 */
[----:B------:R-:W-:Y:S02]  /*4640*/  FSEL R59, R18, -INF , !P0 ;  /* 0xff800000123b7808 */ /* 0x000fe40004000000 */
[----:B------:R-:W-:Y:S02]  /*4650*/  FSEL R58, R21, -INF , !P2 ;  /* 0xff800000153a7808 */ /* 0x000fe40005000000 */
[----:B------:R-:W-:Y:S01]  /*4660*/  FSEL R60, R17, -INF , !P1 ;  /* 0xff800000113c7808 */ /* 0x000fe20004800000 */
[----:B-1----:R-:W-:Y:S01]  /*4670*/  FMUL.FTZ R6, R91, c[0x0][0x320] ;  /* 0x0000c8005b067a20 */ /* 0x002fe20000410000 */
        /* <DEDUP_REMOVED lines=10> */
[----:B------:R-:W-:Y:S01]  /*4720*/  ISETP.LT.OR P1, PT, R5, 0x21, P1 ;  /* 0x000000210500780c */ /* 0x000fe20000f21670 */
[----:B------:R-:W1:Y:S01]  /*4730*/  MUFU.TANH R20, R8 ;  /* 0x0000000800147308 */ /* 0x000e620000002400 */
        /* <DEDUP_REMOVED lines=14> */
[----:B------:R1:W1:Y:S01]  /*4820*/  MUFU.TANH R8, R4 ;  /* 0x0000000400087308 */ /* 0x0002620000002400 */
[----:B------:R-:W-:Y:S02]  /*4830*/  FSEL R133, R26, -INF , !P2 ;  /* 0xff8000001a857808 */ /* 0x000fe40005000000 */
[----:B------:R-:W-:Y:S01]  /*4840*/  FSEL R138, R23, -INF , !P1 ;  /* 0xff800000178a7808 */ /* 0x000fe20004800000 */
[----:B-----5:R-:W5:Y:S02]  /*4850*/  SHFL.IDX PT, R6, R12, 0x3, 0x1c1f ;  /* 0x007c1f000c067f89 */ /* 0x020f6400000e0000 */
[----:B-----5:R-:W-:-:S02]  /*4860*/  IMAD.IADD R5, R13, 0x1, R6 ;  /* 0x000000010d057824 */ /* 0x020fc400078e0206 */
[----:B-1----:R-:W-:-:S03]  /*4870*/  IMAD.IADD R4, R15, 0x1, R6 ;  /* 0x000000010f047824 */ /* 0x002fc600078e0206 */
[----:B------:R-:W-:Y:S01]  /*4880*/  IMNMX R5, R5, R14, PT ;  /* 0x0000000e05057217 */ /* 0x000fe20003800200 */
        /* <DEDUP_REMOVED lines=13> */
.L_x_965:
[----:B------:R-:W-:-:S04]  /*4960*/  MOV R7, c[0x0][0x32c] ;  /* 0x0000cb0000077a02 */ /* 0x000fc80000000f00 */
[----:B------:R-:W-:-:S13]  /*4970*/  ISETP.NE.AND P0, PT, R7, 0x1, PT ;  /* 0x000000010700780c */ /* 0x000fda0003f05270 */
[----:B------:R-:W-:-:S05]  /*4980*/  @P0 IMAD.HI.U32 R7, R6, c[0x0][0x330], RZ ;  /* 0x0000cc0006070a27 */ /* 0x000fca00078e00ff */
[----:B------:R-:W-:Y:S02]  /*4990*/  @P0 SHF.R.U32.HI R6, RZ, c[0x0][0x334], R7 ;  /* 0x0000cd00ff060a19 */ /* 0x000fe40000011607 */
.L_x_966:
[----:B------:R-:W-:Y:S05]  /*49a0*/  BSYNC B0 ;  /* 0x0000000000007941 */ /* 0x000fea0003800000 */
.L_x_964:
[----:B------:R-:W-:-:S05]  /*49b0*/  IMAD R6, R6, c[0x0][0x32c], R16 ;  /* 0x0000cb0006067a24 */ /* 0x000fca00078e0210 */
[----:B------:R-:W-:Y:S02]  /*49c0*/  IADD3 R7, R6, c[0x0][0x32c], RZ ;  /* 0x0000cb0006077a10 */ /* 0x000fe40007ffe0ff */
[----:B------:R-:W-:Y:S02]  /*49d0*/  IMNMX R4, R4, R6, !PT ;  /* 0x0000000604047217 */ /* 0x000fe40007800200 */
[----:B------:R-:W-:Y:S02]  /*49e0*/  IMNMX R5, R5, R7, PT ;  /* 0x0000000705057217 */ /* 0x000fe40003800200 */
.L_x_963:
[----:B--234-:R-:W-:Y:S01]  /*49f0*/  FMNMX.FTZ R7, R37, R39, !PT ;  /* 0x0000002725077209 */ /* 0x01cfe20007810000 */
[----:B------:R-:W-:Y:S01]  /*4a00*/  UP2UR UR31, UPR, URZ, 0x4 ;  /* 0x000000043f1f7883 */ /* 0x000fe20008000000 */
[----:B------:R-:W-:Y:S01]  /*4a10*/  FMNMX.FTZ R6, R35, R36, !PT ;  /* 0x0000002423067209 */ /* 0x000fe20007810000 */
[----:B------:R-:W-:Y:S01]  /*4a20*/  UISETP.NE.AND UP2, UPT, UR29, URZ, UPT ;  /* 0x0000003f1d00728c */ /* 0x000fe2000bf45270 */
[----:B------:R-:W-:Y:S01]  /*4a30*/  FMNMX.FTZ R7, R41, R7, !PT ;  /* 0x0000000729077209 */ /* 0x000fe20007810000 */
        /* <DEDUP_REMOVED lines=8> */
[----:B------:R-:W-:Y:S01]  /*4ac0*/  IMAD.SHL.U32 R225, R0, 0x2, RZ ;  /* 0x0000000200e17824 */ /* 0x000fe200078e00ff */
[----:B------:R-:W-:Y:S01]  /*4ad0*/  FMNMX.FTZ R6, R61, R6, !PT ;  /* 0x000000063d067209 */ /* 0x000fe20007810000 */
[----:B------:R-:W-:Y:S01]  /*4ae0*/  STL [R1+0x64], R236 ;  /* 0x000064ec01007387 */ /* 0x000fe20000100800 */
[----:B------:R-:W-:Y:S01]  /*4af0*/  FMNMX.FTZ R137, R70, R137, !PT ;  /* 0x0000008946897209 */ /* 0x000fe20007810000 */
[----:B------:R-:W-:Y:S01]  /*4b00*/  IMAD R226, R3, 0x2, R225 ;  /* 0x0000000203e27824 */ /* 0x000fe200078e02e1 */
[----:B------:R-:W-:Y:S01]  /*4b10*/  FMNMX.FTZ R6, R63, R6, !PT ;  /* 0x000000063f067209 */ /* 0x000fe20007810000 */
[----:B------:R-:W-:Y:S01]  /*4b20*/  LDSM.16.MT88.4 R16, [R225+0x3880] ;  /* 0x00388000e110783b */ /* 0x000fe20000004200 */
[----:B------:R-:W-:Y:S01]  /*4b30*/  FMNMX.FTZ R137, R69, R137, !PT ;  /* 0x0000008945897209 */ /* 0x000fe20007810000 */
[----:B------:R-:W-:Y:S01]  /*4b40*/  IMAD R227, R2, 0x2, R226 ;  /* 0x0000000202e37824 */ /* 0x000fe200078e02e2 */
[----:B------:R-:W-:Y:S01]  /*4b50*/  FMNMX.FTZ R6, R62, R6, !PT ;  /* 0x000000063e067209 */ /* 0x000fe20007810000 */
[----:B------:R-:W-:Y:S01]  /*4b60*/  STL [R1+0x60], R235 ;  /* 0x000060eb01007387 */ /* 0x000fe20000100800 */
[----:B------:R-:W-:-:S02]  /*4b70*/  FMNMX.FTZ R137, R71, R137, !PT ;  /* 0x0000008947897209 */ /* 0x000fc40007810000 */
[----:B------:R-:W-:Y:S01]  /*4b80*/  FMNMX.FTZ R6, R68, R6, !PT ;  /* 0x0000000644067209 */ /* 0x000fe20007810000 */
[----:B------:R-:W-:Y:S01]  /*4b90*/  LDSM.16.MT88.4 R44, [R227+0x3880] ;  /* 0x00388000e32c783b */ /* 0x000fe20000004200 */
[----:B------:R-:W-:Y:S02]  /*4ba0*/  FMNMX.FTZ R137, R245, R137, !PT ;  /* 0x00000089f5897209 */ /* 0x000fe40007810000 */
[----:B------:R-:W-:Y:S01]  /*4bb0*/  FMNMX.FTZ R6, R190, R6, !PT ;  /* 0x00000006be067209 */ /* 0x000fe20007810000 */
[----:B------:R-:W-:Y:S01]  /*4bc0*/  STL [R1+0x5c], R234 ;  /* 0x00005cea01007387 */ /* 0x000fe20000100800 */
[----:B------:R-:W-:Y:S02]  /*4bd0*/  FMNMX.FTZ R137, R244, R137, !PT ;  /* 0x00000089f4897209 */ /* 0x000fe40007810000 */
[----:B------:R-:W-:Y:S01]  /*4be0*/  FMNMX.FTZ R6, R189, R6, !PT ;  /* 0x00000006bd067209 */ /* 0x000fe20007810000 */
[----:B------:R-:W-:Y:S01]  /*4bf0*/  STL [R1+0x58], R233 ;  /* 0x000058e901007387 */ /* 0x000fe20000100800 */
[----:B------:R-:W-:-:S02]  /*4c00*/  FMNMX.FTZ R137, R207, R137, !PT ;  /* 0x00000089cf897209 */ /* 0x000fc40007810000 */
[----:B------:R-:W-:Y:S01]  /*4c10*/  FMNMX.FTZ R6, R188, R6, !PT ;  /* 0x00000006bc067209 */ /* 0x000fe20007810000 */
[----:B------:R-:W-:Y:S01]  /*4c20*/  STL [R1+0x54], R232 ;  /* 0x000054e801007387 */ /* 0x000fe20000100800 */
[----:B------:R-:W-:Y:S02]  /*4c30*/  FMNMX.FTZ R137, R191, R137, !PT ;  /* 0x00000089bf897209 */ /* 0x000fe40007810000 */
[----:B------:R-:W-:Y:S01]  /*4c40*/  FMNMX.FTZ R136, R139, R6, !PT ;  /* 0x000000068b887209 */ /* 0x000fe20007810000 */
[----:B------:R-:W-:Y:S01]  /*4c50*/  STL [R1+0x50], R231 ;  /* 0x000050e701007387 */ /* 0x000fe20000100800 */
[----:B------:R-:W-:Y:S01]  /*4c60*/  PLOP3.LUT P1, PT, PT, PT, UP2, 0x40, 0x0 ;  /* 0x000000000000781c */ /* 0x000fe20003f2e828 */
[----:B------:R-:W-:Y:S01]  /*4c70*/  UISETP.NE.AND UP2, UPT, UR28, URZ, UPT ;  /* 0x0000003f1c00728c */ /* 0x000fe2000bf45270 */
[----:B------:R-:W-:Y:S01]  /*4c80*/  PLOP3.LUT P2, PT, PT, PT, UP1, 0x40, 0x0 ;  /* 0x000000000000781c */ /* 0x000fe20003f4e818 */
[----:B------:R-:W1:Y:S01]  /*4c90*/  SHFL.BFLY PT, R6, R137, 0x2, 0x1f ;  /* 0x0c401f0089067f89 */ /* 0x000e6200000e0000 */
[C---:B------:R-:W-:Y:S01]  /*4ca0*/  ISETP.GT.AND P1, PT, R4.reuse, 0x1, P1 ;  /* 0x000000010400780c */ /* 0x040fe20000f24270 */
[----:B------:R-:W-:Y:S01]  /*4cb0*/  UISETP.NE.AND UP1, UPT, UR5, URZ, UPT ;  /* 0x0000003f0500728c */ /* 0x000fe2000bf25270 */
[----:B------:R-:W-:Y:S01]  /*4cc0*/  ISETP.GT.AND P2, PT, R4, RZ, P2 ;  /* 0x000000ff0400720c */ /* 0x000fe20001744270 */
[----:B------:R-:W2:Y:S01]  /*4cd0*/  SHFL.BFLY PT, R7, R136, 0x2, 0x1f ;  /* 0x0c401f0088077f89 */ /* 0x000ea200000e0000 */
[C---:B------:R-:W-:Y:S01]  /*4ce0*/  ISETP.LT.OR P1, PT, R5.reuse, 0x2, P1 ;  /* 0x000000020500780c */ /* 0x040fe20000f21670 */
[----:B------:R-:W-:Y:S01]  /*4cf0*/  ULDC.64 UR4, c[0x0][0x2c8] ;  /* 0x0000b20000047ab9 */ /* 0x000fe20000000a00 */
[----:B------:R-:W-:Y:S01]  /*4d00*/  ISETP.LT.OR P2, PT, R5, 0x1, P2 ;  /* 0x000000010500780c */ /* 0x000fe20001741670 */
[----:B------:R-:W-:Y:S01]  /*4d10*/  STL [R1+0x4c], R230 ;  /* 0x00004ce601007387 */ /* 0x000fe20000100800 */
[----:B------:R-:W-:-:S02]  /*4d20*/  FSEL R15, R9, -INF , !P1 ;  /* 0xff800000090f7808 */ /* 0x000fc40004800000 */
[----:B------:R-:W-:Y:S01]  /*4d30*/  FSEL R14, R8, -INF , !P2 ;  /* 0xff800000080e7808 */ /* 0x000fe20005000000 */
[----:B------:R-:W-:Y:S01]  /*4d40*/  STL [R1+0x48], R229 ;  /* 0x000048e501007387 */ /* 0x000fe20000100800 */
[----:B------:R-:W-:Y:S01]  /*4d50*/  PLOP3.LUT P2, PT, PT, PT, UP1, 0x40, 0x0 ;  /* 0x000000000000781c */ /* 0x000fe20003f4e818 */
[----:B------:R-:W-:Y:S01]  /*4d60*/  UISETP.NE.AND UP1, UPT, UR29, URZ, UPT ;  /* 0x0000003f1d00728c */ /* 0x000fe2000bf25270 */
[----:B------:R-:W-:Y:S01]  /*4d70*/  PLOP3.LUT P1, PT, PT, PT, UP0, 0x40, 0x0 ;  /* 0x000000000000781c */ /* 0x000fe20003f2e808 */
[----:B------:R-:W-:Y:S01]  /*4d80*/  UISETP.NE.AND UP0, UPT, UR30, URZ, UPT ;  /* 0x0000003f1e00728c */ /* 0x000fe2000bf05270 */
[C---:B------:R-:W-:Y:S01]  /*4d90*/  ISETP.GT.AND P2, PT, R4.reuse, 0x9, P2 ;  /* 0x000000090400780c */ /* 0x040fe20001744270 */
[----:B------:R-:W-:Y:S01]  /*4da0*/  STL [R1+0x44], R224 ;  /* 0x000044e001007387 */ /* 0x000fe20000100800 */
[----:B------:R-:W-:Y:S02]  /*4db0*/  ISETP.GT.AND P1, PT, R4, 0x10, P1 ;  /* 0x000000100400780c */ /* 0x000fe40000f24270 */
[----:B------:R-:W-:-:S02]  /*4dc0*/  ISETP.LT.OR P2, PT, R5, 0xa, P2 ;  /* 0x0000000a0500780c */ /* 0x000fc40001741670 */
[----:B------:R-:W-:Y:S02]  /*4dd0*/  ISETP.LT.OR P1, PT, R5, 0x11, P1 ;  /* 0x000000110500780c */ /* 0x000fe40000f21670 */
[----:B-1----:R-:W-:Y:S02]  /*4de0*/  FMNMX.FTZ R137, R137, R6, !PT ;  /* 0x0000000689897209 */ /* 0x002fe40007810000 */
[----:B------:R-:W-:Y:S02]  /*4df0*/  FMNMX.FTZ R8, R14, R15, !PT ;  /* 0x0000000f0e087209 */ /* 0x000fe40007810000 */
[----:B--2---:R-:W-:Y:S01]  /*4e00*/  FMNMX.FTZ R136, R136, R7, !PT ;  /* 0x0000000788887209 */ /* 0x004fe20007810000 */
[----:B------:R-:W1:Y:S01]  /*4e10*/  SHFL.BFLY PT, R6, R137, 0x1, 0x1f ;  /* 0x0c201f0089067f89 */ /* 0x000e6200000e0000 */
[----:B------:R-:W-:Y:S02]  /*4e20*/  FSEL R49, R49, -INF , !P2 ;  /* 0xff80000031317808 */ /* 0x000fe40005000000 */
[----:B------:R-:W-:Y:S01]  /*4e30*/  FSEL R52, R52, -INF , !P1 ;  /* 0xff80000034347808 */ /* 0x000fe20004800000 */
[----:B------:R-:W2:Y:S01]  /*4e40*/  SHFL.BFLY PT, R7, R136, 0x1, 0x1f ;  /* 0x0c201f0088077f89 */ /* 0x000ea200000e0000 */
[----:B------:R-:W-:Y:S01]  /*4e50*/  PLOP3.LUT P2, PT, PT, PT, UP5, 0x40, 0x0 ;  /* 0x000000000000781c */ /* 0x000fe20003f4e858 */
[----:B------:R-:W-:Y:S01]  /*4e60*/  UISETP.NE.AND UP5, UPT, UR13, URZ, UPT ;  /* 0x0000003f0d00728c */ /* 0x000fe2000bfa5270 */
[----:B------:R-:W-:-:S02]  /*4e70*/  PLOP3.LUT P1, PT, PT, PT, UP4, 0x40, 0x0 ;  /* 0x000000000000781c */ /* 0x000fc40003f2e848 */
[C---:B------:R-:W-:Y:S02]  /*4e80*/  ISETP.GT.AND P2, PT, R4.reuse, 0x18, P2 ;  /* 0x000000180400780c */ /* 0x040fe40001744270 */
[----:B------:R-:W-:Y:S02]  /*4e90*/  ISETP.GT.AND P1, PT, R4, 0x19, P1 ;  /* 0x000000190400780c */ /* 0x000fe40000f24270 */
[C---:B------:R-:W-:Y:S02]  /*4ea0*/  ISETP.LT.OR P2, PT, R5.reuse, 0x19, P2 ;  /* 0x000000190500780c */ /* 0x040fe40001741670 */
[----:B------:R-:W-:Y:S02]  /*4eb0*/  ISETP.LT.OR P1, PT, R5, 0x1a, P1 ;  /* 0x0000001a0500780c */ /* 0x000fe40000f21670 */
[----:B------:R-:W-:Y:S02]  /*4ec0*/  FSEL R50, R50, -INF , !P2 ;  /* 0xff80000032327808 */ /* 0x000fe40005000000 */
[----:B------:R-:W-:-:S02]  /*4ed0*/  FSEL R53, R53, -INF , !P1 ;  /* 0xff80000035357808 */ /* 0x000fc40004800000 */
[----:B------:R-:W-:Y:S02]  /*4ee0*/  PLOP3.LUT P1, PT, PT, PT, UP1, 0x40, 0x0 ;  /* 0x000000000000781c */ /* 0x000fe40003f2e818 */
[----:B------:R-:W-:Y:S02]  /*4ef0*/  LEA R228, R2, R225, 0x1 ;  /* 0x000000e102e47211 */ /* 0x000fe400078e08ff */
[----:B-1----:R-:W-:Y:S02]  /*4f00*/  FMNMX.FTZ R137, R137, R6, !PT ;  /* 0x0000000689897209 */ /* 0x002fe40007810000 */
[----:B------:R-:W-:Y:S01]  /*4f10*/  FMNMX.FTZ R6, R55, R54, !PT ;  /* 0x0000003637067209 */ /* 0x000fe20007810000 */
[----:B------:R-:W-:Y:S01]  /*4f20*/  LDSM.16.MT88.4 R24, [R228+0x2080] ;  /* 0x00208000e418783b */ /* 0x000fe20000004200 */
[----:B--2---:R-:W-:Y:S01]  /*4f30*/  FMNMX.FTZ R136, R136, R7, !PT ;  /* 0x0000000788887209 */ /* 0x004fe20007810000 */
[C---:B------:R-:W-:Y:S01]  /*4f40*/  FMUL.FTZ R13, R137.reuse, c[0x0][0x2d0] ;  /* 0x0000b400890d7a20 */ /* 0x040fe20000410000 */
[----:B------:R-:W-:-:S02]  /*4f50*/  FSETP.NEU.FTZ.AND P0, PT, R137, -INF , PT ;  /* 0xff8000008900780b */ /* 0x000fc40003f1d000 */
[----:B------:R-:W-:Y:S01]  /*4f60*/  FMNMX.FTZ R6, R57, R6, !PT ;  /* 0x0000000639067209 */ /* 0x000fe20007810000 */
[C---:B------:R-:W-:Y:S01]  /*4f70*/  FMUL.FTZ R12, R136.reuse, c[0x0][0x2d0] ;  /* 0x0000b400880c7a20 */ /* 0x040fe20000410000 */
[----:B------:R-:W-:Y:S02]  /*4f80*/  FSEL R13, R13, RZ, P0 ;  /* 0x000000ff0d0d7208 */ /* 0x000fe40000000000 */
[----:B------:R-:W-:Y:S02]  /*4f90*/  FSETP.NEU.FTZ.AND P0, PT, R136, -INF , PT ;  /* 0xff8000008800780b */ /* 0x000fe40003f1d000 */
[----:B------:R-:W-:Y:S01]  /*4fa0*/  FMNMX.FTZ R6, R56, R6, !PT ;  /* 0x0000000638067209 */ /* 0x000fe20007810000 */
[----:B------:R-:W-:Y:S01]  /*4fb0*/  FFMA.FTZ R7, R37, c[0x0][0x2d0], -R13 ;  /* 0x0000b40025077a23 */ /* 0x000fe2000001080d */
[----:B------:R-:W-:Y:S02]  /*4fc0*/  FSEL R12, R12, RZ, P0 ;  /* 0x000000ff0c0c7208 */ /* 0x000fe40000000000 */
[----:B------:R-:W-:Y:S01]  /*4fd0*/  PLOP3.LUT P0, PT, PT, PT, UP2, 0x40, 0x0 ;  /* 0x000000000000781c */ /* 0x000fe20003f0e828 */
[----:B------:R-:W-:Y:S01]  /*4fe0*/  UISETP.NE.AND UP2, UPT, UR31, URZ, UPT ;  /* 0x0000003f1f00728c */ /* 0x000fe2000bf45270 */
[----:B------:R-:W-:Y:S01]  /*4ff0*/  FMNMX.FTZ R6, R58, R6, !PT ;  /* 0x000000063a067209 */ /* 0x000fe20007810000 */
[----:B------:R1:W-:Y:S01]  /*5000*/  MUFU.EX2 R222, R7 ;  /* 0x0000000700de7308 */ /* 0x0003e20000000800 */
[----:B------:R-:W-:Y:S01]  /*5010*/  ISETP.GT.AND P0, PT, R4, 0x8, P0 ;  /* 0x000000080400780c */ /* 0x000fe20000704270 */
[----:B------:R-:W-:Y:S01]  /*5020*/  FFMA.FTZ R2, R40, c[0x0][0x2d0], -R12 ;  /* 0x0000b40028027a23 */ /* 0x000fe2000001080c */
[----:B------:R-:W-:-:S02]  /*5030*/  FMNMX.FTZ R6, R60, R6, !PT ;  /* 0x000000063c067209 */ /* 0x000fc40007810000 */
[----:B------:R-:W-:Y:S02]  /*5040*/  ISETP.LT.OR P0, PT, R5, 0x9, P0 ;  /* 0x000000090500780c */ /* 0x000fe40000701670 */
[----:B------:R-:W-:Y:S01]  /*5050*/  FMNMX.FTZ R6, R59, R6, !PT ;  /* 0x000000063b067209 */ /* 0x000fe20007810000 */
[----:B------:R-:W-:Y:S01]  /*5060*/  MUFU.EX2 R199, R2 ;  /* 0x0000000200c77308 */ /* 0x000fe20000000800 */
[----:B------:R-:W-:Y:S02]  /*5070*/  FSEL R48, R10, -INF , !P0 ;  /* 0xff8000000a307808 */ /* 0x000fe40004000000 */
[----:B------:R-:W-:Y:S01]  /*5080*/  PLOP3.LUT P0, PT, PT, PT, UP6, 0x40, 0x0 ;  /* 0x000000000000781c */ /* 0x000fe20003f0e868 */
[----:B------:R-:W-:Y:S01]  /*5090*/  UISETP.NE.AND UP6, UPT, UR12, URZ, UPT ;  /* 0x0000003f0c00728c */ /* 0x000fe2000bfc5270 */
[----:B------:R-:W-:Y:S02]  /*50a0*/  FMNMX.FTZ R6, R72, R6, !PT ;  /* 0x0000000648067209 */ /* 0x000fe40007810000 */
[----:B------:R-:W-:Y:S01]  /*50b0*/  ISETP.GT.AND P0, PT, R4, 0x11, P0 ;  /* 0x000000110400780c */ /* 0x000fe20000704270 */
[----:B-1----:R-:W-:Y:S01]  /*50c0*/  FFMA.FTZ R7, R39, c[0x0][0x2d0], -R13 ;  /* 0x0000b40027077a23 */ /* 0x002fe2000001080d */
[----:B------:R-:W-:-:S02]  /*50d0*/  FMNMX.FTZ R8, R48, R8, !PT ;  /* 0x0000000830087209 */ /* 0x000fc40007810000 */
[----:B------:R-:W-:Y:S01]  /*50e0*/  ISETP.LT.OR P0, PT, R5, 0x12, P0 ;  /* 0x000000120500780c */ /* 0x000fe20000701670 */
[----:B------:R1:W-:Y:S01]  /*50f0*/  MUFU.EX2 R208, R7 ;  /* 0x0000000700d07308 */ /* 0x0003e20000000800 */
[----:B------:R-:W-:Y:S02]  /*5100*/  FMNMX.FTZ R6, R134, R6, !PT ;  /* 0x0000000686067209 */ /* 0x000fe40007810000 */
[----:B------:R-:W-:Y:S02]  /*5110*/  FSEL R51, R11, -INF , !P0 ;  /* 0xff8000000b337808 */ /* 0x000fe40004000000 */
[----:B------:R-:W-:Y:S02]  /*5120*/  PLOP3.LUT P0, PT, PT, PT, UP3, 0x40, 0x0 ;  /* 0x000000000000781c */ /* 0x000fe40003f0e838 */
[----:B------:R-:W-:Y:S02]  /*5130*/  FMNMX.FTZ R8, R49, R8, !PT ;  /* 0x0000000831087209 */ /* 0x000fe40007810000 */
[----:B------:R-:W-:-:S02]  /*5140*/  ISETP.GT.AND P0, PT, R4, 0x20, P0 ;  /* 0x000000200400780c */ /* 0x000fc40000704270 */
[----:B------:R-:W-:Y:S02]  /*5150*/  FMNMX.FTZ R6, R132, R6, !PT ;  /* 0x0000000684067209 */ /* 0x000fe40007810000 */
[----:B------:R-:W-:Y:S02]  /*5160*/  ISETP.LT.OR P0, PT, R5, 0x21, P0 ;  /* 0x000000210500780c */ /* 0x000fe40000701670 */
[----:B------:R-:W-:Y:S01]  /*5170*/  FMNMX.FTZ R8, R52, R8, !PT ;  /* 0x0000000834087209 */ /* 0x000fe20007810000 */
[----:B-1----:R-:W-:Y:S01]  /*5180*/  FFMA.FTZ R7, R41, c[0x0][0x2d0], -R13 ;  /* 0x0000b40029077a23 */ /* 0x002fe2000001080d */
[----:B------:R-:W-:Y:S02]  /*5190*/  FMNMX.FTZ R6, R133, R6, !PT ;  /* 0x0000000685067209 */ /* 0x000fe40007810000 */
[----:B------:R-:W-:Y:S01]  /*51a0*/  FSEL R87, R22, -INF , !P0 ;  /* 0xff80000016577808 */ /* 0x000fe20004000000 */
[----:B------:R1:W-:Y:S01]  /*51b0*/  MUFU.EX2 R201, R7 ;  /* 0x0000000700c97308 */ /* 0x0003e20000000800 */
[----:B------:R-:W-:-:S02]  /*51c0*/  PLOP3.LUT P2, PT, PT, PT, UP2, 0x40, 0x0 ;  /* 0x000000000000781c */ /* 0x000fc40003f4e828 */
[----:B------:R-:W-:Y:S02]  /*51d0*/  PLOP3.LUT P0, PT, PT, PT, UP0, 0x40, 0x0 ;  /* 0x000000000000781c */ /* 0x000fe40003f0e808 */
[----:B------:R-:W-:Y:S02]  /*51e0*/  FMNMX.FTZ R8, R51, R8, !PT ;  /* 0x0000000833087209 */ /* 0x000fe40007810000 */
[----:B------:R-:W-:Y:S02]  /*51f0*/  FMNMX.FTZ R6, R138, R6, !PT ;  /* 0x000000068a067209 */ /* 0x000fe40007810000 */
[C---:B------:R-:W-:Y:S02]  /*5200*/  ISETP.GT.AND P2, PT, R4.reuse, 0x21, P2 ;  /* 0x000000210400780c */ /* 0x040fe40001744270 */
[C---:B------:R-:W-:Y:S02]  /*5210*/  ISETP.GT.AND P1, PT, R4.reuse, 0x28, P1 ;  /* 0x000000280400780c */ /* 0x040fe40000f24270 */
[----:B------:R-:W-:-:S02]  /*5220*/  ISETP.GT.AND P0, PT, R4, 0x29, P0 ;  /* 0x000000290400780c */ /* 0x000fc40000704270 */
[----:B------:R-:W-:Y:S01]  /*5230*/  FMNMX.FTZ R4, R50, R8, !PT ;  /* 0x0000000832047209 */ /* 0x000fe20007810000 */
[----:B-1----:R-:W-:Y:S01]  /*5240*/  FFMA.FTZ R7, R42, c[0x0][0x2d0], -R13 ;  /* 0x0000b4002a077a23 */ /* 0x002fe2000001080d */
[----:B------:R-:W1:Y:S01]  /*5250*/  SHFL.BFLY PT, R8, R6, 0x2, 0x1f ;  /* 0x0c401f0006087f89 */ /* 0x000e6200000e0000 */
[----:B------:R-:W-:Y:S02]  /*5260*/  ISETP.LT.OR P2, PT, R5, 0x22, P2 ;  /* 0x000000220500780c */ /* 0x000fe40001741670 */
[----:B------:R-:W-:Y:S01]  /*5270*/  FMNMX.FTZ R4, R53, R4, !PT ;  /* 0x0000000435047209 */ /* 0x000fe20007810000 */
[----:B------:R-:W-:Y:S01]  /*5280*/  LDSM.16.MT88.4 R40, [R228+0x3880] ;  /* 0x00388000e428783b */ /* 0x000fe20000004200 */
[----:B------:R-:W-:Y:S01]  /*5290*/  ISETP.LT.OR P1, PT, R5, 0x29, P1 ;  /* 0x000000290500780c */ /* 0x000fe20000f21670 */
[----:B------:R-:W2:Y:S01]  /*52a0*/  MUFU.EX2 R197, R7 ;  /* 0x0000000700c57308 */ /* 0x000ea20000000800 */
[----:B------:R-:W-:Y:S02]  /*52b0*/  FSEL R86, R20, -INF , !P2 ;  /* 0xff80000014567808 */ /* 0x000fe40005000000 */
[----:B------:R-:W-:Y:S01]  /*52c0*/  FMNMX.FTZ R4, R87, R4, !PT ;  /* 0x0000000457047209 */ /* 0x000fe20007810000 */
[----:B------:R-:W-:Y:S01]  /*52d0*/  LDSM.16.MT88.4 R20, [R227+0x2080] ;  /* 0x00208000e314783b */ /* 0x000fe20000004200 */
[----:B------:R-:W-:Y:S01]  /*52e0*/  ISETP.LT.OR P0, PT, R5, 0x2a, P0 ;  /* 0x0000002a0500780c */ /* 0x000fe20000701670 */
[----:B------:R-:W-:Y:S01]  /*52f0*/  FFMA.FTZ R5, R35, c[0x0][0x2d0], -R12 ;  /* 0x0000b40023057a23 */ /* 0x000fe2000001080c */
[----:B------:R-:W-:Y:S01]  /*5300*/  FSEL R85, R30, -INF , !P1 ;  /* 0xff8000001e557808 */ /* 0x000fe20004800000 */
[----:B------:R-:W-:Y:S01]  /*5310*/  LDSM.16.MT88.4 R32, [R225+0x2080] ;  /* 0x00208000e120783b */ /* 0x000fe20000004200 */
[----:B------:R-:W-:Y:S01]  /*5320*/  FMNMX.FTZ R4, R86, R4, !PT ;  /* 0x0000000456047209 */ /* 0x000fe20007810000 */
[----:B------:R3:W-:Y:S01]  /*5330*/  MUFU.EX2 R220, R5 ;  /* 0x0000000500dc7308 */ /* 0x0007e20000000800 */
[----:B------:R-:W-:-:S02]  /*5340*/  FSEL R84, R31, -INF , !P0 ;  /* 0xff8000001f547808 */ /* 0x000fc40004000000 */
[----:B------:R-:W-:Y:S01]  /*5350*/  FMNMX.FTZ R0, R85, R4, !PT ;  /* 0x0000000455007209 */ /* 0x000fe20007810000 */
[----:B------:R-:W-:Y:S01]  /*5360*/  FFMA.FTZ R4, R36, c[0x0][0x2d0], -R12 ;  /* 0x0000b40024047a23 */ /* 0x000fe2000001080c */
[----:B------:R-:W-:Y:S01]  /*5370*/  LDSM.16.MT88.4 R28, [R226+0x2080] ;  /* 0x00208000e21c783b */ /* 0x000fe20000004200 */
[----:B--2---:R-:W-:Y:S02]  /*5380*/  F2FP.PACK_AB R10, R197, R201 ;  /* 0x000000c9c50a723e */ /* 0x004fe400000000ff */
[----:B------:R-:W-:Y:S01]  /*5390*/  FMNMX.FTZ R0, R84, R0, !PT ;  /* 0x0000000054007209 */ /* 0x000fe20007810000 */
[----:B------:R2:W4:Y:S01]  /*53a0*/  MUFU.EX2 R193, R4 ;  /* 0x0000000400c17308 */ /* 0x0005220000000800 */
[----:B-1----:R-:W-:Y:S02]  /*53b0*/  FMNMX.FTZ R3, R6, R8, !PT ;  /* 0x0000000806037209 */ /* 0x002fe40007810000 */
[----:B------:R-:W-:-:S03]  /*53c0*/  F2FP.PACK_AB R8, R208, R222 ;  /* 0x000000ded008723e */ /* 0x000fc600000000ff */
[----:B------:R-:W1:Y:S04]  /*53d0*/  SHFL.BFLY PT, R135, R3, 0x1, 0x1f ;  /* 0x0c201f0003877f89 */ /* 0x000e6800000e0000 */
[----:B---3--:R-:W3:Y:S01]  /*53e0*/  SHFL.BFLY PT, R5, R0, 0x2, 0x1f ;  /* 0x0c401f0000057f89 */ /* 0x008ee200000e0000 */
[----:B--2---:R-:W-:Y:S01]  /*53f0*/  FFMA.FTZ R4, R38, c[0x0][0x2d0], -R12 ;  /* 0x0000b40026047a23 */ /* 0x004fe2000001080c */
[----:B----4-:R-:W-:Y:S02]  /*5400*/  F2FP.PACK_AB R9, R193, R220 ;  /* 0x000000dcc109723e */ /* 0x010fe400000000ff */
[----:B------:R-:W-:Y:S01]  /*5410*/  LDSM.16.MT88.4 R36, [R226+0x3880] ;  /* 0x00388000e224783b */ /* 0x000fe20000004200 */
[----:B------:R-:W2:Y:S01]  /*5420*/  MUFU.EX2 R221, R4 ;  /* 0x0000000400dd7308 */ /* 0x000ea20000000800 */
[----:B-1----:R-:W-:-:S02]  /*5430*/  FMNMX.FTZ R135, R3, R135, !PT ;  /* 0x0000008703877209 */ /* 0x002fc40007810000 */
[----:B---3--:R-:W-:-:S03]  /*5440*/  FMNMX.FTZ R0, R0, R5, !PT ;  /* 0x0000000500007209 */ /* 0x008fc60007810000 */
[C---:B------:R-:W-:Y:S01]  /*5450*/  FMUL.FTZ R2, R135.reuse, c[0x0][0x2d0] ;  /* 0x0000b40087027a20 */ /* 0x040fe20000410000 */
[----:B------:R-:W-:Y:S02]  /*5460*/  FSETP.NEU.FTZ.AND P0, PT, R135, -INF , PT ;  /* 0xff8000008700780b */ /* 0x000fe40003f1d000 */
[----:B--2---:R-:W-:Y:S01]  /*5470*/  F2FP.PACK_AB R11, R199, R221 ;  /* 0x000000ddc70b723e */ /* 0x004fe200000000ff */
[----:B------:R-:W1:Y:S01]  /*5480*/  SHFL.BFLY PT, R4, R0, 0x1, 0x1f ;  /* 0x0c201f0000047f89 */ /* 0x000e6200000e0000 */
[----:B------:R-:W-:-:S05]  /*5490*/  FSEL R2, R2, RZ, P0 ;  /* 0x000000ff02027208 */ /* 0x000fca0000000000 */
[--C-:B------:R-:W-:Y:S01]  /*54a0*/  FFMA.FTZ R3, R55, c[0x0][0x2d0], -R2.reuse ;  /* 0x0000b40037037a23 */ /* 0x100fe20000010802 */
[C---:B------:R-:W-:Y:S03]  /*54b0*/  HMMA.16816.F32 R144, R8.reuse, R32, RZ ;  /* 0x000000200890723c */ /* 0x040fe600000018ff */
[----:B------:R2:W-:Y:S05]  /*54c0*/  MUFU.EX2 R196, R3 ;  /* 0x0000000300c47308 */ /* 0x0005ea0000000800 */
[C---:B------:R-:W-:Y:S08]  /*54d0*/  HMMA.16816.F32 R184, R8.reuse, R28, RZ ;  /* 0x0000001c08b8723c */ /* 0x040ff000000018ff */
[----:B------:R-:W-:Y:S01]  /*54e0*/  HMMA.16816.F32 R180, R8, R24, RZ ;  /* 0x0000001808b4723c */ /* 0x000fe200000018ff */
[----:B--2---:R-:W-:-:S04]  /*54f0*/  FFMA.FTZ R3, R54, c[0x0][0x2d0], -R2 ;  /* 0x0000b40036037a23 */ /* 0x004fc80000010802 */
[----:B------:R1:W-:Y:S03]  /*5500*/  MUFU.EX2 R192, R3 ;  /* 0x0000000300c07308 */ /* 0x0003e60000000800 */
[C---:B------:R-:W-:Y:S08]  /*5510*/  HMMA.16816.F32 R176, R8.reuse, R20, RZ ;  /* 0x0000001408b0723c */ /* 0x040ff000000018ff */
[----:B------:R-:W-:Y:S01]  /*5520*/  HMMA.16816.F32 R172, R8, R16, RZ ;  /* 0x0000001008ac723c */ /* 0x000fe200000018ff */
[----:B-1----:R-:W-:Y:S01]  /*5530*/  FMNMX.FTZ R3, R0, R4, !PT ;  /* 0x0000000400037209 */ /* 0x002fe20007810000 */
[----:B------:R-:W-:-:S06]  /*5540*/  FFMA.FTZ R0, R57, c[0x0][0x2d0], -R2 ;  /* 0x0000b40039007a23 */ /* 0x000fcc0000010802 */
[C---:B------:R-:W-:Y:S01]  /*5550*/  HMMA.16816.F32 R168, R8.reuse, R36, RZ ;  /* 0x0000002408a8723c */ /* 0x040fe200000018ff */
[----:B------:R-:W-:Y:S01]  /*5560*/  FFMA.FTZ R4, R56, c[0x0][0x2d0], -R2 ;  /* 0x0000b40038047a23 */ /* 0x000fe20000010802 */
[C---:B------:R-:W-:Y:S01]  /*5570*/  FSETP.NEU.FTZ.AND P0, PT, R3.reuse, -INF , PT ;  /* 0xff8000000300780b */ /* 0x040fe20003f1d000 */
[----:B------:R1:W-:Y:S05]  /*5580*/  MUFU.EX2 R198, R0 ;  /* 0x0000000000c67308 */ /* 0x0003ea0000000800 */
[C---:B------:R-:W-:Y:S03]  /*5590*/  HMMA.16816.F32 R164, R8.reuse, R40, RZ ;  /* 0x0000002808a4723c */ /* 0x040fe600000018ff */
[----:B------:R2:W3:Y:S05]  /*55a0*/  MUFU.EX2 R65, R4 ;  /* 0x0000000400417308 */ /* 0x0004ea0000000800 */
[----:B------:R-:W-:Y:S01]  /*55b0*/  HMMA.16816.F32 R160, R8, R44, RZ ;  /* 0x0000002c08a0723c */ /* 0x000fe200000018ff */
[----:B-1----:R-:W-:-:S07]  /*55c0*/  FMUL.FTZ R0, R3, c[0x0][0x2d0] ;  /* 0x0000b40003007a20 */ /* 0x002fce0000410000 */
[----:B------:R-:W-:Y:S01]  /*55d0*/  HMMA.16816.F32 R156, R8, R34, RZ ;  /* 0x00000022089c723c */ /* 0x000fe200000018ff */
[----:B------:R-:W-:-:S05]  /*55e0*/  FSEL R0, R0, RZ, P0 ;  /* 0x000000ff00007208 */ /* 0x000fca0000000000 */
[--C-:B--2---:R-:W-:Y:S02]  /*55f0*/  FFMA.FTZ R4, R14, c[0x0][0x2d0], -R0.reuse ;  /* 0x0000b4000e047a23 */ /* 0x104fe40000010800 */
[C---:B------:R-:W-:Y:S01]  /*5600*/  HMMA.16816.F32 R152, R8.reuse, R30, RZ ;  /* 0x0000001e0898723c */ /* 0x040fe200000018ff */
[----:B---3--:R-:W-:Y:S01]  /*5610*/  IMAD.MOV.U32 R14, RZ, RZ, R65 ;  /* 0x000000ffff0e7224 */ /* 0x008fe200078e0041 */
[----:B------:R1:W-:Y:S04]  /*5620*/  MUFU.EX2 R236, R4 ;  /* 0x0000000400ec7308 */ /* 0x0003e80000000800 */
[----:B------:R-:W-:Y:S02]  /*5630*/  F2FP.PACK_AB R6, R14, R198 ;  /* 0x000000c60e06723e */ /* 0x000fe400000000ff */
[C---:B------:R-:W-:Y:S08]  /*5640*/  HMMA.16816.F32 R148, R8.reuse, R26, RZ ;  /* 0x0000001a0894723c */ /* 0x040ff000000018ff */
[----:B------:R-:W-:Y:S01]  /*5650*/  HMMA.16816.F32 R140, R8, R22, RZ ;  /* 0x00000016088c723c */ /* 0x000fe200000018ff */
[----:B-1----:R-:W-:-:S04]  /*5660*/  FFMA.FTZ R4, R15, c[0x0][0x2d0], -R0 ;  /* 0x0000b4000f047a23 */ /* 0x002fc80000010800 */
[----:B------:R1:W2:Y:S03]  /*5670*/  MUFU.EX2 R246, R4 ;  /* 0x0000000400f67308 */ /* 0x0002a60000000800 */
[C---:B------:R-:W-:Y:S08]  /*5680*/  HMMA.16816.F32 R128, R8.reuse, R18, RZ ;  /* 0x000000120880723c */ /* 0x040ff000000018ff */
[----:B------:R-:W-:Y:S01]  /*5690*/  HMMA.16816.F32 R124, R8, R38, RZ ;  /* 0x00000026087c723c */ /* 0x000fe200000018ff */
[----:B-1----:R-:W-:Y:S01]  /*56a0*/  FFMA.FTZ R4, R48, c[0x0][0x2d0], -R0 ;  /* 0x0000b40030047a23 */ /* 0x002fe20000010800 */
[----:B--2---:R-:W-:-:S06]  /*56b0*/  F2FP.PACK_AB R5, R246, R236 ;  /* 0x000000ecf605723e */ /* 0x004fcc00000000ff */
[C---:B------:R-:W-:Y:S01]  /*56c0*/  HMMA.16816.F32 R120, R8.reuse, R42, RZ ;  /* 0x0000002a0878723c */ /* 0x040fe200000018ff */
[----:B------:R1:W-:Y:S07]  /*56d0*/  MUFU.EX2 R252, R4 ;  /* 0x0000000400fc7308 */ /* 0x0003ee0000000800 */
[----:B------:R-:W-:Y:S07]  /*56e0*/  HMMA.16816.F32 R112, R8, R46, RZ ;  /* 0x0000002e0870723c */ /* 0x000fee00000018ff */
[----:B------:R-:W-:-:S02]  /*56f0*/  FFMA.FTZ R8, R64, c[0x0][0x2d0], -R13 ;  /* 0x0000b40040087a23 */ /* 0x000fc4000001080d */
[----:B-1----:R-:W-:Y:S02]  /*5700*/  FFMA.FTZ R4, R49, c[0x0][0x2d0], -R0 ;  /* 0x0000b40031047a23 */ /* 0x002fe40000010800 */
[----:B------:R1:W-:Y:S08]  /*5710*/  MUFU.EX2 R202, R8 ;  /* 0x0000000800ca7308 */ /* 0x0003f00000000800 */
[----:B------:R2:W3:Y:S01]  /*5720*/  MUFU.EX2 R230, R4 ;  /* 0x0000000400e67308 */ /* 0x0004e20000000800 */
[----:B-1----:R-:W-:-:S07]  /*5730*/  FFMA.FTZ R8, R70, c[0x0][0x2d0], -R13 ;  /* 0x0000b40046087a23 */ /* 0x002fce000001080d */
[----:B------:R1:W-:Y:S01]  /*5740*/  MUFU.EX2 R235, R8 ;  /* 0x0000000800eb7308 */ /* 0x0003e20000000800 */
[----:B--2---:R-:W-:Y:S02]  /*5750*/  F2FP.PACK_AB R4, R192, R196 ;  /* 0x000000c4c004723e */ /* 0x004fe400000000ff */
[----:B---3--:R-:W-:-:S07]  /*5760*/  F2FP.PACK_AB R7, R230, R252 ;  /* 0x000000fce607723e */ /* 0x008fce00000000ff */
[----:B------:R-:W-:Y:S01]  /*5770*/  HMMA.16816.F32 R92, R4, R24, RZ ;  /* 0x00000018045c723c */ /* 0x000fe200000018ff */
[----:B-1----:R-:W-:-:S04]  /*5780*/  FFMA.FTZ R8, R69, c[0x0][0x2d0], -R13 ;  /* 0x0000b40045087a23 */ /* 0x002fc8000001080d */
[----:B------:R1:W-:Y:S03]  /*5790*/  MUFU.EX2 R200, R8 ;  /* 0x0000000800c87308 */ /* 0x0003e60000000800 */
[C---:B------:R-:W-:Y:S01]  /*57a0*/  HMMA.16816.F32 R100, R4.reuse, R26, RZ ;  /* 0x0000001a0464723c */ /* 0x040fe200000018ff */
[----:B------:R-:W2:Y:S07]  /*57b0*/  LDSM.16.MT88.4 R24, [R226+0x2880] ;  /* 0x00288000e218783b */ /* 0x000eae0000004200 */
[----:B------:R-:W-:Y:S01]  /*57c0*/  HMMA.16816.F32 R64, R4, R32, RZ ;  /* 0x000000200440723c */ /* 0x000fe200000018ff */
[----:B-1----:R-:W-:-:S07]  /*57d0*/  FFMA.FTZ R8, R71, c[0x0][0x2d0], -R13 ;  /* 0x0000b40047087a23 */ /* 0x002fce000001080d */
[C---:B------:R-:W-:Y:S01]  /*57e0*/  HMMA.16816.F32 R116, R4.reuse, R34, RZ ;  /* 0x000000220474723c */ /* 0x040fe200000018ff */
[----:B------:R-:W1:Y:S01]  /*57f0*/  LDSM.16.MT88.4 R32, [R225+0x2880] ;  /* 0x00288000e120783b */ /* 0x000e620000004200 */
[----:B------:R3:W4:Y:S06]  /*5800*/  MUFU.EX2 R229, R8 ;  /* 0x0000000800e57308 */ /* 0x00072c0000000800 */
[C---:B------:R-:W-:Y:S08]  /*5810*/  HMMA.16816.F32 R80, R4.reuse, R20, RZ ;  /* 0x000000140450723c */ /* 0x040ff000000018ff */
[----:B------:R-:W-:Y:S01]  /*5820*/  HMMA.16816.F32 R96, R4, R22, RZ ;  /* 0x000000160460723c */ /* 0x000fe200000018ff */
[----:B------:R-:W1:Y:S01]  /*5830*/  LDSM.16.MT88.4 R20, [R228+0x2880] ;  /* 0x00288000e414783b */ /* 0x000e620000004200 */
[----:B---3--:R-:W-:Y:S01]  /*5840*/  FFMA.FTZ R8, R61, c[0x0][0x2d0], -R12 ;  /* 0x0000b4003d087a23 */ /* 0x008fe2000001080c */
[----:B----4-:R-:W-:-:S03]  /*5850*/  F2FP.PACK_AB R10, R229, R200 ;  /* 0x000000c8e50a723e */ /* 0x010fc600000000ff */
[----:B------:R3:W-:Y:S02]  /*5860*/  MUFU.EX2 R223, R8 ;  /* 0x0000000800df7308 */ /* 0x0007e40000000800 */
[C---:B------:R-:W-:Y:S08]  /*5870*/  HMMA.16816.F32 R104, R4.reuse, R28, RZ ;  /* 0x0000001c0468723c */ /* 0x040ff000000018ff */
[----:B------:R-:W-:Y:S01]  /*5880*/  HMMA.16816.F32 R108, R4, R30, RZ ;  /* 0x0000001e046c723c */ /* 0x000fe200000018ff */
[----:B------:R-:W4:Y:S01]  /*5890*/  LDSM.16.MT88.4 R28, [R225+0x4080] ;  /* 0x00408000e11c783b */ /* 0x000f220000004200 */
[----:B---3--:R-:W-:-:S06]  /*58a0*/  FFMA.FTZ R8, R63, c[0x0][0x2d0], -R12 ;  /* 0x0000b4003f087a23 */ /* 0x008fcc000001080c */
[C---:B------:R-:W-:Y:S01]  /*58b0*/  HMMA.16816.F32 R88, R4.reuse, R18, RZ ;  /* 0x000000120458723c */ /* 0x040fe200000018ff */
[----:B------:R3:W1:Y:S07]  /*58c0*/  MUFU.EX2 R194, R8 ;  /* 0x0000000800c27308 */ /* 0x00066e0000000800 */
[----:B------:R-:W-:Y:S01]  /*58d0*/  HMMA.16816.F32 R76, R4, R38, RZ ;  /* 0x00000026044c723c */ /* 0x000fe200000018ff */
[----:B---3--:R-:W-:Y:S01]  /*58e0*/  FFMA.FTZ R8, R62, c[0x0][0x2d0], -R12 ;  /* 0x0000b4003e087a23 */ /* 0x008fe2000001080c */
[----:B-1----:R-:W-:-:S03]  /*58f0*/  F2FP.PACK_AB R9, R194, R223 ;  /* 0x000000dfc209723e */ /* 0x002fc600000000ff */
[----:B------:R1:W-:Y:S02]  /*5900*/  MUFU.EX2 R232, R8 ;  /* 0x0000000800e87308 */ /* 0x0003e40000000800 */
[----:B-1----:R-:W-:Y:S02]  /*5910*/  FFMA.FTZ R8, R68, c[0x0][0x2d0], -R12 ;  /* 0x0000b40044087a23 */ /* 0x002fe4000001080c */
[----:B------:R-:W-:Y:S01]  /*5920*/  HMMA.16816.F32 R68, R4, R16, RZ ;  /* 0x000000100444723c */ /* 0x000fe200000018ff */
[----:B------:R-:W1:Y:S03]  /*5930*/  LDSM.16.MT88.4 R16, [R227+0x2880] ;  /* 0x00288000e310783b */ /* 0x000e660000004200 */
[----:B------:R3:W2:Y:S02]  /*5940*/  MUFU.EX2 R224, R8 ;  /* 0x0000000800e07308 */ /* 0x0006a40000000800 */
[----:B---3--:R-:W-:Y:S01]  /*5950*/  FFMA.FTZ R8, R58, c[0x0][0x2d0], -R2 ;  /* 0x0000b4003a087a23 */ /* 0x008fe20000010802 */
[----:B--2---:R-:W-:-:S05]  /*5960*/  F2FP.PACK_AB R11, R224, R232 ;  /* 0x000000e8e00b723e */ /* 0x004fca00000000ff */
[----:B------:R2:W-:Y:S02]  /*5970*/  MUFU.EX2 R234, R8 ;  /* 0x0000000800ea7308 */ /* 0x0005e40000000800 */
[--C-:B--2---:R-:W-:Y:S02]  /*5980*/  FFMA.FTZ R8, R60, c[0x0][0x2d0], -R2.reuse ;  /* 0x0000b4003c087a23 */ /* 0x104fe40000010802 */
[----:B------:R-:W-:Y:S01]  /*5990*/  HMMA.16816.F32 R60, R4, R36, RZ ;  /* 0x00000024043c723c */ /* 0x000fe200000018ff */
[----:B------:R-:W-:Y:S03]  /*59a0*/  LDSM.16.MT88.4 R36, [R226+0x4080] ;  /* 0x00408000e224783b */ /* 0x000fe60000004200 */
[----:B------:R2:W3:Y:S02]  /*59b0*/  MUFU.EX2 R195, R8 ;  /* 0x0000000800c37308 */ /* 0x0004e40000000800 */
[----:B--2---:R-:W-:-:S02]  /*59c0*/  FFMA.FTZ R8, R59, c[0x0][0x2d0], -R2 ;  /* 0x0000b4003b087a23 */ /* 0x004fc40000010802 */
[C---:B------:R-:W-:Y:S04]  /*59d0*/  HMMA.16816.F32 R56, R4.reuse, R40, RZ ;  /* 0x000000280438723c */ /* 0x040fe800000018ff */
[----:B------:R2:W-:Y:S02]  /*59e0*/  MUFU.EX2 R231, R8 ;  /* 0x0000000800e77308 */ /* 0x0005e40000000800 */
[----:B--2---:R-:W-:Y:S02]  /*59f0*/  FFMA.FTZ R8, R72, c[0x0][0x2d0], -R2 ;  /* 0x0000b40048087a23 */ /* 0x004fe40000010802 */
[----:B------:R-:W-:Y:S01]  /*5a00*/  HMMA.16816.F32 R72, R4, R42, RZ ;  /* 0x0000002a0448723c */ /* 0x000fe200000018ff */
[----:B------:R-:W2:Y:S03]  /*5a10*/  LDSM.16.MT88.4 R40, [R228+0x4080] ;  /* 0x00408000e428783b */ /* 0x000ea60000004200 */
[----:B------:R1:W1:Y:S02]  /*5a20*/  MUFU.EX2 R233, R8 ;  /* 0x0000000800e97308 */ /* 0x0002640000000800 */
[----:B-1----:R-:W-:-:S06]  /*5a30*/  FFMA.FTZ R8, R52, c[0x0][0x2d0], -R0 ;  /* 0x0000b40034087a23 */ /* 0x002fcc0000010800 */
[----:B------:R1:W-:Y:S02]  /*5a40*/  MUFU.EX2 R15, R8 ;  /* 0x00000008000f7308 */ /* 0x0003e40000000800 */
[----:B-1----:R-:W-:-:S06]  /*5a50*/  FFMA.FTZ R8, R51, c[0x0][0x2d0], -R0 ;  /* 0x0000b40033087a23 */ /* 0x002fcc0000010800 */
[----:B------:R1:W1:Y:S02]  /*5a60*/  MUFU.EX2 R206, R8 ;  /* 0x0000000800ce7308 */ /* 0x0002640000000800 */
[--C-:B-1----:R-:W-:Y:S02]  /*5a70*/  FFMA.FTZ R8, R50, c[0x0][0x2d0], -R0.reuse ;  /* 0x0000b40032087a23 */ /* 0x102fe40000010800 */
[----:B------:R-:W-:Y:S04]  /*5a80*/  HMMA.16816.F32 R48, R4, R44, RZ ;  /* 0x0000002c0430723c */ /* 0x000fe800000018ff */
[----:B------:R1:W-:Y:S02]  /*5a90*/  MUFU.EX2 R205, R8 ;  /* 0x0000000800cd7308 */ /* 0x0003e40000000800 */
[----:B-1----:R-:W-:-:S02]  /*5aa0*/  FFMA.FTZ R8, R53, c[0x0][0x2d0], -R0 ;  /* 0x0000b40035087a23 */ /* 0x002fc40000010800 */
[----:B------:R-:W-:Y:S01]  /*5ab0*/  HMMA.16816.F32 R52, R4, R46, RZ ;  /* 0x0000002e0434723c */ /* 0x000fe200000018ff */
[----:B------:R-:W1:Y:S03]  /*5ac0*/  LDSM.16.MT88.4 R44, [R227+0x4080] ;  /* 0x00408000e32c783b */ /* 0x000e660000004200 */
[----:B------:R2:W2:Y:S03]  /*5ad0*/  MUFU.EX2 R204, R8 ;  /* 0x0000000800cc7308 */ /* 0x0004a60000000800 */
[----:B---3--:R-:W-:Y:S02]  /*5ae0*/  F2FP.PACK_AB R4, R195, R234 ;  /* 0x000000eac304723e */ /* 0x008fe400000000ff */
[----:B------:R-:W-:Y:S02]  /*5af0*/  F2FP.PACK_AB R6, R233, R231 ;  /* 0x000000e7e906723e */ /* 0x000fe400000000ff */
[----:B------:R-:W-:-:S02]  /*5b00*/  F2FP.PACK_AB R5, R206, R15 ;  /* 0x0000000fce05723e */ /* 0x000fc400000000ff */
[----:B--2---:R-:W-:Y:S02]  /*5b10*/  F2FP.PACK_AB R8, R235, R202 ;  /* 0x000000caeb08723e */ /* 0x004fe400000000ff */
[----:B------:R-:W-:-:S05]  /*5b20*/  F2FP.PACK_AB R7, R204, R205 ;  /* 0x000000cdcc07723e */ /* 0x000fca00000000ff */
[C---:B------:R-:W-:Y:S08]  /*5b30*/  HMMA.16816.F32 R212, R8.reuse, R24, R184 ;  /* 0x0000001808d4723c */ /* 0x040ff000000018b8 */
[C---:B------:R-:W-:Y:S08]  /*5b40*/  HMMA.16816.F32 R152, R8.reuse, R26, R152 ;  /* 0x0000001a0898723c */ /* 0x040ff00000001898 */
[-C--:B------:R-:W-:Y:S08]  /*5b50*/  HMMA.16816.F32 R144, R8, R32.reuse, R144 ;  /* 0x000000200890723c */ /* 0x080ff00000001890 */
[----:B------:R-:W-:Y:S01]  /*5b60*/  HMMA.16816.F32 R64, R4, R32, R64 ;  /* 0x000000200440723c */ /* 0x000fe20000001840 */
[----:B------:R-:W-:Y:S01]  /*5b70*/  IMAD.MOV.U32 R187, RZ, RZ, R212 ;  /* 0x000000ffffbb7224 */ /* 0x000fe200078e00d4 */
[----:B------:R-:W-:Y:S01]  /*5b80*/  MOV R185, R214 ;  /* 0x000000d600b97202 */ /* 0x000fe20000000f00 */
[----:B------:R-:W-:-:S02]  /*5b90*/  IMAD.MOV.U32 R186, RZ, RZ, R213 ;  /* 0x000000ffffba7224 */ /* 0x000fc400078e00d5 */
[----:B------:R-:W-:Y:S02]  /*5ba0*/  IMAD.MOV.U32 R184, RZ, RZ, R215 ;  /* 0x000000ffffb87224 */ /* 0x000fe400078e00d7 */
[----:B------:R-:W-:Y:S01]  /*5bb0*/  MOV R33, R202 ;  /* 0x000000ca00217202 */ /* 0x000fe20000000f00 */
[----:B------:R-:W-:Y:S01]  /*5bc0*/  HMMA.16816.F32 R248, R8, R20, R180 ;  /* 0x0000001408f8723c */ /* 0x000fe200000018b4 */
[----:B------:R-:W-:-:S06]  /*5bd0*/  MOV R32, R208 ;  /* 0x000000d000207202 */ /* 0x000fcc0000000f00 */
[----:B------:R-:W-:Y:S01]  /*5be0*/  IMAD.MOV.U32 R180, RZ, RZ, R201 ;  /* 0x000000ffffb47224 */ /* 0x000fe200078e00c9 */
[----:B------:R-:W-:Y:S01]  /*5bf0*/  MOV R181, R200 ;  /* 0x000000c800b57202 */ /* 0x000fe20000000f00 */
[----:B------:R-:W-:Y:S01]  /*5c00*/  IMAD.MOV.U32 R182, RZ, RZ, R195 ;  /* 0x000000ffffb67224 */ /* 0x000fe200078e00c3 */
[----:B----4-:R-:W-:Y:S01]  /*5c10*/  HMMA.16816.F32 R200, R8, R28, R172 ;  /* 0x0000001c08c8723c */ /* 0x010fe200000018ac */
[----:B------:R-:W-:-:S07]  /*5c20*/  IMAD.MOV.U32 R183, RZ, RZ, R194 ;  /* 0x000000ffffb77224 */ /* 0x000fce00078e00c2 */
[C---:B------:R-:W-:Y:S07]  /*5c30*/  HMMA.16816.F32 R212, R8.reuse, R16, R176 ;  /* 0x0000001008d4723c */ /* 0x040fee00000018b0 */
[----:B------:R-:W-:Y:S01]  /*5c40*/  MOV R178, R193 ;  /* 0x000000c100b27202 */ /* 0x000fe20000000f00 */
[----:B------:R-:W-:Y:S01]  /*5c50*/  HMMA.16816.F32 R172, R8, R40, R164 ;  /* 0x0000002808ac723c */ /* 0x000fe200000018a4 */
[----:B------:R-:W-:-:S07]  /*5c60*/  IMAD.MOV.U32 R179, RZ, RZ, R192 ;  /* 0x000000ffffb37224 */ /* 0x000fce00078e00c0 */
[C---:B-1----:R-:W-:Y:S07]  /*5c70*/  HMMA.16816.F32 R164, R8.reuse, R44, R160 ;  /* 0x0000002c08a4723c */ /* 0x042fee00000018a0 */
[----:B------:R-:W-:Y:S01]  /*5c80*/  IMAD.MOV.U32 R162, RZ, RZ, R199 ;  /* 0x000000ffffa27224 */ /* 0x000fe200078e00c7 */
[----:B------:R-:W-:Y:S01]  /*5c90*/  HMMA.16816.F32 R216, R8, R22, R148 ;  /* 0x0000001608d8723c */ /* 0x000fe20000001894 */
[----:B------:R-:W-:Y:S01]  /*5ca0*/  IMAD.MOV.U32 R161, RZ, RZ, R181 ;  /* 0x000000ffffa17224 */ /* 0x000fe200078e00b5 */
[----:B------:R-:W-:-:S02]  /*5cb0*/  MOV R160, R182 ;  /* 0x000000b600a07202 */ /* 0x000fc40000000f00 */
[----:B------:R-:W-:-:S03]  /*5cc0*/  MOV R163, R222 ;  /* 0x000000de00a37202 */ /* 0x000fc60000000f00 */
[----:B------:R-:W-:Y:S01]  /*5cd0*/  IMAD.MOV.U32 R150, RZ, RZ, R198 ;  /* 0x000000ffff967224 */ /* 0x000fe200078e00c6 */
[----:B------:R-:W-:Y:S01]  /*5ce0*/  HMMA.16816.F32 R192, R8, R36, R168 ;  /* 0x0000002408c0723c */ /* 0x000fe200000018a8 */
[----:B------:R-:W-:Y:S01]  /*5cf0*/  MOV R149, R197 ;  /* 0x000000c500957202 */ /* 0x000fe20000000f00 */
[----:B------:R-:W-:Y:S02]  /*5d00*/  IMAD.MOV.U32 R148, RZ, RZ, R196 ;  /* 0x000000ffff947224 */ /* 0x000fe400078e00c4 */
[----:B------:R-:W-:-:S03]  /*5d10*/  IMAD.MOV.U32 R151, RZ, RZ, R223 ;  /* 0x000000ffff977224 */ /* 0x000fc600078e00df */
[----:B------:R-:W-:Y:S01]  /*5d20*/  IMAD.MOV.U32 R169, RZ, RZ, R155 ;  /* 0x000000ffffa97224 */ /* 0x000fe200078e009b */
[C---:B------:R-:W-:Y:S01]  /*5d30*/  HMMA.16816.F32 R208, R8.reuse, R18, R140 ;  /* 0x0000001208d0723c */ /* 0x040fe2000000188c */
[----:B------:R-:W-:Y:S01]  /*5d40*/  IMAD.MOV.U32 R155, RZ, RZ, R183 ;  /* 0x000000ffff9b7224 */ /* 0x000fe200078e00b7 */
[----:B------:R-:W-:Y:S01]  /*5d50*/  MOV R170, R154 ;  /* 0x0000009a00aa7202 */ /* 0x000fe20000000f00 */
[----:B------:R-:W-:Y:S01]  /*5d60*/  IMAD.MOV.U32 R171, RZ, RZ, R153 ;  /* 0x000000ffffab7224 */ /* 0x000fe200078e0099 */
[----:B------:R-:W-:Y:S01]  /*5d70*/  MOV R153, R235 ;  /* 0x000000eb00997202 */ /* 0x000fe20000000f00 */
[----:B------:R-:W-:Y:S02]  /*5d80*/  IMAD.MOV.U32 R168, RZ, RZ, R152 ;  /* 0x000000ffffa87224 */ /* 0x000fe400078e0098 */
[----:B------:R-:W-:Y:S01]  /*5d90*/  IMAD.MOV.U32 R154, RZ, RZ, R236 ;  /* 0x000000ffff9a7224 */ /* 0x000fe200078e00ec */
[----:B------:R-:W-:Y:S01]  /*5da0*/  HMMA.16816.F32 R196, R8, R30, R128 ;  /* 0x0000001e08c4723c */ /* 0x000fe20000001880 */
[----:B------:R-:W-:-:S06]  /*5db0*/  IMAD.MOV.U32 R152, RZ, RZ, R234 ;  /* 0x000000ffff987224 */ /* 0x000fcc00078e00ea */
[----:B------:R-:W-:Y:S01]  /*5dc0*/  IMAD.MOV.U32 R129, RZ, RZ, R180 ;  /* 0x000000ffff817224 */ /* 0x000fe200078e00b4 */
[----:B------:R-:W-:Y:S01]  /*5dd0*/  HMMA.16816.F32 R140, R8, R42, R120 ;  /* 0x0000002a088c723c */ /* 0x000fe20000001878 */
[----:B------:R-:W-:Y:S01]  /*5de0*/  MOV R130, R179 ;  /* 0x000000b300827202 */ /* 0x000fe20000000f00 */
[----:B------:R-:W-:Y:S02]  /*5df0*/  IMAD.MOV.U32 R128, RZ, RZ, R221 ;  /* 0x000000ffff807224 */ /* 0x000fe400078e00dd */
[----:B------:R-:W-:-:S04]  /*5e00*/  IMAD.MOV.U32 R131, RZ, RZ, R178 ;  /* 0x000000ffff837224 */ /* 0x000fc800078e00b2 */
[C---:B------:R-:W-:Y:S08]  /*5e10*/  HMMA.16816.F32 R156, R8.reuse, R34, R156 ;  /* 0x00000022089c723c */ /* 0x040ff0000000189c */
[C---:B------:R-:W-:Y:S07]  /*5e20*/  HMMA.16816.F32 R180, R8.reuse, R38, R124 ;  /* 0x0000002608b4723c */ /* 0x040fee000000187c */
[----:B------:R-:W-:Y:S01]  /*5e30*/  IMAD.MOV.U32 R127, RZ, RZ, R220 ;  /* 0x000000ffff7f7224 */ /* 0x000fe200078e00dc */
[----:B------:R-:W-:Y:S04]  /*5e40*/  HMMA.16816.F32 R120, R8, R46, R112 ;  /* 0x0000002e0878723c */ /* 0x000fe80000001870 */
[----:B------:R-:W-:Y:S01]  /*5e50*/  MOV R126, R127 ;  /* 0x0000007f007e7202 */ /* 0x000fe20000000f00 */
[----:B------:R-:W-:-:S02]  /*5e60*/  IMAD.MOV.U32 R127, RZ, RZ, R128 ;  /* 0x000000ffff7f7224 */ /* 0x000fc400078e0080 */
[----:B------:R-:W-:Y:S01]  /*5e70*/  IMAD.MOV.U32 R128, RZ, RZ, R129 ;  /* 0x000000ffff807224 */ /* 0x000fe200078e0081 */
[C---:B------:R-:W-:Y:S01]  /*5e80*/  HMMA.16816.F32 R8, R4.reuse, R28, R68 ;  /* 0x0000001c0408723c */ /* 0x040fe20000001844 */
        /* <DEDUP_REMOVED lines=25> */
[----:B------:R-:W-:Y:S02]  /*6020*/  IMAD.MOV.U32 R68, RZ, RZ, R9 ;  /* 0x000000ffff447224 */ /* 0x000fe400078e0009 */
[----:B------:R-:W-:Y:S01]  /*6030*/  IMAD.MOV.U32 R150, RZ, RZ, R33 ;  /* 0x000000ffff967224 */ /* 0x000fe200078e0021 */
[C---:B------:R-:W-:Y:S01]  /*6040*/  HMMA.16816.F32 R8, R4.reuse, R36, R60 ;  /* 0x000000240408723c */ /* 0x040fe2000000183c */
[----:B------:R-:W-:Y:S01]  /*6050*/  IMAD.MOV.U32 R114, RZ, RZ, R125 ;  /* 0x000000ffff727224 */ /* 0x000fe200078e007d */
[----:B------:R-:W-:Y:S01]  /*6060*/  LDSM.16.MT88.4 R60, [R227+0x3080] ;  /* 0x00308000e33c783b */ /* 0x000fe20000004200 */
        /* <DEDUP_REMOVED lines=18> */
[----:B------:R-:W1:Y:S01]  /*6190*/  LDSM.16.MT88.4 R152, [R225+0x3080] ;  /* 0x00308000e198783b */ /* 0x000e620000004200 */
[----:B------:R-:W-:Y:S01]  /*61a0*/  IMAD.MOV.U32 R236, RZ, RZ, R81 ;  /* 0x000000ffffec7224 */ /* 0x000fe200078e0051 */
[----:B------:R-:W-:Y:S01]  /*61b0*/  MOV R100, R160 ;  /* 0x000000a000647202 */ /* 0x000fe20000000f00 */
[----:B------:R-:W-:Y:S01]  /*61c0*/  IMAD.MOV.U32 R179, RZ, RZ, R8 ;  /* 0x000000ffffb37224 */ /* 0x000fe200078e0008 */
[C---:B------:R-:W-:Y:S01]  /*61d0*/  HMMA.16816.F32 R36, R4.reuse, R38, R76 ;  /* 0x000000260424723c */ /* 0x040fe2000000184c */
[----:B------:R-:W-:Y:S01]  /*61e0*/  FFMA.FTZ R8, R245, c[0x0][0x2d0], -R13 ;  /* 0x0000b400f5087a23 */ /* 0x000fe2000001080d */
[----:B------:R-:W-:Y:S01]  /*61f0*/  LDSM.16.MT88.4 R76, [R225+0x4880] ;  /* 0x00488000e14c783b */ /* 0x000fe20000004200 */
[----:B------:R-:W-:Y:S01]  /*6200*/  IMAD.MOV.U32 R176, RZ, RZ, R11 ;  /* 0x000000ffffb07224 */ /* 0x000fe200078e000b */
[----:B------:R-:W-:Y:S01]  /*6210*/  MOV R178, R9 ;  /* 0x0000000900b27202 */ /* 0x000fe20000000f00 */
[----:B------:R2:W3:Y:S01]  /*6220*/  MUFU.EX2 R11, R8 ;  /* 0x00000008000b7308 */ /* 0x0004e20000000800 */
[----:B------:R-:W-:Y:S01]  /*6230*/  IMAD.MOV.U32 R177, RZ, RZ, R10 ;  /* 0x000000ffffb17224 */ /* 0x000fe200078e000a */
[----:B------:R-:W-:Y:S01]  /*6240*/  MOV R103, R148 ;  /* 0x0000009400677202 */ /* 0x000fe20000000f00 */
[----:B------:R-:W-:Y:S01]  /*6250*/  IMAD.MOV.U32 R160, RZ, RZ, R187 ;  /* 0x000000ffffa07224 */ /* 0x000fe200078e00bb */
[----:B------:R-:W-:Y:S01]  /*6260*/  HMMA.16816.F32 R104, R4, R24, R104 ;  /* 0x000000180468723c */ /* 0x000fe20000001868 */
[----:B------:R-:W-:-:S02]  /*6270*/  IMAD.MOV.U32 R235, RZ, RZ, R82 ;  /* 0x000000ffffeb7224 */ /* 0x000fc400078e0052 */
[----:B------:R-:W-:Y:S02]  /*6280*/  IMAD.MOV.U32 R101, RZ, RZ, R151 ;  /* 0x000000ffff657224 */ /* 0x000fe400078e0097 */
[----:B------:R-:W-:-:S03]  /*6290*/  IMAD.MOV.U32 R102, RZ, RZ, R149 ;  /* 0x000000ffff667224 */ /* 0x000fc600078e0095 */
[C---:B------:R-:W-:Y:S01]  /*62a0*/  HMMA.16816.F32 R56, R4.reuse, R40, R56 ;  /* 0x000000280438723c */ /* 0x040fe20000001838 */
[----:B--2---:R-:W-:Y:S02]  /*62b0*/  FFMA.FTZ R8, R244, c[0x0][0x2d0], -R13 ;  /* 0x0000b400f4087a23 */ /* 0x004fe4000001080d */
[----:B---3--:R-:W-:Y:S02]  /*62c0*/  IMAD.MOV.U32 R30, RZ, RZ, R11 ;  /* 0x000000ffff1e7224 */ /* 0x008fe400078e000b */
[----:B------:R2:W3:Y:S03]  /*62d0*/  MUFU.EX2 R10, R8 ;  /* 0x00000008000a7308 */ /* 0x0004e60000000800 */
[----:B------:R-:W-:Y:S01]  /*62e0*/  HMMA.16816.F32 R48, R4, R44, R48 ;  /* 0x0000002c0430723c */ /* 0x000fe20000001830 */
[----:B------:R-:W-:-:S07]  /*62f0*/  IMAD.MOV.U32 R11, RZ, RZ, R125 ;  /* 0x000000ffff0b7224 */ /* 0x000fce00078e007d */
[----:B------:R-:W-:Y:S01]  /*6300*/  HMMA.16816.F32 R32, R4, R34, R116 ;  /* 0x000000220420723c */ /* 0x000fe20000001874 */
[----:B--2---:R-:W-:Y:S01]  /*6310*/  FFMA.FTZ R8, R207, c[0x0][0x2d0], -R13 ;  /* 0x0000b400cf087a23 */ /* 0x004fe2000001080d */
[----:B---3--:R-:W-:Y:S01]  /*6320*/  MOV R31, R10 ;  /* 0x0000000a001f7202 */ /* 0x008fe20000000f00 */
[----:B------:R-:W-:-:S05]  /*6330*/  IMAD.MOV.U32 R10, RZ, RZ, R112 ;  /* 0x000000ffff0a7224 */ /* 0x000fca00078e0070 */
[C---:B------:R-:W-:Y:S01]  /*6340*/  HMMA.16816.F32 R24, R4.reuse, R26, R108 ;  /* 0x0000001a0418723c */ /* 0x040fe2000000186c */
[----:B------:R2:W-:Y:S01]  /*6350*/  MUFU.EX2 R14, R8 ;  /* 0x00000008000e7308 */ /* 0x0005e20000000800 */
        /* <DEDUP_REMOVED lines=8> */
[----:B------:R-:W-:Y:S01]  /*63e0*/  MOV R58, R71 ;  /* 0x00000047003a7202 */ /* 0x000fe20000000f00 */
[----:B------:R-:W-:Y:S01]  /*63f0*/  IMAD.MOV.U32 R80, RZ, RZ, R59 ;  /* 0x000000ffff507224 */ /* 0x000fe200078e003b */
[----:B------:R-:W-:Y:S01]  /*6400*/  MOV R56, R69 ;  /* 0x0000004500387202 */ /* 0x000fe20000000f00 */
[----:B------:R-:W-:Y:S01]  /*6410*/  IMAD.MOV.U32 R118, RZ, RZ, R129 ;  /* 0x000000ffff767224 */ /* 0x000fe200078e0081 */
[----:B------:R-:W-:Y:S01]  /*6420*/  LDSM.16.MT88.4 R108, [R228+0x4880] ;  /* 0x00488000e46c783b */ /* 0x000fe20000004200 */
[----:B------:R-:W-:Y:S01]  /*6430*/  IMAD.MOV.U32 R116, RZ, RZ, R131 ;  /* 0x000000ffff747224 */ /* 0x000fe200078e0083 */
[C---:B------:R-:W-:Y:S01]  /*6440*/  HMMA.16816.F32 R40, R4.reuse, R42, R72 ;  /* 0x0000002a0428723c */ /* 0x040fe20000001848 */
[----:B--2---:R-:W-:Y:S01]  /*6450*/  FFMA.FTZ R8, R191, c[0x0][0x2d0], -R13 ;  /* 0x0000b400bf087a23 */ /* 0x004fe2000001080d */
[----:B------:R-:W-:Y:S01]  /*6460*/  MOV R191, R92 ;  /* 0x0000005c00bf7202 */ /* 0x000fe20000000f00 */
[----:B------:R-:W-:Y:S01]  /*6470*/  IMAD.MOV.U32 R59, RZ, RZ, R70 ;  /* 0x000000ffff3b7224 */ /* 0x000fe200078e0046 */
[----:B------:R-:W-:Y:S01]  /*6480*/  LDSM.16.MT88.4 R92, [R226+0x4880] ;  /* 0x00488000e25c783b */ /* 0x000fe20000004200 */
[----:B------:R2:W-:Y:S01]  /*6490*/  MUFU.EX2 R13, R8 ;  /* 0x00000008000d7308 */ /* 0x0005e20000000800 */
[----:B------:R-:W-:Y:S01]  /*64a0*/  IMAD.MOV.U32 R57, RZ, RZ, R68 ;  /* 0x000000ffff397224 */ /* 0x000fe200078e0044 */
[----:B------:R-:W-:Y:S01]  /*64b0*/  MOV R70, R170 ;  /* 0x000000aa00467202 */ /* 0x000fe20000000f00 */
[----:B------:R-:W-:Y:S01]  /*64c0*/  HMMA.16816.F32 R44, R4, R46, R52 ;  /* 0x0000002e042c723c */ /* 0x000fe20000001834 */
[----:B------:R-:W3:Y:S01]  /*64d0*/  LDSM.16.MT88.4 R4, [R227+0x4880] ;  /* 0x00488000e304783b */ /* 0x000ee20000004200 */
[----:B------:R-:W-:Y:S01]  /*64e0*/  IMAD.MOV.U32 R69, RZ, RZ, R171 ;  /* 0x000000ffff457224 */ /* 0x000fe200078e00ab */
[----:B------:R-:W-:Y:S01]  /*64f0*/  MOV R68, R168 ;  /* 0x000000a800447202 */ /* 0x000fe20000000f00 */
[----:B------:R-:W-:Y:S01]  /*6500*/  IMAD.MOV.U32 R71, RZ, RZ, R169 ;  /* 0x000000ffff477224 */ /* 0x000fe200078e00a9 */
[----:B------:R-:W-:Y:S01]  /*6510*/  MOV R119, R9 ;  /* 0x0000000900777202 */ /* 0x000fe20000000f00 */
[----:B------:R-:W4:Y:S01]  /*6520*/  LDSM.16.MT88.4 R168, [R226+0x3080] ;  /* 0x00308000e2a8783b */ /* 0x000f220000004200 */
[----:B------:R-:W-:Y:S01]  /*6530*/  MOV R9, R150 ;  /* 0x0000009600097202 */ /* 0x000fe20000000f00 */
[----:B------:R-:W-:Y:S01]  /*6540*/  IMAD.MOV.U32 R72, RZ, RZ, R116 ;  /* 0x000000ffff487224 */ /* 0x000fe200078e0074 */
[----:B------:R-:W-:Y:S01]  /*6550*/  MOV R98, R179 ;  /* 0x000000b300627202 */ /* 0x000fe20000000f00 */
[----:B------:R-:W-:Y:S01]  /*6560*/  IMAD.MOV.U32 R74, RZ, RZ, R118 ;  /* 0x000000ffff4a7224 */ /* 0x000fe200078e0076 */
[----:B------:R-:W-:Y:S01]  /*6570*/  MOV R73, R117 ;  /* 0x0000007500497202 */ /* 0x000fe20000000f00 */
[----:B--2---:R-:W-:Y:S01]  /*6580*/  FFMA.FTZ R8, R190, c[0x0][0x2d0], -R12 ;  /* 0x0000b400be087a23 */ /* 0x004fe2000001080c */
[----:B------:R-:W-:Y:S01]  /*6590*/  MOV R99, R119 ;  /* 0x0000007700637202 */ /* 0x000fe20000000f00 */
[----:B------:R-:W-:-:S02]  /*65a0*/  IMAD.MOV.U32 R190, RZ, RZ, R126 ;  /* 0x000000ffffbe7224 */ /* 0x000fc400078e007e */
[----:B------:R2:W-:Y:S02]  /*65b0*/  MUFU.EX2 R207, R8 ;  /* 0x0000000800cf7308 */ /* 0x0005e40000000800 */
[----:B------:R-:W-:Y:S02]  /*65c0*/  IMAD.MOV.U32 R97, RZ, RZ, R190 ;  /* 0x000000ffff617224 */ /* 0x000fe400078e00be */
[----:B------:R-:W-:Y:S02]  /*65d0*/  IMAD.MOV.U32 R190, RZ, RZ, R176 ;  /* 0x000000ffffbe7224 */ /* 0x000fe400078e00b0 */
[----:B--2---:R-:W-:Y:S01]  /*65e0*/  FFMA.FTZ R8, R189, c[0x0][0x2d0], -R12 ;  /* 0x0000b400bd087a23 */ /* 0x004fe2000001080c */
[----:B------:R-:W-:-:S03]  /*65f0*/  MOV R189, R127 ;  /* 0x0000007f00bd7202 */ /* 0x000fc60000000f00 */
[----:B------:R2:W1:Y:S01]  /*6600*/  MUFU.EX2 R244, R8 ;  /* 0x0000000800f47308 */ /* 0x0004620000000800 */
[----:B------:R-:W-:Y:S02]  /*6610*/  MOV R96, R189 ;  /* 0x000000bd00607202 */ /* 0x000fe40000000f00 */
[----:B------:R-:W-:Y:S01]  /*6620*/  MOV R189, R177 ;  /* 0x000000b100bd7202 */ /* 0x000fe20000000f00 */
[----:B--2---:R-:W-:Y:S01]  /*6630*/  FFMA.FTZ R8, R188, c[0x0][0x2d0], -R12 ;  /* 0x0000b400bc087a23 */ /* 0x004fe2000001080c */
[----:B-1----:R-:W-:Y:S01]  /*6640*/  F2FP.PACK_AB R129, R244, R207 ;  /* 0x000000cff481723e */ /* 0x002fe200000000ff */
[----:B------:R-:W-:Y:S01]  /*6650*/  IMAD.MOV.U32 R188, RZ, RZ, R128 ;  /* 0x000000ffffbc7224 */ /* 0x000fe200078e0080 */
[----:B------:R-:W-:Y:S01]  /*6660*/  F2FP.PACK_AB R128, R31, R30 ;  /* 0x0000001e1f80723e */ /* 0x000fe200000000ff */
[----:B------:R1:W-:Y:S02]  /*6670*/  MUFU.EX2 R245, R8 ;  /* 0x0000000800f57308 */ /* 0x0003e40000000800 */
[----:B------:R-:W-:-:S02]  /*6680*/  IMAD.MOV.U32 R75, RZ, RZ, R188 ;  /* 0x000000ffff4b7224 */ /* 0x000fc400078e00bc */
[----:B------:R-:W-:Y:S02]  /*6690*/  IMAD.MOV.U32 R188, RZ, RZ, R178 ;  /* 0x000000ffffbc7224 */ /* 0x000fe400078e00b2 */
[----:B-1----:R-:W-:Y:S02]  /*66a0*/  FFMA.FTZ R8, R139, c[0x0][0x2d0], -R12 ;  /* 0x0000b4008b087a23 */ /* 0x002fe4000001080c */
[----:B------:R-:W-:Y:S01]  /*66b0*/  IMAD.MOV.U32 R12, RZ, RZ, R161 ;  /* 0x000000ffff0c7224 */ /* 0x000fe200078e00a1 */
[----:B------:R-:W-:Y:S01]  /*66c0*/  MOV R161, R186 ;  /* 0x000000ba00a17202 */ /* 0x000fe20000000f00 */
[----:B------:R1:W2:Y:S02]  /*66d0*/  MUFU.EX2 R139, R8 ;  /* 0x00000008008b7308 */ /* 0x0002a40000000800 */
[----:B-1----:R-:W-:Y:S01]  /*66e0*/  FFMA.FTZ R8, R134, c[0x0][0x2d0], -R2 ;  /* 0x0000b40086087a23 */ /* 0x002fe20000010802 */
[----:B--2---:R-:W-:-:S05]  /*66f0*/  F2FP.PACK_AB R131, R139, R245 ;  /* 0x000000f58b83723e */ /* 0x004fca00000000ff */
[----:B------:R1:W-:Y:S02]  /*6700*/  MUFU.EX2 R134, R8 ;  /* 0x0000000800867308 */ /* 0x0003e40000000800 */
[----:B-1----:R-:W-:-:S06]  /*6710*/  FFMA.FTZ R8, R132, c[0x0][0x2d0], -R2 ;  /* 0x0000b40084087a23 */ /* 0x002fcc0000010802 */
[----:B------:R1:W2:Y:S02]  /*6720*/  MUFU.EX2 R132, R8 ;  /* 0x0000000800847308 */ /* 0x0002a40000000800 */
[--C-:B-1----:R-:W-:Y:S01]  /*6730*/  FFMA.FTZ R8, R133, c[0x0][0x2d0], -R2.reuse ;  /* 0x0000b40085087a23 */ /* 0x102fe20000010802 */
[----:B--2---:R-:W-:Y:S01]  /*6740*/  F2FP.PACK_AB R124, R132, R134 ;  /* 0x00000086847c723e */ /* 0x004fe200000000ff */
[----:B------:R-:W-:-:S04]  /*6750*/  FFMA.FTZ R2, R138, c[0x0][0x2d0], -R2 ;  /* 0x0000b4008a027a23 */ /* 0x000fc80000010802 */
[----:B------:R1:W-:Y:S01]  /*6760*/  MUFU.EX2 R29, R8 ;  /* 0x00000008001d7308 */ /* 0x0003e20000000800 */
[----:B------:R-:W-:Y:S02]  /*6770*/  IMAD.MOV.U32 R138, RZ, RZ, R14 ;  /* 0x000000ffff8a7224 */ /* 0x000fe400078e000e */
[----:B------:R-:W-:-:S05]  /*6780*/  IMAD.MOV.U32 R133, RZ, RZ, R13 ;  /* 0x000000ffff857224 */ /* 0x000fca00078e000d */
[----:B------:R2:W2:Y:S01]  /*6790*/  MUFU.EX2 R28, R2 ;  /* 0x00000002001c7308 */ /* 0x0004a20000000800 */
[----:B------:R-:W-:Y:S01]  /*67a0*/  F2FP.PACK_AB R130, R133, R138 ;  /* 0x0000008a8582723e */ /* 0x000fe200000000ff */
[----:B-1----:R-:W-:Y:S01]  /*67b0*/  IMAD.MOV.U32 R8, RZ, RZ, R163 ;  /* 0x000000ffff087224 */ /* 0x002fe200078e00a3 */
[----:B------:R-:W-:-:S05]  /*67c0*/  MOV R163, R184 ;  /* 0x000000b800a37202 */ /* 0x000fca0000000f00 */
[----:B------:R-:W-:Y:S01]  /*67d0*/  HMMA.16816.F32 R144, R128, R152, R144 ;  /* 0x000000988090723c */ /* 0x000fe20000001890 */
[----:B------:R-:W1:Y:S01]  /*67e0*/  LDSM.16.MT88.4 R184, [R228+0x3080] ;  /* 0x00308000e4b8783b */ /* 0x000e620000004200 */
[----:B--2---:R-:W-:Y:S01]  /*67f0*/  FFMA.FTZ R2, R87, c[0x0][0x2d0], -R0 ;  /* 0x0000b40057027a23 */ /* 0x004fe20000010800 */
[----:B------:R-:W-:-:S05]  /*6800*/  F2FP.PACK_AB R126, R28, R29 ;  /* 0x0000001d1c7e723e */ /* 0x000fca00000000ff */
[C---:B------:R-:W-:Y:S01]  /*6810*/  HMMA.16816.F32 R52, R128.reuse, R60, R212 ;  /* 0x0000003c8034723c */ /* 0x040fe200000018d4 */
[----:B------:R2:W-:Y:S07]  /*6820*/  MUFU.EX2 R14, R2 ;  /* 0x00000002000e7308 */ /* 0x0005ee0000000800 */
[C---:B---3--:R-:W-:Y:S07]  /*6830*/  HMMA.16816.F32 R116, R128.reuse, R4, R164 ;  /* 0x000000048074723c */ /* 0x048fee00000018a4 */
[----:B------:R-:W-:Y:S01]  /*6840*/  IMAD.MOV.U32 R167, RZ, RZ, R188 ;  /* 0x000000ffffa77224 */ /* 0x000fe200078e00bc */
[----:B------:R-:W-:Y:S01]  /*6850*/  MOV R166, R98 ;  /* 0x0000006200a67202 */ /* 0x000fe20000000f00 */
[----:B------:R-:W-:Y:S01]  /*6860*/  FADD.FTZ R9, R9, R246 ;  /* 0x000000f609097221 */ /* 0x000fe20000010000 */
[----:B----4-:R-:W-:Y:S01]  /*6870*/  HMMA.16816.F32 R160, R128, R168, R160 ;  /* 0x000000a880a0723c */ /* 0x010fe200000018a0 */
[----:B--2---:R-:W-:-:S04]  /*6880*/  FFMA.FTZ R2, R86, c[0x0][0x2d0], -R0 ;  /* 0x0000b40056027a23 */ /* 0x004fc80000010800 */
[----:B------:R2:W3:Y:S03]  /*6890*/  MUFU.EX2 R13, R2 ;  /* 0x00000002000d7308 */ /* 0x0004e60000000800 */
[C---:B------:R-:W-:Y:S08]  /*68a0*/  HMMA.16816.F32 R156, R128.reuse, R154, R156 ;  /* 0x0000009a809c723c */ /* 0x040ff0000000189c */
[----:B-1----:R-:W-:Y:S01]  /*68b0*/  HMMA.16816.F32 R176, R128, R184, R248 ;  /* 0x000000b880b0723c */ /* 0x002fe200000018f8 */
[--C-:B--2---:R-:W-:Y:S01]  /*68c0*/  FFMA.FTZ R2, R85, c[0x0][0x2d0], -R0.reuse ;  /* 0x0000b40055027a23 */ /* 0x104fe20000010800 */
[----:B---3--:R-:W-:Y:S01]  /*68d0*/  F2FP.PACK_AB R125, R13, R14 ;  /* 0x0000000e0d7d723e */ /* 0x008fe200000000ff */
[----:B------:R-:W-:-:S04]  /*68e0*/  FFMA.FTZ R0, R84, c[0x0][0x2d0], -R0 ;  /* 0x0000b40054007a23 */ /* 0x000fc80000010800 */
[----:B------:R-:W-:Y:S01]  /*68f0*/  MOV R248, R68 ;  /* 0x0000004400f87202 */ /* 0x000fe20000000f00 */
[----:B------:R-:W-:Y:S01]  /*6900*/  IMAD.MOV.U32 R249, RZ, RZ, R69 ;  /* 0x000000fffff97224 */ /* 0x000fe200078e0045 */
[----:B------:R-:W-:Y:S01]  /*6910*/  MOV R250, R70 ;  /* 0x0000004600fa7202 */ /* 0x000fe20000000f00 */
[----:B------:R-:W-:Y:S01]  /*6920*/  MUFU.EX2 R2, R2 ;  /* 0x0000000200027308 */ /* 0x000fe20000000800 */
[----:B------:R-:W-:Y:S01]  /*6930*/  IMAD.MOV.U32 R251, RZ, RZ, R71 ;  /* 0x000000fffffb7224 */ /* 0x000fe200078e0047 */
[C---:B------:R-:W-:Y:S06]  /*6940*/  HMMA.16816.F32 R84, R128.reuse, R92, R192 ;  /* 0x0000005c8054723c */ /* 0x040fec00000018c0 */
[----:B------:R-:W1:Y:S01]  /*6950*/  MUFU.EX2 R0, R0 ;  /* 0x0000000000007308 */ /* 0x000e620000000800 */
[----:B------:R-:W-:Y:S01]  /*6960*/  IMAD.MOV.U32 R193, RZ, RZ, R97 ;  /* 0x000000ffffc17224 */ /* 0x000fe200078e0061 */
[----:B------:R-:W-:Y:S01]  /*6970*/  HMMA.16816.F32 R68, R128, R76, R200 ;  /* 0x0000004c8044723c */ /* 0x000fe200000018c8 */
        /* <DEDUP_REMOVED lines=13> */
[----:B-1----:R-:W-:Y:S01]  /*6a50*/  F2FP.PACK_AB R127, R0, R2 ;  /* 0x00000002007f723e */ /* 0x002fe200000000ff */
[----:B------:R-:W-:Y:S01]  /*6a60*/  IMAD.MOV.U32 R59, RZ, RZ, R234 ;  /* 0x000000ffff3b7224 */ /* 0x000fe200078e00ea */
[----:B------:R1:W5:Y:S05]  /*6a70*/  LDL.LU R236, [R1+0x64] ;  /* 0x0000640001ec7983 */ /* 0x00036a0000300800 */
[----:B------:R-:W-:Y:S07]  /*6a80*/  HMMA.16816.F32 R148, R124, R152, R64 ;  /* 0x000000987c94723c */ /* 0x000fee0000001840 */
        /* <DEDUP_REMOVED lines=10> */
[C---:B------:R-:W-:Y:S07]  /*6b30*/  HMMA.16816.F32 R64, R128.reuse, R62, R208 ;  /* 0x0000003e8040723c */ /* 0x040fee00000018d0 */
[----:B------:R-:W-:Y:S01]  /*6b40*/  MOV R208, R83 ;  /* 0x0000005300d07202 */ /* 0x000fe20000000f00 */
[----:B------:R-:W-:Y:S01]  /*6b50*/  HMMA.16816.F32 R188, R128, R186, R216 ;  /* 0x000000ba80bc723c */ /* 0x000fe200000018d8 */
[----:B------:R-:W-:-:S06]  /*6b60*/  MOV R210, R113 ;  /* 0x0000007100d27202 */ /* 0x000fcc0000000f00 */
[----:B------:R-:W-:Y:S01]  /*6b70*/  IMAD.MOV.U32 R217, RZ, RZ, R82 ;  /* 0x000000ffffd97224 */ /* 0x000fe200078e0052 */
[----:B------:R-:W-:Y:S01]  /*6b80*/  MOV R218, R81 ;  /* 0x0000005100da7202 */ /* 0x000fe20000000f00 */
[----:B------:R-:W-:Y:S01]  /*6b90*/  IMAD.MOV.U32 R219, RZ, RZ, R80 ;  /* 0x000000ffffdb7224 */ /* 0x000fe200078e0050 */
[C---:B------:R-:W-:Y:S08]  /*6ba0*/  HMMA.16816.F32 R100, R128.reuse, R108, R172 ;  /* 0x0000006c8064723c */ /* 0x040ff000000018ac */
[C---:B------:R-:W-:Y:S07]  /*6bb0*/  HMMA.16816.F32 R80, R128.reuse, R78, R196 ;  /* 0x0000004e8050723c */ /* 0x040fee00000018c4 */
[----:B------:R-:W-:Y:S01]  /*6bc0*/  MOV R199, R115 ;  /* 0x0000007300c77202 */ /* 0x000fe20000000f00 */
[----:B------:R-:W-:Y:S01]  /*6bd0*/  IMAD.MOV.U32 R209, RZ, RZ, R112 ;  /* 0x000000ffffd17224 */ /* 0x000fe200078e0070 */
[----:B------:R-:W-:Y:S03]  /*6be0*/  HMMA.16816.F32 R172, R128, R170, R248 ;  /* 0x000000aa80ac723c */ /* 0x000fe600000018f8 */
        /* <DEDUP_REMOVED lines=13> */
[----:B------:R-:W-:Y:S01]  /*6cc0*/  MOV R216, R99 ;  /* 0x0000006300d87202 */ /* 0x000fe20000000f00 */
[----:B------:R-:W-:Y:S01]  /*6cd0*/  FADD.FTZ R11, R202, R11 ;  /* 0x0000000bca0b7221 */ /* 0x000fe20000010000 */
[----:B------:R-:W-:Y:S01]  /*6ce0*/  HMMA.16816.F32 R96, R128, R94, R180 ;  /* 0x0000005e8060723c */ /* 0x000fe200000018b4 */
[----:B------:R-:W-:-:S02]  /*6cf0*/  FADD.FTZ R10, R212, R10 ;  /* 0x0000000ad40a7221 */ /* 0x000fc40000010000 */
[----:B------:R-:W-:Y:S02]  /*6d00*/  FADD.FTZ R12, R12, R8 ;  /* 0x000000080c0c7221 */ /* 0x000fe40000010000 */
[----:B------:R-:W-:Y:S02]  /*6d10*/  IMAD.MOV.U32 R248, RZ, RZ, R230 ;  /* 0x000000fffff87224 */ /* 0x000fe400078e00e6 */
[----:B------:R-:W-:Y:S01]  /*6d20*/  FADD.FTZ R8, R252, R9 ;  /* 0x00000009fc087221 */ /* 0x000fe20000010000 */
[----:B------:R-:W-:Y:S01]  /*6d30*/  HMMA.16816.F32 R112, R128, R110, R140 ;  /* 0x0000006e8070723c */ /* 0x000fe2000000188c */
[----:B------:R-:W-:Y:S01]  /*6d40*/  MOV R249, R229 ;  /* 0x000000e500f97202 */ /* 0x000fe20000000f00 */
[----:B------:R-:W-:Y:S02]  /*6d50*/  FADD.FTZ R11, R213, R11 ;  /* 0x0000000bd50b7221 */ /* 0x000fe40000010000 */
[----:B------:R-:W-:-:S04]  /*6d60*/  IMAD.MOV.U32 R250, RZ, RZ, R224 ;  /* 0x000000fffffa7224 */ /* 0x000fc800078e00e0 */
[----:B------:R-:W-:Y:S01]  /*6d70*/  HMMA.16816.F32 R128, R128, R6, R120 ;  /* 0x000000068080723c */ /* 0x000fe20000001878 */
[----:B------:R-:W-:Y:S01]  /*6d80*/  FADD.FTZ R8, R248, R8 ;  /* 0x00000008f8087221 */ /* 0x000fe20000010000 */
[----:B------:R-:W-:Y:S01]  /*6d90*/  MOV R58, R235 ;  /* 0x000000eb003a7202 */ /* 0x000fe20000000f00 */
[----:B------:R-:W-:Y:S01]  /*6da0*/  IMAD.MOV.U32 R140, RZ, RZ, R166 ;  /* 0x000000ffff8c7224 */ /* 0x000fe200078e00a6 */
[----:B------:R-:W-:Y:S01]  /*6db0*/  MOV R251, R233 ;  /* 0x000000e900fb7202 */ /* 0x000fe20000000f00 */
[----:B------:R-:W-:Y:S01]  /*6dc0*/  IMAD.MOV.U32 R142, RZ, RZ, R152 ;  /* 0x000000ffff8e7224 */ /* 0x000fe200078e0098 */
[----:B------:R-:W-:Y:S01]  /*6dd0*/  MOV R141, R167 ;  /* 0x000000a7008d7202 */ /* 0x000fe20000000f00 */
[----:B------:R1:W5:Y:S01]  /*6de0*/  LDL.LU R235, [R1+0x60] ;  /* 0x0000600001eb7983 */ /* 0x0003620000300800 */
[----:B------:R-:W-:Y:S01]  /*6df0*/  HMMA.16816.F32 R120, R124, R4, R48 ;  /* 0x000000047c78723c */ /* 0x000fe20000001830 */
[----:B------:R-:W-:Y:S02]  /*6e00*/  MOV R143, R153 ;  /* 0x00000099008f7202 */ /* 0x000fe40000000f00 */
[----:B------:R1:W5:Y:S04]  /*6e10*/  LDL.LU R234, [R1+0x5c] ;  /* 0x00005c0001ea7983 */ /* 0x0003680000300800 */
[----:B------:R-:W-:-:S02]  /*6e20*/  FADD.FTZ R5, R214, R10 ;  /* 0x0000000ad6057221 */ /* 0x000fc40000010000 */
[----:B------:R-:W-:Y:S01]  /*6e30*/  FADD.FTZ R4, R215, R11 ;  /* 0x0000000bd7047221 */ /* 0x000fe20000010000 */
[C---:B------:R-:W-:Y:S01]  /*6e40*/  HMMA.16816.F32 R72, R124.reuse, R76, R72 ;  /* 0x0000004c7c48723c */ /* 0x040fe20000001848 */
[----:B------:R-:W-:Y:S01]  /*6e50*/  FADD.FTZ R10, R249, R12 ;  /* 0x0000000cf90a7221 */ /* 0x000fe20000010000 */
[----:B------:R1:W5:Y:S01]  /*6e60*/  LDL.LU R233, [R1+0x58] ;  /* 0x0000580001e97983 */ /* 0x0003620000300800 */
[----:B------:R-:W-:Y:S02]  /*6e70*/  FADD.FTZ R9, R250, R5 ;  /* 0x00000005fa097221 */ /* 0x000fe40000010000 */
[----:B------:R-:W-:Y:S01]  /*6e80*/  FADD.FTZ R5, R15, R8 ;  /* 0x000000080f057221 */ /* 0x000fe20000010000 */
[----:B------:R1:W5:Y:S01]  /*6e90*/  LDL.LU R232, [R1+0x54] ;  /* 0x0000540001e87983 */ /* 0x0003620000300800 */
[----:B------:R-:W-:Y:S01]  /*6ea0*/  FADD.FTZ R11, R251, R4 ;  /* 0x00000004fb0b7221 */ /* 0x000fe20000010000 */
[----:B------:R-:W-:Y:S01]  /*6eb0*/  HMMA.16816.F32 R164, R124, R168, R104 ;  /* 0x000000a87ca4723c */ /* 0x000fe20000001868 */
[----:B------:R-:W-:Y:S01]  /*6ec0*/  FADD.FTZ R4, R30, R10 ;  /* 0x0000000a1e047221 */ /* 0x000fe20000010000 */
[----:B------:R1:W5:Y:S01]  /*6ed0*/  LDL.LU R231, [R1+0x50] ;  /* 0x0000500001e77983 */ /* 0x0003620000300800 */
[----:B------:R-:W-:-:S05]  /*6ee0*/  FADD.FTZ R5, R206, R5 ;  /* 0x00000005ce057221 */ /* 0x000fca0000010000 */
[C---:B------:R-:W-:Y:S08]  /*6ef0*/  HMMA.16816.F32 R76, R124.reuse, R78, R88 ;  /* 0x0000004e7c4c723c */ /* 0x040ff00000001858 */
[C---:B------:R-:W-:Y:S08]  /*6f00*/  HMMA.16816.F32 R180, R124.reuse, R184, R220 ;  /* 0x000000b87cb4723c */ /* 0x040ff000000018dc */
[C---:B------:R-:W-:Y:S08]  /*6f10*/  HMMA.16816.F32 R56, R124.reuse, R60, R56 ;  /* 0x0000003c7c38723c */ /* 0x040ff00000001838 */
[C---:B------:R-:W-:Y:S01]  /*6f20*/  HMMA.16816.F32 R152, R124.reuse, R154, R32 ;  /* 0x0000009a7c98723c */ /* 0x040fe20000001820 */
[----:B------:R-:W-:Y:S01]  /*6f30*/  FADD.FTZ R8, R134, R11 ;  /* 0x0000000b86087221 */ /* 0x000fe20000010000 */
[----:B------:R1:W5:Y:S04]  /*6f40*/  LDL.LU R230, [R1+0x4c] ;  /* 0x00004c0001e67983 */ /* 0x0003680000300800 */
[----:B------:R1:W5:Y:S02]  /*6f50*/  LDL.LU R229, [R1+0x48] ;  /* 0x0000480001e57983 */ /* 0x0003640000300800 */
[C---:B------:R-:W-:Y:S02]  /*6f60*/  HMMA.16816.F32 R88, R124.reuse, R92, R140 ;  /* 0x0000005c7c58723c */ /* 0x040fe4000000188c */
[----:B------:R1:W5:Y:S06]  /*6f70*/  LDL.LU R224, [R1+0x44] ;  /* 0x0000440001e07983 */ /* 0x00036c0000300800 */
        /* <DEDUP_REMOVED lines=8> */
[----:B------:R-:W-:-:S04]  /*7000*/  FADD.FTZ R4, R205, R5 ;  /* 0x00000005cd047221 */ /* 0x000fc80000010000 */
        /* <DEDUP_REMOVED lines=13> */
[----:B------:R-:W-:Y:S01]  /*70e0*/  FADD.FTZ R2, R28, R6 ;  /* 0x000000061c027221 */ /* 0x000fe20000010000 */
[----:B------:R1:W-:Y:S04]  /*70f0*/  STL [R1+0x20], R7 ;  /* 0x0000200701007387 */ /* 0x0003e80000100800 */
[----:B------:R1:W-:Y:S04]  /*7100*/  STL [R1+0x24], R5 ;  /* 0x0000240501007387 */ /* 0x0003e80000100800 */
[----:B------:R1:W-:Y:S04]  /*7110*/  STL [R1+0x2c], R0 ;  /* 0x00002c0001007387 */ /* 0x0003e80000100800 */
[----:B------:R1:W-:Y:S01]  /*7120*/  STL [R1+0x28], R2 ;  /* 0x0000280201007387 */ /* 0x0003e20000100800 */
[----:B------:R-:W-:Y:S01]  /*7130*/  UIMAD.WIDE.U32 UR28, UR27, UR4, URZ ;  /* 0x000000041b1c72a5 */ /* 0x000fe2000f8e003f */
[----:B------:R-:W-:-:S03]  /*7140*/  PLOP3.LUT P0, PT, PT, PT, UP6, 0x40, 0x0 ;  /* 0x000000000000781c */ /* 0x000fc60003f0e868 */
[----:B------:R-:W-:-:S04]  /*7150*/  @UP5 USHF.R.U32.HI UR27, URZ, UR5, UR29 ;  /* 0x000000053f1b5299 */ /* 0x000fc8000801161d */
[----:B------:R-:W-:-:S03]  /*7160*/  UIADD3 UR4, UR26, UR27, URZ ;  /* 0x0000001b1a047290 */ /* 0x000fc6000fffe03f */
[----:B------:R-:W-:Y:S02]  /*7170*/  ULDC UR27, c[0x0][0x328] ;  /* 0x0000ca00001b7ab9 */ /* 0x000fe40000000800 */
[----:B------:R-:W-:Y:S02]  /*7180*/  UIADD3 UR23, UR23, -0x2, URZ ;  /* 0xfffffffe17177890 */ /* 0x000fe4000fffe03f */
[----:B------:R-:W-:Y:S01]  /*7190*/  UIADD3 UR27, UR4, UR27, URZ ;  /* 0x0000001b041b7290 */ /* 0x000fe2000fffe03f */
[----:B------:R-:W-:Y:S05]  /*71a0*/  @P0 BRA `(.L_x_967) ;  /* 0x0000015000000947 */ /* 0x000fea0003800000 */
[----:B------:R-:W-:Y:S01]  /*71b0*/  ISETP.LT.AND P0, PT, RZ, UR4, PT ;  /* 0x00000004ff007c0c */ /* 0x000fe2000bf01270 */
[----:B------:R-:W-:Y:S02]  /*71c0*/  UIADD3 UR28, UR4, -0x1, URZ ;  /* 0xffffffff041c7890 */ /* 0x000fe4000fffe03f */
        /* <DEDUP_REMOVED lines=10> */
.L_x_968:
[----:B------:R-:W-:Y:S02]  /*7270*/  UISETP.NE.AND UP0, UPT, UR26, 0x1, UPT ;  /* 0x000000011a00788c */ /* 0x000fe4000bf05270 */
[----:B------:R-:W-:Y:S02]  /*7280*/  ULDC.64 UR4, c[0x0][0x330] ;  /* 0x0000cc0000047ab9 */ /* 0x000fe40000000a00 */
[----:B------:R-:W-:-:S07]  /*7290*/  UIMAD.WIDE.U32 UR30, UR28, UR4, URZ ;  /* 0x000000041c1e72a5 */ /* 0x000fce000f8e003f */
[----:B------:R-:W-:Y:S02]  /*72a0*/  @UP0 UMOV UR29, UR31 ;  /* 0x0000001f001d0c82 */ /* 0x000fe40008000000 */
[----:B------:R-:W-:Y:S02]  /*72b0*/  @UP0 USHF.R.U32.HI UR28, URZ, UR5, UR29 ;  /* 0x000000053f1c0299 */ /* 0x000fe4000801161d */
.L_x_969:
[----:B------:R-:W-:Y:S02]  /*72c0*/  ULDC UR4, c[0x0][0x32c] ;  /* 0x0000cb0000047ab9 */ /* 0x000fe40000000800 */
[----:B------:R-:W-:-:S04]  /*72d0*/  UIMAD UR4, UR28, UR26, UR4 ;  /* 0x0000001a1c0472a4 */ /* 0x000fc8000f8e0204 */
[----:B------:R-:W-:-:S04]  /*72e0*/  UISETP.LT.AND UP0, UPT, UR27, UR4, UPT ;  /* 0x000000041b00728c */ /* 0x000fc8000bf01270 */
[----:B------:R-:W-:-:S04]  /*72f0*/  USEL UR27, UR27, UR4, UP0 ;  /* 0x000000041b1b7287 */ /* 0x000fc80008000000 */
.L_x_967:
[----:B------:R-:W-:-:S04]  /*7300*/  UIMAD.WIDE UR4, UR27, 0x2aaaaaab, URZ ;  /* 0x2aaaaaab1b0478a5 */ /* 0x000fc8000f8e023f */
[----:B------:R-:W-:-:S04]  /*7310*/  USHF.R.U32.HI UR4, URZ, 0x1f, UR5 ;  /* 0x0000001f3f047899 */ /* 0x000fc80008011605 */
[----:B------:R-:W-:-:S04]  /*7320*/  ULEA.HI.SX32 UR4, UR5, UR4, 0x1d ;  /* 0x0000000405047291 */ /* 0x000fc8000f8fea3f */
[----:B------:R-:W-:-:S04]  /*7330*/  UISETP.LT.AND UP0, UPT, UR7, UR4, UPT ;  /* 0x000000040700728c */ /* 0x000fc8000bf01270 */
[----:B------:R-:W-:-:S04]  /*7340*/  USEL UR5, UR7, UR4, !UP0 ;  /* 0x0000000407057287 */ /* 0x000fc8000c000000 */
[----:B------:R-:W-:-:S06]  /*7350*/  UISETP.GE.AND UP0, UPT, UR23, UR5, UPT ;  /* 0x000000051700728c */ /* 0x000fcc000bf06270 */
[----:B------:R-:W-:-:S13]  /*7360*/  PLOP3.LUT P0, PT, PT, PT, UP0, 0x80, 0x0 ;  /* 0x000000000000781c */ /* 0x000fda0003f0f008 */
[----:B------:R-:W-:Y:S05]  /*7370*/  @!P0 BRA `(.L_x_970) ;  /* 0x0000538000008947 */ /* 0x000fea0003800000 */
[----:B------:R-:W2:Y:S04]  /*7380*/  LDL R4, [R1+0x10] ;  /* 0x0000100001047983 */ /* 0x000ea80000100800 */
[----:B-1----:R-:W3:Y:S04]  /*7390*/  LDL R2, [R1+0x3c] ;  /* 0x00003c0001027983 */ /* 0x002ee80000100800 */
[----:B------:R-:W3:Y:S04]  /*73a0*/  LDL R0, [R1+0x38] ;  /* 0x0000380001007983 */ /* 0x000ee80000100800 */
[----:B------:R-:W4:Y:S01]  /*73b0*/  LDL.LU R5, [R1+0x40] ;  /* 0x0000400001057983 */ /* 0x000f220000300800 */
[----:B------:R-:W-:Y:S01]  /*73c0*/  MOV R139, R3 ;  /* 0x00000003008b7202 */ /* 0x000fe20000000f00 */
[----:B------:R-:W-:-:S02]  /*73d0*/  IMAD.MOV.U32 R134, RZ, RZ, R136 ;  /* 0x000000ffff867224 */ /* 0x000fc400078e0088 */
[----:B------:R-:W-:Y:S02]  /*73e0*/  IMAD.MOV.U32 R132, RZ, RZ, R137 ;  /* 0x000000ffff847224 */ /* 0x000fe400078e0089 */
[----:B------:R-:W-:Y:S01]  /*73f0*/  IMAD.MOV.U32 R138, RZ, RZ, R135 ;  /* 0x000000ffff8a7224 */ /* 0x000fe200078e0087 */
[----:B--2---:R-:W-:Y:S02]  /*7400*/  SHF.L.U32 R3, R4, 0x1, RZ ;  /* 0x0000000104037819 */ /* 0x004fe400000006ff */
[C---:B---3--:R-:W-:Y:S01]  /*7410*/  SHF.L.U64.HI R2, R0.reuse, 0x1, R2 ;  /* 0x0000000100027819 */ /* 0x048fe20000010202 */
[----:B------:R-:W-:Y:S01]  /*7420*/  IMAD.SHL.U32 R0, R0, 0x2, RZ ;  /* 0x0000000200007824 */ /* 0x000fe200078e00ff */
[----:B----4-:R-:W-:-:S05]  /*7430*/  SHF.L.U64.HI R5, R4, 0x1, R5 ;  /* 0x0000000104057819 */ /* 0x010fca0000010205 */
[----:B------:R1:W-:Y:S04]  /*7440*/  STL [R1+0x8], R5 ;  /* 0x0000080501007387 */ /* 0x0003e80000100800 */
[----:B------:R1:W-:Y:S04]  /*7450*/  STL [R1+0x18], R3 ;  /* 0x0000180301007387 */ /* 0x0003e80000100800 */
[----:B------:R1:W-:Y:S04]  /*7460*/  STL [R1+0x4], R2 ;  /* 0x0000040201007387 */ /* 0x0003e80000100800 */
[----:B------:R1:W-:Y:S02]  /*7470*/  STL [R1], R0 ;  /* 0x0000000001007387 */ /* 0x0003e40000100800 */
.L_x_989:
[----:B-----5:R2:W5:Y:S01]  /*7480*/  LDL R248, [R1+0x18] ;  /* 0x0000180001f87983 */ /* 0x0205620000100800 */
[----:B------:R-:W-:Y:S04]  /*7490*/  DEPBAR.LE SB0, 0x0 ;  /* 0x000080000000791a */ /* 0x000fe80000000000 */
[----:B------:R-:W-:Y:S01]  /*74a0*/  BAR.SYNC.DEFER_BLOCKING 0x0 ;  /* 0x0000000000007b1d */ /* 0x000fe20000010000 */
[----:B------:R-:W-:Y:S01]  /*74b0*/  UISETP.GT.AND UP0, UPT, UR7, UR23, UPT ;  /* 0x000000170700728c */ /* 0x000fe2000bf04270 */
[----:B------:R-:W-:Y:S04]  /*74c0*/  SEL R244, RZ, 0x10, P4 ;  /* 0x00000010fff47807 */ /* 0x000fe80002000000 */
[----:B------:R2:W5:Y:S01]  /*74d0*/  LDL R246, [R1] ;  /* 0x0000000001f67983 */ /* 0x0005620000100800 */
[----:B------:R-:W-:Y:S03]  /*74e0*/  PLOP3.LUT P0, PT, PT, PT, UP0, 0x80, 0x0 ;  /* 0x000000000000781c */ /* 0x000fe60003f0f008 */
[----:B------:R2:W5:Y:S04]  /*74f0*/  LDL R245, [R1+0x8] ;  /* 0x0000080001f57983 */ /* 0x0005680000100800 */
        /* <DEDUP_REMOVED lines=8> */
[----:B------:R2:W1:Y:S04]  /*7580*/  LDSM.16.M88.4 R196, [R235] ;  /* 0x00000000ebc4783b */ /* 0x0004680000000200 */
[----:B------:R2:W1:Y:S04]  /*7590*/  LDSM.16.M88.4 R204, [R241] ;  /* 0x00000000f1cc783b */ /* 0x0004680000000200 */
[----:B------:R2:W1:Y:S01]  /*75a0*/  LDSM.16.M88.4 R208, [R240] ;  /* 0x00000000f0d0783b */ /* 0x0004620000000200 */
[----:B------:R-:W-:-:S05]  /*75b0*/  @P0 BRA `(.L_x_971) ;  /* 0x0000029000000947 */ /* 0x000fca0003800000 */
[----:B-1----:R-:W-:Y:S01]  /*75c0*/  SHF.R.S32.HI R0, RZ, 0x1f, R243 ;  /* 0x0000001fff007819 */ /* 0x002fe200000114f3 */
[----:B------:R-:W-:Y:S01]  /*75d0*/  IMAD.WIDE.U32 R2, R243, c[0x0][0x208], RZ ;  /* 0x00008200f3027a25 */ /* 0x000fe200078e00ff */
[----:B------:R-:W-:Y:S02]  /*75e0*/  SHF.R.S32.HI R4, RZ, 0x1f, R242 ;  /* 0x0000001fff047819 */ /* 0x000fe400000114f2 */
[----:B------:R-:W-:Y:S01]  /*75f0*/  IADD3 R15, R247, 0x2080, RZ ;  /* 0x00002080f70f7810 */ /* 0x000fe20007ffe0ff */
[----:B------:R-:W-:Y:S01]  /*7600*/  IMAD R0, R0, c[0x0][0x208], RZ ;  /* 0x0000820000007a24 */ /* 0x000fe200078e02ff */
[----:B------:R-:W-:Y:S01]  /*7610*/  IADD3 R14, -R244, 0x10, RZ ;  /* 0x00000010f40e7810 */ /* 0x000fe20007ffe1ff */
[----:B------:R-:W-:Y:S02]  /*7620*/  IMAD R4, R4, c[0x0][0x218], RZ ;  /* 0x0000860004047a24 */ /* 0x000fe400078e02ff */
[----:B------:R-:W-:Y:S01]  /*7630*/  IMAD R0, R243, c[0x0][0x20c], R0 ;  /* 0x00008300f3007a24 */ /* 0x000fe200078e0200 */
[----:B------:R-:W-:Y:S01]  /*7640*/  LOP3.LUT R14, R14, 0xf, RZ, 0xc0, !PT ;  /* 0x0000000f0e0e7812 */ /* 0x000fe200078ec0ff */
[C---:B------:R-:W-:Y:S02]  /*7650*/  IMAD R4, R242.reuse, c[0x0][0x21c], R4 ;  /* 0x00008700f2047a24 */ /* 0x040fe400078e0204 */
[----:B------:R-:W-:Y:S04]  /*7660*/  IMAD.IADD R3, R3, 0x1, R0 ;  /* 0x0000000103037824 */ /* 0x000fe800078e0200 */
[----:B------:R-:W-:Y:S05]  /*7670*/  IMAD.WIDE.U32 R2, R242, c[0x0][0x218], R2 ;  /* 0x00008600f2027a25 */ /* 0x000fea00078e0002 */
[----:B------:R-:W-:Y:S04]  /*7680*/  IADD3 R0, P0, R2, UR24, RZ ;  /* 0x0000001802007c10 */ /* 0x000fe8000ff1e0ff */
[----:B------:R-:W-:Y:S02]  /*7690*/  IADD3.X R3, R3, UR18, R4, P0, !PT ;  /* 0x0000001203037c10 */ /* 0x000fe400087fe404 */
[C---:B------:R-:W-:Y:S04]  /*76a0*/  LEA R2, P0, R0.reuse, c[0x0][0x1f8], 0x1 ;  /* 0x00007e0000027a11 */ /* 0x040fe800078008ff */
[----:B------:R-:W-:Y:S01]  /*76b0*/  LEA.HI.X R0, R0, c[0x0][0x1fc], R3, 0x1, P0 ;  /* 0x00007f0000007a11 */ /* 0x000fe200000f0c03 */
[----:B------:R-:W1:Y:S04]  /*76c0*/  SHFL.IDX PT, R6, R2, 0x1, 0x181f ;  /* 0x00381f0002067f89 */ /* 0x000e6800000e0000 */
[----:B------:R-:W2:Y:S04]  /*76d0*/  SHFL.IDX PT, R3, R2, RZ, 0x181f ;  /* 0x00181fff02037589 */ /* 0x000ea800000e0000 */
[----:B------:R-:W4:Y:S04]  /*76e0*/  SHFL.IDX PT, R4, R0, RZ, 0x181f ;  /* 0x00181fff00047589 */ /* 0x000f2800000e0000 */
[----:B------:R-:W3:Y:S04]  /*76f0*/  SHFL.IDX PT, R2, R2, 0x2, 0x181f ;  /* 0x00581f0002027f89 */ /* 0x000ee800000e0000 */
[----:B------:R-:W3:Y:S04]  /*7700*/  SHFL.IDX PT, R5, R0, 0x1, 0x181f ;  /* 0x00381f0000057f89 */ /* 0x000ee800000e0000 */
[----:B------:R-:W3:Y:S01]  /*7710*/  SHFL.IDX PT, R0, R0, 0x2, 0x181f ;  /* 0x00581f0000007f89 */ /* 0x000ee200000e0000 */
[-C--:B-1---5:R-:W-:Y:S02]  /*7720*/  IADD3 R8, P2, R6, R248.reuse, RZ ;  /* 0x000000f806087210 */ /* 0x0a2fe40007f5e0ff */
[C---:B--2---:R-:W-:Y:S02]  /*7730*/  IADD3 R12, P1, R3.reuse, R248, RZ ;  /* 0x000000f8030c7210 */ /* 0x044fe40007f3e0ff */
[-C--:B------:R-:W-:Y:S03]  /*7740*/  IADD3 R10, P0, R3, R246.reuse, RZ ;  /* 0x000000f6030a7210 */ /* 0x080fe60007f1e0ff */
[----:B----4-:R-:W-:Y:S01]  /*7750*/  IMAD.X R13, R4, 0x1, R245, P1 ;  /* 0x00000001040d7824 */ /* 0x010fe200008e06f5 */
[----:B------:R-:W-:Y:S01]  /*7760*/  IADD3 R6, P1, R6, R246, RZ ;  /* 0x000000f606067210 */ /* 0x000fe20007f3e0ff */
[----:B------:R-:W-:Y:S01]  /*7770*/  IMAD.X R11, R4, 0x1, R223, P0 ;  /* 0x00000001040b7824 */ /* 0x000fe200000e06df */
[----:B---3--:R-:W-:Y:S02]  /*7780*/  IADD3 R4, P0, R2, R248, RZ ;  /* 0x000000f802047210 */ /* 0x008fe40007f1e0ff */
[----:B------:R1:W-:Y:S01]  /*7790*/  LDGSTS.E.BYPASS.LTC128B.128 [R15], [R12.64], !P5 ;  /* 0x000000000c0f7fae */ /* 0x0003e2000e901d54 */
[C---:B------:R-:W-:Y:S03]  /*77a0*/  IMAD.X R9, R5.reuse, 0x1, R245, P2 ;  /* 0x0000000105097824 */ /* 0x040fe600010e06f5 */
[----:B------:R1:W-:Y:S01]  /*77b0*/  LDGSTS.E.BYPASS.LTC128B.128 [R15+0x1800], [R10.64], !P4 ;  /* 0x018000000a0f7fae */ /* 0x0003e2000e101d54 */
        /* <DEDUP_REMOVED lines=9> */
.L_x_971:
[-C--:B-1-3--:R-:W-:Y:S01]  /*7850*/  HMMA.16816.F32 R4, R48, R16.reuse, RZ ;  /* 0x000000103004723c */ /* 0x08afe200000018ff */
[----:B------:R-:W-:Y:S01]  /*7860*/  LDSM.16.M88.4 R212, [R230+0x5080] ;  /* 0x00508000e6d4783b */ /* 0x000fe20000000200 */
[----:B------:R-:W-:Y:S06]  /*7870*/  UISETP.GT.AND UP0, UPT, UR23, UR7, UPT ;  /* 0x000000071700728c */ /* 0x000fec000bf04270 */
[C---:B----4-:R-:W-:Y:S01]  /*7880*/  HMMA.16816.F32 R8, R44.reuse, R16, RZ ;  /* 0x000000102c08723c */ /* 0x050fe200000018ff */
[----:B------:R-:W0:Y:S01]  /*7890*/  LDGDEPBAR ;  /* 0x00000000000079af */ /* 0x000e220000000000 */
[----:B------:R-:W-:Y:S06]  /*78a0*/  PLOP3.LUT P0, PT, PT, PT, UP0, 0x80, 0x0 ;  /* 0x000000000000781c */ /* 0x000fec0003f0f008 */
[-C--:B------:R-:W-:Y:S01]  /*78b0*/  HMMA.16816.F32 R12, R44, R18.reuse, RZ ;  /* 0x000000122c0c723c */ /* 0x080fe200000018ff */
[----:B------:R-:W-:Y:S07]  /*78c0*/  LDSM.16.M88.4 R216, [R232+0xa080] ;  /* 0x00a08000e8d8783b */ /* 0x000fee0000000200 */
[C---:B------:R-:W-:Y:S08]  /*78d0*/  HMMA.16816.F32 R16, R48.reuse, R18, RZ ;  /* 0x000000123010723c */ /* 0x040ff000000018ff */
[-C--:B------:R-:W-:Y:S08]  /*78e0*/  HMMA.16816.F32 R20, R48, R32.reuse, RZ ;  /* 0x000000203014723c */ /* 0x080ff000000018ff */
[C---:B------:R-:W-:Y:S08]  /*78f0*/  HMMA.16816.F32 R24, R44.reuse, R32, RZ ;  /* 0x000000202c18723c */ /* 0x040ff000000018ff */
[-C--:B------:R-:W-:Y:S08]  /*7900*/  HMMA.16816.F32 R28, R44, R34.reuse, RZ ;  /* 0x000000222c1c723c */ /* 0x080ff000000018ff */
[C---:B------:R-:W-:Y:S08]  /*7910*/  HMMA.16816.F32 R32, R48.reuse, R34, RZ ;  /* 0x000000223020723c */ /* 0x040ff000000018ff */
[-C--:B------:R-:W-:Y:S08]  /*7920*/  HMMA.16816.F32 R36, R48, R140.reuse, RZ ;  /* 0x0000008c3024723c */ /* 0x080ff000000018ff */
[C---:B------:R-:W-:Y:S08]  /*7930*/  HMMA.16816.F32 R40, R44.reuse, R140, RZ ;  /* 0x0000008c2c28723c */ /* 0x040ff000000018ff */
[-C--:B------:R-:W-:Y:S08]  /*7940*/  HMMA.16816.F32 R44, R44, R142.reuse, RZ ;  /* 0x0000008e2c2c723c */ /* 0x080ff000000018ff */
[----:B------:R-:W-:Y:S01]  /*7950*/  HMMA.16816.F32 R48, R48, R142, RZ ;  /* 0x0000008e3030723c */ /* 0x000fe200000018ff */
[----:B------:R-:W1:Y:S07]  /*7960*/  LDSM.16.M88.4 R140, [R232+0x8080] ;  /* 0x00808000e88c783b */ /* 0x000e6e0000000200 */
[-C--:B------:R-:W-:Y:S08]  /*7970*/  HMMA.16816.F32 R4, R192, R196.reuse, R4 ;  /* 0x000000c4c004723c */ /* 0x080ff00000001804 */
[C---:B------:R-:W-:Y:S08]  /*7980*/  HMMA.16816.F32 R8, R200.reuse, R196, R8 ;  /* 0x000000c4c808723c */ /* 0x040ff00000001808 */
[-C--:B------:R-:W-:Y:S08]  /*7990*/  HMMA.16816.F32 R12, R200, R198.reuse, R12 ;  /* 0x000000c6c80c723c */ /* 0x080ff0000000180c */
[C---:B------:R-:W-:Y:S01]  /*79a0*/  HMMA.16816.F32 R16, R192.reuse, R198, R16 ;  /* 0x000000c6c010723c */ /* 0x040fe20000001810 */
[----:B------:R-:W3:Y:S07]  /*79b0*/  LDSM.16.M88.4 R196, [R230+0x5880] ;  /* 0x00588000e6c4783b */ /* 0x000eee0000000200 */
[-C--:B------:R-:W-:Y:S08]  /*79c0*/  HMMA.16816.F32 R20, R192, R204.reuse, R20 ;  /* 0x000000ccc014723c */ /* 0x080ff00000001814 */
[C---:B------:R-:W-:Y:S08]  /*79d0*/  HMMA.16816.F32 R24, R200.reuse, R204, R24 ;  /* 0x000000ccc818723c */ /* 0x040ff00000001818 */
[-C--:B------:R-:W-:Y:S08]  /*79e0*/  HMMA.16816.F32 R28, R200, R206.reuse, R28 ;  /* 0x000000cec81c723c */ /* 0x080ff0000000181c */
[C---:B------:R-:W-:Y:S01]  /*79f0*/  HMMA.16816.F32 R32, R192.reuse, R206, R32 ;  /* 0x000000cec020723c */ /* 0x040fe20000001820 */
[----:B------:R-:W4:Y:S07]  /*7a00*/  LDSM.16.M88.4 R204, [R230+0x6080] ;  /* 0x00608000e6cc783b */ /* 0x000f2e0000000200 */
[-C--:B------:R-:W-:Y:S08]  /*7a10*/  HMMA.16816.F32 R36, R192, R208.reuse, R36 ;  /* 0x000000d0c024723c */ /* 0x080ff00000001824 */
[C---:B------:R-:W-:Y:S08]  /*7a20*/  HMMA.16816.F32 R40, R200.reuse, R208, R40 ;  /* 0x000000d0c828723c */ /* 0x040ff00000001828 */
[-C--:B------:R-:W-:Y:S01]  /*7a30*/  HMMA.16816.F32 R44, R200, R210.reuse, R44 ;  /* 0x000000d2c82c723c */ /* 0x080fe2000000182c */
[----:B------:R-:W-:Y:S07]  /*7a40*/  LDSM.16.M88.4 R200, [R229] ;  /* 0x00000000e5c8783b */ /* 0x000fee0000000200 */
[----:B------:R-:W-:Y:S01]  /*7a50*/  HMMA.16816.F32 R48, R192, R210, R48 ;  /* 0x000000d2c030723c */ /* 0x000fe20000001830 */
[----:B------:R-:W2:Y:S07]  /*7a60*/  LDSM.16.M88.4 R192, [R234+0x8080] ;  /* 0x00808000eac0783b */ /* 0x000eae0000000200 */
[-C--:B-1----:R-:W-:Y:S01]  /*7a70*/  HMMA.16816.F32 R4, R140, R212.reuse, R4 ;  /* 0x000000d48c04723c */ /* 0x082fe20000001804 */
[----:B------:R-:W1:Y:S07]  /*7a80*/  LDSM.16.M88.4 R208, [R234+0xa080] ;  /* 0x00a08000ead0783b */ /* 0x000e6e0000000200 */
[C---:B------:R-:W-:Y:S08]  /*7a90*/  HMMA.16816.F32 R8, R216.reuse, R212, R8 ;  /* 0x000000d4d808723c */ /* 0x040ff00000001808 */
[-C--:B------:R-:W-:Y:S08]  /*7aa0*/  HMMA.16816.F32 R12, R216, R214.reuse, R12 ;  /* 0x000000d6d80c723c */ /* 0x080ff0000000180c */
[C---:B------:R-:W-:Y:S01]  /*7ab0*/  HMMA.16816.F32 R16, R140.reuse, R214, R16 ;  /* 0x000000d68c10723c */ /* 0x040fe20000001810 */
[----:B------:R-:W-:Y:S07]  /*7ac0*/  LDSM.16.M88.4 R212, [R229+0x1000] ;  /* 0x00100000e5d4783b */ /* 0x000fee0000000200 */
[-C--:B---3--:R-:W-:Y:S08]  /*7ad0*/  HMMA.16816.F32 R20, R140, R196.reuse, R20 ;  /* 0x000000c48c14723c */ /* 0x088ff00000001814 */
[C---:B------:R-:W-:Y:S08]  /*7ae0*/  HMMA.16816.F32 R24, R216.reuse, R196, R24 ;  /* 0x000000c4d818723c */ /* 0x040ff00000001818 */
[-C--:B------:R-:W-:Y:S08]  /*7af0*/  HMMA.16816.F32 R28, R216, R198.reuse, R28 ;  /* 0x000000c6d81c723c */ /* 0x080ff0000000181c */
[C---:B------:R-:W-:Y:S01]  /*7b00*/  HMMA.16816.F32 R32, R140.reuse, R198, R32 ;  /* 0x000000c68c20723c */ /* 0x040fe20000001820 */
[----:B------:R-:W3:Y:S07]  /*7b10*/  LDSM.16.M88.4 R196, [R229+0x800] ;  /* 0x00080000e5c4783b */ /* 0x000eee0000000200 */
[-C--:B----4-:R-:W-:Y:S08]  /*7b20*/  HMMA.16816.F32 R36, R140, R204.reuse, R36 ;  /* 0x000000cc8c24723c */ /* 0x090ff00000001824 */
[C---:B------:R-:W-:Y:S08]  /*7b30*/  HMMA.16816.F32 R40, R216.reuse, R204, R40 ;  /* 0x000000ccd828723c */ /* 0x040ff00000001828 */
[-C--:B------:R-:W-:Y:S01]  /*7b40*/  HMMA.16816.F32 R44, R216, R206.reuse, R44 ;  /* 0x000000ced82c723c */ /* 0x080fe2000000182c */
[----:B------:R-:W-:Y:S07]  /*7b50*/  LDSM.16.M88.4 R216, [R231+0xe080] ;  /* 0x00e08000e7d8783b */ /* 0x000fee0000000200 */
[----:B------:R-:W-:Y:S01]  /*7b60*/  HMMA.16816.F32 R48, R140, R206, R48 ;  /* 0x000000ce8c30723c */ /* 0x000fe20000001830 */
[----:B------:R-:W-:Y:S07]  /*7b70*/  LDSM.16.M88.4 R140, [R231+0xc080] ;  /* 0x00c08000e78c783b */ /* 0x000fee0000000200 */
[-C--:B--2---:R-:W-:Y:S01]  /*7b80*/  HMMA.16816.F32 R4, R192, R200.reuse, R4 ;  /* 0x000000c8c004723c */ /* 0x084fe20000001804 */
[----:B------:R-:W2:Y:S07]  /*7b90*/  LDSM.16.M88.4 R204, [R224+0x6880] ;  /* 0x00688000e0cc783b */ /* 0x000eae0000000200 */
[C---:B-1----:R-:W-:Y:S08]  /*7ba0*/  HMMA.16816.F32 R8, R208.reuse, R200, R8 ;  /* 0x000000c8d008723c */ /* 0x042ff00000001808 */
[-C--:B------:R-:W-:Y:S08]  /*7bb0*/  HMMA.16816.F32 R12, R208, R202.reuse, R12 ;  /* 0x000000cad00c723c */ /* 0x080ff0000000180c */
[C---:B------:R-:W-:Y:S01]  /*7bc0*/  HMMA.16816.F32 R16, R192.reuse, R202, R16 ;  /* 0x000000cac010723c */ /* 0x040fe20000001810 */
[----:B------:R-:W1:Y:S07]  /*7bd0*/  LDSM.16.M88.4 R200, [R224+0x7080] ;  /* 0x00708000e0c8783b */ /* 0x000e6e0000000200 */
[-C--:B---3--:R-:W-:Y:S08]  /*7be0*/  HMMA.16816.F32 R20, R192, R196.reuse, R20 ;  /* 0x000000c4c014723c */ /* 0x088ff00000001814 */
        /* <DEDUP_REMOVED lines=10> */
[-C--:B--2---:R-:W-:Y:S01]  /*7c90*/  HMMA.16816.F32 R4, R140, R204.reuse, R4 ;  /* 0x000000cc8c04723c */ /* 0x084fe20000001804 */
[----:B------:R-:W-:Y:S07]  /*7ca0*/  LDSM.16.M88.4 R212, [R238] ;  /* 0x00000000eed4783b */ /* 0x000fee0000000200 */
[C---:B------:R-:W-:Y:S08]  /*7cb0*/  HMMA.16816.F32 R8, R216.reuse, R204, R8 ;  /* 0x000000ccd808723c */ /* 0x040ff00000001808 */
[-C--:B------:R-:W-:Y:S08]  /*7cc0*/  HMMA.16816.F32 R12, R216, R206.reuse, R12 ;  /* 0x000000ced80c723c */ /* 0x080ff0000000180c */
[C---:B------:R-:W-:Y:S01]  /*7cd0*/  HMMA.16816.F32 R16, R140.reuse, R206, R16 ;  /* 0x000000ce8c10723c */ /* 0x040fe20000001810 */
[----:B------:R-:W2:Y:S07]  /*7ce0*/  LDSM.16.M88.4 R204, [R239] ;  /* 0x00000000efcc783b */ /* 0x000eae0000000200 */
[-C--:B-1----:R-:W-:Y:S08]  /*7cf0*/  HMMA.16816.F32 R20, R140, R200.reuse, R20 ;  /* 0x000000c88c14723c */ /* 0x082ff00000001814 */
[C---:B------:R-:W-:Y:S08]  /*7d00*/  HMMA.16816.F32 R24, R216.reuse, R200, R24 ;  /* 0x000000c8d818723c */ /* 0x040ff00000001818 */
[-C--:B------:R-:W-:Y:S08]  /*7d10*/  HMMA.16816.F32 R28, R216, R202.reuse, R28 ;  /* 0x000000cad81c723c */ /* 0x080ff0000000181c */
[C---:B------:R-:W-:Y:S01]  /*7d20*/  HMMA.16816.F32 R32, R140.reuse, R202, R32 ;  /* 0x000000ca8c20723c */ /* 0x040fe20000001820 */
[----:B------:R-:W1:Y:S07]  /*7d30*/  LDSM.16.M88.4 R200, [R237] ;  /* 0x00000000edc8783b */ /* 0x000e6e0000000200 */
[-C--:B---3--:R-:W-:Y:S08]  /*7d40*/  HMMA.16816.F32 R36, R140, R192.reuse, R36 ;  /* 0x000000c08c24723c */ /* 0x088ff00000001824 */
[C---:B------:R-:W-:Y:S08]  /*7d50*/  HMMA.16816.F32 R40, R216.reuse, R192, R40 ;  /* 0x000000c0d828723c */ /* 0x040ff00000001828 */
[-C--:B------:R-:W-:Y:S01]  /*7d60*/  HMMA.16816.F32 R44, R216, R194.reuse, R44 ;  /* 0x000000c2d82c723c */ /* 0x080fe2000000182c */
[----:B------:R-:W-:Y:S07]  /*7d70*/  LDSM.16.M88.4 R216, [R236+0xe080] ;  /* 0x00e08000ecd8783b */ /* 0x000fee0000000200 */
[----:B------:R-:W-:Y:S01]  /*7d80*/  HMMA.16816.F32 R48, R140, R194, R48 ;  /* 0x000000c28c30723c */ /* 0x000fe20000001830 */
[----:B------:R-:W-:Y:S07]  /*7d90*/  LDSM.16.M88.4 R140, [R232+0xc080] ;  /* 0x00c08000e88c783b */ /* 0x000fee0000000200 */
[-C--:B--2---:R-:W-:Y:S01]  /*7da0*/  HMMA.16816.F32 R4, R196, R204.reuse, R4 ;  /* 0x000000ccc404723c */ /* 0x084fe20000001804 */
[----:B------:R-:W2:Y:S07]  /*7db0*/  LDSM.16.M88.4 R192, [R230+0x6880] ;  /* 0x00688000e6c0783b */ /* 0x000eae0000000200 */
        /* <DEDUP_REMOVED lines=8> */
[----:B------:R-:W-:Y:S07]  /*7e40*/  LDSM.16.M88.4 R212, [R230+0x7880] ;  /* 0x00788000e6d4783b */ /* 0x000fee0000000200 */
[-C--:B-1----:R-:W-:Y:S08]  /*7e50*/  HMMA.16816.F32 R36, R196, R200.reuse, R36 ;  /* 0x000000c8c424723c */ /* 0x082ff00000001824 */
[C---:B------:R-:W-:Y:S08]  /*7e60*/  HMMA.16816.F32 R40, R208.reuse, R200, R40 ;  /* 0x000000c8d028723c */ /* 0x040ff00000001828 */
[-C--:B------:R-:W-:Y:S01]  /*7e70*/  HMMA.16816.F32 R44, R208, R202.reuse, R44 ;  /* 0x000000cad02c723c */ /* 0x080fe2000000182c */
[----:B------:R-:W1:Y:S07]  /*7e80*/  LDSM.16.M88.4 R208, [R230+0x7080] ;  /* 0x00708000e6d0783b */ /* 0x000e6e0000000200 */
[----:B------:R-:W-:Y:S01]  /*7e90*/  HMMA.16816.F32 R48, R196, R202, R48 ;  /* 0x000000cac430723c */ /* 0x000fe20000001830 */
[----:B------:R-:W-:Y:S07]  /*7ea0*/  LDSM.16.M88.4 R196, [R234+0xc080] ;  /* 0x00c08000eac4783b */ /* 0x000fee0000000200 */
[-C--:B--2---:R-:W-:Y:S01]  /*7eb0*/  HMMA.16816.F32 R4, R140, R192.reuse, R4 ;  /* 0x000000c08c04723c */ /* 0x084fe20000001804 */
[----:B------:R-:W2:Y:S07]  /*7ec0*/  LDSM.16.M88.4 R200, [R229+0x1800] ;  /* 0x00180000e5c8783b */ /* 0x000eae0000000200 */
[C---:B---3--:R-:W-:Y:S08]  /*7ed0*/  HMMA.16816.F32 R8, R204.reuse, R192, R8 ;  /* 0x000000c0cc08723c */ /* 0x048ff00000001808 */
[-C--:B------:R-:W-:Y:S08]  /*7ee0*/  HMMA.16816.F32 R12, R204, R194.reuse, R12 ;  /* 0x000000c2cc0c723c */ /* 0x080ff0000000180c */
[C---:B------:R-:W-:Y:S08]  /*7ef0*/  HMMA.16816.F32 R16, R140.reuse, R194, R16 ;  /* 0x000000c28c10723c */ /* 0x040ff00000001810 */
[-C--:B-1----:R-:W-:Y:S08]  /*7f00*/  HMMA.16816.F32 R20, R140, R208.reuse, R20 ;  /* 0x000000d08c14723c */ /* 0x082ff00000001814 */
[C---:B------:R-:W-:Y:S08]  /*7f10*/  HMMA.16816.F32 R24, R204.reuse, R208, R24 ;  /* 0x000000d0cc18723c */ /* 0x040ff00000001818 */
[-C--:B------:R-:W-:Y:S08]  /*7f20*/  HMMA.16816.F32 R28, R204, R210.reuse, R28 ;  /* 0x000000d2cc1c723c */ /* 0x080ff0000000181c */
[C---:B------:R-:W-:Y:S08]  /*7f30*/  HMMA.16816.F32 R32, R140.reuse, R210, R32 ;  /* 0x000000d28c20723c */ /* 0x040ff00000001820 */
[-C--:B------:R-:W-:Y:S08]  /*7f40*/  HMMA.16816.F32 R36, R140, R212.reuse, R36 ;  /* 0x000000d48c24723c */ /* 0x080ff00000001824 */
[C---:B------:R-:W-:Y:S08]  /*7f50*/  HMMA.16816.F32 R40, R204.reuse, R212, R40 ;  /* 0x000000d4cc28723c */ /* 0x040ff00000001828 */
[-C--:B------:R-:W-:Y:S08]  /*7f60*/  HMMA.16816.F32 R44, R204, R214.reuse, R44 ;  /* 0x000000d6cc2c723c */ /* 0x080ff0000000182c */
[----:B------:R-:W-:Y:S08]  /*7f70*/  HMMA.16816.F32 R48, R140, R214, R48 ;  /* 0x000000d68c30723c */ /* 0x000ff00000001830 */
[-C--:B--2---:R-:W-:Y:S08]  /*7f80*/  HMMA.16816.F32 R4, R196, R200.reuse, R4 ;  /* 0x000000c8c404723c */ /* 0x084ff00000001804 */
[C---:B------:R-:W-:Y:S08]  /*7f90*/  HMMA.16816.F32 R8, R216.reuse, R200, R8 ;  /* 0x000000c8d808723c */ /* 0x040ff00000001808 */
[-C--:B------:R-:W-:Y:S08]  /*7fa0*/  HMMA.16816.F32 R12, R216, R202.reuse, R12 ;  /* 0x000000cad80c723c */ /* 0x080ff0000000180c */
        /* <DEDUP_REMOVED lines=26> */
[----:B------:R-:W2:Y:S10]  /*8150*/  MUFU.TANH R143, R18 ;  /* 0x00000012008f7308 */ /* 0x000eb40000002400 */
[----:B------:R2:W2:Y:S01]  /*8160*/  MUFU.TANH R142, R19 ;  /* 0x00000013008e7308 */ /* 0x0004a20000002400 */
[----:B-1----:R-:W1:Y:S01]  /*8170*/  LDSM.16.M88.4 R8, [R229+0x2800] ;  /* 0x00280000e508783b */ /* 0x002e620000000200 */
[----:B------:R-:W-:Y:S04]  /*8180*/  DEPBAR.LE SB0, 0x0 ;  /* 0x000080000000791a */ /* 0x000fe80000000000 */
[-C--:B----4-:R-:W-:Y:S04]  /*8190*/  HMMA.16816.F32 R20, R196, R4.reuse, R20 ;  /* 0x00000004c414723c */ /* 0x090fe80000001814 */
[----:B------:R-:W4:Y:S01]  /*81a0*/  MUFU.TANH R200, R12 ;  /* 0x0000000c00c87308 */ /* 0x000f220000002400 */
[----:B------:R-:W-:Y:S03]  /*81b0*/  BAR.SYNC.DEFER_BLOCKING 0x0 ;  /* 0x0000000000007b1d */ /* 0x000fe60000010000 */
[C---:B------:R-:W-:Y:S06]  /*81c0*/  HMMA.16816.F32 R24, R216.reuse, R4, R24 ;  /* 0x00000004d818723c */ /* 0x040fec0000001818 */
[----:B------:R-:W1:Y:S02]  /*81d0*/  MUFU.TANH R194, R13 ;  /* 0x0000000d00c27308 */ /* 0x000e640000002400 */
[-C--:B------:R-:W-:Y:S08]  /*81e0*/  HMMA.16816.F32 R28, R216, R6.reuse, R28 ;  /* 0x00000006d81c723c */ /* 0x080ff0000000181c */
[----:B------:R-:W2:Y:S01]  /*81f0*/  MUFU.TANH R214, R14 ;  /* 0x0000000e00d67308 */ /* 0x000ea20000002400 */
[C---:B------:R-:W-:Y:S04]  /*8200*/  HMMA.16816.F32 R32, R196.reuse, R6, R32 ;  /* 0x00000006c420723c */ /* 0x040fe80000001820 */
[----:B------:R-:W-:Y:S02]  /*8210*/  FMUL.FTZ R20, R20, c[0x0][0x320] ;  /* 0x0000c80014147a20 */ /* 0x000fe40000410000 */
[----:B------:R-:W-:Y:S03]  /*8220*/  FMUL.FTZ R21, R21, c[0x0][0x320] ;  /* 0x0000c80015157a20 */ /* 0x000fe60000410000 */
[----:B------:R-:W2:Y:S03]  /*8230*/  MUFU.TANH R213, R15 ;  /* 0x0000000f00d57308 */ /* 0x000ea60000002400 */
[----:B------:R-:W-:Y:S01]  /*8240*/  FMUL.FTZ R22, R22, c[0x0][0x320] ;  /* 0x0000c80016167a20 */ /* 0x000fe20000410000 */
[-C--:B-1----:R-:W-:Y:S03]  /*8250*/  HMMA.16816.F32 R36, R196, R8.reuse, R36 ;  /* 0x00000008c424723c */ /* 0x082fe60000001824 */
[----:B------:R-:W-:Y:S02]  /*8260*/  FMUL.FTZ R23, R23, c[0x0][0x320] ;  /* 0x0000c80017177a20 */ /* 0x000fe40000410000 */
[----:B------:R-:W-:Y:S01]  /*8270*/  FMUL.FTZ R24, R24, c[0x0][0x320] ;  /* 0x0000c80018187a20 */ /* 0x000fe20000410000 */
[----:B------:R-:W1:Y:S01]  /*8280*/  MUFU.TANH R135, R20 ;  /* 0x0000001400877308 */ /* 0x000e620000002400 */
[----:B------:R-:W-:Y:S01]  /*8290*/  FMUL.FTZ R25, R25, c[0x0][0x320] ;  /* 0x0000c80019197a20 */ /* 0x000fe20000410000 */
[C---:B------:R-:W-:Y:S04]  /*82a0*/  HMMA.16816.F32 R40, R216.reuse, R8, R40 ;  /* 0x00000008d828723c */ /* 0x040fe80000001828 */
[----:B------:R-:W-:Y:S02]  /*82b0*/  FMUL.FTZ R26, R26, c[0x0][0x320] ;  /* 0x0000c8001a1a7a20 */ /* 0x000fe40000410000 */
[----:B------:R-:W-:Y:S02]  /*82c0*/  FMUL.FTZ R27, R27, c[0x0][0x320] ;  /* 0x0000c8001b1b7a20 */ /* 0x000fe40000410000 */
[----:B------:R-:W1:Y:S01]  /*82d0*/  MUFU.TANH R133, R21 ;  /* 0x0000001500857308 */ /* 0x000e620000002400 */
[-C--:B------:R-:W-:Y:S03]  /*82e0*/  HMMA.16816.F32 R44, R216, R10.reuse, R44 ;  /* 0x0000000ad82c723c */ /* 0x080fe6000000182c */
[----:B------:R-:W-:Y:S02]  /*82f0*/  FMUL.FTZ R28, R28, c[0x0][0x320] ;  /* 0x0000c8001c1c7a20 */ /* 0x000fe40000410000 */
[----:B------:R-:W-:Y:S02]  /*8300*/  FMUL.FTZ R29, R29, c[0x0][0x320] ;  /* 0x0000c8001d1d7a20 */ /* 0x000fe40000410000 */
[----:B------:R-:W-:Y:S01]  /*8310*/  FMUL.FTZ R30, R30, c[0x0][0x320] ;  /* 0x0000c8001e1e7a20 */ /* 0x000fe20000410000 */
[----:B------:R-:W-:Y:S01]  /*8320*/  HMMA.16816.F32 R48, R196, R10, R48 ;  /* 0x0000000ac430723c */ /* 0x000fe20000001830 */
[----:B------:R1:W1:Y:S03]  /*8330*/  MUFU.TANH R140, R22 ;  /* 0x00000016008c7308 */ /* 0x0002660000002400 */
[----:B------:R-:W-:Y:S03]  /*8340*/  FMUL.FTZ R31, R31, c[0x0][0x320] ;  /* 0x0000c8001f1f7a20 */ /* 0x000fe60000410000 */
[----:B------:R-:W-:Y:S02]  /*8350*/  FMUL.FTZ R42, R42, c[0x0][0x320] ;  /* 0x0000c8002a2a7a20 */ /* 0x000fe40000410000 */
[----:B------:R-:W-:Y:S02]  /*8360*/  FMUL.FTZ R43, R43, c[0x0][0x320] ;  /* 0x0000c8002b2b7a20 */ /* 0x000fe40000410000 */
[----:B------:R3:W3:Y:S05]  /*8370*/  MUFU.TANH R137, R23 ;  /* 0x0000001700897308 */ /* 0x0006ea0000002400 */
[----:B------:R-:W-:Y:S02]  /*8380*/  FMUL.FTZ R46, R46, c[0x0][0x320] ;  /* 0x0000c8002e2e7a20 */ /* 0x000fe40000410000 */
[----:B------:R-:W-:Y:S03]  /*8390*/  FMUL.FTZ R47, R47, c[0x0][0x320] ;  /* 0x0000c8002f2f7a20 */ /* 0x000fe60000410000 */
[----:B------:R4:W4:Y:S03]  /*83a0*/  MUFU.TANH R204, R24 ;  /* 0x0000001800cc7308 */ /* 0x0009260000002400 */
[----:B--2---:R-:W-:Y:S02]  /*83b0*/  FMUL.FTZ R19, R48, c[0x0][0x320] ;  /* 0x0000c80030137a20 */ /* 0x004fe40000410000 */
[----:B-1----:R-:W-:Y:S02]  /*83c0*/  FMUL.FTZ R22, R37, c[0x0][0x320] ;  /* 0x0000c80025167a20 */ /* 0x002fe40000410000 */
[----:B------:R-:W-:Y:S02]  /*83d0*/  FMUL.FTZ R18, R49, c[0x0][0x320] ;  /* 0x0000c80031127a20 */ /* 0x000fe40000410000 */
[----:B------:R-:W-:Y:S01]  /*83e0*/  FMUL.FTZ R21, R50, c[0x0][0x320] ;  /* 0x0000c80032157a20 */ /* 0x000fe20000410000 */
[----:B------:R1:W2:Y:S01]  /*83f0*/  MUFU.TANH R208, R25 ;  /* 0x0000001900d07308 */ /* 0x0002a20000002400 */
[----:B------:R-:W-:Y:S02]  /*8400*/  FMUL.FTZ R20, R51, c[0x0][0x320] ;  /* 0x0000c80033147a20 */ /* 0x000fe40000410000 */
[----:B---3--:R-:W-:Y:S07]  /*8410*/  FMUL.FTZ R23, R45, c[0x0][0x320] ;  /* 0x0000c8002d177a20 */ /* 0x008fee0000410000 */
[----:B------:R3:W2:Y:S01]  /*8420*/  MUFU.TANH R220, R26 ;  /* 0x0000001a00dc7308 */ /* 0x0006a20000002400 */
[----:B----4-:R-:W-:Y:S09]  /*8430*/  FMUL.FTZ R24, R36, c[0x0][0x320] ;  /* 0x0000c80024187a20 */ /* 0x010ff20000410000 */
[----:B------:R4:W2:Y:S01]  /*8440*/  MUFU.TANH R215, R27 ;  /* 0x0000001b00d77308 */ /* 0x0008a20000002400 */
[----:B-1----:R-:W-:Y:S02]  /*8450*/  FMUL.FTZ R25, R33, c[0x0][0x320] ;  /* 0x0000c80021197a20 */ /* 0x002fe40000410000 */
[----:B------:R-:W-:Y:S07]  /*8460*/  FMUL.FTZ R33, R34, c[0x0][0x320] ;  /* 0x0000c80022217a20 */ /* 0x000fee0000410000 */
[----:B------:R1:W1:Y:S01]  /*8470*/  MUFU.TANH R141, R28 ;  /* 0x0000001c008d7308 */ /* 0x0002620000002400 */
[----:B---3--:R-:W-:Y:S02]  /*8480*/  FMUL.FTZ R26, R32, c[0x0][0x320] ;  /* 0x0000c800201a7a20 */ /* 0x008fe40000410000 */
[----:B------:R-:W-:Y:S07]  /*8490*/  FMUL.FTZ R32, R35, c[0x0][0x320] ;  /* 0x0000c80023207a20 */ /* 0x000fee0000410000 */
[----:B------:R3:W2:Y:S01]  /*84a0*/  MUFU.TANH R136, R29 ;  /* 0x0000001d00887308 */ /* 0x0006a20000002400 */
[----:B----4-:R-:W-:Y:S09]  /*84b0*/  FMUL.FTZ R27, R39, c[0x0][0x320] ;  /* 0x0000c800271b7a20 */ /* 0x010ff20000410000 */
[----:B------:R4:W2:Y:S01]  /*84c0*/  MUFU.TANH R212, R30 ;  /* 0x0000001e00d47308 */ /* 0x0008a20000002400 */
[----:B-1----:R-:W-:Y:S09]  /*84d0*/  FMUL.FTZ R28, R38, c[0x0][0x320] ;  /* 0x0000c800261c7a20 */ /* 0x002ff20000410000 */
[----:B------:R1:W1:Y:S01]  /*84e0*/  MUFU.TANH R209, R31 ;  /* 0x0000001f00d17308 */ /* 0x0002620000002400 */
[----:B---3--:R-:W-:Y:S09]  /*84f0*/  FMUL.FTZ R29, R44, c[0x0][0x320] ;  /* 0x0000c8002c1d7a20 */ /* 0x008ff20000410000 */
[----:B------:R-:W3:Y:S01]  /*8500*/  MUFU.TANH R16, R16 ;  /* 0x0000001000107308 */ /* 0x000ee20000002400 */
[----:B----4-:R-:W-:Y:S09]  /*8510*/  FMUL.FTZ R30, R41, c[0x0][0x320] ;  /* 0x0000c800291e7a20 */ /* 0x010ff20000410000 */
[----:B------:R-:W4:Y:S01]  /*8520*/  MUFU.TANH R17, R17 ;  /* 0x0000001100117308 */ /* 0x000f220000002400 */
[----:B-1----:R-:W-:Y:S09]  /*8530*/  FMUL.FTZ R31, R40, c[0x0][0x320] ;  /* 0x0000c800281f7a20 */ /* 0x002ff20000410000 */
        /* <DEDUP_REMOVED lines=22> */
[----:B------:R-:W-:Y:S01]  /*86a0*/  UIMAD UR4, UR23, 0x30, UR11 ;  /* 0x00000030170478a4 */ /* 0x000fe2000f8e020b */
[----:B------:R-:W-:Y:S01]  /*86b0*/  IMAD.MOV.U32 R242, RZ, RZ, RZ ;  /* 0x000000fffff27224 */ /* 0x000fe200078e00ff */
[----:B------:R-:W-:Y:S04]  /*86c0*/  IADD3 R14, -R244, 0x10, RZ ;  /* 0x00000010f40e7810 */ /* 0x000fe80007ffe1ff */
[----:B------:R-:W-:Y:S01]  /*86d0*/  IMAD.U32 R2, RZ, RZ, UR4 ;  /* 0x00000004ff027e24 */ /* 0x000fe2000f8e00ff */
[----:B------:R-:W-:Y:S04]  /*86e0*/  LOP3.LUT R14, R14, 0xf, RZ, 0xc0, !PT ;  /* 0x0000000f0e0e7812 */ /* 0x000fe800078ec0ff */
        /* <DEDUP_REMOVED lines=28> */
[----:B------:R-:W1:Y:S04]  /*88b0*/  SHFL.IDX PT, R5, R0, 0x1, 0x181f ;  /* 0x00381f0000057f89 */ /* 0x000e6800000e0000 */
[----:B------:R-:W1:Y:S01]  /*88c0*/  SHFL.IDX PT, R0, R0, 0x2, 0x181f ;  /* 0x00581f0000007f89 */ /* 0x000e6200000e0000 */
[-C--:B--2--5:R-:W-:Y:S02]  /*88d0*/  IADD3 R8, P2, R6, R248.reuse, RZ ;  /* 0x000000f806087210 */ /* 0x0a4fe40007f5e0ff */
[C---:B---3--:R-:W-:Y:S02]  /*88e0*/  IADD3 R12, P1, R3.reuse, R248, RZ ;  /* 0x000000f8030c7210 */ /* 0x048fe40007f3e0ff */
[-C--:B------:R-:W-:Y:S03]  /*88f0*/  IADD3 R10, P0, R3, R246.reuse, RZ ;  /* 0x000000f6030a7210 */ /* 0x080fe60007f1e0ff */
[----:B----4-:R-:W-:Y:S01]  /*8900*/  IMAD.X R13, R4, 0x1, R245, P1 ;  /* 0x00000001040d7824 */ /* 0x010fe200008e06f5 */
[----:B------:R-:W-:Y:S01]  /*8910*/  IADD3 R6, P1, R6, R246, RZ ;  /* 0x000000f606067210 */ /* 0x000fe20007f3e0ff */
[----:B------:R-:W-:Y:S01]  /*8920*/  IMAD.X R11, R4, 0x1, R223, P0 ;  /* 0x00000001040b7824 */ /* 0x000fe200000e06df */
[----:B-1----:R-:W-:Y:S02]  /*8930*/  IADD3 R4, P0, R2, R248, RZ ;  /* 0x000000f802047210 */ /* 0x002fe40007f1e0ff */
[----:B------:R1:W-:Y:S01]  /*8940*/  LDGSTS.E.BYPASS.LTC128B.128 [R247+0x5080], [R12.64], !P5 ;  /* 0x050800000cf77fae */ /* 0x0003e2000e901d54 */
        /* <DEDUP_REMOVED lines=11> */
.L_x_972:
[----:B-1234-:R-:W2:Y:S01]  /*8a00*/  LDL R2, [R1+0x30] ;  /* 0x0000300001027983 */ /* 0x01eea20000100800 */
[----:B------:R-:W-:Y:S02]  /*8a10*/  UISETP.NE.AND UP1, UPT, UR13, URZ, UPT ;  /* 0x0000003f0d00728c */ /* 0x000fe4000bf25270 */
[----:B------:R-:W-:Y:S01]  /*8a20*/  UIMAD UR4, UR23, -0x30, URZ ;  /* 0xffffffd0170478a4 */ /* 0x000fe2000f8e023f */
[----:B------:R-:W3:Y:S01]  /*8a30*/  LDL R35, [R1+0x1c] ;  /* 0x00001c0001237983 */ /* 0x000ee20000100800 */
[----:B------:R-:W-:Y:S02]  /*8a40*/  UISETP.NE.AND UP0, UPT, UR12, URZ, UPT ;  /* 0x0000003f0c00728c */ /* 0x000fe4000bf05270 */
[----:B------:R-:W-:Y:S01]  /*8a50*/  PLOP3.LUT P1, PT, PT, PT, UP1, 0x80, 0x0 ;  /* 0x000000000000781c */ /* 0x000fe20003f2f018 */
[----:B------:R-:W0:Y:S01]  /*8a60*/  LDGDEPBAR ;  /* 0x00000000000079af */ /* 0x000e220000000000 */
[----:B------:R-:W-:Y:S11]  /*8a70*/  PLOP3.LUT P0, PT, PT, PT, UP1, 0x80, 0x0 ;  /* 0x000000000000781c */ /* 0x000ff60003f0f018 */
[----:B--2---:R-:W-:Y:S04]  /*8a80*/  @P1 IMAD.HI.U32 R0, R2, c[0x0][0x2c8], RZ ;  /* 0x0000b20002001a27 */ /* 0x004fe800078e00ff */
[----:B------:R-:W-:Y:S01]  /*8a90*/  IMAD.MOV.U32 R4, RZ, RZ, R2 ;  /* 0x000000ffff047224 */ /* 0x000fe200078e0002 */
[----:B------:R-:W-:Y:S01]  /*8aa0*/  @P0 SHF.R.U32.HI R4, RZ, c[0x0][0x2cc], R0 ;  /* 0x0000b300ff040a19 */ /* 0x000fe20000011600 */
[----:B------:R-:W-:Y:S01]  /*8ab0*/  IMAD.U32 R0, RZ, RZ, UR4 ;  /* 0x00000004ff007e24 */ /* 0x000fe2000f8e00ff */
[----:B------:R-:W-:Y:S01]  /*8ac0*/  PLOP3.LUT P0, PT, PT, PT, UP0, 0x40, 0x0 ;  /* 0x000000000000781c */ /* 0x000fe20003f0e808 */
[----:B------:R-:W-:Y:S02]  /*8ad0*/  IMAD.U32 R2, RZ, RZ, UR22 ;  /* 0x00000016ff027e24 */ /* 0x000fe4000f8e00ff */
[----:B------:R-:W1:Y:S01]  /*8ae0*/  SHFL.IDX PT, R3, R4, RZ, 0x1c1f ;  /* 0x001c1fff04037589 */ /* 0x000e6200000e0000 */
[----:B---3--:R-:W-:Y:S05]  /*8af0*/  IADD3 R6, -R35, 0x1, R0 ;  /* 0x0000000123067810 */ /* 0x008fea0007ffe100 */
[----:B------:R-:W-:Y:S05]  /*8b00*/  IMAD R6, R2, c[0x0][0x1d0], R6 ;  /* 0x0000740002067a24 */ /* 0x000fea00078e0206 */
[----:B------:R-:W-:Y:S04]  /*8b10*/  IADD3 R6, R6, -c[0x0][0x168], RZ ;  /* 0x80005a0006067a10 */ /* 0x000fe80007ffe0ff */
[C---:B------:R-:W-:Y:S02]  /*8b20*/  IADD3 R5, R6.reuse, c[0x0][0x328], RZ ;  /* 0x0000ca0006057a10 */ /* 0x040fe40007ffe0ff */
[----:B------:R-:W-:Y:S03]  /*8b30*/  IADD3 R6, R6, UR19, RZ ;  /* 0x0000001306067c10 */ /* 0x000fe6000fffe0ff */
[----:B-1----:R-:W-:Y:S02]  /*8b40*/  IMAD.IADD R2, R5, 0x1, R3 ;  /* 0x0000000105027824 */ /* 0x002fe400078e0203 */
        /* <DEDUP_REMOVED lines=17> */
.L_x_975:
[----:B------:R-:W-:Y:S04]  /*8c60*/  MOV R7, c[0x0][0x32c] ;  /* 0x0000cb0000077a02 */ /* 0x000fe80000000f00 */
[----:B------:R-:W-:Y:S11]  /*8c70*/  ISETP.NE.AND P0, PT, R7, 0x1, PT ;  /* 0x000000010700780c */ /* 0x000ff60003f05270 */
[----:B------:R-:W-:Y:S02]  /*8c80*/  @!UPT UIADD3 URZ, URZ, URZ, URZ ;  /* 0x0000003f3f3ff290 */ /* 0x000fe4000fffe03f */
[----:B------:R-:W-:Y:S05]  /*8c90*/  @P0 IMAD.HI.U32 R7, R3, c[0x0][0x330], RZ ;  /* 0x0000cc0003070a27 */ /* 0x000fea00078e00ff */
[----:B------:R-:W-:Y:S02]  /*8ca0*/  @P0 SHF.R.U32.HI R3, RZ, c[0x0][0x334], R7 ;  /* 0x0000cd00ff030a19 */ /* 0x000fe40000011607 */
.L_x_976:
[----:B------:R-:W-:Y:S05]  /*8cb0*/  BSYNC B0 ;  /* 0x0000000000007941 */ /* 0x000fea0003800000 */
.L_x_974:
[----:B------:R-:W-:Y:S05]  /*8cc0*/  IADD3 R7, -R35, UR4, RZ ;  /* 0x0000000423077c10 */ /* 0x000fea000fffe1ff */
[----:B------:R-:W-:Y:S05]  /*8cd0*/  IMAD R3, R3, c[0x0][0x32c], R7 ;  /* 0x0000cb0003037a24 */ /* 0x000fea00078e0207 */
[----:B------:R-:W-:Y:S02]  /*8ce0*/  IADD3 R7, R3, c[0x0][0x32c], RZ ;  /* 0x0000cb0003077a10 */ /* 0x000fe40007ffe0ff */
[----:B------:R-:W-:Y:S02]  /*8cf0*/  IMNMX R0, R0, R3, !PT ;  /* 0x0000000300007217 */ /* 0x000fe40007800200 */
[----:B------:R-:W-:Y:S02]  /*8d00*/  IMNMX R2, R2, R7, PT ;  /* 0x0000000702027217 */ /* 0x000fe40003800200 */
.L_x_973:
[----:B------:R-:W-:Y:S01]  /*8d10*/  UISETP.GE.AND UP2, UPT, UR4, 0x1, UPT ;  /* 0x000000010400788c */ /* 0x000fe2000bf46270 */
[----:B------:R-:W1:Y:S01]  /*8d20*/  SHFL.IDX PT, R3, R4, 0x1, 0x1c1f ;  /* 0x003c1f0004037f89 */ /* 0x000e6200000e0000 */
[----:B------:R-:W-:Y:S02]  /*8d30*/  UISETP.GE.AND UP1, UPT, UR4, 0x2, UPT ;  /* 0x000000020400788c */ /* 0x000fe4000bf26270 */
[----:B------:R-:W-:Y:S02]  /*8d40*/  UISETP.GE.AND UP0, UPT, UR4, 0x9, UPT ;  /* 0x000000090400788c */ /* 0x000fe4000bf06270 */
[----:B------:R-:W-:Y:S01]  /*8d50*/  PLOP3.LUT P0, PT, PT, PT, UP2, 0x40, 0x0 ;  /* 0x000000000000781c */ /* 0x000fe20003f0e828 */
[----:B------:R-:W-:Y:S01]  /*8d60*/  UP2UR UR29, UPR, URZ, 0x2 ;  /* 0x000000023f1d7883 */ /* 0x000fe20008000000 */
[----:B------:R-:W-:Y:S01]  /*8d70*/  PLOP3.LUT P2, PT, PT, PT, UP1, 0x40, 0x0 ;  /* 0x000000000000781c */ /* 0x000fe20003f4e818 */
[----:B------:R-:W-:Y:S01]  /*8d80*/  UISETP.GE.AND UP1, UPT, UR4, 0xa, UPT ;  /* 0x0000000a0400788c */ /* 0x000fe2000bf26270 */
[----:B------:R-:W-:Y:S01]  /*8d90*/  ISETP.GT.AND P0, PT, R0, RZ, P0 ;  /* 0x000000ff0000720c */ /* 0x000fe20000704270 */
[----:B------:R-:W-:Y:S01]  /*8da0*/  UISETP.GE.AND UP5, UPT, UR4, 0x19, UPT ;  /* 0x000000190400788c */ /* 0x000fe2000bfa6270 */
[----:B------:R-:W-:Y:S01]  /*8db0*/  PLOP3.LUT P1, PT, PT, PT, UP0, 0x40, 0x0 ;  /* 0x000000000000781c */ /* 0x000fe20003f2e808 */
[----:B------:R-:W-:Y:S01]  /*8dc0*/  UP2UR UR28, UPR, URZ, 0x1 ;  /* 0x000000013f1c7883 */ /* 0x000fe20008000000 */
[----:B------:R-:W-:Y:S01]  /*8dd0*/  ISETP.LT.OR P0, PT, R2, 0x1, P0 ;  /* 0x000000010200780c */ /* 0x000fe20000701670 */
[----:B------:R-:W-:Y:S01]  /*8de0*/  UISETP.GE.AND UP0, UPT, UR4, 0x11, UPT ;  /* 0x000000110400788c */ /* 0x000fe2000bf06270 */
[C---:B------:R-:W-:Y:S01]  /*8df0*/  ISETP.GT.AND P2, PT, R0.reuse, 0x1, P2 ;  /* 0x000000010000780c */ /* 0x040fe20001744270 */
[----:B------:R-:W-:Y:S01]  /*8e00*/  UISETP.GE.AND UP6, UPT, UR4, 0x12, UPT ;  /* 0x000000120400788c */ /* 0x000fe2000bfc6270 */
[----:B------:R-:W-:Y:S01]  /*8e10*/  FSEL R9, R193, -INF , !P0 ;  /* 0xff800000c1097808 */ /* 0x000fe20004000000 */
[----:B------:R-:W-:Y:S01]  /*8e20*/  UP2UR UR30, UPR, URZ, 0x4 ;  /* 0x000000043f1e7883 */ /* 0x000fe20008000000 */
[----:B------:R-:W-:Y:S01]  /*8e30*/  PLOP3.LUT P0, PT, PT, PT, UP1, 0x40, 0x0 ;  /* 0x000000000000781c */ /* 0x000fe20003f0e818 */
[----:B------:R-:W-:Y:S01]  /*8e40*/  UISETP.GE.AND UP2, UPT, UR4, 0x22, UPT ;  /* 0x000000220400788c */ /* 0x000fe2000bf46270 */
[C---:B------:R-:W-:Y:S01]  /*8e50*/  ISETP.GT.AND P1, PT, R0.reuse, 0x8, P1 ;  /* 0x000000080000780c */ /* 0x040fe20000f24270 */
[----:B------:R-:W-:Y:S01]  /*8e60*/  UISETP.GE.AND UP4, UPT, UR4, 0x1a, UPT ;  /* 0x0000001a0400788c */ /* 0x000fe2000bf86270 */
[----:B------:R-:W-:Y:S01]  /*8e70*/  ISETP.GT.AND P0, PT, R0, 0x9, P0 ;  /* 0x000000090000780c */ /* 0x000fe20000704270 */
[----:B------:R-:W-:Y:S01]  /*8e80*/  UISETP.GE.AND UP3, UPT, UR4, 0x21, UPT ;  /* 0x000000210400788c */ /* 0x000fe2000bf66270 */
[C---:B------:R-:W-:Y:S01]  /*8e90*/  ISETP.LT.OR P2, PT, R2.reuse, 0x2, P2 ;  /* 0x000000020200780c */ /* 0x040fe20001741670 */
[----:B------:R-:W-:Y:S01]  /*8ea0*/  UP2UR UR31, UPR, URZ, 0x40 ;  /* 0x000000403f1f7883 */ /* 0x000fe20008000000 */
[C---:B------:R-:W-:Y:S01]  /*8eb0*/  ISETP.LT.OR P0, PT, R2.reuse, 0xa, P0 ;  /* 0x0000000a0200780c */ /* 0x040fe20000701670 */
[----:B------:R-:W-:Y:S01]  /*8ec0*/  UP2UR UR27, UPR, URZ, 0x2 ;  /* 0x000000023f1b7883 */ /* 0x000fe20008000000 */
[----:B------:R-:W-:Y:S01]  /*8ed0*/  ISETP.LT.OR P1, PT, R2, 0x9, P1 ;  /* 0x000000090200780c */ /* 0x000fe20000f21670 */
[----:B------:R-:W-:Y:S01]  /*8ee0*/  UP2UR UR26, UPR, URZ, 0x1 ;  /* 0x000000013f1a7883 */ /* 0x000fe20008000000 */
[----:B------:R-:W-:Y:S01]  /*8ef0*/  FSEL R17, R17, -INF , !P0 ;  /* 0xff80000011117808 */ /* 0x000fe20004000000 */
[----:B------:R-:W-:Y:S01]  /*8f00*/  UISETP.GE.AND UP1, UPT, UR4, 0x29, UPT ;  /* 0x000000290400788c */ /* 0x000fe2000bf26270 */
[----:B------:R-:W-:Y:S02]  /*8f10*/  PLOP3.LUT P0, PT, PT, PT, UP5, 0x40, 0x0 ;  /* 0x000000000000781c */ /* 0x000fe40003f0e858 */
[----:B------:R-:W-:Y:S02]  /*8f20*/  FSEL R15, R192, -INF , !P2 ;  /* 0xff800000c00f7808 */ /* 0x000fe40005000000 */
[----:B------:R-:W-:Y:S01]  /*8f30*/  PLOP3.LUT P2, PT, PT, PT, UP0, 0x40, 0x0 ;  /* 0x000000000000781c */ /* 0x000fe20003f4e808 */
[----:B------:R-:W-:Y:S01]  /*8f40*/  UISETP.GE.AND UP0, UPT, UR4, 0x2a, UPT ;  /* 0x0000002a0400788c */ /* 0x000fe2000bf06270 */
[----:B------:R-:W-:Y:S02]  /*8f50*/  FSEL R16, R16, -INF , !P1 ;  /* 0xff80000010107808 */ /* 0x000fe40004800000 */
[----:B------:R-:W-:Y:S01]  /*8f60*/  PLOP3.LUT P1, PT, PT, PT, UP6, 0x40, 0x0 ;  /* 0x000000000000781c */ /* 0x000fe20003f2e868 */
[----:B------:R-:W-:Y:S01]  /*8f70*/  UISETP.NE.AND UP6, UPT, UR12, URZ, UPT ;  /* 0x0000003f0c00728c */ /* 0x000fe2000bfc5270 */
[C---:B------:R-:W-:Y:S02]  /*8f80*/  ISETP.GT.AND P0, PT, R0.reuse, 0x18, P0 ;  /* 0x000000180000780c */ /* 0x040fe40000704270 */
[C---:B------:R-:W-:Y:S02]  /*8f90*/  ISETP.GT.AND P2, PT, R0.reuse, 0x10, P2 ;  /* 0x000000100000780c */ /* 0x040fe40001744270 */
[----:B------:R-:W-:Y:S02]  /*8fa0*/  ISETP.GT.AND P1, PT, R0, 0x11, P1 ;  /* 0x000000110000780c */ /* 0x000fe40000f24270 */
[C---:B------:R-:W-:Y:S02]  /*8fb0*/  ISETP.LT.OR P0, PT, R2.reuse, 0x19, P0 ;  /* 0x000000190200780c */ /* 0x040fe40000701670 */
[C---:B------:R-:W-:Y:S02]  /*8fc0*/  ISETP.LT.OR P2, PT, R2.reuse, 0x11, P2 ;  /* 0x000000110200780c */ /* 0x040fe40001741670 */
[----:B------:R-:W-:Y:S02]  /*8fd0*/  ISETP.LT.OR P1, PT, R2, 0x12, P1 ;  /* 0x000000120200780c */ /* 0x000fe40000f21670 */
[----:B------:R-:W-:Y:S02]  /*8fe0*/  FSEL R202, R26, -INF , !P0 ;  /* 0xff8000001aca7808 */ /* 0x000fe40004000000 */
[----:B------:R-:W-:Y:S02]  /*8ff0*/  PLOP3.LUT P0, PT, PT, PT, UP2, 0x40, 0x0 ;  /* 0x000000000000781c */ /* 0x000fe40003f0e828 */
[----:B------:R-:W-:Y:S02]  /*9000*/  FSEL R196, R135, -INF , !P2 ;  /* 0xff80000087c47808 */ /* 0x000fe40005000000 */
[----:B------:R-:W-:Y:S02]  /*9010*/  PLOP3.LUT P2, PT, PT, PT, UP4, 0x40, 0x0 ;  /* 0x000000000000781c */ /* 0x000fe40003f4e848 */
[----:B------:R-:W-:Y:S02]  /*9020*/  FSEL R198, R133, -INF , !P1 ;  /* 0xff80000085c67808 */ /* 0x000fe40004800000 */
[----:B------:R-:W-:Y:S02]  /*9030*/  PLOP3.LUT P1, PT, PT, PT, UP3, 0x40, 0x0 ;  /* 0x000000000000781c */ /* 0x000fe40003f2e838 */
[C---:B------:R-:W-:Y:S02]  /*9040*/  ISETP.GT.AND P0, PT, R0.reuse, 0x21, P0 ;  /* 0x000000210000780c */ /* 0x040fe40000704270 */
[C---:B------:R-:W-:Y:S02]  /*9050*/  ISETP.GT.AND P2, PT, R0.reuse, 0x19, P2 ;  /* 0x000000190000780c */ /* 0x040fe40001744270 */
[----:B------:R-:W-:Y:S02]  /*9060*/  ISETP.GT.AND P1, PT, R0, 0x20, P1 ;  /* 0x000000200000780c */ /* 0x000fe40000f24270 */
[C---:B------:R-:W-:Y:S02]  /*9070*/  ISETP.LT.OR P0, PT, R2.reuse, 0x22, P0 ;  /* 0x000000220200780c */ /* 0x040fe40000701670 */
[C---:B------:R-:W-:Y:S02]  /*9080*/  ISETP.LT.OR P2, PT, R2.reuse, 0x1a, P2 ;  /* 0x0000001a0200780c */ /* 0x040fe40001741670 */
[----:B------:R-:W-:Y:S02]  /*9090*/  ISETP.LT.OR P1, PT, R2, 0x21, P1 ;  /* 0x000000210200780c */ /* 0x000fe40000f21670 */
[----:B-----5:R-:W-:Y:S02]  /*90a0*/  FSEL R248, R22, -INF , !P0 ;  /* 0xff80000016f87808 */ /* 0x020fe40004000000 */
[----:B------:R-:W-:Y:S01]  /*90b0*/  PLOP3.LUT P0, PT, PT, PT, UP6, 0x40, 0x0 ;  /* 0x000000000000781c */ /* 0x000fe20003f0e868 */
[----:B------:R-:W-:Y:S01]  /*90c0*/  UISETP.NE.AND UP6, UPT, UR31, URZ, UPT ;  /* 0x0000003f1f00728c */ /* 0x000fe2000bfc5270 */
[----:B------:R-:W-:Y:S02]  /*90d0*/  FSEL R205, R25, -INF , !P2 ;  /* 0xff80000019cd7808 */ /* 0x000fe40005000000 */
[----:B------:R-:W-:Y:S02]  /*90e0*/  PLOP3.LUT P2, PT, PT, PT, UP1, 0x40, 0x0 ;  /* 0x000000000000781c */ /* 0x000fe40003f4e818 */
[----:B------:R-:W-:Y:S02]  /*90f0*/  FSEL R245, R24, -INF , !P1 ;  /* 0xff80000018f57808 */ /* 0x000fe40004800000 */
[----:B------:R-:W-:Y:S02]  /*9100*/  PLOP3.LUT P1, PT, PT, PT, UP0, 0x40, 0x0 ;  /* 0x000000000000781c */ /* 0x000fe40003f2e808 */
[C---:B------:R-:W-:Y:S02]  /*9110*/  ISETP.GT.AND P2, PT, R0.reuse, 0x28, P2 ;  /* 0x000000280000780c */ /* 0x040fe40001744270 */
[----:B------:R-:W-:Y:S01]  /*9120*/  ISETP.GT.AND P1, PT, R0, 0x29, P1 ;  /* 0x000000290000780c */ /* 0x000fe20000f24270 */
[--C-:B-1----:R-:W-:Y:S01]  /*9130*/  IMAD.IADD R0, R6, 0x1, R3.reuse ;  /* 0x0000000106007824 */ /* 0x102fe200078e0203 */
[C---:B------:R-:W-:Y:S02]  /*9140*/  ISETP.LT.OR P2, PT, R2.reuse, 0x29, P2 ;  /* 0x000000290200780c */ /* 0x040fe40001741670 */
[----:B------:R-:W-:Y:S01]  /*9150*/  ISETP.LT.OR P1, PT, R2, 0x2a, P1 ;  /* 0x0000002a0200780c */ /* 0x000fe20000f21670 */
[----:B------:R-:W-:Y:S01]  /*9160*/  IMAD.IADD R2, R5, 0x1, R3 ;  /* 0x0000000105027824 */ /* 0x000fe200078e0203 */
[----:B------:R-:W-:Y:S02]  /*9170*/  FSEL R51, R19, -INF , !P2 ;  /* 0xff80000013337808 */ /* 0x000fe40005000000 */
[----:B------:R-:W-:Y:S01]  /*9180*/  FSEL R34, R18, -INF , !P1 ;  /* 0xff80000012227808 */ /* 0x000fe20004800000 */
        /* <DEDUP_REMOVED lines=16> */
.L_x_979:
[----:B------:R-:W-:Y:S04]  /*9290*/  MOV R7, c[0x0][0x32c] ;  /* 0x0000cb0000077a02 */ /* 0x000fe80000000f00 */
[----:B------:R-:W-:Y:S11]  /*92a0*/  ISETP.NE.AND P0, PT, R7, 0x1, PT ;  /* 0x000000010700780c */ /* 0x000ff60003f05270 */
[----:B------:R-:W-:Y:S02]  /*92b0*/  @!UPT UIADD3 URZ, URZ, URZ, URZ ;  /* 0x0000003f3f3ff290 */ /* 0x000fe4000fffe03f */
[----:B------:R-:W-:Y:S05]  /*92c0*/  @P0 IMAD.HI.U32 R7, R3, c[0x0][0x330], RZ ;  /* 0x0000cc0003070a27 */ /* 0x000fea00078e00ff */
[----:B------:R-:W-:Y:S02]  /*92d0*/  @P0 SHF.R.U32.HI R3, RZ, c[0x0][0x334], R7 ;  /* 0x0000cd00ff030a19 */ /* 0x000fe40000011607 */
.L_x_980:
[----:B------:R-:W-:Y:S05]  /*92e0*/  BSYNC B0 ;  /* 0x0000000000007941 */ /* 0x000fea0003800000 */
.L_x_978:
[----:B------:R-:W-:Y:S05]  /*92f0*/  IADD3 R7, -R35, UR4, RZ ;  /* 0x0000000423077c10 */ /* 0x000fea000fffe1ff */
[----:B------:R-:W-:Y:S05]  /*9300*/  IMAD R3, R3, c[0x0][0x32c], R7 ;  /* 0x0000cb0003037a24 */ /* 0x000fea00078e0207 */
[----:B------:R-:W-:Y:S02]  /*9310*/  IADD3 R7, R3, c[0x0][0x32c], RZ ;  /* 0x0000cb0003077a10 */ /* 0x000fe40007ffe0ff */
[----:B------:R-:W-:Y:S02]  /*9320*/  IMNMX R0, R0, R3, !PT ;  /* 0x0000000300007217 */ /* 0x000fe40007800200 */
[----:B------:R-:W-:Y:S02]  /*9330*/  IMNMX R2, R2, R7, PT ;  /* 0x0000000702027217 */ /* 0x000fe40003800200 */
.L_x_977:
[----:B------:R-:W-:Y:S01]  /*9340*/  UP2UR UR35, UPR, URZ, 0x10 ;  /* 0x000000103f237883 */ /* 0x000fe20008000000 */
[----:B------:R-:W1:Y:S01]  /*9350*/  SHFL.IDX PT, R3, R4, 0x2, 0x1c1f ;  /* 0x005c1f0004037f89 */ /* 0x000e6200000e0000 */
[----:B------:R-:W-:Y:S02]  /*9360*/  UISETP.NE.AND UP4, UPT, UR30, URZ, UPT ;  /* 0x0000003f1e00728c */ /* 0x000fe4000bf85270 */
[----:B------:R-:W-:Y:S02]  /*9370*/  UP2UR UR32, UPR, URZ, 0x2 ;  /* 0x000000023f207883 */ /* 0x000fe40008000000 */
[----:B------:R-:W-:Y:S02]  /*9380*/  UISETP.NE.AND UP1, UPT, UR27, URZ, UPT ;  /* 0x0000003f1b00728c */ /* 0x000fe4000bf25270 */
[----:B------:R-:W-:Y:S01]  /*9390*/  PLOP3.LUT P0, PT, PT, PT, UP4, 0x40, 0x0 ;  /* 0x000000000000781c */ /* 0x000fe20003f0e848 */
[----:B------:R-:W-:Y:S02]  /*93a0*/  UP2UR UR34, UPR, URZ, 0x8 ;  /* 0x000000083f227883 */ /* 0x000fe40008000000 */
[----:B------:R-:W-:Y:S01]  /*93b0*/  UISETP.NE.AND UP3, UPT, UR29, URZ, UPT ;  /* 0x0000003f1d00728c */ /* 0x000fe2000bf65270 */
[----:B------:R-:W-:Y:S01]  /*93c0*/  ISETP.GT.AND P0, PT, R0, RZ, P0 ;  /* 0x000000ff0000720c */ /* 0x000fe20000704270 */
[----:B------:R-:W-:Y:S02]  /*93d0*/  UP2UR UR33, UPR, URZ, 0x4 ;  /* 0x000000043f217883 */ /* 0x000fe40008000000 */
[----:B------:R-:W-:Y:S01]  /*93e0*/  UISETP.NE.AND UP2, UPT, UR28, URZ, UPT ;  /* 0x0000003f1c00728c */ /* 0x000fe2000bf45270 */
[----:B------:R-:W-:Y:S01]  /*93f0*/  ISETP.LT.OR P0, PT, R2, 0x1, P0 ;  /* 0x000000010200780c */ /* 0x000fe20000701670 */
[----:B------:R-:W-:Y:S01]  /*9400*/  UP2UR UR31, UPR, URZ, 0x1 ;  /* 0x000000013f1f7883 */ /* 0x000fe20008000000 */
[----:B------:R-:W-:Y:S01]  /*9410*/  PLOP3.LUT P2, PT, PT, PT, UP3, 0x40, 0x0 ;  /* 0x000000000000781c */ /* 0x000fe20003f4e838 */
[----:B------:R-:W-:Y:S01]  /*9420*/  UISETP.NE.AND UP0, UPT, UR26, URZ, UPT ;  /* 0x0000003f1a00728c */ /* 0x000fe2000bf05270 */
[----:B------:R-:W-:Y:S01]  /*9430*/  FSEL R8, R201, -INF , !P0 ;  /* 0xff800000c9087808 */ /* 0x000fe20004000000 */
[----:B------:R-:W-:Y:S01]  /*9440*/  UISETP.NE.AND UP4, UPT, UR35, URZ, UPT ;  /* 0x0000003f2300728c */ /* 0x000fe2000bf85270 */
[----:B------:R-:W-:Y:S01]  /*9450*/  PLOP3.LUT P0, PT, PT, PT, UP1, 0x40, 0x0 ;  /* 0x000000000000781c */ /* 0x000fe20003f0e818 */
[----:B------:R-:W-:Y:S01]  /*9460*/  UISETP.NE.AND UP3, UPT, UR34, URZ, UPT ;  /* 0x0000003f2200728c */ /* 0x000fe2000bf65270 */
[----:B------:R-:W-:Y:S01]  /*9470*/  PLOP3.LUT P1, PT, PT, PT, UP2, 0x40, 0x0 ;  /* 0x000000000000781c */ /* 0x000fe20003f2e828 */
[----:B------:R-:W-:Y:S01]  /*9480*/  UISETP.NE.AND UP2, UPT, UR33, URZ, UPT ;  /* 0x0000003f2100728c */ /* 0x000fe2000bf45270 */
[C---:B------:R-:W-:Y:S01]  /*9490*/  ISETP.GT.AND P0, PT, R0.reuse, 0x9, P0 ;  /* 0x000000090000780c */ /* 0x040fe20000704270 */
[----:B------:R-:W-:Y:S01]  /*94a0*/  UISETP.NE.AND UP1, UPT, UR32, URZ, UPT ;  /* 0x0000003f2000728c */ /* 0x000fe2000bf25270 */
        /* <DEDUP_REMOVED lines=8> */
[----:B------:R-:W-:Y:S01]  /*9530*/  PLOP3.LUT P2, PT, PT, PT, UP0, 0x40, 0x0 ;  /* 0x000000000000781c */ /* 0x000fe20003f4e808 */
[----:B------:R-:W-:Y:S01]  /*9540*/  UISETP.NE.AND UP0, UPT, UR31, URZ, UPT ;  /* 0x0000003f1f00728c */ /* 0x000fe2000bf05270 */
[----:B------:R-:W-:Y:S01]  /*9550*/  FSEL R14, R143, -INF , !P1 ;  /* 0xff8000008f0e7808 */ /* 0x000fe20004800000 */
[----:B------:R-:W-:Y:S01]  /*9560*/  UP2UR UR31, UPR, URZ, 0x40 ;  /* 0x000000403f1f7883 */ /* 0x000fe20008000000 */
        /* <DEDUP_REMOVED lines=20> */
[----:B------:R-:W-:Y:S02]  /*96b0*/  FSEL R223, R27, -INF , !P0 ;  /* 0xff8000001bdf7808 */ /* 0x000fe40004000000 */
        /* <DEDUP_REMOVED lines=30> */
.L_x_983:
[----:B------:R-:W-:Y:S04]  /*98a0*/  MOV R7, c[0x0][0x32c] ;  /* 0x0000cb0000077a02 */ /* 0x000fe80000000f00 */
[----:B------:R-:W-:Y:S11]  /*98b0*/  ISETP.NE.AND P0, PT, R7, 0x1, PT ;  /* 0x000000010700780c */ /* 0x000ff60003f05270 */
[----:B------:R-:W-:Y:S02]  /*98c0*/  @!UPT UIADD3 URZ, URZ, URZ, URZ ;  /* 0x0000003f3f3ff290 */ /* 0x000fe4000fffe03f */
[----:B------:R-:W-:Y:S05]  /*98d0*/  @P0 IMAD.HI.U32 R7, R3, c[0x0][0x330], RZ ;  /* 0x0000cc0003070a27 */ /* 0x000fea00078e00ff */
[----:B------:R-:W-:Y:S02]  /*98e0*/  @P0 SHF.R.U32.HI R3, RZ, c[0x0][0x334], R7 ;  /* 0x0000cd00ff030a19 */ /* 0x000fe40000011607 */
.L_x_984:
[----:B------:R-:W-:Y:S05]  /*98f0*/  BSYNC B0 ;  /* 0x0000000000007941 */ /* 0x000fea0003800000 */
.L_x_982:
[----:B------:R-:W-:Y:S05]  /*9900*/  IADD3 R7, -R35, UR4, RZ ;  /* 0x0000000423077c10 */ /* 0x000fea000fffe1ff */
[----:B------:R-:W-:Y:S05]  /*9910*/  IMAD R3, R3, c[0x0][0x32c], R7 ;  /* 0x0000cb0003037a24 */ /* 0x000fea00078e0207 */
[----:B------:R-:W-:Y:S02]  /*9920*/  IADD3 R7, R3, c[0x0][0x32c], RZ ;  /* 0x0000cb0003077a10 */ /* 0x000fe40007ffe0ff */
[----:B------:R-:W-:Y:S02]  /*9930*/  IMNMX R0, R0, R3, !PT ;  /* 0x0000000300007217 */ /* 0x000fe40007800200 */
[----:B------:R-:W-:Y:S02]  /*9940*/  IMNMX R2, R2, R7, PT ;  /* 0x0000000702027217 */ /* 0x000fe40003800200 */
.L_x_981:
        /* <DEDUP_REMOVED lines=86> */
.L_x_987:
[----:B------:R-:W-:Y:S04]  /*9eb0*/  MOV R4, c[0x0][0x32c] ;  /* 0x0000cb0000047a02 */ /* 0x000fe80000000f00 */
[----:B------:R-:W-:Y:S11]  /*9ec0*/  ISETP.NE.AND P0, PT, R4, 0x1, PT ;  /* 0x000000010400780c */ /* 0x000ff60003f05270 */
[----:B------:R-:W-:Y:S02]  /*9ed0*/  @!UPT UIADD3 URZ, URZ, URZ, URZ ;  /* 0x0000003f3f3ff290 */ /* 0x000fe4000fffe03f */
[----:B------:R-:W-:Y:S05]  /*9ee0*/  @P0 IMAD.HI.U32 R4, R3, c[0x0][0x330], RZ ;  /* 0x0000cc0003040a27 */ /* 0x000fea00078e00ff */
[----:B------:R-:W-:Y:S02]  /*9ef0*/  @P0 SHF.R.U32.HI R3, RZ, c[0x0][0x334], R4 ;  /* 0x0000cd00ff030a19 */ /* 0x000fe40000011604 */
.L_x_988:
[----:B------:R-:W-:Y:S05]  /*9f00*/  BSYNC B0 ;  /* 0x0000000000007941 */ /* 0x000fea0003800000 */
.L_x_986:
[----:B------:R-:W-:Y:S05]  /*9f10*/  IADD3 R4, -R35, UR4, RZ ;  /* 0x0000000423047c10 */ /* 0x000fea000fffe1ff */
[----:B------:R-:W-:Y:S05]  /*9f20*/  IMAD R3, R3, c[0x0][0x32c], R4 ;  /* 0x0000cb0003037a24 */ /* 0x000fea00078e0204 */
[----:B------:R-:W-:Y:S02]  /*9f30*/  IADD3 R4, R3, c[0x0][0x32c], RZ ;  /* 0x0000cb0003047a10 */ /* 0x000fe40007ffe0ff */
[----:B------:R-:W-:Y:S02]  /*9f40*/  IMNMX R0, R0, R3, !PT ;  /* 0x0000000300007217 */ /* 0x000fe40007800200 */
[----:B------:R-:W-:Y:S02]  /*9f50*/  IMNMX R2, R2, R4, PT ;  /* 0x0000000402027217 */ /* 0x000fe40003800200 */
.L_x_985:
        /* <DEDUP_REMOVED lines=21> */
[----:B------:R-:W-:Y:S01]  /*a0b0*/  LDSM.16.MT88.4 R36, [R226+0x2080] ;  /* 0x00208000e224783b */ /* 0x000fe20000004200 */
        /* <DEDUP_REMOVED lines=13> */
[----:B------:R-:W-:Y:S01]  /*a190*/  PLOP3.LUT P0, PT, PT, PT, UP4, 0x40, 0x0 ;  /* 0x000000000000781c */ /* 0x000fe20003f0e848 */
[----:B------:R-:W1:Y:S01]  /*a1a0*/  SHFL.BFLY PT, R19, R137, 0x2, 0x1f ;  /* 0x0c401f0089137f89 */ /* 0x000e6200000e0000 */
[----:B------:R-:W-:Y:S01]  /*a1b0*/  FMNMX.FTZ R136, R250, R3, !PT ;  /* 0x00000003fa887209 */ /* 0x000fe20007810000 */
[----:B------:R-:W-:Y:S01]  /*a1c0*/  UISETP.NE.AND UP4, UPT, UR4, URZ, UPT ;  /* 0x0000003f0400728c */ /* 0x000fe2000bf85270 */
[----:B------:R-:W-:Y:S02]  /*a1d0*/  FMNMX.FTZ R3, R10, R4, !PT ;  /* 0x000000040a037209 */ /* 0x000fe40007810000 */
[----:B------:R-:W-:Y:S02]  /*a1e0*/  ISETP.GT.AND P0, PT, R0, RZ, P0 ;  /* 0x000000ff0000720c */ /* 0x000fe40000704270 */
[----:B------:R-:W-:Y:S02]  /*a1f0*/  FMNMX.FTZ R3, R13, R3, !PT ;  /* 0x000000030d037209 */ /* 0x000fe40007810000 */
[----:B------:R-:W-:Y:S02]  /*a200*/  FMNMX.FTZ R136, R252, R136, !PT ;  /* 0x00000088fc887209 */ /* 0x000fe40007810000 */
[----:B------:R-:W-:Y:S02]  /*a210*/  FMNMX.FTZ R3, R204, R3, !PT ;  /* 0x00000003cc037209 */ /* 0x000fe40007810000 */
[----:B------:R-:W-:Y:S02]  /*a220*/  ISETP.LT.OR P0, PT, R2, 0x1, P0 ;  /* 0x000000010200780c */ /* 0x000fe40000701670 */
[----:B------:R-:W-:Y:S02]  /*a230*/  FMNMX.FTZ R3, R208, R3, !PT ;  /* 0x00000003d0037209 */ /* 0x000fe40007810000 */
[----:B------:R-:W-:Y:S02]  /*a240*/  FSEL R5, R222, -INF , !P0 ;  /* 0xff800000de057808 */ /* 0x000fe40004000000 */
[----:B------:R-:W-:Y:S02]  /*a250*/  FMNMX.FTZ R3, R210, R3, !PT ;  /* 0x00000003d2037209 */ /* 0x000fe40007810000 */
[----:B------:R-:W-:Y:S01]  /*a260*/  PLOP3.LUT P0, PT, PT, PT, UP1, 0x40, 0x0 ;  /* 0x000000000000781c */ /* 0x000fe20003f0e818 */
[----:B------:R-:W-:Y:S01]  /*a270*/  UISETP.NE.AND UP1, UPT, UR28, URZ, UPT ;  /* 0x0000003f1c00728c */ /* 0x000fe2000bf25270 */
[----:B------:R-:W-:Y:S02]  /*a280*/  FMNMX.FTZ R3, R211, R3, !PT ;  /* 0x00000003d3037209 */ /* 0x000fe40007810000 */
[----:B-1----:R-:W-:Y:S02]  /*a290*/  FMNMX.FTZ R137, R137, R19, !PT ;  /* 0x0000001389897209 */ /* 0x002fe40007810000 */
[----:B------:R-:W-:Y:S01]  /*a2a0*/  FMNMX.FTZ R3, R244, R3, !PT ;  /* 0x00000003f4037209 */ /* 0x000fe20007810000 */
[----:B------:R-:W-:Y:S01]  /*a2b0*/  SHFL.BFLY PT, R19, R136, 0x2, 0x1f ;  /* 0x0c401f0088137f89 */ /* 0x000fe200000e0000 */
[----:B------:R-:W-:Y:S02]  /*a2c0*/  ISETP.GT.AND P0, PT, R0, 0x9, P0 ;  /* 0x000000090000780c */ /* 0x000fe40000704270 */
[----:B------:R-:W-:Y:S02]  /*a2d0*/  FMNMX.FTZ R3, R246, R3, !PT ;  /* 0x00000003f6037209 */ /* 0x000fe40007810000 */
[----:B------:R-:W-:Y:S01]  /*a2e0*/  PLOP3.LUT P1, PT, PT, PT, UP2, 0x40, 0x0 ;  /* 0x000000000000781c */ /* 0x000fe20003f2e828 */
[----:B------:R-:W-:Y:S01]  /*a2f0*/  UISETP.NE.AND UP2, UPT, UR29, URZ, UPT ;  /* 0x0000003f1d00728c */ /* 0x000fe2000bf45270 */
[----:B------:R-:W-:Y:S01]  /*a300*/  FMNMX.FTZ R3, R249, R3, !PT ;  /* 0x00000003f9037209 */ /* 0x000fe20007810000 */
[----:B------:R-:W1:Y:S01]  /*a310*/  SHFL.BFLY PT, R4, R137, 0x1, 0x1f ;  /* 0x0c201f0089047f89 */ /* 0x000e6200000e0000 */
[----:B------:R-:W-:Y:S02]  /*a320*/  ISETP.LT.OR P0, PT, R2, 0xa, P0 ;  /* 0x0000000a0200780c */ /* 0x000fe40000701670 */
[----:B------:R-:W-:Y:S02]  /*a330*/  FMNMX.FTZ R3, R251, R3, !PT ;  /* 0x00000003fb037209 */ /* 0x000fe40007810000 */
[----:B------:R-:W-:Y:S02]  /*a340*/  ISETP.GT.AND P1, PT, R0, 0x8, P1 ;  /* 0x000000080000780c */ /* 0x000fe40000f24270 */
[----:B------:R-:W-:Y:S01]  /*a350*/  PLOP3.LUT P2, PT, PT, PT, UP3, 0x40, 0x0 ;  /* 0x000000000000781c */ /* 0x000fe20003f4e838 */
[----:B------:R-:W2:Y:S01]  /*a360*/  SHFL.BFLY PT, R20, R3, 0x2, 0x1f ;  /* 0x0c401f0003147f89 */ /* 0x000ea200000e0000 */
[----:B------:R-:W-:Y:S01]  /*a370*/  FSEL R25, R213, -INF , !P0 ;  /* 0xff800000d5197808 */ /* 0x000fe20004000000 */
[----:B------:R-:W-:Y:S01]  /*a380*/  UISETP.NE.AND UP3, UPT, UR30, URZ, UPT ;  /* 0x0000003f1e00728c */ /* 0x000fe2000bf65270 */
[----:B------:R-:W-:Y:S02]  /*a390*/  ISETP.LT.OR P1, PT, R2, 0x9, P1 ;  /* 0x000000090200780c */ /* 0x000fe40000f21670 */
[----:B------:R-:W-:Y:S02]  /*a3a0*/  ISETP.GT.AND P2, PT, R0, 0x1, P2 ;  /* 0x000000010000780c */ /* 0x000fe40001744270 */
[----:B------:R-:W-:Y:S02]  /*a3b0*/  PLOP3.LUT P0, PT, PT, PT, UP5, 0x40, 0x0 ;  /* 0x000000000000781c */ /* 0x000fe40003f0e858 */
[----:B------:R-:W-:Y:S02]  /*a3c0*/  FSEL R24, R214, -INF , !P1 ;  /* 0xff800000d6187808 */ /* 0x000fe40004800000 */
[----:B------:R-:W-:Y:S02]  /*a3d0*/  ISETP.LT.OR P2, PT, R2, 0x2, P2 ;  /* 0x000000020200780c */ /* 0x000fe40001741670 */
[C---:B------:R-:W-:Y:S02]  /*a3e0*/  ISETP.GT.AND P0, PT, R0.reuse, 0x18, P0 ;  /* 0x000000180000780c */ /* 0x040fe40000704270 */
[----:B------:R-:W-:Y:S02]  /*a3f0*/  PLOP3.LUT P1, PT, PT, PT, UP6, 0x40, 0x0 ;  /* 0x000000000000781c */ /* 0x000fe40003f2e868 */
[----:B------:R-:W-:Y:S02]  /*a400*/  FSEL R6, R221, -INF , !P2 ;  /* 0xff800000dd067808 */ /* 0x000fe40005000000 */
[----:B-1----:R-:W-:Y:S02]  /*a410*/  FMNMX.FTZ R137, R137, R4, !PT ;  /* 0x0000000489897209 */ /* 0x002fe40007810000 */
[----:B------:R-:W-:Y:S02]  /*a420*/  FMNMX.FTZ R4, R5, R139, !PT ;  /* 0x0000008b05047209 */ /* 0x000fe40007810000 */
[----:B------:R-:W-:Y:S01]  /*a430*/  ISETP.GT.AND P1, PT, R0, 0x11, P1 ;  /* 0x000000110000780c */ /* 0x000fe20000f24270 */
[----:B------:R-:W-:Y:S01]  /*a440*/  FMUL.FTZ R141, R137, c[0x0][0x2d0] ;  /* 0x0000b400898d7a20 */ /* 0x000fe20000410000 */
[----:B------:R-:W-:Y:S02]  /*a450*/  ISETP.LT.OR P0, PT, R2, 0x19, P0 ;  /* 0x000000190200780c */ /* 0x000fe40000701670 */
[----:B------:R-:W-:Y:S01]  /*a460*/  PLOP3.LUT P2, PT, PT, PT, UP0, 0x40, 0x0 ;  /* 0x000000000000781c */ /* 0x000fe20003f4e808 */
[----:B------:R-:W-:Y:S01]  /*a470*/  UISETP.NE.AND UP0, UPT, UR27, URZ, UPT ;  /* 0x0000003f1b00728c */ /* 0x000fe2000bf05270 */
[----:B------:R-:W-:Y:S02]  /*a480*/  FMNMX.FTZ R136, R136, R19, !PT ;  /* 0x0000001388887209 */ /* 0x000fe40007810000 */
[----:B------:R-:W-:Y:S02]  /*a490*/  FMNMX.FTZ R4, R6, R4, !PT ;  /* 0x0000000406047209 */ /* 0x000fe40007810000 */
[----:B------:R-:W-:Y:S01]  /*a4a0*/  ISETP.LT.OR P1, PT, R2, 0x12, P1 ;  /* 0x000000120200780c */ /* 0x000fe20000f21670 */
[----:B------:R-:W1:Y:S01]  /*a4b0*/  SHFL.BFLY PT, R19, R136, 0x1, 0x1f ;  /* 0x0c201f0088137f89 */ /* 0x000e6200000e0000 */
[----:B------:R-:W-:Y:S02]  /*a4c0*/  FSEL R206, R212, -INF , !P0 ;  /* 0xff800000d4ce7808 */ /* 0x000fe40004000000 */
[----:B------:R-:W-:Y:S02]  /*a4d0*/  ISETP.GT.AND P2, PT, R0, 0x10, P2 ;  /* 0x000000100000780c */ /* 0x000fe40001744270 */
[----:B------:R-:W-:Y:S02]  /*a4e0*/  PLOP3.LUT P0, PT, PT, PT, UP3, 0x40, 0x0 ;  /* 0x000000000000781c */ /* 0x000fe40003f0e838 */
[----:B------:R-:W-:Y:S02]  /*a4f0*/  FMNMX.FTZ R4, R24, R4, !PT ;  /* 0x0000000418047209 */ /* 0x000fe40007810000 */
[----:B------:R-:W-:Y:S02]  /*a500*/  FSEL R201, R215, -INF , !P1 ;  /* 0xff800000d7c97808 */ /* 0x000fe40004800000 */
[----:B------:R-:W-:Y:S02]  /*a510*/  ISETP.LT.OR P2, PT, R2, 0x11, P2 ;  /* 0x000000110200780c */ /* 0x000fe40001741670 */
[----:B------:R-:W-:Y:S02]  /*a520*/  ISETP.GT.AND P0, PT, R0, 0x20, P0 ;  /* 0x000000200000780c */ /* 0x000fe40000704270 */
[----:B------:R-:W-:Y:S02]  /*a530*/  PLOP3.LUT P1, PT, PT, PT, UP4, 0x40, 0x0 ;  /* 0x000000000000781c */ /* 0x000fe40003f2e848 */
[----:B------:R-:W-:Y:S02]  /*a540*/  FMNMX.FTZ R4, R25, R4, !PT ;  /* 0x0000000419047209 */ /* 0x000fe40007810000 */
[----:B------:R-:W-:Y:S02]  /*a550*/  FSEL R200, R220, -INF , !P2 ;  /* 0xff800000dcc87808 */ /* 0x000fe40005000000 */
[----:B------:R-:W-:Y:S02]  /*a560*/  ISETP.LT.OR P0, PT, R2, 0x21, P0 ;  /* 0x000000210200780c */ /* 0x000fe40000701670 */
[----:B------:R-:W-:Y:S02]  /*a570*/  ISETP.GT.AND P1, PT, R0, 0x19, P1 ;  /* 0x000000190000780c */ /* 0x000fe40000f24270 */
[----:B--2---:R-:W-:Y:S02]  /*a580*/  FMNMX.FTZ R3, R3, R20, !PT ;  /* 0x0000001403037209 */ /* 0x004fe40007810000 */
[----:B------:R-:W-:Y:S02]  /*a590*/  FSEL R212, R42, -INF , !P0 ;  /* 0xff8000002ad47808 */ /* 0x000fe40004000000 */
[----:B------:R-:W-:Y:S01]  /*a5a0*/  ISETP.LT.OR P1, PT, R2, 0x1a, P1 ;  /* 0x0000001a0200780c */ /* 0x000fe20000f21670 */
[----:B------:R-:W2:Y:S01]  /*a5b0*/  SHFL.BFLY PT, R135, R3, 0x1, 0x1f ;  /* 0x0c201f0003877f89 */ /* 0x000ea200000e0000 */
[----:B------:R-:W-:Y:S02]  /*a5c0*/  FMNMX.FTZ R4, R200, R4, !PT ;  /* 0x00000004c8047209 */ /* 0x000fe40007810000 */
[----:B------:R-:W-:Y:S02]  /*a5d0*/  PLOP3.LUT P0, PT, PT, PT, UP1, 0x40, 0x0 ;  /* 0x000000000000781c */ /* 0x000fe40003f0e818 */
[----:B------:R-:W-:Y:S02]  /*a5e0*/  FSEL R209, R209, -INF , !P1 ;  /* 0xff800000d1d17808 */ /* 0x000fe40004800000 */
[----:B------:R-:W-:Y:S02]  /*a5f0*/  FMNMX.FTZ R4, R201, R4, !PT ;  /* 0x00000004c9047209 */ /* 0x000fe40007810000 */
[----:B------:R-:W-:Y:S02]  /*a600*/  ISETP.GT.AND P0, PT, R0, 0x28, P0 ;  /* 0x000000280000780c */ /* 0x000fe40000704270 */
[----:B------:R-:W-:Y:S02]  /*a610*/  PLOP3.LUT P1, PT, PT, PT, UP2, 0x40, 0x0 ;  /* 0x000000000000781c */ /* 0x000fe40003f2e828 */
[----:B------:R-:W-:Y:S02]  /*a620*/  ISETP.LT.OR P0, PT, R2, 0x29, P0 ;  /* 0x000000290200780c */ /* 0x000fe40000701670 */
[----:B------:R-:W-:Y:S02]  /*a630*/  FMNMX.FTZ R4, R206, R4, !PT ;  /* 0x00000004ce047209 */ /* 0x000fe40007810000 */
[----:B------:R-:W-:Y:S02]  /*a640*/  ISETP.GT.AND P1, PT, R0, 0x21, P1 ;  /* 0x000000210000780c */ /* 0x000fe40000f24270 */
[----:B------:R-:W-:Y:S02]  /*a650*/  FSEL R213, R46, -INF , !P0 ;  /* 0xff8000002ed57808 */ /* 0x000fe40004000000 */
[----:B------:R-:W-:Y:S02]  /*a660*/  FMNMX.FTZ R4, R209, R4, !PT ;  /* 0x00000004d1047209 */ /* 0x000fe40007810000 */
[----:B------:R-:W-:Y:S02]  /*a670*/  ISETP.LT.OR P1, PT, R2, 0x22, P1 ;  /* 0x000000220200780c */ /* 0x000fe40000f21670 */
[----:B------:R-:W-:Y:S01]  /*a680*/  PLOP3.LUT P0, PT, PT, PT, UP0, 0x40, 0x0 ;  /* 0x000000000000781c */ /* 0x000fe20003f0e808 */
[----:B------:R-:W-:Y:S01]  /*a690*/  UISETP.GT.AND UP0, UPT, UR23, UR5, UPT ;  /* 0x000000051700728c */ /* 0x000fe2000bf04270 */
[----:B-1----:R-:W-:Y:S01]  /*a6a0*/  FMNMX.FTZ R136, R136, R19, !PT ;  /* 0x0000001388887209 */ /* 0x002fe20007810000 */
[----:B------:R-:W-:Y:S01]  /*a6b0*/  UIADD3 UR23, UR23, -0x1, URZ ;  /* 0xffffffff17177890 */ /* 0x000fe2000fffe03f */
[----:B------:R-:W-:Y:S02]  /*a6c0*/  FSEL R214, R43, -INF , !P1 ;  /* 0xff8000002bd67808 */ /* 0x000fe40004800000 */
[----:B------:R-:W-:Y:S01]  /*a6d0*/  ISETP.GT.AND P0, PT, R0, 0x29, P0 ;  /* 0x000000290000780c */ /* 0x000fe20000704270 */
[----:B------:R-:W-:Y:S01]  /*a6e0*/  FMUL.FTZ R142, R136, c[0x0][0x2d0] ;  /* 0x0000b400888e7a20 */ /* 0x000fe20000410000 */
[----:B------:R-:W-:Y:S02]  /*a6f0*/  FMNMX.FTZ R0, R212, R4, !PT ;  /* 0x00000004d4007209 */ /* 0x000fe40007810000 */
[----:B------:R-:W-:Y:S02]  /*a700*/  FSETP.NEU.FTZ.AND P1, PT, R136, -INF , PT ;  /* 0xff8000008800780b */ /* 0x000fe40003f3d000 */
[----:B------:R-:W-:Y:S02]  /*a710*/  FMNMX.FTZ R0, R214, R0, !PT ;  /* 0x00000000d6007209 */ /* 0x000fe40007810000 */
[----:B------:R-:W-:Y:S02]  /*a720*/  ISETP.LT.OR P0, PT, R2, 0x2a, P0 ;  /* 0x0000002a0200780c */ /* 0x000fe40000701670 */
[----:B------:R-:W-:Y:S02]  /*a730*/  FSEL R142, R142, RZ, P1 ;  /* 0x000000ff8e8e7208 */ /* 0x000fe40000800000 */
[----:B------:R-:W-:Y:S02]  /*a740*/  FSEL R140, R47, -INF , !P0 ;  /* 0xff8000002f8c7808 */ /* 0x000fe40004000000 */
[----:B------:R-:W-:Y:S01]  /*a750*/  FMNMX.FTZ R0, R213, R0, !PT ;  /* 0x00000000d5007209 */ /* 0x000fe20007810000 */
[--C-:B------:R-:W-:Y:S01]  /*a760*/  FFMA.FTZ R8, R8, c[0x0][0x2d0], -R142.reuse ;  /* 0x0000b40008087a23 */ /* 0x100fe2000001088e */
[----:B--2---:R-:W-:Y:S01]  /*a770*/  FMNMX.FTZ R135, R3, R135, !PT ;  /* 0x0000008703877209 */ /* 0x004fe20007810000 */
[--C-:B------:R-:W-:Y:S01]  /*a780*/  FFMA.FTZ R3, R18, c[0x0][0x2d0], -R142.reuse ;  /* 0x0000b40012037a23 */ /* 0x100fe2000001088e */
[----:B------:R-:W-:Y:S01]  /*a790*/  FMNMX.FTZ R0, R140, R0, !PT ;  /* 0x000000008c007209 */ /* 0x000fe20007810000 */
[--C-:B------:R-:W-:Y:S01]  /*a7a0*/  FFMA.FTZ R12, R12, c[0x0][0x2d0], -R142.reuse ;  /* 0x0000b4000c0c7a23 */ /* 0x100fe2000001088e */
[----:B------:R-:W-:Y:S01]  /*a7b0*/  FSETP.NEU.FTZ.AND P2, PT, R137, -INF , PT ;  /* 0xff8000008900780b */ /* 0x000fe20003f5d000 */
[----:B------:R1:W-:Y:S01]  /*a7c0*/  MUFU.EX2 R41, R3 ;  /* 0x0000000300297308 */ /* 0x0003e20000000800 */
[C---:B------:R-:W-:Y:S01]  /*a7d0*/  FSETP.NEU.FTZ.AND P0, PT, R135.reuse, -INF , PT ;  /* 0xff8000008700780b */ /* 0x040fe20003f1d000 */
[----:B------:R-:W1:Y:S01]  /*a7e0*/  SHFL.BFLY PT, R2, R0, 0x2, 0x1f ;  /* 0x0c401f0000027f89 */ /* 0x000e6200000e0000 */
[----:B------:R-:W-:Y:S01]  /*a7f0*/  FMUL.FTZ R143, R135, c[0x0][0x2d0] ;  /* 0x0000b400878f7a20 */ /* 0x000fe20000410000 */
[----:B------:R-:W-:Y:S01]  /*a800*/  FSEL R141, R141, RZ, P2 ;  /* 0x000000ff8d8d7208 */ /* 0x000fe20001000000 */
[----:B------:R-:W-:Y:S03]  /*a810*/  FFMA.FTZ R14, R14, c[0x0][0x2d0], -R142 ;  /* 0x0000b4000e0e7a23 */ /* 0x000fe6000001088e */
[----:B------:R-:W-:Y:S01]  /*a820*/  FSEL R143, R143, RZ, P0 ;  /* 0x000000ff8f8f7208 */ /* 0x000fe20000000000 */
[--C-:B------:R-:W-:Y:S01]  /*a830*/  FFMA.FTZ R9, R9, c[0x0][0x2d0], -R141.reuse ;  /* 0x0000b40009097a23 */ /* 0x100fe2000001088d */
[----:B------:R-:W-:Y:S01]  /*a840*/  MUFU.EX2 R30, R8 ;  /* 0x00000008001e7308 */ /* 0x000fe20000000800 */
[----:B------:R-:W-:Y:S02]  /*a850*/  FFMA.FTZ R15, R15, c[0x0][0x2d0], -R141 ;  /* 0x0000b4000f0f7a23 */ /* 0x000fe4000001088d */
[----:B------:R-:W-:Y:S02]  /*a860*/  FFMA.FTZ R7, R7, c[0x0][0x2d0], -R143 ;  /* 0x0000b40007077a23 */ /* 0x000fe4000001088f */
[--C-:B------:R-:W-:Y:S02]  /*a870*/  FFMA.FTZ R16, R16, c[0x0][0x2d0], -R141.reuse ;  /* 0x0000b40010107a23 */ /* 0x100fe4000001088d */
[----:B------:R-:W-:Y:S02]  /*a880*/  FFMA.FTZ R17, R17, c[0x0][0x2d0], -R141 ;  /* 0x0000b40011117a23 */ /* 0x000fe4000001088d */
[--C-:B------:R-:W-:Y:S01]  /*a890*/  FFMA.FTZ R13, R13, c[0x0][0x2d0], -R143.reuse ;  /* 0x0000b4000d0d7a23 */ /* 0x100fe2000001088f */
[----:B------:R-:W-:Y:S01]  /*a8a0*/  MUFU.EX2 R21, R7 ;  /* 0x0000000700157308 */ /* 0x000fe20000000800 */
[--C-:B------:R-:W-:Y:S02]  /*a8b0*/  FFMA.FTZ R11, R11, c[0x0][0x2d0], -R143.reuse ;  /* 0x0000b4000b0b7a23 */ /* 0x100fe4000001088f */
[----:B------:R-:W-:Y:S01]  /*a8c0*/  FFMA.FTZ R10, R10, c[0x0][0x2d0], -R143 ;  /* 0x0000b4000a0a7a23 */ /* 0x000fe2000001088f */
[----:B-1----:R-:W-:Y:S02]  /*a8d0*/  FMNMX.FTZ R3, R0, R2, !PT ;  /* 0x0000000200037209 */ /* 0x002fe40007810000 */
[----:B------:R-:W-:Y:S02]  /*a8e0*/  FSEL R0, R137, RZ, P2 ;  /* 0x000000ff89007208 */ /* 0x000fe40001000000 */
[----:B------:R-:W-:Y:S01]  /*a8f0*/  FSEL R2, R136, RZ, P1 ;  /* 0x000000ff88027208 */ /* 0x000fe20000800000 */
[----:B------:R-:W1:Y:S01]  /*a900*/  SHFL.BFLY PT, R4, R3, 0x1, 0x1f ;  /* 0x0c201f0003047f89 */ /* 0x000e6200000e0000 */
[----:B------:R-:W-:Y:S01]  /*a910*/  MUFU.EX2 R220, R9 ;  /* 0x0000000900dc7308 */ /* 0x000fe20000000800 */
[----:B------:R-:W-:Y:S02]  /*a920*/  FADD.FTZ R0, -R0, R132 ;  /* 0x0000008400007221 */ /* 0x000fe40000010100 */
[----:B------:R-:W-:Y:S02]  /*a930*/  FADD.FTZ R2, -R2, R134 ;  /* 0x0000008602027221 */ /* 0x000fe40000010100 */
[----:B------:R-:W-:Y:S02]  /*a940*/  FMUL.FTZ R0, R0, c[0x0][0x2d0] ;  /* 0x0000b40000007a20 */ /* 0x000fe40000410000 */
[----:B------:R-:W-:Y:S03]  /*a950*/  FMUL.FTZ R2, R2, c[0x0][0x2d0] ;  /* 0x0000b40002027a20 */ /* 0x000fe60000410000 */
[----:B------:R2:W3:Y:S10]  /*a960*/  MUFU.EX2 R133, R0 ;  /* 0x0000000000857308 */ /* 0x0004f40000000800 */
[----:B------:R-:W4:Y:S01]  /*a970*/  MUFU.EX2 R132, R2 ;  /* 0x0000000200847308 */ /* 0x000f220000000800 */
[----:B-1----:R-:W-:Y:S05]  /*a980*/  FMNMX.FTZ R3, R3, R4, !PT ;  /* 0x0000000403037209 */ /* 0x002fea0007810000 */
[----:B------:R-:W-:Y:S04]  /*a990*/  FMUL.FTZ R134, R3, c[0x0][0x2d0] ;  /* 0x0000b40003867a20 */ /* 0x000fe80000410000 */
[----:B------:R-:W1:Y:S01]  /*a9a0*/  MUFU.EX2 R222, R15 ;  /* 0x0000000f00de7308 */ /* 0x000e620000000800 */
[----:B--2---:R-:W-:Y:S01]  /*a9b0*/  FSEL R0, R135, RZ, P0 ;  /* 0x000000ff87007208 */ /* 0x004fe20000000000 */
[----:B---3--:R-:W-:Y:S01]  /*a9c0*/  FMUL.FTZ R48, R133, R188 ;  /* 0x000000bc85307220 */ /* 0x008fe20000410000 */
[----:B------:R-:W-:Y:S01]  /*a9d0*/  FSETP.NEU.FTZ.AND P0, PT, R3, -INF , PT ;  /* 0xff8000000300780b */ /* 0x000fe20003f1d000 */
[----:B------:R-:W-:Y:S02]  /*a9e0*/  FMUL.FTZ R32, R133, R172 ;  /* 0x000000ac85207220 */ /* 0x000fe40000410000 */
[----:B------:R-:W-:Y:S01]  /*a9f0*/  FADD.FTZ R0, -R0, R138 ;  /* 0x0000008a00007221 */ /* 0x000fe20000010100 */
[----:B------:R-:W-:Y:S03]  /*aa00*/  FSEL R134, R134, RZ, P0 ;  /* 0x000000ff86867208 */ /* 0x000fe60000000000 */
[----:B------:R-:W2:Y:S01]  /*aa10*/  MUFU.EX2 R27, R16 ;  /* 0x00000010001b7308 */ /* 0x000ea20000000800 */
[----:B------:R-:W-:Y:S01]  /*aa20*/  MOV R138, R21 ;  /* 0x00000015008a7202 */ /* 0x000fe20000000f00 */
[----:B------:R-:W-:Y:S01]  /*aa30*/  FMUL.FTZ R0, R0, c[0x0][0x2d0] ;  /* 0x0000b40000007a20 */ /* 0x000fe20000410000 */
[----:B------:R-:W3:Y:S01]  /*aa40*/  LDSM.16.MT88.4 R20, [R225+0x2080] ;  /* 0x00208000e114783b */ /* 0x000ee20000004200 */
[--C-:B------:R-:W-:Y:S02]  /*aa50*/  FFMA.FTZ R4, R25, c[0x0][0x2d0], -R134.reuse ;  /* 0x0000b40019047a23 */ /* 0x100fe40000010886 */
[--C-:B------:R-:W-:Y:S02]  /*aa60*/  FFMA.FTZ R5, R5, c[0x0][0x2d0], -R134.reuse ;  /* 0x0000b40005057a23 */ /* 0x100fe40000010886 */
[C---:B----4-:R-:W-:Y:S02]  /*aa70*/  FMUL.FTZ R7, R132.reuse, R147 ;  /* 0x0000009384077220 */ /* 0x050fe40000410000 */
[----:B------:R4:W5:Y:S01]  /*aa80*/  MUFU.EX2 R2, R0 ;  /* 0x0000000000027308 */ /* 0x0009620000000800 */
[----:B------:R-:W-:Y:S01]  /*aa90*/  FMUL.FTZ R18, R132, R158 ;  /* 0x0000009e84127220 */ /* 0x000fe20000410000 */
[----:B-1----:R-:W-:Y:S01]  /*aaa0*/  F2FP.PACK_AB R192, R222, R220 ;  /* 0x000000dcdec0723e */ /* 0x002fe200000000ff */
[C---:B------:R-:W-:Y:S02]  /*aab0*/  FMUL.FTZ R19, R132.reuse, R159 ;  /* 0x0000009f84137220 */ /* 0x040fe40000410000 */
[C---:B------:R-:W-:Y:S02]  /*aac0*/  FMUL.FTZ R33, R133.reuse, R173 ;  /* 0x000000ad85217220 */ /* 0x040fe40000410000 */
[C---:B------:R-:W-:Y:S03]  /*aad0*/  FMUL.FTZ R35, R132.reuse, R175 ;  /* 0x000000af84237220 */ /* 0x040fe60000410000 */
[----:B------:R-:W1:Y:S01]  /*aae0*/  MUFU.EX2 R26, R12 ;  /* 0x0000000c001a7308 */ /* 0x000e620000000800 */
[C---:B------:R-:W-:Y:S02]  /*aaf0*/  FMUL.FTZ R49, R133.reuse, R189 ;  /* 0x000000bd85317220 */ /* 0x040fe40000410000 */
[C---:B------:R-:W-:Y:S01]  /*ab00*/  FMUL.FTZ R52, R133.reuse, R52 ;  /* 0x0000003485347220 */ /* 0x040fe20000410000 */
[----:B--2---:R-:W-:Y:S01]  /*ab10*/  MOV R159, R27 ;  /* 0x0000001b009f7202 */ /* 0x004fe20000000f00 */
[C---:B------:R-:W-:Y:S01]  /*ab20*/  FMUL.FTZ R16, R133.reuse, R156 ;  /* 0x0000009c85107220 */ /* 0x040fe20000410000 */
[----:B------:R-:W-:Y:S01]  /*ab30*/  MOV R156, R30 ;  /* 0x0000001e009c7202 */ /* 0x000fe20000000f00 */
[C---:B------:R-:W-:Y:S01]  /*ab40*/  FMUL.FTZ R53, R133.reuse, R53 ;  /* 0x0000003585357220 */ /* 0x040fe20000410000 */
[----:B------:R-:W-:Y:S01]  /*ab50*/  MOV R173, R159 ;  /* 0x0000009f00ad7202 */ /* 0x000fe20000000f00 */
[C---:B------:R-:W-:Y:S01]  /*ab60*/  FMUL.FTZ R54, R132.reuse, R54 ;  /* 0x0000003684367220 */ /* 0x040fe20000410000 */
[----:B------:R-:W2:Y:S01]  /*ab70*/  MUFU.EX2 R28, R14 ;  /* 0x0000000e001c7308 */ /* 0x000ea20000000800 */
[----:B------:R-:W-:Y:S02]  /*ab80*/  FMUL.FTZ R55, R132, R55 ;  /* 0x0000003784377220 */ /* 0x000fe40000410000 */
[----:B------:R-:W-:Y:S02]  /*ab90*/  FMUL.FTZ R64, R133, R64 ;  /* 0x0000004085407220 */ /* 0x000fe40000410000 */
[--C-:B----4-:R-:W-:Y:S02]  /*aba0*/  FFMA.FTZ R0, R6, c[0x0][0x2d0], -R134.reuse ;  /* 0x0000b40006007a23 */ /* 0x110fe40000010886 */
[----:B------:R-:W-:Y:S02]  /*abb0*/  FMUL.FTZ R6, R132, R146 ;  /* 0x0000009284067220 */ /* 0x000fe40000410000 */
[C---:B-----5:R-:W-:Y:S01]  /*abc0*/  FMUL.FTZ R8, R2.reuse, R148 ;  /* 0x0000009402087220 */ /* 0x060fe20000410000 */
[----:B------:R4:W-:Y:S01]  /*abd0*/  MUFU.EX2 R216, R0 ;  /* 0x0000000000d87308 */ /* 0x0009e20000000800 */
[C---:B------:R-:W-:Y:S02]  /*abe0*/  FMUL.FTZ R9, R2.reuse, R149 ;  /* 0x0000009502097220 */ /* 0x040fe40000410000 */
[----:B------:R-:W-:Y:S01]  /*abf0*/  FMUL.FTZ R25, R2, R165 ;  /* 0x000000a502197220 */ /* 0x000fe20000410000 */
[----:B-1----:R-:W-:Y:S01]  /*ac00*/  F2FP.PACK_AB R193, R26, R30 ;  /* 0x0000001e1ac1723e */ /* 0x002fe200000000ff */
[C---:B------:R-:W-:Y:S02]  /*ac10*/  FMUL.FTZ R12, R2.reuse, R152 ;  /* 0x00000098020c7220 */ /* 0x040fe40000410000 */
[C---:B------:R-:W-:Y:S01]  /*ac20*/  FMUL.FTZ R40, R2.reuse, R180 ;  /* 0x000000b402287220 */ /* 0x040fe20000410000 */
[----:B------:R-:W-:Y:S01]  /*ac30*/  MOV R180, R41 ;  /* 0x0000002900b47202 */ /* 0x000fe20000000f00 */
[C---:B------:R-:W-:Y:S01]  /*ac40*/  FMUL.FTZ R44, R2.reuse, R184 ;  /* 0x000000b8022c7220 */ /* 0x040fe20000410000 */
[----:B------:R-:W1:Y:S01]  /*ac50*/  MUFU.EX2 R221, R17 ;  /* 0x0000001100dd7308 */ /* 0x000e620000000800 */
[C---:B------:R-:W-:Y:S02]  /*ac60*/  FMUL.FTZ R45, R2.reuse, R185 ;  /* 0x000000b9022d7220 */ /* 0x040fe40000410000 */
[C---:B------:R-:W-:Y:S01]  /*ac70*/  FMUL.FTZ R56, R2.reuse, R56 ;  /* 0x0000003802387220 */ /* 0x040fe20000410000 */
[-C--:B--2---:R-:W-:Y:S01]  /*ac80*/  F2FP.PACK_AB R195, R41, R28.reuse ;  /* 0x0000001c29c3723e */ /* 0x084fe200000000ff */
[C---:B------:R-:W-:Y:S01]  /*ac90*/  FMUL.FTZ R41, R2.reuse, R181 ;  /* 0x000000b502297220 */ /* 0x040fe20000410000 */
[----:B------:R-:W-:Y:S01]  /*aca0*/  MOV R158, R28 ;  /* 0x0000001c009e7202 */ /* 0x000fe20000000f00 */
[C---:B------:R-:W-:Y:S02]  /*acb0*/  FMUL.FTZ R28, R2.reuse, R168 ;  /* 0x000000a8021c7220 */ /* 0x040fe40000410000 */
[C---:B------:R-:W-:Y:S01]  /*acc0*/  FMUL.FTZ R57, R2.reuse, R57 ;  /* 0x0000003902397220 */ /* 0x040fe20000410000 */
[----:B------:R2:W5:Y:S01]  /*acd0*/  MUFU.EX2 R215, R5 ;  /* 0x0000000500d77308 */ /* 0x0005620000000800 */
[C---:B------:R-:W-:Y:S02]  /*ace0*/  FMUL.FTZ R60, R2.reuse, R60 ;  /* 0x0000003c023c7220 */ /* 0x040fe40000410000 */
[----:B------:R-:W-:Y:S02]  /*acf0*/  FMUL.FTZ R61, R2, R61 ;  /* 0x0000003d023d7220 */ /* 0x000fe40000410000 */
[----:B----4-:R-:W-:Y:S02]  /*ad00*/  FFMA.FTZ R0, R24, c[0x0][0x2d0], -R134 ;  /* 0x0000b40018007a23 */ /* 0x010fe40000010886 */
[----:B------:R-:W-:Y:S02]  /*ad10*/  FMUL.FTZ R24, R2, R164 ;  /* 0x000000a402187220 */ /* 0x000fe40000410000 */
[----:B------:R-:W-:Y:S01]  /*ad20*/  FMUL.FTZ R65, R133, R65 ;  /* 0x0000004185417220 */ /* 0x000fe20000410000 */
[----:B------:R4:W-:Y:S01]  /*ad30*/  MUFU.EX2 R217, R0 ;  /* 0x0000000000d97308 */ /* 0x0009e20000000800 */
[C---:B------:R-:W-:Y:S02]  /*ad40*/  FMUL.FTZ R66, R132.reuse, R66 ;  /* 0x0000004284427220 */ /* 0x040fe40000410000 */
[C---:B------:R-:W-:Y:S01]  /*ad50*/  FMUL.FTZ R67, R132.reuse, R67 ;  /* 0x0000004384437220 */ /* 0x040fe20000410000 */
[----:B-1----:R-:W-:Y:S01]  /*ad60*/  F2FP.PACK_AB R194, R221, R27 ;  /* 0x0000001bddc2723e */ /* 0x002fe200000000ff */
[C---:B------:R-:W-:Y:S02]  /*ad70*/  FMUL.FTZ R17, R133.reuse, R157 ;  /* 0x0000009d85117220 */ /* 0x040fe40000410000 */
[C---:B------:R-:W-:Y:S02]  /*ad80*/  FMUL.FTZ R68, R133.reuse, R68 ;  /* 0x0000004485447220 */ /* 0x040fe40000410000 */
[C---:B------:R-:W-:Y:S01]  /*ad90*/  FMUL.FTZ R69, R133.reuse, R69 ;  /* 0x0000004585457220 */ /* 0x040fe20000410000 */
[----:B------:R-:W1:Y:S01]  /*ada0*/  MUFU.EX2 R218, R4 ;  /* 0x0000000400da7308 */ /* 0x000e620000000800 */
[C---:B------:R-:W-:Y:S02]  /*adb0*/  FMUL.FTZ R70, R132.reuse, R70 ;  /* 0x0000004684467220 */ /* 0x040fe40000410000 */
[----:B------:R-:W-:Y:S02]  /*adc0*/  FMUL.FTZ R71, R132, R71 ;  /* 0x0000004784477220 */ /* 0x000fe40000410000 */
[----:B--2---:R-:W-:Y:S01]  /*add0*/  FMUL.FTZ R5, R133, R145 ;  /* 0x0000009185057220 */ /* 0x004fe20000410000 */
[----:B-----5:R-:W-:Y:S01]  /*ade0*/  F2FP.PACK_AB R145, R216, R215 ;  /* 0x000000d7d891723e */ /* 0x020fe200000000ff */
[C---:B------:R-:W-:Y:S02]  /*adf0*/  FMUL.FTZ R72, R2.reuse, R72 ;  /* 0x0000004802487220 */ /* 0x040fe40000410000 */
[C---:B------:R-:W-:Y:S01]  /*ae00*/  FMUL.FTZ R73, R2.reuse, R73 ;  /* 0x0000004902497220 */ /* 0x040fe20000410000 */
[----:B------:R-:W2:Y:S01]  /*ae10*/  MUFU.EX2 R31, R13 ;  /* 0x0000000d001f7308 */ /* 0x000ea20000000800 */
[C---:B------:R-:W-:Y:S02]  /*ae20*/  FMUL.FTZ R76, R2.reuse, R76 ;  /* 0x0000004c024c7220 */ /* 0x040fe40000410000 */
[----:B------:R-:W-:Y:S01]  /*ae30*/  FMUL.FTZ R77, R2, R77 ;  /* 0x0000004d024d7220 */ /* 0x000fe20000410000 */
[----:B----4-:R-:W-:Y:S01]  /*ae40*/  FSEL R0, R3, RZ, P0 ;  /* 0x000000ff03007208 */ /* 0x010fe20000000000 */
[C---:B------:R-:W-:Y:S01]  /*ae50*/  FMUL.FTZ R80, R133.reuse, R80 ;  /* 0x0000005085507220 */ /* 0x040fe20000410000 */
[----:B------:R-:W-:Y:S01]  /*ae60*/  PLOP3.LUT P0, PT, PT, PT, UP0, 0x80, 0x0 ;  /* 0x000000000000781c */ /* 0x000fe20003f0f008 */
[C---:B------:R-:W-:Y:S02]  /*ae70*/  FMUL.FTZ R81, R133.reuse, R81 ;  /* 0x0000005185517220 */ /* 0x040fe40000410000 */
[----:B------:R-:W-:Y:S01]  /*ae80*/  FADD.FTZ R0, -R0, R139 ;  /* 0x0000008b00007221 */ /* 0x000fe20000010100 */
[----:B------:R-:W4:Y:S01]  /*ae90*/  MUFU.EX2 R50, R11 ;  /* 0x0000000b00327308 */ /* 0x000f220000000800 */
[----:B------:R-:W-:Y:S02]  /*aea0*/  FMUL.FTZ R82, R132, R82 ;  /* 0x0000005284527220 */ /* 0x000fe40000410000 */
[----:B------:R-:W-:Y:S01]  /*aeb0*/  FMUL.FTZ R0, R0, c[0x0][0x2d0] ;  /* 0x0000b40000007a20 */ /* 0x000fe20000410000 */
[----:B-1----:R-:W-:Y:S01]  /*aec0*/  F2FP.PACK_AB R147, R218, R217 ;  /* 0x000000d9da93723e */ /* 0x002fe200000000ff */
[C---:B------:R-:W-:Y:S02]  /*aed0*/  FMUL.FTZ R4, R133.reuse, R144 ;  /* 0x0000009085047220 */ /* 0x040fe40000410000 */
[C---:B------:R-:W-:Y:S02]  /*aee0*/  FMUL.FTZ R83, R132.reuse, R83 ;  /* 0x0000005384537220 */ /* 0x040fe40000410000 */
[C---:B------:R-:W-:Y:S01]  /*aef0*/  FMUL.FTZ R84, R133.reuse, R84 ;  /* 0x0000005485547220 */ /* 0x040fe20000410000 */
[----:B------:R-:W1:Y:S01]  /*af00*/  MUFU.EX2 R29, R10 ;  /* 0x0000000a001d7308 */ /* 0x000e620000000800 */
[C---:B------:R-:W-:Y:S01]  /*af10*/  FMUL.FTZ R85, R133.reuse, R85 ;  /* 0x0000005585557220 */ /* 0x040fe20000410000 */
[-C--:B---3--:R-:W-:Y:S01]  /*af20*/  HMMA.16816.F32 R4, R192, R20.reuse, R4 ;  /* 0x00000014c004723c */ /* 0x088fe20000001804 */
[----:B------:R-:W-:Y:S01]  /*af30*/  FMUL.FTZ R86, R132, R86 ;  /* 0x0000005684567220 */ /* 0x000fe20000410000 */
[----:B--2---:R-:W-:Y:S01]  /*af40*/  MOV R139, R31 ;  /* 0x0000001f008b7202 */ /* 0x004fe20000000f00 */
[----:B------:R-:W-:Y:S02]  /*af50*/  FMUL.FTZ R13, R2, R153 ;  /* 0x00000099020d7220 */ /* 0x000fe40000410000 */
[----:B------:R-:W-:Y:S02]  /*af60*/  FMUL.FTZ R87, R132, R87 ;  /* 0x0000005784577220 */ /* 0x000fe40000410000 */
[C---:B------:R-:W-:Y:S01]  /*af70*/  FMUL.FTZ R88, R2.reuse, R88 ;  /* 0x0000005802587220 */ /* 0x040fe20000410000 */
[----:B------:R-:W2:Y:S01]  /*af80*/  MUFU.EX2 R0, R0 ;  /* 0x0000000000007308 */ /* 0x000ea20000000800 */
[----:B------:R-:W-:Y:S03]  /*af90*/  FMUL.FTZ R89, R2, R89 ;  /* 0x0000005902597220 */ /* 0x000fe60000410000 */
[----:B----4-:R-:W-:Y:S01]  /*afa0*/  F2FP.PACK_AB R144, R50, R138 ;  /* 0x0000008a3290723e */ /* 0x010fe200000000ff */
[----:B------:R-:W-:Y:S01]  /*afb0*/  FMUL.FTZ R92, R2, R92 ;  /* 0x0000005c025c7220 */ /* 0x000fe20000410000 */
[----:B------:R-:W-:Y:S01]  /*afc0*/  MOV R172, R50 ;  /* 0x0000003200ac7202 */ /* 0x000fe20000000f00 */
[C---:B------:R-:W-:Y:S01]  /*afd0*/  FMUL.FTZ R50, R132.reuse, R190 ;  /* 0x000000be84327220 */ /* 0x040fe20000410000 */
[----:B------:R-:W-:Y:S01]  /*afe0*/  MOV R190, R51 ;  /* 0x0000003300be7202 */ /* 0x000fe20000000f00 */
[----:B------:R-:W-:Y:S02]  /*aff0*/  FMUL.FTZ R51, R132, R191 ;  /* 0x000000bf84337220 */ /* 0x000fe40000410000 */
[C---:B------:R-:W-:Y:S02]  /*b000*/  FMUL.FTZ R93, R2.reuse, R93 ;  /* 0x0000005d025d7220 */ /* 0x040fe40000410000 */
[----:B------:R-:W-:Y:S01]  /*b010*/  FMUL.FTZ R96, R133, R96 ;  /* 0x0000006085607220 */ /* 0x000fe20000410000 */
[----:B-1----:R-:W-:Y:S01]  /*b020*/  F2FP.PACK_AB R146, R139, R29 ;  /* 0x0000001d8b92723e */ /* 0x002fe200000000ff */
[C---:B------:R-:W-:Y:S01]  /*b030*/  FMUL.FTZ R97, R133.reuse, R97 ;  /* 0x0000006185617220 */ /* 0x040fe20000410000 */
[----:B------:R-:W-:Y:S01]  /*b040*/  MOV R157, R29 ;  /* 0x0000001d009d7202 */ /* 0x000fe20000000f00 */
[----:B------:R-:W-:Y:S02]  /*b050*/  FMUL.FTZ R29, R2, R169 ;  /* 0x000000a9021d7220 */ /* 0x000fe40000410000 */
[C---:B------:R-:W-:Y:S01]  /*b060*/  FMUL.FTZ R98, R132.reuse, R98 ;  /* 0x0000006284627220 */ /* 0x040fe20000410000 */
[----:B------:R-:W-:Y:S01]  /*b070*/  MOV R175, R157 ;  /* 0x0000009d00af7202 */ /* 0x000fe20000000f00 */
[----:B------:R-:W-:Y:S02]  /*b080*/  FMUL.FTZ R99, R132, R99 ;  /* 0x0000006384637220 */ /* 0x000fe40000410000 */
[C---:B------:R-:W-:Y:S02]  /*b090*/  FMUL.FTZ R100, R133.reuse, R100 ;  /* 0x0000006485647220 */ /* 0x040fe40000410000 */
[C---:B--2---:R-:W-:Y:S02]  /*b0a0*/  FMUL.FTZ R10, R0.reuse, R150 ;  /* 0x00000096000a7220 */ /* 0x044fe40000410000 */
[C---:B------:R-:W-:Y:S02]  /*b0b0*/  FMUL.FTZ R11, R0.reuse, R151 ;  /* 0x00000097000b7220 */ /* 0x040fe40000410000 */
[----:B------:R-:W1:Y:S01]  /*b0c0*/  LDSM.16.MT88.4 R148, [R228+0x2080] ;  /* 0x00208000e494783b */ /* 0x000e620000004200 */
[C---:B------:R-:W-:Y:S02]  /*b0d0*/  FMUL.FTZ R14, R0.reuse, R154 ;  /* 0x0000009a000e7220 */ /* 0x040fe40000410000 */
[C---:B------:R-:W-:Y:S02]  /*b0e0*/  FMUL.FTZ R15, R0.reuse, R155 ;  /* 0x0000009b000f7220 */ /* 0x040fe40000410000 */
[C---:B------:R-:W-:Y:S01]  /*b0f0*/  HMMA.16816.F32 R8, R144.reuse, R20, R8 ;  /* 0x000000149008723c */ /* 0x040fe20000001808 */
[C---:B------:R-:W-:Y:S02]  /*b100*/  FMUL.FTZ R27, R0.reuse, R167 ;  /* 0x000000a7001b7220 */ /* 0x040fe40000410000 */
[----:B------:R-:W2:Y:S01]  /*b110*/  LDSM.16.MT88.4 R152, [R227+0x2080] ;  /* 0x00208000e398783b */ /* 0x000ea20000004200 */
[C---:B------:R-:W-:Y:S02]  /*b120*/  FMUL.FTZ R42, R0.reuse, R182 ;  /* 0x000000b6002a7220 */ /* 0x040fe40000410000 */
[C---:B------:R-:W-:Y:S02]  /*b130*/  FMUL.FTZ R47, R0.reuse, R187 ;  /* 0x000000bb002f7220 */ /* 0x040fe40000410000 */
[-C--:B------:R-:W-:Y:S01]  /*b140*/  HMMA.16816.F32 R12, R144, R22.reuse, R12 ;  /* 0x00000016900c723c */ /* 0x080fe2000000180c */
[C---:B------:R-:W-:Y:S03]  /*b150*/  FMUL.FTZ R20, R133.reuse, R160 ;  /* 0x000000a085147220 */ /* 0x040fe60000410000 */
[----:B------:R-:W-:Y:S01]  /*b160*/  MOV R160, R26 ;  /* 0x0000001a00a07202 */ /* 0x000fe20000000f00 */
[C---:B------:R-:W-:Y:S02]  /*b170*/  FMUL.FTZ R26, R0.reuse, R166 ;  /* 0x000000a6001a7220 */ /* 0x040fe40000410000 */
[----:B------:R-:W-:Y:S01]  /*b180*/  LDSM.16.MT88.4 R164, [R227+0x2880] ;  /* 0x00288000e3a4783b */ /* 0x000fe20000004200 */
[C---:B------:R-:W-:Y:S01]  /*b190*/  HMMA.16816.F32 R16, R192.reuse, R22, R16 ;  /* 0x00000016c010723c */ /* 0x040fe20000001810 */
[C---:B------:R-:W-:Y:S03]  /*b1a0*/  FMUL.FTZ R21, R133.reuse, R161 ;  /* 0x000000a185157220 */ /* 0x040fe60000410000 */
[C---:B------:R-:W-:Y:S01]  /*b1b0*/  FMUL.FTZ R30, R0.reuse, R170 ;  /* 0x000000aa001e7220 */ /* 0x040fe20000410000 */
[----:B------:R-:W-:Y:S01]  /*b1c0*/  MOV R161, R34 ;  /* 0x0000002200a17202 */ /* 0x000fe20000000f00 */
[----:B------:R-:W-:Y:S01]  /*b1d0*/  FMUL.FTZ R43, R0, R183 ;  /* 0x000000b7002b7220 */ /* 0x000fe20000410000 */
[----:B------:R-:W-:Y:S01]  /*b1e0*/  MOV R168, R160 ;  /* 0x000000a000a87202 */ /* 0x000fe20000000f00 */
[C---:B------:R-:W-:Y:S01]  /*b1f0*/  FMUL.FTZ R22, R132.reuse, R162 ;  /* 0x000000a284167220 */ /* 0x040fe20000410000 */
[----:B------:R-:W-:Y:S03]  /*b200*/  MOV R189, R161 ;  /* 0x000000a100bd7202 */ /* 0x000fe60000000f00 */
[----:B------:R-:W-:Y:S02]  /*b210*/  FMUL.FTZ R23, R132, R163 ;  /* 0x000000a384177220 */ /* 0x000fe40000410000 */
[----:B------:R-:W-:Y:S01]  /*b220*/  LDSM.16.MT88.4 R160, [R228+0x2880] ;  /* 0x00288000e4a0783b */ /* 0x000fe20000004200 */
[----:B------:R-:W-:Y:S02]  /*b230*/  FMUL.FTZ R46, R0, R186 ;  /* 0x000000ba002e7220 */ /* 0x000fe40000410000 */
[----:B------:R-:W-:Y:S01]  /*b240*/  FMUL.FTZ R34, R132, R174 ;  /* 0x000000ae84227220 */ /* 0x000fe20000410000 */
[----:B------:R-:W-:Y:S01]  /*b250*/  MOV R174, R158 ;  /* 0x0000009e00ae7202 */ /* 0x000fe20000000f00 */
[-C--:B------:R-:W-:Y:S01]  /*b260*/  HMMA.16816.F32 R20, R192, R36.reuse, R20 ;  /* 0x00000024c014723c */ /* 0x080fe20000001814 */
[C---:B------:R-:W-:Y:S02]  /*b270*/  FMUL.FTZ R58, R0.reuse, R58 ;  /* 0x0000003a003a7220 */ /* 0x040fe40000410000 */
[C---:B------:R-:W-:Y:S02]  /*b280*/  FMUL.FTZ R59, R0.reuse, R59 ;  /* 0x0000003b003b7220 */ /* 0x040fe40000410000 */
[C---:B------:R-:W-:Y:S02]  /*b290*/  FMUL.FTZ R62, R0.reuse, R62 ;  /* 0x0000003e003e7220 */ /* 0x040fe40000410000 */
[C---:B------:R-:W-:Y:S01]  /*b2a0*/  FMUL.FTZ R63, R0.reuse, R63 ;  /* 0x0000003f003f7220 */ /* 0x040fe20000410000 */
[C---:B------:R-:W-:Y:S01]  /*b2b0*/  HMMA.16816.F32 R24, R144.reuse, R36, R24 ;  /* 0x000000249018723c */ /* 0x040fe20000001818 */
[C---:B------:R-:W-:Y:S03]  /*b2c0*/  FMUL.FTZ R31, R0.reuse, R171 ;  /* 0x000000ab001f7220 */ /* 0x040fe60000410000 */
[----:B------:R-:W-:Y:S01]  /*b2d0*/  MOV R171, R222 ;  /* 0x000000de00ab7202 */ /* 0x000fe20000000f00 */
[----:B------:R-:W-:Y:S02]  /*b2e0*/  FMUL.FTZ R74, R0, R74 ;  /* 0x0000004a004a7220 */ /* 0x000fe40000410000 */
[C---:B------:R-:W-:Y:S01]  /*b2f0*/  FMUL.FTZ R37, R133.reuse, R177 ;  /* 0x000000b185257220 */ /* 0x040fe20000410000 */
[-C--:B------:R-:W-:Y:S01]  /*b300*/  HMMA.16816.F32 R28, R144, R38.reuse, R28 ;  /* 0x00000026901c723c */ /* 0x080fe2000000181c */
[----:B------:R-:W-:Y:S03]  /*b310*/  MOV R177, R138 ;  /* 0x0000008a00b17202 */ /* 0x000fe60000000f00 */
[--C-:B------:R-:W-:Y:S02]  /*b320*/  FFMA.FTZ R138, R196, c[0x0][0x2d0], -R141.reuse ;  /* 0x0000b400c48a7a23 */ /* 0x100fe4000001088d */
[C---:B------:R-:W-:Y:S01]  /*b330*/  FMUL.FTZ R36, R133.reuse, R176 ;  /* 0x000000b085247220 */ /* 0x040fe20000410000 */
[----:B------:R-:W-:Y:S01]  /*b340*/  MOV R176, R220 ;  /* 0x000000dc00b07202 */ /* 0x000fe20000000f00 */
[C---:B------:R-:W-:Y:S01]  /*b350*/  HMMA.16816.F32 R32, R192.reuse, R38, R32 ;  /* 0x00000026c020723c */ /* 0x040fe20000001820 */
[----:B------:R3:W-:Y:S03]  /*b360*/  MUFU.EX2 R181, R138 ;  /* 0x0000008a00b57308 */ /* 0x0007e60000000800 */
[C---:B------:R-:W-:Y:S02]  /*b370*/  FMUL.FTZ R75, R0.reuse, R75 ;  /* 0x0000004b004b7220 */ /* 0x040fe40000410000 */
[----:B------:R-:W-:Y:S02]  /*b380*/  FMUL.FTZ R78, R0, R78 ;  /* 0x0000004e004e7220 */ /* 0x000fe40000410000 */
[C---:B------:R-:W-:Y:S01]  /*b390*/  FMUL.FTZ R39, R132.reuse, R179 ;  /* 0x000000b384277220 */ /* 0x040fe20000410000 */
[----:B------:R-:W-:Y:S03]  /*b3a0*/  MOV R179, R221 ;  /* 0x000000dd00b37202 */ /* 0x000fe60000000f00 */
[----:B------:R-:W-:Y:S01]  /*b3b0*/  FMUL.FTZ R38, R132, R178 ;  /* 0x000000b284267220 */ /* 0x000fe20000410000 */
[----:B------:R-:W-:Y:S01]  /*b3c0*/  MOV R178, R156 ;  /* 0x0000009c00b27202 */ /* 0x000fe20000000f00 */
[C---:B------:R-:W-:Y:S01]  /*b3d0*/  FMUL.FTZ R79, R0.reuse, R79 ;  /* 0x0000004f004f7220 */ /* 0x040fe20000410000 */
[----:B------:R-:W-:Y:S01]  /*b3e0*/  LDSM.16.MT88.4 R156, [R226+0x2880] ;  /* 0x00288000e29c783b */ /* 0x000fe20000004200 */
[C---:B------:R-:W-:Y:S02]  /*b3f0*/  FMUL.FTZ R90, R0.reuse, R90 ;  /* 0x0000005a005a7220 */ /* 0x040fe40000410000 */
[C---:B------:R-:W-:Y:S01]  /*b400*/  FMUL.FTZ R91, R0.reuse, R91 ;  /* 0x0000005b005b7220 */ /* 0x040fe20000410000 */
[-C--:B-1----:R-:W-:Y:S01]  /*b410*/  HMMA.16816.F32 R36, R192, R148.reuse, R36 ;  /* 0x00000094c024723c */ /* 0x082fe20000001824 */
[C---:B------:R-:W-:Y:S02]  /*b420*/  FMUL.FTZ R94, R0.reuse, R94 ;  /* 0x0000005e005e7220 */ /* 0x040fe40000410000 */
[----:B------:R-:W-:Y:S02]  /*b430*/  FMUL.FTZ R95, R0, R95 ;  /* 0x0000005f005f7220 */ /* 0x000fe40000410000 */
[----:B------:R-:W-:Y:S02]  /*b440*/  FMUL.FTZ R101, R133, R101 ;  /* 0x0000006585657220 */ /* 0x000fe40000410000 */
[--C-:B---3--:R-:W-:Y:S01]  /*b450*/  FFMA.FTZ R138, R198, c[0x0][0x2d0], -R141.reuse ;  /* 0x0000b400c68a7a23 */ /* 0x108fe2000001088d */
[C---:B------:R-:W-:Y:S01]  /*b460*/  HMMA.16816.F32 R40, R144.reuse, R148, R40 ;  /* 0x000000949028723c */ /* 0x040fe20000001828 */
[C---:B------:R-:W-:Y:S02]  /*b470*/  FMUL.FTZ R102, R132.reuse, R102 ;  /* 0x0000006684667220 */ /* 0x040fe40000410000 */
[----:B------:R1:W3:Y:S01]  /*b480*/  MUFU.EX2 R184, R138 ;  /* 0x0000008a00b87308 */ /* 0x0002e20000000800 */
[----:B------:R-:W-:Y:S02]  /*b490*/  FMUL.FTZ R103, R132, R103 ;  /* 0x0000006784677220 */ /* 0x000fe40000410000 */
[C---:B------:R-:W-:Y:S02]  /*b4a0*/  FMUL.FTZ R104, R2.reuse, R104 ;  /* 0x0000006802687220 */ /* 0x040fe40000410000 */
[-C--:B------:R-:W-:Y:S01]  /*b4b0*/  HMMA.16816.F32 R44, R144, R150.reuse, R44 ;  /* 0x00000096902c723c */ /* 0x080fe2000000182c */
[----:B------:R-:W-:Y:S03]  /*b4c0*/  FMUL.FTZ R105, R2, R105 ;  /* 0x0000006902697220 */ /* 0x000fe60000410000 */
[C---:B------:R-:W-:Y:S02]  /*b4d0*/  FMUL.FTZ R106, R0.reuse, R106 ;  /* 0x0000006a006a7220 */ /* 0x040fe40000410000 */
[----:B------:R-:W-:Y:S02]  /*b4e0*/  FMUL.FTZ R107, R0, R107 ;  /* 0x0000006b006b7220 */ /* 0x000fe40000410000 */
[C---:B------:R-:W-:Y:S01]  /*b4f0*/  HMMA.16816.F32 R48, R192.reuse, R150, R48 ;  /* 0x00000096c030723c */ /* 0x040fe20000001830 */
[----:B------:R-:W4:Y:S03]  /*b500*/  LDSM.16.MT88.4 R148, [R225+0x3880] ;  /* 0x00388000e194783b */ /* 0x000f260000004200 */
[C---:B------:R-:W-:Y:S02]  /*b510*/  FMUL.FTZ R108, R2.reuse, R108 ;  /* 0x0000006c026c7220 */ /* 0x040fe40000410000 */
[----:B------:R-:W-:Y:S02]  /*b520*/  FMUL.FTZ R109, R2, R109 ;  /* 0x0000006d026d7220 */ /* 0x000fe40000410000 */
[-C--:B--2---:R-:W-:Y:S01]  /*b530*/  HMMA.16816.F32 R52, R192, R152.reuse, R52 ;  /* 0x00000098c034723c */ /* 0x084fe20000001834 */
[C---:B------:R-:W-:Y:S03]  /*b540*/  FMUL.FTZ R110, R0.reuse, R110 ;  /* 0x0000006e006e7220 */ /* 0x040fe60000410000 */
[--C-:B-1----:R-:W-:Y:S02]  /*b550*/  FFMA.FTZ R138, R197, c[0x0][0x2d0], -R142.reuse ;  /* 0x0000b400c58a7a23 */ /* 0x102fe4000001088e */
[----:B------:R-:W-:Y:S02]  /*b560*/  FMUL.FTZ R111, R0, R111 ;  /* 0x0000006f006f7220 */ /* 0x000fe40000410000 */
[C---:B------:R-:W-:Y:S01]  /*b570*/  HMMA.16816.F32 R56, R144.reuse, R152, R56 ;  /* 0x000000989038723c */ /* 0x040fe20000001838 */
[----:B------:R1:W-:Y:S03]  /*b580*/  MUFU.EX2 R182, R138 ;  /* 0x0000008a00b67308 */ /* 0x0003e60000000800 */
[C---:B------:R-:W-:Y:S02]  /*b590*/  FMUL.FTZ R112, R133.reuse, R112 ;  /* 0x0000007085707220 */ /* 0x040fe40000410000 */
[----:B------:R-:W-:Y:S02]  /*b5a0*/  FMUL.FTZ R113, R133, R113 ;  /* 0x0000007185717220 */ /* 0x000fe40000410000 */
[-C--:B------:R-:W-:Y:S01]  /*b5b0*/  HMMA.16816.F32 R60, R144, R154.reuse, R60 ;  /* 0x0000009a903c723c */ /* 0x080fe2000000183c */
[C---:B------:R-:W-:Y:S03]  /*b5c0*/  FMUL.FTZ R114, R132.reuse, R114 ;  /* 0x0000007284727220 */ /* 0x040fe60000410000 */
[----:B------:R-:W-:Y:S02]  /*b5d0*/  FMUL.FTZ R115, R132, R115 ;  /* 0x0000007384737220 */ /* 0x000fe40000410000 */
[C---:B------:R-:W-:Y:S02]  /*b5e0*/  FMUL.FTZ R120, R2.reuse, R120 ;  /* 0x0000007802787220 */ /* 0x040fe40000410000 */
[C---:B------:R-:W-:Y:S01]  /*b5f0*/  HMMA.16816.F32 R64, R192.reuse, R154, R64 ;  /* 0x0000009ac040723c */ /* 0x040fe20000001840 */
[----:B------:R-:W2:Y:S03]  /*b600*/  LDSM.16.MT88.4 R152, [R226+0x3880] ;  /* 0x00388000e298783b */ /* 0x000ea60000004200 */
[----:B------:R-:W-:Y:S02]  /*b610*/  FMUL.FTZ R121, R2, R121 ;  /* 0x0000007902797220 */ /* 0x000fe40000410000 */
[C---:B------:R-:W-:Y:S02]  /*b620*/  FMUL.FTZ R122, R0.reuse, R122 ;  /* 0x0000007a007a7220 */ /* 0x040fe40000410000 */
[----:B------:R-:W-:Y:S01]  /*b630*/  FMUL.FTZ R123, R0, R123 ;  /* 0x0000007b007b7220 */ /* 0x000fe20000410000 */
[-C--:B----4-:R-:W-:Y:S03]  /*b640*/  HMMA.16816.F32 R68, R192, R148.reuse, R68 ;  /* 0x00000094c044723c */ /* 0x090fe60000001844 */
[--C-:B-1----:R-:W-:Y:S02]  /*b650*/  FFMA.FTZ R138, R199, c[0x0][0x2d0], -R142.reuse ;  /* 0x0000b400c78a7a23 */ /* 0x102fe4000001088e */
[C---:B------:R-:W-:Y:S02]  /*b660*/  FMUL.FTZ R124, R2.reuse, R124 ;  /* 0x0000007c027c7220 */ /* 0x040fe40000410000 */
[----:B------:R1:W4:Y:S01]  /*b670*/  MUFU.EX2 R185, R138 ;  /* 0x0000008a00b97308 */ /* 0x0003220000000800 */
[C---:B------:R-:W-:Y:S01]  /*b680*/  HMMA.16816.F32 R72, R144.reuse, R148, R72 ;  /* 0x000000949048723c */ /* 0x040fe20000001848 */
[----:B------:R-:W-:Y:S03]  /*b690*/  FMUL.FTZ R125, R2, R125 ;  /* 0x0000007d027d7220 */ /* 0x000fe60000410000 */
[C---:B------:R-:W-:Y:S02]  /*b6a0*/  FMUL.FTZ R126, R0.reuse, R126 ;  /* 0x0000007e007e7220 */ /* 0x040fe40000410000 */
[----:B------:R-:W-:Y:S02]  /*b6b0*/  FMUL.FTZ R127, R0, R127 ;  /* 0x0000007f007f7220 */ /* 0x000fe40000410000 */
[-C--:B------:R-:W-:Y:S01]  /*b6c0*/  HMMA.16816.F32 R76, R144, R150.reuse, R76 ;  /* 0x00000096904c723c */ /* 0x080fe2000000184c */
[C---:B------:R-:W-:Y:S03]  /*b6d0*/  FMUL.FTZ R128, R133.reuse, R128 ;  /* 0x0000008085807220 */ /* 0x040fe60000410000 */
[C---:B------:R-:W-:Y:S02]  /*b6e0*/  FMUL.FTZ R129, R133.reuse, R129 ;  /* 0x0000008185817220 */ /* 0x040fe40000410000 */
[C---:B------:R-:W-:Y:S02]  /*b6f0*/  FMUL.FTZ R130, R132.reuse, R130 ;  /* 0x0000008284827220 */ /* 0x040fe40000410000 */
[C---:B------:R-:W-:Y:S01]  /*b700*/  HMMA.16816.F32 R80, R192.reuse, R150, R80 ;  /* 0x00000096c050723c */ /* 0x040fe20000001850 */
[----:B------:R-:W5:Y:S03]  /*b710*/  LDSM.16.MT88.4 R148, [R228+0x3880] ;  /* 0x00388000e494783b */ /* 0x000f660000004200 */
[----:B------:R-:W-:Y:S02]  /*b720*/  FMUL.FTZ R131, R132, R131 ;  /* 0x0000008384837220 */ /* 0x000fe40000410000 */
[C---:B------:R-:W-:Y:S02]  /*b730*/  FMUL.FTZ R116, R133.reuse, R116 ;  /* 0x0000007485747220 */ /* 0x040fe40000410000 */
[-C--:B--2---:R-:W-:Y:S01]  /*b740*/  HMMA.16816.F32 R84, R192, R152.reuse, R84 ;  /* 0x00000098c054723c */ /* 0x084fe20000001854 */
[--C-:B-1----:R-:W-:Y:S03]  /*b750*/  FFMA.FTZ R138, R202, c[0x0][0x2d0], -R141.reuse ;  /* 0x0000b400ca8a7a23 */ /* 0x102fe6000001088d */
[----:B------:R-:W-:Y:S01]  /*b760*/  FMUL.FTZ R117, R133, R117 ;  /* 0x0000007585757220 */ /* 0x000fe20000410000 */
[----:B------:R1:W-:Y:S01]  /*b770*/  MUFU.EX2 R187, R138 ;  /* 0x0000008a00bb7308 */ /* 0x0003e20000000800 */
[C---:B------:R-:W-:Y:S02]  /*b780*/  FMUL.FTZ R118, R132.reuse, R118 ;  /* 0x0000007684767220 */ /* 0x040fe40000410000 */
[C---:B------:R-:W-:Y:S01]  /*b790*/  HMMA.16816.F32 R88, R144.reuse, R152, R88 ;  /* 0x000000989058723c */ /* 0x040fe20000001858 */
[----:B------:R-:W-:Y:S07]  /*b7a0*/  FMUL.FTZ R119, R132, R119 ;  /* 0x0000007784777220 */ /* 0x000fee0000410000 */
[-C--:B------:R-:W-:Y:S08]  /*b7b0*/  HMMA.16816.F32 R92, R144, R154.reuse, R92 ;  /* 0x0000009a905c723c */ /* 0x080ff0000000185c */
[C---:B------:R-:W-:Y:S01]  /*b7c0*/  HMMA.16816.F32 R96, R192.reuse, R154, R96 ;  /* 0x0000009ac060723c */ /* 0x040fe20000001860 */
[----:B------:R-:W2:Y:S03]  /*b7d0*/  LDSM.16.MT88.4 R152, [R227+0x3880] ;  /* 0x00388000e398783b */ /* 0x000ea60000004200 */
[----:B-1----:R-:W-:Y:S04]  /*b7e0*/  FFMA.FTZ R138, R205, c[0x0][0x2d0], -R141 ;  /* 0x0000b400cd8a7a23 */ /* 0x002fe8000001088d */
[-C--:B-----5:R-:W-:Y:S01]  /*b7f0*/  HMMA.16816.F32 R100, R192, R148.reuse, R100 ;  /* 0x00000094c064723c */ /* 0x0a0fe20000001864 */
[----:B------:R1:W5:Y:S07]  /*b800*/  MUFU.EX2 R170, R138 ;  /* 0x0000008a00aa7308 */ /* 0x00036e0000000800 */
[C---:B------:R-:W-:Y:S08]  /*b810*/  HMMA.16816.F32 R104, R144.reuse, R148, R104 ;  /* 0x000000949068723c */ /* 0x040ff00000001868 */
[-C--:B------:R-:W-:Y:S08]  /*b820*/  HMMA.16816.F32 R108, R144, R150.reuse, R108 ;  /* 0x00000096906c723c */ /* 0x080ff0000000186c */
[C---:B------:R-:W-:Y:S01]  /*b830*/  HMMA.16816.F32 R112, R192.reuse, R150, R112 ;  /* 0x00000096c070723c */ /* 0x040fe20000001870 */
[--C-:B-1----:R-:W-:Y:S01]  /*b840*/  FFMA.FTZ R138, R203, c[0x0][0x2d0], -R142.reuse ;  /* 0x0000b400cb8a7a23 */ /* 0x102fe2000001088e */
[----:B------:R-:W1:Y:S03]  /*b850*/  LDSM.16.MT88.4 R148, [R225+0x2880] ;  /* 0x00288000e194783b */ /* 0x000e660000004200 */
[----:B------:R3:W-:Y:S03]  /*b860*/  MUFU.EX2 R188, R138 ;  /* 0x0000008a00bc7308 */ /* 0x0007e60000000800 */
[-C--:B--2---:R-:W-:Y:S08]  /*b870*/  HMMA.16816.F32 R116, R192, R152.reuse, R116 ;  /* 0x00000098c074723c */ /* 0x084ff00000001874 */
[C---:B------:R-:W-:Y:S08]  /*b880*/  HMMA.16816.F32 R120, R144.reuse, R152, R120 ;  /* 0x000000989078723c */ /* 0x040ff00000001878 */
[-C--:B------:R-:W-:Y:S01]  /*b890*/  HMMA.16816.F32 R124, R144, R154.reuse, R124 ;  /* 0x0000009a907c723c */ /* 0x080fe2000000187c */
[----:B---3--:R-:W-:Y:S06]  /*b8a0*/  FFMA.FTZ R138, R207, c[0x0][0x2d0], -R142 ;  /* 0x0000b400cf8a7a23 */ /* 0x008fec000001088e */
[----:B------:R-:W-:Y:S01]  /*b8b0*/  F2FP.PACK_AB R144, R184, R181 ;  /* 0x000000b5b890723e */ /* 0x000fe200000000ff */
[----:B------:R-:W-:Y:S01]  /*b8c0*/  HMMA.16816.F32 R128, R192, R154, R128 ;  /* 0x0000009ac080723c */ /* 0x000fe20000001880 */
[----:B------:R2:W3:Y:S03]  /*b8d0*/  MUFU.EX2 R169, R138 ;  /* 0x0000008a00a97308 */ /* 0x0004e60000000800 */
[----:B----4-:R-:W-:Y:S02]  /*b8e0*/  F2FP.PACK_AB R145, R185, R182 ;  /* 0x000000b6b991723e */ /* 0x010fe400000000ff */
[----:B-----5:R-:W-:Y:S01]  /*b8f0*/  F2FP.PACK_AB R146, R170, R187 ;  /* 0x000000bbaa92723e */ /* 0x020fe200000000ff */
[--C-:B--2---:R-:W-:Y:S01]  /*b900*/  FFMA.FTZ R138, R204, c[0x0][0x2d0], -R143.reuse ;  /* 0x0000b400cc8a7a23 */ /* 0x104fe2000001088f */
[----:B---3--:R-:W-:Y:S03]  /*b910*/  F2FP.PACK_AB R147, R169, R188 ;  /* 0x000000bca993723e */ /* 0x008fe600000000ff */
[----:B------:R2:W-:Y:S04]  /*b920*/  MUFU.EX2 R183, R138 ;  /* 0x0000008a00b77308 */ /* 0x0005e80000000800 */
[-C--:B-1----:R-:W-:Y:S01]  /*b930*/  HMMA.16816.F32 R4, R144, R148.reuse, R4 ;  /* 0x000000949004723c */ /* 0x082fe20000001804 */
[--C-:B--2---:R-:W-:Y:S05]  /*b940*/  FFMA.FTZ R138, R208, c[0x0][0x2d0], -R143.reuse ;  /* 0x0000b400d08a7a23 */ /* 0x104fea000001088f */
        /* <DEDUP_REMOVED lines=13> */
[----:B------:R1:W-:Y:S02]  /*ba20*/  MUFU.EX2 R198, R138 ;  /* 0x0000008a00c67308 */ /* 0x0003e40000000800 */
[----:B-1----:R-:W-:Y:S08]  /*ba30*/  FFMA.FTZ R138, R209, c[0x0][0x2d0], -R134 ;  /* 0x0000b400d18a7a23 */ /* 0x002ff00000010886 */
[----:B------:R1:W2:Y:S02]  /*ba40*/  MUFU.EX2 R197, R138 ;  /* 0x0000008a00c57308 */ /* 0x0002a40000000800 */
[--C-:B-1----:R-:W-:Y:S01]  /*ba50*/  FFMA.FTZ R138, R245, c[0x0][0x2d0], -R141.reuse ;  /* 0x0000b400f58a7a23 */ /* 0x102fe2000001088d */
[----:B--2---:R-:W-:Y:S02]  /*ba60*/  F2FP.PACK_AB R155, R197, R198 ;  /* 0x000000c6c59b723e */ /* 0x004fe400000000ff */
[----:B------:R-:W-:Y:S05]  /*ba70*/  MOV R245, R169 ;  /* 0x000000a900f57202 */ /* 0x000fea0000000f00 */
[----:B------:R1:W-:Y:S01]  /*ba80*/  MUFU.EX2 R211, R138 ;  /* 0x0000008a00d37308 */ /* 0x0003e20000000800 */
[C---:B------:R-:W-:Y:S08]  /*ba90*/  HMMA.16816.F32 R8, R152.reuse, R148, R8 ;  /* 0x000000949808723c */ /* 0x040ff00000001808 */
[-C--:B------:R-:W-:Y:S08]  /*baa0*/  HMMA.16816.F32 R12, R152, R150.reuse, R12 ;  /* 0x00000096980c723c */ /* 0x080ff0000000180c */
[C---:B------:R-:W-:Y:S01]  /*bab0*/  HMMA.16816.F32 R16, R144.reuse, R150, R16 ;  /* 0x000000969010723c */ /* 0x040fe20000001810 */
[----:B------:R-:W2:Y:S03]  /*bac0*/  LDSM.16.MT88.4 R148, [R225+0x4080] ;  /* 0x00408000e194783b */ /* 0x000ea60000004200 */
[--C-:B-1----:R-:W-:Y:S01]  /*bad0*/  FFMA.FTZ R138, R248, c[0x0][0x2d0], -R141.reuse ;  /* 0x0000b400f88a7a23 */ /* 0x102fe2000001088d */
[----:B------:R-:W-:Y:S03]  /*bae0*/  MOV R248, R170 ;  /* 0x000000aa00f87202 */ /* 0x000fe60000000f00 */
[-C--:B------:R-:W-:Y:S01]  /*baf0*/  HMMA.16816.F32 R20, R144, R156.reuse, R20 ;  /* 0x0000009c9014723c */ /* 0x080fe20000001814 */
[----:B------:R1:W-:Y:S07]  /*bb00*/  MUFU.EX2 R220, R138 ;  /* 0x0000008a00dc7308 */ /* 0x0003ee0000000800 */
[C---:B------:R-:W-:Y:S08]  /*bb10*/  HMMA.16816.F32 R24, R152.reuse, R156, R24 ;  /* 0x0000009c9818723c */ /* 0x040ff00000001818 */
[-C--:B------:R-:W-:Y:S08]  /*bb20*/  HMMA.16816.F32 R28, R152, R158.reuse, R28 ;  /* 0x0000009e981c723c */ /* 0x080ff0000000181c */
[C---:B------:R-:W-:Y:S01]  /*bb30*/  HMMA.16816.F32 R32, R144.reuse, R158, R32 ;  /* 0x0000009e9020723c */ /* 0x040fe20000001820 */
[--C-:B-1----:R-:W-:Y:S01]  /*bb40*/  FFMA.FTZ R138, R219, c[0x0][0x2d0], -R142.reuse ;  /* 0x0000b400db8a7a23 */ /* 0x102fe2000001088e */
[----:B------:R-:W1:Y:S02]  /*bb50*/  LDSM.16.MT88.4 R156, [R226+0x4080] ;  /* 0x00408000e29c783b */ /* 0x000e640000004200 */
[----:B------:R-:W-:Y:S01]  /*bb60*/  MOV R219, R188 ;  /* 0x000000bc00db7202 */ /* 0x000fe20000000f00 */
[----:B------:R3:W-:Y:S03]  /*bb70*/  MUFU.EX2 R210, R138 ;  /* 0x0000008a00d27308 */ /* 0x0007e60000000800 */
[-C--:B------:R-:W-:Y:S08]  /*bb80*/  HMMA.16816.F32 R36, R144, R160.reuse, R36 ;  /* 0x000000a09024723c */ /* 0x080ff00000001824 */
[C---:B------:R-:W-:Y:S08]  /*bb90*/  HMMA.16816.F32 R40, R152.reuse, R160, R40 ;  /* 0x000000a09828723c */ /* 0x040ff00000001828 */
[-C--:B------:R-:W-:Y:S01]  /*bba0*/  HMMA.16816.F32 R44, R152, R162.reuse, R44 ;  /* 0x000000a2982c723c */ /* 0x080fe2000000182c */
[--C-:B---3--:R-:W-:Y:S03]  /*bbb0*/  FFMA.FTZ R138, R223, c[0x0][0x2d0], -R142.reuse ;  /* 0x0000b400df8a7a23 */ /* 0x108fe6000001088e */
[----:B------:R-:W-:Y:S04]  /*bbc0*/  MOV R223, R187 ;  /* 0x000000bb00df7202 */ /* 0x000fe80000000f00 */
[C---:B------:R-:W-:Y:S01]  /*bbd0*/  HMMA.16816.F32 R48, R144.reuse, R162, R48 ;  /* 0x000000a29030723c */ /* 0x040fe20000001830 */
[----:B------:R3:W4:Y:S01]  /*bbe0*/  MUFU.EX2 R209, R138 ;  /* 0x0000008a00d17308 */ /* 0x0007220000000800 */
[----:B------:R-:W5:Y:S06]  /*bbf0*/  LDSM.16.MT88.4 R160, [R228+0x4080] ;  /* 0x00408000e4a0783b */ /* 0x000f6c0000004200 */
[-C--:B------:R-:W-:Y:S08]  /*bc00*/  HMMA.16816.F32 R52, R144, R164.reuse, R52 ;  /* 0x000000a49034723c */ /* 0x080ff00000001834 */
[C---:B------:R-:W-:Y:S08]  /*bc10*/  HMMA.16816.F32 R56, R152.reuse, R164, R56 ;  /* 0x000000a49838723c */ /* 0x040ff00000001838 */
[-C--:B------:R-:W-:Y:S01]  /*bc20*/  HMMA.16816.F32 R60, R152, R166.reuse, R60 ;  /* 0x000000a6983c723c */ /* 0x080fe2000000183c */
[--C-:B---3--:R-:W-:Y:S03]  /*bc30*/  FFMA.FTZ R138, R190, c[0x0][0x2d0], -R141.reuse ;  /* 0x0000b400be8a7a23 */ /* 0x108fe6000001088d */
[----:B------:R-:W-:Y:S01]  /*bc40*/  FFMA.FTZ R141, R189, c[0x0][0x2d0], -R141 ;  /* 0x0000b400bd8d7a23 */ /* 0x000fe2000001088d */
[----:B------:R3:W-:Y:S01]  /*bc50*/  MUFU.EX2 R208, R138 ;  /* 0x0000008a00d07308 */ /* 0x0007e20000000800 */
[----:B------:R-:W-:Y:S02]  /*bc60*/  LDSM.16.MT88.4 R188, [R228+0x3080] ;  /* 0x00308000e4bc783b */ /* 0x000fe40000004200 */
[C---:B------:R-:W-:Y:S07]  /*bc70*/  HMMA.16816.F32 R64, R144.reuse, R166, R64 ;  /* 0x000000a69040723c */ /* 0x040fee0000001840 */
[----:B------:R4:W1:Y:S01]  /*bc80*/  MUFU.EX2 R207, R141 ;  /* 0x0000008d00cf7308 */ /* 0x0008620000000800 */
[-C--:B--2---:R-:W-:Y:S08]  /*bc90*/  HMMA.16816.F32 R68, R144, R148.reuse, R68 ;  /* 0x000000949044723c */ /* 0x084ff00000001844 */
[C---:B------:R-:W-:Y:S01]  /*bca0*/  HMMA.16816.F32 R72, R152.reuse, R148, R72 ;  /* 0x000000949848723c */ /* 0x040fe20000001848 */
[--C-:B---3--:R-:W-:Y:S03]  /*bcb0*/  FFMA.FTZ R138, R250, c[0x0][0x2d0], -R142.reuse ;  /* 0x0000b400fa8a7a23 */ /* 0x108fe6000001088e */
[----:B------:R-:W-:Y:S01]  /*bcc0*/  MOV R250, R186 ;  /* 0x000000ba00fa7202 */ /* 0x000fe20000000f00 */
[----:B------:R-:W-:Y:S03]  /*bcd0*/  FFMA.FTZ R142, R252, c[0x0][0x2d0], -R142 ;  /* 0x0000b400fc8e7a23 */ /* 0x000fe6000001088e */
[-C--:B------:R-:W-:Y:S01]  /*bce0*/  HMMA.16816.F32 R76, R152, R150.reuse, R76 ;  /* 0x00000096984c723c */ /* 0x080fe2000000184c */
[----:B------:R2:W-:Y:S03]  /*bcf0*/  MUFU.EX2 R206, R138 ;  /* 0x0000008a00ce7308 */ /* 0x0005e60000000800 */
[----:B------:R-:W-:Y:S02]  /*bd00*/  MOV R252, R185 ;  /* 0x000000b900fc7202 */ /* 0x000fe40000000f00 */
[----:B----4-:R-:W-:Y:S02]  /*bd10*/  F2FP.PACK_AB R141, R209, R210 ;  /* 0x000000d2d18d723e */ /* 0x010fe400000000ff */
[C---:B------:R-:W-:Y:S01]  /*bd20*/  HMMA.16816.F32 R80, R144.reuse, R150, R80 ;  /* 0x000000969050723c */ /* 0x040fe20000001850 */
[----:B------:R-:W3:Y:S02]  /*bd30*/  LDSM.16.MT88.4 R148, [R227+0x4080] ;  /* 0x00408000e394783b */ /* 0x000ee40000004200 */
[----:B------:R4:W-:Y:S05]  /*bd40*/  MUFU.EX2 R205, R142 ;  /* 0x0000008e00cd7308 */ /* 0x0009ea0000000800 */
[-C--:B-1----:R-:W-:Y:S08]  /*bd50*/  HMMA.16816.F32 R84, R144, R156.reuse, R84 ;  /* 0x0000009c9054723c */ /* 0x082ff00000001854 */
[C---:B------:R-:W-:Y:S01]  /*bd60*/  HMMA.16816.F32 R88, R152.reuse, R156, R88 ;  /* 0x0000009c9858723c */ /* 0x040fe20000001858 */
[--C-:B--2---:R-:W-:Y:S03]  /*bd70*/  FFMA.FTZ R138, R244, c[0x0][0x2d0], -R143.reuse ;  /* 0x0000b400f48a7a23 */ /* 0x104fe6000001088f */
[----:B------:R-:W-:Y:S01]  /*bd80*/  MOV R244, R184 ;  /* 0x000000b800f47202 */ /* 0x000fe20000000f00 */
[----:B------:R1:W-:Y:S03]  /*bd90*/  MUFU.EX2 R204, R138 ;  /* 0x0000008a00cc7308 */ /* 0x0003e60000000800 */
[-C--:B------:R-:W-:Y:S01]  /*bda0*/  HMMA.16816.F32 R92, R152, R158.reuse, R92 ;  /* 0x0000009e985c723c */ /* 0x080fe2000000185c */
[----:B----4-:R-:W-:Y:S07]  /*bdb0*/  F2FP.PACK_AB R142, R207, R208 ;  /* 0x000000d0cf8e723e */ /* 0x010fee00000000ff */
[C---:B------:R-:W-:Y:S01]  /*bdc0*/  HMMA.16816.F32 R96, R144.reuse, R158, R96 ;  /* 0x0000009e9060723c */ /* 0x040fe20000001860 */
[----:B------:R-:W2:Y:S07]  /*bdd0*/  LDSM.16.MT88.4 R156, [R225+0x3080] ;  /* 0x00308000e19c783b */ /* 0x000eae0000004200 */
[-C--:B-----5:R-:W-:Y:S01]  /*bde0*/  HMMA.16816.F32 R100, R144, R160.reuse, R100 ;  /* 0x000000a09064723c */ /* 0x0a0fe20000001864 */
[--C-:B-1----:R-:W-:Y:S03]  /*bdf0*/  FFMA.FTZ R138, R246, c[0x0][0x2d0], -R143.reuse ;  /* 0x0000b400f68a7a23 */ /* 0x102fe6000001088f */
[----:B------:R-:W-:Y:S04]  /*be00*/  MOV R246, R183 ;  /* 0x000000b700f67202 */ /* 0x000fe80000000f00 */
[C---:B------:R-:W-:Y:S01]  /*be10*/  HMMA.16816.F32 R104, R152.reuse, R160, R104 ;  /* 0x000000a09868723c */ /* 0x040fe20000001868 */
[----:B------:R1:W4:Y:S07]  /*be20*/  MUFU.EX2 R203, R138 ;  /* 0x0000008a00cb7308 */ /* 0x00032e0000000800 */
[-C--:B------:R-:W-:Y:S08]  /*be30*/  HMMA.16816.F32 R108, R152, R162.reuse, R108 ;  /* 0x000000a2986c723c */ /* 0x080ff0000000186c */
[C---:B------:R-:W-:Y:S08]  /*be40*/  HMMA.16816.F32 R112, R144.reuse, R162, R112 ;  /* 0x000000a29070723c */ /* 0x040ff00000001870 */
[-C--:B---3--:R-:W-:Y:S01]  /*be50*/  HMMA.16816.F32 R116, R144, R148.reuse, R116 ;  /* 0x000000949074723c */ /* 0x088fe20000001874 */
[--C-:B-1----:R-:W-:Y:S03]  /*be60*/  FFMA.FTZ R138, R249, c[0x0][0x2d0], -R143.reuse ;  /* 0x0000b400f98a7a23 */ /* 0x102fe6000001088f */
[----:B------:R-:W-:Y:S01]  /*be70*/  FFMA.FTZ R143, R251, c[0x0][0x2d0], -R143 ;  /* 0x0000b400fb8f7a23 */ /* 0x000fe2000001088f */
[----:B------:R1:W-:Y:S01]  /*be80*/  MUFU.EX2 R202, R138 ;  /* 0x0000008a00ca7308 */ /* 0x0003e20000000800 */
[----:B------:R-:W-:Y:S02]  /*be90*/  MOV R249, R182 ;  /* 0x000000b600f97202 */ /* 0x000fe40000000f00 */
[C---:B------:R-:W-:Y:S01]  /*bea0*/  HMMA.16816.F32 R120, R152.reuse, R148, R120 ;  /* 0x000000949878723c */ /* 0x040fe20000001878 */
[----:B------:R-:W-:Y:S03]  /*beb0*/  MOV R182, R175 ;  /* 0x000000af00b67202 */ /* 0x000fe60000000f00 */
[----:B------:R-:W-:Y:S02]  /*bec0*/  MOV R251, R181 ;  /* 0x000000b500fb7202 */ /* 0x000fe40000000f00 */
[----:B------:R-:W-:Y:S01]  /*bed0*/  MOV R181, R174 ;  /* 0x000000ae00b57202 */ /* 0x000fe20000000f00 */
[----:B------:R3:W5:Y:S01]  /*bee0*/  MUFU.EX2 R201, R143 ;  /* 0x0000008f00c97308 */ /* 0x0007620000000800 */
[-C--:B------:R-:W-:Y:S01]  /*bef0*/  HMMA.16816.F32 R124, R152, R150.reuse, R124 ;  /* 0x00000096987c723c */ /* 0x080fe2000000187c */
[----:B----4-:R-:W-:Y:S07]  /*bf00*/  F2FP.PACK_AB R192, R203, R204 ;  /* 0x000000cccbc0723e */ /* 0x010fee00000000ff */
[----:B------:R-:W-:Y:S01]  /*bf10*/  HMMA.16816.F32 R128, R144, R150, R128 ;  /* 0x000000969080723c */ /* 0x000fe20000001880 */
[--C-:B-1----:R-:W-:Y:S03]  /*bf20*/  FFMA.FTZ R138, R212, c[0x0][0x2d0], -R134.reuse ;  /* 0x0000b400d48a7a23 */ /* 0x102fe60000010886 */
[----:B------:R-:W-:Y:S02]  /*bf30*/  MOV R212, R139 ;  /* 0x0000008b00d47202 */ /* 0x000fe40000000f00 */
[----:B------:R1:W-:Y:S01]  /*bf40*/  MUFU.EX2 R139, R138 ;  /* 0x0000008a008b7308 */ /* 0x0003e20000000800 */
[----:B---3--:R-:W-:Y:S02]  /*bf50*/  F2FP.PACK_AB R143, R205, R206 ;  /* 0x000000cecd8f723e */ /* 0x008fe400000000ff */
[----:B-----5:R-:W-:Y:S03]  /*bf60*/  F2FP.PACK_AB R194, R201, R202 ;  /* 0x000000cac9c2723e */ /* 0x020fe600000000ff */
[--C-:B-1----:R-:W-:Y:S01]  /*bf70*/  FFMA.FTZ R138, R214, c[0x0][0x2d0], -R134.reuse ;  /* 0x0000b400d68a7a23 */ /* 0x102fe20000010886 */
[----:B------:R-:W-:Y:S02]  /*bf80*/  MOV R214, R180 ;  /* 0x000000b400d67202 */ /* 0x000fe40000000f00 */
[----:B------:R-:W-:Y:S01]  /*bf90*/  MOV R180, R173 ;  /* 0x000000ad00b47202 */ /* 0x000fe20000000f00 */
[----:B------:R1:W3:Y:S02]  /*bfa0*/  MUFU.EX2 R196, R138 ;  /* 0x0000008a00c47308 */ /* 0x0002e40000000800 */
[--C-:B-1----:R-:W-:Y:S01]  /*bfb0*/  FFMA.FTZ R138, R213, c[0x0][0x2d0], -R134.reuse ;  /* 0x0000b400d58a7a23 */ /* 0x102fe20000010886 */
[----:B------:R-:W-:Y:S01]  /*bfc0*/  MOV R213, R179 ;  /* 0x000000b300d57202 */ /* 0x000fe20000000f00 */
[----:B------:R-:W-:Y:S01]  /*bfd0*/  FFMA.FTZ R134, R140, c[0x0][0x2d0], -R134 ;  /* 0x0000b4008c867a23 */ /* 0x000fe20000010886 */
[----:B------:R-:W-:Y:S02]  /*bfe0*/  MOV R179, R172 ;  /* 0x000000ac00b37202 */ /* 0x000fe40000000f00 */
[----:B------:R-:W1:Y:S03]  /*bff0*/  LDSM.16.MT88.4 R172, [R226+0x3080] ;  /* 0x00308000e2ac783b */ /* 0x000e660000004200 */
[----:B------:R-:W-:Y:S01]  /*c000*/  MUFU.EX2 R138, R138 ;  /* 0x0000008a008a7308 */ /* 0x000fe20000000800 */
[----:B------:R-:W-:Y:S02]  /*c010*/  F2FP.PACK_AB R140, R220, R211 ;  /* 0x000000d3dc8c723e */ /* 0x000fe400000000ff */
[----:B---3--:R-:W-:Y:S05]  /*c020*/  F2FP.PACK_AB R193, R196, R139 ;  /* 0x0000008bc4c1723e */ /* 0x008fea00000000ff */
[-C--:B--2---:R-:W-:Y:S01]  /*c030*/  HMMA.16816.F32 R144, R140, R156.reuse, R4 ;  /* 0x0000009c8c90723c */ /* 0x084fe20000001804 */
[----:B------:R-:W2:Y:S01]  /*c040*/  LDSM.16.MT88.4 R4, [R227+0x3080] ;  /* 0x00308000e304783b */ /* 0x000ea20000004200 */
[----:B------:R-:W3:Y:S02]  /*c050*/  MUFU.EX2 R134, R134 ;  /* 0x0000008600867308 */ /* 0x000ee40000000800 */
[----:B---3--:R-:W-:Y:S07]  /*c060*/  F2FP.PACK_AB R195, R134, R138 ;  /* 0x0000008a86c3723e */ /* 0x008fee00000000ff */
[C---:B------:R-:W-:Y:S01]  /*c070*/  HMMA.16816.F32 R148, R192.reuse, R156, R8 ;  /* 0x0000009cc094723c */ /* 0x040fe20000001808 */
[----:B------:R-:W3:Y:S07]  /*c080*/  LDSM.16.MT88.4 R8, [R225+0x4880] ;  /* 0x00488000e108783b */ /* 0x000eee0000004200 */
[-C--:B------:R-:W-:Y:S01]  /*c090*/  HMMA.16816.F32 R152, R192, R158.reuse, R12 ;  /* 0x0000009ec098723c */ /* 0x080fe2000000180c */
[----:B------:R-:W4:Y:S07]  /*c0a0*/  LDSM.16.MT88.4 R12, [R226+0x4880] ;  /* 0x00488000e20c783b */ /* 0x000f2e0000004200 */
[C---:B------:R-:W-:Y:S01]  /*c0b0*/  HMMA.16816.F32 R156, R140.reuse, R158, R16 ;  /* 0x0000009e8c9c723c */ /* 0x040fe20000001810 */
[----:B------:R-:W2:Y:S07]  /*c0c0*/  LDSM.16.MT88.4 R16, [R228+0x4880] ;  /* 0x00488000e410783b */ /* 0x000eae0000004200 */
[-C--:B-1----:R-:W-:Y:S01]  /*c0d0*/  HMMA.16816.F32 R160, R140, R172.reuse, R20 ;  /* 0x000000ac8ca0723c */ /* 0x082fe20000001814 */
[----:B------:R-:W5:Y:S06]  /*c0e0*/  LDL.LU R23, [R1+0x2c] ;  /* 0x00002c0001177983 */ /* 0x000f6c0000300800 */
[----:B------:R-:W-:Y:S01]  /*c0f0*/  MOV R22, R182 ;  /* 0x000000b600167202 */ /* 0x000fe20000000f00 */
[C---:B------:R-:W-:Y:S01]  /*c100*/  HMMA.16816.F32 R164, R192.reuse, R172, R24 ;  /* 0x000000acc0a4723c */ /* 0x040fe20000001818 */
[----:B------:R-:W5:Y:S03]  /*c110*/  LDL.LU R24, [R1+0x28] ;  /* 0x0000280001187983 */ /* 0x000f660000300800 */
[----:B------:R-:W-:Y:S02]  /*c120*/  MOV R21, R181 ;  /* 0x000000b500157202 */ /* 0x000fe40000000f00 */
[----:B------:R-:W-:Y:S02]  /*c130*/  MOV R20, R180 ;  /* 0x000000b400147202 */ /* 0x000fe40000000f00 */
[----:B------:R-:W-:Y:S04]  /*c140*/  MOV R25, R171 ;  /* 0x000000ab00197202 */ /* 0x000fe80000000f00 */
[----:B------:R-:W-:Y:S02]  /*c150*/  MOV R26, R168 ;  /* 0x000000a8001a7202 */ /* 0x000fe40000000f00 */
[-C--:B------:R-:W-:Y:S01]  /*c160*/  HMMA.16816.F32 R168, R192, R174.reuse, R28 ;  /* 0x000000aec0a8723c */ /* 0x080fe2000000181c */
[----:B------:R-:W5:Y:S01]  /*c170*/  LDL.LU R29, [R1+0x20] ;  /* 0x00002000011d7983 */ /* 0x000f620000300800 */
[----:B------:R-:W-:Y:S03]  /*c180*/  MOV R27, R179 ;  /* 0x000000b3001b7202 */ /* 0x000fe60000000f00 */
[----:B------:R-:W5:Y:S02]  /*c190*/  LDL.LU R28, [R1+0x24] ;  /* 0x00002400011c7983 */ /* 0x000f640000300800 */
[----:B------:R-:W-:Y:S01]  /*c1a0*/  MOV R30, R178 ;  /* 0x000000b2001e7202 */ /* 0x000fe20000000f00 */
[C---:B------:R-:W-:Y:S01]  /*c1b0*/  HMMA.16816.F32 R172, R140.reuse, R174, R32 ;  /* 0x000000ae8cac723c */ /* 0x040fe20000001820 */
[----:B------:R-:W-:Y:S06]  /*c1c0*/  MOV R31, R177 ;  /* 0x000000b1001f7202 */ /* 0x000fec0000000f00 */
[----:B------:R-:W-:Y:S02]  /*c1d0*/  MOV R35, R176 ;  /* 0x000000b000237202 */ /* 0x000fe40000000f00 */
[-C--:B------:R-:W-:Y:S08]  /*c1e0*/  HMMA.16816.F32 R176, R140, R188.reuse, R36 ;  /* 0x000000bc8cb0723c */ /* 0x080ff00000001824 */
[C---:B------:R-:W-:Y:S08]  /*c1f0*/  HMMA.16816.F32 R180, R192.reuse, R188, R40 ;  /* 0x000000bcc0b4723c */ /* 0x040ff00000001828 */
[-C--:B------:R-:W-:Y:S08]  /*c200*/  HMMA.16816.F32 R184, R192, R190.reuse, R44 ;  /* 0x000000bec0b8723c */ /* 0x080ff0000000182c */
[C---:B------:R-:W-:Y:S08]  /*c210*/  HMMA.16816.F32 R188, R140.reuse, R190, R48 ;  /* 0x000000be8cbc723c */ /* 0x040ff00000001830 */
[-C--:B--2---:R-:W-:Y:S08]  /*c220*/  HMMA.16816.F32 R52, R140, R4.reuse, R52 ;  /* 0x000000048c34723c */ /* 0x084ff00000001834 */
[C---:B------:R-:W-:Y:S08]  /*c230*/  HMMA.16816.F32 R56, R192.reuse, R4, R56 ;  /* 0x00000004c038723c */ /* 0x040ff00000001838 */
[-C--:B------:R-:W-:Y:S08]  /*c240*/  HMMA.16816.F32 R60, R192, R6.reuse, R60 ;  /* 0x00000006c03c723c */ /* 0x080ff0000000183c */
[C---:B------:R-:W-:Y:S01]  /*c250*/  HMMA.16816.F32 R64, R140.reuse, R6, R64 ;  /* 0x000000068c40723c */ /* 0x040fe20000001840 */
[----:B------:R-:W1:Y:S07]  /*c260*/  LDSM.16.MT88.4 R4, [R227+0x4880] ;  /* 0x00488000e304783b */ /* 0x000e6e0000004200 */
[-C--:B---3--:R-:W-:Y:S08]  /*c270*/  HMMA.16816.F32 R68, R140, R8.reuse, R68 ;  /* 0x000000088c44723c */ /* 0x088ff00000001844 */
[C---:B------:R-:W-:Y:S08]  /*c280*/  HMMA.16816.F32 R72, R192.reuse, R8, R72 ;  /* 0x00000008c048723c */ /* 0x040ff00000001848 */
[-C--:B------:R-:W-:Y:S08]  /*c290*/  HMMA.16816.F32 R76, R192, R10.reuse, R76 ;  /* 0x0000000ac04c723c */ /* 0x080ff0000000184c */
[C---:B------:R-:W-:Y:S08]  /*c2a0*/  HMMA.16816.F32 R80, R140.reuse, R10, R80 ;  /* 0x0000000a8c50723c */ /* 0x040ff00000001850 */
[-C--:B----4-:R-:W-:Y:S08]  /*c2b0*/  HMMA.16816.F32 R84, R140, R12.reuse, R84 ;  /* 0x0000000c8c54723c */ /* 0x090ff00000001854 */
[C---:B------:R-:W-:Y:S08]  /*c2c0*/  HMMA.16816.F32 R88, R192.reuse, R12, R88 ;  /* 0x0000000cc058723c */ /* 0x040ff00000001858 */
[-C--:B------:R-:W-:Y:S08]  /*c2d0*/  HMMA.16816.F32 R92, R192, R14.reuse, R92 ;  /* 0x0000000ec05c723c */ /* 0x080ff0000000185c */
[C---:B------:R-:W-:Y:S08]  /*c2e0*/  HMMA.16816.F32 R96, R140.reuse, R14, R96 ;  /* 0x0000000e8c60723c */ /* 0x040ff00000001860 */
[-C--:B------:R-:W-:Y:S08]  /*c2f0*/  HMMA.16816.F32 R100, R140, R16.reuse, R100 ;  /* 0x000000108c64723c */ /* 0x080ff00000001864 */
[C---:B------:R-:W-:Y:S08]  /*c300*/  HMMA.16816.F32 R104, R192.reuse, R16, R104 ;  /* 0x00000010c068723c */ /* 0x040ff00000001868 */
[-C--:B------:R-:W-:Y:S08]  /*c310*/  HMMA.16816.F32 R108, R192, R18.reuse, R108 ;  /* 0x00000012c06c723c */ /* 0x080ff0000000186c */
[C---:B------:R-:W-:Y:S08]  /*c320*/  HMMA.16816.F32 R112, R140.reuse, R18, R112 ;  /* 0x000000128c70723c */ /* 0x040ff00000001870 */
[-C--:B-1----:R-:W-:Y:S08]  /*c330*/  HMMA.16816.F32 R116, R140, R4.reuse, R116 ;  /* 0x000000048c74723c */ /* 0x082ff00000001874 */
[C---:B------:R-:W-:Y:S08]  /*c340*/  HMMA.16816.F32 R120, R192.reuse, R4, R120 ;  /* 0x00000004c078723c */ /* 0x040ff00000001878 */
[-C--:B------:R-:W-:Y:S08]  /*c350*/  HMMA.16816.F32 R124, R192, R6.reuse, R124 ;  /* 0x00000006c07c723c */ /* 0x080ff0000000187c */
[----:B------:R-:W-:Y:S01]  /*c360*/  HMMA.16816.F32 R128, R140, R6, R128 ;  /* 0x000000068c80723c */ /* 0x000fe20000001880 */
[----:B-----5:R-:W-:Y:S04]  /*c370*/  FFMA.FTZ R8, R2, R24, R31 ;  /* 0x0000001802087223 */ /* 0x020fe8000001001f */
[----:B------:R-:W-:Y:S04]  /*c380*/  FADD.FTZ R8, R27, R8 ;  /* 0x000000081b087221 */ /* 0x000fe80000010000 */
[----:B------:R-:W-:Y:S03]  /*c390*/  FADD.FTZ R9, R22, R8 ;  /* 0x0000000816097221 */ /* 0x000fe60000010000 */
[----:B------:R-:W-:Y:S02]  /*c3a0*/  FFMA.FTZ R8, R0, R23, R215 ;  /* 0x0000001700087223 */ /* 0x000fe400000100d7 */
[----:B------:R-:W-:Y:S02]  /*c3b0*/  FADD.FTZ R0, R212, R9 ;  /* 0x00000009d4007221 */ /* 0x000fe40000010000 */
[----:B------:R-:W-:Y:S02]  /*c3c0*/  FFMA.FTZ R133, R133, R29, R35 ;  /* 0x0000001d85857223 */ /* 0x000fe40000010023 */
[----:B------:R-:W-:Y:S02]  /*c3d0*/  FADD.FTZ R8, R216, R8 ;  /* 0x00000008d8087221 */ /* 0x000fe40000010000 */
[----:B------:R-:W-:Y:S02]  /*c3e0*/  FFMA.FTZ R132, R132, R28, R30 ;  /* 0x0000001c84847223 */ /* 0x000fe4000001001e */
[----:B------:R-:W-:Y:S02]  /*c3f0*/  FADD.FTZ R2, R25, R133 ;  /* 0x0000008519027221 */ /* 0x000fe40000010000 */
[----:B------:R-:W-:Y:S02]  /*c400*/  FADD.FTZ R132, R26, R132 ;  /* 0x000000841a847221 */ /* 0x000fe40000010000 */
[----:B------:R-:W-:Y:S02]  /*c410*/  FADD.FTZ R2, R20, R2 ;  /* 0x0000000214027221 */ /* 0x000fe40000010000 */
[----:B------:R-:W-:Y:S02]  /*c420*/  FADD.FTZ R132, R21, R132 ;  /* 0x0000008415847221 */ /* 0x000fe40000010000 */
[----:B------:R-:W-:Y:S02]  /*c430*/  FADD.FTZ R10, R213, R2 ;  /* 0x00000002d50a7221 */ /* 0x000fe40000010000 */
        /* <DEDUP_REMOVED lines=31> */
[----:B------:R-:W-:Y:S01]  /*c630*/  FADD.FTZ R4, R206, R8 ;  /* 0x00000008ce047221 */ /* 0x000fe20000010000 */
[----:B------:R1:W-:Y:S01]  /*c640*/  STL [R1+0x20], R5 ;  /* 0x0000200501007387 */ /* 0x0003e20000100800 */
[----:B------:R-:W-:Y:S02]  /*c650*/  FADD.FTZ R2, R202, R2 ;  /* 0x00000002ca027221 */ /* 0x000fe40000010000 */
[----:B------:R-:W-:Y:S02]  /*c660*/  FADD.FTZ R4, R205, R4 ;  /* 0x00000004cd047221 */ /* 0x000fe40000010000 */
[----:B------:R-:W-:Y:S02]  /*c670*/  FADD.FTZ R2, R201, R2 ;  /* 0x00000002c9027221 */ /* 0x000fe40000010000 */
[----:B------:R-:W-:Y:S01]  /*c680*/  FADD.FTZ R0, R138, R0 ;  /* 0x000000008a007221 */ /* 0x000fe20000010000 */
[----:B------:R1:W-:Y:S01]  /*c690*/  STL [R1+0x24], R4 ;  /* 0x0000240401007387 */ /* 0x0003e20000100800 */
[----:B------:R-:W-:Y:S02]  /*c6a0*/  MOV R138, R135 ;  /* 0x00000087008a7202 */ /* 0x000fe40000000f00 */
[----:B------:R-:W-:Y:S01]  /*c6b0*/  FADD.FTZ R0, R134, R0 ;  /* 0x0000000086007221 */ /* 0x000fe20000010000 */
[----:B------:R1:W-:Y:S01]  /*c6c0*/  STL [R1+0x28], R2 ;  /* 0x0000280201007387 */ /* 0x0003e20000100800 */
[----:B------:R-:W-:Y:S03]  /*c6d0*/  MOV R134, R136 ;  /* 0x0000008800867202 */ /* 0x000fe60000000f00 */
[----:B------:R1:W-:Y:S01]  /*c6e0*/  STL [R1+0x2c], R0 ;  /* 0x00002c0001007387 */ /* 0x0003e20000100800 */
[----:B------:R-:W-:-:S05]  /*c6f0*/  @P0 BRA `(.L_x_989) ;  /* 0xffffad8000000947 */ /* 0x000fca000383ffff */
.L_x_970:
[----:B------:R-:W2:Y:S01]  /*c700*/  S2UR UR26, SR_CTAID.X ;  /* 0x00000000001a79c3 */ /* 0x000ea20000002500 */
[----:B------:R-:W-:-:S02]  /*c710*/  UISETP.NE.AND UP1, UPT, UR13, URZ, UPT ;  /* 0x0000003f0d00728c */ /* 0x000fc4000bf25270 */
[----:B------:R-:W-:Y:S02]  /*c720*/  UISETP.NE.AND UP0, UPT, UR12, URZ, UPT ;  /* 0x0000003f0c00728c */ /* 0x000fe4000bf05270 */
[----:B------:R-:W-:Y:S02]  /*c730*/  ULDC UR27, c[0x0][0x168] ;  /* 0x00005a00001b7ab9 */ /* 0x000fe40000000800 */
[----:B------:R-:W-:Y:S02]  /*c740*/  ULDC.64 UR4, c[0x0][0x2c8] ;  /* 0x0000b20000047ab9 */ /* 0x000fe40000000a00 */
[----:B------:R-:W-:Y:S01]  /*c750*/  UIADD3 UR27, -UR27, 0x1, URZ ;  /* 0x000000011b1b7890 */ /* 0x000fe2000fffe13f */
[----:B------:R-:W-:Y:S01]  /*c760*/  PLOP3.LUT P0, PT, PT, PT, UP0, 0x40, 0x0 ;  /* 0x000000000000781c */ /* 0x000fe20003f0e808 */
[----:B--2---:R-:W-:-:S04]  /*c770*/  ULEA UR26, UR26, 0x7f, 0x7 ;  /* 0x0000007f1a1a7891 */ /* 0x004fc8000f8e383f */
[----:B------:R-:W-:-:S03]  /*c780*/  UIMAD.WIDE.U32 UR28, UR26, UR4, URZ ;  /* 0x000000041a1c72a5 */ /* 0x000fc6000f8e003f */
[----:B------:R-:W-:Y:S02]  /*c790*/  ULDC UR4, c[0x0][0x1d0] ;  /* 0x0000740000047ab9 */ /* 0x000fe40000000800 */
[----:B------:R-:W-:Y:S02]  /*c7a0*/  UIMAD UR4, UR22, UR4, UR27 ;  /* 0x00000004160472a4 */ /* 0x000fe4000f8e021b */
[----:B------:R-:W-:Y:S02]  /*c7b0*/  @UP1 USHF.R.U32.HI UR26, URZ, UR5, UR29 ;  /* 0x000000053f1a1299 */ /* 0x000fe4000801161d */
[----:B------:R-:W-:Y:S02]  /*c7c0*/  ULDC UR22, c[0x0][0x324] ;  /* 0x0000c90000167ab9 */ /* 0x000fe40000000800 */
[----:B------:R-:W-:-:S04]  /*c7d0*/  UIADD3 UR26, UR4, UR26, URZ ;  /* 0x0000001a041a7290 */ /* 0x000fc8000fffe03f */
        /* <DEDUP_REMOVED lines=14> */
.L_x_991:
[----:B------:R-:W-:Y:S02]  /*c8c0*/  ULDC UR4, c[0x0][0x32c] ;  /* 0x0000cb0000047ab9 */ /* 0x000fe40000000800 */
[----:B------:R-:W-:-:S03]  /*c8d0*/  UISETP.NE.AND UP0, UPT, UR4, 0x1, UPT ;  /* 0x000000010400788c */ /* 0x000fc6000bf05270 */
[----:B------:R-:W-:Y:S02]  /*c8e0*/  ULDC.64 UR4, c[0x0][0x330] ;  /* 0x0000cc0000047ab9 */ /* 0x000fe40000000a00 */
[----:B------:R-:W-:-:S07]  /*c8f0*/  UIMAD.WIDE.U32 UR28, UR26, UR4, URZ ;  /* 0x000000041a1c72a5 */ /* 0x000fce000f8e003f */
[----:B------:R-:W-:Y:S02]  /*c900*/  @UP0 UMOV UR27, UR29 ;  /* 0x0000001d001b0c82 */ /* 0x000fe40008000000 */
[----:B------:R-:W-:Y:S02]  /*c910*/  @UP0 USHF.R.U32.HI UR26, URZ, UR5, UR27 ;  /* 0x000000053f1a0299 */ /* 0x000fe4000801161b */
.L_x_992:
[----:B------:R-:W-:Y:S02]  /*c920*/  ULDC UR4, c[0x0][0x32c] ;  /* 0x0000cb0000047ab9 */ /* 0x000fe40000000800 */
[----:B------:R-:W-:-:S04]  /*c930*/  UIMAD UR4, UR26, UR4, URZ ;  /* 0x000000041a0472a4 */ /* 0x000fc8000f8e023f */
[----:B------:R-:W-:-:S04]  /*c940*/  UISETP.LT.AND UP0, UPT, UR22, UR4, UPT ;  /* 0x000000041600728c */ /* 0x000fc8000bf01270 */
[----:B------:R-:W-:-:S04]  /*c950*/  USEL UR22, UR22, UR4, !UP0 ;  /* 0x0000000416167287 */ /* 0x000fc8000c000000 */
.L_x_990:
[----:B------:R-:W-:-:S04]  /*c960*/  UIADD3 UR22, UR22, 0x2f, URZ ;  /* 0x0000002f16167890 */ /* 0x000fc8000fffe03f */
        /* <DEDUP_REMOVED lines=8> */
[----:B-1----:R-:W2:Y:S04]  /*c9f0*/  LDL R0, [R1+0x10] ;  /* 0x0000100001007983 */ /* 0x002ea80000100800 */
[----:B------:R-:W3:Y:S04]  /*ca00*/  LDL R5, [R1+0x3c] ;  /* 0x00003c0001057983 */ /* 0x000ee80000100800 */
[----:B------:R-:W3:Y:S01]  /*ca10*/  LDL R4, [R1+0x38] ;  /* 0x0000380001047983 */ /* 0x000ee20000100800 */
[----:B------:R-:W-:Y:S01]  /*ca20*/  MOV R139, R3 ;  /* 0x00000003008b7202 */ /* 0x000fe20000000f00 */
[----:B------:R-:W-:-:S02]  /*ca30*/  IMAD.MOV.U32 R132, RZ, RZ, R136 ;  /* 0x000000ffff847224 */ /* 0x000fc400078e0088 */
[----:B------:R-:W-:Y:S02]  /*ca40*/  IMAD.MOV.U32 R2, RZ, RZ, R137 ;  /* 0x000000ffff027224 */ /* 0x000fe400078e0089 */
[----:B------:R-:W-:Y:S01]  /*ca50*/  IMAD.MOV.U32 R138, RZ, RZ, R135 ;  /* 0x000000ffff8a7224 */ /* 0x000fe200078e0087 */
[----:B--2---:R-:W-:-:S05]  /*ca60*/  SHF.L.U32 R3, R0, 0x1, RZ ;  /* 0x0000000100037819 */ /* 0x004fca00000006ff */
[----:B------:R1:W-:Y:S01]  /*ca70*/  STL [R1+0x34], R3 ;  /* 0x0000340301007387 */ /* 0x0003e20000100800 */
[----:B------:R-:W-:Y:S02]  /*ca80*/  SHF.R.S32.HI R250, RZ, 0x1f, R0 ;  /* 0x0000001ffffa7819 */ /* 0x000fe40000011400 */
[C---:B---3--:R-:W-:Y:S01]  /*ca90*/  SHF.L.U64.HI R249, R4.reuse, 0x1, R5 ;  /* 0x0000000104f97819 */ /* 0x048fe20000010205 */
[----:B------:R-:W-:Y:S01]  /*caa0*/  IMAD.SHL.U32 R248, R4, 0x2, RZ ;  /* 0x0000000204f87824 */ /* 0x000fe200078e00ff */
[----:B------:R-:W-:Y:S02]  /*cab0*/  SHF.L.U64.HI R250, R0, 0x1, R250 ;  /* 0x0000000100fa7819 */ /* 0x000fe400000102fa */
.L_x_996:
[----:B--2--5:R2:W5:Y:S01]  /*cac0*/  LDL R134, [R1+0x34] ;  /* 0x0000340001867983 */ /* 0x0245620000100800 */
[----:B------:R-:W-:Y:S04]  /*cad0*/  DEPBAR.LE SB0, 0x0 ;  /* 0x000080000000791a */ /* 0x000fe80000000000 */
[----:B------:R-:W-:Y:S01]  /*cae0*/  BAR.SYNC.DEFER_BLOCKING 0x0 ;  /* 0x0000000000007b1d */ /* 0x000fe20000010000 */
[----:B------:R-:W-:Y:S01]  /*caf0*/  UISETP.GT.AND UP0, UPT, UR7, UR23, UPT ;  /* 0x000000170700728c */ /* 0x000fe2000bf04270 */
[----:B------:R-:W-:Y:S05]  /*cb00*/  SEL R133, RZ, 0x10, P4 ;  /* 0x00000010ff857807 */ /* 0x000fea0002000000 */
[----:B------:R-:W-:Y:S01]  /*cb10*/  PLOP3.LUT P0, PT, PT, PT, UP0, 0x80, 0x0 ;  /* 0x000000000000781c */ /* 0x000fe20003f0f008 */
[----:B------:R2:W3:Y:S04]  /*cb20*/  LDSM.16.M88.4 R48, [R231+0x8080] ;  /* 0x00808000e730783b */ /* 0x0004e80000000200 */
[----:B------:R2:W4:Y:S04]  /*cb30*/  LDSM.16.M88.4 R44, [R231+0xa080] ;  /* 0x00a08000e72c783b */ /* 0x0005280000000200 */
[----:B------:R2:W1:Y:S04]  /*cb40*/  LDSM.16.M88.4 R16, [R224+0x5080] ;  /* 0x00508000e010783b */ /* 0x0004680000000200 */
        /* <DEDUP_REMOVED lines=8> */
[----:B------:R-:W-:Y:S01]  /*cbd0*/  SHF.R.S32.HI R0, RZ, 0x1f, R243 ;  /* 0x0000001fff007819 */ /* 0x000fe200000114f3 */
[----:B------:R-:W-:Y:S01]  /*cbe0*/  IMAD.WIDE.U32 R4, R243, c[0x0][0x208], RZ ;  /* 0x00008200f3047a25 */ /* 0x000fe200078e00ff */
[----:B-1----:R-:W-:Y:S02]  /*cbf0*/  SHF.R.S32.HI R3, RZ, 0x1f, R242 ;  /* 0x0000001fff037819 */ /* 0x002fe400000114f2 */
        /* <DEDUP_REMOVED lines=22> */
[C-C-:B----4-:R-:W-:Y:S01]  /*cd60*/  IMAD.X R15, R5.reuse, 0x1, R250.reuse, P1 ;  /* 0x00000001050f7824 */ /* 0x150fe200008e06fa */
[----:B------:R-:W-:Y:S01]  /*cd70*/  IADD3 R8, P1, R8, R248, RZ ;  /* 0x000000f808087210 */ /* 0x000fe20007f3e0ff */
[--C-:B------:R-:W-:Y:S01]  /*cd80*/  IMAD.X R13, R5, 0x1, R249.reuse, P0 ;  /* 0x00000001050d7824 */ /* 0x100fe200000e06f9 */
[----:B---3--:R-:W-:Y:S02]  /*cd90*/  IADD3 R6, P0, R3, R134, RZ ;  /* 0x0000008603067210 */ /* 0x008fe40007f1e0ff */
[----:B------:R1:W-:Y:S01]  /*cda0*/  LDGSTS.E.BYPASS.LTC128B.128 [R21], [R14.64], !P5 ;  /* 0x000000000e157fae */ /* 0x0003e2000e901d54 */
[C---:B------:R-:W-:Y:S03]  /*cdb0*/  IMAD.X R11, R7.reuse, 0x1, R250, P2 ;  /* 0x00000001070b7824 */ /* 0x040fe600010e06fa */
[----:B------:R1:W-:Y:S01]  /*cdc0*/  LDGSTS.E.BYPASS.LTC128B.128 [R21+0x1800], [R12.64], !P4 ;  /* 0x018000000c157fae */ /* 0x0003e2000e101d54 */
[--C-:B------:R-:W-:Y:S01]  /*cdd0*/  IMAD.X R9, R7, 0x1, R249.reuse, P1 ;  /* 0x0000000107097824 */ /* 0x100fe200008e06f9 */
        /* <DEDUP_REMOVED lines=8> */
.L_x_994:
        /* <DEDUP_REMOVED lines=147> */
[----:B------:R-:W-:Y:S04]  /*d790*/  DEPBAR.LE SB0, 0x0 ;  /* 0x000080000000791a */ /* 0x000fe80000000000 */
[-C--:B----4-:R-:W-:Y:S04]  /*d7a0*/  HMMA.16816.F32 R20, R196, R4.reuse, R20 ;  /* 0x00000004c414723c */ /* 0x090fe80000001814 */
[----:B------:R4:W1:Y:S01]  /*d7b0*/  MUFU.TANH R203, R14 ;  /* 0x0000000e00cb7308 */ /* 0x0008620000002400 */
[----:B------:R-:W-:Y:S03]  /*d7c0*/  BAR.SYNC.DEFER_BLOCKING 0x0 ;  /* 0x0000000000007b1d */ /* 0x000fe60000010000 */
[C---:B------:R-:W-:Y:S06]  /*d7d0*/  HMMA.16816.F32 R24, R216.reuse, R4, R24 ;  /* 0x00000004d818723c */ /* 0x040fec0000001818 */
[----:B------:R4:W1:Y:S02]  /*d7e0*/  MUFU.TANH R202, R15 ;  /* 0x0000000f00ca7308 */ /* 0x0008640000002400 */
[-C--:B------:R-:W-:Y:S08]  /*d7f0*/  HMMA.16816.F32 R28, R216, R6.reuse, R28 ;  /* 0x00000006d81c723c */ /* 0x080ff0000000181c */
[----:B------:R4:W2:Y:S01]  /*d800*/  MUFU.TANH R142, R16 ;  /* 0x00000010008e7308 */ /* 0x0008a20000002400 */
        /* <DEDUP_REMOVED lines=74> */
[----:B------:R-:W-:Y:S01]  /*dcb0*/  UIMAD UR5, UR23, 0x30, UR11 ;  /* 0x00000030170578a4 */ /* 0x000fe2000f8e020b */
[----:B------:R-:W-:Y:S01]  /*dcc0*/  IMAD.MOV.U32 R242, RZ, RZ, RZ ;  /* 0x000000fffff27224 */ /* 0x000fe200078e00ff */
[----:B----4-:R-:W-:Y:S04]  /*dcd0*/  IADD3 R16, -R133, 0x10, RZ ;  /* 0x0000001085107810 */ /* 0x010fe80007ffe1ff */
[----:B------:R-:W-:Y:S01]  /*dce0*/  IMAD.U32 R3, RZ, RZ, UR5 ;  /* 0x00000005ff037e24 */ /* 0x000fe2000f8e00ff */
[----:B------:R-:W-:Y:S04]  /*dcf0*/  LOP3.LUT R16, R16, 0xf, RZ, 0xc0, !PT ;  /* 0x0000000f10107812 */ /* 0x000fe800078ec0ff */
[----:B--2---:R-:W-:Y:S05]  /*dd00*/  IADD3 R3, R3, -0x30, R135 ;  /* 0xffffffd003037810 */ /* 0x004fea0007ffe087 */
[----:B------:R-:W-:Y:S04]  /*dd10*/  @P3 IMAD.HI.U32 R4, R3, c[0x0][0x2bc], RZ ;  /* 0x0000af0003043a27 */ /* 0x000fe800078e00ff */
[--C-:B------:R-:W-:Y:S01]  /*dd20*/  IMAD.MOV.U32 R0, RZ, RZ, R3.reuse ;  /* 0x000000ffff007224 */ /* 0x100fe200078e0003 */
        /* <DEDUP_REMOVED lines=30> */
[C-C-:B----4-:R-:W-:Y:S01]  /*df10*/  IMAD.X R15, R5.reuse, 0x1, R250.reuse, P1 ;  /* 0x00000001050f7824 */ /* 0x150fe200008e06fa */
[----:B------:R-:W-:Y:S01]  /*df20*/  IADD3 R8, P1, R8, R248, RZ ;  /* 0x000000f808087210 */ /* 0x000fe20007f3e0ff */
[--C-:B------:R-:W-:Y:S01]  /*df30*/  IMAD.X R13, R5, 0x1, R249.reuse, P0 ;  /* 0x00000001050d7824 */ /* 0x100fe200000e06f9 */
[----:B-1----:R-:W-:Y:S02]  /*df40*/  IADD3 R6, P0, R3, R134, RZ ;  /* 0x0000008603067210 */ /* 0x002fe40007f1e0ff */
[----:B------:R1:W-:Y:S01]  /*df50*/  LDGSTS.E.BYPASS.LTC128B.128 [R247+0x5080], [R14.64], !P5 ;  /* 0x050800000ef77fae */ /* 0x0003e2000e901d54 */
        /* <DEDUP_REMOVED lines=11> */
.L_x_995:
[----:B--23--:R-:W-:Y:S01]  /*e010*/  FMNMX.FTZ R137, R143, R2, !PT ;  /* 0x000000028f897209 */ /* 0x00cfe20007810000 */
[----:B----4-:R-:W-:Y:S01]  /*e020*/  LDSM.16.MT88.4 R20, [R225+0x2080] ;  /* 0x00208000e114783b */ /* 0x010fe20000004200 */
[----:B------:R-:W-:Y:S01]  /*e030*/  FMNMX.FTZ R0, R192, R132, !PT ;  /* 0x00000084c0007209 */ /* 0x000fe20007810000 */
[----:B------:R-:W-:Y:S01]  /*e040*/  UISETP.GT.AND UP0, UPT, UR23, UR4, UPT ;  /* 0x000000041700728c */ /* 0x000fe2000bf04270 */
[----:B------:R-:W-:Y:S01]  /*e050*/  FMNMX.FTZ R137, R195, R137, !PT ;  /* 0x00000089c3897209 */ /* 0x000fe20007810000 */
[----:B------:R-:W-:Y:S01]  /*e060*/  UIADD3 UR23, UR23, -0x1, URZ ;  /* 0xffffffff17177890 */ /* 0x000fe2000fffe03f */
[----:B------:R-:W-:Y:S02]  /*e070*/  FMNMX.FTZ R0, R204, R0, !PT ;  /* 0x00000000cc007209 */ /* 0x000fe40007810000 */
[----:B------:R-:W-:Y:S01]  /*e080*/  FMNMX.FTZ R137, R142, R137, !PT ;  /* 0x000000898e897209 */ /* 0x000fe20007810000 */
[----:B------:R-:W-:Y:S01]  /*e090*/  LDSM.16.MT88.4 R36, [R226+0x2080] ;  /* 0x00208000e224783b */ /* 0x000fe20000004200 */
[----:B-1----:R-:W-:Y:S02]  /*e0a0*/  FMNMX.FTZ R0, R18, R0, !PT ;  /* 0x0000000012007209 */ /* 0x002fe40007810000 */
        /* <DEDUP_REMOVED lines=21> */
[----:B------:R-:W-:Y:S02]  /*e200*/  PLOP3.LUT P0, PT, PT, PT, UP0, 0x80, 0x0 ;  /* 0x000000000000781c */ /* 0x000fe40003f0f008 */
[----:B------:R-:W-:Y:S04]  /*e210*/  FMNMX.FTZ R3, R205, R3, !PT ;  /* 0x00000003cd037209 */ /* 0x000fe80007810000 */
[----:B------:R-:W-:Y:S01]  /*e220*/  FMNMX.FTZ R3, R194, R3, !PT ;  /* 0x00000003c2037209 */ /* 0x000fe20007810000 */
[----:B------:R-:W2:Y:S03]  /*e230*/  SHFL.BFLY PT, R136, R0, 0x2, 0x1f ;  /* 0x0c401f0000887f89 */ /* 0x000ea600000e0000 */
[----:B------:R-:W-:Y:S04]  /*e240*/  FMNMX.FTZ R3, R193, R3, !PT ;  /* 0x00000003c1037209 */ /* 0x000fe80007810000 */
[----:B------:R-:W-:Y:S04]  /*e250*/  FMNMX.FTZ R3, R220, R3, !PT ;  /* 0x00000003dc037209 */ /* 0x000fe80007810000 */
[----:B------:R-:W-:Y:S04]  /*e260*/  FMNMX.FTZ R3, R215, R3, !PT ;  /* 0x00000003d7037209 */ /* 0x000fe80007810000 */
[----:B------:R-:W-:Y:S04]  /*e270*/  FMNMX.FTZ R3, R244, R3, !PT ;  /* 0x00000003f4037209 */ /* 0x000fe80007810000 */
[----:B------:R-:W-:Y:S04]  /*e280*/  FMNMX.FTZ R3, R223, R3, !PT ;  /* 0x00000003df037209 */ /* 0x000fe80007810000 */
[----:B------:R-:W-:Y:S02]  /*e290*/  FMNMX.FTZ R3, R217, R3, !PT ;  /* 0x00000003d9037209 */ /* 0x000fe40007810000 */
[----:B-1----:R-:W-:Y:S02]  /*e2a0*/  FMNMX.FTZ R137, R137, R4, !PT ;  /* 0x0000000489897209 */ /* 0x002fe40007810000 */
[----:B------:R-:W-:Y:S02]  /*e2b0*/  FMNMX.FTZ R4, R200, R139, !PT ;  /* 0x0000008bc8047209 */ /* 0x000fe40007810000 */
[----:B--2---:R-:W-:Y:S01]  /*e2c0*/  FMNMX.FTZ R136, R0, R136, !PT ;  /* 0x0000008800887209 */ /* 0x004fe20007810000 */
[----:B------:R-:W1:Y:S01]  /*e2d0*/  SHFL.BFLY PT, R7, R137, 0x1, 0x1f ;  /* 0x0c201f0089077f89 */ /* 0x000e6200000e0000 */
[----:B------:R-:W-:Y:S02]  /*e2e0*/  FMNMX.FTZ R4, R206, R4, !PT ;  /* 0x00000004ce047209 */ /* 0x000fe40007810000 */
[----:B------:R-:W-:Y:S02]  /*e2f0*/  FMNMX.FTZ R3, R218, R3, !PT ;  /* 0x00000003da037209 */ /* 0x000fe40007810000 */
[----:B------:R-:W-:Y:S02]  /*e300*/  FMNMX.FTZ R0, R203, R4, !PT ;  /* 0x00000004cb007209 */ /* 0x000fe40007810000 */
[----:B------:R-:W-:Y:S01]  /*e310*/  FMNMX.FTZ R3, R41, R3, !PT ;  /* 0x0000000329037209 */ /* 0x000fe20007810000 */
[----:B------:R-:W2:Y:S01]  /*e320*/  SHFL.BFLY PT, R6, R136, 0x1, 0x1f ;  /* 0x0c201f0088067f89 */ /* 0x000ea200000e0000 */
[----:B------:R-:W-:Y:S02]  /*e330*/  FMNMX.FTZ R0, R202, R0, !PT ;  /* 0x00000000ca007209 */ /* 0x000fe40007810000 */
[----:B------:R-:W-:Y:S02]  /*e340*/  FMNMX.FTZ R3, R40, R3, !PT ;  /* 0x0000000328037209 */ /* 0x000fe40007810000 */
[----:B------:R-:W-:Y:S03]  /*e350*/  FMNMX.FTZ R0, R221, R0, !PT ;  /* 0x00000000dd007209 */ /* 0x000fe60007810000 */
[----:B------:R-:W3:Y:S01]  /*e360*/  SHFL.BFLY PT, R5, R3, 0x2, 0x1f ;  /* 0x0c401f0003057f89 */ /* 0x000ee200000e0000 */
[----:B------:R-:W-:Y:S04]  /*e370*/  FMNMX.FTZ R0, R222, R0, !PT ;  /* 0x00000000de007209 */ /* 0x000fe80007810000 */
[----:B------:R-:W-:Y:S02]  /*e380*/  FMNMX.FTZ R0, R245, R0, !PT ;  /* 0x00000000f5007209 */ /* 0x000fe40007810000 */
[----:B-1----:R-:W-:Y:S02]  /*e390*/  FMNMX.FTZ R137, R137, R7, !PT ;  /* 0x0000000789897209 */ /* 0x002fe40007810000 */
[----:B------:R-:W-:Y:S03]  /*e3a0*/  FMNMX.FTZ R4, R246, R0, !PT ;  /* 0x00000000f6047209 */ /* 0x000fe60007810000 */
[----:B------:R-:W-:Y:S01]  /*e3b0*/  FADD.FTZ R0, -R137, R2 ;  /* 0x0000000289007221 */ /* 0x000fe20000010100 */
[----:B------:R-:W-:Y:S01]  /*e3c0*/  FMNMX.FTZ R4, R219, R4, !PT ;  /* 0x00000004db047209 */ /* 0x000fe20007810000 */
[----:B------:R-:W-:Y:S01]  /*e3d0*/  FMUL.FTZ R196, R137, c[0x0][0x2d0] ;  /* 0x0000b40089c47a20 */ /* 0x000fe20000410000 */
[----:B--2---:R-:W-:Y:S01]  /*e3e0*/  FMNMX.FTZ R136, R136, R6, !PT ;  /* 0x0000000688887209 */ /* 0x004fe20007810000 */
[----:B------:R-:W-:Y:S01]  /*e3f0*/  FMUL.FTZ R2, R0, c[0x0][0x2d0] ;  /* 0x0000b40000027a20 */ /* 0x000fe20000410000 */
[----:B------:R-:W-:Y:S01]  /*e400*/  FMNMX.FTZ R0, R42, R4, !PT ;  /* 0x000000042a007209 */ /* 0x000fe20007810000 */
[----:B------:R-:W-:Y:S02]  /*e410*/  FFMA.FTZ R4, R143, c[0x0][0x2d0], -R196 ;  /* 0x0000b4008f047a23 */ /* 0x000fe400000108c4 */
[----:B-----5:R1:W2:Y:S01]  /*e420*/  MUFU.EX2 R134, R2 ;  /* 0x0000000200867308 */ /* 0x0202a20000000800 */
[----:B------:R-:W-:Y:S02]  /*e430*/  FMNMX.FTZ R0, R140, R0, !PT ;  /* 0x000000008c007209 */ /* 0x000fe40007810000 */
[----:B---3--:R-:W-:Y:S02]  /*e440*/  FMNMX.FTZ R3, R3, R5, !PT ;  /* 0x0000000503037209 */ /* 0x008fe40007810000 */
[----:B------:R-:W-:Y:S03]  /*e450*/  FMNMX.FTZ R0, R141, R0, !PT ;  /* 0x000000008d007209 */ /* 0x000fe60007810000 */
[----:B------:R-:W3:Y:S02]  /*e460*/  SHFL.BFLY PT, R135, R3, 0x1, 0x1f ;  /* 0x0c201f0003877f89 */ /* 0x000ee400000e0000 */
[----:B------:R-:W-:Y:S01]  /*e470*/  MUFU.EX2 R29, R4 ;  /* 0x00000004001d7308 */ /* 0x000fe20000000800 */
[----:B-1----:R-:W-:Y:S02]  /*e480*/  FADD.FTZ R2, -R136, R132 ;  /* 0x0000008488027221 */ /* 0x002fe40000010100 */
[----:B--2---:R-:W-:Y:S02]  /*e490*/  FMUL.FTZ R16, R134, R156 ;  /* 0x0000009c86107220 */ /* 0x004fe40000410000 */
[----:B------:R-:W-:Y:S02]  /*e4a0*/  FMUL.FTZ R2, R2, c[0x0][0x2d0] ;  /* 0x0000b40002027a20 */ /* 0x000fe40000410000 */
[C---:B------:R-:W-:Y:S03]  /*e4b0*/  FMUL.FTZ R48, R134.reuse, R188 ;  /* 0x000000bc86307220 */ /* 0x040fe60000410000 */
[----:B------:R1:W2:Y:S01]  /*e4c0*/  MUFU.EX2 R133, R2 ;  /* 0x0000000200857308 */ /* 0x0002a20000000800 */
[----:B---3--:R-:W-:Y:S01]  /*e4d0*/  FMNMX.FTZ R135, R3, R135, !PT ;  /* 0x0000008703877209 */ /* 0x008fe20007810000 */
[C---:B------:R-:W-:Y:S01]  /*e4e0*/  FMUL.FTZ R49, R134.reuse, R189 ;  /* 0x000000bd86317220 */ /* 0x040fe20000410000 */
[----:B------:R-:W3:Y:S01]  /*e4f0*/  SHFL.BFLY PT, R3, R0, 0x2, 0x1f ;  /* 0x0c401f0000037f89 */ /* 0x000ee200000e0000 */
[C---:B------:R-:W-:Y:S02]  /*e500*/  FMUL.FTZ R52, R134.reuse, R52 ;  /* 0x0000003486347220 */ /* 0x040fe40000410000 */
[C---:B------:R-:W-:Y:S02]  /*e510*/  FMUL.FTZ R143, R135.reuse, c[0x0][0x2d0] ;  /* 0x0000b400878f7a20 */ /* 0x040fe40000410000 */
[C---:B------:R-:W-:Y:S02]  /*e520*/  FMUL.FTZ R53, R134.reuse, R53 ;  /* 0x0000003586357220 */ /* 0x040fe40000410000 */
[C---:B------:R-:W-:Y:S02]  /*e530*/  FMUL.FTZ R64, R134.reuse, R64 ;  /* 0x0000004086407220 */ /* 0x040fe40000410000 */
[C---:B------:R-:W-:Y:S02]  /*e540*/  FMUL.FTZ R65, R134.reuse, R65 ;  /* 0x0000004186417220 */ /* 0x040fe40000410000 */
[C---:B------:R-:W-:Y:S02]  /*e550*/  FMUL.FTZ R68, R134.reuse, R68 ;  /* 0x0000004486447220 */ /* 0x040fe40000410000 */
[C---:B------:R-:W-:Y:S02]  /*e560*/  FMUL.FTZ R69, R134.reuse, R69 ;  /* 0x0000004586457220 */ /* 0x040fe40000410000 */
[C---:B------:R-:W-:Y:S02]  /*e570*/  FMUL.FTZ R80, R134.reuse, R80 ;  /* 0x0000005086507220 */ /* 0x040fe40000410000 */
[C---:B------:R-:W-:Y:S02]  /*e580*/  FMUL.FTZ R81, R134.reuse, R81 ;  /* 0x0000005186517220 */ /* 0x040fe40000410000 */
[----:B------:R-:W-:Y:S02]  /*e590*/  FMUL.FTZ R84, R134, R84 ;  /* 0x0000005486547220 */ /* 0x000fe40000410000 */
[----:B-1----:R-:W-:Y:S02]  /*e5a0*/  FADD.FTZ R2, -R135, R138 ;  /* 0x0000008a87027221 */ /* 0x002fe40000010100 */
[--C-:B------:R-:W-:Y:S01]  /*e5b0*/  FFMA.FTZ R138, R207, c[0x0][0x2d0], -R196.reuse ;  /* 0x0000b400cf8a7a23 */ /* 0x100fe200000108c4 */
[----:B---3--:R-:W-:Y:S01]  /*e5c0*/  FMNMX.FTZ R0, R0, R3, !PT ;  /* 0x0000000300007209 */ /* 0x008fe20007810000 */
[----:B------:R-:W-:Y:S02]  /*e5d0*/  FMUL.FTZ R2, R2, c[0x0][0x2d0] ;  /* 0x0000b40002027a20 */ /* 0x000fe40000410000 */
[--C-:B------:R-:W-:Y:S02]  /*e5e0*/  FFMA.FTZ R3, R17, c[0x0][0x2d0], -R196.reuse ;  /* 0x0000b40011037a23 */ /* 0x100fe400000108c4 */
[----:B------:R1:W3:Y:S01]  /*e5f0*/  MUFU.EX2 R132, R2 ;  /* 0x0000000200847308 */ /* 0x0002e20000000800 */
[C---:B--2---:R-:W-:Y:S02]  /*e600*/  FMUL.FTZ R6, R133.reuse, R146 ;  /* 0x0000009285067220 */ /* 0x044fe40000410000 */
[C---:B------:R-:W-:Y:S02]  /*e610*/  FMUL.FTZ R7, R133.reuse, R147 ;  /* 0x0000009385077220 */ /* 0x040fe40000410000 */
[----:B------:R-:W-:Y:S02]  /*e620*/  FMUL.FTZ R17, R134, R157 ;  /* 0x0000009d86117220 */ /* 0x000fe40000410000 */
[C---:B------:R-:W-:Y:S02]  /*e630*/  FMUL.FTZ R50, R133.reuse, R190 ;  /* 0x000000be85327220 */ /* 0x040fe40000410000 */
[C---:B------:R-:W-:Y:S01]  /*e640*/  FMUL.FTZ R51, R133.reuse, R191 ;  /* 0x000000bf85337220 */ /* 0x040fe20000410000 */
[----:B------:R-:W-:Y:S01]  /*e650*/  MUFU.EX2 R8, R3 ;  /* 0x0000000300087308 */ /* 0x000fe20000000800 */
[C---:B------:R-:W-:Y:S01]  /*e660*/  FMUL.FTZ R54, R133.reuse, R54 ;  /* 0x0000003685367220 */ /* 0x040fe20000410000 */
[----:B------:R-:W-:Y:S01]  /*e670*/  LDSM.16.MT88.4 R188, [R228+0x3080] ;  /* 0x00308000e4bc783b */ /* 0x000fe20000004200 */
[C---:B------:R-:W-:Y:S02]  /*e680*/  FMUL.FTZ R55, R133.reuse, R55 ;  /* 0x0000003785377220 */ /* 0x040fe40000410000 */
[C---:B------:R-:W-:Y:S02]  /*e690*/  FMUL.FTZ R66, R133.reuse, R66 ;  /* 0x0000004285427220 */ /* 0x040fe40000410000 */
[C---:B------:R-:W-:Y:S02]  /*e6a0*/  FMUL.FTZ R67, R133.reuse, R67 ;  /* 0x0000004385437220 */ /* 0x040fe40000410000 */
[C---:B------:R-:W-:Y:S02]  /*e6b0*/  FMUL.FTZ R70, R133.reuse, R70 ;  /* 0x0000004685467220 */ /* 0x040fe40000410000 */
[C---:B------:R-:W-:Y:S02]  /*e6c0*/  FMUL.FTZ R71, R133.reuse, R71 ;  /* 0x0000004785477220 */ /* 0x040fe40000410000 */
[----:B------:R-:W-:Y:S02]  /*e6d0*/  FMUL.FTZ R82, R133, R82 ;  /* 0x0000005285527220 */ /* 0x000fe40000410000 */
[--C-:B-1----:R-:W-:Y:S02]  /*e6e0*/  FFMA.FTZ R2, R195, c[0x0][0x2d0], -R196.reuse ;  /* 0x0000b400c3027a23 */ /* 0x102fe400000108c4 */
[C---:B---3--:R-:W-:Y:S02]  /*e6f0*/  FMUL.FTZ R12, R132.reuse, R152 ;  /* 0x00000098840c7220 */ /* 0x048fe40000410000 */
[----:B------:R1:W-:Y:S01]  /*e700*/  MUFU.EX2 R10, R2 ;  /* 0x00000002000a7308 */ /* 0x0003e20000000800 */
        /* <DEDUP_REMOVED lines=12> */
[----:B-1----:R-:W-:Y:S02]  /*e7d0*/  FFMA.FTZ R2, R142, c[0x0][0x2d0], -R196 ;  /* 0x0000b4008e027a23 */ /* 0x002fe400000108c4 */
[----:B------:R-:W-:Y:S02]  /*e7e0*/  FMUL.FTZ R142, R136, c[0x0][0x2d0] ;  /* 0x0000b400888e7a20 */ /* 0x000fe40000410000 */
[----:B------:R1:W-:Y:S01]  /*e7f0*/  MUFU.EX2 R30, R2 ;  /* 0x00000002001e7308 */ /* 0x0003e20000000800 */
[C---:B------:R-:W-:Y:S02]  /*e800*/  FMUL.FTZ R83, R133.reuse, R83 ;  /* 0x0000005385537220 */ /* 0x040fe40000410000 */
[--C-:B------:R-:W-:Y:S02]  /*e810*/  FFMA.FTZ R3, R192, c[0x0][0x2d0], -R142.reuse ;  /* 0x0000b400c0037a23 */ /* 0x100fe4000001088e */
[----:B------:R-:W-:Y:S02]  /*e820*/  FMUL.FTZ R85, R134, R85 ;  /* 0x0000005586557220 */ /* 0x000fe40000410000 */
[C---:B------:R-:W-:Y:S02]  /*e830*/  FMUL.FTZ R86, R133.reuse, R86 ;  /* 0x0000005685567220 */ /* 0x040fe40000410000 */
[C---:B------:R-:W-:Y:S01]  /*e840*/  FMUL.FTZ R87, R133.reuse, R87 ;  /* 0x0000005785577220 */ /* 0x040fe20000410000 */
[----:B------:R2:W-:Y:S01]  /*e850*/  MUFU.EX2 R43, R3 ;  /* 0x00000003002b7308 */ /* 0x0005e20000000800 */
[C---:B------:R-:W-:Y:S02]  /*e860*/  FMUL.FTZ R88, R132.reuse, R88 ;  /* 0x0000005884587220 */ /* 0x040fe40000410000 */
[C---:B------:R-:W-:Y:S02]  /*e870*/  FMUL.FTZ R89, R132.reuse, R89 ;  /* 0x0000005984597220 */ /* 0x040fe40000410000 */
[C---:B------:R-:W-:Y:S02]  /*e880*/  FMUL.FTZ R92, R132.reuse, R92 ;  /* 0x0000005c845c7220 */ /* 0x040fe40000410000 */
[----:B------:R-:W-:Y:S02]  /*e890*/  FMUL.FTZ R93, R132, R93 ;  /* 0x0000005d845d7220 */ /* 0x000fe40000410000 */
[C---:B------:R-:W-:Y:S02]  /*e8a0*/  FMUL.FTZ R96, R134.reuse, R96 ;  /* 0x0000006086607220 */ /* 0x040fe40000410000 */
[C---:B------:R-:W-:Y:S02]  /*e8b0*/  FMUL.FTZ R97, R134.reuse, R97 ;  /* 0x0000006186617220 */ /* 0x040fe40000410000 */
[C---:B------:R-:W-:Y:S01]  /*e8c0*/  FMUL.FTZ R98, R133.reuse, R98 ;  /* 0x0000006285627220 */ /* 0x040fe20000410000 */
[----:B-1----:R-:W1:Y:S01]  /*e8d0*/  SHFL.BFLY PT, R2, R0, 0x1, 0x1f ;  /* 0x0c201f0000027f89 */ /* 0x002e6200000e0000 */
[C---:B------:R-:W-:Y:S02]  /*e8e0*/  FMUL.FTZ R99, R133.reuse, R99 ;  /* 0x0000006385637220 */ /* 0x040fe40000410000 */
[C---:B------:R-:W-:Y:S02]  /*e8f0*/  FMUL.FTZ R100, R134.reuse, R100 ;  /* 0x0000006486647220 */ /* 0x040fe40000410000 */
[----:B------:R-:W-:Y:S02]  /*e900*/  FMUL.FTZ R101, R134, R101 ;  /* 0x0000006586657220 */ /* 0x000fe40000410000 */
[C---:B------:R-:W-:Y:S02]  /*e910*/  FMUL.FTZ R102, R133.reuse, R102 ;  /* 0x0000006685667220 */ /* 0x040fe40000410000 */
[C---:B------:R-:W-:Y:S02]  /*e920*/  FMUL.FTZ R103, R133.reuse, R103 ;  /* 0x0000006785677220 */ /* 0x040fe40000410000 */
[--C-:B--2---:R-:W-:Y:S01]  /*e930*/  FFMA.FTZ R3, R204, c[0x0][0x2d0], -R142.reuse ;  /* 0x0000b400cc037a23 */ /* 0x104fe2000001088e */
[----:B------:R-:W-:Y:S01]  /*e940*/  MOV R204, R40 ;  /* 0x0000002800cc7202 */ /* 0x000fe20000000f00 */
[C---:B------:R-:W-:Y:S02]  /*e950*/  FMUL.FTZ R40, R132.reuse, R180 ;  /* 0x000000b484287220 */ /* 0x040fe40000410000 */
[----:B------:R2:W3:Y:S01]  /*e960*/  MUFU.EX2 R11, R3 ;  /* 0x00000003000b7308 */ /* 0x0004e20000000800 */
[C---:B------:R-:W-:Y:S02]  /*e970*/  FMUL.FTZ R104, R132.reuse, R104 ;  /* 0x0000006884687220 */ /* 0x040fe40000410000 */
[C---:B------:R-:W-:Y:S02]  /*e980*/  FMUL.FTZ R105, R132.reuse, R105 ;  /* 0x0000006984697220 */ /* 0x040fe40000410000 */
[C---:B------:R-:W-:Y:S02]  /*e990*/  FMUL.FTZ R108, R132.reuse, R108 ;  /* 0x0000006c846c7220 */ /* 0x040fe40000410000 */
[----:B------:R-:W-:Y:S02]  /*e9a0*/  FMUL.FTZ R109, R132, R109 ;  /* 0x0000006d846d7220 */ /* 0x000fe40000410000 */
[C---:B------:R-:W-:Y:S01]  /*e9b0*/  FMUL.FTZ R112, R134.reuse, R112 ;  /* 0x0000007086707220 */ /* 0x040fe20000410000 */
[----:B------:R4:W-:Y:S01]  /*e9c0*/  MUFU.EX2 R180, R138 ;  /* 0x0000008a00b47308 */ /* 0x0009e20000000800 */
[C---:B------:R-:W-:Y:S02]  /*e9d0*/  FMUL.FTZ R113, R134.reuse, R113 ;  /* 0x0000007186717220 */ /* 0x040fe40000410000 */
[C---:B------:R-:W-:Y:S02]  /*e9e0*/  FMUL.FTZ R114, R133.reuse, R114 ;  /* 0x0000007285727220 */ /* 0x040fe40000410000 */
[C---:B------:R-:W-:Y:S02]  /*e9f0*/  FMUL.FTZ R115, R133.reuse, R115 ;  /* 0x0000007385737220 */ /* 0x040fe40000410000 */
[C---:B------:R-:W-:Y:S02]  /*ea00*/  FMUL.FTZ R116, R134.reuse, R116 ;  /* 0x0000007486747220 */ /* 0x040fe40000410000 */
[----:B------:R-:W-:Y:S02]  /*ea10*/  FMUL.FTZ R117, R134, R117 ;  /* 0x0000007586757220 */ /* 0x000fe40000410000 */
[C---:B------:R-:W-:Y:S02]  /*ea20*/  FMUL.FTZ R118, R133.reuse, R118 ;  /* 0x0000007685767220 */ /* 0x040fe40000410000 */
[C---:B------:R-:W-:Y:S02]  /*ea30*/  FMUL.FTZ R119, R133.reuse, R119 ;  /* 0x0000007785777220 */ /* 0x040fe40000410000 */
[----:B--2---:R-:W-:Y:S02]  /*ea40*/  FFMA.FTZ R3, R18, c[0x0][0x2d0], -R142 ;  /* 0x0000b40012037a23 */ /* 0x004fe4000001088e */
[----:B------:R-:W-:Y:S02]  /*ea50*/  FMUL.FTZ R18, R133, R158 ;  /* 0x0000009e85127220 */ /* 0x000fe40000410000 */
[----:B------:R1:W-:Y:S01]  /*ea60*/  MUFU.EX2 R31, R3 ;  /* 0x00000003001f7308 */ /* 0x0003e20000000800 */
[C---:B------:R-:W-:Y:S02]  /*ea70*/  FMUL.FTZ R120, R132.reuse, R120 ;  /* 0x0000007884787220 */ /* 0x040fe40000410000 */
[C---:B------:R-:W-:Y:S02]  /*ea80*/  FMUL.FTZ R121, R132.reuse, R121 ;  /* 0x0000007984797220 */ /* 0x040fe40000410000 */
[----:B----4-:R-:W-:Y:S02]  /*ea90*/  FFMA.FTZ R138, R209, c[0x0][0x2d0], -R196 ;  /* 0x0000b400d18a7a23 */ /* 0x010fe400000108c4 */
[C---:B------:R-:W-:Y:S02]  /*eaa0*/  FMUL.FTZ R124, R132.reuse, R124 ;  /* 0x0000007c847c7220 */ /* 0x040fe40000410000 */
[----:B------:R-:W-:Y:S02]  /*eab0*/  FMUL.FTZ R125, R132, R125 ;  /* 0x0000007d847d7220 */ /* 0x000fe40000410000 */
[C---:B------:R-:W-:Y:S02]  /*eac0*/  FMUL.FTZ R128, R134.reuse, R128 ;  /* 0x0000008086807220 */ /* 0x040fe40000410000 */
[----:B------:R-:W-:Y:S02]  /*ead0*/  FMUL.FTZ R129, R134, R129 ;  /* 0x0000008186817220 */ /* 0x000fe40000410000 */
[C---:B------:R-:W-:Y:S02]  /*eae0*/  FMUL.FTZ R130, R133.reuse, R130 ;  /* 0x0000008285827220 */ /* 0x040fe40000410000 */
[----:B------:R-:W-:Y:S01]  /*eaf0*/  FMUL.FTZ R131, R133, R131 ;  /* 0x0000008385837220 */ /* 0x000fe20000410000 */
[----:B-1----:R-:W-:Y:S01]  /*eb00*/  FMNMX.FTZ R3, R0, R2, !PT ;  /* 0x0000000200037209 */ /* 0x002fe20007810000 */
[--C-:B------:R-:W-:Y:S02]  /*eb10*/  FFMA.FTZ R2, R201, c[0x0][0x2d0], -R143.reuse ;  /* 0x0000b400c9027a23 */ /* 0x100fe4000001088f */
[--C-:B------:R-:W-:Y:S02]  /*eb20*/  FFMA.FTZ R0, R19, c[0x0][0x2d0], -R142.reuse ;  /* 0x0000b40013007a23 */ /* 0x100fe4000001088e */
[----:B------:R1:W-:Y:S01]  /*eb30*/  MUFU.EX2 R195, R2 ;  /* 0x0000000200c37308 */ /* 0x0003e20000000800 */
[----:B------:R-:W-:Y:S02]  /*eb40*/  FMUL.FTZ R19, R133, R159 ;  /* 0x0000009f85137220 */ /* 0x000fe40000410000 */
[----:B------:R-:W-:Y:S07]  /*eb50*/  LDSM.16.MT88.4 R156, [R227+0x2080] ;  /* 0x00208000e39c783b */ /* 0x000fee0000004200 */
[----:B------:R2:W-:Y:S01]  /*eb60*/  MUFU.EX2 R9, R0 ;  /* 0x0000000000097308 */ /* 0x0005e20000000800 */
[----:B-1----:R-:W-:Y:S01]  /*eb70*/  FFMA.FTZ R2, R205, c[0x0][0x2d0], -R143 ;  /* 0x0000b400cd027a23 */ /* 0x002fe2000001088f */
[----:B------:R-:W-:Y:S01]  /*eb80*/  MOV R205, R41 ;  /* 0x0000002900cd7202 */ /* 0x000fe20000000f00 */
[----:B------:R-:W-:Y:S07]  /*eb90*/  FMUL.FTZ R41, R132, R181 ;  /* 0x000000b584297220 */ /* 0x000fee0000410000 */
[----:B------:R1:W-:Y:S01]  /*eba0*/  MUFU.EX2 R192, R2 ;  /* 0x0000000200c07308 */ /* 0x0003e20000000800 */
[----:B------:R-:W-:Y:S01]  /*ebb0*/  MOV R184, R205 ;  /* 0x000000cd00b87202 */ /* 0x000fe20000000f00 */
[----:B--2---:R-:W-:Y:S01]  /*ebc0*/  FADD.FTZ R0, -R3, R139 ;  /* 0x0000008b03007221 */ /* 0x004fe20000010100 */
[----:B------:R-:W-:Y:S01]  /*ebd0*/  MOV R139, R33 ;  /* 0x00000021008b7202 */ /* 0x000fe20000000f00 */
[----:B------:R-:W-:Y:S06]  /*ebe0*/  FMUL.FTZ R33, R134, R173 ;  /* 0x000000ad86217220 */ /* 0x000fec0000410000 */
[----:B------:R2:W-:Y:S01]  /*ebf0*/  MUFU.EX2 R173, R138 ;  /* 0x0000008a00ad7308 */ /* 0x0005e20000000800 */
[----:B------:R-:W-:Y:S02]  /*ec00*/  FMUL.FTZ R0, R0, c[0x0][0x2d0] ;  /* 0x0000b40000007a20 */ /* 0x000fe40000410000 */
[--C-:B------:R-:W-:Y:S07]  /*ec10*/  FFMA.FTZ R139, R139, c[0x0][0x2d0], -R142.reuse ;  /* 0x0000b4008b8b7a23 */ /* 0x100fee000001088e */
[----:B------:R-:W4:Y:S01]  /*ec20*/  MUFU.EX2 R0, R0 ;  /* 0x0000000000007308 */ /* 0x000f220000000800 */
[--C-:B-1----:R-:W-:Y:S01]  /*ec30*/  FFMA.FTZ R2, R194, c[0x0][0x2d0], -R143.reuse ;  /* 0x0000b400c2027a23 */ /* 0x102fe2000001088f */
[----:B---3--:R-:W-:Y:S08]  /*ec40*/  MOV R194, R11 ;  /* 0x0000000b00c27202 */ /* 0x008ff00000000f00 */
[----:B------:R1:W-:Y:S01]  /*ec50*/  MUFU.EX2 R24, R2 ;  /* 0x0000000200187308 */ /* 0x0003e20000000800 */
[--C-:B--2---:R-:W-:Y:S09]  /*ec60*/  FFMA.FTZ R138, R211, c[0x0][0x2d0], -R142.reuse ;  /* 0x0000b400d38a7a23 */ /* 0x104ff2000001088e */
[----:B------:R2:W-:Y:S01]  /*ec70*/  MUFU.EX2 R181, R138 ;  /* 0x0000008a00b57308 */ /* 0x0005e20000000800 */
[C---:B----4-:R-:W-:Y:S02]  /*ec80*/  FMUL.FTZ R11, R0.reuse, R151 ;  /* 0x00000097000b7220 */ /* 0x050fe40000410000 */
[C---:B------:R-:W-:Y:S02]  /*ec90*/  FMUL.FTZ R14, R0.reuse, R154 ;  /* 0x0000009a000e7220 */ /* 0x040fe40000410000 */
[C---:B------:R-:W-:Y:S02]  /*eca0*/  FMUL.FTZ R15, R0.reuse, R155 ;  /* 0x0000009b000f7220 */ /* 0x040fe40000410000 */
[----:B------:R-:W3:Y:S01]  /*ecb0*/  LDSM.16.MT88.4 R152, [R228+0x2080] ;  /* 0x00208000e498783b */ /* 0x000ee20000004200 */
[C---:B------:R-:W-:Y:S02]  /*ecc0*/  FMUL.FTZ R26, R0.reuse, R166 ;  /* 0x000000a6001a7220 */ /* 0x040fe40000410000 */
[C---:B------:R-:W-:Y:S02]  /*ecd0*/  FMUL.FTZ R27, R0.reuse, R167 ;  /* 0x000000a7001b7220 */ /* 0x040fe40000410000 */
[--C-:B-1----:R-:W-:Y:S01]  /*ece0*/  FFMA.FTZ R2, R193, c[0x0][0x2d0], -R143.reuse ;  /* 0x0000b400c1027a23 */ /* 0x102fe2000001088f */
[----:B------:R-:W-:Y:S01]  /*ecf0*/  MOV R193, R10 ;  /* 0x0000000a00c17202 */ /* 0x000fe20000000f00 */
[C---:B------:R-:W-:Y:S02]  /*ed00*/  FMUL.FTZ R10, R0.reuse, R150 ;  /* 0x00000096000a7220 */ /* 0x040fe40000410000 */
[----:B------:R1:W4:Y:S01]  /*ed10*/  MUFU.EX2 R5, R2 ;  /* 0x0000000200057308 */ /* 0x0003220000000800 */
[C---:B------:R-:W-:Y:S02]  /*ed20*/  FMUL.FTZ R46, R0.reuse, R186 ;  /* 0x000000ba002e7220 */ /* 0x040fe40000410000 */
[C---:B------:R-:W-:Y:S02]  /*ed30*/  FMUL.FTZ R47, R0.reuse, R187 ;  /* 0x000000bb002f7220 */ /* 0x040fe40000410000 */
[----:B--2---:R-:W-:Y:S02]  /*ed40*/  FFMA.FTZ R138, R213, c[0x0][0x2d0], -R142 ;  /* 0x0000b400d58a7a23 */ /* 0x004fe4000001088e */
        /* <DEDUP_REMOVED lines=9> */
[----:B-1----:R-:W-:Y:S02]  /*ede0*/  FMUL.FTZ R2, R3, c[0x0][0x2d0] ;  /* 0x0000b40003027a20 */ /* 0x002fe40000410000 */
[----:B------:R-:W-:Y:S02]  /*edf0*/  FMUL.FTZ R91, R0, R91 ;  /* 0x0000005b005b7220 */ /* 0x000fe40000410000 */
[--C-:B------:R-:W-:Y:S01]  /*ee00*/  FFMA.FTZ R4, R200, c[0x0][0x2d0], -R2.reuse ;  /* 0x0000b400c8047a23 */ /* 0x100fe20000010802 */
[----:B----4-:R-:W-:Y:S01]  /*ee10*/  MOV R200, R5 ;  /* 0x0000000500c87202 */ /* 0x010fe20000000f00 */
[----:B------:R-:W-:Y:S01]  /*ee20*/  FMUL.FTZ R5, R134, R145 ;  /* 0x0000009186057220 */ /* 0x000fe20000410000 */
[----:B------:R-:W-:Y:S01]  /*ee30*/  F2FP.PACK_AB R145, R194, R43 ;  /* 0x0000002bc291723e */ /* 0x000fe200000000ff */
[----:B------:R1:W2:Y:S01]  /*ee40*/  MUFU.EX2 R35, R4 ;  /* 0x0000000400237308 */ /* 0x0002a20000000800 */
[----:B------:R-:W-:Y:S01]  /*ee50*/  F2FP.PACK_AB R150, R200, R24 ;  /* 0x00000018c896723e */ /* 0x000fe200000000ff */
        /* <DEDUP_REMOVED lines=10> */
[--C-:B------:R-:W-:Y:S02]  /*ef00*/  FFMA.FTZ R140, R140, c[0x0][0x2d0], -R2.reuse ;  /* 0x0000b4008c8c7a23 */ /* 0x100fe40000010802 */
[--C-:B-1----:R-:W-:Y:S01]  /*ef10*/  FFMA.FTZ R4, R206, c[0x0][0x2d0], -R2.reuse ;  /* 0x0000b400ce047a23 */ /* 0x102fe20000010802 */
[----:B------:R-:W-:Y:S01]  /*ef20*/  MOV R206, R9 ;  /* 0x0000000900ce7202 */ /* 0x000fe20000000f00 */
[----:B------:R-:W-:Y:S01]  /*ef30*/  FMUL.FTZ R9, R132, R149 ;  /* 0x0000009584097220 */ /* 0x000fe20000410000 */
[----:B--2---:R-:W-:Y:S01]  /*ef40*/  MOV R166, R35 ;  /* 0x0000002300a67202 */ /* 0x004fe20000000f00 */
[----:B------:R1:W2:Y:S01]  /*ef50*/  MUFU.EX2 R34, R4 ;  /* 0x0000000400227308 */ /* 0x0002a20000000800 */
[----:B------:R-:W-:Y:S01]  /*ef60*/  F2FP.PACK_AB R147, R206, R31 ;  /* 0x0000001fce93723e */ /* 0x000fe200000000ff */
[--C-:B-1----:R-:W-:Y:S01]  /*ef70*/  FFMA.FTZ R4, R203, c[0x0][0x2d0], -R2.reuse ;  /* 0x0000b400cb047a23 */ /* 0x102fe20000010802 */
[----:B--2---:R-:W-:Y:S01]  /*ef80*/  F2FP.PACK_AB R149, R34, R35 ;  /* 0x000000232295723e */ /* 0x004fe200000000ff */
[C---:B------:R-:W-:Y:S01]  /*ef90*/  FMUL.FTZ R35, R133.reuse, R175 ;  /* 0x000000af85237220 */ /* 0x040fe20000410000 */
[----:B------:R-:W-:Y:S05]  /*efa0*/  MOV R165, R34 ;  /* 0x0000002200a57202 */ /* 0x000fea0000000f00 */
[----:B------:R1:W2:Y:S01]  /*efb0*/  MUFU.EX2 R28, R4 ;  /* 0x00000004001c7308 */ /* 0x0002a20000000800 */
[----:B------:R-:W-:Y:S01]  /*efc0*/  FMUL.FTZ R34, R133, R174 ;  /* 0x000000ae85227220 */ /* 0x000fe20000410000 */
[----:B------:R-:W-:Y:S01]  /*efd0*/  MOV R203, R42 ;  /* 0x0000002a00cb7202 */ /* 0x000fe20000000f00 */
[----:B------:R-:W-:Y:S03]  /*efe0*/  FMUL.FTZ R42, R0, R182 ;  /* 0x000000b6002a7220 */ /* 0x000fe60000410000 */
[----:B------:R-:W-:Y:S01]  /*eff0*/  MOV R185, R203 ;  /* 0x000000cb00b97202 */ /* 0x000fe20000000f00 */
[----:B-1----:R-:W-:Y:S01]  /*f000*/  FFMA.FTZ R4, R202, c[0x0][0x2d0], -R2 ;  /* 0x0000b400ca047a23 */ /* 0x002fe20000010802 */
[----:B------:R-:W-:Y:S01]  /*f010*/  MOV R202, R8 ;  /* 0x0000000800ca7202 */ /* 0x000fe20000000f00 */
[----:B------:R-:W-:Y:S01]  /*f020*/  FMUL.FTZ R8, R132, R148 ;  /* 0x0000009484087220 */ /* 0x000fe20000410000 */
[----:B------:R-:W-:Y:S01]  /*f030*/  F2FP.PACK_AB R148, R192, R195 ;  /* 0x000000c3c094723e */ /* 0x000fe200000000ff */
[----:B------:R1:W4:Y:S01]  /*f040*/  MUFU.EX2 R201, R4 ;  /* 0x0000000400c97308 */ /* 0x0003220000000800 */
[----:B------:R-:W-:Y:S02]  /*f050*/  F2FP.PACK_AB R146, R202, R30 ;  /* 0x0000001eca92723e */ /* 0x000fe400000000ff */
[----:B--2---:R-:W-:Y:S01]  /*f060*/  MOV R167, R28 ;  /* 0x0000001c00a77202 */ /* 0x004fe20000000f00 */
[----:B-1----:R-:W-:Y:S01]  /*f070*/  FMUL.FTZ R4, R134, R144 ;  /* 0x0000009086047220 */ /* 0x002fe20000410000 */
[-C--:B------:R-:W-:Y:S02]  /*f080*/  F2FP.PACK_AB R144, R193, R29.reuse ;  /* 0x0000001dc190723e */ /* 0x080fe400000000ff */
[----:B----4-:R-:W-:Y:S01]  /*f090*/  F2FP.PACK_AB R151, R201, R28 ;  /* 0x0000001cc997723e */ /* 0x010fe200000000ff */
[C---:B------:R-:W-:Y:S01]  /*f0a0*/  FMUL.FTZ R28, R132.reuse, R168 ;  /* 0x000000a8841c7220 */ /* 0x040fe20000410000 */
[----:B------:R-:W-:Y:S01]  /*f0b0*/  MOV R168, R29 ;  /* 0x0000001d00a87202 */ /* 0x000fe20000000f00 */
[----:B------:R-:W-:Y:S01]  /*f0c0*/  FMUL.FTZ R29, R132, R169 ;  /* 0x000000a9841d7220 */ /* 0x000fe20000410000 */
[----:B------:R-:W-:Y:S01]  /*f0d0*/  MOV R169, R43 ;  /* 0x0000002b00a97202 */ /* 0x000fe20000000f00 */
[-C--:B------:R-:W-:Y:S05]  /*f0e0*/  HMMA.16816.F32 R4, R144, R20.reuse, R4 ;  /* 0x000000149004723c */ /* 0x080fea0000001804 */
[----:B------:R-:W-:Y:S01]  /*f0f0*/  FMUL.FTZ R43, R0, R183 ;  /* 0x000000b7002b7220 */ /* 0x000fe20000410000 */
[----:B------:R-:W-:Y:S02]  /*f100*/  MOV R183, R204 ;  /* 0x000000cc00b77202 */ /* 0x000fe40000000f00 */
[C---:B------:R-:W-:Y:S07]  /*f110*/  HMMA.16816.F32 R8, R148.reuse, R20, R8 ;  /* 0x000000149408723c */ /* 0x040fee0000001808 */
[C---:B------:R-:W-:Y:S01]  /*f120*/  FMUL.FTZ R20, R134.reuse, R160 ;  /* 0x000000a086147220 */ /* 0x040fe20000410000 */
[-C--:B------:R-:W-:Y:S01]  /*f130*/  HMMA.16816.F32 R12, R148, R22.reuse, R12 ;  /* 0x00000016940c723c */ /* 0x080fe2000000180c */
[----:B------:R1:W-:Y:S03]  /*f140*/  MUFU.EX2 R160, R138 ;  /* 0x0000008a00a07308 */ /* 0x0003e60000000800 */
[----:B------:R-:W-:Y:S01]  /*f150*/  FMUL.FTZ R21, R134, R161 ;  /* 0x000000a186157220 */ /* 0x000fe20000410000 */
[----:B------:R-:W-:Y:S01]  /*f160*/  MOV R161, R30 ;  /* 0x0000001e00a17202 */ /* 0x000fe20000000f00 */
[----:B------:R-:W-:Y:S02]  /*f170*/  FMUL.FTZ R30, R0, R170 ;  /* 0x000000aa001e7220 */ /* 0x000fe40000410000 */
[C---:B------:R-:W-:Y:S07]  /*f180*/  HMMA.16816.F32 R16, R144.reuse, R22, R16 ;  /* 0x000000169010723c */ /* 0x040fee0000001810 */
[C---:B------:R-:W-:Y:S01]  /*f190*/  FMUL.FTZ R23, R133.reuse, R163 ;  /* 0x000000a385177220 */ /* 0x040fe20000410000 */
[----:B------:R-:W-:Y:S01]  /*f1a0*/  MOV R163, R24 ;  /* 0x0000001800a37202 */ /* 0x000fe20000000f00 */
[----:B------:R-:W-:Y:S03]  /*f1b0*/  FMUL.FTZ R24, R132, R164 ;  /* 0x000000a484187220 */ /* 0x000fe60000410000 */
[----:B------:R-:W-:Y:S01]  /*f1c0*/  MOV R164, R32 ;  /* 0x0000002000a47202 */ /* 0x000fe20000000f00 */
[----:B------:R-:W-:Y:S02]  /*f1d0*/  FMUL.FTZ R32, R134, R172 ;  /* 0x000000ac86207220 */ /* 0x000fe40000410000 */
[C---:B------:R-:W-:Y:S01]  /*f1e0*/  FMUL.FTZ R22, R133.reuse, R162 ;  /* 0x000000a285167220 */ /* 0x040fe20000410000 */
[----:B------:R-:W-:Y:S01]  /*f1f0*/  MOV R162, R31 ;  /* 0x0000001f00a27202 */ /* 0x000fe20000000f00 */
[--C-:B-1----:R-:W-:Y:S02]  /*f200*/  FFMA.FTZ R138, R208, c[0x0][0x2d0], -R196.reuse ;  /* 0x0000b400d08a7a23 */ /* 0x102fe400000108c4 */
[----:B------:R-:W-:Y:S02]  /*f210*/  FMUL.FTZ R31, R0, R171 ;  /* 0x000000ab001f7220 */ /* 0x000fe40000410000 */
[----:B------:R1:W-:Y:S01]  /*f220*/  MUFU.EX2 R170, R138 ;  /* 0x0000008a00aa7308 */ /* 0x0003e20000000800 */
[-C--:B------:R-:W-:Y:S08]  /*f230*/  HMMA.16816.F32 R20, R144, R36.reuse, R20 ;  /* 0x000000249014723c */ /* 0x080ff00000001814 */
[C---:B------:R-:W-:Y:S07]  /*f240*/  HMMA.16816.F32 R24, R148.reuse, R36, R24 ;  /* 0x000000249418723c */ /* 0x040fee0000001818 */
[C---:B------:R-:W-:Y:S01]  /*f250*/  FMUL.FTZ R36, R134.reuse, R176 ;  /* 0x000000b086247220 */ /* 0x040fe20000410000 */
[-C--:B------:R-:W-:Y:S04]  /*f260*/  HMMA.16816.F32 R28, R148, R38.reuse, R28 ;  /* 0x00000026941c723c */ /* 0x080fe8000000181c */
[----:B------:R-:W-:Y:S01]  /*f270*/  MOV R176, R164 ;  /* 0x000000a400b07202 */ /* 0x000fe20000000f00 */
[----:B------:R-:W-:Y:S01]  /*f280*/  FMUL.FTZ R37, R134, R177 ;  /* 0x000000b186257220 */ /* 0x000fe20000410000 */
[----:B------:R-:W-:Y:S01]  /*f290*/  MOV R177, R206 ;  /* 0x000000ce00b17202 */ /* 0x000fe20000000f00 */
[----:B-1----:R-:W-:Y:S01]  /*f2a0*/  FFMA.FTZ R138, R210, c[0x0][0x2d0], -R196 ;  /* 0x0000b400d28a7a23 */ /* 0x002fe200000108c4 */
[C---:B------:R-:W-:Y:S01]  /*f2b0*/  HMMA.16816.F32 R32, R144.reuse, R38, R32 ;  /* 0x000000269020723c */ /* 0x040fe20000001820 */
[----:B------:R1:W-:Y:S06]  /*f2c0*/  MUFU.EX2 R206, R139 ;  /* 0x0000008b00ce7308 */ /* 0x0003ec0000000800 */
[C---:B------:R-:W-:Y:S01]  /*f2d0*/  FMUL.FTZ R38, R133.reuse, R178 ;  /* 0x000000b285267220 */ /* 0x040fe20000410000 */
[----:B------:R-:W-:Y:S01]  /*f2e0*/  MOV R178, R200 ;  /* 0x000000c800b27202 */ /* 0x000fe20000000f00 */
[----:B------:R-:W-:Y:S02]  /*f2f0*/  FMUL.FTZ R39, R133, R179 ;  /* 0x000000b385277220 */ /* 0x000fe40000410000 */
[----:B------:R2:W-:Y:S01]  /*f300*/  MUFU.EX2 R172, R138 ;  /* 0x0000008a00ac7308 */ /* 0x0005e20000000800 */
[----:B------:R-:W-:Y:S04]  /*f310*/  MOV R179, R201 ;  /* 0x000000c900b37202 */ /* 0x000fe80000000f00 */
[-C--:B---3--:R-:W-:Y:S08]  /*f320*/  HMMA.16816.F32 R36, R144, R152.reuse, R36 ;  /* 0x000000989024723c */ /* 0x088ff00000001824 */
[C---:B------:R-:W-:Y:S04]  /*f330*/  HMMA.16816.F32 R40, R148.reuse, R152, R40 ;  /* 0x000000989428723c */ /* 0x040fe80000001828 */
[--C-:B-1----:R-:W-:Y:S01]  /*f340*/  FFMA.FTZ R139, R216, c[0x0][0x2d0], -R142.reuse ;  /* 0x0000b400d88b7a23 */ /* 0x102fe2000001088e */
[----:B------:R-:W-:Y:S03]  /*f350*/  MOV R216, R180 ;  /* 0x000000b400d87202 */ /* 0x000fe60000000f00 */
[-C--:B------:R-:W-:Y:S04]  /*f360*/  HMMA.16816.F32 R44, R148, R154.reuse, R44 ;  /* 0x0000009a942c723c */ /* 0x080fe8000000182c */
[--C-:B--2---:R-:W-:Y:S04]  /*f370*/  FFMA.FTZ R138, R212, c[0x0][0x2d0], -R142.reuse ;  /* 0x0000b400d48a7a23 */ /* 0x104fe8000001088e */
[C---:B------:R-:W-:Y:S01]  /*f380*/  HMMA.16816.F32 R48, R144.reuse, R154, R48 ;  /* 0x0000009a9030723c */ /* 0x040fe20000001830 */
[----:B------:R1:W-:Y:S01]  /*f390*/  MUFU.EX2 R171, R138 ;  /* 0x0000008a00ab7308 */ /* 0x0003e20000000800 */
[----:B------:R-:W2:Y:S06]  /*f3a0*/  LDSM.16.MT88.4 R152, [R225+0x3880] ;  /* 0x00388000e198783b */ /* 0x000eac0000004200 */
[-C--:B------:R-:W-:Y:S08]  /*f3b0*/  HMMA.16816.F32 R52, R144, R156.reuse, R52 ;  /* 0x0000009c9034723c */ /* 0x080ff00000001834 */
[C---:B------:R-:W-:Y:S08]  /*f3c0*/  HMMA.16816.F32 R56, R148.reuse, R156, R56 ;  /* 0x0000009c9438723c */ /* 0x040ff00000001838 */
[-C--:B------:R-:W-:Y:S04]  /*f3d0*/  HMMA.16816.F32 R60, R148, R158.reuse, R60 ;  /* 0x0000009e943c723c */ /* 0x080fe8000000183c */
[----:B-1----:R-:W-:Y:S04]  /*f3e0*/  FFMA.FTZ R138, R214, c[0x0][0x2d0], -R142 ;  /* 0x0000b400d68a7a23 */ /* 0x002fe8000001088e */
[C---:B------:R-:W-:Y:S01]  /*f3f0*/  HMMA.16816.F32 R64, R144.reuse, R158, R64 ;  /* 0x0000009e9040723c */ /* 0x040fe20000001840 */
[----:B------:R1:W3:Y:S01]  /*f400*/  MUFU.EX2 R174, R138 ;  /* 0x0000008a00ae7308 */ /* 0x0002e20000000800 */
[----:B------:R-:W4:Y:S06]  /*f410*/  LDSM.16.MT88.4 R156, [R226+0x3880] ;  /* 0x00388000e29c783b */ /* 0x000f2c0000004200 */
[-C--:B--2---:R-:W-:Y:S08]  /*f420*/  HMMA.16816.F32 R68, R144, R152.reuse, R68 ;  /* 0x000000989044723c */ /* 0x084ff00000001844 */
[C---:B------:R-:W-:Y:S04]  /*f430*/  HMMA.16816.F32 R72, R148.reuse, R152, R72 ;  /* 0x000000989448723c */ /* 0x040fe80000001848 */
[--C-:B-1----:R-:W-:Y:S04]  /*f440*/  FFMA.FTZ R138, R220, c[0x0][0x2d0], -R143.reuse ;  /* 0x0000b400dc8a7a23 */ /* 0x102fe8000001088f */
[-C--:B------:R-:W-:Y:S01]  /*f450*/  HMMA.16816.F32 R76, R148, R154.reuse, R76 ;  /* 0x0000009a944c723c */ /* 0x080fe2000000184c */
[----:B------:R1:W-:Y:S07]  /*f460*/  MUFU.EX2 R182, R138 ;  /* 0x0000008a00b67308 */ /* 0x0003ee0000000800 */
[C---:B------:R-:W-:Y:S01]  /*f470*/  HMMA.16816.F32 R80, R144.reuse, R154, R80 ;  /* 0x0000009a9050723c */ /* 0x040fe20000001850 */
[----:B------:R-:W2:Y:S07]  /*f480*/  LDSM.16.MT88.4 R152, [R228+0x3880] ;  /* 0x00388000e498783b */ /* 0x000eae0000004200 */
[-C--:B----4-:R-:W-:Y:S08]  /*f490*/  HMMA.16816.F32 R84, R144, R156.reuse, R84 ;  /* 0x0000009c9054723c */ /* 0x090ff00000001854 */
[C---:B------:R-:W-:Y:S04]  /*f4a0*/  HMMA.16816.F32 R88, R148.reuse, R156, R88 ;  /* 0x0000009c9458723c */ /* 0x040fe80000001858 */
[--C-:B-1----:R-:W-:Y:S04]  /*f4b0*/  FFMA.FTZ R138, R215, c[0x0][0x2d0], -R143.reuse ;  /* 0x0000b400d78a7a23 */ /* 0x102fe8000001088f */
[-C--:B------:R-:W-:Y:S01]  /*f4c0*/  HMMA.16816.F32 R92, R148, R158.reuse, R92 ;  /* 0x0000009e945c723c */ /* 0x080fe2000000185c */
[----:B------:R1:W4:Y:S07]  /*f4d0*/  MUFU.EX2 R220, R138 ;  /* 0x0000008a00dc7308 */ /* 0x00032e0000000800 */
[C---:B------:R-:W-:Y:S01]  /*f4e0*/  HMMA.16816.F32 R96, R144.reuse, R158, R96 ;  /* 0x0000009e9060723c */ /* 0x040fe20000001860 */
[----:B------:R-:W4:Y:S07]  /*f4f0*/  LDSM.16.MT88.4 R156, [R227+0x3880] ;  /* 0x00388000e39c783b */ /* 0x000f2e0000004200 */
[-C--:B--2---:R-:W-:Y:S08]  /*f500*/  HMMA.16816.F32 R100, R144, R152.reuse, R100 ;  /* 0x000000989064723c */ /* 0x084ff00000001864 */
[C---:B------:R-:W-:Y:S04]  /*f510*/  HMMA.16816.F32 R104, R148.reuse, R152, R104 ;  /* 0x000000989468723c */ /* 0x040fe80000001868 */
[--C-:B-1----:R-:W-:Y:S01]  /*f520*/  FFMA.FTZ R138, R221, c[0x0][0x2d0], -R2.reuse ;  /* 0x0000b400dd8a7a23 */ /* 0x102fe20000010802 */
[----:B---3--:R-:W-:Y:S03]  /*f530*/  MOV R221, R174 ;  /* 0x000000ae00dd7202 */ /* 0x008fe60000000f00 */
[-C--:B------:R-:W-:Y:S01]  /*f540*/  HMMA.16816.F32 R108, R148, R154.reuse, R108 ;  /* 0x0000009a946c723c */ /* 0x080fe2000000186c */
[----:B------:R1:W-:Y:S07]  /*f550*/  MUFU.EX2 R215, R138 ;  /* 0x0000008a00d77308 */ /* 0x0003ee0000000800 */
[C---:B------:R-:W-:Y:S01]  /*f560*/  HMMA.16816.F32 R112, R144.reuse, R154, R112 ;  /* 0x0000009a9070723c */ /* 0x040fe20000001870 */
[----:B------:R-:W2:Y:S07]  /*f570*/  LDSM.16.MT88.4 R152, [R225+0x2880] ;  /* 0x00288000e198783b */ /* 0x000eae0000004200 */
[-C--:B----4-:R-:W-:Y:S08]  /*f580*/  HMMA.16816.F32 R116, R144, R156.reuse, R116 ;  /* 0x0000009c9074723c */ /* 0x090ff00000001874 */
[C---:B------:R-:W-:Y:S04]  /*f590*/  HMMA.16816.F32 R120, R148.reuse, R156, R120 ;  /* 0x0000009c9478723c */ /* 0x040fe80000001878 */
[--C-:B-1----:R-:W-:Y:S01]  /*f5a0*/  FFMA.FTZ R138, R222, c[0x0][0x2d0], -R2.reuse ;  /* 0x0000b400de8a7a23 */ /* 0x102fe20000010802 */
[----:B------:R-:W-:Y:S02]  /*f5b0*/  MOV R222, R172 ;  /* 0x000000ac00de7202 */ /* 0x000fe40000000f00 */
[----:B------:R-:W-:Y:S01]  /*f5c0*/  MOV R172, R169 ;  /* 0x000000a900ac7202 */ /* 0x000fe20000000f00 */
[-C--:B------:R-:W-:Y:S01]  /*f5d0*/  HMMA.16816.F32 R124, R148, R158.reuse, R124 ;  /* 0x0000009e947c723c */ /* 0x080fe2000000187c */
[----:B------:R1:W3:Y:S03]  /*f5e0*/  MUFU.EX2 R214, R138 ;  /* 0x0000008a00d67308 */ /* 0x0002e60000000800 */
[----:B------:R-:W-:Y:S02]  /*f5f0*/  MOV R169, R163 ;  /* 0x000000a300a97202 */ /* 0x000fe40000000f00 */
[----:B------:R-:W-:Y:S02]  /*f600*/  MOV R175, R172 ;  /* 0x000000ac00af7202 */ /* 0x000fe40000000f00 */
[----:B------:R-:W-:Y:S01]  /*f610*/  HMMA.16816.F32 R128, R144, R158, R128 ;  /* 0x0000009e9080723c */ /* 0x000fe20000001880 */
[----:B------:R-:W-:Y:S03]  /*f620*/  LDSM.16.MT88.4 R156, [R227+0x2880] ;  /* 0x00288000e39c783b */ /* 0x000fe60000004200 */
[----:B------:R-:W-:Y:S02]  /*f630*/  F2FP.PACK_AB R148, R220, R182 ;  /* 0x000000b6dc94723e */ /* 0x000fe400000000ff */
[----:B------:R-:W-:Y:S01]  /*f640*/  MOV R172, R165 ;  /* 0x000000a500ac7202 */ /* 0x000fe20000000f00 */
[--C-:B-1----:R-:W-:Y:S01]  /*f650*/  FFMA.FTZ R138, R244, c[0x0][0x2d0], -R143.reuse ;  /* 0x0000b400f48a7a23 */ /* 0x102fe2000001088f */
[----:B------:R-:W-:Y:S04]  /*f660*/  MOV R244, R171 ;  /* 0x000000ab00f47202 */ /* 0x000fe80000000f00 */
[----:B------:R-:W-:Y:S01]  /*f670*/  MOV R171, R168 ;  /* 0x000000a800ab7202 */ /* 0x000fe20000000f00 */
[----:B------:R1:W-:Y:S01]  /*f680*/  MUFU.EX2 R213, R138 ;  /* 0x0000008a00d57308 */ /* 0x0003e20000000800 */
[----:B------:R-:W-:Y:S02]  /*f690*/  MOV R168, R162 ;  /* 0x000000a200a87202 */ /* 0x000fe40000000f00 */
[----:B------:R-:W-:Y:S02]  /*f6a0*/  F2FP.PACK_AB R147, R221, R244 ;  /* 0x000000f4dd93723e */ /* 0x000fe400000000ff */
[----:B---3--:R-:W-:Y:S02]  /*f6b0*/  F2FP.PACK_AB R149, R214, R215 ;  /* 0x000000d7d695723e */ /* 0x008fe400000000ff */
[----:B------:R-:W-:Y:S01]  /*f6c0*/  MOV R174, R171 ;  /* 0x000000ab00ae7202 */ /* 0x000fe20000000f00 */
[--C-:B-1----:R-:W-:Y:S01]  /*f6d0*/  FFMA.FTZ R138, R223, c[0x0][0x2d0], -R143.reuse ;  /* 0x0000b400df8a7a23 */ /* 0x102fe2000001088f */
[----:B------:R-:W-:Y:S02]  /*f6e0*/  MOV R223, R170 ;  /* 0x000000aa00df7202 */ /* 0x000fe40000000f00 */
[----:B------:R-:W-:Y:S01]  /*f6f0*/  MOV R170, R167 ;  /* 0x000000a700aa7202 */ /* 0x000fe20000000f00 */
[----:B------:R1:W3:Y:S01]  /*f700*/  MUFU.EX2 R212, R138 ;  /* 0x0000008a00d47308 */ /* 0x0002e20000000800 */
[----:B------:R-:W-:Y:S02]  /*f710*/  MOV R167, R161 ;  /* 0x000000a100a77202 */ /* 0x000fe40000000f00 */
[----:B------:R-:W-:Y:S02]  /*f720*/  F2FP.PACK_AB R146, R222, R223 ;  /* 0x000000dfde92723e */ /* 0x000fe400000000ff */
[----:B------:R-:W-:Y:S02]  /*f730*/  MOV R171, R170 ;  /* 0x000000aa00ab7202 */ /* 0x000fe40000000f00 */
[----:B------:R-:W-:Y:S02]  /*f740*/  MOV R170, R169 ;  /* 0x000000a900aa7202 */ /* 0x000fe40000000f00 */
[----:B------:R-:W-:Y:S02]  /*f750*/  MOV R169, R168 ;  /* 0x000000a800a97202 */ /* 0x000fe40000000f00 */
[----:B------:R-:W-:Y:S01]  /*f760*/  MOV R168, R167 ;  /* 0x000000a700a87202 */ /* 0x000fe20000000f00 */
[--C-:B-1----:R-:W-:Y:S01]  /*f770*/  FFMA.FTZ R138, R245, c[0x0][0x2d0], -R2.reuse ;  /* 0x0000b400f58a7a23 */ /* 0x102fe20000010802 */
[----:B------:R-:W-:Y:S02]  /*f780*/  MOV R245, R160 ;  /* 0x000000a000f57202 */ /* 0x000fe40000000f00 */
[----:B------:R-:W1:Y:S01]  /*f790*/  LDSM.16.MT88.4 R160, [R226+0x2880] ;  /* 0x00288000e2a0783b */ /* 0x000e620000004200 */
[----:B------:R4:W-:Y:S01]  /*f7a0*/  MUFU.EX2 R211, R138 ;  /* 0x0000008a00d37308 */ /* 0x0009e20000000800 */
[----:B------:R-:W-:Y:S02]  /*f7b0*/  F2FP.PACK_AB R145, R245, R181 ;  /* 0x000000b5f591723e */ /* 0x000fe400000000ff */
[----:B---3--:R-:W-:Y:S01]  /*f7c0*/  F2FP.PACK_AB R150, R212, R213 ;  /* 0x000000d5d496723e */ /* 0x008fe200000000ff */
[----:B----4-:R-:W-:Y:S01]  /*f7d0*/  FFMA.FTZ R138, R246, c[0x0][0x2d0], -R2 ;  /* 0x0000b400f68a7a23 */ /* 0x010fe20000010802 */
[----:B------:R-:W-:Y:S02]  /*f7e0*/  MOV R246, R173 ;  /* 0x000000ad00f67202 */ /* 0x000fe40000000f00 */
[----:B------:R-:W-:Y:S03]  /*f7f0*/  MOV R173, R166 ;  /* 0x000000a600ad7202 */ /* 0x000fe60000000f00 */
[----:B------:R3:W4:Y:S01]  /*f800*/  MUFU.EX2 R210, R138 ;  /* 0x0000008a00d27308 */ /* 0x0007220000000800 */
[----:B------:R-:W-:Y:S01]  /*f810*/  F2FP.PACK_AB R144, R246, R180 ;  /* 0x000000b4f690723e */ /* 0x000fe200000000ff */
[----:B------:R-:W1:Y:S01]  /*f820*/  LDSM.16.MT88.4 R164, [R228+0x2880] ;  /* 0x00288000e4a4783b */ /* 0x000e620000004200 */
[----:B------:R-:W-:Y:S05]  /*f830*/  MOV R180, R175 ;  /* 0x000000af00b47202 */ /* 0x000fea0000000f00 */
[-C--:B--2---:R-:W-:Y:S03]  /*f840*/  HMMA.16816.F32 R4, R144, R152.reuse, R4 ;  /* 0x000000989004723c */ /* 0x084fe60000001804 */
[--C-:B---3--:R-:W-:Y:S01]  /*f850*/  FFMA.FTZ R138, R176, c[0x0][0x2d0], -R196.reuse ;  /* 0x0000b400b08a7a23 */ /* 0x108fe200000108c4 */
[----:B----4-:R-:W-:Y:S02]  /*f860*/  F2FP.PACK_AB R151, R210, R211 ;  /* 0x000000d3d297723e */ /* 0x010fe400000000ff */
[----:B------:R-:W-:Y:S01]  /*f870*/  MOV R176, R202 ;  /* 0x000000ca00b07202 */ /* 0x000fe20000000f00 */
[----:B------:R2:W-:Y:S04]  /*f880*/  MUFU.EX2 R209, R138 ;  /* 0x0000008a00d17308 */ /* 0x0005e80000000800 */
[C---:B------:R-:W-:Y:S06]  /*f890*/  HMMA.16816.F32 R8, R148.reuse, R152, R8 ;  /* 0x000000989408723c */ /* 0x040fec0000001808 */
[----:B------:R-:W-:Y:S02]  /*f8a0*/  MUFU.EX2 R202, R139 ;  /* 0x0000008b00ca7308 */ /* 0x000fe40000000800 */
[-C--:B------:R-:W-:Y:S08]  /*f8b0*/  HMMA.16816.F32 R12, R148, R154.reuse, R12 ;  /* 0x0000009a940c723c */ /* 0x080ff0000000180c */
[C---:B------:R-:W-:Y:S01]  /*f8c0*/  HMMA.16816.F32 R16, R144.reuse, R154, R16 ;  /* 0x0000009a9010723c */ /* 0x040fe20000001810 */
[----:B------:R-:W3:Y:S01]  /*f8d0*/  LDSM.16.MT88.4 R152, [R225+0x4080] ;  /* 0x00408000e198783b */ /* 0x000ee20000004200 */
[----:B------:R-:W-:Y:S02]  /*f8e0*/  MUFU.EX2 R139, R140 ;  /* 0x0000008c008b7308 */ /* 0x000fe40000000800 */
[----:B--2---:R-:W-:Y:S01]  /*f8f0*/  FFMA.FTZ R138, R251, c[0x0][0x2d0], -R196 ;  /* 0x0000b400fb8a7a23 */ /* 0x004fe200000108c4 */
[----:B------:R-:W-:Y:S02]  /*f900*/  MOV R251, R182 ;  /* 0x000000b600fb7202 */ /* 0x000fe40000000f00 */
[----:B------:R-:W-:Y:S01]  /*f910*/  MOV R182, R193 ;  /* 0x000000c100b67202 */ /* 0x000fe20000000f00 */
[-C--:B-1----:R-:W-:Y:S04]  /*f920*/  HMMA.16816.F32 R20, R144, R160.reuse, R20 ;  /* 0x000000a09014723c */ /* 0x082fe80000001814 */
[----:B------:R1:W2:Y:S04]  /*f930*/  MUFU.EX2 R208, R138 ;  /* 0x0000008a00d07308 */ /* 0x0002a80000000800 */
[C---:B------:R-:W-:Y:S08]  /*f940*/  HMMA.16816.F32 R24, R148.reuse, R160, R24 ;  /* 0x000000a09418723c */ /* 0x040ff00000001818 */
[-C--:B------:R-:W-:Y:S08]  /*f950*/  HMMA.16816.F32 R28, R148, R162.reuse, R28 ;  /* 0x000000a2941c723c */ /* 0x080ff0000000181c */
[C---:B------:R-:W-:Y:S01]  /*f960*/  HMMA.16816.F32 R32, R144.reuse, R162, R32 ;  /* 0x000000a29020723c */ /* 0x040fe20000001820 */
[----:B------:R-:W4:Y:S03]  /*f970*/  LDSM.16.MT88.4 R160, [R226+0x4080] ;  /* 0x00408000e2a0783b */ /* 0x000f260000004200 */
[----:B-1----:R-:W-:Y:S01]  /*f980*/  FFMA.FTZ R138, R252, c[0x0][0x2d0], -R142 ;  /* 0x0000b400fc8a7a23 */ /* 0x002fe2000001088e */
[----:B------:R-:W-:Y:S02]  /*f990*/  MOV R252, R181 ;  /* 0x000000b500fc7202 */ /* 0x000fe40000000f00 */
[----:B------:R-:W-:Y:S01]  /*f9a0*/  MOV R181, R174 ;  /* 0x000000ae00b57202 */ /* 0x000fe20000000f00 */
[-C--:B------:R-:W-:Y:S01]  /*f9b0*/  HMMA.16816.F32 R36, R144, R164.reuse, R36 ;  /* 0x000000a49024723c */ /* 0x080fe20000001824 */
[----:B------:R1:W-:Y:S03]  /*f9c0*/  MUFU.EX2 R207, R138 ;  /* 0x0000008a00cf7308 */ /* 0x0003e60000000800 */
[----:B--2---:R-:W-:Y:S04]  /*f9d0*/  F2FP.PACK_AB R140, R208, R209 ;  /* 0x000000d1d08c723e */ /* 0x004fe800000000ff */
[C---:B------:R-:W-:Y:S08]  /*f9e0*/  HMMA.16816.F32 R40, R148.reuse, R164, R40 ;  /* 0x000000a49428723c */ /* 0x040ff00000001828 */
[-C--:B------:R-:W-:Y:S08]  /*f9f0*/  HMMA.16816.F32 R44, R148, R166.reuse, R44 ;  /* 0x000000a6942c723c */ /* 0x080ff0000000182c */
[C---:B------:R-:W-:Y:S04]  /*fa00*/  HMMA.16816.F32 R48, R144.reuse, R166, R48 ;  /* 0x000000a69030723c */ /* 0x040fe80000001830 */
[--C-:B-1----:R-:W-:Y:S04]  /*fa10*/  FFMA.FTZ R138, R197, c[0x0][0x2d0], -R196.reuse ;  /* 0x0000b400c58a7a23 */ /* 0x102fe800000108c4 */
[-C--:B------:R-:W-:Y:S01]  /*fa20*/  HMMA.16816.F32 R52, R144, R156.reuse, R52 ;  /* 0x0000009c9034723c */ /* 0x080fe20000001834 */
[----:B------:R1:W-:Y:S07]  /*fa30*/  MUFU.EX2 R205, R138 ;  /* 0x0000008a00cd7308 */ /* 0x0003ee0000000800 */
[C---:B------:R-:W-:Y:S08]  /*fa40*/  HMMA.16816.F32 R56, R148.reuse, R156, R56 ;  /* 0x0000009c9438723c */ /* 0x040ff00000001838 */
[-C--:B------:R-:W-:Y:S08]  /*fa50*/  HMMA.16816.F32 R60, R148, R158.reuse, R60 ;  /* 0x0000009e943c723c */ /* 0x080ff0000000183c */
[C---:B------:R-:W-:Y:S01]  /*fa60*/  HMMA.16816.F32 R64, R144.reuse, R158, R64 ;  /* 0x0000009e9040723c */ /* 0x040fe20000001840 */
[----:B------:R-:W2:Y:S03]  /*fa70*/  LDSM.16.MT88.4 R156, [R228+0x4080] ;  /* 0x00408000e49c783b */ /* 0x000ea60000004200 */
[----:B-1----:R-:W-:Y:S04]  /*fa80*/  FFMA.FTZ R138, R198, c[0x0][0x2d0], -R196 ;  /* 0x0000b400c68a7a23 */ /* 0x002fe800000108c4 */
[-C--:B---3--:R-:W-:Y:S01]  /*fa90*/  HMMA.16816.F32 R68, R144, R152.reuse, R68 ;  /* 0x000000989044723c */ /* 0x088fe20000001844 */
[----:B------:R1:W3:Y:S07]  /*faa0*/  MUFU.EX2 R204, R138 ;  /* 0x0000008a00cc7308 */ /* 0x0002ee0000000800 */
[C---:B------:R-:W-:Y:S08]  /*fab0*/  HMMA.16816.F32 R72, R148.reuse, R152, R72 ;  /* 0x000000989448723c */ /* 0x040ff00000001848 */
[-C--:B------:R-:W-:Y:S08]  /*fac0*/  HMMA.16816.F32 R76, R148, R154.reuse, R76 ;  /* 0x0000009a944c723c */ /* 0x080ff0000000184c */
[C---:B------:R-:W-:Y:S01]  /*fad0*/  HMMA.16816.F32 R80, R144.reuse, R154, R80 ;  /* 0x0000009a9050723c */ /* 0x040fe20000001850 */
[----:B------:R-:W2:Y:S03]  /*fae0*/  LDSM.16.MT88.4 R152, [R227+0x4080] ;  /* 0x00408000e398783b */ /* 0x000ea60000004200 */
[----:B-1----:R-:W-:Y:S01]  /*faf0*/  FFMA.FTZ R138, R199, c[0x0][0x2d0], -R142 ;  /* 0x0000b400c78a7a23 */ /* 0x002fe2000001088e */
[----:B---3--:R-:W-:Y:S03]  /*fb00*/  F2FP.PACK_AB R142, R204, R205 ;  /* 0x000000cdcc8e723e */ /* 0x008fe600000000ff */
[-C--:B----4-:R-:W-:Y:S01]  /*fb10*/  HMMA.16816.F32 R84, R144, R160.reuse, R84 ;  /* 0x000000a09054723c */ /* 0x090fe20000001854 */
[----:B------:R1:W-:Y:S07]  /*fb20*/  MUFU.EX2 R203, R138 ;  /* 0x0000008a00cb7308 */ /* 0x0003ee0000000800 */
[C---:B------:R-:W-:Y:S08]  /*fb30*/  HMMA.16816.F32 R88, R148.reuse, R160, R88 ;  /* 0x000000a09458723c */ /* 0x040ff00000001858 */
[-C--:B------:R-:W-:Y:S08]  /*fb40*/  HMMA.16816.F32 R92, R148, R162.reuse, R92 ;  /* 0x000000a2945c723c */ /* 0x080ff0000000185c */
[C---:B------:R-:W-:Y:S01]  /*fb50*/  HMMA.16816.F32 R96, R144.reuse, R162, R96 ;  /* 0x000000a29060723c */ /* 0x040fe20000001860 */
[----:B------:R-:W3:Y:S03]  /*fb60*/  LDSM.16.MT88.4 R160, [R225+0x3080] ;  /* 0x00308000e1a0783b */ /* 0x000ee60000004200 */
[--C-:B-1----:R-:W-:Y:S01]  /*fb70*/  FFMA.FTZ R138, R217, c[0x0][0x2d0], -R143.reuse ;  /* 0x0000b400d98a7a23 */ /* 0x102fe2000001088f */
[----:B------:R-:W-:Y:S02]  /*fb80*/  MOV R217, R179 ;  /* 0x000000b300d97202 */ /* 0x000fe40000000f00 */
[----:B------:R-:W-:Y:S01]  /*fb90*/  MOV R179, R194 ;  /* 0x000000c200b37202 */ /* 0x000fe20000000f00 */
[-C--:B--2---:R-:W-:Y:S01]  /*fba0*/  HMMA.16816.F32 R100, R144, R156.reuse, R100 ;  /* 0x0000009c9064723c */ /* 0x084fe20000001864 */
[----:B------:R1:W-:Y:S07]  /*fbb0*/  MUFU.EX2 R201, R138 ;  /* 0x0000008a00c97308 */ /* 0x0003ee0000000800 */
[C---:B------:R-:W-:Y:S08]  /*fbc0*/  HMMA.16816.F32 R104, R148.reuse, R156, R104 ;  /* 0x0000009c9468723c */ /* 0x040ff00000001868 */
[-C--:B------:R-:W-:Y:S08]  /*fbd0*/  HMMA.16816.F32 R108, R148, R158.reuse, R108 ;  /* 0x0000009e946c723c */ /* 0x080ff0000000186c */
[C---:B------:R-:W-:Y:S04]  /*fbe0*/  HMMA.16816.F32 R112, R144.reuse, R158, R112 ;  /* 0x0000009e9070723c */ /* 0x040fe80000001870 */
[--C-:B-1----:R-:W-:Y:S01]  /*fbf0*/  FFMA.FTZ R138, R218, c[0x0][0x2d0], -R143.reuse ;  /* 0x0000b400da8a7a23 */ /* 0x102fe2000001088f */
[----:B------:R-:W-:Y:S02]  /*fc00*/  MOV R218, R178 ;  /* 0x000000b200da7202 */ /* 0x000fe40000000f00 */
[----:B------:R-:W-:Y:S01]  /*fc10*/  MOV R178, R192 ;  /* 0x000000c000b27202 */ /* 0x000fe20000000f00 */
[-C--:B------:R-:W-:Y:S01]  /*fc20*/  HMMA.16816.F32 R116, R144, R152.reuse, R116 ;  /* 0x000000989074723c */ /* 0x080fe20000001874 */
[----:B------:R1:W2:Y:S07]  /*fc30*/  MUFU.EX2 R200, R138 ;  /* 0x0000008a00c87308 */ /* 0x0002ae0000000800 */
[C---:B------:R-:W-:Y:S08]  /*fc40*/  HMMA.16816.F32 R120, R148.reuse, R152, R120 ;  /* 0x000000989478723c */ /* 0x040ff00000001878 */
[-C--:B------:R-:W-:Y:S08]  /*fc50*/  HMMA.16816.F32 R124, R148, R154.reuse, R124 ;  /* 0x0000009a947c723c */ /* 0x080ff0000000187c */
[----:B------:R-:W-:Y:S04]  /*fc60*/  HMMA.16816.F32 R128, R144, R154, R128 ;  /* 0x0000009a9080723c */ /* 0x000fe80000001880 */
[--C-:B-1----:R-:W-:Y:S01]  /*fc70*/  FFMA.FTZ R138, R219, c[0x0][0x2d0], -R2.reuse ;  /* 0x0000b400db8a7a23 */ /* 0x102fe20000010802 */
[----:B--2---:R-:W-:Y:S02]  /*fc80*/  F2FP.PACK_AB R192, R200, R201 ;  /* 0x000000c9c8c0723e */ /* 0x004fe400000000ff */
[----:B------:R-:W-:Y:S01]  /*fc90*/  MOV R219, R177 ;  /* 0x000000b100db7202 */ /* 0x000fe20000000f00 */
[----:B------:R1:W-:Y:S01]  /*fca0*/  MUFU.EX2 R198, R138 ;  /* 0x0000008a00c67308 */ /* 0x0003e20000000800 */
[----:B------:R-:W-:Y:S03]  /*fcb0*/  MOV R177, R195 ;  /* 0x000000c300b17202 */ /* 0x000fe60000000f00 */
[--C-:B-1----:R-:W-:Y:S02]  /*fcc0*/  FFMA.FTZ R138, R185, c[0x0][0x2d0], -R2.reuse ;  /* 0x0000b400b98a7a23 */ /* 0x102fe40000010802 */
[----:B------:R-:W-:Y:S01]  /*fcd0*/  FFMA.FTZ R2, R141, c[0x0][0x2d0], -R2 ;  /* 0x0000b4008d027a23 */ /* 0x000fe20000010802 */
[----:B------:R-:W-:Y:S03]  /*fce0*/  F2FP.PACK_AB R141, R206, R207 ;  /* 0x000000cfce8d723e */ /* 0x000fe600000000ff */
[----:B------:R1:W2:Y:S02]  /*fcf0*/  MUFU.EX2 R199, R138 ;  /* 0x0000008a00c77308 */ /* 0x0002a40000000800 */
[--C-:B-1----:R-:W-:Y:S01]  /*fd00*/  FFMA.FTZ R138, R184, c[0x0][0x2d0], -R143.reuse ;  /* 0x0000b400b88a7a23 */ /* 0x102fe2000001088f */
[----:B--2---:R-:W-:Y:S07]  /*fd10*/  F2FP.PACK_AB R193, R199, R198 ;  /* 0x000000c6c7c1723e */ /* 0x004fee00000000ff */
[----:B------:R1:W-:Y:S02]  /*fd20*/  MUFU.EX2 R197, R138 ;  /* 0x0000008a00c57308 */ /* 0x0003e40000000800 */
[----:B-1----:R-:W-:Y:S01]  /*fd30*/  FFMA.FTZ R138, R183, c[0x0][0x2d0], -R143 ;  /* 0x0000b400b78a7a23 */ /* 0x002fe2000001088f */
[----:B------:R-:W-:Y:S02]  /*fd40*/  MOV R183, R172 ;  /* 0x000000ac00b77202 */ /* 0x000fe40000000f00 */
[----:B------:R-:W-:Y:S05]  /*fd50*/  F2FP.PACK_AB R143, R202, R203 ;  /* 0x000000cbca8f723e */ /* 0x000fea00000000ff */
[----:B------:R-:W1:Y:S02]  /*fd60*/  MUFU.EX2 R196, R138 ;  /* 0x0000008a00c47308 */ /* 0x000e640000000800 */
[-C--:B---3--:R-:W-:Y:S01]  /*fd70*/  HMMA.16816.F32 R144, R140, R160.reuse, R4 ;  /* 0x000000a08c90723c */ /* 0x088fe20000001804 */
[----:B------:R-:W-:Y:S07]  /*fd80*/  LDSM.16.MT88.4 R4, [R227+0x3080] ;  /* 0x00308000e304783b */ /* 0x000fee0000004200 */
[----:B------:R2:W3:Y:S01]  /*fd90*/  MUFU.EX2 R138, R2 ;  /* 0x00000002008a7308 */ /* 0x0004e20000000800 */
[----:B-1----:R-:W-:Y:S03]  /*fda0*/  F2FP.PACK_AB R194, R196, R197 ;  /* 0x000000c5c4c2723e */ /* 0x002fe600000000ff */
[----:B--2---:R-:W-:Y:S02]  /*fdb0*/  MOV R2, R176 ;  /* 0x000000b000027202 */ /* 0x004fe40000000f00 */
[----:B------:R-:W-:Y:S02]  /*fdc0*/  MOV R176, R173 ;  /* 0x000000ad00b07202 */ /* 0x000fe40000000f00 */
[----:B------:R-:W1:Y:S01]  /*fdd0*/  LDSM.16.MT88.4 R172, [R226+0x3080] ;  /* 0x00308000e2ac783b */ /* 0x000e620000004200 */
[----:B---3--:R-:W-:Y:S07]  /*fde0*/  F2FP.PACK_AB R195, R138, R139 ;  /* 0x0000008b8ac3723e */ /* 0x008fee00000000ff */
[C---:B------:R-:W-:Y:S01]  /*fdf0*/  HMMA.16816.F32 R148, R192.reuse, R160, R8 ;  /* 0x000000a0c094723c */ /* 0x040fe20000001808 */
[----:B------:R-:W2:Y:S07]  /*fe00*/  LDSM.16.MT88.4 R8, [R225+0x4880] ;  /* 0x00488000e108783b */ /* 0x000eae0000004200 */
[-C--:B------:R-:W-:Y:S01]  /*fe10*/  HMMA.16816.F32 R152, R192, R162.reuse, R12 ;  /* 0x000000a2c098723c */ /* 0x080fe2000000180c */
[----:B------:R-:W3:Y:S07]  /*fe20*/  LDSM.16.MT88.4 R12, [R226+0x4880] ;  /* 0x00488000e20c783b */ /* 0x000eee0000004200 */
[C---:B------:R-:W-:Y:S01]  /*fe30*/  HMMA.16816.F32 R156, R140.reuse, R162, R16 ;  /* 0x000000a28c9c723c */ /* 0x040fe20000001810 */
[----:B------:R-:W2:Y:S07]  /*fe40*/  LDSM.16.MT88.4 R16, [R228+0x4880] ;  /* 0x00488000e410783b */ /* 0x000eae0000004200 */
[-C--:B-1----:R-:W-:Y:S01]  /*fe50*/  HMMA.16816.F32 R160, R140, R172.reuse, R20 ;  /* 0x000000ac8ca0723c */ /* 0x082fe20000001814 */
[----:B------:R-:W1:Y:S07]  /*fe60*/  LDSM.16.MT88.4 R20, [R227+0x4880] ;  /* 0x00488000e314783b */ /* 0x000e6e0000004200 */
[C---:B------:R-:W-:Y:S07]  /*fe70*/  HMMA.16816.F32 R164, R192.reuse, R172, R24 ;  /* 0x000000acc0a4723c */ /* 0x040fee0000001818 */
[----:B------:R-:W-:Y:S02]  /*fe80*/  MOV R27, R171 ;  /* 0x000000ab001b7202 */ /* 0x000fe40000000f00 */
[----:B------:R-:W-:Y:S03]  /*fe90*/  MOV R26, R170 ;  /* 0x000000aa001a7202 */ /* 0x000fe60000000f00 */
[----:B------:R-:W-:Y:S02]  /*fea0*/  MOV R25, R169 ;  /* 0x000000a900197202 */ /* 0x000fe40000000f00 */
[----:B------:R-:W-:Y:S02]  /*feb0*/  MOV R24, R168 ;  /* 0x000000a800187202 */ /* 0x000fe40000000f00 */
[-C--:B------:R-:W-:Y:S07]  /*fec0*/  HMMA.16816.F32 R168, R192, R174.reuse, R28 ;  /* 0x000000aec0a8723c */ /* 0x080fee000000181c */
[----:B------:R-:W-:Y:S01]  /*fed0*/  MOV R29, R179 ;  /* 0x000000b3001d7202 */ /* 0x000fe20000000f00 */
[C---:B------:R-:W-:Y:S01]  /*fee0*/  HMMA.16816.F32 R172, R140.reuse, R174, R32 ;  /* 0x000000ae8cac723c */ /* 0x040fe20000001820 */
[----:B------:R-:W4:Y:S03]  /*fef0*/  LDL.LU R32, [R1+0x28] ;  /* 0x0000280001207983 */ /* 0x000f260000300800 */
[----:B------:R-:W-:Y:S01]  /*ff00*/  MOV R30, R178 ;  /* 0x000000b2001e7202 */ /* 0x000fe20000000f00 */
[----:B------:R-:W4:Y:S01]  /*ff10*/  LDL.LU R35, [R1+0x2c] ;  /* 0x00002c0001237983 */ /* 0x000f220000300800 */
[----:B------:R-:W-:Y:S02]  /*ff20*/  MOV R31, R183 ;  /* 0x000000b7001f7202 */ /* 0x000fe40000000f00 */
[----:B------:R-:W-:Y:S04]  /*ff30*/  MOV R33, R177 ;  /* 0x000000b100217202 */ /* 0x000fe80000000f00 */
[----:B------:R-:W-:Y:S02]  /*ff40*/  MOV R34, R176 ;  /* 0x000000b000227202 */ /* 0x000fe40000000f00 */
[-C--:B------:R-:W-:Y:S01]  /*ff50*/  HMMA.16816.F32 R176, R140, R188.reuse, R36 ;  /* 0x000000bc8cb0723c */ /* 0x080fe20000001824 */
[----:B------:R-:W4:Y:S02]  /*ff60*/  LDL.LU R37, [R1+0x20] ;  /* 0x0000200001257983 */ /* 0x000f240000300800 */
[----:B------:R-:W-:Y:S02]  /*ff70*/  MOV R28, R182 ;  /* 0x000000b6001c7202 */ /* 0x000fe40000000f00 */
[----:B------:R-:W4:Y:S02]  /*ff80*/  LDL.LU R39, [R1+0x24] ;  /* 0x0000240001277983 */ /* 0x000f240000300800 */
[----:B------:R-:W-:Y:S02]  /*ff90*/  MOV R36, R181 ;  /* 0x000000b500247202 */ /* 0x000fe40000000f00 */
[----:B------:R-:W-:Y:S02]  /*ffa0*/  MOV R38, R180 ;  /* 0x000000b400267202 */ /* 0x000fe40000000f00 */
[C---:B------:R-:W-:Y:S08]  /*ffb0*/  HMMA.16816.F32 R180, R192.reuse, R188, R40 ;  /* 0x000000bcc0b4723c */ /* 0x040ff00000001828 */
[-C--:B------:R-:W-:Y:S08]  /*ffc0*/  HMMA.16816.F32 R184, R192, R190.reuse, R44 ;  /* 0x000000bec0b8723c */ /* 0x080ff0000000182c */
[C---:B------:R-:W-:Y:S08]  /*ffd0*/  HMMA.16816.F32 R188, R140.reuse, R190, R48 ;  /* 0x000000be8cbc723c */ /* 0x040ff00000001830 */
[-C--:B------:R-:W-:Y:S08]  /*ffe0*/  HMMA.16816.F32 R52, R140, R4.reuse, R52 ;  /* 0x000000048c34723c */ /* 0x080ff00000001834 */
[C---:B------:R-:W-:Y:S08]  /*fff0*/  HMMA.16816.F32 R56, R192.reuse, R4, R56 ;  /* 0x00000004c038723c */ /* 0x040ff00000001838 */
[-C--:B------:R-:W-:Y:S08]  /*10000*/  HMMA.16816.F32 R60, R192, R6.reuse, R60 ;  /* 0x00000006c03c723c */ /* 0x080ff0000000183c */
[C---:B------:R-:W-:Y:S08]  /*10010*/  HMMA.16816.F32 R64, R140.reuse, R6, R64 ;  /* 0x000000068c40723c */ /* 0x040ff00000001840 */
[-C--:B--2---:R-:W-:Y:S08]  /*10020*/  HMMA.16816.F32 R68, R140, R8.reuse, R68 ;  /* 0x000000088c44723c */ /* 0x084ff00000001844 */
[C---:B------:R-:W-:Y:S08]  /*10030*/  HMMA.16816.F32 R72, R192.reuse, R8, R72 ;  /* 0x00000008c048723c */ /* 0x040ff00000001848 */
[-C--:B------:R-:W-:Y:S08]  /*10040*/  HMMA.16816.F32 R76, R192, R10.reuse, R76 ;  /* 0x0000000ac04c723c */ /* 0x080ff0000000184c */
[C---:B------:R-:W-:Y:S08]  /*10050*/  HMMA.16816.F32 R80, R140.reuse, R10, R80 ;  /* 0x0000000a8c50723c */ /* 0x040ff00000001850 */
[-C--:B---3--:R-:W-:Y:S08]  /*10060*/  HMMA.16816.F32 R84, R140, R12.reuse, R84 ;  /* 0x0000000c8c54723c */ /* 0x088ff00000001854 */
        /* <DEDUP_REMOVED lines=10> */
[----:B------:R-:W-:Y:S04]  /*10110*/  HMMA.16816.F32 R128, R140, R22, R128 ;  /* 0x000000168c80723c */ /* 0x000fe80000001880 */
[----:B----4-:R-:W-:Y:S02]  /*10120*/  FFMA.FTZ R132, R132, R32, R33 ;  /* 0x0000002084847223 */ /* 0x010fe40000010021 */
[----:B------:R-:W-:Y:S02]  /*10130*/  FFMA.FTZ R0, R0, R35, R34 ;  /* 0x0000002300007223 */ /* 0x000fe40000010022 */
[----:B------:R-:W-:Y:S01]  /*10140*/  FADD.FTZ R4, R30, R132 ;  /* 0x000000841e047221 */ /* 0x000fe20000010000 */
[----:B------:R-:W-:Y:S03]  /*10150*/  MOV R132, R136 ;  /* 0x0000008800847202 */ /* 0x000fe60000000f00 */
[----:B------:R-:W-:Y:S02]  /*10160*/  FADD.FTZ R0, R31, R0 ;  /* 0x000000001f007221 */ /* 0x000fe40000010000 */
[----:B------:R-:W-:Y:S02]  /*10170*/  FADD.FTZ R4, R26, R4 ;  /* 0x000000041a047221 */ /* 0x000fe40000010000 */
        /* <DEDUP_REMOVED lines=40> */
[----:B------:R-:W-:Y:S01]  /*10400*/  FADD.FTZ R0, R199, R6 ;  /* 0x00000006c7007221 */ /* 0x000fe20000010000 */
[----:B------:R-:W-:Y:S01]  /*10410*/  STL [R1+0x24], R4 ;  /* 0x0000240401007387 */ /* 0x000fe20000100800 */
[----:B------:R-:W-:Y:S02]  /*10420*/  FADD.FTZ R2, R196, R2 ;  /* 0x00000002c4027221 */ /* 0x000fe40000010000 */
[----:B------:R-:W-:Y:S01]  /*10430*/  FADD.FTZ R0, R139, R0 ;  /* 0x000000008b007221 */ /* 0x000fe20000010000 */
[----:B------:R-:W-:Y:S02]  /*10440*/  MOV R139, R3 ;  /* 0x00000003008b7202 */ /* 0x000fe40000000f00 */
[----:B------:R1:W-:Y:S01]  /*10450*/  STL [R1+0x28], R2 ;  /* 0x0000280201007387 */ /* 0x0003e20000100800 */
[----:B------:R-:W-:Y:S01]  /*10460*/  FADD.FTZ R0, R138, R0 ;  /* 0x000000008a007221 */ /* 0x000fe20000010000 */
[----:B------:R-:W-:Y:S04]  /*10470*/  MOV R138, R135 ;  /* 0x00000087008a7202 */ /* 0x000fe80000000f00 */
[----:B------:R2:W-:Y:S01]  /*10480*/  STL [R1+0x2c], R0 ;  /* 0x00002c0001007387 */ /* 0x0005e20000100800 */
[----:B-1----:R-:W-:Y:S01]  /*10490*/  MOV R2, R137 ;  /* 0x0000008900027202 */ /* 0x002fe20000000f00 */
[----:B------:R-:W-:-:S05]  /*104a0*/  @P0 BRA `(.L_x_996) ;  /* 0xffffc61000000947 */ /* 0x000fca000383ffff */
.L_x_993:
[----:B------:R-:W-:-:S06]  /*104b0*/  UISETP.GE.AND UP0, UPT, UR23, UR7, UPT ;  /* 0x000000071700728c */ /* 0x000fcc000bf06270 */
[----:B------:R-:W-:-:S13]  /*104c0*/  PLOP3.LUT P0, PT, PT, PT, UP0, 0x80, 0x0 ;  /* 0x000000000000781c */ /* 0x000fda0003f0f008 */
[----:B------:R-:W-:Y:S05]  /*104d0*/  @!P0 BRA `(.L_x_997) ;  /* 0x000052a000008947 */ /* 0x000fea0003800000 */
[----:B-1----:R-:W3:Y:S01]  /*104e0*/  LDL.LU R4, [R1+0x10] ;  /* 0x0000100001047983 */ /* 0x002ee20000300800 */
[----:B------:R-:W-:Y:S01]  /*104f0*/  IMAD.MOV.U32 R134, RZ, RZ, R136 ;  /* 0x000000ffff867224 */ /* 0x000fe200078e0088 */
[----:B------:R-:W-:Y:S01]  /*10500*/  MOV R139, R3 ;  /* 0x00000003008b7202 */ /* 0x000fe20000000f00 */
[----:B------:R-:W-:Y:S02]  /*10510*/  IMAD.MOV.U32 R132, RZ, RZ, R137 ;  /* 0x000000ffff847224 */ /* 0x000fe400078e0089 */
[----:B------:R-:W-:Y:S01]  /*10520*/  IMAD.MOV.U32 R138, RZ, RZ, R135 ;  /* 0x000000ffff8a7224 */ /* 0x000fe200078e0087 */
[----:B--23--:R-:W-:-:S04]  /*10530*/  SHF.R.S32.HI R0, RZ, 0x1f, R4 ;  /* 0x0000001fff007819 */ /* 0x00cfc80000011404 */
[C---:B------:R-:W-:Y:S02]  /*10540*/  SHF.L.U64.HI R2, R4.reuse, 0x1, R0 ;  /* 0x0000000104027819 */ /* 0x040fe40000010200 */
[----:B------:R-:W-:-:S05]  /*10550*/  SHF.L.U32 R0, R4, 0x1, RZ ;  /* 0x0000000104007819 */ /* 0x000fca00000006ff */
[----:B------:R1:W-:Y:S04]  /*10560*/  STL [R1+0x8], R0 ;  /* 0x0000080001007387 */ /* 0x0003e80000100800 */
[----:B------:R2:W-:Y:S04]  /*10570*/  STL [R1+0xc], R2 ;  /* 0x00000c0201007387 */ /* 0x0005e80000100800 */
[----:B------:R-:W2:Y:S04]  /*10580*/  LDL.LU R5, [R1+0x3c] ;  /* 0x00003c0001057983 */ /* 0x000ea80000300800 */
[----:B------:R-:W1:Y:S02]  /*10590*/  LDL.LU R4, [R1+0x38] ;  /* 0x0000380001047983 */ /* 0x000e640000300800 */
[C---:B-1----:R-:W-:Y:S01]  /*105a0*/  IMAD.SHL.U32 R0, R4.reuse, 0x2, RZ ;  /* 0x0000000204007824 */ /* 0x042fe200078e00ff */
[----:B--2---:R-:W-:-:S04]  /*105b0*/  SHF.L.U64.HI R2, R4, 0x1, R5 ;  /* 0x0000000104027819 */ /* 0x004fc80000010205 */
[----:B------:R1:W-:Y:S04]  /*105c0*/  STL [R1], R0 ;  /* 0x0000000001007387 */ /* 0x0003e80000100800 */
[----:B------:R1:W-:Y:S02]  /*105d0*/  STL [R1+0x4], R2 ;  /* 0x0000040201007387 */ /* 0x0003e40000100800 */
.L_x_1015:
[----:B------:R-:W2:Y:S01]  /*105e0*/  LDL R249, [R1+0x8] ;  /* 0x0000080001f97983 */ /* 0x000ea20000100800 */
[----:B-1----:R-:W-:Y:S01]  /*105f0*/  SHF.R.S32.HI R0, RZ, 0x1f, R243 ;  /* 0x0000001fff007819 */ /* 0x002fe200000114f3 */
[----:B------:R-:W-:Y:S04]  /*10600*/  DEPBAR.LE SB0, 0x0 ;  /* 0x000080000000791a */ /* 0x000fe80000000000 */
[----:B------:R-:W3:Y:S01]  /*10610*/  LDL R246, [R1+0xc] ;  /* 0x00000c0001f67983 */ /* 0x000ee20000100800 */
[----:B------:R-:W-:Y:S01]  /*10620*/  IMAD R0, R0, c[0x0][0x208], RZ ;  /* 0x0000820000007a24 */ /* 0x000fe200078e02ff */
[----:B------:R-:W-:Y:S01]  /*10630*/  IADD3 R38, R247, 0x2080, RZ ;  /* 0x00002080f7267810 */ /* 0x000fe20007ffe0ff */
[C---:B------:R-:W-:Y:S01]  /*10640*/  IMAD.WIDE.U32 R2, R243.reuse, c[0x0][0x208], RZ ;  /* 0x00008200f3027a25 */ /* 0x040fe200078e00ff */
[----:B------:R-:W4:Y:S01]  /*10650*/  LDL R248, [R1] ;  /* 0x0000000001f87983 */ /* 0x000f220000100800 */
[----:B------:R-:W-:Y:S02]  /*10660*/  UISETP.GT.AND UP0, UPT, UR23, UR7, UPT ;  /* 0x000000071700728c */ /* 0x000fe4000bf04270 */
[----:B------:R-:W-:Y:S01]  /*10670*/  IMAD R0, R243, c[0x0][0x20c], R0 ;  /* 0x00008300f3007a24 */ /* 0x000fe200078e0200 */
[----:B------:R-:W4:Y:S04]  /*10680*/  LDL R245, [R1+0x4] ;  /* 0x0000040001f57983 */ /* 0x000f280000100800 */
[----:B------:R-:W-:Y:S01]  /*10690*/  BAR.SYNC.DEFER_BLOCKING 0x0 ;  /* 0x0000000000007b1d */ /* 0x000fe20000010000 */
[----:B------:R-:W-:Y:S02]  /*106a0*/  IADD3 R3, R3, R0, RZ ;  /* 0x0000000003037210 */ /* 0x000fe40007ffe0ff */
[----:B------:R-:W-:Y:S03]  /*106b0*/  SHF.R.S32.HI R0, RZ, 0x1f, R242 ;  /* 0x0000001fff007819 */ /* 0x000fe600000114f2 */
[----:B------:R-:W-:Y:S04]  /*106c0*/  IMAD.WIDE.U32 R2, R242, c[0x0][0x218], R2 ;  /* 0x00008600f2027a25 */ /* 0x000fe800078e0002 */
[----:B------:R-:W-:Y:S01]  /*106d0*/  IMAD R0, R0, c[0x0][0x218], RZ ;  /* 0x0000860000007a24 */ /* 0x000fe200078e02ff */
[----:B------:R-:W-:Y:S03]  /*106e0*/  IADD3 R2, P0, R2, UR24, RZ ;  /* 0x0000001802027c10 */ /* 0x000fe6000ff1e0ff */
[----:B------:R-:W-:Y:S05]  /*106f0*/  IMAD R0, R242, c[0x0][0x21c], R0 ;  /* 0x00008700f2007a24 */ /* 0x000fea00078e0200 */
[----:B------:R-:W-:Y:S02]  /*10700*/  IADD3.X R3, R3, UR18, R0, P0, !PT ;  /* 0x0000001203037c10 */ /* 0x000fe400087fe400 */
[C---:B------:R-:W-:Y:S01]  /*10710*/  LEA R0, P0, R2.reuse, c[0x0][0x1f8], 0x1 ;  /* 0x00007e0002007a11 */ /* 0x040fe200078008ff */
[----:B-----5:R-:W-:Y:S03]  /*10720*/  LDSM.16.M88.4 R48, [R231+0x8080] ;  /* 0x00808000e730783b */ /* 0x020fe60000000200 */
[----:B------:R-:W-:Y:S05]  /*10730*/  LEA.HI.X R2, R2, c[0x0][0x1fc], R3, 0x1, P0 ;  /* 0x00007f0002027a11 */ /* 0x000fea00000f0c03 */
[----:B------:R-:W1:Y:S08]  /*10740*/  LDSM.16.M88.4 R16, [R224+0x5080] ;  /* 0x00508000e010783b */ /* 0x000e700000000200 */
[----:B------:R-:W-:Y:S08]  /*10750*/  SHFL.IDX PT, R3, R0, RZ, 0x181f ;  /* 0x00181fff00037589 */ /* 0x000ff000000e0000 */
[----:B------:R-:W-:Y:S08]  /*10760*/  SHFL.IDX PT, R20, R2, RZ, 0x181f ;  /* 0x00181fff02147589 */ /* 0x000ff000000e0000 */
[----:B------:R-:W1:Y:S08]  /*10770*/  LDSM.16.M88.4 R44, [R231+0xa080] ;  /* 0x00a08000e72c783b */ /* 0x000e700000000200 */
[----:B------:R-:W-:Y:S01]  /*10780*/  SHFL.IDX PT, R31, R2, 0x1, 0x181f ;  /* 0x00381f00021f7f89 */ /* 0x000fe200000e0000 */
[-C--:B-1----:R-:W-:Y:S07]  /*10790*/  HMMA.16816.F32 R4, R48, R16.reuse, RZ ;  /* 0x000000103004723c */ /* 0x082fee00000018ff */
[----:B------:R-:W-:Y:S08]  /*107a0*/  SHFL.IDX PT, R30, R2, 0x2, 0x181f ;  /* 0x00581f00021e7f89 */ /* 0x000ff000000e0000 */
[----:B------:R-:W-:Y:S08]  /*107b0*/  LDSM.16.M88.4 R32, [R224+0x5880] ;  /* 0x00588000e020783b */ /* 0x000ff00000000200 */
[----:B------:R-:W-:Y:S01]  /*107c0*/  LDSM.16.M88.4 R140, [R224+0x6080] ;  /* 0x00608000e08c783b */ /* 0x000fe20000000200 */
[C---:B------:R-:W-:Y:S07]  /*107d0*/  HMMA.16816.F32 R8, R44.reuse, R16, RZ ;  /* 0x000000102c08723c */ /* 0x040fee00000018ff */
[----:B------:R-:W-:Y:S01]  /*107e0*/  LDSM.16.M88.4 R192, [R233+0x8080] ;  /* 0x00808000e9c0783b */ /* 0x000fe20000000200 */
[-C--:B------:R-:W-:Y:S07]  /*107f0*/  HMMA.16816.F32 R12, R44, R18.reuse, RZ ;  /* 0x000000122c0c723c */ /* 0x080fee00000018ff */
[----:B------:R-:W-:Y:S01]  /*10800*/  LDSM.16.M88.4 R196, [R235] ;  /* 0x00000000ebc4783b */ /* 0x000fe20000000200 */
[C---:B------:R-:W-:Y:S07]  /*10810*/  HMMA.16816.F32 R16, R48.reuse, R18, RZ ;  /* 0x000000123010723c */ /* 0x040fee00000018ff */
[----:B------:R-:W-:Y:S08]  /*10820*/  LDSM.16.M88.4 R200, [R233+0xa080] ;  /* 0x00a08000e9c8783b */ /* 0x000ff00000000200 */
[----:B------:R-:W-:Y:S08]  /*10830*/  LDSM.16.M88.4 R204, [R241] ;  /* 0x00000000f1cc783b */ /* 0x000ff00000000200 */
[----:B------:R-:W-:Y:S08]  /*10840*/  LDSM.16.M88.4 R208, [R240] ;  /* 0x00000000f0d0783b */ /* 0x000ff00000000200 */
[----:B------:R-:W-:Y:S08]  /*10850*/  SHFL.IDX PT, R26, R0, 0x1, 0x181f ;  /* 0x00381f00001a7f89 */ /* 0x000ff000000e0000 */
[----:B------:R-:W1:Y:S01]  /*10860*/  SHFL.IDX PT, R0, R0, 0x2, 0x181f ;  /* 0x00581f0000007f89 */ /* 0x000e6200000e0000 */
[CC--:B--2---:R-:W-:Y:S04]  /*10870*/  IADD3 R24, P1, R3.reuse, R249.reuse, RZ ;  /* 0x000000f903187210 */ /* 0x0c4fe80007f3e0ff */
[----:B---3--:R-:W-:Y:S02]  /*10880*/  IADD3.X R25, R20, R246, RZ, P1, !PT ;  /* 0x000000f614197210 */ /* 0x008fe40000ffe4ff */
[----:B-1----:R-:W-:Y:S02]  /*10890*/  IADD3 R36, P1, R0, R249, RZ ;  /* 0x000000f900247210 */ /* 0x002fe40007f3e0ff */
[----:B----4-:R-:W-:Y:S01]  /*108a0*/  IADD3 R2, P0, R3, R248, RZ ;  /* 0x000000f803027210 */ /* 0x010fe20007f1e0ff */
[----:B------:R-:W-:Y:S01]  /*108b0*/  @!PT LDS RZ, [RZ] ;  /* 0x00000000fffff984 */ /* 0x000fe20000000800 */
[----:B------:R1:W-:Y:S01]  /*108c0*/  LDGSTS.E.BYPASS.LTC128B.128 [R38], [R24.64], !P5 ;  /* 0x0000000018267fae */ /* 0x0003e2000e901d54 */
[-C--:B------:R-:W-:Y:S02]  /*108d0*/  IADD3.X R37, R30, R246.reuse, RZ, P1, !PT ;  /* 0x000000f61e257210 */ /* 0x080fe40000ffe4ff */
[----:B------:R-:W-:Y:S02]  /*108e0*/  IADD3.X R3, R20, R245, RZ, P0, !PT ;  /* 0x000000f514037210 */ /* 0x000fe400007fe4ff */
[-C--:B------:R-:W-:Y:S01]  /*108f0*/  HMMA.16816.F32 R20, R48, R32.reuse, RZ ;  /* 0x000000203014723c */ /* 0x080fe200000018ff */
[C---:B------:R-:W-:Y:S02]  /*10900*/  IADD3 R28, P0, R26.reuse, R249, RZ ;  /* 0x000000f91a1c7210 */ /* 0x040fe40007f1e0ff */
[----:B------:R2:W-:Y:S02]  /*10910*/  LDGSTS.E.BYPASS.LTC128B.128 [R38+0x1800], [R2.64], !P4 ;  /* 0x0180000002267fae */ /* 0x0005e4000e101d54 */
[C---:B------:R-:W-:Y:S06]  /*10920*/  IADD3.X R29, R31.reuse, R246, RZ, P0, !PT ;  /* 0x000000f61f1d7210 */ /* 0x040fec00007fe4ff */
[----:B------:R3:W-:Y:S01]  /*10930*/  LDGSTS.E.BYPASS.LTC128B.128 [R38+0x800], [R28.64], !P5 ;  /* 0x008000001c267fae */ /* 0x0007e2000e901d54 */
[-C--:B--2---:R-:W-:Y:S02]  /*10940*/  IADD3 R2, P2, R26, R248.reuse, RZ ;  /* 0x000000f81a027210 */ /* 0x084fe40007f5e0ff */
[C---:B-1----:R-:W-:Y:S02]  /*10950*/  HMMA.16816.F32 R24, R44.reuse, R32, RZ ;  /* 0x000000202c18723c */ /* 0x042fe400000018ff */
[-C--:B------:R-:W-:Y:S05]  /*10960*/  IADD3.X R3, R31, R245.reuse, RZ, P2, !PT ;  /* 0x000000f51f037210 */ /* 0x080fea00017fe4ff */
[----:B------:R1:W-:Y:S01]  /*10970*/  LDGSTS.E.BYPASS.LTC128B.128 [R38+0x2000], [R2.64], !P4 ;  /* 0x0200000002267fae */ /* 0x0003e2000e101d54 */
[----:B------:R-:W-:Y:S04]  /*10980*/  IADD3 R32, P0, R0, R248, RZ ;  /* 0x000000f800207210 */ /* 0x000fe80007f1e0ff */
[----:B------:R-:W-:Y:S02]  /*10990*/  IADD3.X R33, R30, R245, RZ, P0, !PT ;  /* 0x000000f51e217210 */ /* 0x000fe400007fe4ff */
[-C--:B---3--:R-:W-:Y:S01]  /*109a0*/  HMMA.16816.F32 R28, R44, R34.reuse, RZ ;  /* 0x000000222c1c723c */ /* 0x088fe200000018ff */
[----:B------:R1:W-:Y:S01]  /*109b0*/  LDGSTS.E.BYPASS.LTC128B.128 [R38+0x1000], [R36.64], !P5 ;  /* 0x0100000024267fae */ /* 0x0003e2000e901d54 */
[----:B------:R-:W-:Y:S07]  /*109c0*/  PLOP3.LUT P0, PT, PT, PT, UP0, 0x80, 0x0 ;  /* 0x000000000000781c */ /* 0x000fee0003f0f008 */
[----:B------:R2:W-:Y:S08]  /*109d0*/  LDGSTS.E.BYPASS.LTC128B.128 [R38+0x2800], [R32.64], !P4 ;  /* 0x0280000020267fae */ /* 0x0005f0000e101d54 */
[----:B------:R-:W-:Y:S08]  /*109e0*/  LDSM.16.M88.4 R212, [R232+0x8080] ;  /* 0x00808000e8d4783b */ /* 0x000ff00000000200 */
[----:B------:R-:W0:Y:S08]  /*109f0*/  LDGDEPBAR ;  /* 0x00000000000079af */ /* 0x000e300000000000 */
[----:B------:R-:W3:Y:S01]  /*10a00*/  LDSM.16.M88.4 R216, [R230+0x5080] ;  /* 0x00508000e6d8783b */ /* 0x000ee20000000200 */
[C---:B--2---:R-:W-:Y:S07]  /*10a10*/  HMMA.16816.F32 R32, R48.reuse, R34, RZ ;  /* 0x000000223020723c */ /* 0x044fee00000018ff */
[----:B------:R-:W2:Y:S01]  /*10a20*/  LDSM.16.M88.4 R220, [R232+0xa080] ;  /* 0x00a08000e8dc783b */ /* 0x000ea20000000200 */
[-C--:B-1----:R-:W-:Y:S08]  /*10a30*/  HMMA.16816.F32 R36, R48, R140.reuse, RZ ;  /* 0x0000008c3024723c */ /* 0x082ff000000018ff */
        /* <DEDUP_REMOVED lines=8> */
[----:B------:R-:W4:Y:S07]  /*10ac0*/  LDSM.16.M88.4 R196, [R230+0x6080] ;  /* 0x00608000e6c4783b */ /* 0x000f2e0000000200 */
        /* <DEDUP_REMOVED lines=8> */
[----:B------:R-:W-:Y:S07]  /*10b50*/  LDSM.16.M88.4 R200, [R229] ;  /* 0x00000000e5c8783b */ /* 0x000fee0000000200 */
[----:B------:R-:W-:Y:S01]  /*10b60*/  HMMA.16816.F32 R48, R192, R210, R48 ;  /* 0x000000d2c030723c */ /* 0x000fe20000001830 */
[----:B------:R-:W4:Y:S07]  /*10b70*/  LDSM.16.M88.4 R192, [R234+0x8080] ;  /* 0x00808000eac0783b */ /* 0x000f2e0000000200 */
[-C--:B---3--:R-:W-:Y:S01]  /*10b80*/  HMMA.16816.F32 R4, R212, R216.reuse, R4 ;  /* 0x000000d8d404723c */ /* 0x088fe20000001804 */
[----:B------:R-:W3:Y:S07]  /*10b90*/  LDSM.16.M88.4 R208, [R229+0x800] ;  /* 0x00080000e5d0783b */ /* 0x000eee0000000200 */
[C---:B--2---:R-:W-:Y:S08]  /*10ba0*/  HMMA.16816.F32 R8, R220.reuse, R216, R8 ;  /* 0x000000d8dc08723c */ /* 0x044ff00000001808 */
[-C--:B------:R-:W-:Y:S08]  /*10bb0*/  HMMA.16816.F32 R12, R220, R218.reuse, R12 ;  /* 0x000000dadc0c723c */ /* 0x080ff0000000180c */
[C---:B------:R-:W-:Y:S01]  /*10bc0*/  HMMA.16816.F32 R16, R212.reuse, R218, R16 ;  /* 0x000000dad410723c */ /* 0x040fe20000001810 */
[----:B------:R-:W2:Y:S07]  /*10bd0*/  LDSM.16.M88.4 R216, [R229+0x1000] ;  /* 0x00100000e5d8783b */ /* 0x000eae0000000200 */
[-C--:B-1----:R-:W-:Y:S08]  /*10be0*/  HMMA.16816.F32 R20, R212, R140.reuse, R20 ;  /* 0x0000008cd414723c */ /* 0x082ff00000001814 */
[C---:B------:R-:W-:Y:S08]  /*10bf0*/  HMMA.16816.F32 R24, R220.reuse, R140, R24 ;  /* 0x0000008cdc18723c */ /* 0x040ff00000001818 */
[-C--:B------:R-:W-:Y:S08]  /*10c00*/  HMMA.16816.F32 R28, R220, R142.reuse, R28 ;  /* 0x0000008edc1c723c */ /* 0x080ff0000000181c */
[C---:B------:R-:W-:Y:S01]  /*10c10*/  HMMA.16816.F32 R32, R212.reuse, R142, R32 ;  /* 0x0000008ed420723c */ /* 0x040fe20000001820 */
[----:B------:R-:W-:Y:S07]  /*10c20*/  LDSM.16.M88.4 R140, [R231+0xc080] ;  /* 0x00c08000e78c783b */ /* 0x000fee0000000200 */
[-C--:B----4-:R-:W-:Y:S08]  /*10c30*/  HMMA.16816.F32 R36, R212, R196.reuse, R36 ;  /* 0x000000c4d424723c */ /* 0x090ff00000001824 */
[C---:B------:R-:W-:Y:S08]  /*10c40*/  HMMA.16816.F32 R40, R220.reuse, R196, R40 ;  /* 0x000000c4dc28723c */ /* 0x040ff00000001828 */
[-C--:B------:R-:W-:Y:S01]  /*10c50*/  HMMA.16816.F32 R44, R220, R198.reuse, R44 ;  /* 0x000000c6dc2c723c */ /* 0x080fe2000000182c */
[----:B------:R-:W-:Y:S07]  /*10c60*/  LDSM.16.M88.4 R220, [R238] ;  /* 0x00000000eedc783b */ /* 0x000fee0000000200 */
[----:B------:R-:W-:Y:S01]  /*10c70*/  HMMA.16816.F32 R48, R212, R198, R48 ;  /* 0x000000c6d430723c */ /* 0x000fe20000001830 */
[----:B------:R-:W1:Y:S07]  /*10c80*/  LDSM.16.M88.4 R196, [R224+0x6880] ;  /* 0x00688000e0c4783b */ /* 0x000e6e0000000200 */
[-C--:B------:R-:W-:Y:S01]  /*10c90*/  HMMA.16816.F32 R4, R192, R200.reuse, R4 ;  /* 0x000000c8c004723c */ /* 0x080fe20000001804 */
[----:B------:R-:W4:Y:S07]  /*10ca0*/  LDSM.16.M88.4 R212, [R231+0xe080] ;  /* 0x00e08000e7d4783b */ /* 0x000f2e0000000200 */
[C---:B------:R-:W-:Y:S08]  /*10cb0*/  HMMA.16816.F32 R8, R204.reuse, R200, R8 ;  /* 0x000000c8cc08723c */ /* 0x040ff00000001808 */
[-C--:B------:R-:W-:Y:S08]  /*10cc0*/  HMMA.16816.F32 R12, R204, R202.reuse, R12 ;  /* 0x000000cacc0c723c */ /* 0x080ff0000000180c */
[C---:B------:R-:W-:Y:S01]  /*10cd0*/  HMMA.16816.F32 R16, R192.reuse, R202, R16 ;  /* 0x000000cac010723c */ /* 0x040fe20000001810 */
[----:B------:R-:W1:Y:S07]  /*10ce0*/  LDSM.16.M88.4 R200, [R224+0x7080] ;  /* 0x00708000e0c8783b */ /* 0x000e6e0000000200 */
[-C--:B---3--:R-:W-:Y:S08]  /*10cf0*/  HMMA.16816.F32 R20, R192, R208.reuse, R20 ;  /* 0x000000d0c014723c */ /* 0x088ff00000001814 */
[C---:B------:R-:W-:Y:S08]  /*10d00*/  HMMA.16816.F32 R24, R204.reuse, R208, R24 ;  /* 0x000000d0cc18723c */ /* 0x040ff00000001818 */
[-C--:B------:R-:W-:Y:S08]  /*10d10*/  HMMA.16816.F32 R28, R204, R210.reuse, R28 ;  /* 0x000000d2cc1c723c */ /* 0x080ff0000000181c */
[C---:B------:R-:W-:Y:S01]  /*10d20*/  HMMA.16816.F32 R32, R192.reuse, R210, R32 ;  /* 0x000000d2c020723c */ /* 0x040fe20000001820 */
[----:B------:R-:W-:Y:S07]  /*10d30*/  LDSM.16.M88.4 R208, [R239] ;  /* 0x00000000efd0783b */ /* 0x000fee0000000200 */
[-C--:B--2---:R-:W-:Y:S08]  /*10d40*/  HMMA.16816.F32 R36, R192, R216.reuse, R36 ;  /* 0x000000d8c024723c */ /* 0x084ff00000001824 */
[C---:B------:R-:W-:Y:S08]  /*10d50*/  HMMA.16816.F32 R40, R204.reuse, R216, R40 ;  /* 0x000000d8cc28723c */ /* 0x040ff00000001828 */
[-C--:B------:R-:W-:Y:S01]  /*10d60*/  HMMA.16816.F32 R44, R204, R218.reuse, R44 ;  /* 0x000000dacc2c723c */ /* 0x080fe2000000182c */
[----:B------:R-:W2:Y:S07]  /*10d70*/  LDSM.16.M88.4 R204, [R224+0x7880] ;  /* 0x00788000e0cc783b */ /* 0x000eae0000000200 */
[----:B------:R-:W-:Y:S01]  /*10d80*/  HMMA.16816.F32 R48, R192, R218, R48 ;  /* 0x000000dac030723c */ /* 0x000fe20000001830 */
[----:B------:R-:W3:Y:S07]  /*10d90*/  LDSM.16.M88.4 R192, [R233+0xc080] ;  /* 0x00c08000e9c0783b */ /* 0x000eee0000000200 */
[-C--:B-1----:R-:W-:Y:S01]  /*10da0*/  HMMA.16816.F32 R4, R140, R196.reuse, R4 ;  /* 0x000000c48c04723c */ /* 0x082fe20000001804 */
[----:B------:R-:W1:Y:S07]  /*10db0*/  LDSM.16.M88.4 R216, [R233+0xe080] ;  /* 0x00e08000e9d8783b */ /* 0x000e6e0000000200 */
[C---:B----4-:R-:W-:Y:S08]  /*10dc0*/  HMMA.16816.F32 R8, R212.reuse, R196, R8 ;  /* 0x000000c4d408723c */ /* 0x050ff00000001808 */
[-C--:B------:R-:W-:Y:S08]  /*10dd0*/  HMMA.16816.F32 R12, R212, R198.reuse, R12 ;  /* 0x000000c6d40c723c */ /* 0x080ff0000000180c */
[C---:B------:R-:W-:Y:S01]  /*10de0*/  HMMA.16816.F32 R16, R140.reuse, R198, R16 ;  /* 0x000000c68c10723c */ /* 0x040fe20000001810 */
[----:B------:R-:W4:Y:S07]  /*10df0*/  LDSM.16.M88.4 R196, [R237] ;  /* 0x00000000edc4783b */ /* 0x000f2e0000000200 */
[-C--:B------:R-:W-:Y:S08]  /*10e00*/  HMMA.16816.F32 R20, R140, R200.reuse, R20 ;  /* 0x000000c88c14723c */ /* 0x080ff00000001814 */
[C---:B------:R-:W-:Y:S08]  /*10e10*/  HMMA.16816.F32 R24, R212.reuse, R200, R24 ;  /* 0x000000c8d418723c */ /* 0x040ff00000001818 */
[-C--:B------:R-:W-:Y:S08]  /*10e20*/  HMMA.16816.F32 R28, R212, R202.reuse, R28 ;  /* 0x000000cad41c723c */ /* 0x080ff0000000181c */
[C---:B------:R-:W-:Y:S01]  /*10e30*/  HMMA.16816.F32 R32, R140.reuse, R202, R32 ;  /* 0x000000ca8c20723c */ /* 0x040fe20000001820 */
[----:B------:R-:W-:Y:S07]  /*10e40*/  LDSM.16.M88.4 R200, [R230+0x6880] ;  /* 0x00688000e6c8783b */ /* 0x000fee0000000200 */
[-C--:B--2---:R-:W-:Y:S08]  /*10e50*/  HMMA.16816.F32 R36, R140, R204.reuse, R36 ;  /* 0x000000cc8c24723c */ /* 0x084ff00000001824 */
[C---:B------:R-:W-:Y:S08]  /*10e60*/  HMMA.16816.F32 R40, R212.reuse, R204, R40 ;  /* 0x000000ccd428723c */ /* 0x040ff00000001828 */
[-C--:B------:R-:W-:Y:S01]  /*10e70*/  HMMA.16816.F32 R44, R212, R206.reuse, R44 ;  /* 0x000000ced42c723c */ /* 0x080fe2000000182c */
[----:B------:R-:W-:Y:S07]  /*10e80*/  LDSM.16.M88.4 R212, [R230+0x7880] ;  /* 0x00788000e6d4783b */ /* 0x000fee0000000200 */
[----:B------:R-:W-:Y:S01]  /*10e90*/  HMMA.16816.F32 R48, R140, R206, R48 ;  /* 0x000000ce8c30723c */ /* 0x000fe20000001830 */
[----:B------:R-:W2:Y:S07]  /*10ea0*/  LDSM.16.M88.4 R140, [R232+0xc080] ;  /* 0x00c08000e88c783b */ /* 0x000eae0000000200 */
[-C--:B---3--:R-:W-:Y:S01]  /*10eb0*/  HMMA.16816.F32 R4, R192, R208.reuse, R4 ;  /* 0x000000d0c004723c */ /* 0x088fe20000001804 */
[----:B------:R-:W3:Y:S07]  /*10ec0*/  LDSM.16.M88.4 R204, [R232+0xe080] ;  /* 0x00e08000e8cc783b */ /* 0x000eee0000000200 */
[C---:B-1----:R-:W-:Y:S08]  /*10ed0*/  HMMA.16816.F32 R8, R216.reuse, R208, R8 ;  /* 0x000000d0d808723c */ /* 0x042ff00000001808 */
[-C--:B------:R-:W-:Y:S08]  /*10ee0*/  HMMA.16816.F32 R12, R216, R210.reuse, R12 ;  /* 0x000000d2d80c723c */ /* 0x080ff0000000180c */
[C---:B------:R-:W-:Y:S01]  /*10ef0*/  HMMA.16816.F32 R16, R192.reuse, R210, R16 ;  /* 0x000000d2c010723c */ /* 0x040fe20000001810 */
[----:B------:R-:W1:Y:S07]  /*10f00*/  LDSM.16.M88.4 R208, [R230+0x7080] ;  /* 0x00708000e6d0783b */ /* 0x000e6e0000000200 */
[-C--:B------:R-:W-:Y:S08]  /*10f10*/  HMMA.16816.F32 R20, R192, R220.reuse, R20 ;  /* 0x000000dcc014723c */ /* 0x080ff00000001814 */
[C---:B------:R-:W-:Y:S08]  /*10f20*/  HMMA.16816.F32 R24, R216.reuse, R220, R24 ;  /* 0x000000dcd818723c */ /* 0x040ff00000001818 */
[-C--:B------:R-:W-:Y:S08]  /*10f30*/  HMMA.16816.F32 R28, R216, R222.reuse, R28 ;  /* 0x000000ded81c723c */ /* 0x080ff0000000181c */
[C---:B------:R-:W-:Y:S01]  /*10f40*/  HMMA.16816.F32 R32, R192.reuse, R222, R32 ;  /* 0x000000dec020723c */ /* 0x040fe20000001820 */
[----:B------:R-:W-:Y:S07]  /*10f50*/  LDSM.16.M88.4 R220, [R229+0x1800] ;  /* 0x00180000e5dc783b */ /* 0x000fee0000000200 */
[-C--:B----4-:R-:W-:Y:S08]  /*10f60*/  HMMA.16816.F32 R36, R192, R196.reuse, R36 ;  /* 0x000000c4c024723c */ /* 0x090ff00000001824 */
[C---:B------:R-:W-:Y:S08]  /*10f70*/  HMMA.16816.F32 R40, R216.reuse, R196, R40 ;  /* 0x000000c4d828723c */ /* 0x040ff00000001828 */
[-C--:B------:R-:W-:Y:S01]  /*10f80*/  HMMA.16816.F32 R44, R216, R198.reuse, R44 ;  /* 0x000000c6d82c723c */ /* 0x080fe2000000182c */
[----:B------:R-:W4:Y:S07]  /*10f90*/  LDSM.16.M88.4 R216, [R234+0xc080] ;  /* 0x00c08000ead8783b */ /* 0x000f2e0000000200 */
[----:B------:R-:W-:Y:S01]  /*10fa0*/  HMMA.16816.F32 R48, R192, R198, R48 ;  /* 0x000000c6c030723c */ /* 0x000fe20000001830 */
[----:B------:R-:W4:Y:S07]  /*10fb0*/  LDSM.16.M88.4 R192, [R236+0xe080] ;  /* 0x00e08000ecc0783b */ /* 0x000f2e0000000200 */
[-C--:B--2---:R-:W-:Y:S08]  /*10fc0*/  HMMA.16816.F32 R4, R140, R200.reuse, R4 ;  /* 0x000000c88c04723c */ /* 0x084ff00000001804 */
        /* <DEDUP_REMOVED lines=11> */
[-C--:B----4-:R-:W-:Y:S08]  /*11080*/  HMMA.16816.F32 R4, R216, R220.reuse, R4 ;  /* 0x000000dcd804723c */ /* 0x090ff00000001804 */
        /* <DEDUP_REMOVED lines=29> */
[----:B------:R-:W2:Y:S01]  /*11260*/  MUFU.TANH R214, R14 ;  /* 0x0000000e00d67308 */ /* 0x000ea20000002400 */
[----:B-1----:R-:W1:Y:S01]  /*11270*/  LDSM.16.M88.4 R8, [R229+0x2800] ;  /* 0x00280000e508783b */ /* 0x002e620000000200 */
[----:B------:R-:W-:Y:S04]  /*11280*/  DEPBAR.LE SB0, 0x0 ;  /* 0x000080000000791a */ /* 0x000fe80000000000 */
[-C--:B----4-:R-:W-:Y:S04]  /*11290*/  HMMA.16816.F32 R20, R216, R4.reuse, R20 ;  /* 0x00000004d814723c */ /* 0x090fe80000001814 */
[----:B------:R-:W4:Y:S01]  /*112a0*/  MUFU.TANH R213, R15 ;  /* 0x0000000f00d57308 */ /* 0x000f220000002400 */
[----:B------:R-:W-:Y:S03]  /*112b0*/  BAR.SYNC.DEFER_BLOCKING 0x0 ;  /* 0x0000000000007b1d */ /* 0x000fe60000010000 */
[C---:B------:R-:W-:Y:S06]  /*112c0*/  HMMA.16816.F32 R24, R192.reuse, R4, R24 ;  /* 0x00000004c018723c */ /* 0x040fec0000001818 */
[----:B------:R1:W1:Y:S02]  /*112d0*/  MUFU.TANH R143, R18 ;  /* 0x00000012008f7308 */ /* 0x0002640000002400 */
        /* <DEDUP_REMOVED lines=25> */
[----:B------:R2:W2:Y:S01]  /*11470*/  MUFU.TANH R199, R23 ;  /* 0x0000001700c77308 */ /* 0x0004a20000002400 */
[----:B------:R-:W-:Y:S02]  /*11480*/  FMUL.FTZ R42, R42, c[0x0][0x320] ;  /* 0x0000c8002a2a7a20 */ /* 0x000fe40000410000 */
[----:B------:R-:W-:Y:S02]  /*11490*/  FMUL.FTZ R43, R43, c[0x0][0x320] ;  /* 0x0000c8002b2b7a20 */ /* 0x000fe40000410000 */
[----:B------:R-:W-:Y:S02]  /*114a0*/  FMUL.FTZ R46, R46, c[0x0][0x320] ;  /* 0x0000c8002e2e7a20 */ /* 0x000fe40000410000 */
[----:B------:R-:W-:Y:S03]  /*114b0*/  FMUL.FTZ R47, R47, c[0x0][0x320] ;  /* 0x0000c8002f2f7a20 */ /* 0x000fe60000410000 */
[----:B------:R3:W3:Y:S03]  /*114c0*/  MUFU.TANH R205, R24 ;  /* 0x0000001800cd7308 */ /* 0x0006e60000002400 */
[----:B------:R-:W-:Y:S02]  /*114d0*/  FMUL.FTZ R14, R48, c[0x0][0x320] ;  /* 0x0000c800300e7a20 */ /* 0x000fe40000410000 */
[----:B-1----:R-:W-:Y:S02]  /*114e0*/  FMUL.FTZ R22, R45, c[0x0][0x320] ;  /* 0x0000c8002d167a20 */ /* 0x002fe40000410000 */
[----:B------:R-:W-:Y:S02]  /*114f0*/  FMUL.FTZ R13, R49, c[0x0][0x320] ;  /* 0x0000c800310d7a20 */ /* 0x000fe40000410000 */
[----:B------:R-:W-:Y:S01]  /*11500*/  FMUL.FTZ R21, R50, c[0x0][0x320] ;  /* 0x0000c80032157a20 */ /* 0x000fe20000410000 */
[----:B------:R1:W1:Y:S01]  /*11510*/  MUFU.TANH R208, R25 ;  /* 0x0000001900d07308 */ /* 0x0002620000002400 */
[----:B------:R-:W-:Y:S02]  /*11520*/  FMUL.FTZ R20, R51, c[0x0][0x320] ;  /* 0x0000c80033147a20 */ /* 0x000fe40000410000 */
[----:B--2---:R-:W-:Y:S07]  /*11530*/  FMUL.FTZ R23, R33, c[0x0][0x320] ;  /* 0x0000c80021177a20 */ /* 0x004fee0000410000 */
[----:B------:R2:W2:Y:S01]  /*11540*/  MUFU.TANH R220, R26 ;  /* 0x0000001a00dc7308 */ /* 0x0004a20000002400 */
[----:B---3--:R-:W-:Y:S09]  /*11550*/  FMUL.FTZ R24, R39, c[0x0][0x320] ;  /* 0x0000c80027187a20 */ /* 0x008ff20000410000 */
[----:B------:R3:W3:Y:S01]  /*11560*/  MUFU.TANH R215, R27 ;  /* 0x0000001b00d77308 */ /* 0x0006e20000002400 */
[----:B-1----:R-:W-:Y:S09]  /*11570*/  FMUL.FTZ R25, R32, c[0x0][0x320] ;  /* 0x0000c80020197a20 */ /* 0x002ff20000410000 */
[----:B------:R1:W1:Y:S01]  /*11580*/  MUFU.TANH R141, R28 ;  /* 0x0000001c008d7308 */ /* 0x0002620000002400 */
[----:B--2---:R-:W-:Y:S09]  /*11590*/  FMUL.FTZ R26, R38, c[0x0][0x320] ;  /* 0x0000c800261a7a20 */ /* 0x004ff20000410000 */
        /* <DEDUP_REMOVED lines=8> */
[----:B------:R3:W2:Y:S01]  /*11620*/  MUFU.TANH R142, R19 ;  /* 0x00000013008e7308 */ /* 0x0006a20000002400 */
        /* <DEDUP_REMOVED lines=24> */
[----:B------:R-:W-:Y:S05]  /*117b0*/  IMAD.MOV.U32 R242, RZ, RZ, RZ ;  /* 0x000000fffff27224 */ /* 0x000fea00078e00ff */
        /* <DEDUP_REMOVED lines=26> */
[----:B------:R-:W-:Y:S04]  /*11960*/  SHFL.IDX PT, R6, R2, 0x1, 0x181f ;  /* 0x00381f0002067f89 */ /* 0x000fe800000e0000 */
[----:B------:R3:W-:Y:S04]  /*11970*/  SHFL.IDX PT, R7, R2, 0x2, 0x181f ;  /* 0x00581f0002077f89 */ /* 0x0007e800000e0000 */
[----:B------:R-:W4:Y:S04]  /*11980*/  SHFL.IDX PT, R5, R0, RZ, 0x181f ;  /* 0x00181fff00057589 */ /* 0x000f2800000e0000 */
[----:B------:R-:W5:Y:S04]  /*11990*/  SHFL.IDX PT, R12, R0, 0x1, 0x181f ;  /* 0x00381f00000c7f89 */ /* 0x000f6800000e0000 */
[----:B------:R-:W1:Y:S01]  /*119a0*/  SHFL.IDX PT, R0, R0, 0x2, 0x181f ;  /* 0x00581f0000007f89 */ /* 0x000e6200000e0000 */
[C---:B--2---:R-:W-:Y:S02]  /*119b0*/  IADD3 R10, P1, R4.reuse, R248, RZ ;  /* 0x000000f8040a7210 */ /* 0x044fe40007f3e0ff */
[-C--:B---3--:R-:W-:Y:S04]  /*119c0*/  IADD3 R2, P0, R4, R249.reuse, RZ ;  /* 0x000000f904027210 */ /* 0x088fe80007f1e0ff */
[C---:B----4-:R-:W-:Y:S01]  /*119d0*/  IADD3.X R3, R5.reuse, R246, RZ, P0, !PT ;  /* 0x000000f605037210 */ /* 0x050fe200007fe4ff */
[--C-:B------:R-:W-:Y:S01]  /*119e0*/  IMAD.X R11, R5, 0x1, R245.reuse, P1 ;  /* 0x00000001050b7824 */ /* 0x100fe200008e06f5 */
[CC--:B------:R-:W-:Y:S02]  /*119f0*/  IADD3 R8, P0, R6.reuse, R249.reuse, RZ ;  /* 0x000000f906087210 */ /* 0x0c0fe40007f1e0ff */
[----:B------:R-:W-:Y:S01]  /*11a00*/  IADD3 R6, P2, R6, R248, RZ ;  /* 0x000000f806067210 */ /* 0x000fe20007f5e0ff */
[----:B------:R2:W-:Y:S01]  /*11a10*/  LDGSTS.E.BYPASS.LTC128B.128 [R247+0x5080], [R2.64], !P5 ;  /* 0x0508000002f77fae */ /* 0x0005e2000e901d54 */
[C---:B------:R-:W-:Y:S01]  /*11a20*/  IADD3 R4, P1, R7.reuse, R249, RZ ;  /* 0x000000f907047210 */ /* 0x040fe20007f3e0ff */
[----:B-----5:R-:W-:Y:S02]  /*11a30*/  IMAD.X R9, R12, 0x1, R246, P0 ;  /* 0x000000010c097824 */ /* 0x020fe400000e06f6 */
[----:B------:R3:W-:Y:S01]  /*11a40*/  LDGSTS.E.BYPASS.LTC128B.128 [R247+0x6880], [R10.64], !P4 ;  /* 0x068800000af77fae */ /* 0x0007e2000e101d54 */
[----:B-1----:R-:W-:Y:S03]  /*11a50*/  IADD3.X R5, R0, R246, RZ, P1, !PT ;  /* 0x000000f600057210 */ /* 0x002fe60000ffe4ff */
[----:B------:R3:W-:Y:S01]  /*11a60*/  LDGSTS.E.BYPASS.LTC128B.128 [R247+0x5880], [R8.64], !P5 ;  /* 0x0588000008f77fae */ /* 0x0007e2000e901d54 */
[----:B--2---:R-:W-:Y:S01]  /*11a70*/  IADD3 R2, P0, R7, R248, RZ ;  /* 0x000000f807027210 */ /* 0x004fe20007f1e0ff */
[--C-:B------:R-:W-:Y:S04]  /*11a80*/  IMAD.X R7, R12, 0x1, R245.reuse, P2 ;  /* 0x000000010c077824 */ /* 0x100fe800010e06f5 */
[----:B------:R-:W-:Y:S01]  /*11a90*/  IMAD.X R3, R0, 0x1, R245, P0 ;  /* 0x0000000100037824 */ /* 0x000fe200000e06f5 */
[----:B------:R3:W-:Y:S04]  /*11aa0*/  LDGSTS.E.BYPASS.LTC128B.128 [R247+0x7080], [R6.64], !P4 ;  /* 0x0708000006f77fae */ /* 0x0007e8000e101d54 */
[----:B------:R3:W-:Y:S04]  /*11ab0*/  LDGSTS.E.BYPASS.LTC128B.128 [R247+0x6080], [R4.64], !P5 ;  /* 0x0608000004f77fae */ /* 0x0007e8000e901d54 */
[----:B------:R3:W-:Y:S02]  /*11ac0*/  LDGSTS.E.BYPASS.LTC128B.128 [R247+0x7880], [R2.64], !P4 ;  /* 0x0788000002f77fae */ /* 0x0007e4000e101d54 */
.L_x_998:
[----:B--234-:R-:W2:Y:S01]  /*11ad0*/  LDL R3, [R1+0x30] ;  /* 0x0000300001037983 */ /* 0x01cea20000100800 */
[----:B------:R-:W-:Y:S01]  /*11ae0*/  UISETP.NE.AND UP1, UPT, UR13, URZ, UPT ;  /* 0x0000003f0d00728c */ /* 0x000fe2000bf25270 */
[----:B------:R-:W-:Y:S01]  /*11af0*/  IMAD.U32 R6, RZ, RZ, UR9 ;  /* 0x00000009ff067e24 */ /* 0x000fe2000f8e00ff */
[----:B------:R-:W-:Y:S01]  /*11b00*/  UIMAD UR28, UR23, -0x30, URZ ;  /* 0xffffffd0171c78a4 */ /* 0x000fe2000f8e023f */
[----:B------:R-:W3:Y:S01]  /*11b10*/  LDL R2, [R1+0x1c] ;  /* 0x00001c0001027983 */ /* 0x000ee20000100800 */
[----:B------:R-:W-:Y:S02]  /*11b20*/  UISETP.NE.AND UP0, UPT, UR12, URZ, UPT ;  /* 0x0000003f0c00728c */ /* 0x000fe4000bf05270 */
[----:B------:R-:W-:Y:S01]  /*11b30*/  PLOP3.LUT P1, PT, PT, PT, UP1, 0x80, 0x0 ;  /* 0x000000000000781c */ /* 0x000fe20003f2f018 */
[----:B------:R-:W0:Y:S01]  /*11b40*/  LDGDEPBAR ;  /* 0x00000000000079af */ /* 0x000e220000000000 */
[----:B------:R-:W-:Y:S02]  /*11b50*/  PLOP3.LUT P0, PT, PT, PT, UP1, 0x80, 0x0 ;  /* 0x000000000000781c */ /* 0x000fe40003f0f018 */
[C---:B---3--:R-:W-:Y:S09]  /*11b60*/  IADD3 R7, -R2.reuse, UR28, RZ ;  /* 0x0000001c02077c10 */ /* 0x048ff2000fffe1ff */
[----:B--2---:R-:W-:Y:S04]  /*11b70*/  @P1 IMAD.HI.U32 R0, R3, c[0x0][0x2c8], RZ ;  /* 0x0000b20003001a27 */ /* 0x004fe800078e00ff */
[----:B------:R-:W-:Y:S01]  /*11b80*/  IMAD.MOV.U32 R4, RZ, RZ, R3 ;  /* 0x000000ffff047224 */ /* 0x000fe200078e0003 */
[----:B------:R-:W-:Y:S01]  /*11b90*/  @P0 SHF.R.U32.HI R4, RZ, c[0x0][0x2cc], R0 ;  /* 0x0000b300ff040a19 */ /* 0x000fe20000011600 */
[----:B------:R-:W-:Y:S01]  /*11ba0*/  IMAD.U32 R0, RZ, RZ, UR28 ;  /* 0x0000001cff007e24 */ /* 0x000fe2000f8e00ff */
[----:B------:R-:W-:Y:S03]  /*11bb0*/  PLOP3.LUT P0, PT, PT, PT, UP0, 0x40, 0x0 ;  /* 0x000000000000781c */ /* 0x000fe60003f0e808 */
[----:B------:R-:W2:Y:S01]  /*11bc0*/  SHFL.IDX PT, R3, R4, RZ, 0x1c1f ;  /* 0x001c1fff04037589 */ /* 0x000ea200000e0000 */
[----:B------:R-:W-:Y:S04]  /*11bd0*/  IADD3 R0, -R2, 0x1, R0 ;  /* 0x0000000102007810 */ /* 0x000fe80007ffe100 */
[----:B------:R-:W-:Y:S04]  /*11be0*/  IADD3 R6, R0, -c[0x0][0x168], R6 ;  /* 0x80005a0000067a10 */ /* 0x000fe80007ffe006 */
[C---:B------:R-:W-:Y:S02]  /*11bf0*/  IADD3 R5, R6.reuse, c[0x0][0x328], RZ ;  /* 0x0000ca0006057a10 */ /* 0x040fe40007ffe0ff */
[----:B------:R-:W-:Y:S03]  /*11c00*/  IADD3 R6, R6, UR19, RZ ;  /* 0x0000001306067c10 */ /* 0x000fe6000fffe0ff */
[--C-:B--2---:R-:W-:Y:S02]  /*11c10*/  IMAD.IADD R2, R5, 0x1, R3.reuse ;  /* 0x0000000105027824 */ /* 0x104fe400078e0203 */
[----:B------:R-:W-:Y:S01]  /*11c20*/  IMAD.IADD R0, R6, 0x1, R3 ;  /* 0x0000000106007824 */ /* 0x000fe200078e0203 */
        /* <DEDUP_REMOVED lines=16> */
.L_x_1001:
[----:B------:R-:W-:Y:S04]  /*11d30*/  MOV R8, c[0x0][0x32c] ;  /* 0x0000cb0000087a02 */ /* 0x000fe80000000f00 */
[----:B------:R-:W-:Y:S11]  /*11d40*/  ISETP.NE.AND P0, PT, R8, 0x1, PT ;  /* 0x000000010800780c */ /* 0x000ff60003f05270 */
[----:B------:R-:W-:Y:S02]  /*11d50*/  @!UPT UIADD3 URZ, URZ, URZ, URZ ;  /* 0x0000003f3f3ff290 */ /* 0x000fe4000fffe03f */
[----:B------:R-:W-:Y:S05]  /*11d60*/  @P0 IMAD.HI.U32 R8, R3, c[0x0][0x330], RZ ;  /* 0x0000cc0003080a27 */ /* 0x000fea00078e00ff */
[----:B------:R-:W-:Y:S02]  /*11d70*/  @P0 SHF.R.U32.HI R3, RZ, c[0x0][0x334], R8 ;  /* 0x0000cd00ff030a19 */ /* 0x000fe40000011608 */
.L_x_1002:
[----:B------:R-:W-:Y:S05]  /*11d80*/  BSYNC B0 ;  /* 0x0000000000007941 */ /* 0x000fea0003800000 */
.L_x_1000:
[----:B------:R-:W-:Y:S05]  /*11d90*/  IMAD R3, R3, c[0x0][0x32c], R7 ;  /* 0x0000cb0003037a24 */ /* 0x000fea00078e0207 */
[----:B------:R-:W-:Y:S02]  /*11da0*/  IADD3 R8, R3, c[0x0][0x32c], RZ ;  /* 0x0000cb0003087a10 */ /* 0x000fe40007ffe0ff */
[----:B------:R-:W-:Y:S02]  /*11db0*/  IMNMX R0, R0, R3, !PT ;  /* 0x0000000300007217 */ /* 0x000fe40007800200 */
[----:B------:R-:W-:Y:S02]  /*11dc0*/  IMNMX R2, R2, R8, PT ;  /* 0x0000000802027217 */ /* 0x000fe40003800200 */
.L_x_999:
[----:B------:R-:W-:Y:S01]  /*11dd0*/  UISETP.GE.AND UP2, UPT, UR28, 0x1, UPT ;  /* 0x000000011c00788c */ /* 0x000fe2000bf46270 */
[----:B------:R-:W2:Y:S01]  /*11de0*/  SHFL.IDX PT, R3, R4, 0x1, 0x1c1f ;  /* 0x003c1f0004037f89 */ /* 0x000ea200000e0000 */
        /* <DEDUP_REMOVED lines=43> */
[----:B-1----:R-:W-:Y:S02]  /*120a0*/  FSEL R201, R25, -INF , !P0 ;  /* 0xff80000019c97808 */ /* 0x002fe40004000000 */
        /* <DEDUP_REMOVED lines=20> */
[--C-:B--2---:R-:W-:Y:S01]  /*121f0*/  IMAD.IADD R0, R6, 0x1, R3.reuse ;  /* 0x0000000106007824 */ /* 0x104fe200078e0203 */
[C---:B------:R-:W-:Y:S02]  /*12200*/  ISETP.LT.OR P2, PT, R2.reuse, 0x29, P2 ;  /* 0x000000290200780c */ /* 0x040fe40001741670 */
[----:B------:R-:W-:Y:S01]  /*12210*/  ISETP.LT.OR P1, PT, R2, 0x2a, P1 ;  /* 0x0000002a0200780c */ /* 0x000fe20000f21670 */
[----:B------:R-:W-:Y:S01]  /*12220*/  IMAD.IADD R2, R5, 0x1, R3 ;  /* 0x0000000105027824 */ /* 0x000fe200078e0203 */
[----:B------:R-:W-:Y:S02]  /*12230*/  FSEL R33, R14, -INF , !P2 ;  /* 0xff8000000e217808 */ /* 0x000fe40005000000 */
[----:B------:R-:W-:Y:S01]  /*12240*/  FSEL R32, R13, -INF , !P1 ;  /* 0xff8000000d207808 */ /* 0x000fe20004800000 */
        /* <DEDUP_REMOVED lines=16> */
.L_x_1005:
[----:B------:R-:W-:Y:S04]  /*12350*/  MOV R8, c[0x0][0x32c] ;  /* 0x0000cb0000087a02 */ /* 0x000fe80000000f00 */
[----:B------:R-:W-:Y:S11]  /*12360*/  ISETP.NE.AND P0, PT, R8, 0x1, PT ;  /* 0x000000010800780c */ /* 0x000ff60003f05270 */
[----:B------:R-:W-:Y:S02]  /*12370*/  @!UPT UIADD3 URZ, URZ, URZ, URZ ;  /* 0x0000003f3f3ff290 */ /* 0x000fe4000fffe03f */
[----:B------:R-:W-:Y:S05]  /*12380*/  @P0 IMAD.HI.U32 R8, R3, c[0x0][0x330], RZ ;  /* 0x0000cc0003080a27 */ /* 0x000fea00078e00ff */
[----:B------:R-:W-:Y:S02]  /*12390*/  @P0 SHF.R.U32.HI R3, RZ, c[0x0][0x334], R8 ;  /* 0x0000cd00ff030a19 */ /* 0x000fe40000011608 */
.L_x_1006:
[----:B------:R-:W-:Y:S05]  /*123a0*/  BSYNC B0 ;  /* 0x0000000000007941 */ /* 0x000fea0003800000 */
.L_x_1004:
[----:B------:R-:W-:Y:S05]  /*123b0*/  IMAD R3, R3, c[0x0][0x32c], R7 ;  /* 0x0000cb0003037a24 */ /* 0x000fea00078e0207 */
[----:B------:R-:W-:Y:S02]  /*123c0*/  IADD3 R8, R3, c[0x0][0x32c], RZ ;  /* 0x0000cb0003087a10 */ /* 0x000fe40007ffe0ff */
[----:B------:R-:W-:Y:S02]  /*123d0*/  IMNMX R0, R0, R3, !PT ;  /* 0x0000000300007217 */ /* 0x000fe40007800200 */
[----:B------:R-:W-:Y:S02]  /*123e0*/  IMNMX R2, R2, R8, PT ;  /* 0x0000000802027217 */ /* 0x000fe40003800200 */
.L_x_1003:
        /* <DEDUP_REMOVED lines=86> */
.L_x_1009:
[----:B------:R-:W-:Y:S04]  /*12950*/  MOV R8, c[0x0][0x32c] ;  /* 0x0000cb0000087a02 */ /* 0x000fe80000000f00 */
[----:B------:R-:W-:Y:S11]  /*12960*/  ISETP.NE.AND P0, PT, R8, 0x1, PT ;  /* 0x000000010800780c */ /* 0x000ff60003f05270 */
[----:B------:R-:W-:Y:S02]  /*12970*/  @!UPT UIADD3 URZ, URZ, URZ, URZ ;  /* 0x0000003f3f3ff290 */ /* 0x000fe4000fffe03f */
[----:B------:R-:W-:Y:S05]  /*12980*/  @P0 IMAD.HI.U32 R8, R3, c[0x0][0x330], RZ ;  /* 0x0000cc0003080a27 */ /* 0x000fea00078e00ff */
[----:B------:R-:W-:Y:S02]  /*12990*/  @P0 SHF.R.U32.HI R3, RZ, c[0x0][0x334], R8 ;  /* 0x0000cd00ff030a19 */ /* 0x000fe40000011608 */
.L_x_1010:
[----:B------:R-:W-:Y:S05]  /*129a0*/  BSYNC B0 ;  /* 0x0000000000007941 */ /* 0x000fea0003800000 */
.L_x_1008:
[----:B------:R-:W-:Y:S05]  /*129b0*/  IMAD R3, R3, c[0x0][0x32c], R7 ;  /* 0x0000cb0003037a24 */ /* 0x000fea00078e0207 */
[----:B------:R-:W-:Y:S02]  /*129c0*/  IADD3 R8, R3, c[0x0][0x32c], RZ ;  /* 0x0000cb0003087a10 */ /* 0x000fe40007ffe0ff */
[----:B------:R-:W-:Y:S02]  /*129d0*/  IMNMX R0, R0, R3, !PT ;  /* 0x0000000300007217 */ /* 0x000fe40007800200 */
[----:B------:R-:W-:Y:S02]  /*129e0*/  IMNMX R2, R2, R8, PT ;  /* 0x0000000802027217 */ /* 0x000fe40003800200 */
.L_x_1007:
        /* <DEDUP_REMOVED lines=86> */
.L_x_1013:
[----:B------:R-:W-:Y:S04]  /*12f50*/  MOV R4, c[0x0][0x32c] ;  /* 0x0000cb0000047a02 */ /* 0x000fe80000000f00 */
[----:B------:R-:W-:Y:S11]  /*12f60*/  ISETP.NE.AND P0, PT, R4, 0x1, PT ;  /* 0x000000010400780c */ /* 0x000ff60003f05270 */
[----:B------:R-:W-:Y:S02]  /*12f70*/  @!UPT UIADD3 URZ, URZ, URZ, URZ ;  /* 0x0000003f3f3ff290 */ /* 0x000fe4000fffe03f */
[----:B------:R-:W-:Y:S05]  /*12f80*/  @P0 IMAD.HI.U32 R4, R3, c[0x0][0x330], RZ ;  /* 0x0000cc0003040a27 */ /* 0x000fea00078e00ff */
[----:B------:R-:W-:Y:S02]  /*12f90*/  @P0 SHF.R.U32.HI R3, RZ, c[0x0][0x334], R4 ;  /* 0x0000cd00ff030a19 */ /* 0x000fe40000011604 */
.L_x_1014:
[----:B------:R-:W-:Y:S05]  /*12fa0*/  BSYNC B0 ;  /* 0x0000000000007941 */ /* 0x000fea0003800000 */
.L_x_1012:
[----:B------:R-:W-:Y:S05]  /*12fb0*/  IMAD R7, R3, c[0x0][0x32c], R7 ;  /* 0x0000cb0003077a24 */ /* 0x000fea00078e0207 */
[----:B------:R-:W-:Y:S02]  /*12fc0*/  IADD3 R3, R7, c[0x0][0x32c], RZ ;  /* 0x0000cb0007037a10 */ /* 0x000fe40007ffe0ff */
[----:B------:R-:W-:Y:S02]  /*12fd0*/  IMNMX R0, R0, R7, !PT ;  /* 0x0000000700007217 */ /* 0x000fe40007800200 */
[----:B------:R-:W-:Y:S02]  /*12fe0*/  IMNMX R2, R2, R3, PT ;  /* 0x0000000302027217 */ /* 0x000fe40003800200 */
.L_x_1011:
        /* <DEDUP_REMOVED lines=10> */
[----:B------:R-:W-:Y:S01]  /*13090*/  PLOP3.LUT P0, PT, PT, PT, UP4, 0x40, 0x0 ;  /* 0x000000000000781c */ /* 0x000fe20003f0e848 */
[----:B------:R-:W-:Y:S01]  /*130a0*/  UISETP.NE.AND UP2, UPT, UR22, URZ, UPT ;  /* 0x0000003f1600728c */ /* 0x000fe2000bf45270 */
[----:B------:R-:W-:Y:S01]  /*130b0*/  FMNMX.FTZ R137, R19, R137, !PT ;  /* 0x0000008913897209 */ /* 0x000fe20007810000 */
[----:B------:R-:W-:Y:S01]  /*130c0*/  UP2UR UR22, UPR, URZ, 0x2 ;  /* 0x000000023f167883 */ /* 0x000fe20008000000 */
[----:B------:R-:W-:Y:S01]  /*130d0*/  ISETP.GT.AND P0, PT, R0, RZ, P0 ;  /* 0x000000ff0000720c */ /* 0x000fe20000704270 */
[----:B------:R-:W-:Y:S01]  /*130e0*/  UISETP.NE.AND UP1, UPT, UR5, URZ, UPT ;  /* 0x0000003f0500728c */ /* 0x000fe2000bf25270 */
[----:B------:R-:W-:Y:S01]  /*130f0*/  FMNMX.FTZ R137, R196, R137, !PT ;  /* 0x00000089c4897209 */ /* 0x000fe20007810000 */
[----:B------:R-:W-:Y:S01]  /*13100*/  UP2UR UR5, UPR, URZ, 0x1 ;  /* 0x000000013f057883 */ /* 0x000fe20008000000 */
[----:B------:R-:W-:Y:S01]  /*13110*/  ISETP.LT.OR P0, PT, R2, 0x1, P0 ;  /* 0x000000010200780c */ /* 0x000fe20000701670 */
[----:B------:R-:W-:Y:S01]  /*13120*/  UISETP.NE.AND UP0, UPT, UR4, URZ, UPT ;  /* 0x0000003f0400728c */ /* 0x000fe2000bf05270 */
[----:B------:R-:W-:Y:S01]  /*13130*/  FMNMX.FTZ R137, R197, R137, !PT ;  /* 0x00000089c5897209 */ /* 0x000fe20007810000 */
[----:B------:R-:W-:Y:S01]  /*13140*/  UISETP.NE.AND UP4, UPT, UR28, URZ, UPT ;  /* 0x0000003f1c00728c */ /* 0x000fe2000bf85270 */
[----:B------:R-:W-:Y:S01]  /*13150*/  FSEL R5, R244, -INF , !P0 ;  /* 0xff800000f4057808 */ /* 0x000fe20004000000 */
[----:B------:R-:W-:Y:S01]  /*13160*/  LDSM.16.MT88.4 R36, [R226+0x2080] ;  /* 0x00208000e224783b */ /* 0x000fe20000004200 */
        /* <DEDUP_REMOVED lines=17> */
[----:B------:R-:W-:Y:S01]  /*13280*/  PLOP3.LUT P0, PT, PT, PT, UP1, 0x40, 0x0 ;  /* 0x000000000000781c */ /* 0x000fe20003f0e818 */
[----:B------:R-:W-:Y:S01]  /*13290*/  UISETP.NE.AND UP1, UPT, UR22, URZ, UPT ;  /* 0x0000003f1600728c */ /* 0x000fe2000bf25270 */
[----:B------:R-:W-:Y:S02]  /*132a0*/  FMNMX.FTZ R3, R222, R3, !PT ;  /* 0x00000003de037209 */ /* 0x000fe40007810000 */
[----:B------:R-:W-:Y:S02]  /*132b0*/  ISETP.GT.AND P0, PT, R0, 0x9, P0 ;  /* 0x000000090000780c */ /* 0x000fe40000704270 */
[----:B------:R-:W-:Y:S02]  /*132c0*/  FMNMX.FTZ R136, R250, R3, !PT ;  /* 0x00000003fa887209 */ /* 0x000fe40007810000 */
[----:B------:R-:W-:Y:S02]  /*132d0*/  FMNMX.FTZ R3, R11, R4, !PT ;  /* 0x000000040b037209 */ /* 0x000fe40007810000 */
[----:B------:R-:W-:Y:S01]  /*132e0*/  PLOP3.LUT P1, PT, PT, PT, UP2, 0x40, 0x0 ;  /* 0x000000000000781c */ /* 0x000fe20003f2e828 */
[----:B------:R-:W-:Y:S01]  /*132f0*/  UISETP.NE.AND UP2, UPT, UR26, URZ, UPT ;  /* 0x0000003f1a00728c */ /* 0x000fe2000bf45270 */
[----:B------:R-:W-:Y:S02]  /*13300*/  FMNMX.FTZ R3, R14, R3, !PT ;  /* 0x000000030e037209 */ /* 0x000fe40007810000 */
[----:B------:R-:W-:Y:S02]  /*13310*/  ISETP.LT.OR P0, PT, R2, 0xa, P0 ;  /* 0x0000000a0200780c */ /* 0x000fe40000701670 */
[----:B------:R-:W-:Y:S02]  /*13320*/  FMNMX.FTZ R3, R205, R3, !PT ;  /* 0x00000003cd037209 */ /* 0x000fe40007810000 */
[----:B-1----:R-:W-:Y:S02]  /*13330*/  FMNMX.FTZ R137, R137, R7, !PT ;  /* 0x0000000789897209 */ /* 0x002fe40007810000 */
[----:B------:R-:W-:Y:S02]  /*13340*/  ISETP.GT.AND P1, PT, R0, 0x8, P1 ;  /* 0x000000080000780c */ /* 0x000fe40000f24270 */
[----:B------:R-:W-:Y:S01]  /*13350*/  PLOP3.LUT P2, PT, PT, PT, UP3, 0x40, 0x0 ;  /* 0x000000000000781c */ /* 0x000fe20003f4e838 */
[----:B------:R-:W1:Y:S01]  /*13360*/  SHFL.BFLY PT, R4, R137, 0x1, 0x1f ;  /* 0x0c201f0089047f89 */ /* 0x000e6200000e0000 */
[----:B------:R-:W-:Y:S01]  /*13370*/  FMNMX.FTZ R3, R208, R3, !PT ;  /* 0x00000003d0037209 */ /* 0x000fe20007810000 */
[----:B------:R-:W-:Y:S01]  /*13380*/  UISETP.NE.AND UP3, UPT, UR27, URZ, UPT ;  /* 0x0000003f1b00728c */ /* 0x000fe2000bf65270 */
[----:B------:R-:W-:Y:S02]  /*13390*/  FSEL R25, R213, -INF , !P0 ;  /* 0xff800000d5197808 */ /* 0x000fe40004000000 */
[----:B------:R-:W-:Y:S02]  /*133a0*/  ISETP.LT.OR P1, PT, R2, 0x9, P1 ;  /* 0x000000090200780c */ /* 0x000fe40000f21670 */
[----:B------:R-:W-:Y:S02]  /*133b0*/  ISETP.GT.AND P2, PT, R0, 0x1, P2 ;  /* 0x000000010000780c */ /* 0x000fe40001744270 */
[----:B------:R-:W-:Y:S02]  /*133c0*/  PLOP3.LUT P0, PT, PT, PT, UP5, 0x40, 0x0 ;  /* 0x000000000000781c */ /* 0x000fe40003f0e858 */
[----:B------:R-:W-:Y:S02]  /*133d0*/  FMNMX.FTZ R3, R210, R3, !PT ;  /* 0x00000003d2037209 */ /* 0x000fe40007810000 */
[----:B------:R-:W-:Y:S02]  /*133e0*/  FSEL R24, R214, -INF , !P1 ;  /* 0xff800000d6187808 */ /* 0x000fe40004800000 */
[----:B------:R-:W-:Y:S02]  /*133f0*/  ISETP.LT.OR P2, PT, R2, 0x2, P2 ;  /* 0x000000020200780c */ /* 0x000fe40001741670 */
[C---:B------:R-:W-:Y:S02]  /*13400*/  ISETP.GT.AND P0, PT, R0.reuse, 0x18, P0 ;  /* 0x000000180000780c */ /* 0x040fe40000704270 */
[----:B------:R-:W-:Y:S02]  /*13410*/  PLOP3.LUT P1, PT, PT, PT, UP6, 0x40, 0x0 ;  /* 0x000000000000781c */ /* 0x000fe40003f2e868 */
[----:B------:R-:W-:Y:S02]  /*13420*/  FMNMX.FTZ R3, R211, R3, !PT ;  /* 0x00000003d3037209 */ /* 0x000fe40007810000 */
        /* <DEDUP_REMOVED lines=10> */
[----:B------:R-:W-:Y:S02]  /*134d0*/  FSEL R207, R212, -INF , !P0 ;  /* 0xff800000d4cf7808 */ /* 0x000fe40004000000 */
[----:B------:R-:W-:Y:S02]  /*134e0*/  ISETP.GT.AND P2, PT, R0, 0x10, P2 ;  /* 0x000000100000780c */ /* 0x000fe40001744270 */
[----:B------:R-:W-:Y:S02]  /*134f0*/  ISETP.LT.OR P1, PT, R2, 0x12, P1 ;  /* 0x000000120200780c */ /* 0x000fe40000f21670 */
[----:B------:R-:W-:Y:S02]  /*13500*/  PLOP3.LUT P0, PT, PT, PT, UP3, 0x40, 0x0 ;  /* 0x000000000000781c */ /* 0x000fe40003f0e838 */
[----:B------:R-:W-:Y:S02]  /*13510*/  FMNMX.FTZ R3, R248, R3, !PT ;  /* 0x00000003f8037209 */ /* 0x000fe40007810000 */
[----:B------:R-:W-:Y:S02]  /*13520*/  FMNMX.FTZ R4, R24, R4, !PT ;  /* 0x0000000418047209 */ /* 0x000fe40007810000 */
[----:B------:R-:W-:Y:S02]  /*13530*/  ISETP.LT.OR P2, PT, R2, 0x11, P2 ;  /* 0x000000110200780c */ /* 0x000fe40001741670 */
[----:B------:R-:W-:Y:S02]  /*13540*/  FSEL R202, R215, -INF , !P1 ;  /* 0xff800000d7ca7808 */ /* 0x000fe40004800000 */
[----:B------:R-:W-:Y:S02]  /*13550*/  ISETP.GT.AND P0, PT, R0, 0x20, P0 ;  /* 0x000000200000780c */ /* 0x000fe40000704270 */
[----:B------:R-:W-:Y:S02]  /*13560*/  PLOP3.LUT P1, PT, PT, PT, UP4, 0x40, 0x0 ;  /* 0x000000000000781c */ /* 0x000fe40003f2e848 */
[----:B------:R-:W-:Y:S02]  /*13570*/  FMNMX.FTZ R3, R249, R3, !PT ;  /* 0x00000003f9037209 */ /* 0x000fe40007810000 */
[----:B------:R-:W-:Y:S02]  /*13580*/  FMNMX.FTZ R4, R25, R4, !PT ;  /* 0x0000000419047209 */ /* 0x000fe40007810000 */
[----:B------:R-:W-:Y:S02]  /*13590*/  FSEL R200, R220, -INF , !P2 ;  /* 0xff800000dcc87808 */ /* 0x000fe40005000000 */
[----:B------:R-:W-:Y:S02]  /*135a0*/  ISETP.LT.OR P0, PT, R2, 0x21, P0 ;  /* 0x000000210200780c */ /* 0x000fe40000701670 */
[----:B------:R-:W-:Y:S02]  /*135b0*/  ISETP.GT.AND P1, PT, R0, 0x19, P1 ;  /* 0x000000190000780c */ /* 0x000fe40000f24270 */
[----:B------:R-:W-:Y:S02]  /*135c0*/  FMNMX.FTZ R3, R251, R3, !PT ;  /* 0x00000003fb037209 */ /* 0x000fe40007810000 */
[----:B------:R-:W-:Y:S02]  /*135d0*/  FSEL R212, R42, -INF , !P0 ;  /* 0xff8000002ad47808 */ /* 0x000fe40004000000 */
[----:B------:R-:W-:Y:S01]  /*135e0*/  ISETP.LT.OR P1, PT, R2, 0x1a, P1 ;  /* 0x0000001a0200780c */ /* 0x000fe20000f21670 */
[----:B------:R-:W1:Y:S01]  /*135f0*/  SHFL.BFLY PT, R20, R3, 0x2, 0x1f ;  /* 0x0c401f0003147f89 */ /* 0x000e6200000e0000 */
        /* <DEDUP_REMOVED lines=14> */
[----:B------:R-:W-:Y:S01]  /*136e0*/  FSEL R214, R43, -INF , !P1 ;  /* 0xff8000002bd67808 */ /* 0x000fe20004800000 */
[----:B------:R-:W-:Y:S01]  /*136f0*/  UIADD3 UR23, UR23, -0x1, URZ ;  /* 0xffffffff17177890 */ /* 0x000fe2000fffe03f */
[----:B------:R-:W-:Y:S02]  /*13700*/  ISETP.GT.AND P0, PT, R0, 0x29, P0 ;  /* 0x000000290000780c */ /* 0x000fe40000704270 */
[----:B------:R-:W-:Y:S02]  /*13710*/  FMNMX.FTZ R0, R212, R4, !PT ;  /* 0x00000004d4007209 */ /* 0x000fe40007810000 */
[----:B------:R-:W-:Y:S02]  /*13720*/  ISETP.LT.OR P0, PT, R2, 0x2a, P0 ;  /* 0x0000002a0200780c */ /* 0x000fe40000701670 */
[----:B------:R-:W-:Y:S02]  /*13730*/  FMNMX.FTZ R0, R214, R0, !PT ;  /* 0x00000000d6007209 */ /* 0x000fe40007810000 */
[----:B------:R-:W-:Y:S02]  /*13740*/  FSEL R140, R47, -INF , !P0 ;  /* 0xff8000002f8c7808 */ /* 0x000fe40004000000 */
[----:B------:R-:W-:Y:S02]  /*13750*/  FMNMX.FTZ R0, R213, R0, !PT ;  /* 0x00000000d5007209 */ /* 0x000fe40007810000 */
[----:B------:R-:W-:Y:S02]  /*13760*/  FMNMX.FTZ R136, R252, R136, !PT ;  /* 0x00000088fc887209 */ /* 0x000fe40007810000 */
[----:B-1----:R-:W-:Y:S02]  /*13770*/  FMNMX.FTZ R3, R3, R20, !PT ;  /* 0x0000001403037209 */ /* 0x002fe40007810000 */
[----:B------:R-:W-:Y:S01]  /*13780*/  FMNMX.FTZ R0, R140, R0, !PT ;  /* 0x000000008c007209 */ /* 0x000fe20007810000 */
[----:B------:R-:W1:Y:S01]  /*13790*/  SHFL.BFLY PT, R7, R136, 0x2, 0x1f ;  /* 0x0c401f0088077f89 */ /* 0x000e6200000e0000 */
[----:B------:R-:W-:Y:S04]  /*137a0*/  FSETP.NEU.FTZ.AND P2, PT, R137, -INF , PT ;  /* 0xff8000008900780b */ /* 0x000fe80003f5d000 */
[----:B------:R-:W-:Y:S03]  /*137b0*/  FSEL R141, R141, RZ, P2 ;  /* 0x000000ff8d8d7208 */ /* 0x000fe60001000000 */
[----:B------:R-:W2:Y:S02]  /*137c0*/  SHFL.BFLY PT, R135, R3, 0x1, 0x1f ;  /* 0x0c201f0003877f89 */ /* 0x000ea400000e0000 */
[--C-:B------:R-:W-:Y:S02]  /*137d0*/  FFMA.FTZ R16, R16, c[0x0][0x2d0], -R141.reuse ;  /* 0x0000b40010107a23 */ /* 0x100fe4000001088d */
[--C-:B------:R-:W-:Y:S02]  /*137e0*/  FFMA.FTZ R10, R10, c[0x0][0x2d0], -R141.reuse ;  /* 0x0000b4000a0a7a23 */ /* 0x100fe4000001088d */
[----:B------:R-:W-:Y:S01]  /*137f0*/  MUFU.EX2 R27, R16 ;  /* 0x00000010001b7308 */ /* 0x000fe20000000800 */
[--C-:B------:R-:W-:Y:S01]  /*13800*/  FFMA.FTZ R17, R17, c[0x0][0x2d0], -R141.reuse ;  /* 0x0000b40011117a23 */ /* 0x100fe2000001088d */
[----:B------:R-:W3:Y:S01]  /*13810*/  SHFL.BFLY PT, R2, R0, 0x2, 0x1f ;  /* 0x0c401f0000027f89 */ /* 0x000ee200000e0000 */
[----:B------:R-:W-:Y:S01]  /*13820*/  FFMA.FTZ R19, R19, c[0x0][0x2d0], -R141 ;  /* 0x0000b40013137a23 */ /* 0x000fe2000001088d */
[----:B-1----:R-:W-:Y:S06]  /*13830*/  FMNMX.FTZ R136, R136, R7, !PT ;  /* 0x0000000788887209 */ /* 0x002fec0007810000 */
[----:B------:R-:W-:Y:S01]  /*13840*/  LDSM.16.MT88.4 R20, [R225+0x2080] ;  /* 0x00208000e114783b */ /* 0x000fe20000004200 */
[----:B------:R-:W-:Y:S01]  /*13850*/  MUFU.EX2 R44, R10 ;  /* 0x0000000a002c7308 */ /* 0x000fe20000000800 */
[----:B--2---:R-:W-:Y:S06]  /*13860*/  FMNMX.FTZ R135, R3, R135, !PT ;  /* 0x0000008703877209 */ /* 0x004fec0007810000 */
[----:B------:R-:W1:Y:S01]  /*13870*/  SHFL.BFLY PT, R7, R136, 0x1, 0x1f ;  /* 0x0c201f0088077f89 */ /* 0x000e6200000e0000 */
[C---:B------:R-:W-:Y:S01]  /*13880*/  FSETP.NEU.FTZ.AND P0, PT, R135.reuse, -INF , PT ;  /* 0xff8000008700780b */ /* 0x040fe20003f1d000 */
[----:B------:R-:W-:Y:S01]  /*13890*/  FMUL.FTZ R143, R135, c[0x0][0x2d0] ;  /* 0x0000b400878f7a20 */ /* 0x000fe20000410000 */
[----:B------:R-:W-:Y:S01]  /*138a0*/  MUFU.EX2 R26, R17 ;  /* 0x00000011001a7308 */ /* 0x000fe20000000800 */
[----:B---3--:R-:W-:Y:S02]  /*138b0*/  FMNMX.FTZ R3, R0, R2, !PT ;  /* 0x0000000200037209 */ /* 0x008fe40007810000 */
[----:B------:R-:W-:Y:S02]  /*138c0*/  FSEL R0, R137, RZ, P2 ;  /* 0x000000ff89007208 */ /* 0x000fe40001000000 */
[----:B------:R-:W-:Y:S01]  /*138d0*/  FSEL R143, R143, RZ, P0 ;  /* 0x000000ff8f8f7208 */ /* 0x000fe20000000000 */
[----:B------:R-:W2:Y:S02]  /*138e0*/  SHFL.BFLY PT, R4, R3, 0x1, 0x1f ;  /* 0x0c201f0003047f89 */ /* 0x000ea400000e0000 */
[----:B------:R-:W-:Y:S02]  /*138f0*/  FADD.FTZ R0, -R0, R132 ;  /* 0x0000008400007221 */ /* 0x000fe40000010100 */
[----:B------:R-:W3:Y:S01]  /*13900*/  MUFU.EX2 R48, R19 ;  /* 0x0000001300307308 */ /* 0x000ee20000000800 */
[--C-:B------:R-:W-:Y:S02]  /*13910*/  FFMA.FTZ R8, R8, c[0x0][0x2d0], -R143.reuse ;  /* 0x0000b40008087a23 */ /* 0x100fe4000001088f */
[----:B------:R-:W-:Y:S02]  /*13920*/  FMUL.FTZ R0, R0, c[0x0][0x2d0] ;  /* 0x0000b40000007a20 */ /* 0x000fe40000410000 */
[--C-:B------:R-:W-:Y:S02]  /*13930*/  FFMA.FTZ R12, R12, c[0x0][0x2d0], -R143.reuse ;  /* 0x0000b4000c0c7a23 */ /* 0x100fe4000001088f */
[--C-:B------:R-:W-:Y:S01]  /*13940*/  FFMA.FTZ R11, R11, c[0x0][0x2d0], -R143.reuse ;  /* 0x0000b4000b0b7a23 */ /* 0x100fe2000001088f */
[----:B-1----:R-:W-:Y:S02]  /*13950*/  FMNMX.FTZ R136, R136, R7, !PT ;  /* 0x0000000788887209 */ /* 0x002fe40007810000 */
[----:B------:R1:W4:Y:S01]  /*13960*/  MUFU.EX2 R133, R0 ;  /* 0x0000000000857308 */ /* 0x0003220000000800 */
[----:B------:R-:W-:Y:S01]  /*13970*/  FFMA.FTZ R14, R14, c[0x0][0x2d0], -R143 ;  /* 0x0000b4000e0e7a23 */ /* 0x000fe2000001088f */
[C---:B------:R-:W-:Y:S01]  /*13980*/  FSETP.NEU.FTZ.AND P1, PT, R136.reuse, -INF , PT ;  /* 0xff8000008800780b */ /* 0x040fe20003f3d000 */
[C---:B------:R-:W-:Y:S03]  /*13990*/  FMUL.FTZ R142, R136.reuse, c[0x0][0x2d0] ;  /* 0x0000b400888e7a20 */ /* 0x040fe60000410000 */
[----:B------:R-:W-:Y:S02]  /*139a0*/  FSEL R2, R136, RZ, P1 ;  /* 0x000000ff88027208 */ /* 0x000fe40000800000 */
[----:B------:R-:W-:Y:S02]  /*139b0*/  FSEL R142, R142, RZ, P1 ;  /* 0x000000ff8e8e7208 */ /* 0x000fe40000800000 */
[----:B------:R-:W-:Y:S01]  /*139c0*/  MUFU.EX2 R50, R8 ;  /* 0x0000000800327308 */ /* 0x000fe20000000800 */
[----:B--2---:R-:W-:Y:S01]  /*139d0*/  FMNMX.FTZ R3, R3, R4, !PT ;  /* 0x0000000403037209 */ /* 0x004fe20007810000 */
[----:B------:R-:W-:Y:S02]  /*139e0*/  FADD.FTZ R2, -R2, R134 ;  /* 0x0000008602027221 */ /* 0x000fe40000010100 */
[--C-:B------:R-:W-:Y:S01]  /*139f0*/  FFMA.FTZ R9, R9, c[0x0][0x2d0], -R142.reuse ;  /* 0x0000b40009097a23 */ /* 0x100fe2000001088e */
[----:B---3--:R-:W-:Y:S01]  /*13a00*/  F2FP.PACK_AB R194, R48, R26 ;  /* 0x0000001a30c2723e */ /* 0x008fe200000000ff */
[----:B------:R-:W-:Y:S02]  /*13a10*/  FMUL.FTZ R2, R2, c[0x0][0x2d0] ;  /* 0x0000b40002027a20 */ /* 0x000fe40000410000 */
[----:B------:R-:W-:Y:S02]  /*13a20*/  FMUL.FTZ R134, R3, c[0x0][0x2d0] ;  /* 0x0000b40003867a20 */ /* 0x000fe40000410000 */
[----:B------:R-:W2:Y:S01]  /*13a30*/  MUFU.EX2 R132, R2 ;  /* 0x0000000200847308 */ /* 0x000ea20000000800 */
[--C-:B------:R-:W-:Y:S02]  /*13a40*/  FFMA.FTZ R13, R13, c[0x0][0x2d0], -R142.reuse ;  /* 0x0000b4000d0d7a23 */ /* 0x100fe4000001088e */
[--C-:B------:R-:W-:Y:S01]  /*13a50*/  FFMA.FTZ R15, R15, c[0x0][0x2d0], -R142.reuse ;  /* 0x0000b4000f0f7a23 */ /* 0x100fe2000001088e */
[----:B-1----:R-:W-:Y:S01]  /*13a60*/  FSEL R0, R135, RZ, P0 ;  /* 0x000000ff87007208 */ /* 0x002fe20000000000 */
[----:B------:R-:W-:Y:S01]  /*13a70*/  FFMA.FTZ R18, R18, c[0x0][0x2d0], -R142 ;  /* 0x0000b40012127a23 */ /* 0x000fe2000001088e */
[----:B------:R-:W-:Y:S01]  /*13a80*/  FSETP.NEU.FTZ.AND P0, PT, R3, -INF , PT ;  /* 0xff8000000300780b */ /* 0x000fe20003f1d000 */
[C---:B----4-:R-:W-:Y:S02]  /*13a90*/  FMUL.FTZ R17, R133.reuse, R157 ;  /* 0x0000009d85117220 */ /* 0x050fe40000410000 */
[----:B------:R-:W-:Y:S01]  /*13aa0*/  FADD.FTZ R0, -R0, R138 ;  /* 0x0000008a00007221 */ /* 0x000fe20000010100 */
[----:B------:R-:W-:Y:S01]  /*13ab0*/  FSEL R134, R134, RZ, P0 ;  /* 0x000000ff86867208 */ /* 0x000fe20000000000 */
[----:B------:R-:W-:Y:S01]  /*13ac0*/  MUFU.EX2 R51, R9 ;  /* 0x0000000900337308 */ /* 0x000fe20000000800 */
[----:B------:R-:W-:Y:S01]  /*13ad0*/  FMUL.FTZ R16, R133, R156 ;  /* 0x0000009c85107220 */ /* 0x000fe20000410000 */
[----:B------:R-:W-:Y:S01]  /*13ae0*/  MOV R156, R26 ;  /* 0x0000001a009c7202 */ /* 0x000fe20000000f00 */
[----:B------:R-:W-:Y:S01]  /*13af0*/  FMUL.FTZ R0, R0, c[0x0][0x2d0] ;  /* 0x0000b40000007a20 */ /* 0x000fe20000410000 */
[----:B------:R-:W-:Y:S01]  /*13b00*/  MOV R138, R32 ;  /* 0x00000020008a7202 */ /* 0x000fe20000000f00 */
[--C-:B------:R-:W-:Y:S02]  /*13b10*/  FFMA.FTZ R4, R25, c[0x0][0x2d0], -R134.reuse ;  /* 0x0000b40019047a23 */ /* 0x100fe40000010886 */
[--C-:B------:R-:W-:Y:S02]  /*13b20*/  FFMA.FTZ R5, R5, c[0x0][0x2d0], -R134.reuse ;  /* 0x0000b40005057a23 */ /* 0x100fe40000010886 */
[C---:B------:R-:W-:Y:S01]  /*13b30*/  FMUL.FTZ R32, R133.reuse, R172 ;  /* 0x000000ac85207220 */ /* 0x040fe20000410000 */
[----:B------:R1:W3:Y:S01]  /*13b40*/  MUFU.EX2 R2, R0 ;  /* 0x0000000000027308 */ /* 0x0002e20000000800 */
[C---:B------:R-:W-:Y:S02]  /*13b50*/  FMUL.FTZ R33, R133.reuse, R173 ;  /* 0x000000ad85217220 */ /* 0x040fe40000410000 */
[C---:B--2---:R-:W-:Y:S02]  /*13b60*/  FMUL.FTZ R7, R132.reuse, R147 ;  /* 0x0000009384077220 */ /* 0x044fe40000410000 */
[C---:B------:R-:W-:Y:S02]  /*13b70*/  FMUL.FTZ R19, R132.reuse, R159 ;  /* 0x0000009f84137220 */ /* 0x040fe40000410000 */
[C---:B------:R-:W-:Y:S02]  /*13b80*/  FMUL.FTZ R34, R132.reuse, R174 ;  /* 0x000000ae84227220 */ /* 0x040fe40000410000 */
[C---:B------:R-:W-:Y:S01]  /*13b90*/  FMUL.FTZ R35, R132.reuse, R175 ;  /* 0x000000af84237220 */ /* 0x040fe20000410000 */
[----:B------:R-:W2:Y:S01]  /*13ba0*/  MUFU.EX2 R47, R13 ;  /* 0x0000000d002f7308 */ /* 0x000ea20000000800 */
[----:B------:R-:W-:Y:S01]  /*13bb0*/  MOV R175, R48 ;  /* 0x0000003000af7202 */ /* 0x000fe20000000f00 */
[C---:B------:R-:W-:Y:S02]  /*13bc0*/  FMUL.FTZ R48, R133.reuse, R188 ;  /* 0x000000bc85307220 */ /* 0x040fe40000410000 */
[C---:B------:R-:W-:Y:S02]  /*13bd0*/  FMUL.FTZ R52, R133.reuse, R52 ;  /* 0x0000003485347220 */ /* 0x040fe40000410000 */
[C---:B------:R-:W-:Y:S02]  /*13be0*/  FMUL.FTZ R53, R133.reuse, R53 ;  /* 0x0000003585357220 */ /* 0x040fe40000410000 */
[C---:B------:R-:W-:Y:S02]  /*13bf0*/  FMUL.FTZ R54, R132.reuse, R54 ;  /* 0x0000003684367220 */ /* 0x040fe40000410000 */
[----:B------:R-:W-:Y:S01]  /*13c00*/  MUFU.EX2 R45, R15 ;  /* 0x0000000f002d7308 */ /* 0x000fe20000000800 */
[----:B------:R-:W-:Y:S02]  /*13c10*/  FMUL.FTZ R55, R132, R55 ;  /* 0x0000003784377220 */ /* 0x000fe40000410000 */
[----:B------:R-:W-:Y:S02]  /*13c20*/  FMUL.FTZ R64, R133, R64 ;  /* 0x0000004085407220 */ /* 0x000fe40000410000 */
[--C-:B-1----:R-:W-:Y:S02]  /*13c30*/  FFMA.FTZ R0, R6, c[0x0][0x2d0], -R134.reuse ;  /* 0x0000b40006007a23 */ /* 0x102fe40000010886 */
[----:B------:R-:W-:Y:S02]  /*13c40*/  FMUL.FTZ R6, R132, R146 ;  /* 0x0000009284067220 */ /* 0x000fe40000410000 */
[C---:B---3--:R-:W-:Y:S01]  /*13c50*/  FMUL.FTZ R8, R2.reuse, R148 ;  /* 0x0000009402087220 */ /* 0x048fe20000410000 */
[----:B------:R1:W-:Y:S01]  /*13c60*/  MUFU.EX2 R216, R0 ;  /* 0x0000000000d87308 */ /* 0x0003e20000000800 */
[C---:B------:R-:W-:Y:S02]  /*13c70*/  FMUL.FTZ R9, R2.reuse, R149 ;  /* 0x0000009502097220 */ /* 0x040fe40000410000 */
[C---:B------:R-:W-:Y:S01]  /*13c80*/  FMUL.FTZ R25, R2.reuse, R165 ;  /* 0x000000a502197220 */ /* 0x040fe20000410000 */
[----:B--2---:R-:W-:Y:S01]  /*13c90*/  F2FP.PACK_AB R193, R47, R51 ;  /* 0x000000332fc1723e */ /* 0x004fe200000000ff */
[C---:B------:R-:W-:Y:S02]  /*13ca0*/  FMUL.FTZ R13, R2.reuse, R153 ;  /* 0x00000099020d7220 */ /* 0x040fe40000410000 */
[C---:B------:R-:W-:Y:S02]  /*13cb0*/  FMUL.FTZ R41, R2.reuse, R181 ;  /* 0x000000b502297220 */ /* 0x040fe40000410000 */
[C---:B------:R-:W-:Y:S01]  /*13cc0*/  FMUL.FTZ R28, R2.reuse, R168 ;  /* 0x000000a8021c7220 */ /* 0x040fe20000410000 */
[----:B------:R-:W2:Y:S01]  /*13cd0*/  MUFU.EX2 R221, R18 ;  /* 0x0000001200dd7308 */ /* 0x000ea20000000800 */
[C---:B------:R-:W-:Y:S02]  /*13ce0*/  FMUL.FTZ R29, R2.reuse, R169 ;  /* 0x000000a9021d7220 */ /* 0x040fe40000410000 */
[C---:B------:R-:W-:Y:S01]  /*13cf0*/  FMUL.FTZ R40, R2.reuse, R180 ;  /* 0x000000b402287220 */ /* 0x040fe20000410000 */
[----:B------:R-:W-:Y:S01]  /*13d00*/  MOV R180, R44 ;  /* 0x0000002c00b47202 */ /* 0x000fe20000000f00 */
[C---:B------:R-:W-:Y:S02]  /*13d10*/  FMUL.FTZ R56, R2.reuse, R56 ;  /* 0x0000003802387220 */ /* 0x040fe40000410000 */
[C---:B------:R-:W-:Y:S02]  /*13d20*/  FMUL.FTZ R57, R2.reuse, R57 ;  /* 0x0000003902397220 */ /* 0x040fe40000410000 */
[C---:B------:R-:W-:Y:S01]  /*13d30*/  FMUL.FTZ R60, R2.reuse, R60 ;  /* 0x0000003c023c7220 */ /* 0x040fe20000410000 */
[----:B------:R3:W4:Y:S01]  /*13d40*/  MUFU.EX2 R215, R5 ;  /* 0x0000000500d77308 */ /* 0x0007220000000800 */
[----:B------:R-:W-:Y:S02]  /*13d50*/  FMUL.FTZ R61, R2, R61 ;  /* 0x0000003d023d7220 */ /* 0x000fe40000410000 */
[C---:B------:R-:W-:Y:S02]  /*13d60*/  FMUL.FTZ R65, R133.reuse, R65 ;  /* 0x0000004185417220 */ /* 0x040fe40000410000 */
[----:B-1----:R-:W-:Y:S02]  /*13d70*/  FFMA.FTZ R0, R24, c[0x0][0x2d0], -R134 ;  /* 0x0000b40018007a23 */ /* 0x002fe40000010886 */
[----:B------:R-:W-:Y:S02]  /*13d80*/  FMUL.FTZ R24, R2, R164 ;  /* 0x000000a402187220 */ /* 0x000fe40000410000 */
[C---:B------:R-:W-:Y:S01]  /*13d90*/  FMUL.FTZ R66, R132.reuse, R66 ;  /* 0x0000004284427220 */ /* 0x040fe20000410000 */
[----:B------:R1:W-:Y:S01]  /*13da0*/  MUFU.EX2 R217, R0 ;  /* 0x0000000000d97308 */ /* 0x0003e20000000800 */
[C---:B------:R-:W-:Y:S02]  /*13db0*/  FMUL.FTZ R67, R132.reuse, R67 ;  /* 0x0000004384437220 */ /* 0x040fe40000410000 */
[----:B------:R-:W-:Y:S01]  /*13dc0*/  FMUL.FTZ R68, R133, R68 ;  /* 0x0000004485447220 */ /* 0x000fe20000410000 */
[----:B--2---:R-:W-:Y:S01]  /*13dd0*/  F2FP.PACK_AB R195, R221, R45 ;  /* 0x0000002dddc3723e */ /* 0x004fe200000000ff */
[C---:B------:R-:W-:Y:S01]  /*13de0*/  FMUL.FTZ R18, R132.reuse, R158 ;  /* 0x0000009e84127220 */ /* 0x040fe20000410000 */
[----:B------:R-:W-:Y:S01]  /*13df0*/  MOV R172, R221 ;  /* 0x000000dd00ac7202 */ /* 0x000fe20000000f00 */
[C---:B------:R-:W-:Y:S02]  /*13e00*/  FMUL.FTZ R69, R133.reuse, R69 ;  /* 0x0000004585457220 */ /* 0x040fe40000410000 */
[C---:B------:R-:W-:Y:S01]  /*13e10*/  FMUL.FTZ R70, R132.reuse, R70 ;  /* 0x0000004684467220 */ /* 0x040fe20000410000 */
[----:B------:R2:W5:Y:S01]  /*13e20*/  MUFU.EX2 R219, R4 ;  /* 0x0000000400db7308 */ /* 0x0005620000000800 */
[----:B------:R-:W-:Y:S02]  /*13e30*/  FMUL.FTZ R71, R132, R71 ;  /* 0x0000004784477220 */ /* 0x000fe40000410000 */
[----:B------:R-:W-:Y:S02]  /*13e40*/  FMUL.FTZ R72, R2, R72 ;  /* 0x0000004802487220 */ /* 0x000fe40000410000 */
[C---:B---3--:R-:W-:Y:S01]  /*13e50*/  FMUL.FTZ R5, R133.reuse, R145 ;  /* 0x0000009185057220 */ /* 0x048fe20000410000 */
[----:B----4-:R-:W-:Y:S01]  /*13e60*/  F2FP.PACK_AB R145, R216, R215 ;  /* 0x000000d7d891723e */ /* 0x010fe200000000ff */
[C---:B------:R-:W-:Y:S02]  /*13e70*/  FMUL.FTZ R73, R2.reuse, R73 ;  /* 0x0000004902497220 */ /* 0x040fe40000410000 */
[C---:B------:R-:W-:Y:S01]  /*13e80*/  FMUL.FTZ R76, R2.reuse, R76 ;  /* 0x0000004c024c7220 */ /* 0x040fe20000410000 */
[----:B------:R-:W3:Y:S01]  /*13e90*/  MUFU.EX2 R46, R12 ;  /* 0x0000000c002e7308 */ /* 0x000ee20000000800 */
[----:B------:R-:W-:Y:S02]  /*13ea0*/  FMUL.FTZ R77, R2, R77 ;  /* 0x0000004d024d7220 */ /* 0x000fe40000410000 */
[----:B------:R-:W-:Y:S01]  /*13eb0*/  FMUL.FTZ R80, R133, R80 ;  /* 0x0000005085507220 */ /* 0x000fe20000410000 */
[----:B-1----:R-:W-:Y:S01]  /*13ec0*/  FSEL R0, R3, RZ, P0 ;  /* 0x000000ff03007208 */ /* 0x002fe20000000000 */
[----:B------:R-:W-:Y:S01]  /*13ed0*/  FMUL.FTZ R81, R133, R81 ;  /* 0x0000005185517220 */ /* 0x000fe20000410000 */
[----:B------:R-:W-:Y:S01]  /*13ee0*/  PLOP3.LUT P0, PT, PT, PT, UP0, 0x80, 0x0 ;  /* 0x000000000000781c */ /* 0x000fe20003f0f008 */
[----:B------:R-:W-:Y:S02]  /*13ef0*/  FMUL.FTZ R82, R132, R82 ;  /* 0x0000005284527220 */ /* 0x000fe40000410000 */
[----:B------:R-:W-:Y:S01]  /*13f00*/  FADD.FTZ R0, -R0, R139 ;  /* 0x0000008b00007221 */ /* 0x000fe20000010100 */
[----:B------:R-:W1:Y:S01]  /*13f10*/  MUFU.EX2 R49, R11 ;  /* 0x0000000b00317308 */ /* 0x000e620000000800 */
[----:B------:R-:W-:Y:S01]  /*13f20*/  MOV R139, R27 ;  /* 0x0000001b008b7202 */ /* 0x000fe20000000f00 */
[----:B------:R-:W-:Y:S02]  /*13f30*/  FMUL.FTZ R83, R132, R83 ;  /* 0x0000005384537220 */ /* 0x000fe40000410000 */
[----:B------:R-:W-:Y:S01]  /*13f40*/  FMUL.FTZ R0, R0, c[0x0][0x2d0] ;  /* 0x0000b40000007a20 */ /* 0x000fe20000410000 */
[----:B------:R-:W-:Y:S01]  /*13f50*/  F2FP.PACK_AB R192, R139, R44 ;  /* 0x0000002c8bc0723e */ /* 0x000fe200000000ff */
[----:B--2---:R-:W-:Y:S01]  /*13f60*/  FMUL.FTZ R4, R133, R144 ;  /* 0x0000009085047220 */ /* 0x004fe20000410000 */
[----:B-----5:R-:W-:Y:S01]  /*13f70*/  F2FP.PACK_AB R147, R219, R217 ;  /* 0x000000d9db93723e */ /* 0x020fe200000000ff */
[----:B------:R-:W-:Y:S01]  /*13f80*/  FMUL.FTZ R44, R2, R184 ;  /* 0x000000b8022c7220 */ /* 0x000fe20000410000 */
[----:B------:R-:W-:Y:S01]  /*13f90*/  MOV R181, R139 ;  /* 0x0000008b00b57202 */ /* 0x000fe20000000f00 */
[----:B------:R-:W2:Y:S01]  /*13fa0*/  MUFU.EX2 R220, R14 ;  /* 0x0000000e00dc7308 */ /* 0x000ea20000000800 */
[C---:B------:R-:W-:Y:S01]  /*13fb0*/  FMUL.FTZ R84, R133.reuse, R84 ;  /* 0x0000005485547220 */ /* 0x040fe20000410000 */
[----:B------:R-:W-:Y:S01]  /*13fc0*/  MOV R184, R45 ;  /* 0x0000002d00b87202 */ /* 0x000fe20000000f00 */
[-C--:B------:R-:W-:Y:S05]  /*13fd0*/  HMMA.16816.F32 R4, R192, R20.reuse, R4 ;  /* 0x00000014c004723c */ /* 0x080fea0000001804 */
[----:B---3--:R-:W-:Y:S01]  /*13fe0*/  F2FP.PACK_AB R144, R46, R50 ;  /* 0x000000322e90723e */ /* 0x008fe200000000ff */
[C---:B------:R-:W-:Y:S01]  /*13ff0*/  FMUL.FTZ R12, R2.reuse, R152 ;  /* 0x00000098020c7220 */ /* 0x040fe20000410000 */
[----:B------:R-:W3:Y:S01]  /*14000*/  MUFU.EX2 R0, R0 ;  /* 0x0000000000007308 */ /* 0x000ee20000000800 */
[----:B------:R-:W-:Y:S01]  /*14010*/  FMUL.FTZ R45, R2, R185 ;  /* 0x000000b9022d7220 */ /* 0x000fe20000410000 */
[----:B-1----:R-:W-:Y:S03]  /*14020*/  MOV R185, R49 ;  /* 0x0000003100b97202 */ /* 0x002fe60000000f00 */
[C---:B------:R-:W-:Y:S02]  /*14030*/  FMUL.FTZ R85, R133.reuse, R85 ;  /* 0x0000005585557220 */ /* 0x040fe40000410000 */
[C---:B------:R-:W-:Y:S02]  /*14040*/  FMUL.FTZ R86, R132.reuse, R86 ;  /* 0x0000005684567220 */ /* 0x040fe40000410000 */
[----:B------:R-:W-:Y:S02]  /*14050*/  FMUL.FTZ R87, R132, R87 ;  /* 0x0000005784577220 */ /* 0x000fe40000410000 */
[----:B------:R-:W-:Y:S01]  /*14060*/  FMUL.FTZ R88, R2, R88 ;  /* 0x0000005802587220 */ /* 0x000fe20000410000 */
[----:B--2---:R-:W-:Y:S01]  /*14070*/  F2FP.PACK_AB R146, R220, R49 ;  /* 0x00000031dc92723e */ /* 0x004fe200000000ff */
[C---:B------:R-:W-:Y:S01]  /*14080*/  FMUL.FTZ R49, R133.reuse, R189 ;  /* 0x000000bd85317220 */ /* 0x040fe20000410000 */
[----:B------:R-:W-:Y:S01]  /*14090*/  MOV R173, R220 ;  /* 0x000000dc00ad7202 */ /* 0x000fe20000000f00 */
[C---:B------:R-:W-:Y:S02]  /*140a0*/  FMUL.FTZ R89, R2.reuse, R89 ;  /* 0x0000005902597220 */ /* 0x040fe40000410000 */
[C---:B------:R-:W-:Y:S02]  /*140b0*/  FMUL.FTZ R92, R2.reuse, R92 ;  /* 0x0000005c025c7220 */ /* 0x040fe40000410000 */
[----:B------:R-:W-:Y:S02]  /*140c0*/  FMUL.FTZ R93, R2, R93 ;  /* 0x0000005d025d7220 */ /* 0x000fe40000410000 */
[C---:B------:R-:W-:Y:S02]  /*140d0*/  FMUL.FTZ R96, R133.reuse, R96 ;  /* 0x0000006085607220 */ /* 0x040fe40000410000 */
[C---:B---3--:R-:W-:Y:S02]  /*140e0*/  FMUL.FTZ R10, R0.reuse, R150 ;  /* 0x00000096000a7220 */ /* 0x048fe40000410000 */
[C---:B------:R-:W-:Y:S02]  /*140f0*/  FMUL.FTZ R11, R0.reuse, R151 ;  /* 0x00000097000b7220 */ /* 0x040fe40000410000 */
[----:B------:R-:W1:Y:S01]  /*14100*/  LDSM.16.MT88.4 R148, [R228+0x2080] ;  /* 0x00208000e494783b */ /* 0x000e620000004200 */
[C---:B------:R-:W-:Y:S02]  /*14110*/  FMUL.FTZ R14, R0.reuse, R154 ;  /* 0x0000009a000e7220 */ /* 0x040fe40000410000 */
[C---:B------:R-:W-:Y:S02]  /*14120*/  FMUL.FTZ R15, R0.reuse, R155 ;  /* 0x0000009b000f7220 */ /* 0x040fe40000410000 */
[C---:B------:R-:W-:Y:S03]  /*14130*/  HMMA.16816.F32 R8, R144.reuse, R20, R8 ;  /* 0x000000149008723c */ /* 0x040fe60000001808 */
[----:B------:R-:W2:Y:S01]  /*14140*/  LDSM.16.MT88.4 R152, [R227+0x2080] ;  /* 0x00208000e398783b */ /* 0x000ea20000004200 */
[C---:B------:R-:W-:Y:S02]  /*14150*/  FMUL.FTZ R26, R0.reuse, R166 ;  /* 0x000000a6001a7220 */ /* 0x040fe40000410000 */
[C---:B------:R-:W-:Y:S02]  /*14160*/  FMUL.FTZ R27, R0.reuse, R167 ;  /* 0x000000a7001b7220 */ /* 0x040fe40000410000 */
[-C--:B------:R-:W-:Y:S03]  /*14170*/  HMMA.16816.F32 R12, R144, R22.reuse, R12 ;  /* 0x00000016900c723c */ /* 0x080fe6000000180c */
[----:B------:R-:W-:Y:S01]  /*14180*/  LDSM.16.MT88.4 R164, [R227+0x2880] ;  /* 0x00288000e3a4783b */ /* 0x000fe20000004200 */
[C---:B------:R-:W-:Y:S02]  /*14190*/  FMUL.FTZ R20, R133.reuse, R160 ;  /* 0x000000a085147220 */ /* 0x040fe40000410000 */
[C---:B------:R-:W-:Y:S02]  /*141a0*/  FMUL.FTZ R21, R133.reuse, R161 ;  /* 0x000000a185157220 */ /* 0x040fe40000410000 */
[C---:B------:R-:W-:Y:S04]  /*141b0*/  HMMA.16816.F32 R16, R192.reuse, R22, R16 ;  /* 0x00000016c010723c */ /* 0x040fe80000001810 */
[C---:B------:R-:W-:Y:S02]  /*141c0*/  FMUL.FTZ R30, R0.reuse, R170 ;  /* 0x000000aa001e7220 */ /* 0x040fe40000410000 */
[----:B------:R-:W-:Y:S02]  /*141d0*/  FMUL.FTZ R31, R0, R171 ;  /* 0x000000ab001f7220 */ /* 0x000fe40000410000 */
[C---:B------:R-:W-:Y:S04]  /*141e0*/  FMUL.FTZ R22, R132.reuse, R162 ;  /* 0x000000a284167220 */ /* 0x040fe80000410000 */
[----:B------:R-:W-:Y:S02]  /*141f0*/  FMUL.FTZ R23, R132, R163 ;  /* 0x000000a384177220 */ /* 0x000fe40000410000 */
[----:B------:R-:W-:Y:S01]  /*14200*/  LDSM.16.MT88.4 R160, [R228+0x2880] ;  /* 0x00288000e4a0783b */ /* 0x000fe20000004200 */
[C---:B------:R-:W-:Y:S02]  /*14210*/  FMUL.FTZ R42, R0.reuse, R182 ;  /* 0x000000b6002a7220 */ /* 0x040fe40000410000 */
[C---:B------:R-:W-:Y:S01]  /*14220*/  FMUL.FTZ R43, R0.reuse, R183 ;  /* 0x000000b7002b7220 */ /* 0x040fe20000410000 */
[----:B------:R-:W-:Y:S01]  /*14230*/  MOV R183, R156 ;  /* 0x0000009c00b77202 */ /* 0x000fe20000000f00 */
[-C--:B------:R-:W-:Y:S03]  /*14240*/  HMMA.16816.F32 R20, R192, R36.reuse, R20 ;  /* 0x00000024c014723c */ /* 0x080fe60000001814 */
[----:B------:R-:W-:Y:S01]  /*14250*/  LDSM.16.MT88.4 R156, [R226+0x2880] ;  /* 0x00288000e29c783b */ /* 0x000fe20000004200 */
[C---:B------:R-:W-:Y:S02]  /*14260*/  FMUL.FTZ R58, R0.reuse, R58 ;  /* 0x0000003a003a7220 */ /* 0x040fe40000410000 */
[C---:B------:R-:W-:Y:S02]  /*14270*/  FMUL.FTZ R59, R0.reuse, R59 ;  /* 0x0000003b003b7220 */ /* 0x040fe40000410000 */
[C---:B------:R-:W-:Y:S04]  /*14280*/  HMMA.16816.F32 R24, R144.reuse, R36, R24 ;  /* 0x000000249018723c */ /* 0x040fe80000001818 */
[C---:B------:R-:W-:Y:S02]  /*14290*/  FMUL.FTZ R62, R0.reuse, R62 ;  /* 0x0000003e003e7220 */ /* 0x040fe40000410000 */
[----:B------:R-:W-:Y:S02]  /*142a0*/  FMUL.FTZ R63, R0, R63 ;  /* 0x0000003f003f7220 */ /* 0x000fe40000410000 */
[-C--:B------:R-:W-:Y:S04]  /*142b0*/  HMMA.16816.F32 R28, R144, R38.reuse, R28 ;  /* 0x00000026901c723c */ /* 0x080fe8000000181c */
[C---:B------:R-:W-:Y:S01]  /*142c0*/  FMUL.FTZ R37, R133.reuse, R177 ;  /* 0x000000b185257220 */ /* 0x040fe20000410000 */
[----:B------:R-:W-:Y:S01]  /*142d0*/  MOV R177, R51 ;  /* 0x0000003300b17202 */ /* 0x000fe20000000f00 */
[----:B------:R-:W-:Y:S01]  /*142e0*/  FMUL.FTZ R51, R132, R191 ;  /* 0x000000bf84337220 */ /* 0x000fe20000410000 */
[----:B------:R-:W-:Y:S01]  /*142f0*/  MOV R191, R138 ;  /* 0x0000008a00bf7202 */ /* 0x000fe20000000f00 */
[C---:B------:R-:W-:Y:S04]  /*14300*/  HMMA.16816.F32 R32, R192.reuse, R38, R32 ;  /* 0x00000026c020723c */ /* 0x040fe80000001820 */
[--C-:B------:R-:W-:Y:S01]  /*14310*/  FFMA.FTZ R138, R196, c[0x0][0x2d0], -R141.reuse ;  /* 0x0000b400c48a7a23 */ /* 0x100fe2000001088d */
[----:B------:R-:W-:Y:S01]  /*14320*/  MOV R196, R244 ;  /* 0x000000f400c47202 */ /* 0x000fe20000000f00 */
[----:B------:R-:W-:Y:S01]  /*14330*/  FMUL.FTZ R36, R133, R176 ;  /* 0x000000b085247220 */ /* 0x000fe20000410000 */
[----:B------:R-:W-:Y:S01]  /*14340*/  MOV R176, R50 ;  /* 0x0000003200b07202 */ /* 0x000fe20000000f00 */
[----:B------:R3:W-:Y:S01]  /*14350*/  MUFU.EX2 R174, R138 ;  /* 0x0000008a00ae7308 */ /* 0x0007e20000000800 */
[----:B------:R-:W-:Y:S03]  /*14360*/  FMUL.FTZ R38, R132, R178 ;  /* 0x000000b284267220 */ /* 0x000fe60000410000 */
[----:B------:R-:W-:Y:S01]  /*14370*/  MOV R178, R46 ;  /* 0x0000002e00b27202 */ /* 0x000fe20000000f00 */
[----:B------:R-:W-:Y:S02]  /*14380*/  FMUL.FTZ R46, R0, R186 ;  /* 0x000000ba002e7220 */ /* 0x000fe40000410000 */
[C---:B------:R-:W-:Y:S02]  /*14390*/  FMUL.FTZ R50, R132.reuse, R190 ;  /* 0x000000be84327220 */ /* 0x040fe40000410000 */
[----:B------:R-:W-:Y:S01]  /*143a0*/  FMUL.FTZ R39, R132, R179 ;  /* 0x000000b384277220 */ /* 0x000fe20000410000 */
[----:B------:R-:W-:Y:S01]  /*143b0*/  MOV R179, R47 ;  /* 0x0000002f00b37202 */ /* 0x000fe20000000f00 */
[C---:B------:R-:W-:Y:S02]  /*143c0*/  FMUL.FTZ R47, R0.reuse, R187 ;  /* 0x000000bb002f7220 */ /* 0x040fe40000410000 */
[C---:B------:R-:W-:Y:S02]  /*143d0*/  FMUL.FTZ R74, R0.reuse, R74 ;  /* 0x0000004a004a7220 */ /* 0x040fe40000410000 */
[C---:B------:R-:W-:Y:S01]  /*143e0*/  FMUL.FTZ R75, R0.reuse, R75 ;  /* 0x0000004b004b7220 */ /* 0x040fe20000410000 */
[-C--:B-1----:R-:W-:Y:S03]  /*143f0*/  HMMA.16816.F32 R36, R192, R148.reuse, R36 ;  /* 0x00000094c024723c */ /* 0x082fe60000001824 */
[C---:B------:R-:W-:Y:S02]  /*14400*/  FMUL.FTZ R78, R0.reuse, R78 ;  /* 0x0000004e004e7220 */ /* 0x040fe40000410000 */
[C---:B------:R-:W-:Y:S02]  /*14410*/  FMUL.FTZ R79, R0.reuse, R79 ;  /* 0x0000004f004f7220 */ /* 0x040fe40000410000 */
[C---:B------:R-:W-:Y:S01]  /*14420*/  FMUL.FTZ R90, R0.reuse, R90 ;  /* 0x0000005a005a7220 */ /* 0x040fe20000410000 */
[C---:B------:R-:W-:Y:S04]  /*14430*/  HMMA.16816.F32 R40, R144.reuse, R148, R40 ;  /* 0x000000949028723c */ /* 0x040fe80000001828 */
[--C-:B---3--:R-:W-:Y:S02]  /*14440*/  FFMA.FTZ R138, R197, c[0x0][0x2d0], -R141.reuse ;  /* 0x0000b400c58a7a23 */ /* 0x108fe4000001088d */
[C---:B------:R-:W-:Y:S02]  /*14450*/  FMUL.FTZ R91, R0.reuse, R91 ;  /* 0x0000005b005b7220 */ /* 0x040fe40000410000 */
[-C--:B------:R-:W-:Y:S01]  /*14460*/  HMMA.16816.F32 R44, R144, R150.reuse, R44 ;  /* 0x00000096902c723c */ /* 0x080fe2000000182c */
[----:B------:R1:W3:Y:S03]  /*14470*/  MUFU.EX2 R139, R138 ;  /* 0x0000008a008b7308 */ /* 0x0002e60000000800 */
[C---:B------:R-:W-:Y:S02]  /*14480*/  FMUL.FTZ R94, R0.reuse, R94 ;  /* 0x0000005e005e7220 */ /* 0x040fe40000410000 */
[----:B------:R-:W-:Y:S02]  /*14490*/  FMUL.FTZ R95, R0, R95 ;  /* 0x0000005f005f7220 */ /* 0x000fe40000410000 */
[C---:B------:R-:W-:Y:S01]  /*144a0*/  HMMA.16816.F32 R48, R192.reuse, R150, R48 ;  /* 0x00000096c030723c */ /* 0x040fe20000001830 */
[----:B------:R-:W4:Y:S03]  /*144b0*/  LDSM.16.MT88.4 R148, [R225+0x3880] ;  /* 0x00388000e194783b */ /* 0x000f260000004200 */
[C---:B------:R-:W-:Y:S02]  /*144c0*/  FMUL.FTZ R97, R133.reuse, R97 ;  /* 0x0000006185617220 */ /* 0x040fe40000410000 */
[C---:B------:R-:W-:Y:S02]  /*144d0*/  FMUL.FTZ R98, R132.reuse, R98 ;  /* 0x0000006284627220 */ /* 0x040fe40000410000 */
[-C--:B--2---:R-:W-:Y:S04]  /*144e0*/  HMMA.16816.F32 R52, R192, R152.reuse, R52 ;  /* 0x00000098c034723c */ /* 0x084fe80000001834 */
[----:B------:R-:W-:Y:S02]  /*144f0*/  FMUL.FTZ R99, R132, R99 ;  /* 0x0000006384637220 */ /* 0x000fe40000410000 */
[C---:B------:R-:W-:Y:S02]  /*14500*/  FMUL.FTZ R100, R133.reuse, R100 ;  /* 0x0000006485647220 */ /* 0x040fe40000410000 */
[C---:B------:R-:W-:Y:S04]  /*14510*/  HMMA.16816.F32 R56, R144.reuse, R152, R56 ;  /* 0x000000989038723c */ /* 0x040fe80000001838 */
[--C-:B-1----:R-:W-:Y:S02]  /*14520*/  FFMA.FTZ R138, R198, c[0x0][0x2d0], -R142.reuse ;  /* 0x0000b400c68a7a23 */ /* 0x102fe4000001088e */
[----:B------:R-:W-:Y:S02]  /*14530*/  FMUL.FTZ R101, R133, R101 ;  /* 0x0000006585657220 */ /* 0x000fe40000410000 */
[-C--:B------:R-:W-:Y:S01]  /*14540*/  HMMA.16816.F32 R60, R144, R154.reuse, R60 ;  /* 0x0000009a903c723c */ /* 0x080fe2000000183c */
[----:B------:R1:W-:Y:S03]  /*14550*/  MUFU.EX2 R186, R138 ;  /* 0x0000008a00ba7308 */ /* 0x0003e60000000800 */
[C---:B------:R-:W-:Y:S02]  /*14560*/  FMUL.FTZ R102, R132.reuse, R102 ;  /* 0x0000006684667220 */ /* 0x040fe40000410000 */
[----:B------:R-:W-:Y:S02]  /*14570*/  FMUL.FTZ R103, R132, R103 ;  /* 0x0000006784677220 */ /* 0x000fe40000410000 */
[C---:B------:R-:W-:Y:S01]  /*14580*/  HMMA.16816.F32 R64, R192.reuse, R154, R64 ;  /* 0x0000009ac040723c */ /* 0x040fe20000001840 */
[----:B------:R-:W2:Y:S03]  /*14590*/  LDSM.16.MT88.4 R152, [R226+0x3880] ;  /* 0x00388000e298783b */ /* 0x000ea60000004200 */
[C---:B------:R-:W-:Y:S02]  /*145a0*/  FMUL.FTZ R104, R2.reuse, R104 ;  /* 0x0000006802687220 */ /* 0x040fe40000410000 */
[----:B------:R-:W-:Y:S02]  /*145b0*/  FMUL.FTZ R105, R2, R105 ;  /* 0x0000006902697220 */ /* 0x000fe40000410000 */
[C---:B------:R-:W-:Y:S01]  /*145c0*/  FMUL.FTZ R106, R0.reuse, R106 ;  /* 0x0000006a006a7220 */ /* 0x040fe20000410000 */
[-C--:B----4-:R-:W-:Y:S03]  /*145d0*/  HMMA.16816.F32 R68, R192, R148.reuse, R68 ;  /* 0x00000094c044723c */ /* 0x090fe60000001844 */
[----:B------:R-:W-:Y:S02]  /*145e0*/  FMUL.FTZ R107, R0, R107 ;  /* 0x0000006b006b7220 */ /* 0x000fe40000410000 */
[C---:B------:R-:W-:Y:S02]  /*145f0*/  FMUL.FTZ R108, R2.reuse, R108 ;  /* 0x0000006c026c7220 */ /* 0x040fe40000410000 */
[----:B------:R-:W-:Y:S01]  /*14600*/  FMUL.FTZ R109, R2, R109 ;  /* 0x0000006d026d7220 */ /* 0x000fe20000410000 */
[C---:B------:R-:W-:Y:S04]  /*14610*/  HMMA.16816.F32 R72, R144.reuse, R148, R72 ;  /* 0x000000949048723c */ /* 0x040fe80000001848 */
[--C-:B-1----:R-:W-:Y:S02]  /*14620*/  FFMA.FTZ R138, R199, c[0x0][0x2d0], -R142.reuse ;  /* 0x0000b400c78a7a23 */ /* 0x102fe4000001088e */
[C---:B------:R-:W-:Y:S02]  /*14630*/  FMUL.FTZ R110, R0.reuse, R110 ;  /* 0x0000006e006e7220 */ /* 0x040fe40000410000 */
[-C--:B------:R-:W-:Y:S01]  /*14640*/  HMMA.16816.F32 R76, R144, R150.reuse, R76 ;  /* 0x00000096904c723c */ /* 0x080fe2000000184c */
[----:B------:R1:W4:Y:S03]  /*14650*/  MUFU.EX2 R188, R138 ;  /* 0x0000008a00bc7308 */ /* 0x0003260000000800 */
[----:B------:R-:W-:Y:S02]  /*14660*/  FMUL.FTZ R111, R0, R111 ;  /* 0x0000006f006f7220 */ /* 0x000fe40000410000 */
[C---:B------:R-:W-:Y:S02]  /*14670*/  FMUL.FTZ R112, R133.reuse, R112 ;  /* 0x0000007085707220 */ /* 0x040fe40000410000 */
[C---:B------:R-:W-:Y:S01]  /*14680*/  HMMA.16816.F32 R80, R192.reuse, R150, R80 ;  /* 0x00000096c050723c */ /* 0x040fe20000001850 */
[----:B------:R-:W5:Y:S03]  /*14690*/  LDSM.16.MT88.4 R148, [R228+0x3880] ;  /* 0x00388000e494783b */ /* 0x000f660000004200 */
[C---:B------:R-:W-:Y:S02]  /*146a0*/  FMUL.FTZ R113, R133.reuse, R113 ;  /* 0x0000007185717220 */ /* 0x040fe40000410000 */
[C---:B------:R-:W-:Y:S02]  /*146b0*/  FMUL.FTZ R114, R132.reuse, R114 ;  /* 0x0000007284727220 */ /* 0x040fe40000410000 */
[-C--:B--2---:R-:W-:Y:S04]  /*146c0*/  HMMA.16816.F32 R84, R192, R152.reuse, R84 ;  /* 0x00000098c054723c */ /* 0x084fe80000001854 */
[C---:B------:R-:W-:Y:S02]  /*146d0*/  FMUL.FTZ R115, R132.reuse, R115 ;  /* 0x0000007384737220 */ /* 0x040fe40000410000 */
[----:B------:R-:W-:Y:S02]  /*146e0*/  FMUL.FTZ R116, R133, R116 ;  /* 0x0000007485747220 */ /* 0x000fe40000410000 */
[C---:B------:R-:W-:Y:S04]  /*146f0*/  HMMA.16816.F32 R88, R144.reuse, R152, R88 ;  /* 0x000000989058723c */ /* 0x040fe80000001858 */
[--C-:B-1----:R-:W-:Y:S02]  /*14700*/  FFMA.FTZ R138, R201, c[0x0][0x2d0], -R141.reuse ;  /* 0x0000b400c98a7a23 */ /* 0x102fe4000001088d */
[C---:B------:R-:W-:Y:S02]  /*14710*/  FMUL.FTZ R117, R133.reuse, R117 ;  /* 0x0000007585757220 */ /* 0x040fe40000410000 */
        /* <DEDUP_REMOVED lines=9> */
[-C--:B-----5:R-:W-:Y:S03]  /*147b0*/  HMMA.16816.F32 R100, R192, R148.reuse, R100 ;  /* 0x00000094c064723c */ /* 0x0a0fe60000001864 */
[----:B------:R-:W-:Y:S02]  /*147c0*/  FMUL.FTZ R123, R0, R123 ;  /* 0x0000007b007b7220 */ /* 0x000fe40000410000 */
[C---:B------:R-:W-:Y:S02]  /*147d0*/  FMUL.FTZ R124, R2.reuse, R124 ;  /* 0x0000007c027c7220 */ /* 0x040fe40000410000 */
[----:B------:R-:W-:Y:S01]  /*147e0*/  FMUL.FTZ R125, R2, R125 ;  /* 0x0000007d027d7220 */ /* 0x000fe20000410000 */
[C---:B------:R-:W-:Y:S04]  /*147f0*/  HMMA.16816.F32 R104, R144.reuse, R148, R104 ;  /* 0x000000949068723c */ /* 0x040fe80000001868 */
[----:B-1----:R-:W-:Y:S02]  /*14800*/  FFMA.FTZ R138, R204, c[0x0][0x2d0], -R141 ;  /* 0x0000b400cc8a7a23 */ /* 0x002fe4000001088d */
[C---:B------:R-:W-:Y:S02]  /*14810*/  FMUL.FTZ R126, R0.reuse, R126 ;  /* 0x0000007e007e7220 */ /* 0x040fe40000410000 */
[-C--:B------:R-:W-:Y:S01]  /*14820*/  HMMA.16816.F32 R108, R144, R150.reuse, R108 ;  /* 0x00000096906c723c */ /* 0x080fe2000000186c */
[----:B------:R1:W5:Y:S03]  /*14830*/  MUFU.EX2 R170, R138 ;  /* 0x0000008a00aa7308 */ /* 0x0003660000000800 */
[----:B------:R-:W-:Y:S02]  /*14840*/  FMUL.FTZ R127, R0, R127 ;  /* 0x0000007f007f7220 */ /* 0x000fe40000410000 */
[C---:B------:R-:W-:Y:S02]  /*14850*/  FMUL.FTZ R128, R133.reuse, R128 ;  /* 0x0000008085807220 */ /* 0x040fe40000410000 */
[C---:B------:R-:W-:Y:S01]  /*14860*/  HMMA.16816.F32 R112, R192.reuse, R150, R112 ;  /* 0x00000096c070723c */ /* 0x040fe20000001870 */
[----:B------:R-:W5:Y:S03]  /*14870*/  LDSM.16.MT88.4 R148, [R225+0x2880] ;  /* 0x00288000e194783b */ /* 0x000f660000004200 */
[----:B------:R-:W-:Y:S02]  /*14880*/  FMUL.FTZ R129, R133, R129 ;  /* 0x0000008185817220 */ /* 0x000fe40000410000 */
[C---:B------:R-:W-:Y:S02]  /*14890*/  FMUL.FTZ R130, R132.reuse, R130 ;  /* 0x0000008284827220 */ /* 0x040fe40000410000 */
[-C--:B--2---:R-:W-:Y:S04]  /*148a0*/  HMMA.16816.F32 R116, R192, R152.reuse, R116 ;  /* 0x00000098c074723c */ /* 0x084fe80000001874 */
[----:B------:R-:W-:Y:S04]  /*148b0*/  FMUL.FTZ R131, R132, R131 ;  /* 0x0000008384837220 */ /* 0x000fe80000410000 */
[C---:B------:R-:W-:Y:S04]  /*148c0*/  HMMA.16816.F32 R120, R144.reuse, R152, R120 ;  /* 0x000000989078723c */ /* 0x040fe80000001878 */
[--C-:B-1----:R-:W-:Y:S04]  /*148d0*/  FFMA.FTZ R138, R203, c[0x0][0x2d0], -R142.reuse ;  /* 0x0000b400cb8a7a23 */ /* 0x102fe8000001088e */
[-C--:B------:R-:W-:Y:S01]  /*148e0*/  HMMA.16816.F32 R124, R144, R154.reuse, R124 ;  /* 0x0000009a907c723c */ /* 0x080fe2000000187c */
[----:B------:R1:W-:Y:S06]  /*148f0*/  MUFU.EX2 R168, R138 ;  /* 0x0000008a00a87308 */ /* 0x0003ec0000000800 */
[----:B---3--:R-:W-:Y:S01]  /*14900*/  F2FP.PACK_AB R144, R139, R174 ;  /* 0x000000ae8b90723e */ /* 0x008fe200000000ff */
[----:B------:R-:W-:Y:S04]  /*14910*/  HMMA.16816.F32 R128, R192, R154, R128 ;  /* 0x0000009ac080723c */ /* 0x000fe80000001880 */
[----:B----4-:R-:W-:Y:S02]  /*14920*/  F2FP.PACK_AB R145, R188, R186 ;  /* 0x000000babc91723e */ /* 0x010fe400000000ff */
[----:B-----5:R-:W-:Y:S01]  /*14930*/  F2FP.PACK_AB R146, R170, R190 ;  /* 0x000000beaa92723e */ /* 0x020fe200000000ff */
[----:B-1----:R-:W-:Y:S04]  /*14940*/  FFMA.FTZ R138, R206, c[0x0][0x2d0], -R142 ;  /* 0x0000b400ce8a7a23 */ /* 0x002fe8000001088e */
[----:B------:R1:W2:Y:S02]  /*14950*/  MUFU.EX2 R171, R138 ;  /* 0x0000008a00ab7308 */ /* 0x0002a40000000800 */
[--C-:B-1----:R-:W-:Y:S01]  /*14960*/  FFMA.FTZ R138, R205, c[0x0][0x2d0], -R143.reuse ;  /* 0x0000b400cd8a7a23 */ /* 0x102fe2000001088f */
[----:B--2---:R-:W-:Y:S07]  /*14970*/  F2FP.PACK_AB R147, R171, R168 ;  /* 0x000000a8ab93723e */ /* 0x004fee00000000ff */
[----:B------:R1:W-:Y:S01]  /*14980*/  MUFU.EX2 R187, R138 ;  /* 0x0000008a00bb7308 */ /* 0x0003e20000000800 */
[-C--:B------:R-:W-:Y:S05]  /*14990*/  HMMA.16816.F32 R4, R144, R148.reuse, R4 ;  /* 0x000000949004723c */ /* 0x080fea0000001804 */
[--C-:B-1----:R-:W-:Y:S04]  /*149a0*/  FFMA.FTZ R138, R208, c[0x0][0x2d0], -R143.reuse ;  /* 0x0000b400d08a7a23 */ /* 0x102fe8000001088f */
[----:B------:R1:W2:Y:S03]  /*149b0*/  MUFU.EX2 R189, R138 ;  /* 0x0000008a00bd7308 */ /* 0x0002a60000000800 */
[--C-:B-1----:R-:W-:Y:S01]  /*149c0*/  FFMA.FTZ R138, R210, c[0x0][0x2d0], -R143.reuse ;  /* 0x0000b400d28a7a23 */ /* 0x102fe2000001088f */
[----:B--2---:R-:W-:Y:S06]  /*149d0*/  F2FP.PACK_AB R152, R189, R187 ;  /* 0x000000bbbd98723e */ /* 0x004fec00000000ff */
        /* <DEDUP_REMOVED lines=27> */
[----:B------:R-:W3:Y:S03]  /*14b90*/  LDSM.16.MT88.4 R156, [R226+0x4080] ;  /* 0x00408000e29c783b */ /* 0x000ee60000004200 */
[--C-:B-1----:R-:W-:Y:S04]  /*14ba0*/  FFMA.FTZ R138, R218, c[0x0][0x2d0], -R142.reuse ;  /* 0x0000b400da8a7a23 */ /* 0x102fe8000001088e */
[-C--:B------:R-:W-:Y:S01]  /*14bb0*/  HMMA.16816.F32 R36, R144, R160.reuse, R36 ;  /* 0x000000a09024723c */ /* 0x080fe20000001824 */
[----:B------:R1:W-:Y:S07]  /*14bc0*/  MUFU.EX2 R221, R138 ;  /* 0x0000008a00dd7308 */ /* 0x0003ee0000000800 */
[C---:B------:R-:W-:Y:S08]  /*14bd0*/  HMMA.16816.F32 R40, R152.reuse, R160, R40 ;  /* 0x000000a09828723c */ /* 0x040ff00000001828 */
[-C--:B------:R-:W-:Y:S08]  /*14be0*/  HMMA.16816.F32 R44, R152, R162.reuse, R44 ;  /* 0x000000a2982c723c */ /* 0x080ff0000000182c */
[C---:B------:R-:W-:Y:S01]  /*14bf0*/  HMMA.16816.F32 R48, R144.reuse, R162, R48 ;  /* 0x000000a29030723c */ /* 0x040fe20000001830 */
[----:B------:R-:W4:Y:S03]  /*14c00*/  LDSM.16.MT88.4 R160, [R228+0x4080] ;  /* 0x00408000e4a0783b */ /* 0x000f260000004200 */
[--C-:B-1----:R-:W-:Y:S01]  /*14c10*/  FFMA.FTZ R138, R222, c[0x0][0x2d0], -R142.reuse ;  /* 0x0000b400de8a7a23 */ /* 0x102fe2000001088e */
[----:B------:R-:W-:Y:S03]  /*14c20*/  MOV R222, R171 ;  /* 0x000000ab00de7202 */ /* 0x000fe60000000f00 */
[-C--:B------:R-:W-:Y:S01]  /*14c30*/  HMMA.16816.F32 R52, R144, R164.reuse, R52 ;  /* 0x000000a49034723c */ /* 0x080fe20000001834 */
[----:B------:R1:W5:Y:S07]  /*14c40*/  MUFU.EX2 R220, R138 ;  /* 0x0000008a00dc7308 */ /* 0x00036e0000000800 */
[C---:B------:R-:W-:Y:S07]  /*14c50*/  HMMA.16816.F32 R56, R152.reuse, R164, R56 ;  /* 0x000000a49838723c */ /* 0x040fee0000001838 */
[----:B------:R-:W-:Y:S01]  /*14c60*/  MOV R165, R174 ;  /* 0x000000ae00a57202 */ /* 0x000fe20000000f00 */
[-C--:B------:R-:W-:Y:S08]  /*14c70*/  HMMA.16816.F32 R60, R152, R166.reuse, R60 ;  /* 0x000000a6983c723c */ /* 0x080ff0000000183c */
[C---:B------:R-:W-:Y:S04]  /*14c80*/  HMMA.16816.F32 R64, R144.reuse, R166, R64 ;  /* 0x000000a69040723c */ /* 0x040fe80000001840 */
[--C-:B-1----:R-:W-:Y:S02]  /*14c90*/  FFMA.FTZ R138, R196, c[0x0][0x2d0], -R141.reuse ;  /* 0x0000b400c48a7a23 */ /* 0x102fe4000001088d */
[----:B------:R-:W-:Y:S01]  /*14ca0*/  LDSM.16.MT88.4 R196, [R227+0x3080] ;  /* 0x00308000e3c4783b */ /* 0x000fe20000004200 */
[----:B------:R-:W-:Y:S01]  /*14cb0*/  FFMA.FTZ R141, R191, c[0x0][0x2d0], -R141 ;  /* 0x0000b400bf8d7a23 */ /* 0x000fe2000001088d */
[-C--:B--2---:R-:W-:Y:S01]  /*14cc0*/  HMMA.16816.F32 R68, R144, R148.reuse, R68 ;  /* 0x000000949044723c */ /* 0x084fe20000001844 */
[----:B------:R1:W-:Y:S07]  /*14cd0*/  MUFU.EX2 R218, R138 ;  /* 0x0000008a00da7308 */ /* 0x0003ee0000000800 */
[C---:B------:R-:W-:Y:S03]  /*14ce0*/  HMMA.16816.F32 R72, R152.reuse, R148, R72 ;  /* 0x000000949848723c */ /* 0x040fe60000001848 */
[----:B------:R5:W2:Y:S05]  /*14cf0*/  MUFU.EX2 R211, R141 ;  /* 0x0000008d00d37308 */ /* 0x000aaa0000000800 */
[-C--:B------:R-:W-:Y:S08]  /*14d00*/  HMMA.16816.F32 R76, R152, R150.reuse, R76 ;  /* 0x00000096984c723c */ /* 0x080ff0000000184c */
[C---:B------:R-:W-:Y:S01]  /*14d10*/  HMMA.16816.F32 R80, R144.reuse, R150, R80 ;  /* 0x000000969050723c */ /* 0x040fe20000001850 */
[----:B------:R-:W2:Y:S03]  /*14d20*/  LDSM.16.MT88.4 R148, [R227+0x4080] ;  /* 0x00408000e394783b */ /* 0x000ea60000004200 */
[--C-:B-1----:R-:W-:Y:S01]  /*14d30*/  FFMA.FTZ R138, R250, c[0x0][0x2d0], -R142.reuse ;  /* 0x0000b400fa8a7a23 */ /* 0x102fe2000001088e */
[----:B------:R-:W-:Y:S01]  /*14d40*/  MOV R250, R170 ;  /* 0x000000aa00fa7202 */ /* 0x000fe20000000f00 */
[----:B------:R-:W-:Y:S01]  /*14d50*/  FFMA.FTZ R142, R252, c[0x0][0x2d0], -R142 ;  /* 0x0000b400fc8e7a23 */ /* 0x000fe2000001088e */
[----:B------:R-:W-:Y:S01]  /*14d60*/  MOV R252, R169 ;  /* 0x000000a900fc7202 */ /* 0x000fe20000000f00 */
[-C--:B---3--:R-:W-:Y:S01]  /*14d70*/  HMMA.16816.F32 R84, R144, R156.reuse, R84 ;  /* 0x0000009c9054723c */ /* 0x088fe20000001854 */
[----:B------:R1:W-:Y:S03]  /*14d80*/  MUFU.EX2 R210, R138 ;  /* 0x0000008a00d27308 */ /* 0x0003e60000000800 */
[----:B-----5:R-:W-:Y:S04]  /*14d90*/  F2FP.PACK_AB R141, R220, R221 ;  /* 0x000000dddc8d723e */ /* 0x020fe800000000ff */
[C---:B------:R-:W-:Y:S03]  /*14da0*/  HMMA.16816.F32 R88, R152.reuse, R156, R88 ;  /* 0x0000009c9858723c */ /* 0x040fe60000001858 */
[----:B------:R2:W-:Y:S05]  /*14db0*/  MUFU.EX2 R209, R142 ;  /* 0x0000008e00d17308 */ /* 0x0005ea0000000800 */
[-C--:B------:R-:W-:Y:S08]  /*14dc0*/  HMMA.16816.F32 R92, R152, R158.reuse, R92 ;  /* 0x0000009e985c723c */ /* 0x080ff0000000185c */
[C---:B------:R-:W-:Y:S01]  /*14dd0*/  HMMA.16816.F32 R96, R144.reuse, R158, R96 ;  /* 0x0000009e9060723c */ /* 0x040fe20000001860 */
[----:B------:R-:W3:Y:S03]  /*14de0*/  LDSM.16.MT88.4 R156, [R225+0x3080] ;  /* 0x00308000e19c783b */ /* 0x000ee60000004200 */
[--C-:B-1----:R-:W-:Y:S01]  /*14df0*/  FFMA.FTZ R138, R246, c[0x0][0x2d0], -R143.reuse ;  /* 0x0000b400f68a7a23 */ /* 0x102fe2000001088f */
[----:B------:R-:W-:Y:S03]  /*14e00*/  MOV R246, R168 ;  /* 0x000000a800f67202 */ /* 0x000fe60000000f00 */
[-C--:B----4-:R-:W-:Y:S01]  /*14e10*/  HMMA.16816.F32 R100, R144, R160.reuse, R100 ;  /* 0x000000a09064723c */ /* 0x090fe20000001864 */
[----:B------:R1:W-:Y:S03]  /*14e20*/  MUFU.EX2 R208, R138 ;  /* 0x0000008a00d07308 */ /* 0x0003e60000000800 */
[----:B--2---:R-:W-:Y:S04]  /*14e30*/  F2FP.PACK_AB R142, R211, R218 ;  /* 0x000000dad38e723e */ /* 0x004fe800000000ff */
[C---:B------:R-:W-:Y:S08]  /*14e40*/  HMMA.16816.F32 R104, R152.reuse, R160, R104 ;  /* 0x000000a09868723c */ /* 0x040ff00000001868 */
[-C--:B------:R-:W-:Y:S08]  /*14e50*/  HMMA.16816.F32 R108, R152, R162.reuse, R108 ;  /* 0x000000a2986c723c */ /* 0x080ff0000000186c */
[C---:B------:R-:W-:Y:S04]  /*14e60*/  HMMA.16816.F32 R112, R144.reuse, R162, R112 ;  /* 0x000000a29070723c */ /* 0x040fe80000001870 */
[--C-:B-1----:R-:W-:Y:S01]  /*14e70*/  FFMA.FTZ R138, R248, c[0x0][0x2d0], -R143.reuse ;  /* 0x0000b400f88a7a23 */ /* 0x102fe2000001088f */
[----:B------:R-:W-:Y:S03]  /*14e80*/  MOV R248, R190 ;  /* 0x000000be00f87202 */ /* 0x000fe60000000f00 */
[-C--:B------:R-:W-:Y:S01]  /*14e90*/  HMMA.16816.F32 R116, R144, R148.reuse, R116 ;  /* 0x000000949074723c */ /* 0x080fe20000001874 */
[----:B------:R1:W2:Y:S07]  /*14ea0*/  MUFU.EX2 R207, R138 ;  /* 0x0000008a00cf7308 */ /* 0x0002ae0000000800 */
[C---:B------:R-:W-:Y:S08]  /*14eb0*/  HMMA.16816.F32 R120, R152.reuse, R148, R120 ;  /* 0x000000949878723c */ /* 0x040ff00000001878 */
[-C--:B------:R-:W-:Y:S08]  /*14ec0*/  HMMA.16816.F32 R124, R152, R150.reuse, R124 ;  /* 0x00000096987c723c */ /* 0x080ff0000000187c */
[----:B------:R-:W-:Y:S04]  /*14ed0*/  HMMA.16816.F32 R128, R144, R150, R128 ;  /* 0x000000969080723c */ /* 0x000fe80000001880 */
[--C-:B-1----:R-:W-:Y:S01]  /*14ee0*/  FFMA.FTZ R138, R249, c[0x0][0x2d0], -R143.reuse ;  /* 0x0000b400f98a7a23 */ /* 0x102fe2000001088f */
[----:B--2---:R-:W-:Y:S01]  /*14ef0*/  F2FP.PACK_AB R192, R207, R208 ;  /* 0x000000d0cfc0723e */ /* 0x004fe200000000ff */
[----:B------:R-:W-:Y:S01]  /*14f00*/  FFMA.FTZ R143, R251, c[0x0][0x2d0], -R143 ;  /* 0x0000b400fb8f7a23 */ /* 0x000fe2000001088f */
[----:B------:R-:W-:Y:S01]  /*14f10*/  MOV R249, R189 ;  /* 0x000000bd00f97202 */ /* 0x000fe20000000f00 */
[----:B------:R1:W-:Y:S01]  /*14f20*/  MUFU.EX2 R206, R138 ;  /* 0x0000008a00ce7308 */ /* 0x0003e20000000800 */
[----:B------:R-:W-:Y:S02]  /*14f30*/  MOV R251, R188 ;  /* 0x000000bc00fb7202 */ /* 0x000fe40000000f00 */
[----:B------:R-:W-:Y:S07]  /*14f40*/  LDSM.16.MT88.4 R188, [R228+0x3080] ;  /* 0x00308000e4bc783b */ /* 0x000fee0000004200 */
[----:B------:R2:W4:Y:S01]  /*14f50*/  MUFU.EX2 R205, R143 ;  /* 0x0000008f00cd7308 */ /* 0x0005220000000800 */
[--C-:B-1----:R-:W-:Y:S01]  /*14f60*/  FFMA.FTZ R138, R212, c[0x0][0x2d0], -R134.reuse ;  /* 0x0000b400d48a7a23 */ /* 0x102fe20000010886 */
[----:B------:R-:W-:Y:S08]  /*14f70*/  MOV R212, R139 ;  /* 0x0000008b00d47202 */ /* 0x000ff00000000f00 */
[----:B------:R1:W-:Y:S01]  /*14f80*/  MUFU.EX2 R139, R138 ;  /* 0x0000008a008b7308 */ /* 0x0003e20000000800 */
[----:B--2---:R-:W-:Y:S02]  /*14f90*/  F2FP.PACK_AB R143, R209, R210 ;  /* 0x000000d2d18f723e */ /* 0x004fe400000000ff */
[----:B----4-:R-:W-:Y:S01]  /*14fa0*/  F2FP.PACK_AB R194, R205, R206 ;  /* 0x000000cecdc2723e */ /* 0x010fe200000000ff */
[--C-:B-1----:R-:W-:Y:S01]  /*14fb0*/  FFMA.FTZ R138, R214, c[0x0][0x2d0], -R134.reuse ;  /* 0x0000b400d68a7a23 */ /* 0x102fe20000010886 */
[----:B------:R-:W-:Y:S02]  /*14fc0*/  MOV R214, R187 ;  /* 0x000000bb00d67202 */ /* 0x000fe40000000f00 */
[----:B------:R-:W-:Y:S03]  /*14fd0*/  MOV R187, R172 ;  /* 0x000000ac00bb7202 */ /* 0x000fe60000000f00 */
[----:B------:R1:W2:Y:S02]  /*14fe0*/  MUFU.EX2 R200, R138 ;  /* 0x0000008a00c87308 */ /* 0x0002a40000000800 */
[--C-:B-1----:R-:W-:Y:S01]  /*14ff0*/  FFMA.FTZ R138, R213, c[0x0][0x2d0], -R134.reuse ;  /* 0x0000b400d58a7a23 */ /* 0x102fe20000010886 */
[----:B------:R-:W-:Y:S01]  /*15000*/  MOV R213, R186 ;  /* 0x000000ba00d57202 */ /* 0x000fe20000000f00 */
[----:B------:R-:W-:Y:S01]  /*15010*/  FFMA.FTZ R134, R140, c[0x0][0x2d0], -R134 ;  /* 0x0000b4008c867a23 */ /* 0x000fe20000010886 */
[----:B------:R-:W-:Y:S02]  /*15020*/  MOV R186, R175 ;  /* 0x000000af00ba7202 */ /* 0x000fe40000000f00 */
[----:B------:R-:W1:Y:S03]  /*15030*/  LDSM.16.MT88.4 R172, [R226+0x3080] ;  /* 0x00308000e2ac783b */ /* 0x000e660000004200 */
[----:B------:R-:W-:Y:S01]  /*15040*/  MUFU.EX2 R138, R138 ;  /* 0x0000008a008a7308 */ /* 0x000fe20000000800 */
[----:B------:R-:W-:Y:S02]  /*15050*/  F2FP.PACK_AB R140, R244, R223 ;  /* 0x000000dff48c723e */ /* 0x000fe400000000ff */
[----:B--2---:R-:W-:Y:S05]  /*15060*/  F2FP.PACK_AB R193, R200, R139 ;  /* 0x0000008bc8c1723e */ /* 0x004fea00000000ff */
[-C--:B---3--:R-:W-:Y:S01]  /*15070*/  HMMA.16816.F32 R144, R140, R156.reuse, R4 ;  /* 0x0000009c8c90723c */ /* 0x088fe20000001804 */
[----:B------:R-:W2:Y:S01]  /*15080*/  LDSM.16.MT88.4 R4, [R225+0x4880] ;  /* 0x00488000e104783b */ /* 0x000ea20000004200 */
[----:B------:R-:W3:Y:S03]  /*15090*/  MUFU.EX2 R134, R134 ;  /* 0x0000008600867308 */ /* 0x000ee60000000800 */
[----:B---3--:R-:W-:Y:S07]  /*150a0*/  F2FP.PACK_AB R195, R134, R138 ;  /* 0x0000008a86c3723e */ /* 0x008fee00000000ff */
[C---:B------:R-:W-:Y:S01]  /*150b0*/  HMMA.16816.F32 R148, R192.reuse, R156, R8 ;  /* 0x0000009cc094723c */ /* 0x040fe20000001808 */
[----:B------:R-:W3:Y:S07]  /*150c0*/  LDSM.16.MT88.4 R8, [R226+0x4880] ;  /* 0x00488000e208783b */ /* 0x000eee0000004200 */
[-C--:B------:R-:W-:Y:S01]  /*150d0*/  HMMA.16816.F32 R152, R192, R158.reuse, R12 ;  /* 0x0000009ec098723c */ /* 0x080fe2000000180c */
[----:B------:R-:W4:Y:S07]  /*150e0*/  LDSM.16.MT88.4 R12, [R228+0x4880] ;  /* 0x00488000e40c783b */ /* 0x000f2e0000004200 */
[C---:B------:R-:W-:Y:S01]  /*150f0*/  HMMA.16816.F32 R156, R140.reuse, R158, R16 ;  /* 0x0000009e8c9c723c */ /* 0x040fe20000001810 */
[----:B------:R-:W2:Y:S07]  /*15100*/  LDSM.16.MT88.4 R16, [R227+0x4880] ;  /* 0x00488000e310783b */ /* 0x000eae0000004200 */
[-C--:B-1----:R-:W-:Y:S07]  /*15110*/  HMMA.16816.F32 R160, R140, R172.reuse, R20 ;  /* 0x000000ac8ca0723c */ /* 0x082fee0000001814 */
[----:B------:R-:W-:Y:S02]  /*15120*/  MOV R23, R165 ;  /* 0x000000a500177202 */ /* 0x000fe40000000f00 */
[C---:B------:R-:W-:Y:S01]  /*15130*/  HMMA.16816.F32 R164, R192.reuse, R172, R24 ;  /* 0x000000acc0a4723c */ /* 0x040fe20000001818 */
[----:B------:R-:W5:Y:S03]  /*15140*/  LDL.LU R27, [R1+0x2c] ;  /* 0x00002c00011b7983 */ /* 0x000f660000300800 */
[----:B------:R-:W-:Y:S02]  /*15150*/  MOV R22, R245 ;  /* 0x000000f500167202 */ /* 0x000fe40000000f00 */
[----:B------:R-:W-:Y:S02]  /*15160*/  MOV R245, R182 ;  /* 0x000000b600f57202 */ /* 0x000fe40000000f00 */
[-C--:B------:R-:W-:Y:S01]  /*15170*/  HMMA.16816.F32 R168, R192, R174.reuse, R28 ;  /* 0x000000aec0a8723c */ /* 0x080fe2000000181c */
[----:B------:R-:W5:Y:S03]  /*15180*/  LDL.LU R28, [R1+0x28] ;  /* 0x00002800011c7983 */ /* 0x000f660000300800 */
[----:B------:R-:W-:Y:S02]  /*15190*/  MOV R21, R187 ;  /* 0x000000bb00157202 */ /* 0x000fe40000000f00 */
[----:B------:R-:W-:Y:S02]  /*151a0*/  MOV R20, R186 ;  /* 0x000000ba00147202 */ /* 0x000fe40000000f00 */
[C---:B------:R-:W-:Y:S01]  /*151b0*/  HMMA.16816.F32 R172, R140.reuse, R174, R32 ;  /* 0x000000ae8cac723c */ /* 0x040fe20000001820 */
[----:B------:R-:W5:Y:S03]  /*151c0*/  LDL.LU R33, [R1+0x20] ;  /* 0x0000200001217983 */ /* 0x000f660000300800 */
[----:B------:R-:W-:Y:S01]  /*151d0*/  MOV R31, R178 ;  /* 0x000000b2001f7202 */ /* 0x000fe20000000f00 */
[----:B------:R-:W5:Y:S01]  /*151e0*/  LDL.LU R32, [R1+0x24] ;  /* 0x0000240001207983 */ /* 0x000f620000300800 */
[----:B------:R-:W-:Y:S02]  /*151f0*/  MOV R30, R179 ;  /* 0x000000b3001e7202 */ /* 0x000fe40000000f00 */
[----:B------:R-:W-:Y:S04]  /*15200*/  MOV R35, R176 ;  /* 0x000000b000237202 */ /* 0x000fe80000000f00 */
[----:B------:R-:W-:Y:S02]  /*15210*/  MOV R34, R177 ;  /* 0x000000b100227202 */ /* 0x000fe40000000f00 */
[-C--:B------:R-:W-:Y:S03]  /*15220*/  HMMA.16816.F32 R176, R140, R188.reuse, R36 ;  /* 0x000000bc8cb0723c */ /* 0x080fe60000001824 */
[----:B------:R-:W-:Y:S02]  /*15230*/  MOV R24, R183 ;  /* 0x000000b700187202 */ /* 0x000fe40000000f00 */
[----:B------:R-:W-:Y:S02]  /*15240*/  MOV R29, R181 ;  /* 0x000000b5001d7202 */ /* 0x000fe40000000f00 */
[----:B------:R-:W-:Y:S02]  /*15250*/  MOV R39, R180 ;  /* 0x000000b400277202 */ /* 0x000fe40000000f00 */
[C---:B------:R-:W-:Y:S04]  /*15260*/  HMMA.16816.F32 R180, R192.reuse, R188, R40 ;  /* 0x000000bcc0b4723c */ /* 0x040fe80000001828 */
[----:B------:R-:W-:Y:S02]  /*15270*/  MOV R26, R185 ;  /* 0x000000b9001a7202 */ /* 0x000fe40000000f00 */
[----:B------:R-:W-:Y:S02]  /*15280*/  MOV R25, R184 ;  /* 0x000000b800197202 */ /* 0x000fe40000000f00 */
        /* <DEDUP_REMOVED lines=21> */
[----:B------:R-:W-:Y:S04]  /*153e0*/  HMMA.16816.F32 R128, R140, R18, R128 ;  /* 0x000000128c80723c */ /* 0x000fe80000001880 */
[----:B-----5:R-:W-:Y:S04]  /*153f0*/  FFMA.FTZ R4, R2, R28, R35 ;  /* 0x0000001c02047223 */ /* 0x020fe80000010023 */
[----:B------:R-:W-:Y:S04]  /*15400*/  FADD.FTZ R4, R31, R4 ;  /* 0x000000041f047221 */ /* 0x000fe80000010000 */
[----:B------:R-:W-:Y:S02]  /*15410*/  FFMA.FTZ R133, R133, R33, R39 ;  /* 0x0000002185857223 */ /* 0x000fe40000010027 */
[----:B------:R-:W-:Y:S02]  /*15420*/  FADD.FTZ R5, R26, R4 ;  /* 0x000000041a057221 */ /* 0x000fe40000010000 */
[----:B------:R-:W-:Y:S02]  /*15430*/  FFMA.FTZ R132, R132, R32, R34 ;  /* 0x0000002084847223 */ /* 0x000fe40000010022 */
[----:B------:R-:W-:Y:S02]  /*15440*/  FADD.FTZ R2, R29, R133 ;  /* 0x000000851d027221 */ /* 0x000fe40000010000 */
[----:B------:R-:W-:Y:S02]  /*15450*/  FADD.FTZ R132, R30, R132 ;  /* 0x000000841e847221 */ /* 0x000fe40000010000 */
[----:B------:R-:W-:Y:S02]  /*15460*/  FADD.FTZ R2, R24, R2 ;  /* 0x0000000218027221 */ /* 0x000fe40000010000 */
[----:B------:R-:W-:Y:S02]  /*15470*/  FFMA.FTZ R4, R0, R27, R215 ;  /* 0x0000001b00047223 */ /* 0x000fe400000100d7 */
        /* <DEDUP_REMOVED lines=48> */
.L_x_997:
[----:B-12---:R-:W2:Y:S04]  /*15780*/  LDL.LU R0, [R1+0x20] ;  /* 0x0000200001007983 */ /* 0x006ea80000300800 */
        /* <DEDUP_REMOVED lines=26> */
[----:B------:R-:W-:Y:S01]  /*15930*/  FSETP.NE.FTZ.AND P2, PT, R9, RZ, PT ;  /* 0x000000ff0900720b */ /* 0x000fe20003f55000 */
[----:B----4-:R-:W-:-:S03]  /*15940*/  FADD.FTZ R8, R2, R8 ;  /* 0x0000000802087221 */ /* 0x010fc60000010000 */
[----:B------:R-:W-:Y:S02]  /*15950*/  FSETP.NE.FTZ.AND P1, PT, R6, RZ, PT ;  /* 0x000000ff0600720b */ /* 0x000fe40003f35000 */
[----:B------:R-:W-:-:S03]  /*15960*/  MOV R2, RZ ;  /* 0x000000ff00027202 */ /* 0x000fc60000000f00 */
[----:B------:R-:W1:Y:S01]  /*15970*/  @P3 MUFU.RCP R0, R5 ;  /* 0x0000000500003308 */ /* 0x000e620000001000 */
[----:B------:R-:W-:-:S07]  /*15980*/  FSETP.NE.FTZ.AND P0, PT, R8, RZ, PT ;  /* 0x000000ff0800720b */ /* 0x000fce0003f15000 */
[----:B------:R-:W-:Y:S01]  /*15990*/  @P2 MUFU.RCP R4, R9 ;  /* 0x0000000900042308 */ /* 0x000fe20000001000 */
[----:B-1----:R-:W-:-:S07]  /*159a0*/  FMUL.FTZ R144, R0, R144 ;  /* 0x0000009000907220 */ /* 0x002fce0000410000 */
        /* <DEDUP_REMOVED lines=19> */
[C---:B------:R-:W-:Y:S01]  /*15ae0*/  FMUL.FTZ R68, R0.reuse, R68 ;  /* 0x0000004400447220 */ /* 0x040fe20000410000 */
[----:B------:R-:W-:Y:S01]  /*15af0*/  @P0 MUFU.LG2 R6, R8 ;  /* 0x0000000800060308 */ /* 0x000fe20000000c00 */
        /* <DEDUP_REMOVED lines=16> */
[----:B-1----:R-:W-:-:S02]  /*15c00*/  FMUL.FTZ R148, R2, R148 ;  /* 0x0000009402947220 */ /* 0x002fc40000410000 */
[C---:B------:R-:W-:Y:S02]  /*15c10*/  FMUL.FTZ R149, R2.reuse, R149 ;  /* 0x0000009502957220 */ /* 0x040fe40000410000 */
[C---:B------:R-:W-:Y:S01]  /*15c20*/  FMUL.FTZ R152, R2.reuse, R152 ;  /* 0x0000009802987220 */ /* 0x040fe20000410000 */
[----:B------:R1:W2:Y:S01]  /*15c30*/  @P0 MUFU.RCP R0, R8 ;  /* 0x0000000800000308 */ /* 0x0002a20000001000 */
[C---:B------:R-:W-:Y:S02]  /*15c40*/  FMUL.FTZ R153, R2.reuse, R153 ;  /* 0x0000009902997220 */ /* 0x040fe40000410000 */
[C---:B------:R-:W-:Y:S02]  /*15c50*/  FMUL.FTZ R164, R2.reuse, R164 ;  /* 0x000000a402a47220 */ /* 0x040fe40000410000 */
[C---:B------:R-:W-:Y:S02]  /*15c60*/  FMUL.FTZ R165, R2.reuse, R165 ;  /* 0x000000a502a57220 */ /* 0x040fe40000410000 */
[----:B------:R-:W-:-:S02]  /*15c70*/  FMUL.FTZ R168, R2, R168 ;  /* 0x000000a802a87220 */ /* 0x000fc40000410000 */
[C---:B------:R-:W-:Y:S02]  /*15c80*/  FMUL.FTZ R169, R2.reuse, R169 ;  /* 0x000000a902a97220 */ /* 0x040fe40000410000 */
[C---:B------:R-:W-:Y:S02]  /*15c90*/  FMUL.FTZ R180, R2.reuse, R180 ;  /* 0x000000b402b47220 */ /* 0x040fe40000410000 */
[C---:B------:R-:W-:Y:S02]  /*15ca0*/  FMUL.FTZ R181, R2.reuse, R181 ;  /* 0x000000b502b57220 */ /* 0x040fe40000410000 */
[C---:B------:R-:W-:Y:S01]  /*15cb0*/  FMUL.FTZ R184, R2.reuse, R184 ;  /* 0x000000b802b87220 */ /* 0x040fe20000410000 */
[----:B-1----:R-:W-:Y:S01]  /*15cc0*/  @P0 MOV R8, 0x3f317218 ;  /* 0x3f31721800080802 */ /* 0x002fe20000000f00 */
        /* <DEDUP_REMOVED lines=55> */
[C---:B--2---:R-:W-:Y:S02]  /*16040*/  FMUL.FTZ R150, R0.reuse, R150 ;  /* 0x0000009600967220 */ /* 0x044fe40000410000 */
        /* <DEDUP_REMOVED lines=30> */
[----:B------:R-:W-:Y:S01]  /*16230*/  FMUL.FTZ R127, R0, R127 ;  /* 0x0000007f007f7220 */ /* 0x000fe20000410000 */
[----:B------:R-:W-:Y:S01]  /*16240*/  @P1 MOV R0, 0x3f317218 ;  /* 0x3f31721800001802 */ /* 0x000fe20000000f00 */
[----:B------:R-:W-:-:S02]  /*16250*/  @P2 FMUL.FTZ R5, R2, c[0x0][0x2d0] ;  /* 0x0000b40002052a20 */ /* 0x000fc40000410000 */
[----:B------:R-:W-:Y:S02]  /*16260*/  @P3 FMUL.FTZ R10, R4, c[0x0][0x2d0] ;  /* 0x0000b400040a3a20 */ /* 0x000fe40000410000 */
[----:B------:R-:W-:Y:S02]  /*16270*/  @P1 FMUL.FTZ R2, R0, c[0x0][0x2d0] ;  /* 0x0000b40000021a20 */ /* 0x000fe40000410000 */
[----:B------:R-:W-:Y:S02]  /*16280*/  @P3 FMUL.FTZ R11, R11, 0.69314718246459960938 ;  /* 0x3f3172180b0b3820 */ /* 0x000fe40000410000 */
[----:B------:R-:W-:Y:S02]  /*16290*/  @P2 FMUL.FTZ R9, R9, 0.69314718246459960938 ;  /* 0x3f31721809092820 */ /* 0x000fe40000410000 */
[----:B------:R-:W-:Y:S02]  /*162a0*/  @P1 FMUL.FTZ R7, R7, 0.69314718246459960938 ;  /* 0x3f31721807071820 */ /* 0x000fe40000410000 */
[----:B------:R-:W-:-:S02]  /*162b0*/  @P0 FMUL.FTZ R4, R6, 0.69314718246459960938 ;  /* 0x3f31721806040820 */ /* 0x000fc40000410000 */
[----:B------:R-:W-:Y:S02]  /*162c0*/  @P0 FMUL.FTZ R0, R8, c[0x0][0x2d0] ;  /* 0x0000b40008000a20 */ /* 0x000fe40000410000 */
[----:B------:R-:W-:Y:S02]  /*162d0*/  @P3 FFMA.FTZ R37, R10, R137, R11 ;  /* 0x000000890a253223 */ /* 0x000fe4000001000b */
[----:B------:R-:W-:Y:S02]  /*162e0*/  @P2 FFMA.FTZ R38, R5, R136, R9 ;  /* 0x0000008805262223 */ /* 0x000fe40000010009 */
[----:B------:R-:W-:Y:S02]  /*162f0*/  @P1 FFMA.FTZ R39, R2, R135, R7 ;  /* 0x0000008702271223 */ /* 0x000fe40000010007 */
[----:B------:R-:W-:Y:S02]  /*16300*/  @P0 FFMA.FTZ R40, R0, R3, R4 ;  /* 0x0000000300280223 */ /* 0x000fe40000010004 */
.L_x_949:
[----:B------:R-:W-:Y:S01]  /*16310*/  USHF.R.S32.HI UR6, URZ, 0x1f, UR10 ;  /* 0x0000001f3f067899 */ /* 0x000fe2000801140a */
[----:B------:R-:W-:Y:S05]  /*16320*/  @P4 BRA `(.L_x_1016) ;  /* 0x00001b4000004947 */ /* 0x000fea0003800000 */
[----:B------:R-:W3:Y:S01]  /*16330*/  S2R R12, SR_TID.X ;  /* 0x00000000000c7919 */ /* 0x000ee20000002100 */
[----:B------:R-:W-:Y:S01]  /*16340*/  ULDC.64 UR4, c[0x0][0x490] ;  /* 0x0001240000047ab9 */ /* 0x000fe20000000a00 */
[----:B------:R-:W-:Y:S01]  /*16350*/  F2FP.PACK_AB R42, R42, R52 ;  /* 0x000000342a2a723e */ /* 0x000fe200000000ff */
[----:B------:R-:W-:Y:S01]  /*16360*/  UIMAD UR7, UR6, UR4, URZ ;  /* 0x00000004060772a4 */ /* 0x000fe2000f8e023f */
[----:B------:R-:W4:Y:S01]  /*16370*/  S2R R14, SR_CTAID.Z ;  /* 0x00000000000e7919 */ /* 0x000f220000002700 */
[----:B------:R-:W-:Y:S01]  /*16380*/  UIMAD.WIDE.U32 UR8, UR10, UR4, URZ ;  /* 0x000000040a0872a5 */ /* 0x000fe2000f8e003f */
[----:B------:R-:W-:Y:S01]  /*16390*/  F2FP.PACK_AB R35, R35, R80 ;  /* 0x000000502323723e */ /* 0x000fe200000000ff */
[----:B------:R-:W-:Y:S01]  /*163a0*/  UIMAD UR7, UR10, UR5, UR7 ;  /* 0x000000050a0772a4 */ /* 0x000fe2000f8e0207 */
[----:B------:R-:W1:Y:S01]  /*163b0*/  S2R R80, SR_CTAID.X ;  /* 0x0000000000507919 */ /* 0x000e620000002500 */
[----:B------:R-:W-:Y:S01]  /*163c0*/  F2FP.PACK_AB R54, R55, R54 ;  /* 0x000000363736723e */ /* 0x000fe200000000ff */
[----:B------:R-:W-:Y:S01]  /*163d0*/  ULDC.64 UR4, c[0x0][0x3e8] ;  /* 0x0000fa0000047ab9 */ /* 0x000fe20000000a00 */
[----:B------:R-:W-:Y:S01]  /*163e0*/  IMAD.U32 R3, RZ, RZ, UR9 ;  /* 0x00000009ff037e24 */ /* 0x000fe2000f8e00ff */
[----:B------:R-:W-:Y:S01]  /*163f0*/  UIMAD.WIDE.U32 UR12, UR10, UR4, URZ ;  /* 0x000000040a0c72a5 */ /* 0x000fe2000f8e003f */
[----:B-1----:R-:W-:Y:S01]  /*16400*/  IMAD.U32 R2, RZ, RZ, UR8 ;  /* 0x00000008ff027e24 */ /* 0x002fe2000f8e00ff */
[----:B------:R-:W-:Y:S01]  /*16410*/  UIMAD UR6, UR6, UR4, URZ ;  /* 0x00000004060672a4 */ /* 0x000fe2000f8e023f */
[----:B------:R-:W-:Y:S01]  /*16420*/  IMAD.MOV.U32 R55, RZ, RZ, c[0x0][0x4e8] ;  /* 0x00013a00ff377624 */ /* 0x000fe200078e00ff */
[----:B------:R-:W-:Y:S01]  /*16430*/  UIADD3 UR7, UR9, UR7, URZ ;  /* 0x0000000709077290 */ /* 0x000fe2000fffe03f */
[----:B------:R-:W-:Y:S01]  /*16440*/  F2FP.PACK_AB R46, R46, R144 ;  /* 0x000000902e2e723e */ /* 0x000fe200000000ff */
[----:B------:R-:W-:Y:S01]  /*16450*/  IMAD.U32 R7, RZ, RZ, UR13 ;  /* 0x0000000dff077e24 */ /* 0x000fe2000f8e00ff */
[----:B------:R-:W-:Y:S01]  /*16460*/  UIMAD UR5, UR10, UR5, UR6 ;  /* 0x000000050a0572a4 */ /* 0x000fe2000f8e0206 */
[----:B------:R-:W-:Y:S01]  /*16470*/  IMAD.U32 R6, RZ, RZ, UR12 ;  /* 0x0000000cff067e24 */ /* 0x000fe2000f8e00ff */
[C---:B------:R-:W-:Y:S01]  /*16480*/  ISETP.NE.AND P0, PT, R55.reuse, 0x1, PT ;  /* 0x000000013700780c */ /* 0x040fe20003f05270 */
[----:B------:R-:W-:Y:S01]  /*16490*/  IMAD.U32 R5, RZ, RZ, UR7 ;  /* 0x00000007ff057e24 */ /* 0x000fe2000f8e00ff */
[----:B------:R-:W-:Y:S01]  /*164a0*/  UIADD3 UR5, UR13, UR5, URZ ;  /* 0x000000050d057290 */ /* 0x000fe2000fffe03f */
[----:B---3--:R-:W-:Y:S01]  /*164b0*/  SHF.R.S32.HI R18, RZ, 0x1f, R12 ;  /* 0x0000001fff127819 */ /* 0x008fe2000001140c */
[----:B------:R-:W-:Y:S01]  /*164c0*/  IMAD R55, R55, c[0x0][0x388], RZ ;  /* 0x0000e20037377a24 */ /* 0x000fe200078e02ff */
[----:B------:R-:W-:Y:S01]  /*164d0*/  F2FP.PACK_AB R146, R147, R146 ;  /* 0x000000929392723e */ /* 0x000fe200000000ff */
[----:B------:R-:W-:Y:S01]  /*164e0*/  BSSY B0, `(.L_x_1017) ;  /* 0x0000121000007945 */ /* 0x000fe20003800000 */
[----:B------:R-:W-:-:S02]  /*164f0*/  LEA.HI R4, R18, R12, RZ, 0x2 ;  /* 0x0000000c12047211 */ /* 0x000fc400078f10ff */
[-C--:B------:R-:W-:Y:S02]  /*16500*/  LEA.HI R8, R18, R12.reuse, RZ, 0x5 ;  /* 0x0000000c12087211 */ /* 0x080fe400078f28ff */
[--C-:B------:R-:W-:Y:S02]  /*16510*/  SHF.R.S32.HI R7, RZ, 0x2, R4.reuse ;  /* 0x00000002ff077819 */ /* 0x100fe40000011404 */
[----:B------:R-:W-:Y:S02]  /*16520*/  SHF.R.S32.HI R0, RZ, 0x1f, R4 ;  /* 0x0000001fff007819 */ /* 0x000fe40000011404 */
[----:B------:R-:W-:Y:S02]  /*16530*/  LOP3.LUT R3, R4, 0xfffffffc, RZ, 0xc0, !PT ;  /* 0xfffffffc04037812 */ /* 0x000fe400078ec0ff */
[----:B------:R-:W-:Y:S02]  /*16540*/  LOP3.LUT R4, R8, 0xffffffe0, RZ, 0xc0, !PT ;  /* 0xffffffe008047812 */ /* 0x000fe400078ec0ff */
[-C--:B------:R-:W-:Y:S01]  /*16550*/  LEA.HI R11, R18, R12.reuse, RZ, 0x3 ;  /* 0x0000000c120b7211 */ /* 0x080fe200078f18ff */
[----:B------:R-:W-:Y:S01]  /*16560*/  IMAD.IADD R10, R12, 0x1, -R3 ;  /* 0x000000010c0a7824 */ /* 0x000fe200078e0a03 */
[----:B------:R-:W-:Y:S01]  /*16570*/  LEA.HI R9, R0, R7, RZ, 0x3 ;  /* 0x0000000700097211 */ /* 0x000fe200078f18ff */
[----:B------:R-:W-:Y:S01]  /*16580*/  IMAD.IADD R0, R12, 0x1, -R4 ;  /* 0x000000010c007824 */ /* 0x000fe200078e0a04 */
[----:B------:R-:W-:Y:S01]  /*16590*/  LOP3.LUT R13, R11, 0xfffffff8, RZ, 0xc0, !PT ;  /* 0xfffffff80b0d7812 */ /* 0x000fe200078ec0ff */
[----:B------:R-:W-:Y:S01]  /*165a0*/  IMAD.MOV.U32 R4, RZ, RZ, R2 ;  /* 0x000000ffff047224 */ /* 0x000fe200078e0002 */
[----:B------:R-:W-:Y:S01]  /*165b0*/  LEA.HI R18, R18, R12, RZ, 0x6 ;  /* 0x0000000c12127211 */ /* 0x000fe200078f30ff */
[----:B------:R-:W-:Y:S01]  /*165c0*/  IMAD.MOV.U32 R2, RZ, RZ, R6 ;  /* 0x000000ffff027224 */ /* 0x000fe200078e0006 */
[----:B------:R-:W-:Y:S01]  /*165d0*/  SHF.R.S32.HI R6, RZ, 0x1f, R0 ;  /* 0x0000001fff067819 */ /* 0x000fe20000011400 */
[----:B------:R-:W-:Y:S01]  /*165e0*/  IMAD.IADD R13, R12, 0x1, -R13 ;  /* 0x000000010c0d7824 */ /* 0x000fe200078e0a0d */
[----:B----4-:R-:W-:Y:S01]  /*165f0*/  SHF.R.S32.HI R12, RZ, 0x1f, R14 ;  /* 0x0000001fff0c7819 */ /* 0x010fe2000001140e */
[----:B------:R-:W-:Y:S01]  /*16600*/  IMAD.U32 R3, RZ, RZ, UR5 ;  /* 0x00000005ff037e24 */ /* 0x000fe2000f8e00ff */
[----:B------:R-:W-:Y:S01]  /*16610*/  LOP3.LUT P3, RZ, R0, 0x3, RZ, 0xc0, !PT ;  /* 0x0000000300ff7812 */ /* 0x000fe2000786c0ff */
[----:B------:R-:W-:Y:S01]  /*16620*/  IMAD.WIDE.U32 R20, R14, c[0x0][0x498], R4 ;  /* 0x000126000e147a25 */ /* 0x000fe200078e0004 */
[----:B------:R-:W-:-:S02]  /*16630*/  LEA.HI R16, R6, R0, RZ, 0x2 ;  /* 0x0000000006107211 */ /* 0x000fc400078f10ff */
[--C-:B------:R-:W-:Y:S01]  /*16640*/  SHF.R.S32.HI R6, RZ, 0x5, R8.reuse ;  /* 0x00000005ff067819 */ /* 0x100fe20000011408 */
[C---:B------:R-:W-:Y:S01]  /*16650*/  IMAD R19, R12.reuse, c[0x0][0x498], RZ ;  /* 0x000126000c137a24 */ /* 0x040fe200078e02ff */
[----:B------:R-:W-:Y:S01]  /*16660*/  SHF.R.S32.HI R0, RZ, 0x1f, R8 ;  /* 0x0000001fff007819 */ /* 0x000fe20000011408 */
[----:B------:R-:W-:Y:S01]  /*16670*/  IMAD R12, R12, c[0x0][0x3f0], RZ ;  /* 0x0000fc000c0c7a24 */ /* 0x000fe200078e02ff */
[----:B------:R-:W-:Y:S01]  /*16680*/  SHF.R.S32.HI R52, RZ, 0x3, R11 ;  /* 0x00000003ff347819 */ /* 0x000fe2000001140b */
[----:B------:R-:W-:Y:S01]  /*16690*/  IMAD R19, R14, c[0x0][0x49c], R19 ;  /* 0x000127000e137a24 */ /* 0x000fe200078e0213 */
[----:B------:R-:W-:Y:S01]  /*166a0*/  LEA.HI R0, R0, R6, RZ, 0x2 ;  /* 0x0000000600007211 */ /* 0x000fe200078f10ff */
[----:B------:R-:W-:Y:S01]  /*166b0*/  IMAD R8, R14, c[0x0][0x3f4], R12 ;  /* 0x0000fd000e087a24 */ /* 0x000fe200078e020c */
[----:B------:R-:W-:Y:S01]  /*166c0*/  LOP3.LUT R9, R9, 0xfffffff8, RZ, 0xc0, !PT ;  /* 0xfffffff809097812 */ /* 0x000fe200078ec0ff */
[----:B------:R-:W-:Y:S01]  /*166d0*/  IMAD.SHL.U32 R4, R52, 0x40, RZ ;  /* 0x0000004034047824 */ /* 0x000fe200078e00ff */
[----:B------:R-:W-:Y:S01]  /*166e0*/  F2FP.PACK_AB R44, R44, R156 ;  /* 0x0000009c2c2c723e */ /* 0x000fe200000000ff */
[----:B------:R-:W-:Y:S01]  /*166f0*/  IMAD.WIDE.U32 R14, R14, c[0x0][0x3f0], R2 ;  /* 0x0000fc000e0e7a25 */ /* 0x000fe200078e0002 */
[----:B------:R-:W-:-:S02]  /*16700*/  LOP3.LUT R3, R0, 0xffffffc, RZ, 0xc0, !PT ;  /* 0x0ffffffc00037812 */ /* 0x000fc400078ec0ff */
[----:B------:R-:W-:Y:S01]  /*16710*/  LEA.HI R2, R10, R10, RZ, 0x1 ;  /* 0x0000000a0a027211 */ /* 0x000fe200078f08ff */
[----:B------:R-:W-:Y:S01]  /*16720*/  IMAD.SHL.U32 R12, R13, 0x8, RZ ;  /* 0x000000080d0c7824 */ /* 0x000fe200078e00ff */
[----:B------:R-:W-:Y:S01]  /*16730*/  LOP3.LUT R0, R4, 0x1c0, RZ, 0xc0, !PT ;  /* 0x000001c004007812 */ /* 0x000fe200078ec0ff */
[----:B------:R-:W-:Y:S01]  /*16740*/  IMAD.IADD R9, R7, 0x1, -R9 ;  /* 0x0000000107097824 */ /* 0x000fe200078e0a09 */
[----:B------:R-:W-:Y:S01]  /*16750*/  LOP3.LUT R4, R2, 0x1ffffffe, RZ, 0xc0, !PT ;  /* 0x1ffffffe02047812 */ /* 0x000fe200078ec0ff */
[C---:B------:R-:W-:Y:S01]  /*16760*/  IMAD.IADD R7, R6.reuse, 0x1, -R3 ;  /* 0x0000000106077824 */ /* 0x040fe200078e0a03 */
[----:B------:R-:W-:Y:S01]  /*16770*/  SHF.R.U32.HI R5, RZ, 0x3, R0 ;  /* 0x00000003ff057819 */ /* 0x000fe20000011600 */
[----:B------:R-:W-:Y:S01]  /*16780*/  IMAD R17, R6, 0x200, R10 ;  /* 0x0000020006117824 */ /* 0x000fe200078e020a */
[----:B------:R-:W-:Y:S01]  /*16790*/  LOP3.LUT R3, R0, 0x38, R12, 0xf8, !PT ;  /* 0x0000003800037812 */ /* 0x000fe200078ef80c */
[----:B------:R-:W-:Y:S01]  /*167a0*/  IMAD.SHL.U32 R0, R2, 0x20, RZ ;  /* 0x0000002002007824 */ /* 0x000fe200078e00ff */
[----:B------:R-:W-:Y:S01]  /*167b0*/  F2FP.PACK_AB R158, R159, R158 ;  /* 0x0000009e9f9e723e */ /* 0x000fe200000000ff */
[----:B------:R-:W-:Y:S01]  /*167c0*/  IMAD.IADD R6, R10, 0x1, -R4 ;  /* 0x000000010a067824 */ /* 0x000fe200078e0a04 */
[----:B------:R-:W-:-:S02]  /*167d0*/  LOP3.LUT R4, R9, 0x1, RZ, 0xc0, !PT ;  /* 0x0000000109047812 */ /* 0x000fc400078ec0ff */
[----:B------:R-:W-:Y:S01]  /*167e0*/  LOP3.LUT R2, R0, 0xffffffc0, RZ, 0xc0, !PT ;  /* 0xffffffc000027812 */ /* 0x000fe200078ec0ff */
[----:B------:R-:W-:Y:S01]  /*167f0*/  IMAD R0, R13, 0x10, R52 ;  /* 0x000000100d007824 */ /* 0x000fe200078e0234 */
[----:B------:R-:W-:Y:S02]  /*16800*/  LOP3.LUT R11, R3, R5, RZ, 0x3c, !PT ;  /* 0x00000005030b7212 */ /* 0x000fe400078e3cff */
[----:B------:R-:W-:Y:S01]  /*16810*/  SHF.R.S32.HI R3, RZ, 0x2, R16 ;  /* 0x00000002ff037819 */ /* 0x000fe20000011410 */
[----:B------:R-:W-:Y:S01]  /*16820*/  IMAD R10, R6, 0x8, R2 ;  /* 0x00000008060a7824 */ /* 0x000fe200078e0202 */
[----:B------:R-:W-:Y:S01]  /*16830*/  ISETP.NE.U32.AND P4, PT, R4, 0x1, PT ;  /* 0x000000010400780c */ /* 0x000fe20003f85070 */
[----:B------:R-:W-:Y:S01]  /*16840*/  IMAD R4, R80, 0x80, R0 ;  /* 0x0000008050047824 */ /* 0x000fe200078e0200 */
[----:B------:R-:W-:Y:S01]  /*16850*/  F2FP.PACK_AB R148, R149, R148 ;  /* 0x000000949594723e */ /* 0x000fe200000000ff */
[----:B------:R-:W-:Y:S01]  /*16860*/  IMAD R5, R7, 0x10, R3 ;  /* 0x0000001007057824 */ /* 0x000fe200078e0203 */
[----:B------:R-:W-:Y:S01]  /*16870*/  R2P PR, R9, 0x6 ;  /* 0x0000000609007804 */ /* 0x000fe20000000000 */
[----:B------:R-:W-:Y:S01]  /*16880*/  IMAD.IADD R3, R15, 0x1, R8 ;  /* 0x000000010f037824 */ /* 0x000fe200078e0208 */
[----:B------:R-:W-:Y:S01]  /*16890*/  F2FP.PACK_AB R150, R151, R150 ;  /* 0x000000969796723e */ /* 0x000fe200000000ff */
[----:B------:R-:W-:Y:S01]  /*168a0*/  @P0 IMAD.HI.U32 R8, R4, c[0x0][0x4ec], RZ ;  /* 0x00013b0004080a27 */ /* 0x000fe200078e00ff */
[----:B------:R-:W-:-:S02]  /*168b0*/  F2FP.PACK_AB R152, R153, R152 ;  /* 0x000000989998723e */ /* 0x000fc400000000ff */
[----:B------:R-:W-:Y:S01]  /*168c0*/  F2FP.PACK_AB R154, R155, R154 ;  /* 0x0000009a9b9a723e */ /* 0x000fe200000000ff */
[----:B------:R-:W-:Y:S01]  /*168d0*/  IMAD.SHL.U32 R6, R9, 0x40, RZ ;  /* 0x0000004009067824 */ /* 0x000fe200078e00ff */
[----:B------:R-:W-:Y:S01]  /*168e0*/  F2FP.PACK_AB R48, R48, R160 ;  /* 0x000000a03030723e */ /* 0x000fe200000000ff */
[----:B------:R-:W-:Y:S01]  /*168f0*/  IMAD.SHL.U32 R7, R18, 0x8, RZ ;  /* 0x0000000812077824 */ /* 0x000fe200078e00ff */
[----:B------:R-:W-:Y:S01]  /*16900*/  F2FP.PACK_AB R162, R163, R162 ;  /* 0x000000a2a3a2723e */ /* 0x000fe200000000ff */
[----:B------:R-:W-:Y:S01]  /*16910*/  IMAD.MOV.U32 R0, RZ, RZ, R4 ;  /* 0x000000ffff007224 */ /* 0x000fe200078e0004 */
[----:B------:R-:W-:Y:S01]  /*16920*/  @P0 SHF.R.U32.HI R0, RZ, c[0x0][0x4f0], R8 ;  /* 0x00013c00ff000a19 */ /* 0x000fe20000011608 */
[----:B------:R-:W-:Y:S01]  /*16930*/  IMAD.MOV.U32 R2, RZ, RZ, R14 ;  /* 0x000000ffff027224 */ /* 0x000fe200078e000e */
[----:B------:R-:W-:Y:S02]  /*16940*/  LOP3.LUT R6, R6, 0x1c0, RZ, 0xc0, !PT ;  /* 0x000001c006067812 */ /* 0x000fe400078ec0ff */
[----:B------:R-:W-:Y:S01]  /*16950*/  LOP3.LUT R13, R11, 0x7ffffe00, R7, 0xf8, !PT ;  /* 0x7ffffe000b0d7812 */ /* 0x000fe200078ef807 */
[----:B------:R-:W-:Y:S01]  /*16960*/  IMAD.IADD R11, R5, 0x1, R10 ;  /* 0x00000001050b7824 */ /* 0x000fe200078e020a */
[--C-:B------:R-:W-:Y:S01]  /*16970*/  SHF.R.S32.HI R7, RZ, 0x1f, R0.reuse ;  /* 0x0000001fff077819 */ /* 0x100fe20000011400 */
[----:B------:R-:W-:Y:S01]  /*16980*/  IMAD R5, R80, 0x80, R5 ;  /* 0x0000008050057824 */ /* 0x000fe200078e0205 */
[----:B------:R-:W-:Y:S01]  /*16990*/  LEA.HI R9, R6, R6, RZ, 0x1d ;  /* 0x0000000606097211 */ /* 0x000fe200078fe8ff */
[----:B------:R-:W-:Y:S01]  /*169a0*/  IMAD.MOV R6, RZ, RZ, -R0 ;  /* 0x000000ffff067224 */ /* 0x000fe200078e0a00 */
[----:B------:R-:W-:Y:S01]  /*169b0*/  F2FP.PACK_AB R47, R47, R172 ;  /* 0x000000ac2f2f723e */ /* 0x000fe200000000ff */
[----:B------:R-:W-:Y:S01]  /*169c0*/  IMAD R7, R7, c[0x0][0x3e0], RZ ;  /* 0x0000f80007077a24 */ /* 0x000fe200078e02ff */
[----:B------:R-:W-:Y:S01]  /*169d0*/  IADD3 R8, R5, 0x8, RZ ;  /* 0x0000000805087810 */ /* 0x000fe20007ffe0ff */
[----:B------:R-:W-:Y:S01]  /*169e0*/  IMAD.U32 R10, R17, 0x2, R9 ;  /* 0x00000002110a7824 */ /* 0x000fe200078e0009 */
[-C--:B------:R-:W-:Y:S01]  /*169f0*/  ISETP.GE.OR P6, PT, R5, R55.reuse, P3 ;  /* 0x000000370500720c */ /* 0x080fe20001fc6670 */
[----:B------:R-:W-:Y:S01]  /*16a00*/  IMAD R7, R0, c[0x0][0x3e4], R7 ;  /* 0x0000f90000077a24 */ /* 0x000fe200078e0207 */
[----:B------:R-:W-:Y:S01]  /*16a10*/  ISETP.GE.OR P5, PT, R8, R55, P3 ;  /* 0x000000370800720c */ /* 0x000fe20001fa6670 */
[----:B------:R-:W-:Y:S01]  /*16a20*/  IMAD.WIDE.U32 R8, R0, c[0x0][0x3e0], R2 ;  /* 0x0000f80000087a25 */ /* 0x000fe200078e0002 */
[----:B------:R-:W-:-:S02]  /*16a30*/  F2FP.PACK_AB R174, R175, R174 ;  /* 0x000000aeafae723e */ /* 0x000fc400000000ff */
[----:B------:R-:W-:Y:S01]  /*16a40*/  F2FP.PACK_AB R164, R165, R164 ;  /* 0x000000a4a5a4723e */ /* 0x000fe200000000ff */
[----:B------:R-:W-:Y:S01]  /*16a50*/  IMAD R18, R6, c[0x0][0x4e8], R4 ;  /* 0x00013a0006127a24 */ /* 0x000fe200078e0204 */
[----:B------:R-:W-:Y:S01]  /*16a60*/  F2FP.PACK_AB R166, R167, R166 ;  /* 0x000000a6a7a6723e */ /* 0x000fe200000000ff */
[----:B------:R-:W-:Y:S01]  /*16a70*/  IMAD.SHL.U32 R0, R10, 0x2, RZ ;  /* 0x000000020a007824 */ /* 0x000fe200078e00ff */
[C---:B------:R-:W-:Y:S01]  /*16a80*/  IADD3 R10, R5.reuse, 0x40, RZ ;  /* 0x00000040050a7810 */ /* 0x040fe20007ffe0ff */
[----:B------:R-:W-:Y:S01]  /*16a90*/  IMAD R6, R80, 0x80, R11 ;  /* 0x0000008050067824 */ /* 0x000fe200078e020b */
[----:B------:R-:W-:Y:S01]  /*16aa0*/  IADD3 R5, R5, 0x48, RZ ;  /* 0x0000004805057810 */ /* 0x000fe20007ffe0ff */
[----:B------:R-:W-:Y:S01]  /*16ab0*/  BAR.SYNC.DEFER_BLOCKING 0x1, 0x80 ;  /* 0x0042000000007b1d */ /* 0x000fe20000010000 */
[----:B------:R-:W-:Y:S01]  /*16ac0*/  IADD3 R11, R0, 0x80, RZ ;  /* 0x00000080000b7810 */ /* 0x000fe20007ffe0ff */
[----:B------:R-:W-:Y:S01]  /*16ad0*/  @P0 IMAD.HI.U32 R4, R6, c[0x0][0x4ec], RZ ;  /* 0x00013b0006040a27 */ /* 0x000fe200078e00ff */
[----:B------:R-:W-:-:S02]  /*16ae0*/  IADD3 R2, R0, 0x70, RZ ;  /* 0x0000007000027810 */ /* 0x000fc40007ffe0ff */
[----:B------:R-:W-:Y:S01]  /*16af0*/  @P4 IADD3 R2, R11, 0x10, RZ ;  /* 0x000000100b024810 */ /* 0x000fe20007ffe0ff */
[----:B------:R-:W-:Y:S01]  /*16b00*/  IMAD.MOV.U32 R3, RZ, RZ, R6 ;  /* 0x000000ffff037224 */ /* 0x000fe200078e0006 */
[-C--:B------:R-:W-:Y:S02]  /*16b10*/  ISETP.GE.OR P4, PT, R10, R55.reuse, P3 ;  /* 0x000000370a00720c */ /* 0x080fe40001f86670 */
[----:B------:R-:W-:Y:S01]  /*16b20*/  @P0 SHF.R.U32.HI R3, RZ, c[0x0][0x4f0], R4 ;  /* 0x00013c00ff030a19 */ /* 0x000fe20000011604 */
[----:B------:R-:W-:Y:S01]  /*16b30*/  IMAD.MOV.U32 R4, RZ, RZ, R8 ;  /* 0x000000ffff047224 */ /* 0x000fe200078e0008 */
[----:B------:R-:W-:Y:S01]  /*16b40*/  ISETP.GE.OR P3, PT, R5, R55, P3 ;  /* 0x000000370500720c */ /* 0x000fe20001f66670 */
[----:B------:R-:W-:Y:S01]  /*16b50*/  IMAD.IADD R5, R9, 0x1, R7 ;  /* 0x0000000109057824 */ /* 0x000fe200078e0207 */
[----:B------:R-:W-:Y:S01]  /*16b60*/  SHF.R.S32.HI R7, RZ, 0x1f, R18 ;  /* 0x0000001fff077819 */ /* 0x000fe20000011412 */
[--C-:B------:R-:W-:Y:S01]  /*16b70*/  IMAD.MOV R8, RZ, RZ, -R3.reuse ;  /* 0x000000ffff087224 */ /* 0x100fe200078e0a03 */
[----:B------:R-:W-:-:S02]  /*16b80*/  SHF.R.S32.HI R9, RZ, 0x1f, R3 ;  /* 0x0000001fff097819 */ /* 0x000fc40000011403 */
[----:B------:R-:W-:Y:S01]  /*16b90*/  IADD3 R10, P0, R3, R20, RZ ;  /* 0x00000014030a7210 */ /* 0x000fe20007f1e0ff */
[----:B------:R-:W-:Y:S01]  /*16ba0*/  IMAD R7, R7, c[0x0][0x3d8], RZ ;  /* 0x0000f60007077a24 */ /* 0x000fe200078e02ff */
[----:B------:R-:W-:Y:S01]  /*16bb0*/  F2FP.PACK_AB R168, R169, R168 ;  /* 0x000000a8a9a8723e */ /* 0x000fe200000000ff */
[----:B------:R-:W-:Y:S01]  /*16bc0*/  IMAD R8, R8, c[0x0][0x4e8], R6 ;  /* 0x00013a0008087a24 */ /* 0x000fe200078e0206 */
[----:B------:R-:W-:Y:S01]  /*16bd0*/  IADD3.X R11, R9, R21, R19, P0, !PT ;  /* 0x00000015090b7210 */ /* 0x000fe200007fe413 */
[C---:B------:R-:W-:Y:S01]  /*16be0*/  IMAD R53, R18.reuse, c[0x0][0x3dc], R7 ;  /* 0x0000f70012357a24 */ /* 0x040fe200078e0207 */
[----:B------:R-:W-:Y:S01]  /*16bf0*/  F2FP.PACK_AB R170, R171, R170 ;  /* 0x000000aaabaa723e */ /* 0x000fe200000000ff */
[----:B------:R-:W-:Y:S01]  /*16c00*/  IMAD.WIDE.U32 R18, R18, c[0x0][0x3d8], R4 ;  /* 0x0000f60012127a25 */ /* 0x000fe200078e0004 */
[----:B------:R-:W-:Y:S01]  /*16c10*/  SHF.R.S32.HI R4, RZ, 0x1f, R8 ;  /* 0x0000001fff047819 */ /* 0x000fe20000011408 */
[----:B------:R-:W-:Y:S01]  /*16c20*/  STS [R0+0x80], R46 ;  /* 0x0000802e00007388 */ /* 0x000fe20000000800 */
[----:B------:R-:W-:Y:S01]  /*16c30*/  F2FP.PACK_AB R45, R45, R176 ;  /* 0x000000b02d2d723e */ /* 0x000fe200000000ff */
[----:B------:R-:W-:Y:S01]  /*16c40*/  IMAD.MOV.U32 R9, RZ, RZ, 0x20 ;  /* 0x00000020ff097424 */ /* 0x000fe200078e00ff */
[----:B------:R-:W-:Y:S01]  /*16c50*/  F2FP.PACK_AB R178, R179, R178 ;  /* 0x000000b2b3b2723e */ /* 0x000fe200000000ff */
[----:B------:R-:W-:Y:S01]  /*16c60*/  IMAD R4, R4, c[0x0][0x488], RZ ;  /* 0x0001220004047a24 */ /* 0x000fe200078e02ff */
[----:B------:R-:W-:Y:S01]  /*16c70*/  STS [R0+0x480], R146 ;  /* 0x0004809200007388 */ /* 0x000fe20000000800 */
[----:B------:R-:W-:Y:S01]  /*16c80*/  IMAD.WIDE.U32 R6, R8, c[0x0][0x488], R10 ;  /* 0x0001220008067a25 */ /* 0x000fe200078e000a */
[----:B------:R-:W-:-:S02]  /*16c90*/  SEL R9, R9, 0xffffffe0, !P1 ;  /* 0xffffffe009097807 */ /* 0x000fc40004800000 */
[----:B------:R-:W-:Y:S01]  /*16ca0*/  STS [R2], R44 ;  /* 0x0000002c02007388 */ /* 0x000fe20000000800 */
[----:B------:R-:W-:Y:S01]  /*16cb0*/  IMAD R8, R8, c[0x0][0x48c], R4 ;  /* 0x0001230008087a24 */ /* 0x000fe200078e0204 */
[----:B------:R-:W-:Y:S01]  /*16cc0*/  LEA R10, P0, R6, c[0x0][0x450], 0x2 ;  /* 0x00011400060a7a11 */ /* 0x000fe200078010ff */
[----:B------:R-:W-:Y:S01]  /*16cd0*/  IMAD.MOV.U32 R5, RZ, RZ, 0x40 ;  /* 0x00000040ff057424 */ /* 0x000fe200078e00ff */
[----:B------:R-:W-:Y:S01]  /*16ce0*/  STS [R2+0x400], R158 ;  /* 0x0004009e02007388 */ /* 0x000fe20000000800 */
[----:B------:R-:W-:Y:S01]  /*16cf0*/  IMAD.IADD R8, R7, 0x1, R8 ;  /* 0x0000000107087824 */ /* 0x000fe200078e0208 */
[----:B------:R-:W-:Y:S01]  /*16d00*/  F2FP.PACK_AB R43, R43, R188 ;  /* 0x000000bc2b2b723e */ /* 0x000fe200000000ff */
[----:B------:R-:W-:Y:S01]  /*16d10*/  IMAD.IADD R3, R0, 0x1, R9 ;  /* 0x0000000100037824 */ /* 0x000fe200078e0209 */
[----:B------:R-:W-:Y:S01]  /*16d20*/  SEL R7, R5, 0xffffffc0, !P2 ;  /* 0xffffffc005077807 */ /* 0x000fe20005000000 */
[----:B------:R-:W-:Y:S01]  /*16d30*/  IMAD.IADD R4, R9, 0x1, R2 ;  /* 0x0000000109047824 */ /* 0x000fe200078e0202 */
[----:B------:R-:W-:Y:S01]  /*16d40*/  STS [R0+0x2080], R148 ;  /* 0x0020809400007388 */ /* 0x000fe20000000800 */
[----:B------:R-:W-:-:S02]  /*16d50*/  LEA.HI.X R9, R6, c[0x0][0x454], R8, 0x2, P0 ;  /* 0x0001150006097a11 */ /* 0x000fc400000f1408 */
[----:B------:R-:W-:Y:S01]  /*16d60*/  IMAD.IADD R6, R0, 0x1, R7 ;  /* 0x0000000100067824 */ /* 0x000fe200078e0207 */
[----:B------:R-:W-:Y:S01]  /*16d70*/  STS [R0+0x2480], R150 ;  /* 0x0024809600007388 */ /* 0x000fe20000000800 */
[----:B------:R-:W-:Y:S01]  /*16d80*/  F2FP.PACK_AB R190, R191, R190 ;  /* 0x000000bebfbe723e */ /* 0x000fe200000000ff */
[----:B------:R-:W-:Y:S01]  /*16d90*/  IMAD.IADD R8, R7, 0x1, R2 ;  /* 0x0000000107087824 */ /* 0x000fe200078e0202 */
[----:B------:R-:W-:Y:S01]  /*16da0*/  F2FP.PACK_AB R180, R181, R180 ;  /* 0x000000b4b5b4723e */ /* 0x000fe200000000ff */
        /* <DEDUP_REMOVED lines=79> */
[----:B------:R-:W-:Y:S01]  /*172a0*/  STS [R4+0x4400], R29 ;  /* 0x0044001d04007388 */ /* 0x000fe20000000800 */
[----:B-1----:R-:W-:Y:S01]  /*172b0*/  IMAD.SHL.U32 R0, R13, 0x2, RZ ;  /* 0x000000020d007824 */ /* 0x002fe200078e00ff */
[----:B------:R-:W-:-:S02]  /*172c0*/  LEA R13, P0, R18, c[0x0][0x380], 0x1 ;  /* 0x0000e000120d7a11 */ /* 0x000fc400078008ff */
        /* <DEDUP_REMOVED lines=16> */
[----:B-1----:R-:W-:-:S03]  /*173d0*/  IMAD R6, R80, 0x80, R52 ;  /* 0x0000008050067824 */ /* 0x002fc600078e0234 */
[----:B------:R-:W-:Y:S04]  /*173e0*/  STS [R5+0x6080], R120 ;  /* 0x0060807805007388 */ /* 0x000fe80000000800 */
[----:B------:R-:W-:Y:S04]  /*173f0*/  STS [R5+0x6480], R122 ;  /* 0x0064807a05007388 */ /* 0x000fe80000000800 */
[----:B------:R-:W-:Y:S04]  /*17400*/  STS [R7+0x6000], R124 ;  /* 0x0060007c07007388 */ /* 0x000fe80000000800 */
[----:B------:R-:W-:Y:S04]  /*17410*/  STS [R7+0x6400], R126 ;  /* 0x0064007e07007388 */ /* 0x000fe80000000800 */
[----:B------:R-:W-:Y:S04]  /*17420*/  SHFL.IDX PT, R16, R10, RZ, 0x1c1f ;  /* 0x001c1fff0a107589 */ /* 0x000fe800000e0000 */
[----:B------:R-:W1:Y:S04]  /*17430*/  SHFL.IDX PT, R17, R9, RZ, 0x1c1f ;  /* 0x001c1fff09117589 */ /* 0x000e6800000e0000 */
[----:B------:R-:W-:Y:S06]  /*17440*/  BAR.SYNC.DEFER_BLOCKING 0x1, 0x80 ;  /* 0x0042000000007b1d */ /* 0x000fec0000010000 */
[----:B------:R-:W-:Y:S04]  /*17450*/  SHFL.IDX PT, R2, R10, 0x1, 0x1c1f ;  /* 0x003c1f000a027f89 */ /* 0x000fe800000e0000 */
[----:B------:R-:W3:Y:S04]  /*17460*/  SHFL.IDX PT, R3, R9, 0x1, 0x1c1f ;  /* 0x003c1f0009037f89 */ /* 0x000ee800000e0000 */
[----:B------:R-:W-:Y:S04]  /*17470*/  SHFL.IDX PT, R14, R10, 0x2, 0x1c1f ;  /* 0x005c1f000a0e7f89 */ /* 0x000fe800000e0000 */
[----:B------:R-:W4:Y:S04]  /*17480*/  SHFL.IDX PT, R15, R9, 0x2, 0x1c1f ;  /* 0x005c1f00090f7f89 */ /* 0x000f2800000e0000 */
[----:B------:R-:W-:Y:S04]  /*17490*/  SHFL.IDX PT, R10, R10, 0x3, 0x1c1f ;  /* 0x007c1f000a0a7f89 */ /* 0x000fe800000e0000 */
[----:B------:R-:W2:Y:S04]  /*174a0*/  SHFL.IDX PT, R11, R9, 0x3, 0x1c1f ;  /* 0x007c1f00090b7f89 */ /* 0x000ea800000e0000 */
[----:B-1----:R-:W-:Y:S04]  /*174b0*/  @!P6 ST.E [R16.64], R37 ;  /* 0x000000251000e985 */ /* 0x002fe8000c101914 */
[----:B---3--:R1:W-:Y:S04]  /*174c0*/  @!P5 ST.E [R2.64], R38 ;  /* 0x000000260200d985 */ /* 0x0083e8000c101914 */
[----:B----4-:R3:W-:Y:S04]  /*174d0*/  @!P4 ST.E [R14.64], R39 ;  /* 0x000000270e00c985 */ /* 0x0107e8000c101914 */
[----:B--2---:R3:W-:Y:S04]  /*174e0*/  @!P3 ST.E [R10.64], R40 ;  /* 0x000000280a00b985 */ /* 0x0047e8000c101914 */
[----:B------:R3:W2:Y:S04]  /*174f0*/  LDS.128 R24, [R0+0x880] ;  /* 0x0008800000187984 */ /* 0x0006a80000000c00 */
[----:B------:R3:W4:Y:S01]  /*17500*/  LDS.128 R32, [R0+0x1080] ;  /* 0x0010800000207984 */ /* 0x0007220000000c00 */
[----:B-1----:R-:W-:-:S03]  /*17510*/  IMAD.IADD R2, R19, 0x1, R53 ;  /* 0x0000000113027824 */ /* 0x002fc600078e0235 */
[----:B------:R3:W1:Y:S04]  /*17520*/  LDS.128 R40, [R0+0x1880] ;  /* 0x0018800000287984 */ /* 0x0006680000000c00 */
[----:B------:R3:W1:Y:S01]  /*17530*/  LDS.128 R48, [R0+0x2080] ;  /* 0x0020800000307984 */ /* 0x0006620000000c00 */
[----:B------:R-:W-:Y:S02]  /*17540*/  LEA.HI.X R7, R18, c[0x0][0x384], R2, 0x1, P0 ;  /* 0x0000e10012077a11 */ /* 0x000fe400000f0c02 */
[----:B------:R-:W-:Y:S01]  /*17550*/  ISETP.GE.AND P0, PT, R6, R55, PT ;  /* 0x000000370600720c */ /* 0x000fe20003f06270 */
        /* <DEDUP_REMOVED lines=13> */
[----:B--2-4-:R-:W2:Y:S01]  /*17630*/  LDS.128 R16, [R0+0x80] ;  /* 0x0000800000107984 */ /* 0x014ea20000000c00 */
[----:B------:R-:W-:-:S02]  /*17640*/  IADD3 R4, R12, 0x40, RZ ;  /* 0x000000400c047810 */ /* 0x000fc40007ffe0ff */
[----:B------:R-:W-:Y:S01]  /*17650*/  ISETP.GE.AND P1, PT, R12, c[0x0][0x3c8], PT ;  /* 0x0000f2000c007a0c */ /* 0x000fe20003f26270 */
[----:B---3--:R3:W4:Y:S01]  /*17660*/  LDS.128 R8, [R0+0x4080] ;  /* 0x0040800000087984 */ /* 0x0087220000000c00 */
[----:B------:R-:W-:-:S13]  /*17670*/  ISETP.GE.AND P0, PT, R4, c[0x0][0x3c8], PT ;  /* 0x0000f20004007a0c */ /* 0x000fda0003f06270 */
[----:B---3--:R-:W-:-:S04]  /*17680*/  @!P0 SHF.R.S32.HI R0, RZ, 0x1f, R4 ;  /* 0x0000001fff008819 */ /* 0x008fc80000011404 */
[----:B------:R-:W-:Y:S01]  /*17690*/  @!P0 LEA.HI R0, R0, R4, RZ, 0x3 ;  /* 0x0000000400008211 */ /* 0x000fe200078f18ff */
[----:B-1----:R-:W-:-:S03]  /*176a0*/  @!P1 IMAD.WIDE R4, R12, 0x2, R2 ;  /* 0x000000020c049825 */ /* 0x002fc600078e0202 */
[----:B------:R-:W-:-:S05]  /*176b0*/  @!P0 LOP3.LUT R0, R0, 0xfffffff8, RZ, 0xc0, !PT ;  /* 0xfffffff800008812 */ /* 0x000fca00078ec0ff */
[----:B------:R-:W-:Y:S01]  /*176c0*/  @!P0 IMAD.WIDE R2, R0, 0x2, R2 ;  /* 0x0000000200028825 */ /* 0x000fe200078e0202 */
[----:B--2---:R1:W-:Y:S04]  /*176d0*/  @!P1 ST.E.128 [R4.64], R16 ;  /* 0x0000001004009985 */ /* 0x0043e8000c101d14 */
[----:B----4-:R1:W-:Y:S02]  /*176e0*/  @!P0 ST.E.128 [R2.64], R8 ;  /* 0x0000000802008985 */ /* 0x0103e4000c101d14 */
.L_x_1018:
[----:B--2-4-:R-:W-:Y:S05]  /*176f0*/  BSYNC B0 ;  /* 0x0000000000007941 */ /* 0x014fea0003800000 */
.L_x_1017:
[----:B---3--:R-:W-:Y:S01]  /*17700*/  IADD3 R0, R6, 0x10, RZ ;  /* 0x0000001006007810 */ /* 0x008fe20007ffe0ff */
[----:B-1----:R1:W2:Y:S01]  /*17710*/  SHFL.IDX PT, R3, R7, 0x1, 0x181f ;  /* 0x00381f0007037f89 */ /* 0x0022a200000e0000 */
        /* <DEDUP_REMOVED lines=14> */
.L_x_1020:
[----:B------:R-:W-:Y:S05]  /*17800*/  BSYNC B0 ;  /* 0x0000000000007941 */ /* 0x000fea0003800000 */
.L_x_1019:
        /* <DEDUP_REMOVED lines=16> */
.L_x_1022:
[----:B------:R-:W-:Y:S05]  /*17910*/  BSYNC B0 ;  /* 0x0000000000007941 */ /* 0x000fea0003800000 */
.L_x_1021:
        /* <DEDUP_REMOVED lines=16> */
.L_x_1024:
[----:B------:R-:W-:Y:S05]  /*17a20*/  BSYNC B0 ;  /* 0x0000000000007941 */ /* 0x000fea0003800000 */
.L_x_1023:
        /* <DEDUP_REMOVED lines=16> */
.L_x_1026:
[----:B------:R-:W-:Y:S05]  /*17b30*/  BSYNC B0 ;  /* 0x0000000000007941 */ /* 0x000fea0003800000 */
.L_x_1025:
        /* <DEDUP_REMOVED lines=16> */
.L_x_1028:
[----:B------:R-:W-:Y:S05]  /*17c40*/  BSYNC B0 ;  /* 0x0000000000007941 */ /* 0x000fea0003800000 */
.L_x_1027:
        /* <DEDUP_REMOVED lines=16> */
.L_x_1030:
[----:B------:R-:W-:Y:S05]  /*17d50*/  BSYNC B0 ;  /* 0x0000000000007941 */ /* 0x000fea0003800000 */
.L_x_1029:
        /* <DEDUP_REMOVED lines=17> */
.L_x_1016:
[----:B------:R-:W3:Y:S01]  /*17e70*/  S2R R11, SR_TID.X ;  /* 0x00000000000b7919 */ /* 0x000ee20000002100 */
[----:B------:R-:W-:Y:S03]  /*17e80*/  BSSY B0, `(.L_x_1031) ;  /* 0x0000028000007945 */ /* 0x000fe60003800000 */
[----:B------:R-:W4:Y:S01]  /*17e90*/  S2R R9, SR_CTAID.Z ;  /* 0x0000000000097919 */ /* 0x000f220000002700 */
[----:B---3--:R-:W-:Y:S02]  /*17ea0*/  ISETP.GT.AND P0, PT, R11, 0x7f, PT ;  /* 0x0000007f0b00780c */ /* 0x008fe40003f04270 */
[----:B----4-:R-:W-:-:S11]  /*17eb0*/  SHF.R.S32.HI R10, RZ, 0x1f, R9 ;  /* 0x0000001fff0a7819 */ /* 0x010fd60000011409 */
[----:B------:R-:W-:Y:S05]  /*17ec0*/  @P0 BRA `(.L_x_1032) ;  /* 0x0000023000000947 */ /* 0x000fea0003800000 */
[----:B------:R-:W3:Y:S01]  /*17ed0*/  S2R R5, SR_CTAID.X ;  /* 0x0000000000057919 */ /* 0x000ee20000002500 */
[----:B-1----:R-:W-:-:S05]  /*17ee0*/  MOV R2, c[0x0][0x4e8] ;  /* 0x00013a0000027a02 */ /* 0x002fca0000000f00 */
[----:B------:R-:W-:Y:S01]  /*17ef0*/  IMAD R0, R2, c[0x0][0x388], RZ ;  /* 0x0000e20002007a24 */ /* 0x000fe200078e02ff */
[----:B---3--:R-:W-:-:S04]  /*17f00*/  LEA R5, R5, R11, 0x7 ;  /* 0x0000000b05057211 */ /* 0x008fc800078e38ff */
[----:B------:R-:W-:-:S13]  /*17f10*/  ISETP.GE.AND P0, PT, R5, R0, PT ;  /* 0x000000000500720c */ /* 0x000fda0003f06270 */
[----:B------:R-:W-:Y:S05]  /*17f20*/  @P0 BRA `(.L_x_1032) ;  /* 0x000001d000000947 */ /* 0x000fea0003800000 */
[----:B------:R-:W-:Y:S01]  /*17f30*/  ISETP.NE.AND P0, PT, R2, 0x1, PT ;  /* 0x000000010200780c */ /* 0x000fe20003f05270 */
[----:B------:R-:W-:Y:S01]  /*17f40*/  ULDC.64 UR4, c[0x0][0x490] ;  /* 0x0001240000047ab9 */ /* 0x000fe20000000a00 */
[----:B------:R-:W-:Y:S01]  /*17f50*/  MOV R0, R5 ;  /* 0x0000000500007202 */ /* 0x000fe20000000f00 */
[----:B------:R-:W-:Y:S01]  /*17f60*/  UIMAD UR7, UR6, UR4, URZ ;  /* 0x00000004060772a4 */ /* 0x000fe2000f8e023f */
[----:B------:R-:W-:Y:S01]  /*17f70*/  IMAD R6, R10, c[0x0][0x498], RZ ;  /* 0x000126000a067a24 */ /* 0x000fe200078e02ff */
[----:B------:R-:W-:Y:S02]  /*17f80*/  UIMAD.WIDE.U32 UR8, UR10, UR4, URZ ;  /* 0x000000040a0872a5 */ /* 0x000fe4000f8e003f */
[----:B------:R-:W-:Y:S01]  /*17f90*/  UIMAD UR4, UR10, UR5, UR7 ;  /* 0x000000050a0472a4 */ /* 0x000fe2000f8e0207 */
[----:B------:R-:W-:-:S03]  /*17fa0*/  IMAD R6, R9, c[0x0][0x49c], R6 ;  /* 0x0001270009067a24 */ /* 0x000fc600078e0206 */
[----:B------:R-:W-:Y:S01]  /*17fb0*/  UIADD3 UR4, UR9, UR4, URZ ;  /* 0x0000000409047290 */ /* 0x000fe2000fffe03f */
[----:B------:R-:W-:Y:S01]  /*17fc0*/  MOV R3, UR9 ;  /* 0x0000000900037c02 */ /* 0x000fe20008000f00 */
[----:B------:R-:W-:-:S04]  /*17fd0*/  @P0 IMAD.HI.U32 R2, R5, c[0x0][0x4ec], RZ ;  /* 0x00013b0005020a27 */ /* 0x000fc800078e00ff */
[----:B------:R-:W-:Y:S01]  /*17fe0*/  IMAD.U32 R3, RZ, RZ, UR4 ;  /* 0x00000004ff037e24 */ /* 0x000fe2000f8e00ff */
[----:B------:R-:W-:Y:S01]  /*17ff0*/  @P0 SHF.R.U32.HI R0, RZ, c[0x0][0x4f0], R2 ;  /* 0x00013c00ff000a19 */ /* 0x000fe20000011602 */
[----:B------:R-:W-:-:S03]  /*18000*/  IMAD.U32 R2, RZ, RZ, UR8 ;  /* 0x00000008ff027e24 */ /* 0x000fc6000f8e00ff */
[----:B------:R-:W-:Y:S01]  /*18010*/  IADD3 R4, -R0, RZ, RZ ;  /* 0x000000ff00047210 */ /* 0x000fe20007ffe1ff */
[----:B------:R-:W-:Y:S01]  /*18020*/  IMAD.WIDE.U32 R2, R9, c[0x0][0x498], R2 ;  /* 0x0001260009027a25 */ /* 0x000fe200078e0002 */
[----:B------:R-:W-:-:S03]  /*18030*/  SHF.R.S32.HI R7, RZ, 0x1f, R0 ;  /* 0x0000001fff077819 */ /* 0x000fc60000011400 */
[----:B------:R-:W-:Y:S01]  /*18040*/  IMAD R4, R4, c[0x0][0x4e8], R5 ;  /* 0x00013a0004047a24 */ /* 0x000fe200078e0205 */
[----:B------:R-:W-:-:S04]  /*18050*/  IADD3 R2, P0, R0, R2, RZ ;  /* 0x0000000200027210 */ /* 0x000fc80007f1e0ff */
[----:B------:R-:W-:Y:S02]  /*18060*/  SHF.R.S32.HI R5, RZ, 0x1f, R4 ;  /* 0x0000001fff057819 */ /* 0x000fe40000011404 */
[----:B------:R-:W-:-:S03]  /*18070*/  IADD3.X R3, R7, R3, R6, P0, !PT ;  /* 0x0000000307037210 */ /* 0x000fc600007fe406 */
        /* <DEDUP_REMOVED lines=8> */
.L_x_1032:
[----:B------:R-:W-:Y:S05]  /*18100*/  BSYNC B0 ;  /* 0x0000000000007941 */ /* 0x000fea0003800000 */
.L_x_1031:
[----:B------:R-:W3:Y:S01]  /*18110*/  S2R R13, SR_CTAID.X ;  /* 0x00000000000d7919 */ /* 0x000ee20000002500 */
[----:B-1----:R-:W-:Y:S01]  /*18120*/  SHF.R.S32.HI R0, RZ, 0x1f, R11 ;  /* 0x0000001fff007819 */ /* 0x002fe2000001140b */
[----:B------:R-:W-:Y:S01]  /*18130*/  IMAD.MOV.U32 R12, RZ, RZ, c[0x0][0x4e8] ;  /* 0x00013a00ff0c7624 */ /* 0x000fe200078e00ff */
[----:B------:R-:W-:Y:S01]  /*18140*/  ULDC.64 UR4, c[0x0][0x3e8] ;  /* 0x0000fa0000047ab9 */ /* 0x000fe20000000a00 */
[----:B------:R-:W-:Y:S01]  /*18150*/  IMAD R7, R10, c[0x0][0x3f0], RZ ;  /* 0x0000fc000a077a24 */ /* 0x000fe200078e02ff */
[----:B------:R-:W-:Y:S01]  /*18160*/  LEA.HI R0, R0, R11, RZ, 0x3 ;  /* 0x0000000b00007211 */ /* 0x000fe200078f18ff */
[----:B------:R-:W-:Y:S01]  /*18170*/  UIMAD UR6, UR6, UR4, URZ ;  /* 0x00000004060672a4 */ /* 0x000fe2000f8e023f */
[----:B------:R-:W-:Y:S01]  /*18180*/  ISETP.NE.AND P0, PT, R12, 0x1, PT ;  /* 0x000000010c00780c */ /* 0x000fe20003f05270 */
[----:B------:R-:W-:Y:S01]  /*18190*/  UIMAD.WIDE.U32 UR8, UR10, UR4, URZ ;  /* 0x000000040a0872a5 */ /* 0x000fe2000f8e003f */
[----:B------:R-:W-:Y:S01]  /*181a0*/  LOP3.LUT R2, R0, 0xfffffff8, RZ, 0xc0, !PT ;  /* 0xfffffff800027812 */ /* 0x000fe200078ec0ff */
[----:B------:R-:W-:Y:S01]  /*181b0*/  UIMAD UR4, UR10, UR5, UR6 ;  /* 0x000000050a0472a4 */ /* 0x000fe2000f8e0206 */
[----:B------:R-:W-:Y:S01]  /*181c0*/  SHF.R.S32.HI R8, RZ, 0x3, R0 ;  /* 0x00000003ff087819 */ /* 0x000fe20000011400 */
[----:B------:R-:W-:Y:S01]  /*181d0*/  IMAD R7, R9, c[0x0][0x3f4], R7 ;  /* 0x0000fd0009077a24 */ /* 0x000fe200078e0207 */
[----:B------:R-:W-:Y:S01]  /*181e0*/  BSSY B0, `(.L_x_1033) ;  /* 0x000002c000007945 */ /* 0x000fe20003800000 */
[----:B------:R-:W-:Y:S01]  /*181f0*/  IMAD.IADD R11, R11, 0x1, -R2 ;  /* 0x000000010b0b7824 */ /* 0x000fe200078e0a02 */
[----:B------:R-:W-:Y:S01]  /*18200*/  UIADD3 UR4, UR9, UR4, URZ ;  /* 0x0000000409047290 */ /* 0x000fe2000fffe03f */
[----:B------:R-:W-:Y:S01]  /*18210*/  IMAD.U32 R3, RZ, RZ, UR9 ;  /* 0x00000009ff037e24 */ /* 0x000fe2000f8e00ff */
[----:B------:R-:W-:Y:S01]  /*18220*/  MOV R2, UR8 ;  /* 0x0000000800027c02 */ /* 0x000fe20008000f00 */
[----:B------:R-:W-:Y:S01]  /*18230*/  IMAD R12, R12, c[0x0][0x388], RZ ;  /* 0x0000e2000c0c7a24 */ /* 0x000fe200078e02ff */
[----:B------:R-:W-:-:S02]  /*18240*/  LEA R0, R11, R8, 0x4 ;  /* 0x000000080b007211 */ /* 0x000fc400078e20ff */
[----:B------:R-:W-:-:S03]  /*18250*/  MOV R3, UR4 ;  /* 0x0000000400037c02 */ /* 0x000fc60008000f00 */
[C---:B---3--:R-:W-:Y:S01]  /*18260*/  IMAD R4, R13.reuse, 0x80, R0 ;  /* 0x000000800d047824 */ /* 0x048fe200078e0200 */
        /* <DEDUP_REMOVED lines=10> */
[----:B------:R-:W-:Y:S02]  /*18310*/  IMAD R5, R5, c[0x0][0x4e8], R4 ;  /* 0x00013a0005057a24 */ /* 0x000fe400078e0204 */
[----:B------:R-:W-:Y:S01]  /*18320*/  IMAD R0, R0, c[0x0][0x3e4], R6 ;  /* 0x0000f90000007a24 */ /* 0x000fe200078e0206 */
[----:B------:R-:W-:Y:S02]  /*18330*/  SHF.L.U32 R6, R11, 0x3, RZ ;  /* 0x000000030b067819 */ /* 0x000fe400000006ff */
[----:B------:R-:W-:Y:S02]  /*18340*/  SHF.R.S32.HI R4, RZ, 0x1f, R5 ;  /* 0x0000001fff047819 */ /* 0x000fe40000011405 */
[----:B------:R-:W-:Y:S02]  /*18350*/  IADD3 R3, R3, R0, RZ ;  /* 0x0000000003037210 */ /* 0x000fe40007ffe0ff */
[----:B------:R-:W-:Y:S01]  /*18360*/  IADD3 R7, R6, 0x40, RZ ;  /* 0x0000004006077810 */ /* 0x000fe20007ffe0ff */
[----:B------:R-:W-:-:S02]  /*18370*/  IMAD R0, R4, c[0x0][0x3d8], RZ ;  /* 0x0000f60004007a24 */ /* 0x000fc400078e02ff */
[----:B------:R-:W-:-:S04]  /*18380*/  IMAD.WIDE.U32 R2, R5, c[0x0][0x3d8], R2 ;  /* 0x0000f60005027a25 */ /* 0x000fc800078e0002 */
[----:B------:R-:W-:Y:S01]  /*18390*/  IMAD R0, R5, c[0x0][0x3dc], R0 ;  /* 0x0000f70005007a24 */ /* 0x000fe200078e0200 */
[----:B------:R-:W-:-:S03]  /*183a0*/  LEA R10, P0, R2, c[0x0][0x380], 0x1 ;  /* 0x0000e000020a7a11 */ /* 0x000fc600078008ff */
[----:B------:R-:W-:-:S05]  /*183b0*/  IMAD.IADD R0, R3, 0x1, R0 ;  /* 0x0000000103007824 */ /* 0x000fca00078e0200 */
[----:B------:R-:W-:Y:S02]  /*183c0*/  LEA.HI.X R9, R2, c[0x0][0x384], R0, 0x1, P0 ;  /* 0x0000e10002097a11 */ /* 0x000fe400000f0c00 */
[----:B------:R-:W-:Y:S01]  /*183d0*/  ISETP.GE.AND P0, PT, R8, R12, PT ;  /* 0x0000000c0800720c */ /* 0x000fe20003f06270 */
[----:B------:R1:W3:Y:S04]  /*183e0*/  SHFL.IDX PT, R2, R10, RZ, 0x181f ;  /* 0x00181fff0a027589 */ /* 0x0002e800000e0000 */
[----:B------:R1:W4:Y:S08]  /*183f0*/  SHFL.IDX PT, R3, R9, RZ, 0x181f ;  /* 0x00181fff09037589 */ /* 0x00033000000e0000 */
        /* <DEDUP_REMOVED lines=10> */
.L_x_1034:
[----:B------:R-:W-:Y:S05]  /*184a0*/  BSYNC B0 ;  /* 0x0000000000007941 */ /* 0x000fea0003800000 */
.L_x_1033:
[----:B------:R-:W-:Y:S01]  /*184b0*/  IADD3 R0, R8, 0x10, RZ ;  /* 0x0000001008007810 */ /* 0x000fe20007ffe0ff */
[----:B---34-:R3:W4:Y:S01]  /*184c0*/  SHFL.IDX PT, R3, R9, 0x1, 0x181f ;  /* 0x00381f0009037f89 */ /* 0x01872200000e0000 */
        /* <DEDUP_REMOVED lines=13> */
.L_x_1036:
[----:B------:R-:W-:Y:S05]  /*185a0*/  BSYNC B0 ;  /* 0x0000000000007941 */ /* 0x000fea0003800000 */
.L_x_1035:
[----:B------:R-:W-:Y:S01]  /*185b0*/  IADD3 R0, R8, 0x20, RZ ;  /* 0x0000002008007810 */ /* 0x000fe20007ffe0ff */
[----:B-1--4-:R1:W4:Y:S01]  /*185c0*/  SHFL.IDX PT, R3, R9, 0x2, 0x181f ;  /* 0x00581f0009037f89 */ /* 0x01232200000e0000 */
        /* <DEDUP_REMOVED lines=13> */
.L_x_1038:
[----:B------:R-:W-:Y:S05]  /*186a0*/  BSYNC B0 ;  /* 0x0000000000007941 */ /* 0x000fea0003800000 */
.L_x_1037:
        /* <DEDUP_REMOVED lines=15> */
.L_x_1040:
[----:B------:R-:W-:Y:S05]  /*187a0*/  BSYNC B0 ;  /* 0x0000000000007941 */ /* 0x000fea0003800000 */
.L_x_1039:
        /* <DEDUP_REMOVED lines=15> */
.L_x_1042:
[----:B------:R-:W-:Y:S05]  /*188a0*/  BSYNC B0 ;  /* 0x0000000000007941 */ /* 0x000fea0003800000 */
.L_x_1041:
        /* <DEDUP_REMOVED lines=15> */
.L_x_1044:
[----:B------:R-:W-:Y:S05]  /*189a0*/  BSYNC B0 ;  /* 0x0000000000007941 */ /* 0x000fea0003800000 */
.L_x_1043:
        /* <DEDUP_REMOVED lines=15> */
.L_x_1046:
[----:B------:R-:W-:Y:S05]  /*18aa0*/  BSYNC B0 ;  /* 0x0000000000007941 */ /* 0x000fea0003800000 */
.L_x_1045:
[----:B------:R-:W-:Y:S01]  /*18ab0*/  IADD3 R0, R8, 0x70, RZ ;  /* 0x0000007008007810 */ /* 0x000fe20007ffe0ff */
[----:B---34-:R3:W4:Y:S03]  /*18ac0*/  SHFL.IDX PT, R3, R9, 0x7, 0x181f ;  /* 0x00f81f0009037f89 */ /* 0x01872600000e0000 */
[----:B------:R-:W-:Y:S01]  /*18ad0*/  ISETP.GE.AND P0, PT, R0, R12, PT ;  /* 0x0000000c0000720c */ /* 0x000fe20003f06270 */
[----:B------:R3:W1:-:S12]  /*18ae0*/  SHFL.IDX PT, R2, R10, 0x7, 0x181f ;  /* 0x00f81f000a027f89 */ /* 0x00065800000e0000 */
[----:B------:R-:W-:Y:S05]  /*18af0*/  @P0 EXIT ;  /* 0x000000000000094d */ /* 0x000fea0003800000 */
[----:B------:R-:W-:-:S13]  /*18b00*/  ISETP.GE.AND P0, PT, R6, c[0x0][0x3c8], PT ;  /* 0x0000f20006007a0c */ /* 0x000fda0003f06270 */
[----:B-1--4-:R-:W-:-:S05]  /*18b10*/  @!P0 IMAD.WIDE R4, R6, 0x2, R2 ;  /* 0x0000000206048825 */ /* 0x012fca00078e0202 */
        /* <DEDUP_REMOVED lines=9> */
.L_x_1047:
        /* <DEDUP_REMOVED lines=13> */
.L_x_4344:


//--------------------- .text._ZN7cutlass13device_kernelIN5flash19enable_sm80_to_sm89INS1_16FlashAttnFwdSm80INS1_25CollectiveMainloopFwdSm80ILi4ELi1ELb0EN4cute5tupleIJNS5_1CILi128EEENS7_ILi48EEES8_EEELi128ENS_6half_tEfNS_4arch4Sm80ELb0ELb1ELb1ELb1ELb1ELb0ELb1ELb0EEENS1_21CollectiveEpilogueFwdINS6_IJS8_S8_S9_EEENS6_IJNS7_ILi1EEESH_SH_EEESB_SD_Li128ELb1ELb1ELb0ELb0EEENS1_19SingleTileSchedulerILb1ELb0ELb1ELi128EEEEEEEEEvNT_6ParamsE --------------------------
	.section	.text._ZN7cutlass13device_kernelIN5flash19enable_sm80_to_sm89INS1_16FlashAttnFwdSm80INS1_25CollectiveMainloopFwdSm80ILi4ELi1ELb0EN4cute5tupleIJNS5_1CILi128EEENS7_ILi48EEES8_EEELi128ENS_6half_tEfNS_4arch4Sm80ELb0ELb1ELb1ELb1ELb1ELb0ELb1ELb0EEENS1_21CollectiveEpilogueFwdINS6_IJS8_S8_S9_EEENS6_IJNS7_ILi1EEESH_SH_EEESB_SD_Li128ELb1ELb1ELb0ELb0EEENS1_19SingleTileSchedulerILb1ELb0ELb1ELi128EEEEEEEEEvNT_6ParamsE,"ax",@progbits
	.sectioninfo	@"SHI_REGISTERS=255"
	.align	128
.text._ZN7cutlass13device_kernelIN5flash19enable_sm80_to_sm89INS1_16FlashAttnFwdSm80INS1_25CollectiveMainloopFwdSm80ILi4ELi1ELb0EN4cute5tupleIJNS5_1CILi128EEENS7_ILi48EEES8_EEELi128ENS_6half_tEfNS_4arch4Sm80ELb0ELb1ELb1ELb1ELb1ELb0ELb1ELb0EEENS1_21CollectiveEpilogueFwdINS6_IJS8_S8_S9_EEENS6_IJNS7_ILi1EEESH_SH_EEESB_SD_Li128ELb1ELb1ELb0ELb0EEENS1_19SingleTileSchedulerILb1ELb0ELb1ELi128EEEEEEEEEvNT_6ParamsE:
        .type           _ZN7cutlass13device_kernelIN5flash19enable_sm80_to_sm89INS1_16FlashAttnFwdSm80INS1_25CollectiveMainloopFwdSm80ILi4ELi1ELb0EN4cute5tupleIJNS5_1CILi128EEENS7_ILi48EEES8_EEELi128ENS_6half_tEfNS_4arch4Sm80ELb0ELb1ELb1ELb1ELb1ELb0ELb1ELb0EEENS1_21CollectiveEpilogueFwdINS6_IJS8_S8_S9_EEENS6_IJNS7_ILi1EEESH_SH_EEESB_SD_Li128ELb1ELb1ELb0ELb0EEENS1_19SingleTileSchedulerILb1ELb0ELb1ELi128EEEEEEEEEvNT_6ParamsE,@function
        .size           _ZN7cutlass13device_kernelIN5flash19enable_sm80_to_sm89INS1_16FlashAttnFwdSm80INS1_25CollectiveMainloopFwdSm80ILi4ELi1ELb0EN4cute5tupleIJNS5_1CILi128EEENS7_ILi48EEES8_EEELi128ENS_6half_tEfNS_4arch4Sm80ELb0ELb1ELb1ELb1ELb1ELb0ELb1ELb0EEENS1_21CollectiveEpilogueFwdINS6_IJS8_S8_S9_EEENS6_IJNS7_ILi1EEESH_SH_EEESB_SD_Li128ELb1ELb1ELb0ELb0EEENS1_19SingleTileSchedulerILb1ELb0ELb1ELi128EEEEEEEEEvNT_6ParamsE,(.L_x_4345 - _ZN7cutlass13device_kernelIN5flash19enable_sm80_to_sm89INS1_16FlashAttnFwdSm80INS1_25CollectiveMainloopFwdSm80ILi4ELi1ELb0EN4cute5tupleIJNS5_1CILi128EEENS7_ILi48EEES8_EEELi128ENS_6half_tEfNS_4arch4Sm80ELb0ELb1ELb1ELb1ELb1ELb0ELb1ELb0EEENS1_21CollectiveEpilogueFwdINS6_IJS8_S8_S9_EEENS6_IJNS7_ILi1EEESH_SH_EEESB_SD_Li128ELb1ELb1ELb0ELb0EEENS1_19SingleTileSchedulerILb1ELb0ELb1ELi128EEEEEEEEEvNT_6ParamsE)
        .other          _ZN7cutlass13device_kernelIN5flash19enable_sm80_to_sm89INS1_16FlashAttnFwdSm80INS1_25CollectiveMainloopFwdSm80ILi4ELi1ELb0EN4cute5tupleIJNS5_1CILi128EEENS7_ILi48EEES8_EEELi128ENS_6half_tEfNS_4arch4Sm80ELb0ELb1ELb1ELb1ELb1ELb0ELb1ELb0EEENS1_21CollectiveEpilogueFwdINS6_IJS8_S8_S9_EEENS6_IJNS7_ILi1EEESH_SH_EEESB_SD_Li128ELb1ELb1ELb0ELb0EEENS1_19SingleTileSchedulerILb1ELb0ELb1ELi128EEEEEEEEEvNT_6ParamsE,@"STO_CUDA_ENTRY STV_DEFAULT"
_ZN7cutlass13device_kernelIN5flash19enable_sm80_to_sm89INS1_16FlashAttnFwdSm80INS1_25CollectiveMainloopFwdSm80ILi4ELi1ELb0EN4cute5tupleIJNS5_1CILi128EEENS7_ILi48EEES8_EEELi128ENS_6half_tEfNS_4arch4Sm80ELb0ELb1ELb1ELb1ELb1ELb0ELb1ELb0EEENS1_21CollectiveEpilogueFwdINS6_IJS8_S8_S9_EEENS6_IJNS7_ILi1EEESH_SH_EEESB_SD_Li128ELb1ELb1ELb0ELb0EEENS1_19SingleTileSchedulerILb1ELb0ELb1ELi128EEEEEEEEEvNT_6ParamsE:
        /* <DEDUP_REMOVED lines=21> */
.L_x_1049:
        /* <DEDUP_REMOVED lines=13> */
.L_x_1051:
[----:B------:R-:W-:Y:S02]  /*0220*/  ULDC UR5, c[0x0][0x54c] ;  /* 0x0001530000057ab9 */ /* 0x000fe40000000800 */
.L_x_1050:
[----:B------:R-:W-:Y:S02]  /*0230*/  ULDC UR4, c[0x0][0x548] ;  /* 0x0001520000047ab9 */ /* 0x000fe40000000800 */
[----:B------:R-:W-:-:S02]  /*0240*/  USHF.L.U32 UR28, UR28, 0x7, URZ ;  /* 0x000000071c1c7899 */ /* 0x000fc4000800063f */
[----:B------:R-:W-:-:S04]  /*0250*/  UIMAD UR4, UR5, UR4, URZ ;  /* 0x00000004050472a4 */ /* 0x000fc8000f8e023f */
[----:B------:R-:W-:-:S04]  /*0260*/  UISETP.GE.AND UP0, UPT, UR28, UR4, UPT ;  /* 0x000000041c00728c */ /* 0x000fc8000bf06270 */
[----:B------:R-:W-:Y:S01]  /*0270*/  USEL UR13, UR13, 0xffffffff, !UP0 ;  /* 0xffffffff0d0d7887 */ /* 0x000fe2000c000000 */
[----:B------:R-:W-:Y:S05]  /*0280*/  BRA `(.L_x_1052) ;  /* 0x000001b000007947 */ /* 0x000fea0003800000 */
.L_x_1048:
        /* <DEDUP_REMOVED lines=8> */
.L_x_1053:
        /* <DEDUP_REMOVED lines=13> */
.L_x_1055:
[----:B------:R-:W-:Y:S02]  /*03e0*/  ULDC UR5, c[0x0][0x54c] ;  /* 0x0001530000057ab9 */ /* 0x000fe40000000800 */
.L_x_1054:
[----:B------:R-:W-:Y:S02]  /*03f0*/  ULDC UR4, c[0x0][0x548] ;  /* 0x0001520000047ab9 */ /* 0x000fe40000000800 */
[----:B------:R-:W-:-:S02]  /*0400*/  USHF.L.U32 UR28, UR28, 0x7, URZ ;  /* 0x000000071c1c7899 */ /* 0x000fc4000800063f */
[----:B------:R-:W-:-:S04]  /*0410*/  UIMAD UR4, UR5, UR4, URZ ;  /* 0x00000004050472a4 */ /* 0x000fc8000f8e023f */
[----:B------:R-:W-:-:S04]  /*0420*/  UISETP.GE.AND UP0, UPT, UR28, UR4, UPT ;  /* 0x000000041c00728c */ /* 0x000fc8000bf06270 */
[----:B------:R-:W-:-:S06]  /*0430*/  USEL UR13, UR13, 0xffffffff, !UP0 ;  /* 0xffffffff0d0d7887 */ /* 0x000fcc000c000000 */
.L_x_1052:
[----:B------:R-:W-:-:S13]  /*0440*/  ISETP.LE.AND P0, PT, RZ, UR13, PT ;  /* 0x0000000dff007c0c */ /* 0x000fda000bf03270 */
[----:B------:R-:W-:Y:S05]  /*0450*/  @!P0 EXIT ;  /* 0x000000000000894d */ /* 0x000fea0003800000 */
[----:B------:R-:W-:Y:S02]  /*0460*/  ULDC.64 UR8, c[0x0][0x370] ;  /* 0x0000dc0000087ab9 */ /* 0x000fe40000000a00 */
[----:B------:R-:W-:Y:S02]  /*0470*/  UISETP.NE.U32.AND UP2, UPT, URZ, UR8, UPT ;  /* 0x000000083f00728c */ /* 0x000fe4000bf45070 */
[----:B------:R-:W-:Y:S02]  /*0480*/  ULDC.64 UR4, c[0x0][0x360] ;  /* 0x0000d80000047ab9 */ /* 0x000fe40000000a00 */
[----:B------:R-:W-:Y:S02]  /*0490*/  UISETP.NE.U32.AND UP0, UPT, URZ, UR4, UPT ;  /* 0x000000043f00728c */ /* 0x000fe4000bf05070 */
[----:B------:R-:W-:Y:S02]  /*04a0*/  ULDC.64 UR6, c[0x0][0x348] ;  /* 0x0000d20000067ab9 */ /* 0x000fe40000000a00 */
[----:B------:R-:W-:-:S02]  /*04b0*/  UISETP.NE.AND.EX UP2, UPT, URZ, UR9, UPT, UP2 ;  /* 0x000000093f00728c */ /* 0x000fc4000bf45320 */
[----:B------:R-:W-:Y:S02]  /*04c0*/  UISETP.NE.U32.AND UP1, UPT, URZ, UR6, UPT ;  /* 0x000000063f00728c */ /* 0x000fe4000bf25070 */
[----:B------:R-:W-:Y:S02]  /*04d0*/  UISETP.NE.AND.EX UP0, UPT, URZ, UR5, UPT, UP0 ;  /* 0x000000053f00728c */ /* 0x000fe4000bf05300 */
[----:B------:R-:W-:Y:S01]  /*04e0*/  UISETP.NE.AND.EX UP1, UPT, URZ, UR7, UPT, UP1 ;  /* 0x000000073f00728c */ /* 0x000fe2000bf25310 */
[----:B------:R-:W-:Y:S01]  /*04f0*/  PLOP3.LUT P2, PT, PT, PT, UP2, 0x80, 0x0 ;  /* 0x000000000000781c */ /* 0x000fe20003f4f028 */
[----:B------:R-:W-:Y:S02]  /*0500*/  ULDC.64 UR8, c[0x0][0x370] ;  /* 0x0000dc0000087ab9 */ /* 0x000fe40000000a00 */
        /* <DEDUP_REMOVED lines=13> */
[----:B------:R1:W2:Y:S04]  /*05e0*/  @P2 LDG.E R3, [R2.64] ;  /* 0x0000001602032981 */ /* 0x0002a8000c1e1900 */
[----:B------:R-:W3:Y:S04]  /*05f0*/  @P0 LDG.E R0, [R4.64] ;  /* 0x0000001604000981 */ /* 0x000ee8000c1e1900 */
[----:B-1----:R-:W4:Y:S01]  /*0600*/  @P1 LDG.E R2, [R6.64] ;  /* 0x0000001606021981 */ /* 0x002f22000c1e1900 */
        /* <DEDUP_REMOVED lines=11> */
[----:B-1--4-:R-:W-:Y:S05]  /*06c0*/  @P0 BRA `(.L_x_1056) ;  /* 0x0000006000000947 */ /* 0x012fea0003800000 */
[----:B--2---:R-:W-:Y:S05]  /*06d0*/  @!P1 BRA `(.L_x_1056) ;  /* 0x0000005000009947 */ /* 0x004fea0003800000 */
[----:B------:R-:W2:Y:S04]  /*06e0*/  LDG.E R2, [R6.64] ;  /* 0x0000001606027981 */ /* 0x000ea8000c1e1900 */
[----:B------:R-:W4:Y:S01]  /*06f0*/  LDG.E R0, [R6.64+0x4] ;  /* 0x0000041606007981 */ /* 0x000f22000c1e1900 */
[----:B--23--:R-:W1:Y:S08]  /*0700*/  R2UR UR12, R2 ;  /* 0x00000000020c73c2 */ /* 0x00ce7000000e0000 */
[----:B----4-:R-:W1:Y:S02]  /*0710*/  R2UR UR4, R0 ;  /* 0x00000000000473c2 */ /* 0x010e6400000e0000 */
[----:B-1----:R-:W-:-:S06]  /*0720*/  UIADD3 UR12, -UR12, UR4, URZ ;  /* 0x000000040c0c7290 */ /* 0x002fcc000fffe13f */
.L_x_1056:
[----:B--2---:R-:W-:-:S04]  /*0730*/  ISETP.NE.U32.AND P0, PT, RZ, c[0x0][0x368], PT ;  /* 0x0000da00ff007a0c */ /* 0x004fc80003f05070 */
        /* <DEDUP_REMOVED lines=9> */
.L_x_1057:
        /* <DEDUP_REMOVED lines=8> */
[----:B------:R-:W4:Y:S01]  /*0850*/  LDG.E R0, [R2.64+0x4] ;  /* 0x0000041602007981 */ /* 0x000f22000c1e1900 */
[----:B--2---:R-:W1:Y:S08]  /*0860*/  R2UR UR4, R4 ;  /* 0x00000000040473c2 */ /* 0x004e7000000e0000 */
[----:B----4-:R-:W1:Y:S02]  /*0870*/  R2UR UR8, R0 ;  /* 0x00000000000873c2 */ /* 0x010e6400000e0000 */
[----:B-1----:R-:W-:-:S06]  /*0880*/  UIADD3 UR8, -UR4, UR8, URZ ;  /* 0x0000000804087290 */ /* 0x002fcc000fffe13f */
.L_x_1058:
[----:B------:R-:W-:Y:S02]  /*0890*/  ULDC UR4, c[0x0][0x2c4] ;  /* 0x0000b10000047ab9 */ /* 0x000fe40000000800 */
[----:B------:R-:W-:-:S02]  /*08a0*/  UISETP.NE.AND UP0, UPT, UR4, 0x1, UPT ;  /* 0x000000010400788c */ /* 0x000fc4000bf05270 */
[----:B------:R-:W-:Y:S02]  /*08b0*/  ULDC.64 UR6, c[0x0][0x2c8] ;  /* 0x0000b20000067ab9 */ /* 0x000fe40000000a00 */
[----:B------:R-:W-:Y:S02]  /*08c0*/  UIADD3 UR14, UR28, 0x7f, URZ ;  /* 0x0000007f1c0e7890 */ /* 0x000fe4000fffe03f */
[----:B------:R-:W-:Y:S02]  /*08d0*/  ULDC.64 UR4, c[0x0][0x328] ;  /* 0x0000ca0000047ab9 */ /* 0x000fe40000000a00 */
[----:B------:R-:W-:Y:S02]  /*08e0*/  UP2UR UR15, UPR, URZ, 0x1 ;  /* 0x000000013f0f7883 */ /* 0x000fe40008000000 */
[----:B------:R-:W-:Y:S02]  /*08f0*/  UIADD3 UR8, -UR11, UR8, URZ ;  /* 0x000000080b087290 */ /* 0x000fe4000fffe13f */
[----:B------:R-:W-:-:S04]  /*0900*/  @UP0 UIADD3 UR18, UR28, 0x7f, URZ ;  /* 0x0000007f1c120890 */ /* 0x000fc8000fffe03f */
[----:B------:R-:W-:Y:S02]  /*0910*/  UIMAD.WIDE.U32 UR18, UR18, UR6, URZ ;  /* 0x00000006121272a5 */ /* 0x000fe4000f8e003f */
[----:B---3--:R-:W-:Y:S02]  /*0920*/  UIADD3 UR6, UR8, 0x1, -UR12 ;  /* 0x0000000108067890 */ /* 0x008fe4000fffe80c */
[----:B------:R-:W-:Y:S02]  /*0930*/  @UP0 USHF.R.U32.HI UR14, URZ, UR7, UR19 ;  /* 0x000000073f0e0299 */ /* 0x000fe40008011613 */
[----:B------:R-:W-:Y:S02]  /*0940*/  UISETP.GE.AND UP0, UPT, UR5, 0x1, UPT ;  /* 0x000000010500788c */ /* 0x000fe4000bf06270 */
[----:B------:R-:W-:Y:S02]  /*0950*/  UIADD3 UR6, UR6, UR14, URZ ;  /* 0x0000000e06067290 */ /* 0x000fe4000fffe03f */
[----:B------:R-:W-:-:S02]  /*0960*/  UP2UR UR14, UPR, URZ, 0x1 ;  /* 0x000000013f0e7883 */ /* 0x000fc40008000000 */
[----:B------:R-:W-:Y:S01]  /*0970*/  PLOP3.LUT P0, PT, PT, PT, UP0, 0x40, 0x0 ;  /* 0x000000000000781c */ /* 0x000fe20003f0e808 */
[----:B------:R-:W-:-:S12]  /*0980*/  UIADD3 UR4, UR6, UR4, URZ ;  /* 0x0000000406047290 */ /* 0x000fd8000fffe03f */
[----:B------:R-:W-:Y:S05]  /*0990*/  @P0 BRA `(.L_x_1059) ;  /* 0x0000012000000947 */ /* 0x000fea0003800000 */
[----:B------:R-:W-:Y:S01]  /*09a0*/  ISETP.LT.AND P0, PT, RZ, UR6, PT ;  /* 0x00000006ff007c0c */ /* 0x000fe2000bf01270 */
[----:B------:R-:W-:-:S12]  /*09b0*/  UIADD3 UR17, UR6, -0x1, URZ ;  /* 0xffffffff06117890 */ /* 0x000fd8000fffe03f */
[----:B------:R-:W-:Y:S05]  /*09c0*/  @P0 BRA `(.L_x_1060) ;  /* 0x0000007000000947 */ /* 0x000fea0003800000 */
[----:B------:R-:W-:Y:S02]  /*09d0*/  UISETP.NE.AND UP0, UPT, UR5, 0x1, UPT ;  /* 0x000000010500788c */ /* 0x000fe4000bf05270 */
[----:B------:R-:W-:-:S03]  /*09e0*/  UIADD3 UR17, -UR6, URZ, URZ ;  /* 0x0000003f06117290 */ /* 0x000fc6000fffe13f */
[----:B------:R-:W-:Y:S02]  /*09f0*/  ULDC.64 UR6, c[0x0][0x330] ;  /* 0x0000cc0000067ab9 */ /* 0x000fe40000000a00 */
[----:B------:R-:W-:-:S04]  /*0a00*/  UIMAD.WIDE.U32 UR18, UR17, UR6, URZ ;  /* 0x00000006111272a5 */ /* 0x000fc8000f8e003f */
[----:B------:R-:W-:-:S04]  /*0a10*/  @UP0 USHF.R.U32.HI UR17, URZ, UR7, UR19 ;  /* 0x000000073f110299 */ /* 0x000fc80008011613 */
[----:B------:R-:W-:Y:S01]  /*0a20*/  ULOP3.LUT UR17, URZ, UR17, URZ, 0x33, !UPT ;  /* 0x000000113f117292 */ /* 0x000fe2000f8e333f */
[----:B------:R-:W-:Y:S05]  /*0a30*/  BRA `(.L_x_1061) ;  /* 0x0000004000007947 */ /* 0x000fea0003800000 */
.L_x_1060:
[----:B------:R-:W-:Y:S02]  /*0a40*/  UISETP.NE.AND UP0, UPT, UR5, 0x1, UPT ;  /* 0x000000010500788c */ /* 0x000fe4000bf05270 */
[----:B------:R-:W-:Y:S02]  /*0a50*/  ULDC.64 UR6, c[0x0][0x330] ;  /* 0x0000cc0000067ab9 */ /* 0x000fe40000000a00 */
[----:B------:R-:W-:-:S07]  /*0a60*/  UIMAD.WIDE.U32 UR18, UR17, UR6, URZ ;  /* 0x00000006111272a5 */ /* 0x000fce000f8e003f */
[----:B------:R-:W-:Y:S02]  /*0a70*/  @UP0 USHF.R.U32.HI UR17, URZ, UR7, UR19 ;  /* 0x000000073f110299 */ /* 0x000fe40008011613 */
.L_x_1061:
[----:B------:R-:W-:Y:S02]  /*0a80*/  ULDC UR6, c[0x0][0x32c] ;  /* 0x0000cb0000067ab9 */ /* 0x000fe40000000800 */
[----:B------:R-:W-:-:S04]  /*0a90*/  UIMAD UR6, UR17, UR5, UR6 ;  /* 0x00000005110672a4 */ /* 0x000fc8000f8e0206 */
[----:B------:R-:W-:-:S04]  /*0aa0*/  UISETP.LT.AND UP0, UPT, UR4, UR6, UPT ;  /* 0x000000060400728c */ /* 0x000fc8000bf01270 */
[----:B------:R-:W-:Y:S02]  /*0ab0*/  USEL UR4, UR4, UR6, UP0 ;  /* 0x0000000604047287 */ /* 0x000fe40008000000 */
.L_x_1059:
[----:B------:R-:W-:Y:S02]  /*0ac0*/  UISETP.NE.AND UP0, UPT, UR15, URZ, UPT ;  /* 0x0000003f0f00728c */ /* 0x000fe4000bf05270 */
[----:B------:R-:W-:Y:S02]  /*0ad0*/  ULDC.64 UR6, c[0x0][0x2c8] ;  /* 0x0000b20000067ab9 */ /* 0x000fe40000000a00 */
[----:B------:R-:W-:Y:S02]  /*0ae0*/  UIADD3 UR24, UR4, 0x2f, URZ ;  /* 0x0000002f04187890 */ /* 0x000fe4000fffe03f */
[----:B------:R-:W-:Y:S02]  /*0af0*/  UIMAD.WIDE.U32 UR26, UR28, UR6, URZ ;  /* 0x000000061c1a72a5 */ /* 0x000fe4000f8e003f */
[----:B------:R-:W-:Y:S02]  /*0b00*/  UIMAD.WIDE UR24, UR24, 0x2aaaaaab, URZ ;  /* 0x2aaaaaab181878a5 */ /* 0x000fe4000f8e023f */
[----:B------:R-:W-:-:S02]  /*0b10*/  UIADD3 UR18, UR8, 0x2f, URZ ;  /* 0x0000002f08127890 */ /* 0x000fc4000fffe03f */
[----:B------:R-:W-:Y:S02]  /*0b20*/  UISETP.GE.AND UP2, UPT, UR5, 0x1, UPT ;  /* 0x000000010500788c */ /* 0x000fe4000bf46270 */
[----:B------:R-:W-:Y:S02]  /*0b30*/  @UP0 UMOV UR17, UR27 ;  /* 0x0000001b00110c82 */ /* 0x000fe40008000000 */
[----:B------:R-:W-:Y:S02]  /*0b40*/  UMOV UR4, UR28 ;  /* 0x0000001c00047c82 */ /* 0x000fe40008000000 */
[----:B------:R-:W-:Y:S01]  /*0b50*/  UIMAD.WIDE UR18, UR18, 0x2aaaaaab, URZ ;  /* 0x2aaaaaab121278a5 */ /* 0x000fe2000f8e023f */
[----:B------:R-:W-:Y:S01]  /*0b60*/  PLOP3.LUT P0, PT, PT, PT, UP2, 0x40, 0x0 ;  /* 0x000000000000781c */ /* 0x000fe20003f0e828 */
[----:B------:R-:W-:Y:S02]  /*0b70*/  @UP0 USHF.R.U32.HI UR4, URZ, UR7, UR17 ;  /* 0x000000073f040299 */ /* 0x000fe40008011611 */
[----:B------:R-:W-:-:S02]  /*0b80*/  USHF.R.U32.HI UR7, URZ, 0x1f, UR19 ;  /* 0x0000001f3f077899 */ /* 0x000fc40008011613 */
[----:B------:R-:W-:Y:S02]  /*0b90*/  UMOV UR17, UR25 ;  /* 0x0000001900117c82 */ /* 0x000fe40008000000 */
[----:B------:R-:W-:Y:S02]  /*0ba0*/  USHF.R.U32.HI UR26, URZ, 0x1f, UR17 ;  /* 0x0000001f3f1a7899 */ /* 0x000fe40008011611 */
[----:B------:R-:W-:Y:S02]  /*0bb0*/  UIADD3 UR27, UR8, -UR12, URZ ;  /* 0x8000000c081b7290 */ /* 0x000fe4000fffe03f */
[----:B------:R-:W-:Y:S02]  /*0bc0*/  ULEA.HI.SX32 UR7, UR19, UR7, 0x1d ;  /* 0x0000000713077291 */ /* 0x000fe4000f8fea3f */
[----:B------:R-:W-:Y:S02]  /*0bd0*/  ULEA.HI.SX32 UR26, UR17, UR26, 0x1d ;  /* 0x0000001a111a7291 */ /* 0x000fe4000f8fea3f */
[----:B------:R-:W-:-:S02]  /*0be0*/  UIADD3 UR4, UR27, UR4, URZ ;  /* 0x000000041b047290 */ /* 0x000fc4000fffe03f */
        /* <DEDUP_REMOVED lines=17> */
.L_x_1063:
[----:B------:R-:W-:-:S03]  /*0d00*/  UISETP.NE.AND UP0, UPT, UR5, 0x1, UPT ;  /* 0x000000010500788c */ /* 0x000fc6000bf05270 */
[----:B------:R-:W-:Y:S02]  /*0d10*/  ULDC.64 UR4, c[0x0][0x330] ;  /* 0x0000cc0000047ab9 */ /* 0x000fe40000000a00 */
[----:B------:R-:W-:-:S07]  /*0d20*/  UIMAD.WIDE.U32 UR18, UR7, UR4, URZ ;  /* 0x00000004071272a5 */ /* 0x000fce000f8e003f */
[----:B------:R-:W-:Y:S02]  /*0d30*/  @UP0 UMOV UR17, UR19 ;  /* 0x0000001300110c82 */ /* 0x000fe40008000000 */
[----:B------:R-:W-:Y:S02]  /*0d40*/  @UP0 USHF.R.U32.HI UR7, URZ, UR5, UR17 ;  /* 0x000000053f070299 */ /* 0x000fe40008011611 */
.L_x_1064:
[----:B------:R-:W-:Y:S02]  /*0d50*/  ULDC UR4, c[0x0][0x32c] ;  /* 0x0000cb0000047ab9 */ /* 0x000fe40000000800 */
[----:B------:R-:W-:-:S04]  /*0d60*/  UIMAD UR4, UR7, UR4, URZ ;  /* 0x00000004070472a4 */ /* 0x000fc8000f8e023f */
[----:B------:R-:W-:-:S04]  /*0d70*/  UISETP.LT.AND UP0, UPT, UR6, UR4, UPT ;  /* 0x000000040600728c */ /* 0x000fc8000bf01270 */
[----:B------:R-:W-:-:S04]  /*0d80*/  USEL UR6, UR6, UR4, !UP0 ;  /* 0x0000000406067287 */ /* 0x000fc8000c000000 */
.L_x_1062:
[----:B------:R-:W-:Y:S01]  /*0d90*/  UIMAD.WIDE UR4, UR6, 0x2aaaaaab, URZ ;  /* 0x2aaaaaab060478a5 */ /* 0x000fe2000f8e023f */
[----:B------:R-:W-:Y:S01]  /*0da0*/  PLOP3.LUT P4, PT, PT, PT, PT, 0x80, 0x0 ;  /* 0x000000000000781c */ /* 0x000fe20003f8f070 */
[----:B------:R-:W-:Y:S01]  /*0db0*/  CS2R R14, SRZ ;  /* 0x00000000000e7805 */ /* 0x000fe2000001ff00 */
[----:B------:R-:W-:Y:S01]  /*0dc0*/  IMAD.MOV.U32 R126, RZ, RZ, RZ ;  /* 0x000000ffff7e7224 */ /* 0x000fe200078e00ff */
[----:B------:R-:W-:Y:S01]  /*0dd0*/  USHF.R.U32.HI UR4, URZ, 0x1f, UR5 ;  /* 0x0000001f3f047899 */ /* 0x000fe20008011605 */
[----:B------:R-:W-:Y:S01]  /*0de0*/  CS2R R124, SRZ ;  /* 0x00000000007c7805 */ /* 0x000fe2000001ff00 */
[----:B------:R-:W-:Y:S01]  /*0df0*/  CS2R R130, SRZ ;  /* 0x0000000000827805 */ /* 0x000fe2000001ff00 */
[----:B------:R-:W-:Y:S01]  /*0e00*/  CS2R R128, SRZ ;  /* 0x0000000000807805 */ /* 0x000fe2000001ff00 */
[----:B------:R-:W-:Y:S01]  /*0e10*/  ULEA.HI.SX32 UR4, UR5, UR4, 0x1d ;  /* 0x0000000405047291 */ /* 0x000fe2000f8fea3f */
[----:B------:R-:W-:Y:S01]  /*0e20*/  CS2R R16, SRZ ;  /* 0x0000000000107805 */ /* 0x000fe2000001ff00 */
[----:B------:R-:W-:Y:S01]  /*0e30*/  IMAD.MOV.U32 R122, RZ, RZ, RZ ;  /* 0x000000ffff7a7224 */ /* 0x000fe200078e00ff */
[----:B------:R-:W-:Y:S01]  /*0e40*/  CS2R R120, SRZ ;  /* 0x0000000000787805 */ /* 0x000fe2000001ff00 */
[----:B------:R-:W-:Y:S01]  /*0e50*/  UISETP.LT.AND UP0, UPT, URZ, UR4, UPT ;  /* 0x000000043f00728c */ /* 0x000fe2000bf01270 */
[----:B------:R-:W-:Y:S01]  /*0e60*/  CS2R R118, SRZ ;  /* 0x0000000000767805 */ /* 0x000fe2000001ff00 */
[----:B------:R-:W-:Y:S01]  /*0e70*/  CS2R R116, SRZ ;  /* 0x0000000000747805 */ /* 0x000fe2000001ff00 */
[----:B------:R-:W-:Y:S01]  /*0e80*/  MOV R110, RZ ;  /* 0x000000ff006e7202 */ /* 0x000fe20000000f00 */
[----:B------:R-:W-:Y:S01]  /*0e90*/  USEL UR7, URZ, UR4, !UP0 ;  /* 0x000000043f077287 */ /* 0x000fe2000c000000 */
[----:B------:R-:W-:Y:S01]  /*0ea0*/  CS2R R18, SRZ ;  /* 0x0000000000127805 */ /* 0x000fe2000001ff00 */
[----:B------:R-:W-:Y:S01]  /*0eb0*/  IMAD.MOV.U32 R108, RZ, RZ, RZ ;  /* 0x000000ffff6c7224 */ /* 0x000fe200078e00ff */
[----:B------:R-:W-:Y:S01]  /*0ec0*/  CS2R R114, SRZ ;  /* 0x0000000000727805 */ /* 0x000fe2000001ff00 */
[----:B------:R-:W-:Y:S01]  /*0ed0*/  UISETP.GT.AND UP0, UPT, UR26, UR7, UPT ;  /* 0x000000071a00728c */ /* 0x000fe2000bf04270 */
[----:B------:R-:W-:Y:S01]  /*0ee0*/  CS2R R112, SRZ ;  /* 0x0000000000707805 */ /* 0x000fe2000001ff00 */
[----:B------:R-:W-:Y:S01]  /*0ef0*/  CS2R R20, SRZ ;  /* 0x0000000000147805 */ /* 0x000fe2000001ff00 */
[----:B------:R-:W-:Y:S01]  /*0f00*/  MOV R106, RZ ;  /* 0x000000ff006a7202 */ /* 0x000fe20000000f00 */
[----:B------:R-:W-:Y:S01]  /*0f10*/  CS2R R22, SRZ ;  /* 0x0000000000167805 */ /* 0x000fe2000001ff00 */
[----:B------:R-:W-:Y:S01]  /*0f20*/  IMAD.MOV.U32 R104, RZ, RZ, RZ ;  /* 0x000000ffff687224 */ /* 0x000fe200078e00ff */
[----:B------:R-:W-:Y:S01]  /*0f30*/  PLOP3.LUT P0, PT, PT, PT, UP0, 0x80, 0x0 ;  /* 0x000000000000781c */ /* 0x000fe20003f0f008 */
[----:B------:R-:W-:Y:S01]  /*0f40*/  CS2R R100, SRZ ;  /* 0x0000000000647805 */ /* 0x000fe2000001ff00 */
[----:B------:R-:W-:Y:S01]  /*0f50*/  MOV R102, RZ ;  /* 0x000000ff00667202 */ /* 0x000fe20000000f00 */
[----:B------:R-:W-:Y:S01]  /*0f60*/  CS2R R24, SRZ ;  /* 0x0000000000187805 */ /* 0x000fe2000001ff00 */
        /* <DEDUP_REMOVED lines=62> */
[----:B------:R-:W-:-:S02]  /*1350*/  UISETP.NE.U32.AND UP0, UPT, URZ, UR4, UPT ;  /* 0x000000043f00728c */ /* 0x000fc4000bf05070 */
[----:B------:R-:W-:Y:S02]  /*1360*/  UISETP.NE.AND UP2, UPT, UR15, URZ, UPT ;  /* 0x0000003f0f00728c */ /* 0x000fe4000bf45270 */
[----:B------:R-:W-:-:S03]  /*1370*/  UISETP.NE.AND.EX UP0, UPT, URZ, UR5, UPT, UP0 ;  /* 0x000000053f00728c */ /* 0x000fc6000bf05300 */
[----:B------:R-:W-:-:S03]  /*1380*/  ULDC.64 UR4, c[0x0][0x340] ;  /* 0x0000d00000047ab9 */ /* 0x000fc60000000a00 */
[----:B------:R-:W-:-:S05]  /*1390*/  PLOP3.LUT P2, PT, PT, PT, UP0, 0x80, 0x0 ;  /* 0x000000000000781c */ /* 0x000fca0003f4f008 */
[----:B------:R-:W-:-:S06]  /*13a0*/  @UP0 UIMAD.WIDE UR4, UR13, UR16, UR4 ;  /* 0x000000100d0402a5 */ /* 0x000fcc000f8e0204 */
[----:B------:R-:W-:Y:S02]  /*13b0*/  IMAD.U32 R2, RZ, RZ, UR4 ;  /* 0x00000004ff027e24 */ /* 0x000fe4000f8e00ff */
[----:B------:R-:W-:Y:S01]  /*13c0*/  IMAD.U32 R3, RZ, RZ, UR5 ;  /* 0x00000005ff037e24 */ /* 0x000fe2000f8e00ff */
[----:B------:R-:W-:Y:S01]  /*13d0*/  SHF.R.S32.HI R124, RZ, 0x1f, R127 ;  /* 0x0000001fff7c7819 */ /* 0x000fe2000001147f */
[----:B------:R-:W-:Y:S02]  /*13e0*/  USHF.R.S32.HI UR6, URZ, 0x1f, UR9 ;  /* 0x0000001f3f067899 */ /* 0x000fe40008011409 */
[----:B------:R-:W-:Y:S01]  /*13f0*/  ULDC.64 UR4, c[0x0][0x178] ;  /* 0x00005e0000047ab9 */ /* 0x000fe20000000a00 */
[----:B------:R1:W2:Y:S01]  /*1400*/  @P2 LDG.E R7, [R2.64] ;  /* 0x0000001602072981 */ /* 0x0002a2000c1e1900 */
[----:B------:R-:W-:Y:S01]  /*1410*/  UIMAD UR6, UR6, UR4, URZ ;  /* 0x00000004060672a4 */ /* 0x000fe2000f8e023f */
[----:B------:R-:W-:Y:S01]  /*1420*/  PLOP3.LUT P1, PT, PT, PT, UP2, 0x80, 0x0 ;  /* 0x000000000000781c */ /* 0x000fe20003f2f028 */
[----:B------:R-:W-:Y:S01]  /*1430*/  UIMAD.WIDE.U32 UR16, UR9, UR4, URZ ;  /* 0x00000004091072a5 */ /* 0x000fe2000f8e003f */
[----:B------:R-:W-:Y:S01]  /*1440*/  PLOP3.LUT P0, PT, PT, PT, UP2, 0x80, 0x0 ;  /* 0x000000000000781c */ /* 0x000fe20003f0f028 */
[----:B------:R-:W-:Y:S01]  /*1450*/  UIMAD UR6, UR9, UR5, UR6 ;  /* 0x00000005090672a4 */ /* 0x000fe2000f8e0206 */
[----:B------:R-:W-:Y:S01]  /*1460*/  LEA.HI R13, R124, R127, RZ, 0x4 ;  /* 0x0000007f7c0d7211 */ /* 0x000fe200078f20ff */
[----:B------:R-:W-:Y:S01]  /*1470*/  USHF.R.S32.HI UR9, URZ, 0x1f, UR13 ;  /* 0x0000001f3f097899 */ /* 0x000fe2000801140d */
[----:B------:R-:W-:Y:S01]  /*1480*/  BSSY B0, `(.L_x_1066) ;  /* 0x0000053000007945 */ /* 0x000fe20003800000 */
[----:B------:R-:W-:-:S02]  /*1490*/  ULDC.64 UR4, c[0x0][0x1b8] ;  /* 0x00006e0000047ab9 */ /* 0x000fc40000000a00 */
[----:B------:R-:W-:Y:S02]  /*14a0*/  UIADD3 UR17, UR17, UR6, URZ ;  /* 0x0000000611117290 */ /* 0x000fe4000fffe03f */
[----:B------:R-:W-:Y:S02]  /*14b0*/  UIMAD UR6, UR20, UR4, URZ ;  /* 0x00000004140672a4 */ /* 0x000fe4000f8e023f */
[----:B------:R-:W-:Y:S02]  /*14c0*/  USEL UR9, UR9, URZ, !UP1 ;  /* 0x0000003f09097287 */ /* 0x000fe4000c800000 */
[----:B------:R-:W-:Y:S02]  /*14d0*/  UIMAD UR6, UR10, UR5, UR6 ;  /* 0x000000050a0672a4 */ /* 0x000fe4000f8e0206 */
[----:B------:R-:W-:Y:S02]  /*14e0*/  UIMAD.WIDE.U32 UR18, UR10, UR4, UR16 ;  /* 0x000000040a1272a5 */ /* 0x000fe4000f8e0010 */
[----:B------:R-:W-:-:S02]  /*14f0*/  USEL UR16, UR13, URZ, !UP1 ;  /* 0x0000003f0d107287 */ /* 0x000fc4000c800000 */
[----:B------:R-:W-:Y:S01]  /*1500*/  ULDC.64 UR4, c[0x0][0x1c0] ;  /* 0x0000700000047ab9 */ /* 0x000fe20000000a00 */
[----:B-1----:R-:W-:Y:S01]  /*1510*/  LEA.HI R2, R124, R127, RZ, 0x3 ;  /* 0x0000007f7c027211 */ /* 0x002fe200078f18ff */
[----:B------:R-:W-:Y:S02]  /*1520*/  UIMAD UR9, UR9, UR4, URZ ;  /* 0x00000004090972a4 */ /* 0x000fe4000f8e023f */
[----:B------:R-:W-:Y:S01]  /*1530*/  UIADD3 UR19, UR19, UR6, URZ ;  /* 0x0000000613137290 */ /* 0x000fe2000fffe03f */
[----:B------:R-:W-:Y:S01]  /*1540*/  LOP3.LUT R0, R2, 0xfffffff8, RZ, 0xc0, !PT ;  /* 0xfffffff802007812 */ /* 0x000fe200078ec0ff */
[----:B------:R-:W-:Y:S01]  /*1550*/  UIMAD UR5, UR16, UR5, UR9 ;  /* 0x00000005100572a4 */ /* 0x000fe2000f8e0209 */
[----:B------:R-:W-:Y:S01]  /*1560*/  SHF.R.S32.HI R15, RZ, 0x3, R2 ;  /* 0x00000003ff0f7819 */ /* 0x000fe20000011402 */
[----:B------:R-:W-:Y:S02]  /*1570*/  UIMAD.WIDE.U32 UR16, UR16, UR4, UR18 ;  /* 0x00000004101072a5 */ /* 0x000fe4000f8e0012 */
[----:B------:R-:W-:Y:S01]  /*1580*/  IMAD.IADD R36, R127, 0x1, -R0 ;  /* 0x000000017f247824 */ /* 0x000fe200078e0a00 */
[----:B------:R-:W-:Y:S01]  /*1590*/  ULDC UR6, c[0x0][0x2c4] ;  /* 0x0000b10000067ab9 */ /* 0x000fe20000000800 */
[----:B------:R-:W-:Y:S01]  /*15a0*/  IADD3 R9, R15, UR28, RZ ;  /* 0x0000001c0f097c10 */ /* 0x000fe2000fffe0ff */
[----:B------:R-:W-:Y:S01]  /*15b0*/  UIADD3 UR5, UR17, UR5, URZ ;  /* 0x0000000511057290 */ /* 0x000fe2000fffe03f */
[----:B------:R-:W-:Y:S01]  /*15c0*/  IMAD R131, R36, 0x10, R15 ;  /* 0x0000001024837824 */ /* 0x000fe200078e020f */
[----:B------:R-:W-:Y:S01]  /*15d0*/  UIMAD UR6, UR12, UR6, URZ ;  /* 0x000000060c0672a4 */ /* 0x000fe2000f8e023f */
[----:B------:R-:W-:-:S02]  /*15e0*/  IMAD.U32 R3, RZ, RZ, UR17 ;  /* 0x00000011ff037e24 */ /* 0x000fc4000f8e00ff */
[----:B------:R-:W-:Y:S01]  /*15f0*/  IMAD.SHL.U32 R129, R36, 0x8, RZ ;  /* 0x0000000824817824 */ /* 0x000fe200078e00ff */
[----:B------:R-:W-:Y:S01]  /*1600*/  IADD3 R4, R131, UR28, RZ ;  /* 0x0000001c83047c10 */ /* 0x000fe2000fffe0ff */
[----:B------:R-:W-:Y:S01]  /*1610*/  IMAD.U32 R3, RZ, RZ, UR5 ;  /* 0x00000005ff037e24 */ /* 0x000fe2000f8e00ff */
[----:B------:R1:W-:Y:S01]  /*1620*/  STL [R1+0x1c], R131 ;  /* 0x00001c8301007387 */ /* 0x0003e20000100800 */
[----:B------:R-:W-:Y:S02]  /*1630*/  ISETP.GE.AND P4, PT, R9, UR6, PT ;  /* 0x0000000609007c0c */ /* 0x000fe4000bf86270 */
[----:B------:R-:W-:Y:S01]  /*1640*/  @P1 IMAD.HI.U32 R2, R4, c[0x0][0x2c8], RZ ;  /* 0x0000b20004021a27 */ /* 0x000fe200078e00ff */
[----:B------:R1:W-:Y:S01]  /*1650*/  STL [R1+0x14], R129 ;  /* 0x0000148101007387 */ /* 0x0003e20000100800 */
[C---:B------:R-:W-:Y:S02]  /*1660*/  IADD3 R23, R129.reuse, 0x40, RZ ;  /* 0x0000004081177810 */ /* 0x040fe40007ffe0ff */
[----:B------:R-:W-:Y:S01]  /*1670*/  IMAD.MOV.U32 R0, RZ, RZ, R4 ;  /* 0x000000ffff007224 */ /* 0x000fe200078e0004 */
[----:B------:R-:W-:Y:S01]  /*1680*/  @P0 SHF.R.U32.HI R0, RZ, c[0x0][0x2cc], R2 ;  /* 0x0000b300ff000a19 */ /* 0x000fe20000011602 */
[----:B------:R-:W-:Y:S01]  /*1690*/  IMAD.U32 R2, RZ, RZ, UR16 ;  /* 0x00000010ff027e24 */ /* 0x000fe2000f8e00ff */
[----:B------:R-:W-:-:S02]  /*16a0*/  ISETP.GE.AND P3, PT, R129, c[0x0][0x198], PT ;  /* 0x0000660081007a0c */ /* 0x000fc40003f66270 */
[--C-:B------:R-:W-:Y:S01]  /*16b0*/  SHF.R.S32.HI R6, RZ, 0x1f, R0.reuse ;  /* 0x0000001fff067819 */ /* 0x100fe20000011400 */
[----:B------:R-:W-:Y:S02]  /*16c0*/  IMAD.MOV R5, RZ, RZ, -R0 ;  /* 0x000000ffff057224 */ /* 0x000fe400078e0a00 */
[----:B------:R-:W-:-:S04]  /*16d0*/  IMAD.WIDE.U32 R2, R0, c[0x0][0x1b0], R2 ;  /* 0x00006c0000027a25 */ /* 0x000fc800078e0002 */
[----:B------:R-:W-:Y:S02]  /*16e0*/  IMAD R4, R5, c[0x0][0x2c4], R4 ;  /* 0x0000b10005047a24 */ /* 0x000fe400078e0204 */
[----:B------:R-:W-:-:S04]  /*16f0*/  IMAD R5, R6, c[0x0][0x1b0], RZ ;  /* 0x00006c0006057a24 */ /* 0x000fc800078e02ff */
[----:B------:R-:W-:Y:S01]  /*1700*/  IMAD R6, R0, c[0x0][0x1b4], R5 ;  /* 0x00006d0000067a24 */ /* 0x000fe200078e0205 */
[----:B------:R-:W-:-:S03]  /*1710*/  SHF.R.S32.HI R5, RZ, 0x1f, R4 ;  /* 0x0000001fff057819 */ /* 0x000fc60000011404 */
[----:B------:R-:W-:Y:S02]  /*1720*/  IMAD.IADD R3, R3, 0x1, R6 ;  /* 0x0000000103037824 */ /* 0x000fe400078e0206 */
[----:B------:R-:W-:Y:S02]  /*1730*/  IMAD R0, R5, c[0x0][0x1a8], RZ ;  /* 0x00006a0005007a24 */ /* 0x000fe400078e02ff */
[----:B------:R-:W-:-:S04]  /*1740*/  IMAD.WIDE.U32 R2, R4, c[0x0][0x1a8], R2 ;  /* 0x00006a0004027a25 */ /* 0x000fc800078e0002 */
[----:B------:R-:W-:Y:S01]  /*1750*/  IMAD R0, R4, c[0x0][0x1ac], R0 ;  /* 0x00006b0004007a24 */ /* 0x000fe200078e0200 */
[----:B------:R-:W-:Y:S01]  /*1760*/  LEA R12, P0, R2, c[0x0][0x160], 0x1 ;  /* 0x00005800020c7a11 */ /* 0x000fe200078008ff */
[----:B------:R-:W-:Y:S02]  /*1770*/  IMAD.SHL.U32 R4, R15, 0x40, RZ ;  /* 0x000000400f047824 */ /* 0x000fe400078e00ff */
[----:B------:R-:W-:Y:S01]  /*1780*/  IMAD.IADD R0, R3, 0x1, R0 ;  /* 0x0000000103007824 */ /* 0x000fe200078e0200 */
[----:B------:R-:W-:-:S04]  /*1790*/  LOP3.LUT R3, R13, 0xfffffff0, RZ, 0xc0, !PT ;  /* 0xfffffff00d037812 */ /* 0x000fc800078ec0ff */
[----:B------:R-:W-:Y:S01]  /*17a0*/  LEA.HI.X R11, R2, c[0x0][0x164], R0, 0x1, P0 ;  /* 0x00005900020b7a11 */ /* 0x000fe200000f0c00 */
[----:B------:R-:W-:Y:S01]  /*17b0*/  IMAD.IADD R0, R127, 0x1, -R3 ;  /* 0x000000017f007824 */ /* 0x000fe200078e0a03 */
[----:B------:R-:W-:Y:S02]  /*17c0*/  LOP3.LUT R2, R4, 0x1c0, RZ, 0xc0, !PT ;  /* 0x000001c004027812 */ /* 0x000fe400078ec0ff */
[----:B------:R-:W-:Y:S01]  /*17d0*/  ISETP.GE.AND P0, PT, R23, c[0x0][0x198], PT ;  /* 0x0000660017007a0c */ /* 0x000fe20003f06270 */
[----:B------:R1:W3:Y:S01]  /*17e0*/  SHFL.IDX PT, R4, R12, RZ, 0x181f ;  /* 0x00181fff0c047589 */ /* 0x0002e200000e0000 */
[----:B------:R-:W-:Y:S02]  /*17f0*/  SHF.R.S32.HI R6, RZ, 0x1f, R0 ;  /* 0x0000001fff067819 */ /* 0x000fe40000011400 */
[----:B------:R-:W-:Y:S01]  /*1800*/  SHF.R.U32.HI R3, RZ, 0x3, R2 ;  /* 0x00000003ff037819 */ /* 0x000fe20000011602 */
[----:B------:R1:W4:Y:S01]  /*1810*/  SHFL.IDX PT, R5, R11, RZ, 0x181f ;  /* 0x00181fff0b057589 */ /* 0x00032200000e0000 */
[----:B------:R-:W-:-:S02]  /*1820*/  LOP3.LUT R2, R2, 0x38, R129, 0xf8, !PT ;  /* 0x0000003802027812 */ /* 0x000fc400078ef881 */
[----:B------:R-:W-:Y:S02]  /*1830*/  LEA.HI R19, R6, R0, RZ, 0x3 ;  /* 0x0000000006137211 */ /* 0x000fe400078f18ff */
[----:B------:R-:W-:Y:S02]  /*1840*/  LOP3.LUT R3, R2, R3, RZ, 0x3c, !PT ;  /* 0x0000000302037212 */ /* 0x000fe400078e3cff */
[----:B------:R-:W-:Y:S02]  /*1850*/  LOP3.LUT R2, R19, 0xfffffff8, RZ, 0xc0, !PT ;  /* 0xfffffff813027812 */ /* 0x000fe400078ec0ff */
[----:B------:R-:W-:-:S03]  /*1860*/  LEA.HI R6, R124, R127, RZ, 0x6 ;  /* 0x0000007f7c067211 */ /* 0x000fc600078f30ff */
[----:B------:R-:W-:Y:S02]  /*1870*/  IMAD.IADD R18, R0, 0x1, -R2 ;  /* 0x0000000100127824 */ /* 0x000fe400078e0a02 */
[----:B------:R-:W-:Y:S02]  /*1880*/  IMAD.SHL.U32 R0, R6, 0x8, RZ ;  /* 0x0000000806007824 */ /* 0x000fe400078e00ff */
[----:B------:R-:W-:Y:S02]  /*1890*/  IMAD.MOV.U32 R2, RZ, RZ, 0x10 ;  /* 0x00000010ff027424 */ /* 0x000fe400078e00ff */
[----:B------:R-:W-:Y:S01]  /*18a0*/  IMAD.MOV.U32 R6, RZ, RZ, 0x20 ;  /* 0x00000020ff067424 */ /* 0x000fe200078e00ff */
[----:B------:R-:W-:Y:S01]  /*18b0*/  LOP3.LUT R10, R3, 0xfffffe00, R0, 0xf8, !PT ;  /* 0xfffffe00030a7812 */ /* 0x000fe200078ef800 */
[----:B--2---:R1:W2:Y:S01]  /*18c0*/  @P2 R2UR UR18, R7 ;  /* 0x00000000071223c2 */ /* 0x0042a200000e0000 */
[----:B------:R-:W-:Y:S01]  /*18d0*/  R2P PR, R18, 0x6 ;  /* 0x0000000612007804 */ /* 0x000fe20000000000 */
[----:B--2---:R-:W-:-:S04]  /*18e0*/  @!UP0 UMOV UR18, UR13 ;  /* 0x0000000d00128c82 */ /* 0x004fc80008000000 */
[----:B------:R-:W-:Y:S02]  /*18f0*/  SEL R3, R2, 0xfffffff0, !P1 ;  /* 0xfffffff002037807 */ /* 0x000fe40004800000 */
[----:B------:R-:W-:Y:S01]  /*1900*/  SEL R2, R6, 0xffffffe0, !P2 ;  /* 0xffffffe006027807 */ /* 0x000fe20005000000 */
[----:B------:R-:W-:Y:S05]  /*1910*/  @P4 BRA `(.L_x_1067) ;  /* 0x0000009000004947 */ /* 0x000fea0003800000 */
[----:B---34-:R-:W-:Y:S01]  /*1920*/  SHF.R.S32.HI R0, RZ, 0x1f, R23 ;  /* 0x0000001fff007819 */ /* 0x018fe20000011417 */
        /* <DEDUP_REMOVED lines=8> */
.L_x_1067:
[----:B---34-:R-:W-:Y:S05]  /*19b0*/  BSYNC B0 ;  /* 0x0000000000007941 */ /* 0x018fea0003800000 */
.L_x_1066:
[----:B-1----:R-:W-:Y:S01]  /*19c0*/  IADD3 R0, R9, 0x10, RZ ;  /* 0x0000001009007810 */ /* 0x002fe20007ffe0ff */
[----:B------:R1:W2:Y:S01]  /*19d0*/  SHFL.IDX PT, R5, R11, 0x1, 0x181f ;  /* 0x00381f000b057f89 */ /* 0x0002a200000e0000 */
[----:B------:R-:W-:Y:S02]  /*19e0*/  BSSY B0, `(.L_x_1068) ;  /* 0x000000d000007945 */ /* 0x000fe40003800000 */
[----:B------:R-:W-:Y:S01]  /*19f0*/  ISETP.GE.AND P1, PT, R0, UR6, PT ;  /* 0x0000000600007c0c */ /* 0x000fe2000bf26270 */
        /* <DEDUP_REMOVED lines=11> */
.L_x_1069:
[----:B------:R-:W-:Y:S05]  /*1ab0*/  BSYNC B0 ;  /* 0x0000000000007941 */ /* 0x000fea0003800000 */
.L_x_1068:
[----:B--2---:R-:W-:Y:S01]  /*1ac0*/  IADD3 R0, R9, 0x20, RZ ;  /* 0x0000002009007810 */ /* 0x004fe20007ffe0ff */
[----:B------:R2:W4:Y:S01]  /*1ad0*/  SHFL.IDX PT, R5, R11, 0x2, 0x181f ;  /* 0x00581f000b057f89 */ /* 0x00052200000e0000 */
[----:B------:R-:W-:Y:S02]  /*1ae0*/  BSSY B0, `(.L_x_1070) ;  /* 0x000000d000007945 */ /* 0x000fe40003800000 */
[----:B------:R-:W-:Y:S01]  /*1af0*/  ISETP.GE.AND P1, PT, R0, UR6, PT ;  /* 0x0000000600007c0c */ /* 0x000fe2000bf26270 */
        /* <DEDUP_REMOVED lines=11> */
.L_x_1071:
[----:B------:R-:W-:Y:S05]  /*1bb0*/  BSYNC B0 ;  /* 0x0000000000007941 */ /* 0x000fea0003800000 */
.L_x_1070:
[----:B---3--:R-:W-:Y:S01]  /*1bc0*/  IADD3 R0, R9, 0x30, RZ ;  /* 0x0000003009007810 */ /* 0x008fe20007ffe0ff */
[----:B----4-:R3:W4:Y:S01]  /*1bd0*/  SHFL.IDX PT, R5, R11, 0x3, 0x181f ;  /* 0x00781f000b057f89 */ /* 0x01072200000e0000 */
[----:B------:R-:W-:Y:S02]  /*1be0*/  BSSY B0, `(.L_x_1072) ;  /* 0x000000d000007945 */ /* 0x000fe40003800000 */
[----:B------:R-:W-:Y:S01]  /*1bf0*/  ISETP.GE.AND P1, PT, R0, UR6, PT ;  /* 0x0000000600007c0c */ /* 0x000fe2000bf26270 */
        /* <DEDUP_REMOVED lines=11> */
.L_x_1073:
[----:B------:R-:W-:Y:S05]  /*1cb0*/  BSYNC B0 ;  /* 0x0000000000007941 */ /* 0x000fea0003800000 */
.L_x_1072:
[----:B-1----:R-:W-:Y:S01]  /*1cc0*/  IADD3 R0, R9, 0x40, RZ ;  /* 0x0000004009007810 */ /* 0x002fe20007ffe0ff */
[----:B----4-:R1:W4:Y:S01]  /*1cd0*/  SHFL.IDX PT, R5, R11, 0x4, 0x181f ;  /* 0x00981f000b057f89 */ /* 0x01032200000e0000 */
[----:B------:R-:W-:Y:S02]  /*1ce0*/  BSSY B0, `(.L_x_1074) ;  /* 0x000000d000007945 */ /* 0x000fe40003800000 */
[----:B------:R-:W-:Y:S01]  /*1cf0*/  ISETP.GE.AND P1, PT, R0, UR6, PT ;  /* 0x0000000600007c0c */ /* 0x000fe2000bf26270 */
        /* <DEDUP_REMOVED lines=11> */
.L_x_1075:
[----:B------:R-:W-:Y:S05]  /*1db0*/  BSYNC B0 ;  /* 0x0000000000007941 */ /* 0x000fea0003800000 */
.L_x_1074:
[----:B--2---:R-:W-:Y:S01]  /*1dc0*/  IADD3 R0, R9, 0x50, RZ ;  /* 0x0000005009007810 */ /* 0x004fe20007ffe0ff */
        /* <DEDUP_REMOVED lines=14> */
.L_x_1077:
[----:B------:R-:W-:Y:S05]  /*1eb0*/  BSYNC B0 ;  /* 0x0000000000007941 */ /* 0x000fea0003800000 */
.L_x_1076:
        /* <DEDUP_REMOVED lines=15> */
.L_x_1079:
[----:B------:R-:W-:Y:S05]  /*1fb0*/  BSYNC B0 ;  /* 0x0000000000007941 */ /* 0x000fea0003800000 */
.L_x_1078:
[----:B--2---:R-:W-:Y:S01]  /*1fc0*/  IMAD.MOV.U32 R0, RZ, RZ, c[0x0][0x2b8] ;  /* 0x0000ae00ff007624 */ /* 0x004fe200078e00ff */
[----:B------:R-:W-:Y:S01]  /*1fd0*/  UMOV UR32, 0x30 ;  /* 0x0000003000207882 */ /* 0x000fe20000000000 */
[----:B------:R-:W-:Y:S01]  /*1fe0*/  SHFL.IDX PT, R4, R12, 0x7, 0x181f ;  /* 0x00f81f000c047f89 */ /* 0x000fe200000e0000 */
[----:B------:R-:W-:Y:S01]  /*1ff0*/  UIMAD UR21, UR26, UR32, -0x30 ;  /* 0xffffffd01a1574a4 */ /* 0x000fe2000f8e0220 */
[----:B------:R-:W-:Y:S01]  /*2000*/  IADD3 R6, R9, 0x70, RZ ;  /* 0x0000007009067810 */ /* 0x000fe20007ffe0ff */
[----:B------:R-:W-:Y:S01]  /*2010*/  IMAD.SHL.U32 R125, R10, 0x2, RZ ;  /* 0x000000020a7d7824 */ /* 0x000fe200078e00ff */
[----:B------:R-:W-:Y:S01]  /*2020*/  ISETP.NE.AND P4, PT, R0, 0x1, PT ;  /* 0x000000010000780c */ /* 0x000fe20003f85270 */
[----:B----4-:R-:W2:Y:S01]  /*2030*/  SHFL.IDX PT, R5, R11, 0x7, 0x181f ;  /* 0x00f81f000b057f89 */ /* 0x010ea200000e0000 */
[----:B------:R-:W-:Y:S01]  /*2040*/  ISETP.GE.AND P2, PT, R6, UR6, PT ;  /* 0x0000000606007c0c */ /* 0x000fe2000bf46270 */
[----:B------:R-:W-:Y:S01]  /*2050*/  USHF.R.S32.HI UR9, URZ, 0x1f, UR18 ;  /* 0x0000001f3f097899 */ /* 0x000fe20008011412 */
[C---:B------:R-:W-:Y:S01]  /*2060*/  IADD3 R0, R131.reuse, UR21, RZ ;  /* 0x0000001583007c10 */ /* 0x040fe2000fffe0ff */
[----:B------:R-:W-:Y:S01]  /*2070*/  ULDC.64 UR4, c[0x0][0x2b0] ;  /* 0x0000ac0000047ab9 */ /* 0x000fe20000000a00 */
[----:B------:R-:W-:Y:S01]  /*2080*/  SHF.R.S32.HI R7, RZ, 0x1f, R23 ;  /* 0x0000001fff077819 */ /* 0x000fe20000011417 */
[----:B------:R-:W-:Y:S01]  /*2090*/  UIMAD UR9, UR9, UR4, URZ ;  /* 0x00000004090972a4 */ /* 0x000fe2000f8e023f */
[C---:B------:R-:W-:Y:S01]  /*20a0*/  IADD3 R8, R0.reuse, UR11, RZ ;  /* 0x0000000b00087c10 */ /* 0x040fe2000fffe0ff */
[----:B------:R-:W-:Y:S01]  /*20b0*/  UIMAD.WIDE.U32 UR16, UR18, UR4, URZ ;  /* 0x00000004121072a5 */ /* 0x000fe2000f8e003f */
[----:B------:R-:W-:Y:S01]  /*20c0*/  ISETP.GE.AND P5, PT, R0, UR8, PT ;  /* 0x0000000800007c0c */ /* 0x000fe2000bfa6270 */
[----:B------:R-:W-:Y:S01]  /*20d0*/  UIMAD UR5, UR18, UR5, UR9 ;  /* 0x00000005120572a4 */ /* 0x000fe2000f8e0209 */
[----:B------:R-:W-:Y:S01]  /*20e0*/  IMAD.MOV.U32 R242, RZ, RZ, RZ ;  /* 0x000000fffff27224 */ /* 0x000fe200078e00ff */
[----:B------:R-:W-:Y:S01]  /*20f0*/  UIMAD UR32, UR26, -0x30, UR32 ;  /* 0xffffffd01a2078a4 */ /* 0x000fe2000f8e0220 */
[----:B------:R-:W-:Y:S01]  /*2100*/  @P4 IMAD.HI.U32 R6, R8, c[0x0][0x2bc], RZ ;  /* 0x0000af0008064a27 */ /* 0x000fe200078e00ff */
[----:B------:R-:W-:Y:S01]  /*2110*/  ISETP.GT.OR P5, PT, R131, 0x2f, P5 ;  /* 0x0000002f8300780c */ /* 0x000fe20002fa4670 */
[----:B------:R-:W-:Y:S01]  /*2120*/  UIADD3 UR6, UR17, UR5, URZ ;  /* 0x0000000511067290 */ /* 0x000fe2000fffe03f */
[----:B------:R-:W-:Y:S01]  /*2130*/  ISETP.GE.AND P6, PT, R129, c[0x0][0x1d4], PT ;  /* 0x0000750081007a0c */ /* 0x000fe20003fc6270 */
[----:B------:R-:W-:Y:S01]  /*2140*/  IMAD.MOV.U32 R0, RZ, RZ, R8 ;  /* 0x000000ffff007224 */ /* 0x000fe200078e0008 */
[----:B------:R-:W-:Y:S01]  /*2150*/  @P4 SHF.R.U32.HI R0, RZ, c[0x0][0x2c0], R6 ;  /* 0x0000b000ff004a19 */ /* 0x000fe20000011606 */
[----:B------:R-:W-:Y:S01]  /*2160*/  ULDC.64 UR4, c[0x0][0x1e8] ;  /* 0x00007a0000047ab9 */ /* 0x000fe20000000a00 */
[----:B------:R-:W-:Y:S01]  /*2170*/  LEA.HI R6, R7, R23, RZ, 0x3 ;  /* 0x0000001707067211 */ /* 0x000fe200078f18ff */
[----:B------:R-:W-:Y:S03]  /*2180*/  STL [R1], R125 ;  /* 0x0000007d01007387 */ /* 0x000fe60000100800 */
[----:B------:R-:W-:Y:S01]  /*2190*/  LOP3.LUT R128, R6, 0xfffffff8, RZ, 0xc0, !PT ;  /* 0xfffffff806807812 */ /* 0x000fe200078ec0ff */
[----:B-123--:R-:W-:-:S02]  /*21a0*/  @!P2 IMAD.WIDE R10, R129, 0x2, R4 ;  /* 0x00000002810aa825 */ /* 0x00efc400078e0204 */
[----:B------:R-:W-:Y:S02]  /*21b0*/  @!P5 IADD3 R7, P1, R0, UR16, RZ ;  /* 0x000000100007dc10 */ /* 0x000fe4000ff3e0ff */
[----:B------:R-:W-:Y:S01]  /*21c0*/  @!P2 IMAD.WIDE R4, R128, 0x2, R4 ;  /* 0x000000028004a825 */ /* 0x000fe200078e0204 */
[----:B------:R-:W-:Y:S01]  /*21d0*/  @!PT LDS RZ, [RZ] ;  /* 0x00000000fffff984 */ /* 0x000fe20000000800 */
[----:B------:R1:W-:Y:S01]  /*21e0*/  @!P2 LDGSTS.E.BYPASS.LTC128B.128 [R125+0xb880], [R10.64], !P3 ;  /* 0x0b8800000a7dafae */ /* 0x0003e2000d901d56 */
[----:B------:R-:W-:Y:S02]  /*21f0*/  @!P5 LEA.HI.X.SX32 R9, R0, UR6, 0x1, P1 ;  /* 0x000000060009dc11 */ /* 0x000fe400088f0eff */
[C---:B------:R-:W-:Y:S01]  /*2200*/  @!P5 LEA R6, P1, R7.reuse, c[0x0][0x2a0], 0x2 ;  /* 0x0000a8000706da11 */ /* 0x040fe200078210ff */
[----:B------:R2:W-:Y:S03]  /*2210*/  @!P2 LDGSTS.E.BYPASS.LTC128B.128 [R125+0xf880], [R4.64], !P0 ;  /* 0x0f880000047dafae */ /* 0x0005e6000c101d56 */
[----:B------:R-:W-:Y:S01]  /*2220*/  @!P5 LEA.HI.X R7, R7, c[0x0][0x2a4], R9, 0x2, P1 ;  /* 0x0000a9000707da11 */ /* 0x000fe200008f1409 */
[----:B------:R-:W0:Y:S04]  /*2230*/  LDGDEPBAR ;  /* 0x00000000000079af */ /* 0x000e280000000000 */
[----:B------:R-:W-:Y:S01]  /*2240*/  BAR.SYNC.DEFER_BLOCKING 0x0 ;  /* 0x0000000000007b1d */ /* 0x000fe20000010000 */
[----:B------:R-:W-:-:S04]  /*2250*/  UIMAD UR9, UR20, UR4, URZ ;  /* 0x00000004140972a4 */ /* 0x000fc8000f8e023f */
[----:B------:R-:W-:Y:S01]  /*2260*/  UIMAD UR9, UR10, UR5, UR9 ;  /* 0x000000050a0972a4 */ /* 0x000fe2000f8e0209 */
[----:B------:R-:W-:Y:S01]  /*2270*/  SHF.R.S32.HI R12, RZ, 0x4, R13 ;  /* 0x00000004ff0c7819 */ /* 0x000fe2000001140d */
[----:B------:R-:W-:Y:S01]  /*2280*/  UIMAD.WIDE.U32 UR18, UR10, UR4, URZ ;  /* 0x000000040a1272a5 */ /* 0x000fe2000f8e003f */
[----:B------:R-:W-:Y:S01]  /*2290*/  LEA.HI R123, R124, R127, RZ, 0x5 ;  /* 0x0000007f7c7b7211 */ /* 0x000fe200078f28ff */
[----:B------:R-:W-:Y:S01]  /*22a0*/  UIADD3 UR29, UR8, UR32, URZ ;  /* 0x00000020081d7290 */ /* 0x000fe2000fffe03f */
[----:B------:R-:W-:Y:S01]  /*22b0*/  SHF.R.S32.HI R130, RZ, 0x1f, R129 ;  /* 0x0000001fff827819 */ /* 0x000fe20000011481 */
[----:B------:R-:W-:Y:S01]  /*22c0*/  UIADD3 UR9, UR19, UR9, URZ ;  /* 0x0000000913097290 */ /* 0x000fe2000fffe03f */
[----:B------:R-:W-:Y:S01]  /*22d0*/  STL [R1+0x3c], R128 ;  /* 0x00003c8001007387 */ /* 0x000fe20000100800 */
[----:B------:R-:W-:Y:S02]  /*22e0*/  ULDC.64 UR4, c[0x0][0x210] ;  /* 0x0000840000047ab9 */ /* 0x000fe40000000a00 */
[----:B------:R-:W-:-:S04]  /*22f0*/  IADD3 R37, -R15, UR29, RZ ;  /* 0x0000001d0f257c10 */ /* 0x000fc8000fffe1ff */
[C---:B------:R-:W-:Y:S02]  /*2300*/  ISETP.GE.AND P2, PT, R37.reuse, 0x1, PT ;  /* 0x000000012500780c */ /* 0x040fe40003f46270 */
[----:B------:R-:W-:Y:S02]  /*2310*/  ISETP.GE.AND P1, PT, R37, 0x11, PT ;  /* 0x000000112500780c */ /* 0x000fe40003f26270 */
[----:B------:R-:W-:Y:S01]  /*2320*/  SHF.R.S32.HI R122, RZ, 0x5, R123 ;  /* 0x00000005ff7a7819 */ /* 0x000fe2000001147b */
[----:B------:R-:W-:Y:S01]  /*2330*/  UIMAD UR20, UR20, UR4, URZ ;  /* 0x00000004141472a4 */ /* 0x000fe2000f8e023f */
[----:B------:R3:W4:Y:S01]  /*2340*/  @!P5 LDG.E R242, [R6.64] ;  /* 0x0000001606f2d981 */ /* 0x000722000c1e1900 */
[----:B------:R-:W-:Y:S01]  /*2350*/  IMAD.MOV R0, RZ, RZ, -R0 ;  /* 0x000000ffff007224 */ /* 0x000fe200078e0a00 */
[----:B------:R-:W-:Y:S01]  /*2360*/  ISETP.GE.AND P5, PT, R23, c[0x0][0x1d4], PT ;  /* 0x0000750017007a0c */ /* 0x000fe20003fa6270 */
[----:B------:R-:W-:Y:S01]  /*2370*/  UIMAD.WIDE.U32 UR24, UR10, UR4, URZ ;  /* 0x000000040a1872a5 */ /* 0x000fe2000f8e003f */
[----:B------:R-:W-:Y:S01]  /*2380*/  STL [R1+0x48], R130 ;  /* 0x0000488201007387 */ /* 0x000fe20000100800 */
[----:B------:R-:W-:Y:S01]  /*2390*/  IMAD R243, R0, c[0x0][0x2b8], R8 ;  /* 0x0000ae0000f37a24 */ /* 0x000fe200078e0208 */
[----:B------:R-:W-:Y:S01]  /*23a0*/  UIMAD UR20, UR10, UR5, UR20 ;  /* 0x000000050a1472a4 */ /* 0x000fe2000f8e0214 */
[----:B------:R-:W-:Y:S01]  /*23b0*/  SEL R126, RZ, 0x10, P5 ;  /* 0x00000010ff7e7807 */ /* 0x000fe20002800000 */
[----:B------:R-:W-:Y:S01]  /*23c0*/  UIADD3 UR4, UR26, -0x1, URZ ;  /* 0xffffffff1a047890 */ /* 0x000fe2000fffe03f */
[----:B--2---:R-:W-:Y:S01]  /*23d0*/  IMAD.WIDE.U32 R4, R243, c[0x0][0x1e0], RZ ;  /* 0x00007800f3047a25 */ /* 0x004fe200078e00ff */
[----:B------:R-:W-:Y:S01]  /*23e0*/  SHF.R.S32.HI R16, RZ, 0x1f, R243 ;  /* 0x0000001fff107819 */ /* 0x000fe200000114f3 */
[----:B------:R-:W-:-:S02]  /*23f0*/  UIADD3 UR20, UR25, UR20, URZ ;  /* 0x0000001419147290 */ /* 0x000fc4000fffe03f */
[----:B------:R-:W-:Y:S02]  /*2400*/  UISETP.GT.AND UP0, UPT, UR4, UR7, UPT ;  /* 0x000000070400728c */ /* 0x000fe4000bf04270 */
[----:B------:R-:W-:-:S04]  /*2410*/  IMAD R0, R16, c[0x0][0x1e0], RZ ;  /* 0x0000780010007a24 */ /* 0x000fc800078e02ff */
[----:B------:R-:W-:-:S04]  /*2420*/  IMAD R0, R243, c[0x0][0x1e4], R0 ;  /* 0x00007900f3007a24 */ /* 0x000fc800078e0200 */
[----:B------:R-:W-:Y:S02]  /*2430*/  IMAD.IADD R5, R5, 0x1, R0 ;  /* 0x0000000105057824 */ /* 0x000fe400078e0200 */
[----:B---3--:R-:W-:Y:S01]  /*2440*/  IMAD R7, R243, c[0x0][0x1e0], RZ ;  /* 0x00007800f3077a24 */ /* 0x008fe200078e02ff */
[----:B----4-:R-:W-:Y:S01]  /*2450*/  SHF.R.S32.HI R17, RZ, 0x1f, R242 ;  /* 0x0000001fff117819 */ /* 0x010fe200000114f2 */
[----:B------:R-:W-:-:S04]  /*2460*/  IMAD.WIDE.U32 R4, R242, c[0x0][0x1f0], R4 ;  /* 0x00007c00f2047a25 */ /* 0x000fc800078e0004 */
[----:B------:R-:W-:Y:S01]  /*2470*/  IMAD R6, R17, c[0x0][0x1f0], RZ ;  /* 0x00007c0011067a24 */ /* 0x000fe200078e02ff */
[----:B------:R-:W-:-:S03]  /*2480*/  IADD3 R0, P0, R4, UR18, RZ ;  /* 0x0000001204007c10 */ /* 0x000fc6000ff1e0ff */
[----:B------:R-:W-:-:S05]  /*2490*/  IMAD R6, R242, c[0x0][0x1f4], R6 ;  /* 0x00007d00f2067a24 */ /* 0x000fca00078e0206 */
[----:B------:R-:W-:Y:S01]  /*24a0*/  IADD3.X R4, R5, UR9, R6, P0, !PT ;  /* 0x0000000905047c10 */ /* 0x000fe200087fe406 */
[----:B------:R-:W-:Y:S01]  /*24b0*/  IMAD.U32 R6, RZ, RZ, UR10 ;  /* 0x0000000aff067e24 */ /* 0x000fe2000f8e00ff */
[----:B------:R-:W-:Y:S01]  /*24c0*/  LEA R8, P0, R0, c[0x0][0x1c8], 0x1 ;  /* 0x0000720000087a11 */ /* 0x000fe200078008ff */
[----:B------:R-:W-:-:S03]  /*24d0*/  IMAD R5, R242, c[0x0][0x1f0], R7 ;  /* 0x00007c00f2057a24 */ /* 0x000fc600078e0207 */
[----:B------:R-:W-:Y:S01]  /*24e0*/  LEA.HI.X R0, R0, c[0x0][0x1cc], R4, 0x1, P0 ;  /* 0x0000730000007a11 */ /* 0x000fe200000f0c04 */
[----:B------:R-:W-:Y:S01]  /*24f0*/  IMAD R6, R6, c[0x0][0x1e8], R5 ;  /* 0x00007a0006067a24 */ /* 0x000fe200078e0205 */
[----:B------:R-:W-:Y:S01]  /*2500*/  SHFL.IDX PT, R4, R8, RZ, 0x181f ;  /* 0x00181fff08047589 */ /* 0x000fe200000e0000 */
[----:B------:R-:W-:-:S03]  /*2510*/  ISETP.GT.AND P0, PT, R37, 0x20, PT ;  /* 0x000000202500780c */ /* 0x000fc60003f04270 */
[----:B------:R-:W1:Y:S01]  /*2520*/  SHFL.IDX PT, R5, R0, RZ, 0x181f ;  /* 0x00181fff00057589 */ /* 0x000e6200000e0000 */
[----:B------:R-:W-:-:S03]  /*2530*/  LEA R6, R6, c[0x0][0x1c8], 0x1 ;  /* 0x0000720006067a11 */ /* 0x000fc600078e08ff */
[----:B------:R-:W-:Y:S04]  /*2540*/  SHFL.IDX PT, R8, R8, 0x1, 0x181f ;  /* 0x00381f0008087f89 */ /* 0x000fe800000e0000 */
[----:B------:R-:W2:Y:S04]  /*2550*/  SHFL.IDX PT, R9, R0, 0x1, 0x181f ;  /* 0x00381f0000097f89 */ /* 0x000ea800000e0000 */
[----:B------:R-:W-:Y:S04]  /*2560*/  SHFL.IDX PT, R6, R6, 0x2, 0x181f ;  /* 0x00581f0006067f89 */ /* 0x000fe800000e0000 */
[----:B------:R3:W4:Y:S01]  /*2570*/  SHFL.IDX PT, R7, R0, 0x2, 0x181f ;  /* 0x00581f0000077f89 */ /* 0x00072200000e0000 */
[----:B-1----:R-:W-:-:S05]  /*2580*/  @P2 IMAD.WIDE R10, R129, 0x2, R4 ;  /* 0x00000002810a2825 */ /* 0x002fca00078e0204 */
[----:B------:R1:W-:Y:S01]  /*2590*/  @P2 LDGSTS.E.BYPASS.LTC128B.128 [R125+0x5080], [R10.64], !P6 ;  /* 0x050800000a7d2fae */ /* 0x0003e2000f101d56 */
[----:B---3--:R-:W-:-:S04]  /*25a0*/  LEA.HI R0, R13, R12, RZ, 0x1 ;  /* 0x0000000c0d007211 */ /* 0x008fc800078f08ff */
[----:B------:R-:W-:-:S05]  /*25b0*/  LOP3.LUT R0, R0, 0xfffffffe, RZ, 0xc0, !PT ;  /* 0xfffffffe00007812 */ /* 0x000fca00078ec0ff */
[----:B------:R-:W-:Y:S02]  /*25c0*/  IMAD.IADD R14, R12, 0x1, -R0 ;  /* 0x000000010c0e7824 */ /* 0x000fe400078e0a00 */
[----:B--2---:R-:W-:-:S04]  /*25d0*/  @P1 IMAD.WIDE R12, R129, 0x2, R8 ;  /* 0x00000002810c1825 */ /* 0x004fc800078e0208 */
[----:B------:R-:W-:-:S04]  /*25e0*/  @P1 IMAD.WIDE R8, R128, 0x2, R8 ;  /* 0x0000000280081825 */ /* 0x000fc800078e0208 */
[----:B-1----:R-:W-:-:S04]  /*25f0*/  @P2 IMAD.WIDE R10, R128, 0x2, R4 ;  /* 0x00000002800a2825 */ /* 0x002fc800078e0204 */
[--C-:B----4-:R-:W-:Y:S01]  /*2600*/  @P0 IMAD.WIDE R4, R129, 0x2, R6.reuse ;  /* 0x0000000281040825 */ /* 0x110fe200078e0206 */
[----:B------:R1:W-:Y:S01]  /*2610*/  @P2 LDGSTS.E.BYPASS.LTC128B.128 [R125+0x6880], [R10.64], !P5 ;  /* 0x068800000a7d2fae */ /* 0x0003e2000e901d56 */
[----:B------:R-:W-:Y:S02]  /*2620*/  ISETP.GE.AND P2, PT, R23, c[0x0][0x1d4], PT ;  /* 0x0000750017007a0c */ /* 0x000fe40003f46270 */
[----:B------:R-:W-:Y:S01]  /*2630*/  @P0 IMAD.WIDE R6, R128, 0x2, R6 ;  /* 0x0000000280060825 */ /* 0x000fe200078e0206 */
[----:B------:R2:W-:Y:S03]  /*2640*/  @P1 LDGSTS.E.BYPASS.LTC128B.128 [R125+0x5880], [R12.64], !P6 ;  /* 0x058800000c7d1fae */ /* 0x0005e6000f101d56 */
[C---:B------:R-:W-:Y:S01]  /*2650*/  IMAD.SHL.U32 R0, R36.reuse, 0x40, RZ ;  /* 0x0000004024007824 */ /* 0x040fe200078e00ff */
[----:B------:R1:W-:Y:S01]  /*2660*/  @P1 LDGSTS.E.BYPASS.LTC128B.128 [R125+0x7080], [R8.64], !P5 ;  /* 0x07080000087d1fae */ /* 0x0003e2000e901d56 */
[----:B------:R-:W-:-:S03]  /*2670*/  LOP3.LUT P1, RZ, R36, 0x2, RZ, 0xc0, !PT ;  /* 0x0000000224ff7812 */ /* 0x000fc6000782c0ff */
[----:B------:R3:W-:Y:S01]  /*2680*/  @P0 LDGSTS.E.BYPASS.LTC128B.128 [R125+0x6080], [R4.64], !P6 ;  /* 0x06080000047d0fae */ /* 0x0007e2000f101d56 */
[----:B------:R-:W-:-:S03]  /*2690*/  LOP3.LUT R0, R0, 0x1c0, RZ, 0xc0, !PT ;  /* 0x000001c000007812 */ /* 0x000fc600078ec0ff */
[----:B------:R4:W-:Y:S04]  /*26a0*/  @P0 LDGSTS.E.BYPASS.LTC128B.128 [R125+0x7880], [R6.64], !P5 ;  /* 0x07880000067d0fae */ /* 0x0009e8000e901d56 */
[----:B------:R-:W0:Y:S01]  /*26b0*/  LDGDEPBAR ;  /* 0x00000000000079af */ /* 0x000e220000000000 */
[----:B---3--:R-:W-:Y:S02]  /*26c0*/  IMAD.SHL.U32 R4, R18, 0x40, RZ ;  /* 0x0000004012047824 */ /* 0x008fe400078e00ff */
[----:B------:R-:W-:Y:S02]  /*26d0*/  IMAD.SHL.U32 R5, R19, 0x40, RZ ;  /* 0x0000004013057824 */ /* 0x000fe400078e00ff */
[----:B----4-:R-:W-:Y:S01]  /*26e0*/  IMAD.SHL.U32 R7, R15, 0x8, RZ ;  /* 0x000000080f077824 */ /* 0x010fe200078e00ff */
[----:B------:R-:W-:-:S04]  /*26f0*/  DEPBAR.LE SB0, 0x1 ;  /* 0x000080400000791a */ /* 0x000fc80000000000 */
[----:B------:R-:W-:-:S04]  /*2700*/  DEPBAR.LE SB0, 0x0 ;  /* 0x000080000000791a */ /* 0x000fc80000000000 */
[----:B------:R-:W-:Y:S01]  /*2710*/  IMAD.SHL.U32 R6, R14, 0x8, RZ ;  /* 0x000000080e067824 */ /* 0x000fe200078e00ff */
[----:B------:R-:W-:Y:S02]  /*2720*/  LOP3.LUT R4, R4, 0x1c0, RZ, 0xc0, !PT ;  /* 0x000001c004047812 */ /* 0x000fe400078ec0ff */
[----:B------:R-:W-:Y:S02]  /*2730*/  LOP3.LUT R121, R5, 0xfffffe00, RZ, 0xc0, !PT ;  /* 0xfffffe0005797812 */ /* 0x000fe400078ec0ff */
[----:B------:R-:W-:Y:S02]  /*2740*/  LOP3.LUT R7, R0, 0x8, R7, 0xf8, !PT ;  /* 0x0000000800077812 */ /* 0x000fe400078ef807 */
[----:B------:R-:W-:Y:S02]  /*2750*/  LOP3.LUT R5, R4, 0x8, R6, 0xf8, !PT ;  /* 0x0000000804057812 */ /* 0x000fe400078ef806 */
[----:B------:R-:W-:Y:S02]  /*2760*/  SHF.R.U32.HI R0, RZ, 0x3, R0 ;  /* 0x00000003ff007819 */ /* 0x000fe40000011600 */
[----:B------:R-:W-:-:S02]  /*2770*/  SHF.R.U32.HI R4, RZ, 0x3, R4 ;  /* 0x00000003ff047819 */ /* 0x000fc40000011604 */
[----:B------:R-:W-:Y:S02]  /*2780*/  LOP3.LUT R0, R7, R0, RZ, 0x3c, !PT ;  /* 0x0000000007007212 */ /* 0x000fe400078e3cff */
[----:B------:R-:W-:Y:S01]  /*2790*/  LOP3.LUT R120, R5, R4, RZ, 0x3c, !PT ;  /* 0x0000000405787212 */ /* 0x000fe200078e3cff */
[----:B------:R-:W-:Y:S02]  /*27a0*/  IMAD R4, R122, 0x400, R121 ;  /* 0x000004007a047824 */ /* 0x000fe400078e0279 */
[----:B------:R-:W-:Y:S02]  /*27b0*/  IMAD R0, R14, 0x200, R0 ;  /* 0x000002000e007824 */ /* 0x000fe400078e0200 */
[----:B------:R-:W-:Y:S02]  /*27c0*/  IMAD.IADD R4, R120, 0x1, R4 ;  /* 0x0000000178047824 */ /* 0x000fe400078e0204 */
[----:B------:R-:W-:Y:S01]  /*27d0*/  IMAD.SHL.U32 R224, R0, 0x2, RZ ;  /* 0x0000000200e07824 */ /* 0x000fe200078e00ff */
[----:B------:R-:W-:Y:S01]  /*27e0*/  BAR.SYNC.DEFER_BLOCKING 0x0 ;  /* 0x0000000000007b1d */ /* 0x000fe20000010000 */
[----:B------:R-:W-:-:S02]  /*27f0*/  IMAD.SHL.U32 R231, R4, 0x2, RZ ;  /* 0x0000000204e77824 */ /* 0x000fc400078e00ff */
[----:B------:R-:W-:Y:S01]  /*2800*/  IMAD R0, R16, c[0x0][0x208], RZ ;  /* 0x0000820010007a24 */ /* 0x000fe200078e02ff */
[----:B------:R-:W-:Y:S01]  /*2810*/  IADD3 R235, R224, 0x50a0, RZ ;  /* 0x000050a0e0eb7810 */ /* 0x000fe20007ffe0ff */
[--C-:B------:R-:W-:Y:S02]  /*2820*/  IMAD R233, R3, 0x2, R231.reuse ;  /* 0x0000000203e97824 */ /* 0x100fe400078e02e7 */
[----:B------:R-:W-:Y:S02]  /*2830*/  IMAD R0, R243, c[0x0][0x20c], R0 ;  /* 0x00008300f3007a24 */ /* 0x000fe400078e0200 */
[C---:B------:R-:W-:Y:S02]  /*2840*/  IMAD R232, R2.reuse, 0x2, R231 ;  /* 0x0000000202e87824 */ /* 0x040fe400078e02e7 */
[----:B------:R-:W-:Y:S02]  /*2850*/  IMAD R234, R2, 0x2, R233 ;  /* 0x0000000202ea7824 */ /* 0x000fe400078e02e9 */
[----:B------:R-:W-:Y:S01]  /*2860*/  IMAD R236, R3, 0x2, R232 ;  /* 0x0000000203ec7824 */ /* 0x000fe200078e02e8 */
[----:B------:R-:W-:Y:S04]  /*2870*/  LDSM.16.M88.4 R4, [R224+0x5080] ;  /* 0x00508000e004783b */ /* 0x000fe80000000200 */
[----:B--2---:R-:W2:Y:S04]  /*2880*/  LDSM.16.M88.4 R12, [R231+0x8080] ;  /* 0x00808000e70c783b */ /* 0x004ea80000000200 */
[----:B-1----:R-:W1:Y:S04]  /*2890*/  LDSM.16.M88.4 R8, [R231+0xa080] ;  /* 0x00a08000e708783b */ /* 0x002e680000000200 */
[----:B------:R-:W3:Y:S04]  /*28a0*/  LDSM.16.M88.4 R24, [R224+0x5880] ;  /* 0x00588000e018783b */ /* 0x000ee80000000200 */
[----:B------:R-:W4:Y:S01]  /*28b0*/  LDSM.16.M88.4 R32, [R224+0x6080] ;  /* 0x00608000e020783b */ /* 0x000f220000000200 */
[-C--:B--2---:R-:W-:Y:S08]  /*28c0*/  HMMA.16816.F32 R112, R12, R4.reuse, RZ ;  /* 0x000000040c70723c */ /* 0x084ff000000018ff */
[C---:B-1----:R-:W-:Y:S07]  /*28d0*/  HMMA.16816.F32 R68, R8.reuse, R4, RZ ;  /* 0x000000040844723c */ /* 0x042fee00000018ff */
[----:B------:R-:W-:Y:S01]  /*28e0*/  IMAD.WIDE.U32 R4, R243, c[0x0][0x208], RZ ;  /* 0x00008200f3047a25 */ /* 0x000fe200078e00ff */
[----:B------:R-:W-:Y:S03]  /*28f0*/  HMMA.16816.F32 R72, R8, R6, RZ ;  /* 0x000000060848723c */ /* 0x000fe600000018ff */
[----:B------:R-:W-:-:S02]  /*2900*/  IMAD.IADD R5, R5, 0x1, R0 ;  /* 0x0000000105057824 */ /* 0x000fc400078e0200 */
[----:B------:R-:W-:Y:S02]  /*2910*/  IMAD R0, R17, c[0x0][0x218], RZ ;  /* 0x0000860011007a24 */ /* 0x000fe400078e02ff */
[C---:B------:R-:W-:Y:S01]  /*2920*/  IMAD.WIDE.U32 R4, R242.reuse, c[0x0][0x218], R4 ;  /* 0x00008600f2047a25 */ /* 0x040fe200078e0004 */
[C---:B------:R-:W-:Y:S01]  /*2930*/  HMMA.16816.F32 R116, R12.reuse, R6, RZ ;  /* 0x000000060c74723c */ /* 0x040fe200000018ff */
[----:B------:R-:W-:Y:S06]  /*2940*/  LDSM.16.M88.4 R16, [R233+0xa080] ;  /* 0x00a08000e910783b */ /* 0x000fec0000000200 */
[----:B------:R-:W-:Y:S01]  /*2950*/  IMAD R6, R242, c[0x0][0x21c], R0 ;  /* 0x00008700f2067a24 */ /* 0x000fe200078e0200 */
[----:B------:R-:W-:Y:S01]  /*2960*/  IADD3 R0, P0, R4, UR24, RZ ;  /* 0x0000001804007c10 */ /* 0x000fe2000ff1e0ff */
[----:B---3--:R-:W-:Y:S01]  /*2970*/  HMMA.16816.F32 R92, R12, R24, RZ ;  /* 0x000000180c5c723c */ /* 0x008fe200000018ff */
[----:B------:R-:W-:-:S02]  /*2980*/  IADD3 R7, R224, 0x5080, RZ ;  /* 0x00005080e0077810 */ /* 0x000fc40007ffe0ff */
[----:B------:R-:W-:Y:S02]  /*2990*/  IADD3.X R5, R5, UR20, R6, P0, !PT ;  /* 0x0000001405057c10 */ /* 0x000fe400087fe406 */
[C---:B------:R-:W-:Y:S02]  /*29a0*/  LEA R4, P0, R0.reuse, c[0x0][0x1f8], 0x1 ;  /* 0x00007e0000047a11 */ /* 0x040fe400078008ff */
[----:B------:R-:W-:Y:S01]  /*29b0*/  @P1 IADD3 R235, R7, -0x20, RZ ;  /* 0xffffffe007eb1810 */ /* 0x000fe20007ffe0ff */
[C---:B------:R-:W-:Y:S01]  /*29c0*/  HMMA.16816.F32 R60, R8.reuse, R24, RZ ;  /* 0x00000018083c723c */ /* 0x040fe200000018ff */
[----:B------:R-:W-:Y:S01]  /*29d0*/  LEA.HI.X R0, R0, c[0x0][0x1fc], R5, 0x1, P0 ;  /* 0x00007f0000007a11 */ /* 0x000fe200000f0c05 */
[----:B------:R-:W1:Y:S01]  /*29e0*/  SHFL.IDX PT, R20, R4, 0x2, 0x181f ;  /* 0x00581f0004147f89 */ /* 0x000e6200000e0000 */
[C---:B------:R-:W-:Y:S02]  /*29f0*/  IADD3 R241, R235.reuse, 0x800, RZ ;  /* 0x00000800ebf17810 */ /* 0x040fe40007ffe0ff */
[----:B------:R-:W-:Y:S01]  /*2a00*/  IADD3 R240, R235, 0x1000, RZ ;  /* 0x00001000ebf07810 */ /* 0x000fe20007ffe0ff */
[----:B------:R-:W2:Y:S01]  /*2a10*/  SHFL.IDX PT, R7, R4, 0x1, 0x181f ;  /* 0x00381f0004077f89 */ /* 0x000ea200000e0000 */
[----:B------:R-:W-:Y:S01]  /*2a20*/  IMAD.WIDE R24, R129, 0x2, RZ ;  /* 0x0000000281187825 */ /* 0x000fe200078e02ff */
[----:B------:R-:W-:Y:S01]  /*2a30*/  HMMA.16816.F32 R56, R8, R26, RZ ;  /* 0x0000001a0838723c */ /* 0x000fe200000018ff */
[C---:B------:R-:W-:Y:S01]  /*2a40*/  IADD3 R239, R235.reuse, 0x1800, RZ ;  /* 0x00001800ebef7810 */ /* 0x040fe20007ffe0ff */
[----:B------:R3:W5:Y:S01]  /*2a50*/  SHFL.IDX PT, R6, R4, RZ, 0x181f ;  /* 0x00181fff04067589 */ /* 0x00076200000e0000 */
[----:B------:R-:W-:-:S02]  /*2a60*/  IADD3 R238, R235, 0x2000, RZ ;  /* 0x00002000ebee7810 */ /* 0x000fc40007ffe0ff */
[----:B------:R-:W-:Y:S01]  /*2a70*/  IADD3 R237, R235, 0x2800, RZ ;  /* 0x00002800ebed7810 */ /* 0x000fe20007ffe0ff */
[----:B------:R-:W5:Y:S02]  /*2a80*/  SHFL.IDX PT, R21, R0, RZ, 0x181f ;  /* 0x00181fff00157589 */ /* 0x000f6400000e0000 */
[----:B------:R-:W-:Y:S02]  /*2a90*/  HMMA.16816.F32 R104, R12, R26, RZ ;  /* 0x0000001a0c68723c */ /* 0x000fe400000018ff */
[----:B------:R-:W5:Y:S04]  /*2aa0*/  SHFL.IDX PT, R22, R0, 0x1, 0x181f ;  /* 0x00381f0000167f89 */ /* 0x000f6800000e0000 */
[----:B------:R-:W5:Y:S02]  /*2ab0*/  SHFL.IDX PT, R0, R0, 0x2, 0x181f ;  /* 0x00581f0000007f89 */ /* 0x000f6400000e0000 */
[----:B----4-:R-:W-:Y:S01]  /*2ac0*/  HMMA.16816.F32 R48, R8, R32, RZ ;  /* 0x000000200830723c */ /* 0x010fe200000018ff */
[C---:B-1----:R-:W-:Y:S01]  /*2ad0*/  IADD3 R30, P0, R24.reuse, R20, RZ ;  /* 0x00000014181e7210 */ /* 0x042fe20007f1e0ff */
[----:B------:R-:W1:Y:S01]  /*2ae0*/  LDSM.16.M88.4 R44, [R235] ;  /* 0x00000000eb2c783b */ /* 0x000e620000000200 */
[----:B--2---:R-:W-:-:S03]  /*2af0*/  IADD3 R26, P1, R24, R7, RZ ;  /* 0x00000007181a7210 */ /* 0x004fc60007f3e0ff */
[----:B------:R-:W2:Y:S02]  /*2b00*/  LDSM.16.M88.4 R40, [R235+0x800] ;  /* 0x00080000eb28783b */ /* 0x000ea40000000200 */
[----:B------:R-:W-:Y:S01]  /*2b10*/  HMMA.16816.F32 R64, R8, R34, RZ ;  /* 0x000000220840723c */ /* 0x000fe200000018ff */
[----:B---3--:R-:W-:Y:S01]  /*2b20*/  IMAD.WIDE R4, R128, 0x2, RZ ;  /* 0x0000000280047825 */ /* 0x008fe200078e02ff */
[----:B-----5:R-:W-:Y:S01]  /*2b30*/  IADD3 R28, P3, R6, R24, RZ ;  /* 0x00000018061c7210 */ /* 0x020fe20007f7e0ff */
[----:B------:R-:W3:Y:S04]  /*2b40*/  LDSM.16.M88.4 R52, [R235+0x1000] ;  /* 0x00100000eb34783b */ /* 0x000ee80000000200 */
[----:B------:R-:W-:Y:S01]  /*2b50*/  IMAD.X R29, R21, 0x1, R25, P3 ;  /* 0x00000001151d7824 */ /* 0x000fe200018e0619 */
[----:B------:R-:W-:Y:S01]  /*2b60*/  ISETP.GE.AND P3, PT, R129, c[0x0][0x1d4], PT ;  /* 0x0000750081007a0c */ /* 0x000fe20003f66270 */
[----:B------:R-:W-:Y:S01]  /*2b70*/  HMMA.16816.F32 R84, R12, R32, RZ ;  /* 0x000000200c54723c */ /* 0x000fe200000018ff */
[----:B------:R-:W-:-:S02]  /*2b80*/  IMAD.X R27, R25, 0x1, R22, P1 ;  /* 0x00000001191b7824 */ /* 0x000fc400008e0616 */
[----:B------:R-:W-:Y:S01]  /*2b90*/  IMAD.X R31, R25, 0x1, R0, P0 ;  /* 0x00000001191f7824 */ /* 0x000fe200000e0600 */
[----:B------:R-:W-:Y:S02]  /*2ba0*/  IADD3 R24, P0, R6, R4, RZ ;  /* 0x0000000406187210 */ /* 0x000fe40007f1e0ff */
[C---:B------:R-:W-:Y:S02]  /*2bb0*/  IADD3 R6, P1, R4.reuse, R7, RZ ;  /* 0x0000000704067210 */ /* 0x040fe40007f3e0ff */
[----:B------:R-:W-:Y:S01]  /*2bc0*/  HMMA.16816.F32 R100, R12, R34, RZ ;  /* 0x000000220c64723c */ /* 0x000fe200000018ff */
[----:B------:R-:W-:Y:S01]  /*2bd0*/  IMAD.X R25, R21, 0x1, R5, P0 ;  /* 0x0000000115197824 */ /* 0x000fe200000e0605 */
[----:B------:R-:W-:Y:S01]  /*2be0*/  IADD3 R4, P0, R4, R20, RZ ;  /* 0x0000001404047210 */ /* 0x000fe20007f1e0ff */
[----:B------:R-:W-:Y:S01]  /*2bf0*/  IMAD.X R7, R5, 0x1, R22, P1 ;  /* 0x0000000105077824 */ /* 0x000fe200008e0616 */
[----:B------:R-:W-:Y:S01]  /*2c00*/  ISETP.LT.OR P1, PT, R37, 0x1, P3 ;  /* 0x000000012500780c */ /* 0x000fe20001f21670 */
[----:B------:R-:W4:Y:S02]  /*2c10*/  LDSM.16.M88.4 R20, [R233+0x8080] ;  /* 0x00808000e914783b */ /* 0x000f240000000200 */
[----:B------:R-:W-:Y:S01]  /*2c20*/  IMAD.X R5, R5, 0x1, R0, P0 ;  /* 0x0000000105057824 */ /* 0x000fe200000e0600 */
[C---:B------:R-:W-:Y:S01]  /*2c30*/  ISETP.LT.OR P0, PT, R37.reuse, 0x1, P2 ;  /* 0x000000012500780c */ /* 0x040fe20001701670 */
[----:B------:R-:W-:Y:S01]  /*2c40*/  IMAD.MOV.U32 R0, RZ, RZ, 0x40 ;  /* 0x00000040ff007424 */ /* 0x000fe200078e00ff */
[----:B-1----:R-:W-:Y:S07]  /*2c50*/  HMMA.16816.F32 R80, R16, R46, R72 ;  /* 0x0000002e1050723c */ /* 0x002fee0000001848 */
[----:B------:R-:W-:Y:S01]  /*2c60*/  @!PT LDS RZ, [RZ] ;  /* 0x00000000fffff984 */ /* 0x000fe20000000800 */
[----:B------:R-:W-:Y:S01]  /*2c70*/  @!PT LDS RZ, [RZ] ;  /* 0x00000000fffff984 */ /* 0x000fe20000000800 */
[----:B------:R-:W-:Y:S01]  /*2c80*/  @!PT LDS RZ, [RZ] ;  /* 0x00000000fffff984 */ /* 0x000fe20000000800 */
[----:B------:R1:W-:Y:S01]  /*2c90*/  LDGSTS.E.BYPASS.LTC128B.128 [R125+0x2080], [R28.64], !P1 ;  /* 0x020800001c7d7fae */ /* 0x0003e2000c901d56 */
[----:B------:R-:W-:-:S02]  /*2ca0*/  ISETP.LT.OR P1, PT, R37, 0x11, P3 ;  /* 0x000000112500780c */ /* 0x000fc40001f21670 */
[C---:B------:R-:W-:Y:S01]  /*2cb0*/  ISETP.LT.OR P3, PT, R37.reuse, 0x21, P3 ;  /* 0x000000212500780c */ /* 0x040fe20001f61670 */
[----:B------:R5:W-:Y:S01]  /*2cc0*/  LDGSTS.E.BYPASS.LTC128B.128 [R125+0x3880], [R24.64], !P0 ;  /* 0x03880000187d7fae */ /* 0x000be2000c101d56 */
[C---:B------:R-:W-:Y:S02]  /*2cd0*/  ISETP.LT.OR P0, PT, R37.reuse, 0x11, P2 ;  /* 0x000000112500780c */ /* 0x040fe40001701670 */
[----:B------:R-:W-:Y:S01]  /*2ce0*/  ISETP.LT.OR P2, PT, R37, 0x21, P2 ;  /* 0x000000212500780c */ /* 0x000fe20001741670 */
[C---:B--2---:R-:W-:Y:S06]  /*2cf0*/  HMMA.16816.F32 R76, R16.reuse, R42, R56 ;  /* 0x0000002a104c723c */ /* 0x044fec0000001838 */
[----:B------:R5:W-:Y:S01]  /*2d00*/  LDGSTS.E.BYPASS.LTC128B.128 [R125+0x2880], [R26.64], !P1 ;  /* 0x028800001a7d7fae */ /* 0x000be2000c901d56 */
[----:B------:R-:W-:Y:S01]  /*2d10*/  LOP3.LUT P1, RZ, R36, 0x4, RZ, 0xc0, !PT ;  /* 0x0000000424ff7812 */ /* 0x000fe2000782c0ff */
[----:B------:R-:W-:Y:S02]  /*2d20*/  HMMA.16816.F32 R108, R16, R44, R68 ;  /* 0x0000002c106c723c */ /* 0x000fe40000001844 */
[----:B------:R2:W-:Y:S01]  /*2d30*/  LDGSTS.E.BYPASS.LTC128B.128 [R125+0x4080], [R6.64], !P0 ;  /* 0x04080000067d7fae */ /* 0x0005e2000c101d56 */
[----:B------:R-:W-:-:S02]  /*2d40*/  SEL R0, R0, 0xffffffc0, !P1 ;  /* 0xffffffc000007807 */ /* 0x000fc40004800000 */
[----:B------:R-:W-:Y:S01]  /*2d50*/  PLOP3.LUT P0, PT, PT, PT, UP0, 0x80, 0x0 ;  /* 0x000000000000781c */ /* 0x000fe20003f0f008 */
[----:B------:R1:W-:Y:S01]  /*2d60*/  LDGSTS.E.BYPASS.LTC128B.128 [R125+0x3080], [R30.64], !P3 ;  /* 0x030800001e7d7fae */ /* 0x0003e2000d901d56 */
[----:B------:R-:W-:Y:S01]  /*2d70*/  ISETP.GT.AND P3, PT, R131, 0x2f, PT ;  /* 0x0000002f8300780c */ /* 0x000fe20003f64270 */
[----:B------:R-:W-:Y:S01]  /*2d80*/  IMAD.IADD R230, R224, 0x1, R0 ;  /* 0x00000001e0e67824 */ /* 0x000fe200078e0200 */
[C---:B------:R-:W-:Y:S01]  /*2d90*/  HMMA.16816.F32 R96, R16.reuse, R40, R60 ;  /* 0x000000281060723c */ /* 0x040fe2000000183c */
[----:B------:R2:W-:Y:S01]  /*2da0*/  LDGSTS.E.BYPASS.LTC128B.128 [R125+0x4880], [R4.64], !P2 ;  /* 0x04880000047d7fae */ /* 0x0005e2000d101d56 */
[----:B------:R-:W-:Y:S01]  /*2db0*/  IMAD.IADD R229, R0, 0x1, R235 ;  /* 0x0000000100e57824 */ /* 0x000fe200078e02eb */
[----:B------:R-:W-:Y:S02]  /*2dc0*/  LOP3.LUT R0, R120, R121, RZ, 0xfc, !PT ;  /* 0x0000007978007212 */ /* 0x000fe400078efcff */
[----:B------:R-:W-:Y:S03]  /*2dd0*/  LDSM.16.M88.4 R8, [R232+0xa080] ;  /* 0x00a08000e808783b */ /* 0x000fe60000000200 */
[C---:B---3--:R-:W-:Y:S01]  /*2de0*/  HMMA.16816.F32 R88, R16.reuse, R52, R48 ;  /* 0x000000341058723c */ /* 0x048fe20000001830 */
[----:B------:R-:W-:Y:S04]  /*2df0*/  LDSM.16.M88.4 R32, [R230+0x6080] ;  /* 0x00608000e620783b */ /* 0x000fe80000000200 */
[----:B------:R-:W-:Y:S03]  /*2e00*/  LDSM.16.M88.4 R12, [R232+0x8080] ;  /* 0x00808000e80c783b */ /* 0x000fe60000000200 */
[----:B------:R-:W-:Y:S01]  /*2e10*/  HMMA.16816.F32 R72, R16, R54, R64 ;  /* 0x000000361048723c */ /* 0x000fe20000001840 */
[----:B-----5:R-:W3:Y:S04]  /*2e20*/  LDSM.16.M88.4 R24, [R230+0x5880] ;  /* 0x00588000e618783b */ /* 0x020ee80000000200 */
[----:B------:R-:W-:Y:S03]  /*2e30*/  LDSM.16.M88.4 R36, [R229] ;  /* 0x00000000e524783b */ /* 0x000fe60000000200 */
[C---:B----4-:R-:W-:Y:S01]  /*2e40*/  HMMA.16816.F32 R68, R20.reuse, R44, R112 ;  /* 0x0000002c1444723c */ /* 0x050fe20000001870 */
[----:B-1----:R-:W1:Y:S04]  /*2e50*/  LDSM.16.M88.4 R28, [R230+0x5080] ;  /* 0x00508000e61c783b */ /* 0x002e680000000200 */
[----:B--2---:R-:W2:Y:S03]  /*2e60*/  LDSM.16.M88.4 R4, [R234+0xa080] ;  /* 0x00a08000ea04783b */ /* 0x004ea60000000200 */
[C---:B------:R-:W-:Y:S01]  /*2e70*/  HMMA.16816.F32 R56, R20.reuse, R40, R92 ;  /* 0x000000281438723c */ /* 0x040fe2000000185c */
[----:B------:R-:W4:Y:S04]  /*2e80*/  LDSM.16.M88.4 R60, [R229+0x800] ;  /* 0x00080000e53c783b */ /* 0x000f280000000200 */
[----:B------:R-:W5:Y:S03]  /*2e90*/  LDSM.16.M88.4 R64, [R229+0x1000] ;  /* 0x00100000e540783b */ /* 0x000f660000000200 */
[C---:B------:R-:W-:Y:S01]  /*2ea0*/  HMMA.16816.F32 R48, R20.reuse, R52, R84 ;  /* 0x000000341430723c */ /* 0x040fe20000001854 */
[----:B------:R-:W0:Y:S07]  /*2eb0*/  LDGDEPBAR ;  /* 0x00000000000079af */ /* 0x000e2e0000000000 */
[C---:B------:R-:W-:Y:S08]  /*2ec0*/  HMMA.16816.F32 R44, R20.reuse, R46, R116 ;  /* 0x0000002e142c723c */ /* 0x040ff00000001874 */
[C---:B------:R-:W-:Y:S08]  /*2ed0*/  HMMA.16816.F32 R16, R20.reuse, R42, R104 ;  /* 0x0000002a1410723c */ /* 0x040ff00000001868 */
[----:B------:R-:W-:Y:S01]  /*2ee0*/  HMMA.16816.F32 R52, R20, R54, R100 ;  /* 0x000000361434723c */ /* 0x000fe20000001864 */
[----:B------:R-:W2:Y:S07]  /*2ef0*/  LDSM.16.M88.4 R20, [R234+0x8080] ;  /* 0x00808000ea14783b */ /* 0x000eae0000000200 */
[C---:B---3--:R-:W-:Y:S08]  /*2f00*/  HMMA.16816.F32 R84, R8.reuse, R26, R76 ;  /* 0x0000001a0854723c */ /* 0x048ff0000000184c */
[C---:B-1----:R-:W-:Y:S08]  /*2f10*/  HMMA.16816.F32 R40, R8.reuse, R28, R108 ;  /* 0x0000001c0828723c */ /* 0x042ff0000000186c */
[C---:B------:R-:W-:Y:S08]  /*2f20*/  HMMA.16816.F32 R92, R8.reuse, R24, R96 ;  /* 0x00000018085c723c */ /* 0x040ff00000001860 */
[C---:B------:R-:W-:Y:S08]  /*2f30*/  HMMA.16816.F32 R88, R8.reuse, R32, R88 ;  /* 0x000000200858723c */ /* 0x040ff00000001858 */
[C---:B------:R-:W-:Y:S08]  /*2f40*/  HMMA.16816.F32 R80, R8.reuse, R30, R80 ;  /* 0x0000001e0850723c */ /* 0x040ff00000001850 */
[----:B------:R-:W-:Y:S08]  /*2f50*/  HMMA.16816.F32 R76, R8, R34, R72 ;  /* 0x00000022084c723c */ /* 0x000ff00000001848 */
[C---:B------:R-:W-:Y:S08]  /*2f60*/  HMMA.16816.F32 R8, R12.reuse, R28, R68 ;  /* 0x0000001c0c08723c */ /* 0x040ff00000001844 */
[C---:B------:R-:W-:Y:S01]  /*2f70*/  HMMA.16816.F32 R44, R12.reuse, R30, R44 ;  /* 0x0000001e0c2c723c */ /* 0x040fe2000000182c */
[----:B------:R-:W-:Y:S07]  /*2f80*/  LDSM.16.M88.4 R28, [R224+0x6880] ;  /* 0x00688000e01c783b */ /* 0x000fee0000000200 */
[C---:B------:R-:W-:Y:S08]  /*2f90*/  HMMA.16816.F32 R56, R12.reuse, R24, R56 ;  /* 0x000000180c38723c */ /* 0x040ff00000001838 */
[C---:B------:R-:W-:Y:S01]  /*2fa0*/  HMMA.16816.F32 R104, R12.reuse, R26, R16 ;  /* 0x0000001a0c68723c */ /* 0x040fe20000001810 */
[----:B------:R-:W1:Y:S04]  /*2fb0*/  LDSM.16.M88.4 R16, [R231+0xe080] ;  /* 0x00e08000e710783b */ /* 0x000e680000000200 */
[----:B------:R-:W3:Y:S03]  /*2fc0*/  LDSM.16.M88.4 R24, [R224+0x7080] ;  /* 0x00708000e018783b */ /* 0x000ee60000000200 */
[C---:B------:R-:W-:Y:S01]  /*2fd0*/  HMMA.16816.F32 R108, R12.reuse, R32, R48 ;  /* 0x000000200c6c723c */ /* 0x040fe20000001830 */
[----:B------:R-:W-:Y:S07]  /*2fe0*/  LDSM.16.M88.4 R48, [R235+0x1800] ;  /* 0x00180000eb30783b */ /* 0x000fee0000000200 */
[----:B------:R-:W-:Y:S01]  /*2ff0*/  HMMA.16816.F32 R52, R12, R34, R52 ;  /* 0x000000220c34723c */ /* 0x000fe20000001834 */
[----:B------:R-:W1:Y:S07]  /*3000*/  LDSM.16.M88.4 R12, [R224+0x7880] ;  /* 0x00788000e00c783b */ /* 0x000e6e0000000200 */
[C---:B--2---:R-:W-:Y:S08]  /*3010*/  HMMA.16816.F32 R40, R4.reuse, R36, R40 ;  /* 0x000000240428723c */ /* 0x044ff00000001828 */
[C---:B------:R-:W-:Y:S08]  /*3020*/  HMMA.16816.F32 R32, R4.reuse, R38, R80 ;  /* 0x000000260420723c */ /* 0x040ff00000001850 */
[C---:B----4-:R-:W-:Y:S08]  /*3030*/  HMMA.16816.F32 R68, R4.reuse, R60, R92 ;  /* 0x0000003c0444723c */ /* 0x050ff0000000185c */
[C---:B------:R-:W-:Y:S08]  /*3040*/  HMMA.16816.F32 R72, R4.reuse, R62, R84 ;  /* 0x0000003e0448723c */ /* 0x040ff00000001854 */
[----:B-----5:R-:W-:Y:S08]  /*3050*/  HMMA.16816.F32 R100, R4, R64, R88 ;  /* 0x000000400464723c */ /* 0x020ff00000001858 */
[----:B------:R-:W-:Y:S01]  /*3060*/  HMMA.16816.F32 R92, R20, R36, R8 ;  /* 0x00000024145c723c */ /* 0x000fe20000001808 */
[----:B------:R-:W2:Y:S07]  /*3070*/  LDSM.16.M88.4 R8, [R231+0xc080] ;  /* 0x00c08000e708783b */ /* 0x000eae0000000200 */
[----:B------:R-:W-:Y:S01]  /*3080*/  HMMA.16816.F32 R96, R4, R66, R76 ;  /* 0x000000420460723c */ /* 0x000fe2000000184c */
[----:B------:R-:W-:Y:S07]  /*3090*/  LDSM.16.M88.4 R4, [R233+0xe080] ;  /* 0x00e08000e904783b */ /* 0x000fee0000000200 */
[C---:B------:R-:W-:Y:S01]  /*30a0*/  HMMA.16816.F32 R84, R20.reuse, R38, R44 ;  /* 0x000000261454723c */ /* 0x040fe2000000182c */
[----:B------:R-:W4:Y:S07]  /*30b0*/  LDSM.16.M88.4 R44, [R235+0x2000] ;  /* 0x00200000eb2c783b */ /* 0x000f2e0000000200 */
[C---:B------:R-:W-:Y:S01]  /*30c0*/  HMMA.16816.F32 R88, R20.reuse, R60, R56 ;  /* 0x0000003c1458723c */ /* 0x040fe20000001838 */
[----:B------:R-:W5:Y:S07]  /*30d0*/  LDSM.16.M88.4 R56, [R235+0x2800] ;  /* 0x00280000eb38783b */ /* 0x000f6e0000000200 */
[C---:B------:R-:W-:Y:S08]  /*30e0*/  HMMA.16816.F32 R104, R20.reuse, R62, R104 ;  /* 0x0000003e1468723c */ /* 0x040ff00000001868 */
[C---:B------:R-:W-:Y:S08]  /*30f0*/  HMMA.16816.F32 R108, R20.reuse, R64, R108 ;  /* 0x00000040146c723c */ /* 0x040ff0000000186c */
[----:B------:R-:W-:Y:S01]  /*3100*/  HMMA.16816.F32 R80, R20, R66, R52 ;  /* 0x000000421450723c */ /* 0x000fe20000001834 */
[----:B------:R-:W2:Y:S07]  /*3110*/  LDSM.16.M88.4 R20, [R233+0xc080] ;  /* 0x00c08000e914783b */ /* 0x000eae0000000200 */
[C---:B-1----:R-:W-:Y:S08]  /*3120*/  HMMA.16816.F32 R76, R16.reuse, R28, R40 ;  /* 0x0000001c104c723c */ /* 0x042ff00000001828 */
[C---:B------:R-:W-:Y:S08]  /*3130*/  HMMA.16816.F32 R52, R16.reuse, R30, R32 ;  /* 0x0000001e1034723c */ /* 0x040ff00000001820 */
[C---:B---3--:R-:W-:Y:S08]  /*3140*/  HMMA.16816.F32 R36, R16.reuse, R26, R72 ;  /* 0x0000001a1024723c */ /* 0x048ff00000001848 */
[C---:B------:R-:W-:Y:S08]  /*3150*/  HMMA.16816.F32 R40, R16.reuse, R24, R68 ;  /* 0x000000181028723c */ /* 0x040ff00000001844 */
[C---:B------:R-:W-:Y:S08]  /*3160*/  HMMA.16816.F32 R32, R16.reuse, R12, R100 ;  /* 0x0000000c1020723c */ /* 0x040ff00000001864 */
[----:B------:R-:W-:Y:S01]  /*3170*/  HMMA.16816.F32 R64, R16, R14, R96 ;  /* 0x0000000e1040723c */ /* 0x000fe20000001860 */
[----:B------:R-:W-:Y:S07]  /*3180*/  LDSM.16.M88.4 R16, [R232+0xe080] ;  /* 0x00e08000e810783b */ /* 0x000fee0000000200 */
[C---:B--2---:R-:W-:Y:S08]  /*3190*/  HMMA.16816.F32 R72, R8.reuse, R28, R92 ;  /* 0x0000001c0848723c */ /* 0x044ff0000000185c */
[C---:B------:R-:W-:Y:S08]  /*31a0*/  HMMA.16816.F32 R68, R8.reuse, R30, R84 ;  /* 0x0000001e0844723c */ /* 0x040ff00000001854 */
[C---:B------:R-:W-:Y:S08]  /*31b0*/  HMMA.16816.F32 R60, R8.reuse, R24, R88 ;  /* 0x00000018083c723c */ /* 0x040ff00000001858 */
[C---:B------:R-:W-:Y:S08]  /*31c0*/  HMMA.16816.F32 R28, R8.reuse, R26, R104 ;  /* 0x0000001a081c723c */ /* 0x040ff00000001868 */
[C---:B------:R-:W-:Y:S08]  /*31d0*/  HMMA.16816.F32 R24, R8.reuse, R12, R108 ;  /* 0x0000000c0818723c */ /* 0x040ff0000000186c */
[----:B------:R-:W-:Y:S01]  /*31e0*/  HMMA.16816.F32 R80, R8, R14, R80 ;  /* 0x0000000e0850723c */ /* 0x000fe20000001850 */
[----:B------:R-:W-:Y:S04]  /*31f0*/  LDSM.16.M88.4 R12, [R232+0xc080] ;  /* 0x00c08000e80c783b */ /* 0x000fe80000000200 */
[----:B------:R-:W-:Y:S03]  /*3200*/  LDSM.16.M88.4 R8, [R234+0xc080] ;  /* 0x00c08000ea08783b */ /* 0x000fe60000000200 */
[C---:B----4-:R-:W-:Y:S01]  /*3210*/  HMMA.16816.F32 R104, R4.reuse, R46, R36 ;  /* 0x0000002e0468723c */ /* 0x050fe20000001824 */
[----:B------:R-:W1:Y:S07]  /*3220*/  LDSM.16.M88.4 R36, [R230+0x7080] ;  /* 0x00708000e624783b */ /* 0x000e6e0000000200 */
[C---:B------:R-:W-:Y:S01]  /*3230*/  HMMA.16816.F32 R108, R4.reuse, R44, R40 ;  /* 0x0000002c046c723c */ /* 0x040fe20000001828 */
[----:B------:R-:W2:Y:S07]  /*3240*/  LDSM.16.M88.4 R40, [R230+0x6880] ;  /* 0x00688000e628783b */ /* 0x000eae0000000200 */
[C---:B-----5:R-:W-:Y:S01]  /*3250*/  HMMA.16816.F32 R100, R4.reuse, R56, R32 ;  /* 0x000000380464723c */ /* 0x060fe20000001820 */
[----:B------:R-:W3:Y:S07]  /*3260*/  LDSM.16.M88.4 R32, [R230+0x7880] ;  /* 0x00788000e620783b */ /* 0x000eee0000000200 */
[C---:B------:R-:W-:Y:S08]  /*3270*/  HMMA.16816.F32 R112, R4.reuse, R48, R76 ;  /* 0x000000300470723c */ /* 0x040ff0000000184c */
[C---:B------:R-:W-:Y:S08]  /*3280*/  HMMA.16816.F32 R76, R4.reuse, R50, R52 ;  /* 0x00000032044c723c */ /* 0x040ff00000001834 */
[----:B------:R-:W-:Y:S01]  /*3290*/  HMMA.16816.F32 R52, R4, R58, R64 ;  /* 0x0000003a0434723c */ /* 0x000fe20000001840 */
[----:B------:R-:W-:Y:S07]  /*32a0*/  LDSM.16.M88.4 R4, [R236+0xe080] ;  /* 0x00e08000ec04783b */ /* 0x000fee0000000200 */
[C---:B------:R-:W-:Y:S08]  /*32b0*/  HMMA.16816.F32 R96, R20.reuse, R48, R72 ;  /* 0x000000301460723c */ /* 0x040ff00000001848 */
[C---:B------:R-:W-:Y:S08]  /*32c0*/  HMMA.16816.F32 R92, R20.reuse, R50, R68 ;  /* 0x00000032145c723c */ /* 0x040ff00000001844 */
[C---:B------:R-:W-:Y:S08]  /*32d0*/  HMMA.16816.F32 R88, R20.reuse, R44, R60 ;  /* 0x0000002c1458723c */ /* 0x040ff0000000183c */
[C---:B------:R-:W-:Y:S01]  /*32e0*/  HMMA.16816.F32 R84, R20.reuse, R46, R28 ;  /* 0x0000002e1454723c */ /* 0x040fe2000000181c */
[----:B------:R-:W-:Y:S07]  /*32f0*/  LDSM.16.M88.4 R28, [R229+0x1800] ;  /* 0x00180000e51c783b */ /* 0x000fee0000000200 */
[C---:B------:R-:W-:Y:S01]  /*3300*/  HMMA.16816.F32 R60, R20.reuse, R56, R24 ;  /* 0x00000038143c723c */ /* 0x040fe20000001818 */
[----:B------:R-:W4:Y:S07]  /*3310*/  LDSM.16.M88.4 R24, [R229+0x2000] ;  /* 0x00200000e518783b */ /* 0x000f2e0000000200 */
[----:B------:R-:W-:Y:S01]  /*3320*/  HMMA.16816.F32 R56, R20, R58, R80 ;  /* 0x0000003a1438723c */ /* 0x000fe20000001850 */
[----:B------:R-:W5:Y:S01]  /*3330*/  LDSM.16.M88.4 R20, [R229+0x2800] ;  /* 0x00280000e514783b */ /* 0x000f620000000200 */
[----:B------:R-:W-:-:S06]  /*3340*/  DEPBAR.LE SB0, 0x0 ;  /* 0x000080000000791a */ /* 0x000fcc0000000000 */
[C---:B-1----:R-:W-:Y:S08]  /*3350*/  HMMA.16816.F32 R72, R16.reuse, R36, R108 ;  /* 0x000000241048723c */ /* 0x042ff0000000186c */
[C---:B--2---:R-:W-:Y:S08]  /*3360*/  HMMA.16816.F32 R80, R16.reuse, R40, R112 ;  /* 0x000000281050723c */ /* 0x044ff00000001870 */
[C---:B------:R-:W-:Y:S08]  /*3370*/  HMMA.16816.F32 R76, R16.reuse, R42, R76 ;  /* 0x0000002a104c723c */ /* 0x040ff0000000184c */
[----:B---3--:R-:W-:Y:S08]  /*3380*/  HMMA.16816.F32 R52, R16, R34, R52 ;  /* 0x000000221034723c */ /* 0x008ff00000001834 */
[C---:B------:R-:W-:Y:S08]  /*3390*/  HMMA.16816.F32 R48, R12.reuse, R40, R96 ;  /* 0x000000280c30723c */ /* 0x040ff00000001860 */
[----:B------:R-:W-:Y:S08]  /*33a0*/  HMMA.16816.F32 R44, R12, R42, R92 ;  /* 0x0000002a0c2c723c */ /* 0x000ff0000000185c */
[C---:B------:R-:W-:Y:S08]  /*33b0*/  HMMA.16816.F32 R68, R16.reuse, R38, R104 ;  /* 0x000000261044723c */ /* 0x040ff00000001868 */
[----:B------:R-:W-:Y:S08]  /*33c0*/  HMMA.16816.F32 R64, R16, R32, R100 ;  /* 0x000000201040723c */ /* 0x000ff00000001864 */
[C---:B------:R-:W-:Y:S08]  /*33d0*/  HMMA.16816.F32 R40, R12.reuse, R36, R88 ;  /* 0x000000240c28723c */ /* 0x040ff00000001858 */
[C---:B------:R-:W-:Y:S08]  /*33e0*/  HMMA.16816.F32 R36, R12.reuse, R38, R84 ;  /* 0x000000260c24723c */ /* 0x040ff00000001854 */
[C---:B------:R-:W-:Y:S08]  /*33f0*/  HMMA.16816.F32 R16, R12.reuse, R32, R60 ;  /* 0x000000200c10723c */ /* 0x040ff0000000183c */
[----:B------:R-:W-:Y:S08]  /*3400*/  HMMA.16816.F32 R12, R12, R34, R56 ;  /* 0x000000220c0c723c */ /* 0x000ff00000001838 */
[C---:B----4-:R-:W-:Y:S08]  /*3410*/  HMMA.16816.F32 R92, R4.reuse, R24, R72 ;  /* 0x00000018045c723c */ /* 0x050ff00000001848 */
[C---:B-----5:R-:W-:Y:S08]  /*3420*/  HMMA.16816.F32 R72, R4.reuse, R22, R52 ;  /* 0x000000160448723c */ /* 0x060ff00000001834 */
[C---:B------:R-:W-:Y:S08]  /*3430*/  HMMA.16816.F32 R84, R4.reuse, R28, R80 ;  /* 0x0000001c0454723c */ /* 0x040ff00000001850 */
[-C--:B------:R-:W-:Y:S08]  /*3440*/  HMMA.16816.F32 R88, R4, R30.reuse, R76 ;  /* 0x0000001e0458723c */ /* 0x080ff0000000184c */
[----:B------:R-:W-:Y:S08]  /*3450*/  HMMA.16816.F32 R52, R8, R30, R44 ;  /* 0x0000001e0834723c */ /* 0x000ff0000000182c */
[C---:B------:R-:W-:Y:S08]  /*3460*/  HMMA.16816.F32 R80, R4.reuse, R26, R68 ;  /* 0x0000001a0450723c */ /* 0x040ff00000001844 */
[----:B------:R-:W-:Y:S07]  /*3470*/  HMMA.16816.F32 R76, R4, R20, R64 ;  /* 0x00000014044c723c */ /* 0x000fee0000001840 */
[----:B------:R-:W-:Y:S01]  /*3480*/  IADD3 R4, R125, 0x2080, RZ ;  /* 0x000020807d047810 */ /* 0x000fe20007ffe0ff */
[C---:B------:R-:W-:Y:S04]  /*3490*/  HMMA.16816.F32 R44, R8.reuse, R24, R40 ;  /* 0x00000018082c723c */ /* 0x040fe80000001828 */
[----:B------:R1:W-:Y:S04]  /*34a0*/  STL [R1+0x8], R4 ;  /* 0x0000080401007387 */ /* 0x0003e80000100800 */
[C---:B------:R-:W-:Y:S07]  /*34b0*/  HMMA.16816.F32 R40, R8.reuse, R22, R12 ;  /* 0x000000160828723c */ /* 0x040fee000000180c */
[----:B------:R-:W-:Y:S01]  /*34c0*/  SHF.R.S32.HI R12, RZ, 0x1f, R128 ;  /* 0x0000001fff0c7819 */ /* 0x000fe20000011480 */
[C---:B------:R-:W-:Y:S04]  /*34d0*/  HMMA.16816.F32 R56, R8.reuse, R28, R48 ;  /* 0x0000001c0838723c */ /* 0x040fe80000001830 */
[----:B------:R1:W-:Y:S04]  /*34e0*/  STL [R1+0x44], R12 ;  /* 0x0000440c01007387 */ /* 0x0003e80000100800 */
[C---:B------:R-:W-:Y:S08]  /*34f0*/  HMMA.16816.F32 R48, R8.reuse, R26, R36 ;  /* 0x0000001a0830723c */ /* 0x040ff00000001824 */
[----:B------:R-:W-:Y:S01]  /*3500*/  HMMA.16816.F32 R32, R8, R20, R16 ;  /* 0x000000140820723c */ /* 0x000fe20000001810 */
[----:B------:R-:W-:Y:S06]  /*3510*/  BAR.SYNC.DEFER_BLOCKING 0x0 ;  /* 0x0000000000007b1d */ /* 0x000fec0000010000 */
[----:B------:R-:W-:Y:S05]  /*3520*/  @!P0 BRA `(.L_x_1080) ;  /* 0x000003e000008947 */ /* 0x000fea0003800000 */
[----:B-1----:R-:W-:Y:S02]  /*3530*/  IMAD.U32 R4, RZ, RZ, UR21 ;  /* 0x00000015ff047e24 */ /* 0x002fe4000f8e00ff */
        /* <DEDUP_REMOVED lines=30> */
[----:B------:R-:W-:-:S03]  /*3720*/  SHF.L.U64.HI R6, R129, 0x1, R130 ;  /* 0x0000000181067819 */ /* 0x000fc60000010282 */
[----:B------:R-:W-:Y:S04]  /*3730*/  SHFL.IDX PT, R9, R4, 0x2, 0x181f ;  /* 0x00581f0004097f89 */ /* 0x000fe800000e0000 */
[----:B------:R-:W1:Y:S04]  /*3740*/  SHFL.IDX PT, R10, R5, RZ, 0x181f ;  /* 0x00181fff050a7589 */ /* 0x000e6800000e0000 */
[----:B------:R2:W3:Y:S04]  /*3750*/  SHFL.IDX PT, R11, R5, 0x1, 0x181f ;  /* 0x00381f00050b7f89 */ /* 0x0004e800000e0000 */
[----:B------:R-:W4:Y:S04]  /*3760*/  SHFL.IDX PT, R13, R4, RZ, 0x181f ;  /* 0x00181fff040d7589 */ /* 0x000f2800000e0000 */
[----:B------:R5:W3:Y:S01]  /*3770*/  SHFL.IDX PT, R18, R4, 0x1, 0x181f ;  /* 0x00381f0004127f89 */ /* 0x000ae200000e0000 */
[----:B-1----:R-:W-:-:S02]  /*3780*/  IADD3 R14, P2, R10, R15, RZ ;  /* 0x0000000f0a0e7210 */ /* 0x002fc40007f5e0ff */
[----:B--2---:R-:W-:-:S04]  /*3790*/  IADD3 R5, -R19, 0x10, RZ ;  /* 0x0000001013057810 */ /* 0x004fc80007ffe1ff */
[----:B------:R-:W-:Y:S01]  /*37a0*/  LOP3.LUT R5, R5, 0xf, RZ, 0xc0, !PT ;  /* 0x0000000f05057812 */ /* 0x000fe200078ec0ff */
[----:B-----5:R-:W-:-:S03]  /*37b0*/  IMAD.SHL.U32 R4, R128, 0x2, RZ ;  /* 0x0000000280047824 */ /* 0x020fc600078e00ff */
[----:B------:R-:W-:Y:S02]  /*37c0*/  IADD3 R16, P1, P0, R5, R7, R15 ;  /* 0x0000000705107210 */ /* 0x000fe4000783e00f */
[----:B------:R-:W-:Y:S02]  /*37d0*/  LOP3.LUT R5, R8, 0xf, RZ, 0xc0, !PT ;  /* 0x0000000f08057812 */ /* 0x000fe400078ec0ff */
[----:B------:R-:W-:Y:S02]  /*37e0*/  IADD3.X R17, RZ, R9, R6, P1, P0 ;  /* 0x00000009ff117210 */ /* 0x000fe40000fe0406 */
[----:B------:R-:W-:Y:S02]  /*37f0*/  IADD3 R8, P1, P0, R5, R7, R4 ;  /* 0x0000000705087210 */ /* 0x000fe4000783e004 */
        /* <DEDUP_REMOVED lines=8> */
[----:B------:R-:W-:Y:S01]  /*3880*/  IMAD.X R11, R18, 0x1, R6, P0 ;  /* 0x00000001120b7824 */ /* 0x000fe200000e0606 */
        /* <DEDUP_REMOVED lines=8> */
.L_x_1080:
[----:B-1----:R-:W-:Y:S01]  /*3910*/  FMUL.FTZ R4, R52, c[0x0][0x320] ;  /* 0x0000c80034047a20 */ /* 0x002fe20000410000 */
[----:B------:R-:W-:Y:S01]  /*3920*/  SHF.R.S32.HI R7, RZ, 0x1f, R122 ;  /* 0x0000001fff077819 */ /* 0x000fe2000001147a */
        /* <DEDUP_REMOVED lines=13> */
[----:B------:R-:W-:Y:S01]  /*3a00*/  ULOP3.LUT UR21, URZ, UR21, URZ, 0x33, !UPT ;  /* 0x000000153f157292 */ /* 0x000fe2000f8e333f */
[----:B------:R-:W-:Y:S01]  /*3a10*/  PLOP3.LUT P0, PT, PT, PT, UP1, 0x80, 0x0 ;  /* 0x000000000000781c */ /* 0x000fe20003f0f018 */
[----:B-1----:R-:W-:-:S03]  /*3a20*/  FMUL.FTZ R4, R53, c[0x0][0x320] ;  /* 0x0000c80035047a20 */ /* 0x002fc60000410000 */
        /* <DEDUP_REMOVED lines=18> */
[C---:B------:R-:W-:Y:S02]  /*3b50*/  SHF.L.U32 R8, R5.reuse, 0x5, RZ ;  /* 0x0000000505087819 */ /* 0x040fe400000006ff */
[----:B------:R-:W-:Y:S02]  /*3b60*/  LOP3.LUT R9, R5, 0x1ffffffe, RZ, 0xc0, !PT ;  /* 0x1ffffffe05097812 */ /* 0x000fe400078ec0ff */
[----:B------:R-:W-:Y:S02]  /*3b70*/  LOP3.LUT R5, R8, 0xffffffc0, RZ, 0xc0, !PT ;  /* 0xffffffc008057812 */ /* 0x000fe400078ec0ff */
[----:B------:R-:W-:Y:S01]  /*3b80*/  IADD3 R7, R4, -R7, RZ ;  /* 0x8000000704077210 */ /* 0x000fe20007ffe0ff */
[----:B------:R-:W-:Y:S02]  /*3b90*/  IMAD.IADD R6, R6, 0x1, -R9 ;  /* 0x0000000106067824 */ /* 0x000fe400078e0a09 */
[----:B------:R-:W-:-:S02]  /*3ba0*/  IMAD.IADD R5, R5, 0x1, R11 ;  /* 0x0000000105057824 */ /* 0x000fc400078e020b */
[----:B------:R-:W-:Y:S02]  /*3bb0*/  IMAD.SHL.U32 R8, R7, 0x2, RZ ;  /* 0x0000000207087824 */ /* 0x000fe400078e00ff */
[----:B------:R-:W-:Y:S02]  /*3bc0*/  IMAD R12, R6, 0x8, R5 ;  /* 0x00000008060c7824 */ /* 0x000fe400078e0205 */
[----:B------:R-:W-:Y:S01]  /*3bd0*/  FMUL.FTZ R5, R33, c[0x0][0x320] ;  /* 0x0000c80021057a20 */ /* 0x000fe20000410000 */
[----:B------:R-:W-:Y:S01]  /*3be0*/  IADD3 R16, -R8, UR32, RZ ;  /* 0x0000002008107c10 */ /* 0x000fe2000fffe1ff */
[----:B------:R-:W-:Y:S01]  /*3bf0*/  @P1 IMAD.HI.U32 R6, R12, c[0x0][0x2c8], RZ ;  /* 0x0000b2000c061a27 */ /* 0x000fe200078e00ff */
[----:B------:R3:W-:Y:S01]  /*3c00*/  STL [R1+0x38], R12 ;  /* 0x0000380c01007387 */ /* 0x0007e20000100800 */
[----:B------:R5:W1:Y:S02]  /*3c10*/  MUFU.TANH R24, R5 ;  /* 0x0000000500187308 */ /* 0x000a640000002400 */
[----:B------:R-:W-:Y:S01]  /*3c20*/  IMAD.U32 R4, RZ, RZ, UR29 ;  /* 0x0000001dff047e24 */ /* 0x000fe2000f8e00ff */
[----:B------:R-:W-:Y:S01]  /*3c30*/  STL [R1+0x24], R8 ;  /* 0x0000240801007387 */ /* 0x000fe20000100800 */
[----:B------:R-:W-:-:S03]  /*3c40*/  FMUL.FTZ R7, R57, c[0x0][0x320] ;  /* 0x0000c80039077a20 */ /* 0x000fc60000410000 */
[----:B------:R-:W-:Y:S01]  /*3c50*/  IADD3 R4, -R8, 0x1, R4 ;  /* 0x0000000108047810 */ /* 0x000fe20007ffe104 */
[----:B------:R-:W1:Y:S03]  /*3c60*/  MUFU.TANH R17, R7 ;  /* 0x0000000700117308 */ /* 0x000e660000002400 */
[----:B------:R-:W-:-:S04]  /*3c70*/  IADD3 R4, R4, -UR12, RZ ;  /* 0x8000000c04047c10 */ /* 0x000fc8000fffe0ff */
[----:B------:R-:W-:Y:S01]  /*3c80*/  IADD3 R13, R4, c[0x0][0x328], RZ ;  /* 0x0000ca00040d7a10 */ /* 0x000fe20007ffe0ff */
[----:B-----5:R-:W-:Y:S01]  /*3c90*/  FMUL.FTZ R5, R40, c[0x0][0x320] ;  /* 0x0000c80028057a20 */ /* 0x020fe20000410000 */
[----:B------:R-:W-:-:S03]  /*3ca0*/  IADD3 R15, R4, UR21, RZ ;  /* 0x00000015040f7c10 */ /* 0x000fc6000fffe0ff */
        /* <DEDUP_REMOVED lines=9> */
[----:B---3--:R-:W-:-:S05]  /*3d40*/  IMAD.U32 R5, RZ, RZ, UR32 ;  /* 0x00000020ff057e24 */ /* 0x008fca000f8e00ff */
[----:B------:R-:W-:Y:S02]  /*3d50*/  IADD3 R14, -R8, UR8, R5 ;  /* 0x00000008080e7c10 */ /* 0x000fe4000fffe105 */
[----:B------:R-:W-:-:S04]  /*3d60*/  IADD3 R5, R13, R6, RZ ;  /* 0x000000060d057210 */ /* 0x000fc80007ffe0ff */
[----:B------:R-:W-:Y:S01]  /*3d70*/  IMNMX R5, R5, R14, PT ;  /* 0x0000000e05057217 */ /* 0x000fe20003800200 */
[----:B------:R-:W-:Y:S05]  /*3d80*/  @P0 BRA `(.L_x_1081) ;  /* 0x0000015000000947 */ /* 0x000fea0003800000 */
[----:B-12-4-:R-:W-:Y:S01]  /*3d90*/  IMAD.U32 R7, RZ, RZ, UR12 ;  /* 0x0000000cff077e24 */ /* 0x016fe2000f8e00ff */
[----:B------:R-:W-:Y:S04]  /*3da0*/  BSSY B0, `(.L_x_1082) ;  /* 0x000000f000007945 */ /* 0x000fe80003800000 */
[----:B------:R-:W-:-:S04]  /*3db0*/  IADD3 R6, -R7, UR8, R6 ;  /* 0x0000000807067c10 */ /* 0x000fc8000fffe106 */
        /* <DEDUP_REMOVED lines=9> */
.L_x_1083:
[----:B------:R-:W-:-:S04]  /*3e50*/  MOV R7, c[0x0][0x32c] ;  /* 0x0000cb0000077a02 */ /* 0x000fc80000000f00 */
[----:B------:R-:W-:-:S13]  /*3e60*/  ISETP.NE.AND P0, PT, R7, 0x1, PT ;  /* 0x000000010700780c */ /* 0x000fda0003f05270 */
[----:B------:R-:W-:-:S05]  /*3e70*/  @P0 IMAD.HI.U32 R7, R6, c[0x0][0x330], RZ ;  /* 0x0000cc0006070a27 */ /* 0x000fca00078e00ff */
[----:B------:R-:W-:Y:S02]  /*3e80*/  @P0 SHF.R.U32.HI R6, RZ, c[0x0][0x334], R7 ;  /* 0x0000cd00ff060a19 */ /* 0x000fe40000011607 */
.L_x_1084:
[----:B------:R-:W-:Y:S05]  /*3e90*/  BSYNC B0 ;  /* 0x0000000000007941 */ /* 0x000fea0003800000 */
.L_x_1082:
[----:B------:R-:W-:-:S05]  /*3ea0*/  IMAD R6, R6, c[0x0][0x32c], R16 ;  /* 0x0000cb0006067a24 */ /* 0x000fca00078e0210 */
[----:B------:R-:W-:Y:S02]  /*3eb0*/  IADD3 R7, R6, c[0x0][0x32c], RZ ;  /* 0x0000cb0006077a10 */ /* 0x000fe40007ffe0ff */
[----:B------:R-:W-:Y:S02]  /*3ec0*/  IMNMX R4, R4, R6, !PT ;  /* 0x0000000604047217 */ /* 0x000fe40007800200 */
[----:B------:R-:W-:Y:S02]  /*3ed0*/  IMNMX R5, R5, R7, PT ;  /* 0x0000000705057217 */ /* 0x000fe40003800200 */
.L_x_1081:
        /* <DEDUP_REMOVED lines=10> */
[----:B------:R-:W-:Y:S01]  /*3f80*/  ISETP.GT.AND P0, PT, R4, RZ, P0 ;  /* 0x000000ff0400720c */ /* 0x000fe20000704270 */
[----:B------:R-:W-:Y:S01]  /*3f90*/  UISETP.GE.AND UP5, UPT, UR32, 0x19, UPT ;  /* 0x000000192000788c */ /* 0x000fe2000bfa6270 */
[----:B------:R-:W-:Y:S01]  /*3fa0*/  PLOP3.LUT P2, PT, PT, PT, UP3, 0x40, 0x0 ;  /* 0x000000000000781c */ /* 0x000fe20003f4e838 */
[----:B------:R-:W-:Y:S01]  /*3fb0*/  UISETP.GE.AND UP0, UPT, UR32, 0x11, UPT ;  /* 0x000000112000788c */ /* 0x000fe2000bf06270 */
[C---:B------:R-:W-:Y:S01]  /*3fc0*/  ISETP.LT.OR P0, PT, R5.reuse, 0x1, P0 ;  /* 0x000000010500780c */ /* 0x040fe20000701670 */
        /* <DEDUP_REMOVED lines=24> */
[----:B------:R-:W-:Y:S01]  /*4150*/  FMUL.FTZ R8, R46, c[0x0][0x320] ;  /* 0x0000c8002e087a20 */ /* 0x000fe20000410000 */
[----:B------:R-:W-:Y:S01]  /*4160*/  PLOP3.LUT P2, PT, PT, PT, UP0, 0x40, 0x0 ;  /* 0x000000000000781c */ /* 0x000fe20003f4e808 */
[----:B-1----:R-:W-:Y:S01]  /*4170*/  FMUL.FTZ R6, R35, c[0x0][0x320] ;  /* 0x0000c80023067a20 */ /* 0x002fe20000410000 */
[C---:B------:R-:W-:Y:S01]  /*4180*/  ISETP.GT.AND P0, PT, R4.reuse, 0x18, P0 ;  /* 0x000000180400780c */ /* 0x040fe20000704270 */
[----:B------:R-:W-:Y:S01]  /*4190*/  UISETP.GE.AND UP0, UPT, UR32, 0x2a, UPT ;  /* 0x0000002a2000788c */ /* 0x000fe2000bf06270 */
[----:B------:R-:W-:Y:S01]  /*41a0*/  ISETP.GT.AND P2, PT, R4, 0x10, P2 ;  /* 0x000000100400780c */ /* 0x000fe20001744270 */
[----:B------:R1:W4:Y:S01]  /*41b0*/  MUFU.TANH R35, R6 ;  /* 0x0000000600237308 */ /* 0x0003220000002400 */
[----:B------:R-:W-:Y:S01]  /*41c0*/  ISETP.LT.OR P0, PT, R5, 0x19, P0 ;  /* 0x000000190500780c */ /* 0x000fe20000701670 */
[----:B------:R-:W-:Y:S01]  /*41d0*/  FMUL.FTZ R7, R59, c[0x0][0x320] ;  /* 0x0000c8003b077a20 */ /* 0x000fe20000410000 */
[----:B------:R-:W-:Y:S01]  /*41e0*/  ISETP.LT.OR P2, PT, R5, 0x11, P2 ;  /* 0x000000110500780c */ /* 0x000fe20001741670 */
[----:B------:R-:W-:Y:S01]  /*41f0*/  FMUL.FTZ R11, R50, c[0x0][0x320] ;  /* 0x0000c800320b7a20 */ /* 0x000fe20000410000 */
[----:B------:R-:W-:-:S02]  /*4200*/  FSEL R69, R28, -INF , !P0 ;  /* 0xff8000001c457808 */ /* 0x000fc40004000000 */
[----:B------:R-:W-:Y:S01]  /*4210*/  FSEL R64, R30, -INF , !P2 ;  /* 0xff8000001e407808 */ /* 0x000fe20005000000 */
[----:B------:R-:W2:Y:S01]  /*4220*/  MUFU.TANH R33, R10 ;  /* 0x0000000a00217308 */ /* 0x000ea20000002400 */
[----:B------:R-:W-:Y:S02]  /*4230*/  PLOP3.LUT P0, PT, PT, PT, UP2, 0x40, 0x0 ;  /* 0x000000000000781c */ /* 0x000fe40003f0e828 */
[----:B------:R-:W-:Y:S02]  /*4240*/  PLOP3.LUT P2, PT, PT, PT, UP4, 0x40, 0x0 ;  /* 0x000000000000781c */ /* 0x000fe40003f4e848 */
[C---:B------:R-:W-:Y:S02]  /*4250*/  ISETP.GT.AND P0, PT, R4.reuse, 0x21, P0 ;  /* 0x000000210400780c */ /* 0x040fe40000704270 */
[----:B------:R-:W-:Y:S01]  /*4260*/  ISETP.GT.AND P2, PT, R4, 0x19, P2 ;  /* 0x000000190400780c */ /* 0x000fe20001744270 */
[----:B-1----:R-:W-:Y:S01]  /*4270*/  FMUL.FTZ R6, R54, c[0x0][0x320] ;  /* 0x0000c80036067a20 */ /* 0x002fe20000410000 */
[C---:B------:R-:W-:Y:S01]  /*4280*/  ISETP.LT.OR P0, PT, R5.reuse, 0x22, P0 ;  /* 0x000000220500780c */ /* 0x040fe20000701670 */
[----:B------:R-:W1:Y:S01]  /*4290*/  MUFU.TANH R18, R8 ;  /* 0x0000000800127308 */ /* 0x000e620000002400 */
[----:B------:R-:W-:-:S02]  /*42a0*/  ISETP.LT.OR P2, PT, R5, 0x1a, P2 ;  /* 0x0000001a0500780c */ /* 0x000fc40001741670 */
[----:B------:R-:W-:Y:S02]  /*42b0*/  FSEL R252, R24, -INF , !P0 ;  /* 0xff80000018fc7808 */ /* 0x000fe40004000000 */
[----:B------:R-:W-:Y:S02]  /*42c0*/  FSEL R71, R27, -INF , !P2 ;  /* 0xff8000001b477808 */ /* 0x000fe40005000000 */
[----:B------:R-:W-:Y:S01]  /*42d0*/  PLOP3.LUT P2, PT, PT, PT, UP1, 0x40, 0x0 ;  /* 0x000000000000781c */ /* 0x000fe20003f4e818 */
[----:B------:R5:W1:Y:S03]  /*42e0*/  MUFU.TANH R22, R6 ;  /* 0x0000000600167308 */ /* 0x000a660000002400 */
[----:B------:R-:W-:-:S04]  /*42f0*/  ISETP.GT.AND P2, PT, R4, 0x28, P2 ;  /* 0x000000280400780c */ /* 0x000fc80001744270 */
[----:B------:R-:W-:Y:S01]  /*4300*/  ISETP.LT.OR P2, PT, R5, 0x29, P2 ;  /* 0x000000290500780c */ /* 0x000fe20001741670 */
[----:B------:R-:W1:Y:S03]  /*4310*/  MUFU.TANH R17, R7 ;  /* 0x0000000700117308 */ /* 0x000e660000002400 */
[----:B------:R-:W-:Y:S01]  /*4320*/  FSEL R207, R26, -INF , !P2 ;  /* 0xff8000001acf7808 */ /* 0x000fe20005000000 */
[----:B-----5:R-:W-:-:S04]  /*4330*/  FMUL.FTZ R6, R55, c[0x0][0x320] ;  /* 0x0000c80037067a20 */ /* 0x020fc80000410000 */
[----:B------:R-:W1:Y:S08]  /*4340*/  MUFU.TANH R23, R11 ;  /* 0x0000000b00177308 */ /* 0x000e700000002400 */
[----:B------:R5:W1:Y:S02]  /*4350*/  MUFU.TANH R19, R6 ;  /* 0x0000000600137308 */ /* 0x000a640000002400 */
[----:B-----5:R-:W-:Y:S01]  /*4360*/  FMUL.FTZ R6, R42, c[0x0][0x320] ;  /* 0x0000c8002a067a20 */ /* 0x020fe20000410000 */
[----:B------:R-:W-:-:S02]  /*4370*/  FSEL R42, R20, -INF , !P1 ;  /* 0xff800000142a7808 */ /* 0x000fc40004800000 */
[----:B------:R-:W-:-:S03]  /*4380*/  PLOP3.LUT P1, PT, PT, PT, UP6, 0x40, 0x0 ;  /* 0x000000000000781c */ /* 0x000fc60003f2e868 */
[----:B------:R5:W1:Y:S01]  /*4390*/  MUFU.TANH R34, R6 ;  /* 0x0000000600227308 */ /* 0x000a620000002400 */
[----:B------:R-:W-:Y:S01]  /*43a0*/  UISETP.NE.AND UP6, UPT, UR14, URZ, UPT ;  /* 0x0000003f0e00728c */ /* 0x000fe2000bfc5270 */
[----:B------:R-:W-:-:S04]  /*43b0*/  ISETP.GT.AND P1, PT, R4, 0x11, P1 ;  /* 0x000000110400780c */ /* 0x000fc80000f24270 */
[----:B------:R-:W-:Y:S02]  /*43c0*/  ISETP.LT.OR P1, PT, R5, 0x12, P1 ;  /* 0x000000120500780c */ /* 0x000fe40000f21670 */
[----:B------:R-:W1:Y:S01]  /*43d0*/  MUFU.TANH R20, R9 ;  /* 0x0000000900147308 */ /* 0x000e620000002400 */
[----:B------:R-:W-:Y:S01]  /*43e0*/  PLOP3.LUT P0, PT, PT, PT, UP6, 0x40, 0x0 ;  /* 0x000000000000781c */ /* 0x000fe20003f0e868 */
[----:B------:R-:W-:Y:S01]  /*43f0*/  UISETP.NE.AND UP6, UPT, UR33, URZ, UPT ;  /* 0x0000003f2100728c */ /* 0x000fe2000bfc5270 */
[----:B------:R-:W-:Y:S02]  /*4400*/  FSEL R70, R29, -INF , !P1 ;  /* 0xff8000001d467808 */ /* 0x000fe40004800000 */
[----:B------:R-:W-:Y:S01]  /*4410*/  PLOP3.LUT P1, PT, PT, PT, UP3, 0x40, 0x0 ;  /* 0x000000000000781c */ /* 0x000fe20003f2e838 */
[----:B-----5:R-:W5:Y:S03]  /*4420*/  SHFL.IDX PT, R6, R12, 0x1, 0x1c1f ;  /* 0x003c1f000c067f89 */ /* 0x020f6600000e0000 */
[----:B------:R-:W-:-:S04]  /*4430*/  ISETP.GT.AND P1, PT, R4, 0x20, P1 ;  /* 0x000000200400780c */ /* 0x000fc80000f24270 */
[----:B------:R-:W-:-:S04]  /*4440*/  ISETP.LT.OR P1, PT, R5, 0x21, P1 ;  /* 0x000000210500780c */ /* 0x000fc80000f21670 */
[----:B------:R-:W-:Y:S02]  /*4450*/  FSEL R192, R25, -INF , !P1 ;  /* 0xff80000019c07808 */ /* 0x000fe40004800000 */
[----:B------:R-:W-:-:S04]  /*4460*/  PLOP3.LUT P1, PT, PT, PT, UP0, 0x40, 0x0 ;  /* 0x000000000000781c */ /* 0x000fc80003f2e808 */
[----:B------:R-:W-:Y:S01]  /*4470*/  ISETP.GT.AND P1, PT, R4, 0x29, P1 ;  /* 0x000000290400780c */ /* 0x000fe20000f24270 */
[----:B------:R-:W-:-:S03]  /*4480*/  FMUL.FTZ R4, R58, c[0x0][0x320] ;  /* 0x0000c8003a047a20 */ /* 0x000fc60000410000 */
[----:B------:R-:W-:Y:S01]  /*4490*/  ISETP.LT.OR P1, PT, R5, 0x2a, P1 ;  /* 0x0000002a0500780c */ /* 0x000fe20000f21670 */
[----:B------:R1:W1:Y:S03]  /*44a0*/  MUFU.TANH R11, R4 ;  /* 0x00000004000b7308 */ /* 0x0002660000002400 */
[----:B------:R-:W-:Y:S01]  /*44b0*/  FSEL R191, R21, -INF , !P1 ;  /* 0xff80000015bf7808 */ /* 0x000fe20004800000 */
[----:B-----5:R-:W-:-:S05]  /*44c0*/  IMAD.IADD R5, R13, 0x1, R6 ;  /* 0x000000010d057824 */ /* 0x020fca00078e0206 */
[----:B------:R-:W-:Y:S01]  /*44d0*/  IMNMX R5, R5, R14, PT ;  /* 0x0000000e05057217 */ /* 0x000fe20003800200 */
[----:B-1----:R-:W-:Y:S01]  /*44e0*/  IMAD.IADD R4, R15, 0x1, R6 ;  /* 0x000000010f047824 */ /* 0x002fe200078e0206 */
[----:B------:R-:W-:Y:S05]  /*44f0*/  @P0 BRA `(.L_x_1085) ;  /* 0x0000015000000947 */ /* 0x000fea0003800000 */
[----:B--234-:R-:W-:Y:S01]  /*4500*/  IMAD.U32 R7, RZ, RZ, UR12 ;  /* 0x0000000cff077e24 */ /* 0x01cfe2000f8e00ff */
        /* <DEDUP_REMOVED lines=11> */
.L_x_1087:
[----:B------:R-:W-:-:S04]  /*45c0*/  MOV R7, c[0x0][0x32c] ;  /* 0x0000cb0000077a02 */ /* 0x000fc80000000f00 */
[----:B------:R-:W-:-:S13]  /*45d0*/  ISETP.NE.AND P0, PT, R7, 0x1, PT ;  /* 0x000000010700780c */ /* 0x000fda0003f05270 */
[----:B------:R-:W-:-:S05]  /*45e0*/  @P0 IMAD.HI.U32 R7, R6, c[0x0][0x330], RZ ;  /* 0x0000cc0006070a27 */ /* 0x000fca00078e00ff */
[----:B------:R-:W-:Y:S02]  /*45f0*/  @P0 SHF.R.U32.HI R6, RZ, c[0x0][0x334], R7 ;  /* 0x0000cd00ff060a19 */ /* 0x000fe40000011607 */
.L_x_1088:
[----:B------:R-:W-:Y:S05]  /*4600*/  BSYNC B0 ;  /* 0x0000000000007941 */ /* 0x000fea0003800000 */
.L_x_1086:
[----:B------:R-:W-:-:S05]  /*4610*/  IMAD R6, R6, c[0x0][0x32c], R16 ;  /* 0x0000cb0006067a24 */ /* 0x000fca00078e0210 */
[----:B------:R-:W-:Y:S02]  /*4620*/  IADD3 R7, R6, c[0x0][0x32c], RZ ;  /* 0x0000cb0006077a10 */ /* 0x000fe40007ffe0ff */
[----:B------:R-:W-:Y:S02]  /*4630*/  IMNMX R4, R4, R6, !PT ;  /* 0x0000000604047217 */ /* 0x000fe40007800200 */
[----:B------:R-:W-:Y:S02]  /*4640*/  IMNMX R5, R5, R7, PT ;  /* 0x0000000705057217 */ /* 0x000fe40003800200 */
.L_x_1085:
[----:B--234-:R-:W-:Y:S01]  /*4650*/  UP2UR UR32, UPR, URZ, 0x1 ;  /* 0x000000013f207883 */ /* 0x01cfe20008000000 */
        /* <DEDUP_REMOVED lines=34> */
[----:B------:R-:W-:Y:S01]  /*4880*/  ISETP.LT.OR P1, PT, R5, 0x9, P1 ;  /* 0x000000090500780c */ /* 0x000fe20000f21670 */
[----:B------:R-:W3:Y:S01]  /*4890*/  MUFU.TANH R24, R7 ;  /* 0x0000000700187308 */ /* 0x000ee20000002400 */
[----:B------:R-:W-:-:S02]  /*48a0*/  FSEL R41, R19, -INF , !P0 ;  /* 0xff80000013297808 */ /* 0x000fc40004000000 */
        /* <DEDUP_REMOVED lines=8> */
[C---:B------:R-:W-:Y:S01]  /*4930*/  ISETP.GT.AND P0, PT, R4.reuse, 0x18, P0 ;  /* 0x000000180400780c */ /* 0x040fe20000704270 */
[----:B------:R-:W-:Y:S01]  /*4940*/  UP2UR UR32, UPR, URZ, 0x40 ;  /* 0x000000403f207883 */ /* 0x000fe20008000000 */
[C---:B------:R-:W-:Y:S01]  /*4950*/  ISETP.GT.AND P2, PT, R4.reuse, 0x10, P2 ;  /* 0x000000100400780c */ /* 0x040fe20001744270 */
[----:B------:R-:W-:Y:S01]  /*4960*/  UISETP.NE.AND UP6, UPT, UR14, URZ, UPT ;  /* 0x0000003f0e00728c */ /* 0x000fe2000bfc5270 */
[----:B------:R-:W-:-:S02]  /*4970*/  ISETP.GT.AND P1, PT, R4, 0x11, P1 ;  /* 0x000000110400780c */ /* 0x000fc40000f24270 */
[C---:B------:R-:W-:Y:S01]  /*4980*/  ISETP.LT.OR P0, PT, R5.reuse, 0x19, P0 ;  /* 0x000000190500780c */ /* 0x040fe20000701670 */
[----:B------:R-:W1:Y:S01]  /*4990*/  MUFU.TANH R19, R9 ;  /* 0x0000000900137308 */ /* 0x000e620000002400 */
[C---:B------:R-:W-:Y:S02]  /*49a0*/  ISETP.LT.OR P2, PT, R5.reuse, 0x11, P2 ;  /* 0x000000110500780c */ /* 0x040fe40001741670 */
[----:B------:R-:W-:Y:S02]  /*49b0*/  ISETP.LT.OR P1, PT, R5, 0x12, P1 ;  /* 0x000000120500780c */ /* 0x000fe40000f21670 */
[----:B------:R-:W-:Y:S02]  /*49c0*/  FSEL R62, R23, -INF , !P0 ;  /* 0xff800000173e7808 */ /* 0x000fe40004000000 */
[----:B------:R-:W-:Y:S01]  /*49d0*/  FSEL R61, R18, -INF , !P2 ;  /* 0xff800000123d7808 */ /* 0x000fe20005000000 */
[----:B-----5:R-:W-:Y:S01]  /*49e0*/  FMUL.FTZ R6, R76, c[0x0][0x320] ;  /* 0x0000c8004c067a20 */ /* 0x020fe20000410000 */
[----:B------:R-:W-:Y:S01]  /*49f0*/  FSEL R63, R31, -INF , !P1 ;  /* 0xff8000001f3f7808 */ /* 0x000fe20004800000 */
[----:B------:R-:W1:Y:S01]  /*4a00*/  MUFU.TANH R18, R8 ;  /* 0x0000000800127308 */ /* 0x000e620000002400 */
[----:B------:R-:W-:-:S02]  /*4a10*/  PLOP3.LUT P0, PT, PT, PT, UP2, 0x40, 0x0 ;  /* 0x000000000000781c */ /* 0x000fc40003f0e828 */
[----:B------:R-:W-:Y:S02]  /*4a20*/  PLOP3.LUT P2, PT, PT, PT, UP4, 0x40, 0x0 ;  /* 0x000000000000781c */ /* 0x000fe40003f4e848 */
[----:B------:R-:W-:Y:S02]  /*4a30*/  PLOP3.LUT P1, PT, PT, PT, UP3, 0x40, 0x0 ;  /* 0x000000000000781c */ /* 0x000fe40003f2e838 */
[C---:B------:R-:W-:Y:S01]  /*4a40*/  ISETP.GT.AND P0, PT, R4.reuse, 0x21, P0 ;  /* 0x000000210400780c */ /* 0x040fe20000704270 */
[----:B------:R5:W1:Y:S01]  /*4a50*/  MUFU.TANH R26, R6 ;  /* 0x00000006001a7308 */ /* 0x000a620000002400 */
[C---:B------:R-:W-:Y:S02]  /*4a60*/  ISETP.GT.AND P2, PT, R4.reuse, 0x19, P2 ;  /* 0x000000190400780c */ /* 0x040fe40001744270 */
[----:B------:R-:W-:Y:S02]  /*4a70*/  ISETP.GT.AND P1, PT, R4, 0x20, P1 ;  /* 0x000000200400780c */ /* 0x000fe40000f24270 */
[----:B------:R-:W-:-:S02]  /*4a80*/  ISETP.LT.OR P0, PT, R5, 0x22, P0 ;  /* 0x000000220500780c */ /* 0x000fc40000701670 */
[C---:B------:R-:W-:Y:S02]  /*4a90*/  ISETP.LT.OR P2, PT, R5.reuse, 0x1a, P2 ;  /* 0x0000001a0500780c */ /* 0x040fe40001741670 */
[----:B------:R-:W-:Y:S02]  /*4aa0*/  ISETP.LT.OR P1, PT, R5, 0x21, P1 ;  /* 0x000000210500780c */ /* 0x000fe40000f21670 */
[----:B------:R-:W-:Y:S02]  /*4ab0*/  FSEL R189, R35, -INF , !P0 ;  /* 0xff80000023bd7808 */ /* 0x000fe40004000000 */
[----:B------:R-:W-:Y:S02]  /*4ac0*/  FSEL R68, R20, -INF , !P2 ;  /* 0xff80000014447808 */ /* 0x000fe40005000000 */
[----:B------:R-:W-:Y:S01]  /*4ad0*/  FSEL R190, R32, -INF , !P1 ;  /* 0xff80000020be7808 */ /* 0x000fe20004800000 */
[----:B-----5:R-:W-:Y:S01]  /*4ae0*/  FMUL.FTZ R6, R77, c[0x0][0x320] ;  /* 0x0000c8004d067a20 */ /* 0x020fe20000410000 */
[----:B------:R-:W-:Y:S01]  /*4af0*/  PLOP3.LUT P0, PT, PT, PT, UP6, 0x40, 0x0 ;  /* 0x000000000000781c */ /* 0x000fe20003f0e868 */
[----:B------:R-:W-:Y:S01]  /*4b00*/  UISETP.NE.AND UP6, UPT, UR32, URZ, UPT ;  /* 0x0000003f2000728c */ /* 0x000fe2000bfc5270 */
[----:B------:R-:W-:Y:S01]  /*4b10*/  PLOP3.LUT P2, PT, PT, PT, UP1, 0x40, 0x0 ;  /* 0x000000000000781c */ /* 0x000fe20003f4e818 */
[----:B------:R5:W1:Y:S01]  /*4b20*/  MUFU.TANH R29, R6 ;  /* 0x00000006001d7308 */ /* 0x000a620000002400 */
[----:B------:R-:W-:-:S02]  /*4b30*/  PLOP3.LUT P1, PT, PT, PT, UP0, 0x40, 0x0 ;  /* 0x000000000000781c */ /* 0x000fc40003f2e808 */
[C---:B------:R-:W-:Y:S02]  /*4b40*/  ISETP.GT.AND P2, PT, R4.reuse, 0x28, P2 ;  /* 0x000000280400780c */ /* 0x040fe40001744270 */
        /* <DEDUP_REMOVED lines=26> */
.L_x_1091:
[----:B------:R-:W-:-:S04]  /*4cf0*/  MOV R7, c[0x0][0x32c] ;  /* 0x0000cb0000077a02 */ /* 0x000fc80000000f00 */
[----:B------:R-:W-:-:S13]  /*4d00*/  ISETP.NE.AND P0, PT, R7, 0x1, PT ;  /* 0x000000010700780c */ /* 0x000fda0003f05270 */
[----:B------:R-:W-:-:S05]  /*4d10*/  @P0 IMAD.HI.U32 R7, R6, c[0x0][0x330], RZ ;  /* 0x0000cc0006070a27 */ /* 0x000fca00078e00ff */
[----:B------:R-:W-:Y:S02]  /*4d20*/  @P0 SHF.R.U32.HI R6, RZ, c[0x0][0x334], R7 ;  /* 0x0000cd00ff060a19 */ /* 0x000fe40000011607 */
.L_x_1092:
[----:B------:R-:W-:Y:S05]  /*4d30*/  BSYNC B0 ;  /* 0x0000000000007941 */ /* 0x000fea0003800000 */
.L_x_1090:
[----:B------:R-:W-:-:S05]  /*4d40*/  IMAD R6, R6, c[0x0][0x32c], R16 ;  /* 0x0000cb0006067a24 */ /* 0x000fca00078e0210 */
[----:B------:R-:W-:Y:S02]  /*4d50*/  IADD3 R7, R6, c[0x0][0x32c], RZ ;  /* 0x0000cb0006077a10 */ /* 0x000fe40007ffe0ff */
[----:B------:R-:W-:Y:S02]  /*4d60*/  IMNMX R4, R4, R6, !PT ;  /* 0x0000000604047217 */ /* 0x000fe40007800200 */
[----:B------:R-:W-:Y:S02]  /*4d70*/  IMNMX R5, R5, R7, PT ;  /* 0x0000000705057217 */ /* 0x000fe40003800200 */
.L_x_1089:
        /* <DEDUP_REMOVED lines=21> */
[----:B------:R-:W-:Y:S01]  /*4ed0*/  FSEL R55, R28, -INF , !P0 ;  /* 0xff8000001c377808 */ /* 0x000fe20004000000 */
[----:B-1----:R-:W-:Y:S01]  /*4ee0*/  FMUL.FTZ R6, R83, c[0x0][0x320] ;  /* 0x0000c80053067a20 */ /* 0x002fe20000410000 */
[----:B------:R-:W-:Y:S01]  /*4ef0*/  PLOP3.LUT P0, PT, PT, PT, UP1, 0x40, 0x0 ;  /* 0x000000000000781c */ /* 0x000fe20003f0e818 */
[----:B------:R-:W-:Y:S01]  /*4f00*/  UISETP.NE.AND UP1, UPT, UR33, URZ, UPT ;  /* 0x0000003f2100728c */ /* 0x000fe2000bf25270 */
[----:B------:R-:W-:Y:S01]  /*4f10*/  PLOP3.LUT P1, PT, PT, PT, UP2, 0x40, 0x0 ;  /* 0x000000000000781c */ /* 0x000fe20003f2e828 */
[----:B------:R1:W1:Y:S01]  /*4f20*/  MUFU.TANH R53, R6 ;  /* 0x0000000600357308 */ /* 0x0002620000002400 */
[C---:B------:R-:W-:Y:S01]  /*4f30*/  ISETP.GT.AND P0, PT, R4.reuse, 0x9, P0 ;  /* 0x000000090400780c */ /* 0x040fe20000704270 */
[----:B------:R-:W-:Y:S01]  /*4f40*/  UISETP.NE.AND UP2, UPT, UR34, URZ, UPT ;  /* 0x0000003f2200728c */ /* 0x000fe2000bf45270 */
[----:B------:R-:W-:Y:S01]  /*4f50*/  ISETP.GT.AND P2, PT, R4, 0x1, P2 ;  /* 0x000000010400780c */ /* 0x000fe20001744270 */
[----:B---3--:R-:W-:Y:S01]  /*4f60*/  FMUL.FTZ R7, R82, c[0x0][0x320] ;  /* 0x0000c80052077a20 */ /* 0x008fe20000410000 */
[----:B------:R-:W-:Y:S01]  /*4f70*/  ISETP.GT.AND P1, PT, R4, 0x8, P1 ;  /* 0x000000080400780c */ /* 0x000fe20000f24270 */
[----:B------:R-:W-:Y:S01]  /*4f80*/  FMUL.FTZ R9, R75, c[0x0][0x320] ;  /* 0x0000c8004b097a20 */ /* 0x000fe20000410000 */
[C---:B------:R-:W-:Y:S01]  /*4f90*/  ISETP.LT.OR P0, PT, R5.reuse, 0xa, P0 ;  /* 0x0000000a0500780c */ /* 0x040fe20000701670 */
[----:B------:R-:W3:Y:S01]  /*4fa0*/  MUFU.TANH R28, R11 ;  /* 0x0000000b001c7308 */ /* 0x000ee20000002400 */
[----:B------:R-:W-:-:S02]  /*4fb0*/  ISETP.LT.OR P2, PT, R5, 0x2, P2 ;  /* 0x000000020500780c */ /* 0x000fc40001741670 */
[----:B------:R-:W-:Y:S02]  /*4fc0*/  ISETP.LT.OR P1, PT, R5, 0x9, P1 ;  /* 0x000000090500780c */ /* 0x000fe40000f21670 */
[----:B------:R-:W-:Y:S02]  /*4fd0*/  FSEL R56, R19, -INF , !P0 ;  /* 0xff80000013387808 */ /* 0x000fe40004000000 */
[----:B------:R-:W-:Y:S01]  /*4fe0*/  FSEL R54, R27, -INF , !P2 ;  /* 0xff8000001b367808 */ /* 0x000fe20005000000 */
[----:B-1----:R-:W-:Y:S01]  /*4ff0*/  FMUL.FTZ R6, R86, c[0x0][0x320] ;  /* 0x0000c80056067a20 */ /* 0x002fe20000410000 */
[----:B------:R-:W-:Y:S01]  /*5000*/  FSEL R57, R21, -INF , !P1 ;  /* 0xff80000015397808 */ /* 0x000fe20004800000 */
[----:B------:R-:W1:Y:S01]  /*5010*/  MUFU.TANH R48, R8 ;  /* 0x0000000800307308 */ /* 0x000e620000002400 */
[----:B------:R-:W-:Y:S02]  /*5020*/  PLOP3.LUT P0, PT, PT, PT, UP5, 0x40, 0x0 ;  /* 0x000000000000781c */ /* 0x000fe40003f0e858 */
        /* <DEDUP_REMOVED lines=63> */
.L_x_1095:
[----:B------:R-:W-:-:S04]  /*5420*/  MOV R7, c[0x0][0x32c] ;  /* 0x0000cb0000077a02 */ /* 0x000fc80000000f00 */
[----:B------:R-:W-:-:S13]  /*5430*/  ISETP.NE.AND P0, PT, R7, 0x1, PT ;  /* 0x000000010700780c */ /* 0x000fda0003f05270 */
[----:B------:R-:W-:-:S05]  /*5440*/  @P0 IMAD.HI.U32 R7, R6, c[0x0][0x330], RZ ;  /* 0x0000cc0006070a27 */ /* 0x000fca00078e00ff */
[----:B------:R-:W-:Y:S02]  /*5450*/  @P0 SHF.R.U32.HI R6, RZ, c[0x0][0x334], R7 ;  /* 0x0000cd00ff060a19 */ /* 0x000fe40000011607 */
.L_x_1096:
[----:B------:R-:W-:Y:S05]  /*5460*/  BSYNC B0 ;  /* 0x0000000000007941 */ /* 0x000fea0003800000 */
.L_x_1094:
[----:B------:R-:W-:-:S05]  /*5470*/  IMAD R6, R6, c[0x0][0x32c], R16 ;  /* 0x0000cb0006067a24 */ /* 0x000fca00078e0210 */
[----:B------:R-:W-:Y:S02]  /*5480*/  IADD3 R7, R6, c[0x0][0x32c], RZ ;  /* 0x0000cb0006077a10 */ /* 0x000fe40007ffe0ff */
[----:B------:R-:W-:Y:S02]  /*5490*/  IMNMX R4, R4, R6, !PT ;  /* 0x0000000604047217 */ /* 0x000fe40007800200 */
[----:B------:R-:W-:Y:S02]  /*54a0*/  IMNMX R5, R5, R7, PT ;  /* 0x0000000705057217 */ /* 0x000fe40003800200 */
.L_x_1093:
        /* <DEDUP_REMOVED lines=61> */
[C---:B------:R-:W-:Y:S01]  /*5880*/  ISETP.LT.OR P2, PT, R5.reuse, 0xa, P2 ;  /* 0x0000000a0500780c */ /* 0x040fe20001741670 */
[----:B------:R-:W-:Y:S01]  /*5890*/  STL [R1+0x50], R229 ;  /* 0x000050e501007387 */ /* 0x000fe20000100800 */
[----:B------:R-:W-:-:S02]  /*58a0*/  ISETP.LT.OR P1, PT, R5, 0x11, P1 ;  /* 0x000000110500780c */ /* 0x000fc40000f21670 */
[----:B-1----:R-:W-:Y:S01]  /*58b0*/  FMNMX.FTZ R137, R137, R7, !PT ;  /* 0x0000000789897209 */ /* 0x002fe20007810000 */
[----:B------:R-:W-:Y:S01]  /*58c0*/  STL [R1+0x4c], R224 ;  /* 0x00004ce001007387 */ /* 0x000fe20000100800 */
[----:B------:R-:W-:Y:S02]  /*58d0*/  FSEL R49, R49, -INF , !P2 ;  /* 0xff80000031317808 */ /* 0x000fe40005000000 */
[----:B--2---:R-:W-:Y:S01]  /*58e0*/  FMNMX.FTZ R6, R6, R8, !PT ;  /* 0x0000000806067209 */ /* 0x004fe20007810000 */
[----:B------:R-:W1:Y:S01]  /*58f0*/  SHFL.BFLY PT, R7, R137, 0x1, 0x1f ;  /* 0x0c201f0089077f89 */ /* 0x000e6200000e0000 */
[----:B------:R-:W-:Y:S02]  /*5900*/  FMNMX.FTZ R8, R14, R15, !PT ;  /* 0x0000000f0e087209 */ /* 0x000fe40007810000 */
        /* <DEDUP_REMOVED lines=14> */
[----:B------:R-:W-:Y:S01]  /*59f0*/  ISETP.GT.AND P1, PT, R4, 0x28, P1 ;  /* 0x000000280400780c */ /* 0x000fe20000f24270 */
        /* <DEDUP_REMOVED lines=29> */
[----:B------:R1:W2:Y:S01]  /*5bd0*/  MUFU.EX2 R223, R7 ;  /* 0x0000000700df7308 */ /* 0x0002a20000000800 */
[----:B------:R-:W-:Y:S02]  /*5be0*/  FMNMX.FTZ R8, R48, R8, !PT ;  /* 0x0000000830087209 */ /* 0x000fe40007810000 */
[----:B------:R-:W-:Y:S02]  /*5bf0*/  FSEL R51, R51, -INF , !P0 ;  /* 0xff80000033337808 */ /* 0x000fe40004000000 */
[----:B------:R-:W-:Y:S02]  /*5c00*/  PLOP3.LUT P0, PT, PT, PT, UP3, 0x40, 0x0 ;  /* 0x000000000000781c */ /* 0x000fe40003f0e838 */
[----:B------:R-:W-:Y:S02]  /*5c10*/  FMNMX.FTZ R6, R134, R6, !PT ;  /* 0x0000000686067209 */ /* 0x000fe40007810000 */
[----:B------:R-:W-:-:S02]  /*5c20*/  ISETP.GT.AND P0, PT, R4, 0x20, P0 ;  /* 0x000000200400780c */ /* 0x000fc40000704270 */
[----:B------:R-:W-:Y:S02]  /*5c30*/  FMNMX.FTZ R8, R49, R8, !PT ;  /* 0x0000000831087209 */ /* 0x000fe40007810000 */
[----:B------:R-:W-:Y:S02]  /*5c40*/  FMNMX.FTZ R6, R132, R6, !PT ;  /* 0x0000000684067209 */ /* 0x000fe40007810000 */
[----:B------:R-:W-:Y:S01]  /*5c50*/  ISETP.LT.OR P0, PT, R5, 0x21, P0 ;  /* 0x000000210500780c */ /* 0x000fe20000701670 */
[----:B-1----:R-:W-:Y:S01]  /*5c60*/  FFMA.FTZ R7, R42, c[0x0][0x2d0], -R13 ;  /* 0x0000b4002a077a23 */ /* 0x002fe2000001080d */
[----:B------:R-:W-:Y:S02]  /*5c70*/  FMNMX.FTZ R8, R52, R8, !PT ;  /* 0x0000000834087209 */ /* 0x000fe40007810000 */
[----:B------:R-:W-:Y:S01]  /*5c80*/  FMNMX.FTZ R6, R133, R6, !PT ;  /* 0x0000000685067209 */ /* 0x000fe20007810000 */
[----:B------:R1:W-:Y:S01]  /*5c90*/  MUFU.EX2 R222, R7 ;  /* 0x0000000700de7308 */ /* 0x0003e20000000800 */
[----:B------:R-:W-:-:S02]  /*5ca0*/  FSEL R87, R23, -INF , !P0 ;  /* 0xff80000017577808 */ /* 0x000fc40004000000 */
[----:B------:R-:W-:Y:S01]  /*5cb0*/  PLOP3.LUT P2, PT, PT, PT, UP2, 0x40, 0x0 ;  /* 0x000000000000781c */ /* 0x000fe20003f4e828 */
[----:B------:R-:W-:Y:S01]  /*5cc0*/  LDSM.16.MT88.4 R20, [R227+0x2080] ;  /* 0x00208000e314783b */ /* 0x000fe20000004200 */
[----:B------:R-:W-:Y:S02]  /*5cd0*/  PLOP3.LUT P0, PT, PT, PT, UP0, 0x40, 0x0 ;  /* 0x000000000000781c */ /* 0x000fe40003f0e808 */
[----:B------:R-:W-:Y:S02]  /*5ce0*/  FMNMX.FTZ R8, R51, R8, !PT ;  /* 0x0000000833087209 */ /* 0x000fe40007810000 */
[----:B------:R-:W-:Y:S02]  /*5cf0*/  FMNMX.FTZ R6, R138, R6, !PT ;  /* 0x000000068a067209 */ /* 0x000fe40007810000 */
        /* <DEDUP_REMOVED lines=9> */
[----:B------:R-:W3:Y:S01]  /*5d90*/  MUFU.EX2 R220, R7 ;  /* 0x0000000700dc7308 */ /* 0x000ee20000000800 */
[----:B------:R-:W-:Y:S02]  /*5da0*/  FSEL R86, R28, -INF , !P2 ;  /* 0xff8000001c567808 */ /* 0x000fe40005000000 */
[----:B------:R-:W-:-:S02]  /*5db0*/  FMNMX.FTZ R4, R87, R4, !PT ;  /* 0x0000000457047209 */ /* 0x000fc40007810000 */
[----:B------:R-:W-:Y:S01]  /*5dc0*/  ISETP.LT.OR P0, PT, R5, 0x2a, P0 ;  /* 0x0000002a0500780c */ /* 0x000fe20000701670 */
[--C-:B------:R-:W-:Y:S01]  /*5dd0*/  FFMA.FTZ R5, R36, c[0x0][0x2d0], -R12.reuse ;  /* 0x0000b40024057a23 */ /* 0x100fe2000001080c */
[----:B------:R-:W-:Y:S02]  /*5de0*/  FSEL R85, R31, -INF , !P1 ;  /* 0xff8000001f557808 */ /* 0x000fe40004800000 */
[----:B------:R-:W-:Y:S01]  /*5df0*/  FMNMX.FTZ R4, R86, R4, !PT ;  /* 0x0000000456047209 */ /* 0x000fe20007810000 */
[----:B------:R4:W-:Y:S01]  /*5e00*/  MUFU.EX2 R216, R5 ;  /* 0x0000000500d87308 */ /* 0x0009e20000000800 */
[----:B------:R-:W-:Y:S01]  /*5e10*/  FSEL R84, R32, -INF , !P0 ;  /* 0xff80000020547808 */ /* 0x000fe20004000000 */
[----:B------:R-:W-:Y:S01]  /*5e20*/  LDSM.16.MT88.4 R28, [R226+0x2080] ;  /* 0x00208000e21c783b */ /* 0x000fe20000004200 */
[----:B------:R-:W-:Y:S01]  /*5e30*/  FMNMX.FTZ R0, R85, R4, !PT ;  /* 0x0000000455007209 */ /* 0x000fe20007810000 */
[----:B------:R-:W-:Y:S02]  /*5e40*/  FFMA.FTZ R4, R37, c[0x0][0x2d0], -R12 ;  /* 0x0000b40025047a23 */ /* 0x000fe4000001080c */
[----:B------:R-:W-:Y:S01]  /*5e50*/  LDSM.16.MT88.4 R32, [R225+0x2080] ;  /* 0x00208000e120783b */ /* 0x000fe20000004200 */
[----:B------:R-:W-:Y:S01]  /*5e60*/  FMNMX.FTZ R0, R84, R0, !PT ;  /* 0x0000000054007209 */ /* 0x000fe20007810000 */
[----:B------:R4:W4:Y:S01]  /*5e70*/  MUFU.EX2 R219, R4 ;  /* 0x0000000400db7308 */ /* 0x0009220000000800 */
[----:B-1----:R-:W-:-:S02]  /*5e80*/  FMNMX.FTZ R3, R6, R8, !PT ;  /* 0x0000000806037209 */ /* 0x002fc40007810000 */
[----:B--2---:R-:W-:Y:S02]  /*5e90*/  F2FP.PACK_AB R8, R223, R221 ;  /* 0x000000dddf08723e */ /* 0x004fe400000000ff */
[----:B---3--:R-:W-:Y:S01]  /*5ea0*/  F2FP.PACK_AB R10, R220, R222 ;  /* 0x000000dedc0a723e */ /* 0x008fe200000000ff */
[----:B------:R-:W1:Y:S04]  /*5eb0*/  SHFL.BFLY PT, R135, R3, 0x1, 0x1f ;  /* 0x0c201f0003877f89 */ /* 0x000e6800000e0000 */
[----:B----4-:R-:W2:Y:S01]  /*5ec0*/  SHFL.BFLY PT, R5, R0, 0x2, 0x1f ;  /* 0x0c401f0000057f89 */ /* 0x010ea200000e0000 */
[----:B------:R-:W-:Y:S01]  /*5ed0*/  FFMA.FTZ R4, R39, c[0x0][0x2d0], -R12 ;  /* 0x0000b40027047a23 */ /* 0x000fe2000001080c */
[----:B------:R-:W-:Y:S02]  /*5ee0*/  F2FP.PACK_AB R9, R219, R216 ;  /* 0x000000d8db09723e */ /* 0x000fe400000000ff */
[----:B------:R-:W-:Y:S01]  /*5ef0*/  LDSM.16.MT88.4 R36, [R226+0x3880] ;  /* 0x00388000e224783b */ /* 0x000fe20000004200 */
[----:B------:R-:W3:Y:S01]  /*5f00*/  MUFU.EX2 R210, R4 ;  /* 0x0000000400d27308 */ /* 0x000ee20000000800 */
[----:B-1----:R-:W-:-:S02]  /*5f10*/  FMNMX.FTZ R135, R3, R135, !PT ;  /* 0x0000008703877209 */ /* 0x002fc40007810000 */
[----:B--2---:R-:W-:-:S03]  /*5f20*/  FMNMX.FTZ R0, R0, R5, !PT ;  /* 0x0000000500007209 */ /* 0x004fc60007810000 */
[C---:B------:R-:W-:Y:S01]  /*5f30*/  FMUL.FTZ R2, R135.reuse, c[0x0][0x2d0] ;  /* 0x0000b40087027a20 */ /* 0x040fe20000410000 */
[----:B------:R-:W-:Y:S02]  /*5f40*/  FSETP.NEU.FTZ.AND P0, PT, R135, -INF , PT ;  /* 0xff8000008700780b */ /* 0x000fe40003f1d000 */
[----:B---3--:R-:W-:Y:S01]  /*5f50*/  F2FP.PACK_AB R11, R238, R210 ;  /* 0x000000d2ee0b723e */ /* 0x008fe200000000ff */
        /* <DEDUP_REMOVED lines=11> */
[----:B-1----:R-:W-:-:S07]  /*6010*/  FMNMX.FTZ R3, R4, R0, !PT ;  /* 0x0000000004037209 */ /* 0x002fce0007810000 */
[C---:B------:R-:W-:Y:S01]  /*6020*/  HMMA.16816.F32 R168, R8.reuse, R36, RZ ;  /* 0x0000002408a8723c */ /* 0x040fe200000018ff */
[--C-:B------:R-:W-:Y:S01]  /*6030*/  FFMA.FTZ R0, R57, c[0x0][0x2d0], -R2.reuse ;  /* 0x0000b40039007a23 */ /* 0x100fe20000010802 */
[C---:B------:R-:W-:Y:S01]  /*6040*/  FSETP.NEU.FTZ.AND P0, PT, R3.reuse, -INF , PT ;  /* 0xff8000000300780b */ /* 0x040fe20003f1d000 */
[----:B------:R-:W-:Y:S02]  /*6050*/  FFMA.FTZ R4, R56, c[0x0][0x2d0], -R2 ;  /* 0x0000b40038047a23 */ /* 0x000fe40000010802 */
[----:B------:R1:W-:Y:S03]  /*6060*/  MUFU.EX2 R196, R0 ;  /* 0x0000000000c47308 */ /* 0x0003e60000000800 */
[C---:B------:R-:W-:Y:S05]  /*6070*/  HMMA.16816.F32 R164, R8.reuse, R40, RZ ;  /* 0x0000002808a4723c */ /* 0x040fea00000018ff */
[----:B------:R-:W2:Y:S03]  /*6080*/  MUFU.EX2 R237, R4 ;  /* 0x0000000400ed7308 */ /* 0x000ea60000000800 */
[----:B------:R-:W-:Y:S01]  /*6090*/  HMMA.16816.F32 R160, R8, R44, RZ ;  /* 0x0000002c08a0723c */ /* 0x000fe200000018ff */
[----:B-1----:R-:W-:-:S07]  /*60a0*/  FMUL.FTZ R0, R3, c[0x0][0x2d0] ;  /* 0x0000b40003007a20 */ /* 0x002fce0000410000 */
[----:B------:R-:W-:Y:S01]  /*60b0*/  HMMA.16816.F32 R156, R8, R34, RZ ;  /* 0x00000022089c723c */ /* 0x000fe200000018ff */
[----:B------:R-:W-:Y:S02]  /*60c0*/  FSEL R0, R0, RZ, P0 ;  /* 0x000000ff00007208 */ /* 0x000fe40000000000 */
[----:B--2---:R-:W-:-:S03]  /*60d0*/  F2FP.PACK_AB R6, R237, R196 ;  /* 0x000000c4ed06723e */ /* 0x004fc600000000ff */
[--C-:B------:R-:W-:Y:S02]  /*60e0*/  FFMA.FTZ R4, R14, c[0x0][0x2d0], -R0.reuse ;  /* 0x0000b4000e047a23 */ /* 0x100fe40000010800 */
[C---:B------:R-:W-:Y:S01]  /*60f0*/  HMMA.16816.F32 R152, R8.reuse, R30, RZ ;  /* 0x0000001e0898723c */ /* 0x040fe200000018ff */
[----:B------:R-:W-:Y:S01]  /*6100*/  IMAD.MOV.U32 R14, RZ, RZ, R65 ;  /* 0x000000ffff0e7224 */ /* 0x000fe200078e0041 */
[----:B------:R1:W-:Y:S06]  /*6110*/  MUFU.EX2 R234, R4 ;  /* 0x0000000400ea7308 */ /* 0x0003ec0000000800 */
[C---:B------:R-:W-:Y:S08]  /*6120*/  HMMA.16816.F32 R148, R8.reuse, R26, RZ ;  /* 0x0000001a0894723c */ /* 0x040ff000000018ff */
[----:B------:R-:W-:Y:S01]  /*6130*/  HMMA.16816.F32 R140, R8, R22, RZ ;  /* 0x00000016088c723c */ /* 0x000fe200000018ff */
[----:B-1----:R-:W-:-:S04]  /*6140*/  FFMA.FTZ R4, R15, c[0x0][0x2d0], -R0 ;  /* 0x0000b4000f047a23 */ /* 0x002fc80000010800 */
[----:B------:R1:W2:Y:S03]  /*6150*/  MUFU.EX2 R231, R4 ;  /* 0x0000000400e77308 */ /* 0x0002a60000000800 */
[C---:B------:R-:W-:Y:S08]  /*6160*/  HMMA.16816.F32 R128, R8.reuse, R18, RZ ;  /* 0x000000120880723c */ /* 0x040ff000000018ff */
[----:B------:R-:W-:Y:S01]  /*6170*/  HMMA.16816.F32 R124, R8, R38, RZ ;  /* 0x00000026087c723c */ /* 0x000fe200000018ff */
[----:B-1----:R-:W-:-:S07]  /*6180*/  FFMA.FTZ R4, R48, c[0x0][0x2d0], -R0 ;  /* 0x0000b40030047a23 */ /* 0x002fce0000010800 */
[C---:B------:R-:W-:Y:S01]  /*6190*/  HMMA.16816.F32 R120, R8.reuse, R42, RZ ;  /* 0x0000002a0878723c */ /* 0x040fe200000018ff */
[----:B--2---:R-:W-:Y:S01]  /*61a0*/  F2FP.PACK_AB R5, R231, R234 ;  /* 0x000000eae705723e */ /* 0x004fe200000000ff */
[----:B------:R1:W-:Y:S06]  /*61b0*/  MUFU.EX2 R218, R4 ;  /* 0x0000000400da7308 */ /* 0x0003ec0000000800 */
[----:B------:R-:W-:Y:S07]  /*61c0*/  HMMA.16816.F32 R112, R8, R46, RZ ;  /* 0x0000002e0870723c */ /* 0x000fee00000018ff */
[----:B------:R-:W-:-:S04]  /*61d0*/  FFMA.FTZ R8, R64, c[0x0][0x2d0], -R13 ;  /* 0x0000b40040087a23 */ /* 0x000fc8000001080d */
[----:B------:R2:W-:Y:S01]  /*61e0*/  MUFU.EX2 R236, R8 ;  /* 0x0000000800ec7308 */ /* 0x0005e20000000800 */
[----:B-1----:R-:W-:-:S07]  /*61f0*/  FFMA.FTZ R4, R49, c[0x0][0x2d0], -R0 ;  /* 0x0000b40031047a23 */ /* 0x002fce0000010800 */
[----:B------:R1:W3:Y:S01]  /*6200*/  MUFU.EX2 R198, R4 ;  /* 0x0000000400c67308 */ /* 0x0002e20000000800 */
[----:B--2---:R-:W-:-:S07]  /*6210*/  FFMA.FTZ R8, R70, c[0x0][0x2d0], -R13 ;  /* 0x0000b40046087a23 */ /* 0x004fce000001080d */
[----:B------:R2:W-:Y:S01]  /*6220*/  MUFU.EX2 R232, R8 ;  /* 0x0000000800e87308 */ /* 0x0005e20000000800 */
[----:B-1----:R-:W-:Y:S02]  /*6230*/  F2FP.PACK_AB R4, R14, R217 ;  /* 0x000000d90e04723e */ /* 0x002fe400000000ff */
[----:B---3--:R-:W-:-:S07]  /*6240*/  F2FP.PACK_AB R7, R198, R218 ;  /* 0x000000dac607723e */ /* 0x008fce00000000ff */
[----:B------:R-:W-:Y:S01]  /*6250*/  HMMA.16816.F32 R64, R4, R32, RZ ;  /* 0x000000200440723c */ /* 0x000fe200000018ff */
[----:B--2---:R-:W-:-:S04]  /*6260*/  FFMA.FTZ R8, R69, c[0x0][0x2d0], -R13 ;  /* 0x0000b40045087a23 */ /* 0x004fc8000001080d */
[----:B------:R1:W-:Y:S03]  /*6270*/  MUFU.EX2 R224, R8 ;  /* 0x0000000800e07308 */ /* 0x0003e60000000800 */
[C---:B------:R-:W-:Y:S01]  /*6280*/  HMMA.16816.F32 R116, R4.reuse, R34, RZ ;  /* 0x000000220474723c */ /* 0x040fe200000018ff */
[----:B------:R-:W2:Y:S07]  /*6290*/  LDSM.16.MT88.4 R32, [R225+0x2880] ;  /* 0x00288000e120783b */ /* 0x000eae0000004200 */
[----:B------:R-:W-:Y:S01]  /*62a0*/  HMMA.16816.F32 R92, R4, R24, RZ ;  /* 0x00000018045c723c */ /* 0x000fe200000018ff */
[----:B-1----:R-:W-:-:S07]  /*62b0*/  FFMA.FTZ R8, R71, c[0x0][0x2d0], -R13 ;  /* 0x0000b40047087a23 */ /* 0x002fce000001080d */
[C---:B------:R-:W-:Y:S01]  /*62c0*/  HMMA.16816.F32 R100, R4.reuse, R26, RZ ;  /* 0x0000001a0464723c */ /* 0x040fe200000018ff */
[----:B------:R-:W-:Y:S01]  /*62d0*/  LDSM.16.MT88.4 R24, [R226+0x2880] ;  /* 0x00288000e218783b */ /* 0x000fe20000004200 */
[----:B------:R1:W3:Y:S06]  /*62e0*/  MUFU.EX2 R197, R8 ;  /* 0x0000000800c57308 */ /* 0x0002ec0000000800 */
[C---:B------:R-:W-:Y:S08]  /*62f0*/  HMMA.16816.F32 R88, R4.reuse, R18, RZ ;  /* 0x000000120458723c */ /* 0x040ff000000018ff */
[----:B------:R-:W-:Y:S01]  /*6300*/  HMMA.16816.F32 R80, R4, R20, RZ ;  /* 0x000000140450723c */ /* 0x000fe200000018ff */
[----:B-1----:R-:W-:Y:S01]  /*6310*/  FFMA.FTZ R8, R61, c[0x0][0x2d0], -R12 ;  /* 0x0000b4003d087a23 */ /* 0x002fe2000001080c */
[----:B---3--:R-:W-:-:S03]  /*6320*/  F2FP.PACK_AB R10, R197, R224 ;  /* 0x000000e0c50a723e */ /* 0x008fc600000000ff */
[----:B------:R1:W-:Y:S03]  /*6330*/  MUFU.EX2 R235, R8 ;  /* 0x0000000800eb7308 */ /* 0x0003e60000000800 */
[C---:B------:R-:W-:Y:S08]  /*6340*/  HMMA.16816.F32 R104, R4.reuse, R28, RZ ;  /* 0x0000001c0468723c */ /* 0x040ff000000018ff */
[----:B------:R-:W-:Y:S01]  /*6350*/  HMMA.16816.F32 R108, R4, R30, RZ ;  /* 0x0000001e046c723c */ /* 0x000fe200000018ff */
[----:B------:R-:W-:Y:S01]  /*6360*/  LDSM.16.MT88.4 R28, [R225+0x4080] ;  /* 0x00408000e11c783b */ /* 0x000fe20000004200 */
[----:B-1----:R-:W-:-:S06]  /*6370*/  FFMA.FTZ R8, R63, c[0x0][0x2d0], -R12 ;  /* 0x0000b4003f087a23 */ /* 0x002fcc000001080c */
[C---:B------:R-:W-:Y:S01]  /*6380*/  HMMA.16816.F32 R76, R4.reuse, R38, RZ ;  /* 0x00000026044c723c */ /* 0x040fe200000018ff */
[----:B------:R1:W3:Y:S07]  /*6390*/  MUFU.EX2 R230, R8 ;  /* 0x0000000800e67308 */ /* 0x0002ee0000000800 */
[----:B------:R-:W-:Y:S01]  /*63a0*/  HMMA.16816.F32 R96, R4, R22, RZ ;  /* 0x000000160460723c */ /* 0x000fe200000018ff */
[----:B------:R-:W-:Y:S01]  /*63b0*/  LDSM.16.MT88.4 R20, [R228+0x2880] ;  /* 0x00288000e414783b */ /* 0x000fe20000004200 */
[----:B-1----:R-:W-:Y:S01]  /*63c0*/  FFMA.FTZ R8, R62, c[0x0][0x2d0], -R12 ;  /* 0x0000b4003e087a23 */ /* 0x002fe2000001080c */
[----:B---3--:R-:W-:-:S03]  /*63d0*/  F2FP.PACK_AB R9, R230, R235 ;  /* 0x000000ebe609723e */ /* 0x008fc600000000ff */
[----:B------:R1:W-:Y:S02]  /*63e0*/  MUFU.EX2 R208, R8 ;  /* 0x0000000800d07308 */ /* 0x0003e40000000800 */
[----:B-1----:R-:W-:Y:S02]  /*63f0*/  FFMA.FTZ R8, R68, c[0x0][0x2d0], -R12 ;  /* 0x0000b40044087a23 */ /* 0x002fe4000001080c */
[----:B------:R-:W-:Y:S01]  /*6400*/  HMMA.16816.F32 R68, R4, R16, RZ ;  /* 0x000000100444723c */ /* 0x000fe200000018ff */
[----:B------:R-:W1:Y:S03]  /*6410*/  LDSM.16.MT88.4 R16, [R227+0x2880] ;  /* 0x00288000e310783b */ /* 0x000e660000004200 */
[----:B------:R3:W4:Y:S02]  /*6420*/  MUFU.EX2 R209, R8 ;  /* 0x0000000800d17308 */ /* 0x0007240000000800 */
[----:B---3--:R-:W-:Y:S01]  /*6430*/  FFMA.FTZ R8, R58, c[0x0][0x2d0], -R2 ;  /* 0x0000b4003a087a23 */ /* 0x008fe20000010802 */
[----:B----4-:R-:W-:-:S05]  /*6440*/  F2FP.PACK_AB R11, R209, R208 ;  /* 0x000000d0d10b723e */ /* 0x010fca00000000ff */
[----:B------:R3:W-:Y:S02]  /*6450*/  MUFU.EX2 R233, R8 ;  /* 0x0000000800e97308 */ /* 0x0007e40000000800 */
[--C-:B---3--:R-:W-:Y:S02]  /*6460*/  FFMA.FTZ R8, R60, c[0x0][0x2d0], -R2.reuse ;  /* 0x0000b4003c087a23 */ /* 0x108fe40000010802 */
[----:B------:R-:W-:Y:S01]  /*6470*/  HMMA.16816.F32 R60, R4, R36, RZ ;  /* 0x00000024043c723c */ /* 0x000fe200000018ff */
[----:B------:R-:W3:Y:S03]  /*6480*/  LDSM.16.MT88.4 R36, [R226+0x4080] ;  /* 0x00408000e224783b */ /* 0x000ee60000004200 */
[----:B------:R4:W1:Y:S02]  /*6490*/  MUFU.EX2 R229, R8 ;  /* 0x0000000800e57308 */ /* 0x0008640000000800 */
[----:B----4-:R-:W-:-:S02]  /*64a0*/  FFMA.FTZ R8, R59, c[0x0][0x2d0], -R2 ;  /* 0x0000b4003b087a23 */ /* 0x010fc40000010802 */
[C---:B------:R-:W-:Y:S04]  /*64b0*/  HMMA.16816.F32 R56, R4.reuse, R40, RZ ;  /* 0x000000280438723c */ /* 0x040fe800000018ff */
[----:B------:R4:W-:Y:S02]  /*64c0*/  MUFU.EX2 R199, R8 ;  /* 0x0000000800c77308 */ /* 0x0009e40000000800 */
[----:B----4-:R-:W-:Y:S02]  /*64d0*/  FFMA.FTZ R8, R72, c[0x0][0x2d0], -R2 ;  /* 0x0000b40048087a23 */ /* 0x010fe40000010802 */
[----:B------:R-:W-:Y:S01]  /*64e0*/  HMMA.16816.F32 R72, R4, R42, RZ ;  /* 0x0000002a0448723c */ /* 0x000fe200000018ff */
[----:B------:R-:W4:Y:S03]  /*64f0*/  LDSM.16.MT88.4 R40, [R228+0x4080] ;  /* 0x00408000e428783b */ /* 0x000f260000004200 */
        /* <DEDUP_REMOVED lines=12> */
[----:B------:R-:W-:Y:S02]  /*65c0*/  F2FP.PACK_AB R4, R229, R233 ;  /* 0x000000e9e504723e */ /* 0x000fe400000000ff */
[----:B------:R-:W-:Y:S02]  /*65d0*/  F2FP.PACK_AB R6, R211, R199 ;  /* 0x000000c7d306723e */ /* 0x000fe400000000ff */
[----:B------:R-:W-:-:S02]  /*65e0*/  F2FP.PACK_AB R5, R206, R15 ;  /* 0x0000000fce05723e */ /* 0x000fc400000000ff */
[----:B--2---:R-:W-:Y:S02]  /*65f0*/  F2FP.PACK_AB R8, R232, R236 ;  /* 0x000000ece808723e */ /* 0x004fe400000000ff */
[----:B------:R-:W-:-:S05]  /*6600*/  F2FP.PACK_AB R7, R204, R205 ;  /* 0x000000cdcc07723e */ /* 0x000fca00000000ff */
[-C--:B------:R-:W-:Y:S08]  /*6610*/  HMMA.16816.F32 R144, R8, R32.reuse, R144 ;  /* 0x000000200890723c */ /* 0x080ff00000001890 */
[C---:B------:R-:W-:Y:S07]  /*6620*/  HMMA.16816.F32 R64, R4.reuse, R32, R64 ;  /* 0x000000200440723c */ /* 0x040fee0000001840 */
[----:B------:R-:W-:Y:S01]  /*6630*/  MOV R33, R192 ;  /* 0x000000c000217202 */ /* 0x000fe20000000f00 */
[----:B------:R-:W-:Y:S01]  /*6640*/  HMMA.16816.F32 R80, R4, R16, R80 ;  /* 0x000000100450723c */ /* 0x000fe20000001850 */
[----:B------:R-:W-:-:S07]  /*6650*/  IMAD.MOV.U32 R32, RZ, RZ, R219 ;  /* 0x000000ffff207224 */ /* 0x000fce00078e00db */
[C---:B------:R-:W-:Y:S08]  /*6660*/  HMMA.16816.F32 R192, R8.reuse, R24, R184 ;  /* 0x0000001808c0723c */ /* 0x040ff000000018b8 */
[C---:B------:R-:W-:Y:S07]  /*6670*/  HMMA.16816.F32 R212, R8.reuse, R16, R176 ;  /* 0x0000001008d4723c */ /* 0x040fee00000018b0 */
[----:B------:R-:W-:Y:S01]  /*6680*/  IMAD.MOV.U32 R179, RZ, RZ, R211 ;  /* 0x000000ffffb37224 */ /* 0x000fe200078e00d3 */
[----:B------:R-:W-:Y:S01]  /*6690*/  HMMA.16816.F32 R200, R8, R28, R172 ;  /* 0x0000001c08c8723c */ /* 0x000fe200000018ac */
[----:B------:R-:W-:Y:S01]  /*66a0*/  IMAD.MOV.U32 R176, RZ, RZ, R218 ;  /* 0x000000ffffb07224 */ /* 0x000fe200078e00da */
[----:B------:R-:W-:Y:S01]  /*66b0*/  MOV R177, R217 ;  /* 0x000000d900b17202 */ /* 0x000fe20000000f00 */
[----:B------:R-:W-:-:S05]  /*66c0*/  IMAD.MOV.U32 R178, RZ, RZ, R216 ;  /* 0x000000ffffb27224 */ /* 0x000fca00078e00d8 */
[----:B------:R-:W-:Y:S01]  /*66d0*/  IMAD.MOV.U32 R187, RZ, RZ, R192 ;  /* 0x000000ffffbb7224 */ /* 0x000fe200078e00c0 */
[----:B------:R-:W-:Y:S01]  /*66e0*/  MOV R185, R194 ;  /* 0x000000c200b97202 */ /* 0x000fe20000000f00 */
[----:B------:R-:W-:Y:S01]  /*66f0*/  IMAD.MOV.U32 R186, RZ, RZ, R193 ;  /* 0x000000ffffba7224 */ /* 0x000fe200078e00c1 */
[----:B------:R-:W-:Y:S01]  /*6700*/  HMMA.16816.F32 R248, R8, R26, R152 ;  /* 0x0000001a08f8723c */ /* 0x000fe20000001898 */
[----:B------:R-:W-:-:S06]  /*6710*/  IMAD.MOV.U32 R184, RZ, RZ, R195 ;  /* 0x000000ffffb87224 */ /* 0x000fcc00078e00c3 */
[----:B------:R-:W-:Y:S01]  /*6720*/  IMAD.MOV.U32 R154, RZ, RZ, R209 ;  /* 0x000000ffff9a7224 */ /* 0x000fe200078e00d1 */
[C---:B---3--:R-:W-:Y:S01]  /*6730*/  HMMA.16816.F32 R192, R8.reuse, R36, R168 ;  /* 0x0000002408c0723c */ /* 0x048fe200000018a8 */
[----:B------:R-:W-:Y:S02]  /*6740*/  IMAD.MOV.U32 R155, RZ, RZ, R208 ;  /* 0x000000ffff9b7224 */ /* 0x000fe400078e00d0 */
[----:B------:R-:W-:Y:S01]  /*6750*/  IMAD.MOV.U32 R153, RZ, RZ, R33 ;  /* 0x000000ffff997224 */ /* 0x000fe200078e0021 */
[----:B------:R-:W-:Y:S02]  /*6760*/  MOV R33, R220 ;  /* 0x000000dc00217202 */ /* 0x000fe40000000f00 */
[----:B------:R-:W-:Y:S01]  /*6770*/  MOV R152, R155 ;  /* 0x0000009b00987202 */ /* 0x000fe20000000f00 */
[----:B------:R-:W-:Y:S01]  /*6780*/  IMAD.MOV.U32 R169, RZ, RZ, R222 ;  /* 0x000000ffffa97224 */ /* 0x000fe200078e00de */
[----:B----4-:R-:W-:Y:S01]  /*6790*/  HMMA.16816.F32 R172, R8, R40, R164 ;  /* 0x0000002808ac723c */ /* 0x010fe200000018a4 */
[----:B------:R-:W-:Y:S01]  /*67a0*/  MOV R171, R210 ;  /* 0x000000d200ab7202 */ /* 0x000fe20000000f00 */
[----:B------:R-:W-:Y:S01]  /*67b0*/  IMAD.MOV.U32 R168, RZ, RZ, R221 ;  /* 0x000000ffffa87224 */ /* 0x000fe200078e00dd */
[----:B------:R-:W-:-:S05]  /*67c0*/  MOV R170, R223 ;  /* 0x000000df00aa7202 */ /* 0x000fca0000000f00 */
[C---:B-1----:R-:W-:Y:S07]  /*67d0*/  HMMA.16816.F32 R164, R8.reuse, R44, R160 ;  /* 0x0000002c08a4723c */ /* 0x042fee00000018a0 */
[----:B------:R-:W-:Y:S01]  /*67e0*/  MOV R160, R199 ;  /* 0x000000c700a07202 */ /* 0x000fe20000000f00 */
[----:B------:R-:W-:Y:S01]  /*67f0*/  HMMA.16816.F32 R208, R8, R18, R140 ;  /* 0x0000001208d0723c */ /* 0x000fe2000000188c */
[----:B------:R-:W-:Y:S01]  /*6800*/  IMAD.MOV.U32 R161, RZ, RZ, R198 ;  /* 0x000000ffffa17224 */ /* 0x000fe200078e00c6 */
[----:B------:R-:W-:Y:S01]  /*6810*/  MOV R163, R196 ;  /* 0x000000c400a37202 */ /* 0x000fe20000000f00 */
[----:B------:R-:W-:-:S05]  /*6820*/  IMAD.MOV.U32 R162, RZ, RZ, R197 ;  /* 0x000000ffffa27224 */ /* 0x000fca00078e00c5 */
[----:B------:R-:W-:Y:S01]  /*6830*/  HMMA.16816.F32 R244, R8, R20, R180 ;  /* 0x0000001408f4723c */ /* 0x000fe200000018b4 */
[----:B------:R-:W-:Y:S02]  /*6840*/  MOV R155, R162 ;  /* 0x000000a2009b7202 */ /* 0x000fe40000000f00 */
[----:B------:R-:W-:Y:S02]  /*6850*/  MOV R162, R169 ;  /* 0x000000a900a27202 */ /* 0x000fe40000000f00 */
[----:B------:R-:W-:-:S03]  /*6860*/  MOV R169, R33 ;  /* 0x0000002100a97202 */ /* 0x000fc60000000f00 */
[C---:B------:R-:W-:Y:S08]  /*6870*/  HMMA.16816.F32 R140, R8.reuse, R42, R120 ;  /* 0x0000002a088c723c */ /* 0x040ff00000001878 */
[C---:B------:R-:W-:Y:S08]  /*6880*/  HMMA.16816.F32 R156, R8.reuse, R34, R156 ;  /* 0x00000022089c723c */ /* 0x040ff0000000189c */
[C---:B------:R-:W-:Y:S07]  /*6890*/  HMMA.16816.F32 R216, R8.reuse, R22, R148 ;  /* 0x0000001608d8723c */ /* 0x040fee0000001894 */
[----:B------:R-:W-:Y:S01]  /*68a0*/  IMAD.MOV.U32 R151, RZ, RZ, R154 ;  /* 0x000000ffff977224 */ /* 0x000fe200078e009a */
[----:B------:R-:W-:Y:S01]  /*68b0*/  HMMA.16816.F32 R196, R8, R30, R128 ;  /* 0x0000001e08c4723c */ /* 0x000fe20000001880 */
[----:B------:R-:W-:-:S02]  /*68c0*/  IMAD.MOV.U32 R154, RZ, RZ, R161 ;  /* 0x000000ffff9a7224 */ /* 0x000fc400078e00a1 */
[----:B------:R-:W-:Y:S02]  /*68d0*/  IMAD.MOV.U32 R161, RZ, RZ, R168 ;  /* 0x000000ffffa17224 */ /* 0x000fe400078e00a8 */
[----:B------:R-:W-:Y:S01]  /*68e0*/  IMAD.MOV.U32 R168, RZ, RZ, R32 ;  /* 0x000000ffffa87224 */ /* 0x000fe200078e0020 */
[----:B------:R-:W-:Y:S01]  /*68f0*/  MOV R150, R154 ;  /* 0x0000009a00967202 */ /* 0x000fe20000000f00 */
[----:B------:R-:W-:Y:S01]  /*6900*/  IMAD.MOV.U32 R148, RZ, RZ, R152 ;  /* 0x000000ffff947224 */ /* 0x000fe200078e0098 */
[----:B------:R-:W-:Y:S01]  /*6910*/  HMMA.16816.F32 R180, R8, R38, R124 ;  /* 0x0000002608b4723c */ /* 0x000fe2000000187c */
[----:B------:R-:W-:Y:S01]  /*6920*/  MOV R131, R151 ;  /* 0x0000009700837202 */ /* 0x000fe20000000f00 */
[----:B------:R-:W-:-:S06]  /*6930*/  IMAD.MOV.U32 R151, RZ, RZ, R155 ;  /* 0x000000ffff977224 */ /* 0x000fcc00078e009b */
[----:B------:R-:W-:Y:S07]  /*6940*/  HMMA.16816.F32 R120, R8, R46, R112 ;  /* 0x0000002e0878723c */ /* 0x000fee0000001870 */
[----:B------:R-:W-:Y:S01]  /*6950*/  IMAD.MOV.U32 R9, RZ, RZ, R80 ;  /* 0x000000ffff097224 */ /* 0x000fe200078e0050 */
[----:B------:R-:W-:Y:S01]  /*6960*/  HMMA.16816.F32 R220, R4, R20, R92 ;  /* 0x0000001404dc723c */ /* 0x000fe2000000185c */
[----:B------:R-:W-:Y:S01]  /*6970*/  MOV R11, R82 ;  /* 0x00000052000b7202 */ /* 0x000fe20000000f00 */
[----:B------:R-:W-:Y:S01]  /*6980*/  IMAD.MOV.U32 R10, RZ, RZ, R83 ;  /* 0x000000ffff0a7224 */ /* 0x000fe200078e0053 */
[----:B------:R-:W-:Y:S01]  /*6990*/  MOV R115, R162 ;  /* 0x000000a200737202 */ /* 0x000fe20000000f00 */
[----:B------:R-:W-:-:S02]  /*69a0*/  FFMA.FTZ R8, R153, c[0x0][0x2d0], -R13 ;  /* 0x0000b40099087a23 */ /* 0x000fc4000001080d */
[----:B------:R-:W-:Y:S02]  /*69b0*/  IMAD.MOV.U32 R153, RZ, RZ, R160 ;  /* 0x000000ffff997224 */ /* 0x000fe400078e00a0 */
[----:B------:R-:W-:Y:S01]  /*69c0*/  IMAD.MOV.U32 R92, RZ, RZ, R81 ;  /* 0x000000ffff5c7224 */ /* 0x000fe200078e0051 */
[C---:B------:R-:W-:Y:S01]  /*69d0*/  HMMA.16816.F32 R60, R4.reuse, R36, R60 ;  /* 0x00000024043c723c */ /* 0x040fe2000000183c */
[----:B------:R1:W-:Y:S01]  /*69e0*/  MUFU.EX2 R16, R8 ;  /* 0x0000000800107308 */ /* 0x0003e20000000800 */
[----:B------:R-:W-:Y:S02]  /*69f0*/  IMAD.MOV.U32 R160, RZ, RZ, R163 ;  /* 0x000000ffffa07224 */ /* 0x000fe400078e00a3 */
[----:B------:R-:W-:Y:S02]  /*6a00*/  IMAD.MOV.U32 R163, RZ, RZ, R170 ;  /* 0x000000ffffa37224 */ /* 0x000fe400078e00aa */
[----:B------:R-:W-:Y:S02]  /*6a10*/  IMAD.MOV.U32 R170, RZ, RZ, R14 ;  /* 0x000000ffffaa7224 */ /* 0x000fe400078e000e */
[----:B------:R-:W-:Y:S01]  /*6a20*/  HMMA.16816.F32 R80, R4, R28, R68 ;  /* 0x0000001c0450723c */ /* 0x000fe20000001844 */
[----:B------:R-:W-:-:S02]  /*6a30*/  IMAD.MOV.U32 R162, RZ, RZ, R185 ;  /* 0x000000ffffa27224 */ /* 0x000fc400078e00b9 */
[----:B------:R-:W-:Y:S02]  /*6a40*/  IMAD.MOV.U32 R149, RZ, RZ, R153 ;  /* 0x000000ffff957224 */ /* 0x000fe400078e0099 */
[----:B------:R-:W-:Y:S01]  /*6a50*/  LDSM.16.MT88.4 R152, [R225+0x3080] ;  /* 0x00308000e198783b */ /* 0x000fe20000004200 */
[----:B------:R-:W-:Y:S01]  /*6a60*/  IMAD.MOV.U32 R114, RZ, RZ, R170 ;  /* 0x000000ffff727224 */ /* 0x000fe200078e00aa */
[----:B------:R-:W-:Y:S01]  /*6a70*/  MOV R71, R92 ;  /* 0x0000005c00477202 */ /* 0x000fe20000000f00 */
[----:B------:R-:W-:Y:S01]  /*6a80*/  HMMA.16816.F32 R56, R4, R40, R56 ;  /* 0x000000280438723c */ /* 0x000fe20000001838 */
[----:B-1----:R-:W-:Y:S01]  /*6a90*/  FFMA.FTZ R8, R252, c[0x0][0x2d0], -R13 ;  /* 0x0000b400fc087a23 */ /* 0x002fe2000001080d */
[----:B------:R-:W-:Y:S01]  /*6aa0*/  LDSM.16.MT88.4 R92, [R226+0x4880] ;  /* 0x00488000e25c783b */ /* 0x000fe20000004200 */
[----:B------:R-:W-:-:S05]  /*6ab0*/  IMAD.MOV.U32 R113, RZ, RZ, R171 ;  /* 0x000000ffff717224 */ /* 0x000fca00078e00ab */
[C---:B------:R-:W-:Y:S07]  /*6ac0*/  HMMA.16816.F32 R32, R4.reuse, R34, R116 ;  /* 0x000000220420723c */ /* 0x040fee0000001874 */
[----:B------:R-:W-:Y:S01]  /*6ad0*/  IMAD.MOV.U32 R119, RZ, RZ, R168 ;  /* 0x000000ffff777224 */ /* 0x000fe200078e00a8 */
[----:B------:R-:W-:Y:S01]  /*6ae0*/  MOV R69, R81 ;  /* 0x0000005100457202 */ /* 0x000fe20000000f00 */
[----:B------:R-:W-:Y:S01]  /*6af0*/  IMAD.MOV.U32 R70, RZ, RZ, R80 ;  /* 0x000000ffff467224 */ /* 0x000fe200078e0050 */
[----:B------:R-:W-:Y:S01]  /*6b00*/  MOV R80, R61 ;  /* 0x0000003d00507202 */ /* 0x000fe20000000f00 */
[----:B------:R-:W-:Y:S01]  /*6b10*/  IMAD.MOV.U32 R81, RZ, RZ, R60 ;  /* 0x000000ffff517224 */ /* 0x000fe200078e003c */
[----:B------:R1:W2:Y:S01]  /*6b20*/  MUFU.EX2 R61, R8 ;  /* 0x00000008003d7308 */ /* 0x0002a20000000800 */
        /* <DEDUP_REMOVED lines=14> */
[----:B-1----:R-:W-:Y:S01]  /*6c10*/  FFMA.FTZ R8, R207, c[0x0][0x2d0], -R13 ;  /* 0x0000b400cf087a23 */ /* 0x002fe2000001080d */
[C---:B------:R-:W-:Y:S01]  /*6c20*/  HMMA.16816.F32 R36, R4.reuse, R38, R76 ;  /* 0x000000260424723c */ /* 0x040fe2000000184c */
[----:B------:R-:W1:Y:S01]  /*6c30*/  LDSM.16.MT88.4 R76, [R225+0x4880] ;  /* 0x00488000e14c783b */ /* 0x000e620000004200 */
[----:B--2---:R-:W-:Y:S01]  /*6c40*/  IMAD.MOV.U32 R30, RZ, RZ, R61 ;  /* 0x000000ffff1e7224 */ /* 0x004fe200078e003d */
[----:B------:R2:W3:Y:S05]  /*6c50*/  MUFU.EX2 R60, R8 ;  /* 0x00000008003c7308 */ /* 0x0004ea0000000800 */
[C---:B------:R-:W-:Y:S01]  /*6c60*/  HMMA.16816.F32 R24, R4.reuse, R26, R108 ;  /* 0x0000001a0418723c */ /* 0x040fe2000000186c */
[----:B------:R-:W-:Y:S07]  /*6c70*/  LDSM.16.MT88.4 R108, [R228+0x4880] ;  /* 0x00488000e46c783b */ /* 0x000fee0000004200 */
[----:B------:R-:W-:Y:S01]  /*6c80*/  HMMA.16816.F32 R20, R4, R22, R100 ;  /* 0x000000160414723c */ /* 0x000fe20000001864 */
[----:B--2---:R-:W-:-:S02]  /*6c90*/  FFMA.FTZ R8, R191, c[0x0][0x2d0], -R13 ;  /* 0x0000b400bf087a23 */ /* 0x004fc4000001080d */
[----:B---3--:R-:W-:Y:S02]  /*6ca0*/  IMAD.MOV.U32 R31, RZ, RZ, R60 ;  /* 0x000000ffff1f7224 */ /* 0x008fe400078e003c */
[----:B------:R2:W-:Y:S01]  /*6cb0*/  MUFU.EX2 R17, R8 ;  /* 0x0000000800117308 */ /* 0x0005e20000000800 */
[----:B------:R-:W3:Y:S01]  /*6cc0*/  LDSM.16.MT88.4 R60, [R227+0x3080] ;  /* 0x00308000e33c783b */ /* 0x000ee20000004200 */
[----:B------:R-:W-:Y:S01]  /*6cd0*/  IMAD.MOV.U32 R191, RZ, RZ, R9 ;  /* 0x000000ffffbf7224 */ /* 0x000fe200078e0009 */
[----:B------:R-:W-:Y:S01]  /*6ce0*/  MOV R9, R169 ;  /* 0x000000a900097202 */ /* 0x000fe20000000f00 */
[----:B------:R-:W-:Y:S01]  /*6cf0*/  IMAD.MOV.U32 R13, RZ, RZ, R56 ;  /* 0x000000ffff0d7224 */ /* 0x000fe200078e0038 */
[----:B------:R-:W-:Y:S01]  /*6d00*/  LDSM.16.MT88.4 R168, [R226+0x3080] ;  /* 0x00308000e2a8783b */ /* 0x000fe20000004200 */
[----:B------:R-:W-:Y:S01]  /*6d10*/  IMAD.MOV.U32 R101, RZ, RZ, R16 ;  /* 0x000000ffff657224 */ /* 0x000fe200078e0010 */
[----:B------:R-:W-:Y:S01]  /*6d20*/  HMMA.16816.F32 R48, R4, R44, R48 ;  /* 0x0000002c0430723c */ /* 0x000fe20000001830 */
[----:B------:R-:W-:-:S02]  /*6d30*/  IMAD.MOV.U32 R118, RZ, RZ, R13 ;  /* 0x000000ffff767224 */ /* 0x000fc400078e000d */
[----:B------:R-:W-:Y:S01]  /*6d40*/  IMAD.MOV.U32 R56, RZ, RZ, R150 ;  /* 0x000000ffff387224 */ /* 0x000fe200078e0096 */
[----:B------:R-:W-:-:S03]  /*6d50*/  F2FP.PACK_AB R128, R30, R101 ;  /* 0x000000651e80723e */ /* 0x000fc600000000ff */
[----:B------:R-:W-:Y:S01]  /*6d60*/  IMAD.MOV.U32 R103, RZ, RZ, R56 ;  /* 0x000000ffff677224 */ /* 0x000fe200078e0038 */
[----:B------:R-:W-:Y:S01]  /*6d70*/  HMMA.16816.F32 R44, R4, R46, R52 ;  /* 0x0000002e042c723c */ /* 0x000fe20000001834 */
[----:B--2---:R-:W-:Y:S01]  /*6d80*/  FFMA.FTZ R8, R190, c[0x0][0x2d0], -R12 ;  /* 0x0000b400be087a23 */ /* 0x004fe2000001080c */
[----:B------:R-:W-:Y:S02]  /*6d90*/  MOV R190, R151 ;  /* 0x0000009700be7202 */ /* 0x000fe40000000f00 */
[----:B------:R-:W-:Y:S01]  /*6da0*/  MOV R56, R191 ;  /* 0x000000bf00387202 */ /* 0x000fe20000000f00 */
[----:B------:R2:W-:Y:S01]  /*6db0*/  MUFU.EX2 R207, R8 ;  /* 0x0000000800cf7308 */ /* 0x0005e20000000800 */
[----:B------:R-:W-:Y:S01]  /*6dc0*/  MOV R191, R68 ;  /* 0x0000004400bf7202 */ /* 0x000fe20000000f00 */
[----:B------:R-:W-:Y:S02]  /*6dd0*/  IMAD.MOV.U32 R102, RZ, RZ, R190 ;  /* 0x000000ffff667224 */ /* 0x000fe400078e00be */
[----:B------:R-:W-:-:S02]  /*6de0*/  IMAD.MOV.U32 R190, RZ, RZ, R69 ;  /* 0x000000ffffbe7224 */ /* 0x000fc400078e0045 */
[----:B--2---:R-:W-:Y:S02]  /*6df0*/  FFMA.FTZ R8, R189, c[0x0][0x2d0], -R12 ;  /* 0x0000b400bd087a23 */ /* 0x004fe4000001080c */
[----:B------:R-:W-:Y:S01]  /*6e00*/  IMAD.MOV.U32 R189, RZ, RZ, R160 ;  /* 0x000000ffffbd7224 */ /* 0x000fe200078e00a0 */
[----:B------:R-:W-:Y:S01]  /*6e10*/  MOV R160, R187 ;  /* 0x000000bb00a07202 */ /* 0x000fe20000000f00 */
[----:B------:R2:W4:Y:S02]  /*6e20*/  MUFU.EX2 R252, R8 ;  /* 0x0000000800fc7308 */ /* 0x0005240000000800 */
[----:B--2---:R-:W-:Y:S01]  /*6e30*/  FFMA.FTZ R8, R188, c[0x0][0x2d0], -R12 ;  /* 0x0000b400bc087a23 */ /* 0x004fe2000001080c */
[----:B----4-:R-:W-:Y:S01]  /*6e40*/  F2FP.PACK_AB R129, R252, R207 ;  /* 0x000000cffc81723e */ /* 0x010fe200000000ff */
[----:B------:R-:W-:-:S04]  /*6e50*/  IMAD.MOV.U32 R188, RZ, RZ, R161 ;  /* 0x000000ffffbc7224 */ /* 0x000fc800078e00a1 */
[----:B------:R2:W-:Y:S01]  /*6e60*/  MUFU.EX2 R14, R8 ;  /* 0x00000008000e7308 */ /* 0x0005e20000000800 */
[----:B------:R-:W-:Y:S02]  /*6e70*/  IMAD.MOV.U32 R161, RZ, RZ, R186 ;  /* 0x000000ffffa17224 */ /* 0x000fe400078e00ba */
[----:B--2---:R-:W-:Y:S02]  /*6e80*/  FFMA.FTZ R8, R139, c[0x0][0x2d0], -R12 ;  /* 0x0000b4008b087a23 */ /* 0x004fe4000001080c */
[----:B------:R-:W-:Y:S01]  /*6e90*/  IMAD.MOV.U32 R12, RZ, RZ, R163 ;  /* 0x000000ffff0c7224 */ /* 0x000fe200078e00a3 */
[----:B------:R-:W-:Y:S02]  /*6ea0*/  MOV R163, R184 ;  /* 0x000000b800a37202 */ /* 0x000fe40000000f00 */
[----:B------:R2:W-:Y:S01]  /*6eb0*/  MUFU.EX2 R139, R8 ;  /* 0x00000008008b7308 */ /* 0x0005e20000000800 */
[----:B------:R-:W4:Y:S01]  /*6ec0*/  LDSM.16.MT88.4 R184, [R228+0x3080] ;  /* 0x00308000e4b8783b */ /* 0x000f220000004200 */
[----:B------:R-:W-:Y:S01]  /*6ed0*/  IMAD.MOV.U32 R100, RZ, RZ, R12 ;  /* 0x000000ffff647224 */ /* 0x000fe200078e000c */
[----:B------:R-:W-:-:S02]  /*6ee0*/  MOV R12, R189 ;  /* 0x000000bd000c7202 */ /* 0x000fc40000000f00 */
[----:B------:R-:W-:Y:S01]  /*6ef0*/  MOV R189, R70 ;  /* 0x0000004600bd7202 */ /* 0x000fe20000000f00 */
[----:B--2---:R-:W-:-:S04]  /*6f00*/  FFMA.FTZ R8, R134, c[0x0][0x2d0], -R2 ;  /* 0x0000b40086087a23 */ /* 0x004fc80000010802 */
[----:B------:R2:W-:Y:S02]  /*6f10*/  MUFU.EX2 R134, R8 ;  /* 0x0000000800867308 */ /* 0x0005e40000000800 */
[----:B--2---:R-:W-:-:S06]  /*6f20*/  FFMA.FTZ R8, R132, c[0x0][0x2d0], -R2 ;  /* 0x0000b40084087a23 */ /* 0x004fcc0000010802 */
[----:B------:R2:W1:Y:S02]  /*6f30*/  MUFU.EX2 R132, R8 ;  /* 0x0000000800847308 */ /* 0x0004640000000800 */
[--C-:B--2---:R-:W-:Y:S01]  /*6f40*/  FFMA.FTZ R8, R133, c[0x0][0x2d0], -R2.reuse ;  /* 0x0000b40085087a23 */ /* 0x104fe20000010802 */
[----:B-1----:R-:W-:Y:S01]  /*6f50*/  F2FP.PACK_AB R124, R132, R134 ;  /* 0x00000086847c723e */ /* 0x002fe200000000ff */
[----:B------:R-:W-:Y:S01]  /*6f60*/  FFMA.FTZ R2, R138, c[0x0][0x2d0], -R2 ;  /* 0x0000b4008a027a23 */ /* 0x000fe20000010802 */
[----:B------:R-:W-:-:S03]  /*6f70*/  MOV R138, R14 ;  /* 0x0000000e008a7202 */ /* 0x000fc60000000f00 */
[----:B------:R1:W-:Y:S01]  /*6f80*/  MUFU.EX2 R29, R8 ;  /* 0x00000008001d7308 */ /* 0x0003e20000000800 */
[----:B------:R-:W-:Y:S02]  /*6f90*/  IMAD.MOV.U32 R133, RZ, RZ, R17 ;  /* 0x000000ffff857224 */ /* 0x000fe400078e0011 */
[----:B------:R-:W-:Y:S01]  /*6fa0*/  HMMA.16816.F32 R16, R4, R18, R96 ;  /* 0x000000120410723c */ /* 0x000fe20000001860 */
[----:B------:R-:W-:Y:S02]  /*6fb0*/  F2FP.PACK_AB R131, R139, R138 ;  /* 0x0000008a8b83723e */ /* 0x000fe400000000ff */
[----:B------:R-:W-:Y:S02]  /*6fc0*/  F2FP.PACK_AB R130, R133, R31 ;  /* 0x0000001f8582723e */ /* 0x000fe400000000ff */
[----:B------:R-:W2:Y:S02]  /*6fd0*/  MUFU.EX2 R28, R2 ;  /* 0x00000002001c7308 */ /* 0x000ea40000000800 */
[----:B------:R-:W-:Y:S01]  /*6fe0*/  MOV R96, R116 ;  /* 0x0000007400607202 */ /* 0x000fe20000000f00 */
[----:B------:R-:W-:Y:S01]  /*6ff0*/  IMAD.MOV.U32 R97, RZ, RZ, R117 ;  /* 0x000000ffff617224 */ /* 0x000fe200078e0075 */
[----:B------:R-:W-:Y:S01]  /*7000*/  MOV R116, R57 ;  /* 0x0000003900747202 */ /* 0x000fe20000000f00 */
[----:B------:R-:W-:Y:S01]  /*7010*/  IMAD.MOV.U32 R98, RZ, RZ, R118 ;  /* 0x000000ffff627224 */ /* 0x000fe200078e0076 */
[----:B------:R-:W-:Y:S01]  /*7020*/  MOV R99, R119 ;  /* 0x0000007700637202 */ /* 0x000fe20000000f00 */
[----:B------:R-:W-:Y:S01]  /*7030*/  IMAD.MOV.U32 R57, RZ, RZ, R71 ;  /* 0x000000ffff397224 */ /* 0x000fe200078e0047 */
[----:B------:R-:W-:Y:S01]  /*7040*/  MOV R119, R176 ;  /* 0x000000b000777202 */ /* 0x000fe20000000f00 */
[----:B-1----:R-:W-:Y:S01]  /*7050*/  IMAD.MOV.U32 R8, RZ, RZ, R40 ;  /* 0x000000ffff087224 */ /* 0x002fe200078e0028 */
[----:B------:R-:W-:Y:S01]  /*7060*/  HMMA.16816.F32 R68, R128, R76, R200 ;  /* 0x0000004c8044723c */ /* 0x000fe200000018c8 */
[----:B------:R-:W-:Y:S01]  /*7070*/  IMAD.MOV.U32 R117, RZ, RZ, R58 ;  /* 0x000000ffff757224 */ /* 0x000fe200078e003a */
[----:B------:R-:W-:Y:S01]  /*7080*/  MOV R58, R11 ;  /* 0x0000000b003a7202 */ /* 0x000fe20000000f00 */
[----:B------:R-:W-:-:S02]  /*7090*/  IMAD.MOV.U32 R118, RZ, RZ, R59 ;  /* 0x000000ffff767224 */ /* 0x000fc400078e003b */
[----:B------:R-:W-:Y:S01]  /*70a0*/  IMAD.MOV.U32 R59, RZ, RZ, R10 ;  /* 0x000000ffff3b7224 */ /* 0x000fe200078e000a */
[----:B--2---:R-:W-:Y:S01]  /*70b0*/  F2FP.PACK_AB R126, R28, R29 ;  /* 0x0000001d1c7e723e */ /* 0x004fe200000000ff */
[----:B------:R-:W-:Y:S01]  /*70c0*/  FFMA.FTZ R2, R87, c[0x0][0x2d0], -R0 ;  /* 0x0000b40057027a23 */ /* 0x000fe20000010800 */
[----:B------:R-:W-:Y:S01]  /*70d0*/  HMMA.16816.F32 R40, R4, R42, R72 ;  /* 0x0000002a0428723c */ /* 0x000fe20000001848 */
[----:B------:R-:W1:Y:S01]  /*70e0*/  LDSM.16.MT88.4 R4, [R227+0x4880] ;  /* 0x00488000e304783b */ /* 0x000e620000004200 */
[----:B------:R-:W-:Y:S01]  /*70f0*/  IMAD.MOV.U32 R87, RZ, RZ, R8 ;  /* 0x000000ffff577224 */ /* 0x000fe200078e0008 */
[----:B------:R2:W-:Y:S01]  /*7100*/  MUFU.EX2 R14, R2 ;  /* 0x00000002000e7308 */ /* 0x0005e20000000800 */
[----:B------:R-:W-:Y:S01]  /*7110*/  IMAD.MOV.U32 R8, RZ, RZ, R188 ;  /* 0x000000ffff087224 */ /* 0x000fe200078e00bc */
[----:B------:R-:W-:Y:S01]  /*7120*/  MOV R10, R178 ;  /* 0x000000b2000a7202 */ /* 0x000fe20000000f00 */
[----:B------:R-:W-:Y:S01]  /*7130*/  IMAD.MOV.U32 R188, RZ, RZ, R179 ;  /* 0x000000ffffbc7224 */ /* 0x000fe200078e00b3 */
[----:B------:R-:W-:Y:S01]  /*7140*/  MOV R73, R190 ;  /* 0x000000be00497202 */ /* 0x000fe20000000f00 */
[----:B------:R-:W-:Y:S01]  /*7150*/  IMAD.MOV.U32 R201, RZ, RZ, R87 ;  /* 0x000000ffffc97224 */ /* 0x000fe200078e0057 */
[C---:B---3--:R-:W-:Y:S01]  /*7160*/  HMMA.16816.F32 R52, R128.reuse, R60, R212 ;  /* 0x0000003c8034723c */ /* 0x048fe200000018d4 */
[----:B------:R-:W-:Y:S01]  /*7170*/  IMAD.MOV.U32 R11, RZ, RZ, R177 ;  /* 0x000000ffff0b7224 */ /* 0x000fe200078e00b1 */
[----:B------:R-:W-:Y:S01]  /*7180*/  MOV R200, R98 ;  /* 0x0000006200c87202 */ /* 0x000fe20000000f00 */
        /* <DEDUP_REMOVED lines=8> */
[----:B--2---:R-:W-:-:S02]  /*7210*/  FFMA.FTZ R2, R86, c[0x0][0x2d0], -R0 ;  /* 0x0000b40056027a23 */ /* 0x004fc40000010800 */
[----:B------:R-:W-:Y:S02]  /*7220*/  IMAD.MOV.U32 R212, RZ, RZ, R119 ;  /* 0x000000ffffd47224 */ /* 0x000fe400078e0077 */
[----:B------:R2:W3:Y:S01]  /*7230*/  MUFU.EX2 R13, R2 ;  /* 0x00000002000d7308 */ /* 0x0004e20000000800 */
[----:B------:R-:W-:Y:S01]  /*7240*/  MOV R246, R188 ;  /* 0x000000bc00f67202 */ /* 0x000fe20000000f00 */
[----:B------:R-:W-:Y:S01]  /*7250*/  IMAD.MOV.U32 R247, RZ, RZ, R101 ;  /* 0x000000fffff77224 */ /* 0x000fe200078e0065 */
[----:B------:R-:W-:Y:S01]  /*7260*/  HMMA.16816.F32 R188, R128, R186, R216 ;  /* 0x000000ba80bc723c */ /* 0x000fe200000018d8 */
[----:B------:R-:W-:Y:S01]  /*7270*/  MOV R244, R102 ;  /* 0x0000006600f47202 */ /* 0x000fe20000000f00 */
[----:B------:R-:W-:Y:S01]  /*7280*/  IMAD.MOV.U32 R213, RZ, RZ, R117 ;  /* 0x000000ffffd57224 */ /* 0x000fe200078e0075 */
[----:B------:R-:W-:-:S04]  /*7290*/  MOV R245, R118 ;  /* 0x0000007600f57202 */ /* 0x000fc80000000f00 */
[----:B------:R-:W-:Y:S01]  /*72a0*/  IMAD.MOV.U32 R219, RZ, RZ, R115 ;  /* 0x000000ffffdb7224 */ /* 0x000fe200078e0073 */
[----:B------:R-:W-:Y:S01]  /*72b0*/  MOV R216, R200 ;  /* 0x000000c800d87202 */ /* 0x000fe20000000f00 */
[----:B------:R-:W-:Y:S01]  /*72c0*/  IMAD.MOV.U32 R217, RZ, RZ, R201 ;  /* 0x000000ffffd97224 */ /* 0x000fe200078e00c9 */
[----:B------:R-:W-:Y:S01]  /*72d0*/  HMMA.16816.F32 R144, R128, R152, R144 ;  /* 0x000000988090723c */ /* 0x000fe20000001890 */
[--C-:B--2---:R-:W-:Y:S01]  /*72e0*/  FFMA.FTZ R2, R85, c[0x0][0x2d0], -R0.reuse ;  /* 0x0000b40055027a23 */ /* 0x104fe20000010800 */
[----:B---3--:R-:W-:Y:S01]  /*72f0*/  F2FP.PACK_AB R125, R13, R14 ;  /* 0x0000000e0d7d723e */ /* 0x008fe200000000ff */
[----:B------:R-:W-:Y:S01]  /*7300*/  FFMA.FTZ R0, R84, c[0x0][0x2d0], -R0 ;  /* 0x0000b40054007a23 */ /* 0x000fe20000010800 */
[----:B------:R-:W-:-:S04]  /*7310*/  MOV R218, R202 ;  /* 0x000000ca00da7202 */ /* 0x000fc80000000f00 */
[C---:B------:R-:W-:Y:S01]  /*7320*/  HMMA.16816.F32 R84, R128.reuse, R92, R192 ;  /* 0x0000005c8054723c */ /* 0x040fe200000018c0 */
[----:B------:R-:W-:Y:S06]  /*7330*/  MUFU.EX2 R2, R2 ;  /* 0x0000000200027308 */ /* 0x000fec0000000800 */
[----:B------:R-:W-:Y:S01]  /*7340*/  MOV R194, R100 ;  /* 0x0000006400c27202 */ /* 0x000fe20000000f00 */
[----:B------:R-:W-:Y:S01]  /*7350*/  IMAD.MOV.U32 R195, RZ, RZ, R99 ;  /* 0x000000ffffc37224 */ /* 0x000fe200078e0063 */
[----:B------:R-:W2:Y:S01]  /*7360*/  MUFU.EX2 R0, R0 ;  /* 0x0000000000007308 */ /* 0x000ea20000000800 */
[----:B------:R-:W-:Y:S01]  /*7370*/  HMMA.16816.F32 R100, R128, R108, R172 ;  /* 0x0000006c8064723c */ /* 0x000fe200000018ac */
[----:B------:R-:W-:Y:S01]  /*7380*/  IMAD.MOV.U32 R192, RZ, RZ, R83 ;  /* 0x000000ffffc07224 */ /* 0x000fe200078e0053 */
[----:B------:R-:W-:-:S06]  /*7390*/  MOV R193, R82 ;  /* 0x0000005200c17202 */ /* 0x000fcc0000000f00 */
[----:B------:R-:W-:Y:S01]  /*73a0*/  HMMA.16816.F32 R172, R128, R170, R248 ;  /* 0x000000aa80ac723c */ /* 0x000fe200000018f8 */
[----:B--2---:R-:W-:-:S06]  /*73b0*/  F2FP.PACK_AB R127, R0, R2 ;  /* 0x00000002007f723e */ /* 0x004fcc00000000ff */
[----:B------:R-:W-:Y:S01]  /*73c0*/  IMAD.MOV.U32 R250, RZ, RZ, R81 ;  /* 0x000000fffffa7224 */ /* 0x000fe200078e0051 */
[----:B------:R-:W-:Y:S01]  /*73d0*/  MOV R249, R114 ;  /* 0x0000007200f97202 */ /* 0x000fe20000000f00 */
[----:B------:R-:W-:Y:S01]  /*73e0*/  IMAD.MOV.U32 R248, RZ, RZ, R113 ;  /* 0x000000fffff87224 */ /* 0x000fe200078e0071 */
[----:B------:R-:W-:Y:S01]  /*73f0*/  MOV R251, R80 ;  /* 0x0000005000fb7202 */ /* 0x000fe20000000f00 */
[----:B------:R-:W-:Y:S08]  /*7400*/  HMMA.16816.F32 R160, R128, R168, R160 ;  /* 0x000000a880a0723c */ /* 0x000ff000000018a0 */
[----:B------:R-:W-:Y:S08]  /*7410*/  HMMA.16816.F32 R148, R124, R152, R64 ;  /* 0x000000987c94723c */ /* 0x000ff00000001840 */
[C---:B------:R-:W-:Y:S07]  /*7420*/  HMMA.16816.F32 R64, R128.reuse, R62, R208 ;  /* 0x0000003e8040723c */ /* 0x040fee00000018d0 */
[----:B------:R-:W-:Y:S01]  /*7430*/  MOV R208, R194 ;  /* 0x000000c200d07202 */ /* 0x000fe20000000f00 */
[----:B------:R-:W-:Y:S01]  /*7440*/  IMAD.MOV.U32 R209, RZ, RZ, R195 ;  /* 0x000000ffffd17224 */ /* 0x000fe200078e00c3 */
[----:B------:R-:W-:Y:S01]  /*7450*/  MOV R211, R219 ;  /* 0x000000db00d37202 */ /* 0x000fe20000000f00 */
[----:B------:R-:W-:Y:S01]  /*7460*/  HMMA.16816.F32 R80, R128, R78, R196 ;  /* 0x0000004e8050723c */ /* 0x000fe200000018c4 */
[----:B------:R-:W-:Y:S01]  /*7470*/  IMAD.MOV.U32 R210, RZ, RZ, R249 ;  /* 0x000000ffffd27224 */ /* 0x000fe200078e00f9 */
[----:B------:R-:W-:Y:S01]  /*7480*/  MOV R249, R12 ;  /* 0x0000000c00f97202 */ /* 0x000fe20000000f00 */
[----:B------:R-:W-:-:S02]  /*7490*/  FADD.FTZ R8, R8, R208 ;  /* 0x000000d008087221 */ /* 0x000fc40000010000 */
[----:B------:R-:W-:Y:S02]  /*74a0*/  FADD.FTZ R10, R10, R209 ;  /* 0x000000d10a0a7221 */ /* 0x000fe40000010000 */
[----:B------:R-:W-:Y:S01]  /*74b0*/  MOV R196, R250 ;  /* 0x000000fa00c47202 */ /* 0x000fe20000000f00 */
[----:B------:R-:W-:Y:S01]  /*74c0*/  IMAD.MOV.U32 R250, RZ, RZ, R9 ;  /* 0x000000fffffa7224 */ /* 0x000fe200078e0009 */
[----:B------:R-:W-:Y:S01]  /*74d0*/  MOV R198, R192 ;  /* 0x000000c000c67202 */ /* 0x000fe20000000f00 */
[----:B------:R-:W-:Y:S01]  /*74e0*/  FADD.FTZ R8, R211, R8 ;  /* 0x00000008d3087221 */ /* 0x000fe20000010000 */
[----:B------:R-:W-:Y:S01]  /*74f0*/  MOV R200, R232 ;  /* 0x000000e800c87202 */ /* 0x000fe20000000f00 */
[----:B------:R-:W-:Y:S01]  /*7500*/  IMAD.MOV.U32 R197, RZ, RZ, R251 ;  /* 0x000000ffffc57224 */ /* 0x000fe200078e00fb */
[----:B------:R-:W-:Y:S01]  /*7510*/  MOV R251, R238 ;  /* 0x000000ee00fb7202 */ /* 0x000fe20000000f00 */
[----:B------:R-:W-:Y:S01]  /*7520*/  IMAD.MOV.U32 R199, RZ, RZ, R193 ;  /* 0x000000ffffc77224 */ /* 0x000fe200078e00c1 */
[----:B------:R-:W-:Y:S01]  /*7530*/  MOV R193, R236 ;  /* 0x000000ec00c17202 */ /* 0x000fe20000000f00 */
[----:B------:R-:W-:Y:S01]  /*7540*/  FADD.FTZ R11, R11, R210 ;  /* 0x000000d20b0b7221 */ /* 0x000fe20000010000 */
[----:B-1----:R-:W-:Y:S01]  /*7550*/  HMMA.16816.F32 R116, R128, R4, R164 ;  /* 0x000000048074723c */ /* 0x002fe200000018a4 */
[----:B------:R-:W-:Y:S01]  /*7560*/  FADD.FTZ R10, R248, R10 ;  /* 0x0000000af80a7221 */ /* 0x000fe20000010000 */
[----:B------:R-:W-:Y:S01]  /*7570*/  MOV R9, R234 ;  /* 0x000000ea00097202 */ /* 0x000fe20000000f00 */
[----:B------:R-:W-:-:S02]  /*7580*/  FADD.FTZ R8, R250, R8 ;  /* 0x00000008fa087221 */ /* 0x000fc40000010000 */
[----:B------:R-:W-:Y:S02]  /*7590*/  IMAD.MOV.U32 R194, RZ, RZ, R235 ;  /* 0x000000ffffc27224 */ /* 0x000fe400078e00eb */
[----:B------:R-:W-:Y:S01]  /*75a0*/  IMAD.MOV.U32 R201, RZ, RZ, R231 ;  /* 0x000000ffffc97224 */ /* 0x000fe200078e00e7 */
[----:B------:R-:W-:Y:S01]  /*75b0*/  MOV R202, R230 ;  /* 0x000000e600ca7202 */ /* 0x000fe20000000f00 */
[----:B------:R-:W-:Y:S01]  /*75c0*/  IMAD.MOV.U32 R192, RZ, RZ, R237 ;  /* 0x000000ffffc07224 */ /* 0x000fe200078e00ed */
[----:B------:R-:W-:Y:S01]  /*75d0*/  MOV R12, R224 ;  /* 0x000000e0000c7202 */ /* 0x000fe20000000f00 */
[----:B------:R-:W-:Y:S01]  /*75e0*/  FADD.FTZ R11, R249, R11 ;  /* 0x0000000bf90b7221 */ /* 0x000fe20000010000 */
[----:B------:R-:W-:Y:S01]  /*75f0*/  HMMA.16816.F32 R156, R128, R154, R156 ;  /* 0x0000009a809c723c */ /* 0x000fe2000000189c */
[----:B------:R-:W-:Y:S01]  /*7600*/  FADD.FTZ R10, R251, R10 ;  /* 0x0000000afb0a7221 */ /* 0x000fe20000010000 */
[----:B------:R1:W5:Y:S01]  /*7610*/  LDL.LU R238, [R1+0x74] ;  /* 0x0000740001ee7983 */ /* 0x0003620000300800 */
[----:B------:R-:W-:-:S02]  /*7620*/  FADD.FTZ R8, R193, R8 ;  /* 0x00000008c1087221 */ /* 0x000fc40000010000 */
[----:B------:R-:W-:Y:S01]  /*7630*/  IMAD.MOV.U32 R195, RZ, RZ, R233 ;  /* 0x000000ffffc37224 */ /* 0x000fe200078e00e9 */
[----:B------:R1:W5:Y:S01]  /*7640*/  LDL.LU R237, [R1+0x70] ;  /* 0x0000700001ed7983 */ /* 0x0003620000300800 */
[----:B------:R-:W-:Y:S01]  /*7650*/  FADD.FTZ R11, R192, R11 ;  /* 0x0000000bc00b7221 */ /* 0x000fe20000010000 */
[C---:B------:R-:W-:Y:S01]  /*7660*/  HMMA.16816.F32 R96, R128.reuse, R94, R180 ;  /* 0x0000005e8060723c */ /* 0x040fe200000018b4 */
[----:B------:R-:W-:Y:S01]  /*7670*/  FADD.FTZ R10, R194, R10 ;  /* 0x0000000ac20a7221 */ /* 0x000fe20000010000 */
[----:B------:R1:W5:Y:S01]  /*7680*/  LDL.LU R236, [R1+0x6c] ;  /* 0x00006c0001ec7983 */ /* 0x0003620000300800 */
[----:B------:R-:W-:Y:S02]  /*7690*/  FADD.FTZ R8, R200, R8 ;  /* 0x00000008c8087221 */ /* 0x000fe40000010000 */
[----:B------:R-:W-:Y:S01]  /*76a0*/  FADD.FTZ R9, R9, R201 ;  /* 0x000000c909097221 */ /* 0x000fe20000010000 */
[----:B------:R1:W5:Y:S01]  /*76b0*/  LDL.LU R235, [R1+0x68] ;  /* 0x0000680001eb7983 */ /* 0x0003620000300800 */
[----:B------:R-:W-:Y:S01]  /*76c0*/  IMAD.MOV.U32 R219, RZ, RZ, R203 ;  /* 0x000000ffffdb7224 */ /* 0x000fe200078e00cb */
[----:B------:R-:W-:Y:S01]  /*76d0*/  HMMA.16816.F32 R112, R128, R110, R140 ;  /* 0x0000006e8070723c */ /* 0x000fe2000000188c */
[----:B------:R-:W-:Y:S01]  /*76e0*/  IMAD.MOV.U32 R203, RZ, RZ, R229 ;  /* 0x000000ffffcb7224 */ /* 0x000fe200078e00e5 */
[----:B------:R1:W5:Y:S01]  /*76f0*/  LDL.LU R234, [R1+0x64] ;  /* 0x0000640001ea7983 */ /* 0x0003620000300800 */
[----:B------:R-:W-:-:S02]  /*7700*/  FADD.FTZ R11, R195, R11 ;  /* 0x0000000bc30b7221 */ /* 0x000fc40000010000 */
[----:B------:R-:W-:Y:S01]  /*7710*/  FADD.FTZ R10, R202, R10 ;  /* 0x0000000aca0a7221 */ /* 0x000fe20000010000 */
[----:B------:R1:W5:Y:S01]  /*7720*/  LDL.LU R233, [R1+0x60] ;  /* 0x0000600001e97983 */ /* 0x0003620000300800 */
[----:B------:R-:W-:Y:S01]  /*7730*/  FADD.FTZ R12, R12, R8 ;  /* 0x000000080c0c7221 */ /* 0x000fe20000010000 */
[----:B------:R-:W-:Y:S01]  /*7740*/  HMMA.16816.F32 R128, R128, R6, R120 ;  /* 0x000000068080723c */ /* 0x000fe20000001878 */
[----:B------:R-:W-:Y:S01]  /*7750*/  FADD.FTZ R8, R212, R9 ;  /* 0x00000009d4087221 */ /* 0x000fe20000010000 */
[----:B------:R1:W5:Y:S01]  /*7760*/  LDL.LU R232, [R1+0x5c] ;  /* 0x00005c0001e87983 */ /* 0x0003620000300800 */
[----:B------:R-:W-:Y:S02]  /*7770*/  FADD.FTZ R11, R203, R11 ;  /* 0x0000000bcb0b7221 */ /* 0x000fe40000010000 */
[----:B------:R-:W-:Y:S01]  /*7780*/  FADD.FTZ R8, R215, R8 ;  /* 0x00000008d7087221 */ /* 0x000fe20000010000 */
[----:B------:R1:W5:Y:S02]  /*7790*/  LDL.LU R231, [R1+0x58] ;  /* 0x0000580001e77983 */ /* 0x0003640000300800 */
[C---:B------:R-:W-:Y:S02]  /*77a0*/  HMMA.16816.F32 R120, R124.reuse, R4, R48 ;  /* 0x000000047c78723c */ /* 0x040fe40000001830 */
[----:B------:R1:W5:Y:S04]  /*77b0*/  LDL.LU R230, [R1+0x54] ;  /* 0x0000540001e67983 */ /* 0x0003680000300800 */
[----:B------:R1:W5:Y:S01]  /*77c0*/  LDL.LU R229, [R1+0x50] ;  /* 0x0000500001e57983 */ /* 0x0003620000300800 */
[----:B------:R-:W-:Y:S01]  /*77d0*/  FADD.FTZ R5, R213, R10 ;  /* 0x0000000ad5057221 */ /* 0x000fe20000010000 */
[----:B------:R-:W-:Y:S01]  /*77e0*/  HMMA.16816.F32 R72, R124, R76, R72 ;  /* 0x0000004c7c48723c */ /* 0x000fe20000001848 */
[----:B------:R-:W-:Y:S01]  /*77f0*/  FADD.FTZ R4, R214, R11 ;  /* 0x0000000bd6047221 */ /* 0x000fe20000010000 */
[----:B------:R1:W5:Y:S01]  /*7800*/  LDL.LU R224, [R1+0x4c] ;  /* 0x00004c0001e07983 */ /* 0x0003620000300800 */
[----:B------:R-:W-:-:S02]  /*7810*/  FADD.FTZ R10, R244, R12 ;  /* 0x0000000cf40a7221 */ /* 0x000fc40000010000 */
[----:B------:R-:W-:Y:S02]  /*7820*/  FADD.FTZ R9, R245, R5 ;  /* 0x00000005f5097221 */ /* 0x000fe40000010000 */
[----:B------:R-:W-:Y:S01]  /*7830*/  FADD.FTZ R5, R15, R8 ;  /* 0x000000080f057221 */ /* 0x000fe20000010000 */
[----:B------:R-:W-:Y:S01]  /*7840*/  HMMA.16816.F32 R164, R124, R168, R104 ;  /* 0x000000a87ca4723c */ /* 0x000fe20000001868 */
[----:B------:R-:W-:Y:S02]  /*7850*/  FADD.FTZ R11, R246, R4 ;  /* 0x00000004f60b7221 */ /* 0x000fe40000010000 */
[----:B------:R-:W-:Y:S02]  /*7860*/  FADD.FTZ R4, R247, R10 ;  /* 0x0000000af7047221 */ /* 0x000fe40000010000 */
[----:B------:R-:W-:-:S03]  /*7870*/  FADD.FTZ R5, R206, R5 ;  /* 0x00000005ce057221 */ /* 0x000fc60000010000 */
        /* <DEDUP_REMOVED lines=29> */
[----:B------:R1:W-:Y:S01]  /*7a50*/  STL [R1+0x28], R7 ;  /* 0x0000280701007387 */ /* 0x0003e20000100800 */
[----:B------:R-:W-:-:S03]  /*7a60*/  UIMAD.WIDE.U32 UR30, UR28, UR4, URZ ;  /* 0x000000041c1e72a5 */ /* 0x000fc6000f8e003f */
[----:B------:R1:W-:Y:S04]  /*7a70*/  STL [R1+0x2c], R5 ;  /* 0x00002c0501007387 */ /* 0x0003e80000100800 */
[----:B------:R1:W-:Y:S04]  /*7a80*/  STL [R1+0x34], R0 ;  /* 0x0000340001007387 */ /* 0x0003e80000100800 */
[----:B------:R1:W-:Y:S01]  /*7a90*/  STL [R1+0x30], R2 ;  /* 0x0000300201007387 */ /* 0x0003e20000100800 */
[----:B------:R-:W-:Y:S01]  /*7aa0*/  PLOP3.LUT P0, PT, PT, PT, UP6, 0x40, 0x0 ;  /* 0x000000000000781c */ /* 0x000fe20003f0e868 */
[----:B------:R-:W-:-:S02]  /*7ab0*/  @UP5 UMOV UR29, UR31 ;  /* 0x0000001f001d5c82 */ /* 0x000fc40008000000 */
[----:B------:R-:W-:-:S04]  /*7ac0*/  @UP5 USHF.R.U32.HI UR28, URZ, UR5, UR29 ;  /* 0x000000053f1c5299 */ /* 0x000fc8000801161d */
[----:B------:R-:W-:-:S03]  /*7ad0*/  UIADD3 UR4, UR27, UR28, URZ ;  /* 0x0000001c1b047290 */ /* 0x000fc6000fffe03f */
[----:B------:R-:W-:Y:S02]  /*7ae0*/  ULDC UR27, c[0x0][0x328] ;  /* 0x0000ca00001b7ab9 */ /* 0x000fe40000000800 */
[----:B------:R-:W-:Y:S02]  /*7af0*/  UIADD3 UR26, UR26, -0x2, URZ ;  /* 0xfffffffe1a1a7890 */ /* 0x000fe4000fffe03f */
[----:B------:R-:W-:Y:S01]  /*7b00*/  UIADD3 UR27, UR4, UR27, URZ ;  /* 0x0000001b041b7290 */ /* 0x000fe2000fffe03f */
[----:B------:R-:W-:Y:S05]  /*7b10*/  @P0 BRA `(.L_x_1097) ;  /* 0x0000018000000947 */ /* 0x000fea0003800000 */
[----:B------:R-:W-:Y:S01]  /*7b20*/  ISETP.LT.AND P0, PT, RZ, UR4, PT ;  /* 0x00000004ff007c0c */ /* 0x000fe2000bf01270 */
[----:B------:R-:W-:-:S12]  /*7b30*/  UIADD3 UR28, UR4, -0x1, URZ ;  /* 0xffffffff041c7890 */ /* 0x000fd8000fffe03f */
[----:B------:R-:W-:Y:S05]  /*7b40*/  @P0 BRA `(.L_x_1098) ;  /* 0x000000a000000947 */ /* 0x000fea0003800000 */
[----:B------:R-:W-:Y:S02]  /*7b50*/  UMOV UR28, 0x1 ;  /* 0x00000001001c7882 */ /* 0x000fe40000000000 */
        /* <DEDUP_REMOVED lines=9> */
.L_x_1098:
[----:B------:R-:W-:Y:S02]  /*7bf0*/  UMOV UR5, 0x1 ;  /* 0x0000000100057882 */ /* 0x000fe40000000000 */
[----:B------:R-:W-:Y:S02]  /*7c00*/  ULDC UR4, c[0x0][0x32c] ;  /* 0x0000cb0000047ab9 */ /* 0x000fe40000000800 */
[----:B------:R-:W-:-:S03]  /*7c10*/  UISETP.NE.AND UP0, UPT, UR5, UR4, UPT ;  /* 0x000000040500728c */ /* 0x000fc6000bf05270 */
[----:B------:R-:W-:Y:S02]  /*7c20*/  ULDC.64 UR4, c[0x0][0x330] ;  /* 0x0000cc0000047ab9 */ /* 0x000fe40000000a00 */
[----:B------:R-:W-:-:S07]  /*7c30*/  UIMAD.WIDE.U32 UR30, UR28, UR4, URZ ;  /* 0x000000041c1e72a5 */ /* 0x000fce000f8e003f */
[----:B------:R-:W-:Y:S02]  /*7c40*/  @UP0 UMOV UR29, UR31 ;  /* 0x0000001f001d0c82 */ /* 0x000fe40008000000 */
[----:B------:R-:W-:Y:S02]  /*7c50*/  @UP0 USHF.R.U32.HI UR28, URZ, UR5, UR29 ;  /* 0x000000053f1c0299 */ /* 0x000fe4000801161d */
.L_x_1099:
[----:B------:R-:W-:Y:S02]  /*7c60*/  ULDC UR4, c[0x0][0x32c] ;  /* 0x0000cb0000047ab9 */ /* 0x000fe40000000800 */
[----:B------:R-:W-:-:S04]  /*7c70*/  UIMAD UR4, UR28, UR4, UR4 ;  /* 0x000000041c0472a4 */ /* 0x000fc8000f8e0204 */
[----:B------:R-:W-:-:S04]  /*7c80*/  UISETP.LT.AND UP0, UPT, UR27, UR4, UPT ;  /* 0x000000041b00728c */ /* 0x000fc8000bf01270 */
[----:B------:R-:W-:-:S04]  /*7c90*/  USEL UR27, UR27, UR4, UP0 ;  /* 0x000000041b1b7287 */ /* 0x000fc80008000000 */
.L_x_1097:
        /* <DEDUP_REMOVED lines=23> */
[----:B------:R1:W-:Y:S02]  /*7e10*/  STL [R1+0x4], R0 ;  /* 0x0000040001007387 */ /* 0x0003e40000100800 */
.L_x_1119:
[----:B-----5:R2:W5:Y:S01]  /*7e20*/  LDL R247, [R1+0x20] ;  /* 0x0000200001f77983 */ /* 0x0205620000100800 */
[----:B------:R-:W-:Y:S04]  /*7e30*/  DEPBAR.LE SB0, 0x0 ;  /* 0x000080000000791a */ /* 0x000fe80000000000 */
[----:B------:R-:W-:Y:S01]  /*7e40*/  BAR.SYNC.DEFER_BLOCKING 0x0 ;  /* 0x0000000000007b1d */ /* 0x000fe20000010000 */
[----:B------:R-:W-:Y:S01]  /*7e50*/  UISETP.GT.AND UP0, UPT, UR7, UR26, UPT ;  /* 0x0000001a0700728c */ /* 0x000fe2000bf04270 */
[----:B------:R-:W-:Y:S04]  /*7e60*/  SEL R244, RZ, 0x10, P5 ;  /* 0x00000010fff47807 */ /* 0x000fe80002800000 */
[----:B------:R2:W5:Y:S01]  /*7e70*/  LDL R246, [R1+0x4] ;  /* 0x0000040001f67983 */ /* 0x0005620000100800 */
        /* <DEDUP_REMOVED lines=14> */
[----:B--2---:R-:W2:Y:S01]  /*7f60*/  LDL R15, [R1+0x8] ;  /* 0x00000800010f7983 */ /* 0x004ea20000100800 */
[----:B-1----:R-:W-:Y:S01]  /*7f70*/  SHF.R.S32.HI R0, RZ, 0x1f, R243 ;  /* 0x0000001fff007819 */ /* 0x002fe200000114f3 */
[C---:B------:R-:W-:Y:S01]  /*7f80*/  IMAD.WIDE.U32 R2, R243.reuse, c[0x0][0x208], RZ ;  /* 0x00008200f3027a25 */ /* 0x040fe200078e00ff */
[----:B------:R-:W-:Y:S02]  /*7f90*/  SHF.R.S32.HI R4, RZ, 0x1f, R242 ;  /* 0x0000001fff047819 */ /* 0x000fe400000114f2 */
[----:B------:R-:W-:Y:S01]  /*7fa0*/  IADD3 R14, -R244, 0x10, RZ ;  /* 0x00000010f40e7810 */ /* 0x000fe20007ffe1ff */
[----:B------:R-:W-:Y:S02]  /*7fb0*/  IMAD R0, R0, c[0x0][0x208], RZ ;  /* 0x0000820000007a24 */ /* 0x000fe400078e02ff */
[----:B------:R-:W-:Y:S01]  /*7fc0*/  IMAD R4, R4, c[0x0][0x218], RZ ;  /* 0x0000860004047a24 */ /* 0x000fe200078e02ff */
[----:B------:R-:W-:Y:S01]  /*7fd0*/  LOP3.LUT R14, R14, 0xf, RZ, 0xc0, !PT ;  /* 0x0000000f0e0e7812 */ /* 0x000fe200078ec0ff */
[----:B------:R-:W-:Y:S02]  /*7fe0*/  IMAD R0, R243, c[0x0][0x20c], R0 ;  /* 0x00008300f3007a24 */ /* 0x000fe400078e0200 */
        /* <DEDUP_REMOVED lines=8> */
[----:B------:R-:W4:Y:S04]  /*8070*/  SHFL.IDX PT, R3, R2, RZ, 0x181f ;  /* 0x00181fff02037589 */ /* 0x000f2800000e0000 */
[----:B------:R-:W3:Y:S04]  /*8080*/  SHFL.IDX PT, R4, R0, RZ, 0x181f ;  /* 0x00181fff00047589 */ /* 0x000ee800000e0000 */
[----:B------:R-:W3:Y:S04]  /*8090*/  SHFL.IDX PT, R2, R2, 0x2, 0x181f ;  /* 0x00581f0002027f89 */ /* 0x000ee800000e0000 */
[----:B------:R-:W3:Y:S04]  /*80a0*/  SHFL.IDX PT, R5, R0, 0x1, 0x181f ;  /* 0x00381f0000057f89 */ /* 0x000ee800000e0000 */
[----:B------:R-:W3:Y:S01]  /*80b0*/  SHFL.IDX PT, R0, R0, 0x2, 0x181f ;  /* 0x00581f0000007f89 */ /* 0x000ee200000e0000 */
[-C--:B-1---5:R-:W-:Y:S02]  /*80c0*/  IADD3 R8, P1, R6, R247.reuse, RZ ;  /* 0x000000f706087210 */ /* 0x0a2fe40007f3e0ff */
[CC--:B----4-:R-:W-:Y:S02]  /*80d0*/  IADD3 R12, P0, R3.reuse, R247.reuse, RZ ;  /* 0x000000f7030c7210 */ /* 0x0d0fe40007f1e0ff */
[-C--:B------:R-:W-:Y:S03]  /*80e0*/  IADD3 R10, P2, R3, R246.reuse, RZ ;  /* 0x000000f6030a7210 */ /* 0x080fe60007f5e0ff */
[----:B---3--:R-:W-:Y:S01]  /*80f0*/  IMAD.X R13, R4, 0x1, R245, P0 ;  /* 0x00000001040d7824 */ /* 0x008fe200000e06f5 */
[----:B------:R-:W-:Y:S01]  /*8100*/  IADD3 R6, P0, R6, R246, RZ ;  /* 0x000000f606067210 */ /* 0x000fe20007f1e0ff */
[----:B------:R-:W-:Y:S01]  /*8110*/  IMAD.X R11, R4, 0x1, R223, P2 ;  /* 0x00000001040b7824 */ /* 0x000fe200010e06df */
[----:B------:R-:W-:Y:S01]  /*8120*/  IADD3 R4, P2, R2, R247, RZ ;  /* 0x000000f702047210 */ /* 0x000fe20007f5e0ff */
[C---:B------:R-:W-:Y:S02]  /*8130*/  IMAD.X R9, R5.reuse, 0x1, R245, P1 ;  /* 0x0000000105097824 */ /* 0x040fe400008e06f5 */
[----:B------:R-:W-:Y:S01]  /*8140*/  IMAD.X R7, R5, 0x1, R223, P0 ;  /* 0x0000000105077824 */ /* 0x000fe200000e06df */
[----:B------:R-:W-:Y:S01]  /*8150*/  IADD3 R2, P1, P0, R14, R2, R246 ;  /* 0x000000020e027210 */ /* 0x000fe2000783e0f6 */
[----:B------:R-:W-:Y:S01]  /*8160*/  IMAD.X R5, R0, 0x1, R245, P2 ;  /* 0x0000000100057824 */ /* 0x000fe200010e06f5 */
[----:B------:R-:W-:Y:S02]  /*8170*/  ISETP.NE.U32.AND P2, PT, R244, RZ, PT ;  /* 0x000000fff400720c */ /* 0x000fe40003f45070 */
[----:B------:R-:W-:Y:S01]  /*8180*/  IADD3.X R3, RZ, R0, R223, P1, P0 ;  /* 0x00000000ff037210 */ /* 0x000fe20000fe04df */
[----:B--2---:R1:W-:Y:S04]  /*8190*/  LDGSTS.E.BYPASS.LTC128B.128 [R15], [R12.64], !P6 ;  /* 0x000000000c0f7fae */ /* 0x0043e8000f101d56 */
[----:B------:R1:W-:Y:S04]  /*81a0*/  LDGSTS.E.BYPASS.LTC128B.128 [R15+0x1800], [R10.64], !P5 ;  /* 0x018000000a0f7fae */ /* 0x0003e8000e901d56 */
[----:B------:R1:W-:Y:S04]  /*81b0*/  LDGSTS.E.BYPASS.LTC128B.128 [R15+0x800], [R8.64], !P6 ;  /* 0x00800000080f7fae */ /* 0x0003e8000f101d56 */
[----:B------:R1:W-:Y:S04]  /*81c0*/  LDGSTS.E.BYPASS.LTC128B.128 [R15+0x2000], [R6.64], !P5 ;  /* 0x02000000060f7fae */ /* 0x0003e8000e901d56 */
[----:B------:R1:W-:Y:S04]  /*81d0*/  LDGSTS.E.BYPASS.LTC128B.128 [R15+0x1000], [R4.64], !P6 ;  /* 0x01000000040f7fae */ /* 0x0003e8000f101d56 */
[----:B------:R1:W-:Y:S02]  /*81e0*/  LDGSTS.E.BYPASS.LTC128B.128.ZFILL [R15+0x2800], [R2.64], P2 ;  /* 0x02800000020f7fae */ /* 0x0003e40009141d56 */
.L_x_1101:
        /* <DEDUP_REMOVED lines=176> */
[----:B--2---:R-:W-:Y:S02]  /*8cf0*/  FMUL.FTZ R19, R37, c[0x0][0x320] ;  /* 0x0000c80025137a20 */ /* 0x004fe40000410000 */
[----:B------:R-:W-:Y:S03]  /*8d00*/  FMUL.FTZ R42, R42, c[0x0][0x320] ;  /* 0x0000c8002a2a7a20 */ /* 0x000fe60000410000 */
[----:B------:R2:W2:Y:S01]  /*8d10*/  MUFU.TANH R137, R23 ;  /* 0x0000001700897308 */ /* 0x0004a20000002400 */
[----:B------:R-:W-:Y:S04]  /*8d20*/  FMUL.FTZ R43, R43, c[0x0][0x320] ;  /* 0x0000c8002b2b7a20 */ /* 0x000fe80000410000 */
        /* <DEDUP_REMOVED lines=13> */
[----:B-1----:R-:W-:Y:S02]  /*8e00*/  FMUL.FTZ R25, R32, c[0x0][0x320] ;  /* 0x0000c80020197a20 */ /* 0x002fe40000410000 */
[----:B------:R-:W-:Y:S07]  /*8e10*/  FMUL.FTZ R32, R34, c[0x0][0x320] ;  /* 0x0000c80022207a20 */ /* 0x000fee0000410000 */
        /* <DEDUP_REMOVED lines=36> */
[----:B------:R-:W-:Y:S01]  /*9060*/  IADD3 R14, -R244, 0x10, RZ ;  /* 0x00000010f40e7810 */ /* 0x000fe20007ffe1ff */
[----:B------:R-:W3:Y:S03]  /*9070*/  LDL R33, [R1] ;  /* 0x0000000001217983 */ /* 0x000ee60000100800 */
        /* <DEDUP_REMOVED lines=27> */
[----:B------:R-:W4:Y:S04]  /*9230*/  SHFL.IDX PT, R3, R2, RZ, 0x181f ;  /* 0x00181fff02037589 */ /* 0x000f2800000e0000 */
[----:B------:R-:W1:Y:S04]  /*9240*/  SHFL.IDX PT, R4, R0, RZ, 0x181f ;  /* 0x00181fff00047589 */ /* 0x000e6800000e0000 */
[----:B------:R-:W3:Y:S04]  /*9250*/  SHFL.IDX PT, R2, R2, 0x2, 0x181f ;  /* 0x00581f0002027f89 */ /* 0x000ee800000e0000 */
[----:B------:R-:W3:Y:S04]  /*9260*/  SHFL.IDX PT, R5, R0, 0x1, 0x181f ;  /* 0x00381f0000057f89 */ /* 0x000ee800000e0000 */
[----:B------:R-:W3:Y:S01]  /*9270*/  SHFL.IDX PT, R0, R0, 0x2, 0x181f ;  /* 0x00581f0000007f89 */ /* 0x000ee200000e0000 */
[-C--:B--2--5:R-:W-:Y:S02]  /*9280*/  IADD3 R8, P1, R6, R247.reuse, RZ ;  /* 0x000000f706087210 */ /* 0x0a4fe40007f3e0ff */
[CC--:B----4-:R-:W-:Y:S02]  /*9290*/  IADD3 R12, P0, R3.reuse, R247.reuse, RZ ;  /* 0x000000f7030c7210 */ /* 0x0d0fe40007f1e0ff */
[-C--:B------:R-:W-:Y:S03]  /*92a0*/  IADD3 R10, P2, R3, R246.reuse, RZ ;  /* 0x000000f6030a7210 */ /* 0x080fe60007f5e0ff */
[----:B-1----:R-:W-:Y:S01]  /*92b0*/  IMAD.X R13, R4, 0x1, R245, P0 ;  /* 0x00000001040d7824 */ /* 0x002fe200000e06f5 */
[----:B------:R-:W-:Y:S01]  /*92c0*/  IADD3 R6, P0, R6, R246, RZ ;  /* 0x000000f606067210 */ /* 0x000fe20007f1e0ff */
[----:B------:R-:W-:Y:S01]  /*92d0*/  IMAD.X R11, R4, 0x1, R223, P2 ;  /* 0x00000001040b7824 */ /* 0x000fe200010e06df */
[----:B---3--:R-:W-:Y:S02]  /*92e0*/  IADD3 R4, P2, R2, R247, RZ ;  /* 0x000000f702047210 */ /* 0x008fe40007f5e0ff */
        /* <DEDUP_REMOVED lines=12> */
.L_x_1102:
[----:B-1234-:R-:W2:Y:S01]  /*93b0*/  LDL R2, [R1+0x38] ;  /* 0x0000380001027983 */ /* 0x01eea20000100800 */
[----:B------:R-:W-:Y:S01]  /*93c0*/  UISETP.NE.AND UP1, UPT, UR15, URZ, UPT ;  /* 0x0000003f0f00728c */ /* 0x000fe2000bf25270 */
[----:B------:R-:W-:Y:S01]  /*93d0*/  IMAD.U32 R6, RZ, RZ, UR12 ;  /* 0x0000000cff067e24 */ /* 0x000fe2000f8e00ff */
        /* <DEDUP_REMOVED lines=10> */
[----:B------:R-:W-:Y:S03]  /*9480*/  PLOP3.LUT P0, PT, PT, PT, UP0, 0x40, 0x0 ;  /* 0x000000000000781c */ /* 0x000fe60003f0e808 */
[----:B------:R-:W1:Y:S01]  /*9490*/  SHFL.IDX PT, R3, R4, RZ, 0x1c1f ;  /* 0x001c1fff04037589 */ /* 0x000e6200000e0000 */
[----:B---3--:R-:W-:Y:S04]  /*94a0*/  IADD3 R0, -R33, 0x1, R0 ;  /* 0x0000000121007810 */ /* 0x008fe80007ffe100 */
[----:B------:R-:W-:Y:S04]  /*94b0*/  IADD3 R6, -R6, UR8, R0 ;  /* 0x0000000806067c10 */ /* 0x000fe8000fffe100 */
[C---:B------:R-:W-:Y:S02]  /*94c0*/  IADD3 R5, R6.reuse, c[0x0][0x328], RZ ;  /* 0x0000ca0006057a10 */ /* 0x040fe40007ffe0ff */
[----:B------:R-:W-:Y:S03]  /*94d0*/  IADD3 R6, R6, UR21, RZ ;  /* 0x0000001506067c10 */ /* 0x000fe6000fffe0ff */
[--C-:B-1----:R-:W-:Y:S02]  /*94e0*/  IMAD.IADD R2, R5, 0x1, R3.reuse ;  /* 0x0000000105027824 */ /* 0x102fe400078e0203 */
[----:B------:R-:W-:Y:S01]  /*94f0*/  IMAD.IADD R0, R6, 0x1, R3 ;  /* 0x0000000106007824 */ /* 0x000fe200078e0203 */
[----:B------:R-:W-:-:S05]  /*9500*/  @P0 BRA `(.L_x_1103) ;  /* 0x0000019000000947 */ /* 0x000fca0003800000 */
[----:B------:R-:W-:Y:S01]  /*9510*/  IMAD.U32 R7, RZ, RZ, UR12 ;  /* 0x0000000cff077e24 */ /* 0x000fe2000f8e00ff */
[----:B------:R-:W-:Y:S04]  /*9520*/  BSSY B0, `(.L_x_1104) ;  /* 0x0000012000007945 */ /* 0x000fe80003800000 */
[----:B------:R-:W-:Y:S04]  /*9530*/  IADD3 R3, -R7, UR8, R3 ;  /* 0x0000000807037c10 */ /* 0x000fe8000fffe103 */
        /* <DEDUP_REMOVED lines=11> */
.L_x_1105:
[----:B------:R-:W-:Y:S04]  /*95f0*/  MOV R7, c[0x0][0x32c] ;  /* 0x0000cb0000077a02 */ /* 0x000fe80000000f00 */
[----:B------:R-:W-:Y:S11]  /*9600*/  ISETP.NE.AND P0, PT, R7, 0x1, PT ;  /* 0x000000010700780c */ /* 0x000ff60003f05270 */
[----:B------:R-:W-:Y:S02]  /*9610*/  @!UPT UIADD3 URZ, URZ, URZ, URZ ;  /* 0x0000003f3f3ff290 */ /* 0x000fe4000fffe03f */
[----:B------:R-:W-:Y:S05]  /*9620*/  @P0 IMAD.HI.U32 R7, R3, c[0x0][0x330], RZ ;  /* 0x0000cc0003070a27 */ /* 0x000fea00078e00ff */
[----:B------:R-:W-:Y:S02]  /*9630*/  @P0 SHF.R.U32.HI R3, RZ, c[0x0][0x334], R7 ;  /* 0x0000cd00ff030a19 */ /* 0x000fe40000011607 */
.L_x_1106:
[----:B------:R-:W-:Y:S05]  /*9640*/  BSYNC B0 ;  /* 0x0000000000007941 */ /* 0x000fea0003800000 */
.L_x_1104:
[----:B------:R-:W-:Y:S05]  /*9650*/  IADD3 R7, -R33, UR4, RZ ;  /* 0x0000000421077c10 */ /* 0x000fea000fffe1ff */
[----:B------:R-:W-:Y:S05]  /*9660*/  IMAD R3, R3, c[0x0][0x32c], R7 ;  /* 0x0000cb0003037a24 */ /* 0x000fea00078e0207 */
[----:B------:R-:W-:Y:S02]  /*9670*/  IADD3 R7, R3, c[0x0][0x32c], RZ ;  /* 0x0000cb0003077a10 */ /* 0x000fe40007ffe0ff */
[----:B------:R-:W-:Y:S02]  /*9680*/  IMNMX R0, R0, R3, !PT ;  /* 0x0000000300007217 */ /* 0x000fe40007800200 */
[----:B------:R-:W-:Y:S02]  /*9690*/  IMNMX R2, R2, R7, PT ;  /* 0x0000000702027217 */ /* 0x000fe40003800200 */
.L_x_1103:
        /* <DEDUP_REMOVED lines=87> */
.L_x_1109:
[----:B------:R-:W-:Y:S04]  /*9c10*/  MOV R7, c[0x0][0x32c] ;  /* 0x0000cb0000077a02 */ /* 0x000fe80000000f00 */
[----:B------:R-:W-:Y:S11]  /*9c20*/  ISETP.NE.AND P0, PT, R7, 0x1, PT ;  /* 0x000000010700780c */ /* 0x000ff60003f05270 */
[----:B------:R-:W-:Y:S02]  /*9c30*/  @!UPT UIADD3 URZ, URZ, URZ, URZ ;  /* 0x0000003f3f3ff290 */ /* 0x000fe4000fffe03f */
[----:B------:R-:W-:Y:S05]  /*9c40*/  @P0 IMAD.HI.U32 R7, R3, c[0x0][0x330], RZ ;  /* 0x0000cc0003070a27 */ /* 0x000fea00078e00ff */
[----:B------:R-:W-:Y:S02]  /*9c50*/  @P0 SHF.R.U32.HI R3, RZ, c[0x0][0x334], R7 ;  /* 0x0000cd00ff030a19 */ /* 0x000fe40000011607 */
.L_x_1110:
[----:B------:R-:W-:Y:S05]  /*9c60*/  BSYNC B0 ;  /* 0x0000000000007941 */ /* 0x000fea0003800000 */
.L_x_1108:
[----:B------:R-:W-:Y:S05]  /*9c70*/  IADD3 R7, -R33, UR4, RZ ;  /* 0x0000000421077c10 */ /* 0x000fea000fffe1ff */
[----:B------:R-:W-:Y:S05]  /*9c80*/  IMAD R3, R3, c[0x0][0x32c], R7 ;  /* 0x0000cb0003037a24 */ /* 0x000fea00078e0207 */
[----:B------:R-:W-:Y:S02]  /*9c90*/  IADD3 R7, R3, c[0x0][0x32c], RZ ;  /* 0x0000cb0003077a10 */ /* 0x000fe40007ffe0ff */
[----:B------:R-:W-:Y:S02]  /*9ca0*/  IMNMX R0, R0, R3, !PT ;  /* 0x0000000300007217 */ /* 0x000fe40007800200 */
[----:B------:R-:W-:Y:S02]  /*9cb0*/  IMNMX R2, R2, R7, PT ;  /* 0x0000000702027217 */ /* 0x000fe40003800200 */
.L_x_1107:
        /* <DEDUP_REMOVED lines=85> */
.L_x_1113:
[----:B------:R-:W-:Y:S04]  /*a210*/  MOV R7, c[0x0][0x32c] ;  /* 0x0000cb0000077a02 */ /* 0x000fe80000000f00 */
[----:B------:R-:W-:Y:S11]  /*a220*/  ISETP.NE.AND P0, PT, R7, 0x1, PT ;  /* 0x000000010700780c */ /* 0x000ff60003f05270 */
[----:B------:R-:W-:Y:S02]  /*a230*/  @!UPT UIADD3 URZ, URZ, URZ, URZ ;  /* 0x0000003f3f3ff290 */ /* 0x000fe4000fffe03f */
[----:B------:R-:W-:Y:S05]  /*a240*/  @P0 IMAD.HI.U32 R7, R3, c[0x0][0x330], RZ ;  /* 0x0000cc0003070a27 */ /* 0x000fea00078e00ff */
[----:B------:R-:W-:Y:S02]  /*a250*/  @P0 SHF.R.U32.HI R3, RZ, c[0x0][0x334], R7 ;  /* 0x0000cd00ff030a19 */ /* 0x000fe40000011607 */
.L_x_1114:
[----:B------:R-:W-:Y:S05]  /*a260*/  BSYNC B0 ;  /* 0x0000000000007941 */ /* 0x000fea0003800000 */
.L_x_1112:
[----:B------:R-:W-:Y:S05]  /*a270*/  IADD3 R7, -R33, UR4, RZ ;  /* 0x0000000421077c10 */ /* 0x000fea000fffe1ff */
[----:B------:R-:W-:Y:S05]  /*a280*/  IMAD R3, R3, c[0x0][0x32c], R7 ;  /* 0x0000cb0003037a24 */ /* 0x000fea00078e0207 */
[----:B------:R-:W-:Y:S02]  /*a290*/  IADD3 R7, R3, c[0x0][0x32c], RZ ;  /* 0x0000cb0003077a10 */ /* 0x000fe40007ffe0ff */
[----:B------:R-:W-:Y:S02]  /*a2a0*/  IMNMX R0, R0, R3, !PT ;  /* 0x0000000300007217 */ /* 0x000fe40007800200 */
[----:B------:R-:W-:Y:S02]  /*a2b0*/  IMNMX R2, R2, R7, PT ;  /* 0x0000000702027217 */ /* 0x000fe40003800200 */
.L_x_1111:
        /* <DEDUP_REMOVED lines=85> */
.L_x_1117:
[----:B------:R-:W-:Y:S04]  /*a810*/  MOV R4, c[0x0][0x32c] ;  /* 0x0000cb0000047a02 */ /* 0x000fe80000000f00 */
[----:B------:R-:W-:Y:S11]  /*a820*/  ISETP.NE.AND P0, PT, R4, 0x1, PT ;  /* 0x000000010400780c */ /* 0x000ff60003f05270 */
[----:B------:R-:W-:Y:S02]  /*a830*/  @!UPT UIADD3 URZ, URZ, URZ, URZ ;  /* 0x0000003f3f3ff290 */ /* 0x000fe4000fffe03f */
[----:B------:R-:W-:Y:S05]  /*a840*/  @P0 IMAD.HI.U32 R4, R3, c[0x0][0x330], RZ ;  /* 0x0000cc0003040a27 */ /* 0x000fea00078e00ff */
[----:B------:R-:W-:Y:S02]  /*a850*/  @P0 SHF.R.U32.HI R3, RZ, c[0x0][0x334], R4 ;  /* 0x0000cd00ff030a19 */ /* 0x000fe40000011604 */
.L_x_1118:
[----:B------:R-:W-:Y:S05]  /*a860*/  BSYNC B0 ;  /* 0x0000000000007941 */ /* 0x000fea0003800000 */
.L_x_1116:
[----:B------:R-:W-:Y:S05]  /*a870*/  IADD3 R4, -R33, UR4, RZ ;  /* 0x0000000421047c10 */ /* 0x000fea000fffe1ff */
[----:B------:R-:W-:Y:S05]  /*a880*/  IMAD R3, R3, c[0x0][0x32c], R4 ;  /* 0x0000cb0003037a24 */ /* 0x000fea00078e0204 */
[----:B------:R-:W-:Y:S02]  /*a890*/  IADD3 R4, R3, c[0x0][0x32c], RZ ;  /* 0x0000cb0003047a10 */ /* 0x000fe40007ffe0ff */
[----:B------:R-:W-:Y:S02]  /*a8a0*/  IMNMX R0, R0, R3, !PT ;  /* 0x0000000300007217 */ /* 0x000fe40007800200 */
[----:B------:R-:W-:Y:S02]  /*a8b0*/  IMNMX R2, R2, R4, PT ;  /* 0x0000000402027217 */ /* 0x000fe40003800200 */
.L_x_1115:
        /* <DEDUP_REMOVED lines=37> */
[----:B------:R-:W-:Y:S01]  /*ab10*/  PLOP3.LUT P0, PT, PT, PT, UP4, 0x40, 0x0 ;  /* 0x000000000000781c */ /* 0x000fe20003f0e848 */
[----:B------:R-:W-:Y:S01]  /*ab20*/  UISETP.NE.AND UP4, UPT, UR4, URZ, UPT ;  /* 0x0000003f0400728c */ /* 0x000fe2000bf85270 */
[----:B------:R-:W-:Y:S02]  /*ab30*/  FMNMX.FTZ R4, R11, R4, !PT ;  /* 0x000000040b047209 */ /* 0x000fe40007810000 */
[----:B------:R-:W-:Y:S02]  /*ab40*/  ISETP.GT.AND P0, PT, R0, RZ, P0 ;  /* 0x000000ff0000720c */ /* 0x000fe40000704270 */
[----:B------:R-:W-:Y:S01]  /*ab50*/  FMNMX.FTZ R4, R10, R4, !PT ;  /* 0x000000040a047209 */ /* 0x000fe20007810000 */
[----:B------:R-:W2:Y:S01]  /*ab60*/  SHFL.BFLY PT, R20, R3, 0x2, 0x1f ;  /* 0x0c401f0003147f89 */ /* 0x000ea200000e0000 */
[----:B------:R-:W-:Y:S02]  /*ab70*/  ISETP.LT.OR P0, PT, R2, 0x1, P0 ;  /* 0x000000010200780c */ /* 0x000fe40000701670 */
[----:B------:R-:W-:Y:S02]  /*ab80*/  FMNMX.FTZ R4, R17, R4, !PT ;  /* 0x0000000411047209 */ /* 0x000fe40007810000 */
[----:B------:R-:W-:Y:S02]  /*ab90*/  FSEL R5, R222, -INF , !P0 ;  /* 0xff800000de057808 */ /* 0x000fe40004000000 */
[----:B------:R-:W-:Y:S02]  /*aba0*/  FMNMX.FTZ R4, R205, R4, !PT ;  /* 0x00000004cd047209 */ /* 0x000fe40007810000 */
[----:B------:R-:W-:Y:S01]  /*abb0*/  PLOP3.LUT P0, PT, PT, PT, UP1, 0x40, 0x0 ;  /* 0x000000000000781c */ /* 0x000fe20003f0e818 */
[----:B------:R-:W-:Y:S01]  /*abc0*/  UISETP.NE.AND UP1, UPT, UR29, URZ, UPT ;  /* 0x0000003f1d00728c */ /* 0x000fe2000bf25270 */
[----:B------:R-:W-:Y:S02]  /*abd0*/  FMNMX.FTZ R4, R208, R4, !PT ;  /* 0x00000004d0047209 */ /* 0x000fe40007810000 */
[----:B------:R-:W-:Y:S02]  /*abe0*/  ISETP.GT.AND P0, PT, R0, 0x9, P0 ;  /* 0x000000090000780c */ /* 0x000fe40000704270 */
[----:B------:R-:W-:Y:S01]  /*abf0*/  PLOP3.LUT P1, PT, PT, PT, UP2, 0x40, 0x0 ;  /* 0x000000000000781c */ /* 0x000fe20003f2e828 */
[----:B------:R-:W-:Y:S01]  /*ac00*/  UISETP.NE.AND UP2, UPT, UR30, URZ, UPT ;  /* 0x0000003f1e00728c */ /* 0x000fe2000bf45270 */
[----:B------:R-:W-:Y:S02]  /*ac10*/  FMNMX.FTZ R4, R210, R4, !PT ;  /* 0x00000004d2047209 */ /* 0x000fe40007810000 */
[----:B------:R-:W-:Y:S02]  /*ac20*/  ISETP.LT.OR P0, PT, R2, 0xa, P0 ;  /* 0x0000000a0200780c */ /* 0x000fe40000701670 */
[----:B------:R-:W-:Y:S02]  /*ac30*/  ISETP.GT.AND P1, PT, R0, 0x8, P1 ;  /* 0x000000080000780c */ /* 0x000fe40000f24270 */
[----:B------:R-:W-:Y:S01]  /*ac40*/  PLOP3.LUT P2, PT, PT, PT, UP3, 0x40, 0x0 ;  /* 0x000000000000781c */ /* 0x000fe20003f4e838 */
[----:B------:R-:W-:Y:S01]  /*ac50*/  UISETP.NE.AND UP3, UPT, UR31, URZ, UPT ;  /* 0x0000003f1f00728c */ /* 0x000fe2000bf65270 */
[----:B-1----:R-:W-:Y:S02]  /*ac60*/  FMNMX.FTZ R137, R137, R6, !PT ;  /* 0x0000000689897209 */ /* 0x002fe40007810000 */
[----:B--2---:R-:W-:Y:S02]  /*ac70*/  FMNMX.FTZ R3, R3, R20, !PT ;  /* 0x0000001403037209 */ /* 0x004fe40007810000 */
[----:B------:R-:W-:Y:S01]  /*ac80*/  FMNMX.FTZ R4, R211, R4, !PT ;  /* 0x00000004d3047209 */ /* 0x000fe20007810000 */
[----:B------:R-:W1:Y:S01]  /*ac90*/  SHFL.BFLY PT, R6, R137, 0x1, 0x1f ;  /* 0x0c201f0089067f89 */ /* 0x000e6200000e0000 */
[----:B------:R-:W-:Y:S02]  /*aca0*/  FSEL R25, R213, -INF , !P0 ;  /* 0xff800000d5197808 */ /* 0x000fe40004000000 */
[----:B------:R-:W-:Y:S02]  /*acb0*/  ISETP.LT.OR P1, PT, R2, 0x9, P1 ;  /* 0x000000090200780c */ /* 0x000fe40000f21670 */
[----:B------:R-:W-:Y:S02]  /*acc0*/  ISETP.GT.AND P2, PT, R0, 0x1, P2 ;  /* 0x000000010000780c */ /* 0x000fe40001744270 */
[----:B------:R-:W-:Y:S01]  /*acd0*/  PLOP3.LUT P0, PT, PT, PT, UP5, 0x40, 0x0 ;  /* 0x000000000000781c */ /* 0x000fe20003f0e858 */
[----:B------:R-:W2:Y:S01]  /*ace0*/  SHFL.BFLY PT, R136, R3, 0x1, 0x1f ;  /* 0x0c201f0003887f89 */ /* 0x000ea200000e0000 */
[----:B------:R-:W-:Y:S02]  /*acf0*/  FMNMX.FTZ R4, R245, R4, !PT ;  /* 0x00000004f5047209 */ /* 0x000fe40007810000 */
[----:B------:R-:W-:Y:S02]  /*ad00*/  FSEL R24, R214, -INF , !P1 ;  /* 0xff800000d6187808 */ /* 0x000fe40004800000 */
[----:B------:R-:W-:Y:S02]  /*ad10*/  ISETP.LT.OR P2, PT, R2, 0x2, P2 ;  /* 0x000000020200780c */ /* 0x000fe40001741670 */
[C---:B------:R-:W-:Y:S02]  /*ad20*/  ISETP.GT.AND P0, PT, R0.reuse, 0x18, P0 ;  /* 0x000000180000780c */ /* 0x040fe40000704270 */
[----:B------:R-:W-:Y:S02]  /*ad30*/  PLOP3.LUT P1, PT, PT, PT, UP6, 0x40, 0x0 ;  /* 0x000000000000781c */ /* 0x000fe40003f2e868 */
[----:B------:R-:W-:Y:S02]  /*ad40*/  FMNMX.FTZ R4, R247, R4, !PT ;  /* 0x00000004f7047209 */ /* 0x000fe40007810000 */
[----:B------:R-:W-:Y:S02]  /*ad50*/  FSEL R18, R221, -INF , !P2 ;  /* 0xff800000dd127808 */ /* 0x000fe40005000000 */
[----:B------:R-:W-:Y:S02]  /*ad60*/  ISETP.GT.AND P1, PT, R0, 0x11, P1 ;  /* 0x000000110000780c */ /* 0x000fe40000f24270 */
[----:B-1----:R-:W-:Y:S02]  /*ad70*/  FMNMX.FTZ R137, R137, R6, !PT ;  /* 0x0000000689897209 */ /* 0x002fe40007810000 */
[----:B------:R-:W-:Y:S02]  /*ad80*/  FMNMX.FTZ R6, R5, R139, !PT ;  /* 0x0000008b05067209 */ /* 0x000fe40007810000 */
[----:B------:R-:W-:Y:S01]  /*ad90*/  ISETP.LT.OR P0, PT, R2, 0x19, P0 ;  /* 0x000000190200780c */ /* 0x000fe20000701670 */
[----:B------:R-:W-:Y:S01]  /*ada0*/  FMUL.FTZ R141, R137, c[0x0][0x2d0] ;  /* 0x0000b400898d7a20 */ /* 0x000fe20000410000 */
[----:B------:R-:W-:Y:S01]  /*adb0*/  PLOP3.LUT P2, PT, PT, PT, UP0, 0x40, 0x0 ;  /* 0x000000000000781c */ /* 0x000fe20003f4e808 */
[----:B------:R-:W-:Y:S01]  /*adc0*/  UISETP.NE.AND UP0, UPT, UR28, URZ, UPT ;  /* 0x0000003f1c00728c */ /* 0x000fe2000bf05270 */
[----:B------:R-:W-:Y:S02]  /*add0*/  FMNMX.FTZ R4, R248, R4, !PT ;  /* 0x00000004f8047209 */ /* 0x000fe40007810000 */
[----:B------:R-:W-:Y:S02]  /*ade0*/  FMNMX.FTZ R6, R18, R6, !PT ;  /* 0x0000000612067209 */ /* 0x000fe40007810000 */
[----:B------:R-:W-:Y:S02]  /*adf0*/  ISETP.GT.AND P2, PT, R0, 0x10, P2 ;  /* 0x000000100000780c */ /* 0x000fe40001744270 */
[----:B------:R-:W-:Y:S02]  /*ae00*/  ISETP.LT.OR P1, PT, R2, 0x12, P1 ;  /* 0x000000120200780c */ /* 0x000fe40000f21670 */
[----:B------:R-:W-:Y:S02]  /*ae10*/  FSEL R206, R212, -INF , !P0 ;  /* 0xff800000d4ce7808 */ /* 0x000fe40004000000 */
[----:B------:R-:W-:Y:S02]  /*ae20*/  PLOP3.LUT P0, PT, PT, PT, UP3, 0x40, 0x0 ;  /* 0x000000000000781c */ /* 0x000fe40003f0e838 */
[----:B------:R-:W-:Y:S02]  /*ae30*/  FMNMX.FTZ R4, R250, R4, !PT ;  /* 0x00000004fa047209 */ /* 0x000fe40007810000 */
[----:B------:R-:W-:Y:S02]  /*ae40*/  FSEL R201, R215, -INF , !P1 ;  /* 0xff800000d7c97808 */ /* 0x000fe40004800000 */
[----:B--2---:R-:W-:Y:S01]  /*ae50*/  FMNMX.FTZ R136, R3, R136, !PT ;  /* 0x0000008803887209 */ /* 0x004fe20007810000 */
[----:B------:R-:W1:Y:S01]  /*ae60*/  SHFL.BFLY PT, R20, R4, 0x2, 0x1f ;  /* 0x0c401f0004147f89 */ /* 0x000e6200000e0000 */
[----:B------:R-:W-:Y:S02]  /*ae70*/  FMNMX.FTZ R3, R24, R6, !PT ;  /* 0x0000000618037209 */ /* 0x000fe40007810000 */
[----:B------:R-:W-:Y:S01]  /*ae80*/  ISETP.LT.OR P2, PT, R2, 0x11, P2 ;  /* 0x000000110200780c */ /* 0x000fe20001741670 */
[----:B------:R-:W-:Y:S01]  /*ae90*/  FMUL.FTZ R142, R136, c[0x0][0x2d0] ;  /* 0x0000b400888e7a20 */ /* 0x000fe20000410000 */
[----:B------:R-:W-:Y:S02]  /*aea0*/  ISETP.GT.AND P0, PT, R0, 0x20, P0 ;  /* 0x000000200000780c */ /* 0x000fe40000704270 */
[----:B------:R-:W-:Y:S02]  /*aeb0*/  PLOP3.LUT P1, PT, PT, PT, UP4, 0x40, 0x0 ;  /* 0x000000000000781c */ /* 0x000fe40003f2e848 */
[----:B------:R-:W-:Y:S02]  /*aec0*/  FMNMX.FTZ R3, R25, R3, !PT ;  /* 0x0000000319037209 */ /* 0x000fe40007810000 */
[----:B------:R-:W-:Y:S02]  /*aed0*/  FSEL R200, R220, -INF , !P2 ;  /* 0xff800000dcc87808 */ /* 0x000fe40005000000 */
[----:B------:R-:W-:Y:S02]  /*aee0*/  ISETP.GT.AND P1, PT, R0, 0x19, P1 ;  /* 0x000000190000780c */ /* 0x000fe40000f24270 */
[C---:B------:R-:W-:Y:S02]  /*aef0*/  ISETP.LT.OR P0, PT, R2.reuse, 0x21, P0 ;  /* 0x000000210200780c */ /* 0x040fe40000701670 */
[----:B------:R-:W-:Y:S02]  /*af00*/  ISETP.LT.OR P1, PT, R2, 0x1a, P1 ;  /* 0x0000001a0200780c */ /* 0x000fe40000f21670 */
[----:B------:R-:W-:Y:S02]  /*af10*/  FSEL R212, R42, -INF , !P0 ;  /* 0xff8000002ad47808 */ /* 0x000fe40004000000 */
[----:B------:R-:W-:Y:S02]  /*af20*/  PLOP3.LUT P0, PT, PT, PT, UP1, 0x40, 0x0 ;  /* 0x000000000000781c */ /* 0x000fe40003f0e818 */
[----:B------:R-:W-:Y:S02]  /*af30*/  FMNMX.FTZ R3, R200, R3, !PT ;  /* 0x00000003c8037209 */ /* 0x000fe40007810000 */
[----:B------:R-:W-:Y:S02]  /*af40*/  ISETP.GT.AND P0, PT, R0, 0x28, P0 ;  /* 0x000000280000780c */ /* 0x000fe40000704270 */
[----:B------:R-:W-:Y:S02]  /*af50*/  FMNMX.FTZ R3, R201, R3, !PT ;  /* 0x00000003c9037209 */ /* 0x000fe40007810000 */
[----:B------:R-:W-:Y:S02]  /*af60*/  FSEL R209, R209, -INF , !P1 ;  /* 0xff800000d1d17808 */ /* 0x000fe40004800000 */
[----:B------:R-:W-:Y:S02]  /*af70*/  PLOP3.LUT P1, PT, PT, PT, UP2, 0x40, 0x0 ;  /* 0x000000000000781c */ /* 0x000fe40003f2e828 */
[----:B------:R-:W-:Y:S02]  /*af80*/  ISETP.LT.OR P0, PT, R2, 0x29, P0 ;  /* 0x000000290200780c */ /* 0x000fe40000701670 */
[----:B------:R-:W-:Y:S02]  /*af90*/  ISETP.GT.AND P1, PT, R0, 0x21, P1 ;  /* 0x000000210000780c */ /* 0x000fe40000f24270 */
[----:B------:R-:W-:Y:S02]  /*afa0*/  FMNMX.FTZ R3, R206, R3, !PT ;  /* 0x00000003ce037209 */ /* 0x000fe40007810000 */
        /* <DEDUP_REMOVED lines=9> */
[----:B-1----:R-:W-:Y:S02]  /*b040*/  FMNMX.FTZ R4, R4, R20, !PT ;  /* 0x0000001404047209 */ /* 0x002fe40007810000 */
[----:B------:R-:W-:Y:S01]  /*b050*/  FMNMX.FTZ R0, R214, R0, !PT ;  /* 0x00000000d6007209 */ /* 0x000fe20007810000 */
[----:B------:R-:W-:Y:S01]  /*b060*/  LDSM.16.MT88.4 R20, [R225+0x2080] ;  /* 0x00208000e114783b */ /* 0x000fe20000004200 */
[----:B------:R-:W-:Y:S02]  /*b070*/  FSETP.NEU.FTZ.AND P1, PT, R136, -INF , PT ;  /* 0xff8000008800780b */ /* 0x000fe40003f3d000 */
[----:B------:R-:W-:Y:S02]  /*b080*/  ISETP.LT.OR P0, PT, R2, 0x2a, P0 ;  /* 0x0000002a0200780c */ /* 0x000fe40000701670 */
[----:B------:R-:W-:Y:S02]  /*b090*/  FMNMX.FTZ R0, R213, R0, !PT ;  /* 0x00000000d5007209 */ /* 0x000fe40007810000 */
[----:B------:R-:W-:Y:S01]  /*b0a0*/  FSEL R142, R142, RZ, P1 ;  /* 0x000000ff8e8e7208 */ /* 0x000fe20000800000 */
[----:B------:R-:W1:Y:S01]  /*b0b0*/  SHFL.BFLY PT, R135, R4, 0x1, 0x1f ;  /* 0x0c201f0004877f89 */ /* 0x000e6200000e0000 */
[----:B------:R-:W-:Y:S02]  /*b0c0*/  FSEL R140, R47, -INF , !P0 ;  /* 0xff8000002f8c7808 */ /* 0x000fe40004000000 */
[----:B------:R-:W-:Y:S01]  /*b0d0*/  FSETP.NEU.FTZ.AND P2, PT, R137, -INF , PT ;  /* 0xff8000008900780b */ /* 0x000fe20003f5d000 */
[--C-:B------:R-:W-:Y:S01]  /*b0e0*/  FFMA.FTZ R3, R19, c[0x0][0x2d0], -R142.reuse ;  /* 0x0000b40013037a23 */ /* 0x100fe2000001088e */
[----:B------:R-:W-:Y:S01]  /*b0f0*/  FMNMX.FTZ R0, R140, R0, !PT ;  /* 0x000000008c007209 */ /* 0x000fe20007810000 */
[--C-:B------:R-:W-:Y:S01]  /*b100*/  FFMA.FTZ R8, R8, c[0x0][0x2d0], -R142.reuse ;  /* 0x0000b40008087a23 */ /* 0x100fe2000001088e */
[----:B------:R-:W-:Y:S01]  /*b110*/  FSEL R141, R141, RZ, P2 ;  /* 0x000000ff8d8d7208 */ /* 0x000fe20001000000 */
[----:B------:R2:W-:Y:S01]  /*b120*/  MUFU.EX2 R26, R3 ;  /* 0x00000003001a7308 */ /* 0x0005e20000000800 */
[--C-:B------:R-:W-:Y:S01]  /*b130*/  FFMA.FTZ R12, R12, c[0x0][0x2d0], -R142.reuse ;  /* 0x0000b4000c0c7a23 */ /* 0x100fe2000001088e */
[----:B------:R-:W2:Y:S01]  /*b140*/  SHFL.BFLY PT, R2, R0, 0x2, 0x1f ;  /* 0x0c401f0000027f89 */ /* 0x000ea200000e0000 */
[----:B------:R-:W-:Y:S02]  /*b150*/  FFMA.FTZ R13, R13, c[0x0][0x2d0], -R142 ;  /* 0x0000b4000d0d7a23 */ /* 0x000fe4000001088e */
[--C-:B------:R-:W-:Y:S02]  /*b160*/  FFMA.FTZ R9, R9, c[0x0][0x2d0], -R141.reuse ;  /* 0x0000b40009097a23 */ /* 0x100fe4000001088d */
[--C-:B------:R-:W-:Y:S02]  /*b170*/  FFMA.FTZ R14, R14, c[0x0][0x2d0], -R141.reuse ;  /* 0x0000b4000e0e7a23 */ /* 0x100fe4000001088d */
[--C-:B------:R-:W-:Y:S01]  /*b180*/  FFMA.FTZ R15, R15, c[0x0][0x2d0], -R141.reuse ;  /* 0x0000b4000f0f7a23 */ /* 0x100fe2000001088d */
[----:B------:R-:W-:Y:S01]  /*b190*/  MUFU.EX2 R45, R9 ;  /* 0x00000009002d7308 */ /* 0x000fe20000000800 */
[----:B------:R-:W-:Y:S01]  /*b1a0*/  FFMA.FTZ R16, R16, c[0x0][0x2d0], -R141 ;  /* 0x0000b40010107a23 */ /* 0x000fe2000001088d */
[----:B-1----:R-:W-:Y:S04]  /*b1b0*/  FMNMX.FTZ R135, R4, R135, !PT ;  /* 0x0000008704877209 */ /* 0x002fe80007810000 */
[C---:B------:R-:W-:Y:S01]  /*b1c0*/  FSETP.NEU.FTZ.AND P0, PT, R135.reuse, -INF , PT ;  /* 0xff8000008700780b */ /* 0x040fe20003f1d000 */
[----:B------:R-:W-:Y:S03]  /*b1d0*/  FMUL.FTZ R143, R135, c[0x0][0x2d0] ;  /* 0x0000b400878f7a20 */ /* 0x000fe60000410000 */
[----:B------:R-:W1:Y:S01]  /*b1e0*/  MUFU.EX2 R51, R14 ;  /* 0x0000000e00337308 */ /* 0x000e620000000800 */
[----:B--2---:R-:W-:Y:S02]  /*b1f0*/  FMNMX.FTZ R3, R0, R2, !PT ;  /* 0x0000000200037209 */ /* 0x004fe40007810000 */
[----:B------:R-:W-:Y:S02]  /*b200*/  FSEL R0, R137, RZ, P2 ;  /* 0x000000ff89007208 */ /* 0x000fe40001000000 */
[----:B------:R-:W-:Y:S01]  /*b210*/  FSEL R143, R143, RZ, P0 ;  /* 0x000000ff8f8f7208 */ /* 0x000fe20000000000 */
[----:B------:R-:W2:Y:S04]  /*b220*/  SHFL.BFLY PT, R4, R3, 0x1, 0x1f ;  /* 0x0c201f0003047f89 */ /* 0x000ea800000e0000 */
[----:B------:R-:W-:Y:S01]  /*b230*/  MUFU.EX2 R35, R15 ;  /* 0x0000000f00237308 */ /* 0x000fe20000000800 */
[----:B------:R-:W-:Y:S02]  /*b240*/  FADD.FTZ R0, -R0, R132 ;  /* 0x0000008400007221 */ /* 0x000fe40000010100 */
[--C-:B------:R-:W-:Y:S02]  /*b250*/  FFMA.FTZ R2, R17, c[0x0][0x2d0], -R143.reuse ;  /* 0x0000b40011027a23 */ /* 0x100fe4000001088f */
[----:B------:R-:W-:Y:S02]  /*b260*/  FMUL.FTZ R0, R0, c[0x0][0x2d0] ;  /* 0x0000b40000007a20 */ /* 0x000fe40000410000 */
[--C-:B------:R-:W-:Y:S02]  /*b270*/  FFMA.FTZ R7, R7, c[0x0][0x2d0], -R143.reuse ;  /* 0x0000b40007077a23 */ /* 0x100fe4000001088f */
[--C-:B------:R-:W-:Y:S01]  /*b280*/  FFMA.FTZ R11, R11, c[0x0][0x2d0], -R143.reuse ;  /* 0x0000b4000b0b7a23 */ /* 0x100fe2000001088f */
[----:B------:R3:W-:Y:S01]  /*b290*/  MUFU.EX2 R41, R2 ;  /* 0x0000000200297308 */ /* 0x0007e20000000800 */
[----:B------:R-:W-:Y:S01]  /*b2a0*/  FFMA.FTZ R10, R10, c[0x0][0x2d0], -R143 ;  /* 0x0000b4000a0a7a23 */ /* 0x000fe2000001088f */
[----:B-1----:R-:W-:Y:S08]  /*b2b0*/  F2FP.PACK_AB R192, R51, R45 ;  /* 0x0000002d33c0723e */ /* 0x002ff000000000ff */
[----:B------:R1:W4:Y:S01]  /*b2c0*/  MUFU.EX2 R133, R0 ;  /* 0x0000000000857308 */ /* 0x0003220000000800 */
[----:B--2---:R-:W-:Y:S09]  /*b2d0*/  FMNMX.FTZ R3, R4, R3, !PT ;  /* 0x0000000304037209 */ /* 0x004ff20007810000 */
[----:B------:R-:W2:Y:S01]  /*b2e0*/  MUFU.EX2 R40, R16 ;  /* 0x0000001000287308 */ /* 0x000ea20000000800 */
[----:B---3--:R-:W-:Y:S05]  /*b2f0*/  FSEL R2, R136, RZ, P1 ;  /* 0x000000ff88027208 */ /* 0x008fea0000800000 */
[----:B------:R-:W-:Y:S04]  /*b300*/  FADD.FTZ R2, -R2, R134 ;  /* 0x0000008602027221 */ /* 0x000fe80000010100 */
[----:B------:R-:W-:Y:S01]  /*b310*/  MUFU.EX2 R44, R8 ;  /* 0x00000008002c7308 */ /* 0x000fe20000000800 */
[----:B------:R-:W-:Y:S02]  /*b320*/  FMUL.FTZ R134, R3, c[0x0][0x2d0] ;  /* 0x0000b40003867a20 */ /* 0x000fe40000410000 */
[----:B------:R-:W-:Y:S01]  /*b330*/  FMUL.FTZ R2, R2, c[0x0][0x2d0] ;  /* 0x0000b40002027a20 */ /* 0x000fe20000410000 */
[----:B-1----:R-:W-:Y:S01]  /*b340*/  FSEL R0, R135, RZ, P0 ;  /* 0x000000ff87007208 */ /* 0x002fe20000000000 */
[----:B----4-:R-:W-:Y:S01]  /*b350*/  FMUL.FTZ R17, R133, R157 ;  /* 0x0000009d85117220 */ /* 0x010fe20000410000 */
[----:B------:R-:W-:Y:S01]  /*b360*/  FSETP.NEU.FTZ.AND P0, PT, R3, -INF , PT ;  /* 0xff8000000300780b */ /* 0x000fe20003f1d000 */
[----:B------:R-:W-:Y:S02]  /*b370*/  FMUL.FTZ R32, R133, R172 ;  /* 0x000000ac85207220 */ /* 0x000fe40000410000 */
[----:B------:R-:W-:Y:S01]  /*b380*/  FADD.FTZ R0, -R0, R138 ;  /* 0x0000008a00007221 */ /* 0x000fe20000010100 */
[----:B------:R-:W1:Y:S01]  /*b390*/  MUFU.EX2 R132, R2 ;  /* 0x0000000200847308 */ /* 0x000e620000000800 */
[----:B------:R-:W-:Y:S01]  /*b3a0*/  FSEL R134, R134, RZ, P0 ;  /* 0x000000ff86867208 */ /* 0x000fe20000000000 */
[----:B------:R-:W-:Y:S02]  /*b3b0*/  FFMA.FTZ R138, R196, c[0x0][0x2d0], -R141 ;  /* 0x0000b400c48a7a23 */ /* 0x000fe4000001088d */
[----:B------:R-:W-:Y:S01]  /*b3c0*/  FMUL.FTZ R0, R0, c[0x0][0x2d0] ;  /* 0x0000b40000007a20 */ /* 0x000fe20000410000 */
[----:B--2---:R-:W-:Y:S01]  /*b3d0*/  F2FP.PACK_AB R194, R40, R35 ;  /* 0x0000002328c2723e */ /* 0x004fe200000000ff */
[--C-:B------:R-:W-:Y:S02]  /*b3e0*/  FFMA.FTZ R4, R25, c[0x0][0x2d0], -R134.reuse ;  /* 0x0000b40019047a23 */ /* 0x100fe40000010886 */
[--C-:B------:R-:W-:Y:S02]  /*b3f0*/  FFMA.FTZ R5, R5, c[0x0][0x2d0], -R134.reuse ;  /* 0x0000b40005057a23 */ /* 0x100fe40000010886 */
[----:B------:R2:W3:Y:S01]  /*b400*/  MUFU.EX2 R2, R0 ;  /* 0x0000000000027308 */ /* 0x0004e20000000800 */
[C---:B------:R-:W-:Y:S02]  /*b410*/  FMUL.FTZ R16, R133.reuse, R156 ;  /* 0x0000009c85107220 */ /* 0x040fe40000410000 */
[C---:B------:R-:W-:Y:S02]  /*b420*/  FMUL.FTZ R52, R133.reuse, R52 ;  /* 0x0000003485347220 */ /* 0x040fe40000410000 */
[C---:B------:R-:W-:Y:S02]  /*b430*/  FMUL.FTZ R53, R133.reuse, R53 ;  /* 0x0000003585357220 */ /* 0x040fe40000410000 */
[C---:B------:R-:W-:Y:S02]  /*b440*/  FMUL.FTZ R64, R133.reuse, R64 ;  /* 0x0000004085407220 */ /* 0x040fe40000410000 */
[C---:B------:R-:W-:Y:S01]  /*b450*/  FMUL.FTZ R65, R133.reuse, R65 ;  /* 0x0000004185417220 */ /* 0x040fe20000410000 */
[----:B------:R-:W4:Y:S01]  /*b460*/  MUFU.EX2 R48, R12 ;  /* 0x0000000c00307308 */ /* 0x000f220000000800 */
[C---:B------:R-:W-:Y:S02]  /*b470*/  FMUL.FTZ R68, R133.reuse, R68 ;  /* 0x0000004485447220 */ /* 0x040fe40000410000 */
[C---:B------:R-:W-:Y:S02]  /*b480*/  FMUL.FTZ R69, R133.reuse, R69 ;  /* 0x0000004585457220 */ /* 0x040fe40000410000 */
[C---:B-1----:R-:W-:Y:S02]  /*b490*/  FMUL.FTZ R6, R132.reuse, R146 ;  /* 0x0000009284067220 */ /* 0x042fe40000410000 */
[C---:B------:R-:W-:Y:S02]  /*b4a0*/  FMUL.FTZ R19, R132.reuse, R159 ;  /* 0x0000009f84137220 */ /* 0x040fe40000410000 */
[C---:B------:R-:W-:Y:S01]  /*b4b0*/  FMUL.FTZ R54, R132.reuse, R54 ;  /* 0x0000003684367220 */ /* 0x040fe20000410000 */
[----:B------:R-:W1:Y:S01]  /*b4c0*/  MUFU.EX2 R33, R13 ;  /* 0x0000000d00217308 */ /* 0x000e620000000800 */
[C---:B------:R-:W-:Y:S02]  /*b4d0*/  FMUL.FTZ R55, R132.reuse, R55 ;  /* 0x0000003784377220 */ /* 0x040fe40000410000 */
[----:B------:R-:W-:Y:S02]  /*b4e0*/  FMUL.FTZ R66, R132, R66 ;  /* 0x0000004284427220 */ /* 0x000fe40000410000 */
[--C-:B--2---:R-:W-:Y:S02]  /*b4f0*/  FFMA.FTZ R0, R18, c[0x0][0x2d0], -R134.reuse ;  /* 0x0000b40012007a23 */ /* 0x104fe40000010886 */
[C---:B---3--:R-:W-:Y:S02]  /*b500*/  FMUL.FTZ R8, R2.reuse, R148 ;  /* 0x0000009402087220 */ /* 0x048fe40000410000 */
[----:B------:R-:W-:Y:S01]  /*b510*/  FMUL.FTZ R9, R2, R149 ;  /* 0x0000009502097220 */ /* 0x000fe20000410000 */
[----:B------:R2:W-:Y:S01]  /*b520*/  MUFU.EX2 R216, R0 ;  /* 0x0000000000d87308 */ /* 0x0005e20000000800 */
[----:B------:R-:W-:Y:S02]  /*b530*/  FMUL.FTZ R18, R132, R158 ;  /* 0x0000009e84127220 */ /* 0x000fe40000410000 */
[----:B------:R-:W-:Y:S01]  /*b540*/  FMUL.FTZ R25, R2, R165 ;  /* 0x000000a502197220 */ /* 0x000fe20000410000 */
[----:B----4-:R-:W-:Y:S01]  /*b550*/  F2FP.PACK_AB R193, R48, R44 ;  /* 0x0000002c30c1723e */ /* 0x010fe200000000ff */
[C---:B------:R-:W-:Y:S01]  /*b560*/  FMUL.FTZ R12, R2.reuse, R152 ;  /* 0x00000098020c7220 */ /* 0x040fe20000410000 */
[----:B------:R-:W-:Y:S01]  /*b570*/  LDSM.16.MT88.4 R156, [R226+0x2880] ;  /* 0x00288000e29c783b */ /* 0x000fe20000004200 */
[C---:B------:R-:W-:Y:S01]  /*b580*/  FMUL.FTZ R28, R2.reuse, R168 ;  /* 0x000000a8021c7220 */ /* 0x040fe20000410000 */
[----:B------:R-:W-:Y:S01]  /*b590*/  MOV R168, R48 ;  /* 0x0000003000a87202 */ /* 0x000fe20000000f00 */
[C---:B------:R-:W-:Y:S01]  /*b5a0*/  FMUL.FTZ R29, R2.reuse, R169 ;  /* 0x000000a9021d7220 */ /* 0x040fe20000410000 */
[----:B------:R-:W3:Y:S01]  /*b5b0*/  MUFU.EX2 R49, R7 ;  /* 0x0000000700317308 */ /* 0x000ee20000000800 */
[C---:B------:R-:W-:Y:S02]  /*b5c0*/  FMUL.FTZ R48, R133.reuse, R188 ;  /* 0x000000bc85307220 */ /* 0x040fe40000410000 */
[C---:B------:R-:W-:Y:S01]  /*b5d0*/  FMUL.FTZ R56, R2.reuse, R56 ;  /* 0x0000003802387220 */ /* 0x040fe20000410000 */
[----:B-1----:R-:W-:Y:S01]  /*b5e0*/  MOV R172, R33 ;  /* 0x0000002100ac7202 */ /* 0x002fe20000000f00 */
[C---:B------:R-:W-:Y:S02]  /*b5f0*/  FMUL.FTZ R13, R2.reuse, R153 ;  /* 0x00000099020d7220 */ /* 0x040fe40000410000 */
[C---:B------:R-:W-:Y:S02]  /*b600*/  FMUL.FTZ R57, R2.reuse, R57 ;  /* 0x0000003902397220 */ /* 0x040fe40000410000 */
[C---:B------:R-:W-:Y:S01]  /*b610*/  FMUL.FTZ R60, R2.reuse, R60 ;  /* 0x0000003c023c7220 */ /* 0x040fe20000410000 */
[----:B------:R1:W4:Y:S01]  /*b620*/  MUFU.EX2 R215, R5 ;  /* 0x0000000500d77308 */ /* 0x0003220000000800 */
[----:B------:R-:W-:Y:S02]  /*b630*/  FMUL.FTZ R61, R2, R61 ;  /* 0x0000003d023d7220 */ /* 0x000fe40000410000 */
[----:B------:R-:W-:Y:S02]  /*b640*/  FMUL.FTZ R67, R132, R67 ;  /* 0x0000004384437220 */ /* 0x000fe40000410000 */
[----:B--2---:R-:W-:Y:S02]  /*b650*/  FFMA.FTZ R0, R24, c[0x0][0x2d0], -R134 ;  /* 0x0000b40018007a23 */ /* 0x004fe40000010886 */
[----:B------:R-:W-:Y:S02]  /*b660*/  FMUL.FTZ R24, R2, R164 ;  /* 0x000000a402187220 */ /* 0x000fe40000410000 */
[C---:B------:R-:W-:Y:S01]  /*b670*/  FMUL.FTZ R70, R132.reuse, R70 ;  /* 0x0000004684467220 */ /* 0x040fe20000410000 */
[----:B------:R2:W-:Y:S01]  /*b680*/  MUFU.EX2 R217, R0 ;  /* 0x0000000000d97308 */ /* 0x0005e20000000800 */
[----:B------:R-:W-:Y:S02]  /*b690*/  FMUL.FTZ R71, R132, R71 ;  /* 0x0000004784477220 */ /* 0x000fe40000410000 */
[----:B------:R-:W-:Y:S01]  /*b6a0*/  FMUL.FTZ R72, R2, R72 ;  /* 0x0000004802487220 */ /* 0x000fe20000410000 */
[----:B---3--:R-:W-:Y:S01]  /*b6b0*/  MOV R169, R49 ;  /* 0x0000003100a97202 */ /* 0x008fe20000000f00 */
[----:B------:R-:W-:Y:S02]  /*b6c0*/  FMUL.FTZ R7, R132, R147 ;  /* 0x0000009384077220 */ /* 0x000fe40000410000 */
[C---:B------:R-:W-:Y:S02]  /*b6d0*/  FMUL.FTZ R73, R2.reuse, R73 ;  /* 0x0000004902497220 */ /* 0x040fe40000410000 */
[C---:B------:R-:W-:Y:S01]  /*b6e0*/  FMUL.FTZ R76, R2.reuse, R76 ;  /* 0x0000004c024c7220 */ /* 0x040fe20000410000 */
[----:B------:R3:W5:Y:S01]  /*b6f0*/  MUFU.EX2 R218, R4 ;  /* 0x0000000400da7308 */ /* 0x0007620000000800 */
[----:B------:R-:W-:Y:S02]  /*b700*/  FMUL.FTZ R77, R2, R77 ;  /* 0x0000004d024d7220 */ /* 0x000fe40000410000 */
[C---:B------:R-:W-:Y:S02]  /*b710*/  FMUL.FTZ R80, R133.reuse, R80 ;  /* 0x0000005085507220 */ /* 0x040fe40000410000 */
[C---:B-1----:R-:W-:Y:S01]  /*b720*/  FMUL.FTZ R5, R133.reuse, R145 ;  /* 0x0000009185057220 */ /* 0x042fe20000410000 */
[----:B----4-:R-:W-:Y:S01]  /*b730*/  F2FP.PACK_AB R145, R216, R215 ;  /* 0x000000d7d891723e */ /* 0x010fe200000000ff */
[C---:B------:R-:W-:Y:S02]  /*b740*/  FMUL.FTZ R81, R133.reuse, R81 ;  /* 0x0000005185517220 */ /* 0x040fe40000410000 */
[C---:B------:R-:W-:Y:S01]  /*b750*/  FMUL.FTZ R82, R132.reuse, R82 ;  /* 0x0000005284527220 */ /* 0x040fe20000410000 */
[----:B------:R-:W1:Y:S01]  /*b760*/  MUFU.EX2 R222, R11 ;  /* 0x0000000b00de7308 */ /* 0x000e620000000800 */
[C---:B------:R-:W-:Y:S02]  /*b770*/  FMUL.FTZ R83, R132.reuse, R83 ;  /* 0x0000005384537220 */ /* 0x040fe40000410000 */
[----:B------:R-:W-:Y:S01]  /*b780*/  FMUL.FTZ R84, R133, R84 ;  /* 0x0000005485547220 */ /* 0x000fe20000410000 */
[----:B--2---:R-:W-:Y:S01]  /*b790*/  FSEL R0, R3, RZ, P0 ;  /* 0x000000ff03007208 */ /* 0x004fe20000000000 */
[----:B------:R-:W-:Y:S01]  /*b7a0*/  FMUL.FTZ R85, R133, R85 ;  /* 0x0000005585557220 */ /* 0x000fe20000410000 */
[----:B------:R-:W-:Y:S01]  /*b7b0*/  PLOP3.LUT P0, PT, PT, PT, UP0, 0x80, 0x0 ;  /* 0x000000000000781c */ /* 0x000fe20003f0f008 */
[----:B------:R-:W-:Y:S02]  /*b7c0*/  FMUL.FTZ R86, R132, R86 ;  /* 0x0000005684567220 */ /* 0x000fe40000410000 */
[----:B------:R-:W-:Y:S01]  /*b7d0*/  FADD.FTZ R0, -R0, R139 ;  /* 0x0000008b00007221 */ /* 0x000fe20000010100 */
[----:B------:R-:W2:Y:S01]  /*b7e0*/  MUFU.EX2 R34, R10 ;  /* 0x0000000a00227308 */ /* 0x000ea20000000800 */
[----:B------:R-:W-:Y:S01]  /*b7f0*/  MOV R139, R26 ;  /* 0x0000001a008b7202 */ /* 0x000fe20000000f00 */
[----:B------:R-:W-:Y:S02]  /*b800*/  FMUL.FTZ R87, R132, R87 ;  /* 0x0000005784577220 */ /* 0x000fe40000410000 */
[----:B------:R-:W-:Y:S01]  /*b810*/  FMUL.FTZ R0, R0, c[0x0][0x2d0] ;  /* 0x0000b40000007a20 */ /* 0x000fe20000410000 */
[----:B------:R-:W-:Y:S01]  /*b820*/  F2FP.PACK_AB R195, R139, R33 ;  /* 0x000000218bc3723e */ /* 0x000fe200000000ff */
[C---:B---3--:R-:W-:Y:S01]  /*b830*/  FMUL.FTZ R4, R133.reuse, R144 ;  /* 0x0000009085047220 */ /* 0x048fe20000410000 */
[----:B-----5:R-:W-:Y:S01]  /*b840*/  F2FP.PACK_AB R147, R218, R217 ;  /* 0x000000d9da93723e */ /* 0x020fe200000000ff */
[C---:B------:R-:W-:Y:S02]  /*b850*/  FMUL.FTZ R33, R133.reuse, R173 ;  /* 0x000000ad85217220 */ /* 0x040fe40000410000 */
[----:B------:R-:W3:Y:S01]  /*b860*/  MUFU.EX2 R0, R0 ;  /* 0x0000000000007308 */ /* 0x000ee20000000800 */
[----:B------:R-:W-:Y:S02]  /*b870*/  FMUL.FTZ R88, R2, R88 ;  /* 0x0000005802587220 */ /* 0x000fe40000410000 */
[-C--:B------:R-:W-:Y:S05]  /*b880*/  HMMA.16816.F32 R4, R192, R20.reuse, R4 ;  /* 0x00000014c004723c */ /* 0x080fea0000001804 */
[----:B-1----:R-:W-:Y:S01]  /*b890*/  F2FP.PACK_AB R144, R222, R49 ;  /* 0x00000031de90723e */ /* 0x002fe200000000ff */
[----:B------:R-:W-:Y:S01]  /*b8a0*/  FMUL.FTZ R49, R133, R189 ;  /* 0x000000bd85317220 */ /* 0x000fe20000410000 */
[----:B------:R-:W-:Y:S01]  /*b8b0*/  MOV R189, R50 ;  /* 0x0000003200bd7202 */ /* 0x000fe20000000f00 */
[----:B------:R-:W-:Y:S01]  /*b8c0*/  FMUL.FTZ R50, R132, R190 ;  /* 0x000000be84327220 */ /* 0x000fe20000410000 */
[-C--:B--2---:R-:W-:Y:S03]  /*b8d0*/  F2FP.PACK_AB R146, R41, R34.reuse ;  /* 0x000000222992723e */ /* 0x084fe600000000ff */
[----:B------:R-:W-:Y:S01]  /*b8e0*/  FMUL.FTZ R89, R2, R89 ;  /* 0x0000005902597220 */ /* 0x000fe20000410000 */
[----:B------:R-:W-:Y:S01]  /*b8f0*/  MOV R173, R34 ;  /* 0x0000002200ad7202 */ /* 0x000fe20000000f00 */
[C---:B------:R-:W-:Y:S01]  /*b900*/  FMUL.FTZ R34, R132.reuse, R174 ;  /* 0x000000ae84227220 */ /* 0x040fe20000410000 */
[----:B------:R-:W-:Y:S01]  /*b910*/  MOV R174, R35 ;  /* 0x0000002300ae7202 */ /* 0x000fe20000000f00 */
[----:B------:R-:W-:Y:S01]  /*b920*/  FMUL.FTZ R35, R132, R175 ;  /* 0x000000af84237220 */ /* 0x000fe20000410000 */
[----:B------:R-:W-:Y:S01]  /*b930*/  MOV R175, R222 ;  /* 0x000000de00af7202 */ /* 0x000fe20000000f00 */
[----:B------:R-:W-:Y:S02]  /*b940*/  FMUL.FTZ R92, R2, R92 ;  /* 0x0000005c025c7220 */ /* 0x000fe40000410000 */
        /* <DEDUP_REMOVED lines=20> */
[C---:B------:R-:W-:Y:S02]  /*ba90*/  FMUL.FTZ R47, R0.reuse, R187 ;  /* 0x000000bb002f7220 */ /* 0x040fe40000410000 */
[-C--:B------:R-:W-:Y:S03]  /*baa0*/  HMMA.16816.F32 R20, R192, R36.reuse, R20 ;  /* 0x00000024c014723c */ /* 0x080fe60000001814 */
[C---:B------:R-:W-:Y:S02]  /*bab0*/  FMUL.FTZ R43, R0.reuse, R183 ;  /* 0x000000b7002b7220 */ /* 0x040fe40000410000 */
[C---:B------:R-:W-:Y:S02]  /*bac0*/  FMUL.FTZ R46, R0.reuse, R186 ;  /* 0x000000ba002e7220 */ /* 0x040fe40000410000 */
[C---:B------:R-:W-:Y:S01]  /*bad0*/  FMUL.FTZ R58, R0.reuse, R58 ;  /* 0x0000003a003a7220 */ /* 0x040fe20000410000 */
[C---:B------:R-:W-:Y:S04]  /*bae0*/  HMMA.16816.F32 R24, R144.reuse, R36, R24 ;  /* 0x000000249018723c */ /* 0x040fe80000001818 */
[C---:B------:R-:W-:Y:S02]  /*baf0*/  FMUL.FTZ R59, R0.reuse, R59 ;  /* 0x0000003b003b7220 */ /* 0x040fe40000410000 */
[----:B------:R-:W-:Y:S02]  /*bb00*/  FMUL.FTZ R62, R0, R62 ;  /* 0x0000003e003e7220 */ /* 0x000fe40000410000 */
[-C--:B------:R-:W-:Y:S04]  /*bb10*/  HMMA.16816.F32 R28, R144, R38.reuse, R28 ;  /* 0x00000026901c723c */ /* 0x080fe8000000181c */
[C---:B------:R-:W-:Y:S01]  /*bb20*/  FMUL.FTZ R36, R133.reuse, R176 ;  /* 0x000000b085247220 */ /* 0x040fe20000410000 */
[----:B------:R-:W-:Y:S01]  /*bb30*/  MOV R176, R44 ;  /* 0x0000002c00b07202 */ /* 0x000fe20000000f00 */
[C---:B------:R-:W-:Y:S02]  /*bb40*/  FMUL.FTZ R44, R2.reuse, R184 ;  /* 0x000000b8022c7220 */ /* 0x040fe40000410000 */
[C---:B------:R-:W-:Y:S04]  /*bb50*/  HMMA.16816.F32 R32, R192.reuse, R38, R32 ;  /* 0x00000026c020723c */ /* 0x040fe80000001820 */
[C---:B------:R-:W-:Y:S01]  /*bb60*/  FMUL.FTZ R37, R133.reuse, R177 ;  /* 0x000000b185257220 */ /* 0x040fe20000410000 */
[----:B------:R-:W-:Y:S01]  /*bb70*/  MOV R177, R45 ;  /* 0x0000002d00b17202 */ /* 0x000fe20000000f00 */
[----:B------:R-:W-:Y:S02]  /*bb80*/  FMUL.FTZ R45, R2, R185 ;  /* 0x000000b9022d7220 */ /* 0x000fe40000410000 */
[----:B------:R-:W-:Y:S01]  /*bb90*/  FMUL.FTZ R39, R132, R179 ;  /* 0x000000b384277220 */ /* 0x000fe20000410000 */
[----:B------:R-:W-:Y:S03]  /*bba0*/  MOV R179, R40 ;  /* 0x0000002800b37202 */ /* 0x000fe60000000f00 */
[C---:B------:R-:W-:Y:S01]  /*bbb0*/  FMUL.FTZ R40, R2.reuse, R180 ;  /* 0x000000b402287220 */ /* 0x040fe20000410000 */
[----:B------:R-:W-:Y:S01]  /*bbc0*/  MOV R180, R41 ;  /* 0x0000002900b47202 */ /* 0x000fe20000000f00 */
[----:B------:R-:W-:Y:S02]  /*bbd0*/  FMUL.FTZ R41, R2, R181 ;  /* 0x000000b502297220 */ /* 0x000fe40000410000 */
[----:B------:R3:W-:Y:S01]  /*bbe0*/  MUFU.EX2 R181, R138 ;  /* 0x0000008a00b57308 */ /* 0x0007e20000000800 */
[C---:B------:R-:W-:Y:S01]  /*bbf0*/  FMUL.FTZ R38, R132.reuse, R178 ;  /* 0x000000b284267220 */ /* 0x040fe20000410000 */
[----:B------:R-:W-:Y:S01]  /*bc00*/  MOV R178, R51 ;  /* 0x0000003300b27202 */ /* 0x000fe20000000f00 */
[----:B------:R-:W-:Y:S02]  /*bc10*/  FMUL.FTZ R51, R132, R191 ;  /* 0x000000bf84337220 */ /* 0x000fe40000410000 */
[C---:B------:R-:W-:Y:S02]  /*bc20*/  FMUL.FTZ R63, R0.reuse, R63 ;  /* 0x0000003f003f7220 */ /* 0x040fe40000410000 */
[C---:B------:R-:W-:Y:S01]  /*bc30*/  FMUL.FTZ R74, R0.reuse, R74 ;  /* 0x0000004a004a7220 */ /* 0x040fe20000410000 */
[-C--:B-1----:R-:W-:Y:S03]  /*bc40*/  HMMA.16816.F32 R36, R192, R148.reuse, R36 ;  /* 0x00000094c024723c */ /* 0x082fe60000001824 */
[C---:B------:R-:W-:Y:S02]  /*bc50*/  FMUL.FTZ R75, R0.reuse, R75 ;  /* 0x0000004b004b7220 */ /* 0x040fe40000410000 */
[C---:B------:R-:W-:Y:S02]  /*bc60*/  FMUL.FTZ R78, R0.reuse, R78 ;  /* 0x0000004e004e7220 */ /* 0x040fe40000410000 */
[C---:B------:R-:W-:Y:S01]  /*bc70*/  FMUL.FTZ R79, R0.reuse, R79 ;  /* 0x0000004f004f7220 */ /* 0x040fe20000410000 */
[C---:B------:R-:W-:Y:S04]  /*bc80*/  HMMA.16816.F32 R40, R144.reuse, R148, R40 ;  /* 0x000000949028723c */ /* 0x040fe80000001828 */
[C---:B------:R-:W-:Y:S02]  /*bc90*/  FMUL.FTZ R90, R0.reuse, R90 ;  /* 0x0000005a005a7220 */ /* 0x040fe40000410000 */
[----:B------:R-:W-:Y:S02]  /*bca0*/  FMUL.FTZ R91, R0, R91 ;  /* 0x0000005b005b7220 */ /* 0x000fe40000410000 */
[-C--:B------:R-:W-:Y:S04]  /*bcb0*/  HMMA.16816.F32 R44, R144, R150.reuse, R44 ;  /* 0x00000096902c723c */ /* 0x080fe8000000182c */
[--C-:B---3--:R-:W-:Y:S02]  /*bcc0*/  FFMA.FTZ R138, R198, c[0x0][0x2d0], -R141.reuse ;  /* 0x0000b400c68a7a23 */ /* 0x108fe4000001088d */
[----:B------:R-:W-:Y:S02]  /*bcd0*/  FMUL.FTZ R93, R2, R93 ;  /* 0x0000005d025d7220 */ /* 0x000fe40000410000 */
[C---:B------:R-:W-:Y:S01]  /*bce0*/  HMMA.16816.F32 R48, R192.reuse, R150, R48 ;  /* 0x00000096c030723c */ /* 0x040fe20000001830 */
[----:B------:R1:W3:Y:S01]  /*bcf0*/  MUFU.EX2 R184, R138 ;  /* 0x0000008a00b87308 */ /* 0x0002e20000000800 */
[----:B------:R-:W4:Y:S02]  /*bd00*/  LDSM.16.MT88.4 R148, [R225+0x3880] ;  /* 0x00388000e194783b */ /* 0x000f240000004200 */
[C---:B------:R-:W-:Y:S02]  /*bd10*/  FMUL.FTZ R94, R0.reuse, R94 ;  /* 0x0000005e005e7220 */ /* 0x040fe40000410000 */
[----:B------:R-:W-:Y:S02]  /*bd20*/  FMUL.FTZ R95, R0, R95 ;  /* 0x0000005f005f7220 */ /* 0x000fe40000410000 */
[-C--:B--2---:R-:W-:Y:S04]  /*bd30*/  HMMA.16816.F32 R52, R192, R152.reuse, R52 ;  /* 0x00000098c034723c */ /* 0x084fe80000001834 */
[C---:B------:R-:W-:Y:S02]  /*bd40*/  FMUL.FTZ R96, R133.reuse, R96 ;  /* 0x0000006085607220 */ /* 0x040fe40000410000 */
[----:B------:R-:W-:Y:S02]  /*bd50*/  FMUL.FTZ R97, R133, R97 ;  /* 0x0000006185617220 */ /* 0x000fe40000410000 */
[C---:B------:R-:W-:Y:S04]  /*bd60*/  HMMA.16816.F32 R56, R144.reuse, R152, R56 ;  /* 0x000000989038723c */ /* 0x040fe80000001838 */
[C---:B------:R-:W-:Y:S02]  /*bd70*/  FMUL.FTZ R98, R132.reuse, R98 ;  /* 0x0000006284627220 */ /* 0x040fe40000410000 */
[C---:B------:R-:W-:Y:S02]  /*bd80*/  FMUL.FTZ R99, R132.reuse, R99 ;  /* 0x0000006384637220 */ /* 0x040fe40000410000 */
[-C--:B------:R-:W-:Y:S04]  /*bd90*/  HMMA.16816.F32 R60, R144, R154.reuse, R60 ;  /* 0x0000009a903c723c */ /* 0x080fe8000000183c */
[--C-:B-1----:R-:W-:Y:S02]  /*bda0*/  FFMA.FTZ R138, R197, c[0x0][0x2d0], -R142.reuse ;  /* 0x0000b400c58a7a23 */ /* 0x102fe4000001088e */
[C---:B------:R-:W-:Y:S02]  /*bdb0*/  FMUL.FTZ R100, R133.reuse, R100 ;  /* 0x0000006485647220 */ /* 0x040fe40000410000 */
[C---:B------:R-:W-:Y:S01]  /*bdc0*/  HMMA.16816.F32 R64, R192.reuse, R154, R64 ;  /* 0x0000009ac040723c */ /* 0x040fe20000001840 */
[----:B------:R1:W-:Y:S01]  /*bdd0*/  MUFU.EX2 R182, R138 ;  /* 0x0000008a00b67308 */ /* 0x0003e20000000800 */
[----:B------:R-:W2:Y:S02]  /*bde0*/  LDSM.16.MT88.4 R152, [R226+0x3880] ;  /* 0x00388000e298783b */ /* 0x000ea40000004200 */
[----:B------:R-:W-:Y:S02]  /*bdf0*/  FMUL.FTZ R101, R133, R101 ;  /* 0x0000006585657220 */ /* 0x000fe40000410000 */
[C---:B------:R-:W-:Y:S02]  /*be00*/  FMUL.FTZ R102, R132.reuse, R102 ;  /* 0x0000006684667220 */ /* 0x040fe40000410000 */
[----:B------:R-:W-:Y:S01]  /*be10*/  FMUL.FTZ R103, R132, R103 ;  /* 0x0000006784677220 */ /* 0x000fe20000410000 */
[-C--:B----4-:R-:W-:Y:S03]  /*be20*/  HMMA.16816.F32 R68, R192, R148.reuse, R68 ;  /* 0x00000094c044723c */ /* 0x090fe60000001844 */
[C---:B------:R-:W-:Y:S02]  /*be30*/  FMUL.FTZ R104, R2.reuse, R104 ;  /* 0x0000006802687220 */ /* 0x040fe40000410000 */
[----:B------:R-:W-:Y:S02]  /*be40*/  FMUL.FTZ R105, R2, R105 ;  /* 0x0000006902697220 */ /* 0x000fe40000410000 */
[C---:B------:R-:W-:Y:S01]  /*be50*/  FMUL.FTZ R106, R0.reuse, R106 ;  /* 0x0000006a006a7220 */ /* 0x040fe20000410000 */
[C---:B------:R-:W-:Y:S04]  /*be60*/  HMMA.16816.F32 R72, R144.reuse, R148, R72 ;  /* 0x000000949048723c */ /* 0x040fe80000001848 */
[----:B------:R-:W-:Y:S02]  /*be70*/  FMUL.FTZ R107, R0, R107 ;  /* 0x0000006b006b7220 */ /* 0x000fe40000410000 */
[C---:B------:R-:W-:Y:S02]  /*be80*/  FMUL.FTZ R108, R2.reuse, R108 ;  /* 0x0000006c026c7220 */ /* 0x040fe40000410000 */
[-C--:B------:R-:W-:Y:S04]  /*be90*/  HMMA.16816.F32 R76, R144, R150.reuse, R76 ;  /* 0x00000096904c723c */ /* 0x080fe8000000184c */
[--C-:B-1----:R-:W-:Y:S02]  /*bea0*/  FFMA.FTZ R138, R199, c[0x0][0x2d0], -R142.reuse ;  /* 0x0000b400c78a7a23 */ /* 0x102fe4000001088e */
[----:B------:R-:W-:Y:S02]  /*beb0*/  FMUL.FTZ R109, R2, R109 ;  /* 0x0000006d026d7220 */ /* 0x000fe40000410000 */
[C---:B------:R-:W-:Y:S01]  /*bec0*/  HMMA.16816.F32 R80, R192.reuse, R150, R80 ;  /* 0x00000096c050723c */ /* 0x040fe20000001850 */
[----:B------:R1:W4:Y:S01]  /*bed0*/  MUFU.EX2 R185, R138 ;  /* 0x0000008a00b97308 */ /* 0x0003220000000800 */
[----:B------:R-:W5:Y:S02]  /*bee0*/  LDSM.16.MT88.4 R148, [R228+0x3880] ;  /* 0x00388000e494783b */ /* 0x000f640000004200 */
[C---:B------:R-:W-:Y:S02]  /*bef0*/  FMUL.FTZ R110, R0.reuse, R110 ;  /* 0x0000006e006e7220 */ /* 0x040fe40000410000 */
[----:B------:R-:W-:Y:S02]  /*bf00*/  FMUL.FTZ R111, R0, R111 ;  /* 0x0000006f006f7220 */ /* 0x000fe40000410000 */
[-C--:B--2---:R-:W-:Y:S04]  /*bf10*/  HMMA.16816.F32 R84, R192, R152.reuse, R84 ;  /* 0x00000098c054723c */ /* 0x084fe80000001854 */
[C---:B------:R-:W-:Y:S02]  /*bf20*/  FMUL.FTZ R112, R133.reuse, R112 ;  /* 0x0000007085707220 */ /* 0x040fe40000410000 */
[C---:B------:R-:W-:Y:S02]  /*bf30*/  FMUL.FTZ R113, R133.reuse, R113 ;  /* 0x0000007185717220 */ /* 0x040fe40000410000 */
[C---:B------:R-:W-:Y:S04]  /*bf40*/  HMMA.16816.F32 R88, R144.reuse, R152, R88 ;  /* 0x000000989058723c */ /* 0x040fe80000001858 */
[C---:B------:R-:W-:Y:S02]  /*bf50*/  FMUL.FTZ R114, R132.reuse, R114 ;  /* 0x0000007284727220 */ /* 0x040fe40000410000 */
[----:B------:R-:W-:Y:S02]  /*bf60*/  FMUL.FTZ R115, R132, R115 ;  /* 0x0000007384737220 */ /* 0x000fe40000410000 */
        /* <DEDUP_REMOVED lines=9> */
[-C--:B-----5:R-:W-:Y:S03]  /*c000*/  HMMA.16816.F32 R100, R192, R148.reuse, R100 ;  /* 0x00000094c064723c */ /* 0x0a0fe60000001864 */
[C---:B------:R-:W-:Y:S02]  /*c010*/  FMUL.FTZ R124, R2.reuse, R124 ;  /* 0x0000007c027c7220 */ /* 0x040fe40000410000 */
[----:B------:R-:W-:Y:S02]  /*c020*/  FMUL.FTZ R125, R2, R125 ;  /* 0x0000007d027d7220 */ /* 0x000fe40000410000 */
[C---:B------:R-:W-:Y:S01]  /*c030*/  FMUL.FTZ R126, R0.reuse, R126 ;  /* 0x0000007e007e7220 */ /* 0x040fe20000410000 */
[C---:B------:R-:W-:Y:S04]  /*c040*/  HMMA.16816.F32 R104, R144.reuse, R148, R104 ;  /* 0x000000949068723c */ /* 0x040fe80000001868 */
[----:B------:R-:W-:Y:S02]  /*c050*/  FMUL.FTZ R127, R0, R127 ;  /* 0x0000007f007f7220 */ /* 0x000fe40000410000 */
[C---:B------:R-:W-:Y:S02]  /*c060*/  FMUL.FTZ R128, R133.reuse, R128 ;  /* 0x0000008085807220 */ /* 0x040fe40000410000 */
[-C--:B------:R-:W-:Y:S04]  /*c070*/  HMMA.16816.F32 R108, R144, R150.reuse, R108 ;  /* 0x00000096906c723c */ /* 0x080fe8000000186c */
[----:B-1----:R-:W-:Y:S02]  /*c080*/  FFMA.FTZ R138, R204, c[0x0][0x2d0], -R141 ;  /* 0x0000b400cc8a7a23 */ /* 0x002fe4000001088d */
[C---:B------:R-:W-:Y:S02]  /*c090*/  FMUL.FTZ R129, R133.reuse, R129 ;  /* 0x0000008185817220 */ /* 0x040fe40000410000 */
[C---:B------:R-:W-:Y:S01]  /*c0a0*/  HMMA.16816.F32 R112, R192.reuse, R150, R112 ;  /* 0x00000096c070723c */ /* 0x040fe20000001870 */
[----:B------:R1:W5:Y:S01]  /*c0b0*/  MUFU.EX2 R171, R138 ;  /* 0x0000008a00ab7308 */ /* 0x0003620000000800 */
[----:B------:R-:W3:Y:S02]  /*c0c0*/  LDSM.16.MT88.4 R148, [R225+0x2880] ;  /* 0x00288000e194783b */ /* 0x000ee40000004200 */
[C---:B------:R-:W-:Y:S02]  /*c0d0*/  FMUL.FTZ R116, R133.reuse, R116 ;  /* 0x0000007485747220 */ /* 0x040fe40000410000 */
[----:B------:R-:W-:Y:S02]  /*c0e0*/  FMUL.FTZ R117, R133, R117 ;  /* 0x0000007585757220 */ /* 0x000fe40000410000 */
[C---:B------:R-:W-:Y:S04]  /*c0f0*/  FMUL.FTZ R118, R132.reuse, R118 ;  /* 0x0000007684767220 */ /* 0x040fe80000410000 */
[C---:B------:R-:W-:Y:S02]  /*c100*/  FMUL.FTZ R119, R132.reuse, R119 ;  /* 0x0000007784777220 */ /* 0x040fe40000410000 */
[C---:B------:R-:W-:Y:S02]  /*c110*/  FMUL.FTZ R130, R132.reuse, R130 ;  /* 0x0000008284827220 */ /* 0x040fe40000410000 */
[----:B------:R-:W-:Y:S03]  /*c120*/  FMUL.FTZ R131, R132, R131 ;  /* 0x0000008384837220 */ /* 0x000fe60000410000 */
[-C--:B--2---:R-:W-:Y:S03]  /*c130*/  HMMA.16816.F32 R116, R192, R152.reuse, R116 ;  /* 0x00000098c074723c */ /* 0x084fe60000001874 */
[--C-:B-1----:R-:W-:Y:S05]  /*c140*/  FFMA.FTZ R138, R203, c[0x0][0x2d0], -R142.reuse ;  /* 0x0000b400cb8a7a23 */ /* 0x102fea000001088e */
[C---:B------:R-:W-:Y:S01]  /*c150*/  HMMA.16816.F32 R120, R144.reuse, R152, R120 ;  /* 0x000000989078723c */ /* 0x040fe20000001878 */
[----:B------:R1:W-:Y:S07]  /*c160*/  MUFU.EX2 R188, R138 ;  /* 0x0000008a00bc7308 */ /* 0x0003ee0000000800 */
[-C--:B------:R-:W-:Y:S07]  /*c170*/  HMMA.16816.F32 R124, R144, R154.reuse, R124 ;  /* 0x0000009a907c723c */ /* 0x080fee000000187c */
        /* <DEDUP_REMOVED lines=43> */
[--C-:B-1----:R-:W-:Y:S01]  /*c430*/  FFMA.FTZ R138, R219, c[0x0][0x2d0], -R142.reuse ;  /* 0x0000b400db8a7a23 */ /* 0x102fe2000001088e */
[----:B------:R-:W-:Y:S03]  /*c440*/  MOV R219, R188 ;  /* 0x000000bc00db7202 */ /* 0x000fe60000000f00 */
        /* <DEDUP_REMOVED lines=10> */
[C---:B------:R-:W-:Y:S08]  /*c4f0*/  HMMA.16816.F32 R56, R152.reuse, R164, R56 ;  /* 0x000000a49838723c */ /* 0x040ff00000001838 */
[-C--:B------:R-:W-:Y:S08]  /*c500*/  HMMA.16816.F32 R60, R152, R166.reuse, R60 ;  /* 0x000000a6983c723c */ /* 0x080ff0000000183c */
[C---:B------:R-:W-:Y:S04]  /*c510*/  HMMA.16816.F32 R64, R144.reuse, R166, R64 ;  /* 0x000000a69040723c */ /* 0x040fe80000001840 */
[--C-:B-1----:R-:W-:Y:S01]  /*c520*/  FFMA.FTZ R138, R252, c[0x0][0x2d0], -R141.reuse ;  /* 0x0000b400fc8a7a23 */ /* 0x102fe2000001088d */
[----:B------:R-:W-:Y:S01]  /*c530*/  MOV R252, R186 ;  /* 0x000000ba00fc7202 */ /* 0x000fe20000000f00 */
[----:B------:R-:W-:Y:S02]  /*c540*/  FFMA.FTZ R141, R189, c[0x0][0x2d0], -R141 ;  /* 0x0000b400bd8d7a23 */ /* 0x000fe4000001088d */
[-C--:B--2---:R-:W-:Y:S01]  /*c550*/  HMMA.16816.F32 R68, R144, R148.reuse, R68 ;  /* 0x000000949044723c */ /* 0x084fe20000001844 */
[----:B------:R1:W-:Y:S01]  /*c560*/  MUFU.EX2 R208, R138 ;  /* 0x0000008a00d07308 */ /* 0x0003e20000000800 */
[----:B------:R-:W-:Y:S06]  /*c570*/  LDSM.16.MT88.4 R188, [R228+0x3080] ;  /* 0x00308000e4bc783b */ /* 0x000fec0000004200 */
        /* <DEDUP_REMOVED lines=34> */
[----:B------:R-:W-:Y:S01]  /*c7a0*/  MOV R248, R181 ;  /* 0x000000b500f87202 */ /* 0x000fe20000000f00 */
[----:B------:R-:W-:Y:S01]  /*c7b0*/  FFMA.FTZ R143, R250, c[0x0][0x2d0], -R143 ;  /* 0x0000b400fa8f7a23 */ /* 0x000fe2000001088f */
[----:B------:R-:W-:Y:S01]  /*c7c0*/  MOV R181, R172 ;  /* 0x000000ac00b57202 */ /* 0x000fe20000000f00 */
[----:B------:R1:W-:Y:S01]  /*c7d0*/  MUFU.EX2 R202, R138 ;  /* 0x0000008a00ca7308 */ /* 0x0003e20000000800 */
[----:B------:R-:W-:Y:S03]  /*c7e0*/  MOV R250, R180 ;  /* 0x000000b400fa7202 */ /* 0x000fe60000000f00 */
[----:B------:R-:W-:Y:S02]  /*c7f0*/  MOV R180, R174 ;  /* 0x000000ae00b47202 */ /* 0x000fe40000000f00 */
[----:B--2---:R-:W-:Y:S04]  /*c800*/  F2FP.PACK_AB R192, R203, R204 ;  /* 0x000000cccbc0723e */ /* 0x004fe800000000ff */
        /* <DEDUP_REMOVED lines=9> */
[----:B------:R1:W2:Y:S01]  /*c8a0*/  MUFU.EX2 R196, R138 ;  /* 0x0000008a00c47308 */ /* 0x0002a20000000800 */
[----:B------:R-:W4:Y:S01]  /*c8b0*/  LDSM.16.MT88.4 R172, [R226+0x3080] ;  /* 0x00308000e2ac783b */ /* 0x000f220000004200 */
[--C-:B-1----:R-:W-:Y:S01]  /*c8c0*/  FFMA.FTZ R138, R213, c[0x0][0x2d0], -R134.reuse ;  /* 0x0000b400d58a7a23 */ /* 0x102fe20000010886 */
[----:B--2---:R-:W-:Y:S01]  /*c8d0*/  F2FP.PACK_AB R193, R196, R139 ;  /* 0x0000008bc4c1723e */ /* 0x004fe200000000ff */
[----:B------:R-:W-:Y:S01]  /*c8e0*/  FFMA.FTZ R134, R140, c[0x0][0x2d0], -R134 ;  /* 0x0000b4008c867a23 */ /* 0x000fe20000010886 */
[----:B------:R-:W-:Y:S04]  /*c8f0*/  F2FP.PACK_AB R140, R220, R211 ;  /* 0x000000d3dc8c723e */ /* 0x000fe800000000ff */
[----:B------:R-:W2:Y:S01]  /*c900*/  LDL.LU R213, [R1+0x34] ;  /* 0x0000340001d57983 */ /* 0x000ea20000300800 */
[----:B------:R-:W-:Y:S02]  /*c910*/  MUFU.EX2 R138, R138 ;  /* 0x0000008a008a7308 */ /* 0x000fe40000000800 */
[-C--:B---3--:R-:W-:Y:S01]  /*c920*/  HMMA.16816.F32 R144, R140, R156.reuse, R4 ;  /* 0x0000009c8c90723c */ /* 0x088fe20000001804 */
[----:B------:R-:W1:Y:S07]  /*c930*/  LDSM.16.MT88.4 R4, [R227+0x3080] ;  /* 0x00308000e304783b */ /* 0x000e6e0000004200 */
[----:B------:R-:W3:Y:S04]  /*c940*/  MUFU.EX2 R134, R134 ;  /* 0x0000008600867308 */ /* 0x000ee80000000800 */
[----:B---3--:R-:W-:Y:S07]  /*c950*/  F2FP.PACK_AB R195, R134, R138 ;  /* 0x0000008a86c3723e */ /* 0x008fee00000000ff */
[C---:B------:R-:W-:Y:S01]  /*c960*/  HMMA.16816.F32 R148, R192.reuse, R156, R8 ;  /* 0x0000009cc094723c */ /* 0x040fe20000001808 */
[----:B------:R-:W3:Y:S07]  /*c970*/  LDSM.16.MT88.4 R8, [R225+0x4880] ;  /* 0x00488000e108783b */ /* 0x000eee0000004200 */
[-C--:B------:R-:W-:Y:S01]  /*c980*/  HMMA.16816.F32 R152, R192, R158.reuse, R12 ;  /* 0x0000009ec098723c */ /* 0x080fe2000000180c */
[----:B------:R-:W5:Y:S07]  /*c990*/  LDSM.16.MT88.4 R12, [R226+0x4880] ;  /* 0x00488000e20c783b */ /* 0x000f6e0000004200 */
[C---:B------:R-:W-:Y:S01]  /*c9a0*/  HMMA.16816.F32 R156, R140.reuse, R158, R16 ;  /* 0x0000009e8c9c723c */ /* 0x040fe20000001810 */
[----:B------:R-:W1:Y:S07]  /*c9b0*/  LDSM.16.MT88.4 R16, [R228+0x4880] ;  /* 0x00488000e410783b */ /* 0x000e6e0000004200 */
[-C--:B----4-:R-:W-:Y:S07]  /*c9c0*/  HMMA.16816.F32 R160, R140, R172.reuse, R20 ;  /* 0x000000ac8ca0723c */ /* 0x090fee0000001814 */
[----:B------:R-:W-:Y:S01]  /*c9d0*/  MOV R20, R179 ;  /* 0x000000b300147202 */ /* 0x000fe20000000f00 */
[C---:B------:R-:W-:Y:S01]  /*c9e0*/  HMMA.16816.F32 R164, R192.reuse, R172, R24 ;  /* 0x000000acc0a4723c */ /* 0x040fe20000001818 */
[----:B------:R-:W4:Y:S03]  /*c9f0*/  LDL.LU R24, [R1+0x30] ;  /* 0x0000300001187983 */ /* 0x000f260000300800 */
[----:B------:R-:W-:Y:S02]  /*ca00*/  MOV R23, R182 ;  /* 0x000000b600177202 */ /* 0x000fe40000000f00 */
[----:B------:R-:W-:Y:S02]  /*ca10*/  MOV R22, R181 ;  /* 0x000000b500167202 */ /* 0x000fe40000000f00 */
[----:B------:R-:W-:Y:S04]  /*ca20*/  MOV R25, R169 ;  /* 0x000000a900197202 */ /* 0x000fe80000000f00 */
[----:B------:R-:W-:Y:S02]  /*ca30*/  MOV R27, R168 ;  /* 0x000000a8001b7202 */ /* 0x000fe40000000f00 */
[-C--:B------:R-:W-:Y:S01]  /*ca40*/  HMMA.16816.F32 R168, R192, R174.reuse, R28 ;  /* 0x000000aec0a8723c */ /* 0x080fe2000000181c */
[----:B------:R-:W2:Y:S02]  /*ca50*/  LDL.LU R29, [R1+0x28] ;  /* 0x00002800011d7983 */ /* 0x000ea40000300800 */
[----:B------:R-:W-:Y:S02]  /*ca60*/  MOV R26, R178 ;  /* 0x000000b2001a7202 */ /* 0x000fe40000000f00 */
[----:B------:R-:W2:Y:S01]  /*ca70*/  LDL.LU R31, [R1+0x2c] ;  /* 0x00002c00011f7983 */ /* 0x000ea20000300800 */
        /* <DEDUP_REMOVED lines=8> */
[-C--:B-1----:R-:W-:Y:S08]  /*cb00*/  HMMA.16816.F32 R52, R140, R4.reuse, R52 ;  /* 0x000000048c34723c */ /* 0x082ff00000001834 */
        /* <DEDUP_REMOVED lines=8> */
[-C--:B-----5:R-:W-:Y:S08]  /*cb90*/  HMMA.16816.F32 R84, R140, R12.reuse, R84 ;  /* 0x0000000c8c54723c */ /* 0x0a0ff00000001854 */
        /* <DEDUP_REMOVED lines=11> */
[----:B----4-:R-:W-:Y:S04]  /*cc50*/  FFMA.FTZ R8, R2, R24, R25 ;  /* 0x0000001802087223 */ /* 0x010fe80000010019 */
[----:B------:R-:W-:Y:S04]  /*cc60*/  FADD.FTZ R8, R20, R8 ;  /* 0x0000000814087221 */ /* 0x000fe80000010000 */
[----:B------:R-:W-:Y:S02]  /*cc70*/  FADD.FTZ R9, R23, R8 ;  /* 0x0000000817097221 */ /* 0x000fe40000010000 */
[----:B--2---:R-:W-:Y:S02]  /*cc80*/  FFMA.FTZ R8, R0, R213, R215 ;  /* 0x000000d500087223 */ /* 0x004fe400000100d7 */
        /* <DEDUP_REMOVED lines=53> */
.L_x_1100:
[----:B------:R-:W2:Y:S01]  /*cfe0*/  S2UR UR27, SR_CTAID.X ;  /* 0x00000000001b79c3 */ /* 0x000ea20000002500 */
[----:B------:R-:W-:-:S02]  /*cff0*/  UISETP.NE.AND UP1, UPT, UR15, URZ, UPT ;  /* 0x0000003f0f00728c */ /* 0x000fc4000bf25270 */
[----:B------:R-:W-:Y:S02]  /*d000*/  ULDC.64 UR4, c[0x0][0x2c8] ;  /* 0x0000b20000047ab9 */ /* 0x000fe40000000a00 */
[----:B------:R-:W-:-:S06]  /*d010*/  UISETP.NE.AND UP0, UPT, UR14, URZ, UPT ;  /* 0x0000003f0e00728c */ /* 0x000fcc000bf05270 */
[----:B------:R-:W-:Y:S01]  /*d020*/  PLOP3.LUT P0, PT, PT, PT, UP0, 0x40, 0x0 ;  /* 0x000000000000781c */ /* 0x000fe20003f0e808 */
[----:B--2---:R-:W-:-:S04]  /*d030*/  ULEA UR27, UR27, 0x7f, 0x7 ;  /* 0x0000007f1b1b7891 */ /* 0x004fc8000f8e383f */
[----:B------:R-:W-:Y:S02]  /*d040*/  UIMAD.WIDE.U32 UR30, UR27, UR4, URZ ;  /* 0x000000041b1e72a5 */ /* 0x000fe4000f8e003f */
[----:B------:R-:W-:Y:S02]  /*d050*/  UIADD3 UR4, UR8, 0x1, -UR12 ;  /* 0x0000000108047890 */ /* 0x000fe4000fffe80c */
[----:B------:R-:W-:-:S03]  /*d060*/  UMOV UR28, UR27 ;  /* 0x0000001b001c7c82 */ /* 0x000fc60008000000 */
[----:B------:R-:W-:Y:S02]  /*d070*/  @UP1 UMOV UR27, UR31 ;  /* 0x0000001f001b1c82 */ /* 0x000fe40008000000 */
[----:B------:R-:W-:-:S03]  /*d080*/  @UP1 USHF.R.U32.HI UR28, URZ, UR5, UR27 ;  /* 0x000000053f1c1299 */ /* 0x000fc6000801161b */
[----:B------:R-:W-:Y:S02]  /*d090*/  ULDC UR27, c[0x0][0x324] ;  /* 0x0000c900001b7ab9 */ /* 0x000fe40000000800 */
[----:B------:R-:W-:-:S04]  /*d0a0*/  UIADD3 UR28, UR4, UR28, URZ ;  /* 0x0000001c041c7290 */ /* 0x000fc8000fffe03f */
[----:B------:R-:W-:Y:S01]  /*d0b0*/  UIADD3 UR27, UR28, -UR27, URZ ;  /* 0x8000001b1c1b7290 */ /* 0x000fe2000fffe03f */
[----:B------:R-:W-:Y:S05]  /*d0c0*/  @P0 BRA `(.L_x_1120) ;  /* 0x0000018000000947 */ /* 0x000fea0003800000 */
[----:B------:R-:W-:-:S06]  /*d0d0*/  UISETP.GT.AND UP0, UPT, UR28, -0x1, UPT ;  /* 0xffffffff1c00788c */ /* 0x000fcc000bf04270 */
[----:B------:R-:W-:-:S13]  /*d0e0*/  PLOP3.LUT P0, PT, PT, PT, UP0, 0x80, 0x0 ;  /* 0x000000000000781c */ /* 0x000fda0003f0f008 */
[----:B------:R-:W-:Y:S05]  /*d0f0*/  @P0 BRA `(.L_x_1121) ;  /* 0x000000a000000947 */ /* 0x000fea0003800000 */
[----:B------:R-:W-:Y:S02]  /*d100*/  UMOV UR5, 0x1 ;  /* 0x0000000100057882 */ /* 0x000fe40000000000 */
[----:B------:R-:W-:Y:S02]  /*d110*/  ULDC UR4, c[0x0][0x32c] ;  /* 0x0000cb0000047ab9 */ /* 0x000fe40000000800 */
[----:B------:R-:W-:Y:S02]  /*d120*/  UISETP.NE.AND UP0, UPT, UR5, UR4, UPT ;  /* 0x000000040500728c */ /* 0x000fe4000bf05270 */
[----:B------:R-:W-:Y:S02]  /*d130*/  ULOP3.LUT UR28, URZ, UR28, URZ, 0x33, !UPT ;  /* 0x0000001c3f1c7292 */ /* 0x000fe4000f8e333f */
[----:B------:R-:W-:Y:S02]  /*d140*/  ULDC.64 UR4, c[0x0][0x330] ;  /* 0x0000cc0000047ab9 */ /* 0x000fe40000000a00 */
[----:B------:R-:W-:-:S07]  /*d150*/  UIMAD.WIDE.U32 UR30, UR28, UR4, URZ ;  /* 0x000000041c1e72a5 */ /* 0x000fce000f8e003f */
[----:B------:R-:W-:Y:S02]  /*d160*/  @UP0 UMOV UR29, UR31 ;  /* 0x0000001f001d0c82 */ /* 0x000fe40008000000 */
[----:B------:R-:W-:-:S04]  /*d170*/  @UP0 USHF.R.U32.HI UR28, URZ, UR5, UR29 ;  /* 0x000000053f1c0299 */ /* 0x000fc8000801161d */
[----:B------:R-:W-:Y:S01]  /*d180*/  ULOP3.LUT UR28, URZ, UR28, URZ, 0x33, !UPT ;  /* 0x0000001c3f1c7292 */ /* 0x000fe2000f8e333f */
[----:B------:R-:W-:Y:S05]  /*d190*/  BRA `(.L_x_1122) ;  /* 0x0000007000007947 */ /* 0x000fea0003800000 */
.L_x_1121:
[----:B------:R-:W-:Y:S02]  /*d1a0*/  UMOV UR5, 0x1 ;  /* 0x0000000100057882 */ /* 0x000fe40000000000 */
[----:B------:R-:W-:Y:S02]  /*d1b0*/  ULDC UR4, c[0x0][0x32c] ;  /* 0x0000cb0000047ab9 */ /* 0x000fe40000000800 */
[----:B------:R-:W-:-:S03]  /*d1c0*/  UISETP.NE.AND UP0, UPT, UR5, UR4, UPT ;  /* 0x000000040500728c */ /* 0x000fc6000bf05270 */
[----:B------:R-:W-:Y:S02]  /*d1d0*/  ULDC.64 UR4, c[0x0][0x330] ;  /* 0x0000cc0000047ab9 */ /* 0x000fe40000000a00 */
[----:B------:R-:W-:-:S07]  /*d1e0*/  UIMAD.WIDE.U32 UR30, UR28, UR4, URZ ;  /* 0x000000041c1e72a5 */ /* 0x000fce000f8e003f */
[----:B------:R-:W-:Y:S02]  /*d1f0*/  @UP0 UMOV UR29, UR31 ;  /* 0x0000001f001d0c82 */ /* 0x000fe40008000000 */
[----:B------:R-:W-:Y:S02]  /*d200*/  @UP0 USHF.R.U32.HI UR28, URZ, UR5, UR29 ;  /* 0x000000053f1c0299 */ /* 0x000fe4000801161d */
.L_x_1122:
[----:B------:R-:W-:Y:S02]  /*d210*/  ULDC UR4, c[0x0][0x32c] ;  /* 0x0000cb0000047ab9 */ /* 0x000fe40000000800 */
[----:B------:R-:W-:-:S04]  /*d220*/  UIMAD UR4, UR28, UR4, URZ ;  /* 0x000000041c0472a4 */ /* 0x000fc8000f8e023f */
[----:B------:R-:W-:-:S04]  /*d230*/  UISETP.LT.AND UP0, UPT, UR27, UR4, UPT ;  /* 0x000000041b00728c */ /* 0x000fc8000bf01270 */
[----:B------:R-:W-:-:S04]  /*d240*/  USEL UR27, UR27, UR4, !UP0 ;  /* 0x000000041b1b7287 */ /* 0x000fc8000c000000 */
.L_x_1120:
        /* <DEDUP_REMOVED lines=22> */
.L_x_1126:
        /* <DEDUP_REMOVED lines=18> */
[----:B------:R-:W-:Y:S01]  /*d4d0*/  SHF.R.S32.HI R0, RZ, 0x1f, R243 ;  /* 0x0000001fff007819 */ /* 0x000fe200000114f3 */
[----:B------:R-:W-:Y:S01]  /*d4e0*/  IMAD.WIDE.U32 R4, R243, c[0x0][0x208], RZ ;  /* 0x00008200f3047a25 */ /* 0x000fe200078e00ff */
[----:B-1----:R-:W-:Y:S02]  /*d4f0*/  SHF.R.S32.HI R3, RZ, 0x1f, R242 ;  /* 0x0000001fff037819 */ /* 0x002fe400000114f2 */
        /* <DEDUP_REMOVED lines=21> */
[C-C-:B---3--:R-:W-:Y:S01]  /*d650*/  IMAD.X R15, R5.reuse, 0x1, R249.reuse, P0 ;  /* 0x00000001050f7824 */ /* 0x148fe200000e06f9 */
[----:B------:R-:W-:Y:S01]  /*d660*/  IADD3 R8, P0, R8, R247, RZ ;  /* 0x000000f708087210 */ /* 0x000fe20007f1e0ff */
[--C-:B------:R-:W-:Y:S01]  /*d670*/  IMAD.X R13, R5, 0x1, R248.reuse, P2 ;  /* 0x00000001050d7824 */ /* 0x100fe200010e06f8 */
[----:B------:R-:W-:Y:S01]  /*d680*/  IADD3 R6, P2, R3, R134, RZ ;  /* 0x0000008603067210 */ /* 0x000fe20007f5e0ff */
[C---:B------:R-:W-:Y:S02]  /*d690*/  IMAD.X R11, R7.reuse, 0x1, R249, P1 ;  /* 0x00000001070b7824 */ /* 0x040fe400008e06f9 */
[--C-:B------:R-:W-:Y:S01]  /*d6a0*/  IMAD.X R9, R7, 0x1, R248.reuse, P0 ;  /* 0x0000000107097824 */ /* 0x100fe200000e06f8 */
        /* <DEDUP_REMOVED lines=10> */
.L_x_1124:
        /* <DEDUP_REMOVED lines=231> */
[----:B----4-:R-:W-:Y:S01]  /*e5c0*/  IADD3 R16, -R133, 0x10, RZ ;  /* 0x0000001085107810 */ /* 0x010fe20007ffe1ff */
[----:B------:R-:W3:Y:S03]  /*e5d0*/  LDL R20, [R1] ;  /* 0x0000000001147983 */ /* 0x000ee60000100800 */
        /* <DEDUP_REMOVED lines=13> */
[----:B------:R2:W4:Y:S04]  /*e6b0*/  @!P3 LDG.E R242, [R4.64] ;  /* 0x0000001604f2b981 */ /* 0x000528000c1e1900 */
[----:B------:R-:W-:Y:S04]  /*e6c0*/  IMAD R0, R0, c[0x0][0x1e0], RZ ;  /* 0x0000780000007a24 */ /* 0x000fe800078e02ff */
[C---:B------:R-:W-:Y:S02]  /*e6d0*/  IMAD R0, R243.reuse, c[0x0][0x1e4], R0 ;  /* 0x00007900f3007a24 */ /* 0x040fe400078e0200 */
[----:B--2---:R-:W-:Y:S04]  /*e6e0*/  IMAD.WIDE.U32 R4, R243, c[0x0][0x1e0], RZ ;  /* 0x00007800f3047a25 */ /* 0x004fe800078e00ff */
[----:B------:R-:W-:Y:S01]  /*e6f0*/  IMAD.IADD R5, R5, 0x1, R0 ;  /* 0x0000000105057824 */ /* 0x000fe200078e0200 */
[----:B----4-:R-:W-:Y:S03]  /*e700*/  SHF.R.S32.HI R3, RZ, 0x1f, R242 ;  /* 0x0000001fff037819 */ /* 0x010fe600000114f2 */
        /* <DEDUP_REMOVED lines=16> */
[C-C-:B-1----:R-:W-:Y:S01]  /*e810*/  IMAD.X R15, R5.reuse, 0x1, R249.reuse, P0 ;  /* 0x00000001050f7824 */ /* 0x142fe200000e06f9 */
[----:B------:R-:W-:Y:S01]  /*e820*/  IADD3 R8, P0, R8, R247, RZ ;  /* 0x000000f708087210 */ /* 0x000fe20007f1e0ff */
[--C-:B------:R-:W-:Y:S01]  /*e830*/  IMAD.X R13, R5, 0x1, R248.reuse, P2 ;  /* 0x00000001050d7824 */ /* 0x100fe200010e06f8 */
[----:B---3--:R-:W-:Y:S02]  /*e840*/  IADD3 R6, P2, R3, R134, RZ ;  /* 0x0000008603067210 */ /* 0x008fe40007f5e0ff */
        /* <DEDUP_REMOVED lines=12> */
.L_x_1125:
[----:B--23--:R-:W-:Y:S01]  /*e910*/  FMNMX.FTZ R137, R143, R2, !PT ;  /* 0x000000028f897209 */ /* 0x00cfe20007810000 */
[----:B-1--4-:R-:W-:Y:S01]  /*e920*/  LDSM.16.MT88.4 R20, [R225+0x2080] ;  /* 0x00208000e114783b */ /* 0x012fe20000004200 */
[----:B------:R-:W-:Y:S01]  /*e930*/  FMNMX.FTZ R0, R201, R138, !PT ;  /* 0x0000008ac9007209 */ /* 0x000fe20007810000 */
[----:B------:R-:W-:Y:S01]  /*e940*/  UISETP.GT.AND UP0, UPT, UR26, UR4, UPT ;  /* 0x000000041a00728c */ /* 0x000fe2000bf04270 */
[----:B------:R-:W-:Y:S01]  /*e950*/  FMNMX.FTZ R137, R195, R137, !PT ;  /* 0x00000089c3897209 */ /* 0x000fe20007810000 */
[----:B------:R-:W-:Y:S01]  /*e960*/  UIADD3 UR26, UR26, -0x1, URZ ;  /* 0xffffffff1a1a7890 */ /* 0x000fe2000fffe03f */
        /* <DEDUP_REMOVED lines=24> */
[----:B------:R-:W-:Y:S01]  /*eaf0*/  SHFL.BFLY PT, R4, R137, 0x2, 0x1f ;  /* 0x0c401f0089047f89 */ /* 0x000fe200000e0000 */
        /* <DEDUP_REMOVED lines=11> */
[----:B------:R-:W-:Y:S01]  /*ebb0*/  SHFL.BFLY PT, R135, R0, 0x2, 0x1f ;  /* 0x0c401f0000877f89 */ /* 0x000fe200000e0000 */
[----:B------:R-:W-:Y:S07]  /*ebc0*/  FMNMX.FTZ R3, R216, R3, !PT ;  /* 0x00000003d8037209 */ /* 0x000fee0007810000 */
[----:B------:R-:W1:Y:S02]  /*ebd0*/  SHFL.BFLY PT, R5, R3, 0x2, 0x1f ;  /* 0x0c401f0003057f89 */ /* 0x000e6400000e0000 */
[----:B-1----:R-:W-:Y:S02]  /*ebe0*/  FMNMX.FTZ R3, R3, R5, !PT ;  /* 0x0000000503037209 */ /* 0x002fe40007810000 */
[----:B------:R-:W-:Y:S02]  /*ebf0*/  FMNMX.FTZ R137, R137, R4, !PT ;  /* 0x0000000489897209 */ /* 0x000fe40007810000 */
[----:B------:R-:W-:Y:S02]  /*ec00*/  FMNMX.FTZ R4, R200, R139, !PT ;  /* 0x0000008bc8047209 */ /* 0x000fe40007810000 */
[----:B------:R-:W1:Y:S01]  /*ec10*/  SHFL.BFLY PT, R136, R3, 0x1, 0x1f ;  /* 0x0c201f0003887f89 */ /* 0x000e6200000e0000 */
[----:B------:R-:W-:Y:S02]  /*ec20*/  FMNMX.FTZ R135, R0, R135, !PT ;  /* 0x0000008700877209 */ /* 0x000fe40007810000 */
[----:B------:R-:W-:Y:S04]  /*ec30*/  FMNMX.FTZ R4, R206, R4, !PT ;  /* 0x00000004ce047209 */ /* 0x000fe80007810000 */
[----:B------:R-:W-:Y:S01]  /*ec40*/  FMNMX.FTZ R4, R203, R4, !PT ;  /* 0x00000004cb047209 */ /* 0x000fe20007810000 */
[----:B------:R-:W2:Y:S03]  /*ec50*/  SHFL.BFLY PT, R6, R137, 0x1, 0x1f ;  /* 0x0c201f0089067f89 */ /* 0x000ea600000e0000 */
[----:B------:R-:W-:Y:S04]  /*ec60*/  FMNMX.FTZ R4, R202, R4, !PT ;  /* 0x00000004ca047209 */ /* 0x000fe80007810000 */
[----:B------:R-:W-:Y:S01]  /*ec70*/  FMNMX.FTZ R4, R221, R4, !PT ;  /* 0x00000004dd047209 */ /* 0x000fe20007810000 */
[----:B------:R-:W3:Y:S03]  /*ec80*/  SHFL.BFLY PT, R5, R135, 0x1, 0x1f ;  /* 0x0c201f0087057f89 */ /* 0x000ee600000e0000 */
[----:B------:R-:W-:Y:S04]  /*ec90*/  FMNMX.FTZ R0, R222, R4, !PT ;  /* 0x00000004de007209 */ /* 0x000fe80007810000 */
[----:B------:R-:W-:Y:S02]  /*eca0*/  FMNMX.FTZ R0, R245, R0, !PT ;  /* 0x00000000f5007209 */ /* 0x000fe40007810000 */
[----:B-1----:R-:W-:Y:S02]  /*ecb0*/  FMNMX.FTZ R136, R3, R136, !PT ;  /* 0x0000008803887209 */ /* 0x002fe40007810000 */
[----:B------:R-:W-:Y:S04]  /*ecc0*/  FMNMX.FTZ R4, R246, R0, !PT ;  /* 0x00000000f6047209 */ /* 0x000fe80007810000 */
[----:B------:R-:W-:Y:S02]  /*ecd0*/  FMNMX.FTZ R4, R219, R4, !PT ;  /* 0x00000004db047209 */ /* 0x000fe40007810000 */
[----:B--2---:R-:W-:Y:S05]  /*ece0*/  FMNMX.FTZ R137, R137, R6, !PT ;  /* 0x0000000689897209 */ /* 0x004fea0007810000 */
[----:B------:R-:W-:Y:S01]  /*ecf0*/  FADD.FTZ R0, -R137, R2 ;  /* 0x0000000289007221 */ /* 0x000fe20000010100 */
[----:B---3--:R-:W-:Y:S01]  /*ed00*/  FMNMX.FTZ R135, R135, R5, !PT ;  /* 0x0000000587877209 */ /* 0x008fe20007810000 */
[----:B------:R-:W-:Y:S02]  /*ed10*/  FMUL.FTZ R196, R137, c[0x0][0x2d0] ;  /* 0x0000b40089c47a20 */ /* 0x000fe40000410000 */
[----:B------:R-:W-:Y:S01]  /*ed20*/  FMUL.FTZ R2, R0, c[0x0][0x2d0] ;  /* 0x0000b40000027a20 */ /* 0x000fe20000410000 */
[----:B------:R-:W-:Y:S01]  /*ed30*/  FMNMX.FTZ R0, R35, R4, !PT ;  /* 0x0000000423007209 */ /* 0x000fe20007810000 */
[----:B------:R-:W-:Y:S02]  /*ed40*/  FFMA.FTZ R4, R143, c[0x0][0x2d0], -R196 ;  /* 0x0000b4008f047a23 */ /* 0x000fe400000108c4 */
[----:B-----5:R1:W2:Y:S01]  /*ed50*/  MUFU.EX2 R134, R2 ;  /* 0x0000000200867308 */ /* 0x0202a20000000800 */
[----:B------:R-:W-:Y:S01]  /*ed60*/  FMNMX.FTZ R0, R140, R0, !PT ;  /* 0x000000008c007209 */ /* 0x000fe20007810000 */
[----:B------:R-:W-:Y:S03]  /*ed70*/  FMUL.FTZ R143, R135, c[0x0][0x2d0] ;  /* 0x0000b400878f7a20 */ /* 0x000fe60000410000 */
[----:B------:R-:W-:Y:S05]  /*ed80*/  FMNMX.FTZ R0, R141, R0, !PT ;  /* 0x000000008d007209 */ /* 0x000fea0007810000 */
[----:B------:R-:W3:Y:S01]  /*ed90*/  SHFL.BFLY PT, R3, R0, 0x2, 0x1f ;  /* 0x0c401f0000037f89 */ /* 0x000ee200000e0000 */
[----:B------:R-:W-:Y:S01]  /*eda0*/  MUFU.EX2 R32, R4 ;  /* 0x0000000400207308 */ /* 0x000fe20000000800 */
[----:B-1----:R-:W-:Y:S02]  /*edb0*/  FADD.FTZ R2, -R136, R132 ;  /* 0x0000008488027221 */ /* 0x002fe40000010100 */
[----:B--2---:R-:W-:Y:S02]  /*edc0*/  FMUL.FTZ R16, R134, R156 ;  /* 0x0000009c86107220 */ /* 0x004fe40000410000 */
[----:B------:R-:W-:Y:S02]  /*edd0*/  FMUL.FTZ R2, R2, c[0x0][0x2d0] ;  /* 0x0000b40002027a20 */ /* 0x000fe40000410000 */
[C---:B------:R-:W-:Y:S03]  /*ede0*/  FMUL.FTZ R48, R134.reuse, R188 ;  /* 0x000000bc86307220 */ /* 0x040fe60000410000 */
[----:B------:R1:W2:Y:S01]  /*edf0*/  MUFU.EX2 R133, R2 ;  /* 0x0000000200857308 */ /* 0x0002a20000000800 */
[----:B------:R-:W-:Y:S01]  /*ee00*/  FMUL.FTZ R49, R134, R189 ;  /* 0x000000bd86317220 */ /* 0x000fe20000410000 */
[----:B---3--:R-:W-:Y:S01]  /*ee10*/  FMNMX.FTZ R0, R0, R3, !PT ;  /* 0x0000000300007209 */ /* 0x008fe20007810000 */
[----:B------:R-:W-:Y:S02]  /*ee20*/  FFMA.FTZ R3, R17, c[0x0][0x2d0], -R196 ;  /* 0x0000b40011037a23 */ /* 0x000fe400000108c4 */
        /* <DEDUP_REMOVED lines=12> */
[----:B--2---:R-:W-:Y:S02]  /*eef0*/  FMUL.FTZ R6, R133, R146 ;  /* 0x0000009285067220 */ /* 0x004fe40000410000 */
[----:B------:R-:W-:Y:S02]  /*ef00*/  FMUL.FTZ R2, R2, c[0x0][0x2d0] ;  /* 0x0000b40002027a20 */ /* 0x000fe40000410000 */
[--C-:B------:R-:W-:Y:S02]  /*ef10*/  FFMA.FTZ R138, R207, c[0x0][0x2d0], -R196.reuse ;  /* 0x0000b400cf8a7a23 */ /* 0x100fe400000108c4 */
[----:B------:R1:W2:Y:S01]  /*ef20*/  MUFU.EX2 R132, R2 ;  /* 0x0000000200847308 */ /* 0x0002a20000000800 */
[C---:B------:R-:W-:Y:S02]  /*ef30*/  FMUL.FTZ R50, R133.reuse, R190 ;  /* 0x000000be85327220 */ /* 0x040fe40000410000 */
[C---:B------:R-:W-:Y:S02]  /*ef40*/  FMUL.FTZ R51, R133.reuse, R191 ;  /* 0x000000bf85337220 */ /* 0x040fe40000410000 */
[C---:B------:R-:W-:Y:S01]  /*ef50*/  FMUL.FTZ R54, R133.reuse, R54 ;  /* 0x0000003685367220 */ /* 0x040fe20000410000 */
[----:B------:R-:W-:Y:S01]  /*ef60*/  LDSM.16.MT88.4 R188, [R228+0x3080] ;  /* 0x00308000e4bc783b */ /* 0x000fe20000004200 */
        /* <DEDUP_REMOVED lines=10> */
[C---:B--2---:R-:W-:Y:S02]  /*f010*/  FMUL.FTZ R12, R132.reuse, R152 ;  /* 0x00000098840c7220 */ /* 0x044fe40000410000 */
        /* <DEDUP_REMOVED lines=18> */
[C---:B------:R-:W-:Y:S02]  /*f140*/  FMUL.FTZ R88, R132.reuse, R88 ;  /* 0x0000005884587220 */ /* 0x040fe40000410000 */
[C---:B------:R-:W-:Y:S02]  /*f150*/  FMUL.FTZ R89, R132.reuse, R89 ;  /* 0x0000005984597220 */ /* 0x040fe40000410000 */
[C---:B------:R-:W-:Y:S01]  /*f160*/  FMUL.FTZ R92, R132.reuse, R92 ;  /* 0x0000005c845c7220 */ /* 0x040fe20000410000 */
[----:B------:R2:W-:Y:S01]  /*f170*/  MUFU.EX2 R28, R3 ;  /* 0x00000003001c7308 */ /* 0x0005e20000000800 */
[----:B------:R-:W-:Y:S02]  /*f180*/  FMUL.FTZ R93, R132, R93 ;  /* 0x0000005d845d7220 */ /* 0x000fe40000410000 */
[C---:B------:R-:W-:Y:S02]  /*f190*/  FMUL.FTZ R96, R134.reuse, R96 ;  /* 0x0000006086607220 */ /* 0x040fe40000410000 */
[C---:B------:R-:W-:Y:S02]  /*f1a0*/  FMUL.FTZ R97, R134.reuse, R97 ;  /* 0x0000006186617220 */ /* 0x040fe40000410000 */
[C---:B------:R-:W-:Y:S02]  /*f1b0*/  FMUL.FTZ R98, R133.reuse, R98 ;  /* 0x0000006285627220 */ /* 0x040fe40000410000 */
[C---:B------:R-:W-:Y:S02]  /*f1c0*/  FMUL.FTZ R99, R133.reuse, R99 ;  /* 0x0000006385637220 */ /* 0x040fe40000410000 */
[C---:B------:R-:W-:Y:S02]  /*f1d0*/  FMUL.FTZ R100, R134.reuse, R100 ;  /* 0x0000006486647220 */ /* 0x040fe40000410000 */
[----:B------:R-:W-:Y:S01]  /*f1e0*/  FMUL.FTZ R101, R134, R101 ;  /* 0x0000006586657220 */ /* 0x000fe20000410000 */
[----:B-1----:R-:W1:Y:S01]  /*f1f0*/  SHFL.BFLY PT, R2, R0, 0x1, 0x1f ;  /* 0x0c201f0000027f89 */ /* 0x002e6200000e0000 */
[C---:B------:R-:W-:Y:S02]  /*f200*/  FMUL.FTZ R102, R133.reuse, R102 ;  /* 0x0000006685667220 */ /* 0x040fe40000410000 */
[C---:B------:R-:W-:Y:S02]  /*f210*/  FMUL.FTZ R103, R133.reuse, R103 ;  /* 0x0000006785677220 */ /* 0x040fe40000410000 */
[C---:B------:R-:W-:Y:S02]  /*f220*/  FMUL.FTZ R104, R132.reuse, R104 ;  /* 0x0000006884687220 */ /* 0x040fe40000410000 */
[C---:B------:R-:W-:Y:S02]  /*f230*/  FMUL.FTZ R105, R132.reuse, R105 ;  /* 0x0000006984697220 */ /* 0x040fe40000410000 */
[----:B------:R-:W-:Y:S02]  /*f240*/  FMUL.FTZ R108, R132, R108 ;  /* 0x0000006c846c7220 */ /* 0x000fe40000410000 */
[--C-:B--2---:R-:W-:Y:S01]  /*f250*/  FFMA.FTZ R3, R204, c[0x0][0x2d0], -R142.reuse ;  /* 0x0000b400cc037a23 */ /* 0x104fe2000001088e */
[----:B------:R-:W-:Y:S01]  /*f260*/  MOV R204, R33 ;  /* 0x0000002100cc7202 */ /* 0x000fe20000000f00 */
[----:B------:R-:W-:Y:S02]  /*f270*/  FMUL.FTZ R33, R134, R173 ;  /* 0x000000ad86217220 */ /* 0x000fe40000410000 */
[----:B------:R2:W-:Y:S01]  /*f280*/  MUFU.EX2 R9, R3 ;  /* 0x0000000300097308 */ /* 0x0005e20000000800 */
[----:B------:R-:W-:Y:S02]  /*f290*/  FMUL.FTZ R109, R132, R109 ;  /* 0x0000006d846d7220 */ /* 0x000fe40000410000 */
[C---:B------:R-:W-:Y:S02]  /*f2a0*/  FMUL.FTZ R112, R134.reuse, R112 ;  /* 0x0000007086707220 */ /* 0x040fe40000410000 */
[C---:B------:R-:W-:Y:S02]  /*f2b0*/  FMUL.FTZ R113, R134.reuse, R113 ;  /* 0x0000007186717220 */ /* 0x040fe40000410000 */
[C---:B------:R-:W-:Y:S02]  /*f2c0*/  FMUL.FTZ R114, R133.reuse, R114 ;  /* 0x0000007285727220 */ /* 0x040fe40000410000 */
[C---:B------:R-:W-:Y:S02]  /*f2d0*/  FMUL.FTZ R115, R133.reuse, R115 ;  /* 0x0000007385737220 */ /* 0x040fe40000410000 */
[C---:B------:R-:W-:Y:S02]  /*f2e0*/  FMUL.FTZ R116, R134.reuse, R116 ;  /* 0x0000007486747220 */ /* 0x040fe40000410000 */
[----:B------:R-:W-:Y:S02]  /*f2f0*/  FMUL.FTZ R117, R134, R117 ;  /* 0x0000007586757220 */ /* 0x000fe40000410000 */
[C---:B------:R-:W-:Y:S02]  /*f300*/  FMUL.FTZ R118, R133.reuse, R118 ;  /* 0x0000007685767220 */ /* 0x040fe40000410000 */
[C---:B------:R-:W-:Y:S02]  /*f310*/  FMUL.FTZ R119, R133.reuse, R119 ;  /* 0x0000007785777220 */ /* 0x040fe40000410000 */
[C---:B------:R-:W-:Y:S02]  /*f320*/  FMUL.FTZ R120, R132.reuse, R120 ;  /* 0x0000007884787220 */ /* 0x040fe40000410000 */
[C---:B------:R-:W-:Y:S02]  /*f330*/  FMUL.FTZ R121, R132.reuse, R121 ;  /* 0x0000007984797220 */ /* 0x040fe40000410000 */
[----:B------:R-:W-:Y:S02]  /*f340*/  FMUL.FTZ R124, R132, R124 ;  /* 0x0000007c847c7220 */ /* 0x000fe40000410000 */
[--C-:B--2---:R-:W-:Y:S02]  /*f350*/  FFMA.FTZ R3, R18, c[0x0][0x2d0], -R142.reuse ;  /* 0x0000b40012037a23 */ /* 0x104fe4000001088e */
[C---:B------:R-:W-:Y:S02]  /*f360*/  FMUL.FTZ R18, R133.reuse, R158 ;  /* 0x0000009e85127220 */ /* 0x040fe40000410000 */
[----:B------:R1:W-:Y:S01]  /*f370*/  MUFU.EX2 R24, R3 ;  /* 0x0000000300187308 */ /* 0x0003e20000000800 */
        /* <DEDUP_REMOVED lines=15> */
[----:B------:R1:W3:Y:S01]  /*f470*/  MUFU.EX2 R10, R2 ;  /* 0x00000002000a7308 */ /* 0x0002e20000000800 */
[----:B------:R-:W-:Y:S01]  /*f480*/  MOV R184, R205 ;  /* 0x000000cd00b87202 */ /* 0x000fe20000000f00 */
[----:B--2---:R-:W-:Y:S01]  /*f490*/  FADD.FTZ R0, -R3, R139 ;  /* 0x0000008b03007221 */ /* 0x004fe20000010100 */
[----:B------:R-:W-:Y:S03]  /*f4a0*/  MOV R139, R30 ;  /* 0x0000001e008b7202 */ /* 0x000fe60000000f00 */
[----:B------:R-:W-:Y:S02]  /*f4b0*/  FMUL.FTZ R0, R0, c[0x0][0x2d0] ;  /* 0x0000b40000007a20 */ /* 0x000fe40000410000 */
[----:B------:R-:W-:Y:S04]  /*f4c0*/  FFMA.FTZ R139, R139, c[0x0][0x2d0], -R142 ;  /* 0x0000b4008b8b7a23 */ /* 0x000fe8000001088e */
[----:B------:R-:W2:Y:S01]  /*f4d0*/  MUFU.EX2 R0, R0 ;  /* 0x0000000000007308 */ /* 0x000ea20000000800 */
[--C-:B-1----:R-:W-:Y:S01]  /*f4e0*/  FFMA.FTZ R2, R194, c[0x0][0x2d0], -R143.reuse ;  /* 0x0000b400c2027a23 */ /* 0x102fe2000001088f */
[----:B---3--:R-:W-:Y:S08]  /*f4f0*/  MOV R194, R10 ;  /* 0x0000000a00c27202 */ /* 0x008ff00000000f00 */
[----:B------:R1:W3:Y:S01]  /*f500*/  MUFU.EX2 R27, R2 ;  /* 0x00000002001b7308 */ /* 0x0002e20000000800 */
[C---:B--2---:R-:W-:Y:S02]  /*f510*/  FMUL.FTZ R10, R0.reuse, R150 ;  /* 0x00000096000a7220 */ /* 0x044fe40000410000 */
[C---:B------:R-:W-:Y:S02]  /*f520*/  FMUL.FTZ R11, R0.reuse, R151 ;  /* 0x00000097000b7220 */ /* 0x040fe40000410000 */
[C---:B------:R-:W-:Y:S02]  /*f530*/  FMUL.FTZ R26, R0.reuse, R166 ;  /* 0x000000a6001a7220 */ /* 0x040fe40000410000 */
[C---:B------:R-:W-:Y:S02]  /*f540*/  FMUL.FTZ R14, R0.reuse, R154 ;  /* 0x0000009a000e7220 */ /* 0x040fe40000410000 */
[C---:B------:R-:W-:Y:S02]  /*f550*/  FMUL.FTZ R15, R0.reuse, R155 ;  /* 0x0000009b000f7220 */ /* 0x040fe40000410000 */
[----:B------:R-:W-:Y:S01]  /*f560*/  FMUL.FTZ R30, R0, R170 ;  /* 0x000000aa001e7220 */ /* 0x000fe20000410000 */
[----:B------:R-:W2:Y:S01]  /*f570*/  LDSM.16.MT88.4 R152, [R228+0x2080] ;  /* 0x00208000e498783b */ /* 0x000ea20000004200 */
[--C-:B-1----:R-:W-:Y:S01]  /*f580*/  FFMA.FTZ R2, R193, c[0x0][0x2d0], -R143.reuse ;  /* 0x0000b400c1027a23 */ /* 0x102fe2000001088f */
[----:B------:R-:W-:Y:S01]  /*f590*/  MOV R193, R9 ;  /* 0x0000000900c17202 */ /* 0x000fe20000000f00 */
[----:B------:R-:W-:Y:S01]  /*f5a0*/  FMUL.FTZ R9, R132, R149 ;  /* 0x0000009584097220 */ /* 0x000fe20000410000 */
[----:B---3--:R-:W-:Y:S01]  /*f5b0*/  MOV R166, R27 ;  /* 0x0000001b00a67202 */ /* 0x008fe20000000f00 */
[----:B------:R1:W3:Y:S01]  /*f5c0*/  MUFU.EX2 R5, R2 ;  /* 0x0000000200057308 */ /* 0x0002e20000000800 */
[C---:B------:R-:W-:Y:S02]  /*f5d0*/  FMUL.FTZ R42, R0.reuse, R182 ;  /* 0x000000b6002a7220 */ /* 0x040fe40000410000 */
[C---:B------:R-:W-:Y:S01]  /*f5e0*/  FMUL.FTZ R43, R0.reuse, R183 ;  /* 0x000000b7002b7220 */ /* 0x040fe20000410000 */
[----:B------:R-:W-:Y:S01]  /*f5f0*/  MOV R183, R204 ;  /* 0x000000cc00b77202 */ /* 0x000fe20000000f00 */
        /* <DEDUP_REMOVED lines=13> */
[----:B---3--:R-:W-:Y:S01]  /*f6d0*/  MOV R200, R5 ;  /* 0x0000000500c87202 */ /* 0x008fe20000000f00 */
[----:B------:R-:W-:Y:S01]  /*f6e0*/  FMUL.FTZ R5, R134, R145 ;  /* 0x0000009186057220 */ /* 0x000fe20000410000 */
[-C--:B------:R-:W-:Y:S01]  /*f6f0*/  F2FP.PACK_AB R145, R193, R28.reuse ;  /* 0x0000001cc191723e */ /* 0x080fe200000000ff */
[----:B------:R1:W-:Y:S01]  /*f700*/  MUFU.EX2 R192, R4 ;  /* 0x0000000400c07308 */ /* 0x0003e20000000800 */
[----:B------:R-:W-:Y:S01]  /*f710*/  F2FP.PACK_AB R150, R200, R27 ;  /* 0x0000001bc896723e */ /* 0x000fe200000000ff */
[----:B------:R-:W-:Y:S01]  /*f720*/  FMUL.FTZ R27, R0, R167 ;  /* 0x000000a7001b7220 */ /* 0x000fe20000410000 */
[----:B------:R-:W-:Y:S01]  /*f730*/  MOV R167, R28 ;  /* 0x0000001c00a77202 */ /* 0x000fe20000000f00 */
[----:B------:R-:W-:Y:S02]  /*f740*/  FMUL.FTZ R28, R132, R168 ;  /* 0x000000a8841c7220 */ /* 0x000fe40000410000 */
        /* <DEDUP_REMOVED lines=9> */
[--C-:B-1----:R-:W-:Y:S01]  /*f7e0*/  FFMA.FTZ R4, R206, c[0x0][0x2d0], -R2.reuse ;  /* 0x0000b400ce047a23 */ /* 0x102fe20000010802 */
[----:B------:R-:W-:Y:S01]  /*f7f0*/  MOV R206, R8 ;  /* 0x0000000800ce7202 */ /* 0x000fe20000000f00 */
[----:B------:R-:W-:Y:S01]  /*f800*/  FMUL.FTZ R8, R132, R148 ;  /* 0x0000009484087220 */ /* 0x000fe20000410000 */
[----:B------:R-:W-:Y:S01]  /*f810*/  F2FP.PACK_AB R148, R194, R195 ;  /* 0x000000c3c294723e */ /* 0x000fe200000000ff */
[----:B------:R1:W3:Y:S01]  /*f820*/  MUFU.EX2 R29, R4 ;  /* 0x00000004001d7308 */ /* 0x0002e20000000800 */
[C---:B------:R-:W-:Y:S02]  /*f830*/  FMUL.FTZ R126, R0.reuse, R126 ;  /* 0x0000007e007e7220 */ /* 0x040fe40000410000 */
[----:B------:R-:W-:Y:S02]  /*f840*/  FMUL.FTZ R127, R0, R127 ;  /* 0x0000007f007f7220 */ /* 0x000fe40000410000 */
[--C-:B------:R-:W-:Y:S02]  /*f850*/  FFMA.FTZ R140, R140, c[0x0][0x2d0], -R2.reuse ;  /* 0x0000b4008c8c7a23 */ /* 0x100fe40000010802 */
[--C-:B-1----:R-:W-:Y:S01]  /*f860*/  FFMA.FTZ R4, R203, c[0x0][0x2d0], -R2.reuse ;  /* 0x0000b400cb047a23 */ /* 0x102fe20000010802 */
[----:B---3--:R-:W-:Y:S02]  /*f870*/  F2FP.PACK_AB R149, R29, R192 ;  /* 0x000000c01d95723e */ /* 0x008fe400000000ff */
[----:B------:R-:W-:Y:S01]  /*f880*/  MOV R203, R35 ;  /* 0x0000002300cb7202 */ /* 0x000fe20000000f00 */
[----:B------:R1:W3:Y:S01]  /*f890*/  MUFU.EX2 R40, R4 ;  /* 0x0000000400287308 */ /* 0x0002e20000000800 */
[C---:B------:R-:W-:Y:S02]  /*f8a0*/  FMUL.FTZ R35, R133.reuse, R175 ;  /* 0x000000af85237220 */ /* 0x040fe40000410000 */
[----:B------:R-:W-:Y:S01]  /*f8b0*/  MOV R185, R203 ;  /* 0x000000cb00b97202 */ /* 0x000fe20000000f00 */
[----:B-1----:R-:W-:Y:S01]  /*f8c0*/  FFMA.FTZ R4, R202, c[0x0][0x2d0], -R2 ;  /* 0x0000b400ca047a23 */ /* 0x002fe20000010802 */
[----:B------:R-:W-:Y:S01]  /*f8d0*/  MOV R202, R7 ;  /* 0x0000000700ca7202 */ /* 0x000fe20000000f00 */
[----:B------:R-:W-:Y:S01]  /*f8e0*/  FMUL.FTZ R7, R133, R147 ;  /* 0x0000009385077220 */ /* 0x000fe20000410000 */
[----:B------:R-:W-:Y:S03]  /*f8f0*/  F2FP.PACK_AB R147, R206, R24 ;  /* 0x00000018ce93723e */ /* 0x000fe600000000ff */
[----:B------:R1:W4:Y:S01]  /*f900*/  MUFU.EX2 R201, R4 ;  /* 0x0000000400c97308 */ /* 0x0003220000000800 */
[----:B------:R-:W-:Y:S02]  /*f910*/  F2FP.PACK_AB R146, R202, R25 ;  /* 0x00000019ca92723e */ /* 0x000fe400000000ff */
[----:B---3--:R-:W-:Y:S01]  /*f920*/  MOV R168, R40 ;  /* 0x0000002800a87202 */ /* 0x008fe20000000f00 */
[----:B-1----:R-:W-:Y:S01]  /*f930*/  FMUL.FTZ R4, R134, R144 ;  /* 0x0000009086047220 */ /* 0x002fe20000410000 */
[----:B------:R-:W-:Y:S02]  /*f940*/  F2FP.PACK_AB R144, R31, R32 ;  /* 0x000000201f90723e */ /* 0x000fe400000000ff */
[----:B----4-:R-:W-:Y:S01]  /*f950*/  F2FP.PACK_AB R151, R201, R40 ;  /* 0x00000028c997723e */ /* 0x010fe200000000ff */
[----:B------:R-:W-:Y:S02]  /*f960*/  FMUL.FTZ R40, R132, R180 ;  /* 0x000000b484287220 */ /* 0x000fe40000410000 */
[----:B------:R1:W-:Y:S02]  /*f970*/  MUFU.EX2 R180, R138 ;  /* 0x0000008a00b47308 */ /* 0x0003e40000000800 */
[-C--:B------:R-:W-:Y:S08]  /*f980*/  HMMA.16816.F32 R4, R144, R20.reuse, R4 ;  /* 0x000000149004723c */ /* 0x080ff00000001804 */
[C---:B------:R-:W-:Y:S07]  /*f990*/  HMMA.16816.F32 R8, R148.reuse, R20, R8 ;  /* 0x000000149408723c */ /* 0x040fee0000001808 */
[C---:B------:R-:W-:Y:S01]  /*f9a0*/  FMUL.FTZ R20, R134.reuse, R160 ;  /* 0x000000a086147220 */ /* 0x040fe20000410000 */
[-C--:B------:R-:W-:Y:S04]  /*f9b0*/  HMMA.16816.F32 R12, R148, R22.reuse, R12 ;  /* 0x00000016940c723c */ /* 0x080fe8000000180c */
[----:B------:R-:W-:Y:S01]  /*f9c0*/  FMUL.FTZ R21, R134, R161 ;  /* 0x000000a186157220 */ /* 0x000fe20000410000 */
[----:B------:R-:W-:Y:S01]  /*f9d0*/  MOV R161, R29 ;  /* 0x0000001d00a17202 */ /* 0x000fe20000000f00 */
[----:B-1----:R-:W-:Y:S02]  /*f9e0*/  FFMA.FTZ R138, R209, c[0x0][0x2d0], -R196 ;  /* 0x0000b400d18a7a23 */ /* 0x002fe400000108c4 */
[C---:B------:R-:W-:Y:S04]  /*f9f0*/  HMMA.16816.F32 R16, R144.reuse, R22, R16 ;  /* 0x000000169010723c */ /* 0x040fe80000001810 */
[C---:B------:R-:W-:Y:S03]  /*fa00*/  FMUL.FTZ R29, R132.reuse, R169 ;  /* 0x000000a9841d7220 */ /* 0x040fe60000410000 */
[C---:B------:R-:W-:Y:S01]  /*fa10*/  FMUL.FTZ R22, R133.reuse, R162 ;  /* 0x000000a285167220 */ /* 0x040fe20000410000 */
[----:B------:R-:W-:Y:S01]  /*fa20*/  MOV R162, R25 ;  /* 0x0000001900a27202 */ /* 0x000fe20000000f00 */
[----:B------:R-:W-:Y:S03]  /*fa30*/  FMUL.FTZ R25, R132, R165 ;  /* 0x000000a584197220 */ /* 0x000fe60000410000 */
[----:B------:R-:W-:Y:S01]  /*fa40*/  MOV R165, R32 ;  /* 0x0000002000a57202 */ /* 0x000fe20000000f00 */
[----:B------:R-:W-:Y:S02]  /*fa50*/  FMUL.FTZ R32, R134, R172 ;  /* 0x000000ac86207220 */ /* 0x000fe40000410000 */
[----:B------:R1:W-:Y:S01]  /*fa60*/  MUFU.EX2 R172, R138 ;  /* 0x0000008a00ac7308 */ /* 0x0003e20000000800 */
[----:B------:R-:W-:Y:S01]  /*fa70*/  FMUL.FTZ R23, R133, R163 ;  /* 0x000000a385177220 */ /* 0x000fe20000410000 */
[----:B------:R-:W-:Y:S01]  /*fa80*/  MOV R163, R24 ;  /* 0x0000001800a37202 */ /* 0x000fe20000000f00 */
[----:B------:R-:W-:Y:S01]  /*fa90*/  FMUL.FTZ R24, R132, R164 ;  /* 0x000000a484187220 */ /* 0x000fe20000410000 */
[----:B------:R-:W-:Y:S01]  /*faa0*/  MOV R164, R31 ;  /* 0x0000001f00a47202 */ /* 0x000fe20000000f00 */
[----:B------:R-:W-:Y:S03]  /*fab0*/  FMUL.FTZ R31, R0, R171 ;  /* 0x000000ab001f7220 */ /* 0x000fe60000410000 */
[-C--:B------:R-:W-:Y:S08]  /*fac0*/  HMMA.16816.F32 R20, R144, R36.reuse, R20 ;  /* 0x000000249014723c */ /* 0x080ff00000001814 */
[C---:B------:R-:W-:Y:S07]  /*fad0*/  HMMA.16816.F32 R24, R148.reuse, R36, R24 ;  /* 0x000000249418723c */ /* 0x040fee0000001818 */
[C---:B------:R-:W-:Y:S01]  /*fae0*/  FMUL.FTZ R36, R134.reuse, R176 ;  /* 0x000000b086247220 */ /* 0x040fe20000410000 */
[-C--:B------:R-:W-:Y:S04]  /*faf0*/  HMMA.16816.F32 R28, R148, R38.reuse, R28 ;  /* 0x00000026941c723c */ /* 0x080fe8000000181c */
[--C-:B-1----:R-:W-:Y:S01]  /*fb00*/  FFMA.FTZ R138, R211, c[0x0][0x2d0], -R142.reuse ;  /* 0x0000b400d38a7a23 */ /* 0x102fe2000001088e */
[----:B------:R-:W-:Y:S01]  /*fb10*/  MOV R176, R202 ;  /* 0x000000ca00b07202 */ /* 0x000fe20000000f00 */
[----:B------:R-:W-:Y:S01]  /*fb20*/  FMUL.FTZ R37, R134, R177 ;  /* 0x000000b186257220 */ /* 0x000fe20000410000 */
[----:B------:R-:W-:Y:S01]  /*fb30*/  MOV R177, R206 ;  /* 0x000000ce00b17202 */ /* 0x000fe20000000f00 */
[C---:B------:R-:W-:Y:S01]  /*fb40*/  HMMA.16816.F32 R32, R144.reuse, R38, R32 ;  /* 0x000000269020723c */ /* 0x040fe20000001820 */
[----:B------:R1:W-:Y:S06]  /*fb50*/  MUFU.EX2 R181, R138 ;  /* 0x0000008a00b57308 */ /* 0x0003ec0000000800 */
[C---:B------:R-:W-:Y:S01]  /*fb60*/  FMUL.FTZ R38, R133.reuse, R178 ;  /* 0x000000b285267220 */ /* 0x040fe20000410000 */
[----:B------:R-:W-:Y:S01]  /*fb70*/  MOV R178, R200 ;  /* 0x000000c800b27202 */ /* 0x000fe20000000f00 */
[----:B------:R-:W-:Y:S02]  /*fb80*/  FMUL.FTZ R39, R133, R179 ;  /* 0x000000b385277220 */ /* 0x000fe40000410000 */
[----:B------:R3:W-:Y:S01]  /*fb90*/  MUFU.EX2 R206, R139 ;  /* 0x0000008b00ce7308 */ /* 0x0007e20000000800 */
[----:B------:R-:W-:Y:S04]  /*fba0*/  MOV R179, R201 ;  /* 0x000000c900b37202 */ /* 0x000fe80000000f00 */
[-C--:B--2---:R-:W-:Y:S08]  /*fbb0*/  HMMA.16816.F32 R36, R144, R152.reuse, R36 ;  /* 0x000000989024723c */ /* 0x084ff00000001824 */
[C---:B------:R-:W-:Y:S04]  /*fbc0*/  HMMA.16816.F32 R40, R148.reuse, R152, R40 ;  /* 0x000000989428723c */ /* 0x040fe80000001828 */
[--C-:B-1----:R-:W-:Y:S04]  /*fbd0*/  FFMA.FTZ R138, R213, c[0x0][0x2d0], -R142.reuse ;  /* 0x0000b400d58a7a23 */ /* 0x102fe8000001088e */
[-C--:B------:R-:W-:Y:S01]  /*fbe0*/  HMMA.16816.F32 R44, R148, R154.reuse, R44 ;  /* 0x0000009a942c723c */ /* 0x080fe2000000182c */
[----:B------:R1:W-:Y:S03]  /*fbf0*/  MUFU.EX2 R160, R138 ;  /* 0x0000008a00a07308 */ /* 0x0003e60000000800 */
[----:B---3--:R-:W-:Y:S01]  /*fc00*/  FFMA.FTZ R139, R216, c[0x0][0x2d0], -R142 ;  /* 0x0000b400d88b7a23 */ /* 0x008fe2000001088e */
[----:B------:R-:W-:Y:S02]  /*fc10*/  MOV R216, R179 ;  /* 0x000000b300d87202 */ /* 0x000fe40000000f00 */
[----:B------:R-:W-:Y:S01]  /*fc20*/  MOV R179, R193 ;  /* 0x000000c100b37202 */ /* 0x000fe20000000f00 */
[C---:B------:R-:W-:Y:S01]  /*fc30*/  HMMA.16816.F32 R48, R144.reuse, R154, R48 ;  /* 0x0000009a9030723c */ /* 0x040fe20000001830 */
[----:B------:R-:W2:Y:S02]  /*fc40*/  LDSM.16.MT88.4 R152, [R225+0x3880] ;  /* 0x00388000e198783b */ /* 0x000ea40000004200 */
[----:B------:R-:W-:Y:S05]  /*fc50*/  MUFU.EX2 R202, R139 ;  /* 0x0000008b00ca7308 */ /* 0x000fea0000000800 */
[-C--:B------:R-:W-:Y:S05]  /*fc60*/  HMMA.16816.F32 R52, R144, R156.reuse, R52 ;  /* 0x0000009c9034723c */ /* 0x080fea0000001834 */
[----:B------:R-:W-:Y:S03]  /*fc70*/  MUFU.EX2 R139, R140 ;  /* 0x0000008c008b7308 */ /* 0x000fe60000000800 */
[C---:B------:R-:W-:Y:S04]  /*fc80*/  HMMA.16816.F32 R56, R148.reuse, R156, R56 ;  /* 0x0000009c9438723c */ /* 0x040fe80000001838 */
[--C-:B-1----:R-:W-:Y:S04]  /*fc90*/  FFMA.FTZ R138, R208, c[0x0][0x2d0], -R196.reuse ;  /* 0x0000b400d08a7a23 */ /* 0x102fe800000108c4 */
[-C--:B------:R-:W-:Y:S01]  /*fca0*/  HMMA.16816.F32 R60, R148, R158.reuse, R60 ;  /* 0x0000009e943c723c */ /* 0x080fe2000000183c */
[----:B------:R1:W-:Y:S07]  /*fcb0*/  MUFU.EX2 R169, R138 ;  /* 0x0000008a00a97308 */ /* 0x0003ee0000000800 */
[C---:B------:R-:W-:Y:S01]  /*fcc0*/  HMMA.16816.F32 R64, R144.reuse, R158, R64 ;  /* 0x0000009e9040723c */ /* 0x040fe20000001840 */
[----:B------:R-:W3:Y:S07]  /*fcd0*/  LDSM.16.MT88.4 R156, [R226+0x3880] ;  /* 0x00388000e29c783b */ /* 0x000eee0000004200 */
[-C--:B--2---:R-:W-:Y:S08]  /*fce0*/  HMMA.16816.F32 R68, R144, R152.reuse, R68 ;  /* 0x000000989044723c */ /* 0x084ff00000001844 */
[C---:B------:R-:W-:Y:S04]  /*fcf0*/  HMMA.16816.F32 R72, R148.reuse, R152, R72 ;  /* 0x000000989448723c */ /* 0x040fe80000001848 */
[----:B-1----:R-:W-:Y:S04]  /*fd00*/  FFMA.FTZ R138, R210, c[0x0][0x2d0], -R196 ;  /* 0x0000b400d28a7a23 */ /* 0x002fe800000108c4 */
[-C--:B------:R-:W-:Y:S01]  /*fd10*/  HMMA.16816.F32 R76, R148, R154.reuse, R76 ;  /* 0x0000009a944c723c */ /* 0x080fe2000000184c */
[----:B------:R1:W-:Y:S07]  /*fd20*/  MUFU.EX2 R171, R138 ;  /* 0x0000008a00ab7308 */ /* 0x0003ee0000000800 */
[C---:B------:R-:W-:Y:S01]  /*fd30*/  HMMA.16816.F32 R80, R144.reuse, R154, R80 ;  /* 0x0000009a9050723c */ /* 0x040fe20000001850 */
[----:B------:R-:W2:Y:S07]  /*fd40*/  LDSM.16.MT88.4 R152, [R228+0x3880] ;  /* 0x00388000e498783b */ /* 0x000eae0000004200 */
[-C--:B---3--:R-:W-:Y:S08]  /*fd50*/  HMMA.16816.F32 R84, R144, R156.reuse, R84 ;  /* 0x0000009c9054723c */ /* 0x088ff00000001854 */
        /* <DEDUP_REMOVED lines=10> */
[----:B------:R1:W2:Y:S07]  /*fe00*/  MUFU.EX2 R173, R138 ;  /* 0x0000008a00ad7308 */ /* 0x0002ae0000000800 */
[C---:B------:R-:W-:Y:S01]  /*fe10*/  HMMA.16816.F32 R112, R144.reuse, R154, R112 ;  /* 0x0000009a9070723c */ /* 0x040fe20000001870 */
[----:B------:R-:W4:Y:S07]  /*fe20*/  LDSM.16.MT88.4 R152, [R225+0x2880] ;  /* 0x00288000e198783b */ /* 0x000f2e0000004200 */
[-C--:B---3--:R-:W-:Y:S08]  /*fe30*/  HMMA.16816.F32 R116, R144, R156.reuse, R116 ;  /* 0x0000009c9074723c */ /* 0x088ff00000001874 */
[C---:B------:R-:W-:Y:S04]  /*fe40*/  HMMA.16816.F32 R120, R148.reuse, R156, R120 ;  /* 0x0000009c9478723c */ /* 0x040fe80000001878 */
[--C-:B-1----:R-:W-:Y:S04]  /*fe50*/  FFMA.FTZ R138, R220, c[0x0][0x2d0], -R143.reuse ;  /* 0x0000b400dc8a7a23 */ /* 0x102fe8000001088f */
[-C--:B------:R-:W-:Y:S01]  /*fe60*/  HMMA.16816.F32 R124, R148, R158.reuse, R124 ;  /* 0x0000009e947c723c */ /* 0x080fe2000000187c */
[----:B------:R1:W-:Y:S07]  /*fe70*/  MUFU.EX2 R182, R138 ;  /* 0x0000008a00b67308 */ /* 0x0003ee0000000800 */
[----:B------:R-:W-:Y:S01]  /*fe80*/  HMMA.16816.F32 R128, R144, R158, R128 ;  /* 0x0000009e9080723c */ /* 0x000fe20000001880 */
[----:B------:R-:W-:Y:S03]  /*fe90*/  LDSM.16.MT88.4 R156, [R227+0x2880] ;  /* 0x00288000e39c783b */ /* 0x000fe60000004200 */
[--C-:B-1----:R-:W-:Y:S04]  /*fea0*/  FFMA.FTZ R138, R215, c[0x0][0x2d0], -R143.reuse ;  /* 0x0000b400d78a7a23 */ /* 0x102fe8000001088f */
[----:B------:R1:W3:Y:S04]  /*feb0*/  MUFU.EX2 R220, R138 ;  /* 0x0000008a00dc7308 */ /* 0x0002e80000000800 */
[--C-:B-1----:R-:W-:Y:S01]  /*fec0*/  FFMA.FTZ R138, R221, c[0x0][0x2d0], -R2.reuse ;  /* 0x0000b400dd8a7a23 */ /* 0x102fe20000010802 */
[----:B--2---:R-:W-:Y:S02]  /*fed0*/  MOV R221, R173 ;  /* 0x000000ad00dd7202 */ /* 0x004fe40000000f00 */
[----:B---3--:R-:W-:Y:S03]  /*fee0*/  F2FP.PACK_AB R148, R220, R182 ;  /* 0x000000b6dc94723e */ /* 0x008fe600000000ff */
[----:B------:R1:W-:Y:S01]  /*fef0*/  MUFU.EX2 R215, R138 ;  /* 0x0000008a00d77308 */ /* 0x0003e20000000800 */
[----:B------:R-:W-:Y:S01]  /*ff00*/  MOV R173, R165 ;  /* 0x000000a500ad7202 */ /* 0x000fe20000000f00 */
[--C-:B-1----:R-:W-:Y:S01]  /*ff10*/  FFMA.FTZ R138, R222, c[0x0][0x2d0], -R2.reuse ;  /* 0x0000b400de8a7a23 */ /* 0x102fe20000010802 */
[----:B------:R-:W-:Y:S02]  /*ff20*/  MOV R222, R171 ;  /* 0x000000ab00de7202 */ /* 0x000fe40000000f00 */
[----:B------:R-:W-:Y:S05]  /*ff30*/  MOV R171, R168 ;  /* 0x000000a800ab7202 */ /* 0x000fea0000000f00 */
[----:B------:R1:W2:Y:S01]  /*ff40*/  MUFU.EX2 R214, R138 ;  /* 0x0000008a00d67308 */ /* 0x0002a20000000800 */
[----:B------:R-:W-:Y:S02]  /*ff50*/  MOV R168, R163 ;  /* 0x000000a300a87202 */ /* 0x000fe40000000f00 */
[----:B------:R-:W-:Y:S01]  /*ff60*/  MOV R175, R171 ;  /* 0x000000ab00af7202 */ /* 0x000fe20000000f00 */
[--C-:B-1----:R-:W-:Y:S01]  /*ff70*/  FFMA.FTZ R138, R244, c[0x0][0x2d0], -R143.reuse ;  /* 0x0000b400f48a7a23 */ /* 0x102fe2000001088f */
[----:B------:R-:W-:Y:S02]  /*ff80*/  MOV R244, R170 ;  /* 0x000000aa00f47202 */ /* 0x000fe40000000f00 */
[----:B------:R-:W-:Y:S03]  /*ff90*/  MOV R170, R167 ;  /* 0x000000a700aa7202 */ /* 0x000fe60000000f00 */
[----:B------:R1:W-:Y:S01]  /*ffa0*/  MUFU.EX2 R213, R138 ;  /* 0x0000008a00d57308 */ /* 0x0003e20000000800 */
[----:B------:R-:W-:Y:S02]  /*ffb0*/  MOV R167, R162 ;  /* 0x000000a200a77202 */ /* 0x000fe40000000f00 */
[----:B------:R-:W-:Y:S02]  /*ffc0*/  F2FP.PACK_AB R147, R221, R244 ;  /* 0x000000f4dd93723e */ /* 0x000fe400000000ff */
[----:B--2---:R-:W-:Y:S02]  /*ffd0*/  F2FP.PACK_AB R149, R214, R215 ;  /* 0x000000d7d695723e */ /* 0x004fe400000000ff */
[----:B------:R-:W-:Y:S02]  /*ffe0*/  MOV R174, R170 ;  /* 0x000000aa00ae7202 */ /* 0x000fe40000000f00 */
[----:B------:R-:W-:Y:S01]  /*fff0*/  MOV R170, R168 ;  /* 0x000000a800aa7202 */ /* 0x000fe20000000f00 */
[--C-:B-1----:R-:W-:Y:S01]  /*10000*/  FFMA.FTZ R138, R223, c[0x0][0x2d0], -R143.reuse ;  /* 0x0000b400df8a7a23 */ /* 0x102fe2000001088f */
[----:B------:R-:W-:Y:S02]  /*10010*/  MOV R223, R169 ;  /* 0x000000a900df7202 */ /* 0x000fe40000000f00 */
[----:B------:R-:W-:Y:S01]  /*10020*/  MOV R169, R166 ;  /* 0x000000a600a97202 */ /* 0x000fe20000000f00 */
[----:B------:R1:W2:Y:S01]  /*10030*/  MUFU.EX2 R212, R138 ;  /* 0x0000008a00d47308 */ /* 0x0002a20000000800 */
[----:B------:R-:W-:Y:S02]  /*10040*/  MOV R166, R161 ;  /* 0x000000a100a67202 */ /* 0x000fe40000000f00 */
[----:B------:R-:W-:Y:S02]  /*10050*/  F2FP.PACK_AB R146, R222, R223 ;  /* 0x000000dfde92723e */ /* 0x000fe400000000ff */
        /* <DEDUP_REMOVED lines=8> */
[----:B--2---:R-:W-:Y:S01]  /*100e0*/  F2FP.PACK_AB R150, R212, R213 ;  /* 0x000000d5d496723e */ /* 0x004fe200000000ff */
[----:B---3--:R-:W-:Y:S01]  /*100f0*/  FFMA.FTZ R138, R246, c[0x0][0x2d0], -R2 ;  /* 0x0000b400f68a7a23 */ /* 0x008fe20000010802 */
[----:B------:R-:W-:Y:S02]  /*10100*/  MOV R246, R172 ;  /* 0x000000ac00f67202 */ /* 0x000fe40000000f00 */
[----:B------:R-:W-:Y:S03]  /*10110*/  MOV R172, R164 ;  /* 0x000000a400ac7202 */ /* 0x000fe60000000f00 */
[----:B------:R2:W3:Y:S01]  /*10120*/  MUFU.EX2 R210, R138 ;  /* 0x0000008a00d27308 */ /* 0x0004e20000000800 */
[----:B------:R-:W-:Y:S01]  /*10130*/  F2FP.PACK_AB R144, R246, R180 ;  /* 0x000000b4f690723e */ /* 0x000fe200000000ff */
[----:B------:R-:W1:Y:S06]  /*10140*/  LDSM.16.MT88.4 R164, [R228+0x2880] ;  /* 0x00288000e4a4783b */ /* 0x000e6c0000004200 */
[-C--:B----4-:R-:W-:Y:S03]  /*10150*/  HMMA.16816.F32 R4, R144, R152.reuse, R4 ;  /* 0x000000989004723c */ /* 0x090fe60000001804 */
[--C-:B--2---:R-:W-:Y:S01]  /*10160*/  FFMA.FTZ R138, R252, c[0x0][0x2d0], -R196.reuse ;  /* 0x0000b400fc8a7a23 */ /* 0x104fe200000108c4 */
[----:B---3--:R-:W-:Y:S02]  /*10170*/  F2FP.PACK_AB R151, R210, R211 ;  /* 0x000000d3d297723e */ /* 0x008fe400000000ff */
[----:B------:R-:W-:Y:S01]  /*10180*/  MOV R252, R182 ;  /* 0x000000b600fc7202 */ /* 0x000fe20000000f00 */
[----:B------:R2:W-:Y:S01]  /*10190*/  MUFU.EX2 R209, R138 ;  /* 0x0000008a00d17308 */ /* 0x0005e20000000800 */
[----:B------:R-:W-:Y:S03]  /*101a0*/  MOV R182, R172 ;  /* 0x000000ac00b67202 */ /* 0x000fe60000000f00 */
[C---:B------:R-:W-:Y:S08]  /*101b0*/  HMMA.16816.F32 R8, R148.reuse, R152, R8 ;  /* 0x000000989408723c */ /* 0x040ff00000001808 */
[-C--:B------:R-:W-:Y:S08]  /*101c0*/  HMMA.16816.F32 R12, R148, R154.reuse, R12 ;  /* 0x0000009a940c723c */ /* 0x080ff0000000180c */
[C---:B------:R-:W-:Y:S01]  /*101d0*/  HMMA.16816.F32 R16, R144.reuse, R154, R16 ;  /* 0x0000009a9010723c */ /* 0x040fe20000001810 */
[----:B------:R-:W3:Y:S03]  /*101e0*/  LDSM.16.MT88.4 R152, [R225+0x4080] ;  /* 0x00408000e198783b */ /* 0x000ee60000004200 */
[----:B--2---:R-:W-:Y:S01]  /*101f0*/  FFMA.FTZ R138, R250, c[0x0][0x2d0], -R196 ;  /* 0x0000b400fa8a7a23 */ /* 0x004fe200000108c4 */
[----:B------:R-:W-:Y:S02]  /*10200*/  MOV R250, R181 ;  /* 0x000000b500fa7202 */ /* 0x000fe40000000f00 */
[----:B------:R-:W-:Y:S01]  /*10210*/  MOV R181, R173 ;  /* 0x000000ad00b57202 */ /* 0x000fe20000000f00 */
[-C--:B-1----:R-:W-:Y:S01]  /*10220*/  HMMA.16816.F32 R20, R144, R160.reuse, R20 ;  /* 0x000000a09014723c */ /* 0x082fe20000001814 */
[----:B------:R1:W2:Y:S07]  /*10230*/  MUFU.EX2 R208, R138 ;  /* 0x0000008a00d07308 */ /* 0x0002ae0000000800 */
        /* <DEDUP_REMOVED lines=52> */
[----:B------:R-:W-:Y:S02]  /*10580*/  MOV R219, R176 ;  /* 0x000000b000db7202 */ /* 0x000fe40000000f00 */
[----:B------:R-:W-:Y:S01]  /*10590*/  MOV R176, R192 ;  /* 0x000000c000b07202 */ /* 0x000fe20000000f00 */
[----:B------:R1:W-:Y:S01]  /*105a0*/  MUFU.EX2 R198, R138 ;  /* 0x0000008a00c67308 */ /* 0x0003e20000000800 */
[----:B--2---:R-:W-:Y:S03]  /*105b0*/  F2FP.PACK_AB R192, R200, R201 ;  /* 0x000000c9c8c0723e */ /* 0x004fe600000000ff */
        /* <DEDUP_REMOVED lines=8> */
[----:B------:R-:W-:Y:S07]  /*10640*/  F2FP.PACK_AB R143, R202, R203 ;  /* 0x000000cbca8f723e */ /* 0x000fee00000000ff */
[----:B------:R-:W1:Y:S01]  /*10650*/  MUFU.EX2 R196, R138 ;  /* 0x0000008a00c47308 */ /* 0x000e620000000800 */
[-C--:B---3--:R-:W-:Y:S01]  /*10660*/  HMMA.16816.F32 R144, R140, R160.reuse, R4 ;  /* 0x000000a08c90723c */ /* 0x088fe20000001804 */
[----:B------:R-:W-:Y:S08]  /*10670*/  LDSM.16.MT88.4 R4, [R227+0x3080] ;  /* 0x00308000e304783b */ /* 0x000ff00000004200 */
[----:B------:R2:W3:Y:S03]  /*10680*/  MUFU.EX2 R138, R2 ;  /* 0x00000002008a7308 */ /* 0x0004e60000000800 */
[----:B-1----:R-:W-:Y:S02]  /*10690*/  F2FP.PACK_AB R194, R196, R197 ;  /* 0x000000c5c4c2723e */ /* 0x002fe400000000ff */
[----:B--2---:R-:W-:Y:S02]  /*106a0*/  MOV R2, R175 ;  /* 0x000000af00027202 */ /* 0x004fe40000000f00 */
        /* <DEDUP_REMOVED lines=15> */
[-C--:B------:R-:W-:Y:S01]  /*107a0*/  HMMA.16816.F32 R168, R192, R174.reuse, R28 ;  /* 0x000000aec0a8723c */ /* 0x080fe2000000181c */
[----:B------:R-:W4:Y:S06]  /*107b0*/  LDL.LU R28, [R1+0x34] ;  /* 0x00003400011c7983 */ /* 0x000f2c0000300800 */
        /* <DEDUP_REMOVED lines=9> */
[----:B------:R-:W4:Y:S06]  /*10850*/  LDL.LU R38, [R1+0x28] ;  /* 0x0000280001267983 */ /* 0x000f2c0000300800 */
        /* <DEDUP_REMOVED lines=27> */
[----:B------:R-:W-:Y:S02]  /*10a10*/  FFMA.FTZ R133, R133, R33, R39 ;  /* 0x0000002185857223 */ /* 0x000fe40000010027 */
[----:B------:R-:W-:Y:S02]  /*10a20*/  FADD.FTZ R0, R2, R0 ;  /* 0x0000000002007221 */ /* 0x000fe40000010000 */
[----:B------:R-:W-:Y:S02]  /*10a30*/  FFMA.FTZ R132, R132, R32, R34 ;  /* 0x0000002084847223 */ /* 0x000fe40000010022 */
[----:B------:R-:W-:Y:S02]  /*10a40*/  FADD.FTZ R6, R30, R133 ;  /* 0x000000851e067221 */ /* 0x000fe40000010000 */
[----:B------:R-:W-:Y:S01]  /*10a50*/  FADD.FTZ R4, R31, R132 ;  /* 0x000000841f047221 */ /* 0x000fe20000010000 */
[----:B------:R-:W-:Y:S01]  /*10a60*/  MOV R132, R136 ;  /* 0x0000008800847202 */ /* 0x000fe20000000f00 */
[----:B------:R-:W-:Y:S02]  /*10a70*/  FADD.FTZ R6, R26, R6 ;  /* 0x000000061a067221 */ /* 0x000fe40000010000 */
        /* <DEDUP_REMOVED lines=48> */
.L_x_1123:
        /* <DEDUP_REMOVED lines=17> */
[----:B------:R1:W-:Y:S04]  /*10e90*/  STL [R1+0xc], R0 ;  /* 0x00000c0001007387 */ /* 0x0003e80000100800 */
[----:B------:R1:W-:Y:S02]  /*10ea0*/  STL [R1+0x10], R2 ;  /* 0x0000100201007387 */ /* 0x0003e40000100800 */
.L_x_1145:
[----:B------:R-:W2:Y:S01]  /*10eb0*/  LDL R249, [R1+0x14] ;  /* 0x0000140001f97983 */ /* 0x000ea20000100800 */
[----:B-1----:R-:W-:Y:S01]  /*10ec0*/  SHF.R.S32.HI R0, RZ, 0x1f, R243 ;  /* 0x0000001fff007819 */ /* 0x002fe200000114f3 */
[----:B------:R-:W-:Y:S04]  /*10ed0*/  DEPBAR.LE SB0, 0x0 ;  /* 0x000080000000791a */ /* 0x000fe80000000000 */
[----:B------:R-:W3:Y:S01]  /*10ee0*/  LDL R247, [R1+0x18] ;  /* 0x0000180001f77983 */ /* 0x000ee20000100800 */
[----:B------:R-:W-:Y:S01]  /*10ef0*/  IMAD R0, R0, c[0x0][0x208], RZ ;  /* 0x0000820000007a24 */ /* 0x000fe200078e02ff */
[----:B------:R-:W-:Y:S01]  /*10f00*/  UISETP.GT.AND UP0, UPT, UR26, UR7, UPT ;  /* 0x000000071a00728c */ /* 0x000fe2000bf04270 */
[C---:B------:R-:W-:Y:S01]  /*10f10*/  IMAD.WIDE.U32 R2, R243.reuse, c[0x0][0x208], RZ ;  /* 0x00008200f3027a25 */ /* 0x040fe200078e00ff */
[----:B------:R-:W4:Y:S03]  /*10f20*/  LDL R248, [R1+0xc] ;  /* 0x00000c0001f87983 */ /* 0x000f260000100800 */
[----:B------:R-:W-:Y:S01]  /*10f30*/  IMAD R0, R243, c[0x0][0x20c], R0 ;  /* 0x00008300f3007a24 */ /* 0x000fe200078e0200 */
[----:B------:R-:W4:Y:S04]  /*10f40*/  LDL R38, [R1+0x8] ;  /* 0x0000080001267983 */ /* 0x000f280000100800 */
[----:B------:R-:W4:Y:S01]  /*10f50*/  LDL R246, [R1+0x10] ;  /* 0x0000100001f67983 */ /* 0x000f220000100800 */
[----:B------:R-:W-:Y:S02]  /*10f60*/  IADD3 R3, R3, R0, RZ ;  /* 0x0000000003037210 */ /* 0x000fe40007ffe0ff */
[----:B------:R-:W-:Y:S01]  /*10f70*/  SHF.R.S32.HI R0, RZ, 0x1f, R242 ;  /* 0x0000001fff007819 */ /* 0x000fe200000114f2 */
[----:B------:R-:W-:Y:S02]  /*10f80*/  BAR.SYNC.DEFER_BLOCKING 0x0 ;  /* 0x0000000000007b1d */ /* 0x000fe40000010000 */
[----:B------:R-:W-:Y:S04]  /*10f90*/  IMAD.WIDE.U32 R2, R242, c[0x0][0x218], R2 ;  /* 0x00008600f2027a25 */ /* 0x000fe800078e0002 */
[----:B------:R-:W-:Y:S01]  /*10fa0*/  IMAD R0, R0, c[0x0][0x218], RZ ;  /* 0x0000860000007a24 */ /* 0x000fe200078e02ff */
[----:B------:R-:W-:Y:S03]  /*10fb0*/  IADD3 R2, P0, R2, UR24, RZ ;  /* 0x0000001802027c10 */ /* 0x000fe6000ff1e0ff */
[----:B------:R-:W-:Y:S05]  /*10fc0*/  IMAD R0, R242, c[0x0][0x21c], R0 ;  /* 0x00008700f2007a24 */ /* 0x000fea00078e0200 */
[----:B------:R-:W-:Y:S02]  /*10fd0*/  IADD3.X R3, R3, UR20, R0, P0, !PT ;  /* 0x0000001403037c10 */ /* 0x000fe400087fe400 */
[C---:B------:R-:W-:Y:S04]  /*10fe0*/  LEA R0, P0, R2.reuse, c[0x0][0x1f8], 0x1 ;  /* 0x00007e0002007a11 */ /* 0x040fe800078008ff */
[----:B------:R-:W-:Y:S01]  /*10ff0*/  LEA.HI.X R2, R2, c[0x0][0x1fc], R3, 0x1, P0 ;  /* 0x00007f0002027a11 */ /* 0x000fe200000f0c03 */
[----:B-----5:R-:W-:Y:S08]  /*11000*/  LDSM.16.M88.4 R48, [R231+0x8080] ;  /* 0x00808000e730783b */ /* 0x020ff00000000200 */
        /* <DEDUP_REMOVED lines=19> */
[C---:B--2---:R-:W-:Y:S04]  /*11140*/  IADD3 R24, P1, R3.reuse, R249, RZ ;  /* 0x000000f903187210 */ /* 0x044fe80007f3e0ff */
[----:B---3--:R-:W-:Y:S02]  /*11150*/  IADD3.X R25, R20, R247, RZ, P1, !PT ;  /* 0x000000f714197210 */ /* 0x008fe40000ffe4ff */
[----:B-1----:R-:W-:Y:S02]  /*11160*/  IADD3 R36, P1, R0, R249, RZ ;  /* 0x000000f900247210 */ /* 0x002fe40007f3e0ff */
[----:B----4-:R-:W-:Y:S02]  /*11170*/  IADD3 R2, P0, R3, R248, RZ ;  /* 0x000000f803027210 */ /* 0x010fe40007f1e0ff */
[----:B------:R-:W-:Y:S01]  /*11180*/  IADD3.X R37, R30, R247, RZ, P1, !PT ;  /* 0x000000f71e257210 */ /* 0x000fe20000ffe4ff */
[----:B------:R-:W-:Y:S01]  /*11190*/  @!PT LDS RZ, [RZ] ;  /* 0x00000000fffff984 */ /* 0x000fe20000000800 */
[----:B------:R1:W-:Y:S01]  /*111a0*/  LDGSTS.E.BYPASS.LTC128B.128 [R38], [R24.64], !P6 ;  /* 0x0000000018267fae */ /* 0x0003e2000f101d56 */
[----:B------:R-:W-:Y:S02]  /*111b0*/  IADD3.X R3, R20, R246, RZ, P0, !PT ;  /* 0x000000f614037210 */ /* 0x000fe400007fe4ff */
[-C--:B------:R-:W-:Y:S01]  /*111c0*/  HMMA.16816.F32 R20, R48, R32.reuse, RZ ;  /* 0x000000203014723c */ /* 0x080fe200000018ff */
[C---:B------:R-:W-:Y:S04]  /*111d0*/  IADD3 R28, P0, R26.reuse, R249, RZ ;  /* 0x000000f91a1c7210 */ /* 0x040fe80007f1e0ff */
[----:B------:R2:W-:Y:S01]  /*111e0*/  LDGSTS.E.BYPASS.LTC128B.128 [R38+0x1800], [R2.64], !P5 ;  /* 0x0180000002267fae */ /* 0x0005e2000e901d56 */
[C---:B------:R-:W-:Y:S07]  /*111f0*/  IADD3.X R29, R31.reuse, R247, RZ, P0, !PT ;  /* 0x000000f71f1d7210 */ /* 0x040fee00007fe4ff */
[----:B------:R3:W-:Y:S01]  /*11200*/  LDGSTS.E.BYPASS.LTC128B.128 [R38+0x800], [R28.64], !P6 ;  /* 0x008000001c267fae */ /* 0x0007e2000f101d56 */
[----:B--2---:R-:W-:Y:S02]  /*11210*/  IADD3 R2, P2, R26, R248, RZ ;  /* 0x000000f81a027210 */ /* 0x004fe40007f5e0ff */
[C---:B-1----:R-:W-:Y:S02]  /*11220*/  HMMA.16816.F32 R24, R44.reuse, R32, RZ ;  /* 0x000000202c18723c */ /* 0x042fe400000018ff */
[----:B------:R-:W-:Y:S05]  /*11230*/  IADD3.X R3, R31, R246, RZ, P2, !PT ;  /* 0x000000f61f037210 */ /* 0x000fea00017fe4ff */
        /* <DEDUP_REMOVED lines=166> */
[----:B------:R1:W1:Y:S01]  /*11ca0*/  MUFU.TANH R133, R21 ;  /* 0x0000001500857308 */ /* 0x0002620000002400 */
[-C--:B------:R-:W-:Y:S03]  /*11cb0*/  HMMA.16816.F32 R44, R192, R10.reuse, R44 ;  /* 0x0000000ac02c723c */ /* 0x080fe6000000182c */
[----:B------:R-:W-:Y:S02]  /*11cc0*/  FMUL.FTZ R28, R28, c[0x0][0x320] ;  /* 0x0000c8001c1c7a20 */ /* 0x000fe40000410000 */
[----:B------:R-:W-:Y:S02]  /*11cd0*/  FMUL.FTZ R29, R29, c[0x0][0x320] ;  /* 0x0000c8001d1d7a20 */ /* 0x000fe40000410000 */
[----:B------:R-:W-:Y:S01]  /*11ce0*/  FMUL.FTZ R30, R30, c[0x0][0x320] ;  /* 0x0000c8001e1e7a20 */ /* 0x000fe20000410000 */
[----:B------:R-:W-:Y:S01]  /*11cf0*/  HMMA.16816.F32 R48, R216, R10, R48 ;  /* 0x0000000ad830723c */ /* 0x000fe20000001830 */
[----:B------:R2:W2:Y:S03]  /*11d00*/  MUFU.TANH R198, R22 ;  /* 0x0000001600c67308 */ /* 0x0004a60000002400 */
[----:B------:R-:W-:Y:S02]  /*11d10*/  FMUL.FTZ R31, R31, c[0x0][0x320] ;  /* 0x0000c8001f1f7a20 */ /* 0x000fe40000410000 */
[----:B------:R-:W-:Y:S02]  /*11d20*/  FMUL.FTZ R19, R37, c[0x0][0x320] ;  /* 0x0000c80025137a20 */ /* 0x000fe40000410000 */
[----:B------:R-:W-:Y:S03]  /*11d30*/  FMUL.FTZ R42, R42, c[0x0][0x320] ;  /* 0x0000c8002a2a7a20 */ /* 0x000fe60000410000 */
[----:B------:R3:W3:Y:S01]  /*11d40*/  MUFU.TANH R199, R23 ;  /* 0x0000001700c77308 */ /* 0x0006e20000002400 */
[----:B------:R-:W-:Y:S04]  /*11d50*/  FMUL.FTZ R43, R43, c[0x0][0x320] ;  /* 0x0000c8002b2b7a20 */ /* 0x000fe80000410000 */
[----:B-1----:R-:W-:Y:S02]  /*11d60*/  FMUL.FTZ R21, R45, c[0x0][0x320] ;  /* 0x0000c8002d157a20 */ /* 0x002fe40000410000 */
[----:B------:R-:W-:Y:S02]  /*11d70*/  FMUL.FTZ R46, R46, c[0x0][0x320] ;  /* 0x0000c8002e2e7a20 */ /* 0x000fe40000410000 */
[----:B------:R-:W-:Y:S01]  /*11d80*/  FMUL.FTZ R47, R47, c[0x0][0x320] ;  /* 0x0000c8002f2f7a20 */ /* 0x000fe20000410000 */
[----:B------:R1:W1:Y:S03]  /*11d90*/  MUFU.TANH R205, R24 ;  /* 0x0000001800cd7308 */ /* 0x0002660000002400 */
[----:B------:R-:W-:Y:S02]  /*11da0*/  FMUL.FTZ R14, R48, c[0x0][0x320] ;  /* 0x0000c800300e7a20 */ /* 0x000fe40000410000 */
[----:B--2---:R-:W-:Y:S02]  /*11db0*/  FMUL.FTZ R22, R36, c[0x0][0x320] ;  /* 0x0000c80024167a20 */ /* 0x004fe40000410000 */
[----:B------:R-:W-:Y:S02]  /*11dc0*/  FMUL.FTZ R13, R49, c[0x0][0x320] ;  /* 0x0000c800310d7a20 */ /* 0x000fe40000410000 */
[----:B------:R-:W-:Y:S01]  /*11dd0*/  FMUL.FTZ R20, R50, c[0x0][0x320] ;  /* 0x0000c80032147a20 */ /* 0x000fe20000410000 */
[----:B------:R2:W2:Y:S01]  /*11de0*/  MUFU.TANH R208, R25 ;  /* 0x0000001900d07308 */ /* 0x0004a20000002400 */
[----:B------:R-:W-:Y:S02]  /*11df0*/  FMUL.FTZ R18, R51, c[0x0][0x320] ;  /* 0x0000c80033127a20 */ /* 0x000fe40000410000 */
[----:B---3--:R-:W-:Y:S07]  /*11e00*/  FMUL.FTZ R23, R33, c[0x0][0x320] ;  /* 0x0000c80021177a20 */ /* 0x008fee0000410000 */
        /* <DEDUP_REMOVED lines=12> */
[----:B------:R-:W3:Y:S01]  /*11ed0*/  MUFU.TANH R16, R16 ;  /* 0x0000001000107308 */ /* 0x000ee20000002400 */
[----:B-1----:R-:W-:Y:S09]  /*11ee0*/  FMUL.FTZ R30, R35, c[0x0][0x320] ;  /* 0x0000c800231e7a20 */ /* 0x002ff20000410000 */
[----:B------:R-:W1:Y:S01]  /*11ef0*/  MUFU.TANH R17, R17 ;  /* 0x0000001100117308 */ /* 0x000e620000002400 */
[----:B--2---:R-:W-:Y:S09]  /*11f00*/  FMUL.FTZ R31, R34, c[0x0][0x320] ;  /* 0x0000c800221f7a20 */ /* 0x004ff20000410000 */
[----:B------:R-:W2:Y:S10]  /*11f10*/  MUFU.TANH R24, R24 ;  /* 0x0000001800187308 */ /* 0x000eb40000002400 */
        /* <DEDUP_REMOVED lines=52> */
[----:B------:R-:W5:Y:S04]  /*12260*/  SHFL.IDX PT, R5, R0, RZ, 0x181f ;  /* 0x00181fff00057589 */ /* 0x000f6800000e0000 */
[----:B------:R-:W1:Y:S04]  /*12270*/  SHFL.IDX PT, R12, R0, 0x1, 0x181f ;  /* 0x00381f00000c7f89 */ /* 0x000e6800000e0000 */
[----:B------:R-:W1:Y:S01]  /*12280*/  SHFL.IDX PT, R0, R0, 0x2, 0x181f ;  /* 0x00581f0000007f89 */ /* 0x000e6200000e0000 */
[CC--:B--2---:R-:W-:Y:S02]  /*12290*/  IADD3 R10, P1, R4.reuse, R248.reuse, RZ ;  /* 0x000000f8040a7210 */ /* 0x0c4fe40007f3e0ff */
[----:B----4-:R-:W-:Y:S04]  /*122a0*/  IADD3 R2, P0, R4, R249, RZ ;  /* 0x000000f904027210 */ /* 0x010fe80007f1e0ff */
[C---:B-----5:R-:W-:Y:S01]  /*122b0*/  IADD3.X R3, R5.reuse, R247, RZ, P0, !PT ;  /* 0x000000f705037210 */ /* 0x060fe200007fe4ff */
[--C-:B------:R-:W-:Y:S01]  /*122c0*/  IMAD.X R11, R5, 0x1, R246.reuse, P1 ;  /* 0x00000001050b7824 */ /* 0x100fe200008e06f6 */
[CC--:B------:R-:W-:Y:S02]  /*122d0*/  IADD3 R8, P0, R6.reuse, R249.reuse, RZ ;  /* 0x000000f906087210 */ /* 0x0c0fe40007f1e0ff */
[-C--:B------:R-:W-:Y:S01]  /*122e0*/  IADD3 R6, P2, R6, R248.reuse, RZ ;  /* 0x000000f806067210 */ /* 0x080fe20007f5e0ff */
[----:B---3--:R2:W-:Y:S01]  /*122f0*/  LDGSTS.E.BYPASS.LTC128B.128 [R15+0x5080], [R2.64], !P6 ;  /* 0x05080000020f7fae */ /* 0x0085e2000f101d56 */
[C---:B------:R-:W-:Y:S01]  /*12300*/  IADD3 R4, P1, R7.reuse, R249, RZ ;  /* 0x000000f907047210 */ /* 0x040fe20007f3e0ff */
[----:B-1----:R-:W-:Y:S02]  /*12310*/  IMAD.X R9, R12, 0x1, R247, P0 ;  /* 0x000000010c097824 */ /* 0x002fe400000e06f7 */
[----:B------:R1:W-:Y:S01]  /*12320*/  LDGSTS.E.BYPASS.LTC128B.128 [R15+0x6880], [R10.64], !P5 ;  /* 0x068800000a0f7fae */ /* 0x0003e2000e901d56 */
[----:B------:R-:W-:Y:S03]  /*12330*/  IADD3.X R5, R0, R247, RZ, P1, !PT ;  /* 0x000000f700057210 */ /* 0x000fe60000ffe4ff */
[----:B------:R1:W-:Y:S01]  /*12340*/  LDGSTS.E.BYPASS.LTC128B.128 [R15+0x5880], [R8.64], !P6 ;  /* 0x05880000080f7fae */ /* 0x0003e2000f101d56 */
[----:B--2---:R-:W-:Y:S01]  /*12350*/  IADD3 R2, P0, R7, R248, RZ ;  /* 0x000000f807027210 */ /* 0x004fe20007f1e0ff */
[--C-:B------:R-:W-:Y:S04]  /*12360*/  IMAD.X R7, R12, 0x1, R246.reuse, P2 ;  /* 0x000000010c077824 */ /* 0x100fe800010e06f6 */
[----:B------:R-:W-:Y:S01]  /*12370*/  IMAD.X R3, R0, 0x1, R246, P0 ;  /* 0x0000000100037824 */ /* 0x000fe200000e06f6 */
[----:B------:R1:W-:Y:S04]  /*12380*/  LDGSTS.E.BYPASS.LTC128B.128 [R15+0x7080], [R6.64], !P5 ;  /* 0x07080000060f7fae */ /* 0x0003e8000e901d56 */
[----:B------:R1:W-:Y:S04]  /*12390*/  LDGSTS.E.BYPASS.LTC128B.128 [R15+0x6080], [R4.64], !P6 ;  /* 0x06080000040f7fae */ /* 0x0003e8000f101d56 */
[----:B------:R1:W-:Y:S02]  /*123a0*/  LDGSTS.E.BYPASS.LTC128B.128 [R15+0x7880], [R2.64], !P5 ;  /* 0x07880000020f7fae */ /* 0x0003e4000e901d56 */
.L_x_1128:
        /* <DEDUP_REMOVED lines=15> */
[----:B------:R-:W1:Y:S01]  /*124a0*/  SHFL.IDX PT, R3, R4, RZ, 0x1c1f ;  /* 0x001c1fff04037589 */ /* 0x000e6200000e0000 */
[----:B------:R-:W-:Y:S04]  /*124b0*/  IADD3 R0, -R2, 0x1, R0 ;  /* 0x0000000102007810 */ /* 0x000fe80007ffe100 */
        /* <DEDUP_REMOVED lines=20> */
.L_x_1131:
[----:B------:R-:W-:Y:S04]  /*12600*/  MOV R8, c[0x0][0x32c] ;  /* 0x0000cb0000087a02 */ /* 0x000fe80000000f00 */
[----:B------:R-:W-:Y:S11]  /*12610*/  ISETP.NE.AND P0, PT, R8, 0x1, PT ;  /* 0x000000010800780c */ /* 0x000ff60003f05270 */
[----:B------:R-:W-:Y:S02]  /*12620*/  @!UPT UIADD3 URZ, URZ, URZ, URZ ;  /* 0x0000003f3f3ff290 */ /* 0x000fe4000fffe03f */
[----:B------:R-:W-:Y:S05]  /*12630*/  @P0 IMAD.HI.U32 R8, R3, c[0x0][0x330], RZ ;  /* 0x0000cc0003080a27 */ /* 0x000fea00078e00ff */
[----:B------:R-:W-:Y:S02]  /*12640*/  @P0 SHF.R.U32.HI R3, RZ, c[0x0][0x334], R8 ;  /* 0x0000cd00ff030a19 */ /* 0x000fe40000011608 */
.L_x_1132:
[----:B------:R-:W-:Y:S05]  /*12650*/  BSYNC B0 ;  /* 0x0000000000007941 */ /* 0x000fea0003800000 */
.L_x_1130:
[----:B------:R-:W-:Y:S05]  /*12660*/  IMAD R3, R3, c[0x0][0x32c], R7 ;  /* 0x0000cb0003037a24 */ /* 0x000fea00078e0207 */
[----:B------:R-:W-:Y:S02]  /*12670*/  IADD3 R8, R3, c[0x0][0x32c], RZ ;  /* 0x0000cb0003087a10 */ /* 0x000fe40007ffe0ff */
[----:B------:R-:W-:Y:S02]  /*12680*/  IMNMX R0, R0, R3, !PT ;  /* 0x0000000300007217 */ /* 0x000fe40007800200 */
[----:B------:R-:W-:Y:S02]  /*12690*/  IMNMX R2, R2, R8, PT ;  /* 0x0000000802027217 */ /* 0x000fe40003800200 */
.L_x_1129:
        /* <DEDUP_REMOVED lines=87> */
.L_x_1135:
[----:B------:R-:W-:Y:S04]  /*12c10*/  MOV R8, c[0x0][0x32c] ;  /* 0x0000cb0000087a02 */ /* 0x000fe80000000f00 */
[----:B------:R-:W-:Y:S11]  /*12c20*/  ISETP.NE.AND P0, PT, R8, 0x1, PT ;  /* 0x000000010800780c */ /* 0x000ff60003f05270 */
[----:B------:R-:W-:Y:S02]  /*12c30*/  @!UPT UIADD3 URZ, URZ, URZ, URZ ;  /* 0x0000003f3f3ff290 */ /* 0x000fe4000fffe03f */
[----:B------:R-:W-:Y:S05]  /*12c40*/  @P0 IMAD.HI.U32 R8, R3, c[0x0][0x330], RZ ;  /* 0x0000cc0003080a27 */ /* 0x000fea00078e00ff */
[----:B------:R-:W-:Y:S02]  /*12c50*/  @P0 SHF.R.U32.HI R3, RZ, c[0x0][0x334], R8 ;  /* 0x0000cd00ff030a19 */ /* 0x000fe40000011608 */
.L_x_1136:
[----:B------:R-:W-:Y:S05]  /*12c60*/  BSYNC B0 ;  /* 0x0000000000007941 */ /* 0x000fea0003800000 */
.L_x_1134:
[----:B------:R-:W-:Y:S05]  /*12c70*/  IMAD R3, R3, c[0x0][0x32c], R7 ;  /* 0x0000cb0003037a24 */ /* 0x000fea00078e0207 */
[----:B------:R-:W-:Y:S02]  /*12c80*/  IADD3 R8, R3, c[0x0][0x32c], RZ ;  /* 0x0000cb0003087a10 */ /* 0x000fe40007ffe0ff */
[----:B------:R-:W-:Y:S02]  /*12c90*/  IMNMX R0, R0, R3, !PT ;  /* 0x0000000300007217 */ /* 0x000fe40007800200 */
[----:B------:R-:W-:Y:S02]  /*12ca0*/  IMNMX R2, R2, R8, PT ;  /* 0x0000000802027217 */ /* 0x000fe40003800200 */
.L_x_1133:
        /* <DEDUP_REMOVED lines=85> */
.L_x_1139:
[----:B------:R-:W-:Y:S04]  /*13200*/  MOV R8, c[0x0][0x32c] ;  /* 0x0000cb0000087a02 */ /* 0x000fe80000000f00 */
[----:B------:R-:W-:Y:S11]  /*13210*/  ISETP.NE.AND P0, PT, R8, 0x1, PT ;  /* 0x000000010800780c */ /* 0x000ff60003f05270 */
[----:B------:R-:W-:Y:S02]  /*13220*/  @!UPT UIADD3 URZ, URZ, URZ, URZ ;  /* 0x0000003f3f3ff290 */ /* 0x000fe4000fffe03f */
[----:B------:R-:W-:Y:S05]  /*13230*/  @P0 IMAD.HI.U32 R8, R3, c[0x0][0x330], RZ ;  /* 0x0000cc0003080a27 */ /* 0x000fea00078e00ff */
[----:B------:R-:W-:Y:S02]  /*13240*/  @P0 SHF.R.U32.HI R3, RZ, c[0x0][0x334], R8 ;  /* 0x0000cd00ff030a19 */ /* 0x000fe40000011608 */
.L_x_1140:
[----:B------:R-:W-:Y:S05]  /*13250*/  BSYNC B0 ;  /* 0x0000000000007941 */ /* 0x000fea0003800000 */
.L_x_1138:
[----:B------:R-:W-:Y:S05]  /*13260*/  IMAD R3, R3, c[0x0][0x32c], R7 ;  /* 0x0000cb0003037a24 */ /* 0x000fea00078e0207 */
[----:B------:R-:W-:Y:S02]  /*13270*/  IADD3 R8, R3, c[0x0][0x32c], RZ ;  /* 0x0000cb0003087a10 */ /* 0x000fe40007ffe0ff */
[----:B------:R-:W-:Y:S02]  /*13280*/  IMNMX R0, R0, R3, !PT ;  /* 0x0000000300007217 */ /* 0x000fe40007800200 */
[----:B------:R-:W-:Y:S02]  /*13290*/  IMNMX R2, R2, R8, PT ;  /* 0x0000000802027217 */ /* 0x000fe40003800200 */
.L_x_1137:
        /* <DEDUP_REMOVED lines=85> */
.L_x_1143:
[----:B------:R-:W-:Y:S04]  /*137f0*/  MOV R4, c[0x0][0x32c] ;  /* 0x0000cb0000047a02 */ /* 0x000fe80000000f00 */
[----:B------:R-:W-:Y:S11]  /*13800*/  ISETP.NE.AND P0, PT, R4, 0x1, PT ;  /* 0x000000010400780c */ /* 0x000ff60003f05270 */
[----:B------:R-:W-:Y:S02]  /*13810*/  @!UPT UIADD3 URZ, URZ, URZ, URZ ;  /* 0x0000003f3f3ff290 */ /* 0x000fe4000fffe03f */
[----:B------:R-:W-:Y:S05]  /*13820*/  @P0 IMAD.HI.U32 R4, R3, c[0x0][0x330], RZ ;  /* 0x0000cc0003040a27 */ /* 0x000fea00078e00ff */
[----:B------:R-:W-:Y:S02]  /*13830*/  @P0 SHF.R.U32.HI R3, RZ, c[0x0][0x334], R4 ;  /* 0x0000cd00ff030a19 */ /* 0x000fe40000011604 */
.L_x_1144:
[----:B------:R-:W-:Y:S05]  /*13840*/  BSYNC B0 ;  /* 0x0000000000007941 */ /* 0x000fea0003800000 */
.L_x_1142:
[----:B------:R-:W-:Y:S05]  /*13850*/  IMAD R7, R3, c[0x0][0x32c], R7 ;  /* 0x0000cb0003077a24 */ /* 0x000fea00078e0207 */
[----:B------:R-:W-:Y:S02]  /*13860*/  IADD3 R3, R7, c[0x0][0x32c], RZ ;  /* 0x0000cb0007037a10 */ /* 0x000fe40007ffe0ff */
[----:B------:R-:W-:Y:S02]  /*13870*/  IMNMX R0, R0, R7, !PT ;  /* 0x0000000700007217 */ /* 0x000fe40007800200 */
[----:B------:R-:W-:Y:S02]  /*13880*/  IMNMX R2, R2, R3, PT ;  /* 0x0000000302027217 */ /* 0x000fe40003800200 */
.L_x_1141:
        /* <DEDUP_REMOVED lines=22> */
[----:B------:R-:W-:Y:S01]  /*139f0*/  PLOP3.LUT P0, PT, PT, PT, UP4, 0x40, 0x0 ;  /* 0x000000000000781c */ /* 0x000fe20003f0e848 */
[----:B------:R-:W-:Y:S01]  /*13a00*/  UISETP.NE.AND UP4, UPT, UR30, URZ, UPT ;  /* 0x0000003f1e00728c */ /* 0x000fe2000bf85270 */
[----:B------:R-:W-:Y:S02]  /*13a10*/  FMNMX.FTZ R137, R201, R137, !PT ;  /* 0x00000089c9897209 */ /* 0x000fe40007810000 */
[----:B------:R-:W-:Y:S02]  /*13a20*/  FMNMX.FTZ R3, R199, R3, !PT ;  /* 0x00000003c7037209 */ /* 0x000fe40007810000 */
[----:B------:R-:W-:Y:S02]  /*13a30*/  FMNMX.FTZ R137, R204, R137, !PT ;  /* 0x00000089cc897209 */ /* 0x000fe40007810000 */
[----:B------:R-:W-:Y:S02]  /*13a40*/  ISETP.GT.AND P0, PT, R0, RZ, P0 ;  /* 0x000000ff0000720c */ /* 0x000fe40000704270 */
[----:B------:R-:W-:Y:S02]  /*13a50*/  FMNMX.FTZ R137, R223, R137, !PT ;  /* 0x00000089df897209 */ /* 0x000fe40007810000 */
[----:B------:R-:W-:Y:S02]  /*13a60*/  ISETP.LT.OR P0, PT, R2, 0x1, P0 ;  /* 0x000000010200780c */ /* 0x000fe40000701670 */
[----:B------:R-:W-:Y:S02]  /*13a70*/  FMNMX.FTZ R3, R203, R3, !PT ;  /* 0x00000003cb037209 */ /* 0x000fe40007810000 */
[----:B------:R-:W-:Y:S02]  /*13a80*/  FSEL R5, R245, -INF , !P0 ;  /* 0xff800000f5057808 */ /* 0x000fe40004000000 */
[----:B------:R-:W-:Y:S02]  /*13a90*/  MOV R245, R33 ;  /* 0x0000002100f57202 */ /* 0x000fe40000000f00 */
        /* <DEDUP_REMOVED lines=12> */
[----:B------:R-:W-:Y:S01]  /*13b60*/  PLOP3.LUT P1, PT, PT, PT, UP2, 0x40, 0x0 ;  /* 0x000000000000781c */ /* 0x000fe20003f2e828 */
[----:B------:R-:W2:Y:S01]  /*13b70*/  SHFL.BFLY PT, R20, R3, 0x2, 0x1f ;  /* 0x0c401f0003147f89 */ /* 0x000ea200000e0000 */
[----:B------:R-:W-:Y:S01]  /*13b80*/  FMNMX.FTZ R4, R18, R4, !PT ;  /* 0x0000000412047209 */ /* 0x000fe20007810000 */
[----:B------:R-:W-:Y:S01]  /*13b90*/  UISETP.NE.AND UP2, UPT, UR28, URZ, UPT ;  /* 0x0000003f1c00728c */ /* 0x000fe2000bf45270 */
[----:B------:R-:W-:Y:S01]  /*13ba0*/  PLOP3.LUT P0, PT, PT, PT, UP1, 0x40, 0x0 ;  /* 0x000000000000781c */ /* 0x000fe20003f0e818 */
[----:B------:R-:W-:Y:S01]  /*13bb0*/  UISETP.NE.AND UP1, UPT, UR27, URZ, UPT ;  /* 0x0000003f1b00728c */ /* 0x000fe2000bf25270 */
[----:B------:R-:W-:Y:S02]  /*13bc0*/  FMNMX.FTZ R4, R205, R4, !PT ;  /* 0x00000004cd047209 */ /* 0x000fe40007810000 */
[----:B------:R-:W-:Y:S02]  /*13bd0*/  ISETP.GT.AND P1, PT, R0, 0x8, P1 ;  /* 0x000000080000780c */ /* 0x000fe40000f24270 */
[----:B------:R-:W-:Y:S02]  /*13be0*/  FMNMX.FTZ R4, R208, R4, !PT ;  /* 0x00000004d0047209 */ /* 0x000fe40007810000 */
[----:B------:R-:W-:Y:S02]  /*13bf0*/  ISETP.GT.AND P0, PT, R0, 0x9, P0 ;  /* 0x000000090000780c */ /* 0x000fe40000704270 */
[----:B------:R-:W-:Y:S02]  /*13c00*/  FMNMX.FTZ R4, R210, R4, !PT ;  /* 0x00000004d2047209 */ /* 0x000fe40007810000 */
[C---:B------:R-:W-:Y:S02]  /*13c10*/  ISETP.LT.OR P1, PT, R2.reuse, 0x9, P1 ;  /* 0x000000090200780c */ /* 0x040fe40000f21670 */
[----:B------:R-:W-:Y:S02]  /*13c20*/  ISETP.LT.OR P0, PT, R2, 0xa, P0 ;  /* 0x0000000a0200780c */ /* 0x000fe40000701670 */
[----:B------:R-:W-:Y:S01]  /*13c30*/  PLOP3.LUT P2, PT, PT, PT, UP3, 0x40, 0x0 ;  /* 0x000000000000781c */ /* 0x000fe20003f4e838 */
[----:B------:R-:W-:Y:S01]  /*13c40*/  UISETP.NE.AND UP3, UPT, UR29, URZ, UPT ;  /* 0x0000003f1d00728c */ /* 0x000fe2000bf65270 */
[----:B------:R-:W-:Y:S02]  /*13c50*/  FMNMX.FTZ R4, R211, R4, !PT ;  /* 0x00000004d3047209 */ /* 0x000fe40007810000 */
[----:B------:R-:W-:Y:S02]  /*13c60*/  FSEL R24, R215, -INF , !P1 ;  /* 0xff800000d7187808 */ /* 0x000fe40004800000 */
[----:B-1----:R-:W-:Y:S02]  /*13c70*/  FMNMX.FTZ R137, R137, R6, !PT ;  /* 0x0000000689897209 */ /* 0x002fe40007810000 */
[----:B--2---:R-:W-:Y:S02]  /*13c80*/  FMNMX.FTZ R3, R3, R20, !PT ;  /* 0x0000001403037209 */ /* 0x004fe40007810000 */
[----:B------:R-:W-:Y:S01]  /*13c90*/  FSEL R25, R214, -INF , !P0 ;  /* 0xff800000d6197808 */ /* 0x000fe20004000000 */
[----:B------:R-:W1:Y:S01]  /*13ca0*/  SHFL.BFLY PT, R6, R137, 0x1, 0x1f ;  /* 0x0c201f0089067f89 */ /* 0x000e6200000e0000 */
[----:B------:R-:W-:Y:S02]  /*13cb0*/  ISETP.GT.AND P2, PT, R0, 0x1, P2 ;  /* 0x000000010000780c */ /* 0x000fe40001744270 */
[----:B------:R-:W-:Y:S02]  /*13cc0*/  PLOP3.LUT P1, PT, PT, PT, UP6, 0x40, 0x0 ;  /* 0x000000000000781c */ /* 0x000fe40003f2e868 */
[----:B------:R-:W-:Y:S02]  /*13cd0*/  PLOP3.LUT P0, PT, PT, PT, UP5, 0x40, 0x0 ;  /* 0x000000000000781c */ /* 0x000fe40003f0e858 */
[----:B------:R-:W-:Y:S01]  /*13ce0*/  FMNMX.FTZ R4, R247, R4, !PT ;  /* 0x00000004f7047209 */ /* 0x000fe20007810000 */
[----:B------:R-:W2:Y:S01]  /*13cf0*/  SHFL.BFLY PT, R136, R3, 0x1, 0x1f ;  /* 0x0c201f0003887f89 */ /* 0x000ea200000e0000 */
[----:B------:R-:W-:Y:S02]  /*13d00*/  ISETP.LT.OR P2, PT, R2, 0x2, P2 ;  /* 0x000000020200780c */ /* 0x000fe40001741670 */
[C---:B------:R-:W-:Y:S02]  /*13d10*/  ISETP.GT.AND P1, PT, R0.reuse, 0x11, P1 ;  /* 0x000000110000780c */ /* 0x040fe40000f24270 */
[----:B------:R-:W-:Y:S02]  /*13d20*/  ISETP.GT.AND P0, PT, R0, 0x18, P0 ;  /* 0x000000180000780c */ /* 0x000fe40000704270 */
[----:B------:R-:W-:Y:S02]  /*13d30*/  FMNMX.FTZ R4, R248, R4, !PT ;  /* 0x00000004f8047209 */ /* 0x000fe40007810000 */
[----:B------:R-:W-:Y:S02]  /*13d40*/  FSEL R7, R244, -INF , !P2 ;  /* 0xff800000f4077808 */ /* 0x000fe40005000000 */
[C---:B------:R-:W-:Y:S02]  /*13d50*/  ISETP.LT.OR P1, PT, R2.reuse, 0x12, P1 ;  /* 0x000000120200780c */ /* 0x040fe40000f21670 */
[----:B------:R-:W-:Y:S02]  /*13d60*/  ISETP.LT.OR P0, PT, R2, 0x19, P0 ;  /* 0x000000190200780c */ /* 0x000fe40000701670 */
[----:B------:R-:W-:Y:S01]  /*13d70*/  PLOP3.LUT P2, PT, PT, PT, UP0, 0x40, 0x0 ;  /* 0x000000000000781c */ /* 0x000fe20003f4e808 */
[----:B------:R-:W-:Y:S01]  /*13d80*/  UISETP.NE.AND UP0, UPT, UR5, URZ, UPT ;  /* 0x0000003f0500728c */ /* 0x000fe2000bf05270 */
[----:B-1----:R-:W-:Y:S02]  /*13d90*/  FMNMX.FTZ R137, R137, R6, !PT ;  /* 0x0000000689897209 */ /* 0x002fe40007810000 */
[----:B------:R-:W-:Y:S02]  /*13da0*/  FMNMX.FTZ R6, R5, R139, !PT ;  /* 0x0000008b05067209 */ /* 0x000fe40007810000 */
[----:B------:R-:W-:Y:S01]  /*13db0*/  FMNMX.FTZ R4, R249, R4, !PT ;  /* 0x00000004f9047209 */ /* 0x000fe20007810000 */
[----:B------:R-:W-:Y:S01]  /*13dc0*/  FMUL.FTZ R141, R137, c[0x0][0x2d0] ;  /* 0x0000b400898d7a20 */ /* 0x000fe20000410000 */
[----:B------:R-:W-:Y:S02]  /*13dd0*/  FSEL R202, R220, -INF , !P1 ;  /* 0xff800000dcca7808 */ /* 0x000fe40004800000 */
[----:B------:R-:W-:Y:S02]  /*13de0*/  FMNMX.FTZ R6, R7, R6, !PT ;  /* 0x0000000607067209 */ /* 0x000fe40007810000 */
[----:B------:R-:W-:Y:S02]  /*13df0*/  FSEL R206, R213, -INF , !P0 ;  /* 0xff800000d5ce7808 */ /* 0x000fe40004000000 */
[----:B------:R-:W-:Y:S02]  /*13e00*/  ISETP.GT.AND P2, PT, R0, 0x10, P2 ;  /* 0x000000100000780c */ /* 0x000fe40001744270 */
[----:B------:R-:W-:Y:S02]  /*13e10*/  PLOP3.LUT P1, PT, PT, PT, UP4, 0x40, 0x0 ;  /* 0x000000000000781c */ /* 0x000fe40003f2e848 */
[----:B------:R-:W-:Y:S02]  /*13e20*/  PLOP3.LUT P0, PT, PT, PT, UP3, 0x40, 0x0 ;  /* 0x000000000000781c */ /* 0x000fe40003f0e838 */
[----:B------:R-:W-:Y:S02]  /*13e30*/  FMNMX.FTZ R4, R251, R4, !PT ;  /* 0x00000004fb047209 */ /* 0x000fe40007810000 */
[----:B--2---:R-:W-:Y:S02]  /*13e40*/  FMNMX.FTZ R136, R3, R136, !PT ;  /* 0x0000008803887209 */ /* 0x004fe40007810000 */
[----:B------:R-:W-:Y:S01]  /*13e50*/  FMNMX.FTZ R3, R24, R6, !PT ;  /* 0x0000000618037209 */ /* 0x000fe20007810000 */
[----:B------:R-:W1:Y:S01]  /*13e60*/  SHFL.BFLY PT, R20, R4, 0x2, 0x1f ;  /* 0x0c401f0004147f89 */ /* 0x000e6200000e0000 */
[----:B------:R-:W-:Y:S01]  /*13e70*/  ISETP.LT.OR P2, PT, R2, 0x11, P2 ;  /* 0x000000110200780c */ /* 0x000fe20001741670 */
[----:B------:R-:W-:Y:S01]  /*13e80*/  FMUL.FTZ R142, R136, c[0x0][0x2d0] ;  /* 0x0000b400888e7a20 */ /* 0x000fe20000410000 */
[C---:B------:R-:W-:Y:S02]  /*13e90*/  ISETP.GT.AND P1, PT, R0.reuse, 0x19, P1 ;  /* 0x000000190000780c */ /* 0x040fe40000f24270 */
[----:B------:R-:W-:Y:S02]  /*13ea0*/  ISETP.GT.AND P0, PT, R0, 0x20, P0 ;  /* 0x000000200000780c */ /* 0x000fe40000704270 */
[----:B------:R-:W-:Y:S02]  /*13eb0*/  FMNMX.FTZ R3, R25, R3, !PT ;  /* 0x0000000319037209 */ /* 0x000fe40007810000 */
[----:B------:R-:W-:Y:S02]  /*13ec0*/  FSEL R200, R221, -INF , !P2 ;  /* 0xff800000ddc87808 */ /* 0x000fe40005000000 */
[C---:B------:R-:W-:Y:S02]  /*13ed0*/  ISETP.LT.OR P1, PT, R2.reuse, 0x1a, P1 ;  /* 0x0000001a0200780c */ /* 0x040fe40000f21670 */
[----:B------:R-:W-:Y:S02]  /*13ee0*/  ISETP.LT.OR P0, PT, R2, 0x21, P0 ;  /* 0x000000210200780c */ /* 0x000fe40000701670 */
[----:B------:R-:W-:Y:S02]  /*13ef0*/  FSEL R209, R212, -INF , !P1 ;  /* 0xff800000d4d17808 */ /* 0x000fe40004800000 */
[----:B------:R-:W-:Y:S02]  /*13f00*/  FSEL R212, R42, -INF , !P0 ;  /* 0xff8000002ad47808 */ /* 0x000fe40004000000 */
[----:B------:R-:W-:Y:S02]  /*13f10*/  FMNMX.FTZ R3, R200, R3, !PT ;  /* 0x00000003c8037209 */ /* 0x000fe40007810000 */
[----:B------:R-:W-:Y:S02]  /*13f20*/  PLOP3.LUT P0, PT, PT, PT, UP1, 0x40, 0x0 ;  /* 0x000000000000781c */ /* 0x000fe40003f0e818 */
        /* <DEDUP_REMOVED lines=16> */
[----:B------:R-:W-:Y:S02]  /*14030*/  FSETP.NEU.FTZ.AND P1, PT, R136, -INF , PT ;  /* 0xff8000008800780b */ /* 0x000fe40003f3d000 */
[----:B------:R-:W-:Y:S01]  /*14040*/  FMNMX.FTZ R0, R214, R0, !PT ;  /* 0x00000000d6007209 */ /* 0x000fe20007810000 */
[----:B------:R-:W1:Y:S01]  /*14050*/  SHFL.BFLY PT, R135, R4, 0x1, 0x1f ;  /* 0x0c201f0004877f89 */ /* 0x000e6200000e0000 */
[----:B------:R-:W-:Y:S02]  /*14060*/  ISETP.LT.OR P0, PT, R2, 0x2a, P0 ;  /* 0x0000002a0200780c */ /* 0x000fe40000701670 */
[----:B------:R-:W-:Y:S02]  /*14070*/  FSEL R142, R142, RZ, P1 ;  /* 0x000000ff8e8e7208 */ /* 0x000fe40000800000 */
[----:B------:R-:W-:Y:S02]  /*14080*/  FSEL R140, R47, -INF , !P0 ;  /* 0xff8000002f8c7808 */ /* 0x000fe40004000000 */
[----:B------:R-:W-:Y:S01]  /*14090*/  FMNMX.FTZ R0, R213, R0, !PT ;  /* 0x00000000d5007209 */ /* 0x000fe20007810000 */
[--C-:B------:R-:W-:Y:S01]  /*140a0*/  FFMA.FTZ R3, R19, c[0x0][0x2d0], -R142.reuse ;  /* 0x0000b40013037a23 */ /* 0x100fe2000001088e */
[----:B------:R-:W-:Y:S01]  /*140b0*/  FSETP.NEU.FTZ.AND P2, PT, R137, -INF , PT ;  /* 0xff8000008900780b */ /* 0x000fe20003f5d000 */
[--C-:B------:R-:W-:Y:S01]  /*140c0*/  FFMA.FTZ R13, R13, c[0x0][0x2d0], -R142.reuse ;  /* 0x0000b4000d0d7a23 */ /* 0x100fe2000001088e */
[----:B------:R-:W-:Y:S01]  /*140d0*/  FMNMX.FTZ R0, R140, R0, !PT ;  /* 0x000000008c007209 */ /* 0x000fe20007810000 */
[----:B------:R2:W-:Y:S01]  /*140e0*/  MUFU.EX2 R244, R3 ;  /* 0x0000000300f47308 */ /* 0x0005e20000000800 */
[----:B------:R-:W-:Y:S01]  /*140f0*/  FSEL R141, R141, RZ, P2 ;  /* 0x000000ff8d8d7208 */ /* 0x000fe20001000000 */
[--C-:B------:R-:W-:Y:S02]  /*14100*/  FFMA.FTZ R9, R9, c[0x0][0x2d0], -R142.reuse ;  /* 0x0000b40009097a23 */ /* 0x100fe4000001088e */
[----:B------:R-:W2:Y:S01]  /*14110*/  SHFL.BFLY PT, R2, R0, 0x2, 0x1f ;  /* 0x0c401f0000027f89 */ /* 0x000ea200000e0000 */
[----:B------:R-:W-:Y:S02]  /*14120*/  FFMA.FTZ R14, R14, c[0x0][0x2d0], -R142 ;  /* 0x0000b4000e0e7a23 */ /* 0x000fe4000001088e */
[--C-:B------:R-:W-:Y:S02]  /*14130*/  FFMA.FTZ R10, R10, c[0x0][0x2d0], -R141.reuse ;  /* 0x0000b4000a0a7a23 */ /* 0x100fe4000001088d */
[--C-:B------:R-:W-:Y:S01]  /*14140*/  FFMA.FTZ R15, R15, c[0x0][0x2d0], -R141.reuse ;  /* 0x0000b4000f0f7a23 */ /* 0x100fe2000001088d */
[----:B------:R-:W-:Y:S01]  /*14150*/  MUFU.EX2 R33, R13 ;  /* 0x0000000d00217308 */ /* 0x000fe20000000800 */
[--C-:B------:R-:W-:Y:S01]  /*14160*/  FFMA.FTZ R16, R16, c[0x0][0x2d0], -R141.reuse ;  /* 0x0000b40010107a23 */ /* 0x100fe2000001088d */
[----:B-1----:R-:W-:Y:S01]  /*14170*/  FMNMX.FTZ R135, R4, R135, !PT ;  /* 0x0000008704877209 */ /* 0x002fe20007810000 */
[----:B------:R-:W-:Y:S03]  /*14180*/  FFMA.FTZ R17, R17, c[0x0][0x2d0], -R141 ;  /* 0x0000b40011117a23 */ /* 0x000fe6000001088d */
[C---:B------:R-:W-:Y:S01]  /*14190*/  FSETP.NEU.FTZ.AND P0, PT, R135.reuse, -INF , PT ;  /* 0xff8000008700780b */ /* 0x040fe20003f1d000 */
[----:B------:R-:W-:Y:S03]  /*141a0*/  FMUL.FTZ R143, R135, c[0x0][0x2d0] ;  /* 0x0000b400878f7a20 */ /* 0x000fe60000410000 */
[----:B------:R-:W-:Y:S02]  /*141b0*/  MUFU.EX2 R21, R10 ;  /* 0x0000000a00157308 */ /* 0x000fe40000000800 */
[----:B------:R-:W-:Y:S05]  /*141c0*/  FSEL R143, R143, RZ, P0 ;  /* 0x000000ff8f8f7208 */ /* 0x000fea0000000000 */
[--C-:B------:R-:W-:Y:S01]  /*141d0*/  FFMA.FTZ R8, R8, c[0x0][0x2d0], -R143.reuse ;  /* 0x0000b40008087a23 */ /* 0x100fe2000001088f */
[----:B--2---:R-:W-:Y:S01]  /*141e0*/  FMNMX.FTZ R3, R0, R2, !PT ;  /* 0x0000000200037209 */ /* 0x004fe20007810000 */
[--C-:B------:R-:W-:Y:S01]  /*141f0*/  FFMA.FTZ R2, R18, c[0x0][0x2d0], -R143.reuse ;  /* 0x0000b40012027a23 */ /* 0x100fe2000001088f */
[----:B------:R-:W-:Y:S01]  /*14200*/  FSEL R0, R137, RZ, P2 ;  /* 0x000000ff89007208 */ /* 0x000fe20001000000 */
[----:B------:R-:W-:Y:S01]  /*14210*/  MUFU.EX2 R31, R15 ;  /* 0x0000000f001f7308 */ /* 0x000fe20000000800 */
[--C-:B------:R-:W-:Y:S01]  /*14220*/  FFMA.FTZ R12, R12, c[0x0][0x2d0], -R143.reuse ;  /* 0x0000b4000c0c7a23 */ /* 0x100fe2000001088f */
[----:B------:R-:W1:Y:S01]  /*14230*/  SHFL.BFLY PT, R4, R3, 0x1, 0x1f ;  /* 0x0c201f0003047f89 */ /* 0x000e6200000e0000 */
[----:B------:R-:W-:Y:S02]  /*14240*/  FFMA.FTZ R11, R11, c[0x0][0x2d0], -R143 ;  /* 0x0000b4000b0b7a23 */ /* 0x000fe4000001088f */
[----:B------:R-:W-:Y:S04]  /*14250*/  FADD.FTZ R0, -R0, R132 ;  /* 0x0000008400007221 */ /* 0x000fe80000010100 */
[----:B------:R-:W-:Y:S01]  /*14260*/  FMUL.FTZ R0, R0, c[0x0][0x2d0] ;  /* 0x0000b40000007a20 */ /* 0x000fe20000410000 */
[----:B------:R2:W-:Y:S10]  /*14270*/  MUFU.EX2 R221, R2 ;  /* 0x0000000200dd7308 */ /* 0x0005f40000000800 */
[----:B------:R3:W4:Y:S01]  /*14280*/  MUFU.EX2 R133, R0 ;  /* 0x0000000000857308 */ /* 0x0007220000000800 */
[----:B-1----:R-:W-:Y:S09]  /*14290*/  FMNMX.FTZ R3, R4, R3, !PT ;  /* 0x0000000304037209 */ /* 0x002ff20007810000 */
[----:B------:R1:W-:Y:S01]  /*142a0*/  MUFU.EX2 R28, R16 ;  /* 0x00000010001c7308 */ /* 0x0003e20000000800 */
[----:B--2---:R-:W-:Y:S05]  /*142b0*/  FSEL R2, R136, RZ, P1 ;  /* 0x000000ff88027208 */ /* 0x004fea0000800000 */
[----:B------:R-:W-:Y:S04]  /*142c0*/  FADD.FTZ R2, -R2, R134 ;  /* 0x0000008602027221 */ /* 0x000fe80000010100 */
[----:B------:R-:W2:Y:S01]  /*142d0*/  MUFU.EX2 R51, R17 ;  /* 0x0000001100337308 */ /* 0x000ea20000000800 */
[----:B------:R-:W-:Y:S02]  /*142e0*/  FMUL.FTZ R134, R3, c[0x0][0x2d0] ;  /* 0x0000b40003867a20 */ /* 0x000fe40000410000 */
[----:B------:R-:W-:Y:S01]  /*142f0*/  FMUL.FTZ R2, R2, c[0x0][0x2d0] ;  /* 0x0000b40002027a20 */ /* 0x000fe20000410000 */
[----:B---3--:R-:W-:Y:S01]  /*14300*/  FSEL R0, R135, RZ, P0 ;  /* 0x000000ff87007208 */ /* 0x008fe20000000000 */
[----:B----4-:R-:W-:Y:S01]  /*14310*/  FMUL.FTZ R48, R133, R188 ;  /* 0x000000bc85307220 */ /* 0x010fe20000410000 */
[----:B------:R-:W-:Y:S01]  /*14320*/  FSETP.NEU.FTZ.AND P0, PT, R3, -INF , PT ;  /* 0xff8000000300780b */ /* 0x000fe20003f1d000 */
[C---:B------:R-:W-:Y:S02]  /*14330*/  FMUL.FTZ R49, R133.reuse, R189 ;  /* 0x000000bd85317220 */ /* 0x040fe40000410000 */
[----:B------:R-:W-:Y:S01]  /*14340*/  FADD.FTZ R0, -R0, R138 ;  /* 0x0000008a00007221 */ /* 0x000fe20000010100 */
[----:B------:R-:W3:Y:S01]  /*14350*/  MUFU.EX2 R132, R2 ;  /* 0x0000000200847308 */ /* 0x000ee20000000800 */
[----:B------:R-:W-:Y:S01]  /*14360*/  FSEL R134, R134, RZ, P0 ;  /* 0x000000ff86867208 */ /* 0x000fe20000000000 */
[----:B------:R-:W-:Y:S01]  /*14370*/  FMUL.FTZ R52, R133, R52 ;  /* 0x0000003485347220 */ /* 0x000fe20000410000 */
[----:B------:R-:W-:Y:S01]  /*14380*/  MOV R138, R21 ;  /* 0x00000015008a7202 */ /* 0x000fe20000000f00 */
[----:B------:R-:W-:Y:S01]  /*14390*/  FMUL.FTZ R0, R0, c[0x0][0x2d0] ;  /* 0x0000b40000007a20 */ /* 0x000fe20000410000 */
[----:B------:R-:W4:Y:S01]  /*143a0*/  LDSM.16.MT88.4 R20, [R225+0x2080] ;  /* 0x00208000e114783b */ /* 0x000f220000004200 */
[--C-:B------:R-:W-:Y:S01]  /*143b0*/  FFMA.FTZ R4, R25, c[0x0][0x2d0], -R134.reuse ;  /* 0x0000b40019047a23 */ /* 0x100fe20000010886 */
[----:B------:R-:W-:Y:S01]  /*143c0*/  F2FP.PACK_AB R192, R31, R138 ;  /* 0x0000008a1fc0723e */ /* 0x000fe200000000ff */
[--C-:B------:R-:W-:Y:S02]  /*143d0*/  FFMA.FTZ R5, R5, c[0x0][0x2d0], -R134.reuse ;  /* 0x0000b40005057a23 */ /* 0x100fe40000010886 */
[----:B------:R5:W5:Y:S01]  /*143e0*/  MUFU.EX2 R2, R0 ;  /* 0x0000000000027308 */ /* 0x000b620000000800 */
[C---:B-1----:R-:W-:Y:S01]  /*143f0*/  FMUL.FTZ R16, R133.reuse, R156 ;  /* 0x0000009c85107220 */ /* 0x042fe20000410000 */
[----:B------:R-:W-:Y:S01]  /*14400*/  MOV R156, R31 ;  /* 0x0000001f009c7202 */ /* 0x000fe20000000f00 */
        /* <DEDUP_REMOVED lines=11> */
[----:B------:R-:W2:Y:S01]  /*144c0*/  MUFU.EX2 R27, R14 ;  /* 0x0000000e001b7308 */ /* 0x000ea20000000800 */
[----:B------:R-:W-:Y:S01]  /*144d0*/  MOV R159, R28 ;  /* 0x0000001c009f7202 */ /* 0x000fe20000000f00 */
[C---:B------:R-:W-:Y:S01]  /*144e0*/  FMUL.FTZ R34, R132.reuse, R174 ;  /* 0x000000ae84227220 */ /* 0x040fe20000410000 */
[----:B------:R-:W-:Y:S01]  /*144f0*/  MOV R174, R221 ;  /* 0x000000dd00ae7202 */ /* 0x000fe20000000f00 */
[--C-:B-----5:R-:W-:Y:S02]  /*14500*/  FFMA.FTZ R0, R7, c[0x0][0x2d0], -R134.reuse ;  /* 0x0000b40007007a23 */ /* 0x120fe40000010886 */
[----:B------:R-:W-:Y:S02]  /*14510*/  FMUL.FTZ R7, R132, R147 ;  /* 0x0000009384077220 */ /* 0x000fe40000410000 */
[C---:B------:R-:W-:Y:S02]  /*14520*/  FMUL.FTZ R13, R2.reuse, R153 ;  /* 0x00000099020d7220 */ /* 0x040fe40000410000 */
[----:B------:R3:W-:Y:S01]  /*14530*/  MUFU.EX2 R216, R0 ;  /* 0x0000000000d87308 */ /* 0x0007e20000000800 */
[C---:B------:R-:W-:Y:S02]  /*14540*/  FMUL.FTZ R25, R2.reuse, R165 ;  /* 0x000000a502197220 */ /* 0x040fe40000410000 */
[C---:B------:R-:W-:Y:S02]  /*14550*/  FMUL.FTZ R45, R2.reuse, R185 ;  /* 0x000000b9022d7220 */ /* 0x040fe40000410000 */
[C---:B-1----:R-:W-:Y:S02]  /*14560*/  FMUL.FTZ R9, R2.reuse, R149 ;  /* 0x0000009502097220 */ /* 0x042fe40000410000 */
[C---:B------:R-:W-:Y:S02]  /*14570*/  FMUL.FTZ R44, R2.reuse, R184 ;  /* 0x000000b8022c7220 */ /* 0x040fe40000410000 */
[----:B------:R-:W-:Y:S01]  /*14580*/  FMUL.FTZ R28, R2, R168 ;  /* 0x000000a8021c7220 */ /* 0x000fe20000410000 */
[----:B------:R1:W5:Y:S01]  /*14590*/  MUFU.EX2 R215, R5 ;  /* 0x0000000500d77308 */ /* 0x0003620000000800 */
[----:B------:R-:W-:Y:S02]  /*145a0*/  FMUL.FTZ R35, R132, R175 ;  /* 0x000000af84237220 */ /* 0x000fe40000410000 */
[----:B------:R-:W-:Y:S01]  /*145b0*/  FMUL.FTZ R40, R2, R180 ;  /* 0x000000b402287220 */ /* 0x000fe20000410000 */
[----:B--2---:R-:W-:Y:S01]  /*145c0*/  F2FP.PACK_AB R195, R244, R27 ;  /* 0x0000001bf4c3723e */ /* 0x004fe200000000ff */
[----:B------:R-:W-:Y:S01]  /*145d0*/  FMUL.FTZ R41, R2, R181 ;  /* 0x000000b502297220 */ /* 0x000fe20000410000 */
[----:B------:R-:W-:Y:S01]  /*145e0*/  MOV R181, R159 ;  /* 0x0000009f00b57202 */ /* 0x000fe20000000f00 */
[C---:B------:R-:W-:Y:S02]  /*145f0*/  FMUL.FTZ R50, R132.reuse, R190 ;  /* 0x000000be84327220 */ /* 0x040fe40000410000 */
[C---:B------:R-:W-:Y:S01]  /*14600*/  FMUL.FTZ R54, R132.reuse, R54 ;  /* 0x0000003684367220 */ /* 0x040fe20000410000 */
[----:B------:R2:W-:Y:S01]  /*14610*/  MUFU.EX2 R219, R4 ;  /* 0x0000000400db7308 */ /* 0x0005e20000000800 */
[----:B------:R-:W-:Y:S02]  /*14620*/  FMUL.FTZ R55, R132, R55 ;  /* 0x0000003784377220 */ /* 0x000fe40000410000 */
[----:B------:R-:W-:Y:S02]  /*14630*/  FMUL.FTZ R56, R2, R56 ;  /* 0x0000003802387220 */ /* 0x000fe40000410000 */
[----:B---3--:R-:W-:Y:S02]  /*14640*/  FFMA.FTZ R0, R24, c[0x0][0x2d0], -R134 ;  /* 0x0000b40018007a23 */ /* 0x008fe40000010886 */
[C---:B------:R-:W-:Y:S02]  /*14650*/  FMUL.FTZ R24, R2.reuse, R164 ;  /* 0x000000a402187220 */ /* 0x040fe40000410000 */
[C---:B------:R-:W-:Y:S01]  /*14660*/  FMUL.FTZ R57, R2.reuse, R57 ;  /* 0x0000003902397220 */ /* 0x040fe20000410000 */
[----:B------:R3:W3:Y:S01]  /*14670*/  MUFU.EX2 R217, R0 ;  /* 0x0000000000d97308 */ /* 0x0006e20000000800 */
[C---:B------:R-:W-:Y:S02]  /*14680*/  FMUL.FTZ R60, R2.reuse, R60 ;  /* 0x0000003c023c7220 */ /* 0x040fe40000410000 */
[----:B------:R-:W-:Y:S02]  /*14690*/  FMUL.FTZ R61, R2, R61 ;  /* 0x0000003d023d7220 */ /* 0x000fe40000410000 */
[C---:B-1----:R-:W-:Y:S01]  /*146a0*/  FMUL.FTZ R5, R133.reuse, R145 ;  /* 0x0000009185057220 */ /* 0x042fe20000410000 */
[----:B-----5:R-:W-:Y:S01]  /*146b0*/  F2FP.PACK_AB R145, R216, R215 ;  /* 0x000000d7d891723e */ /* 0x020fe200000000ff */
[C---:B------:R-:W-:Y:S02]  /*146c0*/  FMUL.FTZ R66, R132.reuse, R66 ;  /* 0x0000004284427220 */ /* 0x040fe40000410000 */
[C---:B------:R-:W-:Y:S01]  /*146d0*/  FMUL.FTZ R67, R132.reuse, R67 ;  /* 0x0000004384437220 */ /* 0x040fe20000410000 */
[----:B------:R1:W5:Y:S01]  /*146e0*/  MUFU.EX2 R30, R8 ;  /* 0x00000008001e7308 */ /* 0x0003620000000800 */
[C---:B------:R-:W-:Y:S02]  /*146f0*/  FMUL.FTZ R70, R132.reuse, R70 ;  /* 0x0000004684467220 */ /* 0x040fe40000410000 */
[----:B------:R-:W-:Y:S02]  /*14700*/  FMUL.FTZ R71, R132, R71 ;  /* 0x0000004784477220 */ /* 0x000fe40000410000 */
[----:B--2---:R-:W-:Y:S02]  /*14710*/  FMUL.FTZ R4, R133, R144 ;  /* 0x0000009085047220 */ /* 0x004fe40000410000 */
[C---:B------:R-:W-:Y:S02]  /*14720*/  FMUL.FTZ R72, R2.reuse, R72 ;  /* 0x0000004802487220 */ /* 0x040fe40000410000 */
[C---:B------:R-:W-:Y:S01]  /*14730*/  FMUL.FTZ R73, R2.reuse, R73 ;  /* 0x0000004902497220 */ /* 0x040fe20000410000 */
[----:B------:R-:W2:Y:S01]  /*14740*/  MUFU.EX2 R29, R12 ;  /* 0x0000000c001d7308 */ /* 0x000ea20000000800 */
[C---:B------:R-:W-:Y:S02]  /*14750*/  FMUL.FTZ R76, R2.reuse, R76 ;  /* 0x0000004c024c7220 */ /* 0x040fe40000410000 */
[----:B------:R-:W-:Y:S01]  /*14760*/  FMUL.FTZ R77, R2, R77 ;  /* 0x0000004d024d7220 */ /* 0x000fe20000410000 */
[----:B---3--:R-:W-:Y:S01]  /*14770*/  FSEL R0, R3, RZ, P0 ;  /* 0x000000ff03007208 */ /* 0x008fe20000000000 */
[----:B------:R-:W-:Y:S01]  /*14780*/  FMUL.FTZ R80, R133, R80 ;  /* 0x0000005085507220 */ /* 0x000fe20000410000 */
[----:B------:R-:W-:Y:S01]  /*14790*/  F2FP.PACK_AB R147, R219, R217 ;  /* 0x000000d9db93723e */ /* 0x000fe200000000ff */
[C---:B------:R-:W-:Y:S01]  /*147a0*/  FMUL.FTZ R81, R133.reuse, R81 ;  /* 0x0000005185517220 */ /* 0x040fe20000410000 */
[----:B------:R-:W-:Y:S01]  /*147b0*/  PLOP3.LUT P0, PT, PT, PT, UP0, 0x80, 0x0 ;  /* 0x000000000000781c */ /* 0x000fe20003f0f008 */
[----:B------:R-:W-:Y:S01]  /*147c0*/  FADD.FTZ R0, -R0, R139 ;  /* 0x0000008b00007221 */ /* 0x000fe20000010100 */
[----:B------:R-:W3:Y:S01]  /*147d0*/  MUFU.EX2 R26, R11 ;  /* 0x0000000b001a7308 */ /* 0x000ee20000000800 */
[----:B------:R-:W-:Y:S01]  /*147e0*/  MOV R139, R33 ;  /* 0x00000021008b7202 */ /* 0x000fe20000000f00 */
[----:B------:R-:W-:Y:S01]  /*147f0*/  FMUL.FTZ R33, R133, R173 ;  /* 0x000000ad85217220 */ /* 0x000fe20000410000 */
[----:B------:R-:W-:Y:S01]  /*14800*/  MOV R173, R244 ;  /* 0x000000f400ad7202 */ /* 0x000fe20000000f00 */
[----:B------:R-:W-:Y:S01]  /*14810*/  FMUL.FTZ R0, R0, c[0x0][0x2d0] ;  /* 0x0000b40000007a20 */ /* 0x000fe20000410000 */
[----:B------:R-:W-:Y:S01]  /*14820*/  F2FP.PACK_AB R193, R139, R220 ;  /* 0x000000dc8bc1723e */ /* 0x000fe200000000ff */
[----:B-1----:R-:W-:Y:S01]  /*14830*/  FMUL.FTZ R8, R2, R148 ;  /* 0x0000009402087220 */ /* 0x002fe20000410000 */
[----:B-----5:R-:W-:Y:S01]  /*14840*/  MOV R157, R30 ;  /* 0x0000001e009d7202 */ /* 0x020fe20000000f00 */
[C---:B------:R-:W-:Y:S02]  /*14850*/  FMUL.FTZ R82, R132.reuse, R82 ;  /* 0x0000005284527220 */ /* 0x040fe40000410000 */
[----:B------:R-:W1:Y:S01]  /*14860*/  MUFU.EX2 R0, R0 ;  /* 0x0000000000007308 */ /* 0x000e620000000800 */
[----:B------:R-:W-:Y:S01]  /*14870*/  MOV R180, R157 ;  /* 0x0000009d00b47202 */ /* 0x000fe20000000f00 */
[-C--:B----4-:R-:W-:Y:S01]  /*14880*/  HMMA.16816.F32 R4, R192, R20.reuse, R4 ;  /* 0x00000014c004723c */ /* 0x090fe20000001804 */
[----:B------:R-:W-:Y:S01]  /*14890*/  FMUL.FTZ R83, R132, R83 ;  /* 0x0000005384537220 */ /* 0x000fe20000410000 */
[----:B--2---:R-:W-:Y:S01]  /*148a0*/  F2FP.PACK_AB R144, R29, R30 ;  /* 0x0000001e1d90723e */ /* 0x004fe200000000ff */
[C---:B------:R-:W-:Y:S01]  /*148b0*/  FMUL.FTZ R12, R2.reuse, R152 ;  /* 0x00000098020c7220 */ /* 0x040fe20000410000 */
[----:B------:R-:W-:Y:S01]  /*148c0*/  MOV R158, R29 ;  /* 0x0000001d009e7202 */ /* 0x000fe20000000f00 */
[----:B------:R-:W-:Y:S02]  /*148d0*/  FMUL.FTZ R29, R2, R169 ;  /* 0x000000a9021d7220 */ /* 0x000fe40000410000 */
[C---:B------:R-:W-:Y:S01]  /*148e0*/  FMUL.FTZ R84, R133.reuse, R84 ;  /* 0x0000005485547220 */ /* 0x040fe20000410000 */
[----:B------:R-:W-:Y:S01]  /*148f0*/  MOV R168, R158 ;  /* 0x0000009e00a87202 */ /* 0x000fe20000000f00 */
[----:B------:R-:W-:Y:S03]  /*14900*/  FMUL.FTZ R85, R133, R85 ;  /* 0x0000005585557220 */ /* 0x000fe60000410000 */
[----:B---3--:R-:W-:Y:S01]  /*14910*/  F2FP.PACK_AB R146, R221, R26 ;  /* 0x0000001add92723e */ /* 0x008fe200000000ff */
[C---:B------:R-:W-:Y:S02]  /*14920*/  FMUL.FTZ R86, R132.reuse, R86 ;  /* 0x0000005684567220 */ /* 0x040fe40000410000 */
[----:B------:R-:W-:Y:S02]  /*14930*/  FMUL.FTZ R87, R132, R87 ;  /* 0x0000005784577220 */ /* 0x000fe40000410000 */
[C---:B------:R-:W-:Y:S02]  /*14940*/  FMUL.FTZ R88, R2.reuse, R88 ;  /* 0x0000005802587220 */ /* 0x040fe40000410000 */
[C---:B------:R-:W-:Y:S02]  /*14950*/  FMUL.FTZ R89, R2.reuse, R89 ;  /* 0x0000005902597220 */ /* 0x040fe40000410000 */
[----:B------:R-:W-:Y:S02]  /*14960*/  FMUL.FTZ R92, R2, R92 ;  /* 0x0000005c025c7220 */ /* 0x000fe40000410000 */
[C---:B-1----:R-:W-:Y:S02]  /*14970*/  FMUL.FTZ R10, R0.reuse, R150 ;  /* 0x00000096000a7220 */ /* 0x042fe40000410000 */
        /* <DEDUP_REMOVED lines=13> */
[C---:B------:R-:W-:Y:S01]  /*14a50*/  FMUL.FTZ R21, R133.reuse, R161 ;  /* 0x000000a185157220 */ /* 0x040fe20000410000 */
[C---:B------:R-:W-:Y:S01]  /*14a60*/  HMMA.16816.F32 R16, R192.reuse, R22, R16 ;  /* 0x00000016c010723c */ /* 0x040fe20000001810 */
[----:B------:R-:W-:Y:S03]  /*14a70*/  MOV R161, R26 ;  /* 0x0000001a00a17202 */ /* 0x000fe60000000f00 */
[C---:B------:R-:W-:Y:S01]  /*14a80*/  FMUL.FTZ R26, R0.reuse, R166 ;  /* 0x000000a6001a7220 */ /* 0x040fe20000410000 */
[----:B------:R-:W-:Y:S01]  /*14a90*/  MOV R175, R161 ;  /* 0x000000a100af7202 */ /* 0x000fe20000000f00 */
[----:B------:R-:W-:Y:S01]  /*14aa0*/  FMUL.FTZ R31, R0, R171 ;  /* 0x000000ab001f7220 */ /* 0x000fe20000410000 */
[----:B------:R-:W-:Y:S01]  /*14ab0*/  LDSM.16.MT88.4 R164, [R227+0x2880] ;  /* 0x00288000e3a4783b */ /* 0x000fe20000004200 */
[C---:B------:R-:W-:Y:S04]  /*14ac0*/  FMUL.FTZ R23, R132.reuse, R163 ;  /* 0x000000a384177220 */ /* 0x040fe80000410000 */
[C---:B------:R-:W-:Y:S01]  /*14ad0*/  FMUL.FTZ R22, R132.reuse, R162 ;  /* 0x000000a284167220 */ /* 0x040fe20000410000 */
[----:B------:R-:W-:Y:S01]  /*14ae0*/  MOV R162, R32 ;  /* 0x0000002000a27202 */ /* 0x000fe20000000f00 */
[C---:B------:R-:W-:Y:S01]  /*14af0*/  FMUL.FTZ R32, R133.reuse, R172 ;  /* 0x000000ac85207220 */ /* 0x040fe20000410000 */
[----:B------:R-:W-:Y:S01]  /*14b00*/  MOV R172, R51 ;  /* 0x0000003300ac7202 */ /* 0x000fe20000000f00 */
[----:B------:R-:W-:Y:S01]  /*14b10*/  FMUL.FTZ R51, R132, R191 ;  /* 0x000000bf84337220 */ /* 0x000fe20000410000 */
[----:B------:R-:W-:Y:S01]  /*14b20*/  MOV R191, R245 ;  /* 0x000000f500bf7202 */ /* 0x000fe20000000f00 */
[C---:B------:R-:W-:Y:S01]  /*14b30*/  FMUL.FTZ R42, R0.reuse, R182 ;  /* 0x000000b6002a7220 */ /* 0x040fe20000410000 */
[-C--:B------:R-:W-:Y:S01]  /*14b40*/  HMMA.16816.F32 R20, R192, R36.reuse, R20 ;  /* 0x00000024c014723c */ /* 0x080fe20000001814 */
[----:B------:R-:W-:Y:S01]  /*14b50*/  MOV R190, R162 ;  /* 0x000000a200be7202 */ /* 0x000fe20000000f00 */
[C---:B------:R-:W-:Y:S01]  /*14b60*/  FMUL.FTZ R58, R0.reuse, R58 ;  /* 0x0000003a003a7220 */ /* 0x040fe20000410000 */
[----:B------:R-:W-:Y:S01]  /*14b70*/  MOV R182, R160 ;  /* 0x000000a000b67202 */ /* 0x000fe20000000f00 */
[C---:B------:R-:W-:Y:S01]  /*14b80*/  FMUL.FTZ R59, R0.reuse, R59 ;  /* 0x0000003b003b7220 */ /* 0x040fe20000410000 */
[----:B------:R-:W-:Y:S01]  /*14b90*/  LDSM.16.MT88.4 R160, [R228+0x2880] ;  /* 0x00288000e4a0783b */ /* 0x000fe20000004200 */
[C---:B------:R-:W-:Y:S02]  /*14ba0*/  FMUL.FTZ R62, R0.reuse, R62 ;  /* 0x0000003e003e7220 */ /* 0x040fe40000410000 */
[C---:B------:R-:W-:Y:S01]  /*14bb0*/  HMMA.16816.F32 R24, R144.reuse, R36, R24 ;  /* 0x000000249018723c */ /* 0x040fe20000001818 */
[C---:B------:R-:W-:Y:S03]  /*14bc0*/  FMUL.FTZ R30, R0.reuse, R170 ;  /* 0x000000aa001e7220 */ /* 0x040fe60000410000 */
[C---:B------:R-:W-:Y:S02]  /*14bd0*/  FMUL.FTZ R63, R0.reuse, R63 ;  /* 0x0000003f003f7220 */ /* 0x040fe40000410000 */
[----:B------:R-:W-:Y:S02]  /*14be0*/  FMUL.FTZ R74, R0, R74 ;  /* 0x0000004a004a7220 */ /* 0x000fe40000410000 */
[-C--:B------:R-:W-:Y:S01]  /*14bf0*/  HMMA.16816.F32 R28, R144, R38.reuse, R28 ;  /* 0x00000026901c723c */ /* 0x080fe2000000181c */
[C---:B------:R-:W-:Y:S03]  /*14c00*/  FMUL.FTZ R37, R133.reuse, R177 ;  /* 0x000000b185257220 */ /* 0x040fe60000410000 */
[----:B------:R-:W-:Y:S01]  /*14c10*/  MOV R177, R138 ;  /* 0x0000008a00b17202 */ /* 0x000fe20000000f00 */
[--C-:B------:R-:W-:Y:S02]  /*14c20*/  FFMA.FTZ R138, R196, c[0x0][0x2d0], -R141.reuse ;  /* 0x0000b400c48a7a23 */ /* 0x100fe4000001088d */
[----:B------:R-:W-:Y:S01]  /*14c30*/  FMUL.FTZ R36, R133, R176 ;  /* 0x000000b085247220 */ /* 0x000fe20000410000 */
[C---:B------:R-:W-:Y:S01]  /*14c40*/  HMMA.16816.F32 R32, R192.reuse, R38, R32 ;  /* 0x00000026c020723c */ /* 0x040fe20000001820 */
[----:B------:R3:W-:Y:S03]  /*14c50*/  MUFU.EX2 R183, R138 ;  /* 0x0000008a00b77308 */ /* 0x0007e60000000800 */
[C---:B------:R-:W-:Y:S01]  /*14c60*/  FMUL.FTZ R75, R0.reuse, R75 ;  /* 0x0000004b004b7220 */ /* 0x040fe20000410000 */
[----:B------:R-:W-:Y:S01]  /*14c70*/  MOV R176, R220 ;  /* 0x000000dc00b07202 */ /* 0x000fe20000000f00 */
        /* <DEDUP_REMOVED lines=8> */
[----:B------:R-:W-:Y:S01]  /*14d00*/  FMUL.FTZ R91, R0, R91 ;  /* 0x0000005b005b7220 */ /* 0x000fe20000410000 */
[-C--:B-1----:R-:W-:Y:S01]  /*14d10*/  HMMA.16816.F32 R36, R192, R148.reuse, R36 ;  /* 0x00000094c024723c */ /* 0x082fe20000001824 */
[----:B------:R-:W-:Y:S02]  /*14d20*/  FMUL.FTZ R93, R2, R93 ;  /* 0x0000005d025d7220 */ /* 0x000fe40000410000 */
[C---:B------:R-:W-:Y:S02]  /*14d30*/  FMUL.FTZ R94, R0.reuse, R94 ;  /* 0x0000005e005e7220 */ /* 0x040fe40000410000 */
[----:B------:R-:W-:Y:S02]  /*14d40*/  FMUL.FTZ R95, R0, R95 ;  /* 0x0000005f005f7220 */ /* 0x000fe40000410000 */
[--C-:B---3--:R-:W-:Y:S01]  /*14d50*/  FFMA.FTZ R138, R197, c[0x0][0x2d0], -R141.reuse ;  /* 0x0000b400c58a7a23 */ /* 0x108fe2000001088d */
[C---:B------:R-:W-:Y:S01]  /*14d60*/  HMMA.16816.F32 R40, R144.reuse, R148, R40 ;  /* 0x000000949028723c */ /* 0x040fe20000001828 */
[C---:B------:R-:W-:Y:S02]  /*14d70*/  FMUL.FTZ R96, R133.reuse, R96 ;  /* 0x0000006085607220 */ /* 0x040fe40000410000 */
[----:B------:R1:W-:Y:S01]  /*14d80*/  MUFU.EX2 R185, R138 ;  /* 0x0000008a00b97308 */ /* 0x0003e20000000800 */
[C---:B------:R-:W-:Y:S02]  /*14d90*/  FMUL.FTZ R97, R133.reuse, R97 ;  /* 0x0000006185617220 */ /* 0x040fe40000410000 */
[C---:B------:R-:W-:Y:S02]  /*14da0*/  FMUL.FTZ R98, R132.reuse, R98 ;  /* 0x0000006284627220 */ /* 0x040fe40000410000 */
[-C--:B------:R-:W-:Y:S01]  /*14db0*/  HMMA.16816.F32 R44, R144, R150.reuse, R44 ;  /* 0x00000096902c723c */ /* 0x080fe2000000182c */
[C---:B------:R-:W-:Y:S03]  /*14dc0*/  FMUL.FTZ R99, R132.reuse, R99 ;  /* 0x0000006384637220 */ /* 0x040fe60000410000 */
[C---:B------:R-:W-:Y:S02]  /*14dd0*/  FMUL.FTZ R100, R133.reuse, R100 ;  /* 0x0000006485647220 */ /* 0x040fe40000410000 */
[C---:B------:R-:W-:Y:S02]  /*14de0*/  FMUL.FTZ R101, R133.reuse, R101 ;  /* 0x0000006585657220 */ /* 0x040fe40000410000 */
[C---:B------:R-:W-:Y:S01]  /*14df0*/  HMMA.16816.F32 R48, R192.reuse, R150, R48 ;  /* 0x00000096c030723c */ /* 0x040fe20000001830 */
[----:B------:R-:W3:Y:S03]  /*14e00*/  LDSM.16.MT88.4 R148, [R225+0x3880] ;  /* 0x00388000e194783b */ /* 0x000ee60000004200 */
[C---:B------:R-:W-:Y:S02]  /*14e10*/  FMUL.FTZ R102, R132.reuse, R102 ;  /* 0x0000006684667220 */ /* 0x040fe40000410000 */
[----:B------:R-:W-:Y:S02]  /*14e20*/  FMUL.FTZ R103, R132, R103 ;  /* 0x0000006784677220 */ /* 0x000fe40000410000 */
[-C--:B--2---:R-:W-:Y:S01]  /*14e30*/  HMMA.16816.F32 R52, R192, R152.reuse, R52 ;  /* 0x00000098c034723c */ /* 0x084fe20000001834 */
[----:B------:R-:W-:Y:S03]  /*14e40*/  FMUL.FTZ R104, R2, R104 ;  /* 0x0000006802687220 */ /* 0x000fe60000410000 */
        /* <DEDUP_REMOVED lines=15> */
[-C--:B---3--:R-:W-:Y:S03]  /*14f40*/  HMMA.16816.F32 R68, R192, R148.reuse, R68 ;  /* 0x00000094c044723c */ /* 0x088fe60000001844 */
[--C-:B-1----:R-:W-:Y:S02]  /*14f50*/  FFMA.FTZ R138, R199, c[0x0][0x2d0], -R142.reuse ;  /* 0x0000b400c78a7a23 */ /* 0x102fe4000001088e */
[----:B------:R-:W-:Y:S01]  /*14f60*/  LDSM.16.MT88.4 R196, [R227+0x3080] ;  /* 0x00308000e3c4783b */ /* 0x000fe20000004200 */
[C---:B------:R-:W-:Y:S01]  /*14f70*/  FMUL.FTZ R114, R132.reuse, R114 ;  /* 0x0000007284727220 */ /* 0x040fe20000410000 */
[----:B------:R1:W-:Y:S01]  /*14f80*/  MUFU.EX2 R186, R138 ;  /* 0x0000008a00ba7308 */ /* 0x0003e20000000800 */
[C---:B------:R-:W-:Y:S01]  /*14f90*/  HMMA.16816.F32 R72, R144.reuse, R148, R72 ;  /* 0x000000949048723c */ /* 0x040fe20000001848 */
[----:B------:R-:W-:Y:S03]  /*14fa0*/  FMUL.FTZ R115, R132, R115 ;  /* 0x0000007384737220 */ /* 0x000fe60000410000 */
[C---:B------:R-:W-:Y:S02]  /*14fb0*/  FMUL.FTZ R120, R2.reuse, R120 ;  /* 0x0000007802787220 */ /* 0x040fe40000410000 */
[----:B------:R-:W-:Y:S02]  /*14fc0*/  FMUL.FTZ R121, R2, R121 ;  /* 0x0000007902797220 */ /* 0x000fe40000410000 */
[-C--:B------:R-:W-:Y:S01]  /*14fd0*/  HMMA.16816.F32 R76, R144, R150.reuse, R76 ;  /* 0x00000096904c723c */ /* 0x080fe2000000184c */
[C---:B------:R-:W-:Y:S03]  /*14fe0*/  FMUL.FTZ R122, R0.reuse, R122 ;  /* 0x0000007a007a7220 */ /* 0x040fe60000410000 */
[----:B------:R-:W-:Y:S02]  /*14ff0*/  FMUL.FTZ R123, R0, R123 ;  /* 0x0000007b007b7220 */ /* 0x000fe40000410000 */
[C---:B------:R-:W-:Y:S02]  /*15000*/  FMUL.FTZ R124, R2.reuse, R124 ;  /* 0x0000007c027c7220 */ /* 0x040fe40000410000 */
[C---:B------:R-:W-:Y:S01]  /*15010*/  HMMA.16816.F32 R80, R192.reuse, R150, R80 ;  /* 0x00000096c050723c */ /* 0x040fe20000001850 */
[----:B------:R-:W3:Y:S03]  /*15020*/  LDSM.16.MT88.4 R148, [R228+0x3880] ;  /* 0x00388000e494783b */ /* 0x000ee60000004200 */
        /* <DEDUP_REMOVED lines=8> */
[C---:B------:R-:W-:Y:S03]  /*150b0*/  FMUL.FTZ R129, R133.reuse, R129 ;  /* 0x0000008185817220 */ /* 0x040fe60000410000 */
[C---:B------:R-:W-:Y:S02]  /*150c0*/  FMUL.FTZ R130, R132.reuse, R130 ;  /* 0x0000008284827220 */ /* 0x040fe40000410000 */
[C---:B------:R-:W-:Y:S02]  /*150d0*/  FMUL.FTZ R131, R132.reuse, R131 ;  /* 0x0000008384837220 */ /* 0x040fe40000410000 */
[-C--:B------:R-:W-:Y:S01]  /*150e0*/  HMMA.16816.F32 R92, R144, R154.reuse, R92 ;  /* 0x0000009a905c723c */ /* 0x080fe2000000185c */
[C---:B------:R-:W-:Y:S03]  /*150f0*/  FMUL.FTZ R116, R133.reuse, R116 ;  /* 0x0000007485747220 */ /* 0x040fe60000410000 */
[----:B------:R-:W-:Y:S02]  /*15100*/  FMUL.FTZ R117, R133, R117 ;  /* 0x0000007585757220 */ /* 0x000fe40000410000 */
[C---:B------:R-:W-:Y:S02]  /*15110*/  FMUL.FTZ R118, R132.reuse, R118 ;  /* 0x0000007684767220 */ /* 0x040fe40000410000 */
[C---:B------:R-:W-:Y:S01]  /*15120*/  HMMA.16816.F32 R96, R192.reuse, R154, R96 ;  /* 0x0000009ac060723c */ /* 0x040fe20000001860 */
[----:B------:R-:W2:Y:S03]  /*15130*/  LDSM.16.MT88.4 R152, [R227+0x3880] ;  /* 0x00388000e398783b */ /* 0x000ea60000004200 */
[----:B------:R-:W-:Y:S02]  /*15140*/  FMUL.FTZ R119, R132, R119 ;  /* 0x0000007784777220 */ /* 0x000fe40000410000 */
[----:B-1----:R-:W-:Y:S02]  /*15150*/  FFMA.FTZ R138, R204, c[0x0][0x2d0], -R141 ;  /* 0x0000b400cc8a7a23 */ /* 0x002fe4000001088d */
[-C--:B---3--:R-:W-:Y:S02]  /*15160*/  HMMA.16816.F32 R100, R192, R148.reuse, R100 ;  /* 0x00000094c064723c */ /* 0x088fe40000001864 */
[----:B------:R1:W3:Y:S06]  /*15170*/  MUFU.EX2 R171, R138 ;  /* 0x0000008a00ab7308 */ /* 0x0002ec0000000800 */
        /* <DEDUP_REMOVED lines=9> */
[----:B----4-:R-:W-:Y:S06]  /*15210*/  FFMA.FTZ R138, R207, c[0x0][0x2d0], -R142 ;  /* 0x0000b400cf8a7a23 */ /* 0x010fec000001088e */
[----:B---3--:R-:W-:Y:S01]  /*15220*/  F2FP.PACK_AB R146, R171, R188 ;  /* 0x000000bcab92723e */ /* 0x008fe200000000ff */
[----:B------:R-:W-:Y:S01]  /*15230*/  HMMA.16816.F32 R128, R192, R154, R128 ;  /* 0x0000009ac080723c */ /* 0x000fe20000001880 */
[----:B------:R2:W3:Y:S03]  /*15240*/  MUFU.EX2 R169, R138 ;  /* 0x0000008a00a97308 */ /* 0x0004e60000000800 */
[----:B------:R-:W-:Y:S02]  /*15250*/  F2FP.PACK_AB R144, R185, R183 ;  /* 0x000000b7b990723e */ /* 0x000fe400000000ff */
[----:B------:R-:W-:Y:S01]  /*15260*/  F2FP.PACK_AB R145, R186, R184 ;  /* 0x000000b8ba91723e */ /* 0x000fe200000000ff */
        /* <DEDUP_REMOVED lines=36> */
[----:B------:R-:W1:Y:S03]  /*154b0*/  LDSM.16.MT88.4 R156, [R226+0x4080] ;  /* 0x00408000e29c783b */ /* 0x000e660000004200 */
        /* <DEDUP_REMOVED lines=14> */
[----:B------:R3:W-:Y:S03]  /*155a0*/  MUFU.EX2 R218, R138 ;  /* 0x0000008a00da7308 */ /* 0x0007e60000000800 */
        /* <DEDUP_REMOVED lines=18> */
[----:B------:R1:W-:Y:S01]  /*156d0*/  MUFU.EX2 R208, R138 ;  /* 0x0000008a00d07308 */ /* 0x0003e20000000800 */
[----:B------:R-:W-:Y:S02]  /*156e0*/  LDSM.16.MT88.4 R188, [R228+0x3080] ;  /* 0x00308000e4bc783b */ /* 0x000fe40000004200 */
        /* <DEDUP_REMOVED lines=55> */
[----:B------:R-:W-:Y:S03]  /*15a60*/  MOV R22, R185 ;  /* 0x000000b900167202 */ /* 0x000fe60000000f00 */
[----:B------:R-:W-:Y:S03]  /*15a70*/  MOV R21, R184 ;  /* 0x000000b800157202 */ /* 0x000fe60000000f00 */
[----:B------:R-:W-:Y:S02]  /*15a80*/  MOV R24, R168 ;  /* 0x000000a800187202 */ /* 0x000fe40000000f00 */
[-C--:B------:R-:W-:Y:S01]  /*15a90*/  HMMA.16816.F32 R168, R192, R174.reuse, R28 ;  /* 0x000000aec0a8723c */ /* 0x080fe2000000181c */
[----:B------:R-:W5:Y:S02]  /*15aa0*/  LDL.LU R28, [R1+0x30] ;  /* 0x00003000011c7983 */ /* 0x000f640000300800 */
[----:B------:R-:W-:Y:S02]  /*15ab0*/  MOV R27, R183 ;  /* 0x000000b7001b7202 */ /* 0x000fe40000000f00 */
[----:B------:R-:W-:Y:S02]  /*15ac0*/  MOV R26, R182 ;  /* 0x000000b6001a7202 */ /* 0x000fe40000000f00 */
[----:B------:R-:W-:Y:S01]  /*15ad0*/  MOV R25, R181 ;  /* 0x000000b500197202 */ /* 0x000fe20000000f00 */
[C---:B------:R-:W-:Y:S01]  /*15ae0*/  HMMA.16816.F32 R172, R140.reuse, R174, R32 ;  /* 0x000000ae8cac723c */ /* 0x040fe20000001820 */
[----:B------:R-:W5:Y:S03]  /*15af0*/  LDL.LU R33, [R1+0x28] ;  /* 0x0000280001217983 */ /* 0x000f660000300800 */
[----:B------:R-:W-:Y:S01]  /*15b00*/  MOV R30, R179 ;  /* 0x000000b3001e7202 */ /* 0x000fe20000000f00 */
[----:B------:R-:W5:Y:S01]  /*15b10*/  LDL.LU R35, [R1+0x2c] ;  /* 0x00002c0001237983 */ /* 0x000f620000300800 */
[----:B------:R-:W-:Y:S02]  /*15b20*/  MOV R31, R178 ;  /* 0x000000b2001f7202 */ /* 0x000fe40000000f00 */
[----:B------:R-:W-:Y:S04]  /*15b30*/  MOV R32, R177 ;  /* 0x000000b100207202 */ /* 0x000fe80000000f00 */
[----:B------:R-:W-:Y:S02]  /*15b40*/  MOV R34, R176 ;  /* 0x000000b000227202 */ /* 0x000fe40000000f00 */
[-C--:B------:R-:W-:Y:S01]  /*15b50*/  HMMA.16816.F32 R176, R140, R188.reuse, R36 ;  /* 0x000000bc8cb0723c */ /* 0x080fe20000001824 */
[----:B------:R-:W-:Y:S07]  /*15b60*/  MOV R29, R180 ;  /* 0x000000b4001d7202 */ /* 0x000fee0000000f00 */
        /* <DEDUP_REMOVED lines=22> */
[----:B------:R-:W-:Y:S01]  /*15cd0*/  HMMA.16816.F32 R128, R140, R18, R128 ;  /* 0x000000128c80723c */ /* 0x000fe20000001880 */
[----:B-----5:R-:W-:Y:S04]  /*15ce0*/  FFMA.FTZ R4, R2, R28, R29 ;  /* 0x0000001c02047223 */ /* 0x020fe8000001001d */
[----:B------:R-:W-:Y:S02]  /*15cf0*/  FADD.FTZ R4, R24, R4 ;  /* 0x0000000418047221 */ /* 0x000fe40000010000 */
[----:B------:R-:W-:Y:S02]  /*15d00*/  FFMA.FTZ R133, R133, R33, R32 ;  /* 0x0000002185857223 */ /* 0x000fe40000010020 */
[----:B------:R-:W-:Y:S03]  /*15d10*/  FADD.FTZ R5, R27, R4 ;  /* 0x000000041b057221 */ /* 0x000fe60000010000 */
        /* <DEDUP_REMOVED lines=53> */
.L_x_1127:
[----:B-12---:R-:W2:Y:S04]  /*16070*/  LDL.LU R0, [R1+0x28] ;  /* 0x0000280001007983 */ /* 0x006ea80000300800 */
[----:B------:R-:W3:Y:S04]  /*16080*/  LDL.LU R4, [R1+0x2c] ;  /* 0x00002c0001047983 */ /* 0x000ee80000300800 */
[----:B------:R-:W4:Y:S04]  /*16090*/  LDL.LU R5, [R1+0x30] ;  /* 0x0000300001057983 */ /* 0x000f280000300800 */
[----:B------:R-:W4:Y:S01]  /*160a0*/  LDL.LU R2, [R1+0x34] ;  /* 0x0000340001027983 */ /* 0x000f220000300800 */
[----:B------:R-:W-:-:S03]  /*160b0*/  PLOP3.LUT P4, PT, PT, PT, PT, 0x8, 0x0 ;  /* 0x000000000000781c */ /* 0x000fc60003f8e170 */
        /* <DEDUP_REMOVED lines=21> */
[----:B------:R-:W-:-:S05]  /*16210*/  FSETP.NE.FTZ.AND P1, PT, R7, RZ, PT ;  /* 0x000000ff0700720b */ /* 0x000fca0003f35000 */
[----:B------:R-:W1:Y:S01]  /*16220*/  @P3 MUFU.RCP R0, R11 ;  /* 0x0000000b00003308 */ /* 0x000e620000001000 */
[----:B------:R-:W-:-:S07]  /*16230*/  FSETP.NE.FTZ.AND P0, PT, R6, RZ, PT ;  /* 0x000000ff0600720b */ /* 0x000fce0003f15000 */
[----:B------:R-:W2:Y:S06]  /*16240*/  @P2 MUFU.RCP R4, R9 ;  /* 0x0000000900042308 */ /* 0x000eac0000001000 */
[----:B------:R-:W-:Y:S01]  /*16250*/  @P0 MOV R8, 0x3f317218 ;  /* 0x3f31721800080802 */ /* 0x000fe20000000f00 */
[C---:B-1----:R-:W-:Y:S01]  /*16260*/  FMUL.FTZ R144, R0.reuse, R144 ;  /* 0x0000009000907220 */ /* 0x042fe20000410000 */
[----:B------:R-:W1:Y:S01]  /*16270*/  @P1 MUFU.RCP R2, R7 ;  /* 0x0000000700021308 */ /* 0x000e620000001000 */
        /* <DEDUP_REMOVED lines=16> */
[C---:B------:R-:W-:Y:S01]  /*16380*/  FMUL.FTZ R24, R0.reuse, R64 ;  /* 0x0000004000187220 */ /* 0x040fe20000410000 */
[----:B------:R-:W-:Y:S01]  /*16390*/  MOV R64, 0xff800000 ;  /* 0xff80000000407802 */ /* 0x000fe20000000f00 */
[C---:B------:R-:W-:Y:S01]  /*163a0*/  FMUL.FTZ R41, R0.reuse, R65 ;  /* 0x0000004100297220 */ /* 0x040fe20000410000 */
[----:B------:R-:W-:Y:S01]  /*163b0*/  MOV R65, 0xff800000 ;  /* 0xff80000000417802 */ /* 0x000fe20000000f00 */
        /* <DEDUP_REMOVED lines=16> */
[----:B------:R-:W-:Y:S01]  /*164c0*/  MOV R0, RZ ;  /* 0x000000ff00007202 */ /* 0x000fe20000000f00 */
[C---:B--2---:R-:W-:Y:S02]  /*164d0*/  FMUL.FTZ R15, R4.reuse, R54 ;  /* 0x00000036040f7220 */ /* 0x044fe40000410000 */
[----:B------:R-:W-:Y:S02]  /*164e0*/  FMUL.FTZ R43, R4, R55 ;  /* 0x00000037042b7220 */ /* 0x000fe40000410000 */
[C---:B-1----:R-:W-:Y:S01]  /*164f0*/  FMUL.FTZ R148, R2.reuse, R148 ;  /* 0x0000009402947220 */ /* 0x042fe20000410000 */
[----:B------:R-:W1:Y:S01]  /*16500*/  @P0 MUFU.RCP R0, R6 ;  /* 0x0000000600000308 */ /* 0x000e620000001000 */
[----:B------:R-:W-:-:S02]  /*16510*/  FMUL.FTZ R149, R2, R149 ;  /* 0x0000009502957220 */ /* 0x000fc40000410000 */
[C---:B------:R-:W-:Y:S02]  /*16520*/  FMUL.FTZ R152, R2.reuse, R152 ;  /* 0x0000009802987220 */ /* 0x040fe40000410000 */
[C---:B------:R-:W-:Y:S02]  /*16530*/  FMUL.FTZ R55, R2.reuse, R153 ;  /* 0x0000009902377220 */ /* 0x040fe40000410000 */
[C---:B------:R-:W-:Y:S01]  /*16540*/  FMUL.FTZ R164, R2.reuse, R164 ;  /* 0x000000a402a47220 */ /* 0x040fe20000410000 */
[----:B------:R-:W2:Y:S01]  /*16550*/  @P0 MUFU.LG2 R6, R6 ;  /* 0x0000000600060308 */ /* 0x000ea20000000c00 */
        /* <DEDUP_REMOVED lines=61> */
[C---:B-1----:R-:W-:Y:S02]  /*16930*/  FMUL.FTZ R150, R0.reuse, R150 ;  /* 0x0000009600967220 */ /* 0x042fe40000410000 */
        /* <DEDUP_REMOVED lines=38> */
[----:B--2---:R-:W-:-:S02]  /*16ba0*/  @P0 FMUL.FTZ R4, R6, 0.69314718246459960938 ;  /* 0x3f31721806040820 */ /* 0x004fc40000410000 */
[----:B------:R-:W-:Y:S02]  /*16bb0*/  @P0 FMUL.FTZ R0, R8, c[0x0][0x2d0] ;  /* 0x0000b40008000a20 */ /* 0x000fe40000410000 */
[----:B------:R-:W-:Y:S02]  /*16bc0*/  @P3 FFMA.FTZ R64, R10, R137, R11 ;  /* 0x000000890a403223 */ /* 0x000fe4000001000b */
[----:B------:R-:W-:Y:S02]  /*16bd0*/  @P2 FFMA.FTZ R65, R5, R136, R9 ;  /* 0x0000008805412223 */ /* 0x000fe40000010009 */
[----:B------:R-:W-:Y:S02]  /*16be0*/  @P1 FFMA.FTZ R66, R2, R135, R7 ;  /* 0x0000008702421223 */ /* 0x000fe40000010007 */
[----:B------:R-:W-:Y:S02]  /*16bf0*/  @P0 FFMA.FTZ R67, R0, R3, R4 ;  /* 0x0000000300430223 */ /* 0x000fe40000010004 */
.L_x_1065:
        /* <DEDUP_REMOVED lines=197> */
.L_x_1147:
[----:B---3--:R-:W-:Y:S01]  /*17850*/  LOP3.LUT R0, R61, 0xffffffe0, RZ, 0xc0, !PT ;  /* 0xffffffe03d007812 */ /* 0x008fe200078ec0ff */
[----:B------:R-:W-:Y:S01]  /*17860*/  IMAD.MOV.U32 R3, RZ, RZ, c[0x0][0x4e8] ;  /* 0x00013a00ff037624 */ /* 0x000fe200078e00ff */
[----:B------:R-:W-:Y:S01]  /*17870*/  SHF.R.S32.HI R2, RZ, 0x1f, R59 ;  /* 0x0000001fff027819 */ /* 0x000fe2000001143b */
[----:B------:R-:W1:Y:S01]  /*17880*/  S2R R76, SR_CTAID.X ;  /* 0x00000000004c7919 */ /* 0x000e620000002500 */
[----:B------:R-:W-:Y:S01]  /*17890*/  ULDC.64 UR4, c[0x0][0x490] ;  /* 0x0001240000047ab9 */ /* 0x000fe20000000a00 */
[----:B------:R-:W-:Y:S01]  /*178a0*/  IMAD.IADD R5, R69, 0x1, -R0 ;  /* 0x0000000145057824 */ /* 0x000fe200078e0a00 */
[----:B------:R-:W-:Y:S01]  /*178b0*/  LEA.HI R0, R29, R29, RZ, 0x1 ;  /* 0x0000001d1d007211 */ /* 0x000fe200078f08ff */
[----:B------:R-:W-:Y:S01]  /*178c0*/  UIMAD UR6, UR8, UR4, URZ ;  /* 0x00000004080672a4 */ /* 0x000fe2000f8e023f */
[----:B------:R-:W-:Y:S01]  /*178d0*/  LEA.HI R2, R2, R59, RZ, 0x2 ;  /* 0x0000003b02027211 */ /* 0x000fe200078f10ff */
[----:B------:R-:W-:Y:S01]  /*178e0*/  USHF.R.S32.HI UR9, URZ, 0x1f, UR13 ;  /* 0x0000001f3f097899 */ /* 0x000fe2000801140d */
[----:B------:R-:W-:Y:S01]  /*178f0*/  SHF.R.S32.HI R6, RZ, 0x1f, R5 ;  /* 0x0000001fff067819 */ /* 0x000fe20000011405 */
[----:B------:R-:W-:Y:S01]  /*17900*/  UMOV UR16, UR14 ;  /* 0x0000000e00107c82 */ /* 0x000fe20008000000 */
[----:B------:R-:W-:Y:S01]  /*17910*/  ISETP.NE.AND P2, PT, R3, 0x1, PT ;  /* 0x000000010300780c */ /* 0x000fe20003f45270 */
[----:B------:R-:W-:Y:S01]  /*17920*/  UMOV UR17, UR15 ;  /* 0x0000000f00117c82 */ /* 0x000fe20008000000 */
[C---:B------:R-:W-:Y:S01]  /*17930*/  LOP3.LUT R3, R0.reuse, 0x1ffffffe, RZ, 0xc0, !PT ;  /* 0x1ffffffe00037812 */ /* 0x040fe200078ec0ff */
[----:B------:R-:W-:Y:S01]  /*17940*/  IMAD.SHL.U32 R0, R0, 0x20, RZ ;  /* 0x0000002000007824 */ /* 0x000fe200078e00ff */
[----:B------:R-:W-:Y:S01]  /*17950*/  LOP3.LUT R2, R2, 0xffffffc, RZ, 0xc0, !PT ;  /* 0x0ffffffc02027812 */ /* 0x000fe200078ec0ff */
[----:B------:R-:W-:Y:S01]  /*17960*/  UIMAD.WIDE.U32 UR16, UR10, UR4, UR16 ;  /* 0x000000040a1072a5 */ /* 0x000fe2000f8e0010 */
[----:B------:R-:W-:Y:S01]  /*17970*/  LEA.HI R6, R6, R5, RZ, 0x2 ;  /* 0x0000000506067211 */ /* 0x000fe200078f10ff */
[----:B------:R-:W-:Y:S01]  /*17980*/  IMAD.IADD R4, R29, 0x1, -R3 ;  /* 0x000000011d047824 */ /* 0x000fe200078e0a03 */
[----:B------:R-:W-:Y:S01]  /*17990*/  LOP3.LUT R0, R0, 0xffffffc0, RZ, 0xc0, !PT ;  /* 0xffffffc000007812 */ /* 0x000fe200078ec0ff */
[----:B------:R-:W-:Y:S01]  /*179a0*/  IMAD.IADD R2, R59, 0x1, -R2 ;  /* 0x000000013b027824 */ /* 0x000fe200078e0a02 */
[----:B------:R-:W-:Y:S01]  /*179b0*/  SHF.R.S32.HI R3, RZ, 0x2, R6 ;  /* 0x00000002ff037819 */ /* 0x000fe20000011406 */
[----:B------:R-:W-:Y:S01]  /*179c0*/  UIMAD UR6, UR10, UR5, UR6 ;  /* 0x000000050a0672a4 */ /* 0x000fe2000f8e0206 */
[-C--:B------:R-:W-:Y:S01]  /*179d0*/  LEA.HI R7, R63, R69.reuse, RZ, 0x3 ;  /* 0x000000453f077211 */ /* 0x080fe200078f18ff */
[----:B------:R-:W-:Y:S01]  /*179e0*/  IMAD R0, R4, 0x8, R0 ;  /* 0x0000000804007824 */ /* 0x000fe200078e0200 */
[----:B------:R-:W-:Y:S01]  /*179f0*/  USEL UR9, UR9, URZ, !UP1 ;  /* 0x0000003f09097287 */ /* 0x000fe2000c800000 */
[----:B------:R-:W-:Y:S01]  /*17a00*/  IMAD R15, R2, 0x10, R3 ;  /* 0x00000010020f7824 */ /* 0x000fe200078e0203 */
[----:B------:R-:W-:Y:S01]  /*17a10*/  ULDC.64 UR4, c[0x0][0x498] ;  /* 0x0001260000047ab9 */ /* 0x000fe20000000a00 */
[----:B------:R-:W-:Y:S01]  /*17a20*/  LOP3.LUT R6, R7, 0xfffffff8, RZ, 0xc0, !PT ;  /* 0xfffffff807067812 */ /* 0x000fe200078ec0ff */
[----:B------:R-:W-:Y:S01]  /*17a30*/  USEL UR13, UR13, URZ, !UP1 ;  /* 0x0000003f0d0d7287 */ /* 0x000fe2000c800000 */
[----:B------:R-:W-:Y:S01]  /*17a40*/  IMAD.IADD R2, R15, 0x1, R0 ;  /* 0x000000010f027824 */ /* 0x000fe200078e0200 */
[----:B------:R-:W-:Y:S01]  /*17a50*/  UIMAD UR11, UR9, UR4, URZ ;  /* 0x00000004090b72a4 */ /* 0x000fe2000f8e023f */
[----:B------:R-:W-:Y:S01]  /*17a60*/  SHF.R.S32.HI R19, RZ, 0x3, R7 ;  /* 0x00000003ff137819 */ /* 0x000fe20000011407 */
[----:B------:R-:W-:Y:S01]  /*17a70*/  UIADD3 UR7, UR17, UR6, URZ ;  /* 0x0000000611077290 */ /* 0x000fe2000fffe03f */
[----:B-1----:R-:W-:Y:S01]  /*17a80*/  IMAD R2, R76, 0x80, R2 ;  /* 0x000000804c027824 */ /* 0x002fe200078e0202 */
[----:B------:R-:W-:Y:S01]  /*17a90*/  UIMAD UR11, UR13, UR5, UR11 ;  /* 0x000000050d0b72a4 */ /* 0x000fe2000f8e020b */
[----:B------:R-:W-:Y:S01]  /*17aa0*/  IMAD.IADD R6, R69, 0x1, -R6 ;  /* 0x0000000145067824 */ /* 0x000fe200078e0a06 */
[----:B------:R-:W-:Y:S01]  /*17ab0*/  UMOV UR6, UR16 ;  /* 0x0000001000067c82 */ /* 0x000fe20008000000 */
[----:B------:R-:W-:Y:S01]  /*17ac0*/  @P2 IMAD.HI.U32 R3, R2, c[0x0][0x4ec], RZ ;  /* 0x00013b0002032a27 */ /* 0x000fe200078e00ff */
[----:B------:R-:W-:Y:S01]  /*17ad0*/  UIMAD.WIDE.U32 UR18, UR13, UR4, UR6 ;  /* 0x000000040d1272a5 */ /* 0x000fe2000f8e0006 */
[----:B------:R-:W-:Y:S01]  /*17ae0*/  LOP3.LUT P0, RZ, R5, 0x3, RZ, 0xc0, !PT ;  /* 0x0000000305ff7812 */ /* 0x000fe2000780c0ff */
[----:B------:R-:W-:Y:S01]  /*17af0*/  BSSY B0, `(.L_x_1148) ;  /* 0x0000074000007945 */ /* 0x000fe20003800000 */
[----:B------:R-:W-:Y:S01]  /*17b00*/  IMAD.MOV.U32 R0, RZ, RZ, R2 ;  /* 0x000000ffff007224 */ /* 0x000fe200078e0002 */
[----:B------:R-:W-:Y:S01]  /*17b10*/  @P2 SHF.R.U32.HI R0, RZ, c[0x0][0x4f0], R3 ;  /* 0x00013c00ff002a19 */ /* 0x000fe20000011603 */
[----:B------:R-:W-:Y:S01]  /*17b20*/  ULDC.64 UR6, c[0x0][0x3a0] ;  /* 0x0000e80000067ab9 */ /* 0x000fe20000000a00 */
[----:B------:R-:W-:Y:S01]  /*17b30*/  IMAD R15, R76, 0x80, R15 ;  /* 0x000000804c0f7824 */ /* 0x000fe200078e020f */
[----:B------:R-:W-:Y:S01]  /*17b40*/  UIMAD.WIDE.U32 UR16, UR14, UR6, URZ ;  /* 0x000000060e1072a5 */ /* 0x000fe2000f8e003f */
[----:B------:R-:W-:Y:S01]  /*17b50*/  IADD3 R8, P1, R0, UR18, RZ ;  /* 0x0000001200087c10 */ /* 0x000fe2000ff3e0ff */
[----:B------:R-:W-:Y:S01]  /*17b60*/  IMAD.MOV R3, RZ, RZ, -R0 ;  /* 0x000000ffff037224 */ /* 0x000fe200078e0a00 */
[----:B------:R-:W-:Y:S01]  /*17b70*/  UIMAD UR6, UR15, UR6, URZ ;  /* 0x000000060f0672a4 */ /* 0x000fe2000f8e023f */
[----:B-----5:R-:W-:Y:S01]  /*17b80*/  IMAD R17, R17, c[0x0][0x4e8], RZ ;  /* 0x00013a0011117a24 */ /* 0x020fe200078e02ff */
[----:B------:R-:W-:Y:S01]  /*17b90*/  ULDC.64 UR4, c[0x0][0x3e8] ;  /* 0x0000fa0000047ab9 */ /* 0x000fe20000000a00 */
[----:B------:R-:W-:Y:S01]  /*17ba0*/  IMAD R4, R3, c[0x0][0x4e8], R2 ;  /* 0x00013a0003047a24 */ /* 0x000fe200078e0202 */
[----:B------:R-:W-:Y:S01]  /*17bb0*/  SHF.R.S32.HI R3, RZ, 0x1f, R0 ;  /* 0x0000001fff037819 */ /* 0x000fe20000011400 */
[----:B------:R-:W-:Y:S01]  /*17bc0*/  IMAD.U32 R2, RZ, RZ, UR11 ;  /* 0x0000000bff027e24 */ /* 0x000fe2000f8e00ff */
[----:B------:R-:W-:Y:S01]  /*17bd0*/  UIMAD UR6, UR14, UR7, UR6 ;  /* 0x000000070e0672a4 */ /* 0x000fe2000f8e0206 */
[----:B------:R-:W-:Y:S01]  /*17be0*/  IMAD.SHL.U32 R0, R19, 0x40, RZ ;  /* 0x0000004013007824 */ /* 0x000fe200078e00ff */
[----:B------:R-:W-:Y:S01]  /*17bf0*/  UIMAD UR8, UR8, UR4, URZ ;  /* 0x00000004080872a4 */ /* 0x000fe2000f8e023f */
[----:B------:R-:W-:Y:S01]  /*17c00*/  LEA.HI R21, R63, R69, RZ, 0x6 ;  /* 0x000000453f157211 */ /* 0x000fe200078f30ff */
[----:B------:R-:W-:Y:S01]  /*17c10*/  UIADD3 UR7, UR17, UR6, URZ ;  /* 0x0000000611077290 */ /* 0x000fe2000fffe03f */
[----:B------:R-:W-:Y:S01]  /*17c20*/  IADD3.X R9, R3, UR19, R2, P1, !PT ;  /* 0x0000001303097c10 */ /* 0x000fe20008ffe402 */
[----:B------:R-:W-:Y:S01]  /*17c30*/  UIMAD UR5, UR10, UR5, UR8 ;  /* 0x000000050a0572a4 */ /* 0x000fe2000f8e0208 */
[C---:B------:R-:W-:Y:S01]  /*17c40*/  LEA R2, R6.reuse, R19, 0x4 ;  /* 0x0000001306027211 */ /* 0x040fe200078e20ff */
[----:B------:R-:W-:Y:S01]  /*17c50*/  IMAD.SHL.U32 R6, R6, 0x8, RZ ;  /* 0x0000000806067824 */ /* 0x000fe200078e00ff */
[----:B------:R-:W-:Y:S01]  /*17c60*/  LOP3.LUT R0, R0, 0x1c0, RZ, 0xc0, !PT ;  /* 0x000001c000007812 */ /* 0x000fe200078ec0ff */
[----:B------:R-:W-:Y:S01]  /*17c70*/  UMOV UR6, UR16 ;  /* 0x0000001000067c82 */ /* 0x000fe20008000000 */
[----:B------:R-:W-:Y:S01]  /*17c80*/  ISETP.GE.OR P3, PT, R15, R17, P0 ;  /* 0x000000110f00720c */ /* 0x000fe20000766670 */
[----:B------:R-:W-:Y:S01]  /*17c90*/  IMAD R5, R76, 0x80, R2 ;  /* 0x000000804c057824 */ /* 0x000fe200078e0202 */
[----:B------:R-:W-:Y:S01]  /*17ca0*/  SHF.R.U32.HI R7, RZ, 0x3, R0 ;  /* 0x00000003ff077819 */ /* 0x000fe20000011600 */
[----:B------:R-:W-:Y:S01]  /*17cb0*/  UIMAD.WIDE.U32 UR10, UR10, UR4, UR6 ;  /* 0x000000040a0a72a5 */ /* 0x000fe2000f8e0006 */
[----:B------:R-:W-:Y:S01]  /*17cc0*/  LOP3.LUT R0, R0, 0x38, R6, 0xf8, !PT ;  /* 0x0000003800007812 */ /* 0x000fe200078ef806 */
[----:B------:R-:W-:Y:S01]  /*17cd0*/  @P2 IMAD.HI.U32 R3, R5, c[0x0][0x4ec], RZ ;  /* 0x00013b0005032a27 */ /* 0x000fe200078e00ff */
[----:B------:R-:W-:Y:S01]  /*17ce0*/  SHF.R.S32.HI R2, RZ, 0x1f, R4 ;  /* 0x0000001fff027819 */ /* 0x000fe20000011404 */
[----:B------:R-:W-:Y:S01]  /*17cf0*/  UIADD3 UR11, UR11, UR5, URZ ;  /* 0x000000050b0b7290 */ /* 0x000fe2000fffe03f */
[----:B------:R-:W-:Y:S01]  /*17d00*/  LOP3.LUT R20, R0, R7, RZ, 0x3c, !PT ;  /* 0x0000000700147212 */ /* 0x000fe200078e3cff */
[----:B------:R-:W-:Y:S01]  /*17d10*/  IMAD.MOV.U32 R14, RZ, RZ, R5 ;  /* 0x000000ffff0e7224 */ /* 0x000fe200078e0005 */
[----:B------:R-:W-:Y:S01]  /*17d20*/  @P2 SHF.R.U32.HI R14, RZ, c[0x0][0x4f0], R3 ;  /* 0x00013c00ff0e2a19 */ /* 0x000fe20000011603 */
[----:B------:R-:W-:Y:S01]  /*17d30*/  IMAD R0, R2, c[0x0][0x488], RZ ;  /* 0x0001220002007a24 */ /* 0x000fe200078e02ff */
[----:B------:R-:W-:Y:S01]  /*17d40*/  ULDC.64 UR4, c[0x0][0x3f0] ;  /* 0x0000fc0000047ab9 */ /* 0x000fe20000000a00 */
[C---:B------:R-:W-:Y:S01]  /*17d50*/  IMAD.WIDE.U32 R2, R4.reuse, c[0x0][0x488], R8 ;  /* 0x0001220004027a25 */ /* 0x040fe200078e0008 */
[----:B------:R-:W-:Y:S01]  /*17d60*/  UIMAD UR9, UR9, UR4, URZ ;  /* 0x00000004090972a4 */ /* 0x000fe2000f8e023f */
[----:B------:R-:W-:Y:S01]  /*17d70*/  IADD3 R8, R15, 0x8, RZ ;  /* 0x000000080f087810 */ /* 0x000fe20007ffe0ff */
[----:B------:R-:W-:Y:S01]  /*17d80*/  UIMAD.WIDE.U32 UR10, UR13, UR4, UR10 ;  /* 0x000000040d0a72a5 */ /* 0x000fe2000f8e000a */
[----:B------:R-:W-:Y:S01]  /*17d90*/  IMAD R0, R4, c[0x0][0x48c], R0 ;  /* 0x0001230004007a24 */ /* 0x000fe200078e0200 */
[----:B------:R-:W-:Y:S01]  /*17da0*/  LEA R4, P1, R2, c[0x0][0x450], 0x2 ;  /* 0x0001140002047a11 */ /* 0x000fe200078210ff */
[----:B------:R-:W-:Y:S01]  /*17db0*/  UIMAD UR5, UR13, UR5, UR9 ;  /* 0x000000050d0572a4 */ /* 0x000fe2000f8e0209 */
[----:B------:R-:W-:Y:S01]  /*17dc0*/  SHF.R.S32.HI R9, RZ, 0x1f, R14 ;  /* 0x0000001fff097819 */ /* 0x000fe2000001140e */
[----:B------:R-:W-:Y:S01]  /*17dd0*/  IMAD.IADD R0, R3, 0x1, R0 ;  /* 0x0000000103007824 */ /* 0x000fe200078e0200 */
[----:B------:R-:W-:Y:S01]  /*17de0*/  ISETP.GE.OR P2, PT, R8, R17, P0 ;  /* 0x000000110800720c */ /* 0x000fe20000746670 */
[----:B------:R-:W-:Y:S01]  /*17df0*/  IMAD.MOV R7, RZ, RZ, -R14 ;  /* 0x000000ffff077224 */ /* 0x000fe200078e0a0e */
[----:B------:R-:W-:Y:S01]  /*17e00*/  UIADD3 UR5, UR11, UR5, URZ ;  /* 0x000000050b057290 */ /* 0x000fe2000fffe03f */
[----:B------:R-:W-:Y:S01]  /*17e10*/  IMAD R16, R9, c[0x0][0x3e0], RZ ;  /* 0x0000f80009107a24 */ /* 0x000fe200078e02ff */
[----:B------:R-:W-:Y:S01]  /*17e20*/  LEA.HI.X R0, R2, c[0x0][0x454], R0, 0x2, P1 ;  /* 0x0001150002007a11 */ /* 0x000fe200008f1400 */
        /* <DEDUP_REMOVED lines=64> */
.L_x_1149:
[----:B--234-:R-:W-:Y:S05]  /*18230*/  BSYNC B0 ;  /* 0x0000000000007941 */ /* 0x01cfea0003800000 */
.L_x_1148:
        /* <DEDUP_REMOVED lines=16> */
.L_x_1151:
[----:B------:R-:W-:Y:S05]  /*18340*/  BSYNC B0 ;  /* 0x0000000000007941 */ /* 0x000fea0003800000 */
.L_x_1150:
        /* <DEDUP_REMOVED lines=16> */
.L_x_1153:
[----:B------:R-:W-:Y:S05]  /*18450*/  BSYNC B0 ;  /* 0x0000000000007941 */ /* 0x000fea0003800000 */
.L_x_1152:
        /* <DEDUP_REMOVED lines=16> */
.L_x_1155:
[----:B------:R-:W-:Y:S05]  /*18560*/  BSYNC B0 ;  /* 0x0000000000007941 */ /* 0x000fea0003800000 */
.L_x_1154:
        /* <DEDUP_REMOVED lines=16> */
.L_x_1157:
[----:B------:R-:W-:Y:S05]  /*18670*/  BSYNC B0 ;  /* 0x0000000000007941 */ /* 0x000fea0003800000 */
.L_x_1156:
        /* <DEDUP_REMOVED lines=16> */
.L_x_1159:
[----:B------:R-:W-:Y:S05]  /*18780*/  BSYNC B0 ;  /* 0x0000000000007941 */ /* 0x000fea0003800000 */
.L_x_1158:
        /* <DEDUP_REMOVED lines=16> */
.L_x_1161:
[----:B------:R-:W-:Y:S05]  /*18890*/  BSYNC B0 ;  /* 0x0000000000007941 */ /* 0x000fea0003800000 */
.L_x_1160:
        /* <DEDUP_REMOVED lines=17> */
.L_x_1146:
        /* <DEDUP_REMOVED lines=31> */
.L_x_1162:
        /* <DEDUP_REMOVED lines=43> */
.L_x_1164:
[----:B------:R-:W-:Y:S05]  /*18e50*/  BSYNC B0 ;  /* 0x0000000000007941 */ /* 0x000fea0003800000 */
.L_x_1163:
        /* <DEDUP_REMOVED lines=63> */
.L_x_1166:
[----:B------:R-:W-:Y:S05]  /*19250*/  BSYNC B0 ;  /* 0x0000000000007941 */ /* 0x000fea0003800000 */
.L_x_1165:
        /* <DEDUP_REMOVED lines=15> */
.L_x_1168:
[----:B------:R-:W-:Y:S05]  /*19350*/  BSYNC B0 ;  /* 0x0000000000007941 */ /* 0x000fea0003800000 */
.L_x_1167:
        /* <DEDUP_REMOVED lines=15> */
.L_x_1170:
[----:B------:R-:W-:Y:S05]  /*19450*/  BSYNC B0 ;  /* 0x0000000000007941 */ /* 0x000fea0003800000 */
.L_x_1169:
        /* <DEDUP_REMOVED lines=15> */
.L_x_1172:
[----:B------:R-:W-:Y:S05]  /*19550*/  BSYNC B0 ;  /* 0x0000000000007941 */ /* 0x000fea0003800000 */
.L_x_1171:
        /* <DEDUP_REMOVED lines=15> */
.L_x_1174:
[----:B------:R-:W-:Y:S05]  /*19650*/  BSYNC B0 ;  /* 0x0000000000007941 */ /* 0x000fea0003800000 */
.L_x_1173:
        /* <DEDUP_REMOVED lines=15> */
.L_x_1176:
[----:B------:R-:W-:Y:S05]  /*19750*/  BSYNC B0 ;  /* 0x0000000000007941 */ /* 0x000fea0003800000 */
.L_x_1175:
        /* <DEDUP_REMOVED lines=15> */
.L_x_1178:
[----:B------:R-:W-:Y:S05]  /*19850*/  BSYNC B0 ;  /* 0x0000000000007941 */ /* 0x000fea0003800000 */
.L_x_1177:
        /* <DEDUP_REMOVED lines=16> */
.L_x_1179:
        /* <DEDUP_REMOVED lines=10> */
.L_x_4345:


//--------------------- .text._ZN7cutlass13device_kernelIN5flash19enable_sm80_to_sm89INS1_16FlashAttnFwdSm80INS1_25CollectiveMainloopFwdSm80ILi4ELi1ELb0EN4cute5tupleIJNS5_1CILi128EEENS7_ILi48EEES8_EEELi128ENS_6half_tEfNS_4arch4Sm80ELb0ELb1ELb1ELb1ELb1ELb1ELb1ELb0EEENS1_21CollectiveEpilogueFwdINS6_IJS8_S8_S9_EEENS6_IJNS7_ILi1EEESH_SH_EEESB_SD_Li128ELb1ELb1ELb0ELb0EEENS1_19SingleTileSchedulerILb1ELb0ELb1ELi128EEEEEEEEEvNT_6ParamsE --------------------------
	.section	.text._ZN7cutlass13device_kernelIN5flash19enable_sm80_to_sm89INS1_16FlashAttnFwdSm80INS1_25CollectiveMainloopFwdSm80ILi4ELi1ELb0EN4cute5tupleIJNS5_1CILi128EEENS7_ILi48EEES8_EEELi128ENS_6half_tEfNS_4arch4Sm80ELb0ELb1ELb1ELb1ELb1ELb1ELb1ELb0EEENS1_21CollectiveEpilogueFwdINS6_IJS8_S8_S9_EEENS6_IJNS7_ILi1EEESH_SH_EEESB_SD_Li128ELb1ELb1ELb0ELb0EEENS1_19SingleTileSchedulerILb1ELb0ELb1ELi128EEEEEEEEEvNT_6ParamsE,"ax",@progbits
	.sectioninfo	@"SHI_REGISTERS=255"
	.align	128
.text._ZN7cutlass13device_kernelIN5flash19enable_sm80_to_sm89INS1_16FlashAttnFwdSm80INS1_25CollectiveMainloopFwdSm80ILi4ELi1ELb0EN4cute5tupleIJNS5_1CILi128EEENS7_ILi48EEES8_EEELi128ENS_6half_tEfNS_4arch4Sm80ELb0ELb1ELb1ELb1ELb1ELb1ELb1ELb0EEENS1_21CollectiveEpilogueFwdINS6_IJS8_S8_S9_EEENS6_IJNS7_ILi1EEESH_SH_EEESB_SD_Li128ELb1ELb1ELb0ELb0EEENS1_19SingleTileSchedulerILb1ELb0ELb1ELi128EEEEEEEEEvNT_6ParamsE:
        .type           _ZN7cutlass13device_kernelIN5flash19enable_sm80_to_sm89INS1_16FlashAttnFwdSm80INS1_25CollectiveMainloopFwdSm80ILi4ELi1ELb0EN4cute5tupleIJNS5_1CILi128EEENS7_ILi48EEES8_EEELi128ENS_6half_tEfNS_4arch4Sm80ELb0ELb1ELb1ELb1ELb1ELb1ELb1ELb0EEENS1_21CollectiveEpilogueFwdINS6_IJS8_S8_S9_EEENS6_IJNS7_ILi1EEESH_SH_EEESB_SD_Li128ELb1ELb1ELb0ELb0EEENS1_19SingleTileSchedulerILb1ELb0ELb1ELi128EEEEEEEEEvNT_6ParamsE,@function
        .size           _ZN7cutlass13device_kernelIN5flash19enable_sm80_to_sm89INS1_16FlashAttnFwdSm80INS1_25CollectiveMainloopFwdSm80ILi4ELi1ELb0EN4cute5tupleIJNS5_1CILi128EEENS7_ILi48EEES8_EEELi128ENS_6half_tEfNS_4arch4Sm80ELb0ELb1ELb1ELb1ELb1ELb1ELb1ELb0EEENS1_21CollectiveEpilogueFwdINS6_IJS8_S8_S9_EEENS6_IJNS7_ILi1EEESH_SH_EEESB_SD_Li128ELb1ELb1ELb0ELb0EEENS1_19SingleTileSchedulerILb1ELb0ELb1ELi128EEEEEEEEEvNT_6ParamsE,(.L_x_4346 - _ZN7cutlass13device_kernelIN5flash19enable_sm80_to_sm89INS1_16FlashAttnFwdSm80INS1_25CollectiveMainloopFwdSm80ILi4ELi1ELb0EN4cute5tupleIJNS5_1CILi128EEENS7_ILi48EEES8_EEELi128ENS_6half_tEfNS_4arch4Sm80ELb0ELb1ELb1ELb1ELb1ELb1ELb1ELb0EEENS1_21CollectiveEpilogueFwdINS6_IJS8_S8_S9_EEENS6_IJNS7_ILi1EEESH_SH_EEESB_SD_Li128ELb1ELb1ELb0ELb0EEENS1_19SingleTileSchedulerILb1ELb0ELb1ELi128EEEEEEEEEvNT_6ParamsE)
        .other          _ZN7cutlass13device_kernelIN5flash19enable_sm80_to_sm89INS1_16FlashAttnFwdSm80INS1_25CollectiveMainloopFwdSm80ILi4ELi1ELb0EN4cute5tupleIJNS5_1CILi128EEENS7_ILi48EEES8_EEELi128ENS_6half_tEfNS_4arch4Sm80ELb0ELb1ELb1ELb1ELb1ELb1ELb1ELb0EEENS1_21CollectiveEpilogueFwdINS6_IJS8_S8_S9_EEENS6_IJNS7_ILi1EEESH_SH_EEESB_SD_Li128ELb1ELb1ELb0ELb0EEENS1_19SingleTileSchedulerILb1ELb0ELb1ELi128EEEEEEEEEvNT_6ParamsE,@"STO_CUDA_ENTRY STV_DEFAULT"
_ZN7cutlass13device_kernelIN5flash19enable_sm80_to_sm89INS1_16FlashAttnFwdSm80INS1_25CollectiveMainloopFwdSm80ILi4ELi1ELb0EN4cute5tupleIJNS5_1CILi128EEENS7_ILi48EEES8_EEELi128ENS_6half_tEfNS_4arch4Sm80ELb0ELb1ELb1ELb1ELb1ELb1ELb1ELb0EEENS1_21CollectiveEpilogueFwdINS6_IJS8_S8_S9_EEENS6_IJNS7_ILi1EEESH_SH_EEESB_SD_Li128ELb1ELb1ELb0ELb0EEENS1_19SingleTileSchedulerILb1ELb0ELb1ELi128EEEEEEEEEvNT_6ParamsE:
[----:B------:R-:W-:Y:S02]  /*0000*/  MOV R1, c[0x0][0x28] ;  /* 0x00000a0000017a02 */ /* 0x000fe40000000f00 */
[----:B------:R-:W1:Y:S01]  /*0010*/  S2R R168, SR_TID.X ;  /* 0x0000000000a87919 */ /* 0x000e620000002100 */
[----:B------:R-:W-:Y:S01]  /*0020*/  IMAD.MOV.U32 R29, RZ, RZ, 0x4 ;  /* 0x00000004ff1d7424 */ /* 0x000fe200078e00ff */
[----:B------:R-:W-:Y:S01]  /*0030*/  ULDC.64 UR6, c[0x0][0x118] ;  /* 0x0000460000067ab9 */ /* 0x000fe20000000a00 */
[----:B------:R-:W-:Y:S01]  /*0040*/  IADD3 R1, R1, -0x108, RZ ;  /* 0xfffffef801017810 */ /* 0x000fe20007ffe0ff */
[----:B------:R-:W2:Y:S04]  /*0050*/  S2R R5, SR_CTAID.Z ;  /* 0x0000000000057919 */ /* 0x000ea80000002700 */
[----:B------:R-:W3:Y:S01]  /*0060*/  S2R R169, SR_CTAID.X ;  /* 0x0000000000a97919 */ /* 0x000ee20000002500 */
[----:B-1----:R-:W-:Y:S01]  /*0070*/  SHF.R.U32.HI R0, RZ, 0x5, R168 ;  /* 0x00000005ff007819 */ /* 0x002fe200000116a8 */
[----:B--2---:R-:W-:-:S05]  /*0080*/  IMAD.WIDE R2, R5, R29, c[0x0][0x568] ;  /* 0x00015a0005027625 */ /* 0x004fca00078e021d */
[----:B------:R-:W1:Y:S02]  /*0090*/  SHFL.IDX PT, R0, R0, RZ, 0x1f ;  /* 0x00001fff00007589 */ /* 0x000e6400000e0000 */
[----:B-1----:R-:W-:-:S13]  /*00a0*/  ISETP.NE.AND P0, PT, R0, RZ, PT ;  /* 0x000000ff0000720c */ /* 0x002fda0003f05270 */
[----:B------:R-:W-:Y:S05]  /*00b0*/  @!P0 BRA `(.L_x_1180) ;  /* 0x0000014000008947 */ /* 0x000fea0003800000 */
[----:B---3--:R-:W-:-:S04]  /*00c0*/  ISETP.NE.U32.AND P0, PT, RZ, c[0x0][0x568], PT ;  /* 0x00015a00ff007a0c */ /* 0x008fc80003f05070 */
[----:B------:R-:W-:-:S13]  /*00d0*/  ISETP.NE.AND.EX P0, PT, RZ, c[0x0][0x56c], PT, P0 ;  /* 0x00015b00ff007a0c */ /* 0x000fda0003f05300 */
[----:B------:R-:W-:Y:S05]  /*00e0*/  @!P0 BRA `(.L_x_1181) ;  /* 0x0000002000008947 */ /* 0x000fea0003800000 */
[----:B------:R1:W5:Y:S01]  /*00f0*/  LDG.E R0, [R2.64] ;  /* 0x0000000602007981 */ /* 0x000362000c1e1900 */
[----:B------:R-:W-:Y:S05]  /*0100*/  BRA `(.L_x_1182) ;  /* 0x0000009000007947 */ /* 0x000fea0003800000 */
.L_x_1181:
        /* <DEDUP_REMOVED lines=8> */
.L_x_1183:
[----:B------:R-:W-:-:S05]  /*0190*/  MOV R0, c[0x0][0x54c] ;  /* 0x0001530000007a02 */ /* 0x000fca0000000f00 */
.L_x_1182:
[----:B-----5:R-:W-:Y:S01]  /*01a0*/  IMAD R0, R0, c[0x0][0x548], RZ ;  /* 0x0001520000007a24 */ /* 0x020fe200078e02ff */
[----:B------:R-:W-:-:S04]  /*01b0*/  SHF.L.U32 R136, R169, 0x7, RZ ;  /* 0x00000007a9887819 */ /* 0x000fc800000006ff */
[----:B------:R-:W-:-:S04]  /*01c0*/  ISETP.GE.AND P0, PT, R136, R0, PT ;  /* 0x000000008800720c */ /* 0x000fc80003f06270 */
[----:B------:R-:W-:-:S05]  /*01d0*/  SEL R0, R5, 0xffffffff, !P0 ;  /* 0xffffffff05007807 */ /* 0x000fca0004000000 */
[----:B------:R2:W-:Y:S01]  /*01e0*/  STL [R1+0xec], R0 ;  /* 0x0000ec0001007387 */ /* 0x0005e20000100800 */
[----:B------:R-:W-:Y:S05]  /*01f0*/  BRA `(.L_x_1184) ;  /* 0x0000013000007947 */ /* 0x000fea0003800000 */
.L_x_1180:
[----:B---3--:R-:W-:-:S04]  /*0200*/  ISETP.NE.U32.AND P0, PT, RZ, c[0x0][0x568], PT ;  /* 0x00015a00ff007a0c */ /* 0x008fc80003f05070 */
[----:B------:R-:W-:-:S13]  /*0210*/  ISETP.NE.AND.EX P0, PT, RZ, c[0x0][0x56c], PT, P0 ;  /* 0x00015b00ff007a0c */ /* 0x000fda0003f05300 */
[----:B------:R-:W-:Y:S05]  /*0220*/  @!P0 BRA `(.L_x_1185) ;  /* 0x0000002000008947 */ /* 0x000fea0003800000 */
[----:B------:R1:W5:Y:S01]  /*0230*/  LDG.E R0, [R2.64] ;  /* 0x0000000602007981 */ /* 0x000362000c1e1900 */
[----:B------:R-:W-:Y:S05]  /*0240*/  BRA `(.L_x_1186) ;  /* 0x0000009000007947 */ /* 0x000fea0003800000 */
.L_x_1185:
        /* <DEDUP_REMOVED lines=8> */
.L_x_1187:
[----:B------:R-:W-:-:S05]  /*02d0*/  MOV R0, c[0x0][0x54c] ;  /* 0x0001530000007a02 */ /* 0x000fca0000000f00 */
.L_x_1186:
[----:B-----5:R-:W-:Y:S01]  /*02e0*/  IMAD R0, R0, c[0x0][0x548], RZ ;  /* 0x0001520000007a24 */ /* 0x020fe200078e02ff */
[----:B------:R-:W-:-:S04]  /*02f0*/  SHF.L.U32 R136, R169, 0x7, RZ ;  /* 0x00000007a9887819 */ /* 0x000fc800000006ff */
[----:B------:R-:W-:-:S04]  /*0300*/  ISETP.GE.AND P0, PT, R136, R0, PT ;  /* 0x000000008800720c */ /* 0x000fc80003f06270 */
[----:B------:R-:W-:-:S05]  /*0310*/  SEL R0, R5, 0xffffffff, !P0 ;  /* 0xffffffff05007807 */ /* 0x000fca0004000000 */
[----:B------:R2:W-:Y:S04]  /*0320*/  STL [R1+0xec], R0 ;  /* 0x0000ec0001007387 */ /* 0x0005e80000100800 */
.L_x_1184:
[----:B------:R-:W3:Y:S02]  /*0330*/  LDL R36, [R1+0xec] ;  /* 0x0000ec0001247983 */ /* 0x000ee40000100800 */
[----:B---3--:R-:W-:-:S13]  /*0340*/  ISETP.GE.AND P0, PT, R36, RZ, PT ;  /* 0x000000ff2400720c */ /* 0x008fda0003f06270 */
[----:B------:R-:W-:Y:S05]  /*0350*/  @!P0 EXIT ;  /* 0x000000000000894d */ /* 0x000fea0003800000 */
[----:B------:R-:W-:Y:S01]  /*0360*/  ISETP.NE.U32.AND P0, PT, RZ, c[0x0][0x370], PT ;  /* 0x0000dc00ff007a0c */ /* 0x000fe20003f05070 */
[----:B------:R-:W-:Y:S01]  /*0370*/  IMAD.MOV.U32 R10, RZ, RZ, RZ ;  /* 0x000000ffff0a7224 */ /* 0x000fe200078e00ff */
[----:B------:R-:W-:Y:S01]  /*0380*/  ISETP.NE.U32.AND P1, PT, RZ, c[0x0][0x348], PT ;  /* 0x0000d200ff007a0c */ /* 0x000fe20003f25070 */
[----:B------:R-:W-:Y:S01]  /*0390*/  IMAD.MOV.U32 R12, RZ, RZ, RZ ;  /* 0x000000ffff0c7224 */ /* 0x000fe200078e00ff */
[----:B------:R-:W-:Y:S01]  /*03a0*/  ISETP.NE.AND.EX P0, PT, RZ, c[0x0][0x374], PT, P0 ;  /* 0x0000dd00ff007a0c */ /* 0x000fe20003f05300 */
[----:B------:R-:W-:Y:S01]  /*03b0*/  IMAD.WIDE R6, R36, R29, c[0x0][0x350] ;  /* 0x0000d40024067625 */ /* 0x000fe200078e021d */
[----:B------:R-:W-:Y:S02]  /*03c0*/  ISETP.NE.U32.AND P5, PT, RZ, c[0x0][0x358], PT ;  /* 0x0000d600ff007a0c */ /* 0x000fe40003fa5070 */
[----:B------:R-:W-:Y:S02]  /*03d0*/  ISETP.NE.AND.EX P1, PT, RZ, c[0x0][0x34c], PT, P1 ;  /* 0x0000d300ff007a0c */ /* 0x000fe40003f25310 */
[----:B------:R-:W-:Y:S01]  /*03e0*/  ISETP.NE.AND.EX P5, PT, RZ, c[0x0][0x35c], PT, P5 ;  /* 0x0000d700ff007a0c */ /* 0x000fe20003fa5350 */
[----:B------:R-:W-:Y:S01]  /*03f0*/  IMAD.MOV.U32 R14, RZ, RZ, RZ ;  /* 0x000000ffff0e7224 */ /* 0x000fe200078e00ff */
[----:B--2---:R-:W-:-:S02]  /*0400*/  MOV R0, RZ ;  /* 0x000000ff00007202 */ /* 0x004fc40000000f00 */
[----:B------:R-:W-:-:S03]  /*0410*/  ISETP.NE.U32.AND P2, PT, RZ, c[0x0][0x350], PT ;  /* 0x0000d400ff007a0c */ /* 0x000fc60003f45070 */
[----:B-1----:R-:W-:Y:S01]  /*0420*/  @P0 IMAD.WIDE R2, R36, R29, c[0x0][0x370] ;  /* 0x0000dc0024020625 */ /* 0x002fe200078e021d */
[----:B------:R-:W-:-:S03]  /*0430*/  ISETP.NE.AND.EX P2, PT, RZ, c[0x0][0x354], PT, P2 ;  /* 0x0000d500ff007a0c */ /* 0x000fc60003f45320 */
[CC--:B------:R-:W-:Y:S01]  /*0440*/  IMAD.WIDE R8, R36.reuse, R29.reuse, c[0x0][0x348] ;  /* 0x0000d20024087625 */ /* 0x0c0fe200078e021d */
[----:B------:R1:W2:Y:S04]  /*0450*/  @P0 LDG.E R10, [R2.64] ;  /* 0x00000006020a0981 */ /* 0x0002a8000c1e1900 */
[----:B------:R-:W3:Y:S05]  /*0460*/  @P1 LDG.E R0, [R8.64] ;  /* 0x0000000608001981 */ /* 0x000eea000c1e1900 */
[----:B------:R-:W4:Y:S01]  /*0470*/  @P2 LDG.E R12, [R6.64] ;  /* 0x00000006060c2981 */ /* 0x000f22000c1e1900 */
[----:B-1----:R-:W-:-:S05]  /*0480*/  IMAD.WIDE R2, R36, R29, c[0x0][0x358] ;  /* 0x0000d60024027625 */ /* 0x002fca00078e021d */
[----:B------:R-:W4:Y:S01]  /*0490*/  @P5 LDG.E R14, [R2.64] ;  /* 0x00000006020e5981 */ /* 0x000f22000c1e1900 */
[----:B------:R-:W-:-:S03]  /*04a0*/  ISETP.NE.U32.AND P0, PT, RZ, c[0x0][0x360], PT ;  /* 0x0000d800ff007a0c */ /* 0x000fc60003f05070 */
[----:B------:R-:W1:Y:S01]  /*04b0*/  S2R R34, SR_CTAID.Y ;  /* 0x0000000000227919 */ /* 0x000e620000002600 */
[----:B------:R-:W-:Y:S01]  /*04c0*/  ISETP.NE.AND.EX P0, PT, RZ, c[0x0][0x364], PT, P0 ;  /* 0x0000d900ff007a0c */ /* 0x000fe20003f05300 */
[----:B------:R-:W-:Y:S02]  /*04d0*/  IMAD.MOV.U32 R13, RZ, RZ, c[0x0][0x168] ;  /* 0x00005a00ff0d7624 */ /* 0x000fe400078e00ff */
[----:B------:R-:W-:-:S10]  /*04e0*/  IMAD.MOV.U32 R11, RZ, RZ, c[0x0][0x2ac] ;  /* 0x0000ab00ff0b7624 */ /* 0x000fd400078e00ff */
[----:B------:R-:W-:-:S05]  /*04f0*/  @P0 IMAD.WIDE R4, R36, R29, c[0x0][0x360] ;  /* 0x0000d80024040625 */ /* 0x000fca00078e021d */
[----:B------:R4:W5:Y:S01]  /*0500*/  @P0 LDG.E R13, [R4.64] ;  /* 0x00000006040d0981 */ /* 0x000962000c1e1900 */
[----:B------:R-:W-:Y:S01]  /*0510*/  IMAD R11, R11, c[0x0][0x1d0], RZ ;  /* 0x000074000b0b7a24 */ /* 0x000fe200078e02ff */
[----:B-1----:R-:W-:Y:S02]  /*0520*/  SHF.R.S32.HI R35, RZ, 0x1f, R34 ;  /* 0x0000001fff237819 */ /* 0x002fe40000011422 */
[----:B--2---:R-:W-:Y:S04]  /*0530*/  STL [R1+0x48], R10 ;  /* 0x0000480a01007387 */ /* 0x004fe80000100800 */
[----:B---3--:R-:W-:Y:S01]  /*0540*/  STL [R1+0x4c], R0 ;  /* 0x00004c0001007387 */ /* 0x008fe20000100800 */
[----:B----4-:R-:W-:-:S03]  /*0550*/  IADD3 R4, R12, R10, RZ ;  /* 0x0000000a0c047210 */ /* 0x010fc60007ffe0ff */
[----:B------:R-:W-:Y:S04]  /*0560*/  STL [R1+0x54], R14 ;  /* 0x0000540e01007387 */ /* 0x000fe80000100800 */
[----:B------:R1:W-:Y:S02]  /*0570*/  STL [R1+0x50], R4 ;  /* 0x0000500401007387 */ /* 0x0003e40000100800 */
[----:B-1----:R-:W-:Y:S01]  /*0580*/  MOV R4, c[0x0][0x228] ;  /* 0x00008a0000047a02 */ /* 0x002fe20000000f00 */
[----:B------:R-:W-:Y:S05]  /*0590*/  @P0 BRA `(.L_x_1188) ;  /* 0x0000004000000947 */ /* 0x000fea0003800000 */
[----:B------:R-:W-:Y:S05]  /*05a0*/  @!P1 BRA `(.L_x_1188) ;  /* 0x0000003000009947 */ /* 0x000fea0003800000 */
[----:B------:R1:W2:Y:S04]  /*05b0*/  LDG.E R0, [R8.64] ;  /* 0x0000000608007981 */ /* 0x0002a8000c1e1900 */
[----:B-1----:R-:W2:Y:S02]  /*05c0*/  LDG.E R8, [R8.64+0x4] ;  /* 0x0000040608087981 */ /* 0x002ea4000c1e1900 */
[----:B--2--5:R-:W-:-:S05]  /*05d0*/  IADD3 R13, -R0, R8, RZ ;  /* 0x00000008000d7210 */ /* 0x024fca0007ffe1ff */
.L_x_1188:
[----:B-----5:R1:W-:Y:S01]  /*05e0*/  STL [R1+0x58], R13 ;  /* 0x0000580d01007387 */ /* 0x0203e20000100800 */
[----:B------:R-:W-:-:S04]  /*05f0*/  ISETP.NE.U32.AND P0, PT, RZ, c[0x0][0x368], PT ;  /* 0x0000da00ff007a0c */ /* 0x000fc80003f05070 */
[----:B------:R-:W-:-:S13]  /*0600*/  ISETP.NE.AND.EX P0, PT, RZ, c[0x0][0x36c], PT, P0 ;  /* 0x0000db00ff007a0c */ /* 0x000fda0003f05300 */
[----:B------:R-:W-:Y:S05]  /*0610*/  @!P0 BRA `(.L_x_1189) ;  /* 0x0000003000008947 */ /* 0x000fea0003800000 */
[----:B------:R-:W-:-:S05]  /*0620*/  IMAD.WIDE R6, R36, R29, c[0x0][0x368] ;  /* 0x0000da0024067625 */ /* 0x000fca00078e021d */
[----:B------:R2:W5:Y:S01]  /*0630*/  LDG.E R11, [R6.64] ;  /* 0x00000006060b7981 */ /* 0x000562000c1e1900 */
[----:B------:R-:W-:Y:S05]  /*0640*/  BRA `(.L_x_1190) ;  /* 0x0000004000007947 */ /* 0x000fea0003800000 */
.L_x_1189:
[----:B------:R-:W-:Y:S05]  /*0650*/  @!P2 BRA `(.L_x_1190) ;  /* 0x000000300000a947 */ /* 0x000fea0003800000 */
[----:B------:R2:W3:Y:S04]  /*0660*/  LDG.E R0, [R6.64] ;  /* 0x0000000606007981 */ /* 0x0004e8000c1e1900 */
[----:B--2---:R-:W3:Y:S02]  /*0670*/  LDG.E R6, [R6.64+0x4] ;  /* 0x0000040606067981 */ /* 0x004ee4000c1e1900 */
[----:B---3--:R-:W-:Y:S02]  /*0680*/  IADD3 R11, -R0, R6, RZ ;  /* 0x00000006000b7210 */ /* 0x008fe40007ffe1ff */
.L_x_1190:
[----:B------:R-:W-:Y:S01]  /*0690*/  ISETP.NE.U32.AND P0, PT, RZ, c[0x0][0x378], PT ;  /* 0x0000de00ff007a0c */ /* 0x000fe20003f05070 */
[----:B------:R3:W4:Y:S03]  /*06a0*/  @P5 LDG.E R5, [R2.64] ;  /* 0x0000000602055981 */ /* 0x000726000c1e1900 */
[----:B------:R-:W-:Y:S01]  /*06b0*/  ISETP.NE.AND.EX P0, PT, RZ, c[0x0][0x37c], PT, P0 ;  /* 0x0000df00ff007a0c */ /* 0x000fe20003f05300 */
[----:B------:R3:W4:Y:S01]  /*06c0*/  @P5 LDG.E R0, [R2.64+0x4] ;  /* 0x0000040602005981 */ /* 0x000722000c1e1900 */
[----:B-----5:R-:W-:-:S11]  /*06d0*/  IMAD.MOV.U32 R22, RZ, RZ, R11 ;  /* 0x000000ffff167224 */ /* 0x020fd600078e000b */
[----:B---3--:R-:W-:-:S05]  /*06e0*/  @P0 IMAD.WIDE R2, R36, R29, c[0x0][0x378] ;  /* 0x0000de0024020625 */ /* 0x008fca00078e021d */
[----:B--2---:R3:W2:Y:S01]  /*06f0*/  @P0 LDG.E R22, [R2.64] ;  /* 0x0000000602160981 */ /* 0x0046a2000c1e1900 */
[----:B------:R-:W-:Y:S02]  /*0700*/  IMAD.IADD R10, R11, 0x1, -R10 ;  /* 0x000000010b0a7824 */ /* 0x000fe400078e0a0a */
[----:B------:R-:W-:-:S03]  /*0710*/  IMAD.MOV.U32 R8, RZ, RZ, c[0x0][0x32c] ;  /* 0x0000cb00ff087624 */ /* 0x000fc600078e00ff */
[----:B------:R1:W-:Y:S01]  /*0720*/  STL [R1+0x5c], R10 ;  /* 0x00005c0a01007387 */ /* 0x0003e20000100800 */
[----:B---3--:R-:W-:-:S05]  /*0730*/  IMAD.MOV.U32 R2, RZ, RZ, c[0x0][0x2c4] ;  /* 0x0000b100ff027624 */ /* 0x008fca00078e00ff */
[----:B------:R-:W-:Y:S02]  /*0740*/  ISETP.NE.AND P1, PT, R2, 0x1, PT ;  /* 0x000000010200780c */ /* 0x000fe40003f25270 */
[----:B------:R-:W-:Y:S01]  /*0750*/  ISETP.GE.AND P2, PT, R8, 0x1, PT ;  /* 0x000000010800780c */ /* 0x000fe20003f46270 */
[----:B----4-:R-:W-:Y:S01]  /*0760*/  @P5 IMAD.IADD R4, R0, 0x1, -R5 ;  /* 0x0000000100045824 */ /* 0x010fe200078e0a05 */
[----:B------:R-:W-:-:S03]  /*0770*/  IADD3 R0, R136, 0x7f, RZ ;  /* 0x0000007f88007810 */ /* 0x000fc60007ffe0ff */
[----:B------:R-:W-:-:S06]  /*0780*/  IMAD.IADD R5, R10, 0x1, R4 ;  /* 0x000000010a057824 */ /* 0x000fcc00078e0204 */
[----:B------:R-:W-:Y:S01]  /*0790*/  @P1 IMAD.HI.U32 R2, R0, c[0x0][0x2c8], RZ ;  /* 0x0000b20000021a27 */ /* 0x000fe200078e00ff */
[----:B------:R1:W-:Y:S01]  /*07a0*/  STL.64 [R1+0x60], R4 ;  /* 0x0000600401007387 */ /* 0x0003e20000100a00 */
[----:B------:R-:W-:-:S03]  /*07b0*/  IADD3 R3, R5, 0x2f, RZ ;  /* 0x0000002f05037810 */ /* 0x000fc60007ffe0ff */
[----:B------:R-:W-:Y:S02]  /*07c0*/  @P1 SHF.R.U32.HI R0, RZ, c[0x0][0x2cc], R2 ;  /* 0x0000b300ff001a19 */ /* 0x000fe40000011602 */
[----:B------:R-:W-:Y:S02]  /*07d0*/  IMAD.HI R3, R3, 0x2aaaaaab, RZ ;  /* 0x2aaaaaab03037827 */ /* 0x000fe400078e02ff */
[----:B------:R-:W-:Y:S01]  /*07e0*/  IADD3 R0, R0, 0x1, R5 ;  /* 0x0000000100007810 */ /* 0x000fe20007ffe005 */
[----:B--2---:R1:W-:Y:S02]  /*07f0*/  STL [R1+0x68], R22 ;  /* 0x0000681601007387 */ /* 0x0043e40000100800 */
[----:B------:R-:W-:Y:S02]  /*0800*/  SHF.R.U32.HI R6, RZ, 0x1f, R3 ;  /* 0x0000001fff067819 */ /* 0x000fe40000011603 */
[----:B------:R-:W-:Y:S02]  /*0810*/  IMAD.IADD R2, R0, 0x1, -R13 ;  /* 0x0000000100027824 */ /* 0x000fe400078e0a0d */
[----:B------:R-:W-:-:S03]  /*0820*/  LEA.HI.SX32 R7, R3, R6, 0x1d ;  /* 0x0000000603077211 */ /* 0x000fc600078feaff */
        /* <DEDUP_REMOVED lines=11> */
.L_x_1192:
[----:B------:R-:W-:-:S13]  /*08e0*/  ISETP.NE.AND P0, PT, R8, 0x1, PT ;  /* 0x000000010800780c */ /* 0x000fda0003f05270 */
[----:B------:R-:W-:-:S05]  /*08f0*/  @P0 IMAD.HI.U32 R2, R0, c[0x0][0x330], RZ ;  /* 0x0000cc0000020a27 */ /* 0x000fca00078e00ff */
[----:B------:R-:W-:-:S05]  /*0900*/  @P0 SHF.R.U32.HI R0, RZ, c[0x0][0x334], R2 ;  /* 0x0000cd00ff000a19 */ /* 0x000fca0000011602 */
.L_x_1193:
[----:B------:R-:W-:-:S05]  /*0910*/  IMAD R0, R0, R8, c[0x0][0x32c] ;  /* 0x0000cb0000007624 */ /* 0x000fca00078e0208 */
[----:B------:R-:W-:Y:S02]  /*0920*/  IMNMX R6, R6, R0, PT ;  /* 0x0000000006067217 */ /* 0x000fe40003800200 */
.L_x_1191:
[----:B------:R-:W-:-:S04]  /*0930*/  @P1 IMAD.HI.U32 R2, R136, c[0x0][0x2c8], RZ ;  /* 0x0000b20088021a27 */ /* 0x000fc800078e00ff */
[----:B------:R-:W-:Y:S01]  /*0940*/  IMAD.MOV.U32 R0, RZ, RZ, R136 ;  /* 0x000000ffff007224 */ /* 0x000fe200078e0088 */
[----:B------:R-:W-:-:S04]  /*0950*/  @P1 SHF.R.U32.HI R0, RZ, c[0x0][0x2cc], R2 ;  /* 0x0000b300ff001a19 */ /* 0x000fc80000011602 */
[----:B------:R-:W-:-:S04]  /*0960*/  IADD3 R0, R0, R5, -R13 ;  /* 0x0000000500007210 */ /* 0x000fc80007ffe80d */
        /* <DEDUP_REMOVED lines=10> */
.L_x_1195:
[----:B------:R-:W-:-:S13]  /*0a10*/  ISETP.NE.AND P0, PT, R8, 0x1, PT ;  /* 0x000000010800780c */ /* 0x000fda0003f05270 */
[----:B------:R-:W-:-:S05]  /*0a20*/  @P0 IMAD.HI.U32 R2, R0, c[0x0][0x330], RZ ;  /* 0x0000cc0000020a27 */ /* 0x000fca00078e00ff */
[----:B------:R-:W-:-:S05]  /*0a30*/  @P0 SHF.R.U32.HI R0, RZ, c[0x0][0x334], R2 ;  /* 0x0000cd00ff000a19 */ /* 0x000fca0000011602 */
.L_x_1196:
[----:B------:R-:W-:-:S05]  /*0a40*/  IMAD R0, R0, c[0x0][0x32c], RZ ;  /* 0x0000cb0000007a24 */ /* 0x000fca00078e02ff */
[----:B------:R-:W-:-:S04]  /*0a50*/  IMNMX R3, R3, R0, !PT ;  /* 0x0000000003037217 */ /* 0x000fc80007800200 */
.L_x_1194:
        /* <DEDUP_REMOVED lines=12> */
[----:B------:R-:W-:-:S04]  /*0b20*/  IMNMX R0, R0, R4, PT ;  /* 0x0000000400007217 */ /* 0x000fc80003800200 */
[----:B------:R-:W-:Y:S01]  /*0b30*/  ISETP.GT.AND P0, PT, R0, R2, PT ;  /* 0x000000020000720c */ /* 0x000fe20003f04270 */
[----:B------:R-:W-:-:S05]  /*0b40*/  IMAD.WIDE.U32 R2, R2, -0x55555555, RZ ;  /* 0xaaaaaaab02027825 */ /* 0x000fca00078e00ff */
[----:B------:R-:W-:-:S07]  /*0b50*/  SHF.R.U32.HI R122, RZ, 0x5, R3 ;  /* 0x00000005ff7a7819 */ /* 0x000fce0000011603 */
[----:B------:R-:W-:Y:S01]  /*0b60*/  @P0 IADD3 R2, R0, 0x2f, RZ ;  /* 0x0000002f00020810 */ /* 0x000fe20007ffe0ff */
[----:B------:R-:W-:-:S04]  /*0b70*/  IMAD.MOV.U32 R0, RZ, RZ, R122 ;  /* 0x000000ffff007224 */ /* 0x000fc800078e007a */
[----:B------:R-:W-:-:S05]  /*0b80*/  @P0 IMAD.HI R2, R2, 0x2aaaaaab, RZ ;  /* 0x2aaaaaab02020827 */ /* 0x000fca00078e02ff */
[----:B------:R-:W-:-:S04]  /*0b90*/  @P0 SHF.R.U32.HI R3, RZ, 0x1f, R2 ;  /* 0x0000001fff030819 */ /* 0x000fc80000011602 */
[----:B------:R-:W-:-:S04]  /*0ba0*/  @P0 LEA.HI.SX32 R0, R2, R3, 0x1d ;  /* 0x0000000302000211 */ /* 0x000fc800078feaff */
[----:B------:R-:W-:-:S13]  /*0bb0*/  ISETP.GT.AND P0, PT, R0, R122, PT ;  /* 0x0000007a0000720c */ /* 0x000fda0003f04270 */
[----:B------:R-:W-:Y:S05]  /*0bc0*/  @!P0 BRA `(.L_x_1197) ;  /* 0x0000571000008947 */ /* 0x000fea0003800000 */
[----:B------:R-:W-:-:S04]  /*0bd0*/  ISETP.NE.U32.AND P0, PT, RZ, c[0x0][0x340], PT ;  /* 0x0000d000ff007a0c */ /* 0x000fc80003f05070 */
[----:B------:R-:W-:-:S13]  /*0be0*/  ISETP.NE.AND.EX P4, PT, RZ, c[0x0][0x344], PT, P0 ;  /* 0x0000d100ff007a0c */ /* 0x000fda0003f85300 */
[----:B------:R-:W-:-:S05]  /*0bf0*/  @P4 IMAD.WIDE R2, R36, R29, c[0x0][0x340] ;  /* 0x0000d00024024625 */ /* 0x000fca00078e021d */
[----:B------:R2:W3:Y:S01]  /*0c00*/  @P4 LDG.E R28, [R2.64] ;  /* 0x00000006021c4981 */ /* 0x0004e2000c1e1900 */
[----:B-1----:R-:W-:Y:S01]  /*0c10*/  SHF.R.S32.HI R13, RZ, 0x1f, R168 ;  /* 0x0000001fff0d7819 */ /* 0x002fe200000114a8 */
[----:B------:R-:W-:Y:S01]  /*0c20*/  IMAD.MOV.U32 R140, RZ, RZ, 0x30 ;  /* 0x00000030ff8c7424 */ /* 0x000fe200078e00ff */
[----:B------:R-:W-:Y:S01]  /*0c30*/  IADD3 R41, R0, -0x1, RZ ;  /* 0xffffffff00297810 */ /* 0x000fe20007ffe0ff */
[----:B------:R-:W-:Y:S01]  /*0c40*/  IMAD R7, R35, c[0x0][0x240], RZ ;  /* 0x0000900023077a24 */ /* 0x000fe200078e02ff */
[----:B------:R-:W-:Y:S01]  /*0c50*/  LEA.HI R37, R13, R168, RZ, 0x3 ;  /* 0x000000a80d257211 */ /* 0x000fe200078f18ff */
[----:B------:R-:W-:Y:S01]  /*0c60*/  IMAD.WIDE.U32 R142, R140, c[0x0][0x238], RZ ;  /* 0x00008e008c8e7a25 */ /* 0x000fe200078e00ff */
[----:B------:R-:W-:Y:S01]  /*0c70*/  SHF.R.S32.HI R25, RZ, 0x1f, R36 ;  /* 0x0000001fff197819 */ /* 0x000fe20000011424 */
[----:B------:R-:W-:Y:S01]  /*0c80*/  ULDC.U8 UR4, c[0x0][0x298] ;  /* 0x0000a60000047ab9 */ /* 0x000fe20000000000 */
[----:B------:R-:W-:Y:S01]  /*0c90*/  SEL R94, R36, RZ, !P5 ;  /* 0x000000ff245e7207 */ /* 0x000fe20006800000 */
[----:B------:R-:W-:Y:S01]  /*0ca0*/  IMAD R7, R34, c[0x0][0x244], R7 ;  /* 0x0000910022077a24 */ /* 0x000fe200078e0207 */
[----:B------:R-:W-:Y:S01]  /*0cb0*/  SEL R24, R25, RZ, !P5 ;  /* 0x000000ff19187207 */ /* 0x000fe20006800000 */
[----:B------:R-:W-:Y:S01]  /*0cc0*/  IMAD.IADD R134, R12, 0x1, R11 ;  /* 0x000000010c867824 */ /* 0x000fe200078e020b */
[----:B------:R-:W-:Y:S01]  /*0cd0*/  SHF.R.S32.HI R8, RZ, 0x1f, R41 ;  /* 0x0000001fff087819 */ /* 0x000fe20000011429 */
[----:B------:R-:W-:Y:S01]  /*0ce0*/  IMAD R20, R35, c[0x0][0x260], RZ ;  /* 0x0000980023147a24 */ /* 0x000fe200078e02ff */
[----:B------:R-:W-:Y:S01]  /*0cf0*/  MOV R138, c[0x0][0x290] ;  /* 0x0000a400008a7a02 */ /* 0x000fe20000000f00 */
[----:B------:R-:W-:Y:S01]  /*0d00*/  IMAD.MOV.U32 R147, RZ, RZ, c[0x0][0x238] ;  /* 0x00008e00ff937624 */ /* 0x000fe200078e00ff */
[----:B------:R-:W-:Y:S01]  /*0d10*/  MOV R165, c[0x0][0x2b8] ;  /* 0x0000ae0000a57a02 */ /* 0x000fe20000000f00 */
[----:B------:R-:W-:Y:S01]  /*0d20*/  IMAD R20, R34, c[0x0][0x264], R20 ;  /* 0x0000990022147a24 */ /* 0x000fe200078e0214 */
[C---:B------:R-:W-:Y:S01]  /*0d30*/  SHF.L.U64.HI R137, R138.reuse, R29, c[0x0][0x294] ;  /* 0x0000a5008a897619 */ /* 0x040fe2000001021d */
[----:B------:R-:W-:Y:S01]  /*0d40*/  IMAD.MOV.U32 R135, RZ, RZ, c[0x0][0x23c] ;  /* 0x00008f00ff877624 */ /* 0x000fe200078e00ff */
[----:B------:R-:W-:Y:S01]  /*0d50*/  SHF.L.U32 R157, R138, 0x4, RZ ;  /* 0x000000048a9d7819 */ /* 0x000fe200000006ff */
[----:B------:R-:W-:Y:S01]  /*0d60*/  IMAD.WIDE.U32 R30, R147, 0x20, RZ ;  /* 0x00000020931e7825 */ /* 0x000fe200078e00ff */
[----:B--2---:R-:W-:-:S03]  /*0d70*/  LOP3.LUT R2, R37, 0xfffffff8, RZ, 0xc0, !PT ;  /* 0xfffffff825027812 */ /* 0x004fc600078ec0ff */
[----:B------:R-:W-:Y:S01]  /*0d80*/  IMAD R3, R140, c[0x0][0x23c], RZ ;  /* 0x00008f008c037a24 */ /* 0x000fe200078e02ff */
[----:B------:R-:W-:Y:S01]  /*0d90*/  SHF.R.S32.HI R37, RZ, 0x3, R37 ;  /* 0x00000003ff257819 */ /* 0x000fe20000011425 */
[----:B------:R-:W-:-:S03]  /*0da0*/  IMAD.WIDE.U32 R160, R34, c[0x0][0x1e8], RZ ;  /* 0x00007a0022a07a25 */ /* 0x000fc600078e00ff */
[--C-:B------:R-:W-:Y:S01]  /*0db0*/  SHF.R.S32.HI R11, RZ, 0x1f, R37.reuse ;  /* 0x0000001fff0b7819 */ /* 0x100fe20000011425 */
[----:B------:R-:W-:Y:S01]  /*0dc0*/  IMAD.IADD R0, R168, 0x1, -R2 ;  /* 0x00000001a8007824 */ /* 0x000fe200078e0a02 */
[----:B------:R-:W-:Y:S01]  /*0dd0*/  IADD3 R112, P2, R37, R14, RZ ;  /* 0x0000000e25707210 */ /* 0x000fe20007f5e0ff */
[----:B------:R-:W-:Y:S01]  /*0de0*/  IMAD R5, R41, -0x30, -R37 ;  /* 0xffffffd029057824 */ /* 0x000fe200078e0a25 */
[----:B------:R-:W-:Y:S01]  /*0df0*/  IADD3 R149, R37, 0x10, RZ ;  /* 0x0000001025957810 */ /* 0x000fe20007ffe0ff */
[----:B------:R-:W-:Y:S01]  /*0e00*/  IMAD.IADD R154, R143, 0x1, R3 ;  /* 0x000000018f9a7824 */ /* 0x000fe200078e0203 */
[----:B------:R-:W-:Y:S01]  /*0e10*/  SHF.L.U32 R26, R0, 0x3, RZ ;  /* 0x00000003001a7819 */ /* 0x000fe200000006ff */
[----:B------:R-:W-:Y:S01]  /*0e20*/  IMAD.IADD R5, R5, 0x1, R4 ;  /* 0x0000000105057824 */ /* 0x000fe200078e0204 */
[----:B------:R-:W-:Y:S01]  /*0e30*/  LEA.HI.X.SX32 R113, R14, R11, 0x1, P2 ;  /* 0x0000000b0e717211 */ /* 0x000fe200010f0eff */
[----:B------:R-:W-:Y:S01]  /*0e40*/  IMAD R6, R154, R41, RZ ;  /* 0x000000299a067224 */ /* 0x000fe200078e02ff */
[----:B------:R-:W-:Y:S01]  /*0e50*/  SHF.R.S32.HI R27, RZ, 0x1f, R26 ;  /* 0x0000001fff1b7819 */ /* 0x000fe2000001141a */
[----:B------:R-:W-:Y:S01]  /*0e60*/  IMAD.MOV.U32 R144, RZ, RZ, c[0x0][0x280] ;  /* 0x0000a000ff907624 */ /* 0x000fe200078e00ff */
[C---:B------:R-:W-:Y:S01]  /*0e70*/  ISETP.GE.AND P3, PT, R5.reuse, 0x1, PT ;  /* 0x000000010500780c */ /* 0x040fe20003f66270 */
[----:B------:R-:W-:Y:S01]  /*0e80*/  IMAD R10, R8, R142, R6 ;  /* 0x0000008e080a7224 */ /* 0x000fe200078e0206 */
[C---:B------:R-:W-:Y:S01]  /*0e90*/  ISETP.GE.AND P1, PT, R5.reuse, 0x11, PT ;  /* 0x000000110500780c */ /* 0x040fe20003f26270 */
[----:B------:R-:W-:Y:S01]  /*0ea0*/  IMAD.WIDE.U32 R2, R34, c[0x0][0x240], R26 ;  /* 0x0000900022027a25 */ /* 0x000fe200078e001a */
[----:B------:R-:W-:-:S02]  /*0eb0*/  ISETP.GT.AND P0, PT, R5, 0x20, PT ;  /* 0x000000200500780c */ /* 0x000fc40003f04270 */
[----:B------:R-:W-:Y:S01]  /*0ec0*/  SHF.L.U32 R32, R0, 0x2, RZ ;  /* 0x0000000200207819 */ /* 0x000fe200000006ff */
[----:B------:R-:W-:Y:S01]  /*0ed0*/  IMAD.IADD R3, R3, 0x1, R7 ;  /* 0x0000000103037824 */ /* 0x000fe200078e0207 */
[----:B------:R-:W-:Y:S01]  /*0ee0*/  IADD3 R88, R26, 0x40, RZ ;  /* 0x000000401a587810 */ /* 0x000fe20007ffe0ff */
[----:B------:R-:W-:Y:S01]  /*0ef0*/  IMAD R5, R24, c[0x0][0x248], RZ ;  /* 0x0000920018057a24 */ /* 0x000fe200078e02ff */
[----:B------:R-:W-:Y:S01]  /*0f00*/  ISETP.GE.AND P5, PT, R26, c[0x0][0x1d4], PT ;  /* 0x000075001a007a0c */ /* 0x000fe20003fa6270 */
[----:B------:R-:W-:Y:S01]  /*0f10*/  IMAD.WIDE.U32 R2, R94, c[0x0][0x248], R2 ;  /* 0x000092005e027a25 */ /* 0x000fe200078e0002 */
[----:B------:R-:W-:Y:S02]  /*0f20*/  SHF.R.S32.HI R33, RZ, 0x1f, R32 ;  /* 0x0000001fff217819 */ /* 0x000fe40000011420 */
[----:B------:R-:W-:Y:S01]  /*0f30*/  ISETP.GE.AND P6, PT, R88, c[0x0][0x1d4], PT ;  /* 0x0000750058007a0c */ /* 0x000fe20003fc6270 */
[----:B------:R-:W-:Y:S01]  /*0f40*/  IMAD R5, R94, c[0x0][0x24c], R5 ;  /* 0x000093005e057a24 */ /* 0x000fe200078e0205 */
[----:B------:R-:W-:Y:S01]  /*0f50*/  IADD3 R148, R37, 0x20, RZ ;  /* 0x0000002025947810 */ /* 0x000fe20007ffe0ff */
[----:B------:R-:W-:Y:S01]  /*0f60*/  IMAD.WIDE.U32 R6, R34, c[0x0][0x260], R26 ;  /* 0x0000980022067a25 */ /* 0x000fe200078e001a */
[----:B------:R-:W-:-:S02]  /*0f70*/  SHF.R.S32.HI R83, RZ, 0x1f, R88 ;  /* 0x0000001fff537819 */ /* 0x000fc40000011458 */
[C---:B------:R-:W-:Y:S01]  /*0f80*/  SHF.L.U32 R158, R144.reuse, 0x5, RZ ;  /* 0x00000005909e7819 */ /* 0x040fe200000006ff */
[----:B------:R-:W-:Y:S01]  /*0f90*/  IMAD.IADD R3, R3, 0x1, R5 ;  /* 0x0000000103037824 */ /* 0x000fe200078e0205 */
[----:B------:R-:W-:Y:S01]  /*0fa0*/  LEA.HI R83, R83, R88, RZ, 0x3 ;  /* 0x0000005853537211 */ /* 0x000fe200078f18ff */
[----:B------:R-:W-:Y:S01]  /*0fb0*/  IMAD R5, R113, c[0x0][0x238], RZ ;  /* 0x00008e0071057a24 */ /* 0x000fe200078e02ff */
[----:B------:R-:W-:Y:S01]  /*0fc0*/  SHF.L.U64.HI R146, R144, R29, c[0x0][0x284] ;  /* 0x0000a10090927619 */ /* 0x000fe2000001021d */
[----:B------:R-:W-:Y:S01]  /*0fd0*/  IMAD.IADD R21, R7, 0x1, R20 ;  /* 0x0000000107157824 */ /* 0x000fe200078e0214 */
[----:B------:R-:W-:Y:S01]  /*0fe0*/  LEA.HI R7, R13, R168, RZ, 0x6 ;  /* 0x000000a80d077211 */ /* 0x000fe200078f30ff */
[C---:B------:R-:W-:Y:S01]  /*0ff0*/  IMAD R5, R112.reuse, c[0x0][0x23c], R5 ;  /* 0x00008f0070057a24 */ /* 0x040fe200078e0205 */
[----:B------:R-:W-:Y:S01]  /*1000*/  LOP3.LUT R83, R83, 0xfffffff8, RZ, 0xc0, !PT ;  /* 0xfffffff853537812 */ /* 0x000fe200078ec0ff */
[----:B------:R-:W-:Y:S01]  /*1010*/  IMAD.WIDE.U32 R118, R112, c[0x0][0x238], R2 ;  /* 0x00008e0070767a25 */ /* 0x000fe200078e0002 */
[----:B------:R-:W-:-:S02]  /*1020*/  SHF.L.U32 R2, R37, 0x6, RZ ;  /* 0x0000000625027819 */ /* 0x000fc400000006ff */
[----:B------:R-:W-:Y:S01]  /*1030*/  P2R R133, PR, RZ, 0x20 ;  /* 0x00000020ff857803 */ /* 0x000fe20000000000 */
[----:B------:R-:W-:Y:S01]  /*1040*/  IMAD.SHL.U32 R7, R7, 0x8, RZ ;  /* 0x0000000807077824 */ /* 0x000fe200078e00ff */
[----:B------:R-:W-:Y:S01]  /*1050*/  LOP3.LUT R115, R2, 0x1c0, RZ, 0xc0, !PT ;  /* 0x000001c002737812 */ /* 0x000fe200078ec0ff */
[----:B------:R-:W-:Y:S01]  /*1060*/  IMAD.IADD R117, R119, 0x1, R5 ;  /* 0x0000000177757824 */ /* 0x000fe200078e0205 */
[----:B------:R-:W-:Y:S01]  /*1070*/  P2R R132, PR, RZ, 0x40 ;  /* 0x00000040ff847803 */ /* 0x000fe20000000000 */
[----:B------:R-:W-:Y:S01]  /*1080*/  IMAD.MOV.U32 R116, RZ, RZ, R118 ;  /* 0x000000ffff747224 */ /* 0x000fe200078e0076 */
[----:B------:R-:W-:Y:S01]  /*1090*/  LOP3.LUT R7, R7, 0xfffffe00, RZ, 0xc0, !PT ;  /* 0xfffffe0007077812 */ /* 0x000fe200078ec0ff */
[----:B------:R-:W-:Y:S01]  /*10a0*/  IMAD R8, R11, c[0x0][0x280], RZ ;  /* 0x0000a0000b087a24 */ /* 0x000fe200078e02ff */
[----:B------:R-:W-:Y:S01]  /*10b0*/  LOP3.LUT R74, R115, 0x38, R26, 0xf8, !PT ;  /* 0x00000038734a7812 */ /* 0x000fe200078ef81a */
[----:B------:R-:W-:Y:S01]  /*10c0*/  IMAD.WIDE.U32 R16, R41, R142, R116 ;  /* 0x0000008e29107225 */ /* 0x000fe200078e0074 */
[----:B------:R-:W-:-:S02]  /*10d0*/  SHF.R.U32.HI R155, RZ, 0x3, R115 ;  /* 0x00000003ff9b7819 */ /* 0x000fc40000011673 */
[----:B------:R-:W-:Y:S01]  /*10e0*/  SHF.R.S32.HI R89, RZ, 0x1f, R83 ;  /* 0x0000001fff597819 */ /* 0x000fe20000011453 */
[----:B------:R-:W-:Y:S01]  /*10f0*/  IMAD.MOV.U32 R20, RZ, RZ, R6 ;  /* 0x000000ffff147224 */ /* 0x000fe200078e0006 */
[----:B------:R-:W-:Y:S01]  /*1100*/  @P3 LEA R2, P2, R16, c[0x0][0x220], 0x1 ;  /* 0x0000880010023a11 */ /* 0x000fe200078408ff */
[----:B------:R-:W-:Y:S01]  /*1110*/  IMAD R3, R11, c[0x0][0x290], RZ ;  /* 0x0000a4000b037a24 */ /* 0x000fe200078e02ff */
[----:B------:R-:W-:Y:S01]  /*1120*/  LOP3.LUT R74, R7, R74, R155, 0xf6, !PT ;  /* 0x0000004a074a7212 */ /* 0x000fe200078ef69b */
[----:B------:R-:W-:Y:S02]  /*1130*/  IMAD.IADD R6, R17, 0x1, R10 ;  /* 0x0000000111067824 */ /* 0x000fe400078e020a */
[C---:B------:R-:W-:Y:S01]  /*1140*/  IMAD R14, R37.reuse, c[0x0][0x284], R8 ;  /* 0x0000a100250e7a24 */ /* 0x040fe200078e0208 */
[----:B------:R-:W-:Y:S01]  /*1150*/  SHF.L.U32 R74, R74, 0x1, RZ ;  /* 0x000000014a4a7819 */ /* 0x000fe200000006ff */
[----:B------:R-:W-:-:S04]  /*1160*/  IMAD.WIDE.U32 R8, R37, c[0x0][0x280], R32 ;  /* 0x0000a00025087a25 */ /* 0x000fc800078e0020 */
[----:B------:R-:W-:Y:S01]  /*1170*/  IMAD R5, R37, c[0x0][0x294], R3 ;  /* 0x0000a50025057a24 */ /* 0x000fe200078e0203 */
[----:B------:R-:W-:Y:S01]  /*1180*/  @P3 LEA.HI.X R3, R16, c[0x0][0x224], R6, 0x1, P2 ;  /* 0x0000890010033a11 */ /* 0x000fe200010f0c06 */
[----:B------:R-:W-:Y:S01]  /*1190*/  IMAD.MOV.U32 R18, RZ, RZ, R8 ;  /* 0x000000ffff127224 */ /* 0x000fe200078e0008 */
[----:B------:R-:W-:Y:S01]  /*11a0*/  IADD3 R19, R9, R14, RZ ;  /* 0x0000000e09137210 */ /* 0x000fe20007ffe0ff */
[C---:B------:R-:W-:Y:S01]  /*11b0*/  IMAD.WIDE.U32 R8, R37.reuse, c[0x0][0x280], R26 ;  /* 0x0000a00025087a25 */ /* 0x040fe200078e001a */
[----:B------:R-:W-:Y:S01]  /*11c0*/  ISETP.GE.AND P2, PT, R26, c[0x0][0x27c], PT ;  /* 0x00009f001a007a0c */ /* 0x000fe20003f46270 */
[----:B------:R-:W-:Y:S01]  /*11d0*/  @!PT LDS RZ, [RZ] ;  /* 0x00000000fffff984 */ /* 0x000fe20000000800 */
[----:B------:R-:W-:Y:S01]  /*11e0*/  @!PT LDS RZ, [RZ] ;  /* 0x00000000fffff984 */ /* 0x000fe20000000800 */
[----:B------:R-:W-:Y:S01]  /*11f0*/  @!PT LDS RZ, [RZ] ;  /* 0x00000000fffff984 */ /* 0x000fe20000000800 */
[----:B------:R1:W-:Y:S02]  /*1200*/  @P3 LDGSTS.E.BYPASS.LTC128B.128 [R74+0x5080], [R2.64], !P5 ;  /* 0x05080000024a3fae */ /* 0x0003e4000e901d46 */
[----:B------:R-:W-:Y:S01]  /*1210*/  IMAD.WIDE.U32 R10, R37, c[0x0][0x290], R32 ;  /* 0x0000a400250a7a25 */ /* 0x000fe200078e0020 */
[----:B------:R-:W-:Y:S01]  /*1220*/  IADD3 R15, R14, R9, RZ ;  /* 0x000000090e0f7210 */ /* 0x000fe20007ffe0ff */
[----:B------:R1:W-:Y:S01]  /*1230*/  @P3 LDGSTS.E.BYPASS.LTC128B.128 [R74+0x6880], [R2.64+0x80], !P6 ;  /* 0x06880080024a3fae */ /* 0x0003e2000f101d46 */
[----:B------:R-:W-:Y:S01]  /*1240*/  @P1 LEA R13, P3, R147, R16, 0x4 ;  /* 0x00000010930d1211 */ /* 0x000fe200078620ff */
[----:B------:R-:W-:-:S02]  /*1250*/  IMAD.MOV.U32 R14, RZ, RZ, R8 ;  /* 0x000000ffff0e7224 */ /* 0x000fc400078e0008 */
[----:B------:R-:W-:Y:S01]  /*1260*/  IMAD.WIDE.U32 R8, R37, c[0x0][0x290], R26 ;  /* 0x0000a40025087a25 */ /* 0x000fe200078e001a */
[----:B------:R-:W-:Y:S02]  /*1270*/  @P1 LEA.HI.X R23, R147, R6, R135, 0x4, P3 ;  /* 0x0000000693171211 */ /* 0x000fe400018f2487 */
[----:B------:R-:W-:Y:S01]  /*1280*/  @P1 LEA R12, P3, R13, c[0x0][0x220], 0x1 ;  /* 0x000088000d0c1a11 */ /* 0x000fe200078608ff */
[----:B------:R-:W-:Y:S01]  /*1290*/  IMAD.IADD R11, R11, 0x1, R5 ;  /* 0x000000010b0b7824 */ /* 0x000fe200078e0205 */
[----:B------:R-:W-:Y:S01]  /*12a0*/  IADD3 R9, R5, R9, RZ ;  /* 0x0000000905097210 */ /* 0x000fe20007ffe0ff */
[----:B------:R-:W-:Y:S01]  /*12b0*/  IMAD R17, R24, c[0x0][0x268], RZ ;  /* 0x00009a0018117a24 */ /* 0x000fe200078e02ff */
[----:B------:R-:W-:Y:S01]  /*12c0*/  @P1 LEA.HI.X R13, R13, c[0x0][0x224], R23, 0x1, P3 ;  /* 0x000089000d0d1a11 */ /* 0x000fe200018f0c17 */
[----:B------:R-:W-:Y:S01]  /*12d0*/  IMAD.WIDE.U32 R100, R22, c[0x0][0x290], R10 ;  /* 0x0000a40016647a25 */ /* 0x000fe200078e000a */
[----:B------:R-:W-:-:S03]  /*12e0*/  IADD3 R131, P3, R30, 0x80, RZ ;  /* 0x000000801e837810 */ /* 0x000fc60007f7e0ff */
[C---:B------:R-:W-:Y:S01]  /*12f0*/  IMAD R105, R94.reuse, c[0x0][0x26c], R17 ;  /* 0x00009b005e697a24 */ /* 0x040fe200078e0211 */
[----:B------:R2:W-:Y:S01]  /*1300*/  @P1 LDGSTS.E.BYPASS.LTC128B.128 [R74+0x5880], [R12.64], !P5 ;  /* 0x058800000c4a1fae */ /* 0x0005e2000e901d46 */
[----:B------:R-:W-:Y:S01]  /*1310*/  IMAD.WIDE.U32 R94, R94, c[0x0][0x268], R20 ;  /* 0x00009a005e5e7a25 */ /* 0x000fe200078e0014 */
[----:B------:R-:W-:Y:S02]  /*1320*/  SHF.L.U32 R20, R135, 0x5, RZ ;  /* 0x0000000587147819 */ /* 0x000fe400000006ff */
[----:B------:R2:W-:Y:S01]  /*1330*/  @P1 LDGSTS.E.BYPASS.LTC128B.128 [R74+0x7080], [R12.64+0x80], !P6 ;  /* 0x070800800c4a1fae */ /* 0x0005e2000f101d46 */
[----:B------:R-:W-:Y:S01]  /*1340*/  @P0 IADD3 R17, P1, R16, R30, RZ ;  /* 0x0000001e10110210 */ /* 0x000fe20007f3e0ff */
[----:B------:R-:W-:Y:S01]  /*1350*/  IMAD.WIDE.U32 R96, R22, c[0x0][0x290], R8 ;  /* 0x0000a40016607a25 */ /* 0x000fe200078e0008 */
[----:B------:R-:W-:Y:S02]  /*1360*/  SHF.L.U64.HI R135, R147, 0x5, R135 ;  /* 0x0000000593877819 */ /* 0x000fe40000010287 */
[----:B-1----:R-:W-:Y:S01]  /*1370*/  SEL R3, RZ, c[0x0][0x27c], !P2 ;  /* 0x00009f00ff037a07 */ /* 0x002fe20005000000 */
[----:B------:R-:W-:-:S02]  /*1380*/  IMAD.IADD R20, R31, 0x1, R20 ;  /* 0x000000011f147824 */ /* 0x000fc400078e0214 */
[----:B------:R-:W-:Y:S02]  /*1390*/  IMAD.MOV.U32 R145, RZ, RZ, 0x5 ;  /* 0x00000005ff917424 */ /* 0x000fe400078e00ff */
[----:B------:R-:W-:Y:S01]  /*13a0*/  IMAD.IADD R3, R26, 0x1, R3 ;  /* 0x000000011a037824 */ /* 0x000fe200078e0203 */
[----:B------:R-:W-:Y:S01]  /*13b0*/  IADD3.X R128, RZ, R20, RZ, P3, !PT ;  /* 0x00000014ff807210 */ /* 0x000fe20001ffe4ff */
[----:B------:R-:W-:Y:S01]  /*13c0*/  @P0 IMAD.X R6, R20, 0x1, R6, P1 ;  /* 0x0000000114060824 */ /* 0x000fe200008e0606 */
[C---:B------:R-:W-:Y:S01]  /*13d0*/  @P0 LEA R16, P1, R17.reuse, c[0x0][0x220], 0x1 ;  /* 0x0000880011100a11 */ /* 0x040fe200078208ff */
[----:B------:R-:W-:Y:S01]  /*13e0*/  IMAD.SHL.U32 R159, R144, 0x10, RZ ;  /* 0x00000010909f7824 */ /* 0x000fe200078e00ff */
[----:B------:R-:W-:Y:S01]  /*13f0*/  SHF.R.S32.HI R5, RZ, 0x1f, R3 ;  /* 0x0000001fff057819 */ /* 0x000fe20000011403 */
[C---:B------:R-:W-:Y:S01]  /*1400*/  IMAD.WIDE.U32 R102, R22.reuse, c[0x0][0x280], R18 ;  /* 0x0000a00016667a25 */ /* 0x040fe200078e0012 */
[----:B------:R-:W-:Y:S02]  /*1410*/  @P0 LEA.HI.X R17, R17, c[0x0][0x224], R6, 0x1, P1 ;  /* 0x0000890011110a11 */ /* 0x000fe400008f0c06 */
[CC--:B------:R-:W-:Y:S01]  /*1420*/  LEA.HI R2, R5.reuse, R3.reuse, RZ, 0x3 ;  /* 0x0000000305027211 */ /* 0x0c0fe200078f18ff */
[----:B------:R-:W-:Y:S01]  /*1430*/  IMAD.WIDE.U32 R98, R22, c[0x0][0x280], R14 ;  /* 0x0000a00016627a25 */ /* 0x000fe200078e000e */
[----:B------:R-:W-:Y:S01]  /*1440*/  LEA.HI R24, R5, R3, RZ, 0x6 ;  /* 0x0000000305187211 */ /* 0x000fe200078f30ff */
[----:B------:R1:W-:Y:S01]  /*1450*/  @P0 LDGSTS.E.BYPASS.LTC128B.128 [R74+0x6080], [R16.64], !P5 ;  /* 0x06080000104a0fae */ /* 0x0003e2000e901d46 */
[----:B------:R-:W-:Y:S01]  /*1460*/  SHF.R.S32.HI R3, RZ, 0x1f, R22 ;  /* 0x0000001fff037819 */ /* 0x000fe20000011416 */
[----:B------:R-:W-:Y:S01]  /*1470*/  IMAD R150, R140, c[0x0][0x284], RZ ;  /* 0x0000a1008c967a24 */ /* 0x000fe200078e02ff */
[----:B------:R-:W-:Y:S01]  /*1480*/  LOP3.LUT R6, R115, 0x38, R2, 0xf8, !PT ;  /* 0x0000003873067812 */ /* 0x000fe200078ef802 */
[----:B------:R1:W-:Y:S01]  /*1490*/  @P0 LDGSTS.E.BYPASS.LTC128B.128 [R74+0x7880], [R16.64+0x80], !P6 ;  /* 0x07880080104a0fae */ /* 0x0003e2000f101d46 */
[----:B--2---:R-:W-:Y:S01]  /*14a0*/  SHF.R.S32.HI R12, RZ, 0x1f, R149 ;  /* 0x0000001fff0c7819 */ /* 0x004fe20000011495 */
[C---:B------:R-:W-:Y:S01]  /*14b0*/  IMAD R5, R3.reuse, c[0x0][0x280], RZ ;  /* 0x0000a00003057a24 */ /* 0x040fe200078e02ff */
[----:B------:R-:W-:Y:S01]  /*14c0*/  SHF.R.S32.HI R13, RZ, 0x1f, R148 ;  /* 0x0000001fff0d7819 */ /* 0x000fe20000011494 */
[----:B------:R-:W-:Y:S01]  /*14d0*/  IMAD R3, R3, c[0x0][0x290], RZ ;  /* 0x0000a40003037a24 */ /* 0x000fe200078e02ff */
[----:B------:R-:W-:Y:S01]  /*14e0*/  LEA.HI R12, R12, R149, RZ, 0x3 ;  /* 0x000000950c0c7211 */ /* 0x000fe200078f18ff */
[C---:B------:R-:W-:Y:S01]  /*14f0*/  IMAD R107, R22.reuse, c[0x0][0x284], R5 ;  /* 0x0000a100166b7a24 */ /* 0x040fe200078e0205 */
[----:B------:R-:W-:Y:S01]  /*1500*/  LEA.HI R13, R13, R148, RZ, 0x3 ;  /* 0x000000940d0d7211 */ /* 0x000fe200078f18ff */
[----:B------:R-:W-:Y:S01]  /*1510*/  IMAD R106, R22, c[0x0][0x294], R3 ;  /* 0x0000a500166a7a24 */ /* 0x000fe200078e0203 */
[----:B------:R-:W-:Y:S01]  /*1520*/  SHF.L.U32 R5, R149, 0x6, RZ ;  /* 0x0000000695057819 */ /* 0x000fe200000006ff */
[----:B------:R-:W-:Y:S01]  /*1530*/  IMAD.SHL.U32 R3, R148, 0x40, RZ ;  /* 0x0000004094037824 */ /* 0x000fe200078e00ff */
[----:B------:R-:W-:Y:S01]  /*1540*/  SHF.L.U32 R13, R13, 0x6, RZ ;  /* 0x000000060d0d7819 */ /* 0x000fe200000006ff */
[----:B------:R-:W-:Y:S01]  /*1550*/  IMAD.SHL.U32 R12, R12, 0x40, RZ ;  /* 0x000000400c0c7824 */ /* 0x000fe200078e00ff */
[----:B------:R-:W-:Y:S01]  /*1560*/  LOP3.LUT R114, R5, 0x1c0, RZ, 0xc0, !PT ;  /* 0x000001c005727812 */ /* 0x000fe200078ec0ff */
[----:B------:R-:W0:Y:S01]  /*1570*/  LDGDEPBAR ;  /* 0x00000000000079af */ /* 0x000e220000000000 */
[----:B------:R-:W-:Y:S01]  /*1580*/  LOP3.LUT R111, R3, 0x1c0, RZ, 0xc0, !PT ;  /* 0x000001c0036f7812 */ /* 0x000fe200078ec0ff */
[----:B------:R-:W-:Y:S01]  /*1590*/  IMAD R151, R140, c[0x0][0x294], RZ ;  /* 0x0000a5008c977a24 */ /* 0x000fe200078e02ff */
[----:B------:R-:W-:Y:S01]  /*15a0*/  LOP3.LUT R12, R12, 0xfffffe00, RZ, 0xc0, !PT ;  /* 0xfffffe000c0c7812 */ /* 0x000fe200078ec0ff */
[----:B------:R-:W-:Y:S01]  /*15b0*/  IMAD.SHL.U32 R156, R138, 0x20, RZ ;  /* 0x000000208a9c7824 */ /* 0x000fe200078e00ff */
[----:B------:R-:W-:Y:S01]  /*15c0*/  SHF.R.S32.HI R3, RZ, 0x6, R24 ;  /* 0x00000006ff037819 */ /* 0x000fe20000011418 */
[----:B------:R-:W-:Y:S01]  /*15d0*/  IMAD.MOV.U32 R164, RZ, RZ, c[0x0][0x27c] ;  /* 0x00009f00ffa47624 */ /* 0x000fe200078e00ff */
[----:B------:R-:W-:Y:S01]  /*15e0*/  LOP3.LUT R13, R13, 0xfffffe00, RZ, 0xc0, !PT ;  /* 0xfffffe000d0d7812 */ /* 0x000fe200078ec0ff */
[----:B------:R-:W-:Y:S01]  /*15f0*/  IMAD.MOV.U32 R71, RZ, RZ, c[0x0][0x27c] ;  /* 0x00009f00ff477624 */ /* 0x000fe200078e00ff */
[----:B------:R-:W-:Y:S01]  /*1600*/  SHF.R.U32.HI R152, RZ, 0x3, R111 ;  /* 0x00000003ff987819 */ /* 0x000fe2000001166f */
[----:B------:R-:W-:Y:S01]  /*1610*/  IMAD R11, R3, 0xc00, R7 ;  /* 0x00000c00030b7824 */ /* 0x000fe200078e0207 */
[----:B------:R-:W-:Y:S01]  /*1620*/  LOP3.LUT R8, R111, 0x38, R2, 0xf8, !PT ;  /* 0x000000386f087812 */ /* 0x000fe200078ef802 */
[C---:B------:R-:W-:Y:S01]  /*1630*/  IMAD R9, R3.reuse, 0xc00, R12 ;  /* 0x00000c0003097824 */ /* 0x040fe200078e020c */
[----:B------:R-:W-:Y:S01]  /*1640*/  LOP3.LUT R10, R6, R155, RZ, 0x3c, !PT ;  /* 0x0000009b060a7212 */ /* 0x000fe200078e3cff */
[----:B------:R-:W-:Y:S01]  /*1650*/  IMAD R6, R3, 0xc00, R13 ;  /* 0x00000c0003067824 */ /* 0x000fe200078e020d */
[----:B------:R-:W-:Y:S01]  /*1660*/  SHF.R.U32.HI R153, RZ, 0x3, R114 ;  /* 0x00000003ff997819 */ /* 0x000fe20000011672 */
[----:B------:R-:W-:Y:S01]  /*1670*/  IMAD.WIDE.U32 R162, R34, c[0x0][0x210], RZ ;  /* 0x0000840022a27a25 */ /* 0x000fe200078e00ff */
[----:B------:R-:W-:-:S02]  /*1680*/  LOP3.LUT R5, R114, 0x38, R2, 0xf8, !PT ;  /* 0x0000003872057812 */ /* 0x000fc400078ef802 */
[----:B------:R-:W-:Y:S01]  /*1690*/  LOP3.LUT R3, R8, R152, RZ, 0x3c, !PT ;  /* 0x0000009808037212 */ /* 0x000fe200078e3cff */
[----:B------:R-:W-:Y:S01]  /*16a0*/  IMAD.IADD R11, R11, 0x1, R10 ;  /* 0x000000010b0b7824 */ /* 0x000fe200078e020a */
[----:B------:R-:W-:Y:S01]  /*16b0*/  LOP3.LUT R5, R5, R153, RZ, 0x3c, !PT ;  /* 0x0000009905057212 */ /* 0x000fe200078e3cff */
[----:B------:R-:W-:Y:S01]  /*16c0*/  IMAD.WIDE.U32 R140, R140, c[0x0][0x280], RZ ;  /* 0x0000a0008c8c7a25 */ /* 0x000fe200078e00ff */
[----:B------:R-:W-:Y:S02]  /*16d0*/  IADD3 R6, R6, R3, RZ ;  /* 0x0000000306067210 */ /* 0x000fe40007ffe0ff */
[-C--:B------:R-:W-:Y:S01]  /*16e0*/  SHF.L.U64.HI R144, R144, R145.reuse, c[0x0][0x284] ;  /* 0x0000a10090907619 */ /* 0x080fe20000010291 */
[----:B------:R-:W-:Y:S01]  /*16f0*/  IMAD R3, R35, c[0x0][0x1e8], RZ ;  /* 0x00007a0023037a24 */ /* 0x000fe200078e02ff */
[----:B------:R-:W-:Y:S01]  /*1700*/  SHF.L.U64.HI R145, R138, R145, c[0x0][0x294] ;  /* 0x0000a5008a917619 */ /* 0x000fe20000010291 */
[----:B------:R-:W-:Y:S01]  /*1710*/  IMAD.IADD R10, R9, 0x1, R5 ;  /* 0x00000001090a7824 */ /* 0x000fe200078e0205 */
[----:B------:R-:W-:Y:S01]  /*1720*/  LOP3.LUT R92, R2, 0xfffffff8, RZ, 0xc0, !PT ;  /* 0xfffffff8025c7812 */ /* 0x000fe200078ec0ff */
[----:B------:R-:W-:Y:S01]  /*1730*/  IMAD R3, R34, c[0x0][0x1ec], R3 ;  /* 0x00007b0022037a24 */ /* 0x000fe200078e0203 */
[----:B------:R-:W-:Y:S01]  /*1740*/  ISETP.GE.AND P5, PT, R26, c[0x0][0x1d4], PT ;  /* 0x000075001a007a0c */ /* 0x000fe20003fa6270 */
[----:B------:R-:W-:Y:S01]  /*1750*/  IMAD R5, R35, c[0x0][0x210], RZ ;  /* 0x0000840023057a24 */ /* 0x000fe200078e02ff */
[----:B------:R-:W-:Y:S01]  /*1760*/  IADD3 R35, R32, 0x20, RZ ;  /* 0x0000002020237810 */ /* 0x000fe20007ffe0ff */
[----:B------:R-:W-:Y:S01]  /*1770*/  IMAD.WIDE.U32 R138, R138, 0x30, RZ ;  /* 0x000000308a8a7825 */ /* 0x000fe200078e00ff */
[----:B------:R-:W-:-:S02]  /*1780*/  IADD3 R129, R161, R3, RZ ;  /* 0x00000003a1817210 */ /* 0x000fc40007ffe0ff */
[----:B------:R-:W-:Y:S01]  /*1790*/  SHF.R.S32.HI R69, RZ, 0x3, R2 ;  /* 0x00000003ff457819 */ /* 0x000fe20000011402 */
[----:B------:R-:W-:Y:S01]  /*17a0*/  IMAD R5, R34, c[0x0][0x214], R5 ;  /* 0x0000850022057a24 */ /* 0x000fe200078e0205 */
[----:B------:R-:W-:Y:S01]  /*17b0*/  SHF.R.S32.HI R110, RZ, 0x1f, R92 ;  /* 0x0000001fff6e7819 */ /* 0x000fe2000001145c */
[----:B------:R-:W-:Y:S01]  /*17c0*/  IMAD.IADD R109, R103, 0x1, R107 ;  /* 0x00000001676d7824 */ /* 0x000fe200078e026b */
[----:B------:R-:W-:Y:S01]  /*17d0*/  IADD3 R107, R107, R99, RZ ;  /* 0x000000636b6b7210 */ /* 0x000fe20007ffe0ff */
[----:B------:R-:W-:Y:S01]  /*17e0*/  IMAD.IADD R108, R101, 0x1, R106 ;  /* 0x00000001656c7824 */ /* 0x000fe200078e026a */
[----:B------:R-:W-:Y:S01]  /*17f0*/  SHF.L.U32 R125, R11, 0x1, RZ ;  /* 0x000000010b7d7819 */ /* 0x000fe200000006ff */
[----:B------:R-:W-:Y:S01]  /*1800*/  IMAD.SHL.U32 R147, R147, 0x20, RZ ;  /* 0x0000002093937824 */ /* 0x000fe200078e00ff */
[----:B------:R-:W-:Y:S01]  /*1810*/  ISETP.NE.AND P1, PT, R165, 0x1, PT ;  /* 0x00000001a500780c */ /* 0x000fe20003f25270 */
[----:B------:R-:W-:Y:S01]  /*1820*/  IMAD.SHL.U32 R71, R71, 0x2, RZ ;  /* 0x0000000247477824 */ /* 0x000fe200078e00ff */
[----:B------:R-:W-:Y:S01]  /*1830*/  ISETP.GE.AND P0, PT, R164, 0x1, PT ;  /* 0x00000001a400780c */ /* 0x000fe20003f06270 */
[----:B------:R-:W-:-:S02]  /*1840*/  IMAD.IADD R130, R163, 0x1, R5 ;  /* 0x00000001a3827824 */ /* 0x000fc400078e0205 */
[----:B------:R-:W-:Y:S02]  /*1850*/  IMAD.IADD R150, R141, 0x1, R150 ;  /* 0x000000018d967824 */ /* 0x000fe400078e0296 */
[----:B------:R-:W-:Y:S02]  /*1860*/  IMAD.IADD R151, R139, 0x1, R151 ;  /* 0x000000018b977824 */ /* 0x000fe400078e0297 */
[--C-:B------:R-:W-:Y:S02]  /*1870*/  IMAD.IADD R127, R4, 0x1, -R37.reuse ;  /* 0x00000001047f7824 */ /* 0x100fe400078e0a25 */
[----:B------:R-:W-:Y:S02]  /*1880*/  IMAD R0, R0, 0x10, R37 ;  /* 0x0000001000007824 */ /* 0x000fe400078e0225 */
[----:B------:R-:W-:Y:S02]  /*1890*/  IMAD.IADD R105, R95, 0x1, R105 ;  /* 0x000000015f697824 */ /* 0x000fe400078e0269 */
[----:B------:R-:W-:-:S02]  /*18a0*/  IMAD.IADD R106, R106, 0x1, R97 ;  /* 0x000000016a6a7824 */ /* 0x000fc400078e0261 */
[----:B------:R-:W-:Y:S02]  /*18b0*/  IMAD.SHL.U32 R124, R10, 0x2, RZ ;  /* 0x000000020a7c7824 */ /* 0x000fe400078e00ff */
[----:B------:R-:W-:Y:S01]  /*18c0*/  IMAD.SHL.U32 R123, R6, 0x2, RZ ;  /* 0x00000002067b7824 */ /* 0x000fe200078e00ff */
[--C-:B---3--:R-:W-:Y:S01]  /*18d0*/  @P4 SHF.R.S32.HI R9, RZ, 0x1f, R28.reuse ;  /* 0x0000001fff094819 */ /* 0x108fe2000001141c */
[----:B------:R-:W-:Y:S01]  /*18e0*/  @P4 IMAD.MOV.U32 R8, RZ, RZ, R28 ;  /* 0x000000ffff084224 */ /* 0x000fe200078e001c */
[----:B------:R-:W-:Y:S01]  /*18f0*/  @!P4 MOV R9, R25 ;  /* 0x000000190009c202 */ /* 0x000fe20000000f00 */
[----:B------:R-:W-:-:S04]  /*1900*/  @!P4 IMAD.MOV.U32 R8, RZ, RZ, R36 ;  /* 0x000000ffff08c224 */ /* 0x000fc800078e0024 */
[----:B------:R-:W-:Y:S02]  /*1910*/  IMAD R3, R9, c[0x0][0x2b0], RZ ;  /* 0x0000ac0009037a24 */ /* 0x000fe400078e02ff */
[----:B------:R-:W-:-:S04]  /*1920*/  IMAD.WIDE.U32 R120, R8, c[0x0][0x2b0], RZ ;  /* 0x0000ac0008787a25 */ /* 0x000fc800078e00ff */
[----:B------:R-:W-:-:S05]  /*1930*/  IMAD R3, R8, c[0x0][0x2b4], R3 ;  /* 0x0000ad0008037a24 */ /* 0x000fca00078e0203 */
[----:B------:R-:W-:Y:S01]  /*1940*/  IADD3 R126, R121, R3, RZ ;  /* 0x00000003797e7210 */ /* 0x000fe20007ffe0ff */
[----:B-1----:R-:W-:Y:S06]  /*1950*/  BAR.SYNC.DEFER_BLOCKING 0x0 ;  /* 0x0000000000007b1d */ /* 0x002fec0000010000 */
.L_x_1232:
[----:B---3--:R-:W-:Y:S01]  /*1960*/  IMAD R2, R41, 0x30, R0 ;  /* 0x0000003029027824 */ /* 0x008fe200078e0200 */
[----:B------:R-:W-:Y:S01]  /*1970*/  ISETP.NE.AND P1, PT, R165, 0x1, PT ;  /* 0x00000001a500780c */ /* 0x000fe20003f25270 */
[----:B------:R-:W-:Y:S01]  /*1980*/  IMAD.MOV.U32 R90, RZ, RZ, RZ ;  /* 0x000000ffff5a7224 */ /* 0x000fe200078e00ff */
[----:B------:R-:W-:Y:S04]  /*1990*/  DEPBAR.LE SB0, 0x0 ;  /* 0x000080000000791a */ /* 0x000fe80000000000 */
[----:B------:R-:W-:Y:S01]  /*19a0*/  ISETP.GE.AND P0, PT, R2, R4, PT ;  /* 0x000000040200720c */ /* 0x000fe20003f06270 */
[----:B------:R-:W-:Y:S01]  /*19b0*/  IMAD.IADD R2, R134, 0x1, R2 ;  /* 0x0000000186027824 */ /* 0x000fe200078e0202 */
[----:B------:R-:W-:Y:S01]  /*19c0*/  ISETP.GE.AND P3, PT, R164, 0x1, PT ;  /* 0x00000001a400780c */ /* 0x000fe20003f66270 */
[----:B------:R-:W-:Y:S01]  /*19d0*/  BSSY B2, `(.L_x_1198) ;  /* 0x00003fa000027945 */ /* 0x000fe20003800000 */
[----:B------:R-:W-:Y:S01]  /*19e0*/  ISETP.GT.OR P0, PT, R0, 0x2f, P0 ;  /* 0x0000002f0000780c */ /* 0x000fe20000704670 */
[----:B------:R-:W-:Y:S02]  /*19f0*/  IMAD.MOV.U32 R5, RZ, RZ, R2 ;  /* 0x000000ffff057224 */ /* 0x000fe400078e0002 */
[----:B------:R-:W-:Y:S05]  /*1a00*/  @P1 IMAD.HI.U32 R3, R2, c[0x0][0x2bc], RZ ;  /* 0x0000af0002031a27 */ /* 0x000fea00078e00ff */
[----:B------:R-:W-:Y:S05]  /*1a10*/  @P1 SHF.R.U32.HI R5, RZ, c[0x0][0x2c0], R3 ;  /* 0x0000b000ff051a19 */ /* 0x000fea0000011603 */
[C---:B------:R-:W-:Y:S04]  /*1a20*/  @!P0 IADD3 R3, P1, R5.reuse, R120, RZ ;  /* 0x0000007805038210 */ /* 0x040fe80007f3e0ff */
[----:B------:R-:W-:Y:S02]  /*1a30*/  @!P0 LEA.HI.X.SX32 R6, R5, R126, 0x1, P1 ;  /* 0x0000007e05068211 */ /* 0x000fe400008f0eff */
[C---:B------:R-:W-:Y:S04]  /*1a40*/  @!P0 LEA R8, P1, R3.reuse, c[0x0][0x2a0], 0x2 ;  /* 0x0000a80003088a11 */ /* 0x040fe800078210ff */
[----:B------:R-:W-:Y:S01]  /*1a50*/  @!P0 LEA.HI.X R9, R3, c[0x0][0x2a4], R6, 0x2, P1 ;  /* 0x0000a90003098a11 */ /* 0x000fe200008f1406 */
[----:B------:R-:W-:Y:S04]  /*1a60*/  IMAD.MOV R3, RZ, RZ, -R5 ;  /* 0x000000ffff037224 */ /* 0x000fe800078e0a05 */
[----:B------:R-:W-:Y:S01]  /*1a70*/  IMAD R91, R3, c[0x0][0x2b8], R2 ;  /* 0x0000ae00035b7a24 */ /* 0x000fe200078e0202 */
[----:B------:R-:W2:Y:S03]  /*1a80*/  @!P0 LDG.E R90, [R8.64] ;  /* 0x00000006085a8981 */ /* 0x000ea6000c1e1900 */
[----:B------:R-:W-:Y:S01]  /*1a90*/  IMAD.WIDE.U32 R2, R91, c[0x0][0x1e0], RZ ;  /* 0x000078005b027a25 */ /* 0x000fe200078e00ff */
[----:B------:R-:W-:Y:S01]  /*1aa0*/  SHF.R.S32.HI R93, RZ, 0x1f, R91 ;  /* 0x0000001fff5d7819 */ /* 0x000fe2000001145b */
[----:B------:R-:W-:Y:S04]  /*1ab0*/  BAR.SYNC.DEFER_BLOCKING 0x0 ;  /* 0x0000000000007b1d */ /* 0x000fe80000010000 */
[----:B------:R-:W-:Y:S04]  /*1ac0*/  IMAD R5, R93, c[0x0][0x1e0], RZ ;  /* 0x000078005d057a24 */ /* 0x000fe800078e02ff */
        /* <DEDUP_REMOVED lines=17> */
[----:B------:R-:W-:Y:S02]  /*1be0*/  IMAD R3, R2, R138, R3 ;  /* 0x0000008a02037224 */ /* 0x000fe400078e0203 */
[----:B------:R-:W-:Y:S01]  /*1bf0*/  IMAD R2, R41, -0x30, R4 ;  /* 0xffffffd029027824 */ /* 0x000fe200078e0204 */
[----:B------:R-:W-:Y:S01]  /*1c00*/  IADD3 R34, R65, R5, RZ ;  /* 0x0000000541227210 */ /* 0x000fe20007ffe0ff */
[----:B------:R-:W-:Y:S03]  /*1c10*/  IMAD.WIDE.U32 R66, R138, R41, RZ ;  /* 0x000000298a427225 */ /* 0x000fe600078e00ff */
        /* <DEDUP_REMOVED lines=31> */
.L_x_1202:
[----:B------:R-:W-:Y:S05]  /*1e10*/  BSYNC B0 ;  /* 0x0000000000007941 */ /* 0x000fea0003800000 */
.L_x_1201:
        /* <DEDUP_REMOVED lines=39> */
.L_x_1204:
[----:B------:R-:W-:Y:S05]  /*2090*/  BSYNC B0 ;  /* 0x0000000000007941 */ /* 0x000fea0003800000 */
.L_x_1203:
        /* <DEDUP_REMOVED lines=19> */
[----:B------:R-:W-:Y:S01]  /*21d0*/  IADD3 R64, P1, P0, R102, R158, R64 ;  /* 0x0000009e66407210 */ /* 0x000fe2000783e040 */
[----:B------:R-:W-:Y:S01]  /*21e0*/  CS2R R54, SRZ ;  /* 0x0000000000367805 */ /* 0x000fe2000001ff00 */
[----:B------:R-:W-:Y:S02]  /*21f0*/  CS2R R24, SRZ ;  /* 0x0000000000187805 */ /* 0x000fe4000001ff00 */
[----:B------:R-:W-:Y:S02]  /*2200*/  IADD3.X R34, R109, R144, R34, P1, P0 ;  /* 0x000000906d227210 */ /* 0x000fe40000fe0422 */
        /* <DEDUP_REMOVED lines=14> */
.L_x_1206:
[----:B------:R-:W-:Y:S05]  /*22f0*/  BSYNC B0 ;  /* 0x0000000000007941 */ /* 0x000fea0003800000 */
.L_x_1205:
        /* <DEDUP_REMOVED lines=23> */
[----:B------:R-:W-:Y:S01]  /*2470*/  @!P0 SHF.R.U64 R10, R2, 0x10, R3 ;  /* 0x00000010020a8819 */ /* 0x000fe20000001203 */
[----:B------:R-:W-:Y:S01]  /*2480*/  @!P0 HADD2.F32 R2, -RZ, R28.H0_H0 ;  /* 0x2000001cff028230 */ /* 0x000fe20000004100 */
[----:B------:R-:W-:Y:S02]  /*2490*/  @!P0 SHF.R.U64 R42, R38, 0x10, R39 ;  /* 0x00000010262a8819 */ /* 0x000fe40000001227 */
[----:B------:R-:W-:Y:S02]  /*24a0*/  @!P0 SHF.R.U32.HI R11, RZ, 0x10, R3 ;  /* 0x00000010ff0b8819 */ /* 0x000fe40000011603 */
        /* <DEDUP_REMOVED lines=45> */
.L_x_1210:
[----:B------:R-:W-:Y:S05]  /*2780*/  BSYNC B0 ;  /* 0x0000000000007941 */ /* 0x000fea0003800000 */
.L_x_1209:
        /* <DEDUP_REMOVED lines=57> */
.L_x_1208:
[----:B------:R-:W-:Y:S05]  /*2b20*/  BSYNC B1 ;  /* 0x0000000000017941 */ /* 0x000fea0003800000 */
.L_x_1207:
        /* <DEDUP_REMOVED lines=45> */
[----:B------:R-:W-:Y:S01]  /*2e00*/  @!P0 FMUL.FTZ R6, R19, R5 ;  /* 0x0000000513068220 */ /* 0x000fe20000410000 */
        /* <DEDUP_REMOVED lines=14> */
.L_x_1214:
[----:B------:R-:W-:Y:S05]  /*2ef0*/  BSYNC B0 ;  /* 0x0000000000007941 */ /* 0x000fea0003800000 */
.L_x_1213:
        /* <DEDUP_REMOVED lines=57> */
.L_x_1212:
[----:B------:R-:W-:Y:S05]  /*3290*/  BSYNC B1 ;  /* 0x0000000000017941 */ /* 0x000fea0003800000 */
.L_x_1211:
        /* <DEDUP_REMOVED lines=59> */
.L_x_1217:
[----:B------:R-:W-:Y:S05]  /*3650*/  BSYNC B0 ;  /* 0x0000000000007941 */ /* 0x000fea0003800000 */
.L_x_1216:
        /* <DEDUP_REMOVED lines=58> */
.L_x_1200:
        /* <DEDUP_REMOVED lines=14> */
[----:B------:R-:W-:Y:S02]  /*3ae0*/  @!P1 IADD3 R2, P3, P0, R98, R64, R159 ;  /* 0x0000004062029210 */ /* 0x000fe4000787e09f */
[----:B------:R1:W3:Y:S02]  /*3af0*/  SHFL.IDX PT, R72, R87, RZ, 0x181f ;  /* 0x00181fff57487589 */ /* 0x0002e400000e0000 */
        /* <DEDUP_REMOVED lines=22> */
[CC--:B------:R-:W-:Y:S04]  /*3c60*/  ISETP.GE.AND P0, PT, R37.reuse, R75.reuse, PT ;  /* 0x0000004b2500720c */ /* 0x0c0fe80003f06270 */
        /* <DEDUP_REMOVED lines=17> */
[----:B------:R-:W-:Y:S02]  /*3d80*/  IMAD.MOV.U32 R5, RZ, RZ, R59 ;  /* 0x000000ffff057224 */ /* 0x000fe400078e003b */
[----:B----4-:R-:W-:Y:S02]  /*3d90*/  IMAD.MOV.U32 R3, RZ, RZ, R56 ;  /* 0x000000ffff037224 */ /* 0x010fe400078e0038 */
        /* <DEDUP_REMOVED lines=29> */
[----:B------:R-:W-:Y:S02]  /*3f70*/  LEA.HI.X R81, R92, R73, R110, 0x1, P0 ;  /* 0x000000495c517211 */ /* 0x000fe400000f0c6e */
[----:B------:R-:W-:Y:S02]  /*3f80*/  LEA.HI R2, R3, R2, RZ, 0x4 ;  /* 0x0000000203027211 */ /* 0x000fe400078f20ff */
[----:B------:R-:W-:Y:S02]  /*3f90*/  @!P1 SHF.R.U64 R6, R8, 0x10, R9 ;  /* 0x0000001008069819 */ /* 0x000fe40000001209 */
[----:B------:R-:W-:Y:S02]  /*3fa0*/  LEA.HI.SX32 R2, R2, R69, 0x1c ;  /* 0x0000004502027211 */ /* 0x000fe400078fe2ff */
[----:B------:R-:W-:Y:S02]  /*3fb0*/  @!P1 SHF.R.U64 R24, R10, 0x10, R11 ;  /* 0x000000100a189819 */ /* 0x000fe4000000120b */
[----:B------:R-:W-:Y:S02]  /*3fc0*/  SHF.R.S32.HI R3, RZ, 0x1f, R2 ;  /* 0x0000001fff037819 */ /* 0x000fe40000011402 */
[----:B------:R-:W-:Y:S02]  /*3fd0*/  SHF.L.U32 R5, R2, 0x3, RZ ;  /* 0x0000000302057819 */ /* 0x000fe400000006ff */
        /* <DEDUP_REMOVED lines=9> */
[----:B------:R-:W-:Y:S01]  /*4070*/  @!P1 SHF.R.U32.HI R64, RZ, 0x10, R47 ;  /* 0x00000010ff409819 */ /* 0x000fe2000001162f */
[----:B------:R-:W-:Y:S01]  /*4080*/  IMAD.IADD R2, R2, 0x1, R3 ;  /* 0x0000000102027824 */ /* 0x000fe200078e0203 */
[----:B------:R-:W-:Y:S01]  /*4090*/  @!P1 SHF.R.U64 R44, R44, 0x10, R45 ;  /* 0x000000102c2c9819 */ /* 0x000fe2000000122d */
[----:B------:R-:W-:Y:S01]  /*40a0*/  IMAD.MOV.U32 R3, RZ, RZ, R8 ;  /* 0x000000ffff037224 */ /* 0x000fe200078e0008 */
[----:B------:R-:W-:Y:S01]  /*40b0*/  MOV R14, R9 ;  /* 0x00000009000e7202 */ /* 0x000fe20000000f00 */
[----:B------:R-:W-:Y:S01]  /*40c0*/  @!P0 IMAD.WIDE R72, R5, 0x2, R72 ;  /* 0x0000000205488825 */ /* 0x000fe200078e0248 */
[----:B------:R-:W-:Y:S01]  /*40d0*/  SHF.L.U32 R52, R2, 0x1, RZ ;  /* 0x0000000102347819 */ /* 0x000fe200000006ff */
[----:B------:R-:W-:Y:S01]  /*40e0*/  @!P1 HADD2.F32 R43, -RZ, R44.H0_H0 ;  /* 0x2000002cff2b9230 */ /* 0x000fe20000004100 */
[----:B-1----:R-:W-:Y:S01]  /*40f0*/  @!P1 MOV R2, R20 ;  /* 0x0000001400029202 */ /* 0x002fe20000000f00 */
[----:B------:R-:W-:Y:S01]  /*4100*/  @!P1 HADD2.F32 R5, -RZ, R3.H0_H0 ;  /* 0x20000003ff059230 */ /* 0x000fe20000004100 */
[----:B------:R-:W-:Y:S01]  /*4110*/  @!P1 SHF.R.U32.HI R9, RZ, 0x10, R9 ;  /* 0x00000010ff099819 */ /* 0x000fe20000011609 */
[----:B------:R-:W-:Y:S01]  /*4120*/  @!P1 HADD2.F32 R3, -RZ, R6.H0_H0 ;  /* 0x20000006ff039230 */ /* 0x000fe20000004100 */
[----:B------:R-:W1:Y:S01]  /*4130*/  LDS.128 R52, [R52+0x5080] ;  /* 0x0050800034347984 */ /* 0x000e620000000c00 */
[--C-:B------:R-:W-:Y:S01]  /*4140*/  @!P1 HADD2.F32 R6, -RZ, R2.reuse.H1_H1 ;  /* 0x30000002ff069230 */ /* 0x100fe20000004100 */
[----:B------:R-:W-:Y:S01]  /*4150*/  MOV R48, R45 ;  /* 0x0000002d00307202 */ /* 0x000fe20000000f00 */
[----:B------:R-:W-:Y:S01]  /*4160*/  @!P1 HADD2.F32 R8, -RZ, R2.H0_H0 ;  /* 0x20000002ff089230 */ /* 0x000fe20000004100 */
[----:B------:R-:W-:Y:S02]  /*4170*/  @!P1 SHF.R.U32.HI R45, RZ, 0x10, R45 ;  /* 0x00000010ff2d9819 */ /* 0x000fe4000001162d */
[----:B------:R-:W-:Y:S02]  /*4180*/  @!P1 SHF.R.U64 R50, R46, 0x10, R47 ;  /* 0x000000102e329819 */ /* 0x000fe4000000122f */
[----:B------:R-:W-:Y:S01]  /*4190*/  @!P1 FMUL.FTZ R2, R8, R5 ;  /* 0x0000000508029220 */ /* 0x000fe20000410000 */
[----:B------:R-:W-:Y:S01]  /*41a0*/  @!P1 HADD2.F32 R45, -RZ, R45.H0_H0 ;  /* 0x2000002dff2d9230 */ /* 0x000fe20000004100 */
[----:B------:R-:W-:Y:S01]  /*41b0*/  MOV R51, R47 ;  /* 0x0000002f00337202 */ /* 0x000fe20000000f00 */
[----:B------:R-:W-:Y:S02]  /*41c0*/  @!P1 HADD2.F32 R47, -RZ, R49.H0_H0 ;  /* 0x20000031ff2f9230 */ /* 0x000fe40000004100 */
[----:B------:R-:W-:Y:S01]  /*41d0*/  @!P1 HADD2.F32 R49, -RZ, R50.H0_H0 ;  /* 0x20000032ff319230 */ /* 0x000fe20000004100 */
[----:B-1----:R-:W-:Y:S05]  /*41e0*/  @!P1 IMAD.MOV.U32 R42, RZ, RZ, R52 ;  /* 0x000000ffff2a9224 */ /* 0x002fea00078e0034 */
[--C-:B------:R-:W-:Y:S02]  /*41f0*/  @!P1 HADD2.F32 R10, -RZ, R42.reuse.H0_H0 ;  /* 0x2000002aff0a9230 */ /* 0x100fe40000004100 */
[----:B------:R-:W-:Y:S03]  /*4200*/  @!P1 HADD2.F32 R42, -RZ, R42.H1_H1 ;  /* 0x3000002aff2a9230 */ /* 0x000fe60000004100 */
[----:B------:R-:W-:Y:S02]  /*4210*/  @!P1 FMUL.FTZ R44, R10, R5 ;  /* 0x000000050a2c9220 */ /* 0x000fe40000410000 */
[----:B------:R-:W-:Y:S02]  /*4220*/  @!P1 FMUL.FTZ R5, R42, R3 ;  /* 0x000000032a059220 */ /* 0x000fe40000410000 */
        /* <DEDUP_REMOVED lines=9> */
[----:B------:R-:W-:Y:S01]  /*42c0*/  @!P1 HADD2.F32 R44, -RZ, R11.H1_H1 ;  /* 0x3000000bff2c9230 */ /* 0x000fe20000004100 */
[----:B------:R-:W-:Y:S01]  /*42d0*/  @!P1 IMAD.MOV.U32 R11, RZ, RZ, R54 ;  /* 0x000000ffff0b9224 */ /* 0x000fe200078e0036 */
[----:B------:R-:W-:Y:S01]  /*42e0*/  @!P1 HADD2.F32 R5, -RZ, R14.H0_H0 ;  /* 0x2000000eff059230 */ /* 0x000fe20000004100 */
[----:B------:R-:W-:Y:S01]  /*42f0*/  @!P1 F2FP.PACK_AB R2, R3, R2 ;  /* 0x000000020302923e */ /* 0x000fe200000000ff */
[----:B------:R-:W-:Y:S01]  /*4300*/  @!P1 HADD2.F32 R9, -RZ, R6.H1_H1 ;  /* 0x30000006ff099230 */ /* 0x000fe20000004100 */
[----:B------:R-:W-:Y:S01]  /*4310*/  @!P1 FMUL.FTZ R14, R44, R8 ;  /* 0x000000082c0e9220 */ /* 0x000fe20000410000 */
[----:B------:R-:W-:Y:S01]  /*4320*/  @!P1 HADD2.F32 R43, -RZ, R48.H0_H0 ;  /* 0x20000030ff2b9230 */ /* 0x000fe20000004100 */
[----:B------:R-:W-:Y:S01]  /*4330*/  @!P1 MOV R52, R2 ;  /* 0x0000000200349202 */ /* 0x000fe20000000f00 */
[----:B------:R-:W-:Y:S01]  /*4340*/  @!P1 HADD2.F32 R10, -RZ, R6.H0_H0 ;  /* 0x20000006ff0a9230 */ /* 0x000fe20000004100 */
[----:B------:R-:W-:Y:S01]  /*4350*/  @!P1 FMUL.FTZ R6, R42, R5 ;  /* 0x000000052a069220 */ /* 0x000fe20000410000 */
[--C-:B------:R-:W-:Y:S01]  /*4360*/  @!P1 HADD2.F32 R46, -RZ, R11.reuse.H0_H0 ;  /* 0x2000000bff2e9230 */ /* 0x100fe20000004100 */
[C---:B------:R-:W-:Y:S01]  /*4370*/  @!P1 FFMA.FTZ R79, R9.reuse, R45, -R14 ;  /* 0x0000002d094f9223 */ /* 0x040fe2000001080e */
[----:B------:R-:W-:Y:S01]  /*4380*/  @!P1 HADD2.F32 R48, -RZ, R11.H1_H1 ;  /* 0x3000000bff309230 */ /* 0x000fe20000004100 */
[C---:B------:R-:W-:Y:S02]  /*4390*/  @!P1 FFMA.FTZ R82, R10.reuse, R43, -R6 ;  /* 0x0000002b0a529223 */ /* 0x040fe40000010806 */
[----:B------:R-:W-:Y:S01]  /*43a0*/  @!P1 FMUL.FTZ R6, R9, R8 ;  /* 0x0000000809069220 */ /* 0x000fe20000410000 */
[----:B------:R-:W-:Y:S01]  /*43b0*/  @!P1 MOV R9, R22 ;  /* 0x0000001600099202 */ /* 0x000fe20000000f00 */
[----:B------:R-:W-:Y:S01]  /*43c0*/  @!P1 FMUL.FTZ R5, R10, R5 ;  /* 0x000000050a059220 */ /* 0x000fe20000410000 */
[----:B------:R-:W-:Y:S01]  /*43d0*/  @!P1 HADD2.F32 R8, -RZ, R15.H0_H0 ;  /* 0x2000000fff089230 */ /* 0x000fe20000004100 */
[----:B------:R-:W-:Y:S01]  /*43e0*/  @!P1 MOV R15, R55 ;  /* 0x00000037000f9202 */ /* 0x000fe20000000f00 */
[----:B------:R-:W-:Y:S01]  /*43f0*/  @!P1 HADD2.F32 R10, -RZ, R24.H0_H0 ;  /* 0x20000018ff0a9230 */ /* 0x000fe20000004100 */
[----:B------:R-:W-:Y:S01]  /*4400*/  @!P1 FFMA.FTZ R5, R42, R43, R5 ;  /* 0x0000002b2a059223 */ /* 0x000fe20000010005 */
[--C-:B------:R-:W-:Y:S01]  /*4410*/  @!P1 HADD2.F32 R11, -RZ, R9.reuse.H1_H1 ;  /* 0x30000009ff0b9230 */ /* 0x100fe20000004100 */
[----:B------:R-:W-:Y:S01]  /*4420*/  @!P1 FFMA.FTZ R6, R44, R45, R6 ;  /* 0x0000002d2c069223 */ /* 0x000fe20000010006 */
[----:B------:R-:W-:Y:S01]  /*4430*/  @!P1 HADD2.F32 R14, -RZ, R9.H0_H0 ;  /* 0x20000009ff0e9230 */ /* 0x000fe20000004100 */
[----:B------:R-:W-:Y:S01]  /*4440*/  @!P1 FMUL.FTZ R9, R46, R8 ;  /* 0x000000082e099220 */ /* 0x000fe20000410000 */
[----:B------:R-:W-:Y:S01]  /*4450*/  @!P1 HADD2.F32 R50, -RZ, R15.H1_H1 ;  /* 0x3000000fff329230 */ /* 0x000fe20000004100 */
[-C--:B------:R-:W-:Y:S01]  /*4460*/  @!P1 FMUL.FTZ R24, R48, R10.reuse ;  /* 0x0000000a30189220 */ /* 0x080fe20000410000 */
[----:B------:R-:W-:Y:S01]  /*4470*/  @!P1 F2FP.PACK_AB R5, R6, R5 ;  /* 0x000000050605923e */ /* 0x000fe200000000ff */
[C---:B------:R-:W-:Y:S02]  /*4480*/  @!P1 FFMA.FTZ R78, R14.reuse, R47, -R9 ;  /* 0x0000002f0e4e9223 */ /* 0x040fe40000010809 */
[C---:B------:R-:W-:Y:S01]  /*4490*/  @!P1 FMUL.FTZ R9, R11.reuse, R10 ;  /* 0x0000000a0b099220 */ /* 0x040fe20000410000 */
[----:B------:R-:W-:Y:S01]  /*44a0*/  @!P1 HADD2.F32 R10, -RZ, R25.H0_H0 ;  /* 0x20000019ff0a9230 */ /* 0x000fe20000004100 */
[----:B------:R-:W-:Y:S01]  /*44b0*/  @!P1 FFMA.FTZ R77, R11, R49, -R24 ;  /* 0x000000310b4d9223 */ /* 0x000fe20000010818 */
[----:B------:R-:W-:Y:S01]  /*44c0*/  @!P1 HADD2.F32 R25, -RZ, R15.H0_H0 ;  /* 0x2000000fff199230 */ /* 0x000fe20000004100 */
[----:B------:R-:W-:Y:S02]  /*44d0*/  @!P1 IMAD.MOV.U32 R11, RZ, RZ, R23 ;  /* 0x000000ffff0b9224 */ /* 0x000fe400078e0017 */
[----:B------:R-:W-:Y:S01]  /*44e0*/  @!P1 FMUL.FTZ R8, R14, R8 ;  /* 0x000000080e089220 */ /* 0x000fe20000410000 */
[----:B------:R-:W-:Y:S01]  /*44f0*/  @!P1 HADD2.F32 R14, -RZ, R34.H0_H0 ;  /* 0x20000022ff0e9230 */ /* 0x000fe20000004100 */
[----:B------:R-:W-:Y:S01]  /*4500*/  @!P1 IMAD.MOV.U32 R53, RZ, RZ, R5 ;  /* 0x000000ffff359224 */ /* 0x000fe200078e0005 */
[--C-:B------:R-:W-:Y:S01]  /*4510*/  @!P1 HADD2.F32 R24, -RZ, R11.reuse.H0_H0 ;  /* 0x2000000bff189230 */ /* 0x100fe20000004100 */
[----:B------:R-:W-:Y:S01]  /*4520*/  @!P1 FFMA.FTZ R8, R46, R47, R8 ;  /* 0x0000002f2e089223 */ /* 0x000fe20000010008 */
[----:B------:R-:W-:Y:S01]  /*4530*/  @!P1 HADD2.F32 R15, -RZ, R11.H1_H1 ;  /* 0x3000000bff0f9230 */ /* 0x000fe20000004100 */
[-C--:B------:R-:W-:Y:S01]  /*4540*/  @!P1 FMUL.FTZ R11, R25, R10.reuse ;  /* 0x0000000a190b9220 */ /* 0x080fe20000410000 */
        /* <DEDUP_REMOVED lines=16> */
[----:B------:R-:W-:Y:S02]  /*4650*/  @!P1 MOV R21, R15 ;  /* 0x0000000f00159202 */ /* 0x000fe40000000f00 */
[----:B------:R-:W-:Y:S02]  /*4660*/  @!P1 MOV R23, R42 ;  /* 0x0000002a00179202 */ /* 0x000fe40000000f00 */
[----:B------:R-:W-:Y:S02]  /*4670*/  @!P1 F2FP.PACK_AB R8, R9, R8 ;  /* 0x000000080908923e */ /* 0x000fe400000000ff */
[----:B------:R-:W-:Y:S01]  /*4680*/  @!P1 F2FP.PACK_AB R10, R11, R10 ;  /* 0x0000000a0b0a923e */ /* 0x000fe200000000ff */
[----:B------:R1:W-:Y:S01]  /*4690*/  ST.E.128 [R80.64], R20 ;  /* 0x0000001450007985 */ /* 0x0003e2000c101d06 */
[----:B------:R-:W-:Y:S02]  /*46a0*/  @!P1 MOV R54, R8 ;  /* 0x0000000800369202 */ /* 0x000fe40000000f00 */
[----:B------:R-:W-:Y:S05]  /*46b0*/  @!P1 MOV R55, R10 ;  /* 0x0000000a00379202 */ /* 0x000fea0000000f00 */
[----:B------:R1:W-:Y:S02]  /*46c0*/  @!P0 ST.E.128 [R72.64], R52 ;  /* 0x0000003448008985 */ /* 0x0003e4000c101d06 */
.L_x_1219:
[----:B-1----:R-:W-:Y:S05]  /*46d0*/  BSYNC B0 ;  /* 0x0000000000007941 */ /* 0x002fea0003800000 */
.L_x_1218:
        /* <DEDUP_REMOVED lines=10> */
[----:B------:R-:W-:Y:S01]  /*4780*/  @!P1 HADD2.F32 R34, -RZ, R66.H1_H1 ;  /* 0x30000042ff229230 */ /* 0x000fe20000004100 */
        /* <DEDUP_REMOVED lines=57> */
[-C--:B------:R-:W-:Y:S01]  /*4b20*/  @!P1 FMUL.FTZ R6, R17, R5.reuse ;  /* 0x0000000511069220 */ /* 0x080fe20000410000 */
        /* <DEDUP_REMOVED lines=53> */
.L_x_1221:
[----:B------:R-:W-:Y:S05]  /*4e80*/  BSYNC B0 ;  /* 0x0000000000007941 */ /* 0x000fea0003800000 */
.L_x_1220:
[----:B-----5:R4:W1:Y:S01]  /*4e90*/  SHFL.IDX PT, R47, R86, 0x2, 0x181f ;  /* 0x00581f00562f7f89 */ /* 0x02086200000e0000 */
[----:B------:R-:W-:Y:S03]  /*4ea0*/  ISETP.GE.OR P0, PT, R148, R75, P5 ;  /* 0x0000004b9400720c */ /* 0x000fe60002f06670 */
[----:B------:R4:W3:Y:S10]  /*4eb0*/  SHFL.IDX PT, R46, R87, 0x2, 0x181f ;  /* 0x00581f00572e7f89 */ /* 0x0008f400000e0000 */
[----:B------:R-:W-:-:S05]  /*4ec0*/  @P0 BRA `(.L_x_1215) ;  /* 0x00000aa000000947 */ /* 0x000fca0003800000 */
[----:B------:R-:W-:Y:S01]  /*4ed0*/  SEL R2, R71, R70, !P2 ;  /* 0x0000004647027207 */ /* 0x000fe20005000000 */
[----:B------:R-:W5:Y:S01]  /*4ee0*/  LDS.128 R16, [R123+0x5080] ;  /* 0x005080007b107984 */ /* 0x000f620000000c00 */
[C---:B---3--:R-:W-:Y:S01]  /*4ef0*/  LEA R58, P0, R92.reuse, R46, 0x1 ;  /* 0x0000002e5c3a7211 */ /* 0x048fe200078008ff */
[----:B--2---:R-:W-:Y:S01]  /*4f00*/  @!P1 HADD2.F32 R23, -RZ, R67.H1_H1 ;  /* 0x30000043ff179230 */ /* 0x004fe20000004100 */
[----:B------:R-:W-:Y:S01]  /*4f10*/  SHF.R.S32.HI R3, RZ, 0x1f, R2 ;  /* 0x0000001fff037819 */ /* 0x000fe20000011402 */
[--C-:B------:R-:W-:Y:S01]  /*4f20*/  @!P1 HADD2.F32 R43, -RZ, R68.reuse.H0_H0 ;  /* 0x20000044ff2b9230 */ /* 0x100fe20000004100 */
[----:B-1----:R-:W-:Y:S01]  /*4f30*/  LEA.HI.X R59, R92, R47, R110, 0x1, P0 ;  /* 0x0000002f5c3b7211 */ /* 0x002fe200000f0c6e */
[----:B------:R-:W-:Y:S01]  /*4f40*/  @!P1 HADD2.F32 R36, -RZ, R68.H1_H1 ;  /* 0x30000044ff249230 */ /* 0x000fe20000004100 */
[----:B------:R-:W-:Y:S02]  /*4f50*/  LEA.HI R2, R3, R2, RZ, 0x4 ;  /* 0x0000000203027211 */ /* 0x000fe400078f20ff */
[----:B------:R-:W-:Y:S02]  /*4f60*/  @!P1 SHF.R.U64 R14, R28, 0x10, R29 ;  /* 0x000000101c0e9819 */ /* 0x000fe4000000121d */
[----:B------:R-:W-:Y:S02]  /*4f70*/  LEA.HI.SX32 R2, R2, R69, 0x1c ;  /* 0x0000004502027211 */ /* 0x000fe400078fe2ff */
[--C-:B------:R-:W-:Y:S02]  /*4f80*/  @!P1 SHF.R.U32.HI R10, RZ, 0x10, R61.reuse ;  /* 0x00000010ff0a9819 */ /* 0x100fe4000001163d */
[----:B------:R-:W-:Y:S02]  /*4f90*/  SHF.R.S32.HI R3, RZ, 0x1f, R2 ;  /* 0x0000001fff037819 */ /* 0x000fe40000011402 */
[----:B------:R-:W-:Y:S02]  /*4fa0*/  SHF.L.U32 R52, R2, 0x3, RZ ;  /* 0x0000000302347819 */ /* 0x000fe400000006ff */
[----:B------:R-:W-:Y:S02]  /*4fb0*/  LEA.HI R3, R3, R2, RZ, 0x3 ;  /* 0x0000000203037211 */ /* 0x000fe400078f18ff */
[----:B------:R-:W-:Y:S02]  /*4fc0*/  @!P1 SHF.R.U64 R25, R60, 0x10, R61 ;  /* 0x000000103c199819 */ /* 0x000fe4000000123d */
[----:B------:R-:W-:Y:S02]  /*4fd0*/  SHF.R.S32.HI R2, RZ, 0x3, R3 ;  /* 0x00000003ff027819 */ /* 0x000fe40000011403 */
[----:B------:R-:W-:Y:S01]  /*4fe0*/  LOP3.LUT R3, R111, 0x38, R52, 0xf8, !PT ;  /* 0x000000386f037812 */ /* 0x000fe200078ef834 */
[----:B------:R-:W-:Y:S01]  /*4ff0*/  @!P1 HADD2.F32 R25, -RZ, R25.H0_H0 ;  /* 0x20000019ff199230 */ /* 0x000fe20000004100 */
[----:B------:R-:W-:Y:S01]  /*5000*/  @!P1 SHF.R.U64 R15, R30, 0x10, R31 ;  /* 0x000000101e0f9819 */ /* 0x000fe2000000121f */
[----:B------:R-:W-:Y:S01]  /*5010*/  IMAD R2, R2, 0xc00, R13 ;  /* 0x00000c0002027824 */ /* 0x000fe200078e020d */
[----:B------:R-:W-:Y:S02]  /*5020*/  LOP3.LUT R3, R3, R152, RZ, 0x3c, !PT ;  /* 0x0000009803037212 */ /* 0x000fe400078e3cff */
[----:B------:R-:W-:Y:S01]  /*5030*/  @!P1 SHF.R.U32.HI R21, RZ, 0x10, R31 ;  /* 0x00000010ff159819 */ /* 0x000fe2000001161f */
[----:B------:R-:W-:Y:S01]  /*5040*/  @!P1 HADD2.F32 R31, -RZ, R10.H0_H0 ;  /* 0x2000000aff1f9230 */ /* 0x000fe20000004100 */
[----:B------:R-:W-:Y:S01]  /*5050*/  @!P1 SHF.R.U32.HI R8, RZ, 0x10, R29 ;  /* 0x00000010ff089819 */ /* 0x000fe2000001161d */
[----:B------:R-:W-:Y:S01]  /*5060*/  IMAD.IADD R2, R2, 0x1, R3 ;  /* 0x0000000102027824 */ /* 0x000fe200078e0203 */
[----:B------:R-:W-:Y:S01]  /*5070*/  @!P1 HADD2.F32 R29, -RZ, R67.H0_H0 ;  /* 0x20000043ff1d9230 */ /* 0x000fe20000004100 */
[--C-:B------:R-:W-:Y:S01]  /*5080*/  @!P1 SHF.R.U64 R34, R62, 0x10, R63.reuse ;  /* 0x000000103e229819 */ /* 0x100fe2000000123f */
[----:B------:R-:W-:Y:S01]  /*5090*/  @!P1 HADD2.F32 R21, -RZ, R21.H0_H0 ;  /* 0x20000015ff159230 */ /* 0x000fe20000004100 */
[----:B------:R-:W-:Y:S02]  /*50a0*/  @!P1 SHF.R.U32.HI R44, RZ, 0x10, R63 ;  /* 0x00000010ff2c9819 */ /* 0x000fe4000001163f */
[----:B------:R-:W-:Y:S01]  /*50b0*/  SHF.L.U32 R48, R2, 0x1, RZ ;  /* 0x0000000102307819 */ /* 0x000fe200000006ff */
[----:B------:R-:W-:Y:S01]  /*50c0*/  @!P1 HADD2.F32 R2, -RZ, R39.H0_H0 ;  /* 0x20000027ff029230 */ /* 0x000fe20000004100 */
[----:B-----5:R-:W-:Y:S01]  /*50d0*/  @!P1 MOV R6, R17 ;  /* 0x0000001100069202 */ /* 0x020fe20000000f00 */
[----:B------:R-:W-:Y:S01]  /*50e0*/  @!P1 HADD2.F32 R44, -RZ, R44.H0_H0 ;  /* 0x2000002cff2c9230 */ /* 0x000fe20000004100 */
[----:B------:R-:W-:Y:S02]  /*50f0*/  ISETP.GE.AND P0, PT, R52, c[0x0][0x1d4], PT ;  /* 0x0000750034007a0c */ /* 0x000fe40003f06270 */
[----:B------:R-:W1:Y:S01]  /*5100*/  LDS.128 R48, [R48+0x5080] ;  /* 0x0050800030307984 */ /* 0x000e620000000c00 */
[----:B------:R-:W-:Y:S05]  /*5110*/  @!P1 HADD2.F32 R3, -RZ, R6.H0_H0 ;  /* 0x20000006ff039230 */ /* 0x000fea0000004100 */
[CC--:B------:R-:W-:Y:S02]  /*5120*/  @!P1 FMUL.FTZ R5, R3.reuse, R2.reuse ;  /* 0x0000000203059220 */ /* 0x0c0fe40000410000 */
[----:B-1----:R-:W-:Y:S02]  /*5130*/  @!P1 IMAD.MOV.U32 R9, RZ, RZ, R49 ;  /* 0x000000ffff099224 */ /* 0x002fe400078e0031 */
[----:B------:R-:W-:Y:S02]  /*5140*/  @!P1 IMAD.MOV.U32 R20, RZ, RZ, R48 ;  /* 0x000000ffff149224 */ /* 0x000fe400078e0030 */
[----:B------:R-:W-:Y:S01]  /*5150*/  @!P1 IMAD.MOV.U32 R45, RZ, RZ, R51 ;  /* 0x000000ffff2d9224 */ /* 0x000fe200078e0033 */
[--C-:B------:R-:W-:Y:S01]  /*5160*/  @!P1 HADD2.F32 R28, -RZ, R9.reuse.H0_H0 ;  /* 0x20000009ff1c9230 */ /* 0x100fe20000004100 */
[----:B------:R-:W-:Y:S01]  /*5170*/  @!P1 IMAD.MOV.U32 R38, RZ, RZ, R50 ;  /* 0x000000ffff269224 */ /* 0x000fe200078e0032 */
[----:B------:R-:W-:Y:S02]  /*5180*/  @!P1 HADD2.F32 R30, -RZ, R9.H1_H1 ;  /* 0x30000009ff1e9230 */ /* 0x000fe40000004100 */
[----:B------:R-:W-:Y:S01]  /*5190*/  @!P1 HADD2.F32 R42, -RZ, R45.H0_H0 ;  /* 0x2000002dff2a9230 */ /* 0x000fe20000004100 */
[----:B------:R-:W-:Y:S01]  /*51a0*/  @!P1 FMUL.FTZ R11, R28, R2 ;  /* 0x000000021c0b9220 */ /* 0x000fe20000410000 */
[----:B------:R-:W-:Y:S02]  /*51b0*/  @!P1 HADD2.F32 R2, -RZ, R8.H0_H0 ;  /* 0x20000008ff029230 */ /* 0x000fe40000004100 */
[----:B------:R-:W-:Y:S01]  /*51c0*/  @!P1 HADD2.F32 R8, -RZ, R6.H1_H1 ;  /* 0x30000006ff089230 */ /* 0x000fe20000004100 */
[----:B------:R-:W-:Y:S01]  /*51d0*/  @!P1 FFMA.FTZ R61, R3, R29, -R11 ;  /* 0x0000001d033d9223 */ /* 0x000fe2000001080b */
[----:B------:R-:W-:Y:S01]  /*51e0*/  @!P1 MOV R11, R16 ;  /* 0x00000010000b9202 */ /* 0x000fe20000000f00 */
[-C--:B------:R-:W-:Y:S01]  /*51f0*/  @!P1 FMUL.FTZ R10, R30, R2.reuse ;  /* 0x000000021e0a9220 */ /* 0x080fe20000410000 */
[----:B------:R-:W-:Y:S01]  /*5200*/  @!P1 HADD2.F32 R3, -RZ, R39.H1_H1 ;  /* 0x30000027ff039230 */ /* 0x000fe20000004100 */
[C---:B------:R-:W-:Y:S01]  /*5210*/  @!P1 FMUL.FTZ R6, R8.reuse, R2 ;  /* 0x0000000208069220 */ /* 0x040fe20000410000 */
[----:B------:R-:W-:Y:S01]  /*5220*/  @!P1 HADD2.F32 R22, -RZ, R20.H0_H0 ;  /* 0x20000014ff169230 */ /* 0x000fe20000004100 */
[----:B------:R-:W-:Y:S01]  /*5230*/  @!P1 FFMA.FTZ R60, R8, R31, -R10 ;  /* 0x0000001f083c9223 */ /* 0x000fe2000001080a */
[--C-:B------:R-:W-:Y:S02]  /*5240*/  @!P1 HADD2.F32 R9, -RZ, R11.reuse.H0_H0 ;  /* 0x2000000bff099230 */ /* 0x100fe40000004100 */
[----:B------:R-:W-:Y:S01]  /*5250*/  @!P1 HADD2.F32 R10, -RZ, R40.H0_H0 ;  /* 0x20000028ff0a9230 */ /* 0x000fe20000004100 */
[-C--:B------:R-:W-:Y:S01]  /*5260*/  @!P1 FMUL.FTZ R24, R22, R3.reuse ;  /* 0x0000000316189220 */ /* 0x080fe20000410000 */
[----:B------:R-:W-:Y:S01]  /*5270*/  @!P1 HADD2.F32 R8, -RZ, R11.H1_H1 ;  /* 0x3000000bff089230 */ /* 0x000fe20000004100 */
[C---:B------:R-:W-:Y:S01]  /*5280*/  @!P1 FMUL.FTZ R2, R9.reuse, R3 ;  /* 0x0000000309029220 */ /* 0x040fe20000410000 */
[----:B------:R-:W-:Y:S01]  /*5290*/  @!P1 HADD2.F32 R3, -RZ, R14.H0_H0 ;  /* 0x2000000eff039230 */ /* 0x000fe20000004100 */
[----:B------:R-:W-:Y:S01]  /*52a0*/  @!P1 FFMA.FTZ R57, R9, R23, -R24 ;  /* 0x0000001709399223 */ /* 0x000fe20000010818 */
[----:B------:R-:W-:Y:S01]  /*52b0*/  @!P1 MOV R14, R19 ;  /* 0x00000013000e9202 */ /* 0x000fe20000000f00 */
[-C--:B------:R-:W-:Y:S01]  /*52c0*/  @!P1 FMUL.FTZ R11, R42, R10.reuse ;  /* 0x0000000a2a0b9220 */ /* 0x080fe20000410000 */
[----:B------:R-:W-:Y:S01]  /*52d0*/  @!P1 HADD2.F32 R24, -RZ, R20.H1_H1 ;  /* 0x30000014ff189230 */ /* 0x000fe20000004100 */
[----:B------:R-:W-:Y:S01]  /*52e0*/  @!P1 FFMA.FTZ R2, R22, R23, R2 ;  /* 0x0000001716029223 */ /* 0x000fe20000010002 */
[----:B------:R-:W-:Y:S02]  /*52f0*/  @!P1 HADD2.F32 R39, -RZ, R34.H0_H0 ;  /* 0x20000022ff279230 */ /* 0x000fe40000004100 */
[--C-:B------:R-:W-:Y:S01]  /*5300*/  @!P1 HADD2.F32 R9, -RZ, R14.reuse.H0_H0 ;  /* 0x2000000eff099230 */ /* 0x100fe20000004100 */
[-C--:B------:R-:W-:Y:S01]  /*5310*/  @!P1 FMUL.FTZ R20, R24, R3.reuse ;  /* 0x0000000318149220 */ /* 0x080fe20000410000 */
[----:B------:R-:W-:Y:S01]  /*5320*/  @!P1 HADD2.F32 R14, -RZ, R14.H1_H1 ;  /* 0x3000000eff0e9230 */ /* 0x000fe20000004100 */
[C---:B------:R-:W-:Y:S01]  /*5330*/  @!P1 FMUL.FTZ R3, R8.reuse, R3 ;  /* 0x0000000308039220 */ /* 0x040fe20000410000 */
[--C-:B------:R-:W-:Y:S01]  /*5340*/  @!P1 HADD2.F32 R34, -RZ, R38.reuse.H0_H0 ;  /* 0x20000026ff229230 */ /* 0x100fe20000004100 */
[C---:B------:R-:W-:Y:S01]  /*5350*/  @!P1 FMUL.FTZ R10, R9.reuse, R10 ;  /* 0x0000000a090a9220 */ /* 0x040fe20000410000 */
[----:B------:R-:W-:Y:S01]  /*5360*/  @!P1 HADD2.F32 R38, -RZ, R38.H1_H1 ;  /* 0x30000026ff269230 */ /* 0x000fe20000004100 */
[----:B------:R-:W-:Y:S01]  /*5370*/  @!P1 FFMA.FTZ R55, R9, R43, -R11 ;  /* 0x0000002b09379223 */ /* 0x000fe2000001080b */
[----:B------:R-:W-:Y:S01]  /*5380*/  @!P1 MOV R9, R18 ;  /* 0x0000001200099202 */ /* 0x000fe20000000f00 */
[-C--:B------:R-:W-:Y:S01]  /*5390*/  @!P1 FFMA.FTZ R56, R8, R25.reuse, -R20 ;  /* 0x0000001908389223 */ /* 0x080fe20000010814 */
[----:B------:R-:W-:Y:S01]  /*53a0*/  @!P1 HADD2.F32 R8, -RZ, R40.H1_H1 ;  /* 0x30000028ff089230 */ /* 0x000fe20000004100 */
[----:B------:R-:W-:Y:S01]  /*53b0*/  @!P1 FFMA.FTZ R3, R24, R25, R3 ;  /* 0x0000001918039223 */ /* 0x000fe20000010003 */
[----:B------:R-:W-:Y:S01]  /*53c0*/  @!P1 HADD2.F32 R11, -RZ, R15.H0_H0 ;  /* 0x2000000fff0b9230 */ /* 0x000fe20000004100 */
[----:B------:R-:W-:Y:S01]  /*53d0*/  @!P1 FFMA.FTZ R5, R28, R29, R5 ;  /* 0x0000001d1c059223 */ /* 0x000fe20000010005 */
[----:B------:R-:W-:Y:S01]  /*53e0*/  @!P1 HADD2.F32 R40, -RZ, R45.H1_H1 ;  /* 0x3000002dff289230 */ /* 0x000fe20000004100 */
[----:B------:R-:W-:Y:S01]  /*53f0*/  @!P1 FFMA.FTZ R6, R30, R31, R6 ;  /* 0x0000001f1e069223 */ /* 0x000fe20000010006 */
[--C-:B------:R-:W-:Y:S01]  /*5400*/  @!P1 HADD2.F32 R20, -RZ, R9.reuse.H0_H0 ;  /* 0x20000009ff149230 */ /* 0x100fe20000004100 */
[----:B------:R-:W-:Y:S01]  /*5410*/  @!P1 FMUL.FTZ R53, R38, R11 ;  /* 0x0000000b26359220 */ /* 0x000fe20000410000 */
[----:B------:R-:W-:Y:S01]  /*5420*/  @!P1 F2FP.PACK_AB R2, R3, R2 ;  /* 0x000000020302923e */ /* 0x000fe200000000ff */
[----:B------:R-:W-:Y:S01]  /*5430*/  @!P1 FMUL.FTZ R45, R40, R21 ;  /* 0x00000015282d9220 */ /* 0x000fe20000410000 */
[----:B------:R-:W-:Y:S01]  /*5440*/  @!P1 F2FP.PACK_AB R5, R6, R5 ;  /* 0x000000050605923e */ /* 0x000fe200000000ff */
[----:B------:R-:W-:Y:S01]  /*5450*/  @!P1 HADD2.F32 R15, -RZ, R9.H1_H1 ;  /* 0x30000009ff0f9230 */ /* 0x000fe20000004100 */
[----:B------:R-:W-:Y:S01]  /*5460*/  @!P1 FMUL.FTZ R9, R34, R8 ;  /* 0x0000000822099220 */ /* 0x000fe20000410000 */
[----:B------:R-:W-:Y:S01]  /*5470*/  @!P1 MOV R48, R2 ;  /* 0x0000000200309202 */ /* 0x000fe20000000f00 */
[----:B------:R-:W-:Y:S02]  /*5480*/  @!P1 FFMA.FTZ R45, R14, R44, -R45 ;  /* 0x0000002c0e2d9223 */ /* 0x000fe4000001082d */
[----:B------:R-:W-:Y:S02]  /*5490*/  @!P1 FFMA.FTZ R54, R20, R36, -R9 ;  /* 0x0000002414369223 */ /* 0x000fe40000010809 */
[C---:B------:R-:W-:Y:S02]  /*54a0*/  @!P1 FFMA.FTZ R53, R15.reuse, R39, -R53 ;  /* 0x000000270f359223 */ /* 0x040fe40000010835 */
        /* <DEDUP_REMOVED lines=8> */
[----:B------:R-:W-:Y:S01]  /*5530*/  @!P1 IMAD.MOV.U32 R18, RZ, RZ, R14 ;  /* 0x000000ffff129224 */ /* 0x000fe200078e000e */
[----:B------:R-:W-:Y:S01]  /*5540*/  @!P1 MOV R17, R21 ;  /* 0x0000001500119202 */ /* 0x000fe20000000f00 */
[----:B------:R-:W-:Y:S01]  /*5550*/  @!P1 FFMA.FTZ R8, R34, R36, R8 ;  /* 0x0000002422089223 */ /* 0x000fe20000010008 */
[----:B------:R-:W-:Y:S01]  /*5560*/  @!P1 MOV R16, R20 ;  /* 0x0000001400109202 */ /* 0x000fe20000000f00 */
[----:B------:R-:W-:Y:S01]  /*5570*/  @!P1 FFMA.FTZ R9, R38, R39, R9 ;  /* 0x0000002726099223 */ /* 0x000fe20000010009 */
[----:B------:R-:W-:Y:S01]  /*5580*/  @!P1 MOV R19, R15 ;  /* 0x0000000f00139202 */ /* 0x000fe20000000f00 */
[----:B------:R-:W-:Y:S02]  /*5590*/  @!P1 FFMA.FTZ R10, R42, R43, R10 ;  /* 0x0000002b2a0a9223 */ /* 0x000fe4000001000a */
[----:B------:R-:W-:Y:S01]  /*55a0*/  @!P1 FFMA.FTZ R11, R40, R44, R11 ;  /* 0x0000002c280b9223 */ /* 0x000fe2000001000b */
[----:B------:R-:W-:Y:S01]  /*55b0*/  @!P1 F2FP.PACK_AB R8, R9, R8 ;  /* 0x000000080908923e */ /* 0x000fe200000000ff */
[----:B------:R1:W-:Y:S03]  /*55c0*/  ST.E.128 [R58.64], R16 ;  /* 0x000000103a007985 */ /* 0x0003e6000c101d06 */
[----:B------:R-:W-:Y:S02]  /*55d0*/  @!P1 F2FP.PACK_AB R10, R11, R10 ;  /* 0x0000000a0b0a923e */ /* 0x000fe400000000ff */
[----:B------:R-:W-:Y:S02]  /*55e0*/  @!P1 MOV R50, R8 ;  /* 0x0000000800329202 */ /* 0x000fe40000000f00 */
[----:B------:R-:W-:Y:S01]  /*55f0*/  @!P1 MOV R51, R10 ;  /* 0x0000000a00339202 */ /* 0x000fe20000000f00 */
[----:B------:R-:W-:-:S05]  /*5600*/  @P0 BRA `(.L_x_1215) ;  /* 0x0000036000000947 */ /* 0x000fca0003800000 */
[C---:B------:R-:W-:Y:S04]  /*5610*/  LEA R2, P0, R52.reuse, R46, 0x1 ;  /* 0x0000002e34027211 */ /* 0x040fe800078008ff */
[----:B------:R-:W-:Y:S05]  /*5620*/  LEA.HI.X.SX32 R3, R52, R47, 0x1, P0 ;  /* 0x0000002f34037211 */ /* 0x000fea00000f0eff */
[----:B------:R2:W-:Y:S01]  /*5630*/  ST.E.128 [R2.64], R48 ;  /* 0x0000003002007985 */ /* 0x0005e2000c101d06 */
[----:B------:R-:W-:-:S05]  /*5640*/  BRA `(.L_x_1215) ;  /* 0x0000032000007947 */ /* 0x000fca0003800000 */
.L_x_1199:
        /* <DEDUP_REMOVED lines=10> */
[C---:B---3--:R-:W-:Y:S04]  /*56f0*/  @!P5 LEA R8, P0, R26.reuse, R3, 0x1 ;  /* 0x000000031a08d211 */ /* 0x048fe800078008ff */
[----:B------:R-:W-:Y:S02]  /*5700*/  @!P5 LEA.HI.X R9, R26, R5, R27, 0x1, P0 ;  /* 0x000000051a09d211 */ /* 0x000fe400000f0c1b */
[----:B------:R-:W-:Y:S11]  /*5710*/  ISETP.GE.AND P0, PT, R88, c[0x0][0x1d4], PT ;  /* 0x0000750058007a0c */ /* 0x000ff60003f06270 */
[----:B------:R-:W-:Y:S02]  /*5720*/  @!UPT UIADD3 URZ, URZ, URZ, URZ ;  /* 0x0000003f3f3ff290 */ /* 0x000fe4000fffe03f */
[C---:B------:R-:W-:Y:S04]  /*5730*/  @!P0 LEA R2, P1, R83.reuse, R3, 0x1 ;  /* 0x0000000353028211 */ /* 0x040fe800078208ff */
[----:B------:R-:W-:Y:S01]  /*5740*/  @!P0 LEA.HI.X R3, R83, R5, R89, 0x1, P1 ;  /* 0x0000000553038211 */ /* 0x000fe200008f0c59 */
[----:B-1----:R-:W-:Y:S04]  /*5750*/  @!P5 ST.E.128 [R8.64], R16 ;  /* 0x000000100800d985 */ /* 0x002fe8000c101d06 */
[----:B------:R-:W1:Y:S04]  /*5760*/  @!P0 LDS.128 R8, [R74+0x6880] ;  /* 0x006880004a088984 */ /* 0x000e680000000c00 */
[----:B-1----:R1:W-:Y:S02]  /*5770*/  @!P0 ST.E.128 [R2.64], R8 ;  /* 0x0000000802008985 */ /* 0x0023e4000c101d06 */
.L_x_1223:
[----:B-12---:R-:W-:Y:S05]  /*5780*/  BSYNC B0 ;  /* 0x0000000000007941 */ /* 0x006fea0003800000 */
.L_x_1222:
[----:B---3--:R1:W2:Y:S01]  /*5790*/  SHFL.IDX PT, R3, R86, 0x1, 0x181f ;  /* 0x00381f0056037f89 */ /* 0x0082a200000e0000 */
        /* <DEDUP_REMOVED lines=14> */
.L_x_1225:
[----:B------:R-:W-:Y:S05]  /*5880*/  BSYNC B0 ;  /* 0x0000000000007941 */ /* 0x000fea0003800000 */
.L_x_1224:
        /* <DEDUP_REMOVED lines=14> */
.L_x_1215:
[----:B------:R-:W-:Y:S05]  /*5970*/  BSYNC B2 ;  /* 0x0000000000027941 */ /* 0x000fea0003800000 */
.L_x_1198:
[C---:B-1----:R-:W-:Y:S01]  /*5980*/  IMAD R17, R41.reuse, -0x30, RZ ;  /* 0xffffffd029117824 */ /* 0x042fe200078e02ff */
[----:B------:R-:W-:Y:S01]  /*5990*/  ISETP.NE.AND P6, PT, R132, RZ, PT ;  /* 0x000000ff8400720c */ /* 0x000fe20003fc5270 */
[----:B--23--:R-:W-:Y:S01]  /*59a0*/  IMAD.WIDE R8, R41, 0x30, R112 ;  /* 0x0000003029087825 */ /* 0x00cfe200078e0270 */
[----:B------:R-:W-:Y:S03]  /*59b0*/  BSSY B0, `(.L_x_1226) ;  /* 0x000004d000007945 */ /* 0x000fe60003800000 */
[----:B------:R-:W-:Y:S05]  /*59c0*/  IMAD.IADD R2, R127, 0x1, R17 ;  /* 0x000000017f027824 */ /* 0x000fea00078e0211 */
[----:B------:R-:W-:Y:S11]  /*59d0*/  ISETP.GE.AND P1, PT, R2, 0x11, PT ;  /* 0x000000110200780c */ /* 0x000ff60003f26270 */
[----:B------:R-:W-:Y:S02]  /*59e0*/  @!UPT UIADD3 URZ, URZ, URZ, URZ ;  /* 0x0000003f3f3ff290 */ /* 0x000fe4000fffe03f */
        /* <DEDUP_REMOVED lines=9> */
[----:B------:R-:W-:Y:S01]  /*5a80*/  @P3 MOV R2, R94 ;  /* 0x0000005e00023202 */ /* 0x000fe20000000f00 */
[----:B----4-:R-:W-:Y:S04]  /*5a90*/  @P3 IMAD.MOV.U32 R3, RZ, RZ, R105 ;  /* 0x000000ffff033224 */ /* 0x010fe800078e0069 */
[C---:B------:R-:W-:Y:S04]  /*5aa0*/  @P3 IMAD.WIDE.U32 R2, R8.reuse, c[0x0][0x258], R2 ;  /* 0x0000960008023a25 */ /* 0x040fe800078e0002 */
[----:B------:R-:W-:Y:S01]  /*5ab0*/  @P3 IMAD R8, R8, c[0x0][0x25c], R5 ;  /* 0x0000970008083a24 */ /* 0x000fe200078e0205 */
[----:B------:R-:W-:Y:S01]  /*5ac0*/  @P3 LEA R14, P4, R2, c[0x0][0x250], 0x1 ;  /* 0x00009400020e3a11 */ /* 0x000fe200078808ff */
[----:B------:R-:W-:Y:S03]  /*5ad0*/  @P1 IMAD R5, R10, c[0x0][0x258], RZ ;  /* 0x000096000a051a24 */ /* 0x000fe600078e02ff */
[----:B------:R-:W-:Y:S01]  /*5ae0*/  @P3 IADD3 R8, R3, R8, RZ ;  /* 0x0000000803083210 */ /* 0x000fe20007ffe0ff */
[----:B------:R-:W-:Y:S01]  /*5af0*/  @P1 IMAD R5, R6, c[0x0][0x25c], R5 ;  /* 0x0000970006051a24 */ /* 0x000fe200078e0205 */
[----:B------:R-:W-:Y:S02]  /*5b00*/  @P1 MOV R3, R105 ;  /* 0x0000006900031202 */ /* 0x000fe40000000f00 */
[----:B------:R-:W-:Y:S01]  /*5b10*/  @P3 LEA.HI.X R15, R2, c[0x0][0x254], R8, 0x1, P4 ;  /* 0x00009500020f3a11 */ /* 0x000fe200020f0c08 */
[----:B------:R-:W-:Y:S04]  /*5b20*/  @P1 IMAD.MOV.U32 R2, RZ, RZ, R94 ;  /* 0x000000ffff021224 */ /* 0x000fe800078e005e */
[----:B------:R-:W-:Y:S04]  /*5b30*/  @P1 IMAD.WIDE.U32 R2, R6, c[0x0][0x258], R2 ;  /* 0x0000960006021a25 */ /* 0x000fe800078e0002 */
[----:B------:R-:W-:Y:S01]  /*5b40*/  @P1 IMAD.IADD R5, R3, 0x1, R5 ;  /* 0x0000000103051824 */ /* 0x000fe200078e0205 */
[C---:B------:R-:W-:Y:S01]  /*5b50*/  @P1 LEA R10, P4, R2.reuse, c[0x0][0x250], 0x1 ;  /* 0x00009400020a1a11 */ /* 0x040fe200078808ff */
[----:B------:R-:W-:Y:S03]  /*5b60*/  @P0 IMAD.MOV.U32 R3, RZ, RZ, R105 ;  /* 0x000000ffff030224 */ /* 0x000fe600078e0069 */
[----:B------:R-:W-:Y:S01]  /*5b70*/  @P1 LEA.HI.X R11, R2, c[0x0][0x254], R5, 0x1, P4 ;  /* 0x00009500020b1a11 */ /* 0x000fe200020f0c05 */
[----:B------:R-:W-:Y:S01]  /*5b80*/  @P0 IMAD R5, R18, c[0x0][0x258], RZ ;  /* 0x0000960012050a24 */ /* 0x000fe200078e02ff */
[----:B------:R-:W-:Y:S03]  /*5b90*/  @P0 MOV R2, R94 ;  /* 0x0000005e00020202 */ /* 0x000fe60000000f00 */
[C---:B------:R-:W-:Y:S02]  /*5ba0*/  @P0 IMAD R5, R16.reuse, c[0x0][0x25c], R5 ;  /* 0x0000970010050a24 */ /* 0x040fe400078e0205 */
[----:B------:R-:W-:Y:S05]  /*5bb0*/  @P0 IMAD.WIDE.U32 R2, R16, c[0x0][0x258], R2 ;  /* 0x0000960010020a25 */ /* 0x000fea00078e0002 */
[C---:B------:R-:W-:Y:S02]  /*5bc0*/  @P0 LEA R8, P4, R2.reuse, c[0x0][0x250], 0x1 ;  /* 0x0000940002080a11 */ /* 0x040fe400078808ff */
[----:B------:R-:W-:Y:S04]  /*5bd0*/  @P0 IADD3 R5, R3, R5, RZ ;  /* 0x0000000503050210 */ /* 0x000fe80007ffe0ff */
[----:B------:R-:W-:Y:S01]  /*5be0*/  @P0 LEA.HI.X R9, R2, c[0x0][0x254], R5, 0x1, P4 ;  /* 0x0000950002090a11 */ /* 0x000fe200020f0c05 */
[----:B------:R-:W-:Y:S01]  /*5bf0*/  IMAD R2, R93, c[0x0][0x208], RZ ;  /* 0x000082005d027a24 */ /* 0x000fe200078e02ff */
[----:B------:R-:W-:Y:S03]  /*5c00*/  ISETP.NE.AND P4, PT, R133, RZ, PT ;  /* 0x000000ff8500720c */ /* 0x000fe60003f85270 */
[C---:B------:R-:W-:Y:S02]  /*5c10*/  IMAD R5, R91.reuse, c[0x0][0x20c], R2 ;  /* 0x000083005b057a24 */ /* 0x040fe400078e0202 */
[----:B------:R-:W-:Y:S04]  /*5c20*/  IMAD.WIDE.U32 R2, R91, c[0x0][0x208], RZ ;  /* 0x000082005b027a25 */ /* 0x000fe800078e00ff */
[----:B------:R-:W-:Y:S02]  /*5c30*/  IMAD.IADD R3, R3, 0x1, R5 ;  /* 0x0000000103037824 */ /* 0x000fe400078e0205 */
[----:B------:R-:W-:Y:S02]  /*5c40*/  IMAD R5, R104, c[0x0][0x218], RZ ;  /* 0x0000860068057a24 */ /* 0x000fe400078e02ff */
[----:B------:R-:W-:Y:S01]  /*5c50*/  @!PT LDS RZ, [RZ] ;  /* 0x00000000fffff984 */ /* 0x000fe20000000800 */
[----:B------:R-:W-:Y:S01]  /*5c60*/  @!PT LDS RZ, [RZ] ;  /* 0x00000000fffff984 */ /* 0x000fe20000000800 */
[----:B------:R-:W-:Y:S01]  /*5c70*/  @!PT LDS RZ, [RZ] ;  /* 0x00000000fffff984 */ /* 0x000fe20000000800 */
[----:B------:R1:W-:Y:S01]  /*5c80*/  @P3 LDGSTS.E.BYPASS.LTC128B.128 [R74+0x2080], [R14.64], !P4 ;  /* 0x020800000e4a3fae */ /* 0x0003e2000e101d46 */
[C---:B------:R-:W-:Y:S04]  /*5c90*/  IMAD.WIDE.U32 R2, R90.reuse, c[0x0][0x218], R2 ;  /* 0x000086005a027a25 */ /* 0x040fe800078e0002 */
[----:B------:R1:W-:Y:S01]  /*5ca0*/  @P3 LDGSTS.E.BYPASS.LTC128B.128 [R74+0x3880], [R14.64+0x80], !P6 ;  /* 0x038800800e4a3fae */ /* 0x0003e2000f101d46 */
[----:B------:R-:W-:Y:S04]  /*5cb0*/  IMAD R5, R90, c[0x0][0x21c], R5 ;  /* 0x000087005a057a24 */ /* 0x000fe800078e0205 */
[----:B------:R2:W-:Y:S05]  /*5cc0*/  @P1 LDGSTS.E.BYPASS.LTC128B.128 [R74+0x2880], [R10.64], !P4 ;  /* 0x028800000a4a1fae */ /* 0x0005ea000e101d46 */
[----:B------:R2:W-:Y:S05]  /*5cd0*/  @P1 LDGSTS.E.BYPASS.LTC128B.128 [R74+0x4080], [R10.64+0x80], !P6 ;  /* 0x040800800a4a1fae */ /* 0x0005ea000f101d46 */
[----:B------:R2:W-:Y:S05]  /*5ce0*/  @P0 LDGSTS.E.BYPASS.LTC128B.128 [R74+0x3080], [R8.64], !P4 ;  /* 0x03080000084a0fae */ /* 0x0005ea000e101d46 */
[----:B------:R2:W-:Y:S01]  /*5cf0*/  @P0 LDGSTS.E.BYPASS.LTC128B.128 [R74+0x4880], [R8.64+0x80], !P6 ;  /* 0x04880080084a0fae */ /* 0x0005e2000f101d46 */
[----:B------:R-:W-:Y:S04]  /*5d00*/  IADD3 R2, P0, R162, R2, RZ ;  /* 0x00000002a2027210 */ /* 0x000fe80007f1e0ff */
[----:B------:R-:W0:Y:S01]  /*5d10*/  LDGDEPBAR ;  /* 0x00000000000079af */ /* 0x000e220000000000 */
[----:B------:R-:W-:Y:S02]  /*5d20*/  IADD3.X R3, R130, R3, R5, P0, !PT ;  /* 0x0000000382037210 */ /* 0x000fe400007fe405 */
[C---:B-1----:R-:W-:Y:S02]  /*5d30*/  LEA R14, P0, R2.reuse, c[0x0][0x1f8], 0x1 ;  /* 0x00007e00020e7a11 */ /* 0x042fe400078008ff */
[----:B------:R-:W-:Y:S02]  /*5d40*/  IADD3 R5, R17, R4, RZ ;  /* 0x0000000411057210 */ /* 0x000fe40007ffe0ff */
[----:B------:R-:W-:Y:S02]  /*5d50*/  LEA.HI.X R6, R2, c[0x0][0x1fc], R3, 0x1, P0 ;  /* 0x00007f0002067a11 */ /* 0x000fe400000f0c03 */
[----:B------:R2:W1:Y:S01]  /*5d60*/  SHFL.IDX PT, R2, R14, RZ, 0x181f ;  /* 0x00181fff0e027589 */ /* 0x00046200000e0000 */
[----:B------:R-:W-:Y:S04]  /*5d70*/  IMNMX R5, R5, 0x30, PT ;  /* 0x0000003005057817 */ /* 0x000fe80003800200 */
[----:B------:R2:W3:Y:S01]  /*5d80*/  SHFL.IDX PT, R3, R6, RZ, 0x181f ;  /* 0x00181fff06037589 */ /* 0x0004e200000e0000 */
[----:B------:R-:W-:Y:S05]  /*5d90*/  IMAD.IADD R5, R5, 0x1, -R37 ;  /* 0x0000000105057824 */ /* 0x000fea00078e0a25 */
[----:B------:R-:W-:Y:S01]  /*5da0*/  ISETP.GE.AND P0, PT, R5, 0x1, PT ;  /* 0x000000010500780c */ /* 0x000fe20003f06270 */
[----:B------:R-:W-:Y:S04]  /*5db0*/  DEPBAR.LE SB0, 0x0 ;  /* 0x000080000000791a */ /* 0x000fe80000000000 */
[----:B------:R-:W-:Y:S08]  /*5dc0*/  BAR.SYNC.DEFER_BLOCKING 0x0 ;  /* 0x0000000000007b1d */ /* 0x000ff00000010000 */
[----:B------:R-:W-:-:S05]  /*5dd0*/  @!P0 BRA `(.L_x_1227) ;  /* 0x000000a000008947 */ /* 0x000fca0003800000 */
[----:B-1----:R-:W1:Y:S01]  /*5de0*/  @!P5 LDS.128 R16, [R74+0x2080] ;  /* 0x002080004a10d984 */ /* 0x002e620000000c00 */
[CC--:B--2---:R-:W-:Y:S04]  /*5df0*/  @!P5 LEA R8, P0, R26.reuse, R2.reuse, 0x1 ;  /* 0x000000021a08d211 */ /* 0x0c4fe800078008ff */
[-C--:B---3--:R-:W-:Y:S02]  /*5e00*/  @!P5 LEA.HI.X R9, R26, R3.reuse, R27, 0x1, P0 ;  /* 0x000000031a09d211 */ /* 0x088fe400000f0c1b */
[----:B------:R-:W-:Y:S11]  /*5e10*/  ISETP.GE.AND P0, PT, R88, c[0x0][0x1d4], PT ;  /* 0x0000750058007a0c */ /* 0x000ff60003f06270 */
[----:B------:R-:W-:Y:S02]  /*5e20*/  @!UPT UIADD3 URZ, URZ, URZ, URZ ;  /* 0x0000003f3f3ff290 */ /* 0x000fe4000fffe03f */
[C---:B------:R-:W-:Y:S04]  /*5e30*/  @!P0 LEA R2, P1, R83.reuse, R2, 0x1 ;  /* 0x0000000253028211 */ /* 0x040fe800078208ff */
[----:B------:R-:W-:Y:S01]  /*5e40*/  @!P0 LEA.HI.X R3, R83, R3, R89, 0x1, P1 ;  /* 0x0000000353038211 */ /* 0x000fe200008f0c59 */
[----:B-1----:R-:W-:Y:S04]  /*5e50*/  @!P5 ST.E.128 [R8.64], R16 ;  /* 0x000000100800d985 */ /* 0x002fe8000c101d06 */
[----:B------:R-:W1:Y:S04]  /*5e60*/  @!P0 LDS.128 R8, [R74+0x3880] ;  /* 0x003880004a088984 */ /* 0x000e680000000c00 */
[----:B-1----:R1:W-:Y:S02]  /*5e70*/  @!P0 ST.E.128 [R2.64], R8 ;  /* 0x0000000802008985 */ /* 0x0023e4000c101d06 */
.L_x_1227:
[----:B-1----:R-:W-:Y:S05]  /*5e80*/  BSYNC B0 ;  /* 0x0000000000007941 */ /* 0x002fea0003800000 */
.L_x_1226:
[----:B---3--:R1:W3:Y:S01]  /*5e90*/  SHFL.IDX PT, R3, R6, 0x1, 0x181f ;  /* 0x00381f0006037f89 */ /* 0x0082e200000e0000 */
[----:B------:R-:W-:Y:S01]  /*5ea0*/  ISETP.GE.AND P0, PT, R5, 0x11, PT ;  /* 0x000000110500780c */ /* 0x000fe20003f06270 */
[----:B------:R-:W-:Y:S02]  /*5eb0*/  BSSY B0, `(.L_x_1228) ;  /* 0x000000d000007945 */ /* 0x000fe40003800000 */
[----:B------:R1:W4:Y:S10]  /*5ec0*/  SHFL.IDX PT, R2, R14, 0x1, 0x181f ;  /* 0x00381f000e027f89 */ /* 0x00033400000e0000 */
[----:B------:R-:W-:-:S05]  /*5ed0*/  @!P0 BRA `(.L_x_1229) ;  /* 0x000000a000008947 */ /* 0x000fca0003800000 */
[----:B------:R-:W5:Y:S01]  /*5ee0*/  @!P5 LDS.128 R16, [R74+0x2880] ;  /* 0x002880004a10d984 */ /* 0x000f620000000c00 */
[CC--:B--2-4-:R-:W-:Y:S04]  /*5ef0*/  @!P5 LEA R8, P0, R26.reuse, R2.reuse, 0x1 ;  /* 0x000000021a08d211 */ /* 0x0d4fe800078008ff */
[-C--:B---3--:R-:W-:Y:S02]  /*5f00*/  @!P5 LEA.HI.X R9, R26, R3.reuse, R27, 0x1, P0 ;  /* 0x000000031a09d211 */ /* 0x088fe400000f0c1b */
[----:B------:R-:W-:Y:S11]  /*5f10*/  ISETP.GE.AND P0, PT, R88, c[0x0][0x1d4], PT ;  /* 0x0000750058007a0c */ /* 0x000ff60003f06270 */
[----:B------:R-:W-:Y:S02]  /*5f20*/  @!UPT UIADD3 URZ, URZ, URZ, URZ ;  /* 0x0000003f3f3ff290 */ /* 0x000fe4000fffe03f */
[C---:B------:R-:W-:Y:S04]  /*5f30*/  @!P0 LEA R2, P1, R83.reuse, R2, 0x1 ;  /* 0x0000000253028211 */ /* 0x040fe800078208ff */
[----:B------:R-:W-:Y:S01]  /*5f40*/  @!P0 LEA.HI.X R3, R83, R3, R89, 0x1, P1 ;  /* 0x0000000353038211 */ /* 0x000fe200008f0c59 */
[----:B-----5:R-:W-:Y:S04]  /*5f50*/  @!P5 ST.E.128 [R8.64], R16 ;  /* 0x000000100800d985 */ /* 0x020fe8000c101d06 */
[----:B------:R-:W2:Y:S04]  /*5f60*/  @!P0 LDS.128 R8, [R74+0x4080] ;  /* 0x004080004a088984 */ /* 0x000ea80000000c00 */
[----:B--2---:R2:W-:Y:S02]  /*5f70*/  @!P0 ST.E.128 [R2.64], R8 ;  /* 0x0000000802008985 */ /* 0x0045e4000c101d06 */
.L_x_1229:
[----:B------:R-:W-:Y:S05]  /*5f80*/  BSYNC B0 ;  /* 0x0000000000007941 */ /* 0x000fea0003800000 */
.L_x_1228:
[----:B--23--:R2:W3:Y:S01]  /*5f90*/  SHFL.IDX PT, R3, R6, 0x2, 0x181f ;  /* 0x00581f0006037f89 */ /* 0x00c4e200000e0000 */
[----:B------:R-:W-:Y:S01]  /*5fa0*/  ISETP.GE.AND P0, PT, R5, 0x21, PT ;  /* 0x000000210500780c */ /* 0x000fe20003f06270 */
[----:B------:R-:W-:Y:S02]  /*5fb0*/  BSSY B0, `(.L_x_1230) ;  /* 0x000000d000007945 */ /* 0x000fe40003800000 */
[----:B----4-:R2:W4:Y:S10]  /*5fc0*/  SHFL.IDX PT, R2, R14, 0x2, 0x181f ;  /* 0x00581f000e027f89 */ /* 0x01053400000e0000 */
[----:B------:R-:W-:-:S05]  /*5fd0*/  @!P0 BRA `(.L_x_1231) ;  /* 0x000000a000008947 */ /* 0x000fca0003800000 */
[----:B------:R-:W5:Y:S01]  /*5fe0*/  @!P5 LDS.128 R16, [R74+0x3080] ;  /* 0x003080004a10d984 */ /* 0x000f620000000c00 */
[CC--:B----4-:R-:W-:Y:S04]  /*5ff0*/  @!P5 LEA R8, P0, R26.reuse, R2.reuse, 0x1 ;  /* 0x000000021a08d211 */ /* 0x0d0fe800078008ff */
[-C--:B---3--:R-:W-:Y:S02]  /*6000*/  @!P5 LEA.HI.X R9, R26, R3.reuse, R27, 0x1, P0 ;  /* 0x000000031a09d211 */ /* 0x088fe400000f0c1b */
[----:B------:R-:W-:Y:S11]  /*6010*/  ISETP.GE.AND P0, PT, R88, c[0x0][0x1d4], PT ;  /* 0x0000750058007a0c */ /* 0x000ff60003f06270 */
[----:B------:R-:W-:Y:S02]  /*6020*/  @!UPT UIADD3 URZ, URZ, URZ, URZ ;  /* 0x0000003f3f3ff290 */ /* 0x000fe4000fffe03f */
[C---:B------:R-:W-:Y:S04]  /*6030*/  @!P0 LEA R2, P1, R83.reuse, R2, 0x1 ;  /* 0x0000000253028211 */ /* 0x040fe800078208ff */
[----:B------:R-:W-:Y:S01]  /*6040*/  @!P0 LEA.HI.X R3, R83, R3, R89, 0x1, P1 ;  /* 0x0000000353038211 */ /* 0x000fe200008f0c59 */
[----:B-----5:R-:W-:Y:S04]  /*6050*/  @!P5 ST.E.128 [R8.64], R16 ;  /* 0x000000100800d985 */ /* 0x020fe8000c101d06 */
[----:B------:R-:W3:Y:S04]  /*6060*/  @!P0 LDS.128 R8, [R74+0x4880] ;  /* 0x004880004a088984 */ /* 0x000ee80000000c00 */
[----:B---3--:R3:W-:Y:S02]  /*6070*/  @!P0 ST.E.128 [R2.64], R8 ;  /* 0x0000000802008985 */ /* 0x0087e4000c101d06 */
.L_x_1231:
[----:B------:R-:W-:Y:S05]  /*6080*/  BSYNC B0 ;  /* 0x0000000000007941 */ /* 0x000fea0003800000 */
.L_x_1230:
        /* <DEDUP_REMOVED lines=20> */
[C---:B-12---:R-:W-:Y:S04]  /*61d0*/  @P0 IADD3 R14, P1, R8.reuse, R147, RZ ;  /* 0x00000093080e0210 */ /* 0x046fe80007f3e0ff */
        /* <DEDUP_REMOVED lines=9> */
[----:B------:R-:W2:Y:S04]  /*6270*/  LDL R5, [R1+0x64] ;  /* 0x0000640001057983 */ /* 0x000ea80000100800 */
[----:B------:R1:W5:Y:S04]  /*6280*/  LDL R13, [R1+0x58] ;  /* 0x00005800010d7983 */ /* 0x0003680000100800 */
[----:B------:R-:W-:Y:S01]  /*6290*/  BAR.SYNC.DEFER_BLOCKING 0x0 ;  /* 0x0000000000007b1d */ /* 0x000fe20000010000 */
[----:B--2---:R-:W-:-:S05]  /*62a0*/  IADD3 R0, R5, 0x2f, RZ ;  /* 0x0000002f05007810 */ /* 0x004fca0007ffe0ff */
[----:B------:R-:W-:-:S05]  /*62b0*/  IMAD.HI R0, R0, 0x2aaaaaab, RZ ;  /* 0x2aaaaaab00007827 */ /* 0x000fca00078e02ff */
[----:B---3--:R-:W-:-:S04]  /*62c0*/  SHF.R.U32.HI R2, RZ, 0x1f, R0 ;  /* 0x0000001fff027819 */ /* 0x008fc80000011600 */
[----:B------:R-:W-:Y:S02]  /*62d0*/  LEA.HI.SX32 R7, R0, R2, 0x1d ;  /* 0x0000000200077211 */ /* 0x000fe400078feaff */
.L_x_1197:
[----:B-1----:R-:W-:Y:S01]  /*62e0*/  IMAD.MOV.U32 R0, RZ, RZ, c[0x0][0x2c4] ;  /* 0x0000b100ff007624 */ /* 0x002fe200078e00ff */
[----:B------:R1:W-:Y:S01]  /*62f0*/  STL.64 [R1], R168 ;  /* 0x000000a801007387 */ /* 0x0003e20000100a00 */
[----:B------:R-:W-:-:S03]  /*6300*/  IMAD.MOV.U32 R4, RZ, RZ, c[0x0][0x32c] ;  /* 0x0000cb00ff047624 */ /* 0x000fc600078e00ff */
[----:B------:R-:W-:Y:S02]  /*6310*/  ISETP.NE.AND P2, PT, R0, 0x1, PT ;  /* 0x000000010000780c */ /* 0x000fe40003f45270 */
[----:B------:R-:W-:Y:S02]  /*6320*/  IADD3 R0, R136, 0x7f, RZ ;  /* 0x0000007f88007810 */ /* 0x000fe40007ffe0ff */
[----:B------:R-:W-:-:S09]  /*6330*/  ISETP.GE.AND P1, PT, R4, 0x1, PT ;  /* 0x000000010400780c */ /* 0x000fd20003f26270 */
[----:B------:R-:W-:-:S05]  /*6340*/  @P2 IMAD.HI.U32 R2, R0, c[0x0][0x2c8], RZ ;  /* 0x0000b20000022a27 */ /* 0x000fca00078e00ff */
[----:B------:R-:W-:-:S04]  /*6350*/  @P2 SHF.R.U32.HI R0, RZ, c[0x0][0x2cc], R2 ;  /* 0x0000b300ff002a19 */ /* 0x000fc80000011602 */
[----:B------:R-:W-:-:S05]  /*6360*/  IADD3 R0, R0, 0x1, R5 ;  /* 0x0000000100007810 */ /* 0x000fca0007ffe005 */
[----:B-----5:R-:W-:-:S05]  /*6370*/  IMAD.IADD R2, R0, 0x1, -R13 ;  /* 0x0000000100027824 */ /* 0x020fca00078e0a0d */
[----:B------:R-:W-:Y:S01]  /*6380*/  IADD3 R3, R2, c[0x0][0x328], RZ ;  /* 0x0000ca0002037a10 */ /* 0x000fe20007ffe0ff */
[----:B------:R-:W-:Y:S05]  /*6390*/  @!P1 BRA `(.L_x_1233) ;  /* 0x0000010000009947 */ /* 0x000fea0003800000 */
[C---:B-1----:R-:W-:Y:S01]  /*63a0*/  ISETP.GT.AND P0, PT, R2.reuse, RZ, PT ;  /* 0x000000ff0200720c */ /* 0x042fe20003f04270 */
[----:B------:R-:W-:Y:S01]  /*63b0*/  BSSY B0, `(.L_x_1234) ;  /* 0x000000c000007945 */ /* 0x000fe20003800000 */
        /* <DEDUP_REMOVED lines=8> */
.L_x_1235:
[----:B------:R-:W-:-:S13]  /*6440*/  ISETP.NE.AND P0, PT, R4, 0x1, PT ;  /* 0x000000010400780c */ /* 0x000fda0003f05270 */
[----:B------:R-:W-:-:S05]  /*6450*/  @P0 IMAD.HI.U32 R2, R0, c[0x0][0x330], RZ ;  /* 0x0000cc0000020a27 */ /* 0x000fca00078e00ff */
[----:B------:R-:W-:Y:S02]  /*6460*/  @P0 SHF.R.U32.HI R0, RZ, c[0x0][0x334], R2 ;  /* 0x0000cd00ff000a19 */ /* 0x000fe40000011602 */
.L_x_1236:
[----:B------:R-:W-:Y:S05]  /*6470*/  BSYNC B0 ;  /* 0x0000000000007941 */ /* 0x000fea0003800000 */
.L_x_1234:
[----:B------:R-:W-:-:S05]  /*6480*/  IMAD R0, R0, R4, c[0x0][0x32c] ;  /* 0x0000cb0000007624 */ /* 0x000fca00078e0204 */
[----:B------:R-:W-:-:S04]  /*6490*/  IMNMX R3, R3, R0, PT ;  /* 0x0000000003037217 */ /* 0x000fc80003800200 */
.L_x_1233:
[----:B-1----:R-:W-:Y:S01]  /*64a0*/  IADD3 R3, R3, 0x2f, RZ ;  /* 0x0000002f03037810 */ /* 0x002fe20007ffe0ff */
[----:B------:R-:W-:-:S04]  /*64b0*/  @P2 IMAD.HI.U32 R2, R136, c[0x0][0x2c8], RZ ;  /* 0x0000b20088022a27 */ /* 0x000fc800078e00ff */
[----:B------:R-:W-:-:S04]  /*64c0*/  IMAD.HI R3, R3, 0x2aaaaaab, RZ ;  /* 0x2aaaaaab03037827 */ /* 0x000fc800078e02ff */
[----:B------:R-:W-:Y:S01]  /*64d0*/  IMAD.MOV.U32 R0, RZ, RZ, R136 ;  /* 0x000000ffff007224 */ /* 0x000fe200078e0088 */
[----:B------:R-:W-:Y:S02]  /*64e0*/  @P2 SHF.R.U32.HI R0, RZ, c[0x0][0x2cc], R2 ;  /* 0x0000b300ff002a19 */ /* 0x000fe40000011602 */
[----:B------:R-:W-:Y:S02]  /*64f0*/  SHF.R.U32.HI R2, RZ, 0x1f, R3 ;  /* 0x0000001fff027819 */ /* 0x000fe40000011603 */
[----:B------:R-:W-:Y:S02]  /*6500*/  IADD3 R0, R0, R5, -R13 ;  /* 0x0000000500007210 */ /* 0x000fe40007ffe80d */
[----:B------:R-:W-:Y:S02]  /*6510*/  LEA.HI.SX32 R2, R3, R2, 0x1d ;  /* 0x0000000203027211 */ /* 0x000fe400078feaff */
[----:B------:R-:W-:Y:S02]  /*6520*/  IADD3 R3, R0, -c[0x0][0x324], RZ ;  /* 0x8000c90000037a10 */ /* 0x000fe40007ffe0ff */
[----:B------:R-:W-:Y:S01]  /*6530*/  IMNMX R230, R2, R7, PT ;  /* 0x0000000702e67217 */ /* 0x000fe20003800200 */
[----:B------:R-:W-:Y:S05]  /*6540*/  @!P1 BRA `(.L_x_1237) ;  /* 0x000000f000009947 */ /* 0x000fea0003800000 */
[----:B------:R-:W-:Y:S01]  /*6550*/  ISETP.GT.AND P0, PT, R0, -0x1, PT ;  /* 0xffffffff0000780c */ /* 0x000fe20003f04270 */
[----:B------:R-:W-:-:S12]  /*6560*/  BSSY B0, `(.L_x_1238) ;  /* 0x000000b000007945 */ /* 0x000fd80003800000 */
[----:B------:R-:W-:Y:S05]  /*6570*/  @P0 BRA `(.L_x_1239) ;  /* 0x0000006000000947 */ /* 0x000fea0003800000 */
[----:B------:R-:W-:Y:S02]  /*6580*/  ISETP.NE.AND P0, PT, R4, 0x1, PT ;  /* 0x000000010400780c */ /* 0x000fe40003f05270 */
[----:B------:R-:W-:-:S11]  /*6590*/  LOP3.LUT R0, RZ, R0, RZ, 0x33, !PT ;  /* 0x00000000ff007212 */ /* 0x000fd600078e33ff */
[----:B------:R-:W-:-:S05]  /*65a0*/  @P0 IMAD.HI.U32 R2, R0, c[0x0][0x330], RZ ;  /* 0x0000cc0000020a27 */ /* 0x000fca00078e00ff */
[----:B------:R-:W-:-:S04]  /*65b0*/  @P0 SHF.R.U32.HI R0, RZ, c[0x0][0x334], R2 ;  /* 0x0000cd00ff000a19 */ /* 0x000fc80000011602 */
[----:B------:R-:W-:Y:S01]  /*65c0*/  LOP3.LUT R0, RZ, R0, RZ, 0x33, !PT ;  /* 0x00000000ff007212 */ /* 0x000fe200078e33ff */
[----:B------:R-:W-:Y:S05]  /*65d0*/  BRA `(.L_x_1240) ;  /* 0x0000003000007947 */ /* 0x000fea0003800000 */
.L_x_1239:
[----:B------:R-:W-:-:S13]  /*65e0*/  ISETP.NE.AND P0, PT, R4, 0x1, PT ;  /* 0x000000010400780c */ /* 0x000fda0003f05270 */
[----:B------:R-:W-:-:S05]  /*65f0*/  @P0 IMAD.HI.U32 R2, R0, c[0x0][0x330], RZ ;  /* 0x0000cc0000020a27 */ /* 0x000fca00078e00ff */
[----:B------:R-:W-:Y:S02]  /*6600*/  @P0 SHF.R.U32.HI R0, RZ, c[0x0][0x334], R2 ;  /* 0x0000cd00ff000a19 */ /* 0x000fe40000011602 */
.L_x_1240:
[----:B------:R-:W-:Y:S05]  /*6610*/  BSYNC B0 ;  /* 0x0000000000007941 */ /* 0x000fea0003800000 */
.L_x_1238:
[----:B------:R-:W-:-:S05]  /*6620*/  IMAD R0, R0, c[0x0][0x32c], RZ ;  /* 0x0000cb0000007a24 */ /* 0x000fca00078e02ff */
[----:B------:R-:W-:-:S05]  /*6630*/  IMNMX R3, R3, R0, !PT ;  /* 0x0000000003037217 */ /* 0x000fca0007800200 */
.L_x_1237:
[----:B------:R-:W-:Y:S01]  /*6640*/  IMAD.HI R0, R3, 0x2aaaaaab, RZ ;  /* 0x2aaaaaab03007827 */ /* 0x000fe200078e02ff */
[----:B------:R-:W-:Y:S01]  /*6650*/  PLOP3.LUT P0, PT, PT, PT, PT, 0x80, 0x0 ;  /* 0x000000000000781c */ /* 0x000fe20003f0f070 */
[----:B------:R-:W-:Y:S01]  /*6660*/  CS2R R14, SRZ ;  /* 0x00000000000e7805 */ /* 0x000fe2000001ff00 */
[----:B------:R-:W-:Y:S01]  /*6670*/  CS2R R134, SRZ ;  /* 0x0000000000867805 */ /* 0x000fe2000001ff00 */
[----:B------:R-:W-:Y:S01]  /*6680*/  IMAD.MOV.U32 R131, RZ, RZ, RZ ;  /* 0x000000ffff837224 */ /* 0x000fe200078e00ff */
[----:B------:R-:W-:Y:S01]  /*6690*/  SHF.R.U32.HI R2, RZ, 0x1f, R0 ;  /* 0x0000001fff027819 */ /* 0x000fe20000011600 */
[----:B------:R-:W-:Y:S01]  /*66a0*/  IMAD.MOV.U32 R128, RZ, RZ, RZ ;  /* 0x000000ffff807224 */ /* 0x000fe200078e00ff */
[----:B------:R-:W-:Y:S01]  /*66b0*/  CS2R R132, SRZ ;  /* 0x0000000000847805 */ /* 0x000fe2000001ff00 */
[----:B------:R-:W-:Y:S01]  /*66c0*/  CS2R R16, SRZ ;  /* 0x0000000000107805 */ /* 0x000fe2000001ff00 */
[----:B------:R-:W-:Y:S01]  /*66d0*/  LEA.HI.SX32 R0, R0, R2, 0x1d ;  /* 0x0000000200007211 */ /* 0x000fe200078feaff */
[----:B------:R-:W-:Y:S01]  /*66e0*/  IMAD.MOV.U32 R11, RZ, RZ, RZ ;  /* 0x000000ffff0b7224 */ /* 0x000fe200078e00ff */
[----:B------:R-:W-:Y:S01]  /*66f0*/  MOV R126, RZ ;  /* 0x000000ff007e7202 */ /* 0x000fe20000000f00 */
[----:B------:R-:W-:Y:S01]  /*6700*/  IMAD.MOV.U32 R124, RZ, RZ, RZ ;  /* 0x000000ffff7c7224 */ /* 0x000fe200078e00ff */
[----:B------:R-:W-:Y:S01]  /*6710*/  IMNMX R4, RZ, R0, !PT ;  /* 0x00000000ff047217 */ /* 0x000fe20007800200 */
[----:B------:R-:W-:Y:S01]  /*6720*/  IMAD.MOV.U32 R122, RZ, RZ, RZ ;  /* 0x000000ffff7a7224 */ /* 0x000fe200078e00ff */
[----:B------:R-:W-:Y:S01]  /*6730*/  MOV R12, RZ ;  /* 0x000000ff000c7202 */ /* 0x000fe20000000f00 */
[----:B------:R-:W-:Y:S01]  /*6740*/  CS2R R120, SRZ ;  /* 0x0000000000787805 */ /* 0x000fe2000001ff00 */
[----:B------:R-:W-:Y:S01]  /*6750*/  ISETP.GT.AND P1, PT, R230, R4, PT ;  /* 0x00000004e600720c */ /* 0x000fe20003f24270 */
[----:B------:R1:W-:Y:S01]  /*6760*/  STL [R1+0xb4], R4 ;  /* 0x0000b40401007387 */ /* 0x0003e20000100800 */
[----:B------:R-:W-:Y:S01]  /*6770*/  MOV R114, RZ ;  /* 0x000000ff00727202 */ /* 0x000fe20000000f00 */
        /* <DEDUP_REMOVED lines=42> */
[----:B------:R-:W-:Y:S01]  /*6a20*/  IMAD.MOV.U32 R20, RZ, RZ, RZ ;  /* 0x000000ffff147224 */ /* 0x000fe200078e00ff */
[----:B------:R-:W-:Y:S01]  /*6a30*/  CS2R R190, SRZ ;  /* 0x0000000000be7805 */ /* 0x000fe2000001ff00 */
[----:B------:R-:W-:Y:S01]  /*6a40*/  CS2R R44, SRZ ;  /* 0x00000000002c7805 */ /* 0x000fe2000001ff00 */
        /* <DEDUP_REMOVED lines=28> */
[----:B------:R-:W-:Y:S01]  /*6c10*/  MOV R164, RZ ;  /* 0x000000ff00a47202 */ /* 0x000fe20000000f00 */
[----:B------:R-:W-:Y:S05]  /*6c20*/  @!P1 BRA `(.L_x_1241) ;  /* 0x0001505000009947 */ /* 0x000fea0003800000 */
[----:B-1----:R-:W2:Y:S04]  /*6c30*/  LDL R57, [R1+0xec] ;  /* 0x0000ec0001397983 */ /* 0x002ea80000100800 */
[----:B------:R-:W3:Y:S01]  /*6c40*/  LDL R0, [R1+0x4c] ;  /* 0x00004c0001007983 */ /* 0x000ee20000100800 */
[----:B------:R-:W-:Y:S01]  /*6c50*/  ISETP.NE.U32.AND P5, PT, RZ, c[0x0][0x340], PT ;  /* 0x0000d000ff007a0c */ /* 0x000fe20003fa5070 */
[----:B------:R-:W-:-:S03]  /*6c60*/  ULDC.64 UR4, c[0x0][0x18] ;  /* 0x0000060000047ab9 */ /* 0x000fc60000000a00 */
[----:B------:R-:W-:-:S13]  /*6c70*/  ISETP.NE.AND.EX P5, PT, RZ, c[0x0][0x344], PT, P5 ;  /* 0x0000d100ff007a0c */ /* 0x000fda0003fa5350 */
[----:B------:R-:W-:Y:S01]  /*6c80*/  @P5 IMAD.MOV.U32 R2, RZ, RZ, 0x4 ;  /* 0x00000004ff025424 */ /* 0x000fe200078e00ff */
[----:B------:R-:W1:Y:S01]  /*6c90*/  S2R R7, SR_CTAID.Y ;  /* 0x0000000000077919 */ /* 0x000e620000002600 */
[----:B------:R-:W-:-:S04]  /*6ca0*/  SHF.R.S32.HI R27, RZ, 0x1f, R168 ;  /* 0x0000001fff1b7819 */ /* 0x000fc800000114a8 */
[----:B------:R-:W-:Y:S02]  /*6cb0*/  LEA.HI R6, R27, R168, RZ, 0x3 ;  /* 0x000000a81b067211 */ /* 0x000fe400078f18ff */
[----:B-1----:R-:W-:Y:S02]  /*6cc0*/  SHF.R.S32.HI R7, RZ, 0x1f, R7 ;  /* 0x0000001fff077819 */ /* 0x002fe40000011407 */
[----:B------:R-:W-:Y:S02]  /*6cd0*/  SHF.R.S32.HI R25, RZ, 0x3, R6 ;  /* 0x00000003ff197819 */ /* 0x000fe40000011406 */
[----:B------:R-:W-:Y:S01]  /*6ce0*/  ISETP.NE.U32.AND P0, PT, RZ, c[0x0][0x348], PT ;  /* 0x0000d200ff007a0c */ /* 0x000fe20003f05070 */
[----:B--2---:R-:W-:-:S05]  /*6cf0*/  @P5 IMAD.WIDE R2, R57, R2, c[0x0][0x340] ;  /* 0x0000d00039025625 */ /* 0x004fca00078e0202 */
[----:B------:R3:W5:Y:S01]  /*6d00*/  @P5 LDG.E R19, [R2.64] ;  /* 0x0000000602135981 */ /* 0x000762000c1e1900 */
[----:B------:R-:W-:Y:S01]  /*6d10*/  ISETP.NE.AND.EX P0, PT, RZ, c[0x0][0x34c], PT, P0 ;  /* 0x0000d300ff007a0c */ /* 0x000fe20003f05300 */
[----:B------:R-:W-:Y:S01]  /*6d20*/  UIADD3 UR4, UP0, UR4, 0x8080, URZ ;  /* 0x0000808004047890 */ /* 0x000fe2000ff1e03f */
[----:B------:R-:W-:Y:S01]  /*6d30*/  LEA.HI R22, R27, R168, RZ, 0x4 ;  /* 0x000000a81b167211 */ /* 0x000fe200078f20ff */
[----:B------:R-:W-:Y:S01]  /*6d40*/  STL [R1+0x10], R13 ;  /* 0x0000100d01007387 */ /* 0x000fe20000100800 */
[----:B------:R-:W-:Y:S01]  /*6d50*/  IADD3 R143, R230, -0x1, RZ ;  /* 0xffffffffe68f7810 */ /* 0x000fe20007ffe0ff */
[----:B------:R-:W-:Y:S01]  /*6d60*/  UIADD3.X UR5, URZ, UR5, URZ, UP0, !UPT ;  /* 0x000000053f057290 */ /* 0x000fe200087fe43f */
[----:B---3--:R-:W-:-:S05]  /*6d70*/  SHF.R.S32.HI R2, RZ, 0x1f, R0 ;  /* 0x0000001fff027819 */ /* 0x008fca0000011400 */
[----:B------:R-:W-:-:S04]  /*6d80*/  IMAD R2, R2, c[0x0][0x178], RZ ;  /* 0x00005e0002027a24 */ /* 0x000fc800078e02ff */
[C---:B------:R-:W-:Y:S02]  /*6d90*/  IMAD R4, R0.reuse, c[0x0][0x17c], R2 ;  /* 0x00005f0000047a24 */ /* 0x040fe400078e0202 */
[----:B------:R-:W-:Y:S01]  /*6da0*/  IMAD.WIDE.U32 R2, R0, c[0x0][0x178], RZ ;  /* 0x00005e0000027a25 */ /* 0x000fe200078e00ff */
[----:B------:R-:W-:-:S03]  /*6db0*/  LOP3.LUT R0, R6, 0xfffffff8, RZ, 0xc0, !PT ;  /* 0xfffffff806007812 */ /* 0x000fc600078ec0ff */
[----:B------:R-:W-:Y:S02]  /*6dc0*/  IMAD.IADD R3, R3, 0x1, R4 ;  /* 0x0000000103037824 */ /* 0x000fe400078e0204 */
[----:B------:R-:W-:Y:S02]  /*6dd0*/  IMAD R4, R7, c[0x0][0x1b8], RZ ;  /* 0x00006e0007047a24 */ /* 0x000fe400078e02ff */
[----:B------:R-:W1:Y:S01]  /*6de0*/  S2R R7, SR_CTAID.Y ;  /* 0x0000000000077919 */ /* 0x000e620000002600 */
[----:B------:R-:W-:Y:S01]  /*6df0*/  IMAD.IADD R21, R168, 0x1, -R0 ;  /* 0x00000001a8157824 */ /* 0x000fe200078e0a00 */
[----:B------:R-:W-:-:S03]  /*6e00*/  SHF.R.S32.HI R0, RZ, 0x1f, R57 ;  /* 0x0000001fff007819 */ /* 0x000fc60000011439 */
[C---:B------:R-:W-:Y:S01]  /*6e10*/  IMAD R9, R21.reuse, 0x10, R25 ;  /* 0x0000001015097824 */ /* 0x040fe200078e0219 */
[----:B------:R-:W-:Y:S01]  /*6e20*/  SEL R0, R0, RZ, !P0 ;  /* 0x000000ff00007207 */ /* 0x000fe20004000000 */
[----:B------:R-:W-:Y:S02]  /*6e30*/  IMAD.SHL.U32 R11, R21, 0x8, RZ ;  /* 0x00000008150b7824 */ /* 0x000fe400078e00ff */
[----:B------:R-:W-:Y:S02]  /*6e40*/  IMAD.IADD R9, R136, 0x1, R9 ;  /* 0x0000000188097824 */ /* 0x000fe400078e0209 */
[----:B------:R-:W-:Y:S01]  /*6e50*/  IMAD R6, R0, c[0x0][0x1c0], RZ ;  /* 0x0000700000067a24 */ /* 0x000fe200078e02ff */
[C---:B------:R-:W-:Y:S01]  /*6e60*/  IADD3 R16, R11.reuse, 0x40, RZ ;  /* 0x000000400b107810 */ /* 0x040fe20007ffe0ff */
[----:B------:R-:W-:Y:S01]  /*6e70*/  IMAD.MOV.U32 R0, RZ, RZ, R9 ;  /* 0x000000ffff007224 */ /* 0x000fe200078e0009 */
[----:B------:R-:W-:Y:S02]  /*6e80*/  ISETP.GE.AND P3, PT, R11, c[0x0][0x198], PT ;  /* 0x000066000b007a0c */ /* 0x000fe40003f66270 */
[----:B------:R-:W-:Y:S01]  /*6e90*/  ISETP.GE.AND P4, PT, R16, c[0x0][0x198], PT ;  /* 0x0000660010007a0c */ /* 0x000fe20003f86270 */
[----:B-1----:R-:W-:-:S02]  /*6ea0*/  IMAD R4, R7, c[0x0][0x1bc], R4 ;  /* 0x00006f0007047a24 */ /* 0x002fc400078e0204 */
[----:B------:R-:W-:-:S04]  /*6eb0*/  IMAD.WIDE.U32 R2, R7, c[0x0][0x1b8], R2 ;  /* 0x00006e0007027a25 */ /* 0x000fc800078e0002 */
[----:B------:R-:W-:-:S04]  /*6ec0*/  @P2 IMAD.HI.U32 R7, R9, c[0x0][0x2c8], RZ ;  /* 0x0000b20009072a27 */ /* 0x000fc800078e00ff */
[----:B------:R-:W-:Y:S01]  /*6ed0*/  IMAD.IADD R3, R3, 0x1, R4 ;  /* 0x0000000103037824 */ /* 0x000fe200078e0204 */
[----:B------:R-:W-:Y:S02]  /*6ee0*/  SEL R4, R57, RZ, !P0 ;  /* 0x000000ff39047207 */ /* 0x000fe40004000000 */
[----:B------:R-:W-:Y:S01]  /*6ef0*/  @P2 SHF.R.U32.HI R0, RZ, c[0x0][0x2cc], R7 ;  /* 0x0000b300ff002a19 */ /* 0x000fe20000011607 */
[----:B------:R-:W-:Y:S02]  /*6f00*/  IMAD.U32 R7, RZ, RZ, UR5 ;  /* 0x00000005ff077e24 */ /* 0x000fe4000f8e00ff */
[C---:B------:R-:W-:Y:S02]  /*6f10*/  IMAD R6, R4.reuse, c[0x0][0x1c4], R6 ;  /* 0x0000710004067a24 */ /* 0x040fe400078e0206 */
[----:B------:R-:W-:Y:S01]  /*6f20*/  IMAD.WIDE.U32 R2, R4, c[0x0][0x1c0], R2 ;  /* 0x0000700004027a25 */ /* 0x000fe200078e0002 */
[----:B------:R-:W-:-:S03]  /*6f30*/  SHF.R.S32.HI R4, RZ, 0x1f, R0 ;  /* 0x0000001fff047819 */ /* 0x000fc60000011400 */
[----:B------:R-:W-:Y:S01]  /*6f40*/  IMAD.MOV R8, RZ, RZ, -R0 ;  /* 0x000000ffff087224 */ /* 0x000fe200078e0a00 */
[----:B------:R-:W-:Y:S01]  /*6f50*/  IADD3 R3, R3, R6, RZ ;  /* 0x0000000603037210 */ /* 0x000fe20007ffe0ff */
[----:B------:R-:W-:Y:S02]  /*6f60*/  IMAD R4, R4, c[0x0][0x1b0], RZ ;  /* 0x00006c0004047a24 */ /* 0x000fe400078e02ff */
[----:B------:R-:W-:Y:S02]  /*6f70*/  IMAD.U32 R6, RZ, RZ, UR4 ;  /* 0x00000004ff067e24 */ /* 0x000fe4000f8e00ff */
[C---:B------:R-:W-:Y:S02]  /*6f80*/  IMAD R4, R0.reuse, c[0x0][0x1b4], R4 ;  /* 0x00006d0000047a24 */ /* 0x040fe400078e0204 */
[----:B------:R-:W-:Y:S01]  /*6f90*/  IMAD.WIDE.U32 R2, R0, c[0x0][0x1b0], R2 ;  /* 0x00006c0000027a25 */ /* 0x000fe200078e0002 */
[----:B------:R-:W-:Y:S01]  /*6fa0*/  LOP3.LUT R0, R22, 0xfffffff0, RZ, 0xc0, !PT ;  /* 0xfffffff016007812 */ /* 0x000fe200078ec0ff */
[----:B------:R1:W-:Y:S02]  /*6fb0*/  STL.64 [R1+0x8], R6 ;  /* 0x0000080601007387 */ /* 0x0003e40000100a00 */
[----:B------:R-:W-:-:S02]  /*6fc0*/  IMAD R8, R8, c[0x0][0x2c4], R9 ;  /* 0x0000b10008087a24 */ /* 0x000fc400078e0209 */
[----:B------:R-:W-:Y:S01]  /*6fd0*/  IMAD.IADD R3, R3, 0x1, R4 ;  /* 0x0000000103037824 */ /* 0x000fe200078e0204 */
[----:B------:R-:W-:Y:S01]  /*6fe0*/  SHF.L.U32 R4, R25, 0x6, RZ ;  /* 0x0000000619047819 */ /* 0x000fe200000006ff */
[----:B------:R-:W-:Y:S02]  /*6ff0*/  IMAD.IADD R0, R168, 0x1, -R0 ;  /* 0x00000001a8007824 */ /* 0x000fe400078e0a00 */
[----:B------:R-:W-:Y:S01]  /*7000*/  IMAD.WIDE.U32 R2, R8, c[0x0][0x1a8], R2 ;  /* 0x00006a0008027a25 */ /* 0x000fe200078e0002 */
[----:B------:R-:W-:Y:S02]  /*7010*/  LOP3.LUT R4, R4, 0x1c0, RZ, 0xc0, !PT ;  /* 0x000001c004047812 */ /* 0x000fe400078ec0ff */
[----:B------:R-:W-:Y:S02]  /*7020*/  SHF.R.S32.HI R10, RZ, 0x1f, R0 ;  /* 0x0000001fff0a7819 */ /* 0x000fe40000011400 */
[----:B------:R-:W-:Y:S02]  /*7030*/  LEA R14, P0, R2, c[0x0][0x160], 0x1 ;  /* 0x00005800020e7a11 */ /* 0x000fe400078008ff */
[----:B------:R-:W-:-:S02]  /*7040*/  LEA.HI R26, R10, R0, RZ, 0x3 ;  /* 0x000000000a1a7211 */ /* 0x000fc400078f18ff */
[----:B-1----:R-:W-:Y:S02]  /*7050*/  SHF.R.S32.HI R6, RZ, 0x1f, R8 ;  /* 0x0000001fff067819 */ /* 0x002fe40000011408 */
[----:B------:R-:W-:Y:S02]  /*7060*/  SHF.R.U32.HI R7, RZ, 0x3, R4 ;  /* 0x00000003ff077819 */ /* 0x000fe40000011604 */
[----:B------:R-:W-:Y:S01]  /*7070*/  LOP3.LUT R4, R4, 0x38, R11, 0xf8, !PT ;  /* 0x0000003804047812 */ /* 0x000fe200078ef80b */
[----:B------:R-:W-:-:S04]  /*7080*/  IMAD R6, R6, c[0x0][0x1a8], RZ ;  /* 0x00006a0006067a24 */ /* 0x000fc800078e02ff */
[----:B------:R-:W-:Y:S01]  /*7090*/  IMAD R9, R8, c[0x0][0x1ac], R6 ;  /* 0x00006b0008097a24 */ /* 0x000fe200078e0206 */
[----:B------:R-:W-:Y:S02]  /*70a0*/  LOP3.LUT R6, R4, R7, RZ, 0x3c, !PT ;  /* 0x0000000704067212 */ /* 0x000fe400078e3cff */
[----:B------:R-:W-:Y:S01]  /*70b0*/  LOP3.LUT R7, R26, 0xfffffff8, RZ, 0xc0, !PT ;  /* 0xfffffff81a077812 */ /* 0x000fe200078ec0ff */
[----:B------:R-:W-:Y:S01]  /*70c0*/  IMAD.IADD R3, R3, 0x1, R9 ;  /* 0x0000000103037824 */ /* 0x000fe200078e0209 */
[----:B------:R-:W-:Y:S01]  /*70d0*/  LEA.HI R8, R27, R168, RZ, 0x6 ;  /* 0x000000a81b087211 */ /* 0x000fe200078f30ff */
[----:B------:R-:W-:Y:S01]  /*70e0*/  IMAD.MOV.U32 R9, RZ, RZ, 0x10 ;  /* 0x00000010ff097424 */ /* 0x000fe200078e00ff */
[----:B------:R-:W-:Y:S02]  /*70f0*/  IADD3 R20, R0, -R7, RZ ;  /* 0x8000000700147210 */ /* 0x000fe40007ffe0ff */
[----:B------:R-:W-:Y:S01]  /*7100*/  LEA.HI.X R12, R2, c[0x0][0x164], R3, 0x1, P0 ;  /* 0x00005900020c7a11 */ /* 0x000fe200000f0c03 */
[----:B------:R-:W-:Y:S01]  /*7110*/  IMAD.SHL.U32 R4, R8, 0x8, RZ ;  /* 0x0000000808047824 */ /* 0x000fe200078e00ff */
[----:B------:R-:W-:Y:S01]  /*7120*/  R2P PR, R20, 0x6 ;  /* 0x0000000614007804 */ /* 0x000fe20000000000 */
[----:B------:R-:W-:-:S03]  /*7130*/  IMAD.MOV.U32 R8, RZ, RZ, 0x20 ;  /* 0x00000020ff087424 */ /* 0x000fc600078e00ff */
[----:B------:R-:W-:Y:S02]  /*7140*/  LOP3.LUT R17, R6, 0xfffffe00, R4, 0xf8, !PT ;  /* 0xfffffe0006117812 */ /* 0x000fe400078ef804 */
[----:B------:R-:W-:Y:S02]  /*7150*/  SEL R9, R9, 0xfffffff0, !P1 ;  /* 0xfffffff009097807 */ /* 0x000fe40004800000 */
[----:B------:R-:W-:Y:S01]  /*7160*/  SEL R8, R8, 0xffffffe0, !P2 ;  /* 0xffffffe008087807 */ /* 0x000fe20005000000 */
[----:B------:R-:W-:Y:S01]  /*7170*/  @!P5 IMAD.MOV.U32 R19, RZ, RZ, R57 ;  /* 0x000000ffff13d224 */ /* 0x000fe200078e0039 */
[----:B------:R-:W-:Y:S05]  /*7180*/  BRA.DIV ~URZ, `(.L_x_1242) ;  /* 0x000177327f007947 */ /* 0x000fea000b800000 */
[----:B------:R1:W2:Y:S02]  /*7190*/  SHFL.IDX PT, R0, R12, RZ, 0x181f ;  /* 0x00181fff0c007589 */ /* 0x0002a400000e0000 */
.L_x_1424:
[----:B------:R-:W-:Y:S05]  /*71a0*/  BRA.DIV ~URZ, `(.L_x_1243) ;  /* 0x000177927f007947 */ /* 0x000fea000b800000 */
[----:B------:R3:W4:Y:S02]  /*71b0*/  SHFL.IDX PT, R2, R14, RZ, 0x181f ;  /* 0x00181fff0e027589 */ /* 0x00072400000e0000 */
.L_x_1425:
[----:B------:R-:W-:Y:S01]  /*71c0*/  IMAD R13, R13, c[0x0][0x2c4], RZ ;  /* 0x0000b1000d0d7a24 */ /* 0x000fe200078e02ff */
[----:B------:R-:W-:Y:S01]  /*71d0*/  IADD3 R10, R136, R25, RZ ;  /* 0x00000019880a7210 */ /* 0x000fe20007ffe0ff */
[----:B------:R-:W-:Y:S01]  /*71e0*/  BSSY B0, `(.L_x_1244) ;  /* 0x000000f000007945 */ /* 0x000fe20003800000 */
[----:B--2---:R-:W-:Y:S02]  /*71f0*/  MOV R3, R0 ;  /* 0x0000000000037202 */ /* 0x004fe40000000f00 */
[----:B------:R-:W-:-:S13]  /*7200*/  ISETP.GE.AND P0, PT, R10, R13, PT ;  /* 0x0000000d0a00720c */ /* 0x000fda0003f06270 */
[----:B------:R-:W-:Y:S05]  /*7210*/  @P0 BRA `(.L_x_1245) ;  /* 0x000000b000000947 */ /* 0x000fea0003800000 */
[----:B------:R-:W-:Y:S01]  /*7220*/  SHF.R.S32.HI R0, RZ, 0x1f, R16 ;  /* 0x0000001fff007819 */ /* 0x000fe20000011410 */
[----:B----4-:R-:W-:-:S03]  /*7230*/  IMAD.WIDE R6, R11, 0x2, R2 ;  /* 0x000000020b067825 */ /* 0x010fc600078e0202 */
[----:B------:R-:W-:-:S04]  /*7240*/  LEA.HI R0, R0, R16, RZ, 0x3 ;  /* 0x0000001000007211 */ /* 0x000fc800078f18ff */
[----:B------:R-:W-:Y:S02]  /*7250*/  LOP3.LUT R4, R0, 0xfffffff8, RZ, 0xc0, !PT ;  /* 0xfffffff800047812 */ /* 0x000fe400078ec0ff */
[----:B------:R-:W-:-:S03]  /*7260*/  SHF.L.U32 R0, R17, 0x1, RZ ;  /* 0x0000000111007819 */ /* 0x000fc600000006ff */
[----:B------:R-:W-:Y:S02]  /*7270*/  IMAD.WIDE R2, R4, 0x2, R2 ;  /* 0x0000000204027825 */ /* 0x000fe400078e0202 */
[----:B------:R-:W-:Y:S01]  /*7280*/  @!PT LDS RZ, [RZ] ;  /* 0x00000000fffff984 */ /* 0x000fe20000000800 */
[----:B------:R-:W-:Y:S01]  /*7290*/  @!PT LDS RZ, [RZ] ;  /* 0x00000000fffff984 */ /* 0x000fe20000000800 */
[----:B------:R-:W-:Y:S01]  /*72a0*/  @!PT LDS RZ, [RZ] ;  /* 0x00000000fffff984 */ /* 0x000fe20000000800 */
[----:B------:R2:W-:Y:S04]  /*72b0*/  LDGSTS.E.BYPASS.LTC128B.128 [R0+0x8080], [R6.64], !P3 ;  /* 0x0808000006007fae */ /* 0x0005e8000d901d46 */
[----:B------:R2:W-:Y:S02]  /*72c0*/  LDGSTS.E.BYPASS.LTC128B.128 [R0+0xc080], [R2.64], !P4 ;  /* 0x0c08000002007fae */ /* 0x0005e4000e101d46 */
.L_x_1245:
[----:B------:R-:W-:Y:S05]  /*72d0*/  BSYNC B0 ;  /* 0x0000000000007941 */ /* 0x000fea0003800000 */
.L_x_1244:
[----:B------:R-:W-:Y:S05]  /*72e0*/  BRA.DIV ~URZ, `(.L_x_1246) ;  /* 0x000176d27f007947 */ /* 0x000fea000b800000 */
[----:B------:R1:W2:Y:S04]  /*72f0*/  SHFL.IDX PT, R4, R12, 0x1, 0x181f ;  /* 0x00381f000c047f89 */ /* 0x0002a800000e0000 */
[----:B--2-4-:R1:W2:Y:S02]  /*7300*/  SHFL.IDX PT, R2, R14, 0x1, 0x181f ;  /* 0x00381f000e027f89 */ /* 0x0142a400000e0000 */
.L_x_1426:
[----:B------:R-:W-:Y:S01]  /*7310*/  IADD3 R0, R10, 0x10, RZ ;  /* 0x000000100a007810 */ /* 0x000fe20007ffe0ff */
[----:B------:R-:W-:Y:S01]  /*7320*/  BSSY B0, `(.L_x_1247) ;  /* 0x000000f000007945 */ /* 0x000fe20003800000 */
[----:B------:R-:W-:-:S02]  /*7330*/  IMAD.MOV.U32 R3, RZ, RZ, R4 ;  /* 0x000000ffff037224 */ /* 0x000fc400078e0004 */
[----:B------:R-:W-:-:S13]  /*7340*/  ISETP.GE.AND P0, PT, R0, R13, PT ;  /* 0x0000000d0000720c */ /* 0x000fda0003f06270 */
[----:B------:R-:W-:Y:S05]  /*7350*/  @P0 BRA `(.L_x_1248) ;  /* 0x000000b000000947 */ /* 0x000fea0003800000 */
[----:B------:R-:W-:Y:S01]  /*7360*/  SHF.R.S32.HI R0, RZ, 0x1f, R16 ;  /* 0x0000001fff007819 */ /* 0x000fe20000011410 */
[----:B--2---:R-:W-:-:S03]  /*7370*/  IMAD.WIDE R6, R11, 0x2, R2 ;  /* 0x000000020b067825 */ /* 0x004fc600078e0202 */
        /* <DEDUP_REMOVED lines=9> */
.L_x_1248:
[----:B------:R-:W-:Y:S05]  /*7410*/  BSYNC B0 ;  /* 0x0000000000007941 */ /* 0x000fea0003800000 */
.L_x_1247:
[----:B------:R-:W-:Y:S05]  /*7420*/  BRA.DIV ~URZ, `(.L_x_1249) ;  /* 0x000176a27f007947 */ /* 0x000fea000b800000 */
[----:B------:R4:W1:Y:S02]  /*7430*/  SHFL.IDX PT, R4, R12, 0x2, 0x181f ;  /* 0x00581f000c047f89 */ /* 0x00086400000e0000 */
.L_x_1427:
[----:B------:R-:W-:Y:S05]  /*7440*/  BRA.DIV ~URZ, `(.L_x_1250) ;  /* 0x000177127f007947 */ /* 0x000fea000b800000 */
[----:B--2---:R2:W3:Y:S02]  /*7450*/  SHFL.IDX PT, R2, R14, 0x2, 0x181f ;  /* 0x00581f000e027f89 */ /* 0x0044e400000e0000 */
.L_x_1428:
[----:B------:R-:W-:Y:S01]  /*7460*/  IADD3 R0, R10, 0x20, RZ ;  /* 0x000000200a007810 */ /* 0x000fe20007ffe0ff */
[----:B------:R-:W-:Y:S01]  /*7470*/  BSSY B0, `(.L_x_1251) ;  /* 0x000000f000007945 */ /* 0x000fe20003800000 */
[----:B-1----:R-:W-:Y:S02]  /*7480*/  IMAD.MOV.U32 R3, RZ, RZ, R4 ;  /* 0x000000ffff037224 */ /* 0x002fe400078e0004 */
[----:B------:R-:W-:-:S13]  /*7490*/  ISETP.GE.AND P0, PT, R0, R13, PT ;  /* 0x0000000d0000720c */ /* 0x000fda0003f06270 */
[----:B------:R-:W-:Y:S05]  /*74a0*/  @P0 BRA `(.L_x_1252) ;  /* 0x000000b000000947 */ /* 0x000fea0003800000 */
[----:B------:R-:W-:Y:S01]  /*74b0*/  SHF.R.S32.HI R0, RZ, 0x1f, R16 ;  /* 0x0000001fff007819 */ /* 0x000fe20000011410 */
[----:B---3--:R-:W-:-:S03]  /*74c0*/  IMAD.WIDE R6, R11, 0x2, R2 ;  /* 0x000000020b067825 */ /* 0x008fc600078e0202 */
        /* <DEDUP_REMOVED lines=9> */
.L_x_1252:
[----:B------:R-:W-:Y:S05]  /*7560*/  BSYNC B0 ;  /* 0x0000000000007941 */ /* 0x000fea0003800000 */
.L_x_1251:
[----:B------:R-:W-:Y:S05]  /*7570*/  BRA.DIV ~URZ, `(.L_x_1253) ;  /* 0x000176727f007947 */ /* 0x000fea000b800000 */
[----:B------:R1:W2:Y:S04]  /*7580*/  SHFL.IDX PT, R4, R12, 0x3, 0x181f ;  /* 0x00781f000c047f89 */ /* 0x0002a800000e0000 */
[----:B-1-3--:R1:W3:Y:S02]  /*7590*/  SHFL.IDX PT, R2, R14, 0x3, 0x181f ;  /* 0x00781f000e027f89 */ /* 0x00a2e400000e0000 */
.L_x_1429:
[----:B------:R-:W-:Y:S01]  /*75a0*/  IADD3 R0, R10, 0x30, RZ ;  /* 0x000000300a007810 */ /* 0x000fe20007ffe0ff */
[----:B------:R-:W-:Y:S01]  /*75b0*/  BSSY B0, `(.L_x_1254) ;  /* 0x000000f000007945 */ /* 0x000fe20003800000 */
[----:B--2---:R-:W-:-:S02]  /*75c0*/  IMAD.MOV.U32 R3, RZ, RZ, R4 ;  /* 0x000000ffff037224 */ /* 0x004fc400078e0004 */
        /* <DEDUP_REMOVED lines=13> */
.L_x_1255:
[----:B------:R-:W-:Y:S05]  /*76a0*/  BSYNC B0 ;  /* 0x0000000000007941 */ /* 0x000fea0003800000 */
.L_x_1254:
[----:B------:R-:W-:Y:S05]  /*76b0*/  BRA.DIV ~URZ, `(.L_x_1256) ;  /* 0x000176427f007947 */ /* 0x000fea000b800000 */
[----:B------:R1:W2:Y:S02]  /*76c0*/  SHFL.IDX PT, R4, R12, 0x4, 0x181f ;  /* 0x00981f000c047f89 */ /* 0x0002a400000e0000 */
.L_x_1430:
[----:B------:R-:W-:Y:S05]  /*76d0*/  BRA.DIV ~URZ, `(.L_x_1257) ;  /* 0x000176b27f007947 */ /* 0x000fea000b800000 */
[----:B--23--:R2:W3:Y:S02]  /*76e0*/  SHFL.IDX PT, R2, R14, 0x4, 0x181f ;  /* 0x00981f000e027f89 */ /* 0x00c4e400000e0000 */
.L_x_1431:
[----:B------:R-:W-:Y:S01]  /*76f0*/  IADD3 R0, R10, 0x40, RZ ;  /* 0x000000400a007810 */ /* 0x000fe20007ffe0ff */
[----:B------:R-:W-:Y:S01]  /*7700*/  BSSY B0, `(.L_x_1258) ;  /* 0x000000f000007945 */ /* 0x000fe20003800000 */
[----:B------:R-:W-:Y:S02]  /*7710*/  IMAD.MOV.U32 R3, RZ, RZ, R4 ;  /* 0x000000ffff037224 */ /* 0x000fe400078e0004 */
        /* <DEDUP_REMOVED lines=13> */
.L_x_1259:
[----:B------:R-:W-:Y:S05]  /*77f0*/  BSYNC B0 ;  /* 0x0000000000007941 */ /* 0x000fea0003800000 */
.L_x_1258:
[----:B------:R-:W-:Y:S05]  /*7800*/  BRA.DIV ~URZ, `(.L_x_1260) ;  /* 0x000176127f007947 */ /* 0x000fea000b800000 */
[----:B------:R1:W2:Y:S04]  /*7810*/  SHFL.IDX PT, R4, R12, 0x5, 0x181f ;  /* 0x00b81f000c047f89 */ /* 0x0002a800000e0000 */
[----:B---3--:R1:W3:Y:S02]  /*7820*/  SHFL.IDX PT, R2, R14, 0x5, 0x181f ;  /* 0x00b81f000e027f89 */ /* 0x0082e400000e0000 */
.L_x_1432:
        /* <DEDUP_REMOVED lines=16> */
.L_x_1262:
[----:B------:R-:W-:Y:S05]  /*7930*/  BSYNC B0 ;  /* 0x0000000000007941 */ /* 0x000fea0003800000 */
.L_x_1261:
[----:B------:R-:W-:Y:S05]  /*7940*/  BRA.DIV ~URZ, `(.L_x_1263) ;  /* 0x000175e27f007947 */ /* 0x000fea000b800000 */
[----:B------:R1:W2:Y:S02]  /*7950*/  SHFL.IDX PT, R4, R12, 0x6, 0x181f ;  /* 0x00d81f000c047f89 */ /* 0x0002a400000e0000 */
.L_x_1433:
[----:B------:R-:W-:Y:S05]  /*7960*/  BRA.DIV ~URZ, `(.L_x_1264) ;  /* 0x000176527f007947 */ /* 0x000fea000b800000 */
[----:B--23--:R2:W3:Y:S02]  /*7970*/  SHFL.IDX PT, R2, R14, 0x6, 0x181f ;  /* 0x00d81f000e027f89 */ /* 0x00c4e400000e0000 */
.L_x_1434:
        /* <DEDUP_REMOVED lines=16> */
.L_x_1266:
[----:B------:R-:W-:Y:S05]  /*7a80*/  BSYNC B0 ;  /* 0x0000000000007941 */ /* 0x000fea0003800000 */
.L_x_1265:
[----:B------:R-:W-:Y:S05]  /*7a90*/  BRA.DIV ~URZ, `(.L_x_1267) ;  /* 0x000175b27f007947 */ /* 0x000fea000b800000 */
[----:B------:R1:W2:Y:S04]  /*7aa0*/  SHFL.IDX PT, R4, R12, 0x7, 0x181f ;  /* 0x00f81f000c047f89 */ /* 0x0002a800000e0000 */
[----:B---3--:R1:W3:Y:S02]  /*7ab0*/  SHFL.IDX PT, R0, R14, 0x7, 0x181f ;  /* 0x00f81f000e007f89 */ /* 0x0082e400000e0000 */
.L_x_1435:
[----:B----4-:R-:W4:Y:S04]  /*7ac0*/  LDL R18, [R1] ;  /* 0x0000000001127983 */ /* 0x010f280000100800 */
[----:B---3--:R-:W3:Y:S04]  /*7ad0*/  LDL R29, [R1+0x48] ;  /* 0x00004800011d7983 */ /* 0x008ee80000100800 */
[----:B------:R1:W5:Y:S01]  /*7ae0*/  LDL R23, [R1+0x64] ;  /* 0x0000640001177983 */ /* 0x0003620000100800 */
[----:B------:R-:W-:Y:S01]  /*7af0*/  IADD3 R2, R10, 0x70, RZ ;  /* 0x000000700a027810 */ /* 0x000fe20007ffe0ff */
[----:B-12---:R-:W-:Y:S01]  /*7b00*/  IMAD.MOV.U32 R14, RZ, RZ, R0 ;  /* 0x000000ffff0e7224 */ /* 0x006fe200078e0000 */
[----:B------:R-:W-:-:S02]  /*7b10*/  ULDC.64 UR4, c[0x0][0x40] ;  /* 0x0000100000047ab9 */ /* 0x000fc40000000a00 */
[----:B------:R-:W-:Y:S01]  /*7b20*/  ISETP.GE.AND P0, PT, R2, R13, PT ;  /* 0x0000000d0200720c */ /* 0x000fe20003f06270 */
[----:B------:R-:W-:Y:S01]  /*7b30*/  IMAD.MOV.U32 R15, RZ, RZ, R4 ;  /* 0x000000ffff0f7224 */ /* 0x000fe200078e0004 */
[----:B------:R-:W-:Y:S02]  /*7b40*/  SHF.R.S32.HI R10, RZ, 0x4, R22 ;  /* 0x00000004ff0a7819 */ /* 0x000fe40000011416 */
[----:B------:R-:W-:Y:S02]  /*7b50*/  IADD3 R2, P1, R1, c[0x0][0x20], RZ ;  /* 0x0000080001027a10 */ /* 0x000fe40007f3e0ff */
[----:B------:R-:W-:-:S04]  /*7b60*/  LEA.HI R4, R22, R10, RZ, 0x1 ;  /* 0x0000000a16047211 */ /* 0x000fc800078f08ff */
[----:B------:R-:W-:-:S03]  /*7b70*/  LOP3.LUT R4, R4, 0xfffffffe, RZ, 0xc0, !PT ;  /* 0xfffffffe04047812 */ /* 0x000fc600078ec0ff */
[----:B------:R-:W-:Y:S02]  /*7b80*/  @!P0 IMAD.SHL.U32 R17, R17, 0x2, RZ ;  /* 0x0000000211118824 */ /* 0x000fe400078e00ff */
[----:B------:R-:W-:-:S04]  /*7b90*/  @!P0 IMAD.WIDE R6, R11, 0x2, R14 ;  /* 0x000000020b068825 */ /* 0x000fc800078e020e */
[----:B------:R-:W-:Y:S01]  /*7ba0*/  IMAD.X R3, RZ, RZ, c[0x0][0x24], P1 ;  /* 0x00000900ff037624 */ /* 0x000fe200008e06ff */
[----:B------:R-:W-:Y:S01]  /*7bb0*/  @!PT LDS RZ, [RZ] ;  /* 0x00000000fffff984 */ /* 0x000fe20000000800 */
[----:B------:R-:W-:Y:S01]  /*7bc0*/  @!PT LDS RZ, [RZ] ;  /* 0x00000000fffff984 */ /* 0x000fe20000000800 */
[----:B------:R-:W-:Y:S01]  /*7bd0*/  @!PT LDS RZ, [RZ] ;  /* 0x00000000fffff984 */ /* 0x000fe20000000800 */
[----:B------:R1:W-:Y:S01]  /*7be0*/  @!P0 LDGSTS.E.BYPASS.LTC128B.128 [R17+0xb880], [R6.64], !P3 ;  /* 0x0b88000006118fae */ /* 0x0003e2000d901d46 */
[----:B------:R-:W-:Y:S01]  /*7bf0*/  IMAD.IADD R24, R10, 0x1, -R4 ;  /* 0x000000010a187824 */ /* 0x000fe200078e0a04 */
[C---:B------:R-:W-:Y:S01]  /*7c00*/  IADD3 R10, P2, R2.reuse, 0x48, RZ ;  /* 0x00000048020a7810 */ /* 0x040fe20007f5e0ff */
[----:B------:R-:W-:Y:S01]  /*7c10*/  UIADD3 UR4, UP0, UR4, 0x160, URZ ;  /* 0x0000016004047890 */ /* 0x000fe2000ff1e03f */
[----:B------:R-:W2:Y:S01]  /*7c20*/  S2R R28, SR_CTAID.Y ;  /* 0x00000000001c7919 */ /* 0x000ea20000002600 */
[----:B------:R-:W-:Y:S02]  /*7c30*/  @!P0 SHF.R.S32.HI R0, RZ, 0x1f, R16 ;  /* 0x0000001fff008819 */ /* 0x000fe40000011410 */
[----:B------:R-:W-:Y:S01]  /*7c40*/  IADD3 R12, P3, R2, 0x10, RZ ;  /* 0x00000010020c7810 */ /* 0x000fe20007f7e0ff */
[----:B------:R-:W-:Y:S01]  /*7c50*/  IMAD.X R11, RZ, RZ, R3, P2 ;  /* 0x000000ffff0b7224 */ /* 0x000fe200010e0603 */
[----:B------:R-:W-:Y:S01]  /*7c60*/  UIADD3.X UR5, URZ, UR5, URZ, UP0, !UPT ;  /* 0x000000053f057290 */ /* 0x000fe200087fe43f */
[----:B------:R-:W-:Y:S01]  /*7c70*/  @!P0 LEA.HI R16, R0, R16, RZ, 0x3 ;  /* 0x0000001000108211 */ /* 0x000fe200078f18ff */
[----:B------:R-:W-:-:S02]  /*7c80*/  IMAD.SHL.U32 R0, R20, 0x40, RZ ;  /* 0x0000004014007824 */ /* 0x000fc400078e00ff */
[----:B------:R-:W-:Y:S01]  /*7c90*/  IMAD.X R13, RZ, RZ, R3, P3 ;  /* 0x000000ffff0d7224 */ /* 0x000fe200018e0603 */
[----:B------:R2:W-:Y:S01]  /*7ca0*/  STL.64 [R1+0x30], R10 ;  /* 0x0000300a01007387 */ /* 0x0005e20000100a00 */
[----:B-1----:R-:W-:-:S05]  /*7cb0*/  IADD3 R6, P1, R2, 0x4, RZ ;  /* 0x0000000402067810 */ /* 0x002fca0007f3e0ff */
[----:B------:R-:W-:-:S05]  /*7cc0*/  IMAD.X R7, RZ, RZ, R3, P1 ;  /* 0x000000ffff077224 */ /* 0x000fca00008e0603 */
[----:B------:R1:W-:Y:S01]  /*7cd0*/  STL.64 [R1+0x38], R6 ;  /* 0x0000380601007387 */ /* 0x0003e20000100a00 */
[----:B------:R-:W-:Y:S01]  /*7ce0*/  IMAD.SHL.U32 R4, R24, 0x8, RZ ;  /* 0x0000000818047824 */ /* 0x000fe200078e00ff */
[----:B------:R-:W-:Y:S01]  /*7cf0*/  LOP3.LUT R0, R0, 0x1c0, RZ, 0xc0, !PT ;  /* 0x000001c000007812 */ /* 0x000fe200078ec0ff */
[----:B--2---:R-:W-:Y:S02]  /*7d00*/  IMAD.U32 R10, RZ, RZ, UR4 ;  /* 0x00000004ff0a7e24 */ /* 0x004fe4000f8e00ff */
[----:B------:R-:W-:Y:S01]  /*7d10*/  IMAD.U32 R11, RZ, RZ, UR5 ;  /* 0x00000005ff0b7e24 */ /* 0x000fe2000f8e00ff */
[----:B------:R-:W-:Y:S01]  /*7d20*/  STL.64 [R1+0x28], R12 ;  /* 0x0000280c01007387 */ /* 0x000fe20000100a00 */
[----:B------:R-:W-:-:S03]  /*7d30*/  LOP3.LUT R4, R0, 0x8, R4, 0xf8, !PT ;  /* 0x0000000800047812 */ /* 0x000fc600078ef804 */
[----:B------:R-:W2:Y:S01]  /*7d40*/  S2R R36, SR_CTAID.Y ;  /* 0x0000000000247919 */ /* 0x000ea20000002600 */
[----:B------:R-:W-:-:S03]  /*7d50*/  SHF.R.U32.HI R0, RZ, 0x3, R0 ;  /* 0x00000003ff007819 */ /* 0x000fc60000011600 */
[----:B------:R2:W-:Y:S01]  /*7d60*/  STL.64 [R1+0x18], R10 ;  /* 0x0000180a01007387 */ /* 0x0005e20000100a00 */
[----:B-1----:R-:W-:-:S05]  /*7d70*/  IADD3 R6, P1, R2, 0x8, RZ ;  /* 0x0000000802067810 */ /* 0x002fca0007f3e0ff */
[----:B------:R-:W-:Y:S01]  /*7d80*/  IMAD.X R7, RZ, RZ, R3, P1 ;  /* 0x000000ffff077224 */ /* 0x000fe200008e0603 */
[----:B------:R-:W-:-:S04]  /*7d90*/  LOP3.LUT R22, R4, R0, RZ, 0x3c, !PT ;  /* 0x0000000004167212 */ /* 0x000fc800078e3cff */
[----:B------:R1:W-:Y:S01]  /*7da0*/  STL.64 [R1+0x40], R6 ;  /* 0x0000400601007387 */ /* 0x0003e20000100a00 */
[----:B--2--5:R-:W-:Y:S02]  /*7db0*/  SHF.R.S32.HI R11, RZ, 0x1f, R19 ;  /* 0x0000001fff0b7819 */ /* 0x024fe40000011413 */
[----:B------:R-:W-:-:S03]  /*7dc0*/  SHF.R.S32.HI R28, RZ, 0x1f, R28 ;  /* 0x0000001fff1c7819 */ /* 0x000fc6000001141c */
[----:B------:R-:W-:-:S04]  /*7dd0*/  IMAD R0, R11, c[0x0][0x2b0], RZ ;  /* 0x0000ac000b007a24 */ /* 0x000fc800078e02ff */
[----:B------:R-:W-:Y:S01]  /*7de0*/  IMAD R11, R19, c[0x0][0x2b4], R0 ;  /* 0x0000ad00130b7a24 */ /* 0x000fe200078e0200 */
[----:B-1----:R-:W-:-:S05]  /*7df0*/  @!P0 LOP3.LUT R6, R16, 0xfffffff8, RZ, 0xc0, !PT ;  /* 0xfffffff810068812 */ /* 0x002fca00078ec0ff */
[----:B------:R-:W-:-:S05]  /*7e00*/  @!P0 IMAD.WIDE R6, R6, 0x2, R14 ;  /* 0x0000000206068825 */ /* 0x000fca00078e020e */
[----:B------:R1:W-:Y:S01]  /*7e10*/  @!P0 LDGSTS.E.BYPASS.LTC128B.128 [R17+0xf880], [R6.64], !P4 ;  /* 0x0f88000006118fae */ /* 0x0003e2000e101d46 */
[----:B------:R-:W-:-:S04]  /*7e20*/  IMAD.WIDE.U32 R30, R36, c[0x0][0x1e8], RZ ;  /* 0x00007a00241e7a25 */ /* 0x000fc800078e00ff */
[----:B------:R-:W-:-:S04]  /*7e30*/  IMAD.WIDE.U32 R34, R36, c[0x0][0x210], RZ ;  /* 0x0000840024227a25 */ /* 0x000fc800078e00ff */
[----:B------:R-:W-:-:S04]  /*7e40*/  IMAD.WIDE.U32 R32, R19, c[0x0][0x2b0], RZ ;  /* 0x0000ac0013207a25 */ /* 0x000fc800078e00ff */
[----:B-1----:R-:W-:Y:S01]  /*7e50*/  IMAD R7, R28, c[0x0][0x1e8], RZ ;  /* 0x00007a001c077a24 */ /* 0x002fe200078e02ff */
[----:B------:R1:W-:Y:S03]  /*7e60*/  STL.64 [R1+0x20], R2 ;  /* 0x0000200201007387 */ /* 0x0003e60000100a00 */
[----:B------:R-:W-:Y:S01]  /*7e70*/  IMAD R7, R36, c[0x0][0x1ec], R7 ;  /* 0x00007b0024077a24 */ /* 0x000fe200078e0207 */
[----:B------:R-:W-:Y:S01]  /*7e80*/  LOP3.LUT R229, R229, 0xffffffbf, RZ, 0xc0, !PT ;  /* 0xffffffbfe5e57812 */ /* 0x000fe200078ec0ff */
[----:B------:R-:W-:Y:S01]  /*7e90*/  IMAD.SHL.U32 R6, R26, 0x40, RZ ;  /* 0x000000401a067824 */ /* 0x000fe200078e00ff */
[----:B------:R-:W-:Y:S01]  /*7ea0*/  LOP3.LUT P0, RZ, R21, 0x4, RZ, 0xc0, !PT ;  /* 0x0000000415ff7812 */ /* 0x000fe2000780c0ff */
[----:B------:R-:W-:Y:S01]  /*7eb0*/  IMAD.IADD R15, R31, 0x1, R7 ;  /* 0x000000011f0f7824 */ /* 0x000fe200078e0207 */
[----:B------:R-:W0:Y:S01]  /*7ec0*/  LDGDEPBAR ;  /* 0x00000000000079af */ /* 0x000e220000000000 */
[----:B------:R-:W-:-:S03]  /*7ed0*/  IMAD.IADD R7, R33, 0x1, R11 ;  /* 0x0000000121077824 */ /* 0x000fc600078e020b */
[----:B------:R1:W-:Y:S04]  /*7ee0*/  STL.64 [R1+0xd0], R32 ;  /* 0x0000d02001007387 */ /* 0x0003e80000100a00 */
[----:B------:R1:W-:Y:S01]  /*7ef0*/  STL [R1+0xe4], R7 ;  /* 0x0000e40701007387 */ /* 0x0003e20000100800 */
[----:B------:R-:W-:Y:S02]  /*7f00*/  IMAD.MOV.U32 R14, RZ, RZ, 0x20 ;  /* 0x00000020ff0e7424 */ /* 0x000fe400078e00ff */
[----:B------:R-:W-:Y:S01]  /*7f10*/  IMAD.SHL.U32 R12, R21, 0x40, RZ ;  /* 0x00000040150c7824 */ /* 0x000fe200078e00ff */
[----:B------:R-:W-:Y:S01]  /*7f20*/  WARPSYNC 0xffffffff ;  /* 0xffffffff00007948 */ /* 0x000fe20003800000 */
[----:B------:R-:W-:Y:S02]  /*7f30*/  LOP3.LUT R20, R6, 0xfffffe00, RZ, 0xc0, !PT ;  /* 0xfffffe0006147812 */ /* 0x000fe400078ec0ff */
[----:B------:R-:W-:-:S02]  /*7f40*/  SEL R6, R14, 0xffffffe0, !P0 ;  /* 0xffffffe00e067807 */ /* 0x000fc40004000000 */
[----:B------:R-:W-:Y:S02]  /*7f50*/  LOP3.LUT R19, R12, 0x1c0, RZ, 0xc0, !PT ;  /* 0x000001c00c137812 */ /* 0x000fe400078ec0ff */
[----:B----4-:R-:W-:-:S04]  /*7f60*/  SHF.R.S32.HI R13, RZ, 0x1f, R18 ;  /* 0x0000001fff0d7819 */ /* 0x010fc80000011412 */
[----:B------:R-:W-:-:S04]  /*7f70*/  LEA.HI R10, R13, R18, RZ, 0x3 ;  /* 0x000000120d0a7211 */ /* 0x000fc800078f18ff */
[----:B------:R-:W-:-:S05]  /*7f80*/  LOP3.LUT R4, R10, 0xfffffff8, RZ, 0xc0, !PT ;  /* 0xfffffff80a047812 */ /* 0x000fca00078ec0ff */
[----:B------:R-:W-:Y:S02]  /*7f90*/  IMAD.IADD R0, R18, 0x1, -R4 ;  /* 0x0000000112007824 */ /* 0x000fe400078e0a04 */
[----:B------:R-:W-:Y:S02]  /*7fa0*/  IMAD R4, R28, c[0x0][0x210], RZ ;  /* 0x000084001c047a24 */ /* 0x000fe400078e02ff */
[----:B------:R-:W-:Y:S02]  /*7fb0*/  IMAD.SHL.U32 R28, R0, 0x8, RZ ;  /* 0x00000008001c7824 */ /* 0x000fe400078e00ff */
[----:B------:R-:W-:-:S03]  /*7fc0*/  IMAD R4, R36, c[0x0][0x214], R4 ;  /* 0x0000850024047a24 */ /* 0x000fc600078e0204 */
[----:B------:R-:W-:Y:S01]  /*7fd0*/  IADD3 R16, R28, 0x40, RZ ;  /* 0x000000401c107810 */ /* 0x000fe20007ffe0ff */
[----:B------:R-:W-:-:S03]  /*7fe0*/  IMAD.IADD R4, R35, 0x1, R4 ;  /* 0x0000000123047824 */ /* 0x000fc600078e0204 */
[----:B------:R-:W-:-:S04]  /*7ff0*/  ISETP.GE.AND P5, PT, R16, c[0x0][0x1d4], PT ;  /* 0x0000750010007a0c */ /* 0x000fc80003fa6270 */
[----:B------:R-:W-:Y:S01]  /*8000*/  SEL R4, RZ, 0x10, P5 ;  /* 0x00000010ff047807 */ /* 0x000fe20002800000 */
[----:B---3--:R1:W-:Y:S01]  /*8010*/  STL [R1+0xc8], R29 ;  /* 0x0000c81d01007387 */ /* 0x0083e20000100800 */
[----:B------:R-:W-:-:S03]  /*8020*/  ISETP.GE.AND P6, PT, R28, c[0x0][0x1d4], PT ;  /* 0x000075001c007a0c */ /* 0x000fc60003fc6270 */
[----:B------:R1:W-:Y:S04]  /*8030*/  STL [R1+0xa4], R28 ;  /* 0x0000a41c01007387 */ /* 0x0003e80000100800 */
[----:B------:R1:W-:Y:S04]  /*8040*/  STL [R1+0xf4], R16 ;  /* 0x0000f41001007387 */ /* 0x0003e80000100800 */
[----:B------:R1:W-:Y:S02]  /*8050*/  STL [R1+0xa0], R4 ;  /* 0x0000a00401007387 */ /* 0x0003e40000100800 */
[----:B------:R-:W-:-:S04]  /*8060*/  @P6 LOP3.LUT R229, R229, 0x40, RZ, 0xfc, !PT ;  /* 0x00000040e5e56812 */ /* 0x000fc800078efcff */
[----:B------:R-:W-:-:S04]  /*8070*/  LOP3.LUT R229, R229, 0xfffffeff, RZ, 0xc0, !PT ;  /* 0xfffffeffe5e57812 */ /* 0x000fc800078ec0ff */
[----:B------:R-:W-:Y:S02]  /*8080*/  @P5 LOP3.LUT R229, R229, 0x100, RZ, 0xfc, !PT ;  /* 0x00000100e5e55812 */ /* 0x000fe400078efcff */
[----:B------:R-:W-:Y:S01]  /*8090*/  SHF.R.S32.HI R12, RZ, 0x3, R10 ;  /* 0x00000003ff0c7819 */ /* 0x000fe2000001140a */
[----:B------:R-:W-:Y:S01]  /*80a0*/  IMAD.MOV.U32 R121, RZ, RZ, 0x30 ;  /* 0x00000030ff797424 */ /* 0x000fe200078e00ff */
[----:B------:R-:W-:Y:S01]  /*80b0*/  BAR.SYNC.DEFER_BLOCKING 0x0 ;  /* 0x0000000000007b1d */ /* 0x000fe20000010000 */
[----:B-1----:R-:W-:Y:S02]  /*80c0*/  IMAD.MOV.U32 R3, RZ, RZ, c[0x0][0x2b8] ;  /* 0x0000ae00ff037624 */ /* 0x002fe400078e00ff */
[----:B------:R-:W-:Y:S02]  /*80d0*/  IMAD R142, R230, R121, -0x30 ;  /* 0xffffffd0e68e7424 */ /* 0x000fe400078e0279 */
[----:B------:R-:W-:Y:S01]  /*80e0*/  IMAD R26, R0, 0x10, R12 ;  /* 0x00000010001a7824 */ /* 0x000fe200078e020c */
[----:B------:R-:W-:Y:S01]  /*80f0*/  ISETP.NE.AND P1, PT, R3, 0x1, PT ;  /* 0x000000010300780c */ /* 0x000fe20003f25270 */
[----:B------:R-:W-:Y:S02]  /*8100*/  IMAD.MOV.U32 R14, RZ, RZ, RZ ;  /* 0x000000ffff0e7224 */ /* 0x000fe400078e00ff */
[----:B------:R-:W-:Y:S01]  /*8110*/  IMAD.IADD R3, R26, 0x1, R142 ;  /* 0x000000011a037824 */ /* 0x000fe200078e028e */
[----:B------:R-:W-:Y:S01]  /*8120*/  LEA.HI R18, R13, R18, RZ, 0x6 ;  /* 0x000000120d127211 */ /* 0x000fe200078f30ff */
[----:B------:R-:W-:Y:S01]  /*8130*/  IMAD R121, R230, -0x30, R121 ;  /* 0xffffffd0e6797824 */ /* 0x000fe200078e0279 */
[----:B------:R-:W-:Y:S01]  /*8140*/  IADD3 R100, R2, 0x18, RZ ;  /* 0x0000001802647810 */ /* 0x000fe20007ffe0ff */
[----:B------:R-:W-:Y:S01]  /*8150*/  STL [R1+0xb8], R26 ;  /* 0x0000b81a01007387 */ /* 0x000fe20000100800 */
[----:B------:R-:W-:Y:S01]  /*8160*/  ISETP.GE.AND P0, PT, R3, R23, PT ;  /* 0x000000170300720c */ /* 0x000fe20003f06270 */
[----:B------:R-:W-:-:S03]  /*8170*/  IMAD.IADD R3, R29, 0x1, R3 ;  /* 0x000000011d037824 */ /* 0x000fc600078e0203 */
[----:B------:R-:W-:Y:S01]  /*8180*/  ISETP.GT.OR P0, PT, R26, 0x2f, P0 ;  /* 0x0000002f1a00780c */ /* 0x000fe20000704670 */
[----:B------:R-:W-:-:S04]  /*8190*/  @P1 IMAD.HI.U32 R4, R3, c[0x0][0x2bc], RZ ;  /* 0x0000af0003041a27 */ /* 0x000fc800078e00ff */
[----:B------:R-:W-:Y:S01]  /*81a0*/  IMAD.MOV.U32 R0, RZ, RZ, R3 ;  /* 0x000000ffff007224 */ /* 0x000fe200078e0003 */
[----:B------:R-:W-:-:S07]  /*81b0*/  @P1 SHF.R.U32.HI R0, RZ, c[0x0][0x2c0], R4 ;  /* 0x0000b000ff001a19 */ /* 0x000fce0000011604 */
[----:B------:R-:W-:-:S04]  /*81c0*/  @!P0 IADD3 R4, P1, R0, R32, RZ ;  /* 0x0000002000048210 */ /* 0x000fc80007f3e0ff */
[----:B------:R-:W-:Y:S02]  /*81d0*/  @!P0 LEA.HI.X.SX32 R7, R0, R7, 0x1, P1 ;  /* 0x0000000700078211 */ /* 0x000fe400008f0eff */
[----:B------:R-:W-:-:S04]  /*81e0*/  @!P0 LEA R10, P1, R4, c[0x0][0x2a0], 0x2 ;  /* 0x0000a800040a8a11 */ /* 0x000fc800078210ff */
[----:B------:R-:W-:-:S05]  /*81f0*/  @!P0 LEA.HI.X R11, R4, c[0x0][0x2a4], R7, 0x2, P1 ;  /* 0x0000a900040b8a11 */ /* 0x000fca00008f1407 */
[----:B------:R1:W2:Y:S01]  /*8200*/  @!P0 LDG.E R14, [R10.64] ;  /* 0x000000060a0e8981 */ /* 0x0002a2000c1e1900 */
[----:B------:R-:W-:Y:S01]  /*8210*/  IMAD.MOV R0, RZ, RZ, -R0 ;  /* 0x000000ffff007224 */ /* 0x000fe200078e0a00 */
[----:B------:R-:W-:Y:S01]  /*8220*/  IADD3 R116, -R12, R23, R121 ;  /* 0x000000170c747210 */ /* 0x000fe20007ffe179 */
[----:B------:R-:W-:Y:S01]  /*8230*/  BSSY B2, `(.L_x_1268) ;  /* 0x0000049000027945 */ /* 0x000fe20003800000 */
[----:B------:R-:W-:Y:S01]  /*8240*/  SHF.R.S32.HI R7, RZ, 0x1f, R16 ;  /* 0x0000001fff077819 */ /* 0x000fe20000011410 */
[----:B------:R-:W-:Y:S01]  /*8250*/  IMAD R3, R0, c[0x0][0x2b8], R3 ;  /* 0x0000ae0000037a24 */ /* 0x000fe200078e0203 */
[C---:B------:R-:W-:Y:S02]  /*8260*/  ISETP.GE.AND P2, PT, R116.reuse, 0x1, PT ;  /* 0x000000017400780c */ /* 0x040fe40003f46270 */
[----:B------:R-:W-:Y:S02]  /*8270*/  ISETP.GE.AND P1, PT, R116, 0x11, PT ;  /* 0x000000117400780c */ /* 0x000fe40003f26270 */
[----:B------:R-:W-:Y:S01]  /*8280*/  SHF.R.S32.HI R140, RZ, 0x1f, R3 ;  /* 0x0000001fff8c7819 */ /* 0x000fe20000011403 */
[----:B------:R3:W-:Y:S01]  /*8290*/  STL [R1+0x7c], R3 ;  /* 0x00007c0301007387 */ /* 0x0007e20000100800 */
[----:B------:R-:W-:-:S02]  /*82a0*/  LOP3.LUT R229, R229, 0xffffff7f, RZ, 0xc0, !PT ;  /* 0xffffff7fe5e57812 */ /* 0x000fc400078ec0ff */
[----:B------:R-:W-:Y:S01]  /*82b0*/  MOV R144, 0x86c0 ;  /* 0x000086c000907802 */ /* 0x000fe20000000f00 */
[----:B------:R-:W-:-:S04]  /*82c0*/  IMAD R0, R140, c[0x0][0x1e0], RZ ;  /* 0x000078008c007a24 */ /* 0x000fc800078e02ff */
[C---:B------:R-:W-:Y:S02]  /*82d0*/  IMAD R0, R3.reuse, c[0x0][0x1e4], R0 ;  /* 0x0000790003007a24 */ /* 0x040fe400078e0200 */
[----:B-1----:R-:W-:-:S04]  /*82e0*/  IMAD.WIDE.U32 R10, R3, c[0x0][0x1e0], RZ ;  /* 0x00007800030a7a25 */ /* 0x002fc800078e00ff */
[----:B------:R-:W-:Y:S01]  /*82f0*/  IMAD.IADD R11, R11, 0x1, R0 ;  /* 0x000000010b0b7824 */ /* 0x000fe200078e0200 */
[----:B--2---:R-:W-:-:S03]  /*8300*/  SHF.R.S32.HI R141, RZ, 0x1f, R14 ;  /* 0x0000001fff8d7819 */ /* 0x004fc6000001140e */
[----:B------:R-:W-:Y:S01]  /*8310*/  IMAD.WIDE.U32 R10, R14, c[0x0][0x1f0], R10 ;  /* 0x00007c000e0a7a25 */ /* 0x000fe200078e000a */
[----:B------:R-:W-:Y:S03]  /*8320*/  STL [R1+0x70], R14 ;  /* 0x0000700e01007387 */ /* 0x000fe60000100800 */
[----:B---3--:R-:W-:Y:S01]  /*8330*/  IMAD R3, R141, c[0x0][0x1f0], RZ ;  /* 0x00007c008d037a24 */ /* 0x008fe200078e02ff */
[----:B------:R-:W-:-:S03]  /*8340*/  IADD3 R0, P0, R30, R10, RZ ;  /* 0x0000000a1e007210 */ /* 0x000fc60007f1e0ff */
[----:B------:R-:W-:-:S05]  /*8350*/  IMAD R3, R14, c[0x0][0x1f4], R3 ;  /* 0x00007d000e037a24 */ /* 0x000fca00078e0203 */
[----:B------:R-:W-:Y:S01]  /*8360*/  IADD3.X R11, R15, R11, R3, P0, !PT ;  /* 0x0000000b0f0b7210 */ /* 0x000fe200007fe403 */
[----:B------:R-:W-:Y:S01]  /*8370*/  IMAD.SHL.U32 R3, R12, 0x40, RZ ;  /* 0x000000400c037824 */ /* 0x000fe200078e00ff */
[----:B------:R-:W-:-:S04]  /*8380*/  LEA R10, P0, R0, c[0x0][0x1c8], 0x1 ;  /* 0x00007200000a7a11 */ /* 0x000fc800078008ff */
[----:B------:R-:W-:Y:S01]  /*8390*/  LEA.HI.X R0, R0, c[0x0][0x1cc], R11, 0x1, P0 ;  /* 0x0000730000007a11 */ /* 0x000fe200000f0c0b */
[----:B------:R-:W-:Y:S01]  /*83a0*/  SHFL.IDX PT, R14, R10, RZ, 0x181f ;  /* 0x00181fff0a0e7589 */ /* 0x000fe200000e0000 */
[----:B------:R-:W-:Y:S02]  /*83b0*/  LOP3.LUT R3, R3, 0x1c0, RZ, 0xc0, !PT ;  /* 0x000001c003037812 */ /* 0x000fe400078ec0ff */
[----:B------:R-:W-:Y:S01]  /*83c0*/  ISETP.GT.AND P0, PT, R116, 0x20, PT ;  /* 0x000000207400780c */ /* 0x000fe20003f04270 */
[----:B------:R-:W1:Y:S01]  /*83d0*/  SHFL.IDX PT, R15, R0, RZ, 0x181f ;  /* 0x00181fff000f7589 */ /* 0x000e6200000e0000 */
[----:B------:R-:W-:Y:S02]  /*83e0*/  LOP3.LUT R4, R3, 0x38, R28, 0xf8, !PT ;  /* 0x0000003803047812 */ /* 0x000fe400078ef81c */
[----:B------:R-:W-:Y:S01]  /*83f0*/  SHF.R.U32.HI R3, RZ, 0x3, R3 ;  /* 0x00000003ff037819 */ /* 0x000fe20000011603 */
[----:B------:R-:W-:Y:S03]  /*8400*/  SHFL.IDX PT, R12, R10, 0x1, 0x181f ;  /* 0x00381f000a0c7f89 */ /* 0x000fe600000e0000 */
[----:B------:R-:W-:Y:S01]  /*8410*/  LOP3.LUT R4, R4, R3, RZ, 0x3c, !PT ;  /* 0x0000000304047212 */ /* 0x000fe200078e3cff */
[----:B------:R-:W2:Y:S01]  /*8420*/  SHFL.IDX PT, R13, R0, 0x1, 0x181f ;  /* 0x00381f00000d7f89 */ /* 0x000ea200000e0000 */
[----:B------:R-:W-:-:S03]  /*8430*/  IMAD.SHL.U32 R3, R18, 0x8, RZ ;  /* 0x0000000812037824 */ /* 0x000fc600078e00ff */
[----:B------:R-:W-:Y:S02]  /*8440*/  SHFL.IDX PT, R10, R10, 0x2, 0x181f ;  /* 0x00581f000a0a7f89 */ /* 0x000fe400000e0000 */
[----:B------:R-:W-:Y:S02]  /*8450*/  LOP3.LUT R137, R4, 0xfffffe00, R3, 0xf8, !PT ;  /* 0xfffffe0004897812 */ /* 0x000fe400078ef803 */
[----:B------:R3:W4:Y:S01]  /*8460*/  SHFL.IDX PT, R11, R0, 0x2, 0x181f ;  /* 0x00581f00000b7f89 */ /* 0x00072200000e0000 */
[----:B------:R-:W-:Y:S02]  /*8470*/  SHF.R.U32.HI R4, RZ, 0x3, R19 ;  /* 0x00000003ff047819 */ /* 0x000fe40000011613 */
[----:B------:R-:W-:Y:S01]  /*8480*/  @P1 IMAD.SHL.U32 R3, R137, 0x2, RZ ;  /* 0x0000000289031824 */ /* 0x000fe200078e00ff */
[----:B---3--:R-:W-:Y:S01]  /*8490*/  LEA.HI R0, R7, R16, RZ, 0x3 ;  /* 0x0000001007007211 */ /* 0x008fe200078f18ff */
[----:B-1----:R-:W-:-:S03]  /*84a0*/  @P2 IMAD.WIDE R16, R28, 0x2, R14 ;  /* 0x000000021c102825 */ /* 0x002fc600078e020e */
[----:B------:R-:W-:Y:S01]  /*84b0*/  LOP3.LUT R18, R0, 0xfffffff8, RZ, 0xc0, !PT ;  /* 0xfffffff800127812 */ /* 0x000fe200078ec0ff */
[----:B------:R-:W-:-:S03]  /*84c0*/  @P2 IMAD.SHL.U32 R0, R137, 0x2, RZ ;  /* 0x0000000289002824 */ /* 0x000fc600078e00ff */
[----:B------:R-:W-:Y:S01]  /*84d0*/  SHF.R.S32.HI R2, RZ, 0x1f, R18 ;  /* 0x0000001fff027819 */ /* 0x000fe20000011412 */
[----:B------:R-:W-:Y:S01]  /*84e0*/  @P2 IMAD.WIDE R14, R18, 0x2, R14 ;  /* 0x00000002120e2825 */ /* 0x000fe200078e020e */
[----:B------:R2:W-:Y:S04]  /*84f0*/  @P2 LDGSTS.E.BYPASS.LTC128B.128 [R0+0x5080], [R16.64], !P6 ;  /* 0x0508000010002fae */ /* 0x0005e8000f101d46 */
[----:B------:R1:W-:Y:S04]  /*8500*/  @P2 LDGSTS.E.BYPASS.LTC128B.128 [R0+0x6880], [R14.64], !P5 ;  /* 0x068800000e002fae */ /* 0x0003e8000e901d46 */
[----:B------:R3:W-:Y:S04]  /*8510*/  STL [R1+0xe8], R18 ;  /* 0x0000e81201007387 */ /* 0x0007e80000100800 */
[----:B------:R3:W-:Y:S01]  /*8520*/  STL [R1+0xf0], R2 ;  /* 0x0000f00201007387 */ /* 0x0007e20000100800 */
[----:B--2---:R-:W-:-:S04]  /*8530*/  @P1 IMAD.WIDE R16, R28, 0x2, R12 ;  /* 0x000000021c101825 */ /* 0x004fc800078e020c */
[----:B-1----:R-:W-:Y:S01]  /*8540*/  @P1 IMAD.WIDE R14, R18, 0x2, R12 ;  /* 0x00000002120e1825 */ /* 0x002fe200078e020c */
[----:B------:R1:W-:Y:S03]  /*8550*/  @P1 LDGSTS.E.BYPASS.LTC128B.128 [R3+0x5880], [R16.64], !P6 ;  /* 0x0588000010031fae */ /* 0x0003e6000f101d46 */
[----:B------:R-:W-:Y:S01]  /*8560*/  @P0 IMAD.SHL.U32 R0, R137, 0x2, RZ ;  /* 0x0000000289000824 */ /* 0x000fe200078e00ff */
[----:B------:R1:W-:Y:S01]  /*8570*/  @P1 LDGSTS.E.BYPASS.LTC128B.128 [R3+0x7080], [R14.64], !P5 ;  /* 0x070800000e031fae */ /* 0x0003e2000e901d46 */
[----:B----4-:R-:W-:Y:S01]  /*8580*/  @P0 IMAD.WIDE R12, R28, 0x2, R10 ;  /* 0x000000021c0c0825 */ /* 0x010fe200078e020a */
[----:B------:R-:W-:-:S03]  /*8590*/  ISETP.GT.AND P1, PT, R26, 0x2f, PT ;  /* 0x0000002f1a00780c */ /* 0x000fc60003f24270 */
[----:B------:R-:W-:Y:S01]  /*85a0*/  @P0 IMAD.WIDE R10, R18, 0x2, R10 ;  /* 0x00000002120a0825 */ /* 0x000fe200078e020a */
[----:B------:R2:W-:Y:S04]  /*85b0*/  @P0 LDGSTS.E.BYPASS.LTC128B.128 [R0+0x6080], [R12.64], !P6 ;  /* 0x060800000c000fae */ /* 0x0005e8000f101d46 */
[----:B------:R2:W-:Y:S01]  /*85c0*/  @P0 LDGSTS.E.BYPASS.LTC128B.128 [R0+0x7880], [R10.64], !P5 ;  /* 0x078800000a000fae */ /* 0x0005e2000e901d46 */
[----:B------:R-:W-:-:S03]  /*85d0*/  LOP3.LUT P0, RZ, R21, 0x2, RZ, 0xc0, !PT ;  /* 0x0000000215ff7812 */ /* 0x000fc6000780c0ff */
[----:B------:R-:W0:Y:S01]  /*85e0*/  LDGDEPBAR ;  /* 0x00000000000079af */ /* 0x000e220000000000 */
[----:B------:R-:W-:Y:S01]  /*85f0*/  @P1 LOP3.LUT R229, R229, 0x80, RZ, 0xfc, !PT ;  /* 0x00000080e5e51812 */ /* 0x000fe200078efcff */
[----:B-1----:R-:W-:-:S05]  /*8600*/  IMAD.SHL.U32 R3, R25, 0x8, RZ ;  /* 0x0000000819037824 */ /* 0x002fca00078e00ff */
[----:B------:R-:W-:-:S04]  /*8610*/  LOP3.LUT R3, R19, 0x8, R3, 0xf8, !PT ;  /* 0x0000000813037812 */ /* 0x000fc800078ef803 */
[----:B------:R-:W-:Y:S01]  /*8620*/  LOP3.LUT R3, R3, R4, RZ, 0x3c, !PT ;  /* 0x0000000403037212 */ /* 0x000fe200078e3cff */
[----:B------:R-:W-:Y:S01]  /*8630*/  IMAD.MOV.U32 R4, RZ, RZ, 0x10 ;  /* 0x00000010ff047424 */ /* 0x000fe200078e00ff */
[----:B--2---:R-:W-:Y:S02]  /*8640*/  LEA.HI R0, R27, R168, RZ, 0x5 ;  /* 0x000000a81b007211 */ /* 0x004fe400078f28ff */
[----:B------:R-:W-:Y:S01]  /*8650*/  LOP3.LUT R10, R22, R20, RZ, 0xfc, !PT ;  /* 0x00000014160a7212 */ /* 0x000fe200078efcff */
[----:B------:R-:W-:Y:S01]  /*8660*/  IMAD R7, R24, 0x200, R3 ;  /* 0x0000020018077824 */ /* 0x000fe200078e0203 */
[----:B------:R-:W-:Y:S01]  /*8670*/  SEL R4, R4, 0xfffffff0, !P0 ;  /* 0xfffffff004047807 */ /* 0x000fe20004000000 */
[----:B------:R-:W-:-:S05]  /*8680*/  IMAD.SHL.U32 R0, R0, 0x20, RZ ;  /* 0x0000002000007824 */ /* 0x000fca00078e00ff */
[----:B------:R-:W-:-:S04]  /*8690*/  LOP3.LUT R0, R0, 0xfffffc00, RZ, 0xc0, !PT ;  /* 0xfffffc0000007812 */ /* 0x000fc800078ec0ff */
[----:B------:R-:W-:Y:S02]  /*86a0*/  IADD3 R0, R22, R20, R0 ;  /* 0x0000001416007210 */ /* 0x000fe40007ffe000 */
[----:B---3--:R-:W-:Y:S05]  /*86b0*/  CALL.REL.NOINC `($_ZN7cutlass13device_kernelIN5flash19enable_sm80_to_sm89INS1_16FlashAttnFwdSm80INS1_25CollectiveMainloopFwdSm80ILi4ELi1ELb0EN4cute5tupleIJNS5_1CILi128EEENS7_ILi48EEES8_EEELi128ENS_6half_tEfNS_4arch4Sm80ELb0ELb1ELb1ELb1ELb1ELb1ELb1ELb0EEENS1_21CollectiveEpilogueFwdINS6_IJS8_S8_S9_EEENS6_IJNS7_ILi1EEESH_SH_EEESB_SD_Li128ELb1ELb1ELb0ELb0EEENS1_19SingleTileSchedulerILb1ELb0ELb1ELi128EEEEEEEEEvNT_6ParamsE$_ZZN5flash25CollectiveMainloopFwdSm80ILi4ELi1ELb0EN4cute5tupleIJNS1_1CILi128EEENS3_ILi48EEES4_EEELi128EN7cutlass6half_tEfNS7_4arch4Sm80ELb0ELb1ELb1ELb1ELb1ELb1ELb1ELb0EE3mmaINS_16FlashAttnFwdSm80ISB_NS_21CollectiveEpilogueFwdINS2_IJS4_S4_S5_EEENS2_IJNS3_ILi1EEESG_SG_EEES8_SA_Li128ELb1ELb1ELb0ELb0EEENS_19SingleTileSchedulerILb1ELb0ELb1ELi128EEEE13SharedStorageENS1_6TensorINS1_11ArrayEngineIfLm128EEENS1_6LayoutINS2_IJNS2_IJNS3_ILi2EEESR_EEESR_NS3_ILi16EEEEEENS2_IJNS2_IJSG_SR_EEENS3_ILi4EEENS3_ILi8EEEEEEEEEENS_7SoftmaxILi4ELi0EEEEEbRKNSB_6ParamsERT0_RT1_iRKNS_16SeqlenInfoQKNewKILb1ELb1EEENS2_IJiiiiEEERT_ENKUlvE_clEv) ;  /* 0x0001a98000007944 */ /* 0x008fea0003c00000 */
[----:B------:R-:W-:Y:S05]  /*86c0*/  BSYNC B2 ;  /* 0x0000000000027941 */ /* 0x000fea0003800000 */
.L_x_1268:
[----:B------:R-:W2:Y:S01]  /*86d0*/  LDL R28, [R1+0x7c] ;  /* 0x00007c00011c7983 */ /* 0x000ea20000100800 */
[----:B------:R-:W-:-:S04]  /*86e0*/  DEPBAR.LE SB0, 0x0 ;  /* 0x000080000000791a */ /* 0x000fc80000000000 */
[----:B-1----:R-:W3:Y:S04]  /*86f0*/  LDL R32, [R1+0x10] ;  /* 0x0000100001207983 */ /* 0x002ee80000100800 */
[----:B------:R-:W4:Y:S04]  /*8700*/  LDL R11, [R1+0x70] ;  /* 0x00007000010b7983 */ /* 0x000f280000100800 */
[----:B------:R1:W5:Y:S01]  /*8710*/  LDL R120, [R1] ;  /* 0x0000000001787983 */ /* 0x0003620000100800 */
[----:B------:R-:W-:Y:S01]  /*8720*/  WARPSYNC 0xffffffff ;  /* 0xffffffff00007948 */ /* 0x000fe20003800000 */
[----:B------:R-:W-:-:S02]  /*8730*/  SHF.L.U32 R216, R7, 0x1, RZ ;  /* 0x0000000107d87819 */ /* 0x000fc400000006ff */
[----:B------:R-:W-:Y:S01]  /*8740*/  BAR.SYNC.DEFER_BLOCKING 0x0 ;  /* 0x0000000000007b1d */ /* 0x000fe20000010000 */
[----:B------:R-:W-:Y:S02]  /*8750*/  SHF.L.U32 R224, R0, 0x1, RZ ;  /* 0x0000000100e07819 */ /* 0x000fe400000006ff */
[----:B------:R-:W-:-:S03]  /*8760*/  IMAD R0, R4, 0x2, R216 ;  /* 0x0000000204007824 */ /* 0x000fc600078e02d8 */
[----:B------:R-:W1:Y:S04]  /*8770*/  S2R R29, SR_CTAID.Y ;  /* 0x00000000001d7919 */ /* 0x000e680000002600 */
[----:B------:R-:W2:Y:S04]  /*8780*/  LDSM.16.M88.4 R72, [R0+0x5080] ;  /* 0x005080000048783b */ /* 0x000ea80000000200 */
[----:B------:R-:W2:Y:S04]  /*8790*/  LDSM.16.M88.4 R80, [R0+0x5880] ;  /* 0x005880000050783b */ /* 0x000ea80000000200 */
[----:B------:R1:W2:Y:S04]  /*87a0*/  LDSM.16.M88.4 R88, [R0+0x6080] ;  /* 0x006080000058783b */ /* 0x0002a80000000200 */
[----:B------:R2:W2:Y:S04]  /*87b0*/  LDSM.16.M88.4 R16, [R224+0x8080] ;  /* 0x00808000e010783b */ /* 0x0004a80000000200 */
[----:B------:R2:W2:Y:S04]  /*87c0*/  LDSM.16.M88.4 R12, [R224+0xa080] ;  /* 0x00a08000e00c783b */ /* 0x0004a80000000200 */
[----:B------:R2:W2:Y:S04]  /*87d0*/  LDSM.16.M88.4 R48, [R216+0x5080] ;  /* 0x00508000d830783b */ /* 0x0004a80000000200 */
[----:B------:R2:W2:Y:S04]  /*87e0*/  LDSM.16.M88.4 R44, [R216+0x5880] ;  /* 0x00588000d82c783b */ /* 0x0004a80000000200 */
[----:B------:R2:W2:Y:S01]  /*87f0*/  LDSM.16.M88.4 R40, [R216+0x6080] ;  /* 0x00608000d828783b */ /* 0x0004a20000000200 */
[----:B-1----:R-:W-:-:S02]  /*8800*/  IMAD R0, R140, c[0x0][0x208], RZ ;  /* 0x000082008c007a24 */ /* 0x002fc400078e02ff */
[----:B------:R-:W-:Y:S01]  /*8810*/  IMAD.WIDE.U32 R30, R29, c[0x0][0x210], RZ ;  /* 0x000084001d1e7a25 */ /* 0x000fe200078e00ff */
[----:B------:R-:W-:-:S05]  /*8820*/  LEA R226, R9, R224, 0x1 ;  /* 0x000000e009e27211 */ /* 0x000fca00078e08ff */
[----:B------:R1:W1:Y:S04]  /*8830*/  LDSM.16.M88.4 R24, [R226+0x8080] ;  /* 0x00808000e218783b */ /* 0x0002680000000200 */
[----:B------:R1:W1:Y:S01]  /*8840*/  LDSM.16.M88.4 R20, [R226+0xa080] ;  /* 0x00a08000e214783b */ /* 0x0002620000000200 */
[----:B--2---:R-:W-:-:S04]  /*8850*/  IMAD.WIDE.U32 R2, R28, c[0x0][0x208], RZ ;  /* 0x000082001c027a25 */ /* 0x004fc800078e00ff */
[----:B------:R-:W-:Y:S02]  /*8860*/  IMAD R0, R28, c[0x0][0x20c], R0 ;  /* 0x000083001c007a24 */ /* 0x000fe400078e0200 */
[----:B------:R-:W2:Y:S04]  /*8870*/  S2R R28, SR_CTAID.Y ;  /* 0x00000000001c7919 */ /* 0x000ea80000002600 */
[----:B---3--:R3:W-:Y:S01]  /*8880*/  STL [R1+0x8c], R32 ;  /* 0x00008c2001007387 */ /* 0x0087e20000100800 */
[----:B------:R-:W-:Y:S02]  /*8890*/  IMAD.IADD R3, R3, 0x1, R0 ;  /* 0x0000000103037824 */ /* 0x000fe400078e0200 */
[----:B------:R-:W-:Y:S02]  /*88a0*/  IMAD R0, R141, c[0x0][0x218], RZ ;  /* 0x000086008d007a24 */ /* 0x000fe400078e02ff */
[----:B----4-:R-:W-:Y:S01]  /*88b0*/  IMAD.WIDE.U32 R2, R11, c[0x0][0x218], R2 ;  /* 0x000086000b027a25 */ /* 0x010fe200078e0002 */
[----:B--2---:R-:W-:-:S05]  /*88c0*/  SHF.R.S32.HI R28, RZ, 0x1f, R28 ;  /* 0x0000001fff1c7819 */ /* 0x004fca000001141c */
[----:B------:R-:W-:-:S04]  /*88d0*/  IMAD R28, R28, c[0x0][0x210], RZ ;  /* 0x000084001c1c7a24 */ /* 0x000fc800078e02ff */
[----:B------:R-:W-:Y:S01]  /*88e0*/  IMAD R28, R29, c[0x0][0x214], R28 ;  /* 0x000085001d1c7a24 */ /* 0x000fe200078e021c */
[----:B------:R-:W-:Y:S01]  /*88f0*/  IADD3 R2, P1, R30, R2, RZ ;  /* 0x000000021e027210 */ /* 0x000fe20007f3e0ff */
[----:B------:R-:W-:-:S03]  /*8900*/  IMAD R11, R11, c[0x0][0x21c], R0 ;  /* 0x000087000b0b7a24 */ /* 0x000fc600078e0200 */
[----:B------:R-:W-:Y:S02]  /*8910*/  IADD3 R28, R31, R28, RZ ;  /* 0x0000001c1f1c7210 */ /* 0x000fe40007ffe0ff */
[----:B------:R-:W-:Y:S02]  /*8920*/  IADD3 R0, R216, 0x5080, RZ ;  /* 0x00005080d8007810 */ /* 0x000fe40007ffe0ff */
[----:B------:R-:W-:Y:S02]  /*8930*/  LEA R7, P0, R2, c[0x0][0x1f8], 0x1 ;  /* 0x00007e0002077a11 */ /* 0x000fe400078008ff */
[----:B------:R-:W-:Y:S02]  /*8940*/  IADD3.X R3, R28, R3, R11, P1, !PT ;  /* 0x000000031c037210 */ /* 0x000fe40000ffe40b */
[----:B------:R-:W-:Y:S02]  /*8950*/  LEA R223, R4, R0, 0x1 ;  /* 0x0000000004df7211 */ /* 0x000fe400078e08ff */
[----:B------:R-:W-:Y:S01]  /*8960*/  LEA.HI.X R4, R2, c[0x0][0x1fc], R3, 0x1, P0 ;  /* 0x00007f0002047a11 */ /* 0x000fe200000f0c03 */
[----:B------:R-:W-:Y:S05]  /*8970*/  BRA.DIV ~URZ, `(.L_x_1269) ;  /* 0x000167e27f007947 */ /* 0x000fea000b800000 */
[----:B-1-3--:R-:W2:Y:S04]  /*8980*/  LDL R35, [R1+0xa4] ;  /* 0x0000a40001237983 */ /* 0x00aea80000100800 */
[----:B------:R-:W3:Y:S04]  /*8990*/  LDL R30, [R1+0xf4] ;  /* 0x0000f400011e7983 */ /* 0x000ee80000100800 */
[----:B------:R-:W4:Y:S04]  /*89a0*/  LDL R2, [R1+0xe8] ;  /* 0x0000e80001027983 */ /* 0x000f280000100800 */
[----:B------:R-:W1:Y:S04]  /*89b0*/  SHFL.IDX PT, R11, R7, RZ, 0x181f ;  /* 0x00181fff070b7589 */ /* 0x000e6800000e0000 */
[----:B------:R-:W1:Y:S04]  /*89c0*/  SHFL.IDX PT, R33, R4, RZ, 0x181f ;  /* 0x00181fff04217589 */ /* 0x000e6800000e0000 */
[----:B------:R-:W1:Y:S04]  /*89d0*/  SHFL.IDX PT, R32, R7, 0x1, 0x181f ;  /* 0x00381f0007207f89 */ /* 0x000e6800000e0000 */
[----:B------:R-:W1:Y:S01]  /*89e0*/  SHFL.IDX PT, R34, R4, 0x1, 0x181f ;  /* 0x00381f0004227f89 */ /* 0x000e6200000e0000 */
[----:B------:R-:W-:-:S05]  /*89f0*/  IMAD.SHL.U32 R0, R137, 0x2, RZ ;  /* 0x0000000289007824 */ /* 0x000fca00078e00ff */
[----:B------:R1:W-:Y:S01]  /*8a00*/  STL [R1+0x74], R0 ;  /* 0x0000740001007387 */ /* 0x0003e20000100800 */
[C---:B--2---:R-:W-:Y:S01]  /*8a10*/  IMAD.WIDE R36, R35.reuse, 0x2, RZ ;  /* 0x0000000223247825 */ /* 0x044fe200078e02ff */
[----:B------:R-:W-:-:S04]  /*8a20*/  ISETP.GE.AND P1, PT, R35, c[0x0][0x1d4], PT ;  /* 0x0000750023007a0c */ /* 0x000fc80003f26270 */
[-C--:B-1----:R-:W-:Y:S02]  /*8a30*/  IADD3 R28, P0, R11, R36.reuse, RZ ;  /* 0x000000240b1c7210 */ /* 0x082fe40007f1e0ff */
[----:B------:R-:W-:Y:S02]  /*8a40*/  ISETP.LT.OR P3, PT, R116, 0x1, P1 ;  /* 0x000000017400780c */ /* 0x000fe40000f61670 */
[----:B---3--:R-:W-:Y:S01]  /*8a50*/  ISETP.GE.AND P2, PT, R30, c[0x0][0x1d4], PT ;  /* 0x000075001e007a0c */ /* 0x008fe20003f46270 */
[----:B------:R-:W-:Y:S01]  /*8a60*/  IMAD.X R29, R33, 0x1, R37, P0 ;  /* 0x00000001211d7824 */ /* 0x000fe200000e0625 */
[----:B------:R-:W-:Y:S01]  /*8a70*/  IADD3 R30, P0, R32, R36, RZ ;  /* 0x00000024201e7210 */ /* 0x000fe20007f1e0ff */
[----:B----4-:R-:W-:-:S04]  /*8a80*/  IMAD.WIDE R2, R2, 0x2, RZ ;  /* 0x0000000202027825 */ /* 0x010fc800078e02ff */
[----:B------:R-:W-:Y:S01]  /*8a90*/  IMAD.X R31, R34, 0x1, R37, P0 ;  /* 0x00000001221f7824 */ /* 0x000fe200000e0625 */
[----:B------:R-:W-:-:S03]  /*8aa0*/  ISETP.LT.OR P0, PT, R116, 0x1, P2 ;  /* 0x000000017400780c */ /* 0x000fc60001701670 */
[----:B------:R1:W-:Y:S01]  /*8ab0*/  LDGSTS.E.BYPASS.LTC128B.128 [R0+0x2080], [R28.64], !P3 ;  /* 0x020800001c007fae */ /* 0x0003e2000d901d46 */
[----:B------:R-:W-:Y:S01]  /*8ac0*/  ISETP.LT.OR P4, PT, R116, 0x11, P1 ;  /* 0x000000117400780c */ /* 0x000fe20000f81670 */
[----:B------:R-:W-:Y:S01]  /*8ad0*/  IMAD.MOV.U32 R62, RZ, RZ, R2 ;  /* 0x000000ffff3e7224 */ /* 0x000fe200078e0002 */
[--C-:B------:R-:W-:Y:S01]  /*8ae0*/  SHF.R.S32.HI R39, RZ, 0x1f, R35.reuse ;  /* 0x0000001fff277819 */ /* 0x100fe20000011423 */
[----:B------:R-:W-:Y:S01]  /*8af0*/  IMAD.MOV.U32 R38, RZ, RZ, R35 ;  /* 0x000000ffff267224 */ /* 0x000fe200078e0023 */
[----:B-1----:R-:W-:-:S05]  /*8b00*/  IADD3 R28, P3, R11, R2, RZ ;  /* 0x000000020b1c7210 */ /* 0x002fca0007f7e0ff */
[----:B------:R-:W-:Y:S01]  /*8b10*/  IMAD.X R29, R33, 0x1, R3, P3 ;  /* 0x00000001211d7824 */ /* 0x000fe200018e0603 */
[----:B------:R-:W-:-:S04]  /*8b20*/  ISETP.LT.OR P3, PT, R116, 0x11, P2 ;  /* 0x000000117400780c */ /* 0x000fc80001761670 */
[----:B------:R1:W-:Y:S04]  /*8b30*/  LDGSTS.E.BYPASS.LTC128B.128 [R0+0x3880], [R28.64], !P0 ;  /* 0x038800001c007fae */ /* 0x0003e8000c101d46 */
[----:B------:R2:W-:Y:S04]  /*8b40*/  LDGSTS.E.BYPASS.LTC128B.128 [R0+0x2880], [R30.64], !P4 ;  /* 0x028800001e007fae */ /* 0x0005e8000e101d46 */
[----:B------:R2:W3:Y:S04]  /*8b50*/  SHFL.IDX PT, R11, R4, 0x2, 0x181f ;  /* 0x00581f00040b7f89 */ /* 0x0004e800000e0000 */
[----:B------:R2:W4:Y:S04]  /*8b60*/  SHFL.IDX PT, R4, R7, 0x2, 0x181f ;  /* 0x00581f0007047f89 */ /* 0x00052800000e0000 */
[----:B------:R2:W-:Y:S01]  /*8b70*/  STL.64 [R1+0xc0], R38 ;  /* 0x0000c02601007387 */ /* 0x0005e20000100a00 */
[----:B-1----:R-:W-:-:S02]  /*8b80*/  IADD3 R28, P0, R32, R2, RZ ;  /* 0x00000002201c7210 */ /* 0x002fc40007f1e0ff */
[----:B------:R-:W-:-:S03]  /*8b90*/  IADD3 R2, R0, 0x2080, RZ ;  /* 0x0000208000027810 */ /* 0x000fc60007ffe0ff */
[----:B------:R-:W-:Y:S02]  /*8ba0*/  IMAD.X R29, R34, 0x1, R3, P0 ;  /* 0x00000001221d7824 */ /* 0x000fe400000e0603 */
[----:B------:R2:W-:Y:S04]  /*8bb0*/  STL [R1+0x78], R2 ;  /* 0x0000780201007387 */ /* 0x0005e80000100800 */
[----:B------:R2:W-:Y:S01]  /*8bc0*/  LDGSTS.E.BYPASS.LTC128B.128 [R0+0x4080], [R28.64], !P3 ;  /* 0x040800001c007fae */ /* 0x0005e2000d901d46 */
[----:B------:R-:W-:Y:S01]  /*8bd0*/  PLOP3.LUT P0, PT, P2, PT, PT, 0x80, 0x0 ;  /* 0x000000000000781c */ /* 0x000fe2000170f070 */
[----:B------:R-:W-:Y:S02]  /*8be0*/  IMAD.MOV.U32 R60, RZ, RZ, R36 ;  /* 0x000000ffff3c7224 */ /* 0x000fe400078e0024 */
[----:B------:R-:W-:-:S02]  /*8bf0*/  IMAD.MOV.U32 R63, RZ, RZ, R37 ;  /* 0x000000ffff3f7224 */ /* 0x000fc400078e0025 */
[----:B------:R-:W-:Y:S02]  /*8c00*/  IMAD.MOV.U32 R61, RZ, RZ, R3 ;  /* 0x000000ffff3d7224 */ /* 0x000fe400078e0003 */
.L_x_1436:
[----:B--234-:R-:W2:Y:S01]  /*8c10*/  LDL R0, [R1+0x74] ;  /* 0x0000740001007983 */ /* 0x01cea20000100800 */
[C---:B------:R-:W-:Y:S01]  /*8c20*/  ISETP.LT.OR P3, PT, R116.reuse, 0x21, P1 ;  /* 0x000000217400780c */ /* 0x040fe20000f61670 */
[----:B------:R-:W-:Y:S01]  /*8c30*/  HMMA.16816.F32 R36, R12, R48, RZ ;  /* 0x000000300c24723c */ /* 0x000fe200000018ff */
[----:B------:R-:W-:Y:S01]  /*8c40*/  ISETP.LT.OR P1, PT, R116, 0x21, P0 ;  /* 0x000000217400780c */ /* 0x000fe20000721670 */
[----:B------:R-:W-:Y:S01]  /*8c50*/  IMAD R225, R8, 0x2, R224 ;  /* 0x0000000208e17824 */ /* 0x000fe200078e02e0 */
[----:B------:R-:W-:Y:S02]  /*8c60*/  IADD3 R2, P2, R4, R60, RZ ;  /* 0x0000003c04027210 */ /* 0x000fe40007f5e0ff */
[----:B------:R-:W-:-:S03]  /*8c70*/  LEA R222, R6, R216, 0x1 ;  /* 0x000000d806de7211 */ /* 0x000fc600078e08ff */
[----:B------:R-:W-:Y:S01]  /*8c80*/  HMMA.16816.F32 R32, R12, R44, RZ ;  /* 0x0000002c0c20723c */ /* 0x000fe200000018ff */
[----:B------:R-:W-:-:S07]  /*8c90*/  IMAD.X R3, R11, 0x1, R63, P2 ;  /* 0x000000010b037824 */ /* 0x000fce00010e063f */
[C---:B------:R-:W-:Y:S08]  /*8ca0*/  HMMA.16816.F32 R28, R12.reuse, R40, RZ ;  /* 0x000000280c1c723c */ /* 0x040ff000000018ff */
[C---:B------:R-:W-:Y:S08]  /*8cb0*/  HMMA.16816.F32 R52, R12.reuse, R50, RZ ;  /* 0x000000320c34723c */ /* 0x040ff000000018ff */
[C---:B------:R-:W-:Y:S08]  /*8cc0*/  HMMA.16816.F32 R56, R12.reuse, R46, RZ ;  /* 0x0000002e0c38723c */ /* 0x040ff000000018ff */
[----:B------:R-:W-:Y:S07]  /*8cd0*/  HMMA.16816.F32 R64, R12, R42, RZ ;  /* 0x0000002a0c40723c */ /* 0x000fee00000018ff */
[----:B------:R-:W-:Y:S01]  /*8ce0*/  IADD3 R12, P0, R4, R62, RZ ;  /* 0x0000003e040c7210 */ /* 0x000fe20007f1e0ff */
[----:B------:R-:W-:Y:S04]  /*8cf0*/  HMMA.16816.F32 R68, R16, R48, RZ ;  /* 0x000000301044723c */ /* 0x000fe800000018ff */
[----:B------:R-:W-:-:S04]  /*8d00*/  IMAD.X R13, R11, 0x1, R61, P0 ;  /* 0x000000010b0d7824 */ /* 0x000fc800000e063d */
[C---:B------:R-:W-:Y:S08]  /*8d10*/  HMMA.16816.F32 R76, R16.reuse, R44, RZ ;  /* 0x0000002c104c723c */ /* 0x040ff000000018ff */
[C---:B------:R-:W-:Y:S08]  /*8d20*/  HMMA.16816.F32 R48, R16.reuse, R50, RZ ;  /* 0x000000321030723c */ /* 0x040ff000000018ff */
[C---:B------:R-:W-:Y:S08]  /*8d30*/  HMMA.16816.F32 R84, R16.reuse, R40, RZ ;  /* 0x000000281054723c */ /* 0x040ff000000018ff */
[C---:B------:R-:W-:Y:S08]  /*8d40*/  HMMA.16816.F32 R44, R16.reuse, R46, RZ ;  /* 0x0000002e102c723c */ /* 0x040ff000000018ff */
[----:B------:R-:W-:Y:S08]  /*8d50*/  HMMA.16816.F32 R96, R16, R42, RZ ;  /* 0x0000002a1060723c */ /* 0x000ff000000018ff */
[C---:B------:R-:W-:Y:S08]  /*8d60*/  HMMA.16816.F32 R112, R20.reuse, R72, R36 ;  /* 0x000000481470723c */ /* 0x040ff00000001824 */
[C---:B------:R-:W-:Y:S08]  /*8d70*/  HMMA.16816.F32 R108, R20.reuse, R80, R32 ;  /* 0x00000050146c723c */ /* 0x040ff00000001820 */
[C---:B------:R-:W-:Y:S08]  /*8d80*/  HMMA.16816.F32 R92, R20.reuse, R74, R52 ;  /* 0x0000004a145c723c */ /* 0x040ff00000001834 */
[C---:B------:R-:W-:Y:S08]  /*8d90*/  HMMA.16816.F32 R104, R20.reuse, R88, R28 ;  /* 0x000000581468723c */ /* 0x040ff0000000181c */
[C---:B------:R-:W-:Y:S08]  /*8da0*/  HMMA.16816.F32 R100, R20.reuse, R82, R56 ;  /* 0x000000521464723c */ /* 0x040ff00000001838 */
[----:B------:R-:W-:Y:S01]  /*8db0*/  HMMA.16816.F32 R52, R20, R90, R64 ;  /* 0x0000005a1434723c */ /* 0x000fe20000001840 */
[----:B------:R-:W-:-:S02]  /*8dc0*/  IMAD R227, R8, 0x2, R226 ;  /* 0x0000000208e37824 */ /* 0x000fc400078e02e2 */
[----:B------:R-:W-:-:S05]  /*8dd0*/  IMAD R221, R6, 0x2, R223 ;  /* 0x0000000206dd7824 */ /* 0x000fca00078e02df */
[C---:B------:R-:W-:Y:S01]  /*8de0*/  HMMA.16816.F32 R64, R24.reuse, R74, R48 ;  /* 0x0000004a1840723c */ /* 0x040fe20000001830 */
[----:B------:R-:W-:Y:S01]  /*8df0*/  @!PT LDS RZ, [RZ] ;  /* 0x00000000fffff984 */ /* 0x000fe20000000800 */
[----:B------:R-:W-:Y:S01]  /*8e00*/  @!PT LDS RZ, [RZ] ;  /* 0x00000000fffff984 */ /* 0x000fe20000000800 */
[----:B------:R-:W-:Y:S01]  /*8e10*/  @!PT LDS RZ, [RZ] ;  /* 0x00000000fffff984 */ /* 0x000fe20000000800 */
[----:B--2---:R1:W-:Y:S04]  /*8e20*/  LDGSTS.E.BYPASS.LTC128B.128 [R0+0x3080], [R2.64], !P3 ;  /* 0x0308000002007fae */ /* 0x0043e8000d901d46 */
[----:B------:R1:W-:Y:S04]  /*8e30*/  LDGSTS.E.BYPASS.LTC128B.128 [R0+0x4880], [R12.64], !P1 ;  /* 0x048800000c007fae */ /* 0x0003e8000c901d46 */
[----:B------:R-:W-:Y:S04]  /*8e40*/  LDSM.16.M88.4 R16, [R225+0xa080] ;  /* 0x00a08000e110783b */ /* 0x000fe80000000200 */
[----:B------:R-:W2:Y:S04]  /*8e50*/  LDSM.16.M88.4 R36, [R222+0x5080] ;  /* 0x00508000de24783b */ /* 0x000ea80000000200 */
[----:B------:R-:W3:Y:S04]  /*8e60*/  LDSM.16.M88.4 R32, [R222+0x5880] ;  /* 0x00588000de20783b */ /* 0x000ee80000000200 */
[----:B------:R-:W2:Y:S04]  /*8e70*/  LDSM.16.M88.4 R40, [R222+0x6080] ;  /* 0x00608000de28783b */ /* 0x000ea80000000200 */
[----:B------:R-:W2:Y:S01]  /*8e80*/  LDSM.16.M88.4 R20, [R225+0x8080] ;  /* 0x00808000e114783b */ /* 0x000ea20000000200 */
[C---:B------:R-:W-:Y:S03]  /*8e90*/  HMMA.16816.F32 R68, R24.reuse, R72, R68 ;  /* 0x000000481844723c */ /* 0x040fe60000001844 */
[----:B------:R-:W-:Y:S04]  /*8ea0*/  LDSM.16.M88.4 R72, [R221+0x800] ;  /* 0x00080000dd48783b */ /* 0x000fe80000000200 */
[----:B-1----:R-:W4:Y:S01]  /*8eb0*/  LDL R0, [R1+0xb4] ;  /* 0x0000b40001007983 */ /* 0x002f220000100800 */
[C---:B------:R-:W-:Y:S01]  /*8ec0*/  HMMA.16816.F32 R48, R24.reuse, R82, R44 ;  /* 0x000000521830723c */ /* 0x040fe2000000182c */
[----:B------:R-:W-:Y:S01]  /*8ed0*/  LEA R228, R9, R225, 0x1 ;  /* 0x000000e109e47211 */ /* 0x000fe200078e08ff */
[----:B------:R-:W-:Y:S01]  /*8ee0*/  BSSY B0, `(.L_x_1270) ;  /* 0x00000ca000007945 */ /* 0x000fe20003800000 */
[----:B------:R-:W-:Y:S04]  /*8ef0*/  LDSM.16.M88.4 R12, [R227+0xa080] ;  /* 0x00a08000e30c783b */ /* 0x000fe80000000200 */
[----:B------:R-:W1:Y:S01]  /*8f00*/  LDSM.16.M88.4 R44, [R221] ;  /* 0x00000000dd2c783b */ /* 0x000e620000000200 */
[C---:B------:R-:W-:Y:S03]  /*8f10*/  HMMA.16816.F32 R60, R24.reuse, R80, R76 ;  /* 0x00000050183c723c */ /* 0x040fe6000000184c */
[----:B------:R-:W1:Y:S04]  /*8f20*/  LDSM.16.M88.4 R76, [R221+0x1000] ;  /* 0x00100000dd4c783b */ /* 0x000e680000000200 */
[----:B------:R-:W1:Y:S01]  /*8f30*/  LDSM.16.M88.4 R28, [R227+0x8080] ;  /* 0x00808000e31c783b */ /* 0x000e620000000200 */
[C---:B------:R-:W-:Y:S03]  /*8f40*/  HMMA.16816.F32 R56, R24.reuse, R88, R84 ;  /* 0x000000581838723c */ /* 0x040fe60000001854 */
[----:B------:R-:W0:Y:S05]  /*8f50*/  LDGDEPBAR ;  /* 0x00000000000079af */ /* 0x000e2a0000000000 */
[----:B------:R-:W-:Y:S01]  /*8f60*/  HMMA.16816.F32 R80, R24, R90, R96 ;  /* 0x0000005a1850723c */ /* 0x000fe20000001860 */
[----:B------:R-:W-:Y:S07]  /*8f70*/  LDSM.16.M88.4 R24, [R224+0xe080] ;  /* 0x00e08000e018783b */ /* 0x000fee0000000200 */
[C---:B--2---:R-:W-:Y:S08]  /*8f80*/  HMMA.16816.F32 R84, R16.reuse, R36, R112 ;  /* 0x000000241054723c */ /* 0x044ff00000001870 */
[C---:B---3--:R-:W-:Y:S08]  /*8f90*/  HMMA.16816.F32 R96, R16.reuse, R32, R108 ;  /* 0x000000201060723c */ /* 0x048ff0000000186c */
[C---:B------:R-:W-:Y:S08]  /*8fa0*/  HMMA.16816.F32 R88, R16.reuse, R38, R92 ;  /* 0x000000261058723c */ /* 0x040ff0000000185c */
[C---:B------:R-:W-:Y:S08]  /*8fb0*/  HMMA.16816.F32 R100, R16.reuse, R34, R100 ;  /* 0x000000221064723c */ /* 0x040ff00000001864 */
[----:B------:R-:W-:Y:S08]  /*8fc0*/  HMMA.16816.F32 R104, R16, R40, R104 ;  /* 0x000000281068723c */ /* 0x000ff00000001868 */
[C---:B------:R-:W-:Y:S08]  /*8fd0*/  HMMA.16816.F32 R92, R20.reuse, R36, R68 ;  /* 0x00000024145c723c */ /* 0x040ff00000001844 */
[----:B------:R-:W-:Y:S01]  /*8fe0*/  HMMA.16816.F32 R64, R20, R38, R64 ;  /* 0x000000261440723c */ /* 0x000fe20000001840 */
[----:B------:R-:W2:Y:S07]  /*8ff0*/  LDSM.16.M88.4 R36, [R216+0x6880] ;  /* 0x00688000d824783b */ /* 0x000eae0000000200 */
[----:B------:R-:W-:Y:S01]  /*9000*/  HMMA.16816.F32 R52, R16, R42, R52 ;  /* 0x0000002a1034723c */ /* 0x000fe20000001834 */
[----:B------:R-:W-:Y:S07]  /*9010*/  LDSM.16.M88.4 R16, [R224+0xc080] ;  /* 0x00c08000e010783b */ /* 0x000fee0000000200 */
[C---:B------:R-:W-:Y:S08]  /*9020*/  HMMA.16816.F32 R108, R20.reuse, R32, R60 ;  /* 0x00000020146c723c */ /* 0x040ff0000000183c */
[C---:B------:R-:W-:Y:S01]  /*9030*/  HMMA.16816.F32 R112, R20.reuse, R34, R48 ;  /* 0x000000221470723c */ /* 0x040fe20000001830 */
[----:B------:R-:W3:Y:S07]  /*9040*/  LDSM.16.M88.4 R32, [R216+0x7080] ;  /* 0x00708000d820783b */ /* 0x000eee0000000200 */
[C---:B------:R-:W-:Y:S01]  /*9050*/  HMMA.16816.F32 R116, R20.reuse, R40, R56 ;  /* 0x000000281474723c */ /* 0x040fe20000001838 */
[----:B------:R-:W-:Y:S07]  /*9060*/  LDSM.16.M88.4 R56, [R223+0x1800] ;  /* 0x00180000df38783b */ /* 0x000fee0000000200 */
[----:B------:R-:W-:Y:S01]  /*9070*/  HMMA.16816.F32 R60, R20, R42, R80 ;  /* 0x0000002a143c723c */ /* 0x000fe20000001850 */
[----:B------:R-:W2:Y:S07]  /*9080*/  LDSM.16.M88.4 R20, [R216+0x7880] ;  /* 0x00788000d814783b */ /* 0x000eae0000000200 */
[C---:B-1----:R-:W-:Y:S08]  /*9090*/  HMMA.16816.F32 R48, R12.reuse, R44, R84 ;  /* 0x0000002c0c30723c */ /* 0x042ff00000001854 */
[C---:B------:R-:W-:Y:S08]  /*90a0*/  HMMA.16816.F32 R68, R12.reuse, R72, R96 ;  /* 0x000000480c44723c */ /* 0x040ff00000001860 */
[C---:B------:R-:W-:Y:S08]  /*90b0*/  HMMA.16816.F32 R40, R12.reuse, R46, R88 ;  /* 0x0000002e0c28723c */ /* 0x040ff00000001858 */
[C---:B------:R-:W-:Y:S08]  /*90c0*/  HMMA.16816.F32 R80, R12.reuse, R74, R100 ;  /* 0x0000004a0c50723c */ /* 0x040ff00000001864 */
[C---:B------:R-:W-:Y:S08]  /*90d0*/  HMMA.16816.F32 R84, R12.reuse, R76, R104 ;  /* 0x0000004c0c54723c */ /* 0x040ff00000001868 */
[----:B------:R-:W-:Y:S01]  /*90e0*/  HMMA.16816.F32 R100, R12, R78, R52 ;  /* 0x0000004e0c64723c */ /* 0x000fe20000001834 */
[----:B------:R-:W-:Y:S04]  /*90f0*/  LDSM.16.M88.4 R12, [R226+0xe080] ;  /* 0x00e08000e20c783b */ /* 0x000fe80000000200 */
[----:B------:R-:W1:Y:S03]  /*9100*/  LDSM.16.M88.4 R52, [R223+0x2000] ;  /* 0x00200000df34783b */ /* 0x000e660000000200 */
[C---:B------:R-:W-:Y:S01]  /*9110*/  HMMA.16816.F32 R104, R28.reuse, R46, R64 ;  /* 0x0000002e1c68723c */ /* 0x040fe20000001840 */
[----:B------:R-:W1:Y:S07]  /*9120*/  LDSM.16.M88.4 R64, [R223+0x2800] ;  /* 0x00280000df40783b */ /* 0x000e6e0000000200 */
[C---:B------:R-:W-:Y:S08]  /*9130*/  HMMA.16816.F32 R92, R28.reuse, R44, R92 ;  /* 0x0000002c1c5c723c */ /* 0x040ff0000000185c */
[C---:B------:R-:W-:Y:S08]  /*9140*/  HMMA.16816.F32 R108, R28.reuse, R72, R108 ;  /* 0x000000481c6c723c */ /* 0x040ff0000000186c */
[C---:B------:R-:W-:Y:S08]  /*9150*/  HMMA.16816.F32 R112, R28.reuse, R74, R112 ;  /* 0x0000004a1c70723c */ /* 0x040ff00000001870 */
[C---:B------:R-:W-:Y:S08]  /*9160*/  HMMA.16816.F32 R116, R28.reuse, R76, R116 ;  /* 0x0000004c1c74723c */ /* 0x040ff00000001874 */
[----:B------:R-:W-:Y:S01]  /*9170*/  HMMA.16816.F32 R96, R28, R78, R60 ;  /* 0x0000004e1c60723c */ /* 0x000fe2000000183c */
[----:B------:R-:W1:Y:S07]  /*9180*/  LDSM.16.M88.4 R28, [R226+0xc080] ;  /* 0x00c08000e21c783b */ /* 0x000e6e0000000200 */
[C---:B--2---:R-:W-:Y:S08]  /*9190*/  HMMA.16816.F32 R88, R24.reuse, R36, R48 ;  /* 0x000000241858723c */ /* 0x044ff00000001830 */
[C---:B---3--:R-:W-:Y:S08]  /*91a0*/  HMMA.16816.F32 R48, R24.reuse, R32, R68 ;  /* 0x000000201830723c */ /* 0x048ff00000001844 */
[C---:B------:R-:W-:Y:S08]  /*91b0*/  HMMA.16816.F32 R60, R24.reuse, R38, R40 ;  /* 0x00000026183c723c */ /* 0x040ff00000001828 */
[C---:B------:R-:W-:Y:S08]  /*91c0*/  HMMA.16816.F32 R44, R24.reuse, R34, R80 ;  /* 0x00000022182c723c */ /* 0x040ff00000001850 */
[----:B------:R-:W-:Y:S08]  /*91d0*/  HMMA.16816.F32 R40, R24, R20, R84 ;  /* 0x000000141828723c */ /* 0x000ff00000001854 */
[C---:B------:R-:W-:Y:S08]  /*91e0*/  HMMA.16816.F32 R80, R16.reuse, R36, R92 ;  /* 0x000000241050723c */ /* 0x040ff0000000185c */
[C---:B------:R-:W-:Y:S08]  /*91f0*/  HMMA.16816.F32 R76, R16.reuse, R38, R104 ;  /* 0x00000026104c723c */ /* 0x040ff00000001868 */
[----:B------:R-:W-:Y:S08]  /*9200*/  HMMA.16816.F32 R68, R16, R32, R108 ;  /* 0x000000201044723c */ /* 0x000ff0000000186c */
[----:B------:R-:W-:Y:S01]  /*9210*/  HMMA.16816.F32 R72, R24, R22, R100 ;  /* 0x000000161848723c */ /* 0x000fe20000001864 */
[----:B------:R-:W-:Y:S07]  /*9220*/  LDSM.16.M88.4 R24, [R225+0xe080] ;  /* 0x00e08000e118783b */ /* 0x000fee0000000200 */
[----:B------:R-:W-:Y:S01]  /*9230*/  HMMA.16816.F32 R36, R16, R34, R112 ;  /* 0x000000221024723c */ /* 0x000fe20000001870 */
[----:B----4-:R-:W-:-:S07]  /*9240*/  ISETP.GT.AND P0, PT, R143, R0, PT ;  /* 0x000000008f00720c */ /* 0x010fce0003f04270 */
[C---:B------:R-:W-:Y:S08]  /*9250*/  HMMA.16816.F32 R32, R16.reuse, R20, R116 ;  /* 0x000000141020723c */ /* 0x040ff00000001874 */
[----:B------:R-:W-:Y:S01]  /*9260*/  HMMA.16816.F32 R16, R16, R22, R96 ;  /* 0x000000161010723c */ /* 0x000fe20000001860 */
[----:B------:R-:W-:Y:S07]  /*9270*/  LDSM.16.M88.4 R20, [R225+0xc080] ;  /* 0x00c08000e114783b */ /* 0x000fee0000000200 */
[C---:B-1----:R-:W-:Y:S01]  /*9280*/  HMMA.16816.F32 R116, R12.reuse, R52, R48 ;  /* 0x000000340c74723c */ /* 0x042fe20000001830 */
[----:B------:R-:W1:Y:S07]  /*9290*/  LDSM.16.M88.4 R48, [R222+0x6880] ;  /* 0x00688000de30783b */ /* 0x000e6e0000000200 */
[C---:B------:R-:W-:Y:S01]  /*92a0*/  HMMA.16816.F32 R112, R12.reuse, R54, R44 ;  /* 0x000000360c70723c */ /* 0x040fe2000000182c */
[----:B------:R-:W2:Y:S07]  /*92b0*/  LDSM.16.M88.4 R44, [R222+0x7080] ;  /* 0x00708000de2c783b */ /* 0x000eae0000000200 */
[C---:B------:R-:W-:Y:S01]  /*92c0*/  HMMA.16816.F32 R108, R12.reuse, R64, R40 ;  /* 0x000000400c6c723c */ /* 0x040fe20000001828 */
[----:B------:R-:W3:Y:S07]  /*92d0*/  LDSM.16.M88.4 R40, [R222+0x7880] ;  /* 0x00788000de28783b */ /* 0x000eee0000000200 */
[C---:B------:R-:W-:Y:S08]  /*92e0*/  HMMA.16816.F32 R88, R12.reuse, R56, R88 ;  /* 0x000000380c58723c */ /* 0x040ff00000001858 */
[----:B------:R-:W-:Y:S08]  /*92f0*/  HMMA.16816.F32 R84, R12, R58, R60 ;  /* 0x0000003a0c54723c */ /* 0x000ff0000000183c */
[C---:B------:R-:W-:Y:S08]  /*9300*/  HMMA.16816.F32 R104, R28.reuse, R56, R80 ;  /* 0x000000381c68723c */ /* 0x040ff00000001850 */
[C---:B------:R-:W-:Y:S08]  /*9310*/  HMMA.16816.F32 R100, R28.reuse, R58, R76 ;  /* 0x0000003a1c64723c */ /* 0x040ff0000000184c */
[----:B------:R-:W-:Y:S08]  /*9320*/  HMMA.16816.F32 R96, R28, R52, R68 ;  /* 0x000000341c60723c */ /* 0x000ff00000001844 */
[----:B------:R-:W-:Y:S01]  /*9330*/  HMMA.16816.F32 R60, R12, R66, R72 ;  /* 0x000000420c3c723c */ /* 0x000fe20000001848 */
[----:B------:R-:W-:Y:S07]  /*9340*/  LDSM.16.M88.4 R12, [R228+0xe080] ;  /* 0x00e08000e40c783b */ /* 0x000fee0000000200 */
[C---:B------:R-:W-:Y:S01]  /*9350*/  HMMA.16816.F32 R92, R28.reuse, R54, R36 ;  /* 0x000000361c5c723c */ /* 0x040fe20000001824 */
[----:B------:R-:W4:Y:S07]  /*9360*/  LDSM.16.M88.4 R36, [R221+0x1800] ;  /* 0x00180000dd24783b */ /* 0x000f2e0000000200 */
[C---:B------:R-:W-:Y:S01]  /*9370*/  HMMA.16816.F32 R68, R28.reuse, R64, R32 ;  /* 0x000000401c44723c */ /* 0x040fe20000001820 */
[----:B------:R-:W-:Y:S07]  /*9380*/  LDSM.16.M88.4 R32, [R221+0x2000] ;  /* 0x00200000dd20783b */ /* 0x000fee0000000200 */
[----:B------:R-:W-:Y:S01]  /*9390*/  HMMA.16816.F32 R64, R28, R66, R16 ;  /* 0x000000421c40723c */ /* 0x000fe20000001810 */
[----:B------:R-:W2:Y:S04]  /*93a0*/  LDSM.16.M88.4 R16, [R227+0xc080] ;  /* 0x00c08000e310783b */ /* 0x000ea80000000200 */
[----:B------:R-:W3:Y:S01]  /*93b0*/  LDSM.16.M88.4 R28, [R221+0x2800] ;  /* 0x00280000dd1c783b */ /* 0x000ee20000000200 */
[----:B------:R-:W-:-:S04]  /*93c0*/  DEPBAR.LE SB0, 0x0 ;  /* 0x000080000000791a */ /* 0x000fc80000000000 */
[C---:B-1----:R-:W-:Y:S08]  /*93d0*/  HMMA.16816.F32 R88, R24.reuse, R48, R88 ;  /* 0x000000301858723c */ /* 0x042ff00000001858 */
[----:B------:R-:W-:Y:S08]  /*93e0*/  HMMA.16816.F32 R84, R24, R50, R84 ;  /* 0x000000321854723c */ /* 0x000ff00000001854 */
[C---:B------:R-:W-:Y:S08]  /*93f0*/  HMMA.16816.F32 R56, R20.reuse, R48, R104 ;  /* 0x000000301438723c */ /* 0x040ff00000001868 */
[----:B------:R-:W-:Y:S08]  /*9400*/  HMMA.16816.F32 R52, R20, R50, R100 ;  /* 0x000000321434723c */ /* 0x000ff00000001864 */
[C---:B--2---:R-:W-:Y:S08]  /*9410*/  HMMA.16816.F32 R80, R24.reuse, R44, R116 ;  /* 0x0000002c1850723c */ /* 0x044ff00000001874 */
[----:B------:R-:W-:Y:S08]  /*9420*/  HMMA.16816.F32 R76, R24, R46, R112 ;  /* 0x0000002e184c723c */ /* 0x000ff00000001870 */
[----:B------:R-:W-:Y:S08]  /*9430*/  HMMA.16816.F32 R48, R20, R44, R96 ;  /* 0x0000002c1430723c */ /* 0x000ff00000001860 */
[C---:B---3--:R-:W-:Y:S08]  /*9440*/  HMMA.16816.F32 R72, R24.reuse, R40, R108 ;  /* 0x000000281848723c */ /* 0x048ff0000000186c */
[----:B------:R-:W-:Y:S08]  /*9450*/  HMMA.16816.F32 R60, R24, R42, R60 ;  /* 0x0000002a183c723c */ /* 0x000ff0000000183c */
[C---:B------:R-:W-:Y:S08]  /*9460*/  HMMA.16816.F32 R44, R20.reuse, R46, R92 ;  /* 0x0000002e142c723c */ /* 0x040ff0000000185c */
[C---:B------:R-:W-:Y:S08]  /*9470*/  HMMA.16816.F32 R24, R20.reuse, R40, R68 ;  /* 0x000000281418723c */ /* 0x040ff00000001844 */
[----:B------:R-:W-:Y:S08]  /*9480*/  HMMA.16816.F32 R20, R20, R42, R64 ;  /* 0x0000002a1414723c */ /* 0x000ff00000001840 */
[C---:B----4-:R-:W-:Y:S08]  /*9490*/  HMMA.16816.F32 R88, R12.reuse, R36, R88 ;  /* 0x000000240c58723c */ /* 0x050ff00000001858 */
[----:B------:R-:W-:Y:S08]  /*94a0*/  HMMA.16816.F32 R84, R12, R38, R84 ;  /* 0x000000260c54723c */ /* 0x000ff00000001854 */
[C---:B------:R-:W-:Y:S08]  /*94b0*/  HMMA.16816.F32 R64, R16.reuse, R36, R56 ;  /* 0x000000241040723c */ /* 0x040ff00000001838 */
        /* <DEDUP_REMOVED lines=8> */
[----:B------:R-:W-:Y:S01]  /*9540*/  HMMA.16816.F32 R28, R16, R30, R20 ;  /* 0x0000001e101c723c */ /* 0x000fe20000001814 */
[----:B------:R-:W-:Y:S06]  /*9550*/  BAR.SYNC.DEFER_BLOCKING 0x0 ;  /* 0x0000000000007b1d */ /* 0x000fec0000010000 */
[----:B------:R-:W-:Y:S01]  /*9560*/  @!UPT UIADD3 URZ, URZ, URZ, URZ ;  /* 0x0000003f3f3ff290 */ /* 0x000fe2000fffe03f */
[----:B------:R-:W-:Y:S11]  /*9570*/  @!P0 BRA `(.L_x_1271) ;  /* 0x0000060000008947 */ /* 0x000ff60003800000 */
[----:B------:R-:W2:Y:S04]  /*9580*/  LDL R2, [R1+0xc8] ;  /* 0x0000c80001027983 */ /* 0x000ea80000100800 */
[----:B------:R-:W2:Y:S04]  /*9590*/  LDL R3, [R1+0xb8] ;  /* 0x0000b80001037983 */ /* 0x000ea80000100800 */
[----:B------:R-:W3:Y:S04]  /*95a0*/  LDL.64 R122, [R1+0xd0] ;  /* 0x0000d000017a7983 */ /* 0x000ee80000100a00 */
[----:B------:R-:W4:Y:S01]  /*95b0*/  LDL R4, [R1+0xe4] ;  /* 0x0000e40001047983 */ /* 0x000f220000100800 */
[----:B------:R-:W-:-:S02]  /*95c0*/  IMAD.MOV.U32 R0, RZ, RZ, 0x1 ;  /* 0x00000001ff007424 */ /* 0x000fc400078e00ff */
[----:B------:R-:W-:-:S03]  /*95d0*/  IMAD.MOV.U32 R12, RZ, RZ, RZ ;  /* 0x000000ffff0c7224 */ /* 0x000fc600078e00ff */
[----:B------:R-:W-:Y:S02]  /*95e0*/  ISETP.NE.AND P0, PT, R0, c[0x0][0x2b8], PT ;  /* 0x0000ae0000007a0c */ /* 0x000fe40003f05270 */
[C---:B--2---:R-:W-:Y:S02]  /*95f0*/  IADD3 R2, R3.reuse, R142, R2 ;  /* 0x0000008e03027210 */ /* 0x044fe40007ffe002 */
[----:B------:R-:W-:Y:S02]  /*9600*/  ISETP.GT.AND P4, PT, R3, 0x2f, PT ;  /* 0x0000002f0300780c */ /* 0x000fe40003f84270 */
[----:B------:R-:W-:-:S07]  /*9610*/  IADD3 R2, R2, -0x30, RZ ;  /* 0xffffffd002027810 */ /* 0x000fce0007ffe0ff */
[----:B------:R-:W-:-:S04]  /*9620*/  @P0 IMAD.HI.U32 R3, R2, c[0x0][0x2bc], RZ ;  /* 0x0000af0002030a27 */ /* 0x000fc800078e00ff */
[----:B------:R-:W-:Y:S01]  /*9630*/  IMAD.MOV.U32 R0, RZ, RZ, R2 ;  /* 0x000000ffff007224 */ /* 0x000fe200078e0002 */
[----:B------:R-:W-:-:S04]  /*9640*/  @P0 SHF.R.U32.HI R0, RZ, c[0x0][0x2c0], R3 ;  /* 0x0000b000ff000a19 */ /* 0x000fc80000011603 */
[----:B---3--:R-:W-:-:S04]  /*9650*/  @!P4 IADD3 R3, P0, R0, R122, RZ ;  /* 0x0000007a0003c210 */ /* 0x008fc80007f1e0ff */
[----:B----4-:R-:W-:Y:S02]  /*9660*/  @!P4 LEA.HI.X.SX32 R4, R0, R4, 0x1, P0 ;  /* 0x000000040004c211 */ /* 0x010fe400000f0eff */
[----:B------:R-:W-:-:S04]  /*9670*/  @!P4 LEA R6, P0, R3, c[0x0][0x2a0], 0x2 ;  /* 0x0000a8000306ca11 */ /* 0x000fc800078010ff */
[----:B------:R-:W-:-:S05]  /*9680*/  @!P4 LEA.HI.X R7, R3, c[0x0][0x2a4], R4, 0x2, P0 ;  /* 0x0000a9000307ca11 */ /* 0x000fca00000f1404 */
[----:B------:R-:W2:Y:S01]  /*9690*/  @!P4 LDG.E R12, [R6.64] ;  /* 0x00000006060cc981 */ /* 0x000ea2000c1e1900 */
[----:B------:R-:W-:-:S03]  /*96a0*/  IADD3 R0, -R0, RZ, RZ ;  /* 0x000000ff00007210 */ /* 0x000fc60007ffe1ff */
[----:B------:R-:W1:Y:S02]  /*96b0*/  S2R R122, SR_CTAID.Y ;  /* 0x00000000007a7919 */ /* 0x000e640000002600 */
[----:B------:R-:W-:Y:S02]  /*96c0*/  IMAD R11, R0, c[0x0][0x2b8], R2 ;  /* 0x0000ae00000b7a24 */ /* 0x000fe400078e0202 */
[----:B------:R-:W3:Y:S02]  /*96d0*/  S2R R124, SR_CTAID.Y ;  /* 0x00000000007c7919 */ /* 0x000ee40000002600 */
[----:B------:R-:W-:Y:S01]  /*96e0*/  IMAD.WIDE.U32 R2, R11, c[0x0][0x1e0], RZ ;  /* 0x000078000b027a25 */ /* 0x000fe200078e00ff */
[----:B------:R-:W-:Y:S01]  /*96f0*/  SHF.R.S32.HI R0, RZ, 0x1f, R11 ;  /* 0x0000001fff007819 */ /* 0x000fe2000001140b */
[----:B------:R1:W-:Y:S04]  /*9700*/  STL [R1+0x7c], R11 ;  /* 0x00007c0b01007387 */ /* 0x0003e80000100800 */
[----:B------:R-:W-:-:S04]  /*9710*/  IMAD R0, R0, c[0x0][0x1e0], RZ ;  /* 0x0000780000007a24 */ /* 0x000fc800078e02ff */
[----:B------:R-:W-:-:S04]  /*9720*/  IMAD R0, R11, c[0x0][0x1e4], R0 ;  /* 0x000079000b007a24 */ /* 0x000fc800078e0200 */
[----:B------:R-:W-:Y:S01]  /*9730*/  IMAD.IADD R3, R3, 0x1, R0 ;  /* 0x0000000103037824 */ /* 0x000fe200078e0200 */
[----:B-1----:R-:W-:Y:S01]  /*9740*/  SHF.R.S32.HI R11, RZ, 0x1f, R122 ;  /* 0x0000001fff0b7819 */ /* 0x002fe2000001147a */
[----:B---3--:R-:W-:-:S04]  /*9750*/  IMAD.WIDE.U32 R122, R124, c[0x0][0x1e8], RZ ;  /* 0x00007a007c7a7a25 */ /* 0x008fc800078e00ff */
[----:B------:R-:W-:-:S04]  /*9760*/  IMAD R11, R11, c[0x0][0x1e8], RZ ;  /* 0x00007a000b0b7a24 */ /* 0x000fc800078e02ff */
[----:B------:R-:W-:-:S05]  /*9770*/  IMAD R11, R124, c[0x0][0x1ec], R11 ;  /* 0x00007b007c0b7a24 */ /* 0x000fca00078e020b */
[----:B------:R-:W-:Y:S01]  /*9780*/  IADD3 R11, R123, R11, RZ ;  /* 0x0000000b7b0b7210 */ /* 0x000fe20007ffe0ff */
[----:B--2---:R1:W-:Y:S01]  /*9790*/  STL [R1+0x70], R12 ;  /* 0x0000700c01007387 */ /* 0x0043e20000100800 */
[----:B------:R-:W-:Y:S01]  /*97a0*/  SHF.R.S32.HI R0, RZ, 0x1f, R12 ;  /* 0x0000001fff007819 */ /* 0x000fe2000001140c */
        /* <DEDUP_REMOVED lines=8> */
[----:B------:R2:W3:Y:S02]  /*9830*/  SHFL.IDX PT, R13, R4, RZ, 0x181f ;  /* 0x00181fff040d7589 */ /* 0x0004e400000e0000 */
.L_x_1437:
[----:B------:R-:W-:Y:S05]  /*9840*/  BRA.DIV ~URZ, `(.L_x_1273) ;  /* 0x00015f127f007947 */ /* 0x000fea000b800000 */
[----:B------:R-:W4:Y:S04]  /*9850*/  LDL.64 R24, [R1+0xc0] ;  /* 0x0000c00001187983 */ /* 0x000f280000100a00 */
[----:B--2---:R-:W2:Y:S04]  /*9860*/  LDL R2, [R1+0xe8] ;  /* 0x0000e80001027983 */ /* 0x004ea80000100800 */
[----:B---3--:R-:W3:Y:S04]  /*9870*/  LDL R22, [R1+0xa4] ;  /* 0x0000a40001167983 */ /* 0x008ee80000100800 */
[----:B------:R-:W3:Y:S04]  /*9880*/  LDL R21, [R1+0xf4] ;  /* 0x0000f40001157983 */ /* 0x000ee80000100800 */
[----:B------:R-:W3:Y:S04]  /*9890*/  LDL R23, [R1+0xf0] ;  /* 0x0000f00001177983 */ /* 0x000ee80000100800 */
[----:B------:R-:W3:Y:S04]  /*98a0*/  LDL R20, [R1+0x74] ;  /* 0x0000740001147983 */ /* 0x000ee80000100800 */
[----:B------:R-:W1:Y:S04]  /*98b0*/  SHFL.IDX PT, R6, R18, RZ, 0x181f ;  /* 0x00181fff12067589 */ /* 0x000e6800000e0000 */
[----:B------:R-:W1:Y:S04]  /*98c0*/  SHFL.IDX PT, R7, R18, 0x1, 0x181f ;  /* 0x00381f0012077f89 */ /* 0x000e6800000e0000 */
[----:B------:R-:W1:Y:S01]  /*98d0*/  SHFL.IDX PT, R11, R4, 0x1, 0x181f ;  /* 0x00381f00040b7f89 */ /* 0x000e6200000e0000 */
[----:B----4-:R-:W-:-:S02]  /*98e0*/  IMAD.SHL.U32 R19, R24, 0x2, RZ ;  /* 0x0000000218137824 */ /* 0x010fc400078e00ff */
[----:B--2---:R-:W-:Y:S01]  /*98f0*/  IMAD.SHL.U32 R0, R2, 0x2, RZ ;  /* 0x0000000202007824 */ /* 0x004fe200078e00ff */
[----:B------:R-:W-:Y:S02]  /*9900*/  SHF.L.U64.HI R3, R24, 0x1, R25 ;  /* 0x0000000118037819 */ /* 0x000fe40000010219 */
[----:B---3--:R-:W-:Y:S02]  /*9910*/  ISETP.GE.AND P3, PT, R22, c[0x0][0x1d4], PT ;  /* 0x0000750016007a0c */ /* 0x008fe40003f66270 */
[C---:B-1----:R-:W-:Y:S02]  /*9920*/  IADD3 R16, P0, R6.reuse, R19, RZ ;  /* 0x0000001306107210 */ /* 0x042fe40007f1e0ff */
[----:B------:R-:W-:Y:S02]  /*9930*/  ISETP.GE.AND P4, PT, R21, c[0x0][0x1d4], PT ;  /* 0x0000750015007a0c */ /* 0x000fe40003f86270 */
[----:B------:R-:W-:Y:S02]  /*9940*/  IADD3 R12, P2, R6, R0, RZ ;  /* 0x00000000060c7210 */ /* 0x000fe40007f5e0ff */
[----:B------:R-:W-:-:S02]  /*9950*/  SHF.L.U64.HI R2, R2, 0x1, R23 ;  /* 0x0000000102027819 */ /* 0x000fc40000010217 */
[----:B------:R-:W-:Y:S01]  /*9960*/  IADD3 R6, P1, R7, R19, RZ ;  /* 0x0000001307067210 */ /* 0x000fe20007f3e0ff */
[--C-:B------:R-:W-:Y:S01]  /*9970*/  IMAD.X R17, R13, 0x1, R3.reuse, P0 ;  /* 0x000000010d117824 */ /* 0x100fe200000e0603 */
[----:B------:R-:W-:Y:S01]  /*9980*/  IADD3 R14, P0, R7, R0, RZ ;  /* 0x00000000070e7210 */ /* 0x000fe20007f1e0ff */
[--C-:B------:R-:W-:Y:S02]  /*9990*/  IMAD.X R13, R13, 0x1, R2.reuse, P2 ;  /* 0x000000010d0d7824 */ /* 0x100fe400010e0602 */
[C---:B------:R-:W-:Y:S01]  /*99a0*/  IMAD.X R7, R11.reuse, 0x1, R3, P1 ;  /* 0x000000010b077824 */ /* 0x040fe200008e0603 */
[----:B------:R1:W-:Y:S04]  /*99b0*/  LDGSTS.E.BYPASS.LTC128B.128 [R20+0x5080], [R16.64], !P3 ;  /* 0x0508000010147fae */ /* 0x0003e8000d901d46 */
[----:B------:R2:W-:Y:S04]  /*99c0*/  LDGSTS.E.BYPASS.LTC128B.128 [R20+0x6880], [R12.64], !P4 ;  /* 0x068800000c147fae */ /* 0x0005e8000e101d46 */
[----:B------:R3:W-:Y:S04]  /*99d0*/  LDGSTS.E.BYPASS.LTC128B.128 [R20+0x5880], [R6.64], !P3 ;  /* 0x0588000006147fae */ /* 0x0007e8000d901d46 */
[----:B---3--:R3:W5:Y:S04]  /*99e0*/  LDL R7, [R1+0xa0] ;  /* 0x0000a00001077983 */ /* 0x0087680000100800 */
[----:B--2---:R3:W2:Y:S04]  /*99f0*/  SHFL.IDX PT, R12, R4, 0x2, 0x181f ;  /* 0x00581f00040c7f89 */ /* 0x0046a800000e0000 */
[----:B------:R3:W4:Y:S01]  /*9a00*/  SHFL.IDX PT, R4, R18, 0x2, 0x181f ;  /* 0x00581f0012047f89 */ /* 0x00072200000e0000 */
[----:B------:R-:W-:Y:S01]  /*9a10*/  IADD3.X R15, R11, R2, RZ, P0, !PT ;  /* 0x000000020b0f7210 */ /* 0x000fe200007fe4ff */
[----:B------:R-:W-:Y:S01]  /*9a20*/  IMAD.MOV.U32 R6, RZ, RZ, R19 ;  /* 0x000000ffff067224 */ /* 0x000fe200078e0013 */
[----:B------:R-:W-:Y:S01]  /*9a30*/  SEL R11, RZ, 0x10, P3 ;  /* 0x00000010ff0b7807 */ /* 0x000fe20001800000 */
[----:B-1----:R-:W-:-:S02]  /*9a40*/  IMAD.MOV.U32 R16, RZ, RZ, R2 ;  /* 0x000000ffff107224 */ /* 0x002fc400078e0002 */
[----:B------:R1:W-:Y:S02]  /*9a50*/  LDGSTS.E.BYPASS.LTC128B.128 [R20+0x7080], [R14.64], !P4 ;  /* 0x070800000e147fae */ /* 0x0003e4000e101d46 */
[----:B-1----:R-:W-:Y:S01]  /*9a60*/  IMAD.MOV.U32 R15, RZ, RZ, R3 ;  /* 0x000000ffff0f7224 */ /* 0x002fe200078e0003 */
[----:B------:R-:W-:Y:S02]  /*9a70*/  MOV R14, R0 ;  /* 0x00000000000e7202 */ /* 0x000fe40000000f00 */
.L_x_1438:
[----:B--234-:R-:W2:Y:S01]  /*9a80*/  LDL R13, [R1+0x74] ;  /* 0x00007400010d7983 */ /* 0x01cea20000100800 */
[----:B------:R-:W-:Y:S02]  /*9a90*/  IADD3 R0, -R11, 0x10, RZ ;  /* 0x000000100b007810 */ /* 0x000fe40007ffe1ff */
[----:B-----5:R-:W-:Y:S02]  /*9aa0*/  IADD3 R2, -R7, 0x10, RZ ;  /* 0x0000001007027810 */ /* 0x020fe40007ffe1ff */
[----:B------:R-:W-:Y:S02]  /*9ab0*/  LOP3.LUT R0, R0, 0xf, RZ, 0xc0, !PT ;  /* 0x0000000f00007812 */ /* 0x000fe400078ec0ff */
[----:B------:R-:W-:-:S02]  /*9ac0*/  ISETP.NE.U32.AND P3, PT, R11, RZ, PT ;  /* 0x000000ff0b00720c */ /* 0x000fc40003f65070 */
[----:B------:R-:W-:Y:S02]  /*9ad0*/  IADD3 R6, P1, P0, R0, R4, R6 ;  /* 0x0000000400067210 */ /* 0x000fe4000783e006 */
[----:B------:R-:W-:Y:S02]  /*9ae0*/  LOP3.LUT R2, R2, 0xf, RZ, 0xc0, !PT ;  /* 0x0000000f02027812 */ /* 0x000fe400078ec0ff */
[----:B------:R-:W-:Y:S02]  /*9af0*/  ISETP.NE.U32.AND P2, PT, R7, RZ, PT ;  /* 0x000000ff0700720c */ /* 0x000fe40003f45070 */
[----:B------:R-:W-:Y:S02]  /*9b00*/  IADD3.X R7, RZ, R12, R15, P1, P0 ;  /* 0x0000000cff077210 */ /* 0x000fe40000fe040f */
[----:B------:R-:W-:-:S04]  /*9b10*/  IADD3 R2, P1, P0, R2, R4, R14 ;  /* 0x0000000402027210 */ /* 0x000fc8000783e00e */
[----:B------:R-:W-:Y:S01]  /*9b20*/  IADD3.X R3, RZ, R12, R16, P1, P0 ;  /* 0x0000000cff037210 */ /* 0x000fe20000fe0410 */
[----:B------:R-:W-:Y:S01]  /*9b30*/  @!PT LDS RZ, [RZ] ;  /* 0x00000000fffff984 */ /* 0x000fe20000000800 */
[----:B------:R-:W-:Y:S01]  /*9b40*/  @!PT LDS RZ, [RZ] ;  /* 0x00000000fffff984 */ /* 0x000fe20000000800 */
[----:B------:R-:W-:Y:S01]  /*9b50*/  @!PT LDS RZ, [RZ] ;  /* 0x00000000fffff984 */ /* 0x000fe20000000800 */
[----:B--2---:R1:W-:Y:S04]  /*9b60*/  LDGSTS.E.BYPASS.LTC128B.128.ZFILL [R13+0x6080], [R6.64], P3 ;  /* 0x06080000060d7fae */ /* 0x0043e80009941d46 */
[----:B------:R1:W-:Y:S04]  /*9b70*/  LDGSTS.E.BYPASS.LTC128B.128.ZFILL [R13+0x7880], [R2.64], P2 ;  /* 0x07880000020d7fae */ /* 0x0003e80009141d46 */
.L_x_1271:
[----:B------:R-:W-:Y:S05]  /*9b80*/  BSYNC B0 ;  /* 0x0000000000007941 */ /* 0x000fea0003800000 */
.L_x_1270:
[----:B------:R-:W2:Y:S04]  /*9b90*/  LDL R12, [R1+0x4] ;  /* 0x00000400010c7983 */ /* 0x000ea80000100800 */
[----:B------:R-:W3:Y:S01]  /*9ba0*/  LDL R15, [R1+0x8c] ;  /* 0x00008c00010f7983 */ /* 0x000ee20000100800 */
[----:B-----5:R-:W-:Y:S01]  /*9bb0*/  SHF.R.S32.HI R0, RZ, 0x1f, R120 ;  /* 0x0000001fff007819 */ /* 0x020fe20000011478 */
[----:B------:R-:W-:-:S02]  /*9bc0*/  IMAD.MOV.U32 R14, RZ, RZ, 0x1 ;  /* 0x00000001ff0e7424 */ /* 0x000fc400078e00ff */
[----:B------:R-:W0:Y:S01]  /*9bd0*/  LDGDEPBAR ;  /* 0x00000000000079af */ /* 0x000e220000000000 */
[CC--:B-1----:R-:W-:Y:S02]  /*9be0*/  LEA.HI R2, R0.reuse, R120.reuse, RZ, 0x2 ;  /* 0x0000007800027211 */ /* 0x0c2fe400078f10ff */
[----:B------:R-:W-:Y:S02]  /*9bf0*/  LEA.HI R0, R0, R120, RZ, 0x5 ;  /* 0x0000007800007211 */ /* 0x000fe400078f28ff */
[----:B------:R-:W-:Y:S02]  /*9c00*/  LOP3.LUT R2, R2, 0xfffffffc, RZ, 0xc0, !PT ;  /* 0xfffffffc02027812 */ /* 0x000fe400078ec0ff */
[----:B------:R-:W-:Y:S02]  /*9c10*/  LOP3.LUT R4, R0, 0xffffffe0, RZ, 0xc0, !PT ;  /* 0xffffffe000047812 */ /* 0x000fe400078ec0ff */
[----:B------:R-:W-:Y:S01]  /*9c20*/  SHF.R.S32.HI R6, RZ, 0x5, R0 ;  /* 0x00000005ff067819 */ /* 0x000fe20000011400 */
[C---:B------:R-:W-:Y:S01]  /*9c30*/  IMAD.IADD R3, R120.reuse, 0x1, -R2 ;  /* 0x0000000178037824 */ /* 0x040fe200078e0a02 */
[----:B------:R-:W-:Y:S01]  /*9c40*/  SHF.R.S32.HI R7, RZ, 0x1f, R0 ;  /* 0x0000001fff077819 */ /* 0x000fe20000011400 */
[----:B------:R-:W-:-:S03]  /*9c50*/  IMAD.IADD R0, R120, 0x1, -R4 ;  /* 0x0000000178007824 */ /* 0x000fc600078e0a04 */
[----:B------:R-:W-:Y:S02]  /*9c60*/  LEA.HI R4, R7, R6, RZ, 0x2 ;  /* 0x0000000607047211 */ /* 0x000fe400078f10ff */
[----:B------:R-:W-:Y:S02]  /*9c70*/  LEA.HI R2, R3, R3, RZ, 0x1 ;  /* 0x0000000303027211 */ /* 0x000fe400078f08ff */
[----:B------:R-:W-:Y:S02]  /*9c80*/  SHF.R.S32.HI R13, RZ, 0x1f, R0 ;  /* 0x0000001fff0d7819 */ /* 0x000fe40000011400 */
[----:B------:R-:W-:Y:S02]  /*9c90*/  LOP3.LUT R7, R4, 0xffffffc, RZ, 0xc0, !PT ;  /* 0x0ffffffc04077812 */ /* 0x000fe400078ec0ff */
[----:B------:R-:W-:Y:S02]  /*9ca0*/  LOP3.LUT R11, R2, 0x1ffffffe, RZ, 0xc0, !PT ;  /* 0x1ffffffe020b7812 */ /* 0x000fe400078ec0ff */
[----:B------:R-:W-:Y:S01]  /*9cb0*/  LEA.HI R4, R13, R0, RZ, 0x2 ;  /* 0x000000000d047211 */ /* 0x000fe200078f10ff */
[----:B------:R-:W-:-:S02]  /*9cc0*/  IMAD.IADD R6, R6, 0x1, -R7 ;  /* 0x0000000106067824 */ /* 0x000fc400078e0a07 */
[----:B------:R-:W-:Y:S01]  /*9cd0*/  IMAD.IADD R7, R3, 0x1, -R11 ;  /* 0x0000000103077824 */ /* 0x000fe200078e0a0b */
[----:B------:R-:W-:Y:S01]  /*9ce0*/  LOP3.LUT R3, R4, 0x7ffffffc, RZ, 0xc0, !PT ;  /* 0x7ffffffc04037812 */ /* 0x000fe200078ec0ff */
[----:B------:R-:W-:Y:S01]  /*9cf0*/  IMAD.SHL.U32 R2, R2, 0x20, RZ ;  /* 0x0000002002027824 */ /* 0x000fe200078e00ff */
[----:B------:R-:W-:-:S03]  /*9d00*/  SHF.R.S32.HI R17, RZ, 0x2, R4 ;  /* 0x00000002ff117819 */ /* 0x000fc60000011404 */
[----:B------:R-:W-:Y:S01]  /*9d10*/  IMAD.IADD R3, R0, 0x1, -R3 ;  /* 0x0000000100037824 */ /* 0x000fe200078e0a03 */
[----:B------:R-:W-:Y:S01]  /*9d20*/  LOP3.LUT R11, R2, 0xffffffc0, RZ, 0xc0, !PT ;  /* 0xffffffc0020b7812 */ /* 0x000fe200078ec0ff */
[----:B------:R-:W-:Y:S02]  /*9d30*/  IMAD.SHL.U32 R4, R7, 0x8, RZ ;  /* 0x0000000807047824 */ /* 0x000fe400078e00ff */
[----:B------:R-:W-:Y:S02]  /*9d40*/  IMAD.SHL.U32 R16, R6, 0x10, RZ ;  /* 0x0000001006107824 */ /* 0x000fe400078e00ff */
[----:B------:R-:W-:Y:S01]  /*9d50*/  IMAD.SHL.U32 R7, R3, 0x2, RZ ;  /* 0x0000000203077824 */ /* 0x000fe200078e00ff */
[----:B------:R-:W-:Y:S01]  /*9d60*/  STL [R1+0xe0], R17 ;  /* 0x0000e01101007387 */ /* 0x000fe20000100800 */
[----:B------:R-:W-:-:S03]  /*9d70*/  ISETP.NE.AND P0, PT, R14, c[0x0][0x2c4], PT ;  /* 0x0000b1000e007a0c */ /* 0x000fc60003f05270 */
[----:B------:R-:W-:Y:S04]  /*9d80*/  STL [R1+0xdc], R16 ;  /* 0x0000dc1001007387 */ /* 0x000fe80000100800 */
[----:B------:R-:W-:Y:S04]  /*9d90*/  STL [R1+0xd8], R11 ;  /* 0x0000d80b01007387 */ /* 0x000fe80000100800 */
[----:B------:R-:W-:Y:S01]  /*9da0*/  STL [R1+0xb0], R7 ;  /* 0x0000b00701007387 */ /* 0x000fe20000100800 */
[----:B------:R-:W-:-:S03]  /*9db0*/  IMAD.IADD R0, R121, 0x1, R5 ;  /* 0x0000000179007824 */ /* 0x000fc600078e0205 */
[----:B------:R1:W-:Y:S01]  /*9dc0*/  STL [R1+0xcc], R4 ;  /* 0x0000cc0401007387 */ /* 0x0003e20000100800 */
[--C-:B------:R-:W-:Y:S02]  /*9dd0*/  IMAD.IADD R24, R0, 0x1, -R7.reuse ;  /* 0x0000000100187824 */ /* 0x100fe400078e0a07 */
[----:B------:R-:W-:Y:S02]  /*9de0*/  IMAD.IADD R25, R121, 0x1, -R7 ;  /* 0x0000000179197824 */ /* 0x000fe400078e0a07 */
[----:B--2---:R-:W-:-:S05]  /*9df0*/  IMAD R2, R12, 0x80, R17 ;  /* 0x000000800c027824 */ /* 0x004fca00078e0211 */
[----:B------:R-:W-:-:S05]  /*9e00*/  IADD3 R2, R11, R2, R16 ;  /* 0x000000020b027210 */ /* 0x000fca0007ffe010 */
[----:B------:R-:W-:Y:S01]  /*9e10*/  IMAD.IADD R6, R4, 0x1, R2 ;  /* 0x0000000104067824 */ /* 0x000fe200078e0202 */
[----:B------:R-:W-:Y:S02]  /*9e20*/  IADD3 R2, -R7, 0x1, R0 ;  /* 0x0000000107027810 */ /* 0x000fe40007ffe100 */
[----:B-1----:R-:W-:Y:S01]  /*9e30*/  LOP3.LUT R4, RZ, c[0x0][0x324], RZ, 0x33, !PT ;  /* 0x0000c900ff047a12 */ /* 0x002fe200078e33ff */
[----:B------:R-:W-:-:S04]  /*9e40*/  @P0 IMAD.HI.U32 R3, R6, c[0x0][0x2c8], RZ ;  /* 0x0000b20006030a27 */ /* 0x000fc800078e00ff */
[----:B---3--:R-:W-:Y:S01]  /*9e50*/  IMAD.IADD R2, R2, 0x1, -R15 ;  /* 0x0000000102027824 */ /* 0x008fe200078e0a0f */
[----:B------:R-:W-:-:S03]  /*9e60*/  @P0 SHF.R.U32.HI R6, RZ, c[0x0][0x2cc], R3 ;  /* 0x0000b300ff060a19 */ /* 0x000fc60000011603 */
[C---:B------:R-:W-:Y:S01]  /*9e70*/  IMAD.IADD R23, R2.reuse, 0x1, R4 ;  /* 0x0000000102177824 */ /* 0x040fe200078e0204 */
[----:B------:R-:W-:Y:S01]  /*9e80*/  IADD3 R22, R2, c[0x0][0x328], RZ ;  /* 0x0000ca0002167a10 */ /* 0x000fe20007ffe0ff */
[----:B------:R-:W-:Y:S05]  /*9e90*/  BRA.DIV ~URZ, `(.L_x_1274) ;  /* 0x00015db27f007947 */ /* 0x000fea000b800000 */
[----:B------:R1:W2:Y:S02]  /*9ea0*/  SHFL.IDX PT, R3, R6, RZ, 0x1c1f ;  /* 0x001c1fff06037589 */ /* 0x0002a400000e0000 */
.L_x_1439:
[----:B------:R-:W-:Y:S01]  /*9eb0*/  FMUL.FTZ R0, R41, c[0x0][0x320] ;  /* 0x0000c80029007a20 */ /* 0x000fe20000410000 */
[----:B------:R-:W-:Y:S02]  /*9ec0*/  MOV R51, 0x1 ;  /* 0x0000000100337802 */ /* 0x000fe40000000f00 */
[----:B--2---:R-:W-:Y:S01]  /*9ed0*/  IADD3 R2, R22, R3, RZ ;  /* 0x0000000316027210 */ /* 0x004fe20007ffe0ff */
[----:B------:R2:W3:Y:S01]  /*9ee0*/  MUFU.TANH R21, R0 ;  /* 0x0000000000157308 */ /* 0x0004e20000002400 */
[----:B------:R-:W-:Y:S02]  /*9ef0*/  ISETP.LE.AND P0, PT, R51, c[0x0][0x32c], PT ;  /* 0x0000cb0033007a0c */ /* 0x000fe40003f03270 */
[----:B------:R-:W-:Y:S02]  /*9f00*/  LOP3.LUT R229, R229, 0xfffffdff, RZ, 0xc0, !PT ;  /* 0xfffffdffe5e57812 */ /* 0x000fe400078ec0ff */
[----:B------:R-:W-:-:S09]  /*9f10*/  IMNMX R2, R24, R2, PT ;  /* 0x0000000218027217 */ /* 0x000fd20003800200 */
[----:B------:R-:W-:Y:S01]  /*9f20*/  @P0 LOP3.LUT R229, R229, 0x200, RZ, 0xfc, !PT ;  /* 0x00000200e5e50812 */ /* 0x000fe200078efcff */
[----:B--2---:R-:W-:-:S04]  /*9f30*/  FMUL.FTZ R0, R36, c[0x0][0x320] ;  /* 0x0000c80024007a20 */ /* 0x004fc80000410000 */
[----:B------:R2:W4:Y:S02]  /*9f40*/  MUFU.TANH R20, R0 ;  /* 0x0000000000147308 */ /* 0x0005240000002400 */
[----:B--2---:R-:W-:-:S06]  /*9f50*/  FMUL.FTZ R0, R37, c[0x0][0x320] ;  /* 0x0000c80025007a20 */ /* 0x004fcc0000410000 */
[----:B------:R2:W1:Y:S02]  /*9f60*/  MUFU.TANH R19, R0 ;  /* 0x0000000000137308 */ /* 0x0004640000002400 */
        /* <DEDUP_REMOVED lines=18> */
[----:B--2---:R-:W-:Y:S01]  /*a090*/  IADD3 R0, R23, R3, RZ ;  /* 0x0000000317007210 */ /* 0x004fe20007ffe0ff */
[----:B------:R-:W-:Y:S05]  /*a0a0*/  @!P0 BRA `(.L_x_1275) ;  /* 0x0000013000008947 */ /* 0x000fea0003800000 */
[----:B-1-34-:R-:W2:Y:S01]  /*a0b0*/  LDL R4, [R1+0x8c] ;  /* 0x00008c0001047983 */ /* 0x01aea20000100800 */
[----:B------:R-:W-:Y:S01]  /*a0c0*/  BSSY B0, `(.L_x_1276) ;  /* 0x000000d000007945 */ /* 0x000fe20003800000 */
[----:B--2---:R-:W-:-:S04]  /*a0d0*/  IADD3 R3, -R4, R5, R3 ;  /* 0x0000000504037210 */ /* 0x004fc80007ffe103 */
[----:B------:R-:W-:-:S13]  /*a0e0*/  ISETP.GT.AND P0, PT, R3, -0x1, PT ;  /* 0xffffffff0300780c */ /* 0x000fda0003f04270 */
[----:B------:R-:W-:Y:S05]  /*a0f0*/  @P0 BRA `(.L_x_1277) ;  /* 0x0000006000000947 */ /* 0x000fea0003800000 */
[----:B------:R-:W-:Y:S02]  /*a100*/  ISETP.NE.AND P0, PT, R51, c[0x0][0x32c], PT ;  /* 0x0000cb0033007a0c */ /* 0x000fe40003f05270 */
[----:B------:R-:W-:-:S11]  /*a110*/  LOP3.LUT R3, RZ, R3, RZ, 0x33, !PT ;  /* 0x00000003ff037212 */ /* 0x000fd600078e33ff */
[----:B------:R-:W-:-:S05]  /*a120*/  @P0 IMAD.HI.U32 R4, R3, c[0x0][0x330], RZ ;  /* 0x0000cc0003040a27 */ /* 0x000fca00078e00ff */
[----:B------:R-:W-:-:S04]  /*a130*/  @P0 SHF.R.U32.HI R3, RZ, c[0x0][0x334], R4 ;  /* 0x0000cd00ff030a19 */ /* 0x000fc80000011604 */
[----:B------:R-:W-:Y:S01]  /*a140*/  LOP3.LUT R3, RZ, R3, RZ, 0x33, !PT ;  /* 0x00000003ff037212 */ /* 0x000fe200078e33ff */
[----:B------:R-:W-:Y:S05]  /*a150*/  BRA `(.L_x_1278) ;  /* 0x0000003000007947 */ /* 0x000fea0003800000 */
.L_x_1277:
[----:B------:R-:W-:-:S13]  /*a160*/  ISETP.NE.AND P0, PT, R51, c[0x0][0x32c], PT ;  /* 0x0000cb0033007a0c */ /* 0x000fda0003f05270 */
[----:B------:R-:W-:-:S05]  /*a170*/  @P0 IMAD.HI.U32 R4, R3, c[0x0][0x330], RZ ;  /* 0x0000cc0003040a27 */ /* 0x000fca00078e00ff */
[----:B------:R-:W-:Y:S02]  /*a180*/  @P0 SHF.R.U32.HI R3, RZ, c[0x0][0x334], R4 ;  /* 0x0000cd00ff030a19 */ /* 0x000fe40000011604 */
.L_x_1278:
[----:B------:R-:W-:Y:S05]  /*a190*/  BSYNC B0 ;  /* 0x0000000000007941 */ /* 0x000fea0003800000 */
.L_x_1276:
[----:B------:R-:W-:-:S05]  /*a1a0*/  IMAD R3, R3, c[0x0][0x32c], R25 ;  /* 0x0000cb0003037a24 */ /* 0x000fca00078e0219 */
[----:B------:R-:W-:Y:S02]  /*a1b0*/  IADD3 R4, R3, c[0x0][0x32c], RZ ;  /* 0x0000cb0003047a10 */ /* 0x000fe40007ffe0ff */
[----:B------:R-:W-:Y:S02]  /*a1c0*/  IMNMX R0, R0, R3, !PT ;  /* 0x0000000300007217 */ /* 0x000fe40007800200 */
[----:B------:R-:W-:Y:S02]  /*a1d0*/  IMNMX R2, R2, R4, PT ;  /* 0x0000000402027217 */ /* 0x000fe40003800200 */
.L_x_1275:
[----:B-1-34-:R-:W-:Y:S02]  /*a1e0*/  ISETP.GE.AND P0, PT, R121, 0x2, PT ;  /* 0x000000027900780c */ /* 0x01afe40003f06270 */
[----:B------:R-:W-:Y:S02]  /*a1f0*/  LOP3.LUT R229, R229, 0xfffffff7, RZ, 0xc0, !PT ;  /* 0xfffffff7e5e57812 */ /* 0x000fe400078ec0ff */
[C---:B------:R-:W-:Y:S02]  /*a200*/  ISETP.GE.AND P1, PT, R121.reuse, 0x9, PT ;  /* 0x000000097900780c */ /* 0x040fe40003f26270 */
[----:B------:R-:W-:-:S02]  /*a210*/  ISETP.GE.AND P6, PT, R121, 0x19, PT ;  /* 0x000000197900780c */ /* 0x000fc40003fc6270 */
[C---:B------:R-:W-:Y:S02]  /*a220*/  ISETP.GE.AND P5, PT, R121.reuse, 0x1a, PT ;  /* 0x0000001a7900780c */ /* 0x040fe40003fa6270 */
[C---:B------:R-:W-:Y:S02]  /*a230*/  ISETP.GE.AND P4, PT, R121.reuse, 0x21, PT ;  /* 0x000000217900780c */ /* 0x040fe40003f86270 */
[----:B------:R-:W-:Y:S02]  /*a240*/  ISETP.GE.AND P3, PT, R121, 0x29, PT ;  /* 0x000000297900780c */ /* 0x000fe40003f66270 */
[----:B------:R-:W-:Y:S02]  /*a250*/  @P0 LOP3.LUT R229, R229, 0x8, RZ, 0xfc, !PT ;  /* 0x00000008e5e50812 */ /* 0x000fe400078efcff */
[----:B------:R-:W-:Y:S02]  /*a260*/  ISETP.GT.AND P0, PT, R0, 0x1, !P0 ;  /* 0x000000010000780c */ /* 0x000fe40004704270 */
[----:B------:R-:W-:-:S02]  /*a270*/  LOP3.LUT R229, R229, 0xffffffef, RZ, 0xc0, !PT ;  /* 0xffffffefe5e57812 */ /* 0x000fc400078ec0ff */
[----:B------:R-:W-:Y:S02]  /*a280*/  ISETP.LT.OR P0, PT, R2, 0x2, P0 ;  /* 0x000000020200780c */ /* 0x000fe40000701670 */
[----:B------:R-:W-:Y:S02]  /*a290*/  @P1 LOP3.LUT R229, R229, 0x10, RZ, 0xfc, !PT ;  /* 0x00000010e5e51812 */ /* 0x000fe400078efcff */
[----:B------:R-:W-:Y:S02]  /*a2a0*/  FSEL R52, R11, -INF , !P0 ;  /* 0xff8000000b347808 */ /* 0x000fe40004000000 */
[----:B------:R-:W-:Y:S02]  /*a2b0*/  ISETP.GT.AND P0, PT, R0, 0x8, !P1 ;  /* 0x000000080000780c */ /* 0x000fe40004f04270 */
[----:B------:R-:W-:Y:S02]  /*a2c0*/  ISETP.GE.AND P1, PT, R121, 0xa, PT ;  /* 0x0000000a7900780c */ /* 0x000fe40003f26270 */
[----:B------:R-:W-:-:S02]  /*a2d0*/  ISETP.LT.OR P0, PT, R2, 0x9, P0 ;  /* 0x000000090200780c */ /* 0x000fc40000701670 */
[----:B------:R-:W-:Y:S02]  /*a2e0*/  LOP3.LUT R229, R229, 0xfffffffb, RZ, 0xc0, !PT ;  /* 0xfffffffbe5e57812 */ /* 0x000fe400078ec0ff */
[----:B------:R-:W-:Y:S02]  /*a2f0*/  FSEL R62, R7, -INF , !P0 ;  /* 0xff800000073e7808 */ /* 0x000fe40004000000 */
[----:B------:R-:W-:Y:S02]  /*a300*/  ISETP.GT.AND P0, PT, R0, 0x9, !P1 ;  /* 0x000000090000780c */ /* 0x000fe40004f04270 */
[----:B------:R-:W-:Y:S02]  /*a310*/  ISETP.GE.AND P2, PT, R121, 0x1, PT ;  /* 0x000000017900780c */ /* 0x000fe40003f46270 */
[----:B------:R-:W-:Y:S02]  /*a320*/  ISETP.LT.OR P0, PT, R2, 0xa, P0 ;  /* 0x0000000a0200780c */ /* 0x000fe40000701670 */
[----:B------:R-:W-:-:S02]  /*a330*/  @P1 LOP3.LUT R229, R229, 0x4, RZ, 0xfc, !PT ;  /* 0x00000004e5e51812 */ /* 0x000fc400078efcff */
[----:B------:R-:W-:Y:S02]  /*a340*/  ISETP.GE.AND P1, PT, R121, 0x11, PT ;  /* 0x000000117900780c */ /* 0x000fe40003f26270 */
[----:B------:R-:W-:Y:S02]  /*a350*/  FSEL R61, R21, -INF , !P0 ;  /* 0xff800000153d7808 */ /* 0x000fe40004000000 */
[----:B------:R-:W-:Y:S02]  /*a360*/  LOP3.LUT R229, R229, 0xfffffffd, RZ, 0xc0, !PT ;  /* 0xfffffffde5e57812 */ /* 0x000fe400078ec0ff */
[----:B------:R-:W-:-:S04]  /*a370*/  ISETP.GT.AND P0, PT, R0, 0x10, !P1 ;  /* 0x000000100000780c */ /* 0x000fc80004f04270 */
[----:B------:R-:W-:-:S03]  /*a380*/  ISETP.LT.OR P0, PT, R2, 0x11, P0 ;  /* 0x000000110200780c */ /* 0x000fc60000701670 */
[----:B------:R-:W-:Y:S02]  /*a390*/  @P1 LOP3.LUT R229, R229, 0x2, RZ, 0xfc, !PT ;  /* 0x00000002e5e51812 */ /* 0x000fe400078efcff */
[----:B------:R-:W-:Y:S02]  /*a3a0*/  ISETP.GE.AND P1, PT, R121, 0x12, PT ;  /* 0x000000127900780c */ /* 0x000fe40003f26270 */
[----:B------:R-:W-:Y:S02]  /*a3b0*/  FSEL R60, R20, -INF , !P0 ;  /* 0xff800000143c7808 */ /* 0x000fe40004000000 */
[----:B------:R-:W-:Y:S02]  /*a3c0*/  ISETP.GT.AND P0, PT, R0, 0x11, !P1 ;  /* 0x000000110000780c */ /* 0x000fe40004f04270 */
[----:B------:R-:W-:Y:S02]  /*a3d0*/  LOP3.LUT R229, R229, 0xfffffffe, RZ, 0xc0, !PT ;  /* 0xfffffffee5e57812 */ /* 0x000fe400078ec0ff */
[----:B------:R-:W-:-:S04]  /*a3e0*/  ISETP.LT.OR P0, PT, R2, 0x12, P0 ;  /* 0x000000120200780c */ /* 0x000fc80000701670 */
[----:B------:R-:W-:Y:S02]  /*a3f0*/  FSEL R59, R19, -INF , !P0 ;  /* 0xff800000133b7808 */ /* 0x000fe40004000000 */
[----:B------:R-:W-:Y:S02]  /*a400*/  ISETP.GT.AND P0, PT, R0, 0x18, !P6 ;  /* 0x000000180000780c */ /* 0x000fe40007704270 */
[----:B------:R-:W-:Y:S02]  /*a410*/  @P1 LOP3.LUT R229, R229, 0x1, RZ, 0xfc, !PT ;  /* 0x00000001e5e51812 */ /* 0x000fe400078efcff */
[----:B------:R-:W-:Y:S02]  /*a420*/  ISETP.LT.OR P0, PT, R2, 0x19, P0 ;  /* 0x000000190200780c */ /* 0x000fe40000701670 */
[----:B------:R-:W-:Y:S02]  /*a430*/  ISETP.GE.AND P1, PT, R121, 0x22, PT ;  /* 0x000000227900780c */ /* 0x000fe40003f26270 */
[----:B------:R-:W-:-:S02]  /*a440*/  FSEL R58, R18, -INF , !P0 ;  /* 0xff800000123a7808 */ /* 0x000fc40004000000 */
[----:B------:R-:W-:Y:S02]  /*a450*/  ISETP.GT.AND P0, PT, R0, 0x19, !P5 ;  /* 0x000000190000780c */ /* 0x000fe40006f04270 */
[----:B------:R-:W-:Y:S02]  /*a460*/  LOP3.LUT R229, R229, 0xffffffdf, RZ, 0xc0, !PT ;  /* 0xffffffdfe5e57812 */ /* 0x000fe400078ec0ff */
        /* <DEDUP_REMOVED lines=11> */
[----:B------:R-:W-:-:S04]  /*a520*/  ISETP.GT.AND P0, PT, R0, RZ, !P2 ;  /* 0x000000ff0000720c */ /* 0x000fc80005704270 */
[----:B------:R-:W-:-:S04]  /*a530*/  ISETP.LT.OR P0, PT, R2, 0x1, P0 ;  /* 0x000000010200780c */ /* 0x000fc80000701670 */
[----:B------:R-:W-:Y:S02]  /*a540*/  FSEL R50, R12, -INF , !P0 ;  /* 0xff8000000c327808 */ /* 0x000fe40004000000 */
[----:B------:R-:W-:-:S13]  /*a550*/  ISETP.GE.AND P0, PT, R121, 0x2a, PT ;  /* 0x0000002a7900780c */ /* 0x000fda0003f06270 */
[----:B------:R-:W-:Y:S02]  /*a560*/  @P0 LOP3.LUT R229, R229, 0x20, RZ, 0xfc, !PT ;  /* 0x00000020e5e50812 */ /* 0x000fe400078efcff */
[----:B------:R-:W-:-:S04]  /*a570*/  ISETP.GT.AND P0, PT, R0, 0x29, !P0 ;  /* 0x000000290000780c */ /* 0x000fc80004704270 */
[----:B------:R-:W-:-:S04]  /*a580*/  ISETP.LT.OR P0, PT, R2, 0x2a, P0 ;  /* 0x0000002a0200780c */ /* 0x000fc80000701670 */
[----:B------:R-:W-:Y:S01]  /*a590*/  FSEL R53, R13, -INF , !P0 ;  /* 0xff8000000d357808 */ /* 0x000fe20004000000 */
[----:B------:R-:W-:Y:S06]  /*a5a0*/  BRA.DIV ~URZ, `(.L_x_1279) ;  /* 0x000157227f007947 */ /* 0x000fec000b800000 */
[----:B------:R1:W2:Y:S02]  /*a5b0*/  SHFL.IDX PT, R3, R6, 0x1, 0x1c1f ;  /* 0x003c1f0006037f89 */ /* 0x0002a400000e0000 */
.L_x_1440:
[----:B------:R-:W-:Y:S01]  /*a5c0*/  FMUL.FTZ R0, R47, c[0x0][0x320] ;  /* 0x0000c8002f007a20 */ /* 0x000fe20000410000 */
[----:B------:R-:W-:Y:S02]  /*a5d0*/  ISETP.LE.AND P0, PT, R51, c[0x0][0x32c], PT ;  /* 0x0000cb0033007a0c */ /* 0x000fe40003f03270 */
[----:B--2---:R-:W-:Y:S01]  /*a5e0*/  IADD3 R2, R22, R3, RZ ;  /* 0x0000000316027210 */ /* 0x004fe20007ffe0ff */
[----:B------:R2:W3:Y:S03]  /*a5f0*/  MUFU.TANH R21, R0 ;  /* 0x0000000000157308 */ /* 0x0004e60000002400 */
[----:B------:R-:W-:Y:S01]  /*a600*/  IMNMX R2, R24, R2, PT ;  /* 0x0000000218027217 */ /* 0x000fe20003800200 */
        /* <DEDUP_REMOVED lines=36> */
.L_x_1282:
[----:B------:R-:W-:-:S04]  /*a850*/  MOV R4, 0x1 ;  /* 0x0000000100047802 */ /* 0x000fc80000000f00 */
[----:B------:R-:W-:-:S13]  /*a860*/  ISETP.NE.AND P0, PT, R4, c[0x0][0x32c], PT ;  /* 0x0000cb0004007a0c */ /* 0x000fda0003f05270 */
[----:B------:R-:W-:-:S05]  /*a870*/  @P0 IMAD.HI.U32 R4, R3, c[0x0][0x330], RZ ;  /* 0x0000cc0003040a27 */ /* 0x000fca00078e00ff */
[----:B------:R-:W-:Y:S02]  /*a880*/  @P0 SHF.R.U32.HI R3, RZ, c[0x0][0x334], R4 ;  /* 0x0000cd00ff030a19 */ /* 0x000fe40000011604 */
.L_x_1283:
[----:B------:R-:W-:Y:S05]  /*a890*/  BSYNC B0 ;  /* 0x0000000000007941 */ /* 0x000fea0003800000 */
.L_x_1281:
[----:B------:R-:W-:-:S05]  /*a8a0*/  IMAD R3, R3, c[0x0][0x32c], R25 ;  /* 0x0000cb0003037a24 */ /* 0x000fca00078e0219 */
[----:B------:R-:W-:Y:S02]  /*a8b0*/  IADD3 R4, R3, c[0x0][0x32c], RZ ;  /* 0x0000cb0003047a10 */ /* 0x000fe40007ffe0ff */
[----:B------:R-:W-:Y:S02]  /*a8c0*/  IMNMX R0, R0, R3, !PT ;  /* 0x0000000300007217 */ /* 0x000fe40007800200 */
[----:B------:R-:W-:Y:S02]  /*a8d0*/  IMNMX R2, R2, R4, PT ;  /* 0x0000000402027217 */ /* 0x000fe40003800200 */
.L_x_1280:
[----:B-1-34-:R-:W-:-:S04]  /*a8e0*/  LOP3.LUT P0, RZ, R229, 0x8, RZ, 0xc0, !PT ;  /* 0x00000008e5ff7812 */ /* 0x01afc8000780c0ff */
[----:B------:R-:W-:-:S04]  /*a8f0*/  ISETP.GT.AND P0, PT, R0, 0x1, !P0 ;  /* 0x000000010000780c */ /* 0x000fc80004704270 */
[----:B------:R-:W-:-:S04]  /*a900*/  ISETP.LT.OR P0, PT, R2, 0x2, P0 ;  /* 0x000000020200780c */ /* 0x000fc80000701670 */
[----:B------:R-:W-:Y:S02]  /*a910*/  FSEL R39, R14, -INF , !P0 ;  /* 0xff8000000e277808 */ /* 0x000fe40004000000 */
[----:B------:R-:W-:-:S04]  /*a920*/  LOP3.LUT P0, RZ, R229, 0x10, RZ, 0xc0, !PT ;  /* 0x00000010e5ff7812 */ /* 0x000fc8000780c0ff */
        /* <DEDUP_REMOVED lines=33> */
[----:B------:R-:W-:-:S04]  /*ab40*/  LOP3.LUT P0, RZ, R229, 0x20, RZ, 0xc0, !PT ;  /* 0x00000020e5ff7812 */ /* 0x000fc8000780c0ff */
[----:B------:R-:W-:-:S04]  /*ab50*/  ISETP.GT.AND P0, PT, R0, 0x29, !P0 ;  /* 0x000000290000780c */ /* 0x000fc80004704270 */
[----:B------:R-:W-:-:S04]  /*ab60*/  ISETP.LT.OR P0, PT, R2, 0x2a, P0 ;  /* 0x0000002a0200780c */ /* 0x000fc80000701670 */
[----:B------:R-:W-:Y:S01]  /*ab70*/  FSEL R40, R18, -INF , !P0 ;  /* 0xff80000012287808 */ /* 0x000fe20004000000 */
[----:B------:R-:W-:Y:S06]  /*ab80*/  BRA.DIV ~URZ, `(.L_x_1284) ;  /* 0x000151d27f007947 */ /* 0x000fec000b800000 */
[----:B------:R1:W2:Y:S02]  /*ab90*/  SHFL.IDX PT, R3, R6, 0x2, 0x1c1f ;  /* 0x005c1f0006037f89 */ /* 0x0002a400000e0000 */
.L_x_1441:
        /* <DEDUP_REMOVED lines=41> */
.L_x_1287:
[----:B------:R-:W-:-:S04]  /*ae30*/  MOV R4, 0x1 ;  /* 0x0000000100047802 */ /* 0x000fc80000000f00 */
[----:B------:R-:W-:-:S13]  /*ae40*/  ISETP.NE.AND P0, PT, R4, c[0x0][0x32c], PT ;  /* 0x0000cb0004007a0c */ /* 0x000fda0003f05270 */
[----:B------:R-:W-:-:S05]  /*ae50*/  @P0 IMAD.HI.U32 R4, R3, c[0x0][0x330], RZ ;  /* 0x0000cc0003040a27 */ /* 0x000fca00078e00ff */
[----:B------:R-:W-:Y:S02]  /*ae60*/  @P0 SHF.R.U32.HI R3, RZ, c[0x0][0x334], R4 ;  /* 0x0000cd00ff030a19 */ /* 0x000fe40000011604 */
.L_x_1288:
[----:B------:R-:W-:Y:S05]  /*ae70*/  BSYNC B0 ;  /* 0x0000000000007941 */ /* 0x000fea0003800000 */
.L_x_1286:
[----:B------:R-:W-:-:S05]  /*ae80*/  IMAD R3, R3, c[0x0][0x32c], R25 ;  /* 0x0000cb0003037a24 */ /* 0x000fca00078e0219 */
[----:B------:R-:W-:Y:S02]  /*ae90*/  IADD3 R4, R3, c[0x0][0x32c], RZ ;  /* 0x0000cb0003047a10 */ /* 0x000fe40007ffe0ff */
[----:B------:R-:W-:Y:S02]  /*aea0*/  IMNMX R0, R0, R3, !PT ;  /* 0x0000000300007217 */ /* 0x000fe40007800200 */
[----:B------:R-:W-:Y:S02]  /*aeb0*/  IMNMX R2, R2, R4, PT ;  /* 0x0000000402027217 */ /* 0x000fe40003800200 */
.L_x_1285:
        /* <DEDUP_REMOVED lines=44> */
.L_x_1442:
        /* <DEDUP_REMOVED lines=26> */
[----:B-1----:R1:W2:Y:S02]  /*b320*/  MUFU.TANH R6, R0 ;  /* 0x0000000000067308 */ /* 0x0022a40000002400 */
[----:B-1----:R-:W-:Y:S01]  /*b330*/  IADD3 R0, R23, R3, RZ ;  /* 0x0000000317007210 */ /* 0x002fe20007ffe0ff */
[----:B------:R-:W-:Y:S05]  /*b340*/  @!P0 BRA `(.L_x_1290) ;  /* 0x0000015000008947 */ /* 0x000fea0003800000 */
[----:B--234-:R-:W2:Y:S01]  /*b350*/  LDL R4, [R1+0x8c] ;  /* 0x00008c0001047983 */ /* 0x01cea20000100800 */
        /* <DEDUP_REMOVED lines=11> */
.L_x_1292:
[----:B------:R-:W-:-:S04]  /*b410*/  MOV R4, 0x1 ;  /* 0x0000000100047802 */ /* 0x000fc80000000f00 */
[----:B------:R-:W-:-:S13]  /*b420*/  ISETP.NE.AND P0, PT, R4, c[0x0][0x32c], PT ;  /* 0x0000cb0004007a0c */ /* 0x000fda0003f05270 */
[----:B------:R-:W-:-:S05]  /*b430*/  @P0 IMAD.HI.U32 R4, R3, c[0x0][0x330], RZ ;  /* 0x0000cc0003040a27 */ /* 0x000fca00078e00ff */
[----:B------:R-:W-:Y:S02]  /*b440*/  @P0 SHF.R.U32.HI R3, RZ, c[0x0][0x334], R4 ;  /* 0x0000cd00ff030a19 */ /* 0x000fe40000011604 */
.L_x_1293:
[----:B------:R-:W-:Y:S05]  /*b450*/  BSYNC B0 ;  /* 0x0000000000007941 */ /* 0x000fea0003800000 */
.L_x_1291:
[----:B------:R-:W-:-:S05]  /*b460*/  IMAD R3, R3, c[0x0][0x32c], R25 ;  /* 0x0000cb0003037a24 */ /* 0x000fca00078e0219 */
[----:B------:R-:W-:Y:S02]  /*b470*/  IADD3 R4, R3, c[0x0][0x32c], RZ ;  /* 0x0000cb0003047a10 */ /* 0x000fe40007ffe0ff */
[----:B------:R-:W-:Y:S02]  /*b480*/  IMNMX R0, R0, R3, !PT ;  /* 0x0000000300007217 */ /* 0x000fe40007800200 */
[----:B------:R-:W-:Y:S02]  /*b490*/  IMNMX R2, R2, R4, PT ;  /* 0x0000000402027217 */ /* 0x000fe40003800200 */
.L_x_1290:
[----:B--234-:R-:W-:Y:S02]  /*b4a0*/  LOP3.LUT P0, RZ, R229, 0x8, RZ, 0xc0, !PT ;  /* 0x00000008e5ff7812 */ /* 0x01cfe4000780c0ff */
[C---:B------:R-:W-:Y:S02]  /*b4b0*/  ISETP.GT.AND P1, PT, R0.reuse, 0x21, !P1 ;  /* 0x000000210000780c */ /* 0x040fe40004f24270 */
[C---:B------:R-:W-:Y:S02]  /*b4c0*/  ISETP.GT.AND P0, PT, R0.reuse, 0x1, !P0 ;  /* 0x000000010000780c */ /* 0x040fe40004704270 */
[----:B------:R-:W-:-:S02]  /*b4d0*/  ISETP.GT.AND P2, PT, R0, RZ, !P2 ;  /* 0x000000ff0000720c */ /* 0x000fc40005744270 */
[C---:B------:R-:W-:Y:S02]  /*b4e0*/  ISETP.LT.OR P0, PT, R2.reuse, 0x2, P0 ;  /* 0x000000020200780c */ /* 0x040fe40000701670 */
[----:B------:R-:W-:Y:S02]  /*b4f0*/  ISETP.LT.OR P2, PT, R2, 0x1, P2 ;  /* 0x000000010200780c */ /* 0x000fe40001741670 */
[----:B------:R-:W-:Y:S02]  /*b500*/  FSEL R13, R13, -INF , !P0 ;  /* 0xff8000000d0d7808 */ /* 0x000fe40004000000 */
[----:B------:R-:W-:Y:S02]  /*b510*/  LOP3.LUT P0, RZ, R229, 0x10, RZ, 0xc0, !PT ;  /* 0x00000010e5ff7812 */ /* 0x000fe4000780c0ff */
[----:B------:R-:W-:Y:S02]  /*b520*/  FMNMX.FTZ R3, R50, R52, !PT ;  /* 0x0000003432037209 */ /* 0x000fe40007810000 */
[----:B------:R-:W-:-:S02]  /*b530*/  ISETP.GT.AND P0, PT, R0, 0x8, !P0 ;  /* 0x000000080000780c */ /* 0x000fc40004704270 */
[----:B------:R-:W-:Y:S02]  /*b540*/  FSEL R12, R12, -INF , !P2 ;  /* 0xff8000000c0c7808 */ /* 0x000fe40005000000 */
[----:B------:R-:W-:Y:S02]  /*b550*/  ISETP.LT.OR P0, PT, R2, 0x9, P0 ;  /* 0x000000090200780c */ /* 0x000fe40000701670 */
[----:B------:R-:W-:Y:S02]  /*b560*/  FMNMX.FTZ R4, R62, R3, !PT ;  /* 0x000000033e047209 */ /* 0x000fe40007810000 */
[----:B------:R-:W-:Y:S02]  /*b570*/  FSEL R21, R11, -INF , !P0 ;  /* 0xff8000000b157808 */ /* 0x000fe40004000000 */
[----:B------:R-:W-:Y:S02]  /*b580*/  LOP3.LUT P0, RZ, R229, 0x4, RZ, 0xc0, !PT ;  /* 0x00000004e5ff7812 */ /* 0x000fe4000780c0ff */
[----:B------:R-:W-:-:S02]  /*b590*/  FMNMX.FTZ R4, R61, R4, !PT ;  /* 0x000000043d047209 */ /* 0x000fc40007810000 */
[----:B------:R-:W-:Y:S02]  /*b5a0*/  ISETP.GT.AND P0, PT, R0, 0x9, !P0 ;  /* 0x000000090000780c */ /* 0x000fe40004704270 */
[----:B------:R-:W-:Y:S02]  /*b5b0*/  FMNMX.FTZ R4, R60, R4, !PT ;  /* 0x000000043c047209 */ /* 0x000fe40007810000 */
[----:B------:R-:W-:Y:S02]  /*b5c0*/  ISETP.LT.OR P0, PT, R2, 0xa, P0 ;  /* 0x0000000a0200780c */ /* 0x000fe40000701670 */
[----:B------:R-:W-:Y:S02]  /*b5d0*/  FMNMX.FTZ R4, R59, R4, !PT ;  /* 0x000000043b047209 */ /* 0x000fe40007810000 */
[----:B------:R-:W-:Y:S02]  /*b5e0*/  FSEL R11, R7, -INF , !P0 ;  /* 0xff800000070b7808 */ /* 0x000fe40004000000 */
[----:B------:R-:W-:-:S02]  /*b5f0*/  LOP3.LUT P0, RZ, R229, 0x2, RZ, 0xc0, !PT ;  /* 0x00000002e5ff7812 */ /* 0x000fc4000780c0ff */
[----:B------:R-:W-:Y:S02]  /*b600*/  FMNMX.FTZ R4, R58, R4, !PT ;  /* 0x000000043a047209 */ /* 0x000fe40007810000 */
[----:B------:R-:W-:Y:S02]  /*b610*/  ISETP.GT.AND P0, PT, R0, 0x10, !P0 ;  /* 0x000000100000780c */ /* 0x000fe40004704270 */
[----:B------:R-:W-:Y:S02]  /*b620*/  FMNMX.FTZ R4, R57, R4, !PT ;  /* 0x0000000439047209 */ /* 0x000fe40007810000 */
[----:B------:R-:W-:Y:S02]  /*b630*/  ISETP.LT.OR P0, PT, R2, 0x11, P0 ;  /* 0x000000110200780c */ /* 0x000fe40000701670 */
[----:B------:R-:W-:Y:S02]  /*b640*/  FMNMX.FTZ R4, R56, R4, !PT ;  /* 0x0000000438047209 */ /* 0x000fe40007810000 */
[----:B------:R-:W-:-:S02]  /*b650*/  FSEL R17, R17, -INF , !P0 ;  /* 0xff80000011117808 */ /* 0x000fc40004000000 */
[----:B------:R-:W-:Y:S02]  /*b660*/  LOP3.LUT P0, RZ, R229, 0x1, RZ, 0xc0, !PT ;  /* 0x00000001e5ff7812 */ /* 0x000fe4000780c0ff */
[----:B------:R-:W-:Y:S02]  /*b670*/  FMNMX.FTZ R4, R55, R4, !PT ;  /* 0x0000000437047209 */ /* 0x000fe40007810000 */
[----:B------:R-:W-:Y:S02]  /*b680*/  ISETP.GT.AND P0, PT, R0, 0x11, !P0 ;  /* 0x000000110000780c */ /* 0x000fe40004704270 */
[----:B------:R-:W-:Y:S02]  /*b690*/  FMNMX.FTZ R4, R54, R4, !PT ;  /* 0x0000000436047209 */ /* 0x000fe40007810000 */
[----:B------:R-:W-:-:S04]  /*b6a0*/  ISETP.LT.OR P0, PT, R2, 0x12, P0 ;  /* 0x000000120200780c */ /* 0x000fc80000701670 */
[----:B------:R-:W-:Y:S02]  /*b6b0*/  FSEL R14, R14, -INF , !P0 ;  /* 0xff8000000e0e7808 */ /* 0x000fe40004000000 */
[----:B------:R-:W-:Y:S02]  /*b6c0*/  ISETP.GT.AND P0, PT, R0, 0x18, !P6 ;  /* 0x000000180000780c */ /* 0x000fe40007704270 */
[----:B------:R-:W-:Y:S02]  /*b6d0*/  LOP3.LUT P6, RZ, R229, 0x20, RZ, 0xc0, !PT ;  /* 0x00000020e5ff7812 */ /* 0x000fe400078cc0ff */
[----:B------:R-:W-:-:S04]  /*b6e0*/  ISETP.LT.OR P0, PT, R2, 0x19, P0 ;  /* 0x000000190200780c */ /* 0x000fc80000701670 */
[----:B------:R-:W-:Y:S02]  /*b6f0*/  FSEL R22, R6, -INF , !P0 ;  /* 0xff80000006167808 */ /* 0x000fe40004000000 */
[----:B------:R-:W-:-:S04]  /*b700*/  ISETP.GT.AND P0, PT, R0, 0x19, !P5 ;  /* 0x000000190000780c */ /* 0x000fc80006f04270 */
[----:B------:R-:W-:-:S04]  /*b710*/  ISETP.LT.OR P0, PT, R2, 0x1a, P0 ;  /* 0x0000001a0200780c */ /* 0x000fc80000701670 */
[----:B------:R-:W-:Y:S02]  /*b720*/  FSEL R15, R15, -INF , !P0 ;  /* 0xff8000000f0f7808 */ /* 0x000fe40004000000 */
[----:B------:R-:W-:Y:S02]  /*b730*/  ISETP.GT.AND P0, PT, R0, 0x20, !P4 ;  /* 0x000000200000780c */ /* 0x000fe40006704270 */
[C---:B------:R-:W-:Y:S02]  /*b740*/  ISETP.LT.OR P4, PT, R2.reuse, 0x22, P1 ;  /* 0x000000220200780c */ /* 0x040fe40000f81670 */
[----:B------:R-:W-:Y:S02]  /*b750*/  ISETP.LT.OR P0, PT, R2, 0x21, P0 ;  /* 0x000000210200780c */ /* 0x000fe40000701670 */
[----:B------:R-:W-:Y:S02]  /*b760*/  FSEL R18, R18, -INF , !P4 ;  /* 0xff80000012127808 */ /* 0x000fe40006000000 */
[----:B------:R-:W-:-:S02]  /*b770*/  FSEL R16, R16, -INF , !P0 ;  /* 0xff80000010107808 */ /* 0x000fc40004000000 */
[C---:B------:R-:W-:Y:S02]  /*b780*/  ISETP.GT.AND P0, PT, R0.reuse, 0x28, !P3 ;  /* 0x000000280000780c */ /* 0x040fe40005f04270 */
[----:B------:R-:W-:Y:S02]  /*b790*/  ISETP.GT.AND P3, PT, R0, 0x29, !P6 ;  /* 0x000000290000780c */ /* 0x000fe40007764270 */
[C---:B------:R-:W-:Y:S02]  /*b7a0*/  ISETP.LT.OR P1, PT, R2.reuse, 0x29, P0 ;  /* 0x000000290200780c */ /* 0x040fe40000721670 */
[----:B------:R-:W-:Y:S02]  /*b7b0*/  ISETP.LT.OR P0, PT, R2, 0x2a, P3 ;  /* 0x0000002a0200780c */ /* 0x000fe40001f01670 */
        /* <DEDUP_REMOVED lines=25> */
[----:B------:R-:W-:-:S02]  /*b950*/  FSEL R20, R20, -INF , !P1 ;  /* 0xff80000014147808 */ /* 0x000fc40004800000 */
[----:B------:R-:W-:Y:S02]  /*b960*/  FMNMX.FTZ R3, R42, R3, !PT ;  /* 0x000000032a037209 */ /* 0x000fe40007810000 */
[----:B------:R-:W-:Y:S02]  /*b970*/  FMNMX.FTZ R0, R18, R0, !PT ;  /* 0x0000000012007209 */ /* 0x000fe40007810000 */
[----:B------:R-:W-:Y:S02]  /*b980*/  FMNMX.FTZ R141, R37, R2, !PT ;  /* 0x00000002258d7209 */ /* 0x000fe40007810000 */
[----:B------:R-:W-:Y:S02]  /*b990*/  FSEL R19, R19, -INF , !P0 ;  /* 0xff80000013137808 */ /* 0x000fe40004000000 */
[----:B------:R-:W-:Y:S02]  /*b9a0*/  FMNMX.FTZ R3, R41, R3, !PT ;  /* 0x0000000329037209 */ /* 0x000fe40007810000 */
[----:B------:R-:W-:-:S02]  /*b9b0*/  FMNMX.FTZ R2, R20, R0, !PT ;  /* 0x0000000014027209 */ /* 0x000fc40007810000 */
[----:B------:R-:W-:Y:S02]  /*b9c0*/  FMNMX.FTZ R0, R53, R4, !PT ;  /* 0x0000000435007209 */ /* 0x000fe40007810000 */
[----:B------:R-:W-:Y:S02]  /*b9d0*/  FMNMX.FTZ R140, R40, R3, !PT ;  /* 0x00000003288c7209 */ /* 0x000fe40007810000 */
[----:B------:R-:W-:Y:S02]  /*b9e0*/  FMNMX.FTZ R141, R28, R141, !PT ;  /* 0x0000008d1c8d7209 */ /* 0x000fe40007810000 */
[----:B------:R-:W-:Y:S01]  /*b9f0*/  FMNMX.FTZ R6, R19, R2, !PT ;  /* 0x0000000213067209 */ /* 0x000fe20007810000 */
[----:B------:R-:W-:Y:S05]  /*ba00*/  BRA.DIV ~URZ, `(.L_x_1294) ;  /* 0x000144727f007947 */ /* 0x000fea000b800000 */
[----:B------:R1:W2:Y:S02]  /*ba10*/  SHFL.BFLY PT, R139, R0, 0x2, 0x1f ;  /* 0x0c401f00008b7f89 */ /* 0x0002a400000e0000 */
.L_x_1443:
[----:B--2---:R-:W-:Y:S01]  /*ba20*/  FMNMX.FTZ R139, R0, R139, !PT ;  /* 0x0000008b008b7209 */ /* 0x004fe20007810000 */
[----:B------:R-:W-:Y:S05]  /*ba30*/  BRA.DIV ~URZ, `(.L_x_1295) ;  /* 0x000144a27f007947 */ /* 0x000fea000b800000 */
[----:B-1----:R-:W1:Y:S04]  /*ba40*/  SHFL.BFLY PT, R0, R140, 0x2, 0x1f ;  /* 0x0c401f008c007f89 */ /* 0x002e6800000e0000 */
[----:B------:R-:W2:Y:S04]  /*ba50*/  SHFL.BFLY PT, R2, R141, 0x2, 0x1f ;  /* 0x0c401f008d027f89 */ /* 0x000ea800000e0000 */
[----:B------:R-:W3:Y:S01]  /*ba60*/  SHFL.BFLY PT, R4, R6, 0x2, 0x1f ;  /* 0x0c401f0006047f89 */ /* 0x000ee200000e0000 */
[----:B-1----:R-:W-:-:S03]  /*ba70*/  FMNMX.FTZ R140, R140, R0, !PT ;  /* 0x000000008c8c7209 */ /* 0x002fc60007810000 */
[----:B------:R-:W1:Y:S01]  /*ba80*/  SHFL.BFLY PT, R0, R139, 0x1, 0x1f ;  /* 0x0c201f008b007f89 */ /* 0x000e6200000e0000 */
[----:B--2---:R-:W-:-:S03]  /*ba90*/  FMNMX.FTZ R141, R141, R2, !PT ;  /* 0x000000028d8d7209 */ /* 0x004fc60007810000 */
[----:B------:R-:W2:Y:S01]  /*baa0*/  SHFL.BFLY PT, R2, R140, 0x1, 0x1f ;  /* 0x0c201f008c027f89 */ /* 0x000ea200000e0000 */
[----:B---3--:R-:W-:-:S03]  /*bab0*/  FMNMX.FTZ R6, R6, R4, !PT ;  /* 0x0000000406067209 */ /* 0x008fc60007810000 */
[----:B------:R-:W3:Y:S04]  /*bac0*/  SHFL.BFLY PT, R3, R141, 0x1, 0x1f ;  /* 0x0c201f008d037f89 */ /* 0x000ee800000e0000 */
[----:B------:R4:W4:Y:S01]  /*bad0*/  SHFL.BFLY PT, R7, R6, 0x1, 0x1f ;  /* 0x0c201f0006077f89 */ /* 0x00092200000e0000 */
[----:B-1----:R-:W-:Y:S02]  /*bae0*/  FMNMX.FTZ R139, R139, R0, !PT ;  /* 0x000000008b8b7209 */ /* 0x002fe40007810000 */
[----:B--2---:R-:W-:Y:S02]  /*baf0*/  FMNMX.FTZ R140, R140, R2, !PT ;  /* 0x000000028c8c7209 */ /* 0x004fe40007810000 */
[----:B---3--:R-:W-:Y:S02]  /*bb00*/  FMNMX.FTZ R141, R141, R3, !PT ;  /* 0x000000038d8d7209 */ /* 0x008fe40007810000 */
.L_x_1444:
[C---:B------:R-:W-:Y:S01]  /*bb10*/  FMUL.FTZ R0, R139.reuse, c[0x0][0x2d0] ;  /* 0x0000b4008b007a20 */ /* 0x040fe20000410000 */
[----:B------:R-:W-:Y:S01]  /*bb20*/  FSETP.NEU.FTZ.AND P0, PT, R139, -INF , PT ;  /* 0xff8000008b00780b */ /* 0x000fe20003f1d000 */
[----:B------:R-:W-:Y:S01]  /*bb30*/  FMUL.FTZ R3, R140, c[0x0][0x2d0] ;  /* 0x0000b4008c037a20 */ /* 0x000fe20000410000 */
[----:B----4-:R-:W-:Y:S01]  /*bb40*/  FMNMX.FTZ R7, R7, R6, !PT ;  /* 0x0000000607077209 */ /* 0x010fe20007810000 */
[----:B------:R-:W-:Y:S01]  /*bb50*/  WARPSYNC 0xffffffff ;  /* 0xffffffff00007948 */ /* 0x000fe20003800000 */
[----:B------:R-:W-:-:S02]  /*bb60*/  FSEL R0, R0, RZ, P0 ;  /* 0x000000ff00007208 */ /* 0x000fc40000000000 */
[----:B------:R-:W-:Y:S02]  /*bb70*/  FSETP.NEU.FTZ.AND P0, PT, R140, -INF , PT ;  /* 0xff8000008c00780b */ /* 0x000fe40003f1d000 */
[----:B------:R-:W-:Y:S01]  /*bb80*/  SHF.L.U32 R217, R10, 0x1, RZ ;  /* 0x000000010ad97819 */ /* 0x000fe200000006ff */
[----:B------:R-:W-:-:S04]  /*bb90*/  FFMA.FTZ R2, R50, c[0x0][0x2d0], -R0 ;  /* 0x0000b40032027a23 */ /* 0x000fc80000010800 */
[----:B------:R1:W-:Y:S02]  /*bba0*/  MUFU.EX2 R64, R2 ;  /* 0x0000000200407308 */ /* 0x0003e40000000800 */
[----:B-1----:R-:W-:-:S06]  /*bbb0*/  FFMA.FTZ R2, R52, c[0x0][0x2d0], -R0 ;  /* 0x0000b40034027a23 */ /* 0x002fcc0000010800 */
[----:B------:R1:W2:Y:S02]  /*bbc0*/  MUFU.EX2 R63, R2 ;  /* 0x00000002003f7308 */ /* 0x0002a40000000800 */
[----:B-1----:R-:W-:Y:S02]  /*bbd0*/  FFMA.FTZ R2, R62, c[0x0][0x2d0], -R0 ;  /* 0x0000b4003e027a23 */ /* 0x002fe40000010800 */
[----:B--2---:R-:W-:-:S04]  /*bbe0*/  FADD.FTZ R4, R64, R63 ;  /* 0x0000003f40047221 */ /* 0x004fc80000010000 */
[----:B------:R1:W2:Y:S02]  /*bbf0*/  MUFU.EX2 R62, R2 ;  /* 0x00000002003e7308 */ /* 0x0002a40000000800 */
[----:B-1----:R-:W-:Y:S02]  /*bc00*/  FFMA.FTZ R2, R61, c[0x0][0x2d0], -R0 ;  /* 0x0000b4003d027a23 */ /* 0x002fe40000010800 */
[----:B--2---:R-:W-:-:S04]  /*bc10*/  FADD.FTZ R4, R62, R4 ;  /* 0x000000043e047221 */ /* 0x004fc80000010000 */
[----:B------:R1:W-:Y:S02]  /*bc20*/  MUFU.EX2 R61, R2 ;  /* 0x00000002003d7308 */ /* 0x0003e40000000800 */
[----:B-1----:R-:W-:-:S06]  /*bc30*/  FFMA.FTZ R2, R60, c[0x0][0x2d0], -R0 ;  /* 0x0000b4003c027a23 */ /* 0x002fcc0000010800 */
[----:B------:R1:W-:Y:S02]  /*bc40*/  MUFU.EX2 R60, R2 ;  /* 0x00000002003c7308 */ /* 0x0003e40000000800 */
[----:B-1----:R-:W-:-:S06]  /*bc50*/  FFMA.FTZ R2, R59, c[0x0][0x2d0], -R0 ;  /* 0x0000b4003b027a23 */ /* 0x002fcc0000010800 */
[----:B------:R1:W-:Y:S02]  /*bc60*/  MUFU.EX2 R24, R2 ;  /* 0x0000000200187308 */ /* 0x0003e40000000800 */
[----:B-1----:R-:W-:-:S06]  /*bc70*/  FFMA.FTZ R2, R58, c[0x0][0x2d0], -R0 ;  /* 0x0000b4003a027a23 */ /* 0x002fcc0000010800 */
[----:B------:R1:W-:Y:S02]  /*bc80*/  MUFU.EX2 R58, R2 ;  /* 0x00000002003a7308 */ /* 0x0003e40000000800 */
[----:B-1----:R-:W-:-:S06]  /*bc90*/  FFMA.FTZ R2, R57, c[0x0][0x2d0], -R0 ;  /* 0x0000b40039027a23 */ /* 0x002fcc0000010800 */
[----:B------:R1:W2:Y:S02]  /*bca0*/  MUFU.EX2 R57, R2 ;  /* 0x0000000200397308 */ /* 0x0002a40000000800 */
[----:B-1----:R-:W-:-:S06]  /*bcb0*/  FFMA.FTZ R2, R56, c[0x0][0x2d0], -R0 ;  /* 0x0000b40038027a23 */ /* 0x002fcc0000010800 */
[----:B------:R1:W-:Y:S02]  /*bcc0*/  MUFU.EX2 R56, R2 ;  /* 0x0000000200387308 */ /* 0x0003e40000000800 */
[----:B-1----:R-:W-:-:S06]  /*bcd0*/  FFMA.FTZ R2, R55, c[0x0][0x2d0], -R0 ;  /* 0x0000b40037027a23 */ /* 0x002fcc0000010800 */
[----:B------:R1:W-:Y:S02]  /*bce0*/  MUFU.EX2 R132, R2 ;  /* 0x0000000200847308 */ /* 0x0003e40000000800 */
[----:B-1----:R-:W-:-:S06]  /*bcf0*/  FFMA.FTZ R2, R54, c[0x0][0x2d0], -R0 ;  /* 0x0000b40036027a23 */ /* 0x002fcc0000010800 */
[----:B------:R1:W-:Y:S02]  /*bd00*/  MUFU.EX2 R55, R2 ;  /* 0x0000000200377308 */ /* 0x0003e40000000800 */
[----:B-1----:R-:W-:Y:S01]  /*bd10*/  FFMA.FTZ R2, R53, c[0x0][0x2d0], -R0 ;  /* 0x0000b40035027a23 */ /* 0x002fe20000010800 */
[----:B------:R-:W-:Y:S01]  /*bd20*/  FSEL R0, R3, RZ, P0 ;  /* 0x000000ff03007208 */ /* 0x000fe20000000000 */
[C---:B------:R-:W-:Y:S01]  /*bd30*/  FMUL.FTZ R3, R141.reuse, c[0x0][0x2d0] ;  /* 0x0000b4008d037a20 */ /* 0x040fe20000410000 */
[----:B------:R-:W-:-:S03]  /*bd40*/  FSETP.NEU.FTZ.AND P0, PT, R141, -INF , PT ;  /* 0xff8000008d00780b */ /* 0x000fc60003f1d000 */
        /* <DEDUP_REMOVED lines=16> */
[----:B------:R1:W3:Y:S02]  /*be50*/  MUFU.EX2 R45, R2 ;  /* 0x00000002002d7308 */ /* 0x0002e40000000800 */
        /* <DEDUP_REMOVED lines=11> */
[----:B-1----:R-:W-:Y:S01]  /*bf10*/  FFMA.FTZ R2, R26, c[0x0][0x2d0], -R0 ;  /* 0x0000b4001a027a23 */ /* 0x002fe20000010800 */
[----:B--2---:R-:W-:-:S05]  /*bf20*/  F2FP.PACK_AB R26, R57, R58 ;  /* 0x0000003a391a723e */ /* 0x004fca00000000ff */
[----:B------:R1:W-:Y:S02]  /*bf30*/  MUFU.EX2 R40, R2 ;  /* 0x0000000200287308 */ /* 0x0003e40000000800 */
[----:B-1----:R-:W-:Y:S01]  /*bf40*/  FFMA.FTZ R2, R27, c[0x0][0x2d0], -R0 ;  /* 0x0000b4001b027a23 */ /* 0x002fe20000010800 */
[----:B---3--:R-:W-:-:S05]  /*bf50*/  F2FP.PACK_AB R27, R45, R48 ;  /* 0x000000302d1b723e */ /* 0x008fca00000000ff */
        /* <DEDUP_REMOVED lines=20> */
[----:B------:R-:W-:-:S05]  /*c0a0*/  FSEL R0, R3, RZ, P0 ;  /* 0x000000ff03007208 */ /* 0x000fca0000000000 */
[----:B------:R1:W-:Y:S01]  /*c0b0*/  MUFU.EX2 R130, R2 ;  /* 0x0000000200827308 */ /* 0x0003e20000000800 */
[--C-:B------:R-:W-:Y:S01]  /*c0c0*/  FFMA.FTZ R3, R17, c[0x0][0x2d0], -R0.reuse ;  /* 0x0000b40011037a23 */ /* 0x100fe20000010800 */
[----:B------:R-:W-:Y:S01]  /*c0d0*/  F2FP.PACK_AB R17, R50, R51 ;  /* 0x000000333211723e */ /* 0x000fe200000000ff */
[--C-:B------:R-:W-:Y:S02]  /*c0e0*/  FFMA.FTZ R6, R15, c[0x0][0x2d0], -R0.reuse ;  /* 0x0000b4000f067a23 */ /* 0x100fe40000010800 */
[--C-:B------:R-:W-:Y:S01]  /*c0f0*/  FFMA.FTZ R15, R20, c[0x0][0x2d0], -R0.reuse ;  /* 0x0000b400140f7a23 */ /* 0x100fe20000010800 */
[----:B--2---:R-:W-:Y:S02]  /*c100*/  F2FP.PACK_AB R20, R34, R35 ;  /* 0x000000232214723e */ /* 0x004fe400000000ff */
[----:B------:R2:W-:Y:S01]  /*c110*/  MUFU.EX2 R37, R3 ;  /* 0x0000000300257308 */ /* 0x0005e20000000800 */
[----:B-1----:R-:W-:-:S07]  /*c120*/  FFMA.FTZ R2, R12, c[0x0][0x2d0], -R0 ;  /* 0x0000b4000c027a23 */ /* 0x002fce0000010800 */
[----:B------:R-:W-:Y:S01]  /*c130*/  MUFU.EX2 R28, R15 ;  /* 0x0000000f001c7308 */ /* 0x000fe20000000800 */
[----:B------:R-:W-:Y:S01]  /*c140*/  F2FP.PACK_AB R12, R38, R40 ;  /* 0x00000028260c723e */ /* 0x000fe200000000ff */
[----:B--2---:R-:W-:-:S06]  /*c150*/  FFMA.FTZ R3, R22, c[0x0][0x2d0], -R0 ;  /* 0x0000b40016037a23 */ /* 0x004fcc0000010800 */
[----:B------:R1:W-:Y:S01]  /*c160*/  MUFU.EX2 R44, R2 ;  /* 0x00000002002c7308 */ /* 0x0003e20000000800 */
[----:B---3--:R-:W-:-:S07]  /*c170*/  F2FP.PACK_AB R22, R32, R33 ;  /* 0x000000212016723e */ /* 0x008fce00000000ff */
[----:B------:R2:W-:Y:S01]  /*c180*/  MUFU.EX2 R30, R3 ;  /* 0x00000003001e7308 */ /* 0x0005e20000000800 */
[--C-:B-1----:R-:W-:Y:S02]  /*c190*/  FFMA.FTZ R2, R13, c[0x0][0x2d0], -R0.reuse ;  /* 0x0000b4000d027a23 */ /* 0x102fe40000010800 */
[----:B------:R-:W-:Y:S01]  /*c1a0*/  FFMA.FTZ R13, R18, c[0x0][0x2d0], -R0 ;  /* 0x0000b400120d7a23 */ /* 0x000fe20000010800 */
[----:B------:R-:W-:-:S04]  /*c1b0*/  F2FP.PACK_AB R18, R61, R62 ;  /* 0x0000003e3d12723e */ /* 0x000fc800000000ff */
[----:B------:R1:W3:Y:S01]  /*c1c0*/  MUFU.EX2 R43, R2 ;  /* 0x00000002002b7308 */ /* 0x0002e20000000800 */
[----:B--2---:R-:W-:-:S04]  /*c1d0*/  FADD.FTZ R3, R40, R38 ;  /* 0x0000002628037221 */ /* 0x004fc80000010000 */
[----:B------:R-:W-:-:S03]  /*c1e0*/  FADD.FTZ R3, R39, R3 ;  /* 0x0000000327037221 */ /* 0x000fc60000010000 */
[----:B------:R3:W-:Y:S01]  /*c1f0*/  MUFU.EX2 R129, R13 ;  /* 0x0000000d00817308 */ /* 0x0007e20000000800 */
[----:B------:R-:W-:Y:S02]  /*c200*/  FADD.FTZ R3, R36, R3 ;  /* 0x0000000324037221 */ /* 0x000fe40000010000 */
[--C-:B-1----:R-:W-:Y:S02]  /*c210*/  FFMA.FTZ R2, R21, c[0x0][0x2d0], -R0.reuse ;  /* 0x0000b40015027a23 */ /* 0x102fe40000010800 */
[----:B------:R-:W-:Y:S01]  /*c220*/  FFMA.FTZ R21, R19, c[0x0][0x2d0], -R0 ;  /* 0x0000b40013157a23 */ /* 0x000fe20000010800 */
[----:B------:R-:W-:Y:S02]  /*c230*/  F2FP.PACK_AB R19, R23, R49 ;  /* 0x000000311713723e */ /* 0x000fe400000000ff */
[----:B------:R1:W-:Y:S01]  /*c240*/  MUFU.EX2 R42, R2 ;  /* 0x00000002002a7308 */ /* 0x0003e20000000800 */
[----:B---3--:R-:W-:-:S07]  /*c250*/  F2FP.PACK_AB R13, R43, R44 ;  /* 0x0000002c2b0d723e */ /* 0x008fce00000000ff */
[----:B------:R-:W-:Y:S01]  /*c260*/  MUFU.EX2 R131, R21 ;  /* 0x0000001500837308 */ /* 0x000fe20000000800 */
[--C-:B-1----:R-:W-:Y:S02]  /*c270*/  FFMA.FTZ R2, R11, c[0x0][0x2d0], -R0.reuse ;  /* 0x0000b4000b027a23 */ /* 0x102fe40000010800 */
[----:B------:R-:W-:Y:S01]  /*c280*/  FFMA.FTZ R11, R16, c[0x0][0x2d0], -R0 ;  /* 0x0000b400100b7a23 */ /* 0x000fe20000010800 */
[----:B------:R-:W-:-:S04]  /*c290*/  F2FP.PACK_AB R16, R63, R64 ;  /* 0x000000403f10723e */ /* 0x000fc800000000ff */
[----:B------:R1:W2:Y:S08]  /*c2a0*/  MUFU.EX2 R41, R2 ;  /* 0x0000000200297308 */ /* 0x0002b00000000800 */
[----:B------:R-:W-:Y:S01]  /*c2b0*/  MUFU.EX2 R29, R11 ;  /* 0x0000000b001d7308 */ /* 0x000fe20000000800 */
[----:B-1----:R-:W-:Y:S01]  /*c2c0*/  FFMA.FTZ R2, R14, c[0x0][0x2d0], -R0 ;  /* 0x0000b4000e027a23 */ /* 0x002fe20000010800 */
[----:B------:R-:W-:-:S02]  /*c2d0*/  F2FP.PACK_AB R14, R36, R39 ;  /* 0x00000027240e723e */ /* 0x000fc400000000ff */
[----:B--2---:R-:W-:-:S04]  /*c2e0*/  F2FP.PACK_AB R15, R41, R42 ;  /* 0x0000002a290f723e */ /* 0x004fc800000000ff */
[----:B------:R1:W2:Y:S02]  /*c2f0*/  MUFU.EX2 R31, R2 ;  /* 0x00000002001f7308 */ /* 0x0002a40000000800 */
[----:B-1----:R-:W-:Y:S01]  /*c300*/  FADD.FTZ R2, R61, R4 ;  /* 0x000000043d027221 */ /* 0x002fe20000010000 */
[----:B--2---:R-:W-:Y:S01]  /*c310*/  F2FP.PACK_AB R21, R31, R37 ;  /* 0x000000251f15723e */ /* 0x004fe200000000ff */
[----:B------:R-:W-:Y:S02]  /*c320*/  FADD.FTZ R4, R51, R50 ;  /* 0x0000003233047221 */ /* 0x000fe40000010000 */
[----:B------:R-:W-:Y:S02]  /*c330*/  FADD.FTZ R0, R60, R2 ;  /* 0x000000023c007221 */ /* 0x000fe40000010000 */
[----:B------:R-:W-:Y:S02]  /*c340*/  FADD.FTZ R2, R49, R4 ;  /* 0x0000000431027221 */ /* 0x000fe40000010000 */
[C---:B------:R-:W-:Y:S01]  /*c350*/  FADD.FTZ R0, R24.reuse, R0 ;  /* 0x0000000018007221 */ /* 0x040fe20000010000 */
[----:B------:R-:W-:Y:S01]  /*c360*/  F2FP.PACK_AB R24, R24, R60 ;  /* 0x0000003c1818723e */ /* 0x000fe200000000ff */
[----:B------:R-:W-:-:S02]  /*c370*/  FADD.FTZ R2, R23, R2 ;  /* 0x0000000217027221 */ /* 0x000fc40000010000 */
[----:B------:R-:W-:Y:S01]  /*c380*/  FADD.FTZ R0, R58, R0 ;  /* 0x000000003a007221 */ /* 0x000fe20000010000 */
[----:B------:R1:W2:Y:S01]  /*c390*/  MUFU.EX2 R23, R6 ;  /* 0x0000000600177308 */ /* 0x0002a20000000800 */
[----:B------:R-:W-:-:S04]  /*c3a0*/  FADD.FTZ R2, R47, R2 ;  /* 0x000000022f027221 */ /* 0x000fc80000010000 */
[C---:B------:R-:W-:Y:S01]  /*c3b0*/  FADD.FTZ R2, R25.reuse, R2 ;  /* 0x0000000219027221 */ /* 0x040fe20000010000 */
[----:B------:R-:W-:Y:S01]  /*c3c0*/  F2FP.PACK_AB R25, R25, R47 ;  /* 0x0000002f1919723e */ /* 0x000fe200000000ff */
[----:B-1----:R-:W-:Y:S02]  /*c3d0*/  FADD.FTZ R6, R57, R0 ;  /* 0x0000000039067221 */ /* 0x002fe40000010000 */
        /* <DEDUP_REMOVED lines=13> */
[C---:B------:R-:W-:Y:S01]  /*c4b0*/  FADD.FTZ R4, R132.reuse, R0 ;  /* 0x0000000084047221 */ /* 0x040fe20000010000 */
[----:B------:R-:W-:Y:S01]  /*c4c0*/  F2FP.PACK_AB R132, R132, R56 ;  /* 0x000000388484723e */ /* 0x000fe200000000ff */
[C---:B------:R-:W-:Y:S01]  /*c4d0*/  FADD.FTZ R6, R133.reuse, R2 ;  /* 0x0000000285067221 */ /* 0x040fe20000010000 */
[----:B------:R-:W-:Y:S01]  /*c4e0*/  F2FP.PACK_AB R133, R133, R53 ;  /* 0x000000358585723e */ /* 0x000fe200000000ff */
[----:B------:R-:W-:-:S02]  /*c4f0*/  FADD.FTZ R2, R30, R3 ;  /* 0x000000031e027221 */ /* 0x000fc40000010000 */
[----:B------:R-:W-:Y:S02]  /*c500*/  FADD.FTZ R0, R52, R11 ;  /* 0x0000000b34007221 */ /* 0x000fe40000010000 */
[----:B------:R-:W-:Y:S02]  /*c510*/  FADD.FTZ R3, R55, R4 ;  /* 0x0000000437037221 */ /* 0x000fe40000010000 */
[C---:B--2---:R-:W-:Y:S01]  /*c520*/  FADD.FTZ R4, R23.reuse, R2 ;  /* 0x0000000217047221 */ /* 0x044fe20000010000 */
[----:B------:R-:W-:Y:S01]  /*c530*/  F2FP.PACK_AB R23, R23, R30 ;  /* 0x0000001e1717723e */ /* 0x000fe200000000ff */
[C---:B------:R-:W-:Y:S01]  /*c540*/  FADD.FTZ R2, R128.reuse, R0 ;  /* 0x0000000080027221 */ /* 0x040fe20000010000 */
[----:B------:R-:W-:Y:S01]  /*c550*/  F2FP.PACK_AB R128, R128, R52 ;  /* 0x000000348080723e */ /* 0x000fe200000000ff */
[----:B------:R-:W-:Y:S02]  /*c560*/  FADD.FTZ R0, R54, R6 ;  /* 0x0000000636007221 */ /* 0x000fe40000010000 */
[----:B------:R-:W-:-:S02]  /*c570*/  FADD.FTZ R4, R29, R4 ;  /* 0x000000041d047221 */ /* 0x000fc40000010000 */
[C---:B------:R-:W-:Y:S01]  /*c580*/  FADD.FTZ R0, R135.reuse, R0 ;  /* 0x0000000087007221 */ /* 0x040fe20000010000 */
[----:B------:R-:W-:Y:S01]  /*c590*/  F2FP.PACK_AB R135, R135, R54 ;  /* 0x000000368787723e */ /* 0x000fe200000000ff */
[----:B------:R-:W-:Y:S02]  /*c5a0*/  FADD.FTZ R2, R46, R2 ;  /* 0x000000022e027221 */ /* 0x000fe40000010000 */
[C---:B------:R-:W-:Y:S01]  /*c5b0*/  FADD.FTZ R4, R129.reuse, R4 ;  /* 0x0000000481047221 */ /* 0x040fe20000010000 */
[----:B------:R1:W-:Y:S01]  /*c5c0*/  STL [R1+0x94], R0 ;  /* 0x0000940001007387 */ /* 0x0003e20000100800 */
[C---:B------:R-:W-:Y:S01]  /*c5d0*/  FADD.FTZ R3, R134.reuse, R3 ;  /* 0x0000000386037221 */ /* 0x040fe20000010000 */
[----:B------:R-:W-:Y:S01]  /*c5e0*/  F2FP.PACK_AB R134, R134, R55 ;  /* 0x000000378686723e */ /* 0x000fe200000000ff */
[----:B------:R-:W-:Y:S01]  /*c5f0*/  FADD.FTZ R4, R28, R4 ;  /* 0x000000041c047221 */ /* 0x000fe20000010000 */
[----:B------:R-:W-:Y:S02]  /*c600*/  F2FP.PACK_AB R129, R129, R29 ;  /* 0x0000001d8181723e */ /* 0x000fe400000000ff */
[----:B------:R-:W-:Y:S01]  /*c610*/  STL [R1+0x90], R3 ;  /* 0x0000900301007387 */ /* 0x000fe20000100800 */
[C---:B-1----:R-:W-:Y:S01]  /*c620*/  FADD.FTZ R0, R130.reuse, R2 ;  /* 0x0000000282007221 */ /* 0x042fe20000010000 */
[----:B------:R-:W-:-:S04]  /*c630*/  F2FP.PACK_AB R130, R130, R46 ;  /* 0x0000002e8282723e */ /* 0x000fc800000000ff */
[----:B------:R1:W-:Y:S02]  /*c640*/  STL [R1+0xac], R0 ;  /* 0x0000ac0001007387 */ /* 0x0003e40000100800 */
[C---:B-1----:R-:W-:Y:S01]  /*c650*/  FADD.FTZ R0, R131.reuse, R4 ;  /* 0x0000000483007221 */ /* 0x042fe20000010000 */
[----:B------:R-:W-:-:S04]  /*c660*/  F2FP.PACK_AB R131, R131, R28 ;  /* 0x0000001c8383723e */ /* 0x000fc800000000ff */
[----:B------:R1:W-:Y:S03]  /*c670*/  STL [R1+0xa8], R0 ;  /* 0x0000a80001007387 */ /* 0x0003e60000100800 */
[----:B------:R-:W2:Y:S04]  /*c680*/  LDL R3, [R1+0x4] ;  /* 0x0000040001037983 */ /* 0x000ea80000100800 */
[----:B------:R-:W3:Y:S04]  /*c690*/  LDL R6, [R1+0x64] ;  /* 0x0000640001067983 */ /* 0x000ee80000100800 */
[----:B------:R-:W3:Y:S01]  /*c6a0*/  LDL R4, [R1+0x58] ;  /* 0x0000580001047983 */ /* 0x000ee20000100800 */
[--C-:B------:R-:W-:Y:S01]  /*c6b0*/  IMAD R220, R8, 0x2, R217.reuse ;  /* 0x0000000208dc7824 */ /* 0x100fe200078e02d9 */
[----:B------:R-:W-:Y:S01]  /*c6c0*/  LOP3.LUT R229, R229, 0xfffffbff, RZ, 0xc0, !PT ;  /* 0xfffffbffe5e57812 */ /* 0x000fe200078ec0ff */
[----:B------:R-:W-:Y:S01]  /*c6d0*/  IMAD R218, R9, 0x2, R217 ;  /* 0x0000000209da7824 */ /* 0x000fe200078e02d9 */
[----:B------:R-:W4:Y:S01]  /*c6e0*/  LDSM.16.MT88.4 R28, [R217+0x2080] ;  /* 0x00208000d91c783b */ /* 0x000f220000004200 */
[----:B------:R-:W-:Y:S01]  /*c6f0*/  IMAD.MOV.U32 R136, RZ, RZ, 0x1 ;  /* 0x00000001ff887424 */ /* 0x000fe200078e00ff */
[----:B------:R-:W-:Y:S01]  /*c700*/  IADD3 R230, R230, -0x2, RZ ;  /* 0xfffffffee6e67810 */ /* 0x000fe20007ffe0ff */
[----:B------:R-:W-:Y:S01]  /*c710*/  IMAD R219, R8, 0x2, R218 ;  /* 0x0000000208db7824 */ /* 0x000fe200078e02da */
[----:B------:R-:W5:Y:S02]  /*c720*/  LDSM.16.MT88.4 R52, [R217+0x3880] ;  /* 0x00388000d934783b */ /* 0x000f640000004200 */
[----:B------:R-:W-:-:S02]  /*c730*/  ISETP.NE.AND P0, PT, R136, c[0x0][0x2c4], PT ;  /* 0x0000b10088007a0c */ /* 0x000fc40003f05270 */
[----:B------:R-:W1:Y:S04]  /*c740*/  LDSM.16.MT88.4 R68, [R220+0x3880] ;  /* 0x00388000dc44783b */ /* 0x000e680000004200 */
[----:B------:R-:W-:Y:S04]  /*c750*/  LDSM.16.MT88.4 R48, [R218+0x2080] ;  /* 0x00208000da30783b */ /* 0x000fe80000004200 */
[----:B------:R-:W-:Y:S03]  /*c760*/  LDSM.16.MT88.4 R56, [R220+0x4080] ;  /* 0x00408000dc38783b */ /* 0x000fe60000004200 */
[----:B------:R-:W-:Y:S01]  /*c770*/  @P0 LOP3.LUT R229, R229, 0x400, RZ, 0xfc, !PT ;  /* 0x00000400e5e50812 */ /* 0x000fe200078efcff */
[----:B------:R-:W-:Y:S03]  /*c780*/  LDSM.16.MT88.4 R44, [R220+0x2080] ;  /* 0x00208000dc2c783b */ /* 0x000fe60000004200 */
[----:B------:R-:W-:Y:S01]  /*c790*/  LOP3.LUT R229, R229, 0xfffffdff, RZ, 0xc0, !PT ;  /* 0xfffffdffe5e57812 */ /* 0x000fe200078ec0ff */
[----:B------:R-:W-:Y:S04]  /*c7a0*/  LDSM.16.MT88.4 R32, [R217+0x2880] ;  /* 0x00288000d920783b */ /* 0x000fe80000004200 */
[----:B------:R-:W-:Y:S04]  /*c7b0*/  LDSM.16.MT88.4 R40, [R218+0x3880] ;  /* 0x00388000da28783b */ /* 0x000fe80000004200 */
[----:B------:R-:W-:Y:S04]  /*c7c0*/  LDSM.16.MT88.4 R36, [R218+0x2880] ;  /* 0x00288000da24783b */ /* 0x000fe80000004200 */
[----:B------:R-:W-:Y:S01]  /*c7d0*/  LDSM.16.MT88.4 R64, [R220+0x2880] ;  /* 0x00288000dc40783b */ /* 0x000fe20000004200 */
[-C--:B----4-:R-:W-:Y:S03]  /*c7e0*/  HMMA.16816.F32 R144, R16, R28.reuse, RZ ;  /* 0x0000001c1090723c */ /* 0x090fe600000018ff */
[----:B------:R-:W-:Y:S04]  /*c7f0*/  LDSM.16.MT88.4 R60, [R218+0x4080] ;  /* 0x00408000da3c783b */ /* 0x000fe80000004200 */
[----:B------:R-:W-:Y:S01]  /*c800*/  LDSM.16.MT88.4 R8, [R219+0x3880] ;  /* 0x00388000db08783b */ /* 0x000fe20000004200 */
[C---:B------:R-:W-:Y:S03]  /*c810*/  HMMA.16816.F32 R124, R12.reuse, R28, RZ ;  /* 0x0000001c0c7c723c */ /* 0x040fe600000018ff */
[----:B------:R-:W-:Y:S04]  /*c820*/  LDSM.16.MT88.4 R156, [R217+0x3080] ;  /* 0x00308000d99c783b */ /* 0x000fe80000004200 */
[----:B------:R-:W-:Y:S01]  /*c830*/  LDSM.16.MT88.4 R148, [R218+0x3080] ;  /* 0x00308000da94783b */ /* 0x000fe20000004200 */
[-C--:B------:R-:W-:Y:S08]  /*c840*/  HMMA.16816.F32 R120, R12, R30.reuse, RZ ;  /* 0x0000001e0c78723c */ /* 0x080ff000000018ff */
[C---:B------:R-:W-:Y:S01]  /*c850*/  HMMA.16816.F32 R116, R16.reuse, R30, RZ ;  /* 0x0000001e1074723c */ /* 0x040fe200000018ff */
[----:B------:R-:W4:Y:S07]  /*c860*/  LDSM.16.MT88.4 R28, [R217+0x4080] ;  /* 0x00408000d91c783b */ /* 0x000f2e0000004200 */
[-C--:B-----5:R-:W-:Y:S08]  /*c870*/  HMMA.16816.F32 R112, R16, R52.reuse, RZ ;  /* 0x000000341070723c */ /* 0x0a0ff000000018ff */
[C---:B------:R-:W-:Y:S08]  /*c880*/  HMMA.16816.F32 R108, R12.reuse, R52, RZ ;  /* 0x000000340c6c723c */ /* 0x040ff000000018ff */
[-C--:B------:R-:W-:Y:S08]  /*c890*/  HMMA.16816.F32 R104, R12, R54.reuse, RZ ;  /* 0x000000360c68723c */ /* 0x080ff000000018ff */
[----:B------:R-:W-:Y:S08]  /*c8a0*/  HMMA.16816.F32 R96, R16, R54, RZ ;  /* 0x000000361060723c */ /* 0x000ff000000018ff */
[----:B-1----:R-:W-:Y:S08]  /*c8b0*/  HMMA.16816.F32 R52, R12, R68, RZ ;  /* 0x000000440c34723c */ /* 0x002ff000000018ff */
[-C--:B----4-:R-:W-:Y:S08]  /*c8c0*/  HMMA.16816.F32 R184, R24, R28.reuse, R112 ;  /* 0x0000001c18b8723c */ /* 0x090ff00000001870 */
[C---:B------:R-:W-:Y:S08]  /*c8d0*/  HMMA.16816.F32 R176, R20.reuse, R28, R108 ;  /* 0x0000001c14b0723c */ /* 0x040ff0000000186c */
[-C--:B------:R-:W-:Y:S08]  /*c8e0*/  HMMA.16816.F32 R160, R20, R30.reuse, R104 ;  /* 0x0000001e14a0723c */ /* 0x080ff00000001868 */
[----:B------:R-:W-:Y:S08]  /*c8f0*/  HMMA.16816.F32 R152, R24, R30, R96 ;  /* 0x0000001e1898723c */ /* 0x000ff00000001860 */
[----:B------:R-:W-:Y:S08]  /*c900*/  HMMA.16816.F32 R28, R12, R50, RZ ;  /* 0x000000320c1c723c */ /* 0x000ff000000018ff */
[----:B------:R-:W-:Y:S08]  /*c910*/  HMMA.16816.F32 R232, R20, R56, R52 ;  /* 0x0000003814e8723c */ /* 0x000ff00000001834 */
[-C--:B------:R-:W-:Y:S08]  /*c920*/  HMMA.16816.F32 R88, R16, R44.reuse, RZ ;  /* 0x0000002c1058723c */ /* 0x080ff000000018ff */
[----:B------:R-:W-:Y:S08]  /*c930*/  HMMA.16816.F32 R84, R12, R44, RZ ;  /* 0x0000002c0c54723c */ /* 0x000ff000000018ff */
[-C--:B------:R-:W-:Y:S08]  /*c940*/  HMMA.16816.F32 R144, R24, R32.reuse, R144 ;  /* 0x000000201890723c */ /* 0x080ff00000001890 */
[C---:B------:R-:W-:Y:S08]  /*c950*/  HMMA.16816.F32 R124, R20.reuse, R32, R124 ;  /* 0x00000020147c723c */ /* 0x040ff0000000187c */
[-C--:B------:R-:W-:Y:S08]  /*c960*/  HMMA.16816.F32 R120, R20, R34.reuse, R120 ;  /* 0x000000221478723c */ /* 0x080ff00000001878 */
[----:B------:R-:W-:Y:S08]  /*c970*/  HMMA.16816.F32 R116, R24, R34, R116 ;  /* 0x000000221874723c */ /* 0x000ff00000001874 */
[----:B------:R-:W-:Y:S08]  /*c980*/  HMMA.16816.F32 R52, R12, R46, RZ ;  /* 0x0000002e0c34723c */ /* 0x000ff000000018ff */
[-C--:B------:R-:W-:Y:S08]  /*c990*/  HMMA.16816.F32 R80, R16, R40.reuse, RZ ;  /* 0x000000281050723c */ /* 0x080ff000000018ff */
[----:B------:R-:W-:Y:S08]  /*c9a0*/  HMMA.16816.F32 R76, R12, R40, RZ ;  /* 0x000000280c4c723c */ /* 0x000ff000000018ff */
[----:B------:R-:W-:Y:S08]  /*c9b0*/  HMMA.16816.F32 R44, R16, R46, RZ ;  /* 0x0000002e102c723c */ /* 0x000ff000000018ff */
[----:B------:R-:W-:Y:S08]  /*c9c0*/  HMMA.16816.F32 R32, R12, R42, RZ ;  /* 0x0000002a0c20723c */ /* 0x000ff000000018ff */
[----:B------:R-:W-:Y:S01]  /*c9d0*/  HMMA.16816.F32 R180, R20, R38, R28 ;  /* 0x0000002614b4723c */ /* 0x000fe2000000181c */
[----:B------:R-:W1:Y:S07]  /*c9e0*/  LDSM.16.MT88.4 R28, [R219+0x2080] ;  /* 0x00208000db1c783b */ /* 0x000e6e0000004200 */
[C---:B------:R-:W-:Y:S08]  /*c9f0*/  HMMA.16816.F32 R40, R16.reuse, R42, RZ ;  /* 0x0000002a1028723c */ /* 0x040ff000000018ff */
[-C--:B------:R-:W-:Y:S08]  /*ca00*/  HMMA.16816.F32 R100, R16, R48.reuse, RZ ;  /* 0x000000301064723c */ /* 0x080ff000000018ff */
[----:B------:R-:W-:Y:S08]  /*ca10*/  HMMA.16816.F32 R92, R12, R48, RZ ;  /* 0x000000300c5c723c */ /* 0x000ff000000018ff */
[----:B------:R-:W-:Y:S08]  /*ca20*/  HMMA.16816.F32 R48, R16, R50, RZ ;  /* 0x000000321030723c */ /* 0x000ff000000018ff */
[----:B------:R-:W-:Y:S01]  /*ca30*/  HMMA.16816.F32 R96, R24, R66, R44 ;  /* 0x000000421860723c */ /* 0x000fe2000000182c */
[----:B------:R-:W4:Y:S01]  /*ca40*/  LDSM.16.MT88.4 R44, [R219+0x2880] ;  /* 0x00288000db2c783b */ /* 0x000f220000004200 */
[----:B--2---:R-:W-:-:S04]  /*ca50*/  IMAD.SHL.U32 R3, R3, 0x80, RZ ;  /* 0x0000008003037824 */ /* 0x004fc800078e00ff */
[----:B------:R-:W-:Y:S02]  /*ca60*/  @P0 IMAD.HI.U32 R2, R3, c[0x0][0x2c8], RZ ;  /* 0x0000b20003020a27 */ /* 0x000fe400078e00ff */
[----:B------:R-:W-:Y:S01]  /*ca70*/  HMMA.16816.F32 R104, R24, R62, R40 ;  /* 0x0000003e1868723c */ /* 0x000fe20000001828 */
[----:B------:R-:W2:Y:S01]  /*ca80*/  LDSM.16.MT88.4 R40, [R219+0x4080] ;  /* 0x00408000db28783b */ /* 0x000ea20000004200 */
[----:B------:R-:W-:Y:S01]  /*ca90*/  IMAD.MOV.U32 R0, RZ, RZ, R3 ;  /* 0x000000ffff007224 */ /* 0x000fe200078e0003 */
[----:B------:R-:W-:Y:S02]  /*caa0*/  @P0 SHF.R.U32.HI R0, RZ, c[0x0][0x2cc], R2 ;  /* 0x0000b300ff000a19 */ /* 0x000fe40000011602 */
[----:B------:R-:W-:Y:S02]  /*cab0*/  ISETP.LE.AND P0, PT, R136, c[0x0][0x32c], PT ;  /* 0x0000cb0088007a0c */ /* 0x000fe40003f03270 */
[----:B---3--:R-:W-:Y:S01]  /*cac0*/  IADD3 R0, -R4, R6, R0 ;  /* 0x0000000604007210 */ /* 0x008fe20007ffe100 */
[----:B------:R-:W-:Y:S03]  /*cad0*/  HMMA.16816.F32 R192, R20, R36, R92 ;  /* 0x0000002414c0723c */ /* 0x000fe6000000185c */
[----:B------:R-:W-:-:S05]  /*cae0*/  IADD3 R4, R0, c[0x0][0x328], RZ ;  /* 0x0000ca0000047a10 */ /* 0x000fca0007ffe0ff */
[----:B------:R-:W-:Y:S01]  /*caf0*/  HMMA.16816.F32 R196, R24, R36, R100 ;  /* 0x0000002418c4723c */ /* 0x000fe20000001864 */
[----:B------:R-:W-:Y:S01]  /*cb00*/  LDSM.16.MT88.4 R100, [R218+0x4880] ;  /* 0x00488000da64783b */ /* 0x000fe20000004200 */
[----:B------:R-:W-:-:S06]  /*cb10*/  @P0 LOP3.LUT R229, R229, 0x200, RZ, 0xfc, !PT ;  /* 0x00000200e5e50812 */ /* 0x000fcc00078efcff */
[----:B------:R-:W-:Y:S08]  /*cb20*/  HMMA.16816.F32 R92, R24, R38, R48 ;  /* 0x00000026185c723c */ /* 0x000ff00000001830 */
[----:B------:R-:W-:Y:S08]  /*cb30*/  HMMA.16816.F32 R108, R20, R62, R32 ;  /* 0x0000003e146c723c */ /* 0x000ff00000001820 */
[----:B------:R-:W-:Y:S08]  /*cb40*/  HMMA.16816.F32 R36, R12, R70, RZ ;  /* 0x000000460c24723c */ /* 0x000ff000000018ff */
[----:B------:R-:W-:Y:S08]  /*cb50*/  HMMA.16816.F32 R72, R16, R68, RZ ;  /* 0x000000441048723c */ /* 0x000ff000000018ff */
[-C--:B------:R-:W-:Y:S08]  /*cb60*/  HMMA.16816.F32 R204, R24, R64.reuse, R88 ;  /* 0x0000004018cc723c */ /* 0x080ff00000001858 */
[----:B------:R-:W-:Y:S01]  /*cb70*/  HMMA.16816.F32 R200, R20, R64, R84 ;  /* 0x0000004014c8723c */ /* 0x000fe20000001854 */
[----:B------:R-:W3:Y:S07]  /*cb80*/  LDSM.16.MT88.4 R84, [R217+0x4880] ;  /* 0x00488000d954783b */ /* 0x000eee0000004200 */
[-C--:B------:R-:W-:Y:S08]  /*cb90*/  HMMA.16816.F32 R212, R24, R60.reuse, R80 ;  /* 0x0000003c18d4723c */ /* 0x080ff00000001850 */
[C---:B------:R-:W-:Y:S08]  /*cba0*/  HMMA.16816.F32 R208, R20.reuse, R60, R76 ;  /* 0x0000003c14d0723c */ /* 0x040ff0000000184c */
[----:B------:R-:W-:Y:S08]  /*cbb0*/  HMMA.16816.F32 R188, R20, R66, R52 ;  /* 0x0000004214bc723c */ /* 0x000ff00000001834 */
[----:B------:R-:W-:Y:S01]  /*cbc0*/  HMMA.16816.F32 R32, R16, R70, RZ ;  /* 0x000000461020723c */ /* 0x000fe200000018ff */
[----:B------:R-:W-:Y:S07]  /*cbd0*/  LDSM.16.MT88.4 R68, [R219+0x3080] ;  /* 0x00308000db44783b */ /* 0x000fee0000004200 */
[C---:B-1----:R-:W-:Y:S08]  /*cbe0*/  HMMA.16816.F32 R48, R12.reuse, R28, RZ ;  /* 0x0000001c0c30723c */ /* 0x042ff000000018ff */
[----:B------:R-:W-:Y:S08]  /*cbf0*/  HMMA.16816.F32 R60, R12, R30, RZ ;  /* 0x0000001e0c3c723c */ /* 0x000ff000000018ff */
[C---:B------:R-:W-:Y:S08]  /*cc00*/  HMMA.16816.F32 R88, R16.reuse, R28, RZ ;  /* 0x0000001c1058723c */ /* 0x040ff000000018ff */
[----:B------:R-:W-:Y:S08]  /*cc10*/  HMMA.16816.F32 R64, R16, R30, RZ ;  /* 0x0000001e1040723c */ /* 0x000ff000000018ff */
[-C--:B------:R-:W-:Y:S08]  /*cc20*/  HMMA.16816.F32 R52, R12, R8.reuse, RZ ;  /* 0x000000080c34723c */ /* 0x080ff000000018ff */
[----:B------:R-:W-:Y:S08]  /*cc30*/  HMMA.16816.F32 R28, R16, R8, RZ ;  /* 0x00000008101c723c */ /* 0x000ff000000018ff */
[-C--:B------:R-:W-:Y:S08]  /*cc40*/  HMMA.16816.F32 R12, R12, R10.reuse, RZ ;  /* 0x0000000a0c0c723c */ /* 0x080ff000000018ff */
[----:B------:R-:W-:Y:S01]  /*cc50*/  HMMA.16816.F32 R16, R16, R10, RZ ;  /* 0x0000000a1010723c */ /* 0x000fe200000018ff */
[----:B------:R-:W-:Y:S07]  /*cc60*/  LDSM.16.MT88.4 R8, [R219+0x4880] ;  /* 0x00488000db08783b */ /* 0x000fee0000004200 */
[-C--:B------:R-:W-:Y:S01]  /*cc70*/  HMMA.16816.F32 R164, R132, R156.reuse, R144 ;  /* 0x0000009c84a4723c */ /* 0x080fe20000001890 */
[----:B------:R-:W1:Y:S07]  /*cc80*/  LDSM.16.MT88.4 R144, [R220+0x3080] ;  /* 0x00308000dc90783b */ /* 0x000e6e0000004200 */
[C---:B------:R-:W-:Y:S08]  /*cc90*/  HMMA.16816.F32 R168, R128.reuse, R156, R124 ;  /* 0x0000009c80a8723c */ /* 0x040ff0000000187c */
[-C--:B------:R-:W-:Y:S08]  /*cca0*/  HMMA.16816.F32 R172, R128, R158.reuse, R120 ;  /* 0x0000009e80ac723c */ /* 0x080ff00000001878 */
[----:B------:R-:W-:Y:S01]  /*ccb0*/  HMMA.16816.F32 R156, R132, R158, R116 ;  /* 0x0000009e849c723c */ /* 0x000fe20000001874 */
[----:B------:R-:W5:Y:S07]  /*ccc0*/  LDSM.16.MT88.4 R116, [R220+0x4880] ;  /* 0x00488000dc74783b */ /* 0x000f6e0000004200 */
[----:B------:R-:W-:Y:S08]  /*ccd0*/  HMMA.16816.F32 R112, R20, R58, R36 ;  /* 0x0000003a1470723c */ /* 0x000ff00000001824 */
[C---:B------:R-:W-:Y:S08]  /*cce0*/  HMMA.16816.F32 R236, R24.reuse, R56, R72 ;  /* 0x0000003818ec723c */ /* 0x040ff00000001848 */
[----:B------:R-:W-:Y:S08]  /*ccf0*/  HMMA.16816.F32 R36, R24, R58, R32 ;  /* 0x0000003a1824723c */ /* 0x000ff00000001820 */
[C---:B----4-:R-:W-:Y:S08]  /*cd00*/  HMMA.16816.F32 R48, R20.reuse, R44, R48 ;  /* 0x0000002c1430723c */ /* 0x050ff00000001830 */
[----:B------:R-:W-:Y:S08]  /*cd10*/  HMMA.16816.F32 R32, R20, R46, R60 ;  /* 0x0000002e1420723c */ /* 0x000ff0000000183c */
[----:B------:R-:W-:Y:S08]  /*cd20*/  HMMA.16816.F32 R56, R24, R44, R88 ;  /* 0x0000002c1838723c */ /* 0x000ff00000001858 */
[-C--:B--2---:R-:W-:Y:S08]  /*cd30*/  HMMA.16816.F32 R52, R20, R40.reuse, R52 ;  /* 0x000000281434723c */ /* 0x084ff00000001834 */
[C---:B------:R-:W-:Y:S08]  /*cd40*/  HMMA.16816.F32 R28, R24.reuse, R40, R28 ;  /* 0x00000028181c723c */ /* 0x040ff0000000181c */
[----:B------:R-:W-:Y:S08]  /*cd50*/  HMMA.16816.F32 R44, R24, R46, R64 ;  /* 0x0000002e182c723c */ /* 0x000ff00000001840 */
[-C--:B------:R-:W-:Y:S08]  /*cd60*/  HMMA.16816.F32 R12, R20, R42.reuse, R12 ;  /* 0x0000002a140c723c */ /* 0x080ff0000000180c */
[----:B------:R-:W-:Y:S08]  /*cd70*/  HMMA.16816.F32 R16, R24, R42, R16 ;  /* 0x0000002a1810723c */ /* 0x000ff00000001810 */
[-C--:B---3--:R-:W-:Y:S08]  /*cd80*/  HMMA.16816.F32 R72, R132, R84.reuse, R184 ;  /* 0x000000548448723c */ /* 0x088ff000000018b8 */
[C---:B------:R-:W-:Y:S08]  /*cd90*/  HMMA.16816.F32 R76, R128.reuse, R84, R176 ;  /* 0x00000054804c723c */ /* 0x040ff000000018b0 */
[-C--:B------:R-:W-:Y:S08]  /*cda0*/  HMMA.16816.F32 R80, R128, R86.reuse, R160 ;  /* 0x000000568050723c */ /* 0x080ff000000018a0 */
[C---:B------:R-:W-:Y:S08]  /*cdb0*/  HMMA.16816.F32 R84, R132.reuse, R86, R152 ;  /* 0x000000568454723c */ /* 0x040ff00000001898 */
[-C--:B------:R-:W-:Y:S08]  /*cdc0*/  HMMA.16816.F32 R160, R132, R148.reuse, R196 ;  /* 0x0000009484a0723c */ /* 0x080ff000000018c4 */
[C---:B------:R-:W-:Y:S08]  /*cdd0*/  HMMA.16816.F32 R176, R128.reuse, R148, R192 ;  /* 0x0000009480b0723c */ /* 0x040ff000000018c0 */
[----:B------:R-:W-:Y:S08]  /*cde0*/  HMMA.16816.F32 R180, R128, R150, R180 ;  /* 0x0000009680b4723c */ /* 0x000ff000000018b4 */
[-C--:B-1----:R-:W-:Y:S08]  /*cdf0*/  HMMA.16816.F32 R152, R132, R144.reuse, R204 ;  /* 0x000000908498723c */ /* 0x082ff000000018cc */
[C---:B------:R-:W-:Y:S08]  /*ce00*/  HMMA.16816.F32 R184, R128.reuse, R144, R200 ;  /* 0x0000009080b8723c */ /* 0x040ff000000018c8 */
[----:B------:R-:W-:Y:S08]  /*ce10*/  HMMA.16816.F32 R188, R128, R146, R188 ;  /* 0x0000009280bc723c */ /* 0x000ff000000018bc */
[C---:B------:R-:W-:Y:S08]  /*ce20*/  HMMA.16816.F32 R148, R132.reuse, R150, R92 ;  /* 0x000000968494723c */ /* 0x040ff0000000185c */
[C---:B------:R-:W-:Y:S08]  /*ce30*/  HMMA.16816.F32 R144, R132.reuse, R146, R96 ;  /* 0x000000928490723c */ /* 0x040ff00000001860 */
[-C--:B------:R-:W-:Y:S08]  /*ce40*/  HMMA.16816.F32 R88, R132, R100.reuse, R212 ;  /* 0x000000648458723c */ /* 0x080ff000000018d4 */
[C---:B------:R-:W-:Y:S08]  /*ce50*/  HMMA.16816.F32 R92, R128.reuse, R100, R208 ;  /* 0x00000064805c723c */ /* 0x040ff000000018d0 */
[-C--:B------:R-:W-:Y:S08]  /*ce60*/  HMMA.16816.F32 R96, R128, R102.reuse, R108 ;  /* 0x000000668060723c */ /* 0x080ff0000000186c */
[C---:B------:R-:W-:Y:S08]  /*ce70*/  HMMA.16816.F32 R100, R132.reuse, R102, R104 ;  /* 0x000000668464723c */ /* 0x040ff00000001868 */
[-C--:B-----5:R-:W-:Y:S08]  /*ce80*/  HMMA.16816.F32 R104, R132, R116.reuse, R236 ;  /* 0x000000748468723c */ /* 0x0a0ff000000018ec */
[C---:B------:R-:W-:Y:S08]  /*ce90*/  HMMA.16816.F32 R108, R128.reuse, R116, R232 ;  /* 0x00000074806c723c */ /* 0x040ff000000018e8 */
[C---:B------:R-:W-:Y:S08]  /*cea0*/  HMMA.16816.F32 R112, R128.reuse, R118, R112 ;  /* 0x000000768070723c */ /* 0x040ff00000001870 */
[C---:B------:R-:W-:Y:S08]  /*ceb0*/  HMMA.16816.F32 R60, R128.reuse, R68, R48 ;  /* 0x00000044803c723c */ /* 0x040ff00000001830 */
[----:B------:R-:W-:Y:S08]  /*cec0*/  HMMA.16816.F32 R64, R128, R70, R32 ;  /* 0x000000468040723c */ /* 0x000ff00000001820 */
[C---:B------:R-:W-:Y:S08]  /*ced0*/  HMMA.16816.F32 R56, R132.reuse, R68, R56 ;  /* 0x000000448438723c */ /* 0x040ff00000001838 */
[----:B------:R-:W-:Y:S08]  /*cee0*/  HMMA.16816.F32 R116, R132, R118, R36 ;  /* 0x000000768474723c */ /* 0x000ff00000001824 */
[----:B------:R-:W-:Y:S08]  /*cef0*/  HMMA.16816.F32 R124, R128, R8, R52 ;  /* 0x00000008807c723c */ /* 0x000ff00000001834 */
[C---:B------:R-:W-:Y:S08]  /*cf00*/  HMMA.16816.F32 R68, R132.reuse, R70, R44 ;  /* 0x000000468444723c */ /* 0x040ff0000000182c */
[----:B------:R-:W-:Y:S08]  /*cf10*/  HMMA.16816.F32 R120, R132, R8, R28 ;  /* 0x000000088478723c */ /* 0x000ff0000000181c */
[-C--:B------:R-:W-:Y:S08]  /*cf20*/  HMMA.16816.F32 R128, R128, R10.reuse, R12 ;  /* 0x0000000a8080723c */ /* 0x080ff0000000180c */
[----:B------:R-:W-:Y:S01]  /*cf30*/  HMMA.16816.F32 R132, R132, R10, R16 ;  /* 0x0000000a8484723c */ /* 0x000fe20000001810 */
[----:B------:R-:W-:Y:S07]  /*cf40*/  @!P0 BRA `(.L_x_1296) ;  /* 0x0000011000008947 */ /* 0x000fee0003800000 */
[C---:B------:R-:W-:Y:S01]  /*cf50*/  ISETP.GT.AND P0, PT, R0.reuse, RZ, PT ;  /* 0x000000ff0000720c */ /* 0x040fe20003f04270 */
[----:B------:R-:W-:Y:S01]  /*cf60*/  BSSY B0, `(.L_x_1297) ;  /* 0x000000c000007945 */ /* 0x000fe20003800000 */
[----:B------:R-:W-:-:S11]  /*cf70*/  IADD3 R2, R0, -0x1, RZ ;  /* 0xffffffff00027810 */ /* 0x000fd60007ffe0ff */
[----:B------:R-:W-:Y:S05]  /*cf80*/  @P0 BRA `(.L_x_1298) ;  /* 0x0000006000000947 */ /* 0x000fea0003800000 */
[----:B------:R-:W-:Y:S01]  /*cf90*/  ISETP.NE.AND P0, PT, R136, c[0x0][0x32c], PT ;  /* 0x0000cb0088007a0c */ /* 0x000fe20003f05270 */
[----:B------:R-:W-:-:S12]  /*cfa0*/  IMAD.MOV R0, RZ, RZ, -R0 ;  /* 0x000000ffff007224 */ /* 0x000fd800078e0a00 */
[----:B------:R-:W-:-:S05]  /*cfb0*/  @P0 IMAD.HI.U32 R2, R0, c[0x0][0x330], RZ ;  /* 0x0000cc0000020a27 */ /* 0x000fca00078e00ff */
[----:B------:R-:W-:-:S04]  /*cfc0*/  @P0 SHF.R.U32.HI R0, RZ, c[0x0][0x334], R2 ;  /* 0x0000cd00ff000a19 */ /* 0x000fc80000011602 */
[----:B------:R-:W-:Y:S01]  /*cfd0*/  LOP3.LUT R2, RZ, R0, RZ, 0x33, !PT ;  /* 0x00000000ff027212 */ /* 0x000fe200078e33ff */
[----:B------:R-:W-:Y:S05]  /*cfe0*/  BRA `(.L_x_1299) ;  /* 0x0000003000007947 */ /* 0x000fea0003800000 */
.L_x_1298:
[----:B------:R-:W-:-:S13]  /*cff0*/  ISETP.NE.AND P0, PT, R136, c[0x0][0x32c], PT ;  /* 0x0000cb0088007a0c */ /* 0x000fda0003f05270 */
[----:B------:R-:W-:-:S05]  /*d000*/  @P0 IMAD.HI.U32 R0, R2, c[0x0][0x330], RZ ;  /* 0x0000cc0002000a27 */ /* 0x000fca00078e00ff */
[----:B------:R-:W-:Y:S02]  /*d010*/  @P0 SHF.R.U32.HI R2, RZ, c[0x0][0x334], R0 ;  /* 0x0000cd00ff020a19 */ /* 0x000fe40000011600 */
.L_x_1299:
[----:B------:R-:W-:Y:S05]  /*d020*/  BSYNC B0 ;  /* 0x0000000000007941 */ /* 0x000fea0003800000 */
.L_x_1297:
[----:B------:R-:W-:-:S05]  /*d030*/  MOV R0, c[0x0][0x32c] ;  /* 0x0000cb0000007a02 */ /* 0x000fca0000000f00 */
[----:B------:R-:W-:-:S05]  /*d040*/  IMAD R2, R2, R0, c[0x0][0x32c] ;  /* 0x0000cb0002027624 */ /* 0x000fca00078e0200 */
[----:B------:R-:W-:-:S04]  /*d050*/  IMNMX R4, R4, R2, PT ;  /* 0x0000000204047217 */ /* 0x000fc80003800200 */
.L_x_1296:
[----:B------:R-:W2:Y:S01]  /*d060*/  LDL R2, [R1+0xb4] ;  /* 0x0000b40001027983 */ /* 0x000ea20000100800 */
[----:B------:R-:W-:-:S05]  /*d070*/  IMAD.HI R4, R4, 0x2aaaaaab, RZ ;  /* 0x2aaaaaab04047827 */ /* 0x000fca00078e02ff */
[----:B------:R-:W-:-:S04]  /*d080*/  SHF.R.U32.HI R0, RZ, 0x1f, R4 ;  /* 0x0000001fff007819 */ /* 0x000fc80000011604 */
[----:B------:R-:W-:-:S04]  /*d090*/  LEA.HI.SX32 R4, R4, R0, 0x1d ;  /* 0x0000000004047211 */ /* 0x000fc800078feaff */
[----:B--2---:R-:W-:-:S04]  /*d0a0*/  IMNMX R2, R2, R4, !PT ;  /* 0x0000000402027217 */ /* 0x004fc80007800200 */
[----:B------:R-:W-:Y:S01]  /*d0b0*/  ISETP.GE.AND P0, PT, R230, R2, PT ;  /* 0x00000002e600720c */ /* 0x000fe20003f06270 */
[----:B------:R1:W-:-:S12]  /*d0c0*/  STL [R1+0x98], R2 ;  /* 0x0000980201007387 */ /* 0x0003d80000100800 */
[----:B------:R-:W-:Y:S05]  /*d0d0*/  @!P0 BRA `(.L_x_1300) ;  /* 0x0000513000008947 */ /* 0x000fea0003800000 */
[----:B------:R-:W2:Y:S04]  /*d0e0*/  LDL.64 R8, [R1+0xc0] ;  /* 0x0000c00001087983 */ /* 0x000ea80000100a00 */
[----:B------:R-:W3:Y:S04]  /*d0f0*/  LDL R6, [R1+0xf0] ;  /* 0x0000f00001067983 */ /* 0x000ee80000100800 */
[----:B-1----:R-:W3:Y:S01]  /*d100*/  LDL R2, [R1+0xe8] ;  /* 0x0000e80001027983 */ /* 0x002ee20000100800 */
[C---:B--2---:R-:W-:Y:S01]  /*d110*/  SHF.L.U64.HI R239, R8.reuse, 0x1, R9 ;  /* 0x0000000108ef7819 */ /* 0x044fe20000010209 */
[----:B------:R-:W-:Y:S01]  /*d120*/  IMAD.SHL.U32 R238, R8, 0x2, RZ ;  /* 0x0000000208ee7824 */ /* 0x000fe200078e00ff */
[C---:B---3--:R-:W-:Y:S01]  /*d130*/  SHF.L.U64.HI R237, R2.reuse, 0x1, R6 ;  /* 0x0000000102ed7819 */ /* 0x048fe20000010206 */
[----:B------:R-:W-:-:S02]  /*d140*/  IMAD.SHL.U32 R236, R2, 0x2, RZ ;  /* 0x0000000202ec7824 */ /* 0x000fc400078e00ff */
.L_x_1331:
[----:B------:R-:W2:Y:S01]  /*d150*/  LDL R0, [R1+0xb4] ;  /* 0x0000b40001007983 */ /* 0x000ea20000100800 */
[----:B------:R-:W-:Y:S04]  /*d160*/  DEPBAR.LE SB0, 0x0 ;  /* 0x000080000000791a */ /* 0x000fe80000000000 */
[----:B------:R-:W-:Y:S01]  /*d170*/  WARPSYNC 0xffffffff ;  /* 0xffffffff00007948 */ /* 0x000fe20003800000 */
[----:B------:R-:W-:Y:S06]  /*d180*/  BAR.SYNC.DEFER_BLOCKING 0x0 ;  /* 0x0000000000007b1d */ /* 0x000fec0000010000 */
[----:B------:R1:W3:Y:S01]  /*d190*/  LDSM.16.M88.4 R52, [R224+0x8080] ;  /* 0x00808000e034783b */ /* 0x0002e20000000200 */
[----:B------:R-:W-:Y:S03]  /*d1a0*/  BSSY B0, `(.L_x_1301) ;  /* 0x000004d000007945 */ /* 0x000fe60003800000 */
[----:B------:R1:W4:Y:S04]  /*d1b0*/  LDSM.16.M88.4 R48, [R224+0xa080] ;  /* 0x00a08000e030783b */ /* 0x0003280000000200 */
[----:B------:R1:W1:Y:S04]  /*d1c0*/  LDSM.16.M88.4 R20, [R216+0x5080] ;  /* 0x00508000d814783b */ /* 0x0002680000000200 */
[----:B------:R1:W1:Y:S04]  /*d1d0*/  LDSM.16.M88.4 R36, [R216+0x5880] ;  /* 0x00588000d824783b */ /* 0x0002680000000200 */
[----:B------:R1:W1:Y:S04]  /*d1e0*/  LDSM.16.M88.4 R192, [R216+0x6080] ;  /* 0x00608000d8c0783b */ /* 0x0002680000000200 */
[----:B------:R1:W1:Y:S04]  /*d1f0*/  LDSM.16.M88.4 R196, [R226+0x8080] ;  /* 0x00808000e2c4783b */ /* 0x0002680000000200 */
[----:B------:R1:W1:Y:S04]  /*d200*/  LDSM.16.M88.4 R204, [R226+0xa080] ;  /* 0x00a08000e2cc783b */ /* 0x0002680000000200 */
[----:B------:R1:W1:Y:S04]  /*d210*/  LDSM.16.M88.4 R200, [R223] ;  /* 0x00000000dfc8783b */ /* 0x0002680000000200 */
[----:B------:R1:W1:Y:S04]  /*d220*/  LDSM.16.M88.4 R208, [R223+0x800] ;  /* 0x00080000dfd0783b */ /* 0x0002680000000200 */
[----:B------:R1:W1:Y:S01]  /*d230*/  LDSM.16.M88.4 R212, [R223+0x1000] ;  /* 0x00100000dfd4783b */ /* 0x0002620000000200 */
[----:B--2---:R-:W-:Y:S11]  /*d240*/  ISETP.GT.AND P0, PT, R0, R230, PT ;  /* 0x000000e60000720c */ /* 0x004ff60003f04270 */
[----:B------:R-:W-:Y:S02]  /*d250*/  @!UPT UIADD3 URZ, URZ, URZ, URZ ;  /* 0x0000003f3f3ff290 */ /* 0x000fe4000fffe03f */
[----:B------:R-:W-:-:S05]  /*d260*/  @P0 BRA `(.L_x_1302) ;  /* 0x0000040000000947 */ /* 0x000fca0003800000 */
[----:B-1-34-:R-:W2:Y:S04]  /*d270*/  LDL R4, [R1+0x7c] ;  /* 0x00007c0001047983 */ /* 0x01aea80000100800 */
[----:B------:R-:W3:Y:S04]  /*d280*/  LDL R8, [R1+0x70] ;  /* 0x0000700001087983 */ /* 0x000ee80000100800 */
[----:B------:R-:W1:Y:S04]  /*d290*/  S2R R6, SR_CTAID.Y ;  /* 0x0000000000067919 */ /* 0x000e680000002600 */
[----:B------:R-:W4:Y:S02]  /*d2a0*/  S2R R9, SR_CTAID.Y ;  /* 0x0000000000097919 */ /* 0x000f240000002600 */
[C---:B----4-:R-:W-:Y:S01]  /*d2b0*/  IMAD.WIDE.U32 R10, R9.reuse, c[0x0][0x210], RZ ;  /* 0x00008400090a7a25 */ /* 0x050fe200078e00ff */
[----:B-1----:R-:W-:Y:S05]  /*d2c0*/  SHF.R.S32.HI R6, RZ, 0x1f, R6 ;  /* 0x0000001fff067819 */ /* 0x002fea0000011406 */
[----:B------:R-:W-:Y:S04]  /*d2d0*/  IMAD R6, R6, c[0x0][0x210], RZ ;  /* 0x0000840006067a24 */ /* 0x000fe800078e02ff */
[----:B------:R-:W-:Y:S05]  /*d2e0*/  IMAD R6, R9, c[0x0][0x214], R6 ;  /* 0x0000850009067a24 */ /* 0x000fea00078e0206 */
[----:B------:R-:W-:Y:S01]  /*d2f0*/  IADD3 R6, R11, R6, RZ ;  /* 0x000000060b067210 */ /* 0x000fe20007ffe0ff */
[----:B--2---:R-:W-:Y:S01]  /*d300*/  IMAD.WIDE.U32 R2, R4, c[0x0][0x208], RZ ;  /* 0x0000820004027a25 */ /* 0x004fe200078e00ff */
[----:B------:R-:W-:Y:S05]  /*d310*/  SHF.R.S32.HI R0, RZ, 0x1f, R4 ;  /* 0x0000001fff007819 */ /* 0x000fea0000011404 */
[----:B------:R-:W-:Y:S04]  /*d320*/  IMAD R0, R0, c[0x0][0x208], RZ ;  /* 0x0000820000007a24 */ /* 0x000fe800078e02ff */
[----:B------:R-:W-:Y:S01]  /*d330*/  IMAD R0, R4, c[0x0][0x20c], R0 ;  /* 0x0000830004007a24 */ /* 0x000fe200078e0200 */
[----:B---3--:R-:W-:Y:S04]  /*d340*/  SHF.R.S32.HI R4, RZ, 0x1f, R8 ;  /* 0x0000001fff047819 */ /* 0x008fe80000011408 */
[----:B------:R-:W-:Y:S01]  /*d350*/  IADD3 R3, R3, R0, RZ ;  /* 0x0000000003037210 */ /* 0x000fe20007ffe0ff */
[----:B------:R-:W-:Y:S04]  /*d360*/  IMAD R4, R4, c[0x0][0x218], RZ ;  /* 0x0000860004047a24 */ /* 0x000fe800078e02ff */
[----:B------:R-:W-:Y:S05]  /*d370*/  IMAD.WIDE.U32 R2, R8, c[0x0][0x218], R2 ;  /* 0x0000860008027a25 */ /* 0x000fea00078e0002 */
[----:B------:R-:W-:Y:S01]  /*d380*/  IADD3 R0, P1, R10, R2, RZ ;  /* 0x000000020a007210 */ /* 0x000fe20007f3e0ff */
[----:B------:R-:W-:Y:S03]  /*d390*/  IMAD R2, R8, c[0x0][0x21c], R4 ;  /* 0x0000870008027a24 */ /* 0x000fe600078e0204 */
[----:B------:R-:W-:Y:S02]  /*d3a0*/  LEA R4, P0, R0, c[0x0][0x1f8], 0x1 ;  /* 0x00007e0000047a11 */ /* 0x000fe400078008ff */
[----:B------:R-:W-:Y:S04]  /*d3b0*/  IADD3.X R2, R6, R3, R2, P1, !PT ;  /* 0x0000000306027210 */ /* 0x000fe80000ffe402 */
[----:B------:R-:W-:Y:S01]  /*d3c0*/  LEA.HI.X R0, R0, c[0x0][0x1fc], R2, 0x1, P0 ;  /* 0x00007f0000007a11 */ /* 0x000fe200000f0c02 */
[----:B------:R-:W-:-:S05]  /*d3d0*/  BRA.DIV ~URZ, `(.L_x_1303) ;  /* 0x00012d427f007947 */ /* 0x000fca000b800000 */
[----:B------:R1:W2:Y:S02]  /*d3e0*/  SHFL.IDX PT, R6, R0, RZ, 0x181f ;  /* 0x00181fff00067589 */ /* 0x0002a400000e0000 */
.L_x_1445:
[----:B------:R-:W-:-:S05]  /*d3f0*/  BRA.DIV ~URZ, `(.L_x_1304) ;  /* 0x00012da27f007947 */ /* 0x000fca000b800000 */
[----:B------:R-:W3:Y:S04]  /*d400*/  LDL R16, [R1+0xa4] ;  /* 0x0000a40001107983 */ /* 0x000ee80000100800 */
[----:B------:R-:W4:Y:S04]  /*d410*/  LDL R15, [R1+0xf4] ;  /* 0x0000f400010f7983 */ /* 0x000f280000100800 */
[----:B--2---:R-:W2:Y:S04]  /*d420*/  LDL R14, [R1+0x78] ;  /* 0x00007800010e7983 */ /* 0x004ea80000100800 */
[----:B------:R-:W1:Y:S04]  /*d430*/  SHFL.IDX PT, R2, R4, RZ, 0x181f ;  /* 0x00181fff04027589 */ /* 0x000e6800000e0000 */
[----:B------:R-:W1:Y:S04]  /*d440*/  SHFL.IDX PT, R10, R4, 0x1, 0x181f ;  /* 0x00381f00040a7f89 */ /* 0x000e6800000e0000 */
[----:B------:R-:W1:Y:S04]  /*d450*/  SHFL.IDX PT, R11, R0, 0x1, 0x181f ;  /* 0x00381f00000b7f89 */ /* 0x000e6800000e0000 */
[----:B-1----:R-:W1:Y:S01]  /*d460*/  SHFL.IDX PT, R0, R0, 0x2, 0x181f ;  /* 0x00581f0000007f89 */ /* 0x002e6200000e0000 */
[C---:B------:R-:W-:Y:S02]  /*d470*/  IADD3 R12, P0, R2.reuse, R238, RZ ;  /* 0x000000ee020c7210 */ /* 0x040fe40007f1e0ff */
[----:B------:R-:W-:Y:S02]  /*d480*/  IADD3 R8, P2, R2, R236, RZ ;  /* 0x000000ec02087210 */ /* 0x000fe40007f5e0ff */
[----:B------:R-:W-:Y:S01]  /*d490*/  IADD3 R2, P1, R10, R238, RZ ;  /* 0x000000ee0a027210 */ /* 0x000fe20007f3e0ff */
[----:B------:R-:W-:Y:S01]  /*d4a0*/  IMAD.X R13, R6, 0x1, R239, P0 ;  /* 0x00000001060d7824 */ /* 0x000fe200000e06ef */
[----:B------:R-:W-:Y:S01]  /*d4b0*/  IADD3 R10, P0, R10, R236, RZ ;  /* 0x000000ec0a0a7210 */ /* 0x000fe20007f1e0ff */
[----:B------:R-:W-:Y:S02]  /*d4c0*/  IMAD.X R9, R6, 0x1, R237, P2 ;  /* 0x0000000106097824 */ /* 0x000fe400010e06ed */
[----:B------:R1:W5:Y:S01]  /*d4d0*/  LDL R6, [R1+0xa0] ;  /* 0x0000a00001067983 */ /* 0x0003620000100800 */
[C---:B------:R-:W-:Y:S02]  /*d4e0*/  IMAD.X R3, R11.reuse, 0x1, R239, P1 ;  /* 0x000000010b037824 */ /* 0x040fe400008e06ef */
[----:B------:R-:W-:Y:S01]  /*d4f0*/  IMAD.X R11, R11, 0x1, R237, P0 ;  /* 0x000000010b0b7824 */ /* 0x000fe200000e06ed */
[----:B---3--:R-:W-:Y:S02]  /*d500*/  ISETP.GE.AND P4, PT, R16, c[0x0][0x1d4], PT ;  /* 0x0000750010007a0c */ /* 0x008fe40003f86270 */
[----:B----4-:R-:W-:Y:S11]  /*d510*/  ISETP.GE.AND P3, PT, R15, c[0x0][0x1d4], PT ;  /* 0x000075000f007a0c */ /* 0x010ff60003f66270 */
[----:B--2---:R2:W-:Y:S04]  /*d520*/  LDGSTS.E.BYPASS.LTC128B.128 [R14], [R12.64], !P4 ;  /* 0x000000000c0e7fae */ /* 0x0045e8000e101d46 */
[----:B------:R2:W-:Y:S04]  /*d530*/  LDGSTS.E.BYPASS.LTC128B.128 [R14+0x1800], [R8.64], !P3 ;  /* 0x01800000080e7fae */ /* 0x0005e8000d901d46 */
[----:B------:R3:W-:Y:S04]  /*d540*/  LDGSTS.E.BYPASS.LTC128B.128 [R14+0x800], [R2.64], !P4 ;  /* 0x00800000020e7fae */ /* 0x0007e8000e101d46 */
[----:B------:R2:W-:Y:S04]  /*d550*/  LDGSTS.E.BYPASS.LTC128B.128 [R14+0x2000], [R10.64], !P3 ;  /* 0x020000000a0e7fae */ /* 0x0005e8000d901d46 */
[----:B---3--:R2:W3:Y:S02]  /*d560*/  SHFL.IDX PT, R2, R4, 0x2, 0x181f ;  /* 0x00581f0004027f89 */ /* 0x0084e400000e0000 */
.L_x_1446:
[----:B-1----:R-:W4:Y:S01]  /*d570*/  LDL R3, [R1+0xa4] ;  /* 0x0000a40001037983 */ /* 0x002f220000100800 */
[----:B--2--5:R-:W-:Y:S03]  /*d580*/  IADD3 R8, -R6, 0x10, RZ ;  /* 0x0000001006087810 */ /* 0x024fe60007ffe1ff */
[----:B------:R-:W2:Y:S01]  /*d590*/  LDL R4, [R1+0x78] ;  /* 0x0000780001047983 */ /* 0x000ea20000100800 */
[----:B------:R-:W-:Y:S04]  /*d5a0*/  LOP3.LUT R8, R8, 0xf, RZ, 0xc0, !PT ;  /* 0x0000000f08087812 */ /* 0x000fe800078ec0ff */
[----:B---3--:R-:W-:Y:S04]  /*d5b0*/  IADD3 R8, P1, P0, R8, R2, R236 ;  /* 0x0000000208087210 */ /* 0x008fe8000783e0ec */
[----:B------:R-:W-:Y:S02]  /*d5c0*/  IADD3.X R9, RZ, R0, R237, P1, P0 ;  /* 0x00000000ff097210 */ /* 0x000fe40000fe04ed */
[----:B------:R-:W-:Y:S02]  /*d5d0*/  IADD3 R2, P0, R2, R238, RZ ;  /* 0x000000ee02027210 */ /* 0x000fe40007f1e0ff */
[----:B------:R-:W-:Y:S02]  /*d5e0*/  ISETP.NE.U32.AND P1, PT, R6, RZ, PT ;  /* 0x000000ff0600720c */ /* 0x000fe40003f25070 */
[----:B----4-:R-:W-:Y:S01]  /*d5f0*/  ISETP.GE.AND P2, PT, R3, c[0x0][0x1d4], PT ;  /* 0x0000750003007a0c */ /* 0x010fe20003f46270 */
[----:B------:R-:W-:Y:S11]  /*d600*/  IMAD.X R3, R0, 0x1, R239, P0 ;  /* 0x0000000100037824 */ /* 0x000ff600000e06ef */
[----:B------:R-:W-:Y:S01]  /*d610*/  @!UPT UIADD3 URZ, URZ, URZ, URZ ;  /* 0x0000003f3f3ff290 */ /* 0x000fe2000fffe03f */
[----:B------:R-:W-:Y:S01]  /*d620*/  @!PT LDS RZ, [RZ] ;  /* 0x00000000fffff984 */ /* 0x000fe20000000800 */
[----:B------:R-:W-:Y:S01]  /*d630*/  @!PT LDS RZ, [RZ] ;  /* 0x00000000fffff984 */ /* 0x000fe20000000800 */
[----:B------:R-:W-:Y:S01]  /*d640*/  @!PT LDS RZ, [RZ] ;  /* 0x00000000fffff984 */ /* 0x000fe20000000800 */
[----:B--2---:R1:W-:Y:S04]  /*d650*/  LDGSTS.E.BYPASS.LTC128B.128 [R4+0x1000], [R2.64], !P2 ;  /* 0x0100000002047fae */ /* 0x0043e8000d101d46 */
[----:B------:R1:W-:Y:S02]  /*d660*/  LDGSTS.E.BYPASS.LTC128B.128.ZFILL [R4+0x2800], [R8.64], P1 ;  /* 0x0280000008047fae */ /* 0x0003e40008941d46 */
.L_x_1302:
[----:B-1-34-:R-:W-:Y:S05]  /*d670*/  BSYNC B0 ;  /* 0x0000000000007941 */ /* 0x01afea0003800000 */
.L_x_1301:
[----:B------:R-:W0:Y:S01]  /*d680*/  LDGDEPBAR ;  /* 0x00000000000079af */ /* 0x000e220000000000 */
[----:B------:R-:W-:Y:S01]  /*d690*/  WARPSYNC 0xffffffff ;  /* 0xffffffff00007948 */ /* 0x000fe20003800000 */
[-C--:B------:R-:W-:Y:S01]  /*d6a0*/  HMMA.16816.F32 R8, R52, R20.reuse, RZ ;  /* 0x000000143408723c */ /* 0x080fe200000018ff */
[----:B------:R-:W-:Y:S05]  /*d6b0*/  BSSY B0, `(.L_x_1305) ;  /* 0x0000138000007945 */ /* 0x000fea0003800000 */
[----:B------:R-:W2:Y:S02]  /*d6c0*/  LDL R0, [R1+0xb4] ;  /* 0x0000b40001007983 */ /* 0x000ea40000100800 */
        /* <DEDUP_REMOVED lines=25> */
[----:B------:R-:W3:Y:S07]  /*d860*/  LDSM.16.M88.4 R204, [R225+0xa080] ;  /* 0x00a08000e1cc783b */ /* 0x000eee0000000200 */
[----:B------:R-:W-:Y:S01]  /*d870*/  HMMA.16816.F32 R52, R196, R214, R52 ;  /* 0x000000d6c434723c */ /* 0x000fe20000001834 */
[----:B------:R-:W4:Y:S07]  /*d880*/  LDSM.16.M88.4 R196, [R222+0x5880] ;  /* 0x00588000dec4783b */ /* 0x000f2e0000000200 */
[-C--:B-1----:R-:W-:Y:S08]  /*d890*/  HMMA.16816.F32 R8, R192, R200.reuse, R8 ;  /* 0x000000c8c008723c */ /* 0x082ff00000001808 */
[C---:B---3--:R-:W-:Y:S08]  /*d8a0*/  HMMA.16816.F32 R12, R204.reuse, R200, R12 ;  /* 0x000000c8cc0c723c */ /* 0x048ff0000000180c */
[-C--:B------:R-:W-:Y:S08]  /*d8b0*/  HMMA.16816.F32 R16, R204, R202.reuse, R16 ;  /* 0x000000cacc10723c */ /* 0x080ff00000001810 */
[C---:B------:R-:W-:Y:S01]  /*d8c0*/  HMMA.16816.F32 R20, R192.reuse, R202, R20 ;  /* 0x000000cac014723c */ /* 0x040fe20000001814 */
[----:B------:R-:W-:Y:S07]  /*d8d0*/  LDSM.16.M88.4 R200, [R221] ;  /* 0x00000000ddc8783b */ /* 0x000fee0000000200 */
[-C--:B----4-:R-:W-:Y:S08]  /*d8e0*/  HMMA.16816.F32 R24, R192, R196.reuse, R24 ;  /* 0x000000c4c018723c */ /* 0x090ff00000001818 */
[C---:B------:R-:W-:Y:S08]  /*d8f0*/  HMMA.16816.F32 R28, R204.reuse, R196, R28 ;  /* 0x000000c4cc1c723c */ /* 0x040ff0000000181c */
[-C--:B------:R-:W-:Y:S08]  /*d900*/  HMMA.16816.F32 R32, R204, R198.reuse, R32 ;  /* 0x000000c6cc20723c */ /* 0x080ff00000001820 */
[C---:B------:R-:W-:Y:S01]  /*d910*/  HMMA.16816.F32 R36, R192.reuse, R198, R36 ;  /* 0x000000c6c024723c */ /* 0x040fe20000001824 */
[----:B------:R-:W1:Y:S07]  /*d920*/  LDSM.16.M88.4 R196, [R227+0x8080] ;  /* 0x00808000e3c4783b */ /* 0x000e6e0000000200 */
[-C--:B------:R-:W-:Y:S08]  /*d930*/  HMMA.16816.F32 R40, R192, R208.reuse, R40 ;  /* 0x000000d0c028723c */ /* 0x080ff00000001828 */
[C---:B------:R-:W-:Y:S08]  /*d940*/  HMMA.16816.F32 R44, R204.reuse, R208, R44 ;  /* 0x000000d0cc2c723c */ /* 0x040ff0000000182c */
[-C--:B------:R-:W-:Y:S01]  /*d950*/  HMMA.16816.F32 R48, R204, R210.reuse, R48 ;  /* 0x000000d2cc30723c */ /* 0x080fe20000001830 */
[----:B------:R-:W3:Y:S07]  /*d960*/  LDSM.16.M88.4 R204, [R227+0xa080] ;  /* 0x00a08000e3cc783b */ /* 0x000eee0000000200 */
[----:B------:R-:W-:Y:S01]  /*d970*/  HMMA.16816.F32 R52, R192, R210, R52 ;  /* 0x000000d2c034723c */ /* 0x000fe20000001834 */
[----:B------:R-:W4:Y:S07]  /*d980*/  LDSM.16.M88.4 R192, [R221+0x800] ;  /* 0x00080000ddc0783b */ /* 0x000f2e0000000200 */
[-C--:B-1----:R-:W-:Y:S01]  /*d990*/  HMMA.16816.F32 R8, R196, R200.reuse, R8 ;  /* 0x000000c8c408723c */ /* 0x082fe20000001808 */
[----:B------:R-:W1:Y:S04]  /*d9a0*/  LDSM.16.M88.4 R208, [R221+0x1000] ;  /* 0x00100000ddd0783b */ /* 0x000e680000000200 */
[----:B--2---:R-:W-:Y:S03]  /*d9b0*/  ISETP.GT.AND P0, PT, R230, R0, PT ;  /* 0x00000000e600720c */ /* 0x004fe60003f04270 */
[C---:B---3--:R-:W-:Y:S08]  /*d9c0*/  HMMA.16816.F32 R12, R204.reuse, R200, R12 ;  /* 0x000000c8cc0c723c */ /* 0x048ff0000000180c */
[-C--:B------:R-:W-:Y:S08]  /*d9d0*/  HMMA.16816.F32 R16, R204, R202.reuse, R16 ;  /* 0x000000cacc10723c */ /* 0x080ff00000001810 */
[C---:B------:R-:W-:Y:S01]  /*d9e0*/  HMMA.16816.F32 R20, R196.reuse, R202, R20 ;  /* 0x000000cac414723c */ /* 0x040fe20000001814 */
[----:B------:R-:W-:Y:S07]  /*d9f0*/  LDSM.16.M88.4 R200, [R216+0x6880] ;  /* 0x00688000d8c8783b */ /* 0x000fee0000000200 */
[-C--:B----4-:R-:W-:Y:S08]  /*da00*/  HMMA.16816.F32 R24, R196, R192.reuse, R24 ;  /* 0x000000c0c418723c */ /* 0x090ff00000001818 */
[C---:B------:R-:W-:Y:S08]  /*da10*/  HMMA.16816.F32 R28, R204.reuse, R192, R28 ;  /* 0x000000c0cc1c723c */ /* 0x040ff0000000181c */
[-C--:B------:R-:W-:Y:S08]  /*da20*/  HMMA.16816.F32 R32, R204, R194.reuse, R32 ;  /* 0x000000c2cc20723c */ /* 0x080ff00000001820 */
[C---:B------:R-:W-:Y:S01]  /*da30*/  HMMA.16816.F32 R36, R196.reuse, R194, R36 ;  /* 0x000000c2c424723c */ /* 0x040fe20000001824 */
[----:B------:R-:W2:Y:S07]  /*da40*/  LDSM.16.M88.4 R192, [R224+0xc080] ;  /* 0x00c08000e0c0783b */ /* 0x000eae0000000200 */
[-C--:B-1----:R-:W-:Y:S08]  /*da50*/  HMMA.16816.F32 R40, R196, R208.reuse, R40 ;  /* 0x000000d0c428723c */ /* 0x082ff00000001828 */
[C---:B------:R-:W-:Y:S08]  /*da60*/  HMMA.16816.F32 R44, R204.reuse, R208, R44 ;  /* 0x000000d0cc2c723c */ /* 0x040ff0000000182c */
[-C--:B------:R-:W-:Y:S01]  /*da70*/  HMMA.16816.F32 R48, R204, R210.reuse, R48 ;  /* 0x000000d2cc30723c */ /* 0x080fe20000001830 */
[----:B------:R-:W1:Y:S07]  /*da80*/  LDSM.16.M88.4 R204, [R224+0xe080] ;  /* 0x00e08000e0cc783b */ /* 0x000e6e0000000200 */
[----:B------:R-:W-:Y:S01]  /*da90*/  HMMA.16816.F32 R52, R196, R210, R52 ;  /* 0x000000d2c434723c */ /* 0x000fe20000001834 */
[----:B------:R-:W3:Y:S07]  /*daa0*/  LDSM.16.M88.4 R196, [R216+0x7080] ;  /* 0x00708000d8c4783b */ /* 0x000eee0000000200 */
[-C--:B--2---:R-:W-:Y:S01]  /*dab0*/  HMMA.16816.F32 R8, R192, R200.reuse, R8 ;  /* 0x000000c8c008723c */ /* 0x084fe20000001808 */
[----:B------:R-:W2:Y:S07]  /*dac0*/  LDSM.16.M88.4 R208, [R216+0x7880] ;  /* 0x00788000d8d0783b */ /* 0x000eae0000000200 */
[C---:B-1----:R-:W-:Y:S08]  /*dad0*/  HMMA.16816.F32 R12, R204.reuse, R200, R12 ;  /* 0x000000c8cc0c723c */ /* 0x042ff0000000180c */
[-C--:B------:R-:W-:Y:S08]  /*dae0*/  HMMA.16816.F32 R16, R204, R202.reuse, R16 ;  /* 0x000000cacc10723c */ /* 0x080ff00000001810 */
[C---:B------:R-:W-:Y:S01]  /*daf0*/  HMMA.16816.F32 R20, R192.reuse, R202, R20 ;  /* 0x000000cac014723c */ /* 0x040fe20000001814 */
[----:B------:R-:W-:Y:S07]  /*db00*/  LDSM.16.M88.4 R200, [R223+0x1800] ;  /* 0x00180000dfc8783b */ /* 0x000fee0000000200 */
[-C--:B---3--:R-:W-:Y:S08]  /*db10*/  HMMA.16816.F32 R24, R192, R196.reuse, R24 ;  /* 0x000000c4c018723c */ /* 0x088ff00000001818 */
[C---:B------:R-:W-:Y:S08]  /*db20*/  HMMA.16816.F32 R28, R204.reuse, R196, R28 ;  /* 0x000000c4cc1c723c */ /* 0x040ff0000000181c */
[-C--:B------:R-:W-:Y:S08]  /*db30*/  HMMA.16816.F32 R32, R204, R198.reuse, R32 ;  /* 0x000000c6cc20723c */ /* 0x080ff00000001820 */
[C---:B------:R-:W-:Y:S01]  /*db40*/  HMMA.16816.F32 R36, R192.reuse, R198, R36 ;  /* 0x000000c6c024723c */ /* 0x040fe20000001824 */
[----:B------:R-:W1:Y:S07]  /*db50*/  LDSM.16.M88.4 R196, [R226+0xc080] ;  /* 0x00c08000e2c4783b */ /* 0x000e6e0000000200 */
[-C--:B--2---:R-:W-:Y:S08]  /*db60*/  HMMA.16816.F32 R40, R192, R208.reuse, R40 ;  /* 0x000000d0c028723c */ /* 0x084ff00000001828 */
[C---:B------:R-:W-:Y:S08]  /*db70*/  HMMA.16816.F32 R44, R204.reuse, R208, R44 ;  /* 0x000000d0cc2c723c */ /* 0x040ff0000000182c */
[-C--:B------:R-:W-:Y:S01]  /*db80*/  HMMA.16816.F32 R48, R204, R210.reuse, R48 ;  /* 0x000000d2cc30723c */ /* 0x080fe20000001830 */
[----:B------:R-:W2:Y:S07]  /*db90*/  LDSM.16.M88.4 R204, [R226+0xe080] ;  /* 0x00e08000e2cc783b */ /* 0x000eae0000000200 */
[----:B------:R-:W-:Y:S01]  /*dba0*/  HMMA.16816.F32 R52, R192, R210, R52 ;  /* 0x000000d2c034723c */ /* 0x000fe20000001834 */
[----:B------:R-:W3:Y:S08]  /*dbb0*/  LDSM.16.M88.4 R192, [R223+0x2000] ;  /* 0x00200000dfc0783b */ /* 0x000ef00000000200 */
[----:B------:R-:W4:Y:S01]  /*dbc0*/  LDSM.16.M88.4 R208, [R223+0x2800] ;  /* 0x00280000dfd0783b */ /* 0x000f220000000200 */
[-C--:B-1----:R-:W-:Y:S08]  /*dbd0*/  HMMA.16816.F32 R8, R196, R200.reuse, R8 ;  /* 0x000000c8c408723c */ /* 0x082ff00000001808 */
        /* <DEDUP_REMOVED lines=9> */
[-C--:B----4-:R-:W-:Y:S08]  /*dc70*/  HMMA.16816.F32 R40, R196, R208.reuse, R40 ;  /* 0x000000d0c428723c */ /* 0x090ff00000001828 */
        /* <DEDUP_REMOVED lines=20> */
[----:B------:R-:W-:Y:S08]  /*ddc0*/  HMMA.16816.F32 R52, R192, R210, R52 ;  /* 0x000000d2c034723c */ /* 0x000ff00000001834 */
[-C--:B-1----:R-:W-:Y:S11]  /*ddd0*/  HMMA.16816.F32 R8, R196, R200.reuse, R8 ;  /* 0x000000c8c408723c */ /* 0x082ff60000001808 */
[----:B------:R-:W-:Y:S11]  /*dde0*/  @!UPT UIADD3 URZ, URZ, URZ, URZ ;  /* 0x0000003f3f3ff290 */ /* 0x000ff6000fffe03f */
[----:B------:R-:W-:Y:S02]  /*ddf0*/  @!UPT UIADD3 URZ, URZ, URZ, URZ ;  /* 0x0000003f3f3ff290 */ /* 0x000fe4000fffe03f */
[----:B------:R-:W-:Y:S01]  /*de00*/  FMUL.FTZ R8, R8, c[0x0][0x320] ;  /* 0x0000c80008087a20 */ /* 0x000fe20000410000 */
[C---:B--2---:R-:W-:Y:S03]  /*de10*/  HMMA.16816.F32 R12, R204.reuse, R200, R12 ;  /* 0x000000c8cc0c723c */ /* 0x044fe6000000180c */
[----:B------:R-:W1:Y:S01]  /*de20*/  MUFU.TANH R209, R8 ;  /* 0x0000000800d17308 */ /* 0x000e620000002400 */
[----:B------:R-:W-:Y:S02]  /*de30*/  FMUL.FTZ R9, R9, c[0x0][0x320] ;  /* 0x0000c80009097a20 */ /* 0x000fe40000410000 */
[----:B------:R-:W-:Y:S02]  /*de40*/  FMUL.FTZ R10, R10, c[0x0][0x320] ;  /* 0x0000c8000a0a7a20 */ /* 0x000fe40000410000 */
[----:B------:R-:W-:Y:S01]  /*de50*/  FMUL.FTZ R11, R11, c[0x0][0x320] ;  /* 0x0000c8000b0b7a20 */ /* 0x000fe20000410000 */
[-C--:B------:R-:W-:Y:S04]  /*de60*/  HMMA.16816.F32 R16, R204, R202.reuse, R16 ;  /* 0x000000cacc10723c */ /* 0x080fe80000001810 */
[----:B------:R-:W2:Y:S04]  /*de70*/  MUFU.TANH R208, R9 ;  /* 0x0000000900d07308 */ /* 0x000ea80000002400 */
[C---:B------:R-:W-:Y:S06]  /*de80*/  HMMA.16816.F32 R20, R196.reuse, R202, R20 ;  /* 0x000000cac414723c */ /* 0x040fec0000001814 */
[----:B------:R-:W3:Y:S01]  /*de90*/  MUFU.TANH R214, R10 ;  /* 0x0000000a00d67308 */ /* 0x000ee20000002400 */
[----:B------:R-:W-:Y:S02]  /*dea0*/  FMUL.FTZ R12, R12, c[0x0][0x320] ;  /* 0x0000c8000c0c7a20 */ /* 0x000fe40000410000 */
[----:B------:R-:W-:Y:S03]  /*deb0*/  FMUL.FTZ R13, R13, c[0x0][0x320] ;  /* 0x0000c8000d0d7a20 */ /* 0x000fe60000410000 */
        /* <DEDUP_REMOVED lines=11> */
[----:B------:R-:W-:Y:S05]  /*df70*/  FMUL.FTZ R23, R23, c[0x0][0x320] ;  /* 0x0000c80017177a20 */ /* 0x000fea0000410000 */
[----:B------:R-:W1:Y:S01]  /*df80*/  MUFU.TANH R215, R13 ;  /* 0x0000000d00d77308 */ /* 0x000e620000002400 */
[----:B----4-:R-:W4:Y:S09]  /*df90*/  LDSM.16.M88.4 R8, [R221+0x2000] ;  /* 0x00200000dd08783b */ /* 0x010f320000000200 */
[----:B------:R-:W1:Y:S10]  /*dfa0*/  MUFU.TANH R235, R14 ;  /* 0x0000000e00eb7308 */ /* 0x000e740000002400 */
[----:B------:R5:W1:Y:S10]  /*dfb0*/  MUFU.TANH R234, R15 ;  /* 0x0000000f00ea7308 */ /* 0x000a740000002400 */
[----:B------:R-:W1:Y:S10]  /*dfc0*/  MUFU.TANH R213, R16 ;  /* 0x0000001000d57308 */ /* 0x000e740000002400 */
[----:B------:R-:W1:Y:S01]  /*dfd0*/  MUFU.TANH R212, R17 ;  /* 0x0000001100d47308 */ /* 0x000e620000002400 */
[----:B-----5:R-:W5:Y:S01]  /*dfe0*/  LDSM.16.M88.4 R12, [R221+0x2800] ;  /* 0x00280000dd0c783b */ /* 0x020f620000000200 */
[----:B------:R-:W-:Y:S04]  /*dff0*/  DEPBAR.LE SB0, 0x0 ;  /* 0x000080000000791a */ /* 0x000fe80000000000 */
[-C--:B----4-:R-:W-:Y:S04]  /*e000*/  HMMA.16816.F32 R24, R196, R8.reuse, R24 ;  /* 0x00000008c418723c */ /* 0x090fe80000001818 */
[----:B------:R-:W4:Y:S01]  /*e010*/  MUFU.TANH R231, R19 ;  /* 0x0000001300e77308 */ /* 0x000f220000002400 */
[----:B------:R-:W-:Y:S03]  /*e020*/  BAR.SYNC.DEFER_BLOCKING 0x0 ;  /* 0x0000000000007b1d */ /* 0x000fe60000010000 */
[C---:B------:R-:W-:Y:S06]  /*e030*/  HMMA.16816.F32 R28, R204.reuse, R8, R28 ;  /* 0x00000008cc1c723c */ /* 0x040fec000000181c */
[----:B------:R1:W1:Y:S02]  /*e040*/  MUFU.TANH R192, R20 ;  /* 0x0000001400c07308 */ /* 0x0002640000002400 */
[-C--:B------:R-:W-:Y:S08]  /*e050*/  HMMA.16816.F32 R32, R204, R10.reuse, R32 ;  /* 0x0000000acc20723c */ /* 0x080ff00000001820 */
[----:B------:R-:W1:Y:S01]  /*e060*/  MUFU.TANH R232, R18 ;  /* 0x0000001200e87308 */ /* 0x000e620000002400 */
[C---:B------:R-:W-:Y:S04]  /*e070*/  HMMA.16816.F32 R36, R196.reuse, R10, R36 ;  /* 0x0000000ac424723c */ /* 0x040fe80000001824 */
[----:B------:R-:W-:Y:S02]  /*e080*/  FMUL.FTZ R27, R27, c[0x0][0x320] ;  /* 0x0000c8001b1b7a20 */ /* 0x000fe40000410000 */
[----:B------:R-:W-:Y:S03]  /*e090*/  FMUL.FTZ R24, R24, c[0x0][0x320] ;  /* 0x0000c80018187a20 */ /* 0x000fe60000410000 */
[----:B------:R-:W1:Y:S03]  /*e0a0*/  MUFU.TANH R142, R21 ;  /* 0x00000015008e7308 */ /* 0x000e660000002400 */
[----:B------:R-:W-:Y:S01]  /*e0b0*/  FMUL.FTZ R29, R29, c[0x0][0x320] ;  /* 0x0000c8001d1d7a20 */ /* 0x000fe20000410000 */
[-C--:B-----5:R-:W-:Y:S03]  /*e0c0*/  HMMA.16816.F32 R40, R196, R12.reuse, R40 ;  /* 0x0000000cc428723c */ /* 0x0a0fe60000001828 */
[----:B------:R-:W-:Y:S02]  /*e0d0*/  FMUL.FTZ R28, R28, c[0x0][0x320] ;  /* 0x0000c8001c1c7a20 */ /* 0x000fe40000410000 */
[----:B------:R-:W-:Y:S01]  /*e0e0*/  FMUL.FTZ R35, R35, c[0x0][0x320] ;  /* 0x0000c80023237a20 */ /* 0x000fe20000410000 */
[----:B------:R-:W2:Y:S01]  /*e0f0*/  MUFU.TANH R195, R29 ;  /* 0x0000001d00c37308 */ /* 0x000ea20000002400 */
[----:B------:R-:W-:Y:S01]  /*e100*/  FMUL.FTZ R30, R30, c[0x0][0x320] ;  /* 0x0000c8001e1e7a20 */ /* 0x000fe20000410000 */
[C---:B------:R-:W-:Y:S04]  /*e110*/  HMMA.16816.F32 R44, R204.reuse, R12, R44 ;  /* 0x0000000ccc2c723c */ /* 0x040fe8000000182c */
[----:B------:R-:W-:Y:S02]  /*e120*/  FMUL.FTZ R31, R31, c[0x0][0x320] ;  /* 0x0000c8001f1f7a20 */ /* 0x000fe40000410000 */
[----:B------:R-:W-:Y:S02]  /*e130*/  FMUL.FTZ R34, R34, c[0x0][0x320] ;  /* 0x0000c80022227a20 */ /* 0x000fe40000410000 */
[----:B------:R5:W2:Y:S01]  /*e140*/  MUFU.TANH R200, R35 ;  /* 0x0000002300c87308 */ /* 0x000aa20000002400 */
[-C--:B------:R-:W-:Y:S03]  /*e150*/  HMMA.16816.F32 R48, R204, R14.reuse, R48 ;  /* 0x0000000ecc30723c */ /* 0x080fe60000001830 */
[----:B-1----:R-:W-:Y:S02]  /*e160*/  FMUL.FTZ R20, R36, c[0x0][0x320] ;  /* 0x0000c80024147a20 */ /* 0x002fe40000410000 */
        /* <DEDUP_REMOVED lines=17> */
[----:B-----5:R-:W-:Y:S02]  /*e280*/  FMUL.FTZ R35, R55, c[0x0][0x320] ;  /* 0x0000c80037237a20 */ /* 0x020fe40000410000 */
[----:B------:R-:W-:Y:S01]  /*e290*/  FMUL.FTZ R32, R32, c[0x0][0x320] ;  /* 0x0000c80020207a20 */ /* 0x000fe20000410000 */
[----:B------:R2:W2:Y:S01]  /*e2a0*/  MUFU.TANH R22, R24 ;  /* 0x0000001800167308 */ /* 0x0004a20000002400 */
[----:B------:R-:W-:Y:S02]  /*e2b0*/  FMUL.FTZ R33, R33, c[0x0][0x320] ;  /* 0x0000c80021217a20 */ /* 0x000fe40000410000 */
[----:B------:R-:W-:Y:S02]  /*e2c0*/  FMUL.FTZ R45, R45, c[0x0][0x320] ;  /* 0x0000c8002d2d7a20 */ /* 0x000fe40000410000 */
[----:B------:R-:W-:Y:S02]  /*e2d0*/  FMUL.FTZ R46, R46, c[0x0][0x320] ;  /* 0x0000c8002e2e7a20 */ /* 0x000fe40000410000 */
[----:B------:R-:W-:Y:S02]  /*e2e0*/  FMUL.FTZ R47, R47, c[0x0][0x320] ;  /* 0x0000c8002f2f7a20 */ /* 0x000fe40000410000 */
[----:B------:R-:W-:Y:S01]  /*e2f0*/  FMUL.FTZ R48, R48, c[0x0][0x320] ;  /* 0x0000c80030307a20 */ /* 0x000fe20000410000 */
[----:B------:R2:W2:Y:S01]  /*e300*/  MUFU.TANH R21, R25 ;  /* 0x0000001900157308 */ /* 0x0004a20000002400 */
[----:B------:R-:W-:Y:S02]  /*e310*/  FMUL.FTZ R49, R49, c[0x0][0x320] ;  /* 0x0000c80031317a20 */ /* 0x000fe40000410000 */
[----:B------:R-:W-:Y:S02]  /*e320*/  FMUL.FTZ R50, R50, c[0x0][0x320] ;  /* 0x0000c80032327a20 */ /* 0x000fe40000410000 */
[----:B-1----:R-:W-:Y:S05]  /*e330*/  FMUL.FTZ R44, R52, c[0x0][0x320] ;  /* 0x0000c800342c7a20 */ /* 0x002fea0000410000 */
        /* <DEDUP_REMOVED lines=28> */
[----:B--234-:R-:W-:Y:S01]  /*e500*/  IMAD.MOV.U32 R0, RZ, RZ, 0x1 ;  /* 0x00000001ff007424 */ /* 0x01cfe200078e00ff */
[----:B------:R-:W2:Y:S01]  /*e510*/  LDL R2, [R1+0xc8] ;  /* 0x0000c80001027983 */ /* 0x000ea20000100800 */
[----:B------:R-:W-:Y:S03]  /*e520*/  MOV R10, RZ ;  /* 0x000000ff000a7202 */ /* 0x000fe60000000f00 */
[----:B------:R-:W3:Y:S01]  /*e530*/  LDL R3, [R1+0xb8] ;  /* 0x0000b80001037983 */ /* 0x000ee20000100800 */
[----:B------:R-:W-:Y:S03]  /*e540*/  ISETP.NE.AND P0, PT, R0, c[0x0][0x2b8], PT ;  /* 0x0000ae0000007a0c */ /* 0x000fe60003f05270 */
[----:B------:R-:W4:Y:S04]  /*e550*/  LDL.64 R240, [R1+0xd0] ;  /* 0x0000d00001f07983 */ /* 0x000f280000100a00 */
        /* <DEDUP_REMOVED lines=12> */
[C---:B------:R-:W-:Y:S03]  /*e620*/  @!P1 LEA R8, P0, R3.reuse, c[0x0][0x2a0], 0x2 ;  /* 0x0000a80003089a11 */ /* 0x040fe600078010ff */
[----:B------:R-:W-:Y:S01]  /*e630*/  IMAD R6, R0, c[0x0][0x2b8], R2 ;  /* 0x0000ae0000067a24 */ /* 0x000fe200078e0202 */
[----:B------:R-:W-:Y:S03]  /*e640*/  @!P1 LEA.HI.X R9, R3, c[0x0][0x2a4], R4, 0x2, P0 ;  /* 0x0000a90003099a11 */ /* 0x000fe600000f1404 */
[----:B------:R-:W-:Y:S01]  /*e650*/  IMAD.WIDE.U32 R2, R6, c[0x0][0x1e0], RZ ;  /* 0x0000780006027a25 */ /* 0x000fe200078e00ff */
[----:B------:R1:W-:Y:S01]  /*e660*/  STL [R1+0x7c], R6 ;  /* 0x00007c0601007387 */ /* 0x0003e20000100800 */
[----:B------:R-:W-:Y:S03]  /*e670*/  SHF.R.S32.HI R0, RZ, 0x1f, R6 ;  /* 0x0000001fff007819 */ /* 0x000fe60000011406 */
[----:B------:R-:W2:Y:S02]  /*e680*/  @!P1 LDG.E R10, [R8.64] ;  /* 0x00000006080a9981 */ /* 0x000ea4000c1e1900 */
[----:B------:R-:W-:Y:S04]  /*e690*/  IMAD R0, R0, c[0x0][0x1e0], RZ ;  /* 0x0000780000007a24 */ /* 0x000fe800078e02ff */
[----:B------:R-:W-:Y:S05]  /*e6a0*/  IMAD R0, R6, c[0x0][0x1e4], R0 ;  /* 0x0000790006007a24 */ /* 0x000fea00078e0200 */
[----:B------:R-:W-:Y:S01]  /*e6b0*/  IADD3 R3, R3, R0, RZ ;  /* 0x0000000003037210 */ /* 0x000fe20007ffe0ff */
[----:B-1----:R-:W1:Y:S02]  /*e6c0*/  S2R R6, SR_CTAID.Y ;  /* 0x0000000000067919 */ /* 0x002e640000002600 */
[----:B-1----:R-:W-:Y:S05]  /*e6d0*/  SHF.R.S32.HI R6, RZ, 0x1f, R6 ;  /* 0x0000001fff067819 */ /* 0x002fea0000011406 */
[----:B------:R-:W-:Y:S04]  /*e6e0*/  IMAD R6, R6, c[0x0][0x1e8], RZ ;  /* 0x00007a0006067a24 */ /* 0x000fe800078e02ff */
[----:B------:R-:W-:Y:S04]  /*e6f0*/  IMAD R6, R242, c[0x0][0x1ec], R6 ;  /* 0x00007b00f2067a24 */ /* 0x000fe800078e0206 */
[----:B------:R-:W-:Y:S01]  /*e700*/  IMAD.IADD R6, R241, 0x1, R6 ;  /* 0x00000001f1067824 */ /* 0x000fe200078e0206 */
[----:B--2---:R-:W-:Y:S01]  /*e710*/  SHF.R.S32.HI R4, RZ, 0x1f, R10 ;  /* 0x0000001fff047819 */ /* 0x004fe2000001140a */
[----:B------:R1:W-:Y:S01]  /*e720*/  STL [R1+0x70], R10 ;  /* 0x0000700a01007387 */ /* 0x0003e20000100800 */
[----:B------:R-:W-:Y:S04]  /*e730*/  IMAD.WIDE.U32 R2, R10, c[0x0][0x1f0], R2 ;  /* 0x00007c000a027a25 */ /* 0x000fe800078e0002 */
[----:B------:R-:W-:Y:S01]  /*e740*/  IMAD R4, R4, c[0x0][0x1f0], RZ ;  /* 0x00007c0004047a24 */ /* 0x000fe200078e02ff */
[----:B------:R-:W-:Y:S03]  /*e750*/  IADD3 R0, P1, R240, R2, RZ ;  /* 0x00000002f0007210 */ /* 0x000fe60007f3e0ff */
[----:B------:R-:W-:Y:S01]  /*e760*/  IMAD R2, R10, c[0x0][0x1f4], R4 ;  /* 0x00007d000a027a24 */ /* 0x000fe200078e0204 */
[----:B------:R-:W-:Y:S04]  /*e770*/  LEA R4, P0, R0, c[0x0][0x1c8], 0x1 ;  /* 0x0000720000047a11 */ /* 0x000fe800078008ff */
[----:B------:R-:W-:Y:S04]  /*e780*/  IADD3.X R2, R6, R3, R2, P1, !PT ;  /* 0x0000000306027210 */ /* 0x000fe80000ffe402 */
[----:B------:R-:W-:Y:S01]  /*e790*/  LEA.HI.X R0, R0, c[0x0][0x1cc], R2, 0x1, P0 ;  /* 0x0000730000007a11 */ /* 0x000fe200000f0c02 */
[----:B------:R-:W-:-:S05]  /*e7a0*/  BRA.DIV ~URZ, `(.L_x_1307) ;  /* 0x00011e527f007947 */ /* 0x000fca000b800000 */
[----:B------:R2:W3:Y:S02]  /*e7b0*/  SHFL.IDX PT, R6, R0, RZ, 0x181f ;  /* 0x00181fff00067589 */ /* 0x0004e400000e0000 */
.L_x_1447:
[----:B------:R-:W-:-:S05]  /*e7c0*/  BRA.DIV ~URZ, `(.L_x_1308) ;  /* 0x00011eb27f007947 */ /* 0x000fca000b800000 */
[----:B------:R-:W4:Y:S04]  /*e7d0*/  LDL R18, [R1+0xa4] ;  /* 0x0000a40001127983 */ /* 0x000f280000100800 */
[----:B--2---:R-:W2:Y:S04]  /*e7e0*/  LDL R15, [R1+0xf4] ;  /* 0x0000f400010f7983 */ /* 0x004ea80000100800 */
[----:B---3--:R-:W3:Y:S04]  /*e7f0*/  LDL R14, [R1+0x74] ;  /* 0x00007400010e7983 */ /* 0x008ee80000100800 */
[----:B------:R-:W1:Y:S04]  /*e800*/  SHFL.IDX PT, R2, R4, RZ, 0x181f ;  /* 0x00181fff04027589 */ /* 0x000e6800000e0000 */
[----:B-1----:R-:W1:Y:S04]  /*e810*/  SHFL.IDX PT, R10, R4, 0x1, 0x181f ;  /* 0x00381f00040a7f89 */ /* 0x002e6800000e0000 */
[----:B------:R-:W1:Y:S04]  /*e820*/  SHFL.IDX PT, R11, R0, 0x1, 0x181f ;  /* 0x00381f00000b7f89 */ /* 0x000e6800000e0000 */
[----:B------:R-:W2:Y:S04]  /*e830*/  SHFL.IDX PT, R0, R0, 0x2, 0x181f ;  /* 0x00581f0000007f89 */ /* 0x000ea800000e0000 */
[----:B------:R-:W2:Y:S01]  /*e840*/  SHFL.IDX PT, R4, R4, 0x2, 0x181f ;  /* 0x00581f0004047f89 */ /* 0x000ea200000e0000 */
[C---:B------:R-:W-:Y:S02]  /*e850*/  IADD3 R12, P0, R2.reuse, R238, RZ ;  /* 0x000000ee020c7210 */ /* 0x040fe40007f1e0ff */
[----:B------:R-:W-:Y:S02]  /*e860*/  IADD3 R8, P2, R2, R236, RZ ;  /* 0x000000ec02087210 */ /* 0x000fe40007f5e0ff */
[----:B-1----:R-:W-:Y:S01]  /*e870*/  IADD3 R2, P1, R10, R238, RZ ;  /* 0x000000ee0a027210 */ /* 0x002fe20007f3e0ff */
[----:B------:R-:W-:Y:S01]  /*e880*/  IMAD.X R13, R6, 0x1, R239, P0 ;  /* 0x00000001060d7824 */ /* 0x000fe200000e06ef */
[----:B------:R-:W-:Y:S01]  /*e890*/  IADD3 R10, P0, R10, R236, RZ ;  /* 0x000000ec0a0a7210 */ /* 0x000fe20007f1e0ff */
[----:B------:R-:W-:Y:S02]  /*e8a0*/  IMAD.X R9, R6, 0x1, R237, P2 ;  /* 0x0000000106097824 */ /* 0x000fe400010e06ed */
[----:B------:R1:W5:Y:S01]  /*e8b0*/  LDL R6, [R1+0xa0] ;  /* 0x0000a00001067983 */ /* 0x0003620000100800 */
[C---:B------:R-:W-:Y:S02]  /*e8c0*/  IMAD.X R3, R11.reuse, 0x1, R239, P1 ;  /* 0x000000010b037824 */ /* 0x040fe400008e06ef */
[----:B------:R-:W-:Y:S01]  /*e8d0*/  IMAD.X R11, R11, 0x1, R237, P0 ;  /* 0x000000010b0b7824 */ /* 0x000fe200000e06ed */
[----:B----4-:R-:W-:Y:S02]  /*e8e0*/  ISETP.GE.AND P4, PT, R18, c[0x0][0x1d4], PT ;  /* 0x0000750012007a0c */ /* 0x010fe40003f86270 */
[----:B--2---:R-:W-:Y:S11]  /*e8f0*/  ISETP.GE.AND P3, PT, R15, c[0x0][0x1d4], PT ;  /* 0x000075000f007a0c */ /* 0x004ff60003f66270 */
[----:B---3--:R1:W-:Y:S04]  /*e900*/  LDGSTS.E.BYPASS.LTC128B.128 [R14+0x5080], [R12.64], !P4 ;  /* 0x050800000c0e7fae */ /* 0x0083e8000e101d46 */
[----:B------:R1:W-:Y:S04]  /*e910*/  LDGSTS.E.BYPASS.LTC128B.128 [R14+0x6880], [R8.64], !P3 ;  /* 0x06880000080e7fae */ /* 0x0003e8000d901d46 */
[----:B------:R1:W-:Y:S04]  /*e920*/  LDGSTS.E.BYPASS.LTC128B.128 [R14+0x5880], [R2.64], !P4 ;  /* 0x05880000020e7fae */ /* 0x0003e8000e101d46 */
[----:B------:R1:W-:Y:S02]  /*e930*/  LDGSTS.E.BYPASS.LTC128B.128 [R14+0x7080], [R10.64], !P3 ;  /* 0x070800000a0e7fae */ /* 0x0003e4000d901d46 */
.L_x_1448:
[----:B-1----:R-:W2:Y:S01]  /*e940*/  LDL R2, [R1+0xa4] ;  /* 0x0000a40001027983 */ /* 0x002ea20000100800 */
[----:B-----5:R-:W-:Y:S03]  /*e950*/  IADD3 R8, -R6, 0x10, RZ ;  /* 0x0000001006087810 */ /* 0x020fe60007ffe1ff */
[----:B------:R-:W3:Y:S01]  /*e960*/  LDL R10, [R1+0x74] ;  /* 0x00007400010a7983 */ /* 0x000ee20000100800 */
[----:B------:R-:W-:Y:S04]  /*e970*/  LOP3.LUT R8, R8, 0xf, RZ, 0xc0, !PT ;  /* 0x0000000f08087812 */ /* 0x000fe800078ec0ff */
[----:B------:R-:W-:Y:S04]  /*e980*/  IADD3 R8, P1, P0, R8, R4, R236 ;  /* 0x0000000408087210 */ /* 0x000fe8000783e0ec */
[----:B------:R-:W-:Y:S02]  /*e990*/  IADD3.X R9, RZ, R0, R237, P1, P0 ;  /* 0x00000000ff097210 */ /* 0x000fe40000fe04ed */
[----:B------:R-:W-:Y:S02]  /*e9a0*/  ISETP.NE.U32.AND P1, PT, R6, RZ, PT ;  /* 0x000000ff0600720c */ /* 0x000fe40003f25070 */
[----:B--2---:R-:W-:Y:S02]  /*e9b0*/  ISETP.GE.AND P2, PT, R2, c[0x0][0x1d4], PT ;  /* 0x0000750002007a0c */ /* 0x004fe40003f46270 */
[----:B------:R-:W-:Y:S05]  /*e9c0*/  IADD3 R2, P0, R4, R238, RZ ;  /* 0x000000ee04027210 */ /* 0x000fea0007f1e0ff */
[----:B------:R-:W-:Y:S06]  /*e9d0*/  IMAD.X R3, R0, 0x1, R239, P0 ;  /* 0x0000000100037824 */ /* 0x000fec00000e06ef */
[----:B------:R-:W-:Y:S01]  /*e9e0*/  @!PT LDS RZ, [RZ] ;  /* 0x00000000fffff984 */ /* 0x000fe20000000800 */
[----:B------:R-:W-:Y:S01]  /*e9f0*/  @!PT LDS RZ, [RZ] ;  /* 0x00000000fffff984 */ /* 0x000fe20000000800 */
[----:B------:R-:W-:Y:S01]  /*ea00*/  @!PT LDS RZ, [RZ] ;  /* 0x00000000fffff984 */ /* 0x000fe20000000800 */
[----:B---3--:R1:W-:Y:S04]  /*ea10*/  LDGSTS.E.BYPASS.LTC128B.128 [R10+0x6080], [R2.64], !P2 ;  /* 0x06080000020a7fae */ /* 0x0083e8000d101d46 */
[----:B------:R1:W-:Y:S02]  /*ea20*/  LDGSTS.E.BYPASS.LTC128B.128.ZFILL [R10+0x7880], [R8.64], P1 ;  /* 0x07880000080a7fae */ /* 0x0003e40008941d46 */
.L_x_1306:
[----:B--234-:R-:W-:Y:S05]  /*ea30*/  BSYNC B0 ;  /* 0x0000000000007941 */ /* 0x01cfea0003800000 */
.L_x_1305:
[----:B-1----:R-:W2:Y:S01]  /*ea40*/  LDL R10, [R1+0xe0] ;  /* 0x0000e000010a7983 */ /* 0x002ea20000100800 */
[----:B------:R-:W-:Y:S03]  /*ea50*/  IMAD.MOV.U32 R8, RZ, RZ, 0x1 ;  /* 0x00000001ff087424 */ /* 0x000fe600078e00ff */
[----:B------:R-:W2:Y:S02]  /*ea60*/  LDL R0, [R1+0x4] ;  /* 0x0000040001007983 */ /* 0x000ea40000100800 */
[----:B------:R-:W-:Y:S02]  /*ea70*/  ISETP.NE.AND P0, PT, R8, c[0x0][0x2c4], PT ;  /* 0x0000b10008007a0c */ /* 0x000fe40003f05270 */
[----:B------:R-:W3:Y:S04]  /*ea80*/  LDL R9, [R1+0xdc] ;  /* 0x0000dc0001097983 */ /* 0x000ee80000100800 */
[----:B------:R-:W3:Y:S04]  /*ea90*/  LDL R6, [R1+0xd8] ;  /* 0x0000d80001067983 */ /* 0x000ee80000100800 */
[----:B------:R-:W4:Y:S04]  /*eaa0*/  LDL R4, [R1+0xcc] ;  /* 0x0000cc0001047983 */ /* 0x000f280000100800 */
[----:B------:R-:W5:Y:S04]  /*eab0*/  LDL R2, [R1+0xb0] ;  /* 0x0000b00001027983 */ /* 0x000f680000100800 */
[----:B------:R-:W5:Y:S04]  /*eac0*/  LDL R3, [R1+0x8c] ;  /* 0x00008c0001037983 */ /* 0x000f680000100800 */
[----:B------:R-:W0:Y:S01]  /*ead0*/  LDGDEPBAR ;  /* 0x00000000000079af */ /* 0x000e220000000000 */
[----:B--2---:R-:W-:Y:S05]  /*eae0*/  IMAD R0, R0, 0x80, R10 ;  /* 0x0000008000007824 */ /* 0x004fea00078e020a */
[----:B---3--:R-:W-:Y:S01]  /*eaf0*/  IADD3 R6, R6, R0, R9 ;  /* 0x0000000006067210 */ /* 0x008fe20007ffe009 */
[----:B------:R-:W-:Y:S04]  /*eb00*/  IMAD R0, R230, -0x30, RZ ;  /* 0xffffffd0e6007824 */ /* 0x000fe800078e02ff */
[----:B----4-:R-:W-:Y:S01]  /*eb10*/  IMAD.IADD R6, R4, 0x1, R6 ;  /* 0x0000000104067824 */ /* 0x010fe200078e0206 */
[----:B-----5:R-:W-:Y:S03]  /*eb20*/  IADD3 R9, -R2, 0x1, R0 ;  /* 0x0000000102097810 */ /* 0x020fe60007ffe100 */
[----:B------:R-:W-:Y:S01]  /*eb30*/  @P0 IMAD.HI.U32 R2, R6, c[0x0][0x2c8], RZ ;  /* 0x0000b20006020a27 */ /* 0x000fe200078e00ff */
[----:B------:R-:W-:Y:S04]  /*eb40*/  IADD3 R9, -R3, R9, R5 ;  /* 0x0000000903097210 */ /* 0x000fe80007ffe105 */
[----:B------:R-:W-:Y:S01]  /*eb50*/  @P0 SHF.R.U32.HI R6, RZ, c[0x0][0x2cc], R2 ;  /* 0x0000b300ff060a19 */ /* 0x000fe20000011602 */
[----:B------:R-:W-:-:S05]  /*eb60*/  BRA.DIV ~URZ, `(.L_x_1309) ;  /* 0x00011f727f007947 */ /* 0x000fca000b800000 */
[----:B------:R1:W2:Y:S02]  /*eb70*/  SHFL.IDX PT, R4, R6, RZ, 0x1c1f ;  /* 0x001c1fff06047589 */ /* 0x0002a400000e0000 */
.L_x_1449:
[----:B------:R-:W-:Y:S01]  /*eb80*/  LOP3.LUT R2, RZ, c[0x0][0x324], RZ, 0x33, !PT ;  /* 0x0000c900ff027a12 */ /* 0x000fe200078e33ff */
[----:B------:R-:W-:Y:S01]  /*eb90*/  IMAD.MOV.U32 R3, RZ, RZ, 0x1 ;  /* 0x00000001ff037424 */ /* 0x000fe200078e00ff */
[----:B------:R-:W-:Y:S03]  /*eba0*/  IADD3 R8, R9, c[0x0][0x328], RZ ;  /* 0x0000ca0009087a10 */ /* 0x000fe60007ffe0ff */
[----:B------:R-:W-:Y:S01]  /*ebb0*/  IMAD.IADD R9, R2, 0x1, R9 ;  /* 0x0000000102097824 */ /* 0x000fe200078e0209 */
[----:B------:R-:W-:Y:S02]  /*ebc0*/  ISETP.LE.AND P0, PT, R3, c[0x0][0x32c], PT ;  /* 0x0000cb0003007a0c */ /* 0x000fe40003f03270 */
[----:B--2---:R-:W-:Y:S01]  /*ebd0*/  IADD3 R3, R8, R4, RZ ;  /* 0x0000000408037210 */ /* 0x004fe20007ffe0ff */
[----:B------:R-:W-:Y:S10]  /*ebe0*/  IMAD.IADD R2, R9, 0x1, R4 ;  /* 0x0000000109027824 */ /* 0x000ff400078e0204 */
[----:B------:R-:W-:-:S05]  /*ebf0*/  @!P0 BRA `(.L_x_1310) ;  /* 0x000001a000008947 */ /* 0x000fca0003800000 */
[----:B------:R-:W2:Y:S01]  /*ec00*/  LDL R10, [R1+0x8c] ;  /* 0x00008c00010a7983 */ /* 0x000ea20000100800 */
[----:B------:R-:W-:Y:S01]  /*ec10*/  BSSY B0, `(.L_x_1311) ;  /* 0x0000012000007945 */ /* 0x000fe20003800000 */
[----:B--2---:R-:W-:Y:S04]  /*ec20*/  IADD3 R4, -R10, R5, R4 ;  /* 0x000000050a047210 */ /* 0x004fe80007ffe104 */
        /* <DEDUP_REMOVED lines=11> */
.L_x_1312:
[----:B------:R-:W-:Y:S04]  /*ece0*/  MOV R10, c[0x0][0x32c] ;  /* 0x0000cb00000a7a02 */ /* 0x000fe80000000f00 */
[----:B------:R-:W-:Y:S11]  /*ecf0*/  ISETP.NE.AND P0, PT, R10, 0x1, PT ;  /* 0x000000010a00780c */ /* 0x000ff60003f05270 */
[----:B------:R-:W-:Y:S02]  /*ed00*/  @!UPT UIADD3 URZ, URZ, URZ, URZ ;  /* 0x0000003f3f3ff290 */ /* 0x000fe4000fffe03f */
[----:B------:R-:W-:Y:S05]  /*ed10*/  @P0 IMAD.HI.U32 R10, R4, c[0x0][0x330], RZ ;  /* 0x0000cc00040a0a27 */ /* 0x000fea00078e00ff */
[----:B------:R-:W-:Y:S02]  /*ed20*/  @P0 SHF.R.U32.HI R4, RZ, c[0x0][0x334], R10 ;  /* 0x0000cd00ff040a19 */ /* 0x000fe4000001160a */
.L_x_1313:
[----:B------:R-:W-:Y:S05]  /*ed30*/  BSYNC B0 ;  /* 0x0000000000007941 */ /* 0x000fea0003800000 */
.L_x_1311:
[----:B------:R-:W2:Y:S02]  /*ed40*/  LDL R10, [R1+0xb0] ;  /* 0x0000b000010a7983 */ /* 0x000ea40000100800 */
[----:B--2---:R-:W-:Y:S04]  /*ed50*/  IMAD.IADD R10, R0, 0x1, -R10 ;  /* 0x00000001000a7824 */ /* 0x004fe800078e0a0a */
[----:B------:R-:W-:Y:S05]  /*ed60*/  IMAD R4, R4, c[0x0][0x32c], R10 ;  /* 0x0000cb0004047a24 */ /* 0x000fea00078e020a */
[----:B------:R-:W-:Y:S02]  /*ed70*/  IADD3 R10, R4, c[0x0][0x32c], RZ ;  /* 0x0000cb00040a7a10 */ /* 0x000fe40007ffe0ff */
[----:B------:R-:W-:Y:S02]  /*ed80*/  IMNMX R2, R2, R4, !PT ;  /* 0x0000000402027217 */ /* 0x000fe40007800200 */
[----:B------:R-:W-:Y:S02]  /*ed90*/  IMNMX R3, R3, R10, PT ;  /* 0x0000000a03037217 */ /* 0x000fe40003800200 */
.L_x_1310:
        /* <DEDUP_REMOVED lines=8> */
[C---:B------:R-:W-:Y:S02]  /*ee20*/  ISETP.GT.AND P0, PT, R2.reuse, RZ, !P0 ;  /* 0x000000ff0200720c */ /* 0x040fe40004704270 */
        /* <DEDUP_REMOVED lines=34> */
[C---:B------:R-:W-:Y:S04]  /*f050*/  ISETP.GT.AND P0, PT, R2.reuse, 0x19, !P4 ;  /* 0x000000190200780c */ /* 0x040fe80006704270 */
[----:B------:R-:W-:Y:S04]  /*f060*/  ISETP.LT.OR P0, PT, R3, 0x1a, P0 ;  /* 0x0000001a0300780c */ /* 0x000fe80000701670 */
[----:B------:R-:W-:Y:S02]  /*f070*/  FSEL R47, R19, -INF , !P0 ;  /* 0xff800000132f7808 */ /* 0x000fe40004000000 */
[C---:B------:R-:W-:Y:S04]  /*f080*/  ISETP.GT.AND P0, PT, R2.reuse, 0x20, !P3 ;  /* 0x000000200200780c */ /* 0x040fe80005f04270 */
[----:B------:R-:W-:Y:S04]  /*f090*/  ISETP.LT.OR P0, PT, R3, 0x21, P0 ;  /* 0x000000210300780c */ /* 0x000fe80000701670 */
[----:B------:R-:W-:Y:S02]  /*f0a0*/  FSEL R46, R17, -INF , !P0 ;  /* 0xff800000112e7808 */ /* 0x000fe40004000000 */
[----:B------:R-:W-:Y:S04]  /*f0b0*/  ISETP.GT.AND P0, PT, R2, 0x21, !P2 ;  /* 0x000000210200780c */ /* 0x000fe80005704270 */
[C---:B------:R-:W-:Y:S04]  /*f0c0*/  ISETP.LT.OR P0, PT, R3.reuse, 0x22, P0 ;  /* 0x000000220300780c */ /* 0x040fe80000701670 */
[----:B------:R-:W-:Y:S02]  /*f0d0*/  FSEL R45, R16, -INF , !P0 ;  /* 0xff800000102d7808 */ /* 0x000fe40004000000 */
[----:B------:R-:W-:Y:S04]  /*f0e0*/  ISETP.GT.AND P0, PT, R2, 0x28, !P1 ;  /* 0x000000280200780c */ /* 0x000fe80004f04270 */
[----:B------:R-:W-:Y:S04]  /*f0f0*/  ISETP.LT.OR P0, PT, R3, 0x29, P0 ;  /* 0x000000290300780c */ /* 0x000fe80000701670 */
[----:B------:R-:W-:Y:S02]  /*f100*/  FSEL R44, R44, -INF , !P0 ;  /* 0xff8000002c2c7808 */ /* 0x000fe40004000000 */
[----:B------:R-:W-:Y:S11]  /*f110*/  ISETP.GE.AND P0, PT, R0, 0x2a, PT ;  /* 0x0000002a0000780c */ /* 0x000ff60003f06270 */
[----:B------:R-:W-:Y:S02]  /*f120*/  @!UPT UIADD3 URZ, URZ, URZ, URZ ;  /* 0x0000003f3f3ff290 */ /* 0x000fe4000fffe03f */
[----:B------:R-:W-:Y:S02]  /*f130*/  @P0 LOP3.LUT R229, R229, 0x20, RZ, 0xfc, !PT ;  /* 0x00000020e5e50812 */ /* 0x000fe400078efcff */
[----:B------:R-:W-:Y:S04]  /*f140*/  ISETP.GT.AND P0, PT, R2, 0x29, !P0 ;  /* 0x000000290200780c */ /* 0x000fe80004704270 */
[----:B------:R-:W-:Y:S04]  /*f150*/  ISETP.LT.OR P0, PT, R3, 0x2a, P0 ;  /* 0x0000002a0300780c */ /* 0x000fe80000701670 */
[----:B------:R-:W-:Y:S01]  /*f160*/  FSEL R43, R43, -INF , !P0 ;  /* 0xff8000002b2b7808 */ /* 0x000fe20004000000 */
[----:B------:R-:W-:-:S06]  /*f170*/  BRA.DIV ~URZ, `(.L_x_1314) ;  /* 0x000119e27f007947 */ /* 0x000fcc000b800000 */
[----:B------:R2:W3:Y:S02]  /*f180*/  SHFL.IDX PT, R4, R6, 0x1, 0x1c1f ;  /* 0x003c1f0006047f89 */ /* 0x0004e400000e0000 */
.L_x_1450:
[----:B---3--:R-:W-:Y:S01]  /*f190*/  IADD3 R3, R8, R4, RZ ;  /* 0x0000000408037210 */ /* 0x008fe20007ffe0ff */
[----:B------:R-:W-:Y:S05]  /*f1a0*/  IMAD.MOV.U32 R2, RZ, RZ, 0x1 ;  /* 0x00000001ff027424 */ /* 0x000fea00078e00ff */
[----:B------:R-:W-:Y:S01]  /*f1b0*/  ISETP.LE.AND P0, PT, R2, c[0x0][0x32c], PT ;  /* 0x0000cb0002007a0c */ /* 0x000fe20003f03270 */
[----:B------:R-:W-:Y:S11]  /*f1c0*/  IMAD.IADD R2, R9, 0x1, R4 ;  /* 0x0000000109027824 */ /* 0x000ff600078e0204 */
[----:B------:R-:W-:Y:S01]  /*f1d0*/  @!UPT UIADD3 URZ, URZ, URZ, URZ ;  /* 0x0000003f3f3ff290 */ /* 0x000fe2000fffe03f */
[----:B------:R-:W-:-:S05]  /*f1e0*/  @!P0 BRA `(.L_x_1315) ;  /* 0x000001a000008947 */ /* 0x000fca0003800000 */
[----:B------:R-:W3:Y:S01]  /*f1f0*/  LDL R10, [R1+0x8c] ;  /* 0x00008c00010a7983 */ /* 0x000ee20000100800 */
[----:B------:R-:W-:Y:S01]  /*f200*/  BSSY B0, `(.L_x_1316) ;  /* 0x0000012000007945 */ /* 0x000fe20003800000 */
[----:B---3--:R-:W-:Y:S04]  /*f210*/  IADD3 R4, -R10, R5, R4 ;  /* 0x000000050a047210 */ /* 0x008fe80007ffe104 */
        /* <DEDUP_REMOVED lines=11> */
.L_x_1317:
[----:B------:R-:W-:Y:S04]  /*f2d0*/  MOV R10, c[0x0][0x32c] ;  /* 0x0000cb00000a7a02 */ /* 0x000fe80000000f00 */
[----:B------:R-:W-:Y:S11]  /*f2e0*/  ISETP.NE.AND P0, PT, R10, 0x1, PT ;  /* 0x000000010a00780c */ /* 0x000ff60003f05270 */
[----:B------:R-:W-:Y:S02]  /*f2f0*/  @!UPT UIADD3 URZ, URZ, URZ, URZ ;  /* 0x0000003f3f3ff290 */ /* 0x000fe4000fffe03f */
[----:B------:R-:W-:Y:S05]  /*f300*/  @P0 IMAD.HI.U32 R10, R4, c[0x0][0x330], RZ ;  /* 0x0000cc00040a0a27 */ /* 0x000fea00078e00ff */
[----:B------:R-:W-:Y:S02]  /*f310*/  @P0 SHF.R.U32.HI R4, RZ, c[0x0][0x334], R10 ;  /* 0x0000cd00ff040a19 */ /* 0x000fe4000001160a */
.L_x_1318:
[----:B------:R-:W-:Y:S05]  /*f320*/  BSYNC B0 ;  /* 0x0000000000007941 */ /* 0x000fea0003800000 */
.L_x_1316:
[----:B------:R-:W3:Y:S02]  /*f330*/  LDL R10, [R1+0xb0] ;  /* 0x0000b000010a7983 */ /* 0x000ee40000100800 */
[----:B---3--:R-:W-:Y:S04]  /*f340*/  IMAD.IADD R10, R0, 0x1, -R10 ;  /* 0x00000001000a7824 */ /* 0x008fe800078e0a0a */
[----:B------:R-:W-:Y:S05]  /*f350*/  IMAD R4, R4, c[0x0][0x32c], R10 ;  /* 0x0000cb0004047a24 */ /* 0x000fea00078e020a */
[----:B------:R-:W-:Y:S02]  /*f360*/  IADD3 R10, R4, c[0x0][0x32c], RZ ;  /* 0x0000cb00040a7a10 */ /* 0x000fe40007ffe0ff */
[----:B------:R-:W-:Y:S02]  /*f370*/  IMNMX R2, R2, R4, !PT ;  /* 0x0000000402027217 */ /* 0x000fe40007800200 */
[----:B------:R-:W-:Y:S02]  /*f380*/  IMNMX R3, R3, R10, PT ;  /* 0x0000000a03037217 */ /* 0x000fe40003800200 */
.L_x_1315:
[----:B------:R-:W-:Y:S04]  /*f390*/  LOP3.LUT P0, RZ, R229, 0x8, RZ, 0xc0, !PT ;  /* 0x00000008e5ff7812 */ /* 0x000fe8000780c0ff */
[C---:B------:R-:W-:Y:S04]  /*f3a0*/  ISETP.GT.AND P0, PT, R2.reuse, 0x1, !P0 ;  /* 0x000000010200780c */ /* 0x040fe80004704270 */
[----:B------:R-:W-:Y:S04]  /*f3b0*/  ISETP.LT.OR P0, PT, R3, 0x2, P0 ;  /* 0x000000020300780c */ /* 0x000fe80000701670 */
[----:B------:R-:W-:Y:S02]  /*f3c0*/  FSEL R17, R211, -INF , !P0 ;  /* 0xff800000d3117808 */ /* 0x000fe40004000000 */
[----:B------:R-:W-:Y:S04]  /*f3d0*/  LOP3.LUT P0, RZ, R229, 0x4, RZ, 0xc0, !PT ;  /* 0x00000004e5ff7812 */ /* 0x000fe8000780c0ff */
[----:B------:R-:W-:Y:S04]  /*f3e0*/  ISETP.GT.AND P0, PT, R2, 0x8, !P0 ;  /* 0x000000080200780c */ /* 0x000fe80004704270 */
[----:B------:R-:W-:Y:S04]  /*f3f0*/  ISETP.LT.OR P0, PT, R3, 0x9, P0 ;  /* 0x000000090300780c */ /* 0x000fe80000701670 */
[----:B------:R-:W-:Y:S02]  /*f400*/  FSEL R22, R194, -INF , !P0 ;  /* 0xff800000c2167808 */ /* 0x000fe40004000000 */
[----:B------:R-:W-:Y:S04]  /*f410*/  LOP3.LUT P0, RZ, R229, 0x2, RZ, 0xc0, !PT ;  /* 0x00000002e5ff7812 */ /* 0x000fe8000780c0ff */
[C---:B------:R-:W-:Y:S04]  /*f420*/  ISETP.GT.AND P0, PT, R2.reuse, 0x9, !P0 ;  /* 0x000000090200780c */ /* 0x040fe80004704270 */
[----:B------:R-:W-:Y:S04]  /*f430*/  ISETP.LT.OR P0, PT, R3, 0xa, P0 ;  /* 0x0000000a0300780c */ /* 0x000fe80000701670 */
[----:B------:R-:W-:Y:S02]  /*f440*/  FSEL R23, R23, -INF , !P0 ;  /* 0xff80000017177808 */ /* 0x000fe40004000000 */
[----:B------:R-:W-:Y:S04]  /*f450*/  LOP3.LUT P0, RZ, R229, 0x1, RZ, 0xc0, !PT ;  /* 0x00000001e5ff7812 */ /* 0x000fe8000780c0ff */
        /* <DEDUP_REMOVED lines=21> */
[----:B------:R-:W-:Y:S04]  /*f5b0*/  LOP3.LUT P0, RZ, R229, 0x10, RZ, 0xc0, !PT ;  /* 0x00000010e5ff7812 */ /* 0x000fe8000780c0ff */
[----:B------:R-:W-:Y:S04]  /*f5c0*/  ISETP.GT.AND P0, PT, R2, RZ, !P0 ;  /* 0x000000ff0200720c */ /* 0x000fe80004704270 */
[----:B------:R-:W-:Y:S04]  /*f5d0*/  ISETP.LT.OR P0, PT, R3, 0x1, P0 ;  /* 0x000000010300780c */ /* 0x000fe80000701670 */
[----:B------:R-:W-:Y:S02]  /*f5e0*/  FSEL R13, R214, -INF , !P0 ;  /* 0xff800000d60d7808 */ /* 0x000fe40004000000 */
[----:B------:R-:W-:Y:S04]  /*f5f0*/  LOP3.LUT P0, RZ, R229, 0x20, RZ, 0xc0, !PT ;  /* 0x00000020e5ff7812 */ /* 0x000fe8000780c0ff */
[----:B------:R-:W-:Y:S04]  /*f600*/  ISETP.GT.AND P0, PT, R2, 0x29, !P0 ;  /* 0x000000290200780c */ /* 0x000fe80004704270 */
[----:B------:R-:W-:Y:S04]  /*f610*/  ISETP.LT.OR P0, PT, R3, 0x2a, P0 ;  /* 0x0000002a0300780c */ /* 0x000fe80000701670 */
[----:B------:R-:W-:Y:S01]  /*f620*/  FSEL R35, R35, -INF , !P0 ;  /* 0xff80000023237808 */ /* 0x000fe20004000000 */
[----:B------:R-:W-:-:S06]  /*f630*/  BRA.DIV ~URZ, `(.L_x_1319) ;  /* 0x000115b27f007947 */ /* 0x000fcc000b800000 */
[----:B------:R3:W4:Y:S02]  /*f640*/  SHFL.IDX PT, R4, R6, 0x2, 0x1c1f ;  /* 0x005c1f0006047f89 */ /* 0x00072400000e0000 */
.L_x_1451:
[----:B----4-:R-:W-:Y:S01]  /*f650*/  IADD3 R3, R8, R4, RZ ;  /* 0x0000000408037210 */ /* 0x010fe20007ffe0ff */
[----:B------:R-:W-:Y:S05]  /*f660*/  IMAD.MOV.U32 R2, RZ, RZ, 0x1 ;  /* 0x00000001ff027424 */ /* 0x000fea00078e00ff */
[----:B------:R-:W-:Y:S01]  /*f670*/  ISETP.LE.AND P0, PT, R2, c[0x0][0x32c], PT ;  /* 0x0000cb0002007a0c */ /* 0x000fe20003f03270 */
[----:B------:R-:W-:Y:S11]  /*f680*/  IMAD.IADD R2, R9, 0x1, R4 ;  /* 0x0000000109027824 */ /* 0x000ff600078e0204 */
[----:B------:R-:W-:Y:S01]  /*f690*/  @!UPT UIADD3 URZ, URZ, URZ, URZ ;  /* 0x0000003f3f3ff290 */ /* 0x000fe2000fffe03f */
[----:B------:R-:W-:-:S05]  /*f6a0*/  @!P0 BRA `(.L_x_1320) ;  /* 0x000001a000008947 */ /* 0x000fca0003800000 */
[----:B------:R-:W4:Y:S01]  /*f6b0*/  LDL R10, [R1+0x8c] ;  /* 0x00008c00010a7983 */ /* 0x000f220000100800 */
[----:B------:R-:W-:Y:S01]  /*f6c0*/  BSSY B0, `(.L_x_1321) ;  /* 0x0000012000007945 */ /* 0x000fe20003800000 */
[----:B----4-:R-:W-:Y:S04]  /*f6d0*/  IADD3 R4, -R10, R5, R4 ;  /* 0x000000050a047210 */ /* 0x010fe80007ffe104 */
        /* <DEDUP_REMOVED lines=11> */
.L_x_1322:
[----:B------:R-:W-:Y:S04]  /*f790*/  MOV R10, c[0x0][0x32c] ;  /* 0x0000cb00000a7a02 */ /* 0x000fe80000000f00 */
[----:B------:R-:W-:Y:S11]  /*f7a0*/  ISETP.NE.AND P0, PT, R10, 0x1, PT ;  /* 0x000000010a00780c */ /* 0x000ff60003f05270 */
[----:B------:R-:W-:Y:S02]  /*f7b0*/  @!UPT UIADD3 URZ, URZ, URZ, URZ ;  /* 0x0000003f3f3ff290 */ /* 0x000fe4000fffe03f */
[----:B------:R-:W-:Y:S05]  /*f7c0*/  @P0 IMAD.HI.U32 R10, R4, c[0x0][0x330], RZ ;  /* 0x0000cc00040a0a27 */ /* 0x000fea00078e00ff */
[----:B------:R-:W-:Y:S02]  /*f7d0*/  @P0 SHF.R.U32.HI R4, RZ, c[0x0][0x334], R10 ;  /* 0x0000cd00ff040a19 */ /* 0x000fe4000001160a */
.L_x_1323:
[----:B------:R-:W-:Y:S05]  /*f7e0*/  BSYNC B0 ;  /* 0x0000000000007941 */ /* 0x000fea0003800000 */
.L_x_1321:
[----:B------:R-:W4:Y:S02]  /*f7f0*/  LDL R10, [R1+0xb0] ;  /* 0x0000b000010a7983 */ /* 0x000f240000100800 */
[----:B----4-:R-:W-:Y:S04]  /*f800*/  IMAD.IADD R10, R0, 0x1, -R10 ;  /* 0x00000001000a7824 */ /* 0x010fe800078e0a0a */
[----:B------:R-:W-:Y:S05]  /*f810*/  IMAD R4, R4, c[0x0][0x32c], R10 ;  /* 0x0000cb0004047a24 */ /* 0x000fea00078e020a */
[----:B------:R-:W-:Y:S02]  /*f820*/  IADD3 R10, R4, c[0x0][0x32c], RZ ;  /* 0x0000cb00040a7a10 */ /* 0x000fe40007ffe0ff */
[----:B------:R-:W-:Y:S02]  /*f830*/  IMNMX R2, R2, R4, !PT ;  /* 0x0000000402027217 */ /* 0x000fe40007800200 */
[----:B------:R-:W-:Y:S02]  /*f840*/  IMNMX R3, R3, R10, PT ;  /* 0x0000000a03037217 */ /* 0x000fe40003800200 */
.L_x_1320:
        /* <DEDUP_REMOVED lines=34> */
[----:B------:R-:W-:Y:S04]  /*fa70*/  LOP3.LUT P0, RZ, R229, 0x10, RZ, 0xc0, !PT ;  /* 0x00000010e5ff7812 */ /* 0x000fe8000780c0ff */
[C---:B------:R-:W-:Y:S04]  /*fa80*/  ISETP.GT.AND P0, PT, R2.reuse, RZ, !P0 ;  /* 0x000000ff0200720c */ /* 0x040fe80004704270 */
[----:B------:R-:W-:Y:S04]  /*fa90*/  ISETP.LT.OR P0, PT, R3, 0x1, P0 ;  /* 0x000000010300780c */ /* 0x000fe80000701670 */
[----:B------:R-:W-:Y:S02]  /*faa0*/  FSEL R12, R233, -INF , !P0 ;  /* 0xff800000e90c7808 */ /* 0x000fe40004000000 */
[----:B------:R-:W-:Y:S04]  /*fab0*/  LOP3.LUT P0, RZ, R229, 0x20, RZ, 0xc0, !PT ;  /* 0x00000020e5ff7812 */ /* 0x000fe8000780c0ff */
[----:B------:R-:W-:Y:S04]  /*fac0*/  ISETP.GT.AND P0, PT, R2, 0x29, !P0 ;  /* 0x000000290200780c */ /* 0x000fe80004704270 */
[----:B------:R-:W-:Y:S04]  /*fad0*/  ISETP.LT.OR P0, PT, R3, 0x2a, P0 ;  /* 0x0000002a0300780c */ /* 0x000fe80000701670 */
[----:B------:R-:W-:Y:S01]  /*fae0*/  FSEL R27, R27, -INF , !P0 ;  /* 0xff8000001b1b7808 */ /* 0x000fe20004000000 */
[----:B------:R-:W-:-:S06]  /*faf0*/  BRA.DIV ~URZ, `(.L_x_1324) ;  /* 0x000111827f007947 */ /* 0x000fcc000b800000 */
[----:B------:R4:W1:Y:S02]  /*fb00*/  SHFL.IDX PT, R4, R6, 0x3, 0x1c1f ;  /* 0x007c1f0006047f89 */ /* 0x00086400000e0000 */
.L_x_1452:
[----:B-1----:R-:W-:Y:S01]  /*fb10*/  IADD3 R3, R8, R4, RZ ;  /* 0x0000000408037210 */ /* 0x002fe20007ffe0ff */
[----:B------:R-:W-:Y:S05]  /*fb20*/  IMAD.MOV.U32 R2, RZ, RZ, 0x1 ;  /* 0x00000001ff027424 */ /* 0x000fea00078e00ff */
[----:B------:R-:W-:Y:S01]  /*fb30*/  ISETP.LE.AND P0, PT, R2, c[0x0][0x32c], PT ;  /* 0x0000cb0002007a0c */ /* 0x000fe20003f03270 */
[----:B------:R-:W-:Y:S11]  /*fb40*/  IMAD.IADD R2, R9, 0x1, R4 ;  /* 0x0000000109027824 */ /* 0x000ff600078e0204 */
[----:B------:R-:W-:Y:S01]  /*fb50*/  @!UPT UIADD3 URZ, URZ, URZ, URZ ;  /* 0x0000003f3f3ff290 */ /* 0x000fe2000fffe03f */
[----:B------:R-:W-:-:S05]  /*fb60*/  @!P0 BRA `(.L_x_1325) ;  /* 0x000001a000008947 */ /* 0x000fca0003800000 */
[----:B--234-:R-:W2:Y:S01]  /*fb70*/  LDL R6, [R1+0x8c] ;  /* 0x00008c0001067983 */ /* 0x01cea20000100800 */
        /* <DEDUP_REMOVED lines=13> */
.L_x_1327:
[----:B------:R-:W-:Y:S04]  /*fc50*/  MOV R6, c[0x0][0x32c] ;  /* 0x0000cb0000067a02 */ /* 0x000fe80000000f00 */
[----:B------:R-:W-:Y:S11]  /*fc60*/  ISETP.NE.AND P0, PT, R6, 0x1, PT ;  /* 0x000000010600780c */ /* 0x000ff60003f05270 */
[----:B------:R-:W-:Y:S02]  /*fc70*/  @!UPT UIADD3 URZ, URZ, URZ, URZ ;  /* 0x0000003f3f3ff290 */ /* 0x000fe4000fffe03f */
[----:B------:R-:W-:Y:S05]  /*fc80*/  @P0 IMAD.HI.U32 R6, R4, c[0x0][0x330], RZ ;  /* 0x0000cc0004060a27 */ /* 0x000fea00078e00ff */
[----:B------:R-:W-:Y:S02]  /*fc90*/  @P0 SHF.R.U32.HI R4, RZ, c[0x0][0x334], R6 ;  /* 0x0000cd00ff040a19 */ /* 0x000fe40000011606 */
.L_x_1328:
[----:B------:R-:W-:Y:S05]  /*fca0*/  BSYNC B0 ;  /* 0x0000000000007941 */ /* 0x000fea0003800000 */
.L_x_1326:
[----:B------:R-:W2:Y:S02]  /*fcb0*/  LDL R6, [R1+0xb0] ;  /* 0x0000b00001067983 */ /* 0x000ea40000100800 */
[----:B--2---:R-:W-:Y:S04]  /*fcc0*/  IMAD.IADD R0, R0, 0x1, -R6 ;  /* 0x0000000100007824 */ /* 0x004fe800078e0a06 */
[----:B------:R-:W-:Y:S05]  /*fcd0*/  IMAD R4, R4, c[0x0][0x32c], R0 ;  /* 0x0000cb0004047a24 */ /* 0x000fea00078e0200 */
[----:B------:R-:W-:Y:S02]  /*fce0*/  IADD3 R0, R4, c[0x0][0x32c], RZ ;  /* 0x0000cb0004007a10 */ /* 0x000fe40007ffe0ff */
[----:B------:R-:W-:Y:S02]  /*fcf0*/  IMNMX R2, R2, R4, !PT ;  /* 0x0000000402027217 */ /* 0x000fe40007800200 */
[----:B------:R-:W-:Y:S02]  /*fd00*/  IMNMX R3, R3, R0, PT ;  /* 0x0000000003037217 */ /* 0x000fe40003800200 */
.L_x_1325:
[----:B------:R-:W-:Y:S02]  /*fd10*/  LOP3.LUT P0, RZ, R229, 0x10, RZ, 0xc0, !PT ;  /* 0x00000010e5ff7812 */ /* 0x000fe4000780c0ff */
[C---:B------:R-:W-:Y:S02]  /*fd20*/  ISETP.GT.AND P1, PT, R2.reuse, 0x28, !P1 ;  /* 0x000000280200780c */ /* 0x040fe40004f24270 */
[C---:B------:R-:W-:Y:S02]  /*fd30*/  ISETP.GT.AND P0, PT, R2.reuse, RZ, !P0 ;  /* 0x000000ff0200720c */ /* 0x040fe40004704270 */
[----:B------:R-:W-:Y:S02]  /*fd40*/  FMNMX.FTZ R0, R13, R140, !PT ;  /* 0x0000008c0d007209 */ /* 0x000fe40007810000 */
[C---:B------:R-:W-:Y:S02]  /*fd50*/  ISETP.LT.OR P0, PT, R3.reuse, 0x1, P0 ;  /* 0x000000010300780c */ /* 0x040fe40000701670 */
[----:B------:R-:W-:Y:S02]  /*fd60*/  ISETP.LT.OR P1, PT, R3, 0x29, P1 ;  /* 0x000000290300780c */ /* 0x000fe40000f21670 */
[----:B------:R-:W-:Y:S02]  /*fd70*/  FSEL R11, R235, -INF , !P0 ;  /* 0xff800000eb0b7808 */ /* 0x000fe40004000000 */
[----:B------:R-:W-:Y:S02]  /*fd80*/  LOP3.LUT P0, RZ, R229, 0x8, RZ, 0xc0, !PT ;  /* 0x00000008e5ff7812 */ /* 0x000fe4000780c0ff */
[----:B------:R-:W-:Y:S02]  /*fd90*/  FMNMX.FTZ R0, R17, R0, !PT ;  /* 0x0000000011007209 */ /* 0x000fe40007810000 */
[----:B------:R-:W-:Y:S02]  /*fda0*/  ISETP.GT.AND P0, PT, R2, 0x1, !P0 ;  /* 0x000000010200780c */ /* 0x000fe40004704270 */
[----:B------:R-:W-:Y:S02]  /*fdb0*/  FSEL R193, R136, -INF , !P1 ;  /* 0xff80000088c17808 */ /* 0x000fe40004800000 */
        /* <DEDUP_REMOVED lines=14> */
[C---:B------:R-:W-:Y:S02]  /*fea0*/  ISETP.GT.AND P0, PT, R2.reuse, 0x11, !P6 ;  /* 0x000000110200780c */ /* 0x040fe40007704270 */
[----:B------:R-:W-:Y:S02]  /*feb0*/  LOP3.LUT P6, RZ, R229, 0x20, RZ, 0xc0, !PT ;  /* 0x00000020e5ff7812 */ /* 0x000fe400078cc0ff */
        /* <DEDUP_REMOVED lines=14> */
[----:B------:R-:W-:Y:S02]  /*ffa0*/  ISETP.GT.AND P0, PT, R2, 0x29, !P6 ;  /* 0x000000290200780c */ /* 0x000fe40007704270 */
[----:B------:R-:W-:Y:S02]  /*ffb0*/  FMNMX.FTZ R2, R18, R139, !PT ;  /* 0x0000008b12027209 */ /* 0x000fe40007810000 */
[----:B------:R-:W-:Y:S02]  /*ffc0*/  ISETP.LT.OR P0, PT, R3, 0x2a, P0 ;  /* 0x0000002a0300780c */ /* 0x000fe40000701670 */
        /* <DEDUP_REMOVED lines=37> */
[----:B------:R-:W-:Y:S02]  /*10220*/  FSEL R192, R51, -INF , !P0 ;  /* 0xff80000033c07808 */ /* 0x000fe40004000000 */
[----:B------:R-:W-:Y:S02]  /*10230*/  FMNMX.FTZ R4, R44, R4, !PT ;  /* 0x000000042c047209 */ /* 0x000fe40007810000 */
[----:B------:R-:W-:Y:S02]  /*10240*/  FMNMX.FTZ R137, R41, R137, !PT ;  /* 0x0000008929897209 */ /* 0x000fe40007810000 */
[----:B------:R-:W-:Y:S02]  /*10250*/  FMNMX.FTZ R2, R34, R2, !PT ;  /* 0x0000000222027209 */ /* 0x000fe40007810000 */
[----:B------:R-:W-:Y:S02]  /*10260*/  FMNMX.FTZ R0, R193, R0, !PT ;  /* 0x00000000c1007209 */ /* 0x000fe40007810000 */
[----:B------:R-:W-:Y:S02]  /*10270*/  FMNMX.FTZ R4, R43, R4, !PT ;  /* 0x000000042b047209 */ /* 0x000fe40007810000 */
[----:B------:R-:W-:Y:S02]  /*10280*/  FMNMX.FTZ R137, R35, R137, !PT ;  /* 0x0000008923897209 */ /* 0x000fe40007810000 */
[----:B------:R-:W-:Y:S02]  /*10290*/  FMNMX.FTZ R136, R27, R2, !PT ;  /* 0x000000021b887209 */ /* 0x000fe40007810000 */
[----:B--234-:R-:W-:Y:S01]  /*102a0*/  FMNMX.FTZ R6, R192, R0, !PT ;  /* 0x00000000c0067209 */ /* 0x01cfe20007810000 */
[----:B------:R-:W-:-:S05]  /*102b0*/  BRA.DIV ~URZ, `(.L_x_1329) ;  /* 0x00010a527f007947 */ /* 0x000fca000b800000 */
[----:B------:R1:W2:Y:S02]  /*102c0*/  SHFL.BFLY PT, R0, R4, 0x2, 0x1f ;  /* 0x0c401f0004007f89 */ /* 0x0002a400000e0000 */
.L_x_1453:
[----:B-12---:R-:W-:Y:S01]  /*102d0*/  FMNMX.FTZ R4, R4, R0, !PT ;  /* 0x0000000004047209 */ /* 0x006fe20007810000 */
[----:B------:R-:W-:-:S05]  /*102e0*/  BRA.DIV ~URZ, `(.L_x_1330) ;  /* 0x00010a727f007947 */ /* 0x000fca000b800000 */
[----:B------:R-:W-:Y:S04]  /*102f0*/  SHFL.BFLY PT, R0, R137, 0x2, 0x1f ;  /* 0x0c401f0089007f89 */ /* 0x000fe800000e0000 */
[----:B------:R-:W-:Y:S04]  /*10300*/  SHFL.BFLY PT, R2, R136, 0x2, 0x1f ;  /* 0x0c401f0088027f89 */ /* 0x000fe800000e0000 */
[----:B------:R-:W-:Y:S04]  /*10310*/  SHFL.BFLY PT, R3, R6, 0x2, 0x1f ;  /* 0x0c401f0006037f89 */ /* 0x000fe800000e0000 */
[----:B------:R-:W1:Y:S02]  /*10320*/  SHFL.BFLY PT, R138, R4, 0x1, 0x1f ;  /* 0x0c201f00048a7f89 */ /* 0x000e6400000e0000 */
[----:B-1----:R-:W-:Y:S02]  /*10330*/  FMNMX.FTZ R138, R4, R138, !PT ;  /* 0x0000008a048a7209 */ /* 0x002fe40007810000 */
[----:B------:R-:W-:Y:S02]  /*10340*/  FMNMX.FTZ R137, R137, R0, !PT ;  /* 0x0000000089897209 */ /* 0x000fe40007810000 */
[----:B------:R-:W-:Y:S02]  /*10350*/  FMNMX.FTZ R136, R136, R2, !PT ;  /* 0x0000000288887209 */ /* 0x000fe40007810000 */
[----:B------:R-:W-:Y:S01]  /*10360*/  FMNMX.FTZ R6, R6, R3, !PT ;  /* 0x0000000306067209 */ /* 0x000fe20007810000 */
[----:B------:R-:W1:Y:S04]  /*10370*/  SHFL.BFLY PT, R0, R137, 0x1, 0x1f ;  /* 0x0c201f0089007f89 */ /* 0x000e6800000e0000 */
[----:B------:R-:W2:Y:S04]  /*10380*/  SHFL.BFLY PT, R2, R136, 0x1, 0x1f ;  /* 0x0c201f0088027f89 */ /* 0x000ea800000e0000 */
[----:B------:R3:W4:Y:S01]  /*10390*/  SHFL.BFLY PT, R3, R6, 0x1, 0x1f ;  /* 0x0c201f0006037f89 */ /* 0x00072200000e0000 */
[----:B-1----:R-:W-:Y:S02]  /*103a0*/  FMNMX.FTZ R137, R137, R0, !PT ;  /* 0x0000000089897209 */ /* 0x002fe40007810000 */
[----:B--2---:R-:W-:Y:S02]  /*103b0*/  FMNMX.FTZ R136, R136, R2, !PT ;  /* 0x0000000288887209 */ /* 0x004fe40007810000 */
.L_x_1454:
[C---:B------:R-:W-:Y:S01]  /*103c0*/  FMUL.FTZ R8, R138.reuse, c[0x0][0x2d0] ;  /* 0x0000b4008a087a20 */ /* 0x040fe20000410000 */
[----:B------:R-:W-:Y:S01]  /*103d0*/  FSETP.NEU.FTZ.AND P0, PT, R138, -INF , PT ;  /* 0xff8000008a00780b */ /* 0x000fe20003f1d000 */
[C---:B------:R-:W-:Y:S01]  /*103e0*/  FMUL.FTZ R9, R137.reuse, c[0x0][0x2d0] ;  /* 0x0000b40089097a20 */ /* 0x040fe20000410000 */
[----:B------:R-:W-:Y:S01]  /*103f0*/  FSETP.NEU.FTZ.AND P1, PT, R137, -INF , PT ;  /* 0xff8000008900780b */ /* 0x000fe20003f3d000 */
[----:B------:R-:W2:Y:S01]  /*10400*/  LDL.LU R252, [R1+0x90] ;  /* 0x0000900001fc7983 */ /* 0x000ea20000300800 */
[----:B------:R-:W-:Y:S01]  /*10410*/  FSEL R8, R8, RZ, P0 ;  /* 0x000000ff08087208 */ /* 0x000fe20000000000 */
[----:B------:R-:W-:Y:S01]  /*10420*/  FMUL.FTZ R10, R136, c[0x0][0x2d0] ;  /* 0x0000b400880a7a20 */ /* 0x000fe20000410000 */
[----:B------:R-:W-:Y:S01]  /*10430*/  FSEL R9, R9, RZ, P1 ;  /* 0x000000ff09097208 */ /* 0x000fe20000800000 */
[----:B------:R-:W-:Y:S01]  /*10440*/  WARPSYNC 0xffffffff ;  /* 0xffffffff00007948 */ /* 0x000fe20003800000 */
[----:B---34-:R-:W-:Y:S01]  /*10450*/  FMNMX.FTZ R6, R3, R6, !PT ;  /* 0x0000000603067209 */ /* 0x018fe20007810000 */
[--C-:B------:R-:W-:Y:S02]  /*10460*/  FFMA.FTZ R0, R18, c[0x0][0x2d0], -R8.reuse ;  /* 0x0000b40012007a23 */ /* 0x100fe40000010808 */
[--C-:B------:R-:W-:Y:S02]  /*10470*/  FFMA.FTZ R2, R24, c[0x0][0x2d0], -R8.reuse ;  /* 0x0000b40018027a23 */ /* 0x100fe40000010808 */
[----:B------:R1:W-:Y:S01]  /*10480*/  MUFU.EX2 R18, R0 ;  /* 0x0000000000127308 */ /* 0x0003e20000000800 */
[--C-:B------:R-:W-:Y:S02]  /*10490*/  FFMA.FTZ R208, R47, c[0x0][0x2d0], -R8.reuse ;  /* 0x0000b4002fd07a23 */ /* 0x100fe40000010808 */
[--C-:B------:R-:W-:Y:S02]  /*104a0*/  FFMA.FTZ R242, R46, c[0x0][0x2d0], -R8.reuse ;  /* 0x0000b4002ef27a23 */ /* 0x100fe40000010808 */
[--C-:B------:R-:W-:Y:S02]  /*104b0*/  FFMA.FTZ R241, R45, c[0x0][0x2d0], -R8.reuse ;  /* 0x0000b4002df17a23 */ /* 0x100fe40000010808 */
[--C-:B------:R-:W-:Y:S02]  /*104c0*/  FFMA.FTZ R240, R44, c[0x0][0x2d0], -R8.reuse ;  /* 0x0000b4002cf07a23 */ /* 0x100fe40000010808 */
[--C-:B------:R-:W-:Y:S01]  /*104d0*/  FFMA.FTZ R210, R49, c[0x0][0x2d0], -R8.reuse ;  /* 0x0000b40031d27a23 */ /* 0x100fe20000010808 */
[----:B------:R3:W-:Y:S01]  /*104e0*/  MUFU.EX2 R248, R2 ;  /* 0x0000000200f87308 */ /* 0x0007e20000000800 */
[--C-:B------:R-:W-:Y:S01]  /*104f0*/  FFMA.FTZ R209, R48, c[0x0][0x2d0], -R8.reuse ;  /* 0x0000b40030d17a23 */ /* 0x100fe20000010808 */
[----:B------:R-:W-:Y:S01]  /*10500*/  LDSM.16.MT88.4 R44, [R218+0x2080] ;  /* 0x00208000da2c783b */ /* 0x000fe20000004200 */
[--C-:B------:R-:W-:Y:S02]  /*10510*/  FFMA.FTZ R211, R50, c[0x0][0x2d0], -R8.reuse ;  /* 0x0000b40032d37a23 */ /* 0x100fe40000010808 */
[--C-:B------:R-:W-:Y:S02]  /*10520*/  FFMA.FTZ R235, R43, c[0x0][0x2d0], -R8.reuse ;  /* 0x0000b4002beb7a23 */ /* 0x100fe40000010808 */
[--C-:B------:R-:W-:Y:S02]  /*10530*/  FFMA.FTZ R206, R39, c[0x0][0x2d0], -R9.reuse ;  /* 0x0000b40027ce7a23 */ /* 0x100fe40000010809 */
[--C-:B------:R-:W-:Y:S01]  /*10540*/  FFMA.FTZ R205, R38, c[0x0][0x2d0], -R9.reuse ;  /* 0x0000b40026cd7a23 */ /* 0x100fe20000010809 */
[----:B------:R-:W-:Y:S01]  /*10550*/  MUFU.EX2 R211, R211 ;  /* 0x000000d300d37308 */ /* 0x000fe20000000800 */
[--C-:B------:R-:W-:Y:S02]  /*10560*/  FFMA.FTZ R204, R37, c[0x0][0x2d0], -R9.reuse ;  /* 0x0000b40025cc7a23 */ /* 0x100fe40000010809 */
[--C-:B------:R-:W-:Y:S02]  /*10570*/  FFMA.FTZ R234, R36, c[0x0][0x2d0], -R9.reuse ;  /* 0x0000b40024ea7a23 */ /* 0x100fe40000010809 */
[--C-:B-1----:R-:W-:Y:S02]  /*10580*/  FFMA.FTZ R0, R13, c[0x0][0x2d0], -R9.reuse ;  /* 0x0000b4000d007a23 */ /* 0x102fe40000010809 */
[--C-:B------:R-:W-:Y:S02]  /*10590*/  FFMA.FTZ R207, R40, c[0x0][0x2d0], -R9.reuse ;  /* 0x0000b40028cf7a23 */ /* 0x100fe40000010809 */
[--C-:B------:R-:W-:Y:S01]  /*105a0*/  FFMA.FTZ R233, R42, c[0x0][0x2d0], -R9.reuse ;  /* 0x0000b4002ae97a23 */ /* 0x100fe20000010809 */
[----:B------:R1:W-:Y:S01]  /*105b0*/  MUFU.EX2 R13, R0 ;  /* 0x00000000000d7308 */ /* 0x0003e20000000800 */
[--C-:B------:R-:W-:Y:S02]  /*105c0*/  FFMA.FTZ R232, R41, c[0x0][0x2d0], -R9.reuse ;  /* 0x0000b40029e87a23 */ /* 0x100fe40000010809 */
[--C-:B------:R-:W-:Y:S02]  /*105d0*/  FFMA.FTZ R215, R35, c[0x0][0x2d0], -R9.reuse ;  /* 0x0000b40023d77a23 */ /* 0x100fe40000010809 */
[--C-:B---3--:R-:W-:Y:S05]  /*105e0*/  FFMA.FTZ R2, R23, c[0x0][0x2d0], -R9.reuse ;  /* 0x0000b40017027a23 */ /* 0x108fea0000010809 */
[----:B------:R-:W-:Y:S10]  /*105f0*/  MUFU.EX2 R143, R2 ;  /* 0x00000002008f7308 */ /* 0x000ff40000000800 */
[----:B------:R-:W-:Y:S01]  /*10600*/  MUFU.EX2 R235, R235 ;  /* 0x000000eb00eb7308 */ /* 0x000fe20000000800 */
[--C-:B-1----:R-:W-:Y:S09]  /*10610*/  FFMA.FTZ R0, R17, c[0x0][0x2d0], -R9.reuse ;  /* 0x0000b40011007a23 */ /* 0x102ff20000010809 */
[----:B------:R1:W-:Y:S10]  /*10620*/  MUFU.EX2 R247, R0 ;  /* 0x0000000000f77308 */ /* 0x0003f40000000800 */
[----:B------:R-:W-:Y:S10]  /*10630*/  MUFU.EX2 R215, R215 ;  /* 0x000000d700d77308 */ /* 0x000ff40000000800 */
[----:B------:R-:W-:Y:S01]  /*10640*/  MUFU.EX2 R242, R242 ;  /* 0x000000f200f27308 */ /* 0x000fe20000000800 */
[--C-:B-1----:R-:W-:Y:S09]  /*10650*/  FFMA.FTZ R0, R25, c[0x0][0x2d0], -R8.reuse ;  /* 0x0000b40019007a23 */ /* 0x102ff20000010808 */
[----:B------:R1:W-:Y:S10]  /*10660*/  MUFU.EX2 R249, R0 ;  /* 0x0000000000f97308 */ /* 0x0003f40000000800 */
[----:B------:R-:W-:Y:S10]  /*10670*/  MUFU.EX2 R241, R241 ;  /* 0x000000f100f17308 */ /* 0x000ff40000000800 */
[----:B------:R-:W-:Y:S01]  /*10680*/  MUFU.EX2 R234, R234 ;  /* 0x000000ea00ea7308 */ /* 0x000fe20000000800 */
[----:B-1----:R-:W-:Y:S09]  /*10690*/  FFMA.FTZ R0, R26, c[0x0][0x2d0], -R8 ;  /* 0x0000b4001a007a23 */ /* 0x002ff20000010808 */
[----:B------:R1:W-:Y:S10]  /*106a0*/  MUFU.EX2 R54, R0 ;  /* 0x0000000000367308 */ /* 0x0003f40000000800 */
[----:B------:R-:W-:Y:S10]  /*106b0*/  MUFU.EX2 R233, R233 ;  /* 0x000000e900e97308 */ /* 0x000ff40000000800 */
[----:B------:R-:W-:Y:S01]  /*106c0*/  MUFU.EX2 R240, R240 ;  /* 0x000000f000f07308 */ /* 0x000fe20000000800 */
[----:B-1----:R-:W-:Y:S09]  /*106d0*/  FFMA.FTZ R0, R22, c[0x0][0x2d0], -R9 ;  /* 0x0000b40016007a23 */ /* 0x002ff20000010809 */
[----:B------:R1:W-:Y:S10]  /*106e0*/  MUFU.EX2 R142, R0 ;  /* 0x00000000008e7308 */ /* 0x0003f40000000800 */
[----:B------:R-:W-:Y:S01]  /*106f0*/  MUFU.EX2 R232, R232 ;  /* 0x000000e800e87308 */ /* 0x000fe20000000800 */
[----:B-1----:R-:W-:Y:S02]  /*10700*/  FSEL R0, R138, RZ, P0 ;  /* 0x000000ff8a007208 */ /* 0x002fe40000000000 */
[----:B------:R-:W-:Y:S03]  /*10710*/  FSETP.NEU.FTZ.AND P0, PT, R136, -INF , PT ;  /* 0xff8000008800780b */ /* 0x000fe60003f1d000 */
[----:B------:R-:W-:Y:S01]  /*10720*/  FADD.FTZ R0, -R0, R139 ;  /* 0x0000008b00007221 */ /* 0x000fe20000010100 */
[----:B------:R-:W-:Y:S01]  /*10730*/  FSEL R10, R10, RZ, P0 ;  /* 0x000000ff0a0a7208 */ /* 0x000fe20000000000 */
[----:B------:R-:W-:Y:S01]  /*10740*/  FMUL.FTZ R139, R6, c[0x0][0x2d0] ;  /* 0x0000b400068b7a20 */ /* 0x000fe20000410000 */
[----:B------:R-:W-:Y:S01]  /*10750*/  FSEL R4, R136, RZ, P0 ;  /* 0x000000ff88047208 */ /* 0x000fe20000000000 */
[----:B------:R-:W-:Y:S01]  /*10760*/  FMUL.FTZ R0, R0, c[0x0][0x2d0] ;  /* 0x0000b40000007a20 */ /* 0x000fe20000410000 */
[----:B------:R-:W-:Y:S01]  /*10770*/  FSETP.NEU.FTZ.AND P0, PT, R6, -INF , PT ;  /* 0xff8000000600780b */ /* 0x000fe20003f1d000 */
[--C-:B------:R-:W-:Y:S02]  /*10780*/  FFMA.FTZ R2, R12, c[0x0][0x2d0], -R10.reuse ;  /* 0x0000b4000c027a23 */ /* 0x100fe4000001080a */
[--C-:B------:R-:W-:Y:S01]  /*10790*/  FFMA.FTZ R197, R31, c[0x0][0x2d0], -R10.reuse ;  /* 0x0000b4001fc57a23 */ /* 0x100fe2000001080a */
[----:B------:R-:W-:Y:S01]  /*107a0*/  FSEL R139, R139, RZ, P0 ;  /* 0x000000ff8b8b7208 */ /* 0x000fe20000000000 */
[----:B------:R1:W-:Y:S01]  /*107b0*/  MUFU.EX2 R245, R2 ;  /* 0x0000000200f57308 */ /* 0x0003e20000000800 */
[--C-:B------:R-:W-:Y:S02]  /*107c0*/  FFMA.FTZ R201, R30, c[0x0][0x2d0], -R10.reuse ;  /* 0x0000b4001ec97a23 */ /* 0x100fe4000001080a */
[--C-:B------:R-:W-:Y:S02]  /*107d0*/  FFMA.FTZ R213, R29, c[0x0][0x2d0], -R10.reuse ;  /* 0x0000b4001dd57a23 */ /* 0x100fe4000001080a */
[----:B------:R-:W-:Y:S02]  /*107e0*/  FFMA.FTZ R8, R19, c[0x0][0x2d0], -R139 ;  /* 0x0000b40013087a23 */ /* 0x000fe4000001088b */
[--C-:B------:R-:W-:Y:S02]  /*107f0*/  FFMA.FTZ R212, R28, c[0x0][0x2d0], -R10.reuse ;  /* 0x0000b4001cd47a23 */ /* 0x100fe4000001080a */
[----:B------:R-:W3:Y:S01]  /*10800*/  LDSM.16.MT88.4 R28, [R217+0x2080] ;  /* 0x00208000d91c783b */ /* 0x000ee20000004200 */
[----:B------:R-:W4:Y:S01]  /*10810*/  MUFU.EX2 R0, R0 ;  /* 0x0000000000007308 */ /* 0x000f220000000800 */
[--C-:B------:R-:W-:Y:S02]  /*10820*/  FFMA.FTZ R199, R33, c[0x0][0x2d0], -R10.reuse ;  /* 0x0000b40021c77a23 */ /* 0x100fe4000001080a */
[--C-:B------:R-:W-:Y:S02]  /*10830*/  FFMA.FTZ R198, R32, c[0x0][0x2d0], -R10.reuse ;  /* 0x0000b40020c67a23 */ /* 0x100fe4000001080a */
[--C-:B------:R-:W-:Y:S02]  /*10840*/  FFMA.FTZ R214, R34, c[0x0][0x2d0], -R10.reuse ;  /* 0x0000b40022d67a23 */ /* 0x100fe4000001080a */
[--C-:B------:R-:W-:Y:S03]  /*10850*/  FFMA.FTZ R231, R27, c[0x0][0x2d0], -R10.reuse ;  /* 0x0000b4001be77a23 */ /* 0x100fe6000001080a */
[----:B------:R-:W-:Y:S01]  /*10860*/  MUFU.EX2 R51, R8 ;  /* 0x0000000800337308 */ /* 0x000fe20000000800 */
[--C-:B-1----:R-:W-:Y:S09]  /*10870*/  FFMA.FTZ R2, R15, c[0x0][0x2d0], -R10.reuse ;  /* 0x0000b4000f027a23 */ /* 0x102ff2000001080a */
[----:B------:R1:W5:Y:S10]  /*10880*/  MUFU.EX2 R246, R2 ;  /* 0x0000000200f67308 */ /* 0x0003740000000800 */
[----:B------:R-:W-:Y:S10]  /*10890*/  MUFU.EX2 R231, R231 ;  /* 0x000000e700e77308 */ /* 0x000ff40000000800 */
[----:B------:R-:W-:Y:S01]  /*108a0*/  MUFU.EX2 R213, R213 ;  /* 0x000000d500d57308 */ /* 0x000fe20000000800 */
[--C-:B-1----:R-:W-:Y:S09]  /*108b0*/  FFMA.FTZ R2, R16, c[0x0][0x2d0], -R10.reuse ;  /* 0x0000b40010027a23 */ /* 0x102ff2000001080a */
[----:B------:R1:W-:Y:S10]  /*108c0*/  MUFU.EX2 R55, R2 ;  /* 0x0000000200377308 */ /* 0x0003f40000000800 */
[----:B------:R-:W-:Y:S10]  /*108d0*/  MUFU.EX2 R212, R212 ;  /* 0x000000d400d47308 */ /* 0x000ff40000000800 */
[----:B------:R-:W-:Y:S01]  /*108e0*/  MUFU.EX2 R214, R214 ;  /* 0x000000d600d67308 */ /* 0x000fe20000000800 */
[----:B-1----:R-:W-:Y:S09]  /*108f0*/  FFMA.FTZ R2, R20, c[0x0][0x2d0], -R10 ;  /* 0x0000b40014027a23 */ /* 0x002ff2000001080a */
[----:B------:R1:W-:Y:S02]  /*10900*/  MUFU.EX2 R250, R2 ;  /* 0x0000000200fa7308 */ /* 0x0003e40000000800 */
[----:B-1----:R-:W-:Y:S01]  /*10910*/  FSEL R2, R137, RZ, P1 ;  /* 0x000000ff89027208 */ /* 0x002fe20000800000 */
[C---:B----4-:R-:W-:Y:S02]  /*10920*/  FMUL.FTZ R36, R0.reuse, R148 ;  /* 0x0000009400247220 */ /* 0x050fe40000410000 */
[----:B------:R-:W-:Y:S02]  /*10930*/  FMUL.FTZ R37, R0, R149 ;  /* 0x0000009500257220 */ /* 0x000fe40000410000 */
[----:B------:R-:W-:Y:S01]  /*10940*/  FADD.FTZ R2, -R2, R140 ;  /* 0x0000008c02027221 */ /* 0x000fe20000010100 */
[----:B------:R-:W-:Y:S01]  /*10950*/  F2FP.PACK_AB R140, R248, R18 ;  /* 0x00000012f88c723e */ /* 0x000fe200000000ff */
[----:B------:R-:W-:Y:S02]  /*10960*/  FMUL.FTZ R8, R0, R164 ;  /* 0x000000a400087220 */ /* 0x000fe40000410000 */
[----:B------:R-:W-:Y:S01]  /*10970*/  FMUL.FTZ R2, R2, c[0x0][0x2d0] ;  /* 0x0000b40002027a20 */ /* 0x000fe20000410000 */
[----:B------:R-:W-:Y:S01]  /*10980*/  MUFU.EX2 R164, R209 ;  /* 0x000000d100a47308 */ /* 0x000fe20000000800 */
[C---:B------:R-:W-:Y:S02]  /*10990*/  FMUL.FTZ R9, R0.reuse, R165 ;  /* 0x000000a500097220 */ /* 0x040fe40000410000 */
[C---:B------:R-:W-:Y:S01]  /*109a0*/  FMUL.FTZ R20, R0.reuse, R156 ;  /* 0x0000009c00147220 */ /* 0x040fe20000410000 */
[----:B------:R-:W-:Y:S01]  /*109b0*/  MOV R156, R142 ;  /* 0x0000008e009c7202 */ /* 0x000fe20000000f00 */
[C---:B------:R-:W-:Y:S02]  /*109c0*/  FMUL.FTZ R24, R0.reuse, R160 ;  /* 0x000000a000187220 */ /* 0x040fe40000410000 */
[C---:B------:R-:W-:Y:S02]  /*109d0*/  FMUL.FTZ R25, R0.reuse, R161 ;  /* 0x000000a100197220 */ /* 0x040fe40000410000 */
[C---:B------:R-:W-:Y:S01]  /*109e0*/  FMUL.FTZ R40, R0.reuse, R152 ;  /* 0x0000009800287220 */ /* 0x040fe20000410000 */
[----:B------:R1:W4:Y:S01]  /*109f0*/  MUFU.EX2 R3, R2 ;  /* 0x0000000200037308 */ /* 0x0003220000000800 */
[C---:B--2---:R-:W-:Y:S02]  /*10a00*/  FFMA.FTZ R152, R0.reuse, R252, R18 ;  /* 0x000000fc00987223 */ /* 0x044fe40000010012 */
[C---:B------:R-:W-:Y:S01]  /*10a10*/  FMUL.FTZ R41, R0.reuse, R153 ;  /* 0x0000009900297220 */ /* 0x040fe20000410000 */
[----:B------:R-:W-:Y:S01]  /*10a20*/  MOV R153, R54 ;  /* 0x0000003600997202 */ /* 0x000fe20000000f00 */
[----:B------:R-:W-:Y:S01]  /*10a30*/  FMUL.FTZ R52, R0, R144 ;  /* 0x0000009000347220 */ /* 0x000fe20000410000 */
[----:B-----5:R-:W-:Y:S01]  /*10a40*/  F2FP.PACK_AB R144, R246, R245 ;  /* 0x000000f5f690723e */ /* 0x020fe200000000ff */
[C---:B------:R-:W-:Y:S01]  /*10a50*/  FMUL.FTZ R53, R0.reuse, R145 ;  /* 0x0000009100357220 */ /* 0x040fe20000410000 */
[----:B------:R-:W-:Y:S01]  /*10a60*/  F2FP.PACK_AB R142, R153, R249 ;  /* 0x000000f9998e723e */ /* 0x000fe200000000ff */
        /* <DEDUP_REMOVED lines=10> */
[----:B-1----:R-:W-:Y:S01]  /*10b10*/  FADD.FTZ R2, -R4, R141 ;  /* 0x0000008d04027221 */ /* 0x002fe20000010100 */
[----:B------:R-:W-:Y:S01]  /*10b20*/  F2FP.PACK_AB R141, R247, R13 ;  /* 0x0000000df78d723e */ /* 0x000fe200000000ff */
[----:B------:R-:W-:Y:S02]  /*10b30*/  FMUL.FTZ R88, R0, R88 ;  /* 0x0000005800587220 */ /* 0x000fe40000410000 */
[----:B------:R-:W-:Y:S02]  /*10b40*/  FMUL.FTZ R2, R2, c[0x0][0x2d0] ;  /* 0x0000b40002027a20 */ /* 0x000fe40000410000 */
[C---:B------:R-:W-:Y:S02]  /*10b50*/  FMUL.FTZ R89, R0.reuse, R89 ;  /* 0x0000005900597220 */ /* 0x040fe40000410000 */
[----:B------:R1:W2:Y:S01]  /*10b60*/  MUFU.EX2 R4, R2 ;  /* 0x0000000200047308 */ /* 0x0002a20000000800 */
        /* <DEDUP_REMOVED lines=10> */
[C---:B----4-:R-:W-:Y:S01]  /*10c10*/  FMUL.FTZ R10, R3.reuse, R166 ;  /* 0x000000a6030a7220 */ /* 0x050fe20000410000 */
[----:B------:R-:W-:Y:S01]  /*10c20*/  MOV R166, R250 ;  /* 0x000000fa00a67202 */ /* 0x000fe20000000f00 */
[----:B------:R-:W-:Y:S01]  /*10c30*/  FMUL.FTZ R54, R3, R146 ;  /* 0x0000009203367220 */ /* 0x000fe20000410000 */
[----:B------:R-:W-:Y:S01]  /*10c40*/  MUFU.EX2 R250, R207 ;  /* 0x000000cf00fa7308 */ /* 0x000fe20000000800 */
[--C-:B-1----:R-:W-:Y:S02]  /*10c50*/  FFMA.FTZ R2, R11, c[0x0][0x2d0], -R139.reuse ;  /* 0x0000b4000b027a23 */ /* 0x102fe4000001088b */
[----:B------:R-:W-:Y:S01]  /*10c60*/  FMUL.FTZ R11, R3, R167 ;  /* 0x000000a7030b7220 */ /* 0x000fe20000410000 */
[----:B------:R-:W-:Y:S01]  /*10c70*/  MOV R167, R143 ;  /* 0x0000008f00a77202 */ /* 0x000fe20000000f00 */
[C---:B--2---:R-:W-:Y:S01]  /*10c80*/  FMUL.FTZ R12, R4.reuse, R168 ;  /* 0x000000a8040c7220 */ /* 0x044fe20000410000 */
[----:B------:R-:W-:Y:S01]  /*10c90*/  MOV R168, R153 ;  /* 0x0000009900a87202 */ /* 0x000fe20000000f00 */
[C---:B------:R-:W-:Y:S01]  /*10ca0*/  FMUL.FTZ R16, R4.reuse, R172 ;  /* 0x000000ac04107220 */ /* 0x040fe20000410000 */
[----:B------:R-:W-:Y:S01]  /*10cb0*/  F2FP.PACK_AB R143, R167, R156 ;  /* 0x0000009ca78f723e */ /* 0x000fe200000000ff */
[C---:B------:R-:W-:Y:S01]  /*10cc0*/  FMUL.FTZ R22, R3.reuse, R158 ;  /* 0x0000009e03167220 */ /* 0x040fe20000410000 */
[----:B------:R1:W-:Y:S01]  /*10cd0*/  MUFU.EX2 R243, R2 ;  /* 0x0000000200f37308 */ /* 0x0003e20000000800 */
[----:B------:R-:W2:Y:S01]  /*10ce0*/  LDL.LU R158, [R1+0xa8] ;  /* 0x0000a800019e7983 */ /* 0x000ea20000300800 */
[C---:B------:R-:W-:Y:S02]  /*10cf0*/  FMUL.FTZ R38, R3.reuse, R150 ;  /* 0x0000009603267220 */ /* 0x040fe40000410000 */
[C---:B------:R-:W-:Y:S01]  /*10d00*/  FMUL.FTZ R39, R3.reuse, R151 ;  /* 0x0000009703277220 */ /* 0x040fe20000410000 */
[-C--:B---3--:R-:W-:Y:S01]  /*10d10*/  HMMA.16816.F32 R8, R140, R28.reuse, R8 ;  /* 0x0000001c8c08723c */ /* 0x088fe20000001808 */
[----:B------:R-:W3:Y:S04]  /*10d20*/  LDSM.16.MT88.4 R148, [R220+0x2080] ;  /* 0x00208000dc94783b */ /* 0x000ee80000004200 */
[C---:B------:R-:W-:Y:S02]  /*10d30*/  FMUL.FTZ R17, R4.reuse, R173 ;  /* 0x000000ad04117220 */ /* 0x040fe40000410000 */
[C---:B------:R-:W-:Y:S02]  /*10d40*/  FMUL.FTZ R23, R3.reuse, R159 ;  /* 0x0000009f03177220 */ /* 0x040fe40000410000 */
[C---:B------:R-:W-:Y:S01]  /*10d50*/  FMUL.FTZ R26, R3.reuse, R162 ;  /* 0x000000a2031a7220 */ /* 0x040fe20000410000 */
[----:B------:R-:W-:Y:S01]  /*10d60*/  MUFU.EX2 R159, R204 ;  /* 0x000000cc009f7308 */ /* 0x000fe20000000800 */
[----:B------:R-:W4:Y:S01]  /*10d70*/  LDL.LU R162, [R1+0xac] ;  /* 0x0000ac0001a27983 */ /* 0x000f220000300800 */
[C---:B------:R-:W-:Y:S02]  /*10d80*/  FMUL.FTZ R27, R3.reuse, R163 ;  /* 0x000000a3031b7220 */ /* 0x040fe40000410000 */
[C---:B------:R-:W-:Y:S02]  /*10d90*/  FMUL.FTZ R32, R4.reuse, R180 ;  /* 0x000000b404207220 */ /* 0x040fe40000410000 */
[----:B------:R-:W-:Y:S02]  /*10da0*/  FMUL.FTZ R33, R4, R181 ;  /* 0x000000b504217220 */ /* 0x000fe40000410000 */
[C---:B------:R-:W-:Y:S02]  /*10db0*/  FMUL.FTZ R42, R3.reuse, R154 ;  /* 0x0000009a032a7220 */ /* 0x040fe40000410000 */
[----:B-1----:R-:W-:Y:S01]  /*10dc0*/  FFMA.FTZ R2, R14, c[0x0][0x2d0], -R139 ;  /* 0x0000b4000e027a23 */ /* 0x002fe2000001088b */
[----:B------:R-:W-:Y:S01]  /*10dd0*/  MUFU.EX2 R154, R205 ;  /* 0x000000cd009a7308 */ /* 0x000fe20000000800 */
[C---:B------:R-:W-:Y:S02]  /*10de0*/  FMUL.FTZ R43, R3.reuse, R155 ;  /* 0x0000009b032b7220 */ /* 0x040fe40000410000 */
[C---:B------:R-:W-:Y:S02]  /*10df0*/  FMUL.FTZ R48, R4.reuse, R188 ;  /* 0x000000bc04307220 */ /* 0x040fe40000410000 */
[C---:B------:R-:W-:Y:S02]  /*10e00*/  FMUL.FTZ R49, R4.reuse, R189 ;  /* 0x000000bd04317220 */ /* 0x040fe40000410000 */
[C---:B------:R-:W-:Y:S02]  /*10e10*/  FMUL.FTZ R58, R3.reuse, R58 ;  /* 0x0000003a033a7220 */ /* 0x040fe40000410000 */
[C---:B------:R-:W-:Y:S01]  /*10e20*/  FMUL.FTZ R59, R3.reuse, R59 ;  /* 0x0000003b033b7220 */ /* 0x040fe20000410000 */
[----:B------:R1:W5:Y:S01]  /*10e30*/  MUFU.EX2 R244, R2 ;  /* 0x0000000200f47308 */ /* 0x0003620000000800 */
        /* <DEDUP_REMOVED lines=13> */
[----:B------:R-:W-:Y:S01]  /*10f10*/  FMUL.FTZ R81, R4, R81 ;  /* 0x0000005104517220 */ /* 0x000fe20000410000 */
[----:B-1----:R-:W-:Y:S01]  /*10f20*/  FSEL R2, R6, RZ, P0 ;  /* 0x000000ff06027208 */ /* 0x002fe20000000000 */
[C---:B------:R-:W-:Y:S01]  /*10f30*/  FMUL.FTZ R86, R3.reuse, R86 ;  /* 0x0000005603567220 */ /* 0x040fe20000410000 */
[----:B-----5:R-:W-:Y:S01]  /*10f40*/  F2FP.PACK_AB R145, R244, R243 ;  /* 0x000000f3f491723e */ /* 0x020fe200000000ff */
[----:B------:R-:W-:Y:S02]  /*10f50*/  FMUL.FTZ R87, R3, R87 ;  /* 0x0000005703577220 */ /* 0x000fe40000410000 */
[----:B------:R-:W-:Y:S01]  /*10f60*/  FADD.FTZ R2, -R2, R7 ;  /* 0x0000000702027221 */ /* 0x000fe20000010100 */
[----:B------:R-:W-:Y:S01]  /*10f70*/  MUFU.EX2 R210, R198 ;  /* 0x000000c600d27308 */ /* 0x000fe20000000800 */
[--C-:B------:R-:W-:Y:S02]  /*10f80*/  FFMA.FTZ R7, R21, c[0x0][0x2d0], -R139.reuse ;  /* 0x0000b40015077a23 */ /* 0x100fe4000001088b */
[----:B------:R-:W-:Y:S02]  /*10f90*/  FMUL.FTZ R2, R2, c[0x0][0x2d0] ;  /* 0x0000b40002027a20 */ /* 0x000fe40000410000 */
[----:B------:R-:W-:Y:S01]  /*10fa0*/  FMUL.FTZ R21, R0, R157 ;  /* 0x0000009d00157220 */ /* 0x000fe20000410000 */
[----:B------:R-:W-:Y:S01]  /*10fb0*/  MOV R157, R55 ;  /* 0x00000037009d7202 */ /* 0x000fe20000000f00 */
[C---:B------:R-:W-:Y:S02]  /*10fc0*/  FMUL.FTZ R55, R3.reuse, R147 ;  /* 0x0000009303377220 */ /* 0x040fe40000410000 */
[C---:B------:R-:W-:Y:S01]  /*10fd0*/  FMUL.FTZ R90, R3.reuse, R90 ;  /* 0x0000005a035a7220 */ /* 0x040fe20000410000 */
[----:B------:R1:W5:Y:S01]  /*10fe0*/  MUFU.EX2 R0, R2 ;  /* 0x0000000200007308 */ /* 0x0003620000000800 */
[----:B------:R-:W-:Y:S01]  /*10ff0*/  F2FP.PACK_AB R146, R166, R157 ;  /* 0x0000009da692723e */ /* 0x000fe200000000ff */
[C---:B------:R-:W-:Y:S02]  /*11000*/  FMUL.FTZ R91, R3.reuse, R91 ;  /* 0x0000005b035b7220 */ /* 0x040fe40000410000 */
[C---:B------:R-:W-:Y:S02]  /*11010*/  FMUL.FTZ R92, R4.reuse, R92 ;  /* 0x0000005c045c7220 */ /* 0x040fe40000410000 */
[C---:B------:R-:W-:Y:S02]  /*11020*/  FMUL.FTZ R93, R4.reuse, R93 ;  /* 0x0000005d045d7220 */ /* 0x040fe40000410000 */
[C---:B------:R-:W-:Y:S02]  /*11030*/  FMUL.FTZ R96, R4.reuse, R96 ;  /* 0x0000006004607220 */ /* 0x040fe40000410000 */
        /* <DEDUP_REMOVED lines=9> */
[----:B-1----:R-:W2:Y:S01]  /*110d0*/  LDL.LU R2, [R1+0x94] ;  /* 0x0000940001027983 */ /* 0x002ea20000300800 */
[C---:B-----5:R-:W-:Y:S01]  /*110e0*/  FMUL.FTZ R14, R0.reuse, R170 ;  /* 0x000000aa000e7220 */ /* 0x060fe20000410000 */
[----:B------:R-:W-:Y:S01]  /*110f0*/  MOV R170, R157 ;  /* 0x0000009d00aa7202 */ /* 0x000fe20000000f00 */
[C---:B------:R-:W-:Y:S01]  /*11100*/  FMUL.FTZ R15, R0.reuse, R171 ;  /* 0x000000ab000f7220 */ /* 0x040fe20000410000 */
[----:B------:R-:W-:Y:S01]  /*11110*/  MOV R171, R156 ;  /* 0x0000009c00ab7202 */ /* 0x000fe20000000f00 */
[C---:B------:R-:W-:Y:S02]  /*11120*/  FMUL.FTZ R18, R0.reuse, R174 ;  /* 0x000000ae00127220 */ /* 0x040fe40000410000 */
[C---:B------:R-:W-:Y:S02]  /*11130*/  FMUL.FTZ R19, R0.reuse, R175 ;  /* 0x000000af00137220 */ /* 0x040fe40000410000 */
[C---:B------:R-:W-:Y:S01]  /*11140*/  FMUL.FTZ R34, R0.reuse, R182 ;  /* 0x000000b600227220 */ /* 0x040fe20000410000 */
[----:B---3--:R-:W-:Y:S01]  /*11150*/  MOV R165, R251 ;  /* 0x000000fb00a57202 */ /* 0x008fe20000000f00 */
[C---:B------:R-:W-:Y:S01]  /*11160*/  FMUL.FTZ R35, R0.reuse, R183 ;  /* 0x000000b700237220 */ /* 0x040fe20000410000 */
        /* <DEDUP_REMOVED lines=16> */
[C---:B------:R-:W-:Y:S02]  /*11270*/  FMUL.FTZ R112, R4.reuse, R112 ;  /* 0x0000007004707220 */ /* 0x040fe40000410000 */
[----:B------:R-:W-:Y:S02]  /*11280*/  FMUL.FTZ R113, R4, R113 ;  /* 0x0000007104717220 */ /* 0x000fe40000410000 */
[C---:B------:R-:W-:Y:S02]  /*11290*/  FMUL.FTZ R114, R0.reuse, R114 ;  /* 0x0000007200727220 */ /* 0x040fe40000410000 */
        /* <DEDUP_REMOVED lines=15> */
[--C-:B------:R-:W-:Y:S02]  /*11390*/  FFMA.FTZ R160, R193, c[0x0][0x2d0], -R139.reuse ;  /* 0x0000b400c1a07a23 */ /* 0x100fe4000001088b */
[----:B------:R-:W-:Y:S02]  /*113a0*/  FFMA.FTZ R7, R195, c[0x0][0x2d0], -R139 ;  /* 0x0000b400c3077a23 */ /* 0x000fe4000001088b */
[----:B------:R-:W-:Y:S01]  /*113b0*/  MUFU.EX2 R201, R160 ;  /* 0x000000a000c97308 */ /* 0x000fe20000000800 */
[----:B--2---:R-:W-:Y:S02]  /*113c0*/  FFMA.FTZ R161, R3, R2, R13 ;  /* 0x0000000203a17223 */ /* 0x004fe4000001000d */
[----:B------:R-:W-:Y:S01]  /*113d0*/  FMUL.FTZ R13, R4, R169 ;  /* 0x000000a9040d7220 */ /* 0x000fe20000410000 */
[----:B------:R-:W-:Y:S01]  /*113e0*/  MOV R169, R51 ;  /* 0x0000003300a97202 */ /* 0x000fe20000000f00 */
[----:B------:R-:W-:Y:S02]  /*113f0*/  FMUL.FTZ R51, R0, R191 ;  /* 0x000000bf00337220 */ /* 0x000fe40000410000 */
[----:B------:R-:W-:Y:S01]  /*11400*/  FFMA.FTZ R3, R196, c[0x0][0x2d0], -R139 ;  /* 0x0000b400c4037a23 */ /* 0x000fe2000001088b */
[----:B------:R-:W-:Y:S01]  /*11410*/  F2FP.PACK_AB R147, R165, R169 ;  /* 0x000000a9a593723e */ /* 0x000fe200000000ff */
[----:B-1----:R-:W-:Y:S01]  /*11420*/  LDSM.16.MT88.4 R196, [R220+0x3080] ;  /* 0x00308000dcc4783b */ /* 0x002fe20000004200 */
[----:B------:R-:W-:Y:S01]  /*11430*/  FADD.FTZ R161, R247, R161 ;  /* 0x000000a1f7a17221 */ /* 0x000fe20000010000 */
[----:B------:R-:W-:Y:S01]  /*11440*/  MOV R247, R154 ;  /* 0x0000009a00f77202 */ /* 0x000fe20000000f00 */
[--C-:B------:R-:W-:Y:S01]  /*11450*/  FFMA.FTZ R2, R194, c[0x0][0x2d0], -R139.reuse ;  /* 0x0000b400c2027a23 */ /* 0x100fe2000001088b */
[----:B------:R-:W-:Y:S02]  /*11460*/  F2FP.PACK_AB R194, R231, R214 ;  /* 0x000000d6e7c2723e */ /* 0x000fe400000000ff */
[C---:B------:R-:W-:Y:S01]  /*11470*/  HMMA.16816.F32 R12, R144.reuse, R28, R12 ;  /* 0x0000001c900c723c */ /* 0x040fe2000000180c */
[----:B------:R1:W-:Y:S06]  /*11480*/  MUFU.EX2 R206, R2 ;  /* 0x0000000200ce7308 */ /* 0x0003ec0000000800 */
[C---:B------:R-:W-:Y:S01]  /*11490*/  FMUL.FTZ R28, R4.reuse, R176 ;  /* 0x000000b0041c7220 */ /* 0x040fe20000410000 */
[-C--:B------:R-:W-:Y:S04]  /*114a0*/  HMMA.16816.F32 R16, R144, R30.reuse, R16 ;  /* 0x0000001e9010723c */ /* 0x080fe80000001810 */
[----:B------:R-:W-:Y:S04]  /*114b0*/  FMUL.FTZ R29, R4, R177 ;  /* 0x000000b1041d7220 */ /* 0x000fe80000410000 */
[C---:B------:R-:W-:Y:S07]  /*114c0*/  HMMA.16816.F32 R20, R140.reuse, R30, R20 ;  /* 0x0000001e8c14723c */ /* 0x040fee0000001814 */
[C---:B------:R-:W-:Y:S01]  /*114d0*/  FMUL.FTZ R30, R0.reuse, R178 ;  /* 0x000000b2001e7220 */ /* 0x040fe20000410000 */
[-C--:B------:R-:W-:Y:S04]  /*114e0*/  HMMA.16816.F32 R24, R140, R44.reuse, R24 ;  /* 0x0000002c8c18723c */ /* 0x080fe80000001818 */
[----:B------:R-:W-:Y:S02]  /*114f0*/  FMUL.FTZ R31, R0, R179 ;  /* 0x000000b3001f7220 */ /* 0x000fe40000410000 */
[----:B-1----:R-:W-:Y:S02]  /*11500*/  FFMA.FTZ R2, R203, c[0x0][0x2d0], -R139 ;  /* 0x0000b400cb027a23 */ /* 0x002fe4000001088b */
[----:B------:R-:W-:Y:S03]  /*11510*/  MUFU.EX2 R203, R7 ;  /* 0x0000000700cb7308 */ /* 0x000fe60000000800 */
[C---:B------:R-:W-:Y:S07]  /*11520*/  HMMA.16816.F32 R28, R144.reuse, R44, R28 ;  /* 0x0000002c901c723c */ /* 0x040fee000000181c */
[C---:B------:R-:W-:Y:S01]  /*11530*/  FMUL.FTZ R44, R4.reuse, R184 ;  /* 0x000000b8042c7220 */ /* 0x040fe20000410000 */
[-C--:B------:R-:W-:Y:S01]  /*11540*/  HMMA.16816.F32 R32, R144, R46.reuse, R32 ;  /* 0x0000002e9020723c */ /* 0x080fe20000001820 */
[----:B------:R1:W-:Y:S03]  /*11550*/  MUFU.EX2 R204, R2 ;  /* 0x0000000200cc7308 */ /* 0x0003e60000000800 */
[C---:B------:R-:W-:Y:S02]  /*11560*/  FMUL.FTZ R45, R4.reuse, R185 ;  /* 0x000000b9042d7220 */ /* 0x040fe40000410000 */
[----:B----4-:R-:W-:Y:S01]  /*11570*/  FFMA.FTZ R4, R4, R162, R245 ;  /* 0x000000a204047223 */ /* 0x010fe200000100f5 */
[----:B------:R-:W-:Y:S01]  /*11580*/  MOV R245, R159 ;  /* 0x0000009f00f57202 */ /* 0x000fe20000000f00 */
[C---:B------:R-:W-:Y:S04]  /*11590*/  HMMA.16816.F32 R36, R140.reuse, R46, R36 ;  /* 0x0000002e8c24723c */ /* 0x040fe80000001824 */
[----:B------:R-:W-:Y:S01]  /*115a0*/  FADD.FTZ R4, R246, R4 ;  /* 0x00000004f6047221 */ /* 0x000fe20000010000 */
[----:B------:R-:W-:Y:S02]  /*115b0*/  MOV R246, R164 ;  /* 0x000000a400f67202 */ /* 0x000fe40000000f00 */
[C---:B------:R-:W-:Y:S01]  /*115c0*/  FMUL.FTZ R46, R0.reuse, R186 ;  /* 0x000000ba002e7220 */ /* 0x040fe20000410000 */
[-C--:B------:R-:W-:Y:S04]  /*115d0*/  HMMA.16816.F32 R40, R140, R148.reuse, R40 ;  /* 0x000000948c28723c */ /* 0x080fe80000001828 */
[----:B------:R-:W-:Y:S02]  /*115e0*/  FMUL.FTZ R47, R0, R187 ;  /* 0x000000bb002f7220 */ /* 0x000fe40000410000 */
[----:B-1----:R-:W-:Y:S05]  /*115f0*/  FFMA.FTZ R2, R202, c[0x0][0x2d0], -R139 ;  /* 0x0000b400ca027a23 */ /* 0x002fea000001088b */
[C---:B------:R-:W-:Y:S01]  /*11600*/  HMMA.16816.F32 R44, R144.reuse, R148, R44 ;  /* 0x00000094902c723c */ /* 0x040fe2000000182c */
[----:B------:R1:W2:Y:S07]  /*11610*/  MUFU.EX2 R202, R3 ;  /* 0x0000000300ca7308 */ /* 0x0002ae0000000800 */
[-C--:B------:R-:W-:Y:S03]  /*11620*/  HMMA.16816.F32 R48, R144, R150.reuse, R48 ;  /* 0x000000969030723c */ /* 0x080fe60000001830 */
[----:B------:R3:W-:Y:S05]  /*11630*/  MUFU.EX2 R205, R2 ;  /* 0x0000000200cd7308 */ /* 0x0007ea0000000800 */
[C---:B------:R-:W-:Y:S01]  /*11640*/  HMMA.16816.F32 R52, R140.reuse, R150, R52 ;  /* 0x000000968c34723c */ /* 0x040fe20000001834 */
[----:B------:R-:W4:Y:S03]  /*11650*/  LDSM.16.MT88.4 R148, [R219+0x2080] ;  /* 0x00208000db94783b */ /* 0x000f260000004200 */
[----:B-1----:R-:W-:Y:S01]  /*11660*/  FADD.FTZ R3, R170, R4 ;  /* 0x00000004aa037221 */ /* 0x002fe20000010000 */
[----:B--2---:R-:W-:Y:S03]  /*11670*/  F2FP.PACK_AB R193, R203, R202 ;  /* 0x000000cacbc1723e */ /* 0x004fe600000000ff */
[----:B------:R-:W-:Y:S04]  /*11680*/  FADD.FTZ R7, R166, R3 ;  /* 0x00000003a6077221 */ /* 0x000fe80000010000 */
[--C-:B---3--:R-:W-:Y:S02]  /*11690*/  FFMA.FTZ R2, R200, c[0x0][0x2d0], -R139.reuse ;  /* 0x0000b400c8027a23 */ /* 0x108fe4000001088b */
[----:B------:R-:W-:Y:S01]  /*116a0*/  FFMA.FTZ R139, R192, c[0x0][0x2d0], -R139 ;  /* 0x0000b400c08b7a23 */ /* 0x000fe2000001088b */
[----:B------:R-:W-:Y:S01]  /*116b0*/  F2FP.PACK_AB R192, R212, R213 ;  /* 0x000000d5d4c0723e */ /* 0x000fe200000000ff */
[----:B------:R1:W-:Y:S10]  /*116c0*/  MUFU.EX2 R207, R2 ;  /* 0x0000000200cf7308 */ /* 0x0003f40000000800 */
[----:B------:R-:W2:Y:S01]  /*116d0*/  MUFU.EX2 R200, R139 ;  /* 0x0000008b00c87308 */ /* 0x000ea20000000800 */
[-C--:B----4-:R-:W-:Y:S03]  /*116e0*/  HMMA.16816.F32 R56, R140, R148.reuse, R56 ;  /* 0x000000948c38723c */ /* 0x090fe60000001838 */
[----:B-1----:R-:W-:Y:S05]  /*116f0*/  FFMA.FTZ R2, R0, R158, R243 ;  /* 0x0000009e00027223 */ /* 0x002fea00000100f3 */
[C---:B------:R-:W-:Y:S01]  /*11700*/  HMMA.16816.F32 R60, R144.reuse, R148, R60 ;  /* 0x00000094903c723c */ /* 0x040fe2000000183c */
[----:B------:R-:W3:Y:S03]  /*11710*/  LDL R243, [R1+0x98] ;  /* 0x0000980001f37983 */ /* 0x000ee60000100800 */
[----:B------:R-:W-:Y:S01]  /*11720*/  FADD.FTZ R0, R248, R152 ;  /* 0x00000098f8007221 */ /* 0x000fe20000010000 */
[----:B------:R-:W-:Y:S01]  /*11730*/  LDSM.16.MT88.4 R156, [R220+0x2880] ;  /* 0x00288000dc9c783b */ /* 0x000fe20000004200 */
[----:B------:R-:W-:Y:S01]  /*11740*/  MOV R248, R155 ;  /* 0x0000009b00f87202 */ /* 0x000fe20000000f00 */
[----:B------:R-:W-:Y:S01]  /*11750*/  FADD.FTZ R162, R244, R2 ;  /* 0x00000002f4a27221 */ /* 0x000fe20000010000 */
[-C--:B------:R-:W-:Y:S04]  /*11760*/  HMMA.16816.F32 R64, R144, R150.reuse, R64 ;  /* 0x000000969040723c */ /* 0x080fe80000001840 */
[----:B------:R-:W-:Y:S01]  /*11770*/  FADD.FTZ R4, R169, R162 ;  /* 0x000000a2a9047221 */ /* 0x000fe20000010000 */
[----:B------:R-:W-:Y:S01]  /*11780*/  LDSM.16.MT88.4 R152, [R218+0x2880] ;  /* 0x00288000da98783b */ /* 0x000fe20000004200 */
[----:B--2---:R-:W-:Y:S01]  /*11790*/  F2FP.PACK_AB R195, R200, R201 ;  /* 0x000000c9c8c3723e */ /* 0x004fe200000000ff */
[----:B------:R-:W-:Y:S01]  /*117a0*/  FADD.FTZ R2, R249, R0 ;  /* 0x00000000f9027221 */ /* 0x000fe20000010000 */
[C---:B------:R-:W-:Y:S04]  /*117b0*/  HMMA.16816.F32 R68, R140.reuse, R150, R68 ;  /* 0x000000968c44723c */ /* 0x040fe80000001844 */
[----:B------:R-:W-:Y:S01]  /*117c0*/  FADD.FTZ R0, R171, R161 ;  /* 0x000000a1ab007221 */ /* 0x000fe20000010000 */
[----:B------:R-:W1:Y:S01]  /*117d0*/  LDSM.16.MT88.4 R148, [R217+0x3880] ;  /* 0x00388000d994783b */ /* 0x000e620000004200 */
[----:B------:R-:W-:Y:S01]  /*117e0*/  FADD.FTZ R2, R168, R2 ;  /* 0x00000002a8027221 */ /* 0x000fe20000010000 */
[----:B------:R-:W-:Y:S01]  /*117f0*/  MOV R244, R163 ;  /* 0x000000a300f47202 */ /* 0x000fe20000000f00 */
[----:B------:R-:W-:Y:S04]  /*11800*/  FADD.FTZ R139, R167, R0 ;  /* 0x00000000a78b7221 */ /* 0x000fe80000010000 */
[----:B------:R-:W-:Y:S02]  /*11810*/  FADD.FTZ R0, R165, R4 ;  /* 0x00000004a5007221 */ /* 0x000fe40000010000 */
[----:B------:R-:W-:Y:S02]  /*11820*/  FADD.FTZ R4, R211, R2 ;  /* 0x00000002d3047221 */ /* 0x000fe40000010000 */
[----:B------:R-:W-:Y:S01]  /*11830*/  FADD.FTZ R3, R250, R139 ;  /* 0x0000008bfa037221 */ /* 0x000fe20000010000 */
[----:B------:R-:W-:Y:S01]  /*11840*/  MOV R139, R138 ;  /* 0x0000008a008b7202 */ /* 0x000fe20000000f00 */
[----:B------:R-:W-:Y:S02]  /*11850*/  FADD.FTZ R2, R209, R7 ;  /* 0x00000007d1027221 */ /* 0x000fe40000010000 */
[----:B------:R-:W-:Y:S02]  /*11860*/  FADD.FTZ R0, R206, R0 ;  /* 0x00000000ce007221 */ /* 0x000fe40000010000 */
[C---:B------:R-:W-:Y:S01]  /*11870*/  FADD.FTZ R7, R210.reuse, R2 ;  /* 0x00000002d2077221 */ /* 0x040fe20000010000 */
[-C--:B-1----:R-:W-:Y:S08]  /*11880*/  HMMA.16816.F32 R72, R140, R148.reuse, R72 ;  /* 0x000000948c48723c */ /* 0x082ff00000001848 */
        /* <DEDUP_REMOVED lines=15> */
[C---:B------:R-:W-:Y:S07]  /*11980*/  HMMA.16816.F32 R124, R144.reuse, R148, R124 ;  /* 0x00000094907c723c */ /* 0x040fee000000187c */
[----:B------:R-:W-:Y:S01]  /*11990*/  F2FP.PACK_AB R148, R210, R209 ;  /* 0x000000d1d294723e */ /* 0x000fe200000000ff */
[-C--:B------:R-:W-:Y:S01]  /*119a0*/  HMMA.16816.F32 R128, R144, R150.reuse, R128 ;  /* 0x000000969080723c */ /* 0x080fe20000001880 */
[----:B------:R-:W1:Y:S03]  /*119b0*/  LDSM.16.MT88.4 R144, [R217+0x2880] ;  /* 0x00288000d990783b */ /* 0x000e660000004200 */
[----:B------:R-:W-:Y:S04]  /*119c0*/  F2FP.PACK_AB R149, R204, R206 ;  /* 0x000000cecc95723e */ /* 0x000fe800000000ff */
[----:B------:R-:W-:Y:S07]  /*119d0*/  HMMA.16816.F32 R132, R140, R150, R132 ;  /* 0x000000968c84723c */ /* 0x000fee0000001884 */
[----:B------:R-:W-:Y:S02]  /*119e0*/  F2FP.PACK_AB R140, R163, R211 ;  /* 0x000000d3a38c723e */ /* 0x000fe400000000ff */
[----:B------:R-:W-:Y:S03]  /*119f0*/  F2FP.PACK_AB R141, R252, R250 ;  /* 0x000000fafc8d723e */ /* 0x000fe600000000ff */
[----:B------:R-:W-:Y:S02]  /*11a00*/  F2FP.PACK_AB R142, R248, R164 ;  /* 0x000000a4f88e723e */ /* 0x000fe400000000ff */
[----:B------:R-:W-:Y:S02]  /*11a10*/  F2FP.PACK_AB R143, R245, R247 ;  /* 0x000000f7f58f723e */ /* 0x000fe400000000ff */
[----:B------:R-:W-:Y:S02]  /*11a20*/  F2FP.PACK_AB R150, R208, R251 ;  /* 0x000000fbd096723e */ /* 0x000fe400000000ff */
[----:B------:R-:W-:Y:S02]  /*11a30*/  F2FP.PACK_AB R151, R207, R205 ;  /* 0x000000cdcf97723e */ /* 0x000fe400000000ff */
[----:B---3--:R-:W-:Y:S01]  /*11a40*/  ISETP.GT.AND P0, PT, R230, R243, PT ;  /* 0x000000f3e600720c */ /* 0x008fe20003f04270 */
        /* <DEDUP_REMOVED lines=10> */
[-C--:B------:R-:W-:Y:S08]  /*11af0*/  HMMA.16816.F32 R40, R140, R156.reuse, R40 ;  /* 0x0000009c8c28723c */ /* 0x080ff00000001828 */
        /* <DEDUP_REMOVED lines=27> */
[----:B------:R-:W-:Y:S07]  /*11cb0*/  HMMA.16816.F32 R132, R140, R154, R132 ;  /* 0x0000009a8c84723c */ /* 0x000fee0000001884 */
[----:B------:R-:W-:Y:S02]  /*11cc0*/  F2FP.PACK_AB R140, R241, R242 ;  /* 0x000000f2f18c723e */ /* 0x000fe400000000ff */
[----:B------:R-:W-:Y:S03]  /*11cd0*/  F2FP.PACK_AB R141, R233, R234 ;  /* 0x000000eae98d723e */ /* 0x000fe600000000ff */
[----:B------:R-:W-:Y:S02]  /*11ce0*/  F2FP.PACK_AB R142, R235, R240 ;  /* 0x000000f0eb8e723e */ /* 0x000fe400000000ff */
[----:B------:R-:W-:Y:S07]  /*11cf0*/  F2FP.PACK_AB R143, R215, R232 ;  /* 0x000000e8d78f723e */ /* 0x000fee00000000ff */
[-C--:B---3--:R-:W-:Y:S01]  /*11d00*/  HMMA.16816.F32 R164, R140, R156.reuse, R8 ;  /* 0x0000009c8ca4723c */ /* 0x088fe20000001808 */
[----:B------:R-:W2:Y:S07]  /*11d10*/  LDSM.16.MT88.4 R8, [R219+0x3080] ;  /* 0x00308000db08783b */ /* 0x000eae0000004200 */
[C---:B------:R-:W-:Y:S01]  /*11d20*/  HMMA.16816.F32 R168, R192.reuse, R156, R12 ;  /* 0x0000009cc0a8723c */ /* 0x040fe2000000180c */
[----:B------:R-:W3:Y:S07]  /*11d30*/  LDSM.16.MT88.4 R12, [R217+0x4880] ;  /* 0x00488000d90c783b */ /* 0x000eee0000004200 */
[-C--:B------:R-:W-:Y:S01]  /*11d40*/  HMMA.16816.F32 R172, R192, R158.reuse, R16 ;  /* 0x0000009ec0ac723c */ /* 0x080fe20000001810 */
[----:B------:R-:W4:Y:S07]  /*11d50*/  LDSM.16.MT88.4 R16, [R218+0x4880] ;  /* 0x00488000da10783b */ /* 0x000f2e0000004200 */
[C---:B------:R-:W-:Y:S01]  /*11d60*/  HMMA.16816.F32 R156, R140.reuse, R158, R20 ;  /* 0x0000009e8c9c723c */ /* 0x040fe20000001814 */
[----:B------:R-:W5:Y:S07]  /*11d70*/  LDSM.16.MT88.4 R20, [R220+0x4880] ;  /* 0x00488000dc14783b */ /* 0x000f6e0000004200 */
[-C--:B-1----:R-:W-:Y:S01]  /*11d80*/  HMMA.16816.F32 R160, R140, R144.reuse, R24 ;  /* 0x000000908ca0723c */ /* 0x082fe20000001818 */
[----:B------:R-:W1:Y:S07]  /*11d90*/  LDSM.16.MT88.4 R24, [R219+0x4880] ;  /* 0x00488000db18783b */ /* 0x000e6e0000004200 */
        /* <DEDUP_REMOVED lines=8> */
[C---:B------:R-:W-:Y:S07]  /*11e20*/  HMMA.16816.F32 R60, R192.reuse, R8, R60 ;  /* 0x00000008c03c723c */ /* 0x040fee000000183c */
[----:B------:R-:W-:Y:S01]  /*11e30*/  FADD.FTZ R9, R244, R4 ;  /* 0x00000004f4097221 */ /* 0x000fe20000010000 */
[-C--:B------:R-:W-:Y:S04]  /*11e40*/  HMMA.16816.F32 R64, R192, R10.reuse, R64 ;  /* 0x0000000ac040723c */ /* 0x080fe80000001840 */
[----:B------:R-:W-:Y:S02]  /*11e50*/  FADD.FTZ R4, R204, R0 ;  /* 0x00000000cc047221 */ /* 0x000fe40000010000 */
[----:B------:R-:W-:Y:S02]  /*11e60*/  FADD.FTZ R0, R251, R7 ;  /* 0x00000007fb007221 */ /* 0x000fe40000010000 */
[C---:B------:R-:W-:Y:S04]  /*11e70*/  HMMA.16816.F32 R68, R140.reuse, R10, R68 ;  /* 0x0000000a8c44723c */ /* 0x040fe80000001844 */
[----:B------:R-:W-:Y:S02]  /*11e80*/  FADD.FTZ R8, R252, R3 ;  /* 0x00000003fc087221 */ /* 0x000fe40000010000 */
[----:B------:R-:W-:Y:S02]  /*11e90*/  FADD.FTZ R3, R246, R9 ;  /* 0x00000009f6037221 */ /* 0x000fe40000010000 */
[-C--:B---3--:R-:W-:Y:S04]  /*11ea0*/  HMMA.16816.F32 R72, R140, R12.reuse, R72 ;  /* 0x0000000c8c48723c */ /* 0x088fe80000001848 */
        /* <DEDUP_REMOVED lines=11> */
[-C--:B----4-:R-:W-:Y:S04]  /*11f60*/  HMMA.16816.F32 R88, R140, R16.reuse, R88 ;  /* 0x000000108c58723c */ /* 0x090fe80000001858 */
        /* <DEDUP_REMOVED lines=8> */
[C---:B------:R-:W-:Y:S01]  /*11ff0*/  HMMA.16816.F32 R100, R140.reuse, R18, R100 ;  /* 0x000000128c64723c */ /* 0x040fe20000001864 */
[----:B------:R2:W-:Y:S03]  /*12000*/  STL [R1+0x90], R4 ;  /* 0x0000900401007387 */ /* 0x0005e60000100800 */
[----:B------:R-:W-:Y:S02]  /*12010*/  FADD.FTZ R0, R203, R3 ;  /* 0x00000003cb007221 */ /* 0x000fe40000010000 */
[----:B------:R-:W-:Y:S02]  /*12020*/  FADD.FTZ R8, R213, R8 ;  /* 0x00000008d5087221 */ /* 0x000fe40000010000 */
[-C--:B-----5:R-:W-:Y:S04]  /*12030*/  HMMA.16816.F32 R104, R140, R20.reuse, R104 ;  /* 0x000000148c68723c */ /* 0x0a0fe80000001868 */
[----:B------:R-:W-:Y:S04]  /*12040*/  FADD.FTZ R2, R212, R8 ;  /* 0x00000008d4027221 */ /* 0x000fe80000010000 */
[C---:B------:R-:W-:Y:S04]  /*12050*/  HMMA.16816.F32 R108, R192.reuse, R20, R108 ;  /* 0x00000014c06c723c */ /* 0x040fe8000000186c */
[----:B------:R-:W-:Y:S02]  /*12060*/  FADD.FTZ R3, R214, R2 ;  /* 0x00000002d6037221 */ /* 0x000fe40000010000 */
[----:B------:R-:W-:Y:S01]  /*12070*/  FADD.FTZ R2, R201, R0 ;  /* 0x00000000c9027221 */ /* 0x000fe20000010000 */
[----:B------:R-:W-:Y:S01]  /*12080*/  IADD3 R0, R230, -0x1, RZ ;  /* 0xffffffffe6007810 */ /* 0x000fe20007ffe0ff */
[-C--:B------:R-:W-:Y:S04]  /*12090*/  HMMA.16816.F32 R112, R192, R22.reuse, R112 ;  /* 0x00000016c070723c */ /* 0x080fe80000001870 */
[----:B--2---:R-:W-:Y:S01]  /*120a0*/  FADD.FTZ R4, R215, R7 ;  /* 0x00000007d7047221 */ /* 0x004fe20000010000 */
[----:B------:R-:W-:Y:S01]  /*120b0*/  MOV R230, R0 ;  /* 0x0000000000e67202 */ /* 0x000fe20000000f00 */
[----:B------:R-:W-:Y:S01]  /*120c0*/  FADD.FTZ R3, R231, R3 ;  /* 0x00000003e7037221 */ /* 0x000fe20000010000 */
[----:B------:R-:W-:Y:S01]  /*120d0*/  MOV R7, R6 ;  /* 0x0000000600077202 */ /* 0x000fe20000000f00 */
[C---:B------:R-:W-:Y:S01]  /*120e0*/  HMMA.16816.F32 R116, R140.reuse, R22, R116 ;  /* 0x000000168c74723c */ /* 0x040fe20000001874 */
[----:B------:R2:W-:Y:S03]  /*120f0*/  STL [R1+0x94], R4 ;  /* 0x0000940401007387 */ /* 0x0005e60000100800 */
[----:B------:R-:W-:Y:S01]  /*12100*/  FADD.FTZ R2, R200, R2 ;  /* 0x00000002c8027221 */ /* 0x000fe20000010000 */
[----:B------:R2:W-:Y:S03]  /*12110*/  STL [R1+0xac], R3 ;  /* 0x0000ac0301007387 */ /* 0x0005e60000100800 */
[-C--:B-1----:R-:W-:Y:S01]  /*12120*/  HMMA.16816.F32 R120, R140, R24.reuse, R120 ;  /* 0x000000188c78723c */ /* 0x082fe20000001878 */
[----:B------:R2:W-:Y:S07]  /*12130*/  STL [R1+0xa8], R2 ;  /* 0x0000a80201007387 */ /* 0x0005ee0000100800 */
[C---:B------:R-:W-:Y:S08]  /*12140*/  HMMA.16816.F32 R124, R192.reuse, R24, R124 ;  /* 0x00000018c07c723c */ /* 0x040ff0000000187c */
[-C--:B------:R-:W-:Y:S08]  /*12150*/  HMMA.16816.F32 R128, R192, R26.reuse, R128 ;  /* 0x0000001ac080723c */ /* 0x080ff00000001880 */
[----:B------:R-:W-:Y:S07]  /*12160*/  HMMA.16816.F32 R132, R140, R26, R132 ;  /* 0x0000001a8c84723c */ /* 0x000fee0000001884 */
[----:B------:R-:W-:Y:S02]  /*12170*/  MOV R140, R137 ;  /* 0x00000089008c7202 */ /* 0x000fe40000000f00 */
[----:B------:R-:W-:Y:S01]  /*12180*/  MOV R141, R136 ;  /* 0x00000088008d7202 */ /* 0x000fe20000000f00 */
[----:B--2---:R-:W-:-:S05]  /*12190*/  @P0 BRA `(.L_x_1331) ;  /* 0xffffafb000000947 */ /* 0x004fca000383ffff */
[----:B------:R-:W2:Y:S01]  /*121a0*/  LDL R3, [R1+0x4] ;  /* 0x0000040001037983 */ /* 0x000ea20000100800 */
[----:B------:R-:W-:Y:S01]  /*121b0*/  IMAD.MOV.U32 R140, RZ, RZ, R137 ;  /* 0x000000ffff8c7224 */ /* 0x000fe200078e0089 */
[----:B------:R-:W-:Y:S01]  /*121c0*/  MOV R7, R6 ;  /* 0x0000000600077202 */ /* 0x000fe20000000f00 */
[----:B------:R-:W-:Y:S01]  /*121d0*/  IMAD.MOV.U32 R139, RZ, RZ, R138 ;  /* 0x000000ffff8b7224 */ /* 0x000fe200078e008a */
[----:B------:R-:W-:Y:S01]  /*121e0*/  MOV R230, R0 ;  /* 0x0000000000e67202 */ /* 0x000fe20000000f00 */
[----:B------:R-:W-:Y:S01]  /*121f0*/  IMAD.MOV.U32 R141, RZ, RZ, R136 ;  /* 0x000000ffff8d7224 */ /* 0x000fe200078e0088 */
[----:B--2---:R-:W-:-:S03]  /*12200*/  SHF.L.U32 R3, R3, 0x7, RZ ;  /* 0x0000000703037819 */ /* 0x004fc600000006ff */
.L_x_1300:
[----:B-1----:R-:W2:Y:S04]  /*12210*/  LDL R2, [R1+0x64] ;  /* 0x0000640001027983 */ /* 0x002ea80000100800 */
[----:B------:R-:W3:Y:S01]  /*12220*/  LDL R4, [R1+0x58] ;  /* 0x0000580001047983 */ /* 0x000ee20000100800 */
[----:B------:R-:W-:Y:S01]  /*12230*/  IMAD.MOV.U32 R6, RZ, RZ, 0x1 ;  /* 0x00000001ff067424 */ /* 0x000fe200078e00ff */
[----:B------:R-:W-:-:S02]  /*12240*/  IADD3 R3, R3, 0x7f, RZ ;  /* 0x0000007f03037810 */ /* 0x000fc40007ffe0ff */
[----:B------:R-:W-:Y:S02]  /*12250*/  LOP3.LUT R229, R229, 0xfffffbff, RZ, 0xc0, !PT ;  /* 0xfffffbffe5e57812 */ /* 0x000fe400078ec0ff */
[----:B------:R-:W-:-:S13]  /*12260*/  ISETP.NE.AND P0, PT, R6, c[0x0][0x2c4], PT ;  /* 0x0000b10006007a0c */ /* 0x000fda0003f05270 */
[----:B------:R-:W-:Y:S01]  /*12270*/  @P0 IMAD.HI.U32 R0, R3, c[0x0][0x2c8], RZ ;  /* 0x0000b20003000a27 */ /* 0x000fe200078e00ff */
[----:B------:R-:W-:-:S04]  /*12280*/  @P0 LOP3.LUT R229, R229, 0x400, RZ, 0xfc, !PT ;  /* 0x00000400e5e50812 */ /* 0x000fc800078efcff */
[----:B------:R-:W-:Y:S02]  /*12290*/  @P0 SHF.R.U32.HI R3, RZ, c[0x0][0x2cc], R0 ;  /* 0x0000b300ff030a19 */ /* 0x000fe40000011600 */
[----:B------:R-:W-:Y:S02]  /*122a0*/  ISETP.LE.AND P0, PT, R6, c[0x0][0x32c], PT ;  /* 0x0000cb0006007a0c */ /* 0x000fe40003f03270 */
[----:B------:R-:W-:-:S11]  /*122b0*/  LOP3.LUT R229, R229, 0xfffffdff, RZ, 0xc0, !PT ;  /* 0xfffffdffe5e57812 */ /* 0x000fd600078ec0ff */
[----:B------:R-:W-:Y:S02]  /*122c0*/  @P0 LOP3.LUT R229, R229, 0x200, RZ, 0xfc, !PT ;  /* 0x00000200e5e50812 */ /* 0x000fe400078efcff */
[----:B--2---:R-:W-:-:S05]  /*122d0*/  IADD3 R3, R3, 0x1, R2 ;  /* 0x0000000103037810 */ /* 0x004fca0007ffe002 */
[----:B---3--:R-:W-:-:S05]  /*122e0*/  IMAD.IADD R3, R3, 0x1, -R4 ;  /* 0x0000000103037824 */ /* 0x008fca00078e0a04 */
[----:B------:R-:W-:Y:S01]  /*122f0*/  IADD3 R2, R3, -c[0x0][0x324], RZ ;  /* 0x8000c90003027a10 */ /* 0x000fe20007ffe0ff */
[----:B------:R-:W-:Y:S05]  /*12300*/  @!P0 BRA `(.L_x_1332) ;  /* 0x0000010000008947 */ /* 0x000fea0003800000 */
[----:B------:R-:W-:Y:S01]  /*12310*/  MOV R0, R3 ;  /* 0x0000000300007202 */ /* 0x000fe20000000f00 */
[----:B------:R-:W-:Y:S03]  /*12320*/  BSSY B0, `(.L_x_1333) ;  /* 0x000000c000007945 */ /* 0x000fe60003800000 */
        /* <DEDUP_REMOVED lines=8> */
.L_x_1334:
[----:B------:R-:W-:-:S13]  /*123b0*/  ISETP.NE.AND P0, PT, R6, c[0x0][0x32c], PT ;  /* 0x0000cb0006007a0c */ /* 0x000fda0003f05270 */
[----:B------:R-:W-:-:S05]  /*123c0*/  @P0 IMAD.HI.U32 R3, R0, c[0x0][0x330], RZ ;  /* 0x0000cc0000030a27 */ /* 0x000fca00078e00ff */
[----:B------:R-:W-:Y:S02]  /*123d0*/  @P0 SHF.R.U32.HI R0, RZ, c[0x0][0x334], R3 ;  /* 0x0000cd00ff000a19 */ /* 0x000fe40000011603 */
.L_x_1335:
[----:B------:R-:W-:Y:S05]  /*123e0*/  BSYNC B0 ;  /* 0x0000000000007941 */ /* 0x000fea0003800000 */
.L_x_1333:
[----:B------:R-:W-:-:S05]  /*123f0*/  IMAD R0, R0, c[0x0][0x32c], RZ ;  /* 0x0000cb0000007a24 */ /* 0x000fca00078e02ff */
[----:B------:R-:W-:-:S03]  /*12400*/  IMNMX R2, R2, R0, !PT ;  /* 0x0000000002027217 */ /* 0x000fc60007800200 */
.L_x_1332:
[----:B------:R-:W2:Y:S01]  /*12410*/  LDL R3, [R1+0xb4] ;  /* 0x0000b40001037983 */ /* 0x000ea20000100800 */
[----:B------:R-:W-:-:S05]  /*12420*/  IADD3 R2, R2, 0x2f, RZ ;  /* 0x0000002f02027810 */ /* 0x000fca0007ffe0ff */
[----:B------:R-:W-:-:S05]  /*12430*/  IMAD.HI R2, R2, 0x2aaaaaab, RZ ;  /* 0x2aaaaaab02027827 */ /* 0x000fca00078e02ff */
[----:B------:R-:W-:-:S04]  /*12440*/  SHF.R.U32.HI R0, RZ, 0x1f, R2 ;  /* 0x0000001fff007819 */ /* 0x000fc80000011602 */
[----:B------:R-:W-:-:S04]  /*12450*/  LEA.HI.SX32 R0, R2, R0, 0x1d ;  /* 0x0000000002007211 */ /* 0x000fc800078feaff */
[----:B--2---:R-:W-:-:S04]  /*12460*/  IMNMX R3, R3, R0, !PT ;  /* 0x0000000003037217 */ /* 0x004fc80007800200 */
[----:B------:R-:W-:Y:S01]  /*12470*/  ISETP.GE.AND P0, PT, R230, R3, PT ;  /* 0x00000003e600720c */ /* 0x000fe20003f06270 */
[----:B------:R1:W-:-:S12]  /*12480*/  STL [R1+0x9c], R3 ;  /* 0x00009c0301007387 */ /* 0x0003d80000100800 */
[----:B------:R-:W-:Y:S05]  /*12490*/  @!P0 BRA `(.L_x_1336) ;  /* 0x00003ae000008947 */ /* 0x000fea0003800000 */
[----:B------:R-:W2:Y:S04]  /*124a0*/  LDL R6, [R1+0xa4] ;  /* 0x0000a40001067983 */ /* 0x000ea80000100800 */
[----:B------:R-:W3:Y:S04]  /*124b0*/  LDL.64 R8, [R1+0xc0] ;  /* 0x0000c00001087983 */ /* 0x000ee80000100a00 */
[----:B------:R-:W4:Y:S04]  /*124c0*/  LDL R4, [R1+0xf0] ;  /* 0x0000f00001047983 */ /* 0x000f280000100800 */
[----:B-1----:R-:W4:Y:S01]  /*124d0*/  LDL R3, [R1+0xe8] ;  /* 0x0000e80001037983 */ /* 0x002f220000100800 */
[----:B------:R-:W-:Y:S01]  /*124e0*/  IMAD.MOV.U32 R0, RZ, RZ, R139 ;  /* 0x000000ffff007224 */ /* 0x000fe200078e008b */
[----:B------:R-:W-:Y:S01]  /*124f0*/  MOV R137, R7 ;  /* 0x0000000700897202 */ /* 0x000fe20000000f00 */
[----:B------:R-:W-:Y:S01]  /*12500*/  IMAD.MOV.U32 R136, RZ, RZ, R141 ;  /* 0x000000ffff887224 */ /* 0x000fe200078e008d */
[----:B------:R-:W-:-:S02]  /*12510*/  MOV R237, R230 ;  /* 0x000000e600ed7202 */ /* 0x000fc40000000f00 */
[----:B--2---:R-:W-:Y:S01]  /*12520*/  ISETP.GE.AND P3, PT, R6, c[0x0][0x1d4], PT ;  /* 0x0000750006007a0c */ /* 0x004fe20003f66270 */
[----:B------:R-:W-:Y:S01]  /*12530*/  IMAD.MOV.U32 R6, RZ, RZ, R140 ;  /* 0x000000ffff067224 */ /* 0x000fe200078e008c */
[C---:B---3--:R-:W-:Y:S01]  /*12540*/  SHF.L.U64.HI R241, R8.reuse, 0x1, R9 ;  /* 0x0000000108f17819 */ /* 0x048fe20000010209 */
[----:B------:R-:W-:Y:S01]  /*12550*/  IMAD.SHL.U32 R240, R8, 0x2, RZ ;  /* 0x0000000208f07824 */ /* 0x000fe200078e00ff */
[C---:B----4-:R-:W-:Y:S02]  /*12560*/  SHF.L.U64.HI R239, R3.reuse, 0x1, R4 ;  /* 0x0000000103ef7819 */ /* 0x050fe40000010204 */
[----:B------:R-:W-:Y:S02]  /*12570*/  SHF.L.U32 R238, R3, 0x1, RZ ;  /* 0x0000000103ee7819 */ /* 0x000fe400000006ff */
.L_x_1347:
        /* <DEDUP_REMOVED lines=22> */
[----:B----4-:R-:W-:Y:S01]  /*126e0*/  IMAD.WIDE.U32 R10, R12, c[0x0][0x210], RZ ;  /* 0x000084000c0a7a25 */ /* 0x010fe200078e00ff */
[----:B-1----:R-:W-:Y:S05]  /*126f0*/  SHF.R.S32.HI R8, RZ, 0x1f, R8 ;  /* 0x0000001fff087819 */ /* 0x002fea0000011408 */
[----:B------:R-:W-:Y:S04]  /*12700*/  IMAD R8, R8, c[0x0][0x210], RZ ;  /* 0x0000840008087a24 */ /* 0x000fe800078e02ff */
[----:B------:R-:W-:Y:S05]  /*12710*/  IMAD R8, R12, c[0x0][0x214], R8 ;  /* 0x000085000c087a24 */ /* 0x000fea00078e0208 */
[----:B------:R-:W-:Y:S02]  /*12720*/  IADD3 R8, R11, R8, RZ ;  /* 0x000000080b087210 */ /* 0x000fe40007ffe0ff */
[----:B--2---:R-:W-:Y:S05]  /*12730*/  SHF.R.S32.HI R2, RZ, 0x1f, R7 ;  /* 0x0000001fff027819 */ /* 0x004fea0000011407 */
[----:B------:R-:W-:Y:S02]  /*12740*/  IMAD R4, R2, c[0x0][0x208], RZ ;  /* 0x0000820002047a24 */ /* 0x000fe400078e02ff */
[C---:B------:R-:W-:Y:S04]  /*12750*/  IMAD.WIDE.U32 R2, R7.reuse, c[0x0][0x208], RZ ;  /* 0x0000820007027a25 */ /* 0x040fe800078e00ff */
[----:B------:R-:W-:Y:S01]  /*12760*/  IMAD R4, R7, c[0x0][0x20c], R4 ;  /* 0x0000830007047a24 */ /* 0x000fe200078e0204 */
[----:B---3--:R-:W-:Y:S04]  /*12770*/  SHF.R.S32.HI R7, RZ, 0x1f, R9 ;  /* 0x0000001fff077819 */ /* 0x008fe80000011409 */
[----:B------:R-:W-:Y:S01]  /*12780*/  IADD3 R3, R3, R4, RZ ;  /* 0x0000000403037210 */ /* 0x000fe20007ffe0ff */
[----:B------:R-:W-:Y:S04]  /*12790*/  IMAD R7, R7, c[0x0][0x218], RZ ;  /* 0x0000860007077a24 */ /* 0x000fe800078e02ff */
[C---:B------:R-:W-:Y:S05]  /*127a0*/  IMAD.WIDE.U32 R2, R9.reuse, c[0x0][0x218], R2 ;  /* 0x0000860009027a25 */ /* 0x040fea00078e0002 */
[----:B------:R-:W-:Y:S01]  /*127b0*/  IADD3 R4, P1, R10, R2, RZ ;  /* 0x000000020a047210 */ /* 0x000fe20007f3e0ff */
[----:B------:R-:W-:Y:S03]  /*127c0*/  IMAD R2, R9, c[0x0][0x21c], R7 ;  /* 0x0000870009027a24 */ /* 0x000fe600078e0207 */
[----:B------:R-:W-:Y:S02]  /*127d0*/  LEA R7, P0, R4, c[0x0][0x1f8], 0x1 ;  /* 0x00007e0004077a11 */ /* 0x000fe400078008ff */
[----:B------:R-:W-:Y:S04]  /*127e0*/  IADD3.X R2, R8, R3, R2, P1, !PT ;  /* 0x0000000308027210 */ /* 0x000fe80000ffe402 */
[----:B------:R-:W-:Y:S01]  /*127f0*/  LEA.HI.X R4, R4, c[0x0][0x1fc], R2, 0x1, P0 ;  /* 0x00007f0004047a11 */ /* 0x000fe200000f0c02 */
[----:B------:R-:W-:-:S05]  /*12800*/  BRA.DIV ~URZ, `(.L_x_1339) ;  /* 0x0000e7627f007947 */ /* 0x000fca000b800000 */
[----:B------:R1:W2:Y:S02]  /*12810*/  SHFL.IDX PT, R9, R4, RZ, 0x181f ;  /* 0x00181fff04097589 */ /* 0x0002a400000e0000 */
.L_x_1455:
[----:B------:R-:W-:-:S05]  /*12820*/  BRA.DIV ~URZ, `(.L_x_1340) ;  /* 0x0000e7c27f007947 */ /* 0x000fca000b800000 */
[----:B------:R-:W3:Y:S04]  /*12830*/  LDL R15, [R1+0xf4] ;  /* 0x0000f400010f7983 */ /* 0x000ee80000100800 */
[----:B------:R-:W4:Y:S04]  /*12840*/  LDL R14, [R1+0x78] ;  /* 0x00007800010e7983 */ /* 0x000f280000100800 */
[----:B------:R-:W1:Y:S04]  /*12850*/  SHFL.IDX PT, R2, R7, RZ, 0x181f ;  /* 0x00181fff07027589 */ /* 0x000e6800000e0000 */
[----:B------:R-:W2:Y:S04]  /*12860*/  SHFL.IDX PT, R10, R7, 0x1, 0x181f ;  /* 0x00381f00070a7f89 */ /* 0x000ea800000e0000 */
[----:B------:R-:W2:Y:S04]  /*12870*/  SHFL.IDX PT, R11, R4, 0x1, 0x181f ;  /* 0x00381f00040b7f89 */ /* 0x000ea800000e0000 */
[----:B-1----:R-:W1:Y:S01]  /*12880*/  SHFL.IDX PT, R4, R4, 0x2, 0x181f ;  /* 0x00581f0004047f89 */ /* 0x002e6200000e0000 */
[C---:B------:R-:W-:Y:S02]  /*12890*/  IADD3 R12, P0, R2.reuse, R240, RZ ;  /* 0x000000f0020c7210 */ /* 0x040fe40007f1e0ff */
[----:B------:R-:W-:Y:S02]  /*128a0*/  IADD3 R8, P2, R2, R238, RZ ;  /* 0x000000ee02087210 */ /* 0x000fe40007f5e0ff */
[C---:B--2---:R-:W-:Y:S01]  /*128b0*/  IADD3 R2, P1, R10.reuse, R240, RZ ;  /* 0x000000f00a027210 */ /* 0x044fe20007f3e0ff */
[C---:B------:R-:W-:Y:S01]  /*128c0*/  IMAD.X R13, R9.reuse, 0x1, R241, P0 ;  /* 0x00000001090d7824 */ /* 0x040fe200000e06f1 */
[----:B------:R-:W-:Y:S01]  /*128d0*/  IADD3 R10, P0, R10, R238, RZ ;  /* 0x000000ee0a0a7210 */ /* 0x000fe20007f1e0ff */
[----:B------:R-:W-:Y:S02]  /*128e0*/  IMAD.X R9, R9, 0x1, R239, P2 ;  /* 0x0000000109097824 */ /* 0x000fe400010e06ef */
[C---:B------:R-:W-:Y:S02]  /*128f0*/  IMAD.X R3, R11.reuse, 0x1, R241, P1 ;  /* 0x000000010b037824 */ /* 0x040fe400008e06f1 */
[----:B------:R-:W-:Y:S01]  /*12900*/  IMAD.X R11, R11, 0x1, R239, P0 ;  /* 0x000000010b0b7824 */ /* 0x000fe200000e06ef */
[----:B---3--:R-:W-:Y:S01]  /*12910*/  ISETP.GE.AND P4, PT, R15, c[0x0][0x1d4], PT ;  /* 0x000075000f007a0c */ /* 0x008fe20003f86270 */
[----:B----4-:R2:W-:Y:S11]  /*12920*/  LDGSTS.E.BYPASS.LTC128B.128 [R14], [R12.64], !P3 ;  /* 0x000000000c0e7fae */ /* 0x0105f6000d901d46 */
[----:B------:R-:W-:Y:S01]  /*12930*/  @!UPT UIADD3 URZ, URZ, URZ, URZ ;  /* 0x0000003f3f3ff290 */ /* 0x000fe2000fffe03f */
[----:B------:R3:W-:Y:S04]  /*12940*/  LDGSTS.E.BYPASS.LTC128B.128 [R14+0x1800], [R8.64], !P4 ;  /* 0x01800000080e7fae */ /* 0x0007e8000e101d46 */
[----:B------:R4:W-:Y:S04]  /*12950*/  LDGSTS.E.BYPASS.LTC128B.128 [R14+0x800], [R2.64], !P3 ;  /* 0x00800000020e7fae */ /* 0x0009e8000d901d46 */
[----:B------:R2:W-:Y:S04]  /*12960*/  LDGSTS.E.BYPASS.LTC128B.128 [R14+0x2000], [R10.64], !P4 ;  /* 0x020000000a0e7fae */ /* 0x0005e8000e101d46 */
[----:B---3--:R2:W5:Y:S04]  /*12970*/  LDL R8, [R1+0xa0] ;  /* 0x0000a00001087983 */ /* 0x0085680000100800 */
[----:B----4-:R2:W3:Y:S02]  /*12980*/  SHFL.IDX PT, R2, R7, 0x2, 0x181f ;  /* 0x00581f0007027f89 */ /* 0x0104e400000e0000 */
.L_x_1456:
[----:B-12--5:R-:W-:Y:S01]  /*12990*/  IADD3 R10, -R8, 0x10, RZ ;  /* 0x00000010080a7810 */ /* 0x026fe20007ffe1ff */
[----:B------:R-:W2:Y:S03]  /*129a0*/  LDL R7, [R1+0x78] ;  /* 0x0000780001077983 */ /* 0x000ea60000100800 */
[----:B------:R-:W-:Y:S04]  /*129b0*/  LOP3.LUT R10, R10, 0xf, RZ, 0xc0, !PT ;  /* 0x0000000f0a0a7812 */ /* 0x000fe800078ec0ff */
[----:B---3--:R-:W-:Y:S04]  /*129c0*/  IADD3 R10, P1, P0, R10, R2, R238 ;  /* 0x000000020a0a7210 */ /* 0x008fe8000783e0ee */
[----:B------:R-:W-:Y:S02]  /*129d0*/  IADD3.X R11, RZ, R4, R239, P1, P0 ;  /* 0x00000004ff0b7210 */ /* 0x000fe40000fe04ef */
[----:B------:R-:W-:Y:S02]  /*129e0*/  IADD3 R2, P0, R2, R240, RZ ;  /* 0x000000f002027210 */ /* 0x000fe40007f1e0ff */
[----:B------:R-:W-:Y:S03]  /*129f0*/  ISETP.NE.U32.AND P1, PT, R8, RZ, PT ;  /* 0x000000ff0800720c */ /* 0x000fe60003f25070 */
[----:B------:R-:W-:Y:S05]  /*12a00*/  IMAD.X R3, R4, 0x1, R241, P0 ;  /* 0x0000000104037824 */ /* 0x000fea00000e06f1 */
[----:B------:R-:W-:Y:S01]  /*12a10*/  @!PT LDS RZ, [RZ] ;  /* 0x00000000fffff984 */ /* 0x000fe20000000800 */
[----:B------:R-:W-:Y:S01]  /*12a20*/  @!PT LDS RZ, [RZ] ;  /* 0x00000000fffff984 */ /* 0x000fe20000000800 */
[----:B------:R-:W-:Y:S01]  /*12a30*/  @!PT LDS RZ, [RZ] ;  /* 0x00000000fffff984 */ /* 0x000fe20000000800 */
[----:B--2---:R1:W-:Y:S05]  /*12a40*/  LDGSTS.E.BYPASS.LTC128B.128 [R7+0x1000], [R2.64], !P3 ;  /* 0x0100000002077fae */ /* 0x0043ea000d901d46 */
[----:B------:R1:W-:Y:S02]  /*12a50*/  LDGSTS.E.BYPASS.LTC128B.128.ZFILL [R7+0x2800], [R10.64], P1 ;  /* 0x028000000a077fae */ /* 0x0003e40008941d46 */
.L_x_1338:
[----:B-1-34-:R-:W-:Y:S05]  /*12a60*/  BSYNC B0 ;  /* 0x0000000000007941 */ /* 0x01afea0003800000 */
.L_x_1337:
        /* <DEDUP_REMOVED lines=156> */
[----:B------:R-:W1:Y:S02]  /*13430*/  MUFU.TANH R232, R19 ;  /* 0x0000001300e87308 */ /* 0x000e640000002400 */
        /* <DEDUP_REMOVED lines=10> */
[----:B------:R5:W1:Y:S01]  /*134e0*/  MUFU.TANH R143, R22 ;  /* 0x00000016008f7308 */ /* 0x000a620000002400 */
[----:B------:R-:W-:Y:S01]  /*134f0*/  FMUL.FTZ R29, R29, c[0x0][0x320] ;  /* 0x0000c8001d1d7a20 */ /* 0x000fe20000410000 */
[C---:B------:R-:W-:Y:S04]  /*13500*/  HMMA.16816.F32 R44, R200.reuse, R12, R44 ;  /* 0x0000000cc82c723c */ /* 0x040fe8000000182c */
[----:B------:R-:W-:Y:S02]  /*13510*/  FMUL.FTZ R30, R30, c[0x0][0x320] ;  /* 0x0000c8001e1e7a20 */ /* 0x000fe40000410000 */
[----:B------:R-:W-:Y:S02]  /*13520*/  FMUL.FTZ R31, R31, c[0x0][0x320] ;  /* 0x0000c8001f1f7a20 */ /* 0x000fe40000410000 */
[----:B------:R1:W1:Y:S01]  /*13530*/  MUFU.TANH R142, R23 ;  /* 0x00000017008e7308 */ /* 0x0002620000002400 */
[-C--:B------:R-:W-:Y:S03]  /*13540*/  HMMA.16816.F32 R48, R200, R14.reuse, R48 ;  /* 0x0000000ec830723c */ /* 0x080fe60000001830 */
[----:B------:R-:W-:Y:S02]  /*13550*/  FMUL.FTZ R34, R34, c[0x0][0x320] ;  /* 0x0000c80022227a20 */ /* 0x000fe40000410000 */
[----:B------:R-:W-:Y:S03]  /*13560*/  FMUL.FTZ R35, R35, c[0x0][0x320] ;  /* 0x0000c80023237a20 */ /* 0x000fe60000410000 */
[----:B------:R-:W-:Y:S01]  /*13570*/  HMMA.16816.F32 R52, R192, R14, R52 ;  /* 0x0000000ec034723c */ /* 0x000fe20000001834 */
[----:B------:R2:W2:Y:S03]  /*13580*/  MUFU.TANH R206, R24 ;  /* 0x0000001800ce7308 */ /* 0x0004a60000002400 */
[----:B-----5:R-:W-:Y:S03]  /*13590*/  FMUL.FTZ R22, R43, c[0x0][0x320] ;  /* 0x0000c8002b167a20 */ /* 0x020fe60000410000 */
[----:B------:R-:W-:Y:S02]  /*135a0*/  FMUL.FTZ R21, R44, c[0x0][0x320] ;  /* 0x0000c8002c157a20 */ /* 0x000fe40000410000 */
[----:B------:R-:W-:Y:S02]  /*135b0*/  FMUL.FTZ R20, R45, c[0x0][0x320] ;  /* 0x0000c8002d147a20 */ /* 0x000fe40000410000 */
[----:B------:R5:W3:Y:S01]  /*135c0*/  MUFU.TANH R199, R25 ;  /* 0x0000001900c77308 */ /* 0x000ae20000002400 */
[----:B------:R-:W-:Y:S02]  /*135d0*/  FMUL.FTZ R46, R46, c[0x0][0x320] ;  /* 0x0000c8002e2e7a20 */ /* 0x000fe40000410000 */
[----:B------:R-:W-:Y:S02]  /*135e0*/  FMUL.FTZ R47, R47, c[0x0][0x320] ;  /* 0x0000c8002f2f7a20 */ /* 0x000fe40000410000 */
[----:B-1----:R-:W-:Y:S02]  /*135f0*/  FMUL.FTZ R23, R42, c[0x0][0x320] ;  /* 0x0000c8002a177a20 */ /* 0x002fe40000410000 */
[----:B------:R-:W-:Y:S02]  /*13600*/  FMUL.FTZ R19, R48, c[0x0][0x320] ;  /* 0x0000c80030137a20 */ /* 0x000fe40000410000 */
[----:B------:R-:W-:Y:S01]  /*13610*/  FMUL.FTZ R18, R49, c[0x0][0x320] ;  /* 0x0000c80031127a20 */ /* 0x000fe20000410000 */
[----:B------:R1:W1:Y:S01]  /*13620*/  MUFU.TANH R205, R26 ;  /* 0x0000001a00cd7308 */ /* 0x0002620000002400 */
[----:B------:R-:W-:Y:S02]  /*13630*/  FMUL.FTZ R50, R50, c[0x0][0x320] ;  /* 0x0000c80032327a20 */ /* 0x000fe40000410000 */
[----:B------:R-:W-:Y:S02]  /*13640*/  FMUL.FTZ R17, R52, c[0x0][0x320] ;  /* 0x0000c80034117a20 */ /* 0x000fe40000410000 */
[----:B--2---:R-:W-:Y:S02]  /*13650*/  FMUL.FTZ R24, R41, c[0x0][0x320] ;  /* 0x0000c80029187a20 */ /* 0x004fe40000410000 */
[----:B------:R-:W-:Y:S02]  /*13660*/  FMUL.FTZ R16, R53, c[0x0][0x320] ;  /* 0x0000c80035107a20 */ /* 0x000fe40000410000 */
[----:B------:R-:W-:Y:S01]  /*13670*/  FMUL.FTZ R15, R54, c[0x0][0x320] ;  /* 0x0000c800360f7a20 */ /* 0x000fe20000410000 */
[----:B------:R2:W2:Y:S01]  /*13680*/  MUFU.TANH R198, R27 ;  /* 0x0000001b00c67308 */ /* 0x0004a20000002400 */
[----:B------:R-:W-:Y:S02]  /*13690*/  FMUL.FTZ R14, R55, c[0x0][0x320] ;  /* 0x0000c800370e7a20 */ /* 0x000fe40000410000 */
[----:B------:R-:W-:Y:S02]  /*136a0*/  FMUL.FTZ R51, R51, c[0x0][0x320] ;  /* 0x0000c80033337a20 */ /* 0x000fe40000410000 */
[----:B-----5:R-:W-:Y:S05]  /*136b0*/  FMUL.FTZ R25, R40, c[0x0][0x320] ;  /* 0x0000c80028197a20 */ /* 0x020fea0000410000 */
[----:B------:R5:W3:Y:S01]  /*136c0*/  MUFU.TANH R197, R28 ;  /* 0x0000001c00c57308 */ /* 0x000ae20000002400 */
[----:B-1----:R-:W-:Y:S09]  /*136d0*/  FMUL.FTZ R26, R39, c[0x0][0x320] ;  /* 0x0000c800271a7a20 */ /* 0x002ff20000410000 */
[----:B------:R1:W1:Y:S01]  /*136e0*/  MUFU.TANH R138, R29 ;  /* 0x0000001d008a7308 */ /* 0x0002620000002400 */
[----:B--2---:R-:W-:Y:S09]  /*136f0*/  FMUL.FTZ R27, R38, c[0x0][0x320] ;  /* 0x0000c800261b7a20 */ /* 0x004ff20000410000 */
[----:B------:R2:W2:Y:S01]  /*13700*/  MUFU.TANH R235, R30 ;  /* 0x0000001e00eb7308 */ /* 0x0004a20000002400 */
[----:B-----5:R-:W-:Y:S09]  /*13710*/  FMUL.FTZ R28, R37, c[0x0][0x320] ;  /* 0x0000c800251c7a20 */ /* 0x020ff20000410000 */
[----:B------:R5:W3:Y:S01]  /*13720*/  MUFU.TANH R236, R31 ;  /* 0x0000001f00ec7308 */ /* 0x000ae20000002400 */
[----:B-1----:R-:W-:Y:S09]  /*13730*/  FMUL.FTZ R29, R36, c[0x0][0x320] ;  /* 0x0000c800241d7a20 */ /* 0x002ff20000410000 */
[----:B------:R1:W1:Y:S01]  /*13740*/  MUFU.TANH R234, R34 ;  /* 0x0000002200ea7308 */ /* 0x0002620000002400 */
[----:B--2---:R-:W-:Y:S09]  /*13750*/  FMUL.FTZ R30, R33, c[0x0][0x320] ;  /* 0x0000c800211e7a20 */ /* 0x004ff20000410000 */
[----:B------:R-:W2:Y:S01]  /*13760*/  MUFU.TANH R30, R30 ;  /* 0x0000001e001e7308 */ /* 0x000ea20000002400 */
[----:B-----5:R-:W-:Y:S09]  /*13770*/  FMUL.FTZ R31, R32, c[0x0][0x320] ;  /* 0x0000c800201f7a20 */ /* 0x020ff20000410000 */
        /* <DEDUP_REMOVED lines=35> */
[--C-:B------:R-:W-:Y:S01]  /*139b0*/  IMAD.MOV.U32 R2, RZ, RZ, R3.reuse ;  /* 0x000000ffff027224 */ /* 0x100fe200078e0003 */
[----:B------:R-:W-:Y:S04]  /*139c0*/  @P0 SHF.R.U32.HI R2, RZ, c[0x0][0x2c0], R4 ;  /* 0x0000b000ff020a19 */ /* 0x000fe80000011604 */
[C---:B----4-:R-:W-:Y:S02]  /*139d0*/  @!P1 IADD3 R4, P0, R2.reuse, R242, RZ ;  /* 0x000000f202049210 */ /* 0x050fe40007f1e0ff */
[----:B------:R-:W2:Y:S02]  /*139e0*/  S2R R242, SR_CTAID.Y ;  /* 0x0000000000f27919 */ /* 0x000ea40000002600 */
[----:B-----5:R-:W-:Y:S01]  /*139f0*/  @!P1 LEA.HI.X.SX32 R7, R2, R7, 0x1, P0 ;  /* 0x0000000702079211 */ /* 0x020fe200000f0eff */
[----:B------:R-:W-:Y:S01]  /*13a00*/  IMAD.MOV R2, RZ, RZ, -R2 ;  /* 0x000000ffff027224 */ /* 0x000fe200078e0a02 */
[----:B------:R-:W-:Y:S03]  /*13a10*/  @!P1 LEA R8, P0, R4, c[0x0][0x2a0], 0x2 ;  /* 0x0000a80004089a11 */ /* 0x000fe600078010ff */
[----:B------:R-:W-:Y:S01]  /*13a20*/  IMAD R10, R2, c[0x0][0x2b8], R3 ;  /* 0x0000ae00020a7a24 */ /* 0x000fe200078e0203 */
[----:B------:R-:W-:Y:S04]  /*13a30*/  @!P1 LEA.HI.X R9, R4, c[0x0][0x2a4], R7, 0x2, P0 ;  /* 0x0000a90004099a11 */ /* 0x000fe800000f1407 */
[----:B------:R2:W-:Y:S01]  /*13a40*/  STL [R1+0x7c], R10 ;  /* 0x00007c0a01007387 */ /* 0x0005e20000100800 */
[----:B------:R-:W-:Y:S03]  /*13a50*/  SHF.R.S32.HI R2, RZ, 0x1f, R10 ;  /* 0x0000001fff027819 */ /* 0x000fe6000001140a */
[----:B------:R-:W3:Y:S02]  /*13a60*/  @!P1 LDG.E R11, [R8.64] ;  /* 0x00000006080b9981 */ /* 0x000ee4000c1e1900 */
[----:B------:R-:W-:Y:S02]  /*13a70*/  IMAD R4, R2, c[0x0][0x1e0], RZ ;  /* 0x0000780002047a24 */ /* 0x000fe400078e02ff */
[C---:B------:R-:W-:Y:S04]  /*13a80*/  IMAD.WIDE.U32 R2, R10.reuse, c[0x0][0x1e0], RZ ;  /* 0x000078000a027a25 */ /* 0x040fe800078e00ff */
[----:B------:R-:W-:Y:S05]  /*13a90*/  IMAD R4, R10, c[0x0][0x1e4], R4 ;  /* 0x000079000a047a24 */ /* 0x000fea00078e0204 */
[----:B------:R-:W-:Y:S02]  /*13aa0*/  IADD3 R3, R3, R4, RZ ;  /* 0x0000000403037210 */ /* 0x000fe40007ffe0ff */
[----:B--2---:R-:W-:Y:S01]  /*13ab0*/  SHF.R.S32.HI R10, RZ, 0x1f, R242 ;  /* 0x0000001fff0a7819 */ /* 0x004fe200000114f2 */
[C---:B-1----:R-:W-:Y:S04]  /*13ac0*/  IMAD.WIDE.U32 R242, R139.reuse, c[0x0][0x1e8], RZ ;  /* 0x00007a008bf27a25 */ /* 0x042fe800078e00ff */
[----:B------:R-:W-:Y:S04]  /*13ad0*/  IMAD R10, R10, c[0x0][0x1e8], RZ ;  /* 0x00007a000a0a7a24 */ /* 0x000fe800078e02ff */
[----:B------:R-:W-:Y:S04]  /*13ae0*/  IMAD R10, R139, c[0x0][0x1ec], R10 ;  /* 0x00007b008b0a7a24 */ /* 0x000fe800078e020a */
[----:B------:R-:W-:Y:S01]  /*13af0*/  IMAD.IADD R10, R243, 0x1, R10 ;  /* 0x00000001f30a7824 */ /* 0x000fe200078e020a */
[----:B---3--:R-:W-:Y:S01]  /*13b00*/  SHF.R.S32.HI R7, RZ, 0x1f, R11 ;  /* 0x0000001fff077819 */ /* 0x008fe2000001140b */
        /* <DEDUP_REMOVED lines=10> */
.L_x_1457:
[----:B------:R-:W-:-:S05]  /*13bb0*/  BRA.DIV ~URZ, `(.L_x_1344) ;  /* 0x0000d8d27f007947 */ /* 0x000fca000b800000 */
[----:B------:R-:W4:Y:S04]  /*13bc0*/  LDL R33, [R1+0xf4] ;  /* 0x0000f40001217983 */ /* 0x000f280000100800 */
[----:B--2---:R-:W2:Y:S04]  /*13bd0*/  LDL R32, [R1+0x74] ;  /* 0x0000740001207983 */ /* 0x004ea80000100800 */
[----:B------:R-:W1:Y:S04]  /*13be0*/  SHFL.IDX PT, R2, R7, RZ, 0x181f ;  /* 0x00181fff07027589 */ /* 0x000e6800000e0000 */
[----:B------:R-:W3:Y:S04]  /*13bf0*/  SHFL.IDX PT, R10, R7, 0x1, 0x181f ;  /* 0x00381f00070a7f89 */ /* 0x000ee800000e0000 */
[----:B-1----:R-:W1:Y:S04]  /*13c00*/  SHFL.IDX PT, R11, R4, 0x1, 0x181f ;  /* 0x00381f00040b7f89 */ /* 0x002e6800000e0000 */
[----:B------:R-:W2:Y:S04]  /*13c10*/  SHFL.IDX PT, R4, R4, 0x2, 0x181f ;  /* 0x00581f0004047f89 */ /* 0x000ea800000e0000 */
[----:B------:R-:W2:Y:S01]  /*13c20*/  SHFL.IDX PT, R7, R7, 0x2, 0x181f ;  /* 0x00581f0007077f89 */ /* 0x000ea200000e0000 */
[C---:B------:R-:W-:Y:S02]  /*13c30*/  IADD3 R12, P0, R2.reuse, R240, RZ ;  /* 0x000000f0020c7210 */ /* 0x040fe40007f1e0ff */
[----:B------:R-:W-:Y:S02]  /*13c40*/  IADD3 R8, P2, R2, R238, RZ ;  /* 0x000000ee02087210 */ /* 0x000fe40007f5e0ff */
[C---:B---3--:R-:W-:Y:S01]  /*13c50*/  IADD3 R2, P1, R10.reuse, R240, RZ ;  /* 0x000000f00a027210 */ /* 0x048fe20007f3e0ff */
[C---:B------:R-:W-:Y:S01]  /*13c60*/  IMAD.X R13, R9.reuse, 0x1, R241, P0 ;  /* 0x00000001090d7824 */ /* 0x040fe200000e06f1 */
[----:B------:R-:W-:Y:S01]  /*13c70*/  IADD3 R10, P0, R10, R238, RZ ;  /* 0x000000ee0a0a7210 */ /* 0x000fe20007f1e0ff */
[----:B------:R-:W-:Y:S02]  /*13c80*/  IMAD.X R9, R9, 0x1, R239, P2 ;  /* 0x0000000109097824 */ /* 0x000fe400010e06ef */
[C---:B-1----:R-:W-:Y:S02]  /*13c90*/  IMAD.X R3, R11.reuse, 0x1, R241, P1 ;  /* 0x000000010b037824 */ /* 0x042fe400008e06f1 */
[----:B------:R-:W-:Y:S01]  /*13ca0*/  IMAD.X R11, R11, 0x1, R239, P0 ;  /* 0x000000010b0b7824 */ /* 0x000fe200000e06ef */
[----:B----4-:R-:W-:Y:S01]  /*13cb0*/  ISETP.GE.AND P4, PT, R33, c[0x0][0x1d4], PT ;  /* 0x0000750021007a0c */ /* 0x010fe20003f86270 */
[----:B--2---:R1:W-:Y:S11]  /*13cc0*/  LDGSTS.E.BYPASS.LTC128B.128 [R32+0x5080], [R12.64], !P3 ;  /* 0x050800000c207fae */ /* 0x0043f6000d901d46 */
[----:B------:R-:W-:Y:S01]  /*13cd0*/  @!UPT UIADD3 URZ, URZ, URZ, URZ ;  /* 0x0000003f3f3ff290 */ /* 0x000fe2000fffe03f */
[----:B------:R1:W-:Y:S04]  /*13ce0*/  LDGSTS.E.BYPASS.LTC128B.128 [R32+0x6880], [R8.64], !P4 ;  /* 0x0688000008207fae */ /* 0x0003e8000e101d46 */
[----:B------:R1:W-:Y:S04]  /*13cf0*/  LDGSTS.E.BYPASS.LTC128B.128 [R32+0x5880], [R2.64], !P3 ;  /* 0x0588000002207fae */ /* 0x0003e8000d901d46 */
[----:B------:R2:W-:Y:S04]  /*13d00*/  LDGSTS.E.BYPASS.LTC128B.128 [R32+0x7080], [R10.64], !P4 ;  /* 0x070800000a207fae */ /* 0x0005e8000e101d46 */
[----:B--2---:R1:W5:Y:S02]  /*13d10*/  LDL R10, [R1+0xa0] ;  /* 0x0000a000010a7983 */ /* 0x0043640000100800 */
.L_x_1458:
[----:B-1---5:R-:W-:Y:S01]  /*13d20*/  IADD3 R8, -R10, 0x10, RZ ;  /* 0x000000100a087810 */ /* 0x022fe20007ffe1ff */
[----:B------:R-:W2:Y:S03]  /*13d30*/  LDL R11, [R1+0x74] ;  /* 0x00007400010b7983 */ /* 0x000ea60000100800 */
[----:B------:R-:W-:Y:S04]  /*13d40*/  LOP3.LUT R8, R8, 0xf, RZ, 0xc0, !PT ;  /* 0x0000000f08087812 */ /* 0x000fe800078ec0ff */
[----:B------:R-:W-:Y:S04]  /*13d50*/  IADD3 R8, P1, P0, R8, R7, R238 ;  /* 0x0000000708087210 */ /* 0x000fe8000783e0ee */
        /* <DEDUP_REMOVED lines=9> */
.L_x_1342:
[----:B--234-:R-:W-:Y:S05]  /*13df0*/  BSYNC B0 ;  /* 0x0000000000007941 */ /* 0x01cfea0003800000 */
.L_x_1341:
[----:B-1----:R-:W-:Y:S01]  /*13e00*/  FMNMX.FTZ R3, R207, R0, !PT ;  /* 0x00000000cf037209 */ /* 0x002fe20007810000 */
        /* <DEDUP_REMOVED lines=48> */
[----:B------:R-:W-:-:S05]  /*14110*/  BRA.DIV ~URZ, `(.L_x_1345) ;  /* 0x0000d7927f007947 */ /* 0x000fca000b800000 */
[----:B------:R1:W2:Y:S02]  /*14120*/  SHFL.BFLY PT, R139, R4, 0x2, 0x1f ;  /* 0x0c401f00048b7f89 */ /* 0x0002a400000e0000 */
.L_x_1459:
[----:B--2---:R-:W-:Y:S01]  /*14130*/  FMNMX.FTZ R139, R4, R139, !PT ;  /* 0x0000008b048b7209 */ /* 0x004fe20007810000 */
[----:B------:R-:W-:-:S05]  /*14140*/  BRA.DIV ~URZ, `(.L_x_1346) ;  /* 0x0000d7b27f007947 */ /* 0x000fca000b800000 */
[----:B------:R-:W-:Y:S04]  /*14150*/  SHFL.BFLY PT, R2, R140, 0x2, 0x1f ;  /* 0x0c401f008c027f89 */ /* 0x000fe800000e0000 */
[----:B------:R-:W-:Y:S04]  /*14160*/  SHFL.BFLY PT, R3, R141, 0x2, 0x1f ;  /* 0x0c401f008d037f89 */ /* 0x000fe800000e0000 */
[----:B-1----:R-:W1:Y:S02]  /*14170*/  SHFL.BFLY PT, R4, R7, 0x2, 0x1f ;  /* 0x0c401f0007047f89 */ /* 0x002e6400000e0000 */
[----:B-1----:R-:W-:Y:S02]  /*14180*/  FMNMX.FTZ R4, R7, R4, !PT ;  /* 0x0000000407047209 */ /* 0x002fe40007810000 */
[----:B------:R-:W-:Y:S02]  /*14190*/  FMNMX.FTZ R140, R140, R2, !PT ;  /* 0x000000028c8c7209 */ /* 0x000fe40007810000 */
[----:B------:R-:W-:Y:S01]  /*141a0*/  FMNMX.FTZ R141, R141, R3, !PT ;  /* 0x000000038d8d7209 */ /* 0x000fe20007810000 */
[----:B------:R-:W-:Y:S04]  /*141b0*/  SHFL.BFLY PT, R2, R4, 0x1, 0x1f ;  /* 0x0c201f0004027f89 */ /* 0x000fe800000e0000 */
[----:B------:R-:W1:Y:S04]  /*141c0*/  SHFL.BFLY PT, R3, R139, 0x1, 0x1f ;  /* 0x0c201f008b037f89 */ /* 0x000e6800000e0000 */
[----:B------:R-:W2:Y:S04]  /*141d0*/  SHFL.BFLY PT, R8, R140, 0x1, 0x1f ;  /* 0x0c201f008c087f89 */ /* 0x000ea800000e0000 */
[----:B------:R-:W3:Y:S01]  /*141e0*/  SHFL.BFLY PT, R9, R141, 0x1, 0x1f ;  /* 0x0c201f008d097f89 */ /* 0x000ee200000e0000 */
[----:B-1----:R-:W-:Y:S02]  /*141f0*/  FMNMX.FTZ R139, R139, R3, !PT ;  /* 0x000000038b8b7209 */ /* 0x002fe40007810000 */
[----:B--2---:R-:W-:Y:S02]  /*14200*/  FMNMX.FTZ R140, R140, R8, !PT ;  /* 0x000000088c8c7209 */ /* 0x004fe40007810000 */
[----:B---3--:R-:W-:Y:S02]  /*14210*/  FMNMX.FTZ R141, R141, R9, !PT ;  /* 0x000000098d8d7209 */ /* 0x008fe40007810000 */
.L_x_1460:
[C---:B------:R-:W-:Y:S01]  /*14220*/  FADD.FTZ R0, -R139.reuse, R0 ;  /* 0x000000008b007221 */ /* 0x040fe20000010100 */
[----:B------:R-:W-:Y:S01]  /*14230*/  FMNMX.FTZ R2, R2, R4, !PT ;  /* 0x0000000402027209 */ /* 0x000fe20007810000 */
[----:B------:R-:W-:Y:S01]  /*14240*/  FMUL.FTZ R10, R139, c[0x0][0x2d0] ;  /* 0x0000b4008b0a7a20 */ /* 0x000fe20000410000 */
[----:B------:R-:W2:Y:S01]  /*14250*/  LDL.LU R44, [R1+0x90] ;  /* 0x00009000012c7983 */ /* 0x000ea20000300800 */
[----:B------:R-:W-:Y:S01]  /*14260*/  FMUL.FTZ R0, R0, c[0x0][0x2d0] ;  /* 0x0000b40000007a20 */ /* 0x000fe20000410000 */
[----:B------:R-:W-:Y:S01]  /*14270*/  WARPSYNC 0xffffffff ;  /* 0xffffffff00007948 */ /* 0x000fe20003800000 */
[----:B------:R-:W-:Y:S02]  /*14280*/  FMUL.FTZ R9, R140, c[0x0][0x2d0] ;  /* 0x0000b4008c097a20 */ /* 0x000fe40000410000 */
[----:B------:R1:W-:Y:S01]  /*14290*/  MUFU.EX2 R3, R0 ;  /* 0x0000000000037308 */ /* 0x0003e20000000800 */
[--C-:B------:R-:W-:Y:S02]  /*142a0*/  FFMA.FTZ R8, R214, c[0x0][0x2d0], -R10.reuse ;  /* 0x0000b400d6087a23 */ /* 0x100fe4000001080a */
[--C-:B------:R-:W-:Y:S02]  /*142b0*/  FFMA.FTZ R7, R212, c[0x0][0x2d0], -R9.reuse ;  /* 0x0000b400d4077a23 */ /* 0x100fe40000010809 */
[--C-:B------:R-:W-:Y:S02]  /*142c0*/  FFMA.FTZ R11, R196, c[0x0][0x2d0], -R10.reuse ;  /* 0x0000b400c40b7a23 */ /* 0x100fe4000001080a */
[--C-:B------:R-:W-:Y:S02]  /*142d0*/  FFMA.FTZ R12, R204, c[0x0][0x2d0], -R10.reuse ;  /* 0x0000b400cc0c7a23 */ /* 0x100fe4000001080a */
[--C-:B------:R-:W-:Y:S01]  /*142e0*/  FFMA.FTZ R203, R199, c[0x0][0x2d0], -R10.reuse ;  /* 0x0000b400c7cb7a23 */ /* 0x100fe2000001080a */
[----:B------:R3:W-:Y:S01]  /*142f0*/  MUFU.EX2 R248, R8 ;  /* 0x0000000800f87308 */ /* 0x0007e20000000800 */
[--C-:B------:R-:W-:Y:S02]  /*14300*/  FFMA.FTZ R202, R29, c[0x0][0x2d0], -R10.reuse ;  /* 0x0000b4001dca7a23 */ /* 0x100fe4000001080a */
        /* <DEDUP_REMOVED lines=11> */
[----:B------:R-:W-:Y:S02]  /*143c0*/  FFMA.FTZ R214, R16, c[0x0][0x2d0], -R10 ;  /* 0x0000b40010d67a23 */ /* 0x000fe4000001080a */
[----:B---3--:R-:W-:Y:S04]  /*143d0*/  FMUL.FTZ R8, R141, c[0x0][0x2d0] ;  /* 0x0000b4008d087a20 */ /* 0x008fe80000410000 */
[--C-:B------:R-:W-:Y:S03]  /*143e0*/  FFMA.FTZ R195, R30, c[0x0][0x2d0], -R8.reuse ;  /* 0x0000b4001ec37a23 */ /* 0x100fe60000010808 */
[----:B------:R3:W-:Y:S01]  /*143f0*/  MUFU.EX2 R39, R11 ;  /* 0x0000000b00277308 */ /* 0x0007e20000000800 */
[--C-:B------:R-:W-:Y:S02]  /*14400*/  FFMA.FTZ R13, R211, c[0x0][0x2d0], -R8.reuse ;  /* 0x0000b400d30d7a23 */ /* 0x100fe40000010808 */
[--C-:B------:R-:W-:Y:S02]  /*14410*/  FFMA.FTZ R211, R22, c[0x0][0x2d0], -R9.reuse ;  /* 0x0000b40016d37a23 */ /* 0x100fe40000010809 */
[--C-:B------:R-:W-:Y:S02]  /*14420*/  FFMA.FTZ R197, R197, c[0x0][0x2d0], -R8.reuse ;  /* 0x0000b400c5c57a23 */ /* 0x100fe40000010808 */
[--C-:B------:R-:W-:Y:S02]  /*14430*/  FFMA.FTZ R207, R21, c[0x0][0x2d0], -R8.reuse ;  /* 0x0000b40015cf7a23 */ /* 0x100fe40000010808 */
[--C-:B------:R-:W-:Y:S01]  /*14440*/  FFMA.FTZ R204, R20, c[0x0][0x2d0], -R8.reuse ;  /* 0x0000b40014cc7a23 */ /* 0x100fe20000010808 */
[----:B------:R4:W-:Y:S01]  /*14450*/  MUFU.EX2 R249, R12 ;  /* 0x0000000c00f97308 */ /* 0x0009e20000000800 */
[----:B------:R-:W-:Y:S02]  /*14460*/  FFMA.FTZ R212, R18, c[0x0][0x2d0], -R8 ;  /* 0x0000b40012d47a23 */ /* 0x000fe40000010808 */
[----:B-1----:R-:W-:Y:S04]  /*14470*/  FADD.FTZ R0, -R140, R6 ;  /* 0x000000068c007221 */ /* 0x002fe80000010100 */
[----:B------:R-:W-:Y:S03]  /*14480*/  FMUL.FTZ R0, R0, c[0x0][0x2d0] ;  /* 0x0000b40000007a20 */ /* 0x000fe60000410000 */
[----:B------:R-:W-:Y:S01]  /*14490*/  MUFU.EX2 R245, R13 ;  /* 0x0000000d00f57308 */ /* 0x000fe20000000800 */
[--C-:B---3--:R-:W-:Y:S02]  /*144a0*/  FFMA.FTZ R11, R209, c[0x0][0x2d0], -R8.reuse ;  /* 0x0000b400d10b7a23 */ /* 0x108fe40000010808 */
[--C-:B------:R-:W-:Y:S07]  /*144b0*/  FFMA.FTZ R209, R14, c[0x0][0x2d0], -R9.reuse ;  /* 0x0000b4000ed17a23 */ /* 0x100fee0000010809 */
[----:B------:R1:W-:Y:S01]  /*144c0*/  MUFU.EX2 R6, R0 ;  /* 0x0000000000067308 */ /* 0x0003e20000000800 */
[----:B----4-:R-:W-:Y:S02]  /*144d0*/  FFMA.FTZ R12, R230, c[0x0][0x2d0], -R8 ;  /* 0x0000b400e60c7a23 */ /* 0x010fe40000010808 */
[----:B------:R-:W-:Y:S07]  /*144e0*/  FFMA.FTZ R230, R17, c[0x0][0x2d0], -R10 ;  /* 0x0000b40011e67a23 */ /* 0x000fee000001080a */
[----:B------:R-:W-:Y:S10]  /*144f0*/  MUFU.EX2 R42, R11 ;  /* 0x0000000b002a7308 */ /* 0x000ff40000000800 */
[----:B------:R-:W-:Y:S01]  /*14500*/  MUFU.EX2 R246, R12 ;  /* 0x0000000c00f67308 */ /* 0x000fe20000000800 */
[--C-:B-1----:R-:W-:Y:S02]  /*14510*/  FFMA.FTZ R0, R208, c[0x0][0x2d0], -R9.reuse ;  /* 0x0000b400d0007a23 */ /* 0x102fe40000010809 */
[--C-:B------:R-:W-:Y:S07]  /*14520*/  FFMA.FTZ R208, R19, c[0x0][0x2d0], -R8.reuse ;  /* 0x0000b40013d07a23 */ /* 0x100fee0000010808 */
[----:B------:R1:W3:Y:S10]  /*14530*/  MUFU.EX2 R32, R0 ;  /* 0x0000000000207308 */ /* 0x0002f40000000800 */
[----:B------:R-:W-:Y:S10]  /*14540*/  MUFU.EX2 R214, R214 ;  /* 0x000000d600d67308 */ /* 0x000ff40000000800 */
[----:B------:R-:W-:Y:S01]  /*14550*/  MUFU.EX2 R209, R209 ;  /* 0x000000d100d17308 */ /* 0x000fe20000000800 */
[--C-:B-1----:R-:W-:Y:S02]  /*14560*/  FFMA.FTZ R0, R143, c[0x0][0x2d0], -R9.reuse ;  /* 0x0000b4008f007a23 */ /* 0x102fe40000010809 */
[----:B------:R-:W-:Y:S07]  /*14570*/  FFMA.FTZ R143, R138, c[0x0][0x2d0], -R8 ;  /* 0x0000b4008a8f7a23 */ /* 0x000fee0000010808 */
[----:B------:R1:W-:Y:S10]  /*14580*/  MUFU.EX2 R43, R0 ;  /* 0x00000000002b7308 */ /* 0x0003f40000000800 */
[----:B------:R-:W-:Y:S10]  /*14590*/  MUFU.EX2 R212, R212 ;  /* 0x000000d400d47308 */ /* 0x000ff40000000800 */
[----:B------:R-:W-:Y:S01]  /*145a0*/  MUFU.EX2 R252, R205 ;  /* 0x000000cd00fc7308 */ /* 0x000fe20000000800 */
[--C-:B-1----:R-:W-:Y:S09]  /*145b0*/  FFMA.FTZ R0, R142, c[0x0][0x2d0], -R9.reuse ;  /* 0x0000b4008e007a23 */ /* 0x102ff20000010809 */
[----:B------:R1:W-:Y:S10]  /*145c0*/  MUFU.EX2 R38, R0 ;  /* 0x0000000000267308 */ /* 0x0003f40000000800 */
[----:B------:R-:W-:Y:S10]  /*145d0*/  MUFU.EX2 R251, R197 ;  /* 0x000000c500fb7308 */ /* 0x000ff40000000800 */
[----:B------:R-:W-:Y:S01]  /*145e0*/  MUFU.EX2 R250, R195 ;  /* 0x000000c300fa7308 */ /* 0x000fe20000000800 */
[----:B-1----:R-:W-:Y:S02]  /*145f0*/  FADD.FTZ R0, -R141, R136 ;  /* 0x000000888d007221 */ /* 0x002fe40000010100 */
[--C-:B------:R-:W-:Y:S02]  /*14600*/  FFMA.FTZ R136, R31, c[0x0][0x2d0], -R8.reuse ;  /* 0x0000b4001f887a23 */ /* 0x100fe40000010808 */
[----:B------:R-:W-:Y:S01]  /*14610*/  FMUL.FTZ R0, R0, c[0x0][0x2d0] ;  /* 0x0000b40000007a20 */ /* 0x000fe20000410000 */
[----:B------:R-:W1:Y:S04]  /*14620*/  LDSM.16.MT88.4 R28, [R217+0x2080] ;  /* 0x00208000d91c783b */ /* 0x000e680000004200 */
[----:B------:R-:W-:Y:S10]  /*14630*/  MUFU.EX2 R243, R243 ;  /* 0x000000f300f37308 */ /* 0x000ff40000000800 */
[----:B------:R4:W-:Y:S10]  /*14640*/  MUFU.EX2 R7, R0 ;  /* 0x0000000000077308 */ /* 0x0009f40000000800 */
[----:B------:R-:W-:Y:S10]  /*14650*/  MUFU.EX2 R242, R242 ;  /* 0x000000f200f27308 */ /* 0x000ff40000000800 */
[----:B------:R-:W-:Y:S01]  /*14660*/  MUFU.EX2 R211, R211 ;  /* 0x000000d300d37308 */ /* 0x000fe20000000800 */
[----:B----4-:R-:W-:Y:S02]  /*14670*/  FFMA.FTZ R0, R210, c[0x0][0x2d0], -R8 ;  /* 0x0000b400d2007a23 */ /* 0x010fe40000010808 */
[----:B------:R-:W-:Y:S07]  /*14680*/  FFMA.FTZ R210, R15, c[0x0][0x2d0], -R9 ;  /* 0x0000b4000fd27a23 */ /* 0x000fee0000010809 */
[----:B------:R4:W-:Y:S10]  /*14690*/  MUFU.EX2 R35, R0 ;  /* 0x0000000000237308 */ /* 0x0009f40000000800 */
[----:B------:R-:W-:Y:S10]  /*146a0*/  MUFU.EX2 R230, R230 ;  /* 0x000000e600e67308 */ /* 0x000ff40000000800 */
[----:B------:R-:W5:Y:S01]  /*146b0*/  MUFU.EX2 R210, R210 ;  /* 0x000000d200d27308 */ /* 0x000f620000000800 */
[C---:B----4-:R-:W-:Y:S02]  /*146c0*/  FADD.FTZ R0, -R2.reuse, R137 ;  /* 0x0000008902007221 */ /* 0x050fe40000010100 */
[----:B------:R-:W-:Y:S02]  /*146d0*/  FMUL.FTZ R137, R2, c[0x0][0x2d0] ;  /* 0x0000b40002897a20 */ /* 0x000fe40000410000 */
[----:B------:R-:W-:Y:S02]  /*146e0*/  FMUL.FTZ R0, R0, c[0x0][0x2d0] ;  /* 0x0000b40000007a20 */ /* 0x000fe40000410000 */
[----:B------:R-:W-:Y:S03]  /*146f0*/  FFMA.FTZ R4, R213, c[0x0][0x2d0], -R137 ;  /* 0x0000b400d5047a23 */ /* 0x000fe60000010889 */
[----:B------:R-:W-:Y:S01]  /*14700*/  MUFU.EX2 R207, R207 ;  /* 0x000000cf00cf7308 */ /* 0x000fe20000000800 */
[----:B------:R-:W-:Y:S09]  /*14710*/  FFMA.FTZ R213, R23, c[0x0][0x2d0], -R9 ;  /* 0x0000b40017d57a23 */ /* 0x000ff20000010809 */
[----:B------:R4:W-:Y:S10]  /*14720*/  MUFU.EX2 R244, R4 ;  /* 0x0000000400f47308 */ /* 0x0009f40000000800 */
[----:B------:R-:W-:Y:S10]  /*14730*/  MUFU.EX2 R0, R0 ;  /* 0x0000000000007308 */ /* 0x000ff40000000800 */
[----:B------:R-:W-:Y:S01]  /*14740*/  MUFU.EX2 R213, R213 ;  /* 0x000000d500d57308 */ /* 0x000fe20000000800 */
[--C-:B----4-:R-:W-:Y:S09]  /*14750*/  FFMA.FTZ R4, R231, c[0x0][0x2d0], -R137.reuse ;  /* 0x0000b400e7047a23 */ /* 0x110ff20000010889 */
[----:B------:R4:W1:Y:S10]  /*14760*/  MUFU.EX2 R231, R4 ;  /* 0x0000000400e77308 */ /* 0x0008740000000800 */
[----:B------:R-:W-:Y:S10]  /*14770*/  MUFU.EX2 R208, R208 ;  /* 0x000000d000d07308 */ /* 0x000ff40000000800 */
[----:B------:R-:W-:Y:S01]  /*14780*/  MUFU.EX2 R143, R143 ;  /* 0x0000008f008f7308 */ /* 0x000fe20000000800 */
[----:B----4-:R-:W-:Y:S09]  /*14790*/  FFMA.FTZ R4, R215, c[0x0][0x2d0], -R137 ;  /* 0x0000b400d7047a23 */ /* 0x010ff20000010889 */
[----:B------:R4:W1:Y:S02]  /*147a0*/  MUFU.EX2 R34, R4 ;  /* 0x0000000400227308 */ /* 0x0008640000000800 */
[----:B----4-:R-:W3:Y:S02]  /*147b0*/  LDL.LU R4, [R1+0x94] ;  /* 0x0000940001047983 */ /* 0x010ee40000300800 */
[----:B---3--:R-:W-:Y:S01]  /*147c0*/  FFMA.FTZ R138, R6, R4, R32 ;  /* 0x00000004068a7223 */ /* 0x008fe20000010020 */
[----:B-----5:R-:W-:Y:S01]  /*147d0*/  F2FP.PACK_AB R195, R209, R210 ;  /* 0x000000d2d1c3723e */ /* 0x020fe200000000ff */
[C---:B------:R-:W-:Y:S04]  /*147e0*/  FMUL.FTZ R40, R3.reuse, R152 ;  /* 0x0000009803287220 */ /* 0x040fe80000410000 */
[----:B------:R-:W-:Y:S01]  /*147f0*/  MUFU.EX2 R4, R199 ;  /* 0x000000c700047308 */ /* 0x000fe20000000800 */
[C---:B------:R-:W-:Y:S02]  /*14800*/  FMUL.FTZ R41, R3.reuse, R153 ;  /* 0x0000009903297220 */ /* 0x040fe40000410000 */
[C---:B--2---:R-:W-:Y:S02]  /*14810*/  FFMA.FTZ R142, R3.reuse, R44, R33 ;  /* 0x0000002c038e7223 */ /* 0x044fe40000010021 */
        /* <DEDUP_REMOVED lines=8> */
[C---:B------:R-:W-:Y:S01]  /*148a0*/  FMUL.FTZ R36, R3.reuse, R148 ;  /* 0x0000009403247220 */ /* 0x040fe20000410000 */
[----:B------:R-:W-:Y:S01]  /*148b0*/  MOV R157, R42 ;  /* 0x0000002a009d7202 */ /* 0x000fe20000000f00 */
[C---:B------:R-:W-:Y:S01]  /*148c0*/  FMUL.FTZ R37, R3.reuse, R149 ;  /* 0x0000009503257220 */ /* 0x040fe20000410000 */
[----:B------:R-:W-:Y:S01]  /*148d0*/  F2FP.PACK_AB R148, R246, R245 ;  /* 0x000000f5f694723e */ /* 0x000fe200000000ff */
[C---:B------:R-:W-:Y:S01]  /*148e0*/  FMUL.FTZ R52, R3.reuse, R144 ;  /* 0x0000009003347220 */ /* 0x040fe20000410000 */
[----:B------:R-:W-:Y:S01]  /*148f0*/  F2FP.PACK_AB R144, R248, R33 ;  /* 0x00000021f890723e */ /* 0x000fe200000000ff */
[----:B------:R-:W-:Y:S01]  /*14900*/  FMUL.FTZ R53, R3, R145 ;  /* 0x0000009103357220 */ /* 0x000fe20000410000 */
[----:B------:R-:W-:Y:S01]  /*14910*/  F2FP.PACK_AB R145, R247, R32 ;  /* 0x00000020f791723e */ /* 0x000fe200000000ff */
[----:B------:R-:W-:Y:S01]  /*14920*/  FMUL.FTZ R56, R3, R56 ;  /* 0x0000003803387220 */ /* 0x000fe20000410000 */
[----:B-1----:R-:W-:Y:S01]  /*14930*/  F2FP.PACK_AB R149, R231, R244 ;  /* 0x000000f4e795723e */ /* 0x002fe200000000ff */
        /* <DEDUP_REMOVED lines=22> */
[--C-:B------:R-:W-:Y:S01]  /*14aa0*/  FFMA.FTZ R3, R232, c[0x0][0x2d0], -R137.reuse ;  /* 0x0000b400e8037a23 */ /* 0x100fe20000010889 */
[----:B------:R-:W-:Y:S01]  /*14ab0*/  MUFU.EX2 R206, R204 ;  /* 0x000000cc00ce7308 */ /* 0x000fe20000000800 */
[C---:B------:R-:W-:Y:S02]  /*14ac0*/  FMUL.FTZ R10, R6.reuse, R166 ;  /* 0x000000a6060a7220 */ /* 0x040fe40000410000 */
[----:B------:R-:W-:Y:S01]  /*14ad0*/  FMUL.FTZ R54, R6, R146 ;  /* 0x0000009206367220 */ /* 0x000fe20000410000 */
[----:B------:R-:W-:Y:S01]  /*14ae0*/  F2FP.PACK_AB R146, R160, R249 ;  /* 0x000000f9a092723e */ /* 0x000fe200000000ff */
[C---:B------:R-:W-:Y:S01]  /*14af0*/  FMUL.FTZ R55, R6.reuse, R147 ;  /* 0x0000009306377220 */ /* 0x040fe20000410000 */
[----:B------:R-:W-:Y:S01]  /*14b00*/  F2FP.PACK_AB R147, R161, R156 ;  /* 0x0000009ca193723e */ /* 0x000fe200000000ff */
[----:B------:R-:W-:Y:S02]  /*14b10*/  FMUL.FTZ R11, R6, R167 ;  /* 0x000000a7060b7220 */ /* 0x000fe40000410000 */
[C---:B------:R-:W-:Y:S01]  /*14b20*/  FMUL.FTZ R12, R7.reuse, R168 ;  /* 0x000000a8070c7220 */ /* 0x040fe20000410000 */
[----:B------:R-:W1:Y:S01]  /*14b30*/  MUFU.EX2 R165, R3 ;  /* 0x0000000300a57308 */ /* 0x000e620000000800 */
[----:B------:R-:W-:Y:S01]  /*14b40*/  MOV R168, R35 ;  /* 0x0000002300a87202 */ /* 0x000fe20000000f00 */
[----:B------:R-:W-:Y:S01]  /*14b50*/  FMUL.FTZ R15, R0, R171 ;  /* 0x000000ab000f7220 */ /* 0x000fe20000410000 */
[----:B------:R-:W-:Y:S01]  /*14b60*/  MOV R171, R34 ;  /* 0x0000002200ab7202 */ /* 0x000fe20000000f00 */
[-C--:B------:R-:W-:Y:S05]  /*14b70*/  HMMA.16816.F32 R8, R144, R28.reuse, R8 ;  /* 0x0000001c9008723c */ /* 0x080fea0000001808 */
[C---:B------:R-:W-:Y:S01]  /*14b80*/  FMUL.FTZ R13, R7.reuse, R169 ;  /* 0x000000a9070d7220 */ /* 0x040fe20000410000 */
[----:B------:R-:W-:Y:S01]  /*14b90*/  MUFU.EX2 R166, R203 ;  /* 0x000000cb00a67308 */ /* 0x000fe20000000800 */
[----:B------:R-:W-:Y:S01]  /*14ba0*/  FMUL.FTZ R38, R6, R150 ;  /* 0x0000009606267220 */ /* 0x000fe20000410000 */
[----:B------:R-:W-:Y:S01]  /*14bb0*/  F2FP.PACK_AB R150, R168, R157 ;  /* 0x0000009da896723e */ /* 0x000fe200000000ff */
[----:B------:R-:W-:Y:S01]  /*14bc0*/  FMUL.FTZ R39, R6, R151 ;  /* 0x0000009706277220 */ /* 0x000fe20000410000 */
[----:B------:R-:W3:Y:S02]  /*14bd0*/  LDL.LU R169, [R1+0xac] ;  /* 0x0000ac0001a97983 */ /* 0x000ee40000300800 */
[C---:B------:R-:W-:Y:S01]  /*14be0*/  FMUL.FTZ R14, R0.reuse, R170 ;  /* 0x000000aa000e7220 */ /* 0x040fe20000410000 */
[----:B------:R-:W-:Y:S01]  /*14bf0*/  MOV R170, R160 ;  /* 0x000000a000aa7202 */ /* 0x000fe20000000f00 */
[C---:B------:R-:W-:Y:S01]  /*14c00*/  FMUL.FTZ R16, R7.reuse, R172 ;  /* 0x000000ac07107220 */ /* 0x040fe20000410000 */
[----:B------:R-:W-:Y:S01]  /*14c10*/  MOV R172, R157 ;  /* 0x0000009d00ac7202 */ /* 0x000fe20000000f00 */
[----:B------:R-:W-:Y:S01]  /*14c20*/  FMUL.FTZ R17, R7, R173 ;  /* 0x000000ad07117220 */ /* 0x000fe20000410000 */
[----:B------:R-:W-:Y:S01]  /*14c30*/  MOV R173, R156 ;  /* 0x0000009c00ad7202 */ /* 0x000fe20000000f00 */
[----:B------:R-:W-:Y:S01]  /*14c40*/  FMUL.FTZ R18, R0, R174 ;  /* 0x000000ae00127220 */ /* 0x000fe20000410000 */
[----:B------:R4:W-:Y:S01]  /*14c50*/  MUFU.EX2 R167, R198 ;  /* 0x000000c600a77308 */ /* 0x0009e20000000800 */
[----:B-1----:R-:W-:Y:S01]  /*14c60*/  F2FP.PACK_AB R151, R165, R171 ;  /* 0x000000aba597723e */ /* 0x002fe200000000ff */
[C---:B------:R-:W-:Y:S02]  /*14c70*/  FMUL.FTZ R42, R6.reuse, R154 ;  /* 0x0000009a062a7220 */ /* 0x040fe40000410000 */
[C---:B------:R-:W-:Y:S02]  /*14c80*/  FMUL.FTZ R43, R6.reuse, R155 ;  /* 0x0000009b062b7220 */ /* 0x040fe40000410000 */
[----:B------:R-:W1:Y:S01]  /*14c90*/  LDSM.16.MT88.4 R152, [R220+0x2080] ;  /* 0x00208000dc98783b */ /* 0x000e620000004200 */
[----:B------:R-:W-:Y:S01]  /*14ca0*/  FMUL.FTZ R26, R6, R162 ;  /* 0x000000a2061a7220 */ /* 0x000fe20000410000 */
[C---:B------:R-:W-:Y:S04]  /*14cb0*/  HMMA.16816.F32 R12, R148.reuse, R28, R12 ;  /* 0x0000001c940c723c */ /* 0x040fe8000000180c */
[----:B------:R-:W-:Y:S02]  /*14cc0*/  FMUL.FTZ R19, R0, R175 ;  /* 0x000000af00137220 */ /* 0x000fe40000410000 */
[----:B------:R-:W5:Y:S01]  /*14cd0*/  LDL.LU R162, [R1+0xa8] ;  /* 0x0000a80001a27983 */ /* 0x000f620000300800 */
[C---:B------:R-:W-:Y:S02]  /*14ce0*/  FMUL.FTZ R22, R6.reuse, R158 ;  /* 0x0000009e06167220 */ /* 0x040fe40000410000 */
[----:B------:R-:W-:Y:S02]  /*14cf0*/  MUFU.EX2 R158, R202 ;  /* 0x000000ca009e7308 */ /* 0x000fe40000000800 */
[-C--:B------:R-:W-:Y:S03]  /*14d00*/  HMMA.16816.F32 R16, R148, R30.reuse, R16 ;  /* 0x0000001e9410723c */ /* 0x080fe60000001810 */
[C---:B------:R-:W-:Y:S02]  /*14d10*/  FMUL.FTZ R23, R6.reuse, R159 ;  /* 0x0000009f06177220 */ /* 0x040fe40000410000 */
[----:B------:R-:W-:Y:S01]  /*14d20*/  FMUL.FTZ R27, R6, R163 ;  /* 0x000000a3061b7220 */ /* 0x000fe20000410000 */
[----:B----4-:R-:W-:Y:S01]  /*14d30*/  F2FP.PACK_AB R198, R212, R208 ;  /* 0x000000d0d4c6723e */ /* 0x010fe200000000ff */
[C---:B------:R-:W-:Y:S01]  /*14d40*/  FMUL.FTZ R28, R7.reuse, R176 ;  /* 0x000000b0071c7220 */ /* 0x040fe20000410000 */
[----:B------:R4:W-:Y:S01]  /*14d50*/  MUFU.EX2 R159, R196 ;  /* 0x000000c4009f7308 */ /* 0x0009e20000000800 */
[C---:B------:R-:W-:Y:S01]  /*14d60*/  FMUL.FTZ R29, R7.reuse, R177 ;  /* 0x000000b1071d7220 */ /* 0x040fe20000410000 */
[C---:B------:R-:W-:Y:S04]  /*14d70*/  HMMA.16816.F32 R20, R144.reuse, R30, R20 ;  /* 0x0000001e9014723c */ /* 0x040fe80000001814 */
[C---:B------:R-:W-:Y:S02]  /*14d80*/  FMUL.FTZ R32, R7.reuse, R180 ;  /* 0x000000b407207220 */ /* 0x040fe40000410000 */
[C---:B------:R-:W-:Y:S02]  /*14d90*/  FMUL.FTZ R33, R7.reuse, R181 ;  /* 0x000000b507217220 */ /* 0x040fe40000410000 */
[-C--:B--2---:R-:W-:Y:S01]  /*14da0*/  HMMA.16816.F32 R24, R144, R44.reuse, R24 ;  /* 0x0000002c9018723c */ /* 0x084fe20000001818 */
[----:B------:R2:W-:Y:S03]  /*14db0*/  MUFU.EX2 R163, R136 ;  /* 0x0000008800a37308 */ /* 0x0005e60000000800 */
[C---:B------:R-:W-:Y:S02]  /*14dc0*/  FMUL.FTZ R30, R0.reuse, R178 ;  /* 0x000000b2001e7220 */ /* 0x040fe40000410000 */
[C---:B------:R-:W-:Y:S02]  /*14dd0*/  FMUL.FTZ R31, R0.reuse, R179 ;  /* 0x000000b3001f7220 */ /* 0x040fe40000410000 */
[C---:B------:R-:W-:Y:S04]  /*14de0*/  FMUL.FTZ R34, R0.reuse, R182 ;  /* 0x000000b600227220 */ /* 0x040fe80000410000 */
[----:B------:R-:W-:Y:S01]  /*14df0*/  FMUL.FTZ R35, R0, R183 ;  /* 0x000000b700237220 */ /* 0x000fe20000410000 */
[C---:B------:R-:W-:Y:S04]  /*14e00*/  HMMA.16816.F32 R28, R148.reuse, R44, R28 ;  /* 0x0000002c941c723c */ /* 0x040fe8000000181c */
[C---:B------:R-:W-:Y:S01]  /*14e10*/  FMUL.FTZ R48, R7.reuse, R188 ;  /* 0x000000bc07307220 */ /* 0x040fe20000410000 */
[----:B----4-:R-:W-:Y:S01]  /*14e20*/  F2FP.PACK_AB R196, R206, R207 ;  /* 0x000000cfcec4723e */ /* 0x010fe200000000ff */
[C---:B------:R-:W-:Y:S02]  /*14e30*/  FMUL.FTZ R49, R7.reuse, R189 ;  /* 0x000000bd07317220 */ /* 0x040fe40000410000 */
[-C--:B------:R-:W-:Y:S04]  /*14e40*/  HMMA.16816.F32 R32, R148, R46.reuse, R32 ;  /* 0x0000002e9420723c */ /* 0x080fe80000001820 */
[C---:B------:R-:W-:Y:S02]  /*14e50*/  FMUL.FTZ R44, R7.reuse, R184 ;  /* 0x000000b8072c7220 */ /* 0x040fe40000410000 */
[C---:B------:R-:W-:Y:S02]  /*14e60*/  FMUL.FTZ R45, R7.reuse, R185 ;  /* 0x000000b9072d7220 */ /* 0x040fe40000410000 */
[C---:B------:R-:W-:Y:S04]  /*14e70*/  HMMA.16816.F32 R36, R144.reuse, R46, R36 ;  /* 0x0000002e9024723c */ /* 0x040fe80000001824 */
[C---:B------:R-:W-:Y:S02]  /*14e80*/  FMUL.FTZ R50, R0.reuse, R190 ;  /* 0x000000be00327220 */ /* 0x040fe40000410000 */
[C---:B------:R-:W-:Y:S02]  /*14e90*/  FMUL.FTZ R51, R0.reuse, R191 ;  /* 0x000000bf00337220 */ /* 0x040fe40000410000 */
[-C--:B-1----:R-:W-:Y:S04]  /*14ea0*/  HMMA.16816.F32 R40, R144, R152.reuse, R40 ;  /* 0x000000989028723c */ /* 0x082fe80000001828 */
[C---:B------:R-:W-:Y:S02]  /*14eb0*/  FMUL.FTZ R46, R0.reuse, R186 ;  /* 0x000000ba002e7220 */ /* 0x040fe40000410000 */
[----:B------:R-:W-:Y:S02]  /*14ec0*/  FMUL.FTZ R47, R0, R187 ;  /* 0x000000bb002f7220 */ /* 0x000fe40000410000 */
[----:B------:R-:W-:Y:S01]  /*14ed0*/  LDSM.16.MT88.4 R184, [R218+0x3080] ;  /* 0x00308000dab8783b */ /* 0x000fe20000004200 */
[C---:B------:R-:W-:Y:S03]  /*14ee0*/  FMUL.FTZ R58, R6.reuse, R58 ;  /* 0x0000003a063a7220 */ /* 0x040fe60000410000 */
[----:B------:R-:W-:Y:S01]  /*14ef0*/  FMUL.FTZ R59, R6, R59 ;  /* 0x0000003b063b7220 */ /* 0x000fe20000410000 */
[C---:B------:R-:W-:Y:S04]  /*14f00*/  HMMA.16816.F32 R44, R148.reuse, R152, R44 ;  /* 0x00000098942c723c */ /* 0x040fe8000000182c */
[C---:B------:R-:W-:Y:S02]  /*14f10*/  FMUL.FTZ R60, R7.reuse, R60 ;  /* 0x0000003c073c7220 */ /* 0x040fe40000410000 */
[C---:B------:R-:W-:Y:S02]  /*14f20*/  FMUL.FTZ R61, R7.reuse, R61 ;  /* 0x0000003d073d7220 */ /* 0x040fe40000410000 */
[-C--:B------:R-:W-:Y:S04]  /*14f30*/  HMMA.16816.F32 R48, R148, R154.reuse, R48 ;  /* 0x0000009a9430723c */ /* 0x080fe80000001830 */
[C---:B------:R-:W-:Y:S02]  /*14f40*/  FMUL.FTZ R62, R0.reuse, R62 ;  /* 0x0000003e003e7220 */ /* 0x040fe40000410000 */
[C---:B------:R-:W-:Y:S02]  /*14f50*/  FMUL.FTZ R63, R0.reuse, R63 ;  /* 0x0000003f003f7220 */ /* 0x040fe40000410000 */
[C---:B------:R-:W-:Y:S01]  /*14f60*/  HMMA.16816.F32 R52, R144.reuse, R154, R52 ;  /* 0x0000009a9034723c */ /* 0x040fe20000001834 */
[----:B------:R-:W1:Y:S03]  /*14f70*/  LDSM.16.MT88.4 R152, [R219+0x2080] ;  /* 0x00208000db98783b */ /* 0x000e660000004200 */
[C---:B------:R-:W-:Y:S02]  /*14f80*/  FMUL.FTZ R64, R7.reuse, R64 ;  /* 0x0000004007407220 */ /* 0x040fe40000410000 */
[C---:B------:R-:W-:Y:S02]  /*14f90*/  FMUL.FTZ R65, R7.reuse, R65 ;  /* 0x0000004107417220 */ /* 0x040fe40000410000 */
[C---:B------:R-:W-:Y:S04]  /*14fa0*/  FMUL.FTZ R66, R0.reuse, R66 ;  /* 0x0000004200427220 */ /* 0x040fe80000410000 */
[----:B------:R-:W-:Y:S02]  /*14fb0*/  FMUL.FTZ R67, R0, R67 ;  /* 0x0000004300437220 */ /* 0x000fe40000410000 */
        /* <DEDUP_REMOVED lines=13> */
[C---:B------:R-:W-:Y:S01]  /*15090*/  FMUL.FTZ R87, R6.reuse, R87 ;  /* 0x0000005706577220 */ /* 0x040fe20000410000 */
[-C--:B-1----:R-:W-:Y:S03]  /*150a0*/  HMMA.16816.F32 R56, R144, R152.reuse, R56 ;  /* 0x000000989038723c */ /* 0x082fe60000001838 */
[C---:B------:R-:W-:Y:S02]  /*150b0*/  FMUL.FTZ R90, R6.reuse, R90 ;  /* 0x0000005a065a7220 */ /* 0x040fe40000410000 */
[----:B------:R-:W-:Y:S02]  /*150c0*/  FMUL.FTZ R91, R6, R91 ;  /* 0x0000005b065b7220 */ /* 0x000fe40000410000 */
[C---:B------:R-:W-:Y:S01]  /*150d0*/  FMUL.FTZ R92, R7.reuse, R92 ;  /* 0x0000005c075c7220 */ /* 0x040fe20000410000 */
        /* <DEDUP_REMOVED lines=10> */
[----:B------:R-:W-:Y:S04]  /*15180*/  FMUL.FTZ R99, R0, R99 ;  /* 0x0000006300637220 */ /* 0x000fe80000410000 */
        /* <DEDUP_REMOVED lines=23> */
[C---:B------:R-:W-:Y:S02]  /*15300*/  FMUL.FTZ R130, R0.reuse, R130 ;  /* 0x0000008200827220 */ /* 0x040fe40000410000 */
[----:B------:R-:W-:Y:S02]  /*15310*/  FMUL.FTZ R131, R0, R131 ;  /* 0x0000008300837220 */ /* 0x000fe40000410000 */
[C---:B------:R-:W-:Y:S01]  /*15320*/  HMMA.16816.F32 R84, R144.reuse, R154, R84 ;  /* 0x0000009a9054723c */ /* 0x040fe20000001854 */
[----:B------:R-:W1:Y:S03]  /*15330*/  LDSM.16.MT88.4 R152, [R218+0x3880] ;  /* 0x00388000da98783b */ /* 0x000e660000004200 */
[C---:B------:R-:W-:Y:S02]  /*15340*/  FMUL.FTZ R122, R6.reuse, R122 ;  /* 0x0000007a067a7220 */ /* 0x040fe40000410000 */
[C---:B------:R-:W-:Y:S02]  /*15350*/  FMUL.FTZ R123, R6.reuse, R123 ;  /* 0x0000007b067b7220 */ /* 0x040fe40000410000 */
[C---:B------:R-:W-:Y:S04]  /*15360*/  FMUL.FTZ R134, R6.reuse, R134 ;  /* 0x0000008606867220 */ /* 0x040fe80000410000 */
[----:B------:R-:W-:Y:S02]  /*15370*/  FMUL.FTZ R135, R6, R135 ;  /* 0x0000008706877220 */ /* 0x000fe40000410000 */
[----:B------:R4:W1:Y:S01]  /*15380*/  MUFU.EX2 R6, R194 ;  /* 0x000000c200067308 */ /* 0x0008620000000800 */
[--C-:B--2---:R-:W-:Y:S01]  /*15390*/  FFMA.FTZ R136, R193, c[0x0][0x2d0], -R137.reuse ;  /* 0x0000b400c1887a23 */ /* 0x104fe20000010889 */
[----:B------:R-:W-:Y:S01]  /*153a0*/  F2FP.PACK_AB R193, R211, R213 ;  /* 0x000000d5d3c1723e */ /* 0x000fe200000000ff */
[--C-:B------:R-:W-:Y:S07]  /*153b0*/  FFMA.FTZ R3, R235, c[0x0][0x2d0], -R137.reuse ;  /* 0x0000b400eb037a23 */ /* 0x100fee0000010889 */
[----:B------:R2:W-:Y:S01]  /*153c0*/  MUFU.EX2 R235, R3 ;  /* 0x0000000300eb7308 */ /* 0x0005e20000000800 */
[----:B----4-:R-:W-:Y:S01]  /*153d0*/  F2FP.PACK_AB R194, R214, R230 ;  /* 0x000000e6d6c2723e */ /* 0x010fe200000000ff */
[-C--:B-1----:R-:W-:Y:S03]  /*153e0*/  HMMA.16816.F32 R88, R144, R152.reuse, R88 ;  /* 0x000000989058723c */ /* 0x082fe60000001858 */
[--C-:B--2---:R-:W-:Y:S05]  /*153f0*/  FFMA.FTZ R3, R236, c[0x0][0x2d0], -R137.reuse ;  /* 0x0000b400ec037a23 */ /* 0x104fea0000010889 */
[C---:B------:R-:W-:Y:S01]  /*15400*/  HMMA.16816.F32 R92, R148.reuse, R152, R92 ;  /* 0x00000098945c723c */ /* 0x040fe2000000185c */
[----:B------:R1:W-:Y:S03]  /*15410*/  MUFU.EX2 R215, R3 ;  /* 0x0000000300d77308 */ /* 0x0003e60000000800 */
[----:B------:R-:W-:Y:S01]  /*15420*/  MOV R236, R6 ;  /* 0x0000000600ec7202 */ /* 0x000fe20000000f00 */
[----:B------:R-:W-:Y:S03]  /*15430*/  FFMA.FTZ R6, R200, c[0x0][0x2d0], -R137 ;  /* 0x0000b400c8067a23 */ /* 0x000fe60000010889 */
[-C--:B------:R-:W-:Y:S04]  /*15440*/  HMMA.16816.F32 R96, R148, R154.reuse, R96 ;  /* 0x0000009a9460723c */ /* 0x080fe80000001860 */
[----:B---3--:R-:W-:Y:S01]  /*15450*/  FFMA.FTZ R7, R7, R169, R245 ;  /* 0x000000a907077223 */ /* 0x008fe200000100f5 */
[----:B------:R-:W-:Y:S01]  /*15460*/  MOV R245, R163 ;  /* 0x000000a300f57202 */ /* 0x000fe20000000f00 */
[----:B------:R-:W-:Y:S01]  /*15470*/  MUFU.EX2 R205, R6 ;  /* 0x0000000600cd7308 */ /* 0x000fe20000000800 */
[----:B------:R-:W-:Y:S01]  /*15480*/  MOV R169, R161 ;  /* 0x000000a100a97202 */ /* 0x000fe20000000f00 */
[C---:B------:R-:W-:Y:S01]  /*15490*/  HMMA.16816.F32 R100, R144.reuse, R154, R100 ;  /* 0x0000009a9064723c */ /* 0x040fe20000001864 */
[----:B------:R-:W2:Y:S03]  /*154a0*/  LDSM.16.MT88.4 R152, [R220+0x3880] ;  /* 0x00388000dc98783b */ /* 0x000ea60000004200 */
[--C-:B-1----:R-:W-:Y:S01]  /*154b0*/  FFMA.FTZ R3, R234, c[0x0][0x2d0], -R137.reuse ;  /* 0x0000b400ea037a23 */ /* 0x102fe20000010889 */
[----:B------:R-:W-:Y:S01]  /*154c0*/  MOV R234, R4 ;  /* 0x0000000400ea7202 */ /* 0x000fe20000000f00 */
[--C-:B------:R-:W-:Y:S03]  /*154d0*/  FFMA.FTZ R4, R201, c[0x0][0x2d0], -R137.reuse ;  /* 0x0000b400c9047a23 */ /* 0x100fe60000010889 */
[----:B------:R-:W-:Y:S03]  /*154e0*/  LDSM.16.MT88.4 R200, [R220+0x3080] ;  /* 0x00308000dcc8783b */ /* 0x000fe60000004200 */
[----:B-----5:R-:W-:Y:S01]  /*154f0*/  FFMA.FTZ R0, R0, R162, R244 ;  /* 0x000000a200007223 */ /* 0x020fe200000100f4 */
[----:B------:R-:W-:Y:S01]  /*15500*/  MOV R244, R159 ;  /* 0x0000009f00f47202 */ /* 0x000fe20000000f00 */
[----:B------:R1:W-:Y:S03]  /*15510*/  MUFU.EX2 R232, R3 ;  /* 0x0000000300e87308 */ /* 0x0003e60000000800 */
[----:B------:R-:W-:Y:S07]  /*15520*/  LDSM.16.MT88.4 R160, [R220+0x2880] ;  /* 0x00288000dca0783b */ /* 0x000fee0000004200 */
[----:B------:R-:W3:Y:S01]  /*15530*/  MUFU.EX2 R204, R4 ;  /* 0x0000000400cc7308 */ /* 0x000ee20000000800 */
[-C--:B--2---:R-:W-:Y:S03]  /*15540*/  HMMA.16816.F32 R104, R144, R152.reuse, R104 ;  /* 0x000000989068723c */ /* 0x084fe60000001868 */
[--C-:B-1----:R-:W-:Y:S02]  /*15550*/  FFMA.FTZ R3, R233, c[0x0][0x2d0], -R137.reuse ;  /* 0x0000b400e9037a23 */ /* 0x102fe40000010889 */
[----:B------:R-:W-:Y:S01]  /*15560*/  FFMA.FTZ R137, R192, c[0x0][0x2d0], -R137 ;  /* 0x0000b400c0897a23 */ /* 0x000fe20000010889 */
[----:B------:R-:W-:Y:S03]  /*15570*/  F2FP.PACK_AB R192, R242, R243 ;  /* 0x000000f3f2c0723e */ /* 0x000fe600000000ff */
[----:B------:R1:W-:Y:S01]  /*15580*/  MUFU.EX2 R233, R3 ;  /* 0x0000000300e97308 */ /* 0x0003e20000000800 */
[C---:B------:R-:W-:Y:S04]  /*15590*/  HMMA.16816.F32 R108, R148.reuse, R152, R108 ;  /* 0x00000098946c723c */ /* 0x040fe8000000186c */
[----:B---3--:R-:W-:Y:S04]  /*155a0*/  F2FP.PACK_AB R197, R205, R204 ;  /* 0x000000cccdc5723e */ /* 0x008fe800000000ff */
[-C--:B------:R-:W-:Y:S01]  /*155b0*/  HMMA.16816.F32 R112, R148, R154.reuse, R112 ;  /* 0x0000009a9470723c */ /* 0x080fe20000001870 */
[----:B------:R-:W-:Y:S07]  /*155c0*/  MUFU.EX2 R137, R137 ;  /* 0x0000008900897308 */ /* 0x000fee0000000800 */
[C---:B------:R-:W-:Y:S01]  /*155d0*/  HMMA.16816.F32 R116, R144.reuse, R154, R116 ;  /* 0x0000009a9074723c */ /* 0x040fe20000001874 */
[----:B------:R-:W2:Y:S03]  /*155e0*/  LDSM.16.MT88.4 R152, [R219+0x3880] ;  /* 0x00388000db98783b */ /* 0x000ea60000004200 */
[----:B-1----:R-:W-:Y:S01]  /*155f0*/  FADD.FTZ R3, R248, R142 ;  /* 0x0000008ef8037221 */ /* 0x002fe20000010000 */
[----:B------:R-:W-:Y:S01]  /*15600*/  MOV R248, R158 ;  /* 0x0000009e00f87202 */ /* 0x000fe20000000f00 */
[----:B------:R-:W-:Y:S03]  /*15610*/  FADD.FTZ R142, R247, R138 ;  /* 0x0000008af78e7221 */ /* 0x000fe60000010000 */
[----:B------:R-:W-:Y:S03]  /*15620*/  LDSM.16.MT88.4 R156, [R218+0x2880] ;  /* 0x00288000da9c783b */ /* 0x000fe60000004200 */
[----:B------:R-:W-:Y:S01]  /*15630*/  MOV R247, R143 ;  /* 0x0000008f00f77202 */ /* 0x000fe20000000f00 */
[----:B------:R-:W-:Y:S01]  /*15640*/  FADD.FTZ R138, R246, R7 ;  /* 0x00000007f68a7221 */ /* 0x000fe20000010000 */
[----:B------:R-:W-:Y:S01]  /*15650*/  MOV R246, R167 ;  /* 0x000000a700f67202 */ /* 0x000fe20000000f00 */
[----:B------:R1:W3:Y:S01]  /*15660*/  MUFU.EX2 R143, R136 ;  /* 0x00000088008f7308 */ /* 0x0002e20000000800 */
[----:B------:R-:W-:Y:S01]  /*15670*/  FADD.FTZ R7, R231, R0 ;  /* 0x00000000e7077221 */ /* 0x000fe20000010000 */
[----:B------:R-:W-:Y:S01]  /*15680*/  MOV R231, R166 ;  /* 0x000000a600e77202 */ /* 0x000fe20000000f00 */
[----:B------:R-:W-:Y:S02]  /*15690*/  FADD.FTZ R6, R172, R138 ;  /* 0x0000008aac067221 */ /* 0x000fe40000010000 */
[----:B------:R-:W-:Y:S02]  /*156a0*/  FADD.FTZ R4, R171, R7 ;  /* 0x00000007ab047221 */ /* 0x000fe40000010000 */
[----:B------:R-:W-:Y:S02]  /*156b0*/  FADD.FTZ R7, R168, R6 ;  /* 0x00000006a8077221 */ /* 0x000fe40000010000 */
[----:B------:R-:W-:Y:S02]  /*156c0*/  FADD.FTZ R0, R249, R3 ;  /* 0x00000003f9007221 */ /* 0x000fe40000010000 */
[----:B------:R-:W-:Y:S02]  /*156d0*/  FADD.FTZ R3, R173, R142 ;  /* 0x0000008ead037221 */ /* 0x000fe40000010000 */
[----:B------:R-:W-:Y:S04]  /*156e0*/  FADD.FTZ R0, R170, R0 ;  /* 0x00000000aa007221 */ /* 0x000fe80000010000 */
[----:B------:R-:W-:Y:S04]  /*156f0*/  FADD.FTZ R0, R164, R0 ;  /* 0x00000000a4007221 */ /* 0x000fe80000010000 */
[----:B------:R-:W-:Y:S02]  /*15700*/  FADD.FTZ R0, R231, R0 ;  /* 0x00000000e7007221 */ /* 0x000fe40000010000 */
[----:B-1----:R-:W-:Y:S01]  /*15710*/  FADD.FTZ R136, R169, R3 ;  /* 0x00000003a9887221 */ /* 0x002fe20000010000 */
[----:B---3--:R-:W-:Y:S01]  /*15720*/  F2FP.PACK_AB R199, R137, R143 ;  /* 0x0000008f89c7723e */ /* 0x008fe200000000ff */
[-C--:B--2---:R-:W-:Y:S03]  /*15730*/  HMMA.16816.F32 R120, R144, R152.reuse, R120 ;  /* 0x000000989078723c */ /* 0x084fe60000001878 */
[----:B------:R-:W-:Y:S02]  /*15740*/  FADD.FTZ R3, R165, R4 ;  /* 0x00000004a5037221 */ /* 0x000fe40000010000 */
[----:B------:R-:W-:Y:S01]  /*15750*/  FADD.FTZ R6, R252, R136 ;  /* 0x00000088fc067221 */ /* 0x000fe20000010000 */
[----:B------:R-:W-:Y:S01]  /*15760*/  MOV R136, R141 ;  /* 0x0000008d00887202 */ /* 0x000fe20000000f00 */
[----:B------:R-:W-:Y:S01]  /*15770*/  FADD.FTZ R4, R251, R7 ;  /* 0x00000007fb047221 */ /* 0x000fe20000010000 */
[C---:B------:R-:W-:Y:S04]  /*15780*/  HMMA.16816.F32 R124, R148.reuse, R152, R124 ;  /* 0x00000098947c723c */ /* 0x040fe8000000187c */
[----:B------:R-:W-:Y:S03]  /*15790*/  FADD.FTZ R3, R235, R3 ;  /* 0x00000003eb037221 */ /* 0x000fe60000010000 */
[----:B------:R-:W-:Y:S01]  /*157a0*/  F2FP.PACK_AB R152, R247, R251 ;  /* 0x000000fbf798723e */ /* 0x000fe200000000ff */
[-C--:B------:R-:W-:Y:S01]  /*157b0*/  HMMA.16816.F32 R128, R148, R154.reuse, R128 ;  /* 0x0000009a9480723c */ /* 0x080fe20000001880 */
[----:B------:R-:W1:Y:S03]  /*157c0*/  LDSM.16.MT88.4 R148, [R217+0x2880] ;  /* 0x00288000d994783b */ /* 0x000e660000004200 */
[C---:B------:R-:W-:Y:S01]  /*157d0*/  F2FP.PACK_AB R153, R215.reuse, R235 ;  /* 0x000000ebd799723e */ /* 0x040fe200000000ff */
[----:B------:R-:W-:Y:S03]  /*157e0*/  FADD.FTZ R7, R215, R3 ;  /* 0x00000003d7077221 */ /* 0x000fe60000010000 */
[----:B------:R-:W-:Y:S07]  /*157f0*/  HMMA.16816.F32 R132, R144, R154, R132 ;  /* 0x0000009a9084723c */ /* 0x000fee0000001884 */
[----:B------:R-:W-:Y:S02]  /*15800*/  F2FP.PACK_AB R144, R166, R164 ;  /* 0x000000a4a690723e */ /* 0x000fe400000000ff */
[----:B------:R-:W-:Y:S03]  /*15810*/  F2FP.PACK_AB R145, R167, R252 ;  /* 0x000000fca791723e */ /* 0x000fe600000000ff */
[----:B------:R-:W-:Y:S02]  /*15820*/  F2FP.PACK_AB R146, R234, R248 ;  /* 0x000000f8ea92723e */ /* 0x000fe400000000ff */
[----:B------:R-:W-:Y:S02]  /*15830*/  F2FP.PACK_AB R147, R236, R244 ;  /* 0x000000f4ec93723e */ /* 0x000fe400000000ff */
[----:B------:R-:W-:Y:S02]  /*15840*/  F2FP.PACK_AB R154, R250, R245 ;  /* 0x000000f5fa9a723e */ /* 0x000fe400000000ff */
[C---:B------:R-:W-:Y:S03]  /*15850*/  F2FP.PACK_AB R155, R233.reuse, R232 ;  /* 0x000000e8e99b723e */ /* 0x040fe600000000ff */
        /* <DEDUP_REMOVED lines=37> */
[----:B------:R-:W-:Y:S08]  /*15ab0*/  HMMA.16816.F32 R132, R144, R158, R132 ;  /* 0x0000009e9084723c */ /* 0x000ff00000001884 */
[-C--:B-1----:R-:W-:Y:S01]  /*15ac0*/  HMMA.16816.F32 R164, R192, R148.reuse, R8 ;  /* 0x00000094c0a4723c */ /* 0x082fe20000001808 */
[----:B------:R-:W1:Y:S07]  /*15ad0*/  LDSM.16.MT88.4 R8, [R219+0x3080] ;  /* 0x00308000db08783b */ /* 0x000e6e0000004200 */
[C---:B------:R-:W-:Y:S01]  /*15ae0*/  HMMA.16816.F32 R168, R196.reuse, R148, R12 ;  /* 0x00000094c4a8723c */ /* 0x040fe2000000180c */
[----:B------:R-:W2:Y:S07]  /*15af0*/  LDSM.16.MT88.4 R12, [R217+0x4880] ;  /* 0x00488000d90c783b */ /* 0x000eae0000004200 */
[-C--:B------:R-:W-:Y:S01]  /*15b00*/  HMMA.16816.F32 R172, R196, R150.reuse, R16 ;  /* 0x00000096c4ac723c */ /* 0x080fe20000001810 */
[----:B------:R-:W3:Y:S07]  /*15b10*/  LDSM.16.MT88.4 R16, [R218+0x4880] ;  /* 0x00488000da10783b */ /* 0x000eee0000004200 */
[C---:B------:R-:W-:Y:S01]  /*15b20*/  HMMA.16816.F32 R156, R192.reuse, R150, R20 ;  /* 0x00000096c09c723c */ /* 0x040fe20000001814 */
[----:B------:R-:W4:Y:S07]  /*15b30*/  LDSM.16.MT88.4 R20, [R220+0x4880] ;  /* 0x00488000dc14783b */ /* 0x000f2e0000004200 */
[-C--:B------:R-:W-:Y:S01]  /*15b40*/  HMMA.16816.F32 R160, R192, R184.reuse, R24 ;  /* 0x000000b8c0a0723c */ /* 0x080fe20000001818 */
[----:B------:R-:W2:Y:S07]  /*15b50*/  LDSM.16.MT88.4 R24, [R219+0x4880] ;  /* 0x00488000db18783b */ /* 0x000eae0000004200 */
        /* <DEDUP_REMOVED lines=8> */
[C---:B------:R-:W-:Y:S07]  /*15be0*/  HMMA.16816.F32 R60, R196.reuse, R8, R60 ;  /* 0x00000008c43c723c */ /* 0x040fee000000183c */
[----:B------:R-:W-:Y:S01]  /*15bf0*/  FADD.FTZ R9, R246, R6 ;  /* 0x00000006f6097221 */ /* 0x000fe20000010000 */
[-C--:B------:R-:W-:Y:S04]  /*15c00*/  HMMA.16816.F32 R64, R196, R10.reuse, R64 ;  /* 0x0000000ac440723c */ /* 0x080fe80000001840 */
[----:B------:R-:W-:Y:S02]  /*15c10*/  FADD.FTZ R6, R248, R0 ;  /* 0x00000000f8067221 */ /* 0x000fe40000010000 */
[----:B------:R-:W-:Y:S02]  /*15c20*/  FADD.FTZ R0, R232, R7 ;  /* 0x00000007e8007221 */ /* 0x000fe40000010000 */
[C---:B------:R-:W-:Y:S01]  /*15c30*/  HMMA.16816.F32 R68, R192.reuse, R10, R68 ;  /* 0x0000000ac044723c */ /* 0x040fe20000001844 */
[----:B------:R-:W5:Y:S03]  /*15c40*/  LDL R10, [R1+0x9c] ;  /* 0x00009c00010a7983 */ /* 0x000f660000100800 */
[----:B------:R-:W-:Y:S02]  /*15c50*/  FADD.FTZ R7, R233, R0 ;  /* 0x00000000e9077221 */ /* 0x000fe40000010000 */
[----:B------:R-:W-:Y:S02]  /*15c60*/  FADD.FTZ R8, R247, R4 ;  /* 0x00000004f7087221 */ /* 0x000fe40000010000 */
[-C--:B--2---:R-:W-:Y:S04]  /*15c70*/  HMMA.16816.F32 R72, R192, R12.reuse, R72 ;  /* 0x0000000cc048723c */ /* 0x084fe80000001848 */
        /* <DEDUP_REMOVED lines=15> */
[----:B------:R-:W-:Y:S01]  /*15d70*/  FADD.FTZ R6, R230, R6 ;  /* 0x00000006e6067221 */ /* 0x000fe20000010000 */
[----:B------:R-:W-:Y:S01]  /*15d80*/  IADD3 R230, R237, -0x1, RZ ;  /* 0xffffffffede67810 */ /* 0x000fe20007ffe0ff */
        /* <DEDUP_REMOVED lines=8> */
[-C--:B----4-:R-:W-:Y:S01]  /*15e10*/  HMMA.16816.F32 R104, R192, R20.reuse, R104 ;  /* 0x00000014c068723c */ /* 0x090fe20000001868 */
[----:B------:R-:W-:Y:S03]  /*15e20*/  STL [R1+0x94], R4 ;  /* 0x0000940401007387 */ /* 0x000fe60000100800 */
[----:B------:R-:W-:Y:S02]  /*15e30*/  FADD.FTZ R3, R208, R3 ;  /* 0x00000003d0037221 */ /* 0x000fe40000010000 */
[----:B------:R-:W-:Y:S01]  /*15e40*/  FADD.FTZ R0, R205, R7 ;  /* 0x00000007cd007221 */ /* 0x000fe20000010000 */
[----:B------:R-:W-:Y:S01]  /*15e50*/  MOV R7, R2 ;  /* 0x0000000200077202 */ /* 0x000fe20000000f00 */
[C---:B------:R-:W-:Y:S04]  /*15e60*/  HMMA.16816.F32 R108, R196.reuse, R20, R108 ;  /* 0x00000014c46c723c */ /* 0x040fe8000000186c */
[----:B------:R-:W-:Y:S02]  /*15e70*/  FADD.FTZ R3, R212, R3 ;  /* 0x00000003d4037221 */ /* 0x000fe40000010000 */
[----:B------:R-:W-:Y:S02]  /*15e80*/  FADD.FTZ R0, R143, R0 ;  /* 0x000000008f007221 */ /* 0x000fe40000010000 */
[-C--:B------:R-:W-:Y:S01]  /*15e90*/  HMMA.16816.F32 R112, R196, R22.reuse, R112 ;  /* 0x00000016c470723c */ /* 0x080fe20000001870 */
[----:B------:R-:W-:Y:S03]  /*15ea0*/  STL [R1+0xac], R3 ;  /* 0x0000ac0301007387 */ /* 0x000fe60000100800 */
[----:B------:R-:W-:Y:S01]  /*15eb0*/  FADD.FTZ R0, R137, R0 ;  /* 0x0000000089007221 */ /* 0x000fe20000010000 */
[----:B-1----:R-:W-:Y:S02]  /*15ec0*/  MOV R6, R140 ;  /* 0x0000008c00067202 */ /* 0x002fe40000000f00 */
[----:B------:R-:W-:Y:S01]  /*15ed0*/  MOV R137, R2 ;  /* 0x0000000200897202 */ /* 0x000fe20000000f00 */
[C---:B------:R-:W-:Y:S01]  /*15ee0*/  HMMA.16816.F32 R116, R192.reuse, R22, R116 ;  /* 0x00000016c074723c */ /* 0x040fe20000001874 */
[----:B------:R1:W-:Y:S07]  /*15ef0*/  STL [R1+0xa8], R0 ;  /* 0x0000a80001007387 */ /* 0x0003ee0000100800 */
[-C--:B------:R-:W-:Y:S08]  /*15f00*/  HMMA.16816.F32 R120, R192, R24.reuse, R120 ;  /* 0x00000018c078723c */ /* 0x080ff00000001878 */
[C---:B------:R-:W-:Y:S08]  /*15f10*/  HMMA.16816.F32 R124, R196.reuse, R24, R124 ;  /* 0x00000018c47c723c */ /* 0x040ff0000000187c */
[-C--:B------:R-:W-:Y:S04]  /*15f20*/  HMMA.16816.F32 R128, R196, R26.reuse, R128 ;  /* 0x0000001ac480723c */ /* 0x080fe80000001880 */
[----:B-1----:R-:W-:Y:S04]  /*15f30*/  MOV R0, R139 ;  /* 0x0000008b00007202 */ /* 0x002fe80000000f00 */
[----:B------:R-:W-:Y:S04]  /*15f40*/  HMMA.16816.F32 R132, R192, R26, R132 ;  /* 0x0000001ac084723c */ /* 0x000fe80000001884 */
[----:B-----5:R-:W-:Y:S02]  /*15f50*/  ISETP.GT.AND P0, PT, R237, R10, PT ;  /* 0x0000000aed00720c */ /* 0x020fe40003f04270 */
[----:B------:R-:W-:Y:S11]  /*15f60*/  MOV R237, R230 ;  /* 0x000000e600ed7202 */ /* 0x000ff60000000f00 */
[----:B------:R-:W-:-:S05]  /*15f70*/  @P0 BRA `(.L_x_1347) ;  /* 0xffffc60000000947 */ /* 0x000fca000383ffff */
.L_x_1336:
[----:B------:R-:W2:Y:S02]  /*15f80*/  LDL R2, [R1+0xb4] ;  /* 0x0000b40001027983 */ /* 0x000ea40000100800 */
[----:B--2---:R-:W-:-:S13]  /*15f90*/  ISETP.GE.AND P0, PT, R230, R2, PT ;  /* 0x00000002e600720c */ /* 0x004fda0003f06270 */
[----:B------:R-:W-:Y:S05]  /*15fa0*/  @!P0 BRA `(.L_x_1348) ;  /* 0x0000512000008947 */ /* 0x000fea0003800000 */
[----:B------:R-:W2:Y:S01]  /*15fb0*/  LDL R2, [R1+0xa4] ;  /* 0x0000a40001027983 */ /* 0x000ea20000100800 */
[----:B------:R-:W-:Y:S01]  /*15fc0*/  LOP3.LUT R229, R229, 0xffffffbf, RZ, 0xc0, !PT ;  /* 0xffffffbfe5e57812 */ /* 0x000fe200078ec0ff */
[----:B------:R-:W-:Y:S01]  /*15fd0*/  IMAD.MOV.U32 R136, RZ, RZ, R140 ;  /* 0x000000ffff887224 */ /* 0x000fe200078e008c */
[----:B------:R-:W-:Y:S01]  /*15fe0*/  MOV R138, R7 ;  /* 0x00000007008a7202 */ /* 0x000fe20000000f00 */
[----:B------:R-:W-:Y:S02]  /*15ff0*/  IMAD.MOV.U32 R6, RZ, RZ, R139 ;  /* 0x000000ffff067224 */ /* 0x000fe400078e008b */
[----:B------:R-:W-:Y:S01]  /*16000*/  IMAD.MOV.U32 R137, RZ, RZ, R141 ;  /* 0x000000ffff897224 */ /* 0x000fe200078e008d */
[----:B--2---:R-:W-:-:S13]  /*16010*/  ISETP.GE.AND P0, PT, R2, c[0x0][0x1d4], PT ;  /* 0x0000750002007a0c */ /* 0x004fda0003f06270 */
[----:B------:R-:W-:Y:S02]  /*16020*/  @P0 LOP3.LUT R229, R229, 0x40, RZ, 0xfc, !PT ;  /* 0x00000040e5e50812 */ /* 0x000fe400078efcff */
.L_x_1376:
[----:B------:R-:W2:Y:S01]  /*16030*/  LDL R4, [R1+0x7c] ;  /* 0x00007c0001047983 */ /* 0x000ea20000100800 */
[----:B------:R-:W-:Y:S04]  /*16040*/  DEPBAR.LE SB0, 0x0 ;  /* 0x000080000000791a */ /* 0x000fe80000000000 */
[----:B------:R-:W3:Y:S01]  /*16050*/  LDL R8, [R1+0x70] ;  /* 0x0000700001087983 */ /* 0x000ee20000100800 */
[----:B------:R-:W-:Y:S03]  /*16060*/  WARPSYNC 0xffffffff ;  /* 0xffffffff00007948 */ /* 0x000fe60003800000 */
[----:B------:R-:W-:Y:S06]  /*16070*/  BAR.SYNC.DEFER_BLOCKING 0x0 ;  /* 0x0000000000007b1d */ /* 0x000fec0000010000 */
[----:B------:R-:W4:Y:S04]  /*16080*/  S2R R7, SR_CTAID.Y ;  /* 0x0000000000077919 */ /* 0x000f280000002600 */
[----:B------:R-:W5:Y:S04]  /*16090*/  S2R R9, SR_CTAID.Y ;  /* 0x0000000000097919 */ /* 0x000f680000002600 */
[----:B------:R1:W1:Y:S04]  /*160a0*/  LDSM.16.M88.4 R52, [R224+0x8080] ;  /* 0x00808000e034783b */ /* 0x0002680000000200 */
[----:B------:R1:W1:Y:S04]  /*160b0*/  LDSM.16.M88.4 R48, [R224+0xa080] ;  /* 0x00a08000e030783b */ /* 0x0002680000000200 */
[----:B------:R1:W1:Y:S04]  /*160c0*/  LDSM.16.M88.4 R20, [R216+0x5080] ;  /* 0x00508000d814783b */ /* 0x0002680000000200 */
[----:B------:R1:W1:Y:S04]  /*160d0*/  LDSM.16.M88.4 R36, [R216+0x5880] ;  /* 0x00588000d824783b */ /* 0x0002680000000200 */
[----:B------:R1:W1:Y:S01]  /*160e0*/  LDSM.16.M88.4 R140, [R216+0x6080] ;  /* 0x00608000d88c783b */ /* 0x0002620000000200 */
[----:B-----5:R-:W-:Y:S01]  /*160f0*/  IMAD.WIDE.U32 R10, R9, c[0x0][0x210], RZ ;  /* 0x00008400090a7a25 */ /* 0x020fe200078e00ff */
[----:B----4-:R-:W-:Y:S02]  /*16100*/  SHF.R.S32.HI R7, RZ, 0x1f, R7 ;  /* 0x0000001fff077819 */ /* 0x010fe40000011407 */
[----:B------:R4:W1:Y:S03]  /*16110*/  LDSM.16.M88.4 R192, [R226+0x8080] ;  /* 0x00808000e2c0783b */ /* 0x0008660000000200 */
[----:B------:R-:W-:Y:S01]  /*16120*/  IMAD R7, R7, c[0x0][0x210], RZ ;  /* 0x0000840007077a24 */ /* 0x000fe200078e02ff */
[----:B------:R4:W1:Y:S03]  /*16130*/  LDSM.16.M88.4 R200, [R226+0xa080] ;  /* 0x00a08000e2c8783b */ /* 0x0008660000000200 */
[----:B------:R-:W-:Y:S01]  /*16140*/  IMAD R7, R9, c[0x0][0x214], R7 ;  /* 0x0000850009077a24 */ /* 0x000fe200078e0207 */
[----:B------:R4:W1:Y:S04]  /*16150*/  LDSM.16.M88.4 R196, [R223] ;  /* 0x00000000dfc4783b */ /* 0x0008680000000200 */
[----:B------:R-:W-:Y:S01]  /*16160*/  IADD3 R7, R11, R7, RZ ;  /* 0x000000070b077210 */ /* 0x000fe20007ffe0ff */
[----:B------:R4:W1:Y:S04]  /*16170*/  LDSM.16.M88.4 R204, [R223+0x800] ;  /* 0x00080000dfcc783b */ /* 0x0008680000000200 */
[----:B------:R4:W1:Y:S02]  /*16180*/  LDSM.16.M88.4 R208, [R223+0x1000] ;  /* 0x00100000dfd0783b */ /* 0x0008640000000200 */
[----:B-12---:R-:W-:Y:S01]  /*16190*/  IMAD.WIDE.U32 R2, R4, c[0x0][0x208], RZ ;  /* 0x0000820004027a25 */ /* 0x006fe200078e00ff */
        /* <DEDUP_REMOVED lines=9> */
[C---:B------:R-:W-:Y:S02]  /*16230*/  LEA R4, P0, R0.reuse, c[0x0][0x1f8], 0x1 ;  /* 0x00007e0000047a11 */ /* 0x040fe400078008ff */
[----:B------:R-:W-:Y:S04]  /*16240*/  IADD3.X R2, R7, R3, R2, P1, !PT ;  /* 0x0000000307027210 */ /* 0x000fe80000ffe402 */
[----:B------:R-:W-:Y:S01]  /*16250*/  LEA.HI.X R0, R0, c[0x0][0x1fc], R2, 0x1, P0 ;  /* 0x00007f0000007a11 */ /* 0x000fe200000f0c02 */
[----:B------:R-:W-:-:S05]  /*16260*/  BRA.DIV ~URZ, `(.L_x_1349) ;  /* 0x0000b8a27f007947 */ /* 0x000fca000b800000 */
[----:B----4-:R1:W2:Y:S02]  /*16270*/  SHFL.IDX PT, R7, R0, RZ, 0x181f ;  /* 0x00181fff00077589 */ /* 0x0102a400000e0000 */
.L_x_1461:
[-C--:B------:R-:W-:Y:S01]  /*16280*/  HMMA.16816.F32 R8, R52, R20.reuse, RZ ;  /* 0x000000143408723c */ /* 0x080fe200000018ff */
[----:B------:R-:W3:Y:S01]  /*16290*/  LDL.64 R26, [R1+0xc0] ;  /* 0x0000c000011a7983 */ /* 0x000ee20000100a00 */
[----:B------:R-:W-:Y:S05]  /*162a0*/  BSSY B0, `(.L_x_1350) ;  /* 0x0000159000007945 */ /* 0x000fea0003800000 */
[----:B------:R-:W4:Y:S01]  /*162b0*/  LDL R30, [R1+0xa4] ;  /* 0x0000a400011e7983 */ /* 0x000f220000100800 */
[C---:B------:R-:W-:Y:S03]  /*162c0*/  HMMA.16816.F32 R12, R48.reuse, R20, RZ ;  /* 0x00000014300c723c */ /* 0x040fe600000018ff */
[----:B------:R-:W5:Y:S04]  /*162d0*/  LDL R24, [R1+0xe8] ;  /* 0x0000e80001187983 */ /* 0x000f680000100800 */
[----:B--2---:R-:W2:Y:S01]  /*162e0*/  LDL R29, [R1+0xf4] ;  /* 0x0000f400011d7983 */ /* 0x004ea20000100800 */
[-C--:B------:R-:W-:Y:S03]  /*162f0*/  HMMA.16816.F32 R16, R48, R22.reuse, RZ ;  /* 0x000000163010723c */ /* 0x080fe600000018ff */
[----:B------:R-:W2:Y:S04]  /*16300*/  LDL R25, [R1+0xf0] ;  /* 0x0000f00001197983 */ /* 0x000ea80000100800 */
[----:B------:R-:W2:Y:S01]  /*16310*/  LDL R42, [R1+0x78] ;  /* 0x00007800012a7983 */ /* 0x000ea20000100800 */
[C---:B------:R-:W-:Y:S03]  /*16320*/  HMMA.16816.F32 R20, R52.reuse, R22, RZ ;  /* 0x000000163414723c */ /* 0x040fe600000018ff */
[----:B------:R-:W1:Y:S08]  /*16330*/  SHFL.IDX PT, R3, R4, RZ, 0x181f ;  /* 0x00181fff04037589 */ /* 0x000e7000000e0000 */
[----:B------:R-:W1:Y:S08]  /*16340*/  SHFL.IDX PT, R40, R4, 0x1, 0x181f ;  /* 0x00381f0004287f89 */ /* 0x000e7000000e0000 */
[----:B------:R-:W1:Y:S08]  /*16350*/  SHFL.IDX PT, R28, R0, 0x1, 0x181f ;  /* 0x00381f00001c7f89 */ /* 0x000e7000000e0000 */
[----:B------:R-:W1:Y:S08]  /*16360*/  SHFL.IDX PT, R4, R4, 0x2, 0x181f ;  /* 0x00581f0004047f89 */ /* 0x000e7000000e0000 */
[----:B-1----:R-:W1:Y:S01]  /*16370*/  SHFL.IDX PT, R0, R0, 0x2, 0x181f ;  /* 0x00581f0000007f89 */ /* 0x002e6200000e0000 */
[C---:B---3--:R-:W-:Y:S02]  /*16380*/  SHF.L.U32 R212, R26.reuse, 0x1, RZ ;  /* 0x000000011ad47819 */ /* 0x048fe400000006ff */
[----:B------:R-:W-:Y:S02]  /*16390*/  SHF.L.U64.HI R214, R26, 0x1, R27 ;  /* 0x000000011ad67819 */ /* 0x000fe4000001021b */
[CC--:B------:R-:W-:Y:S02]  /*163a0*/  IADD3 R2, P0, R3.reuse, R212.reuse, RZ ;  /* 0x000000d403027210 */ /* 0x0c0fe40007f1e0ff */
[----:B----4-:R-:W-:Y:S02]  /*163b0*/  ISETP.GE.AND P4, PT, R30, c[0x0][0x1d4], PT ;  /* 0x000075001e007a0c */ /* 0x010fe40003f86270 */
[----:B------:R-:W-:Y:S02]  /*163c0*/  IADD3 R32, P1, R40, R212, RZ ;  /* 0x000000d428207210 */ /* 0x000fe40007f3e0ff */
[----:B-----5:R-:W-:Y:S02]  /*163d0*/  SHF.L.U32 R139, R24, 0x1, RZ ;  /* 0x00000001188b7819 */ /* 0x020fe400000006ff */
[-C--:B------:R-:W-:Y:S02]  /*163e0*/  IADD3.X R33, R28, R214.reuse, RZ, P1, !PT ;  /* 0x000000d61c217210 */ /* 0x080fe40000ffe4ff */
[----:B------:R-:W-:Y:S02]  /*163f0*/  IADD3 R34, P2, R3, R139, RZ ;  /* 0x0000008b03227210 */ /* 0x000fe40007f5e0ff */
[----:B------:R-:W-:Y:S02]  /*16400*/  IADD3.X R3, R7, R214, RZ, P0, !PT ;  /* 0x000000d607037210 */ /* 0x000fe400007fe4ff */
[----:B--2---:R-:W-:Y:S02]  /*16410*/  ISETP.GE.AND P3, PT, R29, c[0x0][0x1d4], PT ;  /* 0x000075001d007a0c */ /* 0x004fe40003f66270 */
[----:B------:R-:W-:Y:S02]  /*16420*/  SHF.L.U64.HI R213, R24, 0x1, R25 ;  /* 0x0000000118d57819 */ /* 0x000fe40000010219 */
[-C--:B------:R-:W-:Y:S01]  /*16430*/  HMMA.16816.F32 R24, R52, R36.reuse, RZ ;  /* 0x000000243418723c */ /* 0x080fe200000018ff */
[----:B------:R2:W-:Y:S01]  /*16440*/  LDGSTS.E.BYPASS.LTC128B.128 [R42], [R2.64], !P4 ;  /* 0x00000000022a7fae */ /* 0x0005e2000e101d46 */
[----:B------:R-:W-:Y:S02]  /*16450*/  IADD3.X R35, R7, R213, RZ, P2, !PT ;  /* 0x000000d507237210 */ /* 0x000fe400017fe4ff */
[----:B------:R-:W-:Y:S04]  /*16460*/  IADD3 R40, P0, R40, R139, RZ ;  /* 0x0000008b28287210 */ /* 0x000fe80007f1e0ff */
[----:B------:R-:W-:Y:S01]  /*16470*/  IADD3.X R41, R28, R213, RZ, P0, !PT ;  /* 0x000000d51c297210 */ /* 0x000fe200007fe4ff */
[----:B------:R3:W-:Y:S01]  /*16480*/  LDGSTS.E.BYPASS.LTC128B.128 [R42+0x1800], [R34.64], !P3 ;  /* 0x01800000222a7fae */ /* 0x0007e2000d901d46 */
[C---:B------:R-:W-:Y:S07]  /*16490*/  HMMA.16816.F32 R28, R48.reuse, R36, RZ ;  /* 0x00000024301c723c */ /* 0x040fee00000018ff */
[----:B------:R3:W-:Y:S08]  /*164a0*/  LDGSTS.E.BYPASS.LTC128B.128 [R42+0x800], [R32.64], !P4 ;  /* 0x00800000202a7fae */ /* 0x0007f0000e101d46 */
[----:B------:R4:W-:Y:S01]  /*164b0*/  LDGSTS.E.BYPASS.LTC128B.128 [R42+0x2000], [R40.64], !P3 ;  /* 0x02000000282a7fae */ /* 0x0009e2000d901d46 */
[----:B--2---:R-:W-:Y:S04]  /*164c0*/  IADD3 R2, P0, R4, R212, RZ ;  /* 0x000000d404027210 */ /* 0x004fe80007f1e0ff */
[----:B-1----:R-:W-:Y:S05]  /*164d0*/  IADD3.X R3, R0, R214, RZ, P0, !PT ;  /* 0x000000d600037210 */ /* 0x002fea00007fe4ff */
[----:B------:R1:W-:Y:S01]  /*164e0*/  LDGSTS.E.BYPASS.LTC128B.128 [R42+0x1000], [R2.64], !P4 ;  /* 0x01000000022a7fae */ /* 0x0003e2000e101d46 */
[-C--:B---3--:R-:W-:Y:S08]  /*164f0*/  HMMA.16816.F32 R32, R48, R38.reuse, RZ ;  /* 0x000000263020723c */ /* 0x088ff000000018ff */
[C---:B------:R-:W-:Y:S04]  /*16500*/  HMMA.16816.F32 R36, R52.reuse, R38, RZ ;  /* 0x000000263424723c */ /* 0x040fe800000018ff */
[----:B----4-:R-:W-:Y:S04]  /*16510*/  IADD3 R40, P0, R4, R139, RZ ;  /* 0x0000008b04287210 */ /* 0x010fe80007f1e0ff */
[----:B------:R-:W-:Y:S02]  /*16520*/  IADD3.X R41, R0, R213, RZ, P0, !PT ;  /* 0x000000d500297210 */ /* 0x000fe400007fe4ff */
[----:B------:R-:W2:Y:S04]  /*16530*/  LDL R0, [R1+0xb4] ;  /* 0x0000b40001007983 */ /* 0x000ea80000100800 */
[----:B------:R1:W-:Y:S08]  /*16540*/  LDGSTS.E.BYPASS.LTC128B.128 [R42+0x2800], [R40.64], !P3 ;  /* 0x02800000282a7fae */ /* 0x0003f0000d901d46 */
[----:B------:R-:W0:Y:S01]  /*16550*/  LDGDEPBAR ;  /* 0x00000000000079af */ /* 0x000e220000000000 */
[-C--:B-1----:R-:W-:Y:S08]  /*16560*/  HMMA.16816.F32 R40, R52, R140.reuse, RZ ;  /* 0x0000008c3428723c */ /* 0x082ff000000018ff */
        /* <DEDUP_REMOVED lines=37> */
[----:B------:R-:W1:Y:S07]  /*167c0*/  LDSM.16.M88.4 R204, [R221+0x1000] ;  /* 0x00100000ddcc783b */ /* 0x000e6e0000000200 */
[C---:B---3--:R-:W-:Y:S04]  /*167d0*/  HMMA.16816.F32 R12, R200.reuse, R196, R12 ;  /* 0x000000c4c80c723c */ /* 0x048fe8000000180c */
[----:B--2---:R-:W-:Y:S04]  /*167e0*/  ISETP.GT.AND P0, PT, R230, R0, PT ;  /* 0x00000000e600720c */ /* 0x004fe80003f04270 */
        /* <DEDUP_REMOVED lines=105> */
[----:B------:R1:W1:Y:S01]  /*16e80*/  MUFU.TANH R206, R20 ;  /* 0x0000001400ce7308 */ /* 0x0002620000002400 */
        /* <DEDUP_REMOVED lines=15> */
[----:B------:R-:W-:Y:S02]  /*16f80*/  FMUL.FTZ R33, R33, c[0x0][0x320] ;  /* 0x0000c80021217a20 */ /* 0x000fe40000410000 */
[----:B------:R-:W-:Y:S02]  /*16f90*/  FMUL.FTZ R34, R34, c[0x0][0x320] ;  /* 0x0000c80022227a20 */ /* 0x000fe40000410000 */
[----:B------:R-:W-:Y:S01]  /*16fa0*/  FMUL.FTZ R35, R35, c[0x0][0x320] ;  /* 0x0000c80023237a20 */ /* 0x000fe20000410000 */
[----:B------:R-:W-:Y:S01]  /*16fb0*/  HMMA.16816.F32 R52, R192, R14, R52 ;  /* 0x0000000ec034723c */ /* 0x000fe20000001834 */
[----:B------:R2:W2:Y:S03]  /*16fc0*/  MUFU.TANH R196, R27 ;  /* 0x0000001b00c47308 */ /* 0x0004a60000002400 */
[----:B-1----:R-:W-:Y:S02]  /*16fd0*/  FMUL.FTZ R20, R37, c[0x0][0x320] ;  /* 0x0000c80025147a20 */ /* 0x002fe40000410000 */
[----:B------:R-:W-:Y:S02]  /*16fe0*/  FMUL.FTZ R19, R40, c[0x0][0x320] ;  /* 0x0000c80028137a20 */ /* 0x000fe40000410000 */
[----:B------:R-:W-:Y:S03]  /*16ff0*/  FMUL.FTZ R18, R41, c[0x0][0x320] ;  /* 0x0000c80029127a20 */ /* 0x000fe60000410000 */
[----:B------:R1:W1:Y:S01]  /*17000*/  MUFU.TANH R207, R28 ;  /* 0x0000001c00cf7308 */ /* 0x0002620000002400 */
[----:B------:R-:W-:Y:S02]  /*17010*/  FMUL.FTZ R24, R24, c[0x0][0x320] ;  /* 0x0000c80018187a20 */ /* 0x000fe40000410000 */
[----:B-----5:R-:W-:Y:S02]  /*17020*/  FMUL.FTZ R26, R43, c[0x0][0x320] ;  /* 0x0000c8002b1a7a20 */ /* 0x020fe40000410000 */
[----:B------:R-:W-:Y:S02]  /*17030*/  FMUL.FTZ R25, R48, c[0x0][0x320] ;  /* 0x0000c80030197a20 */ /* 0x000fe40000410000 */
[----:B------:R-:W-:Y:S03]  /*17040*/  FMUL.FTZ R22, R49, c[0x0][0x320] ;  /* 0x0000c80031167a20 */ /* 0x000fe60000410000 */
[----:B------:R5:W3:Y:S03]  /*17050*/  MUFU.TANH R205, R29 ;  /* 0x0000001d00cd7308 */ /* 0x000ae60000002400 */
[----:B------:R-:W-:Y:S02]  /*17060*/  FMUL.FTZ R15, R52, c[0x0][0x320] ;  /* 0x0000c800340f7a20 */ /* 0x000fe40000410000 */
[----:B--2---:R-:W-:Y:S02]  /*17070*/  FMUL.FTZ R27, R36, c[0x0][0x320] ;  /* 0x0000c800241b7a20 */ /* 0x004fe40000410000 */
[----:B------:R-:W-:Y:S02]  /*17080*/  FMUL.FTZ R36, R46, c[0x0][0x320] ;  /* 0x0000c8002e247a20 */ /* 0x000fe40000410000 */
[----:B------:R-:W-:Y:S01]  /*17090*/  FMUL.FTZ R14, R53, c[0x0][0x320] ;  /* 0x0000c800350e7a20 */ /* 0x000fe20000410000 */
[----:B------:R2:W2:Y:S01]  /*170a0*/  MUFU.TANH R211, R30 ;  /* 0x0000001e00d37308 */ /* 0x0004a20000002400 */
[----:B------:R-:W-:Y:S02]  /*170b0*/  FMUL.FTZ R17, R54, c[0x0][0x320] ;  /* 0x0000c80036117a20 */ /* 0x000fe40000410000 */
[----:B------:R-:W-:Y:S02]  /*170c0*/  FMUL.FTZ R16, R55, c[0x0][0x320] ;  /* 0x0000c80037107a20 */ /* 0x000fe40000410000 */
[----:B-1----:R-:W-:Y:S05]  /*170d0*/  FMUL.FTZ R28, R42, c[0x0][0x320] ;  /* 0x0000c8002a1c7a20 */ /* 0x002fea0000410000 */
[----:B------:R1:W1:Y:S01]  /*170e0*/  MUFU.TANH R210, R31 ;  /* 0x0000001f00d27308 */ /* 0x0002620000002400 */
[----:B-----5:R-:W-:Y:S09]  /*170f0*/  FMUL.FTZ R29, R45, c[0x0][0x320] ;  /* 0x0000c8002d1d7a20 */ /* 0x020ff20000410000 */
[----:B------:R5:W3:Y:S01]  /*17100*/  MUFU.TANH R143, R32 ;  /* 0x00000020008f7308 */ /* 0x000ae20000002400 */
[----:B--2---:R-:W-:Y:S09]  /*17110*/  FMUL.FTZ R30, R44, c[0x0][0x320] ;  /* 0x0000c8002c1e7a20 */ /* 0x004ff20000410000 */
[----:B------:R2:W2:Y:S01]  /*17120*/  MUFU.TANH R140, R33 ;  /* 0x00000021008c7308 */ /* 0x0004a20000002400 */
[----:B-1----:R-:W-:Y:S09]  /*17130*/  FMUL.FTZ R31, R39, c[0x0][0x320] ;  /* 0x0000c800271f7a20 */ /* 0x002ff20000410000 */
        /* <DEDUP_REMOVED lines=44> */
[C---:B----4-:R-:W-:Y:S02]  /*17400*/  @!P1 IADD3 R3, P0, R0.reuse, R238, RZ ;  /* 0x000000ee00039210 */ /* 0x050fe40007f1e0ff */
[----:B------:R-:W2:Y:S02]  /*17410*/  S2R R238, SR_CTAID.Y ;  /* 0x0000000000ee7919 */ /* 0x000ea40000002600 */
[----:B-----5:R-:W-:Y:S01]  /*17420*/  @!P1 LEA.HI.X.SX32 R4, R0, R4, 0x1, P0 ;  /* 0x0000000400049211 */ /* 0x020fe200000f0eff */
[----:B------:R-:W-:Y:S01]  /*17430*/  IMAD.MOV R0, RZ, RZ, -R0 ;  /* 0x000000ffff007224 */ /* 0x000fe200078e0a00 */
[C---:B------:R-:W-:Y:S03]  /*17440*/  @!P1 LEA R8, P0, R3.reuse, c[0x0][0x2a0], 0x2 ;  /* 0x0000a80003089a11 */ /* 0x040fe600078010ff */
[----:B------:R-:W-:Y:S01]  /*17450*/  IMAD R7, R0, c[0x0][0x2b8], R2 ;  /* 0x0000ae0000077a24 */ /* 0x000fe200078e0202 */
[----:B------:R-:W-:Y:S03]  /*17460*/  @!P1 LEA.HI.X R9, R3, c[0x0][0x2a4], R4, 0x2, P0 ;  /* 0x0000a90003099a11 */ /* 0x000fe600000f1404 */
[C---:B------:R-:W-:Y:S01]  /*17470*/  IMAD.WIDE.U32 R2, R7.reuse, c[0x0][0x1e0], RZ ;  /* 0x0000780007027a25 */ /* 0x040fe200078e00ff */
[----:B------:R2:W-:Y:S01]  /*17480*/  STL [R1+0x7c], R7 ;  /* 0x00007c0701007387 */ /* 0x0005e20000100800 */
[----:B------:R-:W-:Y:S03]  /*17490*/  SHF.R.S32.HI R0, RZ, 0x1f, R7 ;  /* 0x0000001fff007819 */ /* 0x000fe60000011407 */
[----:B------:R-:W3:Y:S02]  /*174a0*/  @!P1 LDG.E R10, [R8.64] ;  /* 0x00000006080a9981 */ /* 0x000ee4000c1e1900 */
[----:B------:R-:W-:Y:S04]  /*174b0*/  IMAD R0, R0, c[0x0][0x1e0], RZ ;  /* 0x0000780000007a24 */ /* 0x000fe800078e02ff */
[----:B------:R-:W-:Y:S05]  /*174c0*/  IMAD R0, R7, c[0x0][0x1e4], R0 ;  /* 0x0000790007007a24 */ /* 0x000fea00078e0200 */
[----:B------:R-:W-:Y:S02]  /*174d0*/  IADD3 R3, R3, R0, RZ ;  /* 0x0000000003037210 */ /* 0x000fe40007ffe0ff */
[----:B--2---:R-:W-:Y:S01]  /*174e0*/  SHF.R.S32.HI R7, RZ, 0x1f, R238 ;  /* 0x0000001fff077819 */ /* 0x004fe200000114ee */
[----:B-1----:R-:W-:Y:S04]  /*174f0*/  IMAD.WIDE.U32 R238, R231, c[0x0][0x1e8], RZ ;  /* 0x00007a00e7ee7a25 */ /* 0x002fe800078e00ff */
        /* <DEDUP_REMOVED lines=9> */
[C---:B------:R-:W-:Y:S04]  /*17590*/  LEA R4, P0, R0.reuse, c[0x0][0x1c8], 0x1 ;  /* 0x0000720000047a11 */ /* 0x040fe800078008ff */
[----:B------:R-:W-:Y:S04]  /*175a0*/  IADD3.X R2, R7, R3, R2, P1, !PT ;  /* 0x0000000307027210 */ /* 0x000fe80000ffe402 */
[----:B------:R-:W-:Y:S01]  /*175b0*/  LEA.HI.X R0, R0, c[0x0][0x1cc], R2, 0x1, P0 ;  /* 0x0000730000007a11 */ /* 0x000fe200000f0c02 */
[----:B------:R-:W-:-:S05]  /*175c0*/  BRA.DIV ~URZ, `(.L_x_1352) ;  /* 0x0000a5c27f007947 */ /* 0x000fca000b800000 */
[----:B------:R2:W3:Y:S02]  /*175d0*/  SHFL.IDX PT, R7, R0, RZ, 0x181f ;  /* 0x00181fff00077589 */ /* 0x0004e400000e0000 */
.L_x_1462:
[----:B------:R-:W-:-:S05]  /*175e0*/  BRA.DIV ~URZ, `(.L_x_1353) ;  /* 0x0000a6227f007947 */ /* 0x000fca000b800000 */
[----:B------:R-:W4:Y:S04]  /*175f0*/  LDL R24, [R1+0xa4] ;  /* 0x0000a40001187983 */ /* 0x000f280000100800 */
[----:B------:R-:W5:Y:S04]  /*17600*/  LDL R23, [R1+0xf4] ;  /* 0x0000f40001177983 */ /* 0x000f680000100800 */
[----:B--2---:R-:W2:Y:S04]  /*17610*/  LDL R21, [R1+0x74] ;  /* 0x0000740001157983 */ /* 0x004ea80000100800 */
[----:B------:R-:W1:Y:S04]  /*17620*/  SHFL.IDX PT, R2, R4, RZ, 0x181f ;  /* 0x00181fff04027589 */ /* 0x000e6800000e0000 */
[----:B-1----:R-:W1:Y:S04]  /*17630*/  SHFL.IDX PT, R10, R4, 0x1, 0x181f ;  /* 0x00381f00040a7f89 */ /* 0x002e6800000e0000 */
[----:B------:R-:W3:Y:S04]  /*17640*/  SHFL.IDX PT, R11, R0, 0x1, 0x181f ;  /* 0x00381f00000b7f89 */ /* 0x000ee800000e0000 */
[----:B------:R-:W2:Y:S04]  /*17650*/  SHFL.IDX PT, R0, R0, 0x2, 0x181f ;  /* 0x00581f0000007f89 */ /* 0x000ea800000e0000 */
[----:B------:R-:W2:Y:S01]  /*17660*/  SHFL.IDX PT, R4, R4, 0x2, 0x181f ;  /* 0x00581f0004047f89 */ /* 0x000ea200000e0000 */
[CC--:B------:R-:W-:Y:S02]  /*17670*/  IADD3 R12, P0, R2.reuse, R212.reuse, RZ ;  /* 0x000000d4020c7210 */ /* 0x0c0fe40007f1e0ff */
[-C--:B------:R-:W-:Y:S02]  /*17680*/  IADD3 R8, P2, R2, R139.reuse, RZ ;  /* 0x0000008b02087210 */ /* 0x080fe40007f5e0ff */
[C---:B-1----:R-:W-:Y:S01]  /*17690*/  IADD3 R2, P1, R10.reuse, R212, RZ ;  /* 0x000000d40a027210 */ /* 0x042fe20007f3e0ff */
[C-C-:B---3--:R-:W-:Y:S01]  /*176a0*/  IMAD.X R13, R7.reuse, 0x1, R214.reuse, P0 ;  /* 0x00000001070d7824 */ /* 0x148fe200000e06d6 */
[----:B------:R-:W-:Y:S01]  /*176b0*/  IADD3 R10, P0, R10, R139, RZ ;  /* 0x0000008b0a0a7210 */ /* 0x000fe20007f1e0ff */
[--C-:B------:R-:W-:Y:S02]  /*176c0*/  IMAD.X R9, R7, 0x1, R213.reuse, P2 ;  /* 0x0000000107097824 */ /* 0x100fe400010e06d5 */
[C---:B------:R-:W-:Y:S02]  /*176d0*/  IMAD.X R3, R11.reuse, 0x1, R214, P1 ;  /* 0x000000010b037824 */ /* 0x040fe400008e06d6 */
[----:B------:R-:W-:Y:S01]  /*176e0*/  IMAD.X R11, R11, 0x1, R213, P0 ;  /* 0x000000010b0b7824 */ /* 0x000fe200000e06d5 */
[----:B----4-:R-:W-:Y:S02]  /*176f0*/  ISETP.GE.AND P4, PT, R24, c[0x0][0x1d4], PT ;  /* 0x0000750018007a0c */ /* 0x010fe40003f86270 */
[----:B-----5:R-:W-:Y:S11]  /*17700*/  ISETP.GE.AND P3, PT, R23, c[0x0][0x1d4], PT ;  /* 0x0000750017007a0c */ /* 0x020ff60003f66270 */
[----:B--2---:R1:W-:Y:S04]  /*17710*/  LDGSTS.E.BYPASS.LTC128B.128 [R21+0x5080], [R12.64], !P4 ;  /* 0x050800000c157fae */ /* 0x0043e8000e101d46 */
[----:B------:R1:W-:Y:S04]  /*17720*/  LDGSTS.E.BYPASS.LTC128B.128 [R21+0x6880], [R8.64], !P3 ;  /* 0x0688000008157fae */ /* 0x0003e8000d901d46 */
[----:B------:R1:W-:Y:S04]  /*17730*/  LDGSTS.E.BYPASS.LTC128B.128 [R21+0x5880], [R2.64], !P4 ;  /* 0x0588000002157fae */ /* 0x0003e8000e101d46 */
[----:B------:R1:W-:Y:S02]  /*17740*/  LDGSTS.E.BYPASS.LTC128B.128 [R21+0x7080], [R10.64], !P3 ;  /* 0x070800000a157fae */ /* 0x0003e4000d901d46 */
.L_x_1463:
[----:B-1----:R-:W2:Y:S01]  /*17750*/  LDL R11, [R1+0xa4] ;  /* 0x0000a400010b7983 */ /* 0x002ea20000100800 */
[C---:B------:R-:W-:Y:S02]  /*17760*/  IADD3 R8, P1, R4.reuse, R212, RZ ;  /* 0x000000d404087210 */ /* 0x040fe40007f3e0ff */
[----:B------:R-:W-:Y:S01]  /*17770*/  IADD3 R2, P0, R4, R139, RZ ;  /* 0x0000008b04027210 */ /* 0x000fe20007f1e0ff */
[----:B------:R-:W3:Y:S02]  /*17780*/  LDL R10, [R1+0xf4] ;  /* 0x0000f400010a7983 */ /* 0x000ee40000100800 */
[C---:B------:R-:W-:Y:S02]  /*17790*/  IMAD.X R9, R0.reuse, 0x1, R214, P1 ;  /* 0x0000000100097824 */ /* 0x040fe400008e06d6 */
[----:B------:R-:W4:Y:S01]  /*177a0*/  LDL R7, [R1+0x74] ;  /* 0x0000740001077983 */ /* 0x000f220000100800 */
[----:B------:R-:W-:Y:S01]  /*177b0*/  IMAD.X R3, R0, 0x1, R213, P0 ;  /* 0x0000000100037824 */ /* 0x000fe200000e06d5 */
[----:B--2---:R-:W-:Y:S02]  /*177c0*/  ISETP.GE.AND P3, PT, R11, c[0x0][0x1d4], PT ;  /* 0x000075000b007a0c */ /* 0x004fe40003f66270 */
[----:B---3--:R-:W-:Y:S11]  /*177d0*/  ISETP.GE.AND P2, PT, R10, c[0x0][0x1d4], PT ;  /* 0x000075000a007a0c */ /* 0x008ff60003f46270 */
[----:B------:R-:W-:Y:S01]  /*177e0*/  @!PT LDS RZ, [RZ] ;  /* 0x00000000fffff984 */ /* 0x000fe20000000800 */
[----:B------:R-:W-:Y:S01]  /*177f0*/  @!PT LDS RZ, [RZ] ;  /* 0x00000000fffff984 */ /* 0x000fe20000000800 */
[----:B------:R-:W-:Y:S01]  /*17800*/  @!PT LDS RZ, [RZ] ;  /* 0x00000000fffff984 */ /* 0x000fe20000000800 */
[----:B----4-:R1:W-:Y:S04]  /*17810*/  LDGSTS.E.BYPASS.LTC128B.128 [R7+0x6080], [R8.64], !P3 ;  /* 0x0608000008077fae */ /* 0x0103e8000d901d46 */
[----:B------:R1:W-:Y:S02]  /*17820*/  LDGSTS.E.BYPASS.LTC128B.128 [R7+0x7880], [R2.64], !P2 ;  /* 0x0788000002077fae */ /* 0x0003e4000d101d46 */
.L_x_1351:
[----:B--234-:R-:W-:Y:S05]  /*17830*/  BSYNC B0 ;  /* 0x0000000000007941 */ /* 0x01cfea0003800000 */
.L_x_1350:
[----:B------:R-:W2:Y:S01]  /*17840*/  LDL R10, [R1+0xe0] ;  /* 0x0000e000010a7983 */ /* 0x000ea20000100800 */
[----:B------:R-:W-:Y:S03]  /*17850*/  IMAD.MOV.U32 R4, RZ, RZ, 0x1 ;  /* 0x00000001ff047424 */ /* 0x000fe600078e00ff */
[----:B------:R-:W2:Y:S02]  /*17860*/  LDL R0, [R1+0x4] ;  /* 0x0000040001007983 */ /* 0x000ea40000100800 */
[----:B------:R-:W-:Y:S01]  /*17870*/  ISETP.NE.AND P0, PT, R4, c[0x0][0x2c4], PT ;  /* 0x0000b10004007a0c */ /* 0x000fe20003f05270 */
[----:B------:R-:W-:Y:S01]  /*17880*/  IMAD R4, R230, -0x30, RZ ;  /* 0xffffffd0e6047824 */ /* 0x000fe200078e02ff */
[----:B-1----:R-:W3:Y:S04]  /*17890*/  LDL R9, [R1+0xdc] ;  /* 0x0000dc0001097983 */ /* 0x002ee80000100800 */
[----:B------:R-:W3:Y:S04]  /*178a0*/  LDL R8, [R1+0xd8] ;  /* 0x0000d80001087983 */ /* 0x000ee80000100800 */
[----:B------:R-:W4:Y:S04]  /*178b0*/  LDL R7, [R1+0xcc] ;  /* 0x0000cc0001077983 */ /* 0x000f280000100800 */
[----:B------:R-:W5:Y:S04]  /*178c0*/  LDL R3, [R1+0xb0] ;  /* 0x0000b00001037983 */ /* 0x000f680000100800 */
[----:B------:R-:W5:Y:S04]  /*178d0*/  LDL R2, [R1+0x8c] ;  /* 0x00008c0001027983 */ /* 0x000f680000100800 */
[----:B------:R-:W0:Y:S01]  /*178e0*/  LDGDEPBAR ;  /* 0x00000000000079af */ /* 0x000e220000000000 */
[----:B--2---:R-:W-:Y:S05]  /*178f0*/  IMAD R0, R0, 0x80, R10 ;  /* 0x0000008000007824 */ /* 0x004fea00078e020a */
[----:B---3--:R-:W-:Y:S05]  /*17900*/  IADD3 R0, R8, R0, R9 ;  /* 0x0000000008007210 */ /* 0x008fea0007ffe009 */
[----:B----4-:R-:W-:Y:S01]  /*17910*/  IMAD.IADD R7, R7, 0x1, R0 ;  /* 0x0000000107077824 */ /* 0x010fe200078e0200 */
[----:B-----5:R-:W-:Y:S03]  /*17920*/  IADD3 R9, -R3, 0x1, R4 ;  /* 0x0000000103097810 */ /* 0x020fe60007ffe104 */
[----:B------:R-:W-:Y:S01]  /*17930*/  @P0 IMAD.HI.U32 R0, R7, c[0x0][0x2c8], RZ ;  /* 0x0000b20007000a27 */ /* 0x000fe200078e00ff */
[----:B------:R-:W-:Y:S03]  /*17940*/  IADD3 R9, -R2, R9, R5 ;  /* 0x0000000902097210 */ /* 0x000fe60007ffe105 */
[----:B------:R-:W-:Y:S01]  /*17950*/  IMAD.IADD R10, R4, 0x1, -R3 ;  /* 0x00000001040a7824 */ /* 0x000fe200078e0a03 */
[----:B------:R-:W-:Y:S02]  /*17960*/  LOP3.LUT R2, RZ, c[0x0][0x324], RZ, 0x33, !PT ;  /* 0x0000c900ff027a12 */ /* 0x000fe400078e33ff */
[----:B------:R-:W-:Y:S02]  /*17970*/  @P0 SHF.R.U32.HI R7, RZ, c[0x0][0x2cc], R0 ;  /* 0x0000b300ff070a19 */ /* 0x000fe40000011600 */
[----:B------:R-:W-:Y:S01]  /*17980*/  IADD3 R8, R9, c[0x0][0x328], RZ ;  /* 0x0000ca0009087a10 */ /* 0x000fe20007ffe0ff */
[----:B------:R-:W-:Y:S01]  /*17990*/  IMAD.IADD R9, R2, 0x1, R9 ;  /* 0x0000000102097824 */ /* 0x000fe200078e0209 */
[----:B------:R-:W-:-:S05]  /*179a0*/  BRA.DIV ~URZ, `(.L_x_1354) ;  /* 0x0000a6a27f007947 */ /* 0x000fca000b800000 */
[----:B------:R1:W2:Y:S02]  /*179b0*/  SHFL.IDX PT, R3, R7, RZ, 0x1c1f ;  /* 0x001c1fff07037589 */ /* 0x0002a400000e0000 */
.L_x_1464:
[----:B--2---:R-:W-:Y:S01]  /*179c0*/  IADD3 R2, R8, R3, RZ ;  /* 0x0000000308027210 */ /* 0x004fe20007ffe0ff */
[----:B------:R-:W-:Y:S05]  /*179d0*/  IMAD.MOV.U32 R0, RZ, RZ, 0x1 ;  /* 0x00000001ff007424 */ /* 0x000fea00078e00ff */
[----:B------:R-:W-:Y:S01]  /*179e0*/  ISETP.LE.AND P0, PT, R0, c[0x0][0x32c], PT ;  /* 0x0000cb0000007a0c */ /* 0x000fe20003f03270 */
[----:B------:R-:W-:Y:S11]  /*179f0*/  IMAD.IADD R0, R9, 0x1, R3 ;  /* 0x0000000109007824 */ /* 0x000ff600078e0203 */
[----:B------:R-:W-:Y:S01]  /*17a00*/  @!UPT UIADD3 URZ, URZ, URZ, URZ ;  /* 0x0000003f3f3ff290 */ /* 0x000fe2000fffe03f */
        /* <DEDUP_REMOVED lines=15> */
.L_x_1357:
[----:B------:R-:W-:Y:S04]  /*17b00*/  MOV R11, c[0x0][0x32c] ;  /* 0x0000cb00000b7a02 */ /* 0x000fe80000000f00 */
[----:B------:R-:W-:Y:S11]  /*17b10*/  ISETP.NE.AND P0, PT, R11, 0x1, PT ;  /* 0x000000010b00780c */ /* 0x000ff60003f05270 */
[----:B------:R-:W-:Y:S02]  /*17b20*/  @!UPT UIADD3 URZ, URZ, URZ, URZ ;  /* 0x0000003f3f3ff290 */ /* 0x000fe4000fffe03f */
[----:B------:R-:W-:Y:S05]  /*17b30*/  @P0 IMAD.HI.U32 R11, R3, c[0x0][0x330], RZ ;  /* 0x0000cc00030b0a27 */ /* 0x000fea00078e00ff */
[----:B------:R-:W-:Y:S02]  /*17b40*/  @P0 SHF.R.U32.HI R3, RZ, c[0x0][0x334], R11 ;  /* 0x0000cd00ff030a19 */ /* 0x000fe4000001160b */
.L_x_1358:
[----:B------:R-:W-:Y:S05]  /*17b50*/  BSYNC B0 ;  /* 0x0000000000007941 */ /* 0x000fea0003800000 */
.L_x_1356:
[----:B------:R-:W-:Y:S05]  /*17b60*/  IMAD R3, R3, c[0x0][0x32c], R10 ;  /* 0x0000cb0003037a24 */ /* 0x000fea00078e020a */
[----:B------:R-:W-:Y:S02]  /*17b70*/  IADD3 R11, R3, c[0x0][0x32c], RZ ;  /* 0x0000cb00030b7a10 */ /* 0x000fe40007ffe0ff */
[----:B------:R-:W-:Y:S02]  /*17b80*/  IMNMX R0, R0, R3, !PT ;  /* 0x0000000300007217 */ /* 0x000fe40007800200 */
[----:B------:R-:W-:Y:S02]  /*17b90*/  IMNMX R2, R2, R11, PT ;  /* 0x0000000b02027217 */ /* 0x000fe40003800200 */
.L_x_1355:
        /* <DEDUP_REMOVED lines=19> */
[----:B------:R-:W-:Y:S02]  /*17cd0*/  ISETP.GE.AND P2, PT, R4, 0x29, PT ;  /* 0x000000290400780c */ /* 0x000fe40003f46270 */
        /* <DEDUP_REMOVED lines=21> */
[----:B------:R-:W-:Y:S04]  /*17e30*/  ISETP.LT.OR P0, PT, R2, 0x1a, P0 ;  /* 0x0000001a0200780c */ /* 0x000fe80000701670 */
[----:B------:R-:W-:Y:S02]  /*17e40*/  FSEL R231, R20, -INF , !P0 ;  /* 0xff80000014e77808 */ /* 0x000fe40004000000 */
[----:B------:R-:W-:Y:S04]  /*17e50*/  ISETP.GT.AND P0, PT, R0, 0x20, !P4 ;  /* 0x000000200000780c */ /* 0x000fe80006704270 */
        /* <DEDUP_REMOVED lines=19> */
.L_x_1465:
        /* <DEDUP_REMOVED lines=20> */
.L_x_1362:
[----:B------:R-:W-:Y:S04]  /*180d0*/  MOV R4, c[0x0][0x32c] ;  /* 0x0000cb0000047a02 */ /* 0x000fe80000000f00 */
[----:B------:R-:W-:Y:S11]  /*180e0*/  ISETP.NE.AND P0, PT, R4, 0x1, PT ;  /* 0x000000010400780c */ /* 0x000ff60003f05270 */
[----:B------:R-:W-:Y:S02]  /*180f0*/  @!UPT UIADD3 URZ, URZ, URZ, URZ ;  /* 0x0000003f3f3ff290 */ /* 0x000fe4000fffe03f */
[----:B------:R-:W-:Y:S05]  /*18100*/  @P0 IMAD.HI.U32 R4, R3, c[0x0][0x330], RZ ;  /* 0x0000cc0003040a27 */ /* 0x000fea00078e00ff */
[----:B------:R-:W-:Y:S02]  /*18110*/  @P0 SHF.R.U32.HI R3, RZ, c[0x0][0x334], R4 ;  /* 0x0000cd00ff030a19 */ /* 0x000fe40000011604 */
.L_x_1363:
[----:B------:R-:W-:Y:S05]  /*18120*/  BSYNC B0 ;  /* 0x0000000000007941 */ /* 0x000fea0003800000 */
.L_x_1361:
[----:B------:R-:W-:Y:S05]  /*18130*/  IMAD R3, R3, c[0x0][0x32c], R10 ;  /* 0x0000cb0003037a24 */ /* 0x000fea00078e020a */
[----:B------:R-:W-:Y:S02]  /*18140*/  IADD3 R4, R3, c[0x0][0x32c], RZ ;  /* 0x0000cb0003047a10 */ /* 0x000fe40007ffe0ff */
[----:B------:R-:W-:Y:S02]  /*18150*/  IMNMX R0, R0, R3, !PT ;  /* 0x0000000300007217 */ /* 0x000fe40007800200 */
[----:B------:R-:W-:Y:S02]  /*18160*/  IMNMX R2, R2, R4, PT ;  /* 0x0000000402027217 */ /* 0x000fe40003800200 */
.L_x_1360:
[----:B------:R-:W-:Y:S04]  /*18170*/  LOP3.LUT P0, RZ, R229, 0x10, RZ, 0xc0, !PT ;  /* 0x00000010e5ff7812 */ /* 0x000fe8000780c0ff */
[----:B------:R-:W-:Y:S04]  /*18180*/  ISETP.GT.AND P0, PT, R0, 0x1, !P0 ;  /* 0x000000010000780c */ /* 0x000fe80004704270 */
[----:B------:R-:W-:Y:S04]  /*18190*/  ISETP.LT.OR P0, PT, R2, 0x2, P0 ;  /* 0x000000020200780c */ /* 0x000fe80000701670 */
[----:B------:R-:W-:Y:S02]  /*181a0*/  FSEL R15, R235, -INF , !P0 ;  /* 0xff800000eb0f7808 */ /* 0x000fe40004000000 */
[----:B------:R-:W-:Y:S04]  /*181b0*/  LOP3.LUT P0, RZ, R229, 0x8, RZ, 0xc0, !PT ;  /* 0x00000008e5ff7812 */ /* 0x000fe8000780c0ff */
[----:B------:R-:W-:Y:S04]  /*181c0*/  ISETP.GT.AND P0, PT, R0, 0x8, !P0 ;  /* 0x000000080000780c */ /* 0x000fe80004704270 */
[----:B------:R-:W-:Y:S04]  /*181d0*/  ISETP.LT.OR P0, PT, R2, 0x9, P0 ;  /* 0x000000090200780c */ /* 0x000fe80000701670 */
[----:B------:R-:W-:Y:S02]  /*181e0*/  FSEL R19, R209, -INF , !P0 ;  /* 0xff800000d1137808 */ /* 0x000fe40004000000 */
[C---:B------:R-:W-:Y:S04]  /*181f0*/  LOP3.LUT P0, RZ, R229.reuse, 0x4, RZ, 0xc0, !PT ;  /* 0x00000004e5ff7812 */ /* 0x040fe8000780c0ff */
[----:B------:R-:W-:Y:S04]  /*18200*/  ISETP.GT.AND P0, PT, R0, 0x9, !P0 ;  /* 0x000000090000780c */ /* 0x000fe80004704270 */
[----:B------:R-:W-:Y:S04]  /*18210*/  ISETP.LT.OR P0, PT, R2, 0xa, P0 ;  /* 0x0000000a0200780c */ /* 0x000fe80000701670 */
[----:B------:R-:W-:Y:S02]  /*18220*/  FSEL R20, R208, -INF , !P0 ;  /* 0xff800000d0147808 */ /* 0x000fe40004000000 */
[C---:B------:R-:W-:Y:S04]  /*18230*/  LOP3.LUT P0, RZ, R229.reuse, 0x2, RZ, 0xc0, !PT ;  /* 0x00000002e5ff7812 */ /* 0x040fe8000780c0ff */
[----:B------:R-:W-:Y:S04]  /*18240*/  ISETP.GT.AND P0, PT, R0, 0x10, !P0 ;  /* 0x000000100000780c */ /* 0x000fe80004704270 */
[----:B------:R-:W-:Y:S04]  /*18250*/  ISETP.LT.OR P0, PT, R2, 0x11, P0 ;  /* 0x000000110200780c */ /* 0x000fe80000701670 */
[----:B------:R-:W-:Y:S02]  /*18260*/  FSEL R201, R198, -INF , !P0 ;  /* 0xff800000c6c97808 */ /* 0x000fe40004000000 */
[----:B------:R-:W-:Y:S04]  /*18270*/  LOP3.LUT P0, RZ, R229, 0x1, RZ, 0xc0, !PT ;  /* 0x00000001e5ff7812 */ /* 0x000fe8000780c0ff */
        /* <DEDUP_REMOVED lines=27> */
.L_x_1466:
        /* <DEDUP_REMOVED lines=20> */
.L_x_1367:
[----:B------:R-:W-:Y:S04]  /*18570*/  MOV R4, c[0x0][0x32c] ;  /* 0x0000cb0000047a02 */ /* 0x000fe80000000f00 */
[----:B------:R-:W-:Y:S11]  /*18580*/  ISETP.NE.AND P0, PT, R4, 0x1, PT ;  /* 0x000000010400780c */ /* 0x000ff60003f05270 */
[----:B------:R-:W-:Y:S02]  /*18590*/  @!UPT UIADD3 URZ, URZ, URZ, URZ ;  /* 0x0000003f3f3ff290 */ /* 0x000fe4000fffe03f */
[----:B------:R-:W-:Y:S05]  /*185a0*/  @P0 IMAD.HI.U32 R4, R3, c[0x0][0x330], RZ ;  /* 0x0000cc0003040a27 */ /* 0x000fea00078e00ff */
[----:B------:R-:W-:Y:S02]  /*185b0*/  @P0 SHF.R.U32.HI R3, RZ, c[0x0][0x334], R4 ;  /* 0x0000cd00ff030a19 */ /* 0x000fe40000011604 */
.L_x_1368:
[----:B------:R-:W-:Y:S05]  /*185c0*/  BSYNC B0 ;  /* 0x0000000000007941 */ /* 0x000fea0003800000 */
.L_x_1366:
[----:B------:R-:W-:Y:S05]  /*185d0*/  IMAD R3, R3, c[0x0][0x32c], R10 ;  /* 0x0000cb0003037a24 */ /* 0x000fea00078e020a */
[----:B------:R-:W-:Y:S02]  /*185e0*/  IADD3 R4, R3, c[0x0][0x32c], RZ ;  /* 0x0000cb0003047a10 */ /* 0x000fe40007ffe0ff */
[----:B------:R-:W-:Y:S02]  /*185f0*/  IMNMX R0, R0, R3, !PT ;  /* 0x0000000300007217 */ /* 0x000fe40007800200 */
[----:B------:R-:W-:Y:S02]  /*18600*/  IMNMX R2, R2, R4, PT ;  /* 0x0000000402027217 */ /* 0x000fe40003800200 */
.L_x_1365:
        /* <DEDUP_REMOVED lines=44> */
.L_x_1467:
[----:B-1----:R-:W-:Y:S01]  /*188d0*/  IADD3 R2, R8, R3, RZ ;  /* 0x0000000308027210 */ /* 0x002fe20007ffe0ff */
[----:B------:R-:W-:Y:S05]  /*188e0*/  IMAD.MOV.U32 R0, RZ, RZ, 0x1 ;  /* 0x00000001ff007424 */ /* 0x000fea00078e00ff */
[----:B------:R-:W-:Y:S01]  /*188f0*/  ISETP.LE.AND P0, PT, R0, c[0x0][0x32c], PT ;  /* 0x0000cb0000007a0c */ /* 0x000fe20003f03270 */
[----:B------:R-:W-:Y:S11]  /*18900*/  IMAD.IADD R0, R9, 0x1, R3 ;  /* 0x0000000109007824 */ /* 0x000ff600078e0203 */
[----:B------:R-:W-:Y:S01]  /*18910*/  @!UPT UIADD3 URZ, URZ, URZ, URZ ;  /* 0x0000003f3f3ff290 */ /* 0x000fe2000fffe03f */
[----:B------:R-:W-:-:S05]  /*18920*/  @!P0 BRA `(.L_x_1370) ;  /* 0x0000018000008947 */ /* 0x000fca0003800000 */
[----:B------:R-:W5:Y:S01]  /*18930*/  LDL R4, [R1+0x8c] ;  /* 0x00008c0001047983 */ /* 0x000f620000100800 */
[----:B------:R-:W-:Y:S01]  /*18940*/  BSSY B0, `(.L_x_1371) ;  /* 0x0000012000007945 */ /* 0x000fe20003800000 */
[----:B-----5:R-:W-:Y:S04]  /*18950*/  IADD3 R3, -R4, R5, R3 ;  /* 0x0000000504037210 */ /* 0x020fe80007ffe103 */
        /* <DEDUP_REMOVED lines=11> */
.L_x_1372:
[----:B------:R-:W-:Y:S04]  /*18a10*/  MOV R4, c[0x0][0x32c] ;  /* 0x0000cb0000047a02 */ /* 0x000fe80000000f00 */
[----:B------:R-:W-:Y:S11]  /*18a20*/  ISETP.NE.AND P0, PT, R4, 0x1, PT ;  /* 0x000000010400780c */ /* 0x000ff60003f05270 */
[----:B------:R-:W-:Y:S02]  /*18a30*/  @!UPT UIADD3 URZ, URZ, URZ, URZ ;  /* 0x0000003f3f3ff290 */ /* 0x000fe4000fffe03f */
[----:B------:R-:W-:Y:S05]  /*18a40*/  @P0 IMAD.HI.U32 R4, R3, c[0x0][0x330], RZ ;  /* 0x0000cc0003040a27 */ /* 0x000fea00078e00ff */
[----:B------:R-:W-:Y:S02]  /*18a50*/  @P0 SHF.R.U32.HI R3, RZ, c[0x0][0x334], R4 ;  /* 0x0000cd00ff030a19 */ /* 0x000fe40000011604 */
.L_x_1373:
[----:B------:R-:W-:Y:S05]  /*18a60*/  BSYNC B0 ;  /* 0x0000000000007941 */ /* 0x000fea0003800000 */
.L_x_1371:
[----:B------:R-:W-:Y:S05]  /*18a70*/  IMAD R10, R3, c[0x0][0x32c], R10 ;  /* 0x0000cb00030a7a24 */ /* 0x000fea00078e020a */
[----:B------:R-:W-:Y:S02]  /*18a80*/  IADD3 R3, R10, c[0x0][0x32c], RZ ;  /* 0x0000cb000a037a10 */ /* 0x000fe40007ffe0ff */
[----:B------:R-:W-:Y:S02]  /*18a90*/  IMNMX R0, R0, R10, !PT ;  /* 0x0000000a00007217 */ /* 0x000fe40007800200 */
[----:B------:R-:W-:Y:S02]  /*18aa0*/  IMNMX R2, R2, R3, PT ;  /* 0x0000000302027217 */ /* 0x000fe40003800200 */
.L_x_1370:
[----:B------:R-:W-:Y:S02]  /*18ab0*/  ISETP.GT.AND P0, PT, R0, RZ, !P1 ;  /* 0x000000ff0000720c */ /* 0x000fe40004f04270 */
[----:B------:R-:W-:Y:S02]  /*18ac0*/  LOP3.LUT P1, RZ, R229, 0x1, RZ, 0xc0, !PT ;  /* 0x00000001e5ff7812 */ /* 0x000fe4000782c0ff */
[----:B------:R-:W-:Y:S02]  /*18ad0*/  ISETP.LT.OR P0, PT, R2, 0x1, P0 ;  /* 0x000000010200780c */ /* 0x000fe40000701670 */
[----:B------:R-:W-:Y:S02]  /*18ae0*/  FMNMX.FTZ R3, R13, R6, !PT ;  /* 0x000000060d037209 */ /* 0x000fe40007810000 */
[----:B------:R-:W-:Y:S02]  /*18af0*/  FSEL R8, R252, -INF , !P0 ;  /* 0xff800000fc087808 */ /* 0x000fe40004000000 */
[----:B------:R-:W-:Y:S02]  /*18b00*/  LOP3.LUT P0, RZ, R229, 0x10, RZ, 0xc0, !PT ;  /* 0x00000010e5ff7812 */ /* 0x000fe4000780c0ff */
[----:B------:R-:W-:Y:S02]  /*18b10*/  FMNMX.FTZ R4, R11, R137, !PT ;  /* 0x000000890b047209 */ /* 0x000fe40007810000 */
[----:B------:R-:W-:Y:S02]  /*18b20*/  ISETP.GT.AND P0, PT, R0, 0x1, !P0 ;  /* 0x000000010000780c */ /* 0x000fe40004704270 */
[----:B--234-:R-:W-:Y:S02]  /*18b30*/  FMNMX.FTZ R7, R21, R3, !PT ;  /* 0x0000000315077209 */ /* 0x01cfe40007810000 */
        /* <DEDUP_REMOVED lines=24> */
[C---:B------:R-:W-:Y:S02]  /*18cc0*/  ISETP.GT.AND P0, PT, R0.reuse, 0x11, !P1 ;  /* 0x000000110000780c */ /* 0x040fe40004f04270 */
[----:B------:R-:W-:Y:S02]  /*18cd0*/  ISETP.GT.AND P1, PT, R0, 0x28, !P2 ;  /* 0x000000280000780c */ /* 0x000fe40005724270 */
[C---:B------:R-:W-:Y:S02]  /*18ce0*/  ISETP.LT.OR P0, PT, R2.reuse, 0x12, P0 ;  /* 0x000000120200780c */ /* 0x040fe40000701670 */
[----:B------:R-:W-:Y:S02]  /*18cf0*/  ISETP.LT.OR P1, PT, R2, 0x29, P1 ;  /* 0x000000290200780c */ /* 0x000fe40000f21670 */
[----:B------:R-:W-:Y:S02]  /*18d00*/  FSEL R210, R210, -INF , !P0 ;  /* 0xff800000d2d27808 */ /* 0x000fe40004000000 */
[----:B------:R-:W-:Y:S02]  /*18d10*/  ISETP.GT.AND P0, PT, R0, 0x18, !P6 ;  /* 0x000000180000780c */ /* 0x000fe40007704270 */
[----:B------:R-:W-:Y:S02]  /*18d20*/  LOP3.LUT P6, RZ, R229, 0x20, RZ, 0xc0, !PT ;  /* 0x00000020e5ff7812 */ /* 0x000fe400078cc0ff */
[----:B------:R-:W-:Y:S02]  /*18d30*/  ISETP.LT.OR P0, PT, R2, 0x19, P0 ;  /* 0x000000190200780c */ /* 0x000fe40000701670 */
[----:B------:R-:W-:Y:S02]  /*18d40*/  FSEL R232, R34, -INF , !P1 ;  /* 0xff80000022e87808 */ /* 0x000fe40004800000 */
        /* <DEDUP_REMOVED lines=50> */
.L_x_1468:
[----:B--2---:R-:W-:Y:S01]  /*19070*/  FMNMX.FTZ R139, R4, R139, !PT ;  /* 0x0000008b048b7209 */ /* 0x004fe20007810000 */
[----:B------:R-:W-:-:S05]  /*19080*/  BRA.DIV ~URZ, `(.L_x_1375) ;  /* 0x000092427f007947 */ /* 0x000fca000b800000 */
[----:B------:R-:W-:Y:S04]  /*19090*/  SHFL.BFLY PT, R2, R140, 0x2, 0x1f ;  /* 0x0c401f008c027f89 */ /* 0x000fe800000e0000 */
[----:B------:R-:W-:Y:S04]  /*190a0*/  SHFL.BFLY PT, R3, R141, 0x2, 0x1f ;  /* 0x0c401f008d037f89 */ /* 0x000fe800000e0000 */
[----:B-1----:R-:W1:Y:S02]  /*190b0*/  SHFL.BFLY PT, R4, R0, 0x2, 0x1f ;  /* 0x0c401f0000047f89 */ /* 0x002e6400000e0000 */
[----:B-1----:R-:W-:Y:S02]  /*190c0*/  FMNMX.FTZ R4, R0, R4, !PT ;  /* 0x0000000400047209 */ /* 0x002fe40007810000 */
[----:B------:R-:W-:Y:S02]  /*190d0*/  FMNMX.FTZ R140, R140, R2, !PT ;  /* 0x000000028c8c7209 */ /* 0x000fe40007810000 */
[----:B------:R-:W1:Y:S01]  /*190e0*/  SHFL.BFLY PT, R2, R139, 0x1, 0x1f ;  /* 0x0c201f008b027f89 */ /* 0x000e6200000e0000 */
[----:B------:R-:W-:Y:S03]  /*190f0*/  FMNMX.FTZ R141, R141, R3, !PT ;  /* 0x000000038d8d7209 */ /* 0x000fe60007810000 */
[----:B------:R-:W2:Y:S04]  /*19100*/  SHFL.BFLY PT, R7, R140, 0x1, 0x1f ;  /* 0x0c201f008c077f89 */ /* 0x000ea800000e0000 */
[----:B------:R-:W3:Y:S04]  /*19110*/  SHFL.BFLY PT, R9, R141, 0x1, 0x1f ;  /* 0x0c201f008d097f89 */ /* 0x000ee800000e0000 */
[----:B------:R4:W4:Y:S01]  /*19120*/  SHFL.BFLY PT, R3, R4, 0x1, 0x1f ;  /* 0x0c201f0004037f89 */ /* 0x00092200000e0000 */
[----:B-1----:R-:W-:Y:S02]  /*19130*/  FMNMX.FTZ R139, R139, R2, !PT ;  /* 0x000000028b8b7209 */ /* 0x002fe40007810000 */
[----:B--2---:R-:W-:Y:S02]  /*19140*/  FMNMX.FTZ R140, R140, R7, !PT ;  /* 0x000000078c8c7209 */ /* 0x004fe40007810000 */
[----:B---3--:R-:W-:Y:S02]  /*19150*/  FMNMX.FTZ R141, R141, R9, !PT ;  /* 0x000000098d8d7209 */ /* 0x008fe40007810000 */
.L_x_1469:
[C---:B------:R-:W-:Y:S01]  /*19160*/  FMUL.FTZ R142, R139.reuse, c[0x0][0x2d0] ;  /* 0x0000b4008b8e7a20 */ /* 0x040fe20000410000 */
[----:B------:R-:W-:Y:S01]  /*19170*/  FSETP.NEU.FTZ.AND P0, PT, R139, -INF , PT ;  /* 0xff8000008b00780b */ /* 0x000fe20003f1d000 */
[C---:B------:R-:W-:Y:S01]  /*19180*/  FMUL.FTZ R200, R140.reuse, c[0x0][0x2d0] ;  /* 0x0000b4008cc87a20 */ /* 0x040fe20000410000 */
[----:B------:R-:W-:Y:S01]  /*19190*/  FSETP.NEU.FTZ.AND P1, PT, R140, -INF , PT ;  /* 0xff8000008c00780b */ /* 0x000fe20003f3d000 */
[----:B------:R-:W-:Y:S01]  /*191a0*/  FMUL.FTZ R143, R141, c[0x0][0x2d0] ;  /* 0x0000b4008d8f7a20 */ /* 0x000fe20000410000 */
[----:B------:R-:W-:Y:S01]  /*191b0*/  FSEL R142, R142, RZ, P0 ;  /* 0x000000ff8e8e7208 */ /* 0x000fe20000000000 */
[----:B------:R-:W-:Y:S01]  /*191c0*/  WARPSYNC 0xffffffff ;  /* 0xffffffff00007948 */ /* 0x000fe20003800000 */
[----:B------:R-:W-:Y:S02]  /*191d0*/  FSEL R200, R200, RZ, P1 ;  /* 0x000000ffc8c87208 */ /* 0x000fe40000800000 */
[----:B----4-:R-:W-:Y:S01]  /*191e0*/  FMNMX.FTZ R7, R3, R4, !PT ;  /* 0x0000000403077209 */ /* 0x010fe20007810000 */
[--C-:B------:R-:W-:Y:S02]  /*191f0*/  FFMA.FTZ R0, R13, c[0x0][0x2d0], -R142.reuse ;  /* 0x0000b4000d007a23 */ /* 0x100fe4000001088e */
[--C-:B------:R-:W-:Y:S02]  /*19200*/  FFMA.FTZ R2, R23, c[0x0][0x2d0], -R142.reuse ;  /* 0x0000b40017027a23 */ /* 0x100fe4000001088e */
[----:B------:R1:W-:Y:S10]  /*19210*/  MUFU.EX2 R241, R0 ;  /* 0x0000000000f17308 */ /* 0x0003f40000000800 */
[----:B------:R2:W-:Y:S01]  /*19220*/  MUFU.EX2 R29, R2 ;  /* 0x00000002001d7308 */ /* 0x0005e20000000800 */
[----:B-1----:R-:W-:Y:S09]  /*19230*/  FFMA.FTZ R0, R21, c[0x0][0x2d0], -R142 ;  /* 0x0000b40015007a23 */ /* 0x002ff2000001088e */
[----:B------:R1:W3:Y:S01]  /*19240*/  MUFU.EX2 R40, R0 ;  /* 0x0000000000287308 */ /* 0x0002e20000000800 */
[--C-:B--2---:R-:W-:Y:S09]  /*19250*/  FFMA.FTZ R2, R20, c[0x0][0x2d0], -R200.reuse ;  /* 0x0000b40014027a23 */ /* 0x104ff200000108c8 */
[----:B------:R-:W-:Y:S01]  /*19260*/  MUFU.EX2 R36, R2 ;  /* 0x0000000200247308 */ /* 0x000fe20000000800 */
[--C-:B-1----:R-:W-:Y:S09]  /*19270*/  FFMA.FTZ R0, R12, c[0x0][0x2d0], -R200.reuse ;  /* 0x0000b4000c007a23 */ /* 0x102ff200000108c8 */
[----:B------:R1:W-:Y:S02]  /*19280*/  MUFU.EX2 R240, R0 ;  /* 0x0000000000f07308 */ /* 0x0003e40000000800 */
[----:B-1----:R-:W-:Y:S01]  /*19290*/  FFMA.FTZ R0, R15, c[0x0][0x2d0], -R200 ;  /* 0x0000b4000f007a23 */ /* 0x002fe200000108c8 */
[----:B---3--:R-:W-:Y:S07]  /*192a0*/  F2FP.PACK_AB R192, R40, R241 ;  /* 0x000000f128c0723e */ /* 0x008fee00000000ff */
[----:B------:R1:W2:Y:S02]  /*192b0*/  MUFU.EX2 R39, R0 ;  /* 0x0000000000277308 */ /* 0x0002a40000000800 */
[----:B-1----:R-:W-:Y:S01]  /*192c0*/  FFMA.FTZ R0, R24, c[0x0][0x2d0], -R142 ;  /* 0x0000b40018007a23 */ /* 0x002fe2000001088e */
[----:B--2---:R-:W-:Y:S01]  /*192d0*/  F2FP.PACK_AB R193, R39, R240 ;  /* 0x000000f027c1723e */ /* 0x004fe200000000ff */
[----:B------:R-:W1:Y:S06]  /*192e0*/  LDSM.16.MT88.4 R24, [R217+0x2080] ;  /* 0x00208000d918783b */ /* 0x000e6c0000004200 */
[----:B------:R2:W3:Y:S02]  /*192f0*/  MUFU.EX2 R35, R0 ;  /* 0x0000000000237308 */ /* 0x0004e40000000800 */
[----:B--2---:R-:W-:Y:S01]  /*19300*/  FFMA.FTZ R0, R19, c[0x0][0x2d0], -R200 ;  /* 0x0000b40013007a23 */ /* 0x004fe200000108c8 */
[----:B---3--:R-:W-:Y:S07]  /*19310*/  F2FP.PACK_AB R194, R35, R29 ;  /* 0x0000001d23c2723e */ /* 0x008fee00000000ff */
[----:B------:R2:W3:Y:S02]  /*19320*/  MUFU.EX2 R28, R0 ;  /* 0x00000000001c7308 */ /* 0x0004e40000000800 */
[----:B--2---:R-:W-:Y:S02]  /*19330*/  FSEL R0, R139, RZ, P0 ;  /* 0x000000ff8b007208 */ /* 0x004fe40000000000 */
[----:B------:R-:W-:Y:S02]  /*19340*/  FSETP.NEU.FTZ.AND P0, PT, R141, -INF , PT ;  /* 0xff8000008d00780b */ /* 0x000fe40003f1d000 */
[----:B---3--:R-:W-:Y:S01]  /*19350*/  F2FP.PACK_AB R195, R36, R28 ;  /* 0x0000001c24c3723e */ /* 0x008fe200000000ff */
[----:B------:R-:W-:Y:S01]  /*19360*/  FADD.FTZ R0, -R0, R6 ;  /* 0x0000000600007221 */ /* 0x000fe20000010100 */
[----:B------:R-:W-:Y:S03]  /*19370*/  FSEL R143, R143, RZ, P0 ;  /* 0x000000ff8f8f7208 */ /* 0x000fe60000000000 */
[----:B------:R-:W-:Y:S02]  /*19380*/  FMUL.FTZ R0, R0, c[0x0][0x2d0] ;  /* 0x0000b40000007a20 */ /* 0x000fe40000410000 */
[--C-:B------:R-:W-:Y:S02]  /*19390*/  FFMA.FTZ R2, R11, c[0x0][0x2d0], -R143.reuse ;  /* 0x0000b4000b027a23 */ /* 0x100fe4000001088f */
[----:B------:R-:W2:Y:S10]  /*193a0*/  MUFU.EX2 R6, R0 ;  /* 0x0000000000067308 */ /* 0x000eb40000000800 */
[----:B------:R3:W-:Y:S01]  /*193b0*/  MUFU.EX2 R32, R2 ;  /* 0x0000000200207308 */ /* 0x0007e20000000800 */
[C---:B--2---:R-:W-:Y:S02]  /*193c0*/  FMUL.FTZ R20, R6.reuse, R156 ;  /* 0x0000009c06147220 */ /* 0x044fe40000410000 */
[C---:B------:R-:W-:Y:S02]  /*193d0*/  FMUL.FTZ R21, R6.reuse, R157 ;  /* 0x0000009d06157220 */ /* 0x040fe40000410000 */
[C---:B------:R-:W-:Y:S02]  /*193e0*/  FMUL.FTZ R52, R6.reuse, R144 ;  /* 0x0000009006347220 */ /* 0x040fe40000410000 */
[C---:B------:R-:W-:Y:S02]  /*193f0*/  FMUL.FTZ R53, R6.reuse, R145 ;  /* 0x0000009106357220 */ /* 0x040fe40000410000 */
[----:B------:R-:W-:Y:S02]  /*19400*/  FMUL.FTZ R56, R6, R56 ;  /* 0x0000003806387220 */ /* 0x000fe40000410000 */
[--C-:B---3--:R-:W-:Y:S02]  /*19410*/  FFMA.FTZ R2, R14, c[0x0][0x2d0], -R143.reuse ;  /* 0x0000b4000e027a23 */ /* 0x108fe4000001088f */
[C---:B------:R-:W-:Y:S02]  /*19420*/  FMUL.FTZ R57, R6.reuse, R57 ;  /* 0x0000003906397220 */ /* 0x040fe40000410000 */
[----:B------:R-:W2:Y:S01]  /*19430*/  MUFU.EX2 R31, R2 ;  /* 0x00000002001f7308 */ /* 0x000ea20000000800 */
        /* <DEDUP_REMOVED lines=12> */
[----:B--2---:R-:W-:Y:S01]  /*19500*/  F2FP.PACK_AB R196, R31, R32 ;  /* 0x000000201fc4723e */ /* 0x004fe200000000ff */
[--C-:B------:R-:W-:Y:S02]  /*19510*/  FFMA.FTZ R2, R16, c[0x0][0x2d0], -R143.reuse ;  /* 0x0000b40010027a23 */ /* 0x100fe4000001088f */
[C---:B------:R-:W-:Y:S02]  /*19520*/  FMUL.FTZ R116, R6.reuse, R116 ;  /* 0x0000007406747220 */ /* 0x040fe40000410000 */
[----:B------:R2:W-:Y:S01]  /*19530*/  MUFU.EX2 R33, R2 ;  /* 0x0000000200217308 */ /* 0x0005e20000000800 */
[C---:B------:R-:W-:Y:S02]  /*19540*/  FMUL.FTZ R117, R6.reuse, R117 ;  /* 0x0000007506757220 */ /* 0x040fe40000410000 */
[C---:B------:R-:W-:Y:S02]  /*19550*/  FMUL.FTZ R120, R6.reuse, R120 ;  /* 0x0000007806787220 */ /* 0x040fe40000410000 */
[C---:B------:R-:W-:Y:S02]  /*19560*/  FMUL.FTZ R121, R6.reuse, R121 ;  /* 0x0000007906797220 */ /* 0x040fe40000410000 */
[C---:B------:R-:W-:Y:S02]  /*19570*/  FMUL.FTZ R132, R6.reuse, R132 ;  /* 0x0000008406847220 */ /* 0x040fe40000410000 */
[----:B------:R-:W-:Y:S02]  /*19580*/  FMUL.FTZ R133, R6, R133 ;  /* 0x0000008506857220 */ /* 0x000fe40000410000 */
[--C-:B--2---:R-:W-:Y:S04]  /*19590*/  FFMA.FTZ R2, R18, c[0x0][0x2d0], -R143.reuse ;  /* 0x0000b40012027a23 */ /* 0x104fe8000001088f */
[----:B------:R2:W3:Y:S02]  /*195a0*/  MUFU.EX2 R37, R2 ;  /* 0x0000000200257308 */ /* 0x0004e40000000800 */
[----:B--2---:R-:W-:Y:S02]  /*195b0*/  FSEL R2, R140, RZ, P1 ;  /* 0x000000ff8c027208 */ /* 0x004fe40000800000 */
[----:B---3--:R-:W-:Y:S03]  /*195c0*/  F2FP.PACK_AB R198, R37, R33 ;  /* 0x0000002125c6723e */ /* 0x008fe600000000ff */
[----:B------:R-:W-:Y:S01]  /*195d0*/  FADD.FTZ R0, -R2, R136 ;  /* 0x0000008802007221 */ /* 0x000fe20000010100 */
[----:B------:R-:W-:Y:S01]  /*195e0*/  FSEL R2, R141, RZ, P0 ;  /* 0x000000ff8d027208 */ /* 0x000fe20000000000 */
[----:B------:R-:W-:Y:S01]  /*195f0*/  FFMA.FTZ R136, R214, c[0x0][0x2d0], -R200 ;  /* 0x0000b400d6887a23 */ /* 0x000fe200000108c8 */
[C---:B------:R-:W-:Y:S01]  /*19600*/  FSETP.NEU.FTZ.AND P0, PT, R7.reuse, -INF , PT ;  /* 0xff8000000700780b */ /* 0x040fe20003f1d000 */
[----:B------:R-:W-:Y:S02]  /*19610*/  FMUL.FTZ R0, R0, c[0x0][0x2d0] ;  /* 0x0000b40000007a20 */ /* 0x000fe40000410000 */
[----:B------:R2:W-:Y:S10]  /*19620*/  MUFU.EX2 R157, R136 ;  /* 0x00000088009d7308 */ /* 0x0005f40000000800 */
[----:B------:R3:W4:Y:S01]  /*19630*/  MUFU.EX2 R3, R0 ;  /* 0x0000000000037308 */ /* 0x0007220000000800 */
[----:B--2---:R-:W-:Y:S02]  /*19640*/  FFMA.FTZ R136, R238, c[0x0][0x2d0], -R143 ;  /* 0x0000b400ee887a23 */ /* 0x004fe4000001088f */
[----:B---3--:R-:W-:Y:S02]  /*19650*/  FADD.FTZ R0, -R2, R137 ;  /* 0x0000008902007221 */ /* 0x008fe40000010100 */
[----:B------:R-:W-:Y:S02]  /*19660*/  FMUL.FTZ R137, R7, c[0x0][0x2d0] ;  /* 0x0000b40007897a20 */ /* 0x000fe40000410000 */
[----:B------:R-:W-:Y:S02]  /*19670*/  FMUL.FTZ R0, R0, c[0x0][0x2d0] ;  /* 0x0000b40000007a20 */ /* 0x000fe40000410000 */
[----:B----4-:R-:W-:Y:S01]  /*19680*/  FMUL.FTZ R11, R3, R167 ;  /* 0x000000a7030b7220 */ /* 0x010fe20000410000 */
[----:B------:R-:W-:Y:S01]  /*19690*/  FSEL R137, R137, RZ, P0 ;  /* 0x000000ff89897208 */ /* 0x000fe20000000000 */
[----:B------:R2:W3:Y:S01]  /*196a0*/  MUFU.EX2 R2, R0 ;  /* 0x0000000000027308 */ /* 0x0004e20000000800 */
[C---:B------:R-:W-:Y:S02]  /*196b0*/  FMUL.FTZ R23, R3.reuse, R159 ;  /* 0x0000009f03177220 */ /* 0x040fe40000410000 */
[C---:B------:R-:W-:Y:S02]  /*196c0*/  FMUL.FTZ R54, R3.reuse, R146 ;  /* 0x0000009203367220 */ /* 0x040fe40000410000 */
[--C-:B------:R-:W-:Y:S02]  /*196d0*/  FFMA.FTZ R4, R10, c[0x0][0x2d0], -R137.reuse ;  /* 0x0000b4000a047a23 */ /* 0x100fe40000010889 */
[C---:B------:R-:W-:Y:S02]  /*196e0*/  FMUL.FTZ R10, R3.reuse, R166 ;  /* 0x000000a6030a7220 */ /* 0x040fe40000410000 */
[C---:B------:R-:W-:Y:S01]  /*196f0*/  FMUL.FTZ R55, R3.reuse, R147 ;  /* 0x0000009303377220 */ /* 0x040fe20000410000 */
[----:B------:R4:W-:Y:S01]  /*19700*/  MUFU.EX2 R30, R4 ;  /* 0x00000004001e7308 */ /* 0x0009e20000000800 */
[----:B------:R-:W-:Y:S01]  /*19710*/  LDSM.16.MT88.4 R144, [R219+0x2080] ;  /* 0x00208000db90783b */ /* 0x000fe20000004200 */
[C---:B------:R-:W-:Y:S02]  /*19720*/  FMUL.FTZ R58, R3.reuse, R58 ;  /* 0x0000003a033a7220 */ /* 0x040fe40000410000 */
[C---:B------:R-:W-:Y:S02]  /*19730*/  FMUL.FTZ R59, R3.reuse, R59 ;  /* 0x0000003b033b7220 */ /* 0x040fe40000410000 */
[C---:B------:R-:W-:Y:S02]  /*19740*/  FMUL.FTZ R70, R3.reuse, R70 ;  /* 0x0000004603467220 */ /* 0x040fe40000410000 */
[C---:B------:R-:W-:Y:S02]  /*19750*/  FMUL.FTZ R71, R3.reuse, R71 ;  /* 0x0000004703477220 */ /* 0x040fe40000410000 */
[C---:B------:R-:W-:Y:S02]  /*19760*/  FMUL.FTZ R74, R3.reuse, R74 ;  /* 0x0000004a034a7220 */ /* 0x040fe40000410000 */
[C---:B------:R-:W-:Y:S02]  /*19770*/  FMUL.FTZ R75, R3.reuse, R75 ;  /* 0x0000004b034b7220 */ /* 0x040fe40000410000 */
[--C-:B--2---:R-:W-:Y:S02]  /*19780*/  FFMA.FTZ R0, R8, c[0x0][0x2d0], -R137.reuse ;  /* 0x0000b40008007a23 */ /* 0x104fe40000010889 */
[----:B------:R-:W-:Y:S02]  /*19790*/  FMUL.FTZ R8, R6, R164 ;  /* 0x000000a406087220 */ /* 0x000fe40000410000 */
[----:B------:R2:W5:Y:S01]  /*197a0*/  MUFU.EX2 R9, R0 ;  /* 0x0000000000097308 */ /* 0x0005620000000800 */
[C---:B---3--:R-:W-:Y:S02]  /*197b0*/  FMUL.FTZ R12, R2.reuse, R168 ;  /* 0x000000a8020c7220 */ /* 0x048fe40000410000 */
[C---:B------:R-:W-:Y:S02]  /*197c0*/  FMUL.FTZ R13, R2.reuse, R169 ;  /* 0x000000a9020d7220 */ /* 0x040fe40000410000 */
[----:B------:R-:W-:Y:S01]  /*197d0*/  FMUL.FTZ R16, R2, R172 ;  /* 0x000000ac02107220 */ /* 0x000fe20000410000 */
[----:B------:R-:W-:Y:S01]  /*197e0*/  MOV R172, R39 ;  /* 0x0000002700ac7202 */ /* 0x000fe20000000f00 */
[--C-:B----4-:R-:W-:Y:S02]  /*197f0*/  FFMA.FTZ R4, R22, c[0x0][0x2d0], -R137.reuse ;  /* 0x0000b40016047a23 */ /* 0x110fe40000010889 */
[C---:B------:R-:W-:Y:S02]  /*19800*/  FMUL.FTZ R22, R3.reuse, R158 ;  /* 0x0000009e03167220 */ /* 0x040fe40000410000 */
[----:B------:R3:W-:Y:S01]  /*19810*/  MUFU.EX2 R38, R4 ;  /* 0x0000000400267308 */ /* 0x0007e20000000800 */
[----:B------:R-:W-:Y:S02]  /*19820*/  FMUL.FTZ R39, R3, R151 ;  /* 0x0000009703277220 */ /* 0x000fe40000410000 */
[C---:B------:R-:W-:Y:S02]  /*19830*/  FMUL.FTZ R44, R2.reuse, R184 ;  /* 0x000000b8022c7220 */ /* 0x040fe40000410000 */
[C---:B------:R-:W-:Y:S02]  /*19840*/  FMUL.FTZ R45, R2.reuse, R185 ;  /* 0x000000b9022d7220 */ /* 0x040fe40000410000 */
[C---:B------:R-:W-:Y:S02]  /*19850*/  FMUL.FTZ R48, R2.reuse, R188 ;  /* 0x000000bc02307220 */ /* 0x040fe40000410000 */
[C---:B------:R-:W-:Y:S02]  /*19860*/  FMUL.FTZ R49, R2.reuse, R189 ;  /* 0x000000bd02317220 */ /* 0x040fe40000410000 */
[----:B------:R-:W-:Y:S02]  /*19870*/  FMUL.FTZ R60, R2, R60 ;  /* 0x0000003c023c7220 */ /* 0x000fe40000410000 */
[--C-:B--2---:R-:W-:Y:S01]  /*19880*/  FFMA.FTZ R0, R17, c[0x0][0x2d0], -R137.reuse ;  /* 0x0000b40011007a23 */ /* 0x104fe20000010889 */
[----:B-----5:R-:W-:Y:S01]  /*19890*/  MOV R164, R9 ;  /* 0x0000000900a47202 */ /* 0x020fe20000000f00 */
[----:B------:R-:W-:Y:S02]  /*198a0*/  FMUL.FTZ R9, R6, R165 ;  /* 0x000000a506097220 */ /* 0x000fe40000410000 */
[----:B------:R2:W4:Y:S01]  /*198b0*/  MUFU.EX2 R34, R0 ;  /* 0x0000000000227308 */ /* 0x0005220000000800 */
[C---:B------:R-:W-:Y:S01]  /*198c0*/  FMUL.FTZ R86, R3.reuse, R86 ;  /* 0x0000005603567220 */ /* 0x040fe20000410000 */
[----:B------:R-:W-:Y:S01]  /*198d0*/  F2FP.PACK_AB R197, R30, R164 ;  /* 0x000000a41ec5723e */ /* 0x000fe200000000ff */
[----:B------:R-:W-:Y:S02]  /*198e0*/  FMUL.FTZ R87, R3, R87 ;  /* 0x0000005703577220 */ /* 0x000fe40000410000 */
[-C--:B-1----:R-:W-:Y:S05]  /*198f0*/  HMMA.16816.F32 R8, R192, R24.reuse, R8 ;  /* 0x00000018c008723c */ /* 0x082fea0000001808 */
[----:B---3--:R-:W-:Y:S02]  /*19900*/  FFMA.FTZ R4, R204, c[0x0][0x2d0], -R142 ;  /* 0x0000b400cc047a23 */ /* 0x008fe4000001088e */
[C---:B------:R-:W-:Y:S01]  /*19910*/  FMUL.FTZ R17, R2.reuse, R173 ;  /* 0x000000ad02117220 */ /* 0x040fe20000410000 */
[----:B------:R-:W-:Y:S01]  /*19920*/  MOV R173, R31 ;  /* 0x0000001f00ad7202 */ /* 0x000fe20000000f00 */
[C---:B------:R-:W-:Y:S03]  /*19930*/  FMUL.FTZ R61, R2.reuse, R61 ;  /* 0x0000003d023d7220 */ /* 0x040fe60000410000 */
[C---:B------:R-:W-:Y:S02]  /*19940*/  FMUL.FTZ R64, R2.reuse, R64 ;  /* 0x0000004002407220 */ /* 0x040fe40000410000 */
[C---:B------:R-:W-:Y:S02]  /*19950*/  FMUL.FTZ R65, R2.reuse, R65 ;  /* 0x0000004102417220 */ /* 0x040fe40000410000 */
[C---:B------:R-:W-:Y:S02]  /*19960*/  FMUL.FTZ R76, R2.reuse, R76 ;  /* 0x0000004c024c7220 */ /* 0x040fe40000410000 */
[C---:B------:R-:W-:Y:S01]  /*19970*/  FMUL.FTZ R77, R2.reuse, R77 ;  /* 0x0000004d024d7220 */ /* 0x040fe20000410000 */
[----:B--2---:R-:W-:Y:S01]  /*19980*/  FSEL R0, R7, RZ, P0 ;  /* 0x000000ff07007208 */ /* 0x004fe20000000000 */
[----:B------:R-:W-:Y:S01]  /*19990*/  FMUL.FTZ R80, R2, R80 ;  /* 0x0000005002507220 */ /* 0x000fe20000410000 */
[----:B----4-:R-:W-:Y:S01]  /*199a0*/  F2FP.PACK_AB R199, R38, R34 ;  /* 0x0000002226c7723e */ /* 0x010fe200000000ff */
[----:B------:R-:W-:Y:S02]  /*199b0*/  FMUL.FTZ R81, R2, R81 ;  /* 0x0000005102517220 */ /* 0x000fe40000410000 */
[----:B------:R-:W-:Y:S02]  /*199c0*/  FADD.FTZ R0, -R0, R138 ;  /* 0x0000008a00007221 */ /* 0x000fe40000010100 */
[----:B------:R1:W-:Y:S01]  /*199d0*/  MUFU.EX2 R138, R4 ;  /* 0x00000004008a7308 */ /* 0x0003e20000000800 */
[C---:B------:R-:W-:Y:S02]  /*199e0*/  FMUL.FTZ R90, R3.reuse, R90 ;  /* 0x0000005a035a7220 */ /* 0x040fe40000410000 */
[----:B------:R-:W-:Y:S02]  /*199f0*/  FMUL.FTZ R0, R0, c[0x0][0x2d0] ;  /* 0x0000b40000007a20 */ /* 0x000fe40000410000 */
        /* <DEDUP_REMOVED lines=8> */
[C---:B------:R-:W-:Y:S02]  /*19a80*/  FMUL.FTZ R106, R3.reuse, R106 ;  /* 0x0000006a036a7220 */ /* 0x040fe40000410000 */
[----:B------:R-:W-:Y:S02]  /*19a90*/  FMUL.FTZ R107, R3, R107 ;  /* 0x0000006b036b7220 */ /* 0x000fe40000410000 */
[C---:B------:R-:W-:Y:S02]  /*19aa0*/  FMUL.FTZ R108, R2.reuse, R108 ;  /* 0x0000006c026c7220 */ /* 0x040fe40000410000 */
[----:B-1----:R-:W-:Y:S02]  /*19ab0*/  FFMA.FTZ R4, R203, c[0x0][0x2d0], -R142 ;  /* 0x0000b400cb047a23 */ /* 0x002fe4000001088e */
[C---:B------:R-:W-:Y:S02]  /*19ac0*/  FMUL.FTZ R109, R2.reuse, R109 ;  /* 0x0000006d026d7220 */ /* 0x040fe40000410000 */
[C---:B------:R-:W-:Y:S02]  /*19ad0*/  FMUL.FTZ R112, R2.reuse, R112 ;  /* 0x0000007002707220 */ /* 0x040fe40000410000 */
[----:B------:R-:W-:Y:S02]  /*19ae0*/  FMUL.FTZ R113, R2, R113 ;  /* 0x0000007102717220 */ /* 0x000fe40000410000 */
[C---:B------:R-:W-:Y:S02]  /*19af0*/  FMUL.FTZ R118, R3.reuse, R118 ;  /* 0x0000007603767220 */ /* 0x040fe40000410000 */
[C---:B--2---:R-:W-:Y:S01]  /*19b00*/  FMUL.FTZ R15, R0.reuse, R171 ;  /* 0x000000ab000f7220 */ /* 0x044fe20000410000 */
[----:B------:R-:W-:Y:S01]  /*19b10*/  MOV R171, R40 ;  /* 0x0000002800ab7202 */ /* 0x000fe20000000f00 */
[C---:B------:R-:W-:Y:S01]  /*19b20*/  FMUL.FTZ R14, R0.reuse, R170 ;  /* 0x000000aa000e7220 */ /* 0x040fe20000410000 */
[----:B------:R-:W1:Y:S01]  /*19b30*/  LDSM.16.MT88.4 R40, [R218+0x2080] ;  /* 0x00208000da28783b */ /* 0x000e620000004200 */
[C---:B------:R-:W-:Y:S02]  /*19b40*/  FMUL.FTZ R46, R0.reuse, R186 ;  /* 0x000000ba002e7220 */ /* 0x040fe40000410000 */
[C---:B------:R-:W-:Y:S02]  /*19b50*/  FMUL.FTZ R47, R0.reuse, R187 ;  /* 0x000000bb002f7220 */ /* 0x040fe40000410000 */
[C---:B------:R-:W-:Y:S01]  /*19b60*/  FMUL.FTZ R51, R0.reuse, R191 ;  /* 0x000000bf00337220 */ /* 0x040fe20000410000 */
[C---:B------:R-:W-:Y:S02]  /*19b70*/  HMMA.16816.F32 R12, R196.reuse, R24, R12 ;  /* 0x00000018c40c723c */ /* 0x040fe4000000180c */
[----:B------:R-:W2:Y:S02]  /*19b80*/  LDL.LU R191, [R1+0xac] ;  /* 0x0000ac0001bf7983 */ /* 0x000ea40000300800 */
[C---:B------:R-:W-:Y:S01]  /*19b90*/  FMUL.FTZ R18, R0.reuse, R174 ;  /* 0x000000ae00127220 */ /* 0x040fe20000410000 */
[----:B------:R-:W-:Y:S01]  /*19ba0*/  MOV R174, R33 ;  /* 0x0000002100ae7202 */ /* 0x000fe20000000f00 */
[----:B------:R-:W-:Y:S01]  /*19bb0*/  FMUL.FTZ R19, R0, R175 ;  /* 0x000000af00137220 */ /* 0x000fe20000410000 */
[----:B------:R-:W-:Y:S01]  /*19bc0*/  LDSM.16.MT88.4 R184, [R218+0x3080] ;  /* 0x00308000dab8783b */ /* 0x000fe20000004200 */
[----:B------:R-:W-:Y:S01]  /*19bd0*/  FMUL.FTZ R24, R6, R160 ;  /* 0x000000a006187220 */ /* 0x000fe20000410000 */
[----:B------:R-:W-:Y:S03]  /*19be0*/  MOV R160, R32 ;  /* 0x0000002000a07202 */ /* 0x000fe60000000f00 */
[----:B------:R-:W-:Y:S01]  /*19bf0*/  FMUL.FTZ R32, R2, R180 ;  /* 0x000000b402207220 */ /* 0x000fe20000410000 */
[-C--:B------:R-:W-:Y:S01]  /*19c00*/  HMMA.16816.F32 R16, R196, R26.reuse, R16 ;  /* 0x0000001ac410723c */ /* 0x080fe20000001810 */
[----:B------:R3:W-:Y:S02]  /*19c10*/  MUFU.EX2 R180, R4 ;  /* 0x0000000400b47308 */ /* 0x0007e40000000800 */
[C---:B------:R-:W-:Y:S01]  /*19c20*/  FMUL.FTZ R119, R3.reuse, R119 ;  /* 0x0000007703777220 */ /* 0x040fe20000410000 */
[----:B------:R-:W-:Y:S01]  /*19c30*/  MOV R175, R34 ;  /* 0x0000002200af7202 */ /* 0x000fe20000000f00 */
[C---:B------:R-:W-:Y:S02]  /*19c40*/  FMUL.FTZ R122, R3.reuse, R122 ;  /* 0x0000007a037a7220 */ /* 0x040fe40000410000 */
[C---:B------:R-:W-:Y:S01]  /*19c50*/  FMUL.FTZ R123, R3.reuse, R123 ;  /* 0x0000007b037b7220 */ /* 0x040fe20000410000 */
[C---:B------:R-:W-:Y:S04]  /*19c60*/  HMMA.16816.F32 R20, R192.reuse, R26, R20 ;  /* 0x0000001ac014723c */ /* 0x040fe80000001814 */
[----:B------:R-:W-:Y:S01]  /*19c70*/  FMUL.FTZ R25, R6, R161 ;  /* 0x000000a106197220 */ /* 0x000fe20000410000 */
[----:B------:R-:W-:Y:S01]  /*19c80*/  MOV R161, R30 ;  /* 0x0000001e00a17202 */ /* 0x000fe20000000f00 */
[----:B------:R-:W-:Y:S01]  /*19c90*/  FMUL.FTZ R30, R0, R178 ;  /* 0x000000b2001e7220 */ /* 0x000fe20000410000 */
[----:B------:R-:W-:Y:S01]  /*19ca0*/  MOV R178, R37 ;  /* 0x0000002500b27202 */ /* 0x000fe20000000f00 */
[C---:B------:R-:W-:Y:S01]  /*19cb0*/  FMUL.FTZ R26, R3.reuse, R162 ;  /* 0x000000a2031a7220 */ /* 0x040fe20000410000 */
[----:B------:R-:W-:Y:S03]  /*19cc0*/  MOV R162, R29 ;  /* 0x0000001d00a27202 */ /* 0x000fe60000000f00 */
[C---:B------:R-:W-:Y:S01]  /*19cd0*/  FMUL.FTZ R27, R3.reuse, R163 ;  /* 0x000000a3031b7220 */ /* 0x040fe20000410000 */
[----:B------:R-:W-:Y:S01]  /*19ce0*/  MOV R163, R28 ;  /* 0x0000001c00a37202 */ /* 0x000fe20000000f00 */
[----:B------:R-:W-:Y:S01]  /*19cf0*/  FMUL.FTZ R37, R6, R149 ;  /* 0x0000009506257220 */ /* 0x000fe20000410000 */
[----:B------:R-:W-:Y:S01]  /*19d00*/  MOV R238, R178 ;  /* 0x000000b200ee7202 */ /* 0x000fe20000000f00 */
[----:B------:R-:W-:Y:S01]  /*19d10*/  FMUL.FTZ R29, R2, R177 ;  /* 0x000000b1021d7220 */ /* 0x000fe20000410000 */
[----:B------:R-:W-:Y:S01]  /*19d20*/  MOV R177, R36 ;  /* 0x0000002400b17202 */ /* 0x000fe20000000f00 */
[----:B------:R-:W-:Y:S01]  /*19d30*/  FMUL.FTZ R36, R6, R148 ;  /* 0x0000009406247220 */ /* 0x000fe20000410000 */
[-C--:B-1----:R-:W-:Y:S03]  /*19d40*/  HMMA.16816.F32 R24, R192, R40.reuse, R24 ;  /* 0x00000028c018723c */ /* 0x082fe60000001818 */
[----:B------:R-:W-:Y:S01]  /*19d50*/  FMUL.FTZ R31, R0, R179 ;  /* 0x000000b3001f7220 */ /* 0x000fe20000410000 */
[----:B------:R-:W-:Y:S01]  /*19d60*/  MOV R179, R38 ;  /* 0x0000002600b37202 */ /* 0x000fe20000000f00 */
[----:B------:R-:W-:Y:S02]  /*19d70*/  FMUL.FTZ R38, R3, R150 ;  /* 0x0000009603267220 */ /* 0x000fe40000410000 */
[----:B------:R-:W1:Y:S01]  /*19d80*/  LDSM.16.MT88.4 R148, [R220+0x2080] ;  /* 0x00208000dc94783b */ /* 0x000e620000004200 */
[C---:B------:R-:W-:Y:S01]  /*19d90*/  FMUL.FTZ R28, R2.reuse, R176 ;  /* 0x000000b0021c7220 */ /* 0x040fe20000410000 */
[----:B------:R-:W-:Y:S03]  /*19da0*/  MOV R176, R35 ;  /* 0x0000002300b07202 */ /* 0x000fe60000000f00 */
[--C-:B---3--:R-:W-:Y:S02]  /*19db0*/  FFMA.FTZ R4, R201, c[0x0][0x2d0], -R200.reuse ;  /* 0x0000b400c9047a23 */ /* 0x108fe400000108c8 */
[C---:B------:R-:W-:Y:S01]  /*19dc0*/  FMUL.FTZ R134, R3.reuse, R134 ;  /* 0x0000008603867220 */ /* 0x040fe20000410000 */
[C---:B------:R-:W-:Y:S01]  /*19dd0*/  HMMA.16816.F32 R28, R196.reuse, R40, R28 ;  /* 0x00000028c41c723c */ /* 0x040fe2000000181c */
[----:B------:R3:W-:Y:S03]  /*19de0*/  MUFU.EX2 R170, R4 ;  /* 0x0000000400aa7308 */ /* 0x0007e60000000800 */
[----:B------:R-:W-:Y:S01]  /*19df0*/  FMUL.FTZ R33, R2, R181 ;  /* 0x000000b502217220 */ /* 0x000fe20000410000 */
[----:B------:R-:W-:Y:S01]  /*19e00*/  MOV R181, R162 ;  /* 0x000000a200b57202 */ /* 0x000fe20000000f00 */
[C---:B------:R-:W-:Y:S01]  /*19e10*/  FMUL.FTZ R34, R0.reuse, R182 ;  /* 0x000000b600227220 */ /* 0x040fe20000410000 */
[----:B------:R-:W-:Y:S01]  /*19e20*/  MOV R162, R171 ;  /* 0x000000ab00a27202 */ /* 0x000fe20000000f00 */
[----:B------:R-:W-:Y:S01]  /*19e30*/  FMUL.FTZ R35, R0, R183 ;  /* 0x000000b700237220 */ /* 0x000fe20000410000 */
[----:B------:R-:W-:Y:S03]  /*19e40*/  MOV R182, R161 ;  /* 0x000000a100b67202 */ /* 0x000fe60000000f00 */
[C---:B------:R-:W-:Y:S01]  /*19e50*/  FMUL.FTZ R40, R6.reuse, R152 ;  /* 0x0000009806287220 */ /* 0x040fe20000410000 */
[----:B------:R-:W-:Y:S01]  /*19e60*/  MOV R161, R164 ;  /* 0x000000a400a17202 */ /* 0x000fe20000000f00 */
[----:B------:R-:W4:Y:S01]  /*19e70*/  LDL.LU R152, [R1+0x94] ;  /* 0x0000940001987983 */ /* 0x000f220000300800 */
[-C--:B------:R-:W-:Y:S03]  /*19e80*/  HMMA.16816.F32 R32, R196, R42.reuse, R32 ;  /* 0x0000002ac420723c */ /* 0x080fe60000001820 */
[----:B------:R-:W-:Y:S01]  /*19e90*/  FMUL.FTZ R41, R6, R153 ;  /* 0x0000009906297220 */ /* 0x000fe20000410000 */
[----:B------:R-:W-:Y:S01]  /*19ea0*/  MOV R189, R162 ;  /* 0x000000a200bd7202 */ /* 0x000fe20000000f00 */
[----:B------:R-:W5:Y:S01]  /*19eb0*/  LDL.LU R153, [R1+0x90] ;  /* 0x0000900001997983 */ /* 0x000f620000300800 */
[C---:B------:R-:W-:Y:S01]  /*19ec0*/  FMUL.FTZ R135, R3.reuse, R135 ;  /* 0x0000008703877220 */ /* 0x040fe20000410000 */
[----:B------:R-:W-:Y:S01]  /*19ed0*/  MOV R183, R173 ;  /* 0x000000ad00b77202 */ /* 0x000fe20000000f00 */
[C---:B------:R-:W-:Y:S04]  /*19ee0*/  HMMA.16816.F32 R36, R192.reuse, R42, R36 ;  /* 0x0000002ac024723c */ /* 0x040fe80000001824 */
[----:B---3--:R-:W-:Y:S02]  /*19ef0*/  FFMA.FTZ R4, R202, c[0x0][0x2d0], -R200 ;  /* 0x0000b400ca047a23 */ /* 0x008fe400000108c8 */
[C---:B------:R-:W-:Y:S01]  /*19f00*/  FMUL.FTZ R50, R0.reuse, R190 ;  /* 0x000000be00327220 */ /* 0x040fe20000410000 */
[----:B------:R-:W-:Y:S01]  /*19f10*/  MOV R190, R161 ;  /* 0x000000a100be7202 */ /* 0x000fe20000000f00 */
[C---:B------:R-:W-:Y:S01]  /*19f20*/  FMUL.FTZ R42, R3.reuse, R154 ;  /* 0x0000009a032a7220 */ /* 0x040fe20000410000 */
[----:B------:R3:W-:Y:S03]  /*19f30*/  MUFU.EX2 R165, R4 ;  /* 0x0000000400a57308 */ /* 0x0007e60000000800 */
[----:B------:R-:W-:Y:S02]  /*19f40*/  FMUL.FTZ R43, R3, R155 ;  /* 0x0000009b032b7220 */ /* 0x000fe40000410000 */
[C---:B------:R-:W-:Y:S02]  /*19f50*/  FMUL.FTZ R62, R0.reuse, R62 ;  /* 0x0000003e003e7220 */ /* 0x040fe40000410000 */
[C---:B------:R-:W-:Y:S02]  /*19f60*/  FMUL.FTZ R63, R0.reuse, R63 ;  /* 0x0000003f003f7220 */ /* 0x040fe40000410000 */
[C---:B------:R-:W-:Y:S01]  /*19f70*/  FMUL.FTZ R66, R0.reuse, R66 ;  /* 0x0000004200427220 */ /* 0x040fe20000410000 */
[-C--:B-1----:R-:W-:Y:S01]  /*19f80*/  HMMA.16816.F32 R40, R192, R148.reuse, R40 ;  /* 0x00000094c028723c */ /* 0x082fe20000001828 */
[----:B------:R-:W-:Y:S02]  /*19f90*/  MUFU.EX2 R202, R136 ;  /* 0x0000008800ca7308 */ /* 0x000fe40000000800 */
[C---:B------:R-:W-:Y:S02]  /*19fa0*/  FMUL.FTZ R67, R0.reuse, R67 ;  /* 0x0000004300437220 */ /* 0x040fe40000410000 */
[C---:B------:R-:W-:Y:S02]  /*19fb0*/  FMUL.FTZ R78, R0.reuse, R78 ;  /* 0x0000004e004e7220 */ /* 0x040fe40000410000 */
[C---:B------:R-:W-:Y:S01]  /*19fc0*/  FMUL.FTZ R79, R0.reuse, R79 ;  /* 0x0000004f004f7220 */ /* 0x040fe20000410000 */
[C---:B------:R-:W-:Y:S04]  /*19fd0*/  HMMA.16816.F32 R44, R196.reuse, R148, R44 ;  /* 0x00000094c42c723c */ /* 0x040fe8000000182c */
[----:B------:R-:W-:Y:S02]  /*19fe0*/  FMUL.FTZ R82, R0, R82 ;  /* 0x0000005200527220 */ /* 0x000fe40000410000 */
[--C-:B---3--:R-:W-:Y:S02]  /*19ff0*/  FFMA.FTZ R4, R212, c[0x0][0x2d0], -R142.reuse ;  /* 0x0000b400d4047a23 */ /* 0x108fe4000001088e */
[-C--:B------:R-:W-:Y:S02]  /*1a000*/  HMMA.16816.F32 R48, R196, R150.reuse, R48 ;  /* 0x00000096c430723c */ /* 0x080fe40000001830 */
[----:B------:R1:W3:Y:S02]  /*1a010*/  MUFU.EX2 R156, R4 ;  /* 0x00000004009c7308 */ /* 0x0002e40000000800 */
[C---:B------:R-:W-:Y:S02]  /*1a020*/  FMUL.FTZ R83, R0.reuse, R83 ;  /* 0x0000005300537220 */ /* 0x040fe40000410000 */
[C---:B------:R-:W-:Y:S02]  /*1a030*/  FMUL.FTZ R94, R0.reuse, R94 ;  /* 0x0000005e005e7220 */ /* 0x040fe40000410000 */
[C---:B------:R-:W-:Y:S01]  /*1a040*/  HMMA.16816.F32 R52, R192.reuse, R150, R52 ;  /* 0x00000096c034723c */ /* 0x040fe20000001834 */
[----:B------:R-:W-:Y:S03]  /*1a050*/  LDSM.16.MT88.4 R148, [R217+0x2880] ;  /* 0x00288000d994783b */ /* 0x000fe60000004200 */
[C---:B------:R-:W-:Y:S02]  /*1a060*/  FMUL.FTZ R95, R0.reuse, R95 ;  /* 0x0000005f005f7220 */ /* 0x040fe40000410000 */
[C---:B------:R-:W-:Y:S02]  /*1a070*/  FMUL.FTZ R98, R0.reuse, R98 ;  /* 0x0000006200627220 */ /* 0x040fe40000410000 */
[-C--:B------:R-:W-:Y:S04]  /*1a080*/  HMMA.16816.F32 R56, R192, R144.reuse, R56 ;  /* 0x00000090c038723c */ /* 0x080fe80000001838 */
[C---:B------:R-:W-:Y:S02]  /*1a090*/  FMUL.FTZ R99, R0.reuse, R99 ;  /* 0x0000006300637220 */ /* 0x040fe40000410000 */
[C---:B------:R-:W-:Y:S02]  /*1a0a0*/  FMUL.FTZ R110, R0.reuse, R110 ;  /* 0x0000006e006e7220 */ /* 0x040fe40000410000 */
        /* <DEDUP_REMOVED lines=8> */
[----:B------:R-:W1:Y:S03]  /*1a130*/  LDSM.16.MT88.4 R144, [R217+0x3880] ;  /* 0x00388000d990783b */ /* 0x000e660000004200 */
[--C-:B------:R-:W-:Y:S02]  /*1a140*/  FFMA.FTZ R169, R249, c[0x0][0x2d0], -R142.reuse ;  /* 0x0000b400f9a97a23 */ /* 0x100fe4000001088e */
[--C-:B------:R-:W-:Y:S02]  /*1a150*/  FFMA.FTZ R168, R248, c[0x0][0x2d0], -R142.reuse ;  /* 0x0000b400f8a87a23 */ /* 0x100fe4000001088e */
[--C-:B------:R-:W-:Y:S01]  /*1a160*/  FFMA.FTZ R167, R250, c[0x0][0x2d0], -R142.reuse ;  /* 0x0000b400faa77a23 */ /* 0x100fe2000001088e */
[----:B------:R-:W-:Y:S01]  /*1a170*/  MOV R250, R157 ;  /* 0x0000009d00fa7202 */ /* 0x000fe20000000f00 */
[----:B------:R-:W-:Y:S02]  /*1a180*/  MUFU.EX2 R204, R169 ;  /* 0x000000a900cc7308 */ /* 0x000fe40000000800 */
[----:B------:R-:W-:Y:S01]  /*1a190*/  FFMA.FTZ R142, R246, c[0x0][0x2d0], -R142 ;  /* 0x0000b400f68e7a23 */ /* 0x000fe2000001088e */
[----:B---3--:R-:W-:Y:S01]  /*1a1a0*/  MOV R246, R156 ;  /* 0x0000009c00f67202 */ /* 0x008fe20000000f00 */
[--C-:B------:R-:W-:Y:S01]  /*1a1b0*/  FFMA.FTZ R164, R243, c[0x0][0x2d0], -R200.reuse ;  /* 0x0000b400f3a47a23 */ /* 0x100fe200000108c8 */
[----:B------:R-:W-:Y:S01]  /*1a1c0*/  MOV R243, R170 ;  /* 0x000000aa00f37202 */ /* 0x000fe20000000f00 */
[--C-:B------:R-:W-:Y:S01]  /*1a1d0*/  FFMA.FTZ R170, R235, c[0x0][0x2d0], -R137.reuse ;  /* 0x0000b400ebaa7a23 */ /* 0x100fe20000010889 */
[----:B------:R-:W-:Y:S01]  /*1a1e0*/  MOV R235, R175 ;  /* 0x000000af00eb7202 */ /* 0x000fe20000000f00 */
[--C-:B-1----:R-:W-:Y:S02]  /*1a1f0*/  FFMA.FTZ R4, R213, c[0x0][0x2d0], -R200.reuse ;  /* 0x0000b400d5047a23 */ /* 0x102fe400000108c8 */
[----:B------:R-:W-:Y:S01]  /*1a200*/  FFMA.FTZ R171, R234, c[0x0][0x2d0], -R137 ;  /* 0x0000b400eaab7a23 */ /* 0x000fe20000010889 */
[----:B------:R-:W-:Y:S01]  /*1a210*/  MOV R234, R174 ;  /* 0x000000ae00ea7202 */ /* 0x000fe20000000f00 */
[----:B------:R1:W3:Y:S01]  /*1a220*/  MUFU.EX2 R159, R4 ;  /* 0x00000004009f7308 */ /* 0x0002e20000000800 */
[C---:B------:R-:W-:Y:S02]  /*1a230*/  FMUL.FTZ R124, R2.reuse, R124 ;  /* 0x0000007c027c7220 */ /* 0x040fe40000410000 */
[----:B------:R-:W-:Y:S02]  /*1a240*/  FMUL.FTZ R125, R2, R125 ;  /* 0x0000007d027d7220 */ /* 0x000fe40000410000 */
[C---:B------:R-:W-:Y:S02]  /*1a250*/  FMUL.FTZ R126, R0.reuse, R126 ;  /* 0x0000007e007e7220 */ /* 0x040fe40000410000 */
[----:B------:R-:W-:Y:S02]  /*1a260*/  FMUL.FTZ R127, R0, R127 ;  /* 0x0000007f007f7220 */ /* 0x000fe40000410000 */
[C---:B------:R-:W-:Y:S02]  /*1a270*/  FMUL.FTZ R128, R2.reuse, R128 ;  /* 0x0000008002807220 */ /* 0x040fe40000410000 */
[----:B------:R-:W-:Y:S02]  /*1a280*/  FMUL.FTZ R129, R2, R129 ;  /* 0x0000008102817220 */ /* 0x000fe40000410000 */
[C---:B------:R-:W-:Y:S02]  /*1a290*/  FMUL.FTZ R130, R0.reuse, R130 ;  /* 0x0000008200827220 */ /* 0x040fe40000410000 */
[----:B------:R-:W-:Y:S01]  /*1a2a0*/  FMUL.FTZ R131, R0, R131 ;  /* 0x0000008300837220 */ /* 0x000fe20000410000 */
[-C--:B------:R-:W-:Y:S03]  /*1a2b0*/  HMMA.16816.F32 R72, R192, R144.reuse, R72 ;  /* 0x00000090c048723c */ /* 0x080fe60000001848 */
[--C-:B-1----:R-:W-:Y:S01]  /*1a2c0*/  FFMA.FTZ R4, R209, c[0x0][0x2d0], -R143.reuse ;  /* 0x0000b400d1047a23 */ /* 0x102fe2000001088f */
[----:B---3--:R-:W-:Y:S01]  /*1a2d0*/  MOV R248, R159 ;  /* 0x0000009f00f87202 */ /* 0x008fe20000000f00 */
[----:B------:R-:W-:Y:S03]  /*1a2e0*/  MUFU.EX2 R209, R167 ;  /* 0x000000a700d17308 */ /* 0x000fe60000000800 */
[C---:B------:R-:W-:Y:S08]  /*1a2f0*/  HMMA.16816.F32 R76, R196.reuse, R144, R76 ;  /* 0x00000090c44c723c */ /* 0x040ff0000000184c */
[-C--:B------:R-:W-:Y:S01]  /*1a300*/  HMMA.16816.F32 R80, R196, R146.reuse, R80 ;  /* 0x00000092c450723c */ /* 0x080fe20000001850 */
[----:B------:R1:W-:Y:S07]  /*1a310*/  MUFU.EX2 R247, R4 ;  /* 0x0000000400f77308 */ /* 0x0003ee0000000800 */
[C---:B------:R-:W-:Y:S01]  /*1a320*/  HMMA.16816.F32 R84, R192.reuse, R146, R84 ;  /* 0x00000092c054723c */ /* 0x040fe20000001854 */
[----:B------:R-:W3:Y:S03]  /*1a330*/  LDSM.16.MT88.4 R144, [R218+0x3880] ;  /* 0x00388000da90783b */ /* 0x000ee60000004200 */
[--C-:B-1----:R-:W-:Y:S02]  /*1a340*/  FFMA.FTZ R4, R208, c[0x0][0x2d0], -R143.reuse ;  /* 0x0000b400d0047a23 */ /* 0x102fe4000001088f */
[----:B------:R-:W-:Y:S10]  /*1a350*/  MUFU.EX2 R208, R164 ;  /* 0x000000a400d07308 */ /* 0x000ff40000000800 */
[----:B------:R1:W-:Y:S01]  /*1a360*/  MUFU.EX2 R251, R4 ;  /* 0x0000000400fb7308 */ /* 0x0003e20000000800 */
[-C--:B---3--:R-:W-:Y:S08]  /*1a370*/  HMMA.16816.F32 R88, R192, R144.reuse, R88 ;  /* 0x00000090c058723c */ /* 0x088ff00000001858 */
[C---:B------:R-:W-:Y:S04]  /*1a380*/  HMMA.16816.F32 R92, R196.reuse, R144, R92 ;  /* 0x00000090c45c723c */ /* 0x040fe8000000185c */
[--C-:B-1----:R-:W-:Y:S04]  /*1a390*/  FFMA.FTZ R4, R207, c[0x0][0x2d0], -R143.reuse ;  /* 0x0000b400cf047a23 */ /* 0x102fe8000001088f */
[-C--:B------:R-:W-:Y:S01]  /*1a3a0*/  HMMA.16816.F32 R96, R196, R146.reuse, R96 ;  /* 0x00000092c460723c */ /* 0x080fe20000001860 */
[----:B------:R1:W-:Y:S07]  /*1a3b0*/  MUFU.EX2 R252, R4 ;  /* 0x0000000400fc7308 */ /* 0x0003ee0000000800 */
[C---:B------:R-:W-:Y:S01]  /*1a3c0*/  HMMA.16816.F32 R100, R192.reuse, R146, R100 ;  /* 0x00000092c064723c */ /* 0x040fe20000001864 */
[----:B------:R-:W3:Y:S03]  /*1a3d0*/  LDSM.16.MT88.4 R144, [R220+0x3880] ;  /* 0x00388000dc90783b */ /* 0x000ee60000004200 */
[----:B-1----:R-:W-:Y:S02]  /*1a3e0*/  FFMA.FTZ R4, R206, c[0x0][0x2d0], -R143 ;  /* 0x0000b400ce047a23 */ /* 0x002fe4000001088f */
[----:B------:R-:W-:Y:S10]  /*1a3f0*/  MUFU.EX2 R206, R168 ;  /* 0x000000a800ce7308 */ /* 0x000ff40000000800 */
[----:B------:R1:W1:Y:S01]  /*1a400*/  MUFU.EX2 R166, R4 ;  /* 0x0000000400a67308 */ /* 0x0002620000000800 */
[-C--:B---3--:R-:W-:Y:S08]  /*1a410*/  HMMA.16816.F32 R104, R192, R144.reuse, R104 ;  /* 0x00000090c068723c */ /* 0x088ff00000001868 */
[C---:B------:R-:W-:Y:S04]  /*1a420*/  HMMA.16816.F32 R108, R196.reuse, R144, R108 ;  /* 0x00000090c46c723c */ /* 0x040fe8000000186c */
[----:B-1----:R-:W-:Y:S01]  /*1a430*/  FFMA.FTZ R4, R205, c[0x0][0x2d0], -R137 ;  /* 0x0000b400cd047a23 */ /* 0x002fe20000010889 */
[----:B------:R-:W-:Y:S01]  /*1a440*/  MOV R249, R166 ;  /* 0x000000a600f97202 */ /* 0x000fe20000000f00 */
[--C-:B------:R-:W-:Y:S01]  /*1a450*/  FFMA.FTZ R166, R245, c[0x0][0x2d0], -R200.reuse ;  /* 0x0000b400f5a67a23 */ /* 0x100fe200000108c8 */
[----:B------:R-:W-:Y:S01]  /*1a460*/  MOV R245, R165 ;  /* 0x000000a500f57202 */ /* 0x000fe20000000f00 */
[-C--:B------:R-:W-:Y:S01]  /*1a470*/  HMMA.16816.F32 R112, R196, R146.reuse, R112 ;  /* 0x00000092c470723c */ /* 0x080fe20000001870 */
[----:B------:R1:W-:Y:S03]  /*1a480*/  MUFU.EX2 R231, R4 ;  /* 0x0000000400e77308 */ /* 0x0003e60000000800 */
[--C-:B------:R-:W-:Y:S01]  /*1a490*/  FFMA.FTZ R165, R244, c[0x0][0x2d0], -R200.reuse ;  /* 0x0000b400f4a57a23 */ /* 0x100fe200000108c8 */
[----:B------:R-:W-:Y:S01]  /*1a4a0*/  MOV R244, R180 ;  /* 0x000000b400f47202 */ /* 0x000fe20000000f00 */
[----:B------:R-:W-:Y:S01]  /*1a4b0*/  FFMA.FTZ R200, R242, c[0x0][0x2d0], -R200 ;  /* 0x0000b400f2c87a23 */ /* 0x000fe200000108c8 */
[----:B------:R-:W-:Y:S01]  /*1a4c0*/  MOV R242, R138 ;  /* 0x0000008a00f27202 */ /* 0x000fe20000000f00 */
[C---:B------:R-:W-:Y:S01]  /*1a4d0*/  HMMA.16816.F32 R116, R192.reuse, R146, R116 ;  /* 0x00000092c074723c */ /* 0x040fe20000001874 */
[----:B------:R-:W3:Y:S02]  /*1a4e0*/  LDSM.16.MT88.4 R144, [R219+0x3880] ;  /* 0x00388000db90783b */ /* 0x000ee40000004200 */
[----:B------:R-:W-:Y:S01]  /*1a4f0*/  MUFU.EX2 R203, R166 ;  /* 0x000000a600cb7308 */ /* 0x000fe20000000800 */
[----:B------:R-:W-:Y:S01]  /*1a500*/  F2FP.PACK_AB R154, R249, R252 ;  /* 0x000000fcf99a723e */ /* 0x000fe200000000ff */
[----:B------:R-:W-:Y:S01]  /*1a510*/  FFMA.FTZ R138, R239, c[0x0][0x2d0], -R143 ;  /* 0x0000b400ef8a7a23 */ /* 0x000fe2000001088f */
[----:B------:R-:W-:Y:S02]  /*1a520*/  MOV R180, R163 ;  /* 0x000000a300b47202 */ /* 0x000fe40000000f00 */
[----:B------:R-:W-:Y:S01]  /*1a530*/  MOV R163, R172 ;  /* 0x000000ac00a37202 */ /* 0x000fe20000000f00 */
[--C-:B------:R-:W-:Y:S03]  /*1a540*/  FFMA.FTZ R172, R232, c[0x0][0x2d0], -R137.reuse ;  /* 0x0000b400e8ac7a23 */ /* 0x100fe60000010889 */
[----:B------:R-:W-:Y:S01]  /*1a550*/  MOV R188, R163 ;  /* 0x000000a300bc7202 */ /* 0x000fe20000000f00 */
[----:B------:R-:W-:Y:S01]  /*1a560*/  MUFU.EX2 R205, R165 ;  /* 0x000000a500cd7308 */ /* 0x000fe20000000800 */
[----:B------:R-:W-:Y:S01]  /*1a570*/  MOV R239, R179 ;  /* 0x000000b300ef7202 */ /* 0x000fe20000000f00 */
[----:B-1----:R-:W-:Y:S08]  /*1a580*/  FFMA.FTZ R4, R210, c[0x0][0x2d0], -R137 ;  /* 0x0000b400d2047a23 */ /* 0x002ff00000010889 */
[----:B------:R1:W1:Y:S01]  /*1a590*/  MUFU.EX2 R214, R4 ;  /* 0x0000000400d67308 */ /* 0x0002620000000800 */
[----:B-----5:R-:W-:Y:S02]  /*1a5a0*/  FFMA.FTZ R173, R6, R153, R241 ;  /* 0x0000009906ad7223 */ /* 0x020fe400000100f1 */
[----:B----4-:R-:W-:Y:S01]  /*1a5b0*/  FFMA.FTZ R6, R3, R152, R240 ;  /* 0x0000009803067223 */ /* 0x010fe200000100f0 */
[----:B------:R-:W-:Y:S01]  /*1a5c0*/  F2FP.PACK_AB R152, R251, R247 ;  /* 0x000000f7fb98723e */ /* 0x000fe200000000ff */
[----:B------:R-:W4:Y:S05]  /*1a5d0*/  LDL.LU R3, [R1+0xa8] ;  /* 0x0000a80001037983 */ /* 0x000f2a0000300800 */
[----:B------:R-:W-:Y:S01]  /*1a5e0*/  MUFU.EX2 R210, R200 ;  /* 0x000000c800d27308 */ /* 0x000fe20000000800 */
[-C--:B---3--:R-:W-:Y:S09]  /*1a5f0*/  HMMA.16816.F32 R120, R192, R144.reuse, R120 ;  /* 0x00000090c078723c */ /* 0x088ff20000001878 */
[----:B------:R-:W3:Y:S03]  /*1a600*/  MUFU.EX2 R200, R138 ;  /* 0x0000008a00c87308 */ /* 0x000ee60000000800 */
[----:B-1----:R-:W-:Y:S01]  /*1a610*/  FFMA.FTZ R4, R211, c[0x0][0x2d0], -R137 ;  /* 0x0000b400d3047a23 */ /* 0x002fe20000010889 */
[----:B------:R-:W-:Y:S01]  /*1a620*/  F2FP.PACK_AB R153, R214, R231 ;  /* 0x000000e7d699723e */ /* 0x000fe200000000ff */
[C---:B------:R-:W-:Y:S05]  /*1a630*/  HMMA.16816.F32 R124, R196.reuse, R144, R124 ;  /* 0x00000090c47c723c */ /* 0x040fea000000187c */
[----:B------:R1:W-:Y:S02]  /*1a640*/  MUFU.EX2 R213, R4 ;  /* 0x0000000400d57308 */ /* 0x0003e40000000800 */
[----:B------:R-:W-:Y:S01]  /*1a650*/  F2FP.PACK_AB R144, R244, R242 ;  /* 0x000000f2f490723e */ /* 0x000fe200000000ff */
[-C--:B------:R-:W-:Y:S04]  /*1a660*/  HMMA.16816.F32 R128, R196, R146.reuse, R128 ;  /* 0x00000092c480723c */ /* 0x080fe80000001880 */
[----:B------:R-:W-:Y:S03]  /*1a670*/  F2FP.PACK_AB R145, R245, R243 ;  /* 0x000000f3f591723e */ /* 0x000fe600000000ff */
[----:B------:R-:W5:Y:S01]  /*1a680*/  MUFU.EX2 R211, R142 ;  /* 0x0000008e00d37308 */ /* 0x000f620000000800 */
[----:B------:R-:W-:Y:S01]  /*1a690*/  MOV R199, R160 ;  /* 0x000000a000c77202 */ /* 0x000fe20000000f00 */
[----:B------:R-:W-:Y:S01]  /*1a6a0*/  HMMA.16816.F32 R132, R192, R146, R132 ;  /* 0x00000092c084723c */ /* 0x000fe20000001884 */
[----:B------:R-:W-:Y:S03]  /*1a6b0*/  LDSM.16.MT88.4 R160, [R220+0x2880] ;  /* 0x00288000dca0783b */ /* 0x000fe60000004200 */
[----:B---3--:R-:W-:Y:S01]  /*1a6c0*/  F2FP.PACK_AB R196, R202, R200 ;  /* 0x000000c8cac4723e */ /* 0x008fe200000000ff */
[----:B--2---:R-:W-:Y:S02]  /*1a6d0*/  FFMA.FTZ R2, R2, R191, R199 ;  /* 0x000000bf02027223 */ /* 0x004fe400000100c7 */
[----:B------:R-:W-:Y:S01]  /*1a6e0*/  F2FP.PACK_AB R147, R248, R250 ;  /* 0x000000faf893723e */ /* 0x000fe200000000ff */
[----:B------:R-:W-:Y:S01]  /*1a6f0*/  MUFU.EX2 R142, R171 ;  /* 0x000000ab008e7308 */ /* 0x000fe20000000800 */
[----:B------:R-:W-:Y:S03]  /*1a700*/  F2FP.PACK_AB R192, R206, R204 ;  /* 0x000000cccec0723e */ /* 0x000fe600000000ff */
[--C-:B-1----:R-:W-:Y:S01]  /*1a710*/  FFMA.FTZ R4, R215, c[0x0][0x2d0], -R137.reuse ;  /* 0x0000b400d7047a23 */ /* 0x102fe20000010889 */
[----:B------:R-:W-:Y:S01]  /*1a720*/  MOV R215, R158 ;  /* 0x0000009e00d77202 */ /* 0x000fe20000000f00 */
[----:B------:R-:W-:Y:S01]  /*1a730*/  FFMA.FTZ R137, R233, c[0x0][0x2d0], -R137 ;  /* 0x0000b400e9897a23 */ /* 0x000fe20000010889 */
[----:B------:R-:W1:Y:S01]  /*1a740*/  LDSM.16.MT88.4 R156, [R218+0x2880] ;  /* 0x00288000da9c783b */ /* 0x000e620000004200 */
[----:B------:R-:W-:Y:S02]  /*1a750*/  F2FP.PACK_AB R193, R205, R203 ;  /* 0x000000cbcdc1723e */ /* 0x000fe400000000ff */
[----:B------:R-:W2:Y:S01]  /*1a760*/  MUFU.EX2 R212, R4 ;  /* 0x0000000400d47308 */ /* 0x000ea20000000800 */
[----:B------:R-:W-:Y:S02]  /*1a770*/  F2FP.PACK_AB R146, R215, R246 ;  /* 0x000000f6d792723e */ /* 0x000fe400000000ff */
[----:B------:R-:W-:Y:S02]  /*1a780*/  F2FP.PACK_AB R195, R210, R208 ;  /* 0x000000d0d2c3723e */ /* 0x000fe400000000ff */
[----:B-----5:R-:W-:Y:S03]  /*1a790*/  F2FP.PACK_AB R194, R211, R209 ;  /* 0x000000d1d3c2723e */ /* 0x020fe600000000ff */
[-C--:B------:R-:W-:Y:S02]  /*1a7a0*/  HMMA.16816.F32 R8, R144, R148.reuse, R8 ;  /* 0x000000949008723c */ /* 0x080fe40000001808 */
[----:B------:R-:W-:Y:S10]  /*1a7b0*/  MUFU.EX2 R138, R172 ;  /* 0x000000ac008a7308 */ /* 0x000ff40000000800 */
[----:B------:R-:W3:Y:S01]  /*1a7c0*/  MUFU.EX2 R137, R137 ;  /* 0x0000008900897308 */ /* 0x000ee20000000800 */
[----:B--2---:R-:W-:Y:S01]  /*1a7d0*/  F2FP.PACK_AB R155, R212, R213 ;  /* 0x000000d5d49b723e */ /* 0x004fe200000000ff */
[--C-:B------:R-:W-:Y:S01]  /*1a7e0*/  FFMA.FTZ R4, R237, c[0x0][0x2d0], -R143.reuse ;  /* 0x0000b400ed047a23 */ /* 0x100fe2000001088f */
[----:B------:R-:W-:Y:S01]  /*1a7f0*/  MOV R237, R177 ;  /* 0x000000b100ed7202 */ /* 0x000fe20000000f00 */
[----:B------:R-:W-:Y:S01]  /*1a800*/  FFMA.FTZ R143, R236, c[0x0][0x2d0], -R143 ;  /* 0x0000b400ec8f7a23 */ /* 0x000fe2000001088f */
[----:B------:R-:W-:Y:S05]  /*1a810*/  MOV R236, R176 ;  /* 0x000000b000ec7202 */ /* 0x000fea0000000f00 */
[----:B------:R-:W-:Y:S01]  /*1a820*/  MUFU.EX2 R207, R4 ;  /* 0x0000000400cf7308 */ /* 0x000fe20000000800 */
[C---:B------:R-:W-:Y:S08]  /*1a830*/  HMMA.16816.F32 R12, R152.reuse, R148, R12 ;  /* 0x00000094980c723c */ /* 0x040ff0000000180c */
[-C--:B------:R-:W-:Y:S01]  /*1a840*/  HMMA.16816.F32 R16, R152, R150.reuse, R16 ;  /* 0x000000969810723c */ /* 0x080fe20000001810 */
[----:B------:R-:W2:Y:S03]  /*1a850*/  MUFU.EX2 R201, R143 ;  /* 0x0000008f00c97308 */ /* 0x000ea60000000800 */
[----:B---3--:R-:W-:Y:S04]  /*1a860*/  F2FP.PACK_AB R199, R137, R138 ;  /* 0x0000008a89c7723e */ /* 0x008fe800000000ff */
[C---:B------:R-:W-:Y:S01]  /*1a870*/  HMMA.16816.F32 R20, R144.reuse, R150, R20 ;  /* 0x000000969014723c */ /* 0x040fe20000001814 */
[----:B------:R-:W3:Y:S02]  /*1a880*/  LDSM.16.MT88.4 R148, [R219+0x2880] ;  /* 0x00288000db94783b */ /* 0x000ee40000004200 */
[----:B------:R-:W5:Y:S05]  /*1a890*/  MUFU.EX2 R143, R170 ;  /* 0x000000aa008f7308 */ /* 0x000f6a0000000800 */
[-C--:B-1----:R-:W-:Y:S08]  /*1a8a0*/  HMMA.16816.F32 R24, R144, R156.reuse, R24 ;  /* 0x0000009c9018723c */ /* 0x082ff00000001818 */
[C---:B------:R-:W-:Y:S04]  /*1a8b0*/  HMMA.16816.F32 R28, R152.reuse, R156, R28 ;  /* 0x0000009c981c723c */ /* 0x040fe8000000181c */
[----:B--2---:R-:W-:Y:S04]  /*1a8c0*/  F2FP.PACK_AB R198, R201, R207 ;  /* 0x000000cfc9c6723e */ /* 0x004fe800000000ff */
[-C--:B------:R-:W-:Y:S04]  /*1a8d0*/  HMMA.16816.F32 R32, R152, R158.reuse, R32 ;  /* 0x0000009e9820723c */ /* 0x080fe80000001820 */
[----:B-----5:R-:W-:Y:S04]  /*1a8e0*/  F2FP.PACK_AB R197, R142, R143 ;  /* 0x0000008f8ec5723e */ /* 0x020fe800000000ff */
        /* <DEDUP_REMOVED lines=20> */
[C---:B------:R-:W-:Y:S08]  /*1aa30*/  HMMA.16816.F32 R100, R144.reuse, R162, R100 ;  /* 0x000000a29064723c */ /* 0x040ff00000001864 */
[-C--:B---3--:R-:W-:Y:S08]  /*1aa40*/  HMMA.16816.F32 R104, R144, R148.reuse, R104 ;  /* 0x000000949068723c */ /* 0x088ff00000001868 */
[C---:B------:R-:W-:Y:S08]  /*1aa50*/  HMMA.16816.F32 R108, R152.reuse, R148, R108 ;  /* 0x00000094986c723c */ /* 0x040ff0000000186c */
[-C--:B------:R-:W-:Y:S08]  /*1aa60*/  HMMA.16816.F32 R112, R152, R150.reuse, R112 ;  /* 0x000000969870723c */ /* 0x080ff00000001870 */
[C---:B------:R-:W-:Y:S01]  /*1aa70*/  HMMA.16816.F32 R116, R144.reuse, R150, R116 ;  /* 0x000000969074723c */ /* 0x040fe20000001874 */
[----:B------:R-:W2:Y:S07]  /*1aa80*/  LDSM.16.MT88.4 R148, [R217+0x3080] ;  /* 0x00308000d994783b */ /* 0x000eae0000004200 */
[-C--:B-1----:R-:W-:Y:S04]  /*1aa90*/  HMMA.16816.F32 R120, R144, R156.reuse, R120 ;  /* 0x0000009c9078723c */ /* 0x082fe80000001878 */
[----:B----4-:R-:W-:Y:S02]  /*1aaa0*/  FFMA.FTZ R4, R0, R3, R190 ;  /* 0x0000000300047223 */ /* 0x010fe400000100be */
[----:B------:R-:W-:Y:S02]  /*1aab0*/  FADD.FTZ R3, R189, R173 ;  /* 0x000000adbd037221 */ /* 0x000fe40000010000 */
[C---:B------:R-:W-:Y:S04]  /*1aac0*/  HMMA.16816.F32 R124, R152.reuse, R156, R124 ;  /* 0x0000009c987c723c */ /* 0x040fe8000000187c */
[----:B------:R-:W-:Y:S02]  /*1aad0*/  FADD.FTZ R0, R188, R6 ;  /* 0x00000006bc007221 */ /* 0x000fe40000010000 */
[----:B------:R-:W-:Y:S02]  /*1aae0*/  FADD.FTZ R6, R183, R2 ;  /* 0x00000002b7067221 */ /* 0x000fe40000010000 */
[-C--:B------:R-:W-:Y:S04]  /*1aaf0*/  HMMA.16816.F32 R128, R152, R158.reuse, R128 ;  /* 0x0000009e9880723c */ /* 0x080fe80000001880 */
[----:B------:R-:W-:Y:S02]  /*1ab00*/  FADD.FTZ R136, R182, R4 ;  /* 0x00000004b6887221 */ /* 0x000fe40000010000 */
[----:B------:R-:W-:Y:S02]  /*1ab10*/  FADD.FTZ R2, R181, R3 ;  /* 0x00000003b5027221 */ /* 0x000fe40000010000 */
[----:B------:R-:W-:Y:S01]  /*1ab20*/  HMMA.16816.F32 R132, R144, R158, R132 ;  /* 0x0000009e9084723c */ /* 0x000fe20000001884 */
[----:B------:R-:W1:Y:S03]  /*1ab30*/  LDSM.16.MT88.4 R144, [R220+0x3080] ;  /* 0x00308000dc90783b */ /* 0x000e660000004200 */
[----:B------:R-:W-:Y:S02]  /*1ab40*/  FADD.FTZ R0, R180, R0 ;  /* 0x00000000b4007221 */ /* 0x000fe40000010000 */
[----:B------:R-:W-:Y:S02]  /*1ab50*/  FADD.FTZ R2, R236, R2 ;  /* 0x00000002ec027221 */ /* 0x000fe40000010000 */
[----:B------:R-:W-:Y:S01]  /*1ab60*/  FADD.FTZ R4, R234, R6 ;  /* 0x00000006ea047221 */ /* 0x000fe20000010000 */
[-C--:B--2---:R-:W-:Y:S01]  /*1ab70*/  HMMA.16816.F32 R164, R192, R148.reuse, R8 ;  /* 0x00000094c0a4723c */ /* 0x084fe20000001808 */
[----:B------:R-:W2:Y:S04]  /*1ab80*/  LDSM.16.MT88.4 R8, [R219+0x3080] ;  /* 0x00308000db08783b */ /* 0x000ea80000004200 */
[----:B------:R-:W-:Y:S02]  /*1ab90*/  FADD.FTZ R6, R242, R2 ;  /* 0x00000002f2067221 */ /* 0x000fe40000010000 */
[----:B------:R-:W-:Y:S01]  /*1aba0*/  FADD.FTZ R0, R237, R0 ;  /* 0x00000000ed007221 */ /* 0x000fe20000010000 */
[C---:B------:R-:W-:Y:S01]  /*1abb0*/  HMMA.16816.F32 R168, R196.reuse, R148, R12 ;  /* 0x00000094c4a8723c */ /* 0x040fe2000000180c */
[----:B------:R-:W3:Y:S03]  /*1abc0*/  LDSM.16.MT88.4 R12, [R217+0x4880] ;  /* 0x00488000d90c783b */ /* 0x000ee60000004200 */
[----:B------:R-:W-:Y:S01]  /*1abd0*/  FADD.FTZ R3, R235, R136 ;  /* 0x00000088eb037221 */ /* 0x000fe20000010000 */
[----:B------:R-:W-:Y:S03]  /*1abe0*/  MOV R136, R140 ;  /* 0x0000008c00887202 */ /* 0x000fe60000000f00 */
[-C--:B------:R-:W-:Y:S01]  /*1abf0*/  HMMA.16816.F32 R172, R196, R150.reuse, R16 ;  /* 0x00000096c4ac723c */ /* 0x080fe20000001810 */
[----:B------:R-:W4:Y:S07]  /*1ac00*/  LDSM.16.MT88.4 R16, [R218+0x4880] ;  /* 0x00488000da10783b */ /* 0x000f2e0000004200 */
[C---:B------:R-:W-:Y:S01]  /*1ac10*/  HMMA.16816.F32 R156, R192.reuse, R150, R20 ;  /* 0x00000096c09c723c */ /* 0x040fe20000001814 */
[----:B------:R-:W5:Y:S07]  /*1ac20*/  LDSM.16.MT88.4 R20, [R220+0x4880] ;  /* 0x00488000dc14783b */ /* 0x000f6e0000004200 */
[-C--:B------:R-:W-:Y:S01]  /*1ac30*/  HMMA.16816.F32 R160, R192, R184.reuse, R24 ;  /* 0x000000b8c0a0723c */ /* 0x080fe20000001818 */
[----:B------:R-:W2:Y:S07]  /*1ac40*/  LDSM.16.MT88.4 R24, [R219+0x4880] ;  /* 0x00488000db18783b */ /* 0x000eae0000004200 */
[C---:B------:R-:W-:Y:S08]  /*1ac50*/  HMMA.16816.F32 R176, R196.reuse, R184, R28 ;  /* 0x000000b8c4b0723c */ /* 0x040ff0000000181c */
[-C--:B------:R-:W-:Y:S08]  /*1ac60*/  HMMA.16816.F32 R180, R196, R186.reuse, R32 ;  /* 0x000000bac4b4723c */ /* 0x080ff00000001820 */
[C---:B------:R-:W-:Y:S08]  /*1ac70*/  HMMA.16816.F32 R148, R192.reuse, R186, R36 ;  /* 0x000000bac094723c */ /* 0x040ff00000001824 */
[-C--:B-1----:R-:W-:Y:S08]  /*1ac80*/  HMMA.16816.F32 R152, R192, R144.reuse, R40 ;  /* 0x00000090c098723c */ /* 0x082ff00000001828 */
        /* <DEDUP_REMOVED lines=9> */
[C---:B------:R-:W-:Y:S01]  /*1ad20*/  HMMA.16816.F32 R68, R192.reuse, R10, R68 ;  /* 0x0000000ac044723c */ /* 0x040fe20000001844 */
[----:B------:R-:W2:Y:S03]  /*1ad30*/  LDL R10, [R1+0xb4] ;  /* 0x0000b400010a7983 */ /* 0x000ea60000100800 */
        /* <DEDUP_REMOVED lines=26> */
[-C--:B-----5:R-:W-:Y:S04]  /*1aee0*/  HMMA.16816.F32 R104, R192, R20.reuse, R104 ;  /* 0x00000014c068723c */ /* 0x0a0fe80000001868 */
[----:B------:R-:W-:Y:S02]  /*1aef0*/  FADD.FTZ R3, R211, R3 ;  /* 0x00000003d3037221 */ /* 0x000fe40000010000 */
[----:B------:R-:W-:Y:S02]  /*1af00*/  FADD.FTZ R6, R212, R0 ;  /* 0x00000000d4067221 */ /* 0x000fe40000010000 */
[C---:B------:R-:W-:Y:S01]  /*1af10*/  HMMA.16816.F32 R108, R196.reuse, R20, R108 ;  /* 0x00000014c46c723c */ /* 0x040fe2000000186c */
[----:B------:R1:W-:Y:S03]  /*1af20*/  STL [R1+0x90], R3 ;  /* 0x0000900301007387 */ /* 0x0003e60000100800 */
        /* <DEDUP_REMOVED lines=10> */
[----:B-1----:R-:W-:Y:S02]  /*1afd0*/  FADD.FTZ R3, R201, R4 ;  /* 0x00000004c9037221 */ /* 0x002fe40000010000 */
[C---:B------:R-:W-:Y:S01]  /*1afe0*/  HMMA.16816.F32 R124, R196.reuse, R24, R124 ;  /* 0x00000018c47c723c */ /* 0x040fe2000000187c */
[----:B------:R1:W-:Y:S03]  /*1aff0*/  STL [R1+0x94], R6 ;  /* 0x0000940601007387 */ /* 0x0003e60000100800 */
[----:B------:R-:W-:Y:S01]  /*1b000*/  FADD.FTZ R2, R138, R0 ;  /* 0x000000008a027221 */ /* 0x000fe20000010000 */
[----:B------:R3:W-:Y:S01]  /*1b010*/  STL [R1+0xac], R3 ;  /* 0x0000ac0301007387 */ /* 0x0007e20000100800 */
[C---:B------:R-:W-:Y:S02]  /*1b020*/  IADD3 R0, R230.reuse, -0x1, RZ ;  /* 0xffffffffe6007810 */ /* 0x040fe40007ffe0ff */
[-C--:B------:R-:W-:Y:S04]  /*1b030*/  HMMA.16816.F32 R128, R196, R26.reuse, R128 ;  /* 0x0000001ac480723c */ /* 0x080fe80000001880 */
[----:B------:R-:W-:Y:S01]  /*1b040*/  MOV R138, R7 ;  /* 0x00000007008a7202 */ /* 0x000fe20000000f00 */
[----:B------:R-:W-:Y:S01]  /*1b050*/  FADD.FTZ R2, R137, R2 ;  /* 0x0000000289027221 */ /* 0x000fe20000010000 */
[----:B------:R-:W-:Y:S02]  /*1b060*/  MOV R137, R141 ;  /* 0x0000008d00897202 */ /* 0x000fe40000000f00 */
[----:B------:R-:W-:Y:S02]  /*1b070*/  HMMA.16816.F32 R132, R192, R26, R132 ;  /* 0x0000001ac084723c */ /* 0x000fe40000001884 */
[----:B------:R3:W-:Y:S02]  /*1b080*/  STL [R1+0xa8], R2 ;  /* 0x0000a80201007387 */ /* 0x0007e40000100800 */
[----:B-1----:R-:W-:Y:S02]  /*1b090*/  MOV R6, R139 ;  /* 0x0000008b00067202 */ /* 0x002fe40000000f00 */
[----:B--2---:R-:W-:Y:S02]  /*1b0a0*/  ISETP.GT.AND P0, PT, R230, R10, PT ;  /* 0x0000000ae600720c */ /* 0x004fe40003f04270 */
[----:B------:R-:W-:Y:S11]  /*1b0b0*/  MOV R230, R0 ;  /* 0x0000000000e67202 */ /* 0x000ff60000000f00 */
[----:B---3--:R-:W-:-:S05]  /*1b0c0*/  @P0 BRA `(.L_x_1376) ;  /* 0xffffaf6000000947 */ /* 0x008fca000383ffff */
.L_x_1348:
[----:B------:R-:W-:Y:S05]  /*1b0d0*/  BRA.DIV ~URZ, `(.L_x_1377) ;  /* 0x000074027f007947 */ /* 0x000fea000b800000 */
[----:B------:R-:W2:Y:S04]  /*1b0e0*/  LDL R0, [R1+0x90] ;  /* 0x0000900001007983 */ /* 0x000ea80000100800 */
[----:B--2---:R2:W3:Y:S02]  /*1b0f0*/  SHFL.BFLY PT, R6, R0, 0x2, 0x1f ;  /* 0x0c401f0000067f89 */ /* 0x0044e400000e0000 */
.L_x_1470:
[----:B--2---:R-:W2:Y:S02]  /*1b100*/  LDL.LU R0, [R1+0x90] ;  /* 0x0000900001007983 */ /* 0x004ea40000300800 */
[----:B--23--:R-:W-:Y:S01]  /*1b110*/  FADD.FTZ R6, R6, R0 ;  /* 0x0000000006067221 */ /* 0x00cfe20000010000 */
[----:B------:R-:W-:Y:S05]  /*1b120*/  BRA.DIV ~URZ, `(.L_x_1378) ;  /* 0x000074127f007947 */ /* 0x000fea000b800000 */
[----:B------:R-:W2:Y:S04]  /*1b130*/  LDL.LU R2, [R1+0x94] ;  /* 0x0000940001027983 */ /* 0x000ea80000300800 */
[----:B------:R-:W3:Y:S04]  /*1b140*/  LDL.LU R0, [R1+0xac] ;  /* 0x0000ac0001007983 */ /* 0x000ee80000300800 */
[----:B------:R-:W4:Y:S04]  /*1b150*/  LDL.LU R4, [R1+0xa8] ;  /* 0x0000a80001047983 */ /* 0x000f280000300800 */
[----:B--2---:R-:W2:Y:S04]  /*1b160*/  SHFL.BFLY PT, R5, R2, 0x2, 0x1f ;  /* 0x0c401f0002057f89 */ /* 0x004ea800000e0000 */
[----:B---3--:R-:W3:Y:S04]  /*1b170*/  SHFL.BFLY PT, R8, R0, 0x2, 0x1f ;  /* 0x0c401f0000087f89 */ /* 0x008ee800000e0000 */
[----:B----4-:R-:W4:Y:S01]  /*1b180*/  SHFL.BFLY PT, R10, R4, 0x2, 0x1f ;  /* 0x0c401f00040a7f89 */ /* 0x010f2200000e0000 */
[----:B--2---:R-:W-:-:S02]  /*1b190*/  FADD.FTZ R5, R5, R2 ;  /* 0x0000000205057221 */ /* 0x004fc40000010000 */
[----:B---3--:R-:W-:-:S03]  /*1b1a0*/  FADD.FTZ R8, R8, R0 ;  /* 0x0000000008087221 */ /* 0x008fc60000010000 */
[----:B------:R-:W2:Y:S01]  /*1b1b0*/  SHFL.BFLY PT, R2, R5, 0x1, 0x1f ;  /* 0x0c201f0005027f89 */ /* 0x000ea200000e0000 */
[----:B----4-:R-:W-:-:S03]  /*1b1c0*/  FADD.FTZ R10, R10, R4 ;  /* 0x000000040a0a7221 */ /* 0x010fc60000010000 */
[----:B------:R-:W3:Y:S04]  /*1b1d0*/  SHFL.BFLY PT, R0, R6, 0x1, 0x1f ;  /* 0x0c201f0006007f89 */ /* 0x000ee800000e0000 */
[----:B-1----:R-:W1:Y:S04]  /*1b1e0*/  SHFL.BFLY PT, R3, R8, 0x1, 0x1f ;  /* 0x0c201f0008037f89 */ /* 0x002e6800000e0000 */
[----:B------:R4:W4:Y:S01]  /*1b1f0*/  SHFL.BFLY PT, R51, R10, 0x1, 0x1f ;  /* 0x0c201f000a337f89 */ /* 0x00092200000e0000 */
[----:B--2---:R-:W-:Y:S02]  /*1b200*/  FADD.FTZ R5, R5, R2 ;  /* 0x0000000205057221 */ /* 0x004fe40000010000 */
[----:B---3--:R-:W-:-:S02]  /*1b210*/  FADD.FTZ R6, R6, R0 ;  /* 0x0000000006067221 */ /* 0x008fc40000010000 */
[----:B-1----:R-:W-:-:S03]  /*1b220*/  FADD.FTZ R8, R8, R3 ;  /* 0x0000000308087221 */ /* 0x002fc60000010000 */
.L_x_1471:
[----:B------:R-:W-:Y:S01]  /*1b230*/  FSETP.NE.FTZ.AND P2, PT, R6, RZ, PT ;  /* 0x000000ff0600720b */ /* 0x000fe20003f55000 */
[----:B------:R-:W-:Y:S01]  /*1b240*/  CS2R R2, SRZ ;  /* 0x0000000000027805 */ /* 0x000fe2000001ff00 */
[----:B------:R-:W-:Y:S01]  /*1b250*/  FSETP.NE.FTZ.AND P1, PT, R5, RZ, PT ;  /* 0x000000ff0500720b */ /* 0x000fe20003f35000 */
[----:B----4-:R-:W-:Y:S01]  /*1b260*/  FADD.FTZ R10, R51, R10 ;  /* 0x0000000a330a7221 */ /* 0x010fe20000010000 */
[----:B------:R-:W-:Y:S02]  /*1b270*/  FSETP.NE.FTZ.AND P0, PT, R8, RZ, PT ;  /* 0x000000ff0800720b */ /* 0x000fe40003f15000 */
[----:B------:R-:W-:Y:S02]  /*1b280*/  MOV R0, RZ ;  /* 0x000000ff00007202 */ /* 0x000fe40000000f00 */
[----:B------:R-:W-:-:S05]  /*1b290*/  FSETP.NE.FTZ.AND P3, PT, R10, RZ, PT ;  /* 0x000000ff0a00720b */ /* 0x000fca0003f75000 */
[----:B------:R-:W1:Y:S04]  /*1b2a0*/  @P2 MUFU.RCP R0, R6 ;  /* 0x0000000600002308 */ /* 0x000e680000001000 */
[----:B------:R-:W-:-:S04]  /*1b2b0*/  @P0 MOV R13, 0x3f317218 ;  /* 0x3f317218000d0802 */ /* 0x000fc80000000f00 */
[----:B------:R-:W2:Y:S08]  /*1b2c0*/  @P1 MUFU.RCP R3, R5 ;  /* 0x0000000500031308 */ /* 0x000eb00000001000 */
[----:B------:R-:W3:Y:S01]  /*1b2d0*/  @P0 MUFU.RCP R2, R8 ;  /* 0x0000000800020308 */ /* 0x000ee20000001000 */
[C---:B-1----:R-:W-:Y:S02]  /*1b2e0*/  FMUL.FTZ R164, R0.reuse, R164 ;  /* 0x000000a400a47220 */ /* 0x042fe40000410000 */
[----:B------:R-:W-:-:S02]  /*1b2f0*/  FMUL.FTZ R55, R0, R165 ;  /* 0x000000a500377220 */ /* 0x000fc40000410000 */
[C---:B------:R-:W-:Y:S02]  /*1b300*/  FMUL.FTZ R156, R0.reuse, R156 ;  /* 0x0000009c009c7220 */ /* 0x040fe40000410000 */
[C---:B------:R-:W-:Y:S01]  /*1b310*/  FMUL.FTZ R157, R0.reuse, R157 ;  /* 0x0000009d009d7220 */ /* 0x040fe20000410000 */
[----:B------:R1:W4:Y:S01]  /*1b320*/  @P1 MUFU.LG2 R4, R5 ;  /* 0x0000000500041308 */ /* 0x0003220000000c00 */
        /* <DEDUP_REMOVED lines=9> */
[----:B------:R4:W5:Y:S01]  /*1b3c0*/  @P0 MUFU.LG2 R6, R8 ;  /* 0x0000000800060308 */ /* 0x0009620000000c00 */
[C---:B------:R-:W-:Y:S01]  /*1b3d0*/  FMUL.FTZ R20, R0.reuse, R56 ;  /* 0x0000003800147220 */ /* 0x040fe20000410000 */
[----:B-1----:R-:W-:Y:S01]  /*1b3e0*/  @P2 MOV R5, 0x3f317218 ;  /* 0x3f31721800052802 */ /* 0x002fe20000000f00 */
[C---:B------:R-:W-:Y:S02]  /*1b3f0*/  FMUL.FTZ R42, R0.reuse, R57 ;  /* 0x00000039002a7220 */ /* 0x040fe40000410000 */
[----:B------:R-:W-:-:S02]  /*1b400*/  FMUL.FTZ R68, R0, R68 ;  /* 0x0000004400447220 */ /* 0x000fc40000410000 */
[C---:B------:R-:W-:Y:S01]  /*1b410*/  FMUL.FTZ R39, R0.reuse, R69 ;  /* 0x0000004500277220 */ /* 0x040fe20000410000 */
[----:B------:R-:W-:Y:S01]  /*1b420*/  MOV R69, 0xff800000 ;  /* 0xff80000000457802 */ /* 0x000fe20000000f00 */
[C---:B------:R-:W-:Y:S02]  /*1b430*/  FMUL.FTZ R72, R0.reuse, R72 ;  /* 0x0000004800487220 */ /* 0x040fe40000410000 */
[C---:B------:R-:W-:Y:S01]  /*1b440*/  FMUL.FTZ R36, R0.reuse, R73 ;  /* 0x0000004900247220 */ /* 0x040fe20000410000 */
[----:B------:R-:W-:Y:S01]  /*1b450*/  MOV R73, 0xff800000 ;  /* 0xff80000000497802 */ /* 0x000fe20000000f00 */
        /* <DEDUP_REMOVED lines=18> */
[----:B------:R-:W-:Y:S01]  /*1b580*/  @P3 MUFU.RCP R0, R10 ;  /* 0x0000000a00003308 */ /* 0x000fe20000001000 */
        /* <DEDUP_REMOVED lines=32> */
[C---:B---3--:R-:W-:Y:S02]  /*1b790*/  FMUL.FTZ R56, R2.reuse, R168 ;  /* 0x000000a802387220 */ /* 0x048fe40000410000 */
        /* <DEDUP_REMOVED lines=31> */
[----:B------:R-:W1:Y:S01]  /*1b990*/  @P3 MUFU.LG2 R2, R10 ;  /* 0x0000000a00023308 */ /* 0x000e620000000c00 */
[----:B----4-:R-:W-:Y:S02]  /*1b9a0*/  @P1 FMUL.FTZ R8, R4, 0.69314718246459960938 ;  /* 0x3f31721804081820 */ /* 0x010fe40000410000 */
[----:B------:R-:W-:Y:S02]  /*1b9b0*/  @P1 FMUL.FTZ R4, R3, c[0x0][0x2d0] ;  /* 0x0000b40003041a20 */ /* 0x000fe40000410000 */
[----:B-----5:R-:W-:-:S02]  /*1b9c0*/  @P0 FMUL.FTZ R6, R6, 0.69314718246459960938 ;  /* 0x3f31721806060820 */ /* 0x020fc40000410000 */
[----:B------:R-:W-:Y:S02]  /*1b9d0*/  @P0 FMUL.FTZ R3, R13, c[0x0][0x2d0] ;  /* 0x0000b4000d030a20 */ /* 0x000fe40000410000 */
[----:B------:R-:W-:Y:S02]  /*1b9e0*/  @P2 FMUL.FTZ R9, R9, 0.69314718246459960938 ;  /* 0x3f31721809092820 */ /* 0x000fe40000410000 */
[----:B------:R-:W-:Y:S01]  /*1b9f0*/  @P0 FFMA.FTZ R73, R3, R141, R6 ;  /* 0x0000008d03490223 */ /* 0x000fe20000010006 */
[----:B------:R-:W-:Y:S01]  /*1ba00*/  @P3 MOV R3, 0x3f317218 ;  /* 0x3f31721800033802 */ /* 0x000fe20000000f00 */
[----:B------:R-:W-:Y:S01]  /*1ba10*/  @P2 FMUL.FTZ R5, R5, c[0x0][0x2d0] ;  /* 0x0000b40005052a20 */ /* 0x000fe20000410000 */
[----:B------:R-:W-:Y:S01]  /*1ba20*/  PLOP3.LUT P0, PT, PT, PT, PT, 0x8, 0x0 ;  /* 0x000000000000781c */ /* 0x000fe20003f0e170 */
[----:B------:R-:W-:Y:S02]  /*1ba30*/  @P1 FFMA.FTZ R71, R4, R140, R8 ;  /* 0x0000008c04471223 */ /* 0x000fe40000010008 */
[----:B-1----:R-:W-:-:S02]  /*1ba40*/  @P3 FMUL.FTZ R2, R2, 0.69314718246459960938 ;  /* 0x3f31721802023820 */ /* 0x002fc40000410000 */
[----:B------:R-:W-:Y:S02]  /*1ba50*/  @P3 FMUL.FTZ R3, R3, c[0x0][0x2d0] ;  /* 0x0000b40003033a20 */ /* 0x000fe40000410000 */
[----:B------:R-:W-:Y:S02]  /*1ba60*/  @P2 FFMA.FTZ R69, R5, R139, R9 ;  /* 0x0000008b05452223 */ /* 0x000fe40000010009 */
        /* <DEDUP_REMOVED lines=32> */
[----:B------:R-:W-:Y:S02]  /*1bc70*/  @P3 FFMA.FTZ R59, R3, R7, R2 ;  /* 0x00000007033b3223 */ /* 0x000fe40000010002 */
.L_x_1241:
[----:B-1----:R-:W-:Y:S05]  /*1bc80*/  @P0 BRA `(.L_x_1379) ;  /* 0x00001c6000000947 */ /* 0x002fea0003800000 */
[----:B------:R-:W2:Y:S01]  /*1bc90*/  LDL R65, [R1+0xec] ;  /* 0x0000ec0001417983 */ /* 0x000ea20000100800 */
[----:B------:R-:W-:Y:S01]  /*1bca0*/  F2FP.PACK_AB R40, R40, R60 ;  /* 0x0000003c2828723e */ /* 0x000fe200000000ff */
[----:B------:R-:W-:Y:S01]  /*1bcb0*/  WARPSYNC 0xffffffff ;  /* 0xffffffff00007948 */ /* 0x000fe20003800000 */
        /* <DEDUP_REMOVED lines=110> */
[----:B---3--:R-:W-:Y:S01]  /*1c3a0*/  IMAD.IADD R8, R7, 0x1, R2 ;  /* 0x0000000107087824 */ /* 0x008fe200078e0202 */
[----:B------:R-:W-:Y:S01]  /*1c3b0*/  STS [R6+0x80], R47 ;  /* 0x0000802f06007388 */ /* 0x000fe20000000800 */
[----:B------:R-:W-:Y:S02]  /*1c3c0*/  F2FP.PACK_AB R14, R131, R14 ;  /* 0x0000000e830e723e */ /* 0x000fe400000000ff */
[----:B------:R-:W-:Y:S01]  /*1c3d0*/  ISETP.NE.U32.AND P0, PT, RZ, c[0x0][0x500], PT ;  /* 0x00014000ff007a0c */ /* 0x000fe20003f05070 */
[----:B------:R-:W-:Y:S03]  /*1c3e0*/  STS [R6+0x480], R46 ;  /* 0x0004802e06007388 */ /* 0x000fe60000000800 */
[----:B------:R-:W-:Y:S01]  /*1c3f0*/  ISETP.NE.AND.EX P1, PT, RZ, c[0x0][0x504], PT, P0 ;  /* 0x00014100ff007a0c */ /* 0x000fe20003f25300 */
[----:B------:R1:W-:Y:S01]  /*1c400*/  STS [R8+0x400], R5 ;  /* 0x0004000508007388 */ /* 0x0003e20000000800 */
[----:B------:R-:W-:-:S03]  /*1c410*/  ISETP.NE.U32.AND P0, PT, RZ, c[0x0][0x508], PT ;  /* 0x00014200ff007a0c */ /* 0x000fc60003f05070 */
[----:B------:R-:W-:Y:S01]  /*1c420*/  STS [R8], R43 ;  /* 0x0000002b08007388 */ /* 0x000fe20000000800 */
[----:B------:R-:W-:-:S03]  /*1c430*/  ISETP.NE.AND.EX P0, PT, RZ, c[0x0][0x50c], PT, P0 ;  /* 0x00014300ff007a0c */ /* 0x000fc60003f05300 */
        /* <DEDUP_REMOVED lines=28> */
[----:B-1----:R-:W-:-:S03]  /*1c600*/  IMAD.MOV.U32 R2, RZ, RZ, 0x4 ;  /* 0x00000004ff027424 */ /* 0x002fc600078e00ff */
        /* <DEDUP_REMOVED lines=18> */
[----:B--2---:R-:W-:-:S03]  /*1c730*/  IMAD.WIDE R8, R65, R2, c[0x0][0x500] ;  /* 0x0001400041087625 */ /* 0x004fc600078e0202 */
[----:B------:R-:W-:Y:S06]  /*1c740*/  BAR.SYNC.DEFER_BLOCKING 0x1, 0x80 ;  /* 0x0042000000007b1d */ /* 0x000fec0000010000 */
[----:B------:R-:W2:Y:S01]  /*1c750*/  @P1 LDG.E R0, [R8.64] ;  /* 0x0000000608001981 */ /* 0x000ea2000c1e1900 */
[----:B------:R-:W-:Y:S02]  /*1c760*/  IMAD.MOV.U32 R20, RZ, RZ, c[0x0][0x388] ;  /* 0x0000e200ff147624 */ /* 0x000fe400078e00ff */
[----:B------:R-:W-:-:S05]  /*1c770*/  @P0 IMAD.WIDE R2, R65, R2, c[0x0][0x508] ;  /* 0x0001420041020625 */ /* 0x000fca00078e0202 */
[----:B------:R3:W5:Y:S02]  /*1c780*/  @P0 LDG.E R20, [R2.64] ;  /* 0x0000000602140981 */ /* 0x000764000c1e1900 */
[----:B---3--:R-:W-:Y:S02]  /*1c790*/  CS2R R2, SRZ ;  /* 0x0000000000027805 */ /* 0x008fe4000001ff00 */
[--C-:B--2---:R-:W-:Y:S01]  /*1c7a0*/  @P1 SHF.R.S32.HI R3, RZ, 0x1f, R0.reuse ;  /* 0x0000001fff031819 */ /* 0x104fe20000011400 */
[----:B------:R-:W-:Y:S01]  /*1c7b0*/  @P1 IMAD.MOV.U32 R2, RZ, RZ, R0 ;  /* 0x000000ffff021224 */ /* 0x000fe200078e0000 */
[----:B------:R-:W-:Y:S05]  /*1c7c0*/  @P0 BRA `(.L_x_1380) ;  /* 0x0000004000000947 */ /* 0x000fea0003800000 */
[----:B-1----:R-:W-:Y:S05]  /*1c7d0*/  @!P1 BRA `(.L_x_1380) ;  /* 0x0000003000009947 */ /* 0x002fea0003800000 */
[----:B------:R-:W2:Y:S04]  /*1c7e0*/  LDG.E R4, [R8.64] ;  /* 0x0000000608047981 */ /* 0x000ea8000c1e1900 */
[----:B------:R-:W2:Y:S02]  /*1c7f0*/  LDG.E R0, [R8.64+0x4] ;  /* 0x0000040608007981 */ /* 0x000ea4000c1e1900 */
[----:B--2--5:R-:W-:-:S02]  /*1c800*/  IADD3 R20, -R4, R0, RZ ;  /* 0x0000000004147210 */ /* 0x024fc40007ffe1ff */
.L_x_1380:
[----:B-1----:R-:W-:Y:S01]  /*1c810*/  LOP3.LUT R0, R58, 0xffffffe0, RZ, 0xc0, !PT ;  /* 0xffffffe03a007812 */ /* 0x002fe200078ec0ff */
[----:B------:R-:W1:Y:S01]  /*1c820*/  S2R R11, SR_CTAID.Y ;  /* 0x00000000000b7919 */ /* 0x000e620000002600 */
[----:B------:R-:W-:Y:S01]  /*1c830*/  LEA.HI R4, R21, R21, RZ, 0x1 ;  /* 0x0000001515047211 */ /* 0x000fe200078f08ff */
[----:B-----5:R-:W-:Y:S01]  /*1c840*/  IMAD R20, R20, c[0x0][0x4e8], RZ ;  /* 0x00013a0014147a24 */ /* 0x020fe200078e02ff */
[----:B------:R-:W-:Y:S01]  /*1c850*/  SHF.R.S32.HI R6, RZ, 0x1f, R57 ;  /* 0x0000001fff067819 */ /* 0x000fe20000011439 */
[----:B------:R-:W-:Y:S01]  /*1c860*/  IMAD.IADD R0, R61, 0x1, -R0 ;  /* 0x000000013d007824 */ /* 0x000fe200078e0a00 */
[----:B------:R-:W-:Y:S01]  /*1c870*/  LOP3.LUT R5, R4, 0x1ffffffe, RZ, 0xc0, !PT ;  /* 0x1ffffffe04057812 */ /* 0x000fe200078ec0ff */
[----:B------:R-:W2:Y:S01]  /*1c880*/  S2R R80, SR_CTAID.X ;  /* 0x0000000000507919 */ /* 0x000ea20000002500 */
[----:B------:R-:W-:Y:S01]  /*1c890*/  LEA.HI R6, R6, R57, RZ, 0x2 ;  /* 0x0000003906067211 */ /* 0x000fe200078f10ff */
[----:B------:R-:W-:Y:S01]  /*1c8a0*/  IMAD.SHL.U32 R4, R4, 0x20, RZ ;  /* 0x0000002004047824 */ /* 0x000fe200078e00ff */
[----:B------:R-:W-:Y:S01]  /*1c8b0*/  SHF.R.S32.HI R7, RZ, 0x1f, R0 ;  /* 0x0000001fff077819 */ /* 0x000fe20000011400 */
[----:B------:R-:W-:Y:S01]  /*1c8c0*/  IMAD.IADD R8, R21, 0x1, -R5 ;  /* 0x0000000115087824 */ /* 0x000fe200078e0a05 */
[----:B------:R-:W-:Y:S01]  /*1c8d0*/  LOP3.LUT R5, R6, 0xffffffc, RZ, 0xc0, !PT ;  /* 0x0ffffffc06057812 */ /* 0x000fe200078ec0ff */
[----:B------:R-:W3:Y:S01]  /*1c8e0*/  S2R R10, SR_CTAID.Y ;  /* 0x00000000000a7919 */ /* 0x000ee20000002600 */
[----:B------:R-:W-:Y:S01]  /*1c8f0*/  LEA.HI R7, R7, R0, RZ, 0x2 ;  /* 0x0000000007077211 */ /* 0x000fe200078f10ff */
[----:B------:R-:W-:Y:S01]  /*1c900*/  BSSY B0, `(.L_x_1381) ;  /* 0x0000087000007945 */ /* 0x000fe20003800000 */
[----:B------:R-:W-:Y:S01]  /*1c910*/  LOP3.LUT R4, R4, 0xffffffc0, RZ, 0xc0, !PT ;  /* 0xffffffc004047812 */ /* 0x000fe200078ec0ff */
[----:B------:R-:W-:Y:S01]  /*1c920*/  IMAD.IADD R6, R57, 0x1, -R5 ;  /* 0x0000000139067824 */ /* 0x000fe200078e0a05 */
[----:B------:R-:W-:-:S02]  /*1c930*/  SHF.R.S32.HI R5, RZ, 0x2, R7 ;  /* 0x00000002ff057819 */ /* 0x000fc40000011407 */
[----:B------:R-:W-:Y:S01]  /*1c940*/  MOV R9, c[0x0][0x4e8] ;  /* 0x00013a0000097a02 */ /* 0x000fe20000000f00 */
[----:B------:R-:W-:Y:S01]  /*1c950*/  IMAD R7, R8, 0x8, R4 ;  /* 0x0000000808077824 */ /* 0x000fe200078e0204 */
[----:B------:R-:W-:Y:S01]  /*1c960*/  LOP3.LUT P0, RZ, R0, 0x3, RZ, 0xc0, !PT ;  /* 0x0000000300ff7812 */ /* 0x000fe2000780c0ff */
[----:B------:R-:W-:Y:S01]  /*1c970*/  IMAD R19, R6, 0x10, R5 ;  /* 0x0000001006137824 */ /* 0x000fe200078e0205 */
[----:B------:R-:W-:Y:S01]  /*1c980*/  ISETP.NE.AND P2, PT, R9, 0x1, PT ;  /* 0x000000010900780c */ /* 0x000fe20003f45270 */
[----:B------:R-:W-:Y:S01]  /*1c990*/  IMAD R0, R3, c[0x0][0x3a0], RZ ;  /* 0x0000e80003007a24 */ /* 0x000fe200078e02ff */
[----:B------:R-:W-:Y:S01]  /*1c9a0*/  SEL R18, R65, RZ, !P1 ;  /* 0x000000ff41127207 */ /* 0x000fe20004800000 */
[----:B-1----:R-:W-:Y:S01]  /*1c9b0*/  IMAD.WIDE.U32 R4, R11, c[0x0][0x490], R2 ;  /* 0x000124000b047a25 */ /* 0x002fe200078e0002 */
[----:B------:R-:W-:Y:S02]  /*1c9c0*/  IADD3 R6, R19, R7, RZ ;  /* 0x0000000713067210 */ /* 0x000fe40007ffe0ff */
[----:B------:R-:W-:Y:S01]  /*1c9d0*/  LEA.HI R23, R60, R61, RZ, 0x6 ;  /* 0x0000003d3c177211 */ /* 0x000fe200078f30ff */
[----:B------:R-:W-:-:S02]  /*1c9e0*/  IMAD R7, R2, c[0x0][0x3a4], R0 ;  /* 0x0000e90002077a24 */ /* 0x000fc400078e0200 */
[----:B------:R-:W-:-:S04]  /*1c9f0*/  IMAD.WIDE.U32 R2, R2, c[0x0][0x3a0], RZ ;  /* 0x0000e80002027a25 */ /* 0x000fc800078e00ff */
[----:B--2---:R-:W-:Y:S01]  /*1ca00*/  IMAD R0, R80, 0x80, R6 ;  /* 0x0000008050007824 */ /* 0x004fe200078e0206 */
[----:B---3--:R-:W-:Y:S02]  /*1ca10*/  SHF.R.S32.HI R13, RZ, 0x1f, R10 ;  /* 0x0000001fff0d7819 */ /* 0x008fe4000001140a */
[----:B------:R-:W-:Y:S01]  /*1ca20*/  IADD3 R3, R3, R7, RZ ;  /* 0x0000000703037210 */ /* 0x000fe20007ffe0ff */
[----:B------:R-:W-:Y:S01]  /*1ca30*/  @P2 IMAD.HI.U32 R7, R0, c[0x0][0x4ec], RZ ;  /* 0x00013b0000072a27 */ /* 0x000fe200078e00ff */
[----:B------:R-:W-:Y:S02]  /*1ca40*/  LEA.HI R10, R60, R61, RZ, 0x3 ;  /* 0x0000003d3c0a7211 */ /* 0x000fe400078f18ff */
[----:B------:R-:W-:Y:S01]  /*1ca50*/  SHF.R.S32.HI R6, RZ, 0x1f, R65 ;  /* 0x0000001fff067819 */ /* 0x000fe20000011441 */
[----:B------:R-:W-:Y:S01]  /*1ca60*/  IMAD R8, R13, c[0x0][0x490], RZ ;  /* 0x000124000d087a24 */ /* 0x000fe200078e02ff */
[----:B------:R-:W-:Y:S01]  /*1ca70*/  SHF.R.S32.HI R21, RZ, 0x3, R10 ;  /* 0x00000003ff157819 */ /* 0x000fe2000001140a */
[----:B------:R-:W-:Y:S01]  /*1ca80*/  IMAD.MOV.U32 R9, RZ, RZ, R0 ;  /* 0x000000ffff097224 */ /* 0x000fe200078e0000 */
[----:B------:R-:W-:Y:S01]  /*1ca90*/  @P2 SHF.R.U32.HI R9, RZ, c[0x0][0x4f0], R7 ;  /* 0x00013c00ff092a19 */ /* 0x000fe20000011607 */
[----:B------:R-:W-:Y:S01]  /*1caa0*/  IMAD R8, R11, c[0x0][0x494], R8 ;  /* 0x000125000b087a24 */ /* 0x000fe200078e0208 */
[----:B------:R-:W-:Y:S01]  /*1cab0*/  LOP3.LUT R12, R10, 0xfffffff8, RZ, 0xc0, !PT ;  /* 0xfffffff80a0c7812 */ /* 0x000fe200078ec0ff */
[----:B------:R-:W-:Y:S01]  /*1cac0*/  IMAD R14, R13, c[0x0][0x3e8], RZ ;  /* 0x0000fa000d0e7a24 */ /* 0x000fe200078e02ff */
[----:B------:R-:W-:Y:S01]  /*1cad0*/  SEL R15, R6, RZ, !P1 ;  /* 0x000000ff060f7207 */ /* 0x000fe20004800000 */
[----:B------:R-:W-:-:S02]  /*1cae0*/  IMAD.MOV R10, RZ, RZ, -R9 ;  /* 0x000000ffff0a7224 */ /* 0x000fc400078e0a09 */
[----:B------:R-:W-:Y:S01]  /*1caf0*/  IMAD.WIDE.U32 R6, R11, c[0x0][0x3e8], R2 ;  /* 0x0000fa000b067a25 */ /* 0x000fe200078e0002 */
[----:B------:R-:W-:-:S03]  /*1cb00*/  SHF.L.U32 R2, R21, 0x6, RZ ;  /* 0x0000000615027819 */ /* 0x000fc600000006ff */
[----:B------:R-:W-:Y:S02]  /*1cb10*/  IMAD.IADD R5, R5, 0x1, R8 ;  /* 0x0000000105057824 */ /* 0x000fe400078e0208 */
[----:B------:R-:W-:Y:S01]  /*1cb20*/  IMAD R10, R10, c[0x0][0x4e8], R0 ;  /* 0x00013a000a0a7a24 */ /* 0x000fe200078e0200 */
[----:B------:R-:W-:Y:S01]  /*1cb30*/  LOP3.LUT R0, R2, 0x1c0, RZ, 0xc0, !PT ;  /* 0x000001c002007812 */ /* 0x000fe200078ec0ff */
[----:B------:R-:W-:Y:S02]  /*1cb40*/  IMAD.IADD R12, R61, 0x1, -R12 ;  /* 0x000000013d0c7824 */ /* 0x000fe400078e0a0c */
[----:B------:R-:W-:Y:S01]  /*1cb50*/  IMAD R8, R15, c[0x0][0x498], RZ ;  /* 0x000126000f087a24 */ /* 0x000fe200078e02ff */
[----:B------:R-:W-:Y:S01]  /*1cb60*/  SHF.R.U32.HI R13, RZ, 0x3, R0 ;  /* 0x00000003ff0d7819 */ /* 0x000fe20000011600 */
[----:B------:R-:W-:Y:S02]  /*1cb70*/  IMAD R14, R11, c[0x0][0x3ec], R14 ;  /* 0x0000fb000b0e7a24 */ /* 0x000fe400078e020e */
[----:B------:R-:W-:-:S04]  /*1cb80*/  IMAD.WIDE.U32 R2, R18, c[0x0][0x498], R4 ;  /* 0x0001260012027a25 */ /* 0x000fc800078e0004 */
[----:B------:R-:W-:Y:S01]  /*1cb90*/  IMAD R17, R18, c[0x0][0x49c], R8 ;  /* 0x0001270012117a24 */ /* 0x000fe200078e0208 */
[----:B------:R-:W-:Y:S01]  /*1cba0*/  IADD3 R2, P1, R9, R2, RZ ;  /* 0x0000000209027210 */ /* 0x000fe20007f3e0ff */
[C---:B------:R-:W-:Y:S02]  /*1cbb0*/  IMAD R11, R12.reuse, 0x10, R21 ;  /* 0x000000100c0b7824 */ /* 0x040fe400078e0215 */
[----:B------:R-:W-:Y:S01]  /*1cbc0*/  IMAD.SHL.U32 R8, R12, 0x8, RZ ;  /* 0x000000080c087824 */ /* 0x000fe200078e00ff */
[----:B------:R-:W-:Y:S01]  /*1cbd0*/  SHF.R.S32.HI R12, RZ, 0x1f, R9 ;  /* 0x0000001fff0c7819 */ /* 0x000fe20000011409 */
[----:B------:R-:W-:Y:S01]  /*1cbe0*/  IMAD.IADD R5, R7, 0x1, R14 ;  /* 0x0000000107057824 */ /* 0x000fe200078e020e */
[----:B------:R-:W-:Y:S02]  /*1cbf0*/  SHF.R.S32.HI R7, RZ, 0x1f, R10 ;  /* 0x0000001fff077819 */ /* 0x000fe4000001140a */
[----:B------:R-:W-:Y:S02]  /*1cc00*/  LEA R11, R80, R11, 0x7 ;  /* 0x0000000b500b7211 */ /* 0x000fe400078e38ff */
[----:B------:R-:W-:Y:S01]  /*1cc10*/  IADD3.X R3, R12, R3, R17, P1, !PT ;  /* 0x000000030c037210 */ /* 0x000fe20000ffe411 */
[----:B------:R-:W-:Y:S01]  /*1cc20*/  IMAD R7, R7, c[0x0][0x488], RZ ;  /* 0x0001220007077a24 */ /* 0x000fe200078e02ff */
[----:B------:R-:W-:Y:S01]  /*1cc30*/  LOP3.LUT R4, R0, 0x38, R8, 0xf8, !PT ;  /* 0x0000003800047812 */ /* 0x000fe200078ef808 */
[----:B------:R-:W-:-:S03]  /*1cc40*/  @P2 IMAD.HI.U32 R0, R11, c[0x0][0x4ec], RZ ;  /* 0x00013b000b002a27 */ /* 0x000fc600078e00ff */
[----:B------:R-:W-:Y:S01]  /*1cc50*/  LOP3.LUT R22, R4, R13, RZ, 0x3c, !PT ;  /* 0x0000000d04167212 */ /* 0x000fe200078e3cff */
[----:B------:R-:W-:Y:S01]  /*1cc60*/  IMAD.WIDE.U32 R2, R10, c[0x0][0x488], R2 ;  /* 0x000122000a027a25 */ /* 0x000fe200078e0002 */
[----:B------:R-:W-:-:S03]  /*1cc70*/  MOV R4, R6 ;  /* 0x0000000600047202 */ /* 0x000fc60000000f00 */
[----:B------:R-:W-:Y:S02]  /*1cc80*/  IMAD R7, R10, c[0x0][0x48c], R7 ;  /* 0x000123000a077a24 */ /* 0x000fe400078e0207 */
[----:B------:R-:W-:Y:S01]  /*1cc90*/  IMAD.MOV.U32 R16, RZ, RZ, R11 ;  /* 0x000000ffff107224 */ /* 0x000fe200078e000b */
[----:B------:R-:W-:Y:S01]  /*1cca0*/  @P2 SHF.R.U32.HI R16, RZ, c[0x0][0x4f0], R0 ;  /* 0x00013c00ff102a19 */ /* 0x000fe20000011600 */
[----:B------:R-:W-:Y:S01]  /*1ccb0*/  IMAD R17, R80, 0x80, R19 ;  /* 0x0000008050117824 */ /* 0x000fe200078e0213 */
[----:B------:R-:W-:Y:S01]  /*1ccc0*/  LEA R0, P1, R2, c[0x0][0x450], 0x2 ;  /* 0x0001140002007a11 */ /* 0x000fe200078210ff */
[----:B------:R-:W-:Y:S01]  /*1ccd0*/  IMAD R6, R15, c[0x0][0x3f0], RZ ;  /* 0x0000fc000f067a24 */ /* 0x000fe200078e02ff */
[----:B------:R-:W-:Y:S01]  /*1cce0*/  IADD3 R7, R3, R7, RZ ;  /* 0x0000000703077210 */ /* 0x000fe20007ffe0ff */
[----:B------:R-:W-:Y:S01]  /*1ccf0*/  IMAD.MOV R10, RZ, RZ, -R16 ;  /* 0x000000ffff0a7224 */ /* 0x000fe200078e0a10 */
[----:B------:R-:W-:Y:S01]  /*1cd00*/  IADD3 R9, R17, 0x8, RZ ;  /* 0x0000000811097810 */ /* 0x000fe20007ffe0ff */
[----:B------:R-:W-:Y:S01]  /*1cd10*/  IMAD R3, R18, c[0x0][0x3f4], R6 ;  /* 0x0000fd0012037a24 */ /* 0x000fe200078e0206 */
[----:B------:R-:W-:Y:S01]  /*1cd20*/  LEA.HI.X R2, R2, c[0x0][0x454], R7, 0x2, P1 ;  /* 0x0001150002027a11 */ /* 0x000fe200008f1407 */
[----:B------:R-:W-:Y:S01]  /*1cd30*/  IMAD.WIDE.U32 R4, R18, c[0x0][0x3f0], R4 ;  /* 0x0000fc0012047a25 */ /* 0x000fe200078e0004 */
[----:B------:R-:W-:Y:S01]  /*1cd40*/  SHF.R.S32.HI R6, RZ, 0x1f, R16 ;  /* 0x0000001fff067819 */ /* 0x000fe20000011410 */
[----:B------:R-:W-:Y:S01]  /*1cd50*/  SHFL.IDX PT, R12, R0, RZ, 0x1c1f ;  /* 0x001c1fff000c7589 */ /* 0x000fe200000e0000 */
[-C--:B------:R-:W-:Y:S01]  /*1cd60*/  ISETP.GE.OR P3, PT, R9, R20.reuse, P0 ;  /* 0x000000140900720c */ /* 0x080fe20000766670 */
[----:B------:R-:W-:Y:S01]  /*1cd70*/  IMAD R9, R10, c[0x0][0x4e8], R11 ;  /* 0x00013a000a097a24 */ /* 0x000fe200078e020b */
[----:B------:R-:W-:Y:S01]  /*1cd80*/  ISETP.GE.OR P2, PT, R17, R20, P0 ;  /* 0x000000141100720c */ /* 0x000fe20000746670 */
[----:B------:R-:W1:Y:S01]  /*1cd90*/  SHFL.IDX PT, R13, R2, RZ, 0x1c1f ;  /* 0x001c1fff020d7589 */ /* 0x000e6200000e0000 */
[----:B------:R-:W-:-:S02]  /*1cda0*/  IMAD.IADD R3, R5, 0x1, R3 ;  /* 0x0000000105037824 */ /* 0x000fc400078e0203 */
[----:B------:R-:W-:Y:S01]  /*1cdb0*/  IMAD R5, R6, c[0x0][0x3e0], RZ ;  /* 0x0000f80006057a24 */ /* 0x000fe200078e02ff */
[----:B------:R-:W-:Y:S03]  /*1cdc0*/  SHFL.IDX PT, R10, R0, 0x1, 0x1c1f ;  /* 0x003c1f00000a7f89 */ /* 0x000fe600000e0000 */
[----:B------:R-:W-:Y:S01]  /*1cdd0*/  IMAD R18, R16, c[0x0][0x3e4], R5 ;  /* 0x0000f90010127a24 */ /* 0x000fe200078e0205 */
[----:B------:R-:W2:Y:S01]  /*1cde0*/  SHFL.IDX PT, R11, R2, 0x1, 0x1c1f ;  /* 0x003c1f00020b7f89 */ /* 0x000ea200000e0000 */
[----:B------:R-:W-:-:S03]  /*1cdf0*/  SHF.L.U32 R5, R23, 0x3, RZ ;  /* 0x0000000317057819 */ /* 0x000fc600000006ff */
[----:B------:R-:W-:Y:S01]  /*1ce00*/  SHFL.IDX PT, R14, R0, 0x2, 0x1c1f ;  /* 0x005c1f00000e7f89 */ /* 0x000fe200000e0000 */
[----:B------:R-:W-:-:S03]  /*1ce10*/  LOP3.LUT R5, R22, 0x7ffffe00, R5, 0xf8, !PT ;  /* 0x7ffffe0016057812 */ /* 0x000fc600078ef805 */
[----:B------:R-:W3:Y:S04]  /*1ce20*/  SHFL.IDX PT, R15, R2, 0x2, 0x1c1f ;  /* 0x005c1f00020f7f89 */ /* 0x000ee800000e0000 */
[----:B------:R4:W-:Y:S04]  /*1ce30*/  SHFL.IDX PT, R6, R0, 0x3, 0x1c1f ;  /* 0x007c1f0000067f89 */ /* 0x0009e800000e0000 */
[----:B------:R3:W3:Y:S04]  /*1ce40*/  SHFL.IDX PT, R7, R2, 0x3, 0x1c1f ;  /* 0x007c1f0002077f89 */ /* 0x0006e800000e0000 */
[----:B-1----:R-:W-:Y:S04]  /*1ce50*/  @!P2 ST.E [R12.64], R69 ;  /* 0x000000450c00a985 */ /* 0x002fe8000c101906 */
[----:B--2---:R-:W-:Y:S01]  /*1ce60*/  @!P3 ST.E [R10.64], R71 ;  /* 0x000000470a00b985 */ /* 0x004fe2000c101906 */
[----:B----4-:R-:W-:Y:S01]  /*1ce70*/  SHF.R.S32.HI R0, RZ, 0x1f, R9 ;  /* 0x0000001fff007819 */ /* 0x010fe20000011409 */
[----:B---3--:R-:W-:Y:S01]  /*1ce80*/  IMAD.MOV.U32 R2, RZ, RZ, R4 ;  /* 0x000000ffff027224 */ /* 0x008fe200078e0004 */
[----:B------:R-:W-:-:S03]  /*1ce90*/  IADD3 R4, R17, 0x40, RZ ;  /* 0x0000004011047810 */ /* 0x000fc60007ffe0ff */
[----:B------:R-:W-:Y:S01]  /*1cea0*/  IMAD R0, R0, c[0x0][0x3d8], RZ ;  /* 0x0000f60000007a24 */ /* 0x000fe200078e02ff */
[----:B------:R-:W-:Y:S01]  /*1ceb0*/  IADD3 R17, R17, 0x48, RZ ;  /* 0x0000004811117810 */ /* 0x000fe20007ffe0ff */
[----:B------:R-:W-:Y:S01]  /*1cec0*/  IMAD.WIDE.U32 R2, R16, c[0x0][0x3e0], R2 ;  /* 0x0000f80010027a25 */ /* 0x000fe200078e0002 */
[-C--:B------:R-:W-:Y:S02]  /*1ced0*/  ISETP.GE.OR P1, PT, R4, R20.reuse, P0 ;  /* 0x000000140400720c */ /* 0x080fe40000726670 */
[----:B------:R-:W-:Y:S01]  /*1cee0*/  ISETP.GE.OR P0, PT, R17, R20, P0 ;  /* 0x000000141100720c */ /* 0x000fe20000706670 */
[----:B------:R-:W-:Y:S02]  /*1cef0*/  IMAD R4, R9, c[0x0][0x3dc], R0 ;  /* 0x0000f70009047a24 */ /* 0x000fe400078e0200 */
[----:B------:R-:W-:Y:S02]  /*1cf00*/  IMAD.SHL.U32 R0, R5, 0x2, RZ ;  /* 0x0000000205007824 */ /* 0x000fe400078e00ff */
[----:B------:R-:W-:-:S04]  /*1cf10*/  IMAD.IADD R3, R3, 0x1, R18 ;  /* 0x0000000103037824 */ /* 0x000fc800078e0212 */
[----:B------:R-:W-:Y:S02]  /*1cf20*/  IMAD.WIDE.U32 R2, R9, c[0x0][0x3d8], R2 ;  /* 0x0000f60009027a25 */ /* 0x000fe400078e0002 */
[----:B------:R-:W-:Y:S03]  /*1cf30*/  @!P1 ST.E [R14.64], R73 ;  /* 0x000000490e009985 */ /* 0x000fe6000c101906 */
[----:B------:R-:W-:Y:S01]  /*1cf40*/  IADD3 R3, R3, R4, RZ ;  /* 0x0000000403037210 */ /* 0x000fe20007ffe0ff */
[----:B------:R1:W-:Y:S01]  /*1cf50*/  @!P0 ST.E [R6.64], R59 ;  /* 0x0000003b06008985 */ /* 0x0003e2000c101906 */
[----:B------:R-:W-:-:S03]  /*1cf60*/  LEA R9, P0, R2, c[0x0][0x380], 0x1 ;  /* 0x0000e00002097a11 */ /* 0x000fc600078008ff */
[----:B------:R2:W3:Y:S04]  /*1cf70*/  LDS.128 R28, [R0+0x880] ;  /* 0x00088000001c7984 */ /* 0x0004e80000000c00 */
[----:B------:R2:W4:Y:S04]  /*1cf80*/  LDS.128 R36, [R0+0x1080] ;  /* 0x0010800000247984 */ /* 0x0005280000000c00 */
[----:B------:R2:W2:Y:S04]  /*1cf90*/  LDS.128 R44, [R0+0x1880] ;  /* 0x00188000002c7984 */ /* 0x0004a80000000c00 */
[----:B------:R2:W2:Y:S04]  /*1cfa0*/  LDS.128 R52, [R0+0x2080] ;  /* 0x0020800000347984 */ /* 0x0004a80000000c00 */
[----:B------:R2:W2:Y:S04]  /*1cfb0*/  LDS.128 R60, [R0+0x2880] ;  /* 0x00288000003c7984 */ /* 0x0004a80000000c00 */
[----:B------:R2:W2:Y:S01]  /*1cfc0*/  LDS.128 R68, [R0+0x3080] ;  /* 0x0030800000447984 */ /* 0x0004a20000000c00 */
[----:B-1----:R-:W-:-:S03]  /*1cfd0*/  IMAD R6, R80, 0x80, R21 ;  /* 0x0000008050067824 */ /* 0x002fc600078e0215 */
[----:B------:R1:W1:Y:S01]  /*1cfe0*/  LDS.128 R72, [R0+0x3880] ;  /* 0x0038800000487984 */ /* 0x0002620000000c00 */
[----:B------:R-:W-:-:S03]  /*1cff0*/  LEA.HI.X R7, R2, c[0x0][0x384], R3, 0x1, P0 ;  /* 0x0000e10002077a11 */ /* 0x000fc600000f0c03 */
[----:B------:R1:W1:Y:S01]  /*1d000*/  LDS.128 R24, [R0+0x4880] ;  /* 0x0048800000187984 */ /* 0x0002620000000c00 */
[----:B------:R-:W-:-:S03]  /*1d010*/  ISETP.GE.AND P0, PT, R6, R20, PT ;  /* 0x000000140600720c */ /* 0x000fc60003f06270 */
        /* <DEDUP_REMOVED lines=9> */
[----:B--234-:R-:W2:Y:S01]  /*1d0b0*/  LDS.128 R16, [R0+0x80] ;  /* 0x0000800000107984 */ /* 0x01cea20000000c00 */
[----:B------:R-:W-:-:S02]  /*1d0c0*/  IADD3 R4, R8, 0x40, RZ ;  /* 0x0000004008047810 */ /* 0x000fc40007ffe0ff */
[----:B------:R-:W-:Y:S01]  /*1d0d0*/  ISETP.GE.AND P1, PT, R8, c[0x0][0x3c8], PT ;  /* 0x0000f20008007a0c */ /* 0x000fe20003f26270 */
[----:B------:R3:W4:Y:S01]  /*1d0e0*/  LDS.128 R12, [R0+0x4080] ;  /* 0x00408000000c7984 */ /* 0x0007220000000c00 */
[----:B------:R-:W-:-:S13]  /*1d0f0*/  ISETP.GE.AND P0, PT, R4, c[0x0][0x3c8], PT ;  /* 0x0000f20004007a0c */ /* 0x000fda0003f06270 */
[----:B-1-3--:R-:W-:-:S04]  /*1d100*/  @!P0 SHF.R.S32.HI R0, RZ, 0x1f, R4 ;  /* 0x0000001fff008819 */ /* 0x00afc80000011404 */
[----:B------:R-:W-:Y:S01]  /*1d110*/  @!P0 LEA.HI R0, R0, R4, RZ, 0x3 ;  /* 0x0000000400008211 */ /* 0x000fe200078f18ff */
[----:B------:R-:W-:-:S03]  /*1d120*/  @!P1 IMAD.WIDE R4, R8, 0x2, R2 ;  /* 0x0000000208049825 */ /* 0x000fc600078e0202 */
[----:B------:R-:W-:-:S05]  /*1d130*/  @!P0 LOP3.LUT R0, R0, 0xfffffff8, RZ, 0xc0, !PT ;  /* 0xfffffff800008812 */ /* 0x000fca00078ec0ff */
[----:B------:R-:W-:Y:S01]  /*1d140*/  @!P0 IMAD.WIDE R2, R0, 0x2, R2 ;  /* 0x0000000200028825 */ /* 0x000fe200078e0202 */
[----:B--2---:R1:W-:Y:S04]  /*1d150*/  @!P1 ST.E.128 [R4.64], R16 ;  /* 0x0000001004009985 */ /* 0x0043e8000c101d06 */
[----:B----4-:R1:W-:Y:S02]  /*1d160*/  @!P0 ST.E.128 [R2.64], R12 ;  /* 0x0000000c02008985 */ /* 0x0103e4000c101d06 */
.L_x_1382:
[----:B--234-:R-:W-:Y:S05]  /*1d170*/  BSYNC B0 ;  /* 0x0000000000007941 */ /* 0x01cfea0003800000 */
.L_x_1381:
        /* <DEDUP_REMOVED lines=16> */
.L_x_1384:
[----:B------:R-:W-:Y:S05]  /*1d280*/  BSYNC B0 ;  /* 0x0000000000007941 */ /* 0x000fea0003800000 */
.L_x_1383:
        /* <DEDUP_REMOVED lines=16> */
.L_x_1386:
[----:B------:R-:W-:Y:S05]  /*1d390*/  BSYNC B0 ;  /* 0x0000000000007941 */ /* 0x000fea0003800000 */
.L_x_1385:
        /* <DEDUP_REMOVED lines=16> */
.L_x_1388:
[----:B------:R-:W-:Y:S05]  /*1d4a0*/  BSYNC B0 ;  /* 0x0000000000007941 */ /* 0x000fea0003800000 */
.L_x_1387:
        /* <DEDUP_REMOVED lines=16> */
.L_x_1390:
[----:B------:R-:W-:Y:S05]  /*1d5b0*/  BSYNC B0 ;  /* 0x0000000000007941 */ /* 0x000fea0003800000 */
.L_x_1389:
        /* <DEDUP_REMOVED lines=16> */
.L_x_1392:
[----:B------:R-:W-:Y:S05]  /*1d6c0*/  BSYNC B0 ;  /* 0x0000000000007941 */ /* 0x000fea0003800000 */
.L_x_1391:
        /* <DEDUP_REMOVED lines=16> */
.L_x_1394:
[----:B------:R-:W-:Y:S05]  /*1d7d0*/  BSYNC B0 ;  /* 0x0000000000007941 */ /* 0x000fea0003800000 */
.L_x_1393:
        /* <DEDUP_REMOVED lines=17> */
.L_x_1379:
        /* <DEDUP_REMOVED lines=19> */
.L_x_1395:
[----:B-1----:R-:W1:Y:S01]  /*1da20*/  S2R R11, SR_TID.X ;  /* 0x00000000000b7919 */ /* 0x002e620000002100 */
[----:B------:R-:W-:Y:S01]  /*1da30*/  SHF.R.S32.HI R0, RZ, 0x1f, R8 ;  /* 0x0000001fff007819 */ /* 0x000fe20000011408 */
[----:B------:R-:W-:Y:S01]  /*1da40*/  BSSY B0, `(.L_x_1396) ;  /* 0x0000029000007945 */ /* 0x000fe20003800000 */
[----:B------:R-:W-:Y:S01]  /*1da50*/  SEL R9, R8, RZ, !P0 ;  /* 0x000000ff08097207 */ /* 0x000fe20004000000 */
[----:B------:R-:W2:Y:S01]  /*1da60*/  S2R R2, SR_CTAID.Y ;  /* 0x0000000000027919 */ /* 0x000ea20000002600 */
[----:B------:R-:W-:-:S03]  /*1da70*/  SEL R10, R0, RZ, !P0 ;  /* 0x000000ff000a7207 */ /* 0x000fc60004000000 */
[----:B------:R-:W3:Y:S01]  /*1da80*/  S2R R14, SR_CTAID.Y ;  /* 0x00000000000e7919 */ /* 0x000ee20000002600 */
[----:B-1----:R-:W-:Y:S02]  /*1da90*/  ISETP.GE.AND P1, PT, R11, 0x80, PT ;  /* 0x000000800b00780c */ /* 0x002fe40003f26270 */
[----:B--2---:R-:W-:-:S11]  /*1daa0*/  SHF.R.S32.HI R15, RZ, 0x1f, R2 ;  /* 0x0000001fff0f7819 */ /* 0x004fd60000011402 */
[----:B------:R-:W-:Y:S05]  /*1dab0*/  @P1 BRA `(.L_x_1397) ;  /* 0x0000021000001947 */ /* 0x000fea0003800000 */
[----:B---3--:R-:W1:Y:S01]  /*1dac0*/  S2R R8, SR_CTAID.X ;  /* 0x0000000000087919 */ /* 0x008e620000002500 */
        /* <DEDUP_REMOVED lines=32> */
.L_x_1397:
[----:B---3--:R-:W-:Y:S05]  /*1dcd0*/  BSYNC B0 ;  /* 0x0000000000007941 */ /* 0x008fea0003800000 */
.L_x_1396:
[----:B------:R-:W2:Y:S01]  /*1dce0*/  S2R R13, SR_CTAID.X ;  /* 0x00000000000d7919 */ /* 0x000ea20000002500 */
[----:B-1----:R-:W-:Y:S01]  /*1dcf0*/  IMAD R0, R5, c[0x0][0x3a0], RZ ;  /* 0x0000e80005007a24 */ /* 0x002fe200078e02ff */
[----:B------:R-:W-:Y:S01]  /*1dd00*/  SHF.R.S32.HI R5, RZ, 0x1f, R11 ;  /* 0x0000001fff057819 */ /* 0x000fe2000001140b */
[C---:B------:R-:W-:Y:S01]  /*1dd10*/  IMAD.WIDE.U32 R2, R4.reuse, c[0x0][0x3a0], RZ ;  /* 0x0000e80004027a25 */ /* 0x040fe200078e00ff */
[----:B------:R-:W-:Y:S02]  /*1dd20*/  MOV R6, c[0x0][0x4e8] ;  /* 0x00013a0000067a02 */ /* 0x000fe40000000f00 */
[----:B------:R-:W-:Y:S01]  /*1dd30*/  LEA.HI R5, R5, R11, RZ, 0x3 ;  /* 0x0000000b05057211 */ /* 0x000fe200078f18ff */
[----:B------:R-:W-:Y:S01]  /*1dd40*/  IMAD R0, R4, c[0x0][0x3a4], R0 ;  /* 0x0000e90004007a24 */ /* 0x000fe200078e0200 */
[----:B------:R-:W-:Y:S02]  /*1dd50*/  ISETP.NE.AND P0, PT, R6, 0x1, PT ;  /* 0x000000010600780c */ /* 0x000fe40003f05270 */
[----:B------:R-:W-:-:S02]  /*1dd60*/  LOP3.LUT R4, R5, 0xfffffff8, RZ, 0xc0, !PT ;  /* 0xfffffff805047812 */ /* 0x000fc400078ec0ff */
[----:B------:R-:W-:Y:S01]  /*1dd70*/  SHF.R.S32.HI R8, RZ, 0x3, R5 ;  /* 0x00000003ff087819 */ /* 0x000fe20000011405 */
[----:B------:R-:W-:Y:S01]  /*1dd80*/  IMAD R5, R10, c[0x0][0x3f0], RZ ;  /* 0x0000fc000a057a24 */ /* 0x000fe200078e02ff */
[----:B------:R-:W-:Y:S02]  /*1dd90*/  IADD3 R7, -R4, R11, RZ ;  /* 0x0000000b04077210 */ /* 0x000fe40007ffe1ff */
[----:B------:R-:W-:Y:S01]  /*1dda0*/  IADD3 R3, R3, R0, RZ ;  /* 0x0000000003037210 */ /* 0x000fe20007ffe0ff */
[----:B------:R-:W-:Y:S02]  /*1ddb0*/  IMAD R0, R15, c[0x0][0x3e8], RZ ;  /* 0x0000fa000f007a24 */ /* 0x000fe400078e02ff */
[----:B------:R-:W-:Y:S02]  /*1ddc0*/  IMAD R4, R7, 0x10, R8 ;  /* 0x0000001007047824 */ /* 0x000fe400078e0208 */
[C---:B------:R-:W-:Y:S02]  /*1ddd0*/  IMAD R0, R14.reuse, c[0x0][0x3ec], R0 ;  /* 0x0000fb000e007a24 */ /* 0x040fe400078e0200 */
[----:B------:R-:W-:Y:S01]  /*1dde0*/  IMAD.WIDE.U32 R2, R14, c[0x0][0x3e8], R2 ;  /* 0x0000fa000e027a25 */ /* 0x000fe200078e0002 */
[----:B--2---:R-:W-:-:S02]  /*1ddf0*/  LEA R4, R13, R4, 0x7 ;  /* 0x000000040d047211 */ /* 0x004fc400078e38ff */
[----:B------:R-:W-:Y:S01]  /*1de00*/  LEA R8, R13, R8, 0x7 ;  /* 0x000000080d087211 */ /* 0x000fe200078e38ff */
[----:B------:R-:W-:Y:S01]  /*1de10*/  IMAD R5, R9, c[0x0][0x3f4], R5 ;  /* 0x0000fd0009057a24 */ /* 0x000fe200078e0205 */
[----:B------:R-:W-:Y:S01]  /*1de20*/  IADD3 R3, R0, R3, RZ ;  /* 0x0000000300037210 */ /* 0x000fe20007ffe0ff */
[----:B------:R-:W-:-:S04]  /*1de30*/  @P0 IMAD.HI.U32 R6, R4, c[0x0][0x4ec], RZ ;  /* 0x00013b0004060a27 */ /* 0x000fc800078e00ff */
[----:B------:R-:W-:-:S04]  /*1de40*/  IMAD.WIDE.U32 R2, R9, c[0x0][0x3f0], R2 ;  /* 0x0000fc0009027a25 */ /* 0x000fc800078e0002 */
[----:B------:R-:W-:Y:S01]  /*1de50*/  IMAD.MOV.U32 R0, RZ, RZ, R4 ;  /* 0x000000ffff007224 */ /* 0x000fe200078e0004 */
[----:B------:R-:W-:Y:S02]  /*1de60*/  @P0 SHF.R.U32.HI R0, RZ, c[0x0][0x4f0], R6 ;  /* 0x00013c00ff000a19 */ /* 0x000fe40000011606 */
[----:B------:R-:W-:Y:S02]  /*1de70*/  IADD3 R3, R3, R5, RZ ;  /* 0x0000000503037210 */ /* 0x000fe40007ffe0ff */
[C---:B------:R-:W-:Y:S02]  /*1de80*/  IADD3 R5, -R0.reuse, RZ, RZ ;  /* 0x000000ff00057210 */ /* 0x040fe40007ffe1ff */
[----:B------:R-:W-:Y:S01]  /*1de90*/  SHF.R.S32.HI R6, RZ, 0x1f, R0 ;  /* 0x0000001fff067819 */ /* 0x000fe20000011400 */
[----:B------:R-:W-:-:S04]  /*1dea0*/  IMAD.WIDE.U32 R2, R0, c[0x0][0x3e0], R2 ;  /* 0x0000f80000027a25 */ /* 0x000fc800078e0002 */
[----:B------:R-:W-:Y:S02]  /*1deb0*/  IMAD R4, R5, c[0x0][0x4e8], R4 ;  /* 0x00013a0005047a24 */ /* 0x000fe400078e0204 */
[----:B------:R-:W-:-:S03]  /*1dec0*/  IMAD R6, R6, c[0x0][0x3e0], RZ ;  /* 0x0000f80006067a24 */ /* 0x000fc600078e02ff */
[----:B------:R-:W-:Y:S01]  /*1ded0*/  SHF.R.S32.HI R5, RZ, 0x1f, R4 ;  /* 0x0000001fff057819 */ /* 0x000fe20000011404 */
[----:B------:R-:W-:Y:S01]  /*1dee0*/  IMAD R0, R0, c[0x0][0x3e4], R6 ;  /* 0x0000f90000007a24 */ /* 0x000fe200078e0206 */
[----:B------:R-:W-:-:S03]  /*1def0*/  SHF.L.U32 R6, R7, 0x3, RZ ;  /* 0x0000000307067819 */ /* 0x000fc600000006ff */
[----:B------:R-:W-:Y:S01]  /*1df00*/  IMAD.IADD R3, R3, 0x1, R0 ;  /* 0x0000000103037824 */ /* 0x000fe200078e0200 */
[----:B------:R-:W-:Y:S01]  /*1df10*/  IADD3 R7, R6, 0x40, RZ ;  /* 0x0000004006077810 */ /* 0x000fe20007ffe0ff */
[----:B------:R-:W-:Y:S02]  /*1df20*/  IMAD R0, R5, c[0x0][0x3d8], RZ ;  /* 0x0000f60005007a24 */ /* 0x000fe400078e02ff */
[----:B------:R-:W-:-:S04]  /*1df30*/  IMAD.WIDE.U32 R2, R4, c[0x0][0x3d8], R2 ;  /* 0x0000f60004027a25 */ /* 0x000fc800078e0002 */
[----:B------:R-:W-:Y:S01]  /*1df40*/  IMAD R0, R4, c[0x0][0x3dc], R0 ;  /* 0x0000f70004007a24 */ /* 0x000fe200078e0200 */
[----:B------:R-:W-:-:S04]  /*1df50*/  LEA R11, P0, R2, c[0x0][0x380], 0x1 ;  /* 0x0000e000020b7a11 */ /* 0x000fc800078008ff */
[----:B------:R-:W-:-:S04]  /*1df60*/  IADD3 R0, R3, R0, RZ ;  /* 0x0000000003007210 */ /* 0x000fc80007ffe0ff */
[----:B------:R-:W-:Y:S01]  /*1df70*/  LEA.HI.X R9, R2, c[0x0][0x384], R0, 0x1, P0 ;  /* 0x0000e10002097a11 */ /* 0x000fe200000f0c00 */
[----:B------:R-:W-:Y:S05]  /*1df80*/  BRA.DIV ~URZ, `(.L_x_1398) ;  /* 0x000048127f007947 */ /* 0x000fea000b800000 */
[----:B------:R1:W2:Y:S02]  /*1df90*/  SHFL.IDX PT, R0, R9, RZ, 0x181f ;  /* 0x00181fff09007589 */ /* 0x0002a400000e0000 */
.L_x_1472:
[----:B------:R-:W-:Y:S05]  /*1dfa0*/  BRA.DIV ~URZ, `(.L_x_1399) ;  /* 0x000048727f007947 */ /* 0x000fea000b800000 */
[----:B------:R3:W4:Y:S02]  /*1dfb0*/  SHFL.IDX PT, R2, R11, RZ, 0x181f ;  /* 0x00181fff0b027589 */ /* 0x00072400000e0000 */
.L_x_1473:
[----:B-----5:R-:W-:Y:S01]  /*1dfc0*/  IMAD R10, R12, c[0x0][0x4e8], RZ ;  /* 0x00013a000c0a7a24 */ /* 0x020fe200078e02ff */
[----:B------:R-:W-:Y:S01]  /*1dfd0*/  BSSY B0, `(.L_x_1400) ;  /* 0x000000d000007945 */ /* 0x000fe20003800000 */
[----:B--2---:R-:W-:-:S03]  /*1dfe0*/  MOV R3, R0 ;  /* 0x0000000000037202 */ /* 0x004fc60000000f00 */
[----:B------:R-:W-:-:S13]  /*1dff0*/  ISETP.GE.AND P0, PT, R8, R10, PT ;  /* 0x0000000a0800720c */ /* 0x000fda0003f06270 */
[----:B------:R-:W-:Y:S05]  /*1e000*/  @P0 BRA `(.L_x_1401) ;  /* 0x0000009000000947 */ /* 0x000fea0003800000 */
[----:B------:R-:W-:Y:S02]  /*1e010*/  ISETP.GE.AND P0, PT, R7, c[0x0][0x3c8], PT ;  /* 0x0000f20007007a0c */ /* 0x000fe40003f06270 */
[----:B------:R-:W-:-:S11]  /*1e020*/  ISETP.GE.AND P1, PT, R6, c[0x0][0x3c8], PT ;  /* 0x0000f20006007a0c */ /* 0x000fd60003f26270 */
[----:B------:R-:W-:Y:S02]  /*1e030*/  @!P0 SHF.R.S32.HI R0, RZ, 0x1f, R7 ;  /* 0x0000001fff008819 */ /* 0x000fe40000011407 */
[----:B----4-:R-:W-:Y:S02]  /*1e040*/  @!P1 IMAD.WIDE R4, R6, 0x2, R2 ;  /* 0x0000000206049825 */ /* 0x010fe400078e0202 */
[----:B------:R-:W-:-:S03]  /*1e050*/  @!P0 LEA.HI R0, R0, R7, RZ, 0x3 ;  /* 0x0000000700008211 */ /* 0x000fc600078f18ff */
[----:B------:R2:W-:Y:S01]  /*1e060*/  @!P1 ST.E.128 [R4.64], RZ ;  /* 0x000000ff04009985 */ /* 0x0005e2000c101d06 */
[----:B------:R-:W-:-:S05]  /*1e070*/  @!P0 LOP3.LUT R0, R0, 0xfffffff8, RZ, 0xc0, !PT ;  /* 0xfffffff800008812 */ /* 0x000fca00078ec0ff */
[----:B------:R-:W-:-:S05]  /*1e080*/  @!P0 IMAD.WIDE R2, R0, 0x2, R2 ;  /* 0x0000000200028825 */ /* 0x000fca00078e0202 */
[----:B------:R2:W-:Y:S02]  /*1e090*/  @!P0 ST.E.128 [R2.64], RZ ;  /* 0x000000ff02008985 */ /* 0x0005e4000c101d06 */
.L_x_1401:
[----:B------:R-:W-:Y:S05]  /*1e0a0*/  BSYNC B0 ;  /* 0x0000000000007941 */ /* 0x000fea0003800000 */
.L_x_1400:
[----:B------:R-:W-:Y:S05]  /*1e0b0*/  BRA.DIV ~URZ, `(.L_x_1402) ;  /* 0x000047e27f007947 */ /* 0x000fea000b800000 */
[----:B------:R1:W2:Y:S04]  /*1e0c0*/  SHFL.IDX PT, R0, R9, 0x1, 0x181f ;  /* 0x00381f0009007f89 */ /* 0x0002a800000e0000 */
[----:B--2-4-:R1:W2:Y:S02]  /*1e0d0*/  SHFL.IDX PT, R2, R11, 0x1, 0x181f ;  /* 0x00381f000b027f89 */ /* 0x0142a400000e0000 */
.L_x_1474:
[----:B------:R-:W-:Y:S01]  /*1e0e0*/  IADD3 R3, R8, 0x10, RZ ;  /* 0x0000001008037810 */ /* 0x000fe20007ffe0ff */
[----:B------:R-:W-:Y:S03]  /*1e0f0*/  BSSY B0, `(.L_x_1403) ;  /* 0x000000d000007945 */ /* 0x000fe60003800000 */
[----:B------:R-:W-:Y:S01]  /*1e100*/  ISETP.GE.AND P0, PT, R3, R10, PT ;  /* 0x0000000a0300720c */ /* 0x000fe20003f06270 */
[----:B------:R-:W-:-:S12]  /*1e110*/  IMAD.MOV.U32 R3, RZ, RZ, R0 ;  /* 0x000000ffff037224 */ /* 0x000fd800078e0000 */
[----:B------:R-:W-:Y:S05]  /*1e120*/  @P0 BRA `(.L_x_1404) ;  /* 0x0000009000000947 */ /* 0x000fea0003800000 */
[----:B------:R-:W-:Y:S02]  /*1e130*/  ISETP.GE.AND P0, PT, R7, c[0x0][0x3c8], PT ;  /* 0x0000f20007007a0c */ /* 0x000fe40003f06270 */
[----:B------:R-:W-:-:S11]  /*1e140*/  ISETP.GE.AND P1, PT, R6, c[0x0][0x3c8], PT ;  /* 0x0000f20006007a0c */ /* 0x000fd60003f26270 */
[----:B------:R-:W-:Y:S02]  /*1e150*/  @!P0 SHF.R.S32.HI R0, RZ, 0x1f, R7 ;  /* 0x0000001fff008819 */ /* 0x000fe40000011407 */
[----:B--2---:R-:W-:Y:S02]  /*1e160*/  @!P1 IMAD.WIDE R4, R6, 0x2, R2 ;  /* 0x0000000206049825 */ /* 0x004fe400078e0202 */
[----:B------:R-:W-:-:S03]  /*1e170*/  @!P0 LEA.HI R0, R0, R7, RZ, 0x3 ;  /* 0x0000000700008211 */ /* 0x000fc600078f18ff */
[----:B------:R2:W-:Y:S01]  /*1e180*/  @!P1 ST.E.128 [R4.64], RZ ;  /* 0x000000ff04009985 */ /* 0x0005e2000c101d06 */
[----:B------:R-:W-:-:S05]  /*1e190*/  @!P0 LOP3.LUT R0, R0, 0xfffffff8, RZ, 0xc0, !PT ;  /* 0xfffffff800008812 */ /* 0x000fca00078ec0ff */
[----:B------:R-:W-:-:S05]  /*1e1a0*/  @!P0 IMAD.WIDE R2, R0, 0x2, R2 ;  /* 0x0000000200028825 */ /* 0x000fca00078e0202 */
[----:B------:R2:W-:Y:S02]  /*1e1b0*/  @!P0 ST.E.128 [R2.64], RZ ;  /* 0x000000ff02008985 */ /* 0x0005e4000c101d06 */
.L_x_1404:
[----:B------:R-:W-:Y:S05]  /*1e1c0*/  BSYNC B0 ;  /* 0x0000000000007941 */ /* 0x000fea0003800000 */
.L_x_1403:
[----:B------:R-:W-:Y:S05]  /*1e1d0*/  BRA.DIV ~URZ, `(.L_x_1405) ;  /* 0x000047d27f007947 */ /* 0x000fea000b800000 */
[----:B------:R4:W1:Y:S02]  /*1e1e0*/  SHFL.IDX PT, R0, R9, 0x2, 0x181f ;  /* 0x00581f0009007f89 */ /* 0x00086400000e0000 */
.L_x_1475:
[----:B------:R-:W-:Y:S05]  /*1e1f0*/  BRA.DIV ~URZ, `(.L_x_1406) ;  /* 0x000048427f007947 */ /* 0x000fea000b800000 */
[----:B--2---:R2:W3:Y:S02]  /*1e200*/  SHFL.IDX PT, R2, R11, 0x2, 0x181f ;  /* 0x00581f000b027f89 */ /* 0x0044e400000e0000 */
.L_x_1476:
[----:B------:R-:W-:Y:S01]  /*1e210*/  IADD3 R3, R8, 0x20, RZ ;  /* 0x0000002008037810 */ /* 0x000fe20007ffe0ff */
[----:B------:R-:W-:Y:S03]  /*1e220*/  BSSY B0, `(.L_x_1407) ;  /* 0x000000d000007945 */ /* 0x000fe60003800000 */
[----:B------:R-:W-:Y:S01]  /*1e230*/  ISETP.GE.AND P0, PT, R3, R10, PT ;  /* 0x0000000a0300720c */ /* 0x000fe20003f06270 */
[----:B-1----:R-:W-:-:S12]  /*1e240*/  IMAD.MOV.U32 R3, RZ, RZ, R0 ;  /* 0x000000ffff037224 */ /* 0x002fd800078e0000 */
[----:B------:R-:W-:Y:S05]  /*1e250*/  @P0 BRA `(.L_x_1408) ;  /* 0x0000009000000947 */ /* 0x000fea0003800000 */
[----:B------:R-:W-:Y:S02]  /*1e260*/  ISETP.GE.AND P0, PT, R7, c[0x0][0x3c8], PT ;  /* 0x0000f20007007a0c */ /* 0x000fe40003f06270 */
[----:B------:R-:W-:-:S11]  /*1e270*/  ISETP.GE.AND P1, PT, R6, c[0x0][0x3c8], PT ;  /* 0x0000f20006007a0c */ /* 0x000fd60003f26270 */
[----:B------:R-:W-:Y:S02]  /*1e280*/  @!P0 SHF.R.S32.HI R0, RZ, 0x1f, R7 ;  /* 0x0000001fff008819 */ /* 0x000fe40000011407 */
[----:B---3--:R-:W-:Y:S02]  /*1e290*/  @!P1 IMAD.WIDE R4, R6, 0x2, R2 ;  /* 0x0000000206049825 */ /* 0x008fe400078e0202 */
[----:B------:R-:W-:-:S03]  /*1e2a0*/  @!P0 LEA.HI R0, R0, R7, RZ, 0x3 ;  /* 0x0000000700008211 */ /* 0x000fc600078f18ff */
[----:B------:R1:W-:Y:S01]  /*1e2b0*/  @!P1 ST.E.128 [R4.64], RZ ;  /* 0x000000ff04009985 */ /* 0x0003e2000c101d06 */
[----:B------:R-:W-:-:S05]  /*1e2c0*/  @!P0 LOP3.LUT R0, R0, 0xfffffff8, RZ, 0xc0, !PT ;  /* 0xfffffff800008812 */ /* 0x000fca00078ec0ff */
[----:B------:R-:W-:-:S05]  /*1e2d0*/  @!P0 IMAD.WIDE R2, R0, 0x2, R2 ;  /* 0x0000000200028825 */ /* 0x000fca00078e0202 */
[----:B------:R1:W-:Y:S02]  /*1e2e0*/  @!P0 ST.E.128 [R2.64], RZ ;  /* 0x000000ff02008985 */ /* 0x0003e4000c101d06 */
.L_x_1408:
[----:B------:R-:W-:Y:S05]  /*1e2f0*/  BSYNC B0 ;  /* 0x0000000000007941 */ /* 0x000fea0003800000 */
.L_x_1407:
[----:B------:R-:W-:Y:S05]  /*1e300*/  BRA.DIV ~URZ, `(.L_x_1409) ;  /* 0x000047c27f007947 */ /* 0x000fea000b800000 */
[----:B------:R1:W2:Y:S04]  /*1e310*/  SHFL.IDX PT, R0, R9, 0x3, 0x181f ;  /* 0x00781f0009007f89 */ /* 0x0002a800000e0000 */
[----:B-1-3--:R1:W3:Y:S02]  /*1e320*/  SHFL.IDX PT, R2, R11, 0x3, 0x181f ;  /* 0x00781f000b027f89 */ /* 0x00a2e400000e0000 */
.L_x_1477:
[----:B------:R-:W-:Y:S01]  /*1e330*/  IADD3 R3, R8, 0x30, RZ ;  /* 0x0000003008037810 */ /* 0x000fe20007ffe0ff */
[----:B------:R-:W-:Y:S03]  /*1e340*/  BSSY B0, `(.L_x_1410) ;  /* 0x000000d000007945 */ /* 0x000fe60003800000 */
[----:B------:R-:W-:Y:S01]  /*1e350*/  ISETP.GE.AND P0, PT, R3, R10, PT ;  /* 0x0000000a0300720c */ /* 0x000fe20003f06270 */
[----:B--2---:R-:W-:-:S12]  /*1e360*/  IMAD.MOV.U32 R3, RZ, RZ, R0 ;  /* 0x000000ffff037224 */ /* 0x004fd800078e0000 */
        /* <DEDUP_REMOVED lines=10> */
.L_x_1411:
[----:B------:R-:W-:Y:S05]  /*1e410*/  BSYNC B0 ;  /* 0x0000000000007941 */ /* 0x000fea0003800000 */
.L_x_1410:
[----:B------:R-:W-:Y:S05]  /*1e420*/  BRA.DIV ~URZ, `(.L_x_1412) ;  /* 0x000047b27f007947 */ /* 0x000fea000b800000 */
[----:B------:R1:W2:Y:S02]  /*1e430*/  SHFL.IDX PT, R0, R9, 0x4, 0x181f ;  /* 0x00981f0009007f89 */ /* 0x0002a400000e0000 */
.L_x_1478:
[----:B------:R-:W-:Y:S05]  /*1e440*/  BRA.DIV ~URZ, `(.L_x_1413) ;  /* 0x000048227f007947 */ /* 0x000fea000b800000 */
[----:B--23--:R2:W3:Y:S02]  /*1e450*/  SHFL.IDX PT, R2, R11, 0x4, 0x181f ;  /* 0x00981f000b027f89 */ /* 0x00c4e400000e0000 */
.L_x_1479:
        /* <DEDUP_REMOVED lines=14> */
.L_x_1415:
[----:B------:R-:W-:Y:S05]  /*1e540*/  BSYNC B0 ;  /* 0x0000000000007941 */ /* 0x000fea0003800000 */
.L_x_1414:
[----:B------:R-:W-:Y:S05]  /*1e550*/  BRA.DIV ~URZ, `(.L_x_1416) ;  /* 0x000047a27f007947 */ /* 0x000fea000b800000 */
[----:B------:R1:W2:Y:S04]  /*1e560*/  SHFL.IDX PT, R0, R9, 0x5, 0x181f ;  /* 0x00b81f0009007f89 */ /* 0x0002a800000e0000 */
[----:B---3--:R1:W3:Y:S02]  /*1e570*/  SHFL.IDX PT, R2, R11, 0x5, 0x181f ;  /* 0x00b81f000b027f89 */ /* 0x0082e400000e0000 */
.L_x_1480:
        /* <DEDUP_REMOVED lines=14> */
.L_x_1418:
[----:B------:R-:W-:Y:S05]  /*1e660*/  BSYNC B0 ;  /* 0x0000000000007941 */ /* 0x000fea0003800000 */
.L_x_1417:
[----:B------:R-:W-:Y:S05]  /*1e670*/  BRA.DIV ~URZ, `(.L_x_1419) ;  /* 0x000047927f007947 */ /* 0x000fea000b800000 */
[----:B------:R1:W2:Y:S02]  /*1e680*/  SHFL.IDX PT, R0, R9, 0x6, 0x181f ;  /* 0x00d81f0009007f89 */ /* 0x0002a400000e0000 */
.L_x_1481:
[----:B------:R-:W-:Y:S05]  /*1e690*/  BRA.DIV ~URZ, `(.L_x_1420) ;  /* 0x000048027f007947 */ /* 0x000fea000b800000 */
[----:B--23--:R2:W3:Y:S02]  /*1e6a0*/  SHFL.IDX PT, R2, R11, 0x6, 0x181f ;  /* 0x00d81f000b027f89 */ /* 0x00c4e400000e0000 */
.L_x_1482:
        /* <DEDUP_REMOVED lines=14> */
.L_x_1422:
[----:B------:R-:W-:Y:S05]  /*1e790*/  BSYNC B0 ;  /* 0x0000000000007941 */ /* 0x000fea0003800000 */
.L_x_1421:
[----:B------:R-:W-:Y:S05]  /*1e7a0*/  BRA.DIV ~URZ, `(.L_x_1423) ;  /* 0x000047827f007947 */ /* 0x000fea000b800000 */
[----:B------:R1:W2:Y:S04]  /*1e7b0*/  SHFL.IDX PT, R0, R9, 0x7, 0x181f ;  /* 0x00f81f0009007f89 */ /* 0x0002a800000e0000 */
[----:B---3--:R1:W3:Y:S02]  /*1e7c0*/  SHFL.IDX PT, R2, R11, 0x7, 0x181f ;  /* 0x00f81f000b027f89 */ /* 0x0082e400000e0000 */
.L_x_1483:
[----:B------:R-:W-:-:S04]  /*1e7d0*/  IADD3 R3, R8, 0x70, RZ ;  /* 0x0000007008037810 */ /* 0x000fc80007ffe0ff */
[----:B------:R-:W-:Y:S01]  /*1e7e0*/  ISETP.GE.AND P0, PT, R3, R10, PT ;  /* 0x0000000a0300720c */ /* 0x000fe20003f06270 */
[----:B--2---:R-:W-:-:S12]  /*1e7f0*/  IMAD.MOV.U32 R3, RZ, RZ, R0 ;  /* 0x000000ffff037224 */ /* 0x004fd800078e0000 */
[----:B------:R-:W-:Y:S05]  /*1e800*/  @P0 EXIT ;  /* 0x000000000000094d */ /* 0x000fea0003800000 */
[----:B------:R-:W-:-:S13]  /*1e810*/  ISETP.GE.AND P0, PT, R6, c[0x0][0x3c8], PT ;  /* 0x0000f20006007a0c */ /* 0x000fda0003f06270 */
[----:B---3--:R-:W-:-:S05]  /*1e820*/  @!P0 IMAD.WIDE R4, R6, 0x2, R2 ;  /* 0x0000000206048825 */ /* 0x008fca00078e0202 */
        /* <DEDUP_REMOVED lines=9> */
.L_x_1242:
[----:B------:R-:W-:Y:S01]  /*1e8c0*/  MOV R0, 0x181f ;  /* 0x0000181f00007802 */ /* 0x000fe20000000f00 */
[----:B------:R1:W-:Y:S01]  /*1e8d0*/  STL [R1+0x84], RZ ;  /* 0x000084ff01007387 */ /* 0x0003e20000100800 */
[----:B------:R-:W-:Y:S01]  /*1e8e0*/  IMAD.MOV.U32 R2, RZ, RZ, R12 ;  /* 0x000000ffff027224 */ /* 0x000fe200078e000c */
[----:B------:R-:W-:Y:S02]  /*1e8f0*/  MOV R3, 0x1e920 ;  /* 0x0001e92000037802 */ /* 0x000fe40000000f00 */
[----:B------:R1:W-:Y:S04]  /*1e900*/  STL [R1+0x80], R0 ;  /* 0x0000800001007387 */ /* 0x0003e80000100800 */
[----:B-1---5:R-:W-:Y:S05]  /*1e910*/  CALL.REL.NOINC `($__internal_3_$__cuda_sm70_shflsync_idx_p) ;  /* 0x0001082000007944 */ /* 0x022fea0003c00000 */
[----:B-----5:R1:W5:Y:S02]  /*1e920*/  LDL.LU R0, [R1+0x88] ;  /* 0x0000880001007983 */ /* 0x0203640000300800 */
[----:B-1---5:R-:W-:Y:S05]  /*1e930*/  BRA `(.L_x_1424) ;  /* 0xfffe886000007947 */ /* 0x022fea000383ffff */
.L_x_1243:
[----:B------:R-:W-:Y:S01]  /*1e940*/  MOV R4, 0x181f ;  /* 0x0000181f00047802 */ /* 0x000fe20000000f00 */
[----:B------:R3:W-:Y:S01]  /*1e950*/  STL [R1+0x84], RZ ;  /* 0x000084ff01007387 */ /* 0x0007e20000100800 */
[----:B------:R-:W-:Y:S01]  /*1e960*/  IMAD.MOV.U32 R2, RZ, RZ, R14 ;  /* 0x000000ffff027224 */ /* 0x000fe200078e000e */
[----:B------:R-:W-:-:S02]  /*1e970*/  MOV R3, 0x1e9a0 ;  /* 0x0001e9a000037802 */ /* 0x000fc40000000f00 */
[----:B------:R3:W-:Y:S04]  /*1e980*/  STL [R1+0x80], R4 ;  /* 0x0000800401007387 */ /* 0x0007e80000100800 */
[----:B-123-5:R-:W-:Y:S05]  /*1e990*/  CALL.REL.NOINC `($__internal_3_$__cuda_sm70_shflsync_idx_p) ;  /* 0x000107a000007944 */ /* 0x02efea0003c00000 */
[----:B------:R1:W5:Y:S02]  /*1e9a0*/  LDL.LU R2, [R1+0x88] ;  /* 0x0000880001027983 */ /* 0x0003640000300800 */
[----:B-1---5:R-:W-:Y:S05]  /*1e9b0*/  BRA `(.L_x_1425) ;  /* 0xfffe880000007947 */ /* 0x022fea000383ffff */
.L_x_1246:
[----:B------:R-:W-:Y:S01]  /*1e9c0*/  MOV R4, 0x1 ;  /* 0x0000000100047802 */ /* 0x000fe20000000f00 */
[----:B--2---:R-:W-:Y:S01]  /*1e9d0*/  IMAD.MOV.U32 R0, RZ, RZ, 0x181f ;  /* 0x0000181fff007424 */ /* 0x004fe200078e00ff */
[----:B------:R-:W-:Y:S01]  /*1e9e0*/  MOV R3, 0x1ea30 ;  /* 0x0001ea3000037802 */ /* 0x000fe20000000f00 */
[----:B----4-:R-:W-:Y:S02]  /*1e9f0*/  IMAD.MOV.U32 R2, RZ, RZ, R12 ;  /* 0x000000ffff027224 */ /* 0x010fe400078e000c */
[----:B------:R2:W-:Y:S04]  /*1ea00*/  STL [R1+0x84], R4 ;  /* 0x0000840401007387 */ /* 0x0005e80000100800 */
[----:B------:R2:W-:Y:S02]  /*1ea10*/  STL [R1+0x80], R0 ;  /* 0x0000800001007387 */ /* 0x0005e40000100800 */
[----:B-123-5:R-:W-:Y:S05]  /*1ea20*/  CALL.REL.NOINC `($__internal_3_$__cuda_sm70_shflsync_idx_p) ;  /* 0x0001071000007944 */ /* 0x02efea0003c00000 */
[----:B-----5:R1:W5:Y:S01]  /*1ea30*/  LDL.LU R4, [R1+0x88] ;  /* 0x0000880001047983 */ /* 0x0203620000300800 */
[----:B------:R-:W-:Y:S01]  /*1ea40*/  MOV R6, 0x1 ;  /* 0x0000000100067802 */ /* 0x000fe20000000f00 */
[----:B------:R-:W-:Y:S01]  /*1ea50*/  IMAD.MOV.U32 R0, RZ, RZ, 0x181f ;  /* 0x0000181fff007424 */ /* 0x000fe200078e00ff */
[----:B------:R-:W-:Y:S01]  /*1ea60*/  MOV R3, 0x1eab0 ;  /* 0x0001eab000037802 */ /* 0x000fe20000000f00 */
[----:B------:R-:W-:-:S02]  /*1ea70*/  IMAD.MOV.U32 R2, RZ, RZ, R14 ;  /* 0x000000ffff027224 */ /* 0x000fc400078e000e */
[----:B------:R1:W-:Y:S04]  /*1ea80*/  STL [R1+0x84], R6 ;  /* 0x0000840601007387 */ /* 0x0003e80000100800 */
[----:B------:R1:W-:Y:S02]  /*1ea90*/  STL [R1+0x80], R0 ;  /* 0x0000800001007387 */ /* 0x0003e40000100800 */
[----:B-1---5:R-:W-:Y:S05]  /*1eaa0*/  CALL.REL.NOINC `($__internal_3_$__cuda_sm70_shflsync_idx_p) ;  /* 0x0001069000007944 */ /* 0x022fea0003c00000 */
[----:B------:R1:W5:Y:S02]  /*1eab0*/  LDL.LU R2, [R1+0x88] ;  /* 0x0000880001027983 */ /* 0x0003640000300800 */
[----:B-1---5:R-:W-:Y:S05]  /*1eac0*/  BRA `(.L_x_1426) ;  /* 0xfffe884000007947 */ /* 0x022fea000383ffff */
.L_x_1249:
[----:B------:R-:W-:Y:S01]  /*1ead0*/  MOV R4, 0x2 ;  /* 0x0000000200047802 */ /* 0x000fe20000000f00 */
[----:B--2---:R-:W-:Y:S01]  /*1eae0*/  IMAD.MOV.U32 R0, RZ, RZ, 0x181f ;  /* 0x0000181fff007424 */ /* 0x004fe200078e00ff */
[----:B------:R-:W-:Y:S01]  /*1eaf0*/  MOV R3, 0x1eb40 ;  /* 0x0001eb4000037802 */ /* 0x000fe20000000f00 */
[----:B------:R-:W-:Y:S02]  /*1eb00*/  IMAD.MOV.U32 R2, RZ, RZ, R12 ;  /* 0x000000ffff027224 */ /* 0x000fe400078e000c */
[----:B------:R2:W-:Y:S04]  /*1eb10*/  STL [R1+0x84], R4 ;  /* 0x0000840401007387 */ /* 0x0005e80000100800 */
[----:B------:R2:W-:Y:S02]  /*1eb20*/  STL [R1+0x80], R0 ;  /* 0x0000800001007387 */ /* 0x0005e40000100800 */
[----:B-123-5:R-:W-:Y:S05]  /*1eb30*/  CALL.REL.NOINC `($__internal_3_$__cuda_sm70_shflsync_idx_p) ;  /* 0x0001060000007944 */ /* 0x02efea0003c00000 */
[----:B-----5:R1:W5:Y:S02]  /*1eb40*/  LDL.LU R4, [R1+0x88] ;  /* 0x0000880001047983 */ /* 0x0203640000300800 */
[----:B-1---5:R-:W-:Y:S05]  /*1eb50*/  BRA `(.L_x_1427) ;  /* 0xfffe88e000007947 */ /* 0x022fea000383ffff */
.L_x_1250:
[----:B--2---:R-:W-:Y:S01]  /*1eb60*/  MOV R6, 0x2 ;  /* 0x0000000200067802 */ /* 0x004fe20000000f00 */
[----:B------:R-:W-:Y:S01]  /*1eb70*/  IMAD.MOV.U32 R0, RZ, RZ, 0x181f ;  /* 0x0000181fff007424 */ /* 0x000fe200078e00ff */
[----:B------:R-:W-:Y:S01]  /*1eb80*/  MOV R3, 0x1ebd0 ;  /* 0x0001ebd000037802 */ /* 0x000fe20000000f00 */
[----:B------:R-:W-:-:S02]  /*1eb90*/  IMAD.MOV.U32 R2, RZ, RZ, R14 ;  /* 0x000000ffff027224 */ /* 0x000fc400078e000e */
[----:B------:R2:W-:Y:S04]  /*1eba0*/  STL [R1+0x84], R6 ;  /* 0x0000840601007387 */ /* 0x0005e80000100800 */
[----:B------:R2:W-:Y:S02]  /*1ebb0*/  STL [R1+0x80], R0 ;  /* 0x0000800001007387 */ /* 0x0005e40000100800 */
[----:B-12345:R-:W-:Y:S05]  /*1ebc0*/  CALL.REL.NOINC `($__internal_3_$__cuda_sm70_shflsync_idx_p) ;  /* 0x0001057000007944 */ /* 0x03efea0003c00000 */
[----:B------:R1:W5:Y:S02]  /*1ebd0*/  LDL.LU R2, [R1+0x88] ;  /* 0x0000880001027983 */ /* 0x0003640000300800 */
[----:B-1---5:R-:W-:Y:S05]  /*1ebe0*/  BRA `(.L_x_1428) ;  /* 0xfffe887000007947 */ /* 0x022fea000383ffff */
.L_x_1253:
[----:B------:R-:W-:Y:S01]  /*1ebf0*/  MOV R4, 0x3 ;  /* 0x0000000300047802 */ /* 0x000fe20000000f00 */
[----:B-1----:R-:W-:Y:S01]  /*1ec00*/  IMAD.MOV.U32 R0, RZ, RZ, 0x181f ;  /* 0x0000181fff007424 */ /* 0x002fe200078e00ff */
[----:B------:R-:W-:Y:S01]  /*1ec10*/  MOV R3, 0x1ec60 ;  /* 0x0001ec6000037802 */ /* 0x000fe20000000f00 */
[----:B---3--:R-:W-:Y:S02]  /*1ec20*/  IMAD.MOV.U32 R2, RZ, RZ, R12 ;  /* 0x000000ffff027224 */ /* 0x008fe400078e000c */
        /* <DEDUP_REMOVED lines=13> */
.L_x_1256:
[----:B------:R-:W-:Y:S01]  /*1ed00*/  MOV R4, 0x4 ;  /* 0x0000000400047802 */ /* 0x000fe20000000f00 */
[----:B--2---:R-:W-:Y:S01]  /*1ed10*/  IMAD.MOV.U32 R0, RZ, RZ, 0x181f ;  /* 0x0000181fff007424 */ /* 0x004fe200078e00ff */
[----:B------:R-:W-:Y:S01]  /*1ed20*/  MOV R3, 0x1ed70 ;  /* 0x0001ed7000037802 */ /* 0x000fe20000000f00 */
[----:B---3--:R-:W-:Y:S02]  /*1ed30*/  IMAD.MOV.U32 R2, RZ, RZ, R12 ;  /* 0x000000ffff027224 */ /* 0x008fe400078e000c */
[----:B------:R2:W-:Y:S04]  /*1ed40*/  STL [R1+0x84], R4 ;  /* 0x0000840401007387 */ /* 0x0005e80000100800 */
[----:B------:R2:W-:Y:S02]  /*1ed50*/  STL [R1+0x80], R0 ;  /* 0x0000800001007387 */ /* 0x0005e40000100800 */
[----:B-12-45:R-:W-:Y:S05]  /*1ed60*/  CALL.REL.NOINC `($__internal_3_$__cuda_sm70_shflsync_idx_p) ;  /* 0x000103d000007944 */ /* 0x036fea0003c00000 */
[----:B-----5:R1:W5:Y:S02]  /*1ed70*/  LDL.LU R4, [R1+0x88] ;  /* 0x0000880001047983 */ /* 0x0203640000300800 */
[----:B-1---5:R-:W-:Y:S05]  /*1ed80*/  BRA `(.L_x_1430) ;  /* 0xfffe894000007947 */ /* 0x022fea000383ffff */
.L_x_1257:
[----:B--2---:R-:W-:Y:S01]  /*1ed90*/  MOV R6, 0x4 ;  /* 0x0000000400067802 */ /* 0x004fe20000000f00 */
[----:B------:R-:W-:Y:S01]  /*1eda0*/  IMAD.MOV.U32 R0, RZ, RZ, 0x181f ;  /* 0x0000181fff007424 */ /* 0x000fe200078e00ff */
[----:B------:R-:W-:Y:S01]  /*1edb0*/  MOV R3, 0x1ee00 ;  /* 0x0001ee0000037802 */ /* 0x000fe20000000f00 */
[----:B---3--:R-:W-:-:S02]  /*1edc0*/  IMAD.MOV.U32 R2, RZ, RZ, R14 ;  /* 0x000000ffff027224 */ /* 0x008fc400078e000e */
[----:B------:R2:W-:Y:S04]  /*1edd0*/  STL [R1+0x84], R6 ;  /* 0x0000840601007387 */ /* 0x0005e80000100800 */
[----:B------:R2:W-:Y:S02]  /*1ede0*/  STL [R1+0x80], R0 ;  /* 0x0000800001007387 */ /* 0x0005e40000100800 */
[----:B-12-45:R-:W-:Y:S05]  /*1edf0*/  CALL.REL.NOINC `($__internal_3_$__cuda_sm70_shflsync_idx_p) ;  /* 0x0001034000007944 */ /* 0x036fea0003c00000 */
[----:B------:R1:W5:Y:S02]  /*1ee00*/  LDL.LU R2, [R1+0x88] ;  /* 0x0000880001027983 */ /* 0x0003640000300800 */
[----:B-1---5:R-:W-:Y:S05]  /*1ee10*/  BRA `(.L_x_1431) ;  /* 0xfffe88d000007947 */ /* 0x022fea000383ffff */
.L_x_1260:
[----:B------:R-:W-:Y:S01]  /*1ee20*/  MOV R4, 0x5 ;  /* 0x0000000500047802 */ /* 0x000fe20000000f00 */
[----:B---3--:R-:W-:Y:S01]  /*1ee30*/  IMAD.MOV.U32 R0, RZ, RZ, 0x181f ;  /* 0x0000181fff007424 */ /* 0x008fe200078e00ff */
[----:B------:R-:W-:Y:S01]  /*1ee40*/  MOV R3, 0x1ee90 ;  /* 0x0001ee9000037802 */ /* 0x000fe20000000f00 */
[----:B------:R-:W-:Y:S02]  /*1ee50*/  IMAD.MOV.U32 R2, RZ, RZ, R12 ;  /* 0x000000ffff027224 */ /* 0x000fe400078e000c */
[----:B------:R3:W-:Y:S04]  /*1ee60*/  STL [R1+0x84], R4 ;  /* 0x0000840401007387 */ /* 0x0007e80000100800 */
[----:B------:R3:W-:Y:S02]  /*1ee70*/  STL [R1+0x80], R0 ;  /* 0x0000800001007387 */ /* 0x0007e40000100800 */
[----:B-12345:R-:W-:Y:S05]  /*1ee80*/  CALL.REL.NOINC `($__internal_3_$__cuda_sm70_shflsync_idx_p) ;  /* 0x000102b000007944 */ /* 0x03efea0003c00000 */
        /* <DEDUP_REMOVED lines=10> */
.L_x_1263:
        /* <DEDUP_REMOVED lines=9> */
.L_x_1264:
        /* <DEDUP_REMOVED lines=9> */
.L_x_1267:
        /* <DEDUP_REMOVED lines=15> */
[----:B-----5:R1:W5:Y:S02]  /*1f140*/  LDL.LU R0, [R1+0x88] ;  /* 0x0000880001007983 */ /* 0x0203640000300800 */
[----:B-1---5:R-:W-:Y:S05]  /*1f150*/  BRA `(.L_x_1435) ;  /* 0xfffe896000007947 */ /* 0x022fea000383ffff */
.L_x_1269:
[----:B-1-3--:R-:W-:Y:S01]  /*1f160*/  MOV R0, 0x181f ;  /* 0x0000181f00007802 */ /* 0x00afe20000000f00 */
[----:B------:R1:W-:Y:S01]  /*1f170*/  STL [R1+0x84], RZ ;  /* 0x000084ff01007387 */ /* 0x0003e20000100800 */
[----:B------:R-:W-:Y:S01]  /*1f180*/  IMAD.MOV.U32 R2, RZ, RZ, R4 ;  /* 0x000000ffff027224 */ /* 0x000fe200078e0004 */
[----:B------:R-:W-:Y:S02]  /*1f190*/  MOV R3, 0x1f1c0 ;  /* 0x0001f1c000037802 */ /* 0x000fe40000000f00 */
[----:B------:R1:W-:Y:S04]  /*1f1a0*/  STL [R1+0x80], R0 ;  /* 0x0000800001007387 */ /* 0x0003e80000100800 */
[----:B-1---5:R-:W-:Y:S05]  /*1f1b0*/  CALL.REL.NOINC `($__internal_3_$__cuda_sm70_shflsync_idx_p) ;  /* 0x0000ff8000007944 */ /* 0x022fea0003c00000 */
[----:B-----5:R1:W5:Y:S01]  /*1f1c0*/  LDL.LU R0, [R1+0x88] ;  /* 0x0000880001007983 */ /* 0x0203620000300800 */
[----:B------:R-:W-:Y:S01]  /*1f1d0*/  MOV R11, 0x181f ;  /* 0x0000181f000b7802 */ /* 0x000fe20000000f00 */
[----:B------:R-:W-:Y:S01]  /*1f1e0*/  IMAD.MOV.U32 R2, RZ, RZ, R7 ;  /* 0x000000ffff027224 */ /* 0x000fe200078e0007 */
[----:B------:R-:W-:Y:S01]  /*1f1f0*/  MOV R3, 0x1f230 ;  /* 0x0001f23000037802 */ /* 0x000fe20000000f00 */
[----:B------:R1:W-:Y:S04]  /*1f200*/  STL [R1+0x84], RZ ;  /* 0x000084ff01007387 */ /* 0x0003e80000100800 */
[----:B------:R1:W-:Y:S02]  /*1f210*/  STL [R1+0x80], R11 ;  /* 0x0000800b01007387 */ /* 0x0003e40000100800 */
[----:B-1---5:R-:W-:Y:S05]  /*1f220*/  CALL.REL.NOINC `($__internal_3_$__cuda_sm70_shflsync_idx_p) ;  /* 0x0000ff1000007944 */ /* 0x022fea0003c00000 */
[----:B------:R-:W2:Y:S04]  /*1f230*/  LDL R11, [R1+0xa4] ;  /* 0x0000a400010b7983 */ /* 0x000ea80000100800 */
[----:B------:R-:W3:Y:S04]  /*1f240*/  LDL R2, [R1+0xe8] ;  /* 0x0000e80001027983 */ /* 0x000ee80000100800 */
[----:B------:R-:W4:Y:S04]  /*1f250*/  LDL.LU R28, [R1+0x88] ;  /* 0x00008800011c7983 */ /* 0x000f280000300800 */
[----:B------:R-:W4:Y:S01]  /*1f260*/  LDL R35, [R1+0xf4] ;  /* 0x0000f40001237983 */ /* 0x000f220000100800 */
[----:B------:R-:W-:-:S05]  /*1f270*/  IMAD.SHL.U32 R36, R137, 0x2, RZ ;  /* 0x0000000289247824 */ /* 0x000fca00078e00ff */
[----:B------:R-:W-:Y:S01]  /*1f280*/  STL [R1+0x74], R36 ;  /* 0x0000742401007387 */ /* 0x000fe20000100800 */
[----:B--2---:R-:W-:-:S04]  /*1f290*/  IMAD.WIDE R32, R11, 0x2, RZ ;  /* 0x000000020b207825 */ /* 0x004fc800078e02ff */
[----:B---3--:R-:W-:Y:S01]  /*1f2a0*/  IMAD.WIDE R2, R2, 0x2, RZ ;  /* 0x0000000202027825 */ /* 0x008fe200078e02ff */
[----:B------:R-:W-:Y:S02]  /*1f2b0*/  ISETP.GE.AND P1, PT, R11, c[0x0][0x1d4], PT ;  /* 0x000075000b007a0c */ /* 0x000fe40003f26270 */
[-C--:B----4-:R-:W-:Y:S02]  /*1f2c0*/  IADD3 R30, P3, R32, R28.reuse, RZ ;  /* 0x0000001c201e7210 */ /* 0x090fe40007f7e0ff */
[----:B------:R-:W-:Y:S02]  /*1f2d0*/  IADD3 R28, P2, R2, R28, RZ ;  /* 0x0000001c021c7210 */ /* 0x000fe40007f5e0ff */
[----:B------:R-:W-:Y:S01]  /*1f2e0*/  ISETP.GE.AND P0, PT, R35, c[0x0][0x1d4], PT ;  /* 0x0000750023007a0c */ /* 0x000fe20003f06270 */
[----:B-----5:R-:W-:Y:S01]  /*1f2f0*/  IMAD.X R31, R0, 0x1, R33, P3 ;  /* 0x00000001001f7824 */ /* 0x020fe200018e0621 */
[----:B------:R-:W-:Y:S01]  /*1f300*/  ISETP.LT.OR P3, PT, R116, 0x1, P1 ;  /* 0x000000017400780c */ /* 0x000fe20000f61670 */
[----:B------:R-:W-:Y:S01]  /*1f310*/  IMAD.X R29, R0, 0x1, R3, P2 ;  /* 0x00000001001d7824 */ /* 0x000fe200010e0603 */
[----:B------:R-:W-:Y:S01]  /*1f320*/  ISETP.LT.OR P2, PT, R116, 0x1, P0 ;  /* 0x000000017400780c */ /* 0x000fe20000741670 */
[--C-:B------:R-:W-:Y:S01]  /*1f330*/  IMAD.MOV.U32 R34, RZ, RZ, R11.reuse ;  /* 0x000000ffff227224 */ /* 0x100fe200078e000b */
[----:B------:R-:W-:-:S02]  /*1f340*/  SHF.R.S32.HI R35, RZ, 0x1f, R11 ;  /* 0x0000001fff237819 */ /* 0x000fc4000001140b */
[----:B------:R-:W-:-:S07]  /*1f350*/  IADD3 R0, R36, 0x2080, RZ ;  /* 0x0000208024007810 */ /* 0x000fce0007ffe0ff */
[----:B------:R-:W-:Y:S01]  /*1f360*/  @!PT LDS RZ, [RZ] ;  /* 0x00000000fffff984 */ /* 0x000fe20000000800 */
[----:B------:R-:W-:Y:S01]  /*1f370*/  @!PT LDS RZ, [RZ] ;  /* 0x00000000fffff984 */ /* 0x000fe20000000800 */
[----:B------:R-:W-:Y:S01]  /*1f380*/  @!PT LDS RZ, [RZ] ;  /* 0x00000000fffff984 */ /* 0x000fe20000000800 */
[----:B------:R1:W-:Y:S04]  /*1f390*/  LDGSTS.E.BYPASS.LTC128B.128 [R36+0x2080], [R30.64], !P3 ;  /* 0x020800001e247fae */ /* 0x0003e8000d901d46 */
[----:B------:R2:W-:Y:S04]  /*1f3a0*/  LDGSTS.E.BYPASS.LTC128B.128 [R36+0x3880], [R28.64], !P2 ;  /* 0x038800001c247fae */ /* 0x0005e8000d101d46 */
[----:B------:R-:W-:Y:S04]  /*1f3b0*/  STL [R1+0x78], R0 ;  /* 0x0000780001007387 */ /* 0x000fe80000100800 */
[----:B------:R-:W-:Y:S01]  /*1f3c0*/  STL.64 [R1+0xc0], R34 ;  /* 0x0000c02201007387 */ /* 0x000fe20000100a00 */
[----:B------:R-:W-:Y:S01]  /*1f3d0*/  MOV R61, R3 ;  /* 0x00000003003d7202 */ /* 0x000fe20000000f00 */
[----:B--2---:R-:W-:-:S05]  /*1f3e0*/  IMAD.MOV.U32 R28, RZ, RZ, 0x1 ;  /* 0x00000001ff1c7424 */ /* 0x004fca00078e00ff */
[----:B------:R-:W-:Y:S01]  /*1f3f0*/  STL [R1+0x84], R28 ;  /* 0x0000841c01007387 */ /* 0x000fe20000100800 */
[----:B------:R-:W-:Y:S01]  /*1f400*/  MOV R3, 0x181f ;  /* 0x0000181f00037802 */ /* 0x000fe20000000f00 */
[----:B------:R-:W-:Y:S01]  /*1f410*/  IMAD.MOV.U32 R62, RZ, RZ, R2 ;  /* 0x000000ffff3e7224 */ /* 0x000fe200078e0002 */
[----:B------:R-:W-:Y:S01]  /*1f420*/  MOV R60, R32 ;  /* 0x00000020003c7202 */ /* 0x000fe20000000f00 */
[----:B------:R-:W-:Y:S02]  /*1f430*/  IMAD.MOV.U32 R63, RZ, RZ, R33 ;  /* 0x000000ffff3f7224 */ /* 0x000fe400078e0021 */
[----:B------:R2:W-:Y:S01]  /*1f440*/  STL [R1+0x80], R3 ;  /* 0x0000800301007387 */ /* 0x0005e20000100800 */
[----:B------:R-:W-:Y:S01]  /*1f450*/  IMAD.MOV.U32 R2, RZ, RZ, R4 ;  /* 0x000000ffff027224 */ /* 0x000fe200078e0004 */
[----:B--2---:R-:W-:Y:S02]  /*1f460*/  MOV R3, 0x1f480 ;  /* 0x0001f48000037802 */ /* 0x004fe40000000f00 */
[----:B-1----:R-:W-:Y:S05]  /*1f470*/  CALL.REL.NOINC `($__internal_3_$__cuda_sm70_shflsync_idx_p) ;  /* 0x0000fcc000007944 */ /* 0x002fea0003c00000 */
        /* <DEDUP_REMOVED lines=8> */
[----:B------:R-:W2:Y:S04]  /*1f500*/  LDL.LU R2, [R1+0x88] ;  /* 0x0000880001027983 */ /* 0x000ea80000300800 */
[----:B------:R-:W3:Y:S01]  /*1f510*/  LDL R11, [R1+0x74] ;  /* 0x00007400010b7983 */ /* 0x000ee20000100800 */
[C---:B--2---:R-:W-:Y:S02]  /*1f520*/  IADD3 R28, P3, R2.reuse, R60, RZ ;  /* 0x0000003c021c7210 */ /* 0x044fe40007f7e0ff */
[----:B------:R-:W-:-:S03]  /*1f530*/  IADD3 R2, P2, R2, R62, RZ ;  /* 0x0000003e02027210 */ /* 0x000fc60007f5e0ff */
[----:B-----5:R-:W-:Y:S01]  /*1f540*/  IMAD.X R29, R0, 0x1, R63, P3 ;  /* 0x00000001001d7824 */ /* 0x020fe200018e063f */
[----:B------:R-:W-:Y:S01]  /*1f550*/  ISETP.LT.OR P3, PT, R116, 0x11, P1 ;  /* 0x000000117400780c */ /* 0x000fe20000f61670 */
[----:B------:R-:W-:Y:S01]  /*1f560*/  IMAD.X R3, R0, 0x1, R61, P2 ;  /* 0x0000000100037824 */ /* 0x000fe200010e063d */
[----:B------:R-:W-:Y:S01]  /*1f570*/  ISETP.LT.OR P2, PT, R116, 0x11, P0 ;  /* 0x000000117400780c */ /* 0x000fe20000741670 */
[----:B------:R-:W-:-:S05]  /*1f580*/  IMAD.MOV.U32 R0, RZ, RZ, 0x181f ;  /* 0x0000181fff007424 */ /* 0x000fca00078e00ff */
[----:B------:R1:W-:Y:S05]  /*1f590*/  STL [R1+0x80], R0 ;  /* 0x0000800001007387 */ /* 0x0003ea0000100800 */
[----:B------:R-:W-:Y:S01]  /*1f5a0*/  @!PT LDS RZ, [RZ] ;  /* 0x00000000fffff984 */ /* 0x000fe20000000800 */
[----:B------:R-:W-:Y:S01]  /*1f5b0*/  @!PT LDS RZ, [RZ] ;  /* 0x00000000fffff984 */ /* 0x000fe20000000800 */
[----:B------:R-:W-:Y:S01]  /*1f5c0*/  @!PT LDS RZ, [RZ] ;  /* 0x00000000fffff984 */ /* 0x000fe20000000800 */
[----:B---3--:R1:W-:Y:S04]  /*1f5d0*/  LDGSTS.E.BYPASS.LTC128B.128 [R11+0x2880], [R28.64], !P3 ;  /* 0x028800001c0b7fae */ /* 0x0083e8000d901d46 */
[----:B------:R2:W-:Y:S02]  /*1f5e0*/  LDGSTS.E.BYPASS.LTC128B.128 [R11+0x4080], [R2.64], !P2 ;  /* 0x04080000020b7fae */ /* 0x0005e4000d101d46 */
[----:B--2---:R-:W-:Y:S01]  /*1f5f0*/  IMAD.MOV.U32 R2, RZ, RZ, R4 ;  /* 0x000000ffff027224 */ /* 0x004fe200078e0004 */
[----:B------:R-:W-:Y:S01]  /*1f600*/  MOV R3, 0x1f640 ;  /* 0x0001f64000037802 */ /* 0x000fe20000000f00 */
[----:B------:R-:W-:-:S05]  /*1f610*/  IMAD.MOV.U32 R4, RZ, RZ, 0x2 ;  /* 0x00000002ff047424 */ /* 0x000fca00078e00ff */
[----:B------:R1:W-:Y:S02]  /*1f620*/  STL [R1+0x84], R4 ;  /* 0x0000840401007387 */ /* 0x0003e40000100800 */
[----:B-1----:R-:W-:Y:S05]  /*1f630*/  CALL.REL.NOINC `($__internal_3_$__cuda_sm70_shflsync_idx_p) ;  /* 0x0000fb0000007944 */ /* 0x002fea0003c00000 */
[----:B------:R1:W5:Y:S02]  /*1f640*/  LDL.LU R11, [R1+0x88] ;  /* 0x00008800010b7983 */ /* 0x0003640000300800 */
[----:B-----5:R-:W-:Y:S01]  /*1f650*/  MOV R4, 0x2 ;  /* 0x0000000200047802 */ /* 0x020fe20000000f00 */
[----:B------:R-:W-:Y:S01]  /*1f660*/  IMAD.MOV.U32 R0, RZ, RZ, 0x181f ;  /* 0x0000181fff007424 */ /* 0x000fe200078e00ff */
[----:B------:R-:W-:Y:S01]  /*1f670*/  MOV R3, 0x1f6c0 ;  /* 0x0001f6c000037802 */ /* 0x000fe20000000f00 */
[----:B------:R-:W-:Y:S02]  /*1f680*/  IMAD.MOV.U32 R2, RZ, RZ, R7 ;  /* 0x000000ffff027224 */ /* 0x000fe400078e0007 */
[----:B------:R1:W-:Y:S04]  /*1f690*/  STL [R1+0x84], R4 ;  /* 0x0000840401007387 */ /* 0x0003e80000100800 */
[----:B------:R1:W-:Y:S02]  /*1f6a0*/  STL [R1+0x80], R0 ;  /* 0x0000800001007387 */ /* 0x0003e40000100800 */
[----:B-1----:R-:W-:Y:S05]  /*1f6b0*/  CALL.REL.NOINC `($__internal_3_$__cuda_sm70_shflsync_idx_p) ;  /* 0x0000fa8000007944 */ /* 0x002fea0003c00000 */
[----:B-----5:R1:W5:Y:S02]  /*1f6c0*/  LDL.LU R4, [R1+0x88] ;  /* 0x0000880001047983 */ /* 0x0203640000300800 */
[----:B-1---5:R-:W-:Y:S05]  /*1f6d0*/  BRA `(.L_x_1436) ;  /* 0xfffe953000007947 */ /* 0x022fea000383ffff */
.L_x_1272:
[----:B------:R-:W-:Y:S01]  /*1f6e0*/  MOV R0, 0x181f ;  /* 0x0000181f00007802 */ /* 0x000fe20000000f00 */
[----:B------:R2:W-:Y:S01]  /*1f6f0*/  STL [R1+0x84], RZ ;  /* 0x000084ff01007387 */ /* 0x0005e20000100800 */
[----:B------:R-:W-:Y:S01]  /*1f700*/  IMAD.MOV.U32 R2, RZ, RZ, R4 ;  /* 0x000000ffff027224 */ /* 0x000fe200078e0004 */
[----:B------:R-:W-:-:S02]  /*1f710*/  MOV R3, 0x1f740 ;  /* 0x0001f74000037802 */ /* 0x000fc40000000f00 */
[----:B------:R2:W-:Y:S04]  /*1f720*/  STL [R1+0x80], R0 ;  /* 0x0000800001007387 */ /* 0x0005e80000100800 */
[----:B-12--5:R-:W-:Y:S05]  /*1f730*/  CALL.REL.NOINC `($__internal_3_$__cuda_sm70_shflsync_idx_p) ;  /* 0x0000fa0000007944 */ /* 0x026fea0003c00000 */
[----:B------:R1:W5:Y:S02]  /*1f740*/  LDL.LU R13, [R1+0x88] ;  /* 0x00008800010d7983 */ /* 0x0003640000300800 */
[----:B-1---5:R-:W-:Y:S05]  /*1f750*/  BRA `(.L_x_1437) ;  /* 0xfffea0e000007947 */ /* 0x022fea000383ffff */
.L_x_1273:
[----:B------:R-:W-:Y:S01]  /*1f760*/  MOV R0, 0x181f ;  /* 0x0000181f00007802 */ /* 0x000fe20000000f00 */
[----:B------:R4:W-:Y:S01]  /*1f770*/  STL [R1+0x84], RZ ;  /* 0x000084ff01007387 */ /* 0x0009e20000100800 */
[----:B------:R-:W-:Y:S01]  /*1f780*/  IMAD.MOV.U32 R2, RZ, RZ, R18 ;  /* 0x000000ffff027224 */ /* 0x000fe200078e0012 */
[----:B------:R-:W-:Y:S02]  /*1f790*/  MOV R3, 0x1f7c0 ;  /* 0x0001f7c000037802 */ /* 0x000fe40000000f00 */
[----:B------:R4:W-:Y:S04]  /*1f7a0*/  STL [R1+0x80], R0 ;  /* 0x0000800001007387 */ /* 0x0009e80000100800 */
[----:B-12345:R-:W-:Y:S05]  /*1f7b0*/  CALL.REL.NOINC `($__internal_3_$__cuda_sm70_shflsync_idx_p) ;  /* 0x0000f98000007944 */ /* 0x03efea0003c00000 */
[----:B------:R-:W2:Y:S04]  /*1f7c0*/  LDL R7, [R1+0xf4] ;  /* 0x0000f40001077983 */ /* 0x000ea80000100800 */
[----:B------:R-:W3:Y:S04]  /*1f7d0*/  LDL.64 R16, [R1+0xc0] ;  /* 0x0000c00001107983 */ /* 0x000ee80000100a00 */
[----:B------:R-:W4:Y:S04]  /*1f7e0*/  LDL R11, [R1+0xe8] ;  /* 0x0000e800010b7983 */ /* 0x000f280000100800 */
[----:B------:R-:W4:Y:S04]  /*1f7f0*/  LDL R3, [R1+0xa4] ;  /* 0x0000a40001037983 */ /* 0x000f280000100800 */
[----:B------:R-:W4:Y:S04]  /*1f800*/  LDL.LU R2, [R1+0x88] ;  /* 0x0000880001027983 */ /* 0x000f280000300800 */
[----:B------:R-:W4:Y:S04]  /*1f810*/  LDL R12, [R1+0xf0] ;  /* 0x0000f000010c7983 */ /* 0x000f280000100800 */
[----:B-----5:R-:W4:Y:S01]  /*1f820*/  LDL R0, [R1+0x74] ;  /* 0x0000740001007983 */ /* 0x020f220000100800 */
[----:B--2---:R-:W-:-:S03]  /*1f830*/  ISETP.GE.AND P3, PT, R7, c[0x0][0x1d4], PT ;  /* 0x0000750007007a0c */ /* 0x004fc60003f66270 */
[----:B------:R1:W5:Y:S01]  /*1f840*/  LDL R7, [R1+0xa0] ;  /* 0x0000a00001077983 */ /* 0x0003620000100800 */
[C---:B---3--:R-:W-:Y:S02]  /*1f850*/  IMAD.SHL.U32 R6, R16.reuse, 0x2, RZ ;  /* 0x0000000210067824 */ /* 0x048fe400078e00ff */
[----:B----4-:R-:W-:Y:S01]  /*1f860*/  IMAD.SHL.U32 R14, R11, 0x2, RZ ;  /* 0x000000020b0e7824 */ /* 0x010fe200078e00ff */
[----:B------:R-:W-:Y:S02]  /*1f870*/  SHF.L.U64.HI R15, R16, 0x1, R17 ;  /* 0x00000001100f7819 */ /* 0x000fe40000010211 */
[----:B------:R-:W-:Y:S02]  /*1f880*/  ISETP.GE.AND P2, PT, R3, c[0x0][0x1d4], PT ;  /* 0x0000750003007a0c */ /* 0x000fe40003f46270 */
[C---:B------:R-:W-:Y:S02]  /*1f890*/  IADD3 R20, P1, R2.reuse, R6, RZ ;  /* 0x0000000602147210 */ /* 0x040fe40007f3e0ff */
[----:B------:R-:W-:-:S02]  /*1f8a0*/  IADD3 R2, P0, R2, R14, RZ ;  /* 0x0000000e02027210 */ /* 0x000fc40007f1e0ff */
[----:B------:R-:W-:Y:S01]  /*1f8b0*/  SHF.L.U64.HI R16, R11, 0x1, R12 ;  /* 0x000000010b107819 */ /* 0x000fe2000001020c */
[----:B------:R-:W-:-:S04]  /*1f8c0*/  IMAD.X R21, R13, 0x1, R15, P1 ;  /* 0x000000010d157824 */ /* 0x000fc800008e060f */
[----:B------:R-:W-:Y:S02]  /*1f8d0*/  IMAD.X R3, R13, 0x1, R16, P0 ;  /* 0x000000010d037824 */ /* 0x000fe400000e0610 */
[----:B------:R-:W-:Y:S01]  /*1f8e0*/  @!PT LDS RZ, [RZ] ;  /* 0x00000000fffff984 */ /* 0x000fe20000000800 */
[----:B------:R-:W-:Y:S01]  /*1f8f0*/  @!PT LDS RZ, [RZ] ;  /* 0x00000000fffff984 */ /* 0x000fe20000000800 */
[----:B------:R-:W-:Y:S01]  /*1f900*/  @!PT LDS RZ, [RZ] ;  /* 0x00000000fffff984 */ /* 0x000fe20000000800 */
[----:B------:R2:W-:Y:S01]  /*1f910*/  LDGSTS.E.BYPASS.LTC128B.128 [R0+0x5080], [R20.64], !P2 ;  /* 0x0508000014007fae */ /* 0x0005e2000d101d46 */
[----:B------:R-:W-:-:S03]  /*1f920*/  IMAD.MOV.U32 R12, RZ, RZ, 0x1 ;  /* 0x00000001ff0c7424 */ /* 0x000fc600078e00ff */
[----:B------:R2:W-:Y:S04]  /*1f930*/  LDGSTS.E.BYPASS.LTC128B.128 [R0+0x6880], [R2.64], !P3 ;  /* 0x0688000002007fae */ /* 0x0005e8000d901d46 */
[----:B------:R1:W-:Y:S01]  /*1f940*/  STL [R1+0x84], R12 ;  /* 0x0000840c01007387 */ /* 0x0003e20000100800 */
[----:B--2---:R-:W-:-:S05]  /*1f950*/  IMAD.MOV.U32 R0, RZ, RZ, 0x181f ;  /* 0x0000181fff007424 */ /* 0x004fca00078e00ff */
[----:B------:R1:W-:Y:S01]  /*1f960*/  STL [R1+0x80], R0 ;  /* 0x0000800001007387 */ /* 0x0003e20000100800 */
[----:B------:R-:W-:Y:S01]  /*1f970*/  SEL R11, RZ, 0x10, P2 ;  /* 0x00000010ff0b7807 */ /* 0x000fe20001000000 */
[----:B------:R-:W-:Y:S01]  /*1f980*/  IMAD.MOV.U32 R2, RZ, RZ, R4 ;  /* 0x000000ffff027224 */ /* 0x000fe200078e0004 */
[----:B------:R-:W-:Y:S02]  /*1f990*/  MOV R3, 0x1f9b0 ;  /* 0x0001f9b000037802 */ /* 0x000fe40000000f00 */
[----:B-1---5:R-:W-:Y:S05]  /*1f9a0*/  CALL.REL.NOINC `($__internal_3_$__cuda_sm70_shflsync_idx_p) ;  /* 0x0000f79000007944 */ /* 0x022fea0003c00000 */
[----:B-----5:R1:W5:Y:S01]  /*1f9b0*/  LDL.LU R0, [R1+0x88] ;  /* 0x0000880001007983 */ /* 0x0203620000300800 */
[----:B------:R-:W-:Y:S01]  /*1f9c0*/  MOV R13, 0x1 ;  /* 0x00000001000d7802 */ /* 0x000fe20000000f00 */
[----:B------:R-:W-:Y:S01]  /*1f9d0*/  IMAD.MOV.U32 R12, RZ, RZ, 0x181f ;  /* 0x0000181fff0c7424 */ /* 0x000fe200078e00ff */
[----:B------:R-:W-:Y:S01]  /*1f9e0*/  MOV R3, 0x1fa30 ;  /* 0x0001fa3000037802 */ /* 0x000fe20000000f00 */
[----:B------:R-:W-:Y:S02]  /*1f9f0*/  IMAD.MOV.U32 R2, RZ, RZ, R18 ;  /* 0x000000ffff027224 */ /* 0x000fe400078e0012 */
[----:B------:R1:W-:Y:S04]  /*1fa00*/  STL [R1+0x84], R13 ;  /* 0x0000840d01007387 */ /* 0x0003e80000100800 */
[----:B------:R1:W-:Y:S02]  /*1fa10*/  STL [R1+0x80], R12 ;  /* 0x0000800c01007387 */ /* 0x0003e40000100800 */
[----:B-1---5:R-:W-:Y:S05]  /*1fa20*/  CALL.REL.NOINC `($__internal_3_$__cuda_sm70_shflsync_idx_p) ;  /* 0x0000f71000007944 */ /* 0x022fea0003c00000 */
[----:B------:R-:W2:Y:S04]  /*1fa30*/  LDL.LU R3, [R1+0x88] ;  /* 0x0000880001037983 */ /* 0x000ea80000300800 */
[----:B------:R-:W3:Y:S01]  /*1fa40*/  LDL R17, [R1+0x74] ;  /* 0x0000740001117983 */ /* 0x000ee20000100800 */
[----:B------:R-:W-:-:S02]  /*1fa50*/  IADD3 R12, -R11, 0x10, RZ ;  /* 0x000000100b0c7810 */ /* 0x000fc40007ffe1ff */
[----:B------:R-:W-:Y:S02]  /*1fa60*/  IADD3 R2, -R7, 0x10, RZ ;  /* 0x0000001007027810 */ /* 0x000fe40007ffe1ff */
[----:B------:R-:W-:Y:S02]  /*1fa70*/  LOP3.LUT R12, R12, 0xf, RZ, 0xc0, !PT ;  /* 0x0000000f0c0c7812 */ /* 0x000fe400078ec0ff */
[----:B------:R-:W-:Y:S02]  /*1fa80*/  ISETP.NE.U32.AND P3, PT, R11, RZ, PT ;  /* 0x000000ff0b00720c */ /* 0x000fe40003f65070 */
[----:B------:R-:W-:Y:S02]  /*1fa90*/  LOP3.LUT R2, R2, 0xf, RZ, 0xc0, !PT ;  /* 0x0000000f02027812 */ /* 0x000fe400078ec0ff */
[----:B------:R-:W-:Y:S02]  /*1faa0*/  ISETP.NE.U32.AND P2, PT, R7, RZ, PT ;  /* 0x000000ff0700720c */ /* 0x000fe40003f45070 */
[----:B--2---:R-:W-:-:S04]  /*1fab0*/  IADD3 R12, P1, P0, R12, R3, R6 ;  /* 0x000000030c0c7210 */ /* 0x004fc8000783e006 */
[----:B-----5:R-:W-:Y:S02]  /*1fac0*/  IADD3.X R13, RZ, R0, R15, P1, P0 ;  /* 0x00000000ff0d7210 */ /* 0x020fe40000fe040f */
[----:B------:R-:W-:-:S03]  /*1fad0*/  IADD3 R2, P1, P0, R2, R3, R14 ;  /* 0x0000000302027210 */ /* 0x000fc6000783e00e */
[----:B------:R-:W-:Y:S01]  /*1fae0*/  @!PT LDS RZ, [RZ] ;  /* 0x00000000fffff984 */ /* 0x000fe20000000800 */
[----:B------:R-:W-:Y:S01]  /*1faf0*/  @!PT LDS RZ, [RZ] ;  /* 0x00000000fffff984 */ /* 0x000fe20000000800 */
[----:B------:R-:W-:Y:S01]  /*1fb00*/  @!PT LDS RZ, [RZ] ;  /* 0x00000000fffff984 */ /* 0x000fe20000000800 */
[----:B---3--:R1:W-:Y:S01]  /*1fb10*/  LDGSTS.E.BYPASS.LTC128B.128.ZFILL [R17+0x5880], [R12.64], P3 ;  /* 0x058800000c117fae */ /* 0x0083e20009941d46 */
[----:B------:R-:W-:Y:S01]  /*1fb20*/  IADD3.X R3, RZ, R0, R16, P1, P0 ;  /* 0x00000000ff037210 */ /* 0x000fe20000fe0410 */
[----:B------:R-:W-:-:S04]  /*1fb30*/  IMAD.MOV.U32 R0, RZ, RZ, 0x181f ;  /* 0x0000181fff007424 */ /* 0x000fc800078e00ff */
[----:B------:R2:W-:Y:S04]  /*1fb40*/  LDGSTS.E.BYPASS.LTC128B.128.ZFILL [R17+0x7080], [R2.64], P2 ;  /* 0x0708000002117fae */ /* 0x0005e80009141d46 */
[----:B------:R1:W-:Y:S01]  /*1fb50*/  STL [R1+0x80], R0 ;  /* 0x0000800001007387 */ /* 0x0003e20000100800 */
        /* <DEDUP_REMOVED lines=15> */
.L_x_1274:
[----:B------:R-:W-:Y:S01]  /*1fc50*/  MOV R0, 0x1c1f ;  /* 0x00001c1f00007802 */ /* 0x000fe20000000f00 */
[----:B------:R1:W-:Y:S01]  /*1fc60*/  STL [R1+0x84], RZ ;  /* 0x000084ff01007387 */ /* 0x0003e20000100800 */
[----:B------:R-:W-:Y:S01]  /*1fc70*/  IMAD.MOV.U32 R2, RZ, RZ, R6 ;  /* 0x000000ffff027224 */ /* 0x000fe200078e0006 */
[----:B------:R-:W-:-:S02]  /*1fc80*/  MOV R3, 0x1fcb0 ;  /* 0x0001fcb000037802 */ /* 0x000fc40000000f00 */
[----:B------:R1:W-:Y:S04]  /*1fc90*/  STL [R1+0x80], R0 ;  /* 0x0000800001007387 */ /* 0x0003e80000100800 */
[----:B-1----:R-:W-:Y:S05]  /*1fca0*/  CALL.REL.NOINC `($__internal_3_$__cuda_sm70_shflsync_idx_p) ;  /* 0x0000f49000007944 */ /* 0x002fea0003c00000 */
[----:B------:R1:W5:Y:S02]  /*1fcb0*/  LDL.LU R3, [R1+0x88] ;  /* 0x0000880001037983 */ /* 0x0003640000300800 */
[----:B-1---5:R-:W-:Y:S05]  /*1fcc0*/  BRA `(.L_x_1439) ;  /* 0xfffea1e000007947 */ /* 0x022fea000383ffff */
.L_x_1279:
[----:B------:R-:W-:Y:S01]  /*1fcd0*/  MOV R4, 0x1 ;  /* 0x0000000100047802 */ /* 0x000fe20000000f00 */
[----:B------:R-:W-:Y:S01]  /*1fce0*/  IMAD.MOV.U32 R0, RZ, RZ, 0x1c1f ;  /* 0x00001c1fff007424 */ /* 0x000fe200078e00ff */
[----:B------:R-:W-:Y:S01]  /*1fcf0*/  MOV R3, 0x1fd40 ;  /* 0x0001fd4000037802 */ /* 0x000fe20000000f00 */
[----:B------:R-:W-:Y:S02]  /*1fd00*/  IMAD.MOV.U32 R2, RZ, RZ, R6 ;  /* 0x000000ffff027224 */ /* 0x000fe400078e0006 */
[----:B------:R1:W-:Y:S04]  /*1fd10*/  STL [R1+0x84], R4 ;  /* 0x0000840401007387 */ /* 0x0003e80000100800 */
[----:B------:R1:W-:Y:S02]  /*1fd20*/  STL [R1+0x80], R0 ;  /* 0x0000800001007387 */ /* 0x0003e40000100800 */
[----:B-1----:R-:W-:Y:S05]  /*1fd30*/  CALL.REL.NOINC `($__internal_3_$__cuda_sm70_shflsync_idx_p) ;  /* 0x0000f40000007944 */ /* 0x002fea0003c00000 */
[----:B------:R1:W5:Y:S02]  /*1fd40*/  LDL.LU R3, [R1+0x88] ;  /* 0x0000880001037983 */ /* 0x0003640000300800 */
[----:B-1---5:R-:W-:Y:S05]  /*1fd50*/  BRA `(.L_x_1440) ;  /* 0xfffea86000007947 */ /* 0x022fea000383ffff */
.L_x_1284:
[----:B------:R-:W-:Y:S01]  /*1fd60*/  MOV R4, 0x2 ;  /* 0x0000000200047802 */ /* 0x000fe20000000f00 */
[----:B------:R-:W-:Y:S01]  /*1fd70*/  IMAD.MOV.U32 R0, RZ, RZ, 0x1c1f ;  /* 0x00001c1fff007424 */ /* 0x000fe200078e00ff */
[----:B------:R-:W-:Y:S01]  /*1fd80*/  MOV R3, 0x1fdd0 ;  /* 0x0001fdd000037802 */ /* 0x000fe20000000f00 */
[----:B------:R-:W-:-:S02]  /*1fd90*/  IMAD.MOV.U32 R2, RZ, RZ, R6 ;  /* 0x000000ffff027224 */ /* 0x000fc400078e0006 */
[----:B------:R1:W-:Y:S04]  /*1fda0*/  STL [R1+0x84], R4 ;  /* 0x0000840401007387 */ /* 0x0003e80000100800 */
[----:B------:R1:W-:Y:S02]  /*1fdb0*/  STL [R1+0x80], R0 ;  /* 0x0000800001007387 */ /* 0x0003e40000100800 */
[----:B-1----:R-:W-:Y:S05]  /*1fdc0*/  CALL.REL.NOINC `($__internal_3_$__cuda_sm70_shflsync_idx_p) ;  /* 0x0000f37000007944 */ /* 0x002fea0003c00000 */
[----:B------:R1:W5:Y:S02]  /*1fdd0*/  LDL.LU R3, [R1+0x88] ;  /* 0x0000880001037983 */ /* 0x0003640000300800 */
[----:B-1---5:R-:W-:Y:S05]  /*1fde0*/  BRA `(.L_x_1441) ;  /* 0xfffeadb000007947 */ /* 0x022fea000383ffff */
.L_x_1289:
        /* <DEDUP_REMOVED lines=9> */
.L_x_1294:
[----:B------:R-:W-:Y:S01]  /*1fe80*/  IMAD.MOV.U32 R4, RZ, RZ, R0 ;  /* 0x000000ffff047224 */ /* 0x000fe200078e0000 */
[----:B------:R-:W-:-:S02]  /*1fe90*/  MOV R3, 0x2 ;  /* 0x0000000200037802 */ /* 0x000fc40000000f00 */
[----:B------:R-:W-:Y:S02]  /*1fea0*/  MOV R2, 0x1fec0 ;  /* 0x0001fec000027802 */ /* 0x000fe40000000f00 */
[----:B------:R-:W-:Y:S05]  /*1feb0*/  CALL.REL.NOINC `($__internal_2_$__cuda_sm70_shflsync_bfly_p) ;  /* 0x0000f22000007944 */ /* 0x000fea0003c00000 */
[----:B------:R-:W-:Y:S01]  /*1fec0*/  MOV R139, R51 ;  /* 0x00000033008b7202 */ /* 0x000fe20000000f00 */
[----:B------:R-:W-:Y:S05]  /*1fed0*/  BRA `(.L_x_1443) ;  /* 0xfffebb4000007947 */ /* 0x000fea000383ffff */
.L_x_1295:
[----:B------:R-:W-:Y:S01]  /*1fee0*/  IMAD.MOV.U32 R4, RZ, RZ, R139 ;  /* 0x000000ffff047224 */ /* 0x000fe200078e008b */
[----:B------:R-:W-:Y:S02]  /*1fef0*/  MOV R3, 0x1 ;  /* 0x0000000100037802 */ /* 0x000fe40000000f00 */
[----:B------:R-:W-:Y:S02]  /*1ff00*/  MOV R2, 0x1ff20 ;  /* 0x0001ff2000027802 */ /* 0x000fe40000000f00 */
[----:B-1----:R-:W-:Y:S05]  /*1ff10*/  CALL.REL.NOINC `($__internal_2_$__cuda_sm70_shflsync_bfly_p) ;  /* 0x0000f1c000007944 */ /* 0x002fea0003c00000 */
[----:B------:R-:W-:Y:S01]  /*1ff20*/  FMNMX.FTZ R139, R139, R51, !PT ;  /* 0x000000338b8b7209 */ /* 0x000fe20007810000 */
[----:B------:R-:W-:Y:S01]  /*1ff30*/  IMAD.MOV.U32 R4, RZ, RZ, R140 ;  /* 0x000000ffff047224 */ /* 0x000fe200078e008c */
[----:B------:R-:W-:Y:S01]  /*1ff40*/  MOV R2, 0x1ff70 ;  /* 0x0001ff7000027802 */ /* 0x000fe20000000f00 */
[----:B------:R-:W-:Y:S02]  /*1ff50*/  IMAD.MOV.U32 R3, RZ, RZ, 0x2 ;  /* 0x00000002ff037424 */ /* 0x000fe400078e00ff */
[----:B------:R-:W-:Y:S05]  /*1ff60*/  CALL.REL.NOINC `($__internal_2_$__cuda_sm70_shflsync_bfly_p) ;  /* 0x0000f17000007944 */ /* 0x000fea0003c00000 */
[----:B------:R-:W-:Y:S01]  /*1ff70*/  FMNMX.FTZ R140, R140, R51, !PT ;  /* 0x000000338c8c7209 */ /* 0x000fe20007810000 */
[----:B------:R-:W-:Y:S01]  /*1ff80*/  IMAD.MOV.U32 R3, RZ, RZ, 0x1 ;  /* 0x00000001ff037424 */ /* 0x000fe200078e00ff */
[----:B------:R-:W-:-:S03]  /*1ff90*/  MOV R2, 0x1ffc0 ;  /* 0x0001ffc000027802 */ /* 0x000fc60000000f00 */
[----:B------:R-:W-:Y:S02]  /*1ffa0*/  IMAD.MOV.U32 R4, RZ, RZ, R140 ;  /* 0x000000ffff047224 */ /* 0x000fe400078e008c */
[----:B------:R-:W-:Y:S05]  /*1ffb0*/  CALL.REL.NOINC `($__internal_2_$__cuda_sm70_shflsync_bfly_p) ;  /* 0x0000f12000007944 */ /* 0x000fea0003c00000 */
        /* <DEDUP_REMOVED lines=20> */
[----:B------:R-:W-:Y:S01]  /*20100*/  MOV R7, R51 ;  /* 0x0000003300077202 */ /* 0x000fe20000000f00 */
[----:B------:R-:W-:Y:S05]  /*20110*/  BRA `(.L_x_1444) ;  /* 0xfffeb9f000007947 */ /* 0x000fea000383ffff */
.L_x_1303:
[----:B------:R1:W-:Y:S01]  /*20120*/  STL [R1+0x84], RZ ;  /* 0x000084ff01007387 */ /* 0x0003e20000100800 */
[----:B------:R-:W-:Y:S01]  /*20130*/  MOV R6, 0x181f ;  /* 0x0000181f00067802 */ /* 0x000fe20000000f00 */
[----:B------:R-:W-:Y:S01]  /*20140*/  IMAD.MOV.U32 R2, RZ, RZ, R0 ;  /* 0x000000ffff027224 */ /* 0x000fe200078e0000 */
[----:B------:R-:W-:Y:S03]  /*20150*/  MOV R3, 0x20180 ;  /* 0x0002018000037802 */ /* 0x000fe60000000f00 */
[----:B------:R1:W-:Y:S04]  /*20160*/  STL [R1+0x80], R6 ;  /* 0x0000800601007387 */ /* 0x0003e80000100800 */
[----:B-1----:R-:W-:Y:S05]  /*20170*/  CALL.REL.NOINC `($__internal_3_$__cuda_sm70_shflsync_idx_p) ;  /* 0x0000efc000007944 */ /* 0x002fea0003c00000 */
[----:B------:R1:W5:Y:S02]  /*20180*/  LDL.LU R6, [R1+0x88] ;  /* 0x0000880001067983 */ /* 0x0003640000300800 */
[----:B-1---5:R-:W-:-:S05]  /*20190*/  BRA `(.L_x_1445) ;  /* 0xfffed25000007947 */ /* 0x022fca000383ffff */
.L_x_1304:
[----:B------:R3:W-:Y:S01]  /*201a0*/  STL [R1+0x84], RZ ;  /* 0x000084ff01007387 */ /* 0x0007e20000100800 */
[----:B------:R-:W-:Y:S01]  /*201b0*/  MOV R8, 0x181f ;  /* 0x0000181f00087802 */ /* 0x000fe20000000f00 */
[----:B------:R-:W-:Y:S01]  /*201c0*/  IMAD.MOV.U32 R2, RZ, RZ, R4 ;  /* 0x000000ffff027224 */ /* 0x000fe200078e0004 */
[----:B------:R-:W-:Y:S03]  /*201d0*/  MOV R3, 0x20200 ;  /* 0x0002020000037802 */ /* 0x000fe60000000f00 */
[----:B------:R3:W-:Y:S04]  /*201e0*/  STL [R1+0x80], R8 ;  /* 0x0000800801007387 */ /* 0x0007e80000100800 */
[----:B-123--:R-:W-:Y:S05]  /*201f0*/  CALL.REL.NOINC `($__internal_3_$__cuda_sm70_shflsync_idx_p) ;  /* 0x0000ef4000007944 */ /* 0x00efea0003c00000 */
[----:B------:R-:W2:Y:S04]  /*20200*/  LDL.LU R2, [R1+0x88] ;  /* 0x0000880001027983 */ /* 0x000ea80000300800 */
[----:B------:R-:W3:Y:S04]  /*20210*/  LDL R3, [R1+0xf4] ;  /* 0x0000f40001037983 */ /* 0x000ee80000100800 */
[----:B------:R-:W4:Y:S04]  /*20220*/  LDL R11, [R1+0xa4] ;  /* 0x0000a400010b7983 */ /* 0x000f280000100800 */
[----:B------:R-:W4:Y:S01]  /*20230*/  LDL R10, [R1+0x78] ;  /* 0x00007800010a7983 */ /* 0x000f220000100800 */
[----:B--2---:R-:W-:Y:S02]  /*20240*/  IADD3 R8, P0, R2, R238, RZ ;  /* 0x000000ee02087210 */ /* 0x004fe40007f1e0ff */
[----:B---3--:R-:W-:Y:S03]  /*20250*/  ISETP.GE.AND P1, PT, R3, c[0x0][0x1d4], PT ;  /* 0x0000750003007a0c */ /* 0x008fe60003f26270 */
[----:B------:R-:W-:Y:S01]  /*20260*/  IMAD.X R9, R6, 0x1, R239, P0 ;  /* 0x0000000106097824 */ /* 0x000fe200000e06ef */
[----:B------:R-:W-:Y:S02]  /*20270*/  IADD3 R2, P0, R2, R236, RZ ;  /* 0x000000ec02027210 */ /* 0x000fe40007f1e0ff */
[----:B----4-:R-:W-:Y:S03]  /*20280*/  ISETP.GE.AND P2, PT, R11, c[0x0][0x1d4], PT ;  /* 0x000075000b007a0c */ /* 0x010fe60003f46270 */
[----:B------:R-:W-:Y:S02]  /*20290*/  IMAD.X R3, R6, 0x1, R237, P0 ;  /* 0x0000000106037824 */ /* 0x000fe400000e06ed */
[----:B------:R1:W5:Y:S08]  /*202a0*/  LDL R6, [R1+0xa0] ;  /* 0x0000a00001067983 */ /* 0x0003700000100800 */
[----:B------:R-:W-:Y:S01]  /*202b0*/  @!PT LDS RZ, [RZ] ;  /* 0x00000000fffff984 */ /* 0x000fe20000000800 */
[----:B------:R-:W-:Y:S01]  /*202c0*/  @!PT LDS RZ, [RZ] ;  /* 0x00000000fffff984 */ /* 0x000fe20000000800 */
[----:B------:R-:W-:Y:S01]  /*202d0*/  @!PT LDS RZ, [RZ] ;  /* 0x00000000fffff984 */ /* 0x000fe20000000800 */
[----:B------:R2:W-:Y:S04]  /*202e0*/  LDGSTS.E.BYPASS.LTC128B.128 [R10], [R8.64], !P2 ;  /* 0x00000000080a7fae */ /* 0x0005e8000d101d46 */
[----:B------:R3:W-:Y:S01]  /*202f0*/  LDGSTS.E.BYPASS.LTC128B.128 [R10+0x1800], [R2.64], !P1 ;  /* 0x01800000020a7fae */ /* 0x0007e2000c901d46 */
[----:B--2---:R-:W-:Y:S02]  /*20300*/  IMAD.MOV.U32 R9, RZ, RZ, 0x1 ;  /* 0x00000001ff097424 */ /* 0x004fe400078e00ff */
[----:B------:R-:W-:Y:S02]  /*20310*/  IMAD.MOV.U32 R8, RZ, RZ, 0x181f ;  /* 0x0000181fff087424 */ /* 0x000fe400078e00ff */
[----:B---3-5:R-:W-:Y:S01]  /*20320*/  IMAD.MOV.U32 R2, RZ, RZ, R0 ;  /* 0x000000ffff027224 */ /* 0x028fe200078e0000 */
[----:B------:R1:W-:Y:S01]  /*20330*/  STL [R1+0x84], R9 ;  /* 0x0000840901007387 */ /* 0x0003e20000100800 */
[----:B------:R-:W-:Y:S03]  /*20340*/  MOV R3, 0x20370 ;  /* 0x0002037000037802 */ /* 0x000fe60000000f00 */
[----:B------:R1:W-:Y:S04]  /*20350*/  STL [R1+0x80], R8 ;  /* 0x0000800801007387 */ /* 0x0003e80000100800 */
[----:B-1----:R-:W-:Y:S05]  /*20360*/  CALL.REL.NOINC `($__internal_3_$__cuda_sm70_shflsync_idx_p) ;  /* 0x0000edd000007944 */ /* 0x002fea0003c00000 */
[----:B------:R1:W5:Y:S01]  /*20370*/  LDL.LU R8, [R1+0x88] ;  /* 0x0000880001087983 */ /* 0x0003620000300800 */
[----:B------:R-:W-:Y:S01]  /*20380*/  MOV R10, 0x1 ;  /* 0x00000001000a7802 */ /* 0x000fe20000000f00 */
[----:B------:R-:W-:Y:S01]  /*20390*/  IMAD.MOV.U32 R9, RZ, RZ, 0x181f ;  /* 0x0000181fff097424 */ /* 0x000fe200078e00ff */
[----:B------:R-:W-:Y:S01]  /*203a0*/  MOV R3, 0x203f0 ;  /* 0x000203f000037802 */ /* 0x000fe20000000f00 */
[----:B-----5:R-:W-:Y:S02]  /*203b0*/  IMAD.MOV.U32 R2, RZ, RZ, R4 ;  /* 0x000000ffff027224 */ /* 0x020fe400078e0004 */
[----:B------:R1:W-:Y:S04]  /*203c0*/  STL [R1+0x84], R10 ;  /* 0x0000840a01007387 */ /* 0x0003e80000100800 */
[----:B------:R1:W-:Y:S02]  /*203d0*/  STL [R1+0x80], R9 ;  /* 0x0000800901007387 */ /* 0x0003e40000100800 */
[----:B-1----:R-:W-:Y:S05]  /*203e0*/  CALL.REL.NOINC `($__internal_3_$__cuda_sm70_shflsync_idx_p) ;  /* 0x0000ed5000007944 */ /* 0x002fea0003c00000 */
[----:B------:R-:W2:Y:S04]  /*203f0*/  LDL R2, [R1+0xa4] ;  /* 0x0000a40001027983 */ /* 0x000ea80000100800 */
[----:B------:R-:W3:Y:S04]  /*20400*/  LDL.LU R10, [R1+0x88] ;  /* 0x00008800010a7983 */ /* 0x000ee80000300800 */
[----:B------:R-:W4:Y:S01]  /*20410*/  LDL R9, [R1+0x78] ;  /* 0x0000780001097983 */ /* 0x000f220000100800 */
[----:B--2---:R-:W-:Y:S02]  /*20420*/  ISETP.GE.AND P1, PT, R2, c[0x0][0x1d4], PT ;  /* 0x0000750002007a0c */ /* 0x004fe40003f26270 */
[----:B---3--:R-:W-:Y:S05]  /*20430*/  IADD3 R2, P0, R10, R238, RZ ;  /* 0x000000ee0a027210 */ /* 0x008fea0007f1e0ff */
[----:B------:R-:W-:Y:S06]  /*20440*/  IMAD.X R3, R8, 0x1, R239, P0 ;  /* 0x0000000108037824 */ /* 0x000fec00000e06ef */
[----:B------:R-:W-:Y:S01]  /*20450*/  @!PT LDS RZ, [RZ] ;  /* 0x00000000fffff984 */ /* 0x000fe20000000800 */
[----:B------:R-:W-:Y:S01]  /*20460*/  @!PT LDS RZ, [RZ] ;  /* 0x00000000fffff984 */ /* 0x000fe20000000800 */
[----:B------:R-:W-:Y:S01]  /*20470*/  @!PT LDS RZ, [RZ] ;  /* 0x00000000fffff984 */ /* 0x000fe20000000800 */
[----:B----4-:R1:W-:Y:S02]  /*20480*/  LDGSTS.E.BYPASS.LTC128B.128 [R9+0x800], [R2.64], !P1 ;  /* 0x0080000002097fae */ /* 0x0103e4000c901d46 */
[----:B-1----:R-:W-:Y:S04]  /*20490*/  IADD3 R2, -R6, 0x10, RZ ;  /* 0x0000001006027810 */ /* 0x002fe80007ffe1ff */
[----:B------:R-:W-:Y:S04]  /*204a0*/  LOP3.LUT R2, R2, 0xf, RZ, 0xc0, !PT ;  /* 0x0000000f02027812 */ /* 0x000fe800078ec0ff */
[----:B------:R-:W-:Y:S04]  /*204b0*/  IADD3 R2, P1, P0, R2, R10, R236 ;  /* 0x0000000a02027210 */ /* 0x000fe8000783e0ec */
[----:B------:R-:W-:Y:S01]  /*204c0*/  IADD3.X R3, RZ, R8, R237, P1, P0 ;  /* 0x00000008ff037210 */ /* 0x000fe20000fe04ed */
[----:B------:R-:W-:Y:S01]  /*204d0*/  IMAD.MOV.U32 R8, RZ, RZ, 0x2 ;  /* 0x00000002ff087424 */ /* 0x000fe200078e00ff */
[----:B------:R-:W-:Y:S04]  /*204e0*/  ISETP.NE.U32.AND P0, PT, R6, RZ, PT ;  /* 0x000000ff0600720c */ /* 0x000fe80003f05070 */
[----:B------:R1:W-:Y:S09]  /*204f0*/  STL [R1+0x84], R8 ;  /* 0x0000840801007387 */ /* 0x0003f20000100800 */
[----:B------:R2:W-:Y:S02]  /*20500*/  LDGSTS.E.BYPASS.LTC128B.128.ZFILL [R9+0x2000], [R2.64], P0 ;  /* 0x0200000002097fae */ /* 0x0005e40008141d46 */
[----:B--2--5:R-:W-:Y:S01]  /*20510*/  IMAD.MOV.U32 R2, RZ, RZ, R0 ;  /* 0x000000ffff027224 */ /* 0x024fe200078e0000 */
[----:B------:R-:W-:Y:S01]  /*20520*/  MOV R3, 0x20560 ;  /* 0x0002056000037802 */ /* 0x000fe20000000f00 */
[----:B------:R-:W-:Y:S05]  /*20530*/  IMAD.MOV.U32 R0, RZ, RZ, 0x181f ;  /* 0x0000181fff007424 */ /* 0x000fea00078e00ff */
[----:B------:R1:W-:Y:S02]  /*20540*/  STL [R1+0x80], R0 ;  /* 0x0000800001007387 */ /* 0x0003e40000100800 */
[----:B-1----:R-:W-:Y:S05]  /*20550*/  CALL.REL.NOINC `($__internal_3_$__cuda_sm70_shflsync_idx_p) ;  /* 0x0000ebe000007944 */ /* 0x002fea0003c00000 */
[----:B-----5:R1:W5:Y:S01]  /*20560*/  LDL.LU R0, [R1+0x88] ;  /* 0x0000880001007983 */ /* 0x0203620000300800 */
[----:B------:R-:W-:Y:S01]  /*20570*/  MOV R8, 0x2 ;  /* 0x0000000200087802 */ /* 0x000fe20000000f00 */
[----:B------:R-:W-:Y:S01]  /*20580*/  IMAD.MOV.U32 R2, RZ, RZ, R4 ;  /* 0x000000ffff027224 */ /* 0x000fe200078e0004 */
[----:B------:R-:W-:Y:S01]  /*20590*/  MOV R3, 0x205e0 ;  /* 0x000205e000037802 */ /* 0x000fe20000000f00 */
[----:B------:R-:W-:Y:S02]  /*205a0*/  IMAD.MOV.U32 R4, RZ, RZ, 0x181f ;  /* 0x0000181fff047424 */ /* 0x000fe400078e00ff */
[----:B------:R1:W-:Y:S04]  /*205b0*/  STL [R1+0x84], R8 ;  /* 0x0000840801007387 */ /* 0x0003e80000100800 */
[----:B------:R1:W-:Y:S02]  /*205c0*/  STL [R1+0x80], R4 ;  /* 0x0000800401007387 */ /* 0x0003e40000100800 */
[----:B-1---5:R-:W-:Y:S05]  /*205d0*/  CALL.REL.NOINC `($__internal_3_$__cuda_sm70_shflsync_idx_p) ;  /* 0x0000eb6000007944 */ /* 0x022fea0003c00000 */
[----:B------:R1:W5:Y:S02]  /*205e0*/  LDL.LU R2, [R1+0x88] ;  /* 0x0000880001027983 */ /* 0x0003640000300800 */
[----:B-1---5:R-:W-:-:S05]  /*205f0*/  BRA `(.L_x_1446) ;  /* 0xfffecf7000007947 */ /* 0x022fca000383ffff */
.L_x_1307:
[----:B------:R2:W-:Y:S01]  /*20600*/  STL [R1+0x84], RZ ;  /* 0x000084ff01007387 */ /* 0x0005e20000100800 */
[----:B------:R-:W-:Y:S01]  /*20610*/  MOV R6, 0x181f ;  /* 0x0000181f00067802 */ /* 0x000fe20000000f00 */
[----:B------:R-:W-:Y:S01]  /*20620*/  IMAD.MOV.U32 R2, RZ, RZ, R0 ;  /* 0x000000ffff027224 */ /* 0x000fe200078e0000 */
[----:B------:R-:W-:Y:S03]  /*20630*/  MOV R3, 0x20660 ;  /* 0x0002066000037802 */ /* 0x000fe60000000f00 */
[----:B------:R2:W-:Y:S04]  /*20640*/  STL [R1+0x80], R6 ;  /* 0x0000800601007387 */ /* 0x0005e80000100800 */
[----:B-12---:R-:W-:Y:S05]  /*20650*/  CALL.REL.NOINC `($__internal_3_$__cuda_sm70_shflsync_idx_p) ;  /* 0x0000eae000007944 */ /* 0x006fea0003c00000 */
[----:B------:R1:W5:Y:S02]  /*20660*/  LDL.LU R6, [R1+0x88] ;  /* 0x0000880001067983 */ /* 0x0003640000300800 */
[----:B-1---5:R-:W-:-:S05]  /*20670*/  BRA `(.L_x_1447) ;  /* 0xfffee14000007947 */ /* 0x022fca000383ffff */
.L_x_1308:
[----:B------:R4:W-:Y:S01]  /*20680*/  STL [R1+0x84], RZ ;  /* 0x000084ff01007387 */ /* 0x0009e20000100800 */
[----:B------:R-:W-:Y:S01]  /*20690*/  MOV R8, 0x181f ;  /* 0x0000181f00087802 */ /* 0x000fe20000000f00 */
[----:B------:R-:W-:Y:S01]  /*206a0*/  IMAD.MOV.U32 R2, RZ, RZ, R4 ;  /* 0x000000ffff027224 */ /* 0x000fe200078e0004 */
[----:B------:R-:W-:Y:S03]  /*206b0*/  MOV R3, 0x206e0 ;  /* 0x000206e000037802 */ /* 0x000fe60000000f00 */
[----:B------:R4:W-:Y:S04]  /*206c0*/  STL [R1+0x80], R8 ;  /* 0x0000800801007387 */ /* 0x0009e80000100800 */
[----:B-1234-:R-:W-:Y:S05]  /*206d0*/  CALL.REL.NOINC `($__internal_3_$__cuda_sm70_shflsync_idx_p) ;  /* 0x0000ea6000007944 */ /* 0x01efea0003c00000 */
        /* <DEDUP_REMOVED lines=14> */
[----:B------:R2:W-:Y:S04]  /*207c0*/  LDGSTS.E.BYPASS.LTC128B.128 [R10+0x5080], [R8.64], !P2 ;  /* 0x05080000080a7fae */ /* 0x0005e8000d101d46 */
        /* <DEDUP_REMOVED lines=47> */
[----:B-----5:R1:W5:Y:S02]  /*20ac0*/  LDL.LU R4, [R1+0x88] ;  /* 0x0000880001047983 */ /* 0x0203640000300800 */
[----:B-1---5:R-:W-:-:S05]  /*20ad0*/  BRA `(.L_x_1448) ;  /* 0xfffede6000007947 */ /* 0x022fca000383ffff */
.L_x_1309:
[----:B------:R1:W-:Y:S01]  /*20ae0*/  STL [R1+0x84], RZ ;  /* 0x000084ff01007387 */ /* 0x0003e20000100800 */
[----:B------:R-:W-:Y:S01]  /*20af0*/  MOV R4, 0x1c1f ;  /* 0x00001c1f00047802 */ /* 0x000fe20000000f00 */
[----:B------:R-:W-:Y:S01]  /*20b00*/  IMAD.MOV.U32 R2, RZ, RZ, R6 ;  /* 0x000000ffff027224 */ /* 0x000fe200078e0006 */
[----:B------:R-:W-:Y:S03]  /*20b10*/  MOV R3, 0x20b40 ;  /* 0x00020b4000037802 */ /* 0x000fe60000000f00 */
[----:B------:R1:W-:Y:S04]  /*20b20*/  STL [R1+0x80], R4 ;  /* 0x0000800401007387 */ /* 0x0003e80000100800 */
[----:B-1----:R-:W-:Y:S05]  /*20b30*/  CALL.REL.NOINC `($__internal_3_$__cuda_sm70_shflsync_idx_p) ;  /* 0x0000e60000007944 */ /* 0x002fea0003c00000 */
[----:B-----5:R1:W5:Y:S02]  /*20b40*/  LDL.LU R4, [R1+0x88] ;  /* 0x0000880001047983 */ /* 0x0203640000300800 */
[----:B-1---5:R-:W-:-:S05]  /*20b50*/  BRA `(.L_x_1449) ;  /* 0xfffee02000007947 */ /* 0x022fca000383ffff */
.L_x_1314:
[----:B------:R-:W-:Y:S01]  /*20b60*/  MOV R10, 0x1 ;  /* 0x00000001000a7802 */ /* 0x000fe20000000f00 */
[----:B------:R-:W-:Y:S01]  /*20b70*/  IMAD.MOV.U32 R4, RZ, RZ, 0x1c1f ;  /* 0x00001c1fff047424 */ /* 0x000fe200078e00ff */
[----:B------:R-:W-:Y:S01]  /*20b80*/  MOV R3, 0x20bd0 ;  /* 0x00020bd000037802 */ /* 0x000fe20000000f00 */
[----:B------:R-:W-:Y:S02]  /*20b90*/  IMAD.MOV.U32 R2, RZ, RZ, R6 ;  /* 0x000000ffff027224 */ /* 0x000fe400078e0006 */
[----:B------:R2:W-:Y:S04]  /*20ba0*/  STL [R1+0x84], R10 ;  /* 0x0000840a01007387 */ /* 0x0005e80000100800 */
[----:B------:R2:W-:Y:S02]  /*20bb0*/  STL [R1+0x80], R4 ;  /* 0x0000800401007387 */ /* 0x0005e40000100800 */
[----:B-12---:R-:W-:Y:S05]  /*20bc0*/  CALL.REL.NOINC `($__internal_3_$__cuda_sm70_shflsync_idx_p) ;  /* 0x0000e57000007944 */ /* 0x006fea0003c00000 */
[----:B-----5:R1:W5:Y:S02]  /*20bd0*/  LDL.LU R4, [R1+0x88] ;  /* 0x0000880001047983 */ /* 0x0203640000300800 */
[----:B-1---5:R-:W-:-:S05]  /*20be0*/  BRA `(.L_x_1450) ;  /* 0xfffee5a000007947 */ /* 0x022fca000383ffff */
.L_x_1319:
[----:B------:R-:W-:Y:S01]  /*20bf0*/  MOV R10, 0x2 ;  /* 0x00000002000a7802 */ /* 0x000fe20000000f00 */
[----:B------:R-:W-:Y:S01]  /*20c00*/  IMAD.MOV.U32 R4, RZ, RZ, 0x1c1f ;  /* 0x00001c1fff047424 */ /* 0x000fe200078e00ff */
[----:B------:R-:W-:Y:S01]  /*20c10*/  MOV R3, 0x20c60 ;  /* 0x00020c6000037802 */ /* 0x000fe20000000f00 */
[----:B------:R-:W-:Y:S02]  /*20c20*/  IMAD.MOV.U32 R2, RZ, RZ, R6 ;  /* 0x000000ffff027224 */ /* 0x000fe400078e0006 */
[----:B------:R3:W-:Y:S04]  /*20c30*/  STL [R1+0x84], R10 ;  /* 0x0000840a01007387 */ /* 0x0007e80000100800 */
[----:B------:R3:W-:Y:S02]  /*20c40*/  STL [R1+0x80], R4 ;  /* 0x0000800401007387 */ /* 0x0007e40000100800 */
[----:B-123--:R-:W-:Y:S05]  /*20c50*/  CALL.REL.NOINC `($__internal_3_$__cuda_sm70_shflsync_idx_p) ;  /* 0x0000e4e000007944 */ /* 0x00efea0003c00000 */
[----:B-----5:R1:W5:Y:S02]  /*20c60*/  LDL.LU R4, [R1+0x88] ;  /* 0x0000880001047983 */ /* 0x0203640000300800 */
[----:B-1---5:R-:W-:-:S05]  /*20c70*/  BRA `(.L_x_1451) ;  /* 0xfffee9d000007947 */ /* 0x022fca000383ffff */
.L_x_1324:
[----:B------:R-:W-:Y:S01]  /*20c80*/  IMAD.MOV.U32 R4, RZ, RZ, 0x1c1f ;  /* 0x00001c1fff047424 */ /* 0x000fe200078e00ff */
[----:B------:R-:W-:Y:S01]  /*20c90*/  MOV R3, 0x20cf0 ;  /* 0x00020cf000037802 */ /* 0x000fe20000000f00 */
[----:B------:R-:W-:Y:S01]  /*20ca0*/  IMAD.MOV.U32 R2, RZ, RZ, R6 ;  /* 0x000000ffff027224 */ /* 0x000fe200078e0006 */
[----:B-123--:R-:W-:Y:S02]  /*20cb0*/  MOV R6, 0x3 ;  /* 0x0000000300067802 */ /* 0x00efe40000000f00 */
[----:B------:R1:W-:Y:S04]  /*20cc0*/  STL [R1+0x80], R4 ;  /* 0x0000800401007387 */ /* 0x0003e80000100800 */
[----:B------:R1:W-:Y:S02]  /*20cd0*/  STL [R1+0x84], R6 ;  /* 0x0000840601007387 */ /* 0x0003e40000100800 */
[----:B-1----:R-:W-:Y:S05]  /*20ce0*/  CALL.REL.NOINC `($__internal_3_$__cuda_sm70_shflsync_idx_p) ;  /* 0x0000e45000007944 */ /* 0x002fea0003c00000 */
[----:B-----5:R1:W5:Y:S02]  /*20cf0*/  LDL.LU R4, [R1+0x88] ;  /* 0x0000880001047983 */ /* 0x0203640000300800 */
[----:B-1---5:R-:W-:-:S05]  /*20d00*/  BRA `(.L_x_1452) ;  /* 0xfffeee0000007947 */ /* 0x022fca000383ffff */
.L_x_1329:
[----:B------:R-:W-:Y:S02]  /*20d10*/  MOV R3, 0x2 ;  /* 0x0000000200037802 */ /* 0x000fe40000000f00 */
[----:B------:R-:W-:Y:S02]  /*20d20*/  MOV R2, 0x20d40 ;  /* 0x00020d4000027802 */ /* 0x000fe40000000f00 */
[----:B------:R-:W-:Y:S05]  /*20d30*/  CALL.REL.NOINC `($__internal_2_$__cuda_sm70_shflsync_bfly_p) ;  /* 0x0000e3a000007944 */ /* 0x000fea0003c00000 */
[----:B------:R-:W-:Y:S01]  /*20d40*/  MOV R0, R51 ;  /* 0x0000003300007202 */ /* 0x000fe20000000f00 */
[----:B------:R-:W-:-:S05]  /*20d50*/  BRA `(.L_x_1453) ;  /* 0xfffef57000007947 */ /* 0x000fca000383ffff */
.L_x_1330:
[----:B------:R-:W-:Y:S02]  /*20d60*/  MOV R3, 0x1 ;  /* 0x0000000100037802 */ /* 0x000fe40000000f00 */
[----:B------:R-:W-:Y:S02]  /*20d70*/  MOV R2, 0x20d90 ;  /* 0x00020d9000027802 */ /* 0x000fe40000000f00 */
[----:B------:R-:W-:Y:S05]  /*20d80*/  CALL.REL.NOINC `($__internal_2_$__cuda_sm70_shflsync_bfly_p) ;  /* 0x0000e35000007944 */ /* 0x000fea0003c00000 */
[----:B------:R-:W-:Y:S01]  /*20d90*/  IMAD.MOV.U32 R3, RZ, RZ, 0x2 ;  /* 0x00000002ff037424 */ /* 0x000fe200078e00ff */
[----:B------:R-:W-:Y:S01]  /*20da0*/  FMNMX.FTZ R138, R4, R51, !PT ;  /* 0x00000033048a7209 */ /* 0x000fe20007810000 */
[----:B------:R-:W-:Y:S01]  /*20db0*/  IMAD.MOV.U32 R4, RZ, RZ, R137 ;  /* 0x000000ffff047224 */ /* 0x000fe200078e0089 */
[----:B------:R-:W-:Y:S02]  /*20dc0*/  MOV R2, 0x20de0 ;  /* 0x00020de000027802 */ /* 0x000fe40000000f00 */
[----:B------:R-:W-:Y:S05]  /*20dd0*/  CALL.REL.NOINC `($__internal_2_$__cuda_sm70_shflsync_bfly_p) ;  /* 0x0000e30000007944 */ /* 0x000fea0003c00000 */
[----:B------:R-:W-:Y:S01]  /*20de0*/  FMNMX.FTZ R4, R137, R51, !PT ;  /* 0x0000003389047209 */ /* 0x000fe20007810000 */
[----:B------:R-:W-:Y:S01]  /*20df0*/  IMAD.MOV.U32 R3, RZ, RZ, 0x1 ;  /* 0x00000001ff037424 */ /* 0x000fe200078e00ff */
        /* <DEDUP_REMOVED lines=16> */
[----:B------:R-:W-:Y:S01]  /*20f00*/  IMAD.MOV.U32 R3, RZ, RZ, 0x1 ;  /* 0x00000001ff037424 */ /* 0x000fe200078e00ff */
[----:B------:R-:W-:Y:S02]  /*20f10*/  FMNMX.FTZ R6, R6, R51, !PT ;  /* 0x0000003306067209 */ /* 0x000fe40007810000 */
[----:B------:R-:W-:Y:S03]  /*20f20*/  MOV R2, 0x20f50 ;  /* 0x00020f5000027802 */ /* 0x000fe60000000f00 */
[----:B------:R-:W-:Y:S02]  /*20f30*/  IMAD.MOV.U32 R4, RZ, RZ, R6 ;  /* 0x000000ffff047224 */ /* 0x000fe400078e0006 */
[----:B------:R-:W-:Y:S05]  /*20f40*/  CALL.REL.NOINC `($__internal_2_$__cuda_sm70_shflsync_bfly_p) ;  /* 0x0000e19000007944 */ /* 0x000fea0003c00000 */
[----:B------:R-:W-:Y:S01]  /*20f50*/  MOV R3, R51 ;  /* 0x0000003300037202 */ /* 0x000fe20000000f00 */
[----:B------:R-:W-:-:S05]  /*20f60*/  BRA `(.L_x_1454) ;  /* 0xfffef45000007947 */ /* 0x000fca000383ffff */
.L_x_1339:
        /* <DEDUP_REMOVED lines=8> */
.L_x_1340:
        /* <DEDUP_REMOVED lines=8> */
[----:B------:R-:W4:Y:S01]  /*21070*/  LDL R8, [R1+0x78] ;  /* 0x0000780001087983 */ /* 0x000f220000100800 */
[C---:B--2---:R-:W-:Y:S02]  /*21080*/  IADD3 R10, P0, R2.reuse, R240, RZ ;  /* 0x000000f0020a7210 */ /* 0x044fe40007f1e0ff */
[----:B---3--:R-:W-:Y:S03]  /*21090*/  ISETP.GE.AND P1, PT, R3, c[0x0][0x1d4], PT ;  /* 0x0000750003007a0c */ /* 0x008fe60003f26270 */
[C---:B------:R-:W-:Y:S01]  /*210a0*/  IMAD.X R11, R9.reuse, 0x1, R241, P0 ;  /* 0x00000001090b7824 */ /* 0x040fe200000e06f1 */
[----:B------:R-:W-:Y:S04]  /*210b0*/  IADD3 R2, P0, R2, R238, RZ ;  /* 0x000000ee02027210 */ /* 0x000fe80007f1e0ff */
[----:B------:R-:W-:Y:S01]  /*210c0*/  @!PT LDS RZ, [RZ] ;  /* 0x00000000fffff984 */ /* 0x000fe20000000800 */
[----:B------:R-:W-:Y:S01]  /*210d0*/  @!PT LDS RZ, [RZ] ;  /* 0x00000000fffff984 */ /* 0x000fe20000000800 */
[----:B------:R-:W-:Y:S01]  /*210e0*/  @!PT LDS RZ, [RZ] ;  /* 0x00000000fffff984 */ /* 0x000fe20000000800 */
[----:B----4-:R1:W-:Y:S01]  /*210f0*/  LDGSTS.E.BYPASS.LTC128B.128 [R8], [R10.64], !P3 ;  /* 0x000000000a087fae */ /* 0x0103e2000d901d46 */
[----:B------:R-:W-:Y:S01]  /*21100*/  IMAD.X R3, R9, 0x1, R239, P0 ;  /* 0x0000000109037824 */ /* 0x000fe200000e06ef */
[----:B------:R-:W-:Y:S04]  /*21110*/  MOV R9, 0x181f ;  /* 0x0000181f00097802 */ /* 0x000fe80000000f00 */
[----:B------:R2:W-:Y:S04]  /*21120*/  LDGSTS.E.BYPASS.LTC128B.128 [R8+0x1800], [R2.64], !P1 ;  /* 0x0180000002087fae */ /* 0x0005e8000c901d46 */
[----:B------:R3:W-:Y:S01]  /*21130*/  STL [R1+0x80], R9 ;  /* 0x0000800901007387 */ /* 0x0007e20000100800 */
[----:B-1----:R-:W-:Y:S05]  /*21140*/  IMAD.MOV.U32 R10, RZ, RZ, 0x1 ;  /* 0x00000001ff0a7424 */ /* 0x002fea00078e00ff */
[----:B------:R3:W-:Y:S01]  /*21150*/  STL [R1+0x84], R10 ;  /* 0x0000840a01007387 */ /* 0x0007e20000100800 */
[----:B--2--5:R-:W-:Y:S03]  /*21160*/  MOV R2, R4 ;  /* 0x0000000400027202 */ /* 0x024fe60000000f00 */
[----:B------:R3:W5:Y:S01]  /*21170*/  LDL R8, [R1+0xa0] ;  /* 0x0000a00001087983 */ /* 0x0007620000100800 */
[----:B------:R-:W-:Y:S03]  /*21180*/  MOV R3, 0x211a0 ;  /* 0x000211a000037802 */ /* 0x000fe60000000f00 */
[----:B---3-5:R-:W-:Y:S05]  /*21190*/  CALL.REL.NOINC `($__internal_3_$__cuda_sm70_shflsync_idx_p) ;  /* 0x0000dfa000007944 */ /* 0x028fea0003c00000 */
[----:B------:R1:W5:Y:S01]  /*211a0*/  LDL.LU R9, [R1+0x88] ;  /* 0x0000880001097983 */ /* 0x0003620000300800 */
        /* <DEDUP_REMOVED lines=9> */
[----:B--2---:R-:W-:Y:S05]  /*21240*/  IADD3 R2, P0, R11, R240, RZ ;  /* 0x000000f00b027210 */ /* 0x004fea0007f1e0ff */
[----:B------:R-:W-:Y:S05]  /*21250*/  IMAD.X R3, R9, 0x1, R241, P0 ;  /* 0x0000000109037824 */ /* 0x000fea00000e06f1 */
[----:B------:R-:W-:Y:S01]  /*21260*/  @!PT LDS RZ, [RZ] ;  /* 0x00000000fffff984 */ /* 0x000fe20000000800 */
[----:B------:R-:W-:Y:S01]  /*21270*/  @!PT LDS RZ, [RZ] ;  /* 0x00000000fffff984 */ /* 0x000fe20000000800 */
[----:B------:R-:W-:Y:S01]  /*21280*/  @!PT LDS RZ, [RZ] ;  /* 0x00000000fffff984 */ /* 0x000fe20000000800 */
[----:B---3--:R1:W-:Y:S02]  /*21290*/  LDGSTS.E.BYPASS.LTC128B.128 [R10+0x800], [R2.64], !P3 ;  /* 0x00800000020a7fae */ /* 0x0083e4000d901d46 */
        /* <DEDUP_REMOVED lines=23> */
.L_x_1343:
        /* <DEDUP_REMOVED lines=8> */
.L_x_1344:
        /* <DEDUP_REMOVED lines=8> */
[----:B------:R-:W4:Y:S02]  /*21510*/  LDL R3, [R1+0xf4] ;  /* 0x0000f40001037983 */ /* 0x000f240000100800 */
[----:B----4-:R-:W-:Y:S02]  /*21520*/  ISETP.GE.AND P1, PT, R3, c[0x0][0x1d4], PT ;  /* 0x0000750003007a0c */ /* 0x010fe40003f26270 */
[C---:B--2---:R-:W-:Y:S05]  /*21530*/  IADD3 R10, P0, R2.reuse, R240, RZ ;  /* 0x000000f0020a7210 */ /* 0x044fea0007f1e0ff */
[C---:B------:R-:W-:Y:S01]  /*21540*/  IMAD.X R11, R9.reuse, 0x1, R241, P0 ;  /* 0x00000001090b7824 */ /* 0x040fe200000e06f1 */
[----:B------:R-:W-:Y:S04]  /*21550*/  IADD3 R2, P0, R2, R238, RZ ;  /* 0x000000ee02027210 */ /* 0x000fe80007f1e0ff */
[----:B------:R-:W-:Y:S01]  /*21560*/  @!PT LDS RZ, [RZ] ;  /* 0x00000000fffff984 */ /* 0x000fe20000000800 */
[----:B------:R-:W-:Y:S01]  /*21570*/  @!PT LDS RZ, [RZ] ;  /* 0x00000000fffff984 */ /* 0x000fe20000000800 */
[----:B------:R-:W-:Y:S01]  /*21580*/  @!PT LDS RZ, [RZ] ;  /* 0x00000000fffff984 */ /* 0x000fe20000000800 */
[----:B---3--:R1:W-:Y:S01]  /*21590*/  LDGSTS.E.BYPASS.LTC128B.128 [R8+0x5080], [R10.64], !P3 ;  /* 0x050800000a087fae */ /* 0x0083e2000d901d46 */
[----:B------:R-:W-:Y:S02]  /*215a0*/  IMAD.X R3, R9, 0x1, R239, P0 ;  /* 0x0000000109037824 */ /* 0x000fe400000e06ef */
[----:B------:R-:W-:Y:S03]  /*215b0*/  IMAD.MOV.U32 R9, RZ, RZ, 0x1 ;  /* 0x00000001ff097424 */ /* 0x000fe600078e00ff */
[----:B------:R2:W-:Y:S04]  /*215c0*/  LDGSTS.E.BYPASS.LTC128B.128 [R8+0x6880], [R2.64], !P1 ;  /* 0x0688000002087fae */ /* 0x0005e8000c901d46 */
[----:B------:R3:W-:Y:S04]  /*215d0*/  STL [R1+0x84], R9 ;  /* 0x0000840901007387 */ /* 0x0007e80000100800 */
[----:B-1----:R3:W5:Y:S01]  /*215e0*/  LDL R10, [R1+0xa0] ;  /* 0x0000a000010a7983 */ /* 0x0027620000100800 */
[----:B--2---:R-:W-:Y:S02]  /*215f0*/  MOV R8, 0x181f ;  /* 0x0000181f00087802 */ /* 0x004fe40000000f00 */
[----:B-----5:R-:W-:Y:S02]  /*21600*/  MOV R2, R4 ;  /* 0x0000000400027202 */ /* 0x020fe40000000f00 */
[----:B------:R-:W-:Y:S01]  /*21610*/  MOV R3, 0x21640 ;  /* 0x0002164000037802 */ /* 0x000fe20000000f00 */
[----:B------:R3:W-:Y:S04]  /*21620*/  STL [R1+0x80], R8 ;  /* 0x0000800801007387 */ /* 0x0007e80000100800 */
[----:B---3--:R-:W-:Y:S05]  /*21630*/  CALL.REL.NOINC `($__internal_3_$__cuda_sm70_shflsync_idx_p) ;  /* 0x0000db0000007944 */ /* 0x008fea0003c00000 */
        /* <DEDUP_REMOVED lines=39> */
.L_x_1345:
[----:B------:R-:W-:Y:S02]  /*218b0*/  MOV R3, 0x2 ;  /* 0x0000000200037802 */ /* 0x000fe40000000f00 */
[----:B------:R-:W-:Y:S02]  /*218c0*/  MOV R2, 0x218e0 ;  /* 0x000218e000027802 */ /* 0x000fe40000000f00 */
[----:B------:R-:W-:Y:S05]  /*218d0*/  CALL.REL.NOINC `($__internal_2_$__cuda_sm70_shflsync_bfly_p) ;  /* 0x0000d80000007944 */ /* 0x000fea0003c00000 */
[----:B------:R-:W-:Y:S01]  /*218e0*/  MOV R139, R51 ;  /* 0x00000033008b7202 */ /* 0x000fe20000000f00 */
[----:B------:R-:W-:-:S05]  /*218f0*/  BRA `(.L_x_1459) ;  /* 0xffff283000007947 */ /* 0x000fca000383ffff */
.L_x_1346:
[----:B------:R-:W-:Y:S01]  /*21900*/  MOV R3, 0x1 ;  /* 0x0000000100037802 */ /* 0x000fe20000000f00 */
[----:B-1----:R-:W-:Y:S01]  /*21910*/  IMAD.MOV.U32 R4, RZ, RZ, R139 ;  /* 0x000000ffff047224 */ /* 0x002fe200078e008b */
[----:B------:R-:W-:Y:S02]  /*21920*/  MOV R2, 0x21940 ;  /* 0x0002194000027802 */ /* 0x000fe40000000f00 */
[----:B------:R-:W-:Y:S05]  /*21930*/  CALL.REL.NOINC `($__internal_2_$__cuda_sm70_shflsync_bfly_p) ;  /* 0x0000d7a000007944 */ /* 0x000fea0003c00000 */
[----:B------:R-:W-:Y:S01]  /*21940*/  IMAD.MOV.U32 R4, RZ, RZ, R140 ;  /* 0x000000ffff047224 */ /* 0x000fe200078e008c */
[----:B------:R-:W-:Y:S01]  /*21950*/  FMNMX.FTZ R139, R139, R51, !PT ;  /* 0x000000338b8b7209 */ /* 0x000fe20007810000 */
[----:B------:R-:W-:Y:S01]  /*21960*/  IMAD.MOV.U32 R3, RZ, RZ, 0x2 ;  /* 0x00000002ff037424 */ /* 0x000fe200078e00ff */
        /* <DEDUP_REMOVED lines=24> */
[----:B------:R-:W-:Y:S01]  /*21af0*/  MOV R2, R51 ;  /* 0x0000003300027202 */ /* 0x000fe20000000f00 */
[----:B------:R-:W-:-:S05]  /*21b00*/  BRA `(.L_x_1460) ;  /* 0xffff271000007947 */ /* 0x000fca000383ffff */
.L_x_1349:
[----:B----4-:R1:W-:Y:S01]  /*21b10*/  STL [R1+0x84], RZ ;  /* 0x000084ff01007387 */ /* 0x0103e20000100800 */
[----:B------:R-:W-:Y:S01]  /*21b20*/  MOV R7, 0x181f ;  /* 0x0000181f00077802 */ /* 0x000fe20000000f00 */
[----:B------:R-:W-:Y:S01]  /*21b30*/  IMAD.MOV.U32 R2, RZ, RZ, R0 ;  /* 0x000000ffff027224 */ /* 0x000fe200078e0000 */
[----:B------:R-:W-:Y:S03]  /*21b40*/  MOV R3, 0x21b70 ;  /* 0x00021b7000037802 */ /* 0x000fe60000000f00 */
[----:B------:R1:W-:Y:S04]  /*21b50*/  STL [R1+0x80], R7 ;  /* 0x0000800701007387 */ /* 0x0003e80000100800 */
[----:B-1----:R-:W-:Y:S05]  /*21b60*/  CALL.REL.NOINC `($__internal_3_$__cuda_sm70_shflsync_idx_p) ;  /* 0x0000d5d000007944 */ /* 0x002fea0003c00000 */
[----:B------:R1:W5:Y:S02]  /*21b70*/  LDL.LU R7, [R1+0x88] ;  /* 0x0000880001077983 */ /* 0x0003640000300800 */
[----:B-1---5:R-:W-:-:S05]  /*21b80*/  BRA `(.L_x_1461) ;  /* 0xffff46f000007947 */ /* 0x022fca000383ffff */
.L_x_1352:
        /* <DEDUP_REMOVED lines=8> */
.L_x_1353:
[----:B------:R4:W-:Y:S01]  /*21c10*/  STL [R1+0x84], RZ ;  /* 0x000084ff01007387 */ /* 0x0009e20000100800 */
[----:B------:R-:W-:Y:S01]  /*21c20*/  MOV R8, 0x181f ;  /* 0x0000181f00087802 */ /* 0x000fe20000000f00 */
[----:B------:R-:W-:Y:S01]  /*21c30*/  IMAD.MOV.U32 R2, RZ, RZ, R4 ;  /* 0x000000ffff027224 */ /* 0x000fe200078e0004 */
[----:B------:R-:W-:Y:S03]  /*21c40*/  MOV R3, 0x21c70 ;  /* 0x00021c7000037802 */ /* 0x000fe60000000f00 */
[----:B------:R4:W-:Y:S04]  /*21c50*/  STL [R1+0x80], R8 ;  /* 0x0000800801007387 */ /* 0x0009e80000100800 */
[----:B-1234-:R-:W-:Y:S05]  /*21c60*/  CALL.REL.NOINC `($__internal_3_$__cuda_sm70_shflsync_idx_p) ;  /* 0x0000d4d000007944 */ /* 0x01efea0003c00000 */
[----:B------:R-:W2:Y:S04]  /*21c70*/  LDL R11, [R1+0xa4] ;  /* 0x0000a400010b7983 */ /* 0x000ea80000100800 */
[----:B------:R-:W3:Y:S04]  /*21c80*/  LDL.LU R2, [R1+0x88] ;  /* 0x0000880001027983 */ /* 0x000ee80000300800 */
[----:B------:R-:W4:Y:S04]  /*21c90*/  LDL R10, [R1+0x74] ;  /* 0x00007400010a7983 */ /* 0x000f280000100800 */
[----:B------:R-:W2:Y:S02]  /*21ca0*/  LDL R3, [R1+0xf4] ;  /* 0x0000f40001037983 */ /* 0x000ea40000100800 */
[----:B--2---:R-:W-:Y:S02]  /*21cb0*/  ISETP.GE.AND P1, PT, R3, c[0x0][0x1d4], PT ;  /* 0x0000750003007a0c */ /* 0x004fe40003f26270 */
[----:B------:R-:W-:Y:S02]  /*21cc0*/  ISETP.GE.AND P2, PT, R11, c[0x0][0x1d4], PT ;  /* 0x000075000b007a0c */ /* 0x000fe40003f46270 */
[C---:B---3--:R-:W-:Y:S05]  /*21cd0*/  IADD3 R8, P0, R2.reuse, R212, RZ ;  /* 0x000000d402087210 */ /* 0x048fea0007f1e0ff */
[C---:B------:R-:W-:Y:S01]  /*21ce0*/  IMAD.X R9, R7.reuse, 0x1, R214, P0 ;  /* 0x0000000107097824 */ /* 0x040fe200000e06d6 */
[----:B------:R-:W-:Y:S05]  /*21cf0*/  IADD3 R2, P0, R2, R139, RZ ;  /* 0x0000008b02027210 */ /* 0x000fea0007f1e0ff */
[----:B------:R-:W-:Y:S01]  /*21d00*/  @!PT LDS RZ, [RZ] ;  /* 0x00000000fffff984 */ /* 0x000fe20000000800 */
[----:B------:R-:W-:Y:S01]  /*21d10*/  @!PT LDS RZ, [RZ] ;  /* 0x00000000fffff984 */ /* 0x000fe20000000800 */
[----:B------:R-:W-:Y:S01]  /*21d20*/  @!PT LDS RZ, [RZ] ;  /* 0x00000000fffff984 */ /* 0x000fe20000000800 */
[----:B----4-:R1:W-:Y:S01]  /*21d30*/  LDGSTS.E.BYPASS.LTC128B.128 [R10+0x5080], [R8.64], !P2 ;  /* 0x05080000080a7fae */ /* 0x0103e2000d101d46 */
[----:B------:R-:W-:Y:S02]  /*21d40*/  IMAD.X R3, R7, 0x1, R213, P0 ;  /* 0x0000000107037824 */ /* 0x000fe400000e06d5 */
[----:B------:R-:W-:Y:S03]  /*21d50*/  IMAD.MOV.U32 R7, RZ, RZ, 0x181f ;  /* 0x0000181fff077424 */ /* 0x000fe600078e00ff */
[----:B------:R2:W-:Y:S04]  /*21d60*/  LDGSTS.E.BYPASS.LTC128B.128 [R10+0x6880], [R2.64], !P1 ;  /* 0x06880000020a7fae */ /* 0x0005e8000c901d46 */
[----:B------:R3:W-:Y:S01]  /*21d70*/  STL [R1+0x80], R7 ;  /* 0x0000800701007387 */ /* 0x0007e20000100800 */
[----:B-1----:R-:W-:Y:S05]  /*21d80*/  IMAD.MOV.U32 R8, RZ, RZ, 0x1 ;  /* 0x00000001ff087424 */ /* 0x002fea00078e00ff */
[----:B------:R3:W-:Y:S01]  /*21d90*/  STL [R1+0x84], R8 ;  /* 0x0000840801007387 */ /* 0x0007e20000100800 */
[----:B--2---:R-:W-:Y:S01]  /*21da0*/  MOV R3, 0x21dd0 ;  /* 0x00021dd000037802 */ /* 0x004fe20000000f00 */
[----:B-----5:R-:W-:Y:S02]  /*21db0*/  IMAD.MOV.U32 R2, RZ, RZ, R0 ;  /* 0x000000ffff027224 */ /* 0x020fe400078e0000 */
[----:B---3--:R-:W-:Y:S05]  /*21dc0*/  CALL.REL.NOINC `($__internal_3_$__cuda_sm70_shflsync_idx_p) ;  /* 0x0000d37000007944 */ /* 0x008fea0003c00000 */
        /* <DEDUP_REMOVED lines=10> */
[----:B------:R-:W4:Y:S04]  /*21e70*/  LDL R3, [R1+0xf4] ;  /* 0x0000f40001037983 */ /* 0x000f280000100800 */
[----:B------:R-:W4:Y:S01]  /*21e80*/  LDL R10, [R1+0x74] ;  /* 0x00007400010a7983 */ /* 0x000f220000100800 */
[----:B--2---:R-:W-:Y:S02]  /*21e90*/  ISETP.GE.AND P2, PT, R11, c[0x0][0x1d4], PT ;  /* 0x000075000b007a0c */ /* 0x004fe40003f46270 */
[C---:B---3--:R-:W-:Y:S02]  /*21ea0*/  IADD3 R8, P0, R2.reuse, R212, RZ ;  /* 0x000000d402087210 */ /* 0x048fe40007f1e0ff */
[----:B----4-:R-:W-:Y:S03]  /*21eb0*/  ISETP.GE.AND P1, PT, R3, c[0x0][0x1d4], PT ;  /* 0x0000750003007a0c */ /* 0x010fe60003f26270 */
[C---:B------:R-:W-:Y:S01]  /*21ec0*/  IMAD.X R9, R7.reuse, 0x1, R214, P0 ;  /* 0x0000000107097824 */ /* 0x040fe200000e06d6 */
[----:B------:R-:W-:Y:S05]  /*21ed0*/  IADD3 R2, P0, R2, R139, RZ ;  /* 0x0000008b02027210 */ /* 0x000fea0007f1e0ff */
[----:B------:R-:W-:Y:S01]  /*21ee0*/  @!PT LDS RZ, [RZ] ;  /* 0x00000000fffff984 */ /* 0x000fe20000000800 */
[----:B------:R-:W-:Y:S01]  /*21ef0*/  @!PT LDS RZ, [RZ] ;  /* 0x00000000fffff984 */ /* 0x000fe20000000800 */
[----:B------:R-:W-:Y:S01]  /*21f00*/  @!PT LDS RZ, [RZ] ;  /* 0x00000000fffff984 */ /* 0x000fe20000000800 */
[----:B------:R1:W-:Y:S01]  /*21f10*/  LDGSTS.E.BYPASS.LTC128B.128 [R10+0x5880], [R8.64], !P2 ;  /* 0x05880000080a7fae */ /* 0x0003e2000d101d46 */
[----:B------:R-:W-:Y:S02]  /*21f20*/  IMAD.X R3, R7, 0x1, R213, P0 ;  /* 0x0000000107037824 */ /* 0x000fe400000e06d5 */
[----:B------:R-:W-:Y:S03]  /*21f30*/  IMAD.MOV.U32 R7, RZ, RZ, 0x2 ;  /* 0x00000002ff077424 */ /* 0x000fe600078e00ff */
[----:B------:R2:W-:Y:S04]  /*21f40*/  LDGSTS.E.BYPASS.LTC128B.128 [R10+0x7080], [R2.64], !P1 ;  /* 0x07080000020a7fae */ /* 0x0005e8000c901d46 */
[----:B------:R1:W-:Y:S01]  /*21f50*/  STL [R1+0x84], R7 ;  /* 0x0000840701007387 */ /* 0x0003e20000100800 */
        /* <DEDUP_REMOVED lines=15> */
.L_x_1354:
        /* <DEDUP_REMOVED lines=8> */
.L_x_1359:
[----:B------:R-:W-:Y:S01]  /*220d0*/  MOV R4, 0x1 ;  /* 0x0000000100047802 */ /* 0x000fe20000000f00 */
[----:B------:R-:W-:Y:S01]  /*220e0*/  IMAD.MOV.U32 R0, RZ, RZ, 0x1c1f ;  /* 0x00001c1fff007424 */ /* 0x000fe200078e00ff */
[----:B------:R-:W-:Y:S01]  /*220f0*/  MOV R3, 0x22140 ;  /* 0x0002214000037802 */ /* 0x000fe20000000f00 */
[----:B------:R-:W-:Y:S02]  /*22100*/  IMAD.MOV.U32 R2, RZ, RZ, R7 ;  /* 0x000000ffff027224 */ /* 0x000fe400078e0007 */
[----:B------:R2:W-:Y:S04]  /*22110*/  STL [R1+0x84], R4 ;  /* 0x0000840401007387 */ /* 0x0005e80000100800 */
[----:B------:R2:W-:Y:S02]  /*22120*/  STL [R1+0x80], R0 ;  /* 0x0000800001007387 */ /* 0x0005e40000100800 */
[----:B-12---:R-:W-:Y:S05]  /*22130*/  CALL.REL.NOINC `($__internal_3_$__cuda_sm70_shflsync_idx_p) ;  /* 0x0000d00000007944 */ /* 0x006fea0003c00000 */
[----:B------:R1:W5:Y:S02]  /*22140*/  LDL.LU R3, [R1+0x88] ;  /* 0x0000880001037983 */ /* 0x0003640000300800 */
[----:B-1---5:R-:W-:-:S05]  /*22150*/  BRA `(.L_x_1465) ;  /* 0xffff5e3000007947 */ /* 0x022fca000383ffff */
.L_x_1364:
[----:B------:R-:W-:Y:S01]  /*22160*/  MOV R4, 0x2 ;  /* 0x0000000200047802 */ /* 0x000fe20000000f00 */
[----:B------:R-:W-:Y:S01]  /*22170*/  IMAD.MOV.U32 R0, RZ, RZ, 0x1c1f ;  /* 0x00001c1fff007424 */ /* 0x000fe200078e00ff */
[----:B------:R-:W-:Y:S01]  /*22180*/  MOV R3, 0x221d0 ;  /* 0x000221d000037802 */ /* 0x000fe20000000f00 */
[----:B------:R-:W-:Y:S02]  /*22190*/  IMAD.MOV.U32 R2, RZ, RZ, R7 ;  /* 0x000000ffff027224 */ /* 0x000fe400078e0007 */
[----:B------:R3:W-:Y:S04]  /*221a0*/  STL [R1+0x84], R4 ;  /* 0x0000840401007387 */ /* 0x0007e80000100800 */
[----:B------:R3:W-:Y:S02]  /*221b0*/  STL [R1+0x80], R0 ;  /* 0x0000800001007387 */ /* 0x0007e40000100800 */
[----:B-123--:R-:W-:Y:S05]  /*221c0*/  CALL.REL.NOINC `($__internal_3_$__cuda_sm70_shflsync_idx_p) ;  /* 0x0000cf7000007944 */ /* 0x00efea0003c00000 */
[----:B------:R1:W5:Y:S02]  /*221d0*/  LDL.LU R3, [R1+0x88] ;  /* 0x0000880001037983 */ /* 0x0003640000300800 */
[----:B-1---5:R-:W-:-:S05]  /*221e0*/  BRA `(.L_x_1466) ;  /* 0xffff624000007947 */ /* 0x022fca000383ffff */
.L_x_1369:
[----:B------:R-:W-:Y:S01]  /*221f0*/  MOV R4, 0x3 ;  /* 0x0000000300047802 */ /* 0x000fe20000000f00 */
[----:B------:R-:W-:Y:S01]  /*22200*/  IMAD.MOV.U32 R0, RZ, RZ, 0x1c1f ;  /* 0x00001c1fff007424 */ /* 0x000fe200078e00ff */
[----:B------:R-:W-:Y:S01]  /*22210*/  MOV R3, 0x22260 ;  /* 0x0002226000037802 */ /* 0x000fe20000000f00 */
[----:B------:R-:W-:Y:S02]  /*22220*/  IMAD.MOV.U32 R2, RZ, RZ, R7 ;  /* 0x000000ffff027224 */ /* 0x000fe400078e0007 */
[----:B------:R4:W-:Y:S04]  /*22230*/  STL [R1+0x84], R4 ;  /* 0x0000840401007387 */ /* 0x0009e80000100800 */
[----:B------:R4:W-:Y:S02]  /*22240*/  STL [R1+0x80], R0 ;  /* 0x0000800001007387 */ /* 0x0009e40000100800 */
[----:B-1234-:R-:W-:Y:S05]  /*22250*/  CALL.REL.NOINC `($__internal_3_$__cuda_sm70_shflsync_idx_p) ;  /* 0x0000cee000007944 */ /* 0x01efea0003c00000 */
[----:B------:R1:W5:Y:S02]  /*22260*/  LDL.LU R3, [R1+0x88] ;  /* 0x0000880001037983 */ /* 0x0003640000300800 */
[----:B-1---5:R-:W-:-:S05]  /*22270*/  BRA `(.L_x_1467) ;  /* 0xffff665000007947 */ /* 0x022fca000383ffff */
.L_x_1374:
[----:B------:R-:W-:Y:S02]  /*22280*/  MOV R3, 0x2 ;  /* 0x0000000200037802 */ /* 0x000fe40000000f00 */
[----:B------:R-:W-:Y:S02]  /*22290*/  MOV R2, 0x222b0 ;  /* 0x000222b000027802 */ /* 0x000fe40000000f00 */
[----:B------:R-:W-:Y:S05]  /*222a0*/  CALL.REL.NOINC `($__internal_2_$__cuda_sm70_shflsync_bfly_p) ;  /* 0x0000ce3000007944 */ /* 0x000fea0003c00000 */
[----:B------:R-:W-:Y:S01]  /*222b0*/  MOV R139, R51 ;  /* 0x00000033008b7202 */ /* 0x000fe20000000f00 */
[----:B------:R-:W-:-:S05]  /*222c0*/  BRA `(.L_x_1468) ;  /* 0xffff6da000007947 */ /* 0x000fca000383ffff */
.L_x_1375:
        /* <DEDUP_REMOVED lines=33> */
.L_x_1377:
[----:B------:R2:W5:Y:S01]  /*224e0*/  LDL R4, [R1+0x90] ;  /* 0x0000900001047983 */ /* 0x0005620000100800 */
[----:B-1----:R-:W-:-:S02]  /*224f0*/  MOV R3, 0x2 ;  /* 0x0000000200037802 */ /* 0x002fc40000000f00 */
[----:B------:R-:W-:Y:S02]  /*22500*/  MOV R2, 0x22520 ;  /* 0x0002252000027802 */ /* 0x000fe40000000f00 */
[----:B--2--5:R-:W-:Y:S05]  /*22510*/  CALL.REL.NOINC `($__internal_2_$__cuda_sm70_shflsync_bfly_p) ;  /* 0x0000cbc000007944 */ /* 0x024fea0003c00000 */
[----:B------:R-:W-:Y:S01]  /*22520*/  MOV R6, R51 ;  /* 0x0000003300067202 */ /* 0x000fe20000000f00 */
[----:B------:R-:W-:Y:S05]  /*22530*/  BRA `(.L_x_1470) ;  /* 0xffff8bc000007947 */ /* 0x000fea000383ffff */
.L_x_1378:
[----:B------:R-:W-:Y:S01]  /*22540*/  IMAD.MOV.U32 R4, RZ, RZ, R6 ;  /* 0x000000ffff047224 */ /* 0x000fe200078e0006 */
[----:B-1----:R-:W-:Y:S02]  /*22550*/  MOV R3, 0x1 ;  /* 0x0000000100037802 */ /* 0x002fe40000000f00 */
[----:B------:R-:W-:Y:S02]  /*22560*/  MOV R2, 0x22580 ;  /* 0x0002258000027802 */ /* 0x000fe40000000f00 */
[----:B------:R-:W-:Y:S05]  /*22570*/  CALL.REL.NOINC `($__internal_2_$__cuda_sm70_shflsync_bfly_p) ;  /* 0x0000cb6000007944 */ /* 0x000fea0003c00000 */
[----:B------:R1:W5:Y:S01]  /*22580*/  LDL R4, [R1+0x94] ;  /* 0x0000940001047983 */ /* 0x0003620000100800 */
[----:B------:R-:W-:Y:S01]  /*22590*/  FADD.FTZ R6, R6, R51 ;  /* 0x0000003306067221 */ /* 0x000fe20000010000 */
[----:B------:R-:W-:Y:S02]  /*225a0*/  MOV R3, 0x2 ;  /* 0x0000000200037802 */ /* 0x000fe40000000f00 */
[----:B------:R-:W-:Y:S02]  /*225b0*/  MOV R2, 0x225d0 ;  /* 0x000225d000027802 */ /* 0x000fe40000000f00 */
[----:B-1---5:R-:W-:Y:S05]  /*225c0*/  CALL.REL.NOINC `($__internal_2_$__cuda_sm70_shflsync_bfly_p) ;  /* 0x0000cb1000007944 */ /* 0x022fea0003c00000 */
[----:B------:R-:W2:Y:S01]  /*225d0*/  LDL.LU R0, [R1+0x94] ;  /* 0x0000940001007983 */ /* 0x000ea20000300800 */
[----:B------:R-:W-:Y:S02]  /*225e0*/  MOV R3, 0x1 ;  /* 0x0000000100037802 */ /* 0x000fe40000000f00 */
[----:B------:R-:W-:Y:S01]  /*225f0*/  MOV R2, 0x22630 ;  /* 0x0002263000027802 */ /* 0x000fe20000000f00 */
[----:B--2---:R-:W-:-:S05]  /*22600*/  FADD.FTZ R5, R0, R51 ;  /* 0x0000003300057221 */ /* 0x004fca0000010000 */
[----:B------:R-:W-:Y:S02]  /*22610*/  MOV R4, R5 ;  /* 0x0000000500047202 */ /* 0x000fe40000000f00 */
        /* <DEDUP_REMOVED lines=23> */
[----:B------:R-:W-:Y:S05]  /*22790*/  BRA `(.L_x_1471) ;  /* 0xffff8a9000007947 */ /* 0x000fea000383ffff */
.L_x_1398:
        /* <DEDUP_REMOVED lines=8> */
.L_x_1399:
        /* <DEDUP_REMOVED lines=8> */
.L_x_1402:
[----:B--2---:R-:W-:Y:S01]  /*228a0*/  MOV R4, 0x1 ;  /* 0x0000000100047802 */ /* 0x004fe20000000f00 */
[----:B------:R-:W-:Y:S01]  /*228b0*/  IMAD.MOV.U32 R0, RZ, RZ, 0x181f ;  /* 0x0000181fff007424 */ /* 0x000fe200078e00ff */
[----:B------:R-:W-:Y:S01]  /*228c0*/  MOV R3, 0x22910 ;  /* 0x0002291000037802 */ /* 0x000fe20000000f00 */
[----:B----4-:R-:W-:Y:S02]  /*228d0*/  IMAD.MOV.U32 R2, RZ, RZ, R9 ;  /* 0x000000ffff027224 */ /* 0x010fe400078e0009 */
[----:B------:R2:W-:Y:S04]  /*228e0*/  STL [R1+0x84], R4 ;  /* 0x0000840401007387 */ /* 0x0005e80000100800 */
[----:B------:R2:W-:Y:S02]  /*228f0*/  STL [R1+0x80], R0 ;  /* 0x0000800001007387 */ /* 0x0005e40000100800 */
[----:B-123--:R-:W-:Y:S05]  /*22900*/  CALL.REL.NOINC `($__internal_3_$__cuda_sm70_shflsync_idx_p) ;  /* 0x0000c83000007944 */ /* 0x00efea0003c00000 */
        /* <DEDUP_REMOVED lines=10> */
.L_x_1405:
[----:B--2---:R-:W-:Y:S01]  /*229b0*/  MOV R4, 0x2 ;  /* 0x0000000200047802 */ /* 0x004fe20000000f00 */
[----:B------:R-:W-:Y:S01]  /*229c0*/  IMAD.MOV.U32 R0, RZ, RZ, 0x181f ;  /* 0x0000181fff007424 */ /* 0x000fe200078e00ff */
[----:B------:R-:W-:Y:S01]  /*229d0*/  MOV R3, 0x22a20 ;  /* 0x00022a2000037802 */ /* 0x000fe20000000f00 */
[----:B------:R-:W-:Y:S02]  /*229e0*/  IMAD.MOV.U32 R2, RZ, RZ, R9 ;  /* 0x000000ffff027224 */ /* 0x000fe400078e0009 */
[----:B------:R2:W-:Y:S04]  /*229f0*/  STL [R1+0x84], R4 ;  /* 0x0000840401007387 */ /* 0x0005e80000100800 */
[----:B------:R2:W-:Y:S02]  /*22a00*/  STL [R1+0x80], R0 ;  /* 0x0000800001007387 */ /* 0x0005e40000100800 */
[----:B-123--:R-:W-:Y:S05]  /*22a10*/  CALL.REL.NOINC `($__internal_3_$__cuda_sm70_shflsync_idx_p) ;  /* 0x0000c72000007944 */ /* 0x00efea0003c00000 */
[----:B-----5:R1:W5:Y:S02]  /*22a20*/  LDL.LU R0, [R1+0x88] ;  /* 0x0000880001007983 */ /* 0x0203640000300800 */
[----:B-1---5:R-:W-:Y:S05]  /*22a30*/  BRA `(.L_x_1475) ;  /* 0xffffb7b000007947 */ /* 0x022fea000383ffff */
.L_x_1406:
[----:B--2---:R-:W-:Y:S01]  /*22a40*/  MOV R5, 0x2 ;  /* 0x0000000200057802 */ /* 0x004fe20000000f00 */
[----:B------:R-:W-:Y:S01]  /*22a50*/  IMAD.MOV.U32 R4, RZ, RZ, 0x181f ;  /* 0x0000181fff047424 */ /* 0x000fe200078e00ff */
[----:B------:R-:W-:Y:S01]  /*22a60*/  MOV R3, 0x22ab0 ;  /* 0x00022ab000037802 */ /* 0x000fe20000000f00 */
[----:B------:R-:W-:-:S02]  /*22a70*/  IMAD.MOV.U32 R2, RZ, RZ, R11 ;  /* 0x000000ffff027224 */ /* 0x000fc400078e000b */
[----:B------:R2:W-:Y:S04]  /*22a80*/  STL [R1+0x84], R5 ;  /* 0x0000840501007387 */ /* 0x0005e80000100800 */
[----:B------:R2:W-:Y:S02]  /*22a90*/  STL [R1+0x80], R4 ;  /* 0x0000800401007387 */ /* 0x0005e40000100800 */
[----:B-1234-:R-:W-:Y:S05]  /*22aa0*/  CALL.REL.NOINC `($__internal_3_$__cuda_sm70_shflsync_idx_p) ;  /* 0x0000c69000007944 */ /* 0x01efea0003c00000 */
[----:B------:R1:W5:Y:S02]  /*22ab0*/  LDL.LU R2, [R1+0x88] ;  /* 0x0000880001027983 */ /* 0x0003640000300800 */
[----:B-1---5:R-:W-:Y:S05]  /*22ac0*/  BRA `(.L_x_1476) ;  /* 0xffffb74000007947 */ /* 0x022fea000383ffff */
.L_x_1409:
[----:B-1----:R-:W-:Y:S01]  /*22ad0*/  MOV R4, 0x3 ;  /* 0x0000000300047802 */ /* 0x002fe20000000f00 */
[----:B------:R-:W-:Y:S01]  /*22ae0*/  IMAD.MOV.U32 R0, RZ, RZ, 0x181f ;  /* 0x0000181fff007424 */ /* 0x000fe200078e00ff */
[----:B------:R-:W-:Y:S01]  /*22af0*/  MOV R3, 0x22b40 ;  /* 0x00022b4000037802 */ /* 0x000fe20000000f00 */
[----:B---3--:R-:W-:Y:S02]  /*22b00*/  IMAD.MOV.U32 R2, RZ, RZ, R9 ;  /* 0x000000ffff027224 */ /* 0x008fe400078e0009 */
[----:B------:R1:W-:Y:S04]  /*22b10*/  STL [R1+0x84], R4 ;  /* 0x0000840401007387 */ /* 0x0003e80000100800 */
[----:B------:R1:W-:Y:S02]  /*22b20*/  STL [R1+0x80], R0 ;  /* 0x0000800001007387 */ /* 0x0003e40000100800 */
[----:B-12-4-:R-:W-:Y:S05]  /*22b30*/  CALL.REL.NOINC `($__internal_3_$__cuda_sm70_shflsync_idx_p) ;  /* 0x0000c60000007944 */ /* 0x016fea0003c00000 */
        /* <DEDUP_REMOVED lines=10> */
.L_x_1412:
[----:B--2---:R-:W-:Y:S01]  /*22be0*/  MOV R4, 0x4 ;  /* 0x0000000400047802 */ /* 0x004fe20000000f00 */
[----:B------:R-:W-:Y:S01]  /*22bf0*/  IMAD.MOV.U32 R0, RZ, RZ, 0x181f ;  /* 0x0000181fff007424 */ /* 0x000fe200078e00ff */
[----:B------:R-:W-:Y:S01]  /*22c00*/  MOV R3, 0x22c50 ;  /* 0x00022c5000037802 */ /* 0x000fe20000000f00 */
[----:B---3--:R-:W-:Y:S02]  /*22c10*/  IMAD.MOV.U32 R2, RZ, RZ, R9 ;  /* 0x000000ffff027224 */ /* 0x008fe400078e0009 */
[----:B------:R2:W-:Y:S04]  /*22c20*/  STL [R1+0x84], R4 ;  /* 0x0000840401007387 */ /* 0x0005e80000100800 */
[----:B------:R2:W-:Y:S02]  /*22c30*/  STL [R1+0x80], R0 ;  /* 0x0000800001007387 */ /* 0x0005e40000100800 */
[----:B-12-4-:R-:W-:Y:S05]  /*22c40*/  CALL.REL.NOINC `($__internal_3_$__cuda_sm70_shflsync_idx_p) ;  /* 0x0000c4f000007944 */ /* 0x016fea0003c00000 */
[----:B-----5:R1:W5:Y:S02]  /*22c50*/  LDL.LU R0, [R1+0x88] ;  /* 0x0000880001007983 */ /* 0x0203640000300800 */
[----:B-1---5:R-:W-:Y:S05]  /*22c60*/  BRA `(.L_x_1478) ;  /* 0xffffb7d000007947 */ /* 0x022fea000383ffff */
.L_x_1413:
[----:B--2---:R-:W-:Y:S01]  /*22c70*/  MOV R5, 0x4 ;  /* 0x0000000400057802 */ /* 0x004fe20000000f00 */
[----:B------:R-:W-:Y:S01]  /*22c80*/  IMAD.MOV.U32 R4, RZ, RZ, 0x181f ;  /* 0x0000181fff047424 */ /* 0x000fe200078e00ff */
[----:B------:R-:W-:Y:S01]  /*22c90*/  MOV R3, 0x22ce0 ;  /* 0x00022ce000037802 */ /* 0x000fe20000000f00 */
[----:B---3--:R-:W-:-:S02]  /*22ca0*/  IMAD.MOV.U32 R2, RZ, RZ, R11 ;  /* 0x000000ffff027224 */ /* 0x008fc400078e000b */
[----:B------:R2:W-:Y:S04]  /*22cb0*/  STL [R1+0x84], R5 ;  /* 0x0000840501007387 */ /* 0x0005e80000100800 */
[----:B------:R2:W-:Y:S02]  /*22cc0*/  STL [R1+0x80], R4 ;  /* 0x0000800401007387 */ /* 0x0005e40000100800 */
[----:B-12-4-:R-:W-:Y:S05]  /*22cd0*/  CALL.REL.NOINC `($__internal_3_$__cuda_sm70_shflsync_idx_p) ;  /* 0x0000c46000007944 */ /* 0x016fea0003c00000 */
[----:B------:R1:W5:Y:S02]  /*22ce0*/  LDL.LU R2, [R1+0x88] ;  /* 0x0000880001027983 */ /* 0x0003640000300800 */
[----:B-1---5:R-:W-:Y:S05]  /*22cf0*/  BRA `(.L_x_1479) ;  /* 0xffffb76000007947 */ /* 0x022fea000383ffff */
.L_x_1416:
[----:B---3--:R-:W-:Y:S01]  /*22d00*/  MOV R4, 0x5 ;  /* 0x0000000500047802 */ /* 0x008fe20000000f00 */
[----:B------:R-:W-:Y:S01]  /*22d10*/  IMAD.MOV.U32 R0, RZ, RZ, 0x181f ;  /* 0x0000181fff007424 */ /* 0x000fe200078e00ff */
[----:B------:R-:W-:Y:S01]  /*22d20*/  MOV R3, 0x22d70 ;  /* 0x00022d7000037802 */ /* 0x000fe20000000f00 */
[----:B------:R-:W-:Y:S02]  /*22d30*/  IMAD.MOV.U32 R2, RZ, RZ, R9 ;  /* 0x000000ffff027224 */ /* 0x000fe400078e0009 */
[----:B------:R3:W-:Y:S04]  /*22d40*/  STL [R1+0x84], R4 ;  /* 0x0000840401007387 */ /* 0x0007e80000100800 */
[----:B------:R3:W-:Y:S02]  /*22d50*/  STL [R1+0x80], R0 ;  /* 0x0000800001007387 */ /* 0x0007e40000100800 */
[----:B-1234-:R-:W-:Y:S05]  /*22d60*/  CALL.REL.NOINC `($__internal_3_$__cuda_sm70_shflsync_idx_p) ;  /* 0x0000c3d000007944 */ /* 0x01efea0003c00000 */
        /* <DEDUP_REMOVED lines=10> */
.L_x_1419:
        /* <DEDUP_REMOVED lines=9> */
.L_x_1420:
        /* <DEDUP_REMOVED lines=9> */
.L_x_1423:
        /* <DEDUP_REMOVED lines=17> */
        .type           $_ZN7cutlass13device_kernelIN5flash19enable_sm80_to_sm89INS1_16FlashAttnFwdSm80INS1_25CollectiveMainloopFwdSm80ILi4ELi1ELb0EN4cute5tupleIJNS5_1CILi128EEENS7_ILi48EEES8_EEELi128ENS_6half_tEfNS_4arch4Sm80ELb0ELb1ELb1ELb1ELb1ELb1ELb1ELb0EEENS1_21CollectiveEpilogueFwdINS6_IJS8_S8_S9_EEENS6_IJNS7_ILi1EEESH_SH_EEESB_SD_Li128ELb1ELb1ELb0ELb0EEENS1_19SingleTileSchedulerILb1ELb0ELb1ELi128EEEEEEEEEvNT_6ParamsE$_ZZN5flash25CollectiveMainloopFwdSm80ILi4ELi1ELb0EN4cute5tupleIJNS1_1CILi128EEENS3_ILi48EEES4_EEELi128EN7cutlass6half_tEfNS7_4arch4Sm80ELb0ELb1ELb1ELb1ELb1ELb1ELb1ELb0EE3mmaINS_16FlashAttnFwdSm80ISB_NS_21CollectiveEpilogueFwdINS2_IJS4_S4_S5_EEENS2_IJNS3_ILi1EEESG_SG_EEES8_SA_Li128ELb1ELb1ELb0ELb0EEENS_19SingleTileSchedulerILb1ELb0ELb1ELi128EEEE13SharedStorageENS1_6TensorINS1_11ArrayEngineIfLm128EEENS1_6LayoutINS2_IJNS2_IJNS3_ILi2EEESR_EEESR_NS3_ILi16EEEEEENS2_IJNS2_IJSG_SR_EEENS3_ILi4EEENS3_ILi8EEEEEEEEEENS_7SoftmaxILi4ELi0EEEEEbRKNSB_6ParamsERT0_RT1_iRKNS_16SeqlenInfoQKNewKILb1ELb1EEENS2_IJiiiiEEERT_ENKUlvE_clEv,@function
        .size           $_ZN7cutlass13device_kernelIN5flash19enable_sm80_to_sm89INS1_16FlashAttnFwdSm80INS1_25CollectiveMainloopFwdSm80ILi4ELi1ELb0EN4cute5tupleIJNS5_1CILi128EEENS7_ILi48EEES8_EEELi128ENS_6half_tEfNS_4arch4Sm80ELb0ELb1ELb1ELb1ELb1ELb1ELb1ELb0EEENS1_21CollectiveEpilogueFwdINS6_IJS8_S8_S9_EEENS6_IJNS7_ILi1EEESH_SH_EEESB_SD_Li128ELb1ELb1ELb0ELb0EEENS1_19SingleTileSchedulerILb1ELb0ELb1ELi128EEEEEEEEEvNT_6ParamsE$_ZZN5flash25CollectiveMainloopFwdSm80ILi4ELi1ELb0EN4cute5tupleIJNS1_1CILi128EEENS3_ILi48EEES4_EEELi128EN7cutlass6half_tEfNS7_4arch4Sm80ELb0ELb1ELb1ELb1ELb1ELb1ELb1ELb0EE3mmaINS_16FlashAttnFwdSm80ISB_NS_21CollectiveEpilogueFwdINS2_IJS4_S4_S5_EEENS2_IJNS3_ILi1EEESG_SG_EEES8_SA_Li128ELb1ELb1ELb0ELb0EEENS_19SingleTileSchedulerILb1ELb0ELb1ELi128EEEE13SharedStorageENS1_6TensorINS1_11ArrayEngineIfLm128EEENS1_6LayoutINS2_IJNS2_IJNS3_ILi2EEESR_EEESR_NS3_ILi16EEEEEENS2_IJNS2_IJSG_SR_EEENS3_ILi4EEENS3_ILi8EEEEEEEEEENS_7SoftmaxILi4ELi0EEEEEbRKNSB_6ParamsERT0_RT1_iRKNS_16SeqlenInfoQKNewKILb1ELb1EEENS2_IJiiiiEEERT_ENKUlvE_clEv,($__internal_2_$__cuda_sm70_shflsync_bfly_p - $_ZN7cutlass13device_kernelIN5flash19enable_sm80_to_sm89INS1_16FlashAttnFwdSm80INS1_25CollectiveMainloopFwdSm80ILi4ELi1ELb0EN4cute5tupleIJNS5_1CILi128EEENS7_ILi48EEES8_EEELi128ENS_6half_tEfNS_4arch4Sm80ELb0ELb1ELb1ELb1ELb1ELb1ELb1ELb0EEENS1_21CollectiveEpilogueFwdINS6_IJS8_S8_S9_EEENS6_IJNS7_ILi1EEESH_SH_EEESB_SD_Li128ELb1ELb1ELb0ELb0EEENS1_19SingleTileSchedulerILb1ELb0ELb1ELi128EEEEEEEEEvNT_6ParamsE$_ZZN5flash25CollectiveMainloopFwdSm80ILi4ELi1ELb0EN4cute5tupleIJNS1_1CILi128EEENS3_ILi48EEES4_EEELi128EN7cutlass6half_tEfNS7_4arch4Sm80ELb0ELb1ELb1ELb1ELb1ELb1ELb1ELb0EE3mmaINS_16FlashAttnFwdSm80ISB_NS_21CollectiveEpilogueFwdINS2_IJS4_S4_S5_EEENS2_IJNS3_ILi1EEESG_SG_EEES8_SA_Li128ELb1ELb1ELb0ELb0EEENS_19SingleTileSchedulerILb1ELb0ELb1ELi128EEEE13SharedStorageENS1_6TensorINS1_11ArrayEngineIfLm128EEENS1_6LayoutINS2_IJNS2_IJNS3_ILi2EEESR_EEESR_NS3_ILi16EEEEEENS2_IJNS2_IJSG_SR_EEENS3_ILi4EEENS3_ILi8EEEEEEEEEENS_7SoftmaxILi4ELi0EEEEEbRKNSB_6ParamsERT0_RT1_iRKNS_16SeqlenInfoQKNewKILb1ELb1EEENS2_IJiiiiEEERT_ENKUlvE_clEv)
$_ZN7cutlass13device_kernelIN5flash19enable_sm80_to_sm89INS1_16FlashAttnFwdSm80INS1_25CollectiveMainloopFwdSm80ILi4ELi1ELb0EN4cute5tupleIJNS5_1CILi128EEENS7_ILi48EEES8_EEELi128ENS_6half_tEfNS_4arch4Sm80ELb0ELb1ELb1ELb1ELb1ELb1ELb1ELb0EEENS1_21CollectiveEpilogueFwdINS6_IJS8_S8_S9_EEENS6_IJNS7_ILi1EEESH_SH_EEESB_SD_Li128ELb1ELb1ELb0ELb0EEENS1_19SingleTileSchedulerILb1ELb0ELb1ELi128EEEEEEEEEvNT_6ParamsE$_ZZN5flash25CollectiveMainloopFwdSm80ILi4ELi1ELb0EN4cute5tupleIJNS1_1CILi128EEENS3_ILi48EEES4_EEELi128EN7cutlass6half_tEfNS7_4arch4Sm80ELb0ELb1ELb1ELb1ELb1ELb1ELb1ELb0EE3mmaINS_16FlashAttnFwdSm80ISB_NS_21CollectiveEpilogueFwdINS2_IJS4_S4_S5_EEENS2_IJNS3_ILi1EEESG_SG_EEES8_SA_Li128ELb1ELb1ELb0ELb0EEENS_19SingleTileSchedulerILb1ELb0ELb1ELi128EEEE13SharedStorageENS1_6TensorINS1_11ArrayEngineIfLm128EEENS1_6LayoutINS2_IJNS2_IJNS3_ILi2EEESR_EEESR_NS3_ILi16EEEEEENS2_IJNS2_IJSG_SR_EEENS3_ILi4EEENS3_ILi8EEEEEEEEEENS_7SoftmaxILi4ELi0EEEEEbRKNSB_6ParamsERT0_RT1_iRKNS_16SeqlenInfoQKNewKILb1ELb1EEENS2_IJiiiiEEERT_ENKUlvE_clEv:
[----:B------:R-:W-:-:S05]  /*23040*/  IADD3 R20, R100, -c[0x0][0x20], RZ ;  /* 0x8000080064147a10 */ /* 0x000fca0007ffe0ff */
[----:B------:R-:W2:Y:S01]  /*23050*/  LDL.64 R12, [R20] ;  /* 0x00000000140c7983 */ /* 0x000ea20000100a00 */
[----:B------:R-:W-:-:S03]  /*23060*/  ULDC.64 UR4, c[0x0][0x118] ;  /* 0x0000460000047ab9 */ /* 0x000fc60000000a00 */
[----:B--2---:R-:W2:Y:S02]  /*23070*/  LD.E R39, [R12.64+0x11c] ;  /* 0x00011c040c277980 */ /* 0x004ea4000c101900 */
[----:B--2---:R-:W-:-:S13]  /*23080*/  ISETP.GT.AND P0, PT, R39, RZ, PT ;  /* 0x000000ff2700720c */ /* 0x004fda0003f04270 */
[----:B------:R-:W-:Y:S05]  /*23090*/  @P0 BRA `(.L_x_1484) ;  /* 0x0000004000000947 */ /* 0x000fea0003800000 */
[----:B------:R-:W-:Y:S01]  /*230a0*/  MOV R2, R144 ;  /* 0x0000009000027202 */ /* 0x000fe20000000f00 */
[----:B------:R-:W-:-:S04]  /*230b0*/  DEPBAR.LE SB0, 0x1 ;  /* 0x000080400000791a */ /* 0x000fc80000000000 */
[----:B------:R-:W-:-:S04]  /*230c0*/  MOV R3, 0x0 ;  /* 0x0000000000037802 */ /* 0x000fc80000000f00 */
[----:B------:R-:W-:Y:S05]  /*230d0*/  RET.REL.NODEC R2 `(_ZN7cutlass13device_kernelIN5flash19enable_sm80_to_sm89INS1_16FlashAttnFwdSm80INS1_25CollectiveMainloopFwdSm80ILi4ELi1ELb0EN4cute5tupleIJNS5_1CILi128EEENS7_ILi48EEES8_EEELi128ENS_6half_tEfNS_4arch4Sm80ELb0ELb1ELb1ELb1ELb1ELb1ELb1ELb0EEENS1_21CollectiveEpilogueFwdINS6_IJS8_S8_S9_EEENS6_IJNS7_ILi1EEESH_SH_EEESB_SD_Li128ELb1ELb1ELb0ELb0EEENS1_19SingleTileSchedulerILb1ELb0ELb1ELi128EEEEEEEEEvNT_6ParamsE) ;  /* 0xfffdcf2002007950 */ /* 0x000fea0003c3ffff */
.L_x_1484:
[----:B------:R1:W2:Y:S04]  /*230e0*/  LDL.64 R2, [R20+0x8] ;  /* 0x0000080014027983 */ /* 0x0002a80000100a00 */
[----:B------:R1:W3:Y:S04]  /*230f0*/  LDL.64 R14, [R20+0x18] ;  /* 0x00001800140e7983 */ /* 0x0002e80000100a00 */
[----:B------:R1:W4:Y:S04]  /*23100*/  LDL.64 R18, [R20+0x20] ;  /* 0x0000200014127983 */ /* 0x0003280000100a00 */
[----:B------:R-:W3:Y:S04]  /*23110*/  LD.E.U8 R11, [R12.64+0x138] ;  /* 0x000138040c0b7980 */ /* 0x000ee8000c101100 */
[----:B------:R-:W3:Y:S04]  /*23120*/  LD.E.64 R16, [R12.64+0x120] ;  /* 0x000120040c107980 */ /* 0x000ee8000c101b00 */
[----:B------:R2:W5:Y:S04]  /*23130*/  LD.E R30, [R12.64+0x164] ;  /* 0x000164040c1e7980 */ /* 0x000568000c101900 */
[----:B------:R2:W5:Y:S04]  /*23140*/  LD.E.64 R26, [R12.64+0x110] ;  /* 0x000110040c1a7980 */ /* 0x000568000c101b00 */
[----:B------:R2:W5:Y:S04]  /*23150*/  LD.E.64 R24, [R12.64+0x128] ;  /* 0x000128040c187980 */ /* 0x000568000c101b00 */
[----:B-1----:R-:W3:Y:S04]  /*23160*/  LDL.64 R20, [R20+0x10] ;  /* 0x0000100014147983 */ /* 0x002ee80000100a00 */
[----:B--2---:R3:W2:Y:S04]  /*23170*/  LD.E R35, [R2.64] ;  /* 0x0000000402237980 */ /* 0x0046a8000c101900 */
[----:B----4-:R1:W4:Y:S04]  /*23180*/  LD.E R38, [R18.64] ;  /* 0x0000000412267980 */ /* 0x010328000c101900 */
[----:B---3--:R3:W4:Y:S01]  /*23190*/  LD.E R2, [R14.64+0x20] ;  /* 0x000020040e027980 */ /* 0x008722000c101900 */
[----:B------:R-:W-:-:S03]  /*231a0*/  ISETP.NE.AND P0, PT, R11, RZ, PT ;  /* 0x000000ff0b00720c */ /* 0x000fc60003f05270 */
[----:B------:R4:W5:Y:S04]  /*231b0*/  LD.E R34, [R20.64] ;  /* 0x0000000414227980 */ /* 0x000968000c101900 */
[----:B---3--:R-:W3:Y:S01]  /*231c0*/  LD.E.64 R14, [R12.64+0x130] ;  /* 0x000130040c0e7980 */ /* 0x008ee2000c101b00 */
[----:B--2---:R-:W-:-:S04]  /*231d0*/  SHF.R.S32.HI R3, RZ, 0x1f, R35 ;  /* 0x0000001fff037819 */ /* 0x004fc80000011423 */
[----:B------:R-:W-:-:S04]  /*231e0*/  LEA.HI R3, R3, R35, RZ, 0x3 ;  /* 0x0000002303037211 */ /* 0x000fc800078f18ff */
[----:B-1----:R-:W-:-:S05]  /*231f0*/  LOP3.LUT R18, R3, 0xfffffff8, RZ, 0xc0, !PT ;  /* 0xfffffff803127812 */ /* 0x002fca00078ec0ff */
[----:B------:R-:W-:-:S04]  /*23200*/  IMAD.IADD R36, R35, 0x1, -R18 ;  /* 0x0000000123247824 */ /* 0x000fc800078e0a12 */
[----:B------:R-:W-:-:S05]  /*23210*/  IMAD.SHL.U32 R32, R36, 0x4, RZ ;  /* 0x0000000424207824 */ /* 0x000fca00078e00ff */
[----:B------:R-:W-:-:S04]  /*23220*/  IADD3 R66, R32, 0x20, RZ ;  /* 0x0000002020427810 */ /* 0x000fc80007ffe0ff */
[-C--:B------:R-:W-:Y:S01]  /*23230*/  ISETP.GE.AND P1, PT, R66, R39.reuse, PT ;  /* 0x000000274200720c */ /* 0x080fe20003f26270 */
[----:B----4-:R-:W-:Y:S01]  /*23240*/  IMAD R20, R17, R2, RZ ;  /* 0x0000000211147224 */ /* 0x010fe200078e02ff */
[----:B------:R-:W-:Y:S02]  /*23250*/  SHF.R.S32.HI R18, RZ, 0x1f, R2 ;  /* 0x0000001fff127819 */ /* 0x000fe40000011402 */
[----:B------:R-:W-:Y:S02]  /*23260*/  SEL R11, RZ, 0xffffffff, P1 ;  /* 0xffffffffff0b7807 */ /* 0x000fe40000800000 */
[----:B------:R-:W-:Y:S02]  /*23270*/  ISETP.GE.AND P2, PT, R32, R39, PT ;  /* 0x000000272000720c */ /* 0x000fe40003f46270 */
[----:B------:R-:W-:Y:S01]  /*23280*/  SHF.R.S32.HI R68, RZ, 0x3, R3 ;  /* 0x00000003ff447819 */ /* 0x000fe20000011403 */
[----:B------:R-:W-:Y:S01]  /*23290*/  IMAD R20, R16, R18, R20 ;  /* 0x0000001210147224 */ /* 0x000fe200078e0214 */
[----:B------:R-:W-:Y:S01]  /*232a0*/  SEL R3, RZ, 0x1, P2 ;  /* 0x00000001ff037807 */ /* 0x000fe20001000000 */
[----:B------:R-:W-:Y:S01]  /*232b0*/  IMAD.SHL.U32 R11, R11, 0x2, RZ ;  /* 0x000000020b0b7824 */ /* 0x000fe200078e00ff */
[----:B------:R-:W-:Y:S01]  /*232c0*/  LEA R33, R38, R68, 0x7 ;  /* 0x0000004426217211 */ /* 0x000fe200078e38ff */
[----:B------:R-:W-:-:S03]  /*232d0*/  IMAD.WIDE.U32 R28, R16, R2, RZ ;  /* 0x00000002101c7225 */ /* 0x000fc600078e00ff */
[----:B------:R-:W-:Y:S01]  /*232e0*/  LOP3.LUT R31, R11, 0x2, R3, 0xe2, !PT ;  /* 0x000000020b1f7812 */ /* 0x000fe200078ee203 */
[-C--:B---3--:R-:W-:Y:S02]  /*232f0*/  IMAD R19, R15, R2.reuse, RZ ;  /* 0x000000020f137224 */ /* 0x088fe400078e02ff */
[----:B------:R-:W-:-:S04]  /*23300*/  IMAD.WIDE.U32 R22, R14, R2, RZ ;  /* 0x000000020e167225 */ /* 0x000fc800078e00ff */
[----:B------:R-:W-:Y:S01]  /*23310*/  IMAD R18, R14, R18, R19 ;  /* 0x000000120e127224 */ /* 0x000fe200078e0213 */
[----:B------:R-:W-:Y:S01]  /*23320*/  LEA R2, R36, R33, 0x4 ;  /* 0x0000002124027211 */ /* 0x000fe200078e20ff */
[----:B------:R-:W-:Y:S02]  /*23330*/  IMAD.IADD R21, R29, 0x1, R20 ;  /* 0x000000011d157824 */ /* 0x000fe400078e0214 */
[----:B------:R-:W-:Y:S01]  /*23340*/  IMAD.IADD R19, R23, 0x1, R18 ;  /* 0x0000000117137824 */ /* 0x000fe200078e0212 */
[----:B------:R-:W-:Y:S05]  /*23350*/  @!P0 BRA `(.L_x_1485) ;  /* 0x00004d1000008947 */ /* 0x000fea0003800000 */
[----:B-----5:R-:W-:Y:S01]  /*23360*/  ISETP.NE.AND P0, PT, R30, 0x1, PT ;  /* 0x000000011e00780c */ /* 0x020fe20003f05270 */
[----:B------:R-:W-:-:S12]  /*23370*/  BSSY B0, `(.L_x_1486) ;  /* 0x0000006000007945 */ /* 0x000fd80003800000 */
[----:B------:R-:W-:Y:S05]  /*23380*/  @!P0 BRA `(.L_x_1487) ;  /* 0x0000004000008947 */ /* 0x000fea0003800000 */
[----:B------:R1:W2:Y:S04]  /*23390*/  LD.E R3, [R12.64+0x168] ;  /* 0x000168040c037980 */ /* 0x0002a8000c101900 */
[----:B-1----:R-:W3:Y:S01]  /*233a0*/  LD.E R12, [R12.64+0x16c] ;  /* 0x00016c040c0c7980 */ /* 0x002ee2000c101900 */
[----:B--2---:R-:W-:-:S05]  /*233b0*/  IMAD.HI.U32 R2, R2, R3, RZ ;  /* 0x0000000302027227 */ /* 0x004fca00078e00ff */
[----:B---3--:R-:W-:Y:S02]  /*233c0*/  SHF.R.U32.HI R2, RZ, R12, R2 ;  /* 0x0000000cff027219 */ /* 0x008fe40000011602 */
.L_x_1487:
[----:B------:R-:W-:Y:S05]  /*233d0*/  BSYNC B0 ;  /* 0x0000000000007941 */ /* 0x000fea0003800000 */
.L_x_1486:
[----:B------:R-:W-:Y:S01]  /*233e0*/  MOV R20, R28 ;  /* 0x0000001c00147202 */ /* 0x000fe20000000f00 */
[----:B------:R-:W-:Y:S01]  /*233f0*/  IMAD R12, R17, R2, RZ ;  /* 0x00000002110c7224 */ /* 0x000fe200078e02ff */
[----:B------:R-:W-:Y:S01]  /*23400*/  MOV R18, R22 ;  /* 0x0000001600127202 */ /* 0x000fe20000000f00 */
[-C--:B------:R-:W-:Y:S01]  /*23410*/  IMAD R13, R15, R2.reuse, RZ ;  /* 0x000000020f0d7224 */ /* 0x080fe200078e02ff */
[----:B------:R-:W-:Y:S01]  /*23420*/  SHF.R.S32.HI R11, RZ, 0x1f, R2 ;  /* 0x0000001fff0b7819 */ /* 0x000fe20000011402 */
[----:B------:R-:W-:-:S04]  /*23430*/  IMAD.WIDE.U32 R20, R16, R2, R20 ;  /* 0x0000000210147225 */ /* 0x000fc800078e0014 */
[----:B------:R-:W-:Y:S01]  /*23440*/  IMAD.WIDE.U32 R2, R14, R2, R18 ;  /* 0x000000020e027225 */ /* 0x000fe200078e0012 */
[----:B------:R-:W-:-:S03]  /*23450*/  LEA R18, P1, R20, R26, 0x1 ;  /* 0x0000001a14127211 */ /* 0x000fc600078208ff */
[-C--:B------:R-:W-:Y:S01]  /*23460*/  IMAD R16, R16, R11.reuse, R12 ;  /* 0x0000000b10107224 */ /* 0x080fe200078e020c */
[----:B------:R-:W-:Y:S01]  /*23470*/  LEA R19, P0, R2, R24, 0x1 ;  /* 0x0000001802137211 */ /* 0x000fe200078008ff */
[----:B------:R-:W-:-:S03]  /*23480*/  IMAD R14, R14, R11, R13 ;  /* 0x0000000b0e0e7224 */ /* 0x000fc600078e020d */
[----:B------:R-:W-:Y:S02]  /*23490*/  IADD3 R11, R21, R16, RZ ;  /* 0x00000010150b7210 */ /* 0x000fe40007ffe0ff */
[----:B------:R-:W-:Y:S02]  /*234a0*/  IADD3 R14, R3, R14, RZ ;  /* 0x0000000e030e7210 */ /* 0x000fe40007ffe0ff */
[----:B------:R-:W-:Y:S02]  /*234b0*/  LEA.HI.X R20, R20, R27, R11, 0x1, P1 ;  /* 0x0000001b14147211 */ /* 0x000fe400008f0c0b */
[----:B------:R-:W-:Y:S01]  /*234c0*/  LEA.HI.X R24, R2, R25, R14, 0x1, P0 ;  /* 0x0000001902187211 */ /* 0x000fe200000f0c0e */
[----:B------:R-:W-:Y:S05]  /*234d0*/  BRA.DIV ~URZ, `(.L_x_1488) ;  /* 0x000099127f007947 */ /* 0x000fea000b800000 */
[----:B------:R1:W2:Y:S02]  /*234e0*/  SHFL.IDX PT, R11, R20, RZ, 0x181f ;  /* 0x00181fff140b7589 */ /* 0x0002a400000e0000 */
.L_x_1586:
[----:B------:R-:W-:Y:S05]  /*234f0*/  BRA.DIV ~URZ, `(.L_x_1489) ;  /* 0x000099727f007947 */ /* 0x000fea000b800000 */
[----:B------:R3:W4:Y:S01]  /*23500*/  SHFL.IDX PT, R12, R18, RZ, 0x181f ;  /* 0x00181fff120c7589 */ /* 0x00072200000e0000 */
[----:B--2---:R-:W-:-:S03]  /*23510*/  MOV R13, R11 ;  /* 0x0000000b000d7202 */ /* 0x004fc60000000f00 */
[----:B------:R3:W2:Y:S04]  /*23520*/  SHFL.IDX PT, R14, R24, RZ, 0x181f ;  /* 0x00181fff180e7589 */ /* 0x0006a800000e0000 */
[----:B------:R3:W1:Y:S02]  /*23530*/  SHFL.IDX PT, R2, R19, RZ, 0x181f ;  /* 0x00181fff13027589 */ /* 0x00066400000e0000 */
.L_x_1587:
[----:B------:R-:W-:Y:S01]  /*23540*/  IMAD R30, R34, R30, RZ ;  /* 0x0000001e221e7224 */ /* 0x000fe200078e02ff */
[----:B------:R-:W-:Y:S01]  /*23550*/  BSSY B0, `(.L_x_1490) ;  /* 0x000001b000007945 */ /* 0x000fe20003800000 */
[----:B------:R-:W-:Y:S01]  /*23560*/  CS2R R48, SRZ ;  /* 0x0000000000307805 */ /* 0x000fe2000001ff00 */
[----:B------:R-:W-:Y:S01]  /*23570*/  CS2R R36, SRZ ;  /* 0x0000000000247805 */ /* 0x000fe2000001ff00 */
[----:B------:R-:W-:Y:S01]  /*23580*/  CS2R R26, SRZ ;  /* 0x00000000001a7805 */ /* 0x000fe2000001ff00 */
[----:B------:R-:W-:Y:S01]  /*23590*/  ISETP.GE.AND P0, PT, R33, R30, PT ;  /* 0x0000001e2100720c */ /* 0x000fe20003f06270 */
[----:B------:R-:W-:Y:S01]  /*235a0*/  CS2R R40, SRZ ;  /* 0x0000000000287805 */ /* 0x000fe2000001ff00 */
[----:B------:R-:W-:Y:S01]  /*235b0*/  CS2R R28, SRZ ;  /* 0x00000000001c7805 */ /* 0x000fe2000001ff00 */
[----:B--2---:R-:W-:-:S10]  /*235c0*/  MOV R3, R14 ;  /* 0x0000000e00037202 */ /* 0x004fd40000000f00 */
[----:B------:R-:W-:Y:S05]  /*235d0*/  @P0 BRA `(.L_x_1491) ;  /* 0x0000012000000947 */ /* 0x000fea0003800000 */
[C---:B------:R-:W-:Y:S01]  /*235e0*/  LOP3.LUT P0, RZ, R31.reuse, 0x2, RZ, 0xc0, !PT ;  /* 0x000000021fff7812 */ /* 0x040fe2000780c0ff */
[----:B------:R-:W-:Y:S01]  /*235f0*/  CS2R R26, SRZ ;  /* 0x00000000001a7805 */ /* 0x000fe2000001ff00 */
[----:B------:R-:W-:Y:S01]  /*23600*/  LOP3.LUT R11, R31, 0x1, RZ, 0xc0, !PT ;  /* 0x000000011f0b7812 */ /* 0x000fe200078ec0ff */
[----:B------:R-:W-:Y:S01]  /*23610*/  CS2R R28, SRZ ;  /* 0x00000000001c7805 */ /* 0x000fe2000001ff00 */
[----:B------:R-:W-:Y:S01]  /*23620*/  CS2R R36, SRZ ;  /* 0x0000000000247805 */ /* 0x000fe2000001ff00 */
[----:B------:R-:W-:Y:S01]  /*23630*/  CS2R R40, SRZ ;  /* 0x0000000000287805 */ /* 0x000fe2000001ff00 */
[----:B------:R-:W-:-:S07]  /*23640*/  ISETP.NE.U32.AND P1, PT, R11, 0x1, PT ;  /* 0x000000010b00780c */ /* 0x000fce0003f25070 */
[----:B------:R-:W-:-:S04]  /*23650*/  @P0 SHF.R.S32.HI R11, RZ, 0x1f, R66 ;  /* 0x0000001fff0b0819 */ /* 0x000fc80000011442 */
[----:B------:R-:W-:Y:S02]  /*23660*/  @P0 LEA.HI R11, R11, R66, RZ, 0x2 ;  /* 0x000000420b0b0211 */ /* 0x000fe400078f10ff */
[----:B----4-:R-:W-:Y:S02]  /*23670*/  @!P1 IMAD.WIDE R16, R32, 0x2, R12 ;  /* 0x0000000220109825 */ /* 0x010fe400078e020c */
[----:B------:R-:W-:-:S03]  /*23680*/  @P0 LOP3.LUT R11, R11, 0xfffffffc, RZ, 0xc0, !PT ;  /* 0xfffffffc0b0b0812 */ /* 0x000fc600078ec0ff */
[----:B------:R2:W5:Y:S02]  /*23690*/  @!P1 LD.E.64 R26, [R16.64] ;  /* 0x00000004101a9980 */ /* 0x000564000c101b00 */
[----:B------:R-:W-:-:S04]  /*236a0*/  @P0 IMAD.WIDE R14, R11, 0x2, R12 ;  /* 0x000000020b0e0825 */ /* 0x000fc800078e020c */
[--C-:B-1----:R-:W-:Y:S01]  /*236b0*/  @P0 IMAD.WIDE R12, R11, 0x2, R2.reuse ;  /* 0x000000020b0c0825 */ /* 0x102fe200078e0202 */
[----:B------:R2:W5:Y:S03]  /*236c0*/  @P0 LD.E.64 R36, [R14.64] ;  /* 0x000000040e240980 */ /* 0x000566000c101b00 */
[----:B------:R-:W-:Y:S01]  /*236d0*/  @!P1 IMAD.WIDE R2, R32, 0x2, R2 ;  /* 0x0000000220029825 */ /* 0x000fe200078e0202 */
[----:B------:R2:W5:Y:S04]  /*236e0*/  @P0 LD.E.64 R40, [R12.64] ;  /* 0x000000040c280980 */ /* 0x000568000c101b00 */
[----:B------:R2:W5:Y:S02]  /*236f0*/  @!P1 LD.E.64 R28, [R2.64] ;  /* 0x00000004021c9980 */ /* 0x000564000c101b00 */
.L_x_1491:
[----:B------:R-:W-:Y:S05]  /*23700*/  BSYNC B0 ;  /* 0x0000000000007941 */ /* 0x000fea0003800000 */
.L_x_1490:
[----:B--2-45:R-:W-:Y:S02]  /*23710*/  IMAD.MOV.U32 R12, RZ, RZ, R36 ;  /* 0x000000ffff0c7224 */ /* 0x034fe400078e0024 */
[----:B------:R-:W-:-:S02]  /*23720*/  IMAD.MOV.U32 R11, RZ, RZ, R37 ;  /* 0x000000ffff0b7224 */ /* 0x000fc400078e0025 */
[----:B------:R-:W-:Y:S01]  /*23730*/  IMAD.MOV.U32 R3, RZ, RZ, R26 ;  /* 0x000000ffff037224 */ /* 0x000fe200078e001a */
[----:B------:R-:W-:Y:S01]  /*23740*/  PRMT R69, R69, 0x5410, R12 ;  /* 0x0000541045457816 */ /* 0x000fe2000000000c */
[----:B-1----:R-:W-:Y:S01]  /*23750*/  IMAD.MOV.U32 R2, RZ, RZ, R27 ;  /* 0x000000ffff027224 */ /* 0x002fe200078e001b */
        /* <DEDUP_REMOVED lines=8> */
[----:B------:R-:W-:-:S02]  /*237e0*/  PRMT R101, R101, 0x5410, R11 ;  /* 0x0000541065657816 */ /* 0x000fc4000000000b */
[----:B------:R-:W-:Y:S02]  /*237f0*/  PRMT R25, R3, 0x7610, R25 ;  /* 0x0000761003197816 */ /* 0x000fe40000000019 */
[----:B------:R-:W-:Y:S01]  /*23800*/  PRMT R34, R2, 0x7610, R34 ;  /* 0x0000761002227816 */ /* 0x000fe20000000022 */
[----:B------:R-:W-:Y:S05]  /*23810*/  BRA.DIV ~URZ, `(.L_x_1492) ;  /* 0x000097d27f007947 */ /* 0x000fea000b800000 */
[----:B------:R1:W2:Y:S04]  /*23820*/  SHFL.IDX PT, R13, R20, 0x1, 0x181f ;  /* 0x00381f00140d7f89 */ /* 0x0002a800000e0000 */
[----:B------:R1:W4:Y:S04]  /*23830*/  SHFL.IDX PT, R12, R18, 0x1, 0x181f ;  /* 0x00381f00120c7f89 */ /* 0x00032800000e0000 */
[----:B------:R1:W3:Y:S04]  /*23840*/  SHFL.IDX PT, R11, R24, 0x1, 0x181f ;  /* 0x00381f00180b7f89 */ /* 0x0002e800000e0000 */
[----:B------:R1:W1:Y:S02]  /*23850*/  SHFL.IDX PT, R2, R19, 0x1, 0x181f ;  /* 0x00381f0013027f89 */ /* 0x00026400000e0000 */
.L_x_1588:
[----:B------:R-:W-:Y:S01]  /*23860*/  IADD3 R3, R33, 0x10, RZ ;  /* 0x0000001021037810 */ /* 0x000fe20007ffe0ff */
[----:B------:R-:W-:Y:S01]  /*23870*/  BSSY B0, `(.L_x_1493) ;  /* 0x0000019000007945 */ /* 0x000fe20003800000 */
[----:B------:R-:W-:Y:S01]  /*23880*/  CS2R R42, SRZ ;  /* 0x00000000002a7805 */ /* 0x000fe2000001ff00 */
[----:B------:R-:W-:Y:S01]  /*23890*/  CS2R R46, SRZ ;  /* 0x00000000002e7805 */ /* 0x000fe2000001ff00 */
[----:B------:R-:W-:Y:S01]  /*238a0*/  ISETP.GE.AND P0, PT, R3, R30, PT ;  /* 0x0000001e0300720c */ /* 0x000fe20003f06270 */
[----:B------:R-:W-:Y:S01]  /*238b0*/  CS2R R44, SRZ ;  /* 0x00000000002c7805 */ /* 0x000fe2000001ff00 */
[----:B---3--:R-:W-:-:S11]  /*238c0*/  IMAD.MOV.U32 R3, RZ, RZ, R11 ;  /* 0x000000ffff037224 */ /* 0x008fd600078e000b */
        /* <DEDUP_REMOVED lines=10> */
[----:B--2-4-:R-:W-:Y:S02]  /*23970*/  @!P1 IMAD.WIDE R16, R32, 0x2, R12 ;  /* 0x0000000220109825 */ /* 0x014fe400078e020c */
        /* <DEDUP_REMOVED lines=8> */
.L_x_1494:
[----:B------:R-:W-:Y:S05]  /*23a00*/  BSYNC B0 ;  /* 0x0000000000007941 */ /* 0x000fea0003800000 */
.L_x_1493:
        /* <DEDUP_REMOVED lines=17> */
[----:B------:R1:W2:Y:S02]  /*23b20*/  SHFL.IDX PT, R11, R20, 0x2, 0x181f ;  /* 0x00581f00140b7f89 */ /* 0x0002a400000e0000 */
.L_x_1589:
[----:B------:R-:W-:Y:S05]  /*23b30*/  BRA.DIV ~URZ, `(.L_x_1496) ;  /* 0x000097727f007947 */ /* 0x000fea000b800000 */
[----:B------:R3:W4:Y:S01]  /*23b40*/  SHFL.IDX PT, R12, R18, 0x2, 0x181f ;  /* 0x00581f00120c7f89 */ /* 0x00072200000e0000 */
[----:B--2---:R-:W-:-:S03]  /*23b50*/  MOV R13, R11 ;  /* 0x0000000b000d7202 */ /* 0x004fc60000000f00 */
[----:B------:R3:W2:Y:S04]  /*23b60*/  SHFL.IDX PT, R14, R24, 0x2, 0x181f ;  /* 0x00581f00180e7f89 */ /* 0x0006a800000e0000 */
[----:B------:R3:W1:Y:S02]  /*23b70*/  SHFL.IDX PT, R2, R19, 0x2, 0x181f ;  /* 0x00581f0013027f89 */ /* 0x00066400000e0000 */
.L_x_1590:
[----:B------:R-:W-:Y:S01]  /*23b80*/  IADD3 R3, R33, 0x20, RZ ;  /* 0x0000002021037810 */ /* 0x000fe20007ffe0ff */
[----:B------:R-:W-:Y:S01]  /*23b90*/  BSSY B0, `(.L_x_1497) ;  /* 0x000001b000007945 */ /* 0x000fe20003800000 */
[----:B------:R-:W-:Y:S01]  /*23ba0*/  CS2R R64, SRZ ;  /* 0x0000000000407805 */ /* 0x000fe2000001ff00 */
[----:B------:R-:W-:Y:S01]  /*23bb0*/  CS2R R54, SRZ ;  /* 0x0000000000367805 */ /* 0x000fe2000001ff00 */
[----:B------:R-:W-:Y:S01]  /*23bc0*/  ISETP.GE.AND P0, PT, R3, R30, PT ;  /* 0x0000001e0300720c */ /* 0x000fe20003f06270 */
[----:B------:R-:W-:Y:S01]  /*23bd0*/  CS2R R50, SRZ ;  /* 0x0000000000327805 */ /* 0x000fe2000001ff00 */
[----:B------:R-:W-:Y:S01]  /*23be0*/  CS2R R56, SRZ ;  /* 0x0000000000387805 */ /* 0x000fe2000001ff00 */
[----:B------:R-:W-:Y:S01]  /*23bf0*/  CS2R R52, SRZ ;  /* 0x0000000000347805 */ /* 0x000fe2000001ff00 */
[----:B--2---:R-:W-:-:S09]  /*23c00*/  IMAD.MOV.U32 R3, RZ, RZ, R14 ;  /* 0x000000ffff037224 */ /* 0x004fd200078e000e */
        /* <DEDUP_REMOVED lines=19> */
.L_x_1498:
[----:B------:R-:W-:Y:S05]  /*23d40*/  BSYNC B0 ;  /* 0x0000000000007941 */ /* 0x000fea0003800000 */
.L_x_1497:
        /* <DEDUP_REMOVED lines=21> */
.L_x_1591:
        /* <DEDUP_REMOVED lines=26> */
.L_x_1501:
[----:B------:R-:W-:Y:S05]  /*24040*/  BSYNC B0 ;  /* 0x0000000000007941 */ /* 0x000fea0003800000 */
.L_x_1500:
        /* <DEDUP_REMOVED lines=18> */
.L_x_1592:
[----:B------:R-:W-:Y:S05]  /*24170*/  BRA.DIV ~URZ, `(.L_x_1503) ;  /* 0x000095a27f007947 */ /* 0x000fea000b800000 */
[----:B------:R3:W4:Y:S01]  /*24180*/  SHFL.IDX PT, R12, R18, 0x4, 0x181f ;  /* 0x00981f00120c7f89 */ /* 0x00072200000e0000 */
[----:B--2---:R-:W-:-:S03]  /*24190*/  MOV R13, R11 ;  /* 0x0000000b000d7202 */ /* 0x004fc60000000f00 */
[----:B------:R3:W2:Y:S04]  /*241a0*/  SHFL.IDX PT, R14, R24, 0x4, 0x181f ;  /* 0x00981f00180e7f89 */ /* 0x0006a800000e0000 */
[----:B------:R3:W1:Y:S02]  /*241b0*/  SHFL.IDX PT, R2, R19, 0x4, 0x181f ;  /* 0x00981f0013027f89 */ /* 0x00066400000e0000 */
.L_x_1593:
[----:B------:R-:W-:Y:S01]  /*241c0*/  IADD3 R3, R33, 0x40, RZ ;  /* 0x0000004021037810 */ /* 0x000fe20007ffe0ff */
[----:B------:R-:W-:Y:S01]  /*241d0*/  BSSY B0, `(.L_x_1504) ;  /* 0x000001b000007945 */ /* 0x000fe20003800000 */
[----:B------:R-:W-:Y:S01]  /*241e0*/  CS2R R72, SRZ ;  /* 0x0000000000487805 */ /* 0x000fe2000001ff00 */
[----:B------:R-:W-:Y:S01]  /*241f0*/  CS2R R66, SRZ ;  /* 0x0000000000427805 */ /* 0x000fe2000001ff00 */
[----:B------:R-:W-:Y:S01]  /*24200*/  ISETP.GE.AND P0, PT, R3, R30, PT ;  /* 0x0000001e0300720c */ /* 0x000fe20003f06270 */
[----:B------:R-:W-:Y:S01]  /*24210*/  CS2R R74, SRZ ;  /* 0x00000000004a7805 */ /* 0x000fe2000001ff00 */
[----:B------:R-:W-:Y:S01]  /*24220*/  CS2R R70, SRZ ;  /* 0x0000000000467805 */ /* 0x000fe2000001ff00 */
[----:B--2---:R-:W-:-:S10]  /*24230*/  IMAD.MOV.U32 R3, RZ, RZ, R14 ;  /* 0x000000ffff037224 */ /* 0x004fd400078e000e */
        /* <DEDUP_REMOVED lines=8> */
[----:B------:R-:W-:-:S04]  /*242c0*/  @P0 IADD3 R11, R32, 0x20, RZ ;  /* 0x00000020200b0810 */ /* 0x000fc80007ffe0ff */
[----:B------:R-:W-:Y:S02]  /*242d0*/  @P0 SHF.R.S32.HI R14, RZ, 0x1f, R11 ;  /* 0x0000001fff0e0819 */ /* 0x000fe4000001140b */
[----:B----4-:R-:W-:Y:S02]  /*242e0*/  @!P1 IMAD.WIDE R16, R32, 0x2, R12 ;  /* 0x0000000220109825 */ /* 0x010fe400078e020c */
[----:B------:R-:W-:-:S03]  /*242f0*/  @P0 LEA.HI R11, R14, R11, RZ, 0x2 ;  /* 0x0000000b0e0b0211 */ /* 0x000fc600078f10ff */
[----:B------:R2:W5:Y:S01]  /*24300*/  @!P1 LD.E.64 R66, [R16.64] ;  /* 0x0000000410429980 */ /* 0x000562000c101b00 */
[----:B------:R-:W-:-:S05]  /*24310*/  @P0 LOP3.LUT R11, R11, 0xfffffffc, RZ, 0xc0, !PT ;  /* 0xfffffffc0b0b0812 */ /* 0x000fca00078ec0ff */
[----:B------:R-:W-:-:S04]  /*24320*/  @P0 IMAD.WIDE R14, R11, 0x2, R12 ;  /* 0x000000020b0e0825 */ /* 0x000fc800078e020c */
[--C-:B-1----:R-:W-:Y:S01]  /*24330*/  @P0 IMAD.WIDE R12, R11, 0x2, R2.reuse ;  /* 0x000000020b0c0825 */ /* 0x102fe200078e0202 */
[----:B------:R2:W5:Y:S03]  /*24340*/  @P0 LD.E.64 R72, [R14.64] ;  /* 0x000000040e480980 */ /* 0x000566000c101b00 */
[----:B------:R-:W-:Y:S01]  /*24350*/  @!P1 IMAD.WIDE R2, R32, 0x2, R2 ;  /* 0x0000000220029825 */ /* 0x000fe200078e0202 */
[----:B------:R2:W5:Y:S04]  /*24360*/  @P0 LD.E.64 R74, [R12.64] ;  /* 0x000000040c4a0980 */ /* 0x000568000c101b00 */
[----:B------:R2:W5:Y:S02]  /*24370*/  @!P1 LD.E.64 R70, [R2.64] ;  /* 0x0000000402469980 */ /* 0x000564000c101b00 */
.L_x_1505:
[----:B------:R-:W-:Y:S05]  /*24380*/  BSYNC B0 ;  /* 0x0000000000007941 */ /* 0x000fea0003800000 */
.L_x_1504:
[----:B--2-45:R-:W-:Y:S01]  /*24390*/  IMAD.MOV.U32 R12, RZ, RZ, R72 ;  /* 0x000000ffff0c7224 */ /* 0x034fe200078e0048 */
[----:B------:R-:W-:Y:S01]  /*243a0*/  CS2R R82, SRZ ;  /* 0x0000000000527805 */ /* 0x000fe2000001ff00 */
        /* <DEDUP_REMOVED lines=17> */
.L_x_1594:
[----:B------:R-:W-:Y:S05]  /*244c0*/  BRA.DIV ~URZ, `(.L_x_1507) ;  /* 0x000094927f007947 */ /* 0x000fea000b800000 */
[----:B------:R4:W1:Y:S01]  /*244d0*/  SHFL.IDX PT, R12, R18, 0x5, 0x181f ;  /* 0x00b81f00120c7f89 */ /* 0x00086200000e0000 */
[----:B--2---:R-:W-:-:S03]  /*244e0*/  MOV R13, R11 ;  /* 0x0000000b000d7202 */ /* 0x004fc60000000f00 */
[----:B------:R4:W2:Y:S04]  /*244f0*/  SHFL.IDX PT, R14, R24, 0x5, 0x181f ;  /* 0x00b81f00180e7f89 */ /* 0x0008a800000e0000 */
[----:B------:R4:W3:Y:S02]  /*24500*/  SHFL.IDX PT, R2, R19, 0x5, 0x181f ;  /* 0x00b81f0013027f89 */ /* 0x0008e400000e0000 */
.L_x_1595:
[----:B------:R-:W-:Y:S01]  /*24510*/  IADD3 R3, R33, 0x50, RZ ;  /* 0x0000005021037810 */ /* 0x000fe20007ffe0ff */
[----:B------:R-:W-:Y:S01]  /*24520*/  BSSY B0, `(.L_x_1508) ;  /* 0x000001a000007945 */ /* 0x000fe20003800000 */
[----:B------:R-:W-:Y:S01]  /*24530*/  CS2R R76, SRZ ;  /* 0x00000000004c7805 */ /* 0x000fe2000001ff00 */
[----:B------:R-:W-:Y:S01]  /*24540*/  CS2R R80, SRZ ;  /* 0x0000000000507805 */ /* 0x000fe2000001ff00 */
[----:B------:R-:W-:Y:S01]  /*24550*/  ISETP.GE.AND P0, PT, R3, R30, PT ;  /* 0x0000001e0300720c */ /* 0x000fe20003f06270 */
[----:B------:R-:W-:Y:S01]  /*24560*/  CS2R R78, SRZ ;  /* 0x00000000004e7805 */ /* 0x000fe2000001ff00 */
[----:B--2---:R-:W-:-:S11]  /*24570*/  IMAD.MOV.U32 R3, RZ, RZ, R14 ;  /* 0x000000ffff037224 */ /* 0x004fd600078e000e */
        /* <DEDUP_REMOVED lines=10> */
[----:B-1----:R-:W-:Y:S02]  /*24620*/  @!P1 IMAD.WIDE R16, R32, 0x2, R12 ;  /* 0x0000000220109825 */ /* 0x002fe400078e020c */
[----:B------:R-:W-:-:S03]  /*24630*/  @P0 LEA.HI R11, R14, R11, RZ, 0x2 ;  /* 0x0000000b0e0b0211 */ /* 0x000fc600078f10ff */
[----:B------:R1:W5:Y:S01]  /*24640*/  @!P1 LD.E.64 R76, [R16.64] ;  /* 0x00000004104c9980 */ /* 0x000362000c101b00 */
[----:B------:R-:W-:-:S05]  /*24650*/  @P0 LOP3.LUT R11, R11, 0xfffffffc, RZ, 0xc0, !PT ;  /* 0xfffffffc0b0b0812 */ /* 0x000fca00078ec0ff */
[----:B------:R-:W-:-:S04]  /*24660*/  @P0 IMAD.WIDE R14, R11, 0x2, R12 ;  /* 0x000000020b0e0825 */ /* 0x000fc800078e020c */
[--C-:B---3--:R-:W-:Y:S01]  /*24670*/  @P0 IMAD.WIDE R12, R11, 0x2, R2.reuse ;  /* 0x000000020b0c0825 */ /* 0x108fe200078e0202 */
[----:B------:R1:W5:Y:S03]  /*24680*/  @P0 LD.E.64 R82, [R14.64] ;  /* 0x000000040e520980 */ /* 0x000366000c101b00 */
[----:B------:R-:W-:Y:S01]  /*24690*/  @!P1 IMAD.WIDE R2, R32, 0x2, R2 ;  /* 0x0000000220029825 */ /* 0x000fe200078e0202 */
[----:B------:R1:W5:Y:S04]  /*246a0*/  @P0 LD.E.64 R80, [R12.64] ;  /* 0x000000040c500980 */ /* 0x000368000c101b00 */
[----:B------:R1:W5:Y:S02]  /*246b0*/  @!P1 LD.E.64 R78, [R2.64] ;  /* 0x00000004024e9980 */ /* 0x000364000c101b00 */
.L_x_1509:
[----:B------:R-:W-:Y:S05]  /*246c0*/  BSYNC B0 ;  /* 0x0000000000007941 */ /* 0x000fea0003800000 */
.L_x_1508:
[----:B-1---5:R-:W-:Y:S02]  /*246d0*/  IMAD.MOV.U32 R12, RZ, RZ, R82 ;  /* 0x000000ffff0c7224 */ /* 0x022fe400078e0052 */
[----:B------:R-:W-:-:S02]  /*246e0*/  IMAD.MOV.U32 R11, RZ, RZ, R83 ;  /* 0x000000ffff0b7224 */ /* 0x000fc400078e0053 */
[----:B------:R-:W-:Y:S01]  /*246f0*/  IMAD.MOV.U32 R3, RZ, RZ, R76 ;  /* 0x000000ffff037224 */ /* 0x000fe200078e004c */
[----:B------:R-:W-:Y:S01]  /*24700*/  PRMT R120, R120, 0x5410, R12 ;  /* 0x0000541078787816 */ /* 0x000fe2000000000c */
[----:B---3--:R-:W-:Y:S01]  /*24710*/  IMAD.MOV.U32 R2, RZ, RZ, R77 ;  /* 0x000000ffff027224 */ /* 0x008fe200078e004d */
        /* <DEDUP_REMOVED lines=13> */
.L_x_1596:
[----:B------:R-:W-:Y:S01]  /*247f0*/  SHF.R.S32.HI R2, RZ, 0x1f, R35 ;  /* 0x0000001fff027819 */ /* 0x000fe20000011423 */
[----:B------:R-:W-:-:S03]  /*24800*/  IMAD.SHL.U32 R11, R38, 0x80, RZ ;  /* 0x00000080260b7824 */ /* 0x000fc600078e00ff */
[----:B------:R-:W-:-:S04]  /*24810*/  LEA.HI R2, R2, R35, RZ, 0x3 ;  /* 0x0000002302027211 */ /* 0x000fc800078f18ff */
[----:B------:R-:W-:Y:S01]  /*24820*/  LEA.HI.SX32 R11, R2, R11, 0x1d ;  /* 0x0000000b020b7211 */ /* 0x000fe200078feaff */
[----:B------:R-:W-:Y:S05]  /*24830*/  BRA.DIV ~URZ, `(.L_x_1511) ;  /* 0x000093627f007947 */ /* 0x000fea000b800000 */
[----:B------:R3:W1:Y:S04]  /*24840*/  SHFL.IDX PT, R12, R18, 0x6, 0x181f ;  /* 0x00d81f00120c7f89 */ /* 0x00066800000e0000 */
[----:B------:R3:W4:Y:S04]  /*24850*/  SHFL.IDX PT, R14, R24, 0x6, 0x181f ;  /* 0x00d81f00180e7f89 */ /* 0x00072800000e0000 */
[----:B------:R3:W2:Y:S02]  /*24860*/  SHFL.IDX PT, R2, R19, 0x6, 0x181f ;  /* 0x00d81f0013027f89 */ /* 0x0006a400000e0000 */
.L_x_1597:
[----:B------:R-:W-:Y:S01]  /*24870*/  IADD3 R11, R11, 0x60, RZ ;  /* 0x000000600b0b7810 */ /* 0x000fe20007ffe0ff */
[----:B------:R-:W-:Y:S01]  /*24880*/  BSSY B0, `(.L_x_1512) ;  /* 0x000001b000007945 */ /* 0x000fe20003800000 */
[----:B------:R-:W-:Y:S01]  /*24890*/  CS2R R88, SRZ ;  /* 0x0000000000587805 */ /* 0x000fe2000001ff00 */
[----:B------:R-:W-:Y:S01]  /*248a0*/  CS2R R84, SRZ ;  /* 0x0000000000547805 */ /* 0x000fe2000001ff00 */
[----:B------:R-:W-:Y:S01]  /*248b0*/  ISETP.GE.AND P0, PT, R11, R30, PT ;  /* 0x0000001e0b00720c */ /* 0x000fe20003f06270 */
[----:B------:R-:W-:Y:S01]  /*248c0*/  CS2R R90, SRZ ;  /* 0x00000000005a7805 */ /* 0x000fe2000001ff00 */
[----:B------:R-:W-:Y:S01]  /*248d0*/  CS2R R86, SRZ ;  /* 0x0000000000567805 */ /* 0x000fe2000001ff00 */
[----:B----4-:R-:W-:-:S10]  /*248e0*/  IMAD.MOV.U32 R3, RZ, RZ, R14 ;  /* 0x000000ffff037224 */ /* 0x010fd400078e000e */
        /* <DEDUP_REMOVED lines=10> */
[----:B-12---:R-:W-:Y:S02]  /*24990*/  @!P1 IMAD.WIDE R16, R32, 0x2, R12 ;  /* 0x0000000220109825 */ /* 0x006fe400078e020c */
[----:B------:R-:W-:-:S03]  /*249a0*/  @P0 LEA.HI R11, R14, R11, RZ, 0x2 ;  /* 0x0000000b0e0b0211 */ /* 0x000fc600078f10ff */
[----:B------:R1:W5:Y:S01]  /*249b0*/  @!P1 LD.E.64 R84, [R16.64] ;  /* 0x0000000410549980 */ /* 0x000362000c101b00 */
[----:B------:R-:W-:-:S05]  /*249c0*/  @P0 LOP3.LUT R11, R11, 0xfffffffc, RZ, 0xc0, !PT ;  /* 0xfffffffc0b0b0812 */ /* 0x000fca00078ec0ff */
[----:B------:R-:W-:-:S04]  /*249d0*/  @P0 IMAD.WIDE R14, R11, 0x2, R12 ;  /* 0x000000020b0e0825 */ /* 0x000fc800078e020c */
[--C-:B------:R-:W-:Y:S01]  /*249e0*/  @P0 IMAD.WIDE R12, R11, 0x2, R2.reuse ;  /* 0x000000020b0c0825 */ /* 0x100fe200078e0202 */
[----:B------:R1:W5:Y:S03]  /*249f0*/  @P0 LD.E.64 R88, [R14.64] ;  /* 0x000000040e580980 */ /* 0x000366000c101b00 */
[----:B------:R-:W-:Y:S01]  /*24a00*/  @!P1 IMAD.WIDE R2, R32, 0x2, R2 ;  /* 0x0000000220029825 */ /* 0x000fe200078e0202 */
[----:B------:R1:W5:Y:S04]  /*24a10*/  @P0 LD.E.64 R90, [R12.64] ;  /* 0x000000040c5a0980 */ /* 0x000368000c101b00 */
[----:B------:R1:W5:Y:S02]  /*24a20*/  @!P1 LD.E.64 R86, [R2.64] ;  /* 0x0000000402569980 */ /* 0x000364000c101b00 */
.L_x_1513:
[----:B------:R-:W-:Y:S05]  /*24a30*/  BSYNC B0 ;  /* 0x0000000000007941 */ /* 0x000fea0003800000 */
.L_x_1512:
[----:B-1---5:R-:W-:Y:S01]  /*24a40*/  IMAD.MOV.U32 R12, RZ, RZ, R88 ;  /* 0x000000ffff0c7224 */ /* 0x022fe200078e0058 */
[----:B------:R-:W-:Y:S01]  /*24a50*/  CS2R R98, SRZ ;  /* 0x0000000000627805 */ /* 0x000fe2000001ff00 */
[----:B------:R-:W-:-:S02]  /*24a60*/  IMAD.MOV.U32 R11, RZ, RZ, R89 ;  /* 0x000000ffff0b7224 */ /* 0x000fc400078e0059 */
[----:B------:R-:W-:Y:S01]  /*24a70*/  IMAD.MOV.U32 R3, RZ, RZ, R84 ;  /* 0x000000ffff037224 */ /* 0x000fe200078e0054 */
[----:B------:R-:W-:Y:S01]  /*24a80*/  PRMT R125, R125, 0x5410, R12 ;  /* 0x000054107d7d7816 */ /* 0x000fe2000000000c */
[----:B--2---:R-:W-:Y:S01]  /*24a90*/  IMAD.MOV.U32 R2, RZ, RZ, R85 ;  /* 0x000000ffff027224 */ /* 0x004fe200078e0055 */
        /* <DEDUP_REMOVED lines=13> */
.L_x_1598:
[----:B------:R-:W-:Y:S01]  /*24b70*/  SHF.R.S32.HI R2, RZ, 0x1f, R35 ;  /* 0x0000001fff027819 */ /* 0x000fe20000011423 */
[----:B------:R-:W-:-:S03]  /*24b80*/  IMAD.SHL.U32 R11, R38, 0x80, RZ ;  /* 0x00000080260b7824 */ /* 0x000fc600078e00ff */
[----:B------:R-:W-:-:S04]  /*24b90*/  LEA.HI R2, R2, R35, RZ, 0x3 ;  /* 0x0000002302027211 */ /* 0x000fc800078f18ff */
[----:B------:R-:W-:Y:S01]  /*24ba0*/  LEA.HI.SX32 R11, R2, R11, 0x1d ;  /* 0x0000000b020b7211 */ /* 0x000fe200078feaff */
[----:B------:R-:W-:Y:S05]  /*24bb0*/  BRA.DIV ~URZ, `(.L_x_1515) ;  /* 0x000092127f007947 */ /* 0x000fea000b800000 */
[----:B------:R4:W1:Y:S04]  /*24bc0*/  SHFL.IDX PT, R12, R18, 0x7, 0x181f ;  /* 0x00f81f00120c7f89 */ /* 0x00086800000e0000 */
[----:B------:R4:W3:Y:S04]  /*24bd0*/  SHFL.IDX PT, R14, R24, 0x7, 0x181f ;  /* 0x00f81f00180e7f89 */ /* 0x0008e800000e0000 */
[----:B------:R4:W2:Y:S02]  /*24be0*/  SHFL.IDX PT, R2, R19, 0x7, 0x181f ;  /* 0x00f81f0013027f89 */ /* 0x0008a400000e0000 */
.L_x_1599:
        /* <DEDUP_REMOVED lines=27> */
.L_x_1517:
[----:B------:R-:W-:Y:S05]  /*24da0*/  BSYNC B0 ;  /* 0x0000000000007941 */ /* 0x000fea0003800000 */
.L_x_1516:
[----:B-1----:R-:W-:Y:S01]  /*24db0*/  IADD3 R12, R100, -c[0x0][0x20], RZ ;  /* 0x80000800640c7a10 */ /* 0x002fe20007ffe0ff */
[----:B------:R-:W-:-:S04]  /*24dc0*/  DEPBAR.LE SB0, 0x1 ;  /* 0x000080400000791a */ /* 0x000fc80000000000 */
[----:B--2---:R1:W2:Y:S04]  /*24dd0*/  LDL.64 R2, [R12+0x20] ;  /* 0x000020000c027983 */ /* 0x0042a80000100a00 */
[----:B-1----:R-:W3:Y:S01]  /*24de0*/  LDL.64 R12, [R12+0x28] ;  /* 0x000028000c0c7983 */ /* 0x002ee20000100a00 */
[----:B------:R-:W-:Y:S03]  /*24df0*/  WARPSYNC 0xffffffff ;  /* 0xffffffff00007948 */ /* 0x000fe60003800000 */
[----:B------:R-:W-:Y:S06]  /*24e00*/  BAR.SYNC.DEFER_BLOCKING 0x0 ;  /* 0x0000000000007b1d */ /* 0x000fec0000010000 */
[----:B--2---:R1:W2:Y:S04]  /*24e10*/  LD.E R14, [R2.64] ;  /* 0x00000004020e7980 */ /* 0x0042a8000c101900 */
[----:B---34-:R3:W4:Y:S01]  /*24e20*/  LD.E.64 R22, [R12.64] ;  /* 0x000000040c167980 */ /* 0x018722000c101b00 */
[----:B------:R-:W-:Y:S01]  /*24e30*/  IMAD.SHL.U32 R11, R68, 0x40, RZ ;  /* 0x00000040440b7824 */ /* 0x000fe200078e00ff */
[----:B------:R-:W-:Y:S01]  /*24e40*/  BSSY B1, `(.L_x_1518) ;  /* 0x000007d000017945 */ /* 0x000fe20003800000 */
[----:B---3--:R-:W-:-:S04]  /*24e50*/  SHF.R.S32.HI R13, RZ, 0x1f, R35 ;  /* 0x0000001fff0d7819 */ /* 0x008fc80000011423 */
[CC--:B-1----:R-:W-:Y:S02]  /*24e60*/  LEA.HI R2, R13.reuse, R35.reuse, RZ, 0x3 ;  /* 0x000000230d027211 */ /* 0x0c2fe400078f18ff */
[----:B------:R-:W-:Y:S02]  /*24e70*/  LEA.HI R13, R13, R35, RZ, 0x6 ;  /* 0x000000230d0d7211 */ /* 0x000fe400078f30ff */
[----:B------:R-:W-:-:S03]  /*24e80*/  LOP3.LUT R2, R2, 0xfffffff8, RZ, 0xc0, !PT ;  /* 0xfffffff802027812 */ /* 0x000fc600078ec0ff */
[----:B------:R-:W-:Y:S02]  /*24e90*/  IMAD.SHL.U32 R13, R13, 0x8, RZ ;  /* 0x000000080d0d7824 */ /* 0x000fe400078e00ff */
[----:B------:R-:W-:Y:S01]  /*24ea0*/  IMAD.IADD R3, R35, 0x1, -R2 ;  /* 0x0000000123037824 */ /* 0x000fe200078e0a02 */
[----:B------:R-:W-:Y:S01]  /*24eb0*/  LOP3.LUT R2, R11, 0x1c0, RZ, 0xc0, !PT ;  /* 0x000001c00b027812 */ /* 0x000fe200078ec0ff */
[----:B-----5:R-:W-:Y:S02]  /*24ec0*/  IMAD.MOV.U32 R11, RZ, RZ, R98 ;  /* 0x000000ffff0b7224 */ /* 0x020fe400078e0062 */
[----:B------:R-:W-:-:S03]  /*24ed0*/  IMAD.SHL.U32 R3, R3, 0x8, RZ ;  /* 0x0000000803037824 */ /* 0x000fc600078e00ff */
[----:B------:R-:W-:Y:S01]  /*24ee0*/  PRMT R38, R38, 0x5410, R11 ;  /* 0x0000541026267816 */ /* 0x000fe2000000000b */
[----:B------:R-:W-:Y:S01]  /*24ef0*/  IMAD.MOV.U32 R11, RZ, RZ, R99 ;  /* 0x000000ffff0b7224 */ /* 0x000fe200078e0063 */
[----:B------:R-:W-:Y:S02]  /*24f00*/  LOP3.LUT R3, R2, 0x38, R3, 0xf8, !PT ;  /* 0x0000003802037812 */ /* 0x000fe400078ef803 */
[----:B------:R-:W-:Y:S02]  /*24f10*/  SHF.R.U32.HI R2, RZ, 0x3, R2 ;  /* 0x00000003ff027819 */ /* 0x000fe40000011602 */
[----:B------:R-:W-:Y:S01]  /*24f20*/  PRMT R100, R100, 0x5410, R11 ;  /* 0x0000541064647816 */ /* 0x000fe2000000000b */
[----:B------:R-:W-:Y:S01]  /*24f30*/  IMAD.MOV.U32 R11, RZ, RZ, R97 ;  /* 0x000000ffff0b7224 */ /* 0x000fe200078e0061 */
[----:B------:R-:W-:Y:S01]  /*24f40*/  LOP3.LUT R12, R3, R2, RZ, 0x3c, !PT ;  /* 0x00000002030c7212 */ /* 0x000fe200078e3cff */
[----:B------:R-:W-:Y:S02]  /*24f50*/  IMAD.MOV.U32 R3, RZ, RZ, R92 ;  /* 0x000000ffff037224 */ /* 0x000fe400078e005c */
[----:B------:R-:W-:Y:S01]  /*24f60*/  IMAD.MOV.U32 R2, RZ, RZ, R93 ;  /* 0x000000ffff027224 */ /* 0x000fe200078e005d */
[----:B------:R-:W-:Y:S01]  /*24f70*/  LOP3.LUT R13, R12, 0xfffffe00, R13, 0xf8, !PT ;  /* 0xfffffe000c0d7812 */ /* 0x000fe200078ef80d */
        /* <DEDUP_REMOVED lines=9> */
[----:B--2---:R-:W-:-:S05]  /*25010*/  IMAD R14, R14, -0x80, R30 ;  /* 0xffffff800e0e7824 */ /* 0x004fca00078e021e */
[----:B------:R-:W-:-:S04]  /*25020*/  IMNMX R30, R14, 0x80, PT ;  /* 0x000000800e1e7817 */ /* 0x000fc80003800200 */
[----:B------:R-:W-:Y:S01]  /*25030*/  ISETP.GE.AND P0, PT, R68, R30, PT ;  /* 0x0000001e4400720c */ /* 0x000fe20003f06270 */
[----:B----4-:R-:W-:-:S12]  /*25040*/  IMAD.WIDE.U32 R22, R13, 0x2, R22 ;  /* 0x000000020d167825 */ /* 0x010fd800078e0016 */
[----:B------:R-:W-:Y:S05]  /*25050*/  @P0 BRA `(.L_x_1519) ;  /* 0x000005b000000947 */ /* 0x000fea0003800000 */
[----:B------:R-:W-:Y:S01]  /*25060*/  ISETP.GE.AND P0, PT, R32, R39, PT ;  /* 0x000000272000720c */ /* 0x000fe20003f06270 */
[----:B------:R-:W-:-:S12]  /*25070*/  BSSY B0, `(.L_x_1520) ;  /* 0x000002c000007945 */ /* 0x000fd80003800000 */
[----:B------:R-:W-:Y:S05]  /*25080*/  @P0 BRA `(.L_x_1521) ;  /* 0x000002a000000947 */ /* 0x000fea0003800000 */
[----:B------:R-:W2:Y:S01]  /*25090*/  LD.E.128 R12, [R22.64] ;  /* 0x00000004160c7980 */ /* 0x000ea2000c101d00 */
[----:B------:R-:W-:Y:S01]  /*250a0*/  SHF.R.U32.HI R20, RZ, 0x10, R29 ;  /* 0x00000010ff147819 */ /* 0x000fe2000001161d */
[--C-:B------:R-:W-:Y:S01]  /*250b0*/  HADD2.F32 R16, -RZ, R25.reuse.H1_H1 ;  /* 0x30000019ff107230 */ /* 0x100fe20000004100 */
[--C-:B------:R-:W-:Y:S01]  /*250c0*/  SHF.R.U32.HI R11, RZ, 0x10, R27.reuse ;  /* 0x00000010ff0b7819 */ /* 0x100fe2000001161b */
[----:B------:R-:W-:Y:S01]  /*250d0*/  HADD2.F32 R19, -RZ, R25.H0_H0 ;  /* 0x20000019ff137230 */ /* 0x000fe20000004100 */
[----:B------:R-:W-:Y:S01]  /*250e0*/  SHF.R.U64 R21, R26, 0x10, R27 ;  /* 0x000000101a157819 */ /* 0x000fe2000000121b */
[----:B------:R-:W-:Y:S01]  /*250f0*/  HADD2.F32 R27, -RZ, R20.H0_H0 ;  /* 0x20000014ff1b7230 */ /* 0x000fe20000004100 */
[----:B------:R-:W-:Y:S01]  /*25100*/  SHF.R.U64 R24, R28, 0x10, R29 ;  /* 0x000000101c187819 */ /* 0x000fe2000000121d */
[----:B------:R-:W-:Y:S02]  /*25110*/  HADD2.F32 R26, -RZ, R11.H0_H0 ;  /* 0x2000000bff1a7230 */ /* 0x000fe40000004100 */
[----:B------:R-:W-:-:S02]  /*25120*/  HADD2.F32 R21, -RZ, R21.H0_H0 ;  /* 0x20000015ff157230 */ /* 0x000fc40000004100 */
[----:B------:R-:W-:Y:S02]  /*25130*/  HADD2.F32 R24, -RZ, R24.H0_H0 ;  /* 0x20000018ff187230 */ /* 0x000fe40000004100 */
[--C-:B--2---:R-:W-:Y:S02]  /*25140*/  HADD2.F32 R2, -RZ, R15.reuse.H1_H1 ;  /* 0x3000000fff027230 */ /* 0x104fe40000004100 */
[----:B------:R-:W-:Y:S02]  /*25150*/  HADD2.F32 R17, -RZ, R15.H0_H0 ;  /* 0x2000000fff117230 */ /* 0x000fe40000004100 */
[--C-:B------:R-:W-:Y:S01]  /*25160*/  HADD2.F32 R3, -RZ, R12.reuse.H1_H1 ;  /* 0x3000000cff037230 */ /* 0x100fe20000004100 */
[CC--:B------:R-:W-:Y:S01]  /*25170*/  FMUL.FTZ R20, R2.reuse, R27.reuse ;  /* 0x0000001b02147220 */ /* 0x0c0fe20000410000 */
[----:B------:R-:W-:Y:S01]  /*25180*/  HADD2.F32 R18, -RZ, R12.H0_H0 ;  /* 0x2000000cff127230 */ /* 0x000fe20000004100 */
[-C--:B------:R-:W-:Y:S01]  /*25190*/  FMUL.FTZ R2, R2, R26.reuse ;  /* 0x0000001a02027220 */ /* 0x080fe20000410000 */
[--C-:B------:R-:W-:Y:S01]  /*251a0*/  HADD2.F32 R15, -RZ, R14.reuse.H0_H0 ;  /* 0x2000000eff0f7230 */ /* 0x100fe20000004100 */
[C---:B------:R-:W-:Y:S01]  /*251b0*/  FFMA.FTZ R26, R17.reuse, R26, -R20 ;  /* 0x0000001a111a7223 */ /* 0x040fe20000010814 */
[--C-:B------:R-:W-:Y:S01]  /*251c0*/  HADD2.F32 R12, -RZ, R13.reuse.H0_H0 ;  /* 0x2000000dff0c7230 */ /* 0x100fe20000004100 */
[----:B------:R-:W-:Y:S01]  /*251d0*/  FFMA.FTZ R20, R17, R27, R2 ;  /* 0x0000001b11147223 */ /* 0x000fe20000010002 */
[----:B------:R-:W-:Y:S01]  /*251e0*/  HADD2.F32 R11, -RZ, R13.H1_H1 ;  /* 0x3000000dff0b7230 */ /* 0x000fe20000004100 */
[CC--:B------:R-:W-:Y:S01]  /*251f0*/  FMUL.FTZ R25, R3.reuse, R19.reuse ;  /* 0x0000001303197220 */ /* 0x0c0fe20000410000 */
[----:B------:R-:W-:Y:S01]  /*25200*/  HADD2.F32 R14, -RZ, R14.H1_H1 ;  /* 0x3000000eff0e7230 */ /* 0x000fe20000004100 */
[-C--:B------:R-:W-:Y:S01]  /*25210*/  FMUL.FTZ R13, R3, R16.reuse ;  /* 0x00000010030d7220 */ /* 0x080fe20000410000 */
[--C-:B------:R-:W-:Y:S01]  /*25220*/  HADD2.F32 R2, -RZ, R34.reuse.H0_H0 ;  /* 0x20000022ff027230 */ /* 0x100fe20000004100 */
[C---:B------:R-:W-:Y:S01]  /*25230*/  FFMA.FTZ R25, R18.reuse, R16, -R25 ;  /* 0x0000001012197223 */ /* 0x040fe20000010819 */
[----:B------:R-:W-:Y:S01]  /*25240*/  HADD2.F32 R3, -RZ, R34.H1_H1 ;  /* 0x30000022ff037230 */ /* 0x000fe20000004100 */
[----:B------:R-:W-:-:S02]  /*25250*/  FFMA.FTZ R18, R18, R19, R13 ;  /* 0x0000001312127223 */ /* 0x000fc4000001000d */
[C---:B------:R-:W-:Y:S02]  /*25260*/  FMUL.FTZ R17, R14.reuse, R2 ;  /* 0x000000020e117220 */ /* 0x040fe40000410000 */
[----:B------:R-:W-:Y:S02]  /*25270*/  FMUL.FTZ R14, R14, R3 ;  /* 0x000000030e0e7220 */ /* 0x000fe40000410000 */
[C---:B------:R-:W-:Y:S02]  /*25280*/  FMUL.FTZ R16, R11.reuse, R24 ;  /* 0x000000180b107220 */ /* 0x040fe40000410000 */
[----:B------:R-:W-:Y:S02]  /*25290*/  FMUL.FTZ R13, R11, R21 ;  /* 0x000000150b0d7220 */ /* 0x000fe40000410000 */
[C---:B------:R-:W-:Y:S02]  /*252a0*/  FFMA.FTZ R14, R15.reuse, R2, R14 ;  /* 0x000000020f0e7223 */ /* 0x040fe4000001000e */
[----:B------:R-:W-:Y:S01]  /*252b0*/  FFMA.FTZ R3, R15, R3, -R17 ;  /* 0x000000030f037223 */ /* 0x000fe20000010811 */
[----:B------:R-:W-:Y:S01]  /*252c0*/  F2FP.PACK_AB R15, R20, R26 ;  /* 0x0000001a140f723e */ /* 0x000fe200000000ff */
[----:B------:R-:W-:-:S02]  /*252d0*/  FFMA.FTZ R2, R12, R21, -R16 ;  /* 0x000000150c027223 */ /* 0x000fc40000010810 */
[----:B------:R-:W-:Y:S01]  /*252e0*/  FFMA.FTZ R13, R12, R24, R13 ;  /* 0x000000180c0d7223 */ /* 0x000fe2000001000d */
[----:B------:R-:W-:Y:S02]  /*252f0*/  F2FP.PACK_AB R14, R14, R3 ;  /* 0x000000030e0e723e */ /* 0x000fe400000000ff */
[----:B------:R-:W-:Y:S02]  /*25300*/  F2FP.PACK_AB R12, R18, R25 ;  /* 0x00000019120c723e */ /* 0x000fe400000000ff */
[----:B------:R-:W-:-:S05]  /*25310*/  F2FP.PACK_AB R13, R13, R2 ;  /* 0x000000020d0d723e */ /* 0x000fca00000000ff */
[----:B------:R1:W-:Y:S02]  /*25320*/  ST.E.128 [R22.64], R12 ;  /* 0x0000000c16007985 */ /* 0x0003e4000c101d04 */
.L_x_1521:
[----:B------:R-:W-:Y:S05]  /*25330*/  BSYNC B0 ;  /* 0x0000000000007941 */ /* 0x000fea0003800000 */
.L_x_1520:
[----:B------:R-:W-:-:S04]  /*25340*/  IADD3 R2, R32, 0x20, RZ ;  /* 0x0000002020027810 */ /* 0x000fc80007ffe0ff */
[----:B------:R-:W-:-:S13]  /*25350*/  ISETP.GE.AND P0, PT, R2, R39, PT ;  /* 0x000000270200720c */ /* 0x000fda0003f06270 */
[----:B------:R-:W-:Y:S05]  /*25360*/  @P0 BRA `(.L_x_1519) ;  /* 0x000002a000000947 */ /* 0x000fea0003800000 */
[----:B-1----:R-:W2:Y:S01]  /*25370*/  LD.E.128 R12, [R22.64+0x4000] ;  /* 0x00400004160c7980 */ /* 0x002ea2000c101d00 */
        /* <DEDUP_REMOVED lines=24> */
[----:B------:R-:W-:Y:S01]  /*25500*/  HADD2.F32 R2, -RZ, R101.H1_H1 ;  /* 0x30000065ff027230 */ /* 0x000fe20000004100 */
        /* <DEDUP_REMOVED lines=15> */
[----:B------:R1:W-:Y:S02]  /*25600*/  ST.E.128 [R22.64+0x4000], R12 ;  /* 0x0040000c16007985 */ /* 0x0003e4000c101d04 */
.L_x_1519:
[----:B------:R-:W-:Y:S05]  /*25610*/  BSYNC B1 ;  /* 0x0000000000017941 */ /* 0x000fea0003800000 */
.L_x_1518:
[----:B------:R-:W-:Y:S01]  /*25620*/  IADD3 R2, R68, 0x10, RZ ;  /* 0x0000001044027810 */ /* 0x000fe20007ffe0ff */
[----:B------:R-:W-:Y:S03]  /*25630*/  BSSY B1, `(.L_x_1522) ;  /* 0x000005e000017945 */ /* 0x000fe60003800000 */
[----:B------:R-:W-:-:S13]  /*25640*/  ISETP.GE.AND P0, PT, R2, R30, PT ;  /* 0x0000001e0200720c */ /* 0x000fda0003f06270 */
[----:B------:R-:W-:Y:S05]  /*25650*/  @P0 BRA `(.L_x_1523) ;  /* 0x000005b000000947 */ /* 0x000fea0003800000 */
[----:B------:R-:W-:Y:S01]  /*25660*/  ISETP.GE.AND P0, PT, R32, R39, PT ;  /* 0x000000272000720c */ /* 0x000fe20003f06270 */
[----:B------:R-:W-:-:S12]  /*25670*/  BSSY B0, `(.L_x_1524) ;  /* 0x000002c000007945 */ /* 0x000fd80003800000 */
[----:B------:R-:W-:Y:S05]  /*25680*/  @P0 BRA `(.L_x_1525) ;  /* 0x000002a000000947 */ /* 0x000fea0003800000 */
[----:B-1----:R-:W2:Y:S01]  /*25690*/  LD.E.128 R12, [R22.64+0x800] ;  /* 0x00080004160c7980 */ /* 0x002ea2000c101d00 */
[----:B------:R-:W-:Y:S01]  /*256a0*/  SHF.R.U32.HI R20, RZ, 0x10, R45 ;  /* 0x00000010ff147819 */ /* 0x000fe2000001162d */
[----:B------:R-:W-:Y:S01]  /*256b0*/  HADD2.F32 R16, -RZ, R102.H0_H0 ;  /* 0x20000066ff107230 */ /* 0x000fe20000004100 */
        /* <DEDUP_REMOVED lines=39> */
.L_x_1525:
[----:B------:R-:W-:Y:S05]  /*25930*/  BSYNC B0 ;  /* 0x0000000000007941 */ /* 0x000fea0003800000 */
.L_x_1524:
        /* <DEDUP_REMOVED lines=45> */
.L_x_1523:
[----:B------:R-:W-:Y:S05]  /*25c10*/  BSYNC B1 ;  /* 0x0000000000017941 */ /* 0x000fea0003800000 */
.L_x_1522:
        /* <DEDUP_REMOVED lines=49> */
.L_x_1529:
[----:B------:R-:W-:Y:S05]  /*25f30*/  BSYNC B0 ;  /* 0x0000000000007941 */ /* 0x000fea0003800000 */
.L_x_1528:
        /* <DEDUP_REMOVED lines=45> */
.L_x_1527:
[----:B------:R-:W-:Y:S05]  /*26210*/  BSYNC B1 ;  /* 0x0000000000017941 */ /* 0x000fea0003800000 */
.L_x_1526:
        /* <DEDUP_REMOVED lines=49> */
.L_x_1533:
[----:B------:R-:W-:Y:S05]  /*26530*/  BSYNC B0 ;  /* 0x0000000000007941 */ /* 0x000fea0003800000 */
.L_x_1532:
        /* <DEDUP_REMOVED lines=45> */
.L_x_1531:
[----:B------:R-:W-:Y:S05]  /*26810*/  BSYNC B1 ;  /* 0x0000000000017941 */ /* 0x000fea0003800000 */
.L_x_1530:
        /* <DEDUP_REMOVED lines=49> */
.L_x_1537:
[----:B------:R-:W-:Y:S05]  /*26b30*/  BSYNC B0 ;  /* 0x0000000000007941 */ /* 0x000fea0003800000 */
.L_x_1536:
        /* <DEDUP_REMOVED lines=45> */
.L_x_1535:
[----:B------:R-:W-:Y:S05]  /*26e10*/  BSYNC B1 ;  /* 0x0000000000017941 */ /* 0x000fea0003800000 */
.L_x_1534:
        /* <DEDUP_REMOVED lines=49> */
.L_x_1541:
[----:B------:R-:W-:Y:S05]  /*27130*/  BSYNC B0 ;  /* 0x0000000000007941 */ /* 0x000fea0003800000 */
.L_x_1540:
        /* <DEDUP_REMOVED lines=45> */
.L_x_1539:
[----:B------:R-:W-:Y:S05]  /*27410*/  BSYNC B1 ;  /* 0x0000000000017941 */ /* 0x000fea0003800000 */
.L_x_1538:
        /* <DEDUP_REMOVED lines=49> */
.L_x_1545:
[----:B------:R-:W-:Y:S05]  /*27730*/  BSYNC B0 ;  /* 0x0000000000007941 */ /* 0x000fea0003800000 */
.L_x_1544:
        /* <DEDUP_REMOVED lines=45> */
.L_x_1543:
[----:B------:R-:W-:Y:S05]  /*27a10*/  BSYNC B1 ;  /* 0x0000000000017941 */ /* 0x000fea0003800000 */
.L_x_1542:
[----:B------:R-:W-:Y:S01]  /*27a20*/  IADD3 R2, R68, 0x70, RZ ;  /* 0x0000007044027810 */ /* 0x000fe20007ffe0ff */
[----:B------:R-:W-:-:S03]  /*27a30*/  IMAD.MOV.U32 R3, RZ, RZ, 0x0 ;  /* 0x00000000ff037424 */ /* 0x000fc600078e00ff */
[----:B------:R-:W-:Y:S01]  /*27a40*/  ISETP.GE.AND P0, PT, R2, R30, PT ;  /* 0x0000001e0200720c */ /* 0x000fe20003f06270 */
[----:B------:R-:W-:-:S12]  /*27a50*/  IMAD.MOV.U32 R2, RZ, RZ, R144 ;  /* 0x000000ffff027224 */ /* 0x000fd800078e0090 */
[----:B------:R-:W-:Y:S05]  /*27a60*/  @P0 RET.REL.NODEC R2 `(_ZN7cutlass13device_kernelIN5flash19enable_sm80_to_sm89INS1_16FlashAttnFwdSm80INS1_25CollectiveMainloopFwdSm80ILi4ELi1ELb0EN4cute5tupleIJNS5_1CILi128EEENS7_ILi48EEES8_EEELi128ENS_6half_tEfNS_4arch4Sm80ELb0ELb1ELb1ELb1ELb1ELb1ELb1ELb0EEENS1_21CollectiveEpilogueFwdINS6_IJS8_S8_S9_EEENS6_IJNS7_ILi1EEESH_SH_EEESB_SD_Li128ELb1ELb1ELb0ELb0EEENS1_19SingleTileSchedulerILb1ELb0ELb1ELi128EEEEEEEEEvNT_6ParamsE) ;  /* 0xfffd859002000950 */ /* 0x000fea0003c3ffff */
        /* <DEDUP_REMOVED lines=45> */
.L_x_1547:
[----:B------:R-:W-:Y:S05]  /*27d40*/  BSYNC B0 ;  /* 0x0000000000007941 */ /* 0x000fea0003800000 */
.L_x_1546:
[----:B------:R-:W-:Y:S01]  /*27d50*/  IADD3 R2, R32, 0x20, RZ ;  /* 0x0000002020027810 */ /* 0x000fe20007ffe0ff */
[----:B------:R-:W-:-:S03]  /*27d60*/  IMAD.MOV.U32 R3, RZ, RZ, 0x0 ;  /* 0x00000000ff037424 */ /* 0x000fc600078e00ff */
[----:B------:R-:W-:Y:S01]  /*27d70*/  ISETP.GE.AND P0, PT, R2, R39, PT ;  /* 0x000000270200720c */ /* 0x000fe20003f06270 */
[----:B------:R-:W-:-:S12]  /*27d80*/  IMAD.MOV.U32 R2, RZ, RZ, R144 ;  /* 0x000000ffff027224 */ /* 0x000fd800078e0090 */
[----:B------:R-:W-:Y:S05]  /*27d90*/  @P0 RET.REL.NODEC R2 `(_ZN7cutlass13device_kernelIN5flash19enable_sm80_to_sm89INS1_16FlashAttnFwdSm80INS1_25CollectiveMainloopFwdSm80ILi4ELi1ELb0EN4cute5tupleIJNS5_1CILi128EEENS7_ILi48EEES8_EEELi128ENS_6half_tEfNS_4arch4Sm80ELb0ELb1ELb1ELb1ELb1ELb1ELb1ELb0EEENS1_21CollectiveEpilogueFwdINS6_IJS8_S8_S9_EEENS6_IJNS7_ILi1EEESH_SH_EEESB_SD_Li128ELb1ELb1ELb0ELb0EEENS1_19SingleTileSchedulerILb1ELb0ELb1ELi128EEEEEEEEEvNT_6ParamsE) ;  /* 0xfffd826002000950 */ /* 0x000fea0003c3ffff */
        /* <DEDUP_REMOVED lines=40> */
[----:B------:R-:W-:Y:S02]  /*28020*/  F2FP.PACK_AB R13, R13, R2 ;  /* 0x000000020d0d723e */ /* 0x000fe400000000ff */
[----:B------:R-:W-:Y:S02]  /*28030*/  MOV R2, R144 ;  /* 0x0000009000027202 */ /* 0x000fe40000000f00 */
[----:B------:R-:W-:Y:S01]  /*28040*/  MOV R3, 0x0 ;  /* 0x0000000000037802 */ /* 0x000fe20000000f00 */
[----:B------:R1:W-:Y:S03]  /*28050*/  ST.E.128 [R22.64+0x7800], R12 ;  /* 0x0078000c16007985 */ /* 0x0003e6000c101d04 */
[----:B------:R-:W-:Y:S05]  /*28060*/  RET.REL.NODEC R2 `(_ZN7cutlass13device_kernelIN5flash19enable_sm80_to_sm89INS1_16FlashAttnFwdSm80INS1_25CollectiveMainloopFwdSm80ILi4ELi1ELb0EN4cute5tupleIJNS5_1CILi128EEENS7_ILi48EEES8_EEELi128ENS_6half_tEfNS_4arch4Sm80ELb0ELb1ELb1ELb1ELb1ELb1ELb1ELb0EEENS1_21CollectiveEpilogueFwdINS6_IJS8_S8_S9_EEENS6_IJNS7_ILi1EEESH_SH_EEESB_SD_Li128ELb1ELb1ELb0ELb0EEENS1_19SingleTileSchedulerILb1ELb0ELb1ELi128EEEEEEEEEvNT_6ParamsE) ;  /* 0xfffd7f9002007950 */ /* 0x000fea0003c3ffff */
.L_x_1485:
[----:B-----5:R-:W-:Y:S01]  /*28070*/  ISETP.NE.AND P0, PT, R30, 0x1, PT ;  /* 0x000000011e00780c */ /* 0x020fe20003f05270 */
[----:B------:R-:W-:Y:S01]  /*28080*/  BSSY B0, `(.L_x_1548) ;  /* 0x0000007000007945 */ /* 0x000fe20003800000 */
[----:B------:R-:W-:-:S11]  /*28090*/  SHF.L.U32 R69, R36, 0x3, RZ ;  /* 0x0000000324457819 */ /* 0x000fd600000006ff */
[----:B------:R-:W-:Y:S05]  /*280a0*/  @!P0 BRA `(.L_x_1549) ;  /* 0x0000004000008947 */ /* 0x000fea0003800000 */
[----:B------:R1:W2:Y:S04]  /*280b0*/  LD.E R3, [R12.64+0x168] ;  /* 0x000168040c037980 */ /* 0x0002a8000c101900 */
[----:B-1----:R-:W3:Y:S01]  /*280c0*/  LD.E R12, [R12.64+0x16c] ;  /* 0x00016c040c0c7980 */ /* 0x002ee2000c101900 */
[----:B--2---:R-:W-:-:S05]  /*280d0*/  IMAD.HI.U32 R2, R2, R3, RZ ;  /* 0x0000000302027227 */ /* 0x004fca00078e00ff */
[----:B---3--:R-:W-:Y:S02]  /*280e0*/  SHF.R.U32.HI R2, RZ, R12, R2 ;  /* 0x0000000cff027219 */ /* 0x008fe40000011602 */
.L_x_1549:
[----:B------:R-:W-:Y:S05]  /*280f0*/  BSYNC B0 ;  /* 0x0000000000007941 */ /* 0x000fea0003800000 */
.L_x_1548:
[----:B------:R-:W-:Y:S01]  /*28100*/  MOV R12, R28 ;  /* 0x0000001c000c7202 */ /* 0x000fe20000000f00 */
[-C--:B------:R-:W-:Y:S01]  /*28110*/  IMAD R17, R17, R2.reuse, RZ ;  /* 0x0000000211117224 */ /* 0x080fe200078e02ff */
[----:B------:R-:W-:Y:S01]  /*28120*/  MOV R13, R21 ;  /* 0x00000015000d7202 */ /* 0x000fe20000000f00 */
[----:B------:R-:W-:Y:S01]  /*28130*/  IMAD.MOV.U32 R18, RZ, RZ, R22 ;  /* 0x000000ffff127224 */ /* 0x000fe200078e0016 */
[----:B------:R-:W-:Y:S01]  /*28140*/  SHF.R.S32.HI R11, RZ, 0x1f, R2 ;  /* 0x0000001fff0b7819 */ /* 0x000fe20000011402 */
[-C--:B------:R-:W-:Y:S02]  /*28150*/  IMAD R15, R15, R2.reuse, RZ ;  /* 0x000000020f0f7224 */ /* 0x080fe400078e02ff */
[----:B------:R-:W-:-:S04]  /*28160*/  IMAD.WIDE.U32 R12, R16, R2, R12 ;  /* 0x00000002100c7225 */ /* 0x000fc800078e000c */
[-C--:B------:R-:W-:Y:S02]  /*28170*/  IMAD R16, R16, R11.reuse, R17 ;  /* 0x0000000b10107224 */ /* 0x080fe400078e0211 */
[----:B------:R-:W-:Y:S01]  /*28180*/  IMAD.WIDE.U32 R2, R14, R2, R18 ;  /* 0x000000020e027225 */ /* 0x000fe200078e0012 */
[----:B------:R-:W-:Y:S02]  /*28190*/  LEA R18, P1, R12, R26, 0x1 ;  /* 0x0000001a0c127211 */ /* 0x000fe400078208ff */
[----:B------:R-:W-:Y:S01]  /*281a0*/  IADD3 R13, R13, R16, RZ ;  /* 0x000000100d0d7210 */ /* 0x000fe20007ffe0ff */
[----:B------:R-:W-:Y:S01]  /*281b0*/  IMAD R11, R14, R11, R15 ;  /* 0x0000000b0e0b7224 */ /* 0x000fe200078e020f */
[----:B------:R-:W-:Y:S02]  /*281c0*/  LEA R19, P0, R2, R24, 0x1 ;  /* 0x0000001802137211 */ /* 0x000fe400078008ff */
[----:B------:R-:W-:Y:S01]  /*281d0*/  LEA.HI.X R17, R12, R27, R13, 0x1, P1 ;  /* 0x0000001b0c117211 */ /* 0x000fe200008f0c0d */
[----:B------:R-:W-:-:S05]  /*281e0*/  IMAD.IADD R3, R3, 0x1, R11 ;  /* 0x0000000103037824 */ /* 0x000fca00078e020b */
[----:B------:R-:W-:Y:S01]  /*281f0*/  LEA.HI.X R16, R2, R25, R3, 0x1, P0 ;  /* 0x0000001902107211 */ /* 0x000fe200000f0c03 */
[----:B------:R-:W-:Y:S05]  /*28200*/  BRA.DIV ~URZ, `(.L_x_1550) ;  /* 0x00005d627f007947 */ /* 0x000fea000b800000 */
[----:B------:R1:W2:Y:S02]  /*28210*/  SHFL.IDX PT, R11, R17, RZ, 0x181f ;  /* 0x00181fff110b7589 */ /* 0x0002a400000e0000 */
.L_x_1600:
[----:B------:R-:W-:Y:S05]  /*28220*/  BRA.DIV ~URZ, `(.L_x_1551) ;  /* 0x00005dc27f007947 */ /* 0x000fea000b800000 */
[----:B------:R3:W4:Y:S01]  /*28230*/  SHFL.IDX PT, R12, R18, RZ, 0x181f ;  /* 0x00181fff120c7589 */ /* 0x00072200000e0000 */
[----:B--2---:R-:W-:-:S03]  /*28240*/  MOV R13, R11 ;  /* 0x0000000b000d7202 */ /* 0x004fc60000000f00 */
[----:B------:R3:W2:Y:S04]  /*28250*/  SHFL.IDX PT, R15, R16, RZ, 0x181f ;  /* 0x00181fff100f7589 */ /* 0x0006a800000e0000 */
[----:B------:R3:W1:Y:S02]  /*28260*/  SHFL.IDX PT, R14, R19, RZ, 0x181f ;  /* 0x00181fff130e7589 */ /* 0x00066400000e0000 */
.L_x_1601:
[----:B------:R-:W-:Y:S01]  /*28270*/  IMAD R20, R34, R30, RZ ;  /* 0x0000001e22147224 */ /* 0x000fe200078e02ff */
[----:B------:R-:W-:Y:S01]  /*28280*/  ISETP.GE.AND P0, PT, R69, R39, PT ;  /* 0x000000274500720c */ /* 0x000fe20003f06270 */
[----:B------:R-:W-:Y:S01]  /*28290*/  CS2R R30, SRZ ;  /* 0x00000000001e7805 */ /* 0x000fe2000001ff00 */
[----:B------:R-:W-:Y:S01]  /*282a0*/  SHF.R.S32.HI R21, RZ, 0x1f, R69 ;  /* 0x0000001fff157819 */ /* 0x000fe20000011445 */
[----:B------:R-:W-:Y:S01]  /*282b0*/  CS2R R28, SRZ ;  /* 0x00000000001c7805 */ /* 0x000fe2000001ff00 */
[----:B------:R-:W-:-:S13]  /*282c0*/  ISETP.GE.OR P0, PT, R33, R20, P0 ;  /* 0x000000142100720c */ /* 0x000fda0000706670 */
[C---:B------:R-:W-:Y:S01]  /*282d0*/  @!P0 IMAD.SHL.U32 R2, R69.reuse, 0x2, RZ ;  /* 0x0000000245028824 */ /* 0x040fe200078e00ff */
[----:B------:R-:W-:-:S04]  /*282e0*/  @!P0 SHF.L.U64.HI R3, R69, 0x1, R21 ;  /* 0x0000000145038819 */ /* 0x000fc80000010215 */
[----:B----4-:R-:W-:-:S05]  /*282f0*/  @!P0 IADD3 R12, P1, R12, R2, RZ ;  /* 0x000000020c0c8210 */ /* 0x010fca0007f3e0ff */
[--C-:B------:R-:W-:Y:S01]  /*28300*/  @!P0 IMAD.X R13, R13, 0x1, R3.reuse, P1 ;  /* 0x000000010d0d8824 */ /* 0x100fe200008e0603 */
[----:B-1----:R-:W-:Y:S01]  /*28310*/  @!P0 IADD3 R2, P1, R14, R2, RZ ;  /* 0x000000020e028210 */ /* 0x002fe20007f3e0ff */
[----:B------:R-:W-:Y:S01]  /*28320*/  CS2R R26, SRZ ;  /* 0x00000000001a7805 */ /* 0x000fe2000001ff00 */
[----:B------:R-:W-:Y:S02]  /*28330*/  CS2R R24, SRZ ;  /* 0x0000000000187805 */ /* 0x000fe4000001ff00 */
[----:B------:R-:W4:Y:S01]  /*28340*/  @!P0 LD.E.128 R28, [R12.64] ;  /* 0x000000040c1c8980 */ /* 0x000f22000c101d00 */
[----:B--2---:R-:W-:-:S05]  /*28350*/  @!P0 IMAD.X R3, R15, 0x1, R3, P1 ;  /* 0x000000010f038824 */ /* 0x004fca00008e0603 */
[----:B------:R1:W2:Y:S01]  /*28360*/  @!P0 LD.E.128 R24, [R2.64] ;  /* 0x0000000402188980 */ /* 0x0002a2000c101d00 */
[----:B------:R-:W-:Y:S01]  /*28370*/  CS2R R46, SRZ ;  /* 0x00000000002e7805 */ /* 0x000fe2000001ff00 */
[----:B----4-:R-:W-:Y:S02]  /*28380*/  IMAD.MOV.U32 R12, RZ, RZ, R30 ;  /* 0x000000ffff0c7224 */ /* 0x010fe400078e001e */
[----:B------:R-:W-:Y:S02]  /*28390*/  IMAD.MOV.U32 R11, RZ, RZ, R31 ;  /* 0x000000ffff0b7224 */ /* 0x000fe400078e001f */
[----:B-1----:R-:W-:Y:S01]  /*283a0*/  IMAD.MOV.U32 R3, RZ, RZ, R28 ;  /* 0x000000ffff037224 */ /* 0x002fe200078e001c */
[----:B------:R-:W-:Y:S01]  /*283b0*/  PRMT R101, R101, 0x5410, R12 ;  /* 0x0000541065657816 */ /* 0x000fe2000000000c */
        /* <DEDUP_REMOVED lines=17> */
.L_x_1602:
[----:B------:R-:W-:Y:S01]  /*284d0*/  IADD3 R3, R33, 0x10, RZ ;  /* 0x0000001021037810 */ /* 0x000fe20007ffe0ff */
[----:B------:R-:W-:Y:S01]  /*284e0*/  BSSY B0, `(.L_x_1553) ;  /* 0x0000013000007945 */ /* 0x000fe20003800000 */
[----:B------:R-:W-:Y:S01]  /*284f0*/  CS2R R44, SRZ ;  /* 0x00000000002c7805 */ /* 0x000fe2000001ff00 */
[----:B------:R-:W-:Y:S01]  /*28500*/  CS2R R42, SRZ ;  /* 0x00000000002a7805 */ /* 0x000fe2000001ff00 */
[----:B------:R-:W-:Y:S01]  /*28510*/  ISETP.GE.AND P0, PT, R3, R20, PT ;  /* 0x000000140300720c */ /* 0x000fe20003f06270 */
[----:B------:R-:W-:-:S12]  /*28520*/  CS2R R40, SRZ ;  /* 0x0000000000287805 */ /* 0x000fd8000001ff00 */
[----:B------:R-:W-:Y:S05]  /*28530*/  @P0 BRA `(.L_x_1554) ;  /* 0x000000d000000947 */ /* 0x000fea0003800000 */
[----:B------:R-:W-:Y:S01]  /*28540*/  ISETP.GE.AND P0, PT, R69, R39, PT ;  /* 0x000000274500720c */ /* 0x000fe20003f06270 */
[----:B------:R-:W-:Y:S01]  /*28550*/  CS2R R44, SRZ ;  /* 0x00000000002c7805 */ /* 0x000fe2000001ff00 */
[----:B------:R-:W-:Y:S01]  /*28560*/  CS2R R42, SRZ ;  /* 0x00000000002a7805 */ /* 0x000fe2000001ff00 */
[----:B------:R-:W-:-:S10]  /*28570*/  CS2R R40, SRZ ;  /* 0x0000000000287805 */ /* 0x000fd4000001ff00 */
[----:B------:R-:W-:Y:S05]  /*28580*/  @P0 BRA `(.L_x_1554) ;  /* 0x0000008000000947 */ /* 0x000fea0003800000 */
[C---:B------:R-:W-:Y:S01]  /*28590*/  IMAD.SHL.U32 R14, R69.reuse, 0x2, RZ ;  /* 0x00000002450e7824 */ /* 0x040fe200078e00ff */
[----:B------:R-:W-:-:S04]  /*285a0*/  SHF.L.U64.HI R3, R69, 0x1, R21 ;  /* 0x0000000145037819 */ /* 0x000fc80000010215 */
[-C--:B----4-:R-:W-:Y:S02]  /*285b0*/  IADD3 R12, P1, R12, R14.reuse, RZ ;  /* 0x0000000e0c0c7210 */ /* 0x090fe40007f3e0ff */
[----:B-1----:R-:W-:-:S03]  /*285c0*/  IADD3 R2, P0, R2, R14, RZ ;  /* 0x0000000e02027210 */ /* 0x002fc60007f1e0ff */
[--C-:B--2---:R-:W-:Y:S02]  /*285d0*/  IMAD.X R13, R13, 0x1, R3.reuse, P1 ;  /* 0x000000010d0d7824 */ /* 0x104fe400008e0603 */
[----:B---3--:R-:W-:-:S03]  /*285e0*/  IMAD.X R3, R11, 0x1, R3, P0 ;  /* 0x000000010b037824 */ /* 0x008fc600000e0603 */
[----:B------:R1:W5:Y:S04]  /*285f0*/  LD.E.128 R44, [R12.64] ;  /* 0x000000040c2c7980 */ /* 0x000368000c101d00 */
[----:B------:R1:W5:Y:S02]  /*28600*/  LD.E.128 R40, [R2.64] ;  /* 0x0000000402287980 */ /* 0x000364000c101d00 */
.L_x_1554:
[----:B------:R-:W-:Y:S05]  /*28610*/  BSYNC B0 ;  /* 0x0000000000007941 */ /* 0x000fea0003800000 */
.L_x_1553:
[----:B-1--45:R-:W-:Y:S02]  /*28620*/  IMAD.MOV.U32 R12, RZ, RZ, R46 ;  /* 0x000000ffff0c7224 */ /* 0x032fe400078e002e */
[----:B---3--:R-:W-:Y:S02]  /*28630*/  IMAD.MOV.U32 R11, RZ, RZ, R47 ;  /* 0x000000ffff0b7224 */ /* 0x008fe400078e002f */
        /* <DEDUP_REMOVED lines=15> */
[----:B------:R1:W3:Y:S02]  /*28730*/  SHFL.IDX PT, R11, R17, 0x2, 0x181f ;  /* 0x00581f00110b7f89 */ /* 0x0002e400000e0000 */
.L_x_1603:
[----:B------:R-:W-:Y:S05]  /*28740*/  BRA.DIV ~URZ, `(.L_x_1556) ;  /* 0x00005ce27f007947 */ /* 0x000fea000b800000 */
[----:B------:R4:W1:Y:S01]  /*28750*/  SHFL.IDX PT, R12, R18, 0x2, 0x181f ;  /* 0x00581f00120c7f89 */ /* 0x00086200000e0000 */
[----:B--23--:R-:W-:-:S03]  /*28760*/  MOV R13, R11 ;  /* 0x0000000b000d7202 */ /* 0x00cfc60000000f00 */
[----:B------:R4:W2:Y:S04]  /*28770*/  SHFL.IDX PT, R15, R16, 0x2, 0x181f ;  /* 0x00581f00100f7f89 */ /* 0x0008a800000e0000 */
[----:B------:R4:W3:Y:S02]  /*28780*/  SHFL.IDX PT, R14, R19, 0x2, 0x181f ;  /* 0x00581f00130e7f89 */ /* 0x0008e400000e0000 */
.L_x_1604:
[----:B------:R-:W-:Y:S01]  /*28790*/  ISETP.GE.AND P0, PT, R69, R39, PT ;  /* 0x000000274500720c */ /* 0x000fe20003f06270 */
[----:B------:R-:W-:Y:S01]  /*287a0*/  CS2R R62, SRZ ;  /* 0x00000000003e7805 */ /* 0x000fe2000001ff00 */
[----:B------:R-:W-:Y:S01]  /*287b0*/  IADD3 R2, R33, 0x20, RZ ;  /* 0x0000002021027810 */ /* 0x000fe20007ffe0ff */
[----:B------:R-:W-:-:S03]  /*287c0*/  CS2R R60, SRZ ;  /* 0x00000000003c7805 */ /* 0x000fc6000001ff00 */
[----:B------:R-:W-:-:S13]  /*287d0*/  ISETP.GE.OR P0, PT, R2, R20, P0 ;  /* 0x000000140200720c */ /* 0x000fda0000706670 */
[C---:B------:R-:W-:Y:S01]  /*287e0*/  @!P0 IMAD.SHL.U32 R2, R69.reuse, 0x2, RZ ;  /* 0x0000000245028824 */ /* 0x040fe200078e00ff */
[----:B------:R-:W-:-:S04]  /*287f0*/  @!P0 SHF.L.U64.HI R3, R69, 0x1, R21 ;  /* 0x0000000145038819 */ /* 0x000fc80000010215 */
[----:B-1----:R-:W-:-:S05]  /*28800*/  @!P0 IADD3 R12, P1, R12, R2, RZ ;  /* 0x000000020c0c8210 */ /* 0x002fca0007f3e0ff */
[--C-:B------:R-:W-:Y:S01]  /*28810*/  @!P0 IMAD.X R13, R13, 0x1, R3.reuse, P1 ;  /* 0x000000010d0d8824 */ /* 0x100fe200008e0603 */
[----:B---3--:R-:W-:Y:S01]  /*28820*/  @!P0 IADD3 R2, P1, R14, R2, RZ ;  /* 0x000000020e028210 */ /* 0x008fe20007f3e0ff */
[----:B------:R-:W-:Y:S01]  /*28830*/  CS2R R58, SRZ ;  /* 0x00000000003a7805 */ /* 0x000fe2000001ff00 */
[----:B------:R-:W-:Y:S02]  /*28840*/  CS2R R56, SRZ ;  /* 0x0000000000387805 */ /* 0x000fe4000001ff00 */
[----:B------:R-:W3:Y:S01]  /*28850*/  @!P0 LD.E.128 R60, [R12.64] ;  /* 0x000000040c3c8980 */ /* 0x000ee2000c101d00 */
[----:B--2---:R-:W-:-:S05]  /*28860*/  @!P0 IMAD.X R3, R15, 0x1, R3, P1 ;  /* 0x000000010f038824 */ /* 0x004fca00008e0603 */
[----:B------:R1:W2:Y:S01]  /*28870*/  @!P0 LD.E.128 R56, [R2.64] ;  /* 0x0000000402388980 */ /* 0x0002a2000c101d00 */
[----:B------:R-:W-:Y:S01]  /*28880*/  CS2R R74, SRZ ;  /* 0x00000000004a7805 */ /* 0x000fe2000001ff00 */
[----:B---3--:R-:W-:Y:S02]  /*28890*/  IMAD.MOV.U32 R12, RZ, RZ, R62 ;  /* 0x000000ffff0c7224 */ /* 0x008fe400078e003e */
        /* <DEDUP_REMOVED lines=17> */
[----:B------:R1:W3:Y:S04]  /*289b0*/  SHFL.IDX PT, R12, R18, 0x3, 0x181f ;  /* 0x00781f00120c7f89 */ /* 0x0002e800000e0000 */
[----:B------:R1:W4:Y:S04]  /*289c0*/  SHFL.IDX PT, R11, R16, 0x3, 0x181f ;  /* 0x00781f00100b7f89 */ /* 0x00032800000e0000 */
[----:B------:R1:W1:Y:S02]  /*289d0*/  SHFL.IDX PT, R2, R19, 0x3, 0x181f ;  /* 0x00781f0013027f89 */ /* 0x00026400000e0000 */
.L_x_1605:
        /* <DEDUP_REMOVED lines=14> */
[-C--:B---3--:R-:W-:Y:S02]  /*28ac0*/  IADD3 R12, P1, R12, R14.reuse, RZ ;  /* 0x0000000e0c0c7210 */ /* 0x088fe40007f3e0ff */
[----:B-1----:R-:W-:-:S03]  /*28ad0*/  IADD3 R2, P0, R2, R14, RZ ;  /* 0x0000000e02027210 */ /* 0x002fc60007f1e0ff */
[--C-:B--2---:R-:W-:Y:S02]  /*28ae0*/  IMAD.X R13, R13, 0x1, R3.reuse, P1 ;  /* 0x000000010d0d7824 */ /* 0x104fe400008e0603 */
[----:B----4-:R-:W-:-:S03]  /*28af0*/  IMAD.X R3, R11, 0x1, R3, P0 ;  /* 0x000000010b037824 */ /* 0x010fc600000e0603 */
[----:B------:R1:W5:Y:S04]  /*28b00*/  LD.E.128 R72, [R12.64] ;  /* 0x000000040c487980 */ /* 0x000368000c101d00 */
[----:B------:R1:W5:Y:S02]  /*28b10*/  LD.E.128 R64, [R2.64] ;  /* 0x0000000402407980 */ /* 0x000364000c101d00 */
.L_x_1559:
[----:B------:R-:W-:Y:S05]  /*28b20*/  BSYNC B0 ;  /* 0x0000000000007941 */ /* 0x000fea0003800000 */
.L_x_1558:
[----:B-1-3-5:R-:W-:Y:S02]  /*28b30*/  IMAD.MOV.U32 R12, RZ, RZ, R74 ;  /* 0x000000ffff0c7224 */ /* 0x02afe400078e004a */
[----:B----4-:R-:W-:Y:S02]  /*28b40*/  IMAD.MOV.U32 R11, RZ, RZ, R75 ;  /* 0x000000ffff0b7224 */ /* 0x010fe400078e004b */
        /* <DEDUP_REMOVED lines=16> */
.L_x_1606:
[----:B------:R-:W-:Y:S05]  /*28c50*/  BRA.DIV ~URZ, `(.L_x_1561) ;  /* 0x00005c427f007947 */ /* 0x000fea000b800000 */
[----:B------:R4:W1:Y:S01]  /*28c60*/  SHFL.IDX PT, R12, R18, 0x4, 0x181f ;  /* 0x00981f00120c7f89 */ /* 0x00086200000e0000 */
[----:B--23--:R-:W-:-:S03]  /*28c70*/  MOV R13, R11 ;  /* 0x0000000b000d7202 */ /* 0x00cfc60000000f00 */
[----:B------:R4:W2:Y:S04]  /*28c80*/  SHFL.IDX PT, R15, R16, 0x4, 0x181f ;  /* 0x00981f00100f7f89 */ /* 0x0008a800000e0000 */
[----:B------:R4:W3:Y:S02]  /*28c90*/  SHFL.IDX PT, R14, R19, 0x4, 0x181f ;  /* 0x00981f00130e7f89 */ /* 0x0008e400000e0000 */
.L_x_1607:
        /* <DEDUP_REMOVED lines=37> */
.L_x_1608:
        /* <DEDUP_REMOVED lines=20> */
.L_x_1564:
[----:B------:R-:W-:Y:S05]  /*29030*/  BSYNC B0 ;  /* 0x0000000000007941 */ /* 0x000fea0003800000 */
.L_x_1563:
        /* <DEDUP_REMOVED lines=18> */
.L_x_1609:
[----:B------:R-:W-:Y:S05]  /*29160*/  BRA.DIV ~URZ, `(.L_x_1566) ;  /* 0x00005ba27f007947 */ /* 0x000fea000b800000 */
[----:B------:R4:W1:Y:S01]  /*29170*/  SHFL.IDX PT, R12, R18, 0x6, 0x181f ;  /* 0x00d81f00120c7f89 */ /* 0x00086200000e0000 */
[----:B--23--:R-:W-:-:S03]  /*29180*/  MOV R13, R11 ;  /* 0x0000000b000d7202 */ /* 0x00cfc60000000f00 */
[----:B------:R4:W2:Y:S04]  /*29190*/  SHFL.IDX PT, R14, R16, 0x6, 0x181f ;  /* 0x00d81f00100e7f89 */ /* 0x0008a800000e0000 */
[----:B------:R4:W3:Y:S02]  /*291a0*/  SHFL.IDX PT, R2, R19, 0x6, 0x181f ;  /* 0x00d81f0013027f89 */ /* 0x0008e400000e0000 */
.L_x_1610:
[----:B------:R-:W-:Y:S01]  /*291b0*/  IADD3 R3, R33, 0x60, RZ ;  /* 0x0000006021037810 */ /* 0x000fe20007ffe0ff */
[----:B------:R-:W-:Y:S01]  /*291c0*/  BSSY B0, `(.L_x_1567) ;  /* 0x0000013000007945 */ /* 0x000fe20003800000 */
[----:B------:R-:W-:Y:S01]  /*291d0*/  CS2R R94, SRZ ;  /* 0x00000000005e7805 */ /* 0x000fe2000001ff00 */
[----:B------:R-:W-:Y:S01]  /*291e0*/  CS2R R92, SRZ ;  /* 0x00000000005c7805 */ /* 0x000fe2000001ff00 */
[----:B------:R-:W-:Y:S01]  /*291f0*/  ISETP.GE.AND P0, PT, R3, R20, PT ;  /* 0x000000140300720c */ /* 0x000fe20003f06270 */
[----:B------:R-:W-:Y:S01]  /*29200*/  CS2R R98, SRZ ;  /* 0x0000000000627805 */ /* 0x000fe2000001ff00 */
[----:B------:R-:W-:-:S11]  /*29210*/  CS2R R96, SRZ ;  /* 0x0000000000607805 */ /* 0x000fd6000001ff00 */
[----:B------:R-:W-:Y:S05]  /*29220*/  @P0 BRA `(.L_x_1568) ;  /* 0x000000c000000947 */ /* 0x000fea0003800000 */
[----:B------:R-:W-:Y:S01]  /*29230*/  ISETP.GE.AND P0, PT, R69, R39, PT ;  /* 0x000000274500720c */ /* 0x000fe20003f06270 */
[----:B------:R-:W-:-:S12]  /*29240*/  CS2R R94, SRZ ;  /* 0x00000000005e7805 */ /* 0x000fd8000001ff00 */
[----:B------:R-:W-:Y:S05]  /*29250*/  @P0 BRA `(.L_x_1568) ;  /* 0x0000009000000947 */ /* 0x000fea0003800000 */
[----:B------:R-:W-:Y:S01]  /*29260*/  IMAD.SHL.U32 R11, R69, 0x2, RZ ;  /* 0x00000002450b7824 */ /* 0x000fe200078e00ff */
[----:B------:R-:W-:-:S04]  /*29270*/  SHF.R.S32.HI R3, RZ, 0x1f, R69 ;  /* 0x0000001fff037819 */ /* 0x000fc80000011445 */
[----:B------:R-:W-:Y:S02]  /*29280*/  SHF.L.U64.HI R3, R69, 0x1, R3 ;  /* 0x0000000145037819 */ /* 0x000fe40000010203 */
[-C--:B-1----:R-:W-:Y:S02]  /*29290*/  IADD3 R12, P1, R12, R11.reuse, RZ ;  /* 0x0000000b0c0c7210 */ /* 0x082fe40007f3e0ff */
[----:B---3--:R-:W-:-:S03]  /*292a0*/  IADD3 R2, P0, R2, R11, RZ ;  /* 0x0000000b02027210 */ /* 0x008fc60007f1e0ff */
[--C-:B------:R-:W-:Y:S02]  /*292b0*/  IMAD.X R13, R13, 0x1, R3.reuse, P1 ;  /* 0x000000010d0d7824 */ /* 0x100fe400008e0603 */
[----:B--2---:R-:W-:-:S03]  /*292c0*/  IMAD.X R3, R14, 0x1, R3, P0 ;  /* 0x000000010e037824 */ /* 0x004fc600000e0603 */
[----:B------:R1:W5:Y:S04]  /*292d0*/  LD.E.128 R92, [R12.64] ;  /* 0x000000040c5c7980 */ /* 0x000368000c101d00 */
[----:B------:R1:W5:Y:S02]  /*292e0*/  LD.E.128 R96, [R2.64] ;  /* 0x0000000402607980 */ /* 0x000364000c101d00 */
.L_x_1568:
[----:B------:R-:W-:Y:S05]  /*292f0*/  BSYNC B0 ;  /* 0x0000000000007941 */ /* 0x000fea0003800000 */
.L_x_1567:
[----:B-1---5:R-:W-:Y:S01]  /*29300*/  IMAD.MOV.U32 R12, RZ, RZ, R94 ;  /* 0x000000ffff0c7224 */ /* 0x022fe200078e005e */
[----:B------:R-:W-:Y:S01]  /*29310*/  CS2R R106, SRZ ;  /* 0x00000000006a7805 */ /* 0x000fe2000001ff00 */
[----:B------:R-:W-:Y:S02]  /*29320*/  IMAD.MOV.U32 R11, RZ, RZ, R95 ;  /* 0x000000ffff0b7224 */ /* 0x000fe400078e005f */
        /* <DEDUP_REMOVED lines=15> */
[----:B------:R1:W3:Y:S04]  /*29420*/  SHFL.IDX PT, R13, R17, 0x7, 0x181f ;  /* 0x00f81f00110d7f89 */ /* 0x0002e800000e0000 */
[----:B------:R1:W4:Y:S04]  /*29430*/  SHFL.IDX PT, R12, R18, 0x7, 0x181f ;  /* 0x00f81f00120c7f89 */ /* 0x00032800000e0000 */
[----:B------:R1:W2:Y:S04]  /*29440*/  SHFL.IDX PT, R15, R16, 0x7, 0x181f ;  /* 0x00f81f00100f7f89 */ /* 0x0002a800000e0000 */
[----:B------:R1:W1:Y:S02]  /*29450*/  SHFL.IDX PT, R2, R19, 0x7, 0x181f ;  /* 0x00f81f0013027f89 */ /* 0x00026400000e0000 */
.L_x_1611:
[----:B------:R-:W-:Y:S01]  /*29460*/  IADD3 R3, R33, 0x70, RZ ;  /* 0x0000007021037810 */ /* 0x000fe20007ffe0ff */
[----:B------:R-:W-:Y:S01]  /*29470*/  BSSY B0, `(.L_x_1570) ;  /* 0x0000012000007945 */ /* 0x000fe20003800000 */
[----:B------:R-:W-:Y:S01]  /*29480*/  CS2R R104, SRZ ;  /* 0x0000000000687805 */ /* 0x000fe2000001ff00 */
[----:B------:R-:W-:Y:S01]  /*29490*/  CS2R R110, SRZ ;  /* 0x00000000006e7805 */ /* 0x000fe2000001ff00 */
[----:B------:R-:W-:Y:S01]  /*294a0*/  ISETP.GE.AND P0, PT, R3, R20, PT ;  /* 0x000000140300720c */ /* 0x000fe20003f06270 */
[----:B------:R-:W-:-:S12]  /*294b0*/  CS2R R108, SRZ ;  /* 0x00000000006c7805 */ /* 0x000fd8000001ff00 */
[----:B------:R-:W-:Y:S05]  /*294c0*/  @P0 BRA `(.L_x_1571) ;  /* 0x000000c000000947 */ /* 0x000fea0003800000 */
[C---:B------:R-:W-:Y:S01]  /*294d0*/  ISETP.GE.AND P0, PT, R69.reuse, R39, PT ;  /* 0x000000274500720c */ /* 0x040fe20003f06270 */
[----:B------:R-:W-:Y:S01]  /*294e0*/  IMAD.SHL.U32 R3, R69, 0x2, RZ ;  /* 0x0000000245037824 */ /* 0x000fe200078e00ff */
[----:B------:R-:W-:Y:S01]  /*294f0*/  SHF.R.S32.HI R11, RZ, 0x1f, R69 ;  /* 0x0000001fff0b7819 */ /* 0x000fe20000011445 */
[----:B------:R-:W-:-:S03]  /*29500*/  CS2R R106, SRZ ;  /* 0x00000000006a7805 */ /* 0x000fc6000001ff00 */
[-C--:B-12---:R-:W-:Y:S02]  /*29510*/  IADD3 R14, P1, R2, R3.reuse, RZ ;  /* 0x00000003020e7210 */ /* 0x086fe40007f3e0ff */
[----:B----4-:R-:W-:Y:S02]  /*29520*/  IADD3 R2, P2, R12, R3, RZ ;  /* 0x000000030c027210 */ /* 0x010fe40007f5e0ff */
[----:B------:R-:W-:-:S05]  /*29530*/  SHF.L.U64.HI R11, R69, 0x1, R11 ;  /* 0x00000001450b7819 */ /* 0x000fca000001020b */
[--C-:B---3--:R-:W-:Y:S02]  /*29540*/  IMAD.X R3, R13, 0x1, R11.reuse, P2 ;  /* 0x000000010d037824 */ /* 0x108fe400010e060b */
[----:B------:R-:W-:Y:S01]  /*29550*/  IMAD.X R15, R15, 0x1, R11, P1 ;  /* 0x000000010f0f7824 */ /* 0x000fe200008e060b */
[----:B------:R-:W-:Y:S05]  /*29560*/  @P0 BRA `(.L_x_1571) ;  /* 0x0000002000000947 */ /* 0x000fea0003800000 */
[----:B------:R1:W5:Y:S04]  /*29570*/  LD.E.128 R104, [R2.64] ;  /* 0x0000000402687980 */ /* 0x000368000c101d00 */
[----:B------:R1:W5:Y:S02]  /*29580*/  LD.E.128 R108, [R14.64] ;  /* 0x000000040e6c7980 */ /* 0x000364000c101d00 */
.L_x_1571:
[----:B------:R-:W-:Y:S05]  /*29590*/  BSYNC B0 ;  /* 0x0000000000007941 */ /* 0x000fea0003800000 */
.L_x_1570:
[----:B------:R-:W-:Y:S01]  /*295a0*/  IADD3 R11, R100, -c[0x0][0x20], RZ ;  /* 0x80000800640b7a10 */ /* 0x000fe20007ffe0ff */
[----:B------:R-:W-:-:S04]  /*295b0*/  DEPBAR.LE SB0, 0x1 ;  /* 0x000080400000791a */ /* 0x000fc80000000000 */
[----:B-1--4-:R-:W4:Y:S01]  /*295c0*/  LDL.64 R2, [R11+0x20] ;  /* 0x000020000b027983 */ /* 0x012f220000100a00 */
[----:B------:R-:W-:Y:S03]  /*295d0*/  WARPSYNC 0xffffffff ;  /* 0xffffffff00007948 */ /* 0x000fe60003800000 */
[----:B------:R-:W-:Y:S06]  /*295e0*/  BAR.SYNC.DEFER_BLOCKING 0x0 ;  /* 0x0000000000007b1d */ /* 0x000fec0000010000 */
[----:B---3--:R-:W3:Y:S04]  /*295f0*/  LDL.64 R12, [R11+0x28] ;  /* 0x000028000b0c7983 */ /* 0x008ee80000100a00 */
[----:B--2-4-:R1:W2:Y:S01]  /*29600*/  LD.E R14, [R2.64] ;  /* 0x00000004020e7980 */ /* 0x0142a2000c101900 */
[----:B------:R-:W-:-:S03]  /*29610*/  ISETP.GE.AND P1, PT, R69, R39, PT ;  /* 0x000000274500720c */ /* 0x000fc60003f26270 */
[----:B---3--:R2:W5:Y:S02]  /*29620*/  LD.E.64 R50, [R12.64] ;  /* 0x000000040c327980 */ /* 0x008564000c101b00 */
[----:B-----5:R-:W-:Y:S01]  /*29630*/  IMAD.MOV.U32 R11, RZ, RZ, R107 ;  /* 0x000000ffff0b7224 */ /* 0x020fe200078e006b */
[----:B------:R-:W-:Y:S04]  /*29640*/  BSSY B0, `(.L_x_1572) ;  /* 0x000007c000007945 */ /* 0x000fe80003800000 */
[----:B------:R-:W-:Y:S01]  /*29650*/  PRMT R136, R136, 0x5410, R11 ;  /* 0x0000541088887816 */ /* 0x000fe2000000000b */
[----:B------:R-:W-:-:S05]  /*29660*/  IMAD.MOV.U32 R11, RZ, RZ, R111 ;  /* 0x000000ffff0b7224 */ /* 0x000fca00078e006f */
[----:B------:R-:W-:Y:S01]  /*29670*/  PRMT R136, R11, 0x7610, R136 ;  /* 0x000076100b887816 */ /* 0x000fe20000000088 */
[----:B-1----:R-:W-:Y:S02]  /*29680*/  IMAD.MOV.U32 R2, RZ, RZ, R106 ;  /* 0x000000ffff027224 */ /* 0x002fe400078e006a */
[----:B------:R-:W-:-:S03]  /*29690*/  IMAD.MOV.U32 R3, RZ, RZ, R104 ;  /* 0x000000ffff037224 */ /* 0x000fc600078e0068 */
[----:B------:R-:W-:Y:S01]  /*296a0*/  PRMT R139, R139, 0x5410, R2 ;  /* 0x000054108b8b7816 */ /* 0x000fe20000000002 */
[----:B------:R-:W-:Y:S01]  /*296b0*/  IMAD.MOV.U32 R2, RZ, RZ, R105 ;  /* 0x000000ffff027224 */ /* 0x000fe200078e0069 */
[----:B------:R-:W-:Y:S01]  /*296c0*/  PRMT R138, R138, 0x5410, R3 ;  /* 0x000054108a8a7816 */ /* 0x000fe20000000003 */
[----:B------:R-:W-:-:S03]  /*296d0*/  IMAD.MOV.U32 R3, RZ, RZ, R108 ;  /* 0x000000ffff037224 */ /* 0x000fc600078e006c */
[----:B------:R-:W-:Y:S01]  /*296e0*/  PRMT R100, R100, 0x5410, R2 ;  /* 0x0000541064647816 */ /* 0x000fe20000000002 */
[----:B------:R-:W-:Y:S01]  /*296f0*/  IMAD.MOV.U32 R2, RZ, RZ, R109 ;  /* 0x000000ffff027224 */ /* 0x000fe200078e006d */
[----:B------:R-:W-:-:S04]  /*29700*/  PRMT R138, R3, 0x7610, R138 ;  /* 0x00007610038a7816 */ /* 0x000fc8000000008a */
[----:B------:R-:W-:Y:S01]  /*29710*/  PRMT R100, R2, 0x7610, R100 ;  /* 0x0000761002647816 */ /* 0x000fe20000000064 */
[----:B--2---:R-:W-:-:S05]  /*29720*/  IMAD R12, R14, -0x80, R20 ;  /* 0xffffff800e0c7824 */ /* 0x004fca00078e0214 */
[----:B------:R-:W-:Y:S01]  /*29730*/  IMNMX R70, R12, 0x80, PT ;  /* 0x000000800c467817 */ /* 0x000fe20003800200 */
[----:B------:R-:W-:-:S03]  /*29740*/  IMAD.MOV.U32 R12, RZ, RZ, R110 ;  /* 0x000000ffff0c7224 */ /* 0x000fc600078e006e */
[----:B------:R-:W-:Y:S02]  /*29750*/  ISETP.GE.OR P0, PT, R68, R70, P1 ;  /* 0x000000464400720c */ /* 0x000fe40000f06670 */
[----:B------:R-:W-:-:S11]  /*29760*/  PRMT R139, R12, 0x7610, R139 ;  /* 0x000076100c8b7816 */ /* 0x000fd6000000008b */
[----:B------:R-:W-:Y:S05]  /*29770*/  @P0 BRA `(.L_x_1573) ;  /* 0x0000068000000947 */ /* 0x000fea0003800000 */
[----:B------:R-:W-:Y:S02]  /*29780*/  SHF.R.S32.HI R3, RZ, 0x1f, R35 ;  /* 0x0000001fff037819 */ /* 0x000fe40000011423 */
[----:B------:R-:W-:Y:S02]  /*29790*/  LEA.HI R12, R39, R36, RZ, 0x1d ;  /* 0x00000024270c7211 */ /* 0x000fe400078fe8ff */
[----:B------:R-:W-:Y:S02]  /*297a0*/  SHF.L.U32 R2, R68, 0x6, RZ ;  /* 0x0000000644027819 */ /* 0x000fe400000006ff */
[----:B------:R-:W-:Y:S02]  /*297b0*/  LEA.HI R3, R3, R35, RZ, 0x6 ;  /* 0x0000002303037211 */ /* 0x000fe400078f30ff */
[----:B------:R-:W-:Y:S02]  /*297c0*/  SHF.R.S32.HI R13, RZ, 0x1f, R12 ;  /* 0x0000001fff0d7819 */ /* 0x000fe4000001140c */
[----:B------:R-:W-:-:S02]  /*297d0*/  LOP3.LUT R2, R2, 0x1c0, RZ, 0xc0, !PT ;  /* 0x000001c002027812 */ /* 0x000fc400078ec0ff */
[----:B------:R-:W-:Y:S02]  /*297e0*/  SHF.L.U32 R11, R3, 0x3, RZ ;  /* 0x00000003030b7819 */ /* 0x000fe400000006ff */
[----:B------:R-:W-:Y:S02]  /*297f0*/  LEA.HI R13, R13, R12, RZ, 0x3 ;  /* 0x0000000c0d0d7211 */ /* 0x000fe400078f18ff */
[----:B------:R-:W-:Y:S02]  /*29800*/  SHF.L.U32 R12, R12, 0x3, RZ ;  /* 0x000000030c0c7819 */ /* 0x000fe400000006ff */
[----:B------:R-:W-:Y:S02]  /*29810*/  LOP3.LUT R14, R2, 0x38, R69, 0xf8, !PT ;  /* 0x00000038020e7812 */ /* 0x000fe400078ef845 */
[----:B------:R-:W-:Y:S02]  /*29820*/  SHF.R.U32.HI R3, RZ, 0x3, R2 ;  /* 0x00000003ff037819 */ /* 0x000fe40000011602 */
[----:B------:R-:W-:-:S02]  /*29830*/  LOP3.LUT R11, R11, 0xfffffe00, RZ, 0xc0, !PT ;  /* 0xfffffe000b0b7812 */ /* 0x000fc400078ec0ff */
[----:B------:R-:W-:Y:S02]  /*29840*/  LOP3.LUT R2, R2, 0x38, R12, 0xf8, !PT ;  /* 0x0000003802027812 */ /* 0x000fe400078ef80c */
[----:B------:R-:W-:Y:S02]  /*29850*/  SHF.L.U32 R12, R13, 0xa, RZ ;  /* 0x0000000a0d0c7819 */ /* 0x000fe400000006ff */
[----:B------:R-:W-:Y:S02]  /*29860*/  LOP3.LUT R13, R11, R14, R3, 0xf6, !PT ;  /* 0x0000000e0b0d7212 */ /* 0x000fe400078ef603 */
[----:B------:R-:W-:Y:S02]  /*29870*/  LOP3.LUT R3, R2, R3, RZ, 0x3c, !PT ;  /* 0x0000000302037212 */ /* 0x000fe400078e3cff */
[----:B------:R-:W-:Y:S01]  /*29880*/  LOP3.LUT R2, R12, 0xffffe000, RZ, 0xc0, !PT ;  /* 0xffffe0000c027812 */ /* 0x000fe200078ec0ff */
[----:B------:R-:W-:-:S03]  /*29890*/  IMAD.WIDE.U32 R34, R13, 0x2, R50 ;  /* 0x000000020d227825 */ /* 0x000fc600078e0032 */
[----:B------:R-:W-:Y:S02]  /*298a0*/  IADD3 R2, R3, R2, R11 ;  /* 0x0000000203027210 */ /* 0x000fe40007ffe00b */
[----:B------:R-:W2:Y:S03]  /*298b0*/  LD.E.128 R12, [R34.64] ;  /* 0x00000004220c7980 */ /* 0x000ea6000c101d00 */
[----:B------:R-:W-:-:S05]  /*298c0*/  IMAD.WIDE.U32 R32, R2, 0x2, R50 ;  /* 0x0000000202207825 */ /* 0x000fca00078e0032 */
[----:B------:R-:W3:Y:S01]  /*298d0*/  LD.E.128 R16, [R32.64] ;  /* 0x0000000420107980 */ /* 0x000ee2000c101d00 */
[--C-:B------:R-:W-:Y:S01]  /*298e0*/  HADD2.F32 R11, -RZ, R37.reuse.H0_H0 ;  /* 0x20000025ff0b7230 */ /* 0x100fe20000004100 */
[--C-:B------:R-:W-:Y:S01]  /*298f0*/  SHF.R.U64 R52, R28, 0x10, R29.reuse ;  /* 0x000000101c347819 */ /* 0x100fe2000000121d */
[----:B------:R-:W-:Y:S01]  /*29900*/  HADD2.F32 R2, -RZ, R37.H1_H1 ;  /* 0x30000025ff027230 */ /* 0x000fe20000004100 */
[----:B------:R-:W-:Y:S02]  /*29910*/  SHF.R.U32.HI R28, RZ, 0x10, R29 ;  /* 0x00000010ff1c7819 */ /* 0x000fe4000001161d */
[----:B------:R-:W-:Y:S02]  /*29920*/  SHF.R.U32.HI R29, RZ, 0x10, R25 ;  /* 0x00000010ff1d7819 */ /* 0x000fe40000011619 */
[----:B------:R-:W-:Y:S01]  /*29930*/  SHF.R.U64 R49, R30, 0x10, R31 ;  /* 0x000000101e317819 */ /* 0x000fe2000000121f */
[----:B------:R-:W-:Y:S01]  /*29940*/  HADD2.F32 R28, -RZ, R28.H0_H0 ;  /* 0x2000001cff1c7230 */ /* 0x000fe20000004100 */
[----:B------:R-:W-:Y:S01]  /*29950*/  SHF.R.U64 R48, R24, 0x10, R25 ;  /* 0x0000001018307819 */ /* 0x000fe20000001219 */
[----:B------:R-:W-:Y:S01]  /*29960*/  HADD2.F32 R29, -RZ, R29.H0_H0 ;  /* 0x2000001dff1d7230 */ /* 0x000fe20000004100 */
[----:B------:R-:W-:-:S02]  /*29970*/  SHF.R.U64 R38, R26, 0x10, R27 ;  /* 0x000000101a267819 */ /* 0x000fc4000000121b */
[----:B------:R-:W-:Y:S02]  /*29980*/  SHF.R.U32.HI R30, RZ, 0x10, R27 ;  /* 0x00000010ff1e7819 */ /* 0x000fe4000001161b */
[----:B------:R-:W-:Y:S01]  /*29990*/  SHF.R.U32.HI R31, RZ, 0x10, R31 ;  /* 0x00000010ff1f7819 */ /* 0x000fe2000001161f */
[--C-:B--2---:R-:W-:Y:S02]  /*299a0*/  HADD2.F32 R22, -RZ, R13.reuse.H0_H0 ;  /* 0x2000000dff167230 */ /* 0x104fe40000004100 */
[----:B------:R-:W-:Y:S02]  /*299b0*/  HADD2.F32 R21, -RZ, R13.H1_H1 ;  /* 0x3000000dff157230 */ /* 0x000fe40000004100 */
[--C-:B------:R-:W-:Y:S02]  /*299c0*/  HADD2.F32 R25, -RZ, R12.reuse.H0_H0 ;  /* 0x2000000cff197230 */ /* 0x100fe40000004100 */
[----:B------:R-:W-:Y:S02]  /*299d0*/  HADD2.F32 R26, -RZ, R12.H1_H1 ;  /* 0x3000000cff1a7230 */ /* 0x000fe40000004100 */
[----:B---3--:R-:W-:-:S02]  /*299e0*/  HADD2.F32 R3, -RZ, R17.H0_H0 ;  /* 0x20000011ff037230 */ /* 0x008fc40000004100 */
[----:B------:R-:W-:Y:S02]  /*299f0*/  HADD2.F32 R13, -RZ, R17.H1_H1 ;  /* 0x30000011ff0d7230 */ /* 0x000fe40000004100 */
[--C-:B------:R-:W-:Y:S01]  /*29a00*/  HADD2.F32 R24, -RZ, R14.reuse.H0_H0 ;  /* 0x2000000eff187230 */ /* 0x100fe20000004100 */
[CC--:B------:R-:W-:Y:S01]  /*29a10*/  FMUL.FTZ R37, R3.reuse, R11.reuse ;  /* 0x0000000b03257220 */ /* 0x0c0fe20000410000 */
[----:B------:R-:W-:Y:S01]  /*29a20*/  HADD2.F32 R27, -RZ, R14.H1_H1 ;  /* 0x3000000eff1b7230 */ /* 0x000fe20000004100 */
[-C--:B------:R-:W-:Y:S01]  /*29a30*/  FMUL.FTZ R3, R3, R2.reuse ;  /* 0x0000000203037220 */ /* 0x080fe20000410000 */
[--C-:B------:R-:W-:Y:S01]  /*29a40*/  HADD2.F32 R12, -RZ, R19.reuse.H0_H0 ;  /* 0x20000013ff0c7230 */ /* 0x100fe20000004100 */
[C---:B------:R-:W-:Y:S01]  /*29a50*/  FFMA.FTZ R55, R22.reuse, R2, -R37 ;  /* 0x0000000216377223 */ /* 0x040fe20000010825 */
[----:B------:R-:W-:Y:S01]  /*29a60*/  HADD2.F32 R14, -RZ, R19.H1_H1 ;  /* 0x30000013ff0e7230 */ /* 0x000fe20000004100 */
[----:B------:R-:W-:Y:S01]  /*29a70*/  FFMA.FTZ R54, R22, R11, R3 ;  /* 0x0000000b16367223 */ /* 0x000fe20000010003 */
[----:B------:R-:W-:-:S02]  /*29a80*/  HADD2.F32 R20, -RZ, R15.H0_H0 ;  /* 0x2000000fff147230 */ /* 0x000fc40000004100 */
[----:B------:R-:W-:Y:S02]  /*29a90*/  HADD2.F32 R23, -RZ, R15.H1_H1 ;  /* 0x3000000fff177230 */ /* 0x000fe40000004100 */
[--C-:B------:R-:W-:Y:S02]  /*29aa0*/  HADD2.F32 R19, -RZ, R16.reuse.H0_H0 ;  /* 0x20000010ff137230 */ /* 0x100fe40000004100 */
[----:B------:R-:W-:Y:S02]  /*29ab0*/  HADD2.F32 R17, -RZ, R16.H1_H1 ;  /* 0x30000010ff117230 */ /* 0x000fe40000004100 */
[--C-:B------:R-:W-:Y:S02]  /*29ac0*/  HADD2.F32 R3, -RZ, R53.reuse.H1_H1 ;  /* 0x30000035ff037230 */ /* 0x100fe40000004100 */
[--C-:B------:R-:W-:Y:S02]  /*29ad0*/  HADD2.F32 R16, -RZ, R18.reuse.H0_H0 ;  /* 0x20000012ff107230 */ /* 0x100fe40000004100 */
[----:B------:R-:W-:Y:S01]  /*29ae0*/  HADD2.F32 R15, -RZ, R18.H1_H1 ;  /* 0x30000012ff0f7230 */ /* 0x000fe20000004100 */
[C---:B------:R-:W-:Y:S01]  /*29af0*/  FMUL.FTZ R18, R13.reuse, R29 ;  /* 0x0000001d0d127220 */ /* 0x040fe20000410000 */
[----:B------:R-:W-:Y:S01]  /*29b00*/  HADD2.F32 R2, -RZ, R53.H0_H0 ;  /* 0x20000035ff027230 */ /* 0x000fe20000004100 */
[----:B------:R-:W-:Y:S01]  /*29b10*/  FMUL.FTZ R13, R13, R28 ;  /* 0x0000001c0d0d7220 */ /* 0x000fe20000410000 */
[----:B------:R-:W-:Y:S01]  /*29b20*/  HADD2.F32 R22, -RZ, R30.H0_H0 ;  /* 0x2000001eff167230 */ /* 0x000fe20000004100 */
[----:B------:R-:W-:-:S02]  /*29b30*/  FMUL.FTZ R11, R12, R3 ;  /* 0x000000030c0b7220 */ /* 0x000fc40000410000 */
[C---:B------:R-:W-:Y:S02]  /*29b40*/  FFMA.FTZ R37, R21.reuse, R28, -R18 ;  /* 0x0000001c15257223 */ /* 0x040fe40000010812 */
[----:B------:R-:W-:Y:S01]  /*29b50*/  FFMA.FTZ R30, R21, R29, R13 ;  /* 0x0000001d151e7223 */ /* 0x000fe2000001000d */
[----:B------:R-:W-:Y:S01]  /*29b60*/  HADD2.F32 R13, -RZ, R31.H0_H0 ;  /* 0x2000001fff0d7230 */ /* 0x000fe20000004100 */
[-C--:B------:R-:W-:Y:S01]  /*29b70*/  FMUL.FTZ R18, R12, R2.reuse ;  /* 0x000000020c127220 */ /* 0x080fe20000410000 */
[----:B------:R-:W-:Y:S01]  /*29b80*/  HADD2.F32 R12, -RZ, R71.H1_H1 ;  /* 0x30000047ff0c7230 */ /* 0x000fe20000004100 */
[----:B------:R-:W-:Y:S01]  /*29b90*/  FFMA.FTZ R31, R20, R2, R11 ;  /* 0x00000002141f7223 */ /* 0x000fe2000001000b */
[----:B------:R-:W-:Y:S01]  /*29ba0*/  HADD2.F32 R11, -RZ, R101.H1_H1 ;  /* 0x30000065ff0b7230 */ /* 0x000fe20000004100 */
[----:B------:R-:W-:Y:S02]  /*29bb0*/  FMUL.FTZ R2, R14, R22 ;  /* 0x000000160e027220 */ /* 0x000fe40000410000 */
[----:B------:R-:W-:Y:S01]  /*29bc0*/  FFMA.FTZ R53, R20, R3, -R18 ;  /* 0x0000000314357223 */ /* 0x000fe20000010812 */
[----:B------:R-:W-:Y:S01]  /*29bd0*/  HADD2.F32 R3, -RZ, R71.H0_H0 ;  /* 0x20000047ff037230 */ /* 0x000fe20000004100 */
[-C--:B------:R-:W-:Y:S01]  /*29be0*/  FFMA.FTZ R28, R23, R13.reuse, -R2 ;  /* 0x0000000d171c7223 */ /* 0x080fe20000010802 */
[----:B------:R-:W-:Y:S01]  /*29bf0*/  HADD2.F32 R2, -RZ, R101.H0_H0 ;  /* 0x20000065ff027230 */ /* 0x000fe20000004100 */
[----:B------:R-:W-:-:S02]  /*29c00*/  FMUL.FTZ R14, R14, R13 ;  /* 0x0000000d0e0e7220 */ /* 0x000fc40000410000 */
[CC--:B------:R-:W-:Y:S02]  /*29c10*/  FMUL.FTZ R18, R19.reuse, R3.reuse ;  /* 0x0000000313127220 */ /* 0x0c0fe40000410000 */
[----:B------:R-:W-:Y:S02]  /*29c20*/  FMUL.FTZ R19, R19, R12 ;  /* 0x0000000c13137220 */ /* 0x000fe40000410000 */
[----:B------:R-:W-:Y:S02]  /*29c30*/  FMUL.FTZ R13, R16, R2 ;  /* 0x00000002100d7220 */ /* 0x000fe40000410000 */
[----:B------:R-:W-:Y:S01]  /*29c40*/  FFMA.FTZ R23, R23, R22, R14 ;  /* 0x0000001617177223 */ /* 0x000fe2000001000e */
[----:B------:R-:W-:Y:S01]  /*29c50*/  HADD2.F32 R14, -RZ, R48.H0_H0 ;  /* 0x20000030ff0e7230 */ /* 0x000fe20000004100 */
[C---:B------:R-:W-:Y:S01]  /*29c60*/  FFMA.FTZ R29, R25.reuse, R12, -R18 ;  /* 0x0000000c191d7223 */ /* 0x040fe20000010812 */
[----:B------:R-:W-:Y:S01]  /*29c70*/  HADD2.F32 R18, -RZ, R38.H0_H0 ;  /* 0x20000026ff127230 */ /* 0x000fe20000004100 */
[----:B------:R-:W-:Y:S01]  /*29c80*/  FFMA.FTZ R22, R25, R3, R19 ;  /* 0x0000000319167223 */ /* 0x000fe20000010013 */
[----:B------:R-:W-:Y:S01]  /*29c90*/  F2FP.PACK_AB R19, R28, R53 ;  /* 0x000000351c13723e */ /* 0x000fe200000000ff */
[-C--:B------:R-:W-:Y:S01]  /*29ca0*/  FMUL.FTZ R3, R16, R11.reuse ;  /* 0x0000000b10037220 */ /* 0x080fe20000410000 */
[----:B------:R-:W-:Y:S01]  /*29cb0*/  HADD2.F32 R16, -RZ, R49.H0_H0 ;  /* 0x20000031ff107230 */ /* 0x000fe20000004100 */
[C---:B------:R-:W-:Y:S01]  /*29cc0*/  FFMA.FTZ R21, R24.reuse, R11, -R13 ;  /* 0x0000000b18157223 */ /* 0x040fe2000001080d */
[----:B------:R-:W-:Y:S01]  /*29cd0*/  HADD2.F32 R13, -RZ, R52.H0_H0 ;  /* 0x20000034ff0d7230 */ /* 0x000fe20000004100 */
[----:B------:R-:W-:-:S02]  /*29ce0*/  FFMA.FTZ R20, R24, R2, R3 ;  /* 0x0000000218147223 */ /* 0x000fc40000010003 */
[----:B------:R-:W-:Y:S02]  /*29cf0*/  FMUL.FTZ R12, R17, R14 ;  /* 0x0000000e110c7220 */ /* 0x000fe40000410000 */
[----:B------:R-:W-:Y:S02]  /*29d00*/  FMUL.FTZ R3, R15, R18 ;  /* 0x000000120f037220 */ /* 0x000fe40000410000 */
[----:B------:R-:W-:Y:S01]  /*29d10*/  FMUL.FTZ R11, R17, R13 ;  /* 0x0000000d110b7220 */ /* 0x000fe20000410000 */
[----:B------:R-:W-:Y:S01]  /*29d20*/  F2FP.PACK_AB R17, R37, R55 ;  /* 0x000000372511723e */ /* 0x000fe200000000ff */
[----:B------:R-:W-:Y:S01]  /*29d30*/  FMUL.FTZ R2, R15, R16 ;  /* 0x000000100f027220 */ /* 0x000fe20000410000 */
[----:B------:R-:W-:Y:S01]  /*29d40*/  F2FP.PACK_AB R15, R23, R31 ;  /* 0x0000001f170f723e */ /* 0x000fe200000000ff */
[----:B------:R-:W-:Y:S01]  /*29d50*/  FFMA.FTZ R12, R26, R13, -R12 ;  /* 0x0000000d1a0c7223 */ /* 0x000fe2000001080c */
[----:B------:R-:W-:Y:S01]  /*29d60*/  F2FP.PACK_AB R13, R30, R54 ;  /* 0x000000361e0d723e */ /* 0x000fe200000000ff */
[----:B------:R-:W-:-:S02]  /*29d70*/  FFMA.FTZ R3, R27, R16, -R3 ;  /* 0x000000101b037223 */ /* 0x000fc40000010803 */
[----:B------:R-:W-:Y:S01]  /*29d80*/  FFMA.FTZ R11, R26, R14, R11 ;  /* 0x0000000e1a0b7223 */ /* 0x000fe2000001000b */
[----:B------:R-:W-:Y:S01]  /*29d90*/  F2FP.PACK_AB R16, R12, R29 ;  /* 0x0000001d0c10723e */ /* 0x000fe200000000ff */
[----:B------:R-:W-:Y:S01]  /*29da0*/  FFMA.FTZ R2, R27, R18, R2 ;  /* 0x000000121b027223 */ /* 0x000fe20000010002 */
[----:B------:R-:W-:Y:S02]  /*29db0*/  F2FP.PACK_AB R18, R3, R21 ;  /* 0x000000150312723e */ /* 0x000fe400000000ff */
[----:B------:R-:W-:Y:S02]  /*29dc0*/  F2FP.PACK_AB R12, R11, R22 ;  /* 0x000000160b0c723e */ /* 0x000fe400000000ff */
[----:B------:R-:W-:Y:S01]  /*29dd0*/  F2FP.PACK_AB R14, R2, R20 ;  /* 0x00000014020e723e */ /* 0x000fe200000000ff */
[----:B------:R1:W-:Y:S04]  /*29de0*/  ST.E.128 [R34.64], R16 ;  /* 0x0000001022007985 */ /* 0x0003e8000c101d04 */
[----:B------:R1:W-:Y:S02]  /*29df0*/  ST.E.128 [R32.64], R12 ;  /* 0x0000000c20007985 */ /* 0x0003e4000c101d04 */
.L_x_1573:
[----:B------:R-:W-:Y:S05]  /*29e00*/  BSYNC B0 ;  /* 0x0000000000007941 */ /* 0x000fea0003800000 */
.L_x_1572:
[----:B------:R-:W-:Y:S01]  /*29e10*/  IADD3 R3, R68, 0x10, RZ ;  /* 0x0000001044037810 */ /* 0x000fe20007ffe0ff */
[----:B------:R-:W-:Y:S03]  /*29e20*/  BSSY B0, `(.L_x_1574) ;  /* 0x000006b000007945 */ /* 0x000fe60003800000 */
[----:B------:R-:W-:-:S13]  /*29e30*/  ISETP.GE.OR P0, PT, R3, R70, P1 ;  /* 0x000000460300720c */ /* 0x000fda0000f06670 */
[----:B------:R-:W-:Y:S05]  /*29e40*/  @P0 BRA `(.L_x_1575) ;  /* 0x0000068000000947 */ /* 0x000fea0003800000 */
[----:B------:R-:W-:Y:S02]  /*29e50*/  SHF.R.S32.HI R2, RZ, 0x1f, R3 ;  /* 0x0000001fff027819 */ /* 0x000fe40000011403 */
[----:B-1----:R-:W-:Y:S02]  /*29e60*/  LEA.HI R12, R39, R36, RZ, 0x1d ;  /* 0x00000024270c7211 */ /* 0x002fe400078fe8ff */
        /* <DEDUP_REMOVED lines=21> */
[----:B------:R-:W-:Y:S01]  /*29fc0*/  SHF.R.U32.HI R29, RZ, 0x10, R41 ;  /* 0x00000010ff1d7819 */ /* 0x000fe20000011629 */
[----:B------:R-:W-:Y:S01]  /*29fd0*/  HADD2.F32 R2, -RZ, R102.H1_H1 ;  /* 0x30000066ff027230 */ /* 0x000fe20000004100 */
[----:B------:R-:W-:Y:S02]  /*29fe0*/  SHF.R.U32.HI R28, RZ, 0x10, R45 ;  /* 0x00000010ff1c7819 */ /* 0x000fe4000001162d */
[--C-:B------:R-:W-:Y:S01]  /*29ff0*/  SHF.R.U64 R38, R42, 0x10, R43.reuse ;  /* 0x000000102a267819 */ /* 0x100fe2000000122b */
[----:B------:R-:W-:Y:S01]  /*2a000*/  HADD2.F32 R29, -RZ, R29.H0_H0 ;  /* 0x2000001dff1d7230 */ /* 0x000fe20000004100 */
[----:B------:R-:W-:Y:S01]  /*2a010*/  SHF.R.U32.HI R30, RZ, 0x10, R43 ;  /* 0x00000010ff1e7819 */ /* 0x000fe2000001162b */
[----:B------:R-:W-:Y:S01]  /*2a020*/  HADD2.F32 R28, -RZ, R28.H0_H0 ;  /* 0x2000001cff1c7230 */ /* 0x000fe20000004100 */
[----:B------:R-:W-:-:S02]  /*2a030*/  SHF.R.U64 R44, R44, 0x10, R45 ;  /* 0x000000102c2c7819 */ /* 0x000fc4000000122d */
[----:B------:R-:W-:Y:S02]  /*2a040*/  SHF.R.U32.HI R31, RZ, 0x10, R47 ;  /* 0x00000010ff1f7819 */ /* 0x000fe4000001162f */
[----:B------:R-:W-:Y:S02]  /*2a050*/  SHF.R.U64 R40, R40, 0x10, R41 ;  /* 0x0000001028287819 */ /* 0x000fe40000001229 */
[----:B------:R-:W-:Y:S01]  /*2a060*/  SHF.R.U64 R41, R46, 0x10, R47 ;  /* 0x000000102e297819 */ /* 0x000fe2000000122f */
[--C-:B--2---:R-:W-:Y:S02]  /*2a070*/  HADD2.F32 R22, -RZ, R13.reuse.H0_H0 ;  /* 0x2000000dff167230 */ /* 0x104fe40000004100 */
[----:B------:R-:W-:Y:S02]  /*2a080*/  HADD2.F32 R21, -RZ, R13.H1_H1 ;  /* 0x3000000dff157230 */ /* 0x000fe40000004100 */
[--C-:B------:R-:W-:Y:S02]  /*2a090*/  HADD2.F32 R25, -RZ, R12.reuse.H0_H0 ;  /* 0x2000000cff197230 */ /* 0x100fe40000004100 */
[----:B------:R-:W-:-:S02]  /*2a0a0*/  HADD2.F32 R26, -RZ, R12.H1_H1 ;  /* 0x3000000cff1a7230 */ /* 0x000fc40000004100 */
[--C-:B---3--:R-:W-:Y:S02]  /*2a0b0*/  HADD2.F32 R3, -RZ, R17.reuse.H0_H0 ;  /* 0x20000011ff037230 */ /* 0x108fe40000004100 */
        /* <DEDUP_REMOVED lines=25> */
[--C-:B------:R-:W-:Y:S01]  /*2a250*/  HADD2.F32 R12, -RZ, R112.reuse.H1_H1 ;  /* 0x30000070ff0c7230 */ /* 0x100fe20000004100 */
[----:B------:R-:W-:Y:S01]  /*2a260*/  FFMA.FTZ R31, R20, R2, R11 ;  /* 0x00000002141f7223 */ /* 0x000fe2000001000b */
[--C-:B------:R-:W-:Y:S01]  /*2a270*/  HADD2.F32 R11, -RZ, R113.reuse.H1_H1 ;  /* 0x30000071ff0b7230 */ /* 0x100fe20000004100 */
        /* <DEDUP_REMOVED lines=24> */
[-C--:B------:R-:W-:Y:S01]  /*2a400*/  FMUL.FTZ R2, R15, R16.reuse ;  /* 0x000000100f027220 */ /* 0x080fe20000410000 */
        /* <DEDUP_REMOVED lines=12> */
.L_x_1575:
[----:B------:R-:W-:Y:S05]  /*2a4d0*/  BSYNC B0 ;  /* 0x0000000000007941 */ /* 0x000fea0003800000 */
.L_x_1574:
        /* <DEDUP_REMOVED lines=30> */
[----:B------:R-:W-:Y:S01]  /*2a6c0*/  SHF.R.U32.HI R30, RZ, 0x10, R59 ;  /* 0x00000010ff1e7819 */ /* 0x000fe2000001163b */
[----:B------:R-:W-:Y:S01]  /*2a6d0*/  HADD2.F32 R29, -RZ, R29.H0_H0 ;  /* 0x2000001dff1d7230 */ /* 0x000fe20000004100 */
[----:B------:R-:W-:Y:S01]  /*2a6e0*/  SHF.R.U32.HI R31, RZ, 0x10, R63 ;  /* 0x00000010ff1f7819 */ /* 0x000fe2000001163f */
[----:B------:R-:W-:Y:S01]  /*2a6f0*/  HADD2.F32 R28, -RZ, R28.H0_H0 ;  /* 0x2000001cff1c7230 */ /* 0x000fe20000004100 */
[----:B------:R-:W-:-:S02]  /*2a700*/  SHF.R.U64 R38, R56, 0x10, R57 ;  /* 0x0000001038267819 */ /* 0x000fc40000001239 */
[----:B------:R-:W-:Y:S02]  /*2a710*/  SHF.R.U64 R41, R58, 0x10, R59 ;  /* 0x000000103a297819 */ /* 0x000fe4000000123b */
        /* <DEDUP_REMOVED lines=72> */
.L_x_1577:
[----:B------:R-:W-:Y:S05]  /*2aba0*/  BSYNC B0 ;  /* 0x0000000000007941 */ /* 0x000fea0003800000 */
.L_x_1576:
        /* <DEDUP_REMOVED lines=56> */
[----:B------:R-:W-:Y:S02]  /*2af30*/  HADD2.F32 R3, -RZ, R120.H1_H1 ;  /* 0x30000078ff037230 */ /* 0x000fe40000004100 */
        /* <DEDUP_REMOVED lines=51> */
.L_x_1579:
[----:B------:R-:W-:Y:S05]  /*2b270*/  BSYNC B0 ;  /* 0x0000000000007941 */ /* 0x000fea0003800000 */
.L_x_1578:
        /* <DEDUP_REMOVED lines=108> */
.L_x_1581:
[----:B------:R-:W-:Y:S05]  /*2b940*/  BSYNC B0 ;  /* 0x0000000000007941 */ /* 0x000fea0003800000 */
.L_x_1580:
        /* <DEDUP_REMOVED lines=108> */
.L_x_1583:
[----:B------:R-:W-:Y:S05]  /*2c010*/  BSYNC B0 ;  /* 0x0000000000007941 */ /* 0x000fea0003800000 */
.L_x_1582:
        /* <DEDUP_REMOVED lines=108> */
.L_x_1585:
[----:B------:R-:W-:Y:S05]  /*2c6e0*/  BSYNC B0 ;  /* 0x0000000000007941 */ /* 0x000fea0003800000 */
.L_x_1584:
[----:B------:R-:W-:Y:S01]  /*2c6f0*/  IADD3 R2, R68, 0x70, RZ ;  /* 0x0000007044027810 */ /* 0x000fe20007ffe0ff */
[----:B-1----:R-:W-:-:S02]  /*2c700*/  IMAD.MOV.U32 R12, RZ, RZ, R144 ;  /* 0x000000ffff0c7224 */ /* 0x002fc400078e0090 */
[----:B------:R-:W-:Y:S01]  /*2c710*/  IMAD.MOV.U32 R13, RZ, RZ, 0x0 ;  /* 0x00000000ff0d7424 */ /* 0x000fe200078e00ff */
[----:B------:R-:W-:-:S13]  /*2c720*/  ISETP.GE.OR P0, PT, R2, R70, P1 ;  /* 0x000000460200720c */ /* 0x000fda0000f06670 */
[----:B------:R-:W-:Y:S05]  /*2c730*/  @P0 RET.REL.NODEC R12 `(_ZN7cutlass13device_kernelIN5flash19enable_sm80_to_sm89INS1_16FlashAttnFwdSm80INS1_25CollectiveMainloopFwdSm80ILi4ELi1ELb0EN4cute5tupleIJNS5_1CILi128EEENS7_ILi48EEES8_EEELi128ENS_6half_tEfNS_4arch4Sm80ELb0ELb1ELb1ELb1ELb1ELb1ELb1ELb0EEENS1_21CollectiveEpilogueFwdINS6_IJS8_S8_S9_EEENS6_IJNS7_ILi1EEESH_SH_EEESB_SD_Li128ELb1ELb1ELb0ELb0EEENS1_19SingleTileSchedulerILb1ELb0ELb1ELi128EEEEEEEEEvNT_6ParamsE) ;  /* 0xfffd38c00c000950 */ /* 0x000fea0003c3ffff */
        /* <DEDUP_REMOVED lines=30> */
[----:B------:R-:W-:Y:S01]  /*2c920*/  SHF.R.U64 R36, R108, 0x10, R109 ;  /* 0x000000106c247819 */ /* 0x000fe2000000126d */
[----:B------:R-:W-:Y:S01]  /*2c930*/  HADD2.F32 R30, -RZ, R30.H0_H0 ;  /* 0x2000001eff1e7230 */ /* 0x000fe20000004100 */
[----:B------:R-:W-:Y:S01]  /*2c940*/  SHF.R.U64 R38, R110, 0x10, R111 ;  /* 0x000000106e267819 */ /* 0x000fe2000000126f */
[----:B------:R-:W-:Y:S01]  /*2c950*/  HADD2.F32 R31, -RZ, R31.H0_H0 ;  /* 0x2000001fff1f7230 */ /* 0x000fe20000004100 */
[----:B------:R-:W-:-:S02]  /*2c960*/  SHF.R.U64 R37, R104, 0x10, R105 ;  /* 0x0000001068257819 */ /* 0x000fc40000001269 */
[----:B------:R-:W-:Y:S01]  /*2c970*/  SHF.R.U64 R39, R106, 0x10, R107 ;  /* 0x000000106a277819 */ /* 0x000fe2000000126b */
[--C-:B--2---:R-:W-:Y:S02]  /*2c980*/  HADD2.F32 R25, -RZ, R12.reuse.H0_H0 ;  /* 0x2000000cff197230 */ /* 0x104fe40000004100 */
[----:B------:R-:W-:Y:S02]  /*2c990*/  HADD2.F32 R26, -RZ, R12.H1_H1 ;  /* 0x3000000cff1a7230 */ /* 0x000fe40000004100 */
[--C-:B------:R-:W-:Y:S02]  /*2c9a0*/  HADD2.F32 R24, -RZ, R14.reuse.H0_H0 ;  /* 0x2000000eff187230 */ /* 0x100fe40000004100 */
[----:B------:R-:W-:Y:S02]  /*2c9b0*/  HADD2.F32 R27, -RZ, R14.H1_H1 ;  /* 0x3000000eff1b7230 */ /* 0x000fe40000004100 */
[----:B---3--:R-:W-:Y:S02]  /*2c9c0*/  HADD2.F32 R3, -RZ, R17.H0_H0 ;  /* 0x20000011ff037230 */ /* 0x008fe40000004100 */
[----:B------:R-:W-:-:S02]  /*2c9d0*/  HADD2.F32 R22, -RZ, R13.H0_H0 ;  /* 0x2000000dff167230 */ /* 0x000fc40000004100 */
[--C-:B------:R-:W-:Y:S02]  /*2c9e0*/  HADD2.F32 R12, -RZ, R19.reuse.H0_H0 ;  /* 0x20000013ff0c7230 */ /* 0x100fe40000004100 */
[----:B------:R-:W-:Y:S01]  /*2c9f0*/  HADD2.F32 R14, -RZ, R19.H1_H1 ;  /* 0x30000013ff0e7230 */ /* 0x000fe20000004100 */
[CC--:B------:R-:W-:Y:S01]  /*2ca00*/  FMUL.FTZ R19, R3.reuse, R11.reuse ;  /* 0x0000000b03137220 */ /* 0x0c0fe20000410000 */
[----:B------:R-:W-:Y:S01]  /*2ca10*/  HADD2.F32 R21, -RZ, R13.H1_H1 ;  /* 0x3000000dff157230 */ /* 0x000fe20000004100 */
[-C--:B------:R-:W-:Y:S01]  /*2ca20*/  FMUL.FTZ R3, R3, R2.reuse ;  /* 0x0000000203037220 */ /* 0x080fe20000410000 */
[----:B------:R-:W-:Y:S01]  /*2ca30*/  HADD2.F32 R13, -RZ, R17.H1_H1 ;  /* 0x30000011ff0d7230 */ /* 0x000fe20000004100 */
[C---:B------:R-:W-:Y:S01]  /*2ca40*/  FFMA.FTZ R42, R22.reuse, R2, -R19 ;  /* 0x00000002162a7223 */ /* 0x040fe20000010813 */
[--C-:B------:R-:W-:Y:S01]  /*2ca50*/  HADD2.F32 R2, -RZ, R136.reuse.H0_H0 ;  /* 0x20000088ff027230 */ /* 0x100fe20000004100 */
[----:B------:R-:W-:Y:S01]  /*2ca60*/  FFMA.FTZ R41, R22, R11, R3 ;  /* 0x0000000b16297223 */ /* 0x000fe20000010003 */
[----:B------:R-:W-:Y:S01]  /*2ca70*/  HADD2.F32 R3, -RZ, R136.H1_H1 ;  /* 0x30000088ff037230 */ /* 0x000fe20000004100 */
[C---:B------:R-:W-:Y:S01]  /*2ca80*/  FMUL.FTZ R19, R13.reuse, R29 ;  /* 0x0000001d0d137220 */ /* 0x040fe20000410000 */
[--C-:B------:R-:W-:Y:S01]  /*2ca90*/  HADD2.F32 R20, -RZ, R15.reuse.H0_H0 ;  /* 0x2000000fff147230 */ /* 0x100fe20000004100 */
[C---:B------:R-:W-:Y:S01]  /*2caa0*/  FMUL.FTZ R11, R12.reuse, R2 ;  /* 0x000000020c0b7220 */ /* 0x040fe20000410000 */
[----:B------:R-:W-:Y:S01]  /*2cab0*/  HADD2.F32 R23, -RZ, R15.H1_H1 ;  /* 0x3000000fff177230 */ /* 0x000fe20000004100 */
[----:B------:R-:W-:Y:S01]  /*2cac0*/  FMUL.FTZ R12, R12, R3 ;  /* 0x000000030c0c7220 */ /* 0x000fe20000410000 */
[----:B------:R-:W-:Y:S01]  /*2cad0*/  HADD2.F32 R17, -RZ, R16.H0_H0 ;  /* 0x20000010ff117230 */ /* 0x000fe20000004100 */
[-C--:B------:R-:W-:Y:S01]  /*2cae0*/  FMUL.FTZ R13, R13, R28.reuse ;  /* 0x0000001c0d0d7220 */ /* 0x080fe20000410000 */
[----:B------:R-:W-:Y:S01]  /*2caf0*/  HADD2.F32 R15, -RZ, R18.H0_H0 ;  /* 0x20000012ff0f7230 */ /* 0x000fe20000004100 */
[C---:B------:R-:W-:Y:S01]  /*2cb00*/  FFMA.FTZ R40, R21.reuse, R28, -R19 ;  /* 0x0000001c15287223 */ /* 0x040fe20000010813 */
[----:B------:R-:W-:Y:S01]  /*2cb10*/  HADD2.F32 R16, -RZ, R16.H1_H1 ;  /* 0x30000010ff107230 */ /* 0x000fe20000004100 */
[----:B------:R-:W-:Y:S01]  /*2cb20*/  FFMA.FTZ R28, R20, R2, R12 ;  /* 0x00000002141c7223 */ /* 0x000fe2000001000c */
[----:B------:R-:W-:Y:S01]  /*2cb30*/  HADD2.F32 R12, -RZ, R138.H1_H1 ;  /* 0x3000008aff0c7230 */ /* 0x000fe20000004100 */
[----:B------:R-:W-:Y:S01]  /*2cb40*/  FMUL.FTZ R2, R14, R30 ;  /* 0x0000001e0e027220 */ /* 0x000fe20000410000 */
[----:B------:R-:W-:Y:S01]  /*2cb50*/  HADD2.F32 R18, -RZ, R18.H1_H1 ;  /* 0x30000012ff127230 */ /* 0x000fe20000004100 */
[----:B------:R-:W-:-:S02]  /*2cb60*/  FFMA.FTZ R22, R21, R29, R13 ;  /* 0x0000001d15167223 */ /* 0x000fc4000001000d */
[----:B------:R-:W-:Y:S01]  /*2cb70*/  FFMA.FTZ R29, R20, R3, -R11 ;  /* 0x00000003141d7223 */ /* 0x000fe2000001080b */
[----:B------:R-:W-:Y:S01]  /*2cb80*/  HADD2.F32 R3, -RZ, R138.H0_H0 ;  /* 0x2000008aff037230 */ /* 0x000fe20000004100 */
[-C--:B------:R-:W-:Y:S01]  /*2cb90*/  FMUL.FTZ R14, R14, R31.reuse ;  /* 0x0000001f0e0e7220 */ /* 0x080fe20000410000 */
[--C-:B------:R-:W-:Y:S01]  /*2cba0*/  HADD2.F32 R11, -RZ, R139.reuse.H1_H1 ;  /* 0x3000008bff0b7230 */ /* 0x100fe20000004100 */
[----:B------:R-:W-:Y:S01]  /*2cbb0*/  FFMA.FTZ R31, R23, R31, -R2 ;  /* 0x0000001f171f7223 */ /* 0x000fe20000010802 */
[----:B------:R-:W-:Y:S01]  /*2cbc0*/  HADD2.F32 R2, -RZ, R139.H0_H0 ;  /* 0x2000008bff027230 */ /* 0x000fe20000004100 */
[C---:B------:R-:W-:Y:S02]  /*2cbd0*/  FMUL.FTZ R19, R17.reuse, R3 ;  /* 0x0000000311137220 */ /* 0x040fe40000410000 */
[----:B------:R-:W-:Y:S02]  /*2cbe0*/  FMUL.FTZ R17, R17, R12 ;  /* 0x0000000c11117220 */ /* 0x000fe40000410000 */
[----:B------:R-:W-:-:S02]  /*2cbf0*/  FMUL.FTZ R13, R15, R2 ;  /* 0x000000020f0d7220 */ /* 0x000fc40000410000 */
[----:B------:R-:W-:Y:S01]  /*2cc00*/  FFMA.FTZ R23, R23, R30, R14 ;  /* 0x0000001e17177223 */ /* 0x000fe2000001000e */
[----:B------:R-:W-:Y:S01]  /*2cc10*/  HADD2.F32 R14, -RZ, R38.H0_H0 ;  /* 0x20000026ff0e7230 */ /* 0x000fe20000004100 */
[----:B------:R-:W-:Y:S01]  /*2cc20*/  FFMA.FTZ R21, R25, R12, -R19 ;  /* 0x0000000c19157223 */ /* 0x000fe20000010813 */
[----:B------:R-:W-:Y:S01]  /*2cc30*/  HADD2.F32 R12, -RZ, R36.H0_H0 ;  /* 0x20000024ff0c7230 */ /* 0x000fe20000004100 */
[----:B------:R-:W-:Y:S01]  /*2cc40*/  FMUL.FTZ R15, R15, R11 ;  /* 0x0000000b0f0f7220 */ /* 0x000fe20000410000 */
[----:B------:R-:W-:Y:S01]  /*2cc50*/  F2FP.PACK_AB R19, R31, R29 ;  /* 0x0000001d1f13723e */ /* 0x000fe200000000ff */
[C---:B------:R-:W-:Y:S01]  /*2cc60*/  FFMA.FTZ R20, R24.reuse, R11, -R13 ;  /* 0x0000000b18147223 */ /* 0x040fe2000001080d */
[----:B------:R-:W-:Y:S01]  /*2cc70*/  HADD2.F32 R11, -RZ, R37.H0_H0 ;  /* 0x20000025ff0b7230 */ /* 0x000fe20000004100 */
[----:B------:R-:W-:Y:S01]  /*2cc80*/  FFMA.FTZ R25, R25, R3, R17 ;  /* 0x0000000319197223 */ /* 0x000fe20000010011 */
[----:B------:R-:W-:Y:S01]  /*2cc90*/  HADD2.F32 R13, -RZ, R39.H0_H0 ;  /* 0x20000027ff0d7230 */ /* 0x000fe20000004100 */
[----:B------:R-:W-:Y:S01]  /*2cca0*/  FFMA.FTZ R24, R24, R2, R15 ;  /* 0x0000000218187223 */ /* 0x000fe2000001000f */
[----:B------:R-:W-:Y:S01]  /*2ccb0*/  F2FP.PACK_AB R17, R40, R42 ;  /* 0x0000002a2811723e */ /* 0x000fe200000000ff */
[----:B------:R-:W-:Y:S01]  /*2ccc0*/  FMUL.FTZ R3, R16, R12 ;  /* 0x0000000c10037220 */ /* 0x000fe20000410000 */
[----:B------:R-:W-:Y:S01]  /*2ccd0*/  F2FP.PACK_AB R15, R23, R28 ;  /* 0x0000001c170f723e */ /* 0x000fe200000000ff */
[----:B------:R-:W-:-:S02]  /*2cce0*/  FMUL.FTZ R2, R18, R14 ;  /* 0x0000000e12027220 */ /* 0x000fc40000410000 */
[----:B------:R-:W-:Y:S02]  /*2ccf0*/  FMUL.FTZ R16, R16, R11 ;  /* 0x0000000b10107220 */ /* 0x000fe40000410000 */
[----:B------:R-:W-:Y:S02]  /*2cd00*/  FMUL.FTZ R18, R18, R13 ;  /* 0x0000000d12127220 */ /* 0x000fe40000410000 */
[----:B------:R-:W-:Y:S02]  /*2cd10*/  FFMA.FTZ R3, R26, R11, -R3 ;  /* 0x0000000b1a037223 */ /* 0x000fe40000010803 */
[----:B------:R-:W-:Y:S01]  /*2cd20*/  FFMA.FTZ R2, R27, R13, -R2 ;  /* 0x0000000d1b027223 */ /* 0x000fe20000010802 */
[----:B------:R-:W-:Y:S01]  /*2cd30*/  F2FP.PACK_AB R13, R22, R41 ;  /* 0x00000029160d723e */ /* 0x000fe200000000ff */
[----:B------:R-:W-:Y:S01]  /*2cd40*/  FFMA.FTZ R12, R26, R12, R16 ;  /* 0x0000000c1a0c7223 */ /* 0x000fe20000010010 */
[----:B------:R-:W-:Y:S01]  /*2cd50*/  F2FP.PACK_AB R16, R3, R21 ;  /* 0x000000150310723e */ /* 0x000fe200000000ff */
[----:B------:R-:W-:Y:S01]  /*2cd60*/  FFMA.FTZ R14, R27, R14, R18 ;  /* 0x0000000e1b0e7223 */ /* 0x000fe20000010012 */
[----:B------:R-:W-:-:S02]  /*2cd70*/  F2FP.PACK_AB R18, R2, R20 ;  /* 0x000000140212723e */ /* 0x000fc400000000ff */
[----:B------:R-:W-:Y:S02]  /*2cd80*/  F2FP.PACK_AB R12, R12, R25 ;  /* 0x000000190c0c723e */ /* 0x000fe400000000ff */
[----:B------:R-:W-:Y:S01]  /*2cd90*/  F2FP.PACK_AB R14, R14, R24 ;  /* 0x000000180e0e723e */ /* 0x000fe200000000ff */
[----:B------:R1:W-:Y:S01]  /*2cda0*/  ST.E.128 [R34.64], R16 ;  /* 0x0000001022007985 */ /* 0x0003e2000c101d04 */
[----:B------:R-:W-:Y:S02]  /*2cdb0*/  MOV R2, R144 ;  /* 0x0000009000027202 */ /* 0x000fe40000000f00 */
[----:B------:R-:W-:Y:S01]  /*2cdc0*/  MOV R3, 0x0 ;  /* 0x0000000000037802 */ /* 0x000fe20000000f00 */
[----:B------:R1:W-:Y:S03]  /*2cdd0*/  ST.E.128 [R32.64], R12 ;  /* 0x0000000c20007985 */ /* 0x0003e6000c101d04 */
[----:B------:R-:W-:Y:S05]  /*2cde0*/  RET.REL.NODEC R2 `(_ZN7cutlass13device_kernelIN5flash19enable_sm80_to_sm89INS1_16FlashAttnFwdSm80INS1_25CollectiveMainloopFwdSm80ILi4ELi1ELb0EN4cute5tupleIJNS5_1CILi128EEENS7_ILi48EEES8_EEELi128ENS_6half_tEfNS_4arch4Sm80ELb0ELb1ELb1ELb1ELb1ELb1ELb1ELb0EEENS1_21CollectiveEpilogueFwdINS6_IJS8_S8_S9_EEENS6_IJNS7_ILi1EEESH_SH_EEESB_SD_Li128ELb1ELb1ELb0ELb0EEENS1_19SingleTileSchedulerILb1ELb0ELb1ELi128EEEEEEEEEvNT_6ParamsE) ;  /* 0xfffd321002007950 */ /* 0x000fea0003c3ffff */
.L_x_1488:
        /* <DEDUP_REMOVED lines=8> */
.L_x_1489:
[----:B------:R-:W-:Y:S01]  /*2ce70*/  MOV R12, 0x181f ;  /* 0x0000181f000c7802 */ /* 0x000fe20000000f00 */
[----:B------:R3:W-:Y:S01]  /*2ce80*/  STL [R1+0x84], RZ ;  /* 0x000084ff01007387 */ /* 0x0007e20000100800 */
[----:B------:R-:W-:Y:S01]  /*2ce90*/  IMAD.MOV.U32 R2, RZ, RZ, R18 ;  /* 0x000000ffff027224 */ /* 0x000fe200078e0012 */
[----:B------:R-:W-:Y:S02]  /*2cea0*/  MOV R3, 0x2ced0 ;  /* 0x0002ced000037802 */ /* 0x000fe40000000f00 */
[----:B------:R3:W-:Y:S04]  /*2ceb0*/  STL [R1+0x80], R12 ;  /* 0x0000800c01007387 */ /* 0x0007e80000100800 */
[----:B-123--:R-:W-:Y:S05]  /*2cec0*/  CALL.REL.NOINC `($__internal_3_$__cuda_sm70_shflsync_idx_p) ;  /* 0x0000227000007944 */ /* 0x00efea0003c00000 */
[----:B------:R-:W2:Y:S01]  /*2ced0*/  LDL.LU R3, [R1+0x88] ;  /* 0x0000880001037983 */ /* 0x000ea20000300800 */
[----:B------:R-:W-:Y:S01]  /*2cee0*/  IMAD.MOV.U32 R14, RZ, RZ, 0x181f ;  /* 0x0000181fff0e7424 */ /* 0x000fe200078e00ff */
[----:B------:R-:W-:Y:S01]  /*2cef0*/  MOV R13, R11 ;  /* 0x0000000b000d7202 */ /* 0x000fe20000000f00 */
[----:B------:R-:W-:Y:S01]  /*2cf00*/  IMAD.MOV.U32 R2, RZ, RZ, R24 ;  /* 0x000000ffff027224 */ /* 0x000fe200078e0018 */
[----:B------:R1:W-:Y:S04]  /*2cf10*/  STL [R1+0x84], RZ ;  /* 0x000084ff01007387 */ /* 0x0003e80000100800 */
[----:B------:R1:W-:Y:S01]  /*2cf20*/  STL [R1+0x80], R14 ;  /* 0x0000800e01007387 */ /* 0x0003e20000100800 */
[----:B--2---:R-:W-:-:S02]  /*2cf30*/  MOV R12, R3 ;  /* 0x00000003000c7202 */ /* 0x004fc40000000f00 */
[----:B------:R-:W-:Y:S02]  /*2cf40*/  MOV R3, 0x2cf60 ;  /* 0x0002cf6000037802 */ /* 0x000fe40000000f00 */
[----:B-1---5:R-:W-:Y:S05]  /*2cf50*/  CALL.REL.NOINC `($__internal_3_$__cuda_sm70_shflsync_idx_p) ;  /* 0x000021e000007944 */ /* 0x022fea0003c00000 */
[----:B------:R1:W5:Y:S01]  /*2cf60*/  LDL.LU R14, [R1+0x88] ;  /* 0x00008800010e7983 */ /* 0x0003620000300800 */
[----:B------:R-:W-:Y:S01]  /*2cf70*/  MOV R11, 0x181f ;  /* 0x0000181f000b7802 */ /* 0x000fe20000000f00 */
[----:B------:R-:W-:Y:S01]  /*2cf80*/  IMAD.MOV.U32 R2, RZ, RZ, R19 ;  /* 0x000000ffff027224 */ /* 0x000fe200078e0013 */
[----:B------:R-:W-:Y:S01]  /*2cf90*/  MOV R3, 0x2cfd0 ;  /* 0x0002cfd000037802 */ /* 0x000fe20000000f00 */
[----:B------:R1:W-:Y:S04]  /*2cfa0*/  STL [R1+0x84], RZ ;  /* 0x000084ff01007387 */ /* 0x0003e80000100800 */
[----:B------:R1:W-:Y:S02]  /*2cfb0*/  STL [R1+0x80], R11 ;  /* 0x0000800b01007387 */ /* 0x0003e40000100800 */
[----:B-1---5:R-:W-:Y:S05]  /*2cfc0*/  CALL.REL.NOINC `($__internal_3_$__cuda_sm70_shflsync_idx_p) ;  /* 0x0000217000007944 */ /* 0x022fea0003c00000 */
[----:B------:R1:W5:Y:S02]  /*2cfd0*/  LDL.LU R2, [R1+0x88] ;  /* 0x0000880001027983 */ /* 0x0003640000300800 */
[----:B-1---5:R-:W-:Y:S05]  /*2cfe0*/  BRA `(.L_x_1587) ;  /* 0xffff655000007947 */ /* 0x022fea000383ffff */
.L_x_1492:
[----:B------:R-:W-:Y:S01]  /*2cff0*/  MOV R12, 0x1 ;  /* 0x00000001000c7802 */ /* 0x000fe20000000f00 */
[----:B------:R-:W-:Y:S01]  /*2d000*/  IMAD.MOV.U32 R11, RZ, RZ, 0x181f ;  /* 0x0000181fff0b7424 */ /* 0x000fe200078e00ff */
[----:B------:R-:W-:Y:S01]  /*2d010*/  MOV R3, 0x2d060 ;  /* 0x0002d06000037802 */ /* 0x000fe20000000f00 */
[----:B------:R-:W-:-:S02]  /*2d020*/  IMAD.MOV.U32 R2, RZ, RZ, R20 ;  /* 0x000000ffff027224 */ /* 0x000fc400078e0014 */
[----:B------:R1:W-:Y:S04]  /*2d030*/  STL [R1+0x84], R12 ;  /* 0x0000840c01007387 */ /* 0x0003e80000100800 */
[----:B------:R1:W-:Y:S02]  /*2d040*/  STL [R1+0x80], R11 ;  /* 0x0000800b01007387 */ /* 0x0003e40000100800 */
[----:B-1-3--:R-:W-:Y:S05]  /*2d050*/  CALL.REL.NOINC `($__internal_3_$__cuda_sm70_shflsync_idx_p) ;  /* 0x000020e000007944 */ /* 0x00afea0003c00000 */
        /* <DEDUP_REMOVED lines=8> */
[----:B------:R-:W2:Y:S01]  /*2d0e0*/  LDL.LU R3, [R1+0x88] ;  /* 0x0000880001037983 */ /* 0x000ea20000300800 */
[----:B------:R-:W-:Y:S01]  /*2d0f0*/  MOV R15, 0x1 ;  /* 0x00000001000f7802 */ /* 0x000fe20000000f00 */
[----:B------:R-:W-:-:S02]  /*2d100*/  IMAD.MOV.U32 R14, RZ, RZ, 0x181f ;  /* 0x0000181fff0e7424 */ /* 0x000fc400078e00ff */
[----:B------:R-:W-:Y:S02]  /*2d110*/  IMAD.MOV.U32 R2, RZ, RZ, R24 ;  /* 0x000000ffff027224 */ /* 0x000fe400078e0018 */
[----:B------:R1:W-:Y:S01]  /*2d120*/  STL [R1+0x84], R15 ;  /* 0x0000840f01007387 */ /* 0x0003e20000100800 */
[----:B------:R-:W-:-:S03]  /*2d130*/  IMAD.MOV.U32 R13, RZ, RZ, R11 ;  /* 0x000000ffff0d7224 */ /* 0x000fc600078e000b */
[----:B------:R1:W-:Y:S01]  /*2d140*/  STL [R1+0x80], R14 ;  /* 0x0000800e01007387 */ /* 0x0003e20000100800 */
[----:B--2---:R-:W-:Y:S02]  /*2d150*/  MOV R12, R3 ;  /* 0x00000003000c7202 */ /* 0x004fe40000000f00 */
[----:B------:R-:W-:Y:S02]  /*2d160*/  MOV R3, 0x2d180 ;  /* 0x0002d18000037802 */ /* 0x000fe40000000f00 */
[----:B-1---5:R-:W-:Y:S05]  /*2d170*/  CALL.REL.NOINC `($__internal_3_$__cuda_sm70_shflsync_idx_p) ;  /* 0x00001fc000007944 */ /* 0x022fea0003c00000 */
        /* <DEDUP_REMOVED lines=8> */
[----:B------:R1:W5:Y:S02]  /*2d200*/  LDL.LU R2, [R1+0x88] ;  /* 0x0000880001027983 */ /* 0x0003640000300800 */
[----:B-1---5:R-:W-:Y:S05]  /*2d210*/  BRA `(.L_x_1588) ;  /* 0xffff664000007947 */ /* 0x022fea000383ffff */
.L_x_1495:
        /* <DEDUP_REMOVED lines=9> */
.L_x_1496:
[----:B------:R-:W-:Y:S01]  /*2d2b0*/  MOV R13, 0x2 ;  /* 0x00000002000d7802 */ /* 0x000fe20000000f00 */
[----:B------:R-:W-:Y:S01]  /*2d2c0*/  IMAD.MOV.U32 R12, RZ, RZ, 0x181f ;  /* 0x0000181fff0c7424 */ /* 0x000fe200078e00ff */
[----:B------:R-:W-:Y:S01]  /*2d2d0*/  MOV R3, 0x2d320 ;  /* 0x0002d32000037802 */ /* 0x000fe20000000f00 */
[----:B------:R-:W-:Y:S02]  /*2d2e0*/  IMAD.MOV.U32 R2, RZ, RZ, R18 ;  /* 0x000000ffff027224 */ /* 0x000fe400078e0012 */
[----:B------:R3:W-:Y:S04]  /*2d2f0*/  STL [R1+0x84], R13 ;  /* 0x0000840d01007387 */ /* 0x0007e80000100800 */
[----:B------:R3:W-:Y:S02]  /*2d300*/  STL [R1+0x80], R12 ;  /* 0x0000800c01007387 */ /* 0x0007e40000100800 */
[----:B-123--:R-:W-:Y:S05]  /*2d310*/  CALL.REL.NOINC `($__internal_3_$__cuda_sm70_shflsync_idx_p) ;  /* 0x00001e2000007944 */ /* 0x00efea0003c00000 */
        /* <DEDUP_REMOVED lines=20> */
.L_x_1499:
        /* <DEDUP_REMOVED lines=35> */
.L_x_1502:
        /* <DEDUP_REMOVED lines=9> */
.L_x_1503:
        /* <DEDUP_REMOVED lines=27> */
.L_x_1506:
[----:B------:R-:W-:Y:S01]  /*2d8d0*/  MOV R12, 0x5 ;  /* 0x00000005000c7802 */ /* 0x000fe20000000f00 */
[----:B------:R-:W-:Y:S01]  /*2d8e0*/  IMAD.MOV.U32 R11, RZ, RZ, 0x181f ;  /* 0x0000181fff0b7424 */ /* 0x000fe200078e00ff */
[----:B------:R-:W-:Y:S01]  /*2d8f0*/  MOV R3, 0x2d940 ;  /* 0x0002d94000037802 */ /* 0x000fe20000000f00 */
[----:B------:R-:W-:-:S02]  /*2d900*/  IMAD.MOV.U32 R2, RZ, RZ, R20 ;  /* 0x000000ffff027224 */ /* 0x000fc400078e0014 */
[----:B------:R1:W-:Y:S04]  /*2d910*/  STL [R1+0x84], R12 ;  /* 0x0000840c01007387 */ /* 0x0003e80000100800 */
[----:B------:R1:W-:Y:S02]  /*2d920*/  STL [R1+0x80], R11 ;  /* 0x0000800b01007387 */ /* 0x0003e40000100800 */
[----:B-1-3--:R-:W-:Y:S05]  /*2d930*/  CALL.REL.NOINC `($__internal_3_$__cuda_sm70_shflsync_idx_p) ;  /* 0x0000180000007944 */ /* 0x00afea0003c00000 */
[----:B------:R1:W5:Y:S02]  /*2d940*/  LDL.LU R11, [R1+0x88] ;  /* 0x00008800010b7983 */ /* 0x0003640000300800 */
[----:B-1---5:R-:W-:Y:S05]  /*2d950*/  BRA `(.L_x_1594) ;  /* 0xffff6b6000007947 */ /* 0x022fea000383ffff */
.L_x_1507:
[----:B------:R-:W-:Y:S01]  /*2d960*/  MOV R13, 0x5 ;  /* 0x00000005000d7802 */ /* 0x000fe20000000f00 */
[----:B------:R-:W-:Y:S01]  /*2d970*/  IMAD.MOV.U32 R12, RZ, RZ, 0x181f ;  /* 0x0000181fff0c7424 */ /* 0x000fe200078e00ff */
[----:B------:R-:W-:Y:S01]  /*2d980*/  MOV R3, 0x2d9d0 ;  /* 0x0002d9d000037802 */ /* 0x000fe20000000f00 */
[----:B------:R-:W-:Y:S02]  /*2d990*/  IMAD.MOV.U32 R2, RZ, RZ, R18 ;  /* 0x000000ffff027224 */ /* 0x000fe400078e0012 */
[----:B------:R4:W-:Y:S04]  /*2d9a0*/  STL [R1+0x84], R13 ;  /* 0x0000840d01007387 */ /* 0x0009e80000100800 */
[----:B------:R4:W-:Y:S02]  /*2d9b0*/  STL [R1+0x80], R12 ;  /* 0x0000800c01007387 */ /* 0x0009e40000100800 */
[----:B-1234-:R-:W-:Y:S05]  /*2d9c0*/  CALL.REL.NOINC `($__internal_3_$__cuda_sm70_shflsync_idx_p) ;  /* 0x0000177000007944 */ /* 0x01efea0003c00000 */
        /* <DEDUP_REMOVED lines=20> */
.L_x_1510:
[----:B------:R-:W-:Y:S01]  /*2db10*/  MOV R12, 0x6 ;  /* 0x00000006000c7802 */ /* 0x000fe20000000f00 */
[----:B------:R-:W-:Y:S01]  /*2db20*/  IMAD.MOV.U32 R11, RZ, RZ, 0x181f ;  /* 0x0000181fff0b7424 */ /* 0x000fe200078e00ff */
[----:B------:R-:W-:Y:S01]  /*2db30*/  MOV R3, 0x2db80 ;  /* 0x0002db8000037802 */ /* 0x000fe20000000f00 */
[----:B------:R-:W-:-:S02]  /*2db40*/  IMAD.MOV.U32 R2, RZ, RZ, R20 ;  /* 0x000000ffff027224 */ /* 0x000fc400078e0014 */
[----:B------:R1:W-:Y:S04]  /*2db50*/  STL [R1+0x84], R12 ;  /* 0x0000840c01007387 */ /* 0x0003e80000100800 */
[----:B------:R1:W-:Y:S02]  /*2db60*/  STL [R1+0x80], R11 ;  /* 0x0000800b01007387 */ /* 0x0003e40000100800 */
[----:B-1--4-:R-:W-:Y:S05]  /*2db70*/  CALL.REL.NOINC `($__internal_3_$__cuda_sm70_shflsync_idx_p) ;  /* 0x000015c000007944 */ /* 0x012fea0003c00000 */
[----:B------:R1:W5:Y:S02]  /*2db80*/  LDL.LU R13, [R1+0x88] ;  /* 0x00008800010d7983 */ /* 0x0003640000300800 */
[----:B-1---5:R-:W-:Y:S05]  /*2db90*/  BRA `(.L_x_1596) ;  /* 0xffff6c5000007947 */ /* 0x022fea000383ffff */
.L_x_1511:
        /* <DEDUP_REMOVED lines=8> */
[----:B------:R-:W-:Y:S01]  /*2dc20*/  IMAD.MOV.U32 R15, RZ, RZ, 0x6 ;  /* 0x00000006ff0f7424 */ /* 0x000fe200078e00ff */
[----:B------:R-:W-:Y:S01]  /*2dc30*/  MOV R14, 0x181f ;  /* 0x0000181f000e7802 */ /* 0x000fe20000000f00 */
[----:B------:R-:W-:-:S03]  /*2dc40*/  IMAD.MOV.U32 R2, RZ, RZ, R24 ;  /* 0x000000ffff027224 */ /* 0x000fc600078e0018 */
[----:B------:R1:W-:Y:S04]  /*2dc50*/  STL [R1+0x84], R15 ;  /* 0x0000840f01007387 */ /* 0x0003e80000100800 */
        /* <DEDUP_REMOVED lines=14> */
.L_x_1514:
[----:B------:R-:W-:Y:S01]  /*2dd40*/  MOV R12, 0x7 ;  /* 0x00000007000c7802 */ /* 0x000fe20000000f00 */
[----:B------:R-:W-:Y:S01]  /*2dd50*/  IMAD.MOV.U32 R11, RZ, RZ, 0x181f ;  /* 0x0000181fff0b7424 */ /* 0x000fe200078e00ff */
[----:B------:R-:W-:Y:S01]  /*2dd60*/  MOV R3, 0x2ddb0 ;  /* 0x0002ddb000037802 */ /* 0x000fe20000000f00 */
[----:B------:R-:W-:Y:S02]  /*2dd70*/  IMAD.MOV.U32 R2, RZ, RZ, R20 ;  /* 0x000000ffff027224 */ /* 0x000fe400078e0014 */
[----:B------:R1:W-:Y:S04]  /*2dd80*/  STL [R1+0x84], R12 ;  /* 0x0000840c01007387 */ /* 0x0003e80000100800 */
[----:B------:R1:W-:Y:S02]  /*2dd90*/  STL [R1+0x80], R11 ;  /* 0x0000800b01007387 */ /* 0x0003e40000100800 */
[----:B-1-3--:R-:W-:Y:S05]  /*2dda0*/  CALL.REL.NOINC `($__internal_3_$__cuda_sm70_shflsync_idx_p) ;  /* 0x0000139000007944 */ /* 0x00afea0003c00000 */
[----:B------:R1:W5:Y:S02]  /*2ddb0*/  LDL.LU R13, [R1+0x88] ;  /* 0x00008800010d7983 */ /* 0x0003640000300800 */
[----:B-1---5:R-:W-:Y:S05]  /*2ddc0*/  BRA `(.L_x_1598) ;  /* 0xffff6da000007947 */ /* 0x022fea000383ffff */
.L_x_1515:
[----:B------:R-:W-:Y:S01]  /*2ddd0*/  MOV R14, 0x7 ;  /* 0x00000007000e7802 */ /* 0x000fe20000000f00 */
[----:B------:R-:W-:Y:S01]  /*2dde0*/  IMAD.MOV.U32 R12, RZ, RZ, 0x181f ;  /* 0x0000181fff0c7424 */ /* 0x000fe200078e00ff */
[----:B------:R-:W-:Y:S01]  /*2ddf0*/  MOV R3, 0x2de40 ;  /* 0x0002de4000037802 */ /* 0x000fe20000000f00 */
[----:B------:R-:W-:-:S02]  /*2de00*/  IMAD.MOV.U32 R2, RZ, RZ, R18 ;  /* 0x000000ffff027224 */ /* 0x000fc400078e0012 */
        /* <DEDUP_REMOVED lines=22> */
.L_x_1550:
[----:B------:R-:W-:Y:S01]  /*2df70*/  MOV R11, 0x181f ;  /* 0x0000181f000b7802 */ /* 0x000fe20000000f00 */
[----:B------:R1:W-:Y:S01]  /*2df80*/  STL [R1+0x84], RZ ;  /* 0x000084ff01007387 */ /* 0x0003e20000100800 */
[----:B------:R-:W-:Y:S01]  /*2df90*/  IMAD.MOV.U32 R2, RZ, RZ, R17 ;  /* 0x000000ffff027224 */ /* 0x000fe200078e0011 */
[----:B------:R-:W-:Y:S02]  /*2dfa0*/  MOV R3, 0x2dfd0 ;  /* 0x0002dfd000037802 */ /* 0x000fe40000000f00 */
[----:B------:R1:W-:Y:S04]  /*2dfb0*/  STL [R1+0x80], R11 ;  /* 0x0000800b01007387 */ /* 0x0003e80000100800 */
[----:B-1----:R-:W-:Y:S05]  /*2dfc0*/  CALL.REL.NOINC `($__internal_3_$__cuda_sm70_shflsync_idx_p) ;  /* 0x0000117000007944 */ /* 0x002fea0003c00000 */
[----:B------:R1:W5:Y:S02]  /*2dfd0*/  LDL.LU R11, [R1+0x88] ;  /* 0x00008800010b7983 */ /* 0x0003640000300800 */
[----:B-1---5:R-:W-:Y:S05]  /*2dfe0*/  BRA `(.L_x_1600) ;  /* 0xffffa23000007947 */ /* 0x022fea000383ffff */
.L_x_1551:
[----:B------:R-:W-:Y:S01]  /*2dff0*/  MOV R12, 0x181f ;  /* 0x0000181f000c7802 */ /* 0x000fe20000000f00 */
[----:B------:R3:W-:Y:S01]  /*2e000*/  STL [R1+0x84], RZ ;  /* 0x000084ff01007387 */ /* 0x0007e20000100800 */
[----:B------:R-:W-:Y:S01]  /*2e010*/  IMAD.MOV.U32 R2, RZ, RZ, R18 ;  /* 0x000000ffff027224 */ /* 0x000fe200078e0012 */
[----:B------:R-:W-:-:S02]  /*2e020*/  MOV R3, 0x2e050 ;  /* 0x0002e05000037802 */ /* 0x000fc40000000f00 */
        /* <DEDUP_REMOVED lines=8> */
[----:B--2---:R-:W-:Y:S02]  /*2e0b0*/  MOV R12, R3 ;  /* 0x00000003000c7202 */ /* 0x004fe40000000f00 */
[----:B------:R-:W-:-:S02]  /*2e0c0*/  MOV R3, 0x2e0e0 ;  /* 0x0002e0e000037802 */ /* 0x000fc40000000f00 */
        /* <DEDUP_REMOVED lines=10> */
.L_x_1552:
        /* <DEDUP_REMOVED lines=35> */
.L_x_1555:
[----:B------:R-:W-:Y:S01]  /*2e3a0*/  MOV R12, 0x2 ;  /* 0x00000002000c7802 */ /* 0x000fe20000000f00 */
[----:B------:R-:W-:Y:S01]  /*2e3b0*/  IMAD.MOV.U32 R11, RZ, RZ, 0x181f ;  /* 0x0000181fff0b7424 */ /* 0x000fe200078e00ff */
[----:B------:R-:W-:Y:S01]  /*2e3c0*/  MOV R3, 0x2e410 ;  /* 0x0002e41000037802 */ /* 0x000fe20000000f00 */
[----:B------:R-:W-:-:S02]  /*2e3d0*/  IMAD.MOV.U32 R2, RZ, RZ, R17 ;  /* 0x000000ffff027224 */ /* 0x000fc400078e0011 */
[----:B------:R1:W-:Y:S04]  /*2e3e0*/  STL [R1+0x84], R12 ;  /* 0x0000840c01007387 */ /* 0x0003e80000100800 */
[----:B------:R1:W-:Y:S02]  /*2e3f0*/  STL [R1+0x80], R11 ;  /* 0x0000800b01007387 */ /* 0x0003e40000100800 */
[----:B-12---:R-:W-:Y:S05]  /*2e400*/  CALL.REL.NOINC `($__internal_3_$__cuda_sm70_shflsync_idx_p) ;  /* 0x00000d3000007944 */ /* 0x006fea0003c00000 */
[----:B------:R1:W5:Y:S02]  /*2e410*/  LDL.LU R11, [R1+0x88] ;  /* 0x00008800010b7983 */ /* 0x0003640000300800 */
[----:B-1---5:R-:W-:Y:S05]  /*2e420*/  BRA `(.L_x_1603) ;  /* 0xffffa31000007947 */ /* 0x022fea000383ffff */
.L_x_1556:
[----:B--2---:R-:W-:Y:S01]  /*2e430*/  MOV R13, 0x2 ;  /* 0x00000002000d7802 */ /* 0x004fe20000000f00 */
        /* <DEDUP_REMOVED lines=26> */
.L_x_1557:
[----:B------:R-:W-:Y:S01]  /*2e5e0*/  MOV R12, 0x3 ;  /* 0x00000003000c7802 */ /* 0x000fe20000000f00 */
[----:B------:R-:W-:Y:S01]  /*2e5f0*/  IMAD.MOV.U32 R11, RZ, RZ, 0x181f ;  /* 0x0000181fff0b7424 */ /* 0x000fe200078e00ff */
[----:B------:R-:W-:Y:S01]  /*2e600*/  MOV R3, 0x2e650 ;  /* 0x0002e65000037802 */ /* 0x000fe20000000f00 */
[----:B------:R-:W-:-:S02]  /*2e610*/  IMAD.MOV.U32 R2, RZ, RZ, R17 ;  /* 0x000000ffff027224 */ /* 0x000fc400078e0011 */
[----:B------:R1:W-:Y:S04]  /*2e620*/  STL [R1+0x84], R12 ;  /* 0x0000840c01007387 */ /* 0x0003e80000100800 */
[----:B------:R1:W-:Y:S02]  /*2e630*/  STL [R1+0x80], R11 ;  /* 0x0000800b01007387 */ /* 0x0003e40000100800 */
[----:B-1--4-:R-:W-:Y:S05]  /*2e640*/  CALL.REL.NOINC `($__internal_3_$__cuda_sm70_shflsync_idx_p) ;  /* 0x00000af000007944 */ /* 0x012fea0003c00000 */
        /* <DEDUP_REMOVED lines=28> */
.L_x_1560:
        /* <DEDUP_REMOVED lines=9> */
.L_x_1561:
        /* <DEDUP_REMOVED lines=27> */
.L_x_1562:
        /* <DEDUP_REMOVED lines=35> */
.L_x_1565:
        /* <DEDUP_REMOVED lines=9> */
.L_x_1566:
        /* <DEDUP_REMOVED lines=27> */
.L_x_1569:
[----:B------:R-:W-:Y:S01]  /*2eec0*/  MOV R12, 0x7 ;  /* 0x00000007000c7802 */ /* 0x000fe20000000f00 */
[----:B------:R-:W-:Y:S01]  /*2eed0*/  IMAD.MOV.U32 R11, RZ, RZ, 0x181f ;  /* 0x0000181fff0b7424 */ /* 0x000fe200078e00ff */
[----:B------:R-:W-:Y:S01]  /*2eee0*/  MOV R3, 0x2ef30 ;  /* 0x0002ef3000037802 */ /* 0x000fe20000000f00 */
[----:B------:R-:W-:-:S02]  /*2eef0*/  IMAD.MOV.U32 R2, RZ, RZ, R17 ;  /* 0x000000ffff027224 */ /* 0x000fc400078e0011 */
[----:B------:R1:W-:Y:S04]  /*2ef00*/  STL [R1+0x84], R12 ;  /* 0x0000840c01007387 */ /* 0x0003e80000100800 */
[----:B------:R1:W-:Y:S02]  /*2ef10*/  STL [R1+0x80], R11 ;  /* 0x0000800b01007387 */ /* 0x0003e40000100800 */
[----:B-12-4-:R-:W-:Y:S05]  /*2ef20*/  CALL.REL.NOINC `($__internal_3_$__cuda_sm70_shflsync_idx_p) ;  /* 0x0000021000007944 */ /* 0x016fea0003c00000 */
        /* <DEDUP_REMOVED lines=27> */
        .weak           $__internal_2_$__cuda_sm70_shflsync_bfly_p
        .type           $__internal_2_$__cuda_sm70_shflsync_bfly_p,@function
        .size           $__internal_2_$__cuda_sm70_shflsync_bfly_p,($__internal_3_$__cuda_sm70_shflsync_idx_p - $__internal_2_$__cuda_sm70_shflsync_bfly_p)
$__internal_2_$__cuda_sm70_shflsync_bfly_p:
[----:B------:R-:W-:Y:S02]  /*2f0e0*/  MOV R51, 0x1f ;  /* 0x0000001f00337802 */ /* 0x000fe40000000f00 */
[----:B------:R-:W-:-:S04]  /*2f0f0*/  MOV R247, 0xffffffff ;  /* 0xffffffff00f77802 */ /* 0x000fc80000000f00 */
[----:B------:R-:W-:Y:S04]  /*2f100*/  WARPSYNC R247 ;  /* 0x000000f700007348 */ /* 0x000fe80003800000 */
[----:B------:R1:W2:Y:S02]  /*2f110*/  SHFL.BFLY PT, R51, R4, R3, R51 ;  /* 0x0c00000304337389 */ /* 0x0002a400000e0033 */
[----:B-1----:R-:W-:-:S04]  /*2f120*/  MOV R3, 0x0 ;  /* 0x0000000000037802 */ /* 0x002fc80000000f00 */
[----:B--2---:R-:W-:Y:S05]  /*2f130*/  RET.REL.NODEC R2 `(_ZN7cutlass13device_kernelIN5flash19enable_sm80_to_sm89INS1_16FlashAttnFwdSm80INS1_25CollectiveMainloopFwdSm80ILi4ELi1ELb0EN4cute5tupleIJNS5_1CILi128EEENS7_ILi48EEES8_EEELi128ENS_6half_tEfNS_4arch4Sm80ELb0ELb1ELb1ELb1ELb1ELb1ELb1ELb0EEENS1_21CollectiveEpilogueFwdINS6_IJS8_S8_S9_EEENS6_IJNS7_ILi1EEESH_SH_EEESB_SD_Li128ELb1ELb1ELb0ELb0EEENS1_19SingleTileSchedulerILb1ELb0ELb1ELi128EEEEEEEEEvNT_6ParamsE) ;  /* 0xfffd0ec002007950 */ /* 0x004fea0003c3ffff */
        .weak           $__internal_3_$__cuda_sm70_shflsync_idx_p
        .type           $__internal_3_$__cuda_sm70_shflsync_idx_p,@function
        .size           $__internal_3_$__cuda_sm70_shflsync_idx_p,(.L_x_4346 - $__internal_3_$__cuda_sm70_shflsync_idx_p)
$__internal_3_$__cuda_sm70_shflsync_idx_p:
[----:B------:R1:W-:Y:S04]  /*2f140*/  STL [R1+0xfc], R4 ;  /* 0x0000fc0401007387 */ /* 0x0003e80000100800 */
[----:B------:R2:W-:Y:S04]  /*2f150*/  STL [R1+0xf8], R0 ;  /* 0x0000f80001007387 */ /* 0x0005e80000100800 */
[----:B------:R3:W-:Y:S04]  /*2f160*/  STL [R1+0x100], R5 ;  /* 0x0001000501007387 */ /* 0x0007e80000100800 */
[----:B-1----:R-:W4:Y:S04]  /*2f170*/  LDL.LU R4, [R1+0x80] ;  /* 0x0000800001047983 */ /* 0x002f280000300800 */
[----:B--2---:R-:W4:Y:S01]  /*2f180*/  LDL.LU R0, [R1+0x84] ;  /* 0x0000840001007983 */ /* 0x004f220000300800 */
[----:B---3--:R-:W-:-:S04]  /*2f190*/  MOV R5, 0xffffffff ;  /* 0xffffffff00057802 */ /* 0x008fc80000000f00 */
[----:B------:R-:W-:Y:S04]  /*2f1a0*/  WARPSYNC R5 ;  /* 0x0000000500007348 */ /* 0x000fe80003800000 */
[----:B----4-:R1:W2:Y:S04]  /*2f1b0*/  SHFL.IDX PT, R2, R2, R0, R4 ;  /* 0x0000000002027389 */ /* 0x0102a800000e0004 */
[----:B-1----:R1:W5:Y:S04]  /*2f1c0*/  LDL.LU R5, [R1+0x100] ;  /* 0x0001000001057983 */ /* 0x0023680000300800 */
[----:B------:R1:W5:Y:S04]  /*2f1d0*/  LDL.LU R4, [R1+0xfc] ;  /* 0x0000fc0001047983 */ /* 0x0003680000300800 */
[----:B------:R1:W5:Y:S04]  /*2f1e0*/  LDL.LU R0, [R1+0xf8] ;  /* 0x0000f80001007983 */ /* 0x0003680000300800 */
[----:B--2---:R2:W-:Y:S02]  /*2f1f0*/  STL [R1+0x88], R2 ;  /* 0x0000880201007387 */ /* 0x0045e40000100800 */
[----:B--2---:R-:W-:-:S02]  /*2f200*/  MOV R2, R3 ;  /* 0x0000000300027202 */ /* 0x004fc40000000f00 */
[----:B------:R-:W-:-:S04]  /*2f210*/  MOV R3, 0x0 ;  /* 0x0000000000037802 */ /* 0x000fc80000000f00 */
[----:B-1----:R-:W-:Y:S05]  /*2f220*/  RET.REL.NODEC R2 `(_ZN7cutlass13device_kernelIN5flash19enable_sm80_to_sm89INS1_16FlashAttnFwdSm80INS1_25CollectiveMainloopFwdSm80ILi4ELi1ELb0EN4cute5tupleIJNS5_1CILi128EEENS7_ILi48EEES8_EEELi128ENS_6half_tEfNS_4arch4Sm80ELb0ELb1ELb1ELb1ELb1ELb1ELb1ELb0EEENS1_21CollectiveEpilogueFwdINS6_IJS8_S8_S9_EEENS6_IJNS7_ILi1EEESH_SH_EEESB_SD_Li128ELb1ELb1ELb0ELb0EEENS1_19SingleTileSchedulerILb1ELb0ELb1ELi128EEEEEEEEEvNT_6ParamsE) ;  /* 0xfffd0dd002007950 */ /* 0x002fea0003c3ffff */
.L_x_1612:
        /* <DEDUP_REMOVED lines=13> */
.L_x_4346:


//--------------------- .text._ZN7cutlass13device_kernelIN5flash19enable_sm80_to_sm89INS1_16FlashAttnFwdSm80INS1_25CollectiveMainloopFwdSm80ILi4ELi1ELb0EN4cute5tupleIJNS5_1CILi128EEENS7_ILi64EEES8_EEELi128ENS_6half_tEfNS_4arch4Sm80ELb1ELb0ELb1ELb0ELb1ELb0ELb1ELb0EEENS1_21CollectiveEpilogueFwdINS6_IJS8_S8_S9_EEENS6_IJNS7_ILi1EEESH_SH_EEESB_SD_Li128ELb0ELb1ELb0ELb0EEENS1_30DynamicPersistentTileSchedulerILi128ELi128ELb0ELb1ELb0EEEEEEEEEvNT_6ParamsE --------------------------
	.section	.text._ZN7cutlass13device_kernelIN5flash19enable_sm80_to_sm89INS1_16FlashAttnFwdSm80INS1_25CollectiveMainloopFwdSm80ILi4ELi1ELb0EN4cute5tupleIJNS5_1CILi128EEENS7_ILi64EEES8_EEELi128ENS_6half_tEfNS_4arch4Sm80ELb1ELb0ELb1ELb0ELb1ELb0ELb1ELb0EEENS1_21CollectiveEpilogueFwdINS6_IJS8_S8_S9_EEENS6_IJNS7_ILi1EEESH_SH_EEESB_SD_Li128ELb0ELb1ELb0ELb0EEENS1_30DynamicPersistentTileSchedulerILi128ELi128ELb0ELb1ELb0EEEEEEEEEvNT_6ParamsE,"ax",@progbits
	.sectioninfo	@"SHI_REGISTERS=255"
	.align	128
.text._ZN7cutlass13device_kernelIN5flash19enable_sm80_to_sm89INS1_16FlashAttnFwdSm80INS1_25CollectiveMainloopFwdSm80ILi4ELi1ELb0EN4cute5tupleIJNS5_1CILi128EEENS7_ILi64EEES8_EEELi128ENS_6half_tEfNS_4arch4Sm80ELb1ELb0ELb1ELb0ELb1ELb0ELb1ELb0EEENS1_21CollectiveEpilogueFwdINS6_IJS8_S8_S9_EEENS6_IJNS7_ILi1EEESH_SH_EEESB_SD_Li128ELb0ELb1ELb0ELb0EEENS1_30DynamicPersistentTileSchedulerILi128ELi128ELb0ELb1ELb0EEEEEEEEEvNT_6ParamsE:
        .type           _ZN7cutlass13device_kernelIN5flash19enable_sm80_to_sm89INS1_16FlashAttnFwdSm80INS1_25CollectiveMainloopFwdSm80ILi4ELi1ELb0EN4cute5tupleIJNS5_1CILi128EEENS7_ILi64EEES8_EEELi128ENS_6half_tEfNS_4arch4Sm80ELb1ELb0ELb1ELb0ELb1ELb0ELb1ELb0EEENS1_21CollectiveEpilogueFwdINS6_IJS8_S8_S9_EEENS6_IJNS7_ILi1EEESH_SH_EEESB_SD_Li128ELb0ELb1ELb0ELb0EEENS1_30DynamicPersistentTileSchedulerILi128ELi128ELb0ELb1ELb0EEEEEEEEEvNT_6ParamsE,@function
        .size           _ZN7cutlass13device_kernelIN5flash19enable_sm80_to_sm89INS1_16FlashAttnFwdSm80INS1_25CollectiveMainloopFwdSm80ILi4ELi1ELb0EN4cute5tupleIJNS5_1CILi128EEENS7_ILi64EEES8_EEELi128ENS_6half_tEfNS_4arch4Sm80ELb1ELb0ELb1ELb0ELb1ELb0ELb1ELb0EEENS1_21CollectiveEpilogueFwdINS6_IJS8_S8_S9_EEENS6_IJNS7_ILi1EEESH_SH_EEESB_SD_Li128ELb0ELb1ELb0ELb0EEENS1_30DynamicPersistentTileSchedulerILi128ELi128ELb0ELb1ELb0EEEEEEEEEvNT_6ParamsE,(.L_x_4350 - _ZN7cutlass13device_kernelIN5flash19enable_sm80_to_sm89INS1_16FlashAttnFwdSm80INS1_25CollectiveMainloopFwdSm80ILi4ELi1ELb0EN4cute5tupleIJNS5_1CILi128EEENS7_ILi64EEES8_EEELi128ENS_6half_tEfNS_4arch4Sm80ELb1ELb0ELb1ELb0ELb1ELb0ELb1ELb0EEENS1_21CollectiveEpilogueFwdINS6_IJS8_S8_S9_EEENS6_IJNS7_ILi1EEESH_SH_EEESB_SD_Li128ELb0ELb1ELb0ELb0EEENS1_30DynamicPersistentTileSchedulerILi128ELi128ELb0ELb1ELb0EEEEEEEEEvNT_6ParamsE)
        .other          _ZN7cutlass13device_kernelIN5flash19enable_sm80_to_sm89INS1_16FlashAttnFwdSm80INS1_25CollectiveMainloopFwdSm80ILi4ELi1ELb0EN4cute5tupleIJNS5_1CILi128EEENS7_ILi64EEES8_EEELi128ENS_6half_tEfNS_4arch4Sm80ELb1ELb0ELb1ELb0ELb1ELb0ELb1ELb0EEENS1_21CollectiveEpilogueFwdINS6_IJS8_S8_S9_EEENS6_IJNS7_ILi1EEESH_SH_EEESB_SD_Li128ELb0ELb1ELb0ELb0EEENS1_30DynamicPersistentTileSchedulerILi128ELi128ELb0ELb1ELb0EEEEEEEEEvNT_6ParamsE,@"STO_CUDA_ENTRY STV_DEFAULT"
_ZN7cutlass13device_kernelIN5flash19enable_sm80_to_sm89INS1_16FlashAttnFwdSm80INS1_25CollectiveMainloopFwdSm80ILi4ELi1ELb0EN4cute5tupleIJNS5_1CILi128EEENS7_ILi64EEES8_EEELi128ENS_6half_tEfNS_4arch4Sm80ELb1ELb0ELb1ELb0ELb1ELb0ELb1ELb0EEENS1_21CollectiveEpilogueFwdINS6_IJS8_S8_S9_EEENS6_IJNS7_ILi1EEESH_SH_EEESB_SD_Li128ELb0ELb1ELb0ELb0EEENS1_30DynamicPersistentTileSchedulerILi128ELi128ELb0ELb1ELb0EEEEEEEEEvNT_6ParamsE:
        /* <DEDUP_REMOVED lines=13> */
[----:B------:R-:W-:Y:S01]  /*00d0*/  ULDC.64 UR6, c[0x0][0x118] ;  /* 0x0000460000067ab9 */ /* 0x000fe20000000a00 */
[----:B------:R-:W-:Y:S01]  /*00e0*/  IMAD.MOV.U32 R236, RZ, RZ, 0x40 ;  /* 0x00000040ffec7424 */ /* 0x000fe200078e00ff */
[CC--:B------:R-:W-:Y:S02]  /*00f0*/  LEA.HI R7, R2.reuse, R247.reuse, RZ, 0x4 ;  /* 0x000000f702077211 */ /* 0x0c0fe400078f20ff */
[CC--:B------:R-:W-:Y:S02]  /*0100*/  LEA.HI R6, R2.reuse, R247.reuse, RZ, 0x3 ;  /* 0x000000f702067211 */ /* 0x0c0fe400078f18ff */
[----:B------:R-:W-:Y:S02]  /*0110*/  SHF.R.S32.HI R4, RZ, 0x4, R7 ;  /* 0x00000004ff047819 */ /* 0x000fe40000011407 */
[----:B------:R-:W-:-:S02]  /*0120*/  LEA.HI R3, R2, R247, RZ, 0x2 ;  /* 0x000000f702037211 */ /* 0x000fc400078f10ff */
[----:B------:R-:W-:Y:S02]  /*0130*/  LEA.HI R8, R7, R4, RZ, 0x1 ;  /* 0x0000000407087211 */ /* 0x000fe400078f08ff */
[----:B------:R-:W-:Y:S02]  /*0140*/  LOP3.LUT R5, R6, 0xfffffff8, RZ, 0xc0, !PT ;  /* 0xfffffff806057812 */ /* 0x000fe400078ec0ff */
[----:B------:R-:W-:Y:S02]  /*0150*/  LOP3.LUT R8, R8, 0xfffffffe, RZ, 0xc0, !PT ;  /* 0xfffffffe08087812 */ /* 0x000fe400078ec0ff */
[----:B------:R-:W-:Y:S01]  /*0160*/  SHF.R.S32.HI R12, RZ, 0x2, R3 ;  /* 0x00000002ff0c7819 */ /* 0x000fe20000011403 */
[----:B------:R-:W-:Y:S01]  /*0170*/  IMAD.IADD R16, R247, 0x1, -R5 ;  /* 0x00000001f7107824 */ /* 0x000fe200078e0a05 */
[----:B------:R-:W-:Y:S01]  /*0180*/  LOP3.LUT R7, R7, 0xfffffff0, RZ, 0xc0, !PT ;  /* 0xfffffff007077812 */ /* 0x000fe200078ec0ff */
[----:B------:R-:W-:Y:S01]  /*0190*/  IMAD.IADD R8, R4, 0x1, -R8 ;  /* 0x0000000104087824 */ /* 0x000fe200078e0a08 */
[----:B------:R-:W-:Y:S01]  /*01a0*/  SHF.R.S32.HI R4, RZ, 0x1f, R3 ;  /* 0x0000001fff047819 */ /* 0x000fe20000011403 */
[----:B------:R-:W-:Y:S01]  /*01b0*/  IMAD.SHL.U32 R5, R16, 0x40, RZ ;  /* 0x0000004010057824 */ /* 0x000fe200078e00ff */
[----:B------:R-:W-:Y:S01]  /*01c0*/  SHF.R.S32.HI R17, RZ, 0x3, R6 ;  /* 0x00000003ff117819 */ /* 0x000fe20000011406 */
[----:B------:R-:W-:Y:S01]  /*01d0*/  IMAD.IADD R7, R247, 0x1, -R7 ;  /* 0x00000001f7077824 */ /* 0x000fe200078e0a07 */
[----:B------:R-:W-:Y:S01]  /*01e0*/  LEA.HI R4, R4, R12, RZ, 0x3 ;  /* 0x0000000c04047211 */ /* 0x000fe200078f18ff */
[----:B------:R-:W-:Y:S01]  /*01f0*/  IMAD.SHL.U32 R15, R16, 0x8, RZ ;  /* 0x00000008100f7824 */ /* 0x000fe200078e00ff */
[----:B------:R-:W-:Y:S01]  /*0200*/  LOP3.LUT R5, R5, 0x1c0, RZ, 0xc0, !PT ;  /* 0x000001c005057812 */ /* 0x000fe200078ec0ff */
[----:B------:R-:W-:Y:S01]  /*0210*/  IMAD.SHL.U32 R11, R17, 0x40, RZ ;  /* 0x00000040110b7824 */ /* 0x000fe200078e00ff */
[----:B------:R-:W-:-:S02]  /*0220*/  LOP3.LUT R4, R4, 0xfffffff8, RZ, 0xc0, !PT ;  /* 0xfffffff804047812 */ /* 0x000fc400078ec0ff */
[----:B------:R-:W-:Y:S01]  /*0230*/  LOP3.LUT R243, R5, 0x8, R6, 0xf8, !PT ;  /* 0x0000000805f37812 */ /* 0x000fe200078ef806 */
[----:B------:R-:W-:Y:S01]  /*0240*/  STL [R1+0xc], R15 ;  /* 0x00000c0f01007387 */ /* 0x000fe20000100800 */
[----:B------:R-:W-:Y:S01]  /*0250*/  SHF.R.U32.HI R5, RZ, 0x3, R5 ;  /* 0x00000003ff057819 */ /* 0x000fe20000011605 */
[----:B------:R-:W-:Y:S01]  /*0260*/  IMAD.IADD R4, R12, 0x1, -R4 ;  /* 0x000000010c047824 */ /* 0x000fe200078e0a04 */
[----:B------:R-:W-:Y:S02]  /*0270*/  LEA.HI R12, R2, R247, RZ, 0x5 ;  /* 0x000000f7020c7211 */ /* 0x000fe400078f28ff */
[----:B------:R-:W-:Y:S02]  /*0280*/  SHF.R.S32.HI R10, RZ, 0x1f, R7 ;  /* 0x0000001fff0a7819 */ /* 0x000fe40000011407 */
[----:B------:R-:W-:Y:S02]  /*0290*/  LOP3.LUT R6, R4, 0x1, RZ, 0xc0, !PT ;  /* 0x0000000104067812 */ /* 0x000fe400078ec0ff */
[----:B------:R-:W-:-:S02]  /*02a0*/  LOP3.LUT R3, R3, 0xfffffffc, RZ, 0xc0, !PT ;  /* 0xfffffffc03037812 */ /* 0x000fc400078ec0ff */
[----:B------:R-:W-:Y:S02]  /*02b0*/  ISETP.NE.U32.AND P0, PT, R6, 0x1, PT ;  /* 0x000000010600780c */ /* 0x000fe40003f05070 */
[----:B------:R-:W-:Y:S01]  /*02c0*/  LOP3.LUT R6, R12, 0xffffffe0, RZ, 0xc0, !PT ;  /* 0xffffffe00c067812 */ /* 0x000fe200078ec0ff */
[----:B------:R-:W-:Y:S01]  /*02d0*/  IMAD.IADD R3, R247, 0x1, -R3 ;  /* 0x00000001f7037824 */ /* 0x000fe200078e0a03 */
[----:B------:R-:W-:Y:S02]  /*02e0*/  LOP3.LUT R243, R243, R5, RZ, 0x3c, !PT ;  /* 0x00000005f3f37212 */ /* 0x000fe400078e3cff */
[----:B------:R-:W-:Y:S01]  /*02f0*/  SHF.R.S32.HI R5, RZ, 0x5, R12 ;  /* 0x00000005ff057819 */ /* 0x000fe2000001140c */
[----:B------:R-:W-:Y:S01]  /*0300*/  IMAD.IADD R14, R247, 0x1, -R6 ;  /* 0x00000001f70e7824 */ /* 0x000fe200078e0a06 */
[----:B------:R-:W-:Y:S01]  /*0310*/  SHF.R.S32.HI R12, RZ, 0x1f, R12 ;  /* 0x0000001fff0c7819 */ /* 0x000fe2000001140c */
[----:B------:R-:W-:Y:S01]  /*0320*/  IMAD R243, R8, 0x200, R243 ;  /* 0x0000020008f37824 */ /* 0x000fe200078e02f3 */
[----:B------:R-:W-:-:S02]  /*0330*/  LEA.HI R10, R10, R7, RZ, 0x3 ;  /* 0x000000070a0a7211 */ /* 0x000fc400078f18ff */
[----:B------:R-:W-:Y:S02]  /*0340*/  LOP3.LUT R11, R11, 0x1c0, RZ, 0xc0, !PT ;  /* 0x000001c00b0b7812 */ /* 0x000fe400078ec0ff */
[----:B------:R-:W-:Y:S02]  /*0350*/  LEA.HI R12, R12, R5, RZ, 0x2 ;  /* 0x000000050c0c7211 */ /* 0x000fe400078f10ff */
[----:B------:R-:W-:Y:S02]  /*0360*/  SHF.R.S32.HI R248, RZ, 0x1f, R14 ;  /* 0x0000001ffff87819 */ /* 0x000fe4000001140e */
[C---:B------:R-:W-:Y:S01]  /*0370*/  LOP3.LUT R9, R10.reuse, 0xfffffff8, RZ, 0xc0, !PT ;  /* 0xfffffff80a097812 */ /* 0x040fe200078ec0ff */
[----:B------:R-:W-:Y:S01]  /*0380*/  IMAD.SHL.U32 R10, R10, 0x40, RZ ;  /* 0x000000400a0a7824 */ /* 0x000fe200078e00ff */
[----:B------:R-:W-:Y:S02]  /*0390*/  SHF.R.U32.HI R251, RZ, 0x3, R11 ;  /* 0x00000003fffb7819 */ /* 0x000fe4000001160b */
[C---:B------:R-:W-:Y:S01]  /*03a0*/  R2P PR, R4.reuse, 0x6 ;  /* 0x0000000604007804 */ /* 0x040fe20000000000 */
[----:B------:R-:W-:Y:S01]  /*03b0*/  IMAD.SHL.U32 R4, R4, 0x40, RZ ;  /* 0x0000004004047824 */ /* 0x000fe200078e00ff */
[----:B------:R-:W-:Y:S01]  /*03c0*/  LOP3.LUT R11, R11, 0x38, R15, 0xf8, !PT ;  /* 0x000000380b0b7812 */ /* 0x000fe200078ef80f */
[----:B------:R-:W-:Y:S01]  /*03d0*/  IMAD.IADD R9, R7, 0x1, -R9 ;  /* 0x0000000107097824 */ /* 0x000fe200078e0a09 */
[----:B------:R-:W-:-:S02]  /*03e0*/  LEA.HI R252, R3, R3, RZ, 0x1 ;  /* 0x0000000303fc7211 */ /* 0x000fc400078f08ff */
[----:B------:R-:W-:Y:S02]  /*03f0*/  LOP3.LUT R12, R12, 0xffffffc, RZ, 0xc0, !PT ;  /* 0x0ffffffc0c0c7812 */ /* 0x000fe400078ec0ff */
[----:B------:R-:W-:Y:S02]  /*0400*/  LEA.HI R248, R248, R14, RZ, 0x2 ;  /* 0x0000000ef8f87211 */ /* 0x000fe400078f10ff */
[----:B------:R-:W-:Y:S01]  /*0410*/  LOP3.LUT R251, R11, R251, RZ, 0x3c, !PT ;  /* 0x000000fb0bfb7212 */ /* 0x000fe200078e3cff */
[C---:B------:R-:W-:Y:S01]  /*0420*/  IMAD.IADD R12, R5.reuse, 0x1, -R12 ;  /* 0x00000001050c7824 */ /* 0x040fe200078e0a0c */
[C---:B------:R-:W-:Y:S01]  /*0430*/  LOP3.LUT R7, R252.reuse, 0x1ffffffe, RZ, 0xc0, !PT ;  /* 0x1ffffffefc077812 */ /* 0x040fe200078ec0ff */
[----:B------:R-:W-:Y:S01]  /*0440*/  IMAD.SHL.U32 R5, R5, 0x400, RZ ;  /* 0x0000040005057824 */ /* 0x000fe200078e00ff */
[----:B------:R-:W-:Y:S01]  /*0450*/  SHF.R.S32.HI R11, RZ, 0x2, R248 ;  /* 0x00000002ff0b7819 */ /* 0x000fe200000114f8 */
[----:B------:R-:W-:Y:S01]  /*0460*/  IMAD.SHL.U32 R252, R252, 0x20, RZ ;  /* 0x00000020fcfc7824 */ /* 0x000fe200078e00ff */
[----:B------:R-:W-:Y:S01]  /*0470*/  LOP3.LUT R4, R4, 0x1c0, RZ, 0xc0, !PT ;  /* 0x000001c004047812 */ /* 0x000fe200078ec0ff */
[C---:B------:R-:W-:Y:S01]  /*0480*/  IMAD.IADD R7, R3.reuse, 0x1, -R7 ;  /* 0x0000000103077824 */ /* 0x040fe200078e0a07 */
[-C--:B------:R-:W-:Y:S01]  /*0490*/  LEA.HI R6, R2, R247.reuse, RZ, 0x6 ;  /* 0x000000f702067211 */ /* 0x080fe200078f30ff */
[----:B------:R-:W-:Y:S01]  /*04a0*/  IMAD R13, R12, 0x10, R11 ;  /* 0x000000100c0d7824 */ /* 0x000fe200078e020b */
[----:B------:R-:W-:Y:S01]  /*04b0*/  LEA.HI R4, R4, R4, RZ, 0x1d ;  /* 0x0000000404047211 */ /* 0x000fe200078fe8ff */
[----:B------:R-:W-:Y:S01]  /*04c0*/  IMAD R3, R3, 0x2, R5 ;  /* 0x0000000203037824 */ /* 0x000fe200078e0205 */
[----:B------:R-:W-:Y:S01]  /*04d0*/  LEA.HI R2, R2, R247, RZ, 0x7 ;  /* 0x000000f702027211 */ /* 0x000fe200078f38ff */
[----:B------:R-:W-:Y:S01]  /*04e0*/  IMAD.SHL.U32 R6, R6, 0x8, RZ ;  /* 0x0000000806067824 */ /* 0x000fe200078e00ff */
[----:B------:R-:W-:Y:S01]  /*04f0*/  STL [R1], R13 ;  /* 0x0000000d01007387 */ /* 0x000fe20000100800 */
[----:B------:R-:W-:Y:S01]  /*0500*/  IMAD.IADD R3, R3, 0x1, R4 ;  /* 0x0000000103037824 */ /* 0x000fe200078e0204 */
[----:B------:R-:W-:-:S02]  /*0510*/  LOP3.LUT R252, R252, 0xffffffc0, RZ, 0xc0, !PT ;  /* 0xffffffc0fcfc7812 */ /* 0x000fc400078ec0ff */
[----:B------:R1:W-:Y:S01]  /*0520*/  STL [R1+0x10], R0 ;  /* 0x0000100001007387 */ /* 0x0003e20000100800 */
[----:B------:R-:W-:Y:S01]  /*0530*/  LOP3.LUT R251, R251, 0x7ffffe00, R6, 0xf8, !PT ;  /* 0x7ffffe00fbfb7812 */ /* 0x000fe200078ef806 */
[----:B------:R-:W-:Y:S01]  /*0540*/  IMAD.SHL.U32 R6, R8, 0x8, RZ ;  /* 0x0000000808067824 */ /* 0x000fe200078e00ff */
[----:B------:R-:W-:Y:S01]  /*0550*/  LEA R4, R3, 0x80, 0x1 ;  /* 0x0000008003047811 */ /* 0x000fe200078e08ff */
[----:B------:R-:W-:Y:S01]  /*0560*/  IMAD R252, R7, 0x8, R252 ;  /* 0x0000000807fc7824 */ /* 0x000fe200078e02fc */
[----:B------:R-:W-:Y:S01]  /*0570*/  LOP3.LUT R10, R10, 0xfffffe00, RZ, 0xc0, !PT ;  /* 0xfffffe000a0a7812 */ /* 0x000fe200078ec0ff */
[----:B------:R-:W-:Y:S01]  /*0580*/  IMAD.SHL.U32 R7, R9, 0x40, RZ ;  /* 0x0000004009077824 */ /* 0x000fe200078e00ff */
[C---:B------:R-:W-:Y:S01]  /*0590*/  IADD3 R249, R4.reuse, -0x10, RZ ;  /* 0xfffffff004f97810 */ /* 0x040fe20007ffe0ff */
[----:B------:R-:W-:Y:S01]  /*05a0*/  IMAD.SHL.U32 R251, R251, 0x2, RZ ;  /* 0x00000002fbfb7824 */ /* 0x000fe200078e00ff */
[----:B------:R-:W-:Y:S01]  /*05b0*/  @P0 IADD3 R249, R4, 0x10, RZ ;  /* 0x0000001004f90810 */ /* 0x000fe20007ffe0ff */
[----:B------:R-:W-:Y:S01]  /*05c0*/  IMAD.IADD R252, R13, 0x1, R252 ;  /* 0x000000010dfc7824 */ /* 0x000fe200078e02fc */
[----:B------:R-:W-:-:S02]  /*05d0*/  LOP3.LUT R7, R7, 0x1c0, RZ, 0xc0, !PT ;  /* 0x000001c007077812 */ /* 0x000fc400078ec0ff */
[----:B------:R-:W-:Y:S02]  /*05e0*/  LOP3.LUT P4, RZ, R9, 0x2, RZ, 0xc0, !PT ;  /* 0x0000000209ff7812 */ /* 0x000fe4000788c0ff */
[----:B------:R-:W-:Y:S02]  /*05f0*/  LOP3.LUT R6, R7, 0x8, R6, 0xf8, !PT ;  /* 0x0000000807067812 */ /* 0x000fe400078ef806 */
[----:B------:R-:W-:Y:S02]  /*0600*/  SHF.R.U32.HI R7, RZ, 0x3, R7 ;  /* 0x00000003ff077819 */ /* 0x000fe40000011607 */
[----:B------:R-:W-:Y:S02]  /*0610*/  LOP3.LUT P3, RZ, R9, 0x4, RZ, 0xc0, !PT ;  /* 0x0000000409ff7812 */ /* 0x000fe4000786c0ff */
[----:B------:R-:W-:Y:S02]  /*0620*/  LOP3.LUT R6, R6, R7, RZ, 0x3c, !PT ;  /* 0x0000000706067212 */ /* 0x000fe400078e3cff */
[----:B------:R-:W-:-:S02]  /*0630*/  LOP3.LUT R248, R248, 0x7ffffffc, RZ, 0xc0, !PT ;  /* 0x7ffffffcf8f87812 */ /* 0x000fc400078ec0ff */
[----:B-1----:R-:W-:Y:S01]  /*0640*/  SHF.R.S32.HI R0, RZ, 0x7, R2 ;  /* 0x00000007ff007819 */ /* 0x002fe20000011402 */
[----:B------:R-:W-:Y:S01]  /*0650*/  IMAD R0, R16, 0x10, R17 ;  /* 0x0000001010007824 */ /* 0x000fe200078e0211 */
[C---:B------:R-:W-:Y:S01]  /*0660*/  SEL R2, R233.reuse, 0xffffffe0, !P1 ;  /* 0xffffffe0e9027807 */ /* 0x040fe20004800000 */
[----:B------:R-:W-:Y:S01]  /*0670*/  IMAD.IADD R248, R14, 0x1, -R248 ;  /* 0x000000010ef87824 */ /* 0x000fe200078e0af8 */
[-C--:B------:R-:W-:Y:S02]  /*0680*/  IADD3 R244, R6, R10.reuse, R5 ;  /* 0x0000000a06f47210 */ /* 0x080fe40007ffe005 */
[----:B------:R1:W-:Y:S01]  /*0690*/  STL [R1+0x4], R0 ;  /* 0x0000040001007387 */ /* 0x0003e20000100800 */
[----:B------:R-:W-:Y:S01]  /*06a0*/  IMAD.IADD R3, R4, 0x1, R2 ;  /* 0x0000000104037824 */ /* 0x000fe200078e0202 */
[----:B------:R-:W-:Y:S01]  /*06b0*/  LOP3.LUT R239, R6, R10, RZ, 0xfc, !PT ;  /* 0x0000000a06ef7212 */ /* 0x000fe200078efcff */
[----:B------:R-:W-:Y:S01]  /*06c0*/  IMAD.IADD R2, R2, 0x1, R249 ;  /* 0x0000000102027824 */ /* 0x000fe200078e02f9 */
[----:B------:R2:W-:Y:S01]  /*06d0*/  STL [R1+0x8], R4 ;  /* 0x0000080401007387 */ /* 0x0005e20000100800 */
[----:B------:R-:W-:Y:S01]  /*06e0*/  SEL R233, R233, 0xffffffe0, !P4 ;  /* 0xffffffe0e9e97807 */ /* 0x000fe20006000000 */
[----:B------:R-:W-:Y:S01]  /*06f0*/  IMAD.SHL.U32 R248, R248, 0x2, RZ ;  /* 0x00000002f8f87824 */ /* 0x000fe200078e00ff */
[----:B------:R-:W-:Y:S01]  /*0700*/  LEA R244, R244, 0x8100, 0x1 ;  /* 0x00008100f4f47811 */ /* 0x000fe200078e08ff */
[----:B------:R3:W-:Y:S01]  /*0710*/  STL [R1+0x24], R3 ;  /* 0x0000240301007387 */ /* 0x0007e20000100800 */
[----:B------:R-:W-:-:S02]  /*0720*/  LEA R239, R239, 0x100, 0x1 ;  /* 0x00000100efef7811 */ /* 0x000fc400078e08ff */
[----:B------:R-:W-:Y:S01]  /*0730*/  IADD3 R250, R15, 0x40, RZ ;  /* 0x000000400ffa7810 */ /* 0x000fe20007ffe0ff */
[----:B------:R-:W-:Y:S01]  /*0740*/  IMAD.IADD R242, R244, 0x1, R233 ;  /* 0x00000001f4f27824 */ /* 0x000fe200078e02e9 */
[----:B------:R-:W-:Y:S01]  /*0750*/  SHF.R.S32.HI R246, RZ, 0x1f, R15 ;  /* 0x0000001ffff67819 */ /* 0x000fe2000001140f */
[----:B------:R-:W-:Y:S01]  /*0760*/  IMAD.IADD R238, R233, 0x1, R239 ;  /* 0x00000001e9ee7824 */ /* 0x000fe200078e02ef */
[----:B------:R-:W-:Y:S02]  /*0770*/  SHF.R.S32.HI R245, RZ, 0x1f, R250 ;  /* 0x0000001ffff57819 */ /* 0x000fe400000114fa */
[----:B------:R-:W-:Y:S02]  /*0780*/  LEA R243, R243, 0x4100, 0x1 ;  /* 0x00004100f3f37811 */ /* 0x000fe400078e08ff */
[C---:B-1----:R-:W-:Y:S02]  /*0790*/  SEL R0, R236.reuse, 0xffffffc0, !P2 ;  /* 0xffffffc0ec007807 */ /* 0x042fe40005000000 */
[----:B------:R-:W-:-:S03]  /*07a0*/  SEL R236, R236, 0xffffffc0, !P3 ;  /* 0xffffffc0ecec7807 */ /* 0x000fc60005800000 */
[----:B--2---:R-:W-:Y:S02]  /*07b0*/  IMAD.IADD R4, R4, 0x1, R0 ;  /* 0x0000000104047824 */ /* 0x004fe400078e0200 */
[----:B------:R-:W-:Y:S02]  /*07c0*/  IMAD.IADD R241, R244, 0x1, R236 ;  /* 0x00000001f4f17824 */ /* 0x000fe400078e02ec */
[----:B---3--:R-:W-:Y:S01]  /*07d0*/  IMAD.IADD R3, R3, 0x1, R0 ;  /* 0x0000000103037824 */ /* 0x008fe200078e0200 */
[----:B------:R-:W-:Y:S01]  /*07e0*/  STL [R1+0x20], R4 ;  /* 0x0000200401007387 */ /* 0x000fe20000100800 */
[----:B------:R-:W-:Y:S02]  /*07f0*/  IMAD.IADD R237, R236, 0x1, R239 ;  /* 0x00000001eced7824 */ /* 0x000fe400078e02ef */
[----:B------:R-:W-:Y:S01]  /*0800*/  IMAD.IADD R240, R242, 0x1, R236 ;  /* 0x00000001f2f07824 */ /* 0x000fe200078e02ec */
[----:B------:R1:W-:Y:S01]  /*0810*/  STL [R1+0x1c], R3 ;  /* 0x00001c0301007387 */ /* 0x0003e20000100800 */
[----:B------:R-:W-:-:S02]  /*0820*/  IMAD.IADD R233, R233, 0x1, R241 ;  /* 0x00000001e9e97824 */ /* 0x000fc400078e02f1 */
[----:B------:R-:W-:Y:S01]  /*0830*/  IMAD.IADD R236, R236, 0x1, R238 ;  /* 0x00000001ecec7824 */ /* 0x000fe200078e02ee */
[----:B------:R2:W-:Y:S01]  /*0840*/  STL [R1+0x18], R2 ;  /* 0x0000180201007387 */ /* 0x0005e20000100800 */
[----:B-1----:R-:W-:Y:S02]  /*0850*/  IMAD.IADD R3, R0, 0x1, R249 ;  /* 0x0000000100037824 */ /* 0x002fe400078e02f9 */
[----:B------:R-:W-:-:S03]  /*0860*/  IMAD.IADD R0, R2, 0x1, R0 ;  /* 0x0000000102007824 */ /* 0x000fc600078e0200 */
[----:B------:R2:W-:Y:S04]  /*0870*/  STL [R1+0x2c], R3 ;  /* 0x00002c0301007387 */ /* 0x0005e80000100800 */
[----:B------:R2:W-:Y:S02]  /*0880*/  STL [R1+0x28], R0 ;  /* 0x0000280001007387 */ /* 0x0005e40000100800 */
.L_x_1722:
[----:B--2---:R-:W2:Y:S01]  /*0890*/  LDL R2, [R1+0x10] ;  /* 0x0000100001027983 */ /* 0x004ea20000100800 */
        /* <DEDUP_REMOVED lines=11> */
[----:B------:R-:W-:Y:S02]  /*0950*/  MOV R2, c[0x0][0x56c] ;  /* 0x00015b0000027a02 */ /* 0x000fe40000000f00 */
[----:B------:R-:W-:Y:S02]  /*0960*/  MOV R3, R0 ;  /* 0x0000000000037202 */ /* 0x000fe40000000f00 */
[----:B------:R-:W-:-:S13]  /*0970*/  ISETP.NE.AND P0, PT, R2, 0x1, PT ;  /* 0x000000010200780c */ /* 0x000fda0003f05270 */
[----:B------:R-:W-:-:S05]  /*0980*/  @P0 IMAD.HI.U32 R2, R0, c[0x0][0x570], RZ ;  /* 0x00015c0000020a27 */ /* 0x000fca00078e00ff */
[----:B------:R-:W-:-:S05]  /*0990*/  @P0 SHF.R.U32.HI R3, RZ, c[0x0][0x574], R2 ;  /* 0x00015d00ff030a19 */ /* 0x000fca0000011602 */
[----:B------:R-:W-:Y:S01]  /*09a0*/  IMAD R4, R3, c[0x0][0x56c], RZ ;  /* 0x00015b0003047a24 */ /* 0x000fe200078e02ff */
[----:B------:R-:W-:Y:S05]  /*09b0*/  BRA `(.L_x_1615) ;  /* 0x0000006000007947 */ /* 0x000fea0003800000 */
.L_x_1614:
[----:B------:R-:W-:Y:S02]  /*09c0*/  MOV R2, c[0x0][0x554] ;  /* 0x0001550000027a02 */ /* 0x000fe40000000f00 */
[----:B------:R-:W-:Y:S02]  /*09d0*/  MOV R3, R0 ;  /* 0x0000000000037202 */ /* 0x000fe40000000f00 */
[----:B------:R-:W-:-:S13]  /*09e0*/  ISETP.NE.AND P0, PT, R2, 0x1, PT ;  /* 0x000000010200780c */ /* 0x000fda0003f05270 */
[----:B------:R-:W-:-:S05]  /*09f0*/  @P0 IMAD.HI.U32 R2, R0, c[0x0][0x558], RZ ;  /* 0x0001560000020a27 */ /* 0x000fca00078e00ff */
[----:B------:R-:W-:-:S05]  /*0a00*/  @P0 SHF.R.U32.HI R3, RZ, c[0x0][0x55c], R2 ;  /* 0x00015700ff030a19 */ /* 0x000fca0000011602 */
[----:B------:R-:W-:Y:S02]  /*0a10*/  IMAD R4, R3, c[0x0][0x554], RZ ;  /* 0x0001550003047a24 */ /* 0x000fe400078e02ff */
.L_x_1615:
[----:B------:R-:W-:Y:S05]  /*0a20*/  BSYNC B0 ;  /* 0x0000000000007941 */ /* 0x000fea0003800000 */
.L_x_1613:
[----:B------:R-:W-:Y:S01]  /*0a30*/  IMAD.MOV.U32 R2, RZ, RZ, c[0x0][0x548] ;  /* 0x00015200ff027624 */ /* 0x000fe200078e00ff */
[----:B------:R-:W-:Y:S02]  /*0a40*/  ISETP.NE.U32.AND P0, PT, RZ, c[0x0][0x370], PT ;  /* 0x0000dc00ff007a0c */ /* 0x000fe40003f05070 */
[----:B------:R-:W-:Y:S02]  /*0a50*/  MOV R6, RZ ;  /* 0x000000ff00067202 */ /* 0x000fe40000000f00 */
[----:B------:R-:W-:Y:S01]  /*0a60*/  ISETP.NE.AND P1, PT, R2, 0x1, PT ;  /* 0x000000010200780c */ /* 0x000fe20003f25270 */
[----:B------:R-:W-:Y:S01]  /*0a70*/  IMAD.IADD R2, R0, 0x1, -R4 ;  /* 0x0000000100027824 */ /* 0x000fe200078e0a04 */
[----:B------:R-:W-:-:S03]  /*0a80*/  ISETP.NE.AND.EX P0, PT, RZ, c[0x0][0x374], PT, P0 ;  /* 0x0000dd00ff007a0c */ /* 0x000fc60003f05300 */
[----:B------:R-:W-:-:S04]  /*0a90*/  IMAD R2, R5, c[0x0][0x554], R2 ;  /* 0x0001550005027a24 */ /* 0x000fc800078e0202 */
[----:B------:R-:W-:-:S04]  /*0aa0*/  IMAD.MOV.U32 R14, RZ, RZ, R2 ;  /* 0x000000ffff0e7224 */ /* 0x000fc800078e0002 */
[----:B------:R-:W-:-:S04]  /*0ab0*/  @P1 IMAD.HI.U32 R4, R2, c[0x0][0x54c], RZ ;  /* 0x0001530002041a27 */ /* 0x000fc800078e00ff */
[----:B------:R-:W-:Y:S01]  /*0ac0*/  @P0 IMAD.MOV.U32 R0, RZ, RZ, 0x4 ;  /* 0x00000004ff000424 */ /* 0x000fe200078e00ff */
[----:B------:R-:W-:-:S05]  /*0ad0*/  @P1 SHF.R.U32.HI R14, RZ, c[0x0][0x550], R4 ;  /* 0x00015400ff0e1a19 */ /* 0x000fca0000011604 */
[----:B------:R-:W-:Y:S01]  /*0ae0*/  @P0 IMAD.WIDE R4, R14, R0, c[0x0][0x370] ;  /* 0x0000dc000e040625 */ /* 0x000fe200078e0200 */
[----:B------:R-:W-:Y:S01]  /*0af0*/  LOP3.LUT R3, R3, 0x1ffffff, RZ, 0x3c, !PT ;  /* 0x01ffffff03037812 */ /* 0x000fe200078e3cff */
[----:B------:R-:W-:Y:S04]  /*0b00*/  STL [R1+0x50], R14 ;  /* 0x0000500e01007387 */ /* 0x000fe80000100800 */
[----:B------:R1:W2:Y:S01]  /*0b10*/  @P0 LDG.E R6, [R4.64] ;  /* 0x0000000604060981 */ /* 0x0002a2000c1e1900 */
[----:B------:R-:W-:Y:S01]  /*0b20*/  IMAD.MOV.U32 R0, RZ, RZ, c[0x0][0x2c4] ;  /* 0x0000b100ff007624 */ /* 0x000fe200078e00ff */
[----:B------:R-:W-:Y:S01]  /*0b30*/  IADD3 R3, R3, c[0x0][0x53c], RZ ;  /* 0x00014f0003037a10 */ /* 0x000fe20007ffe0ff */
[----:B------:R-:W-:Y:S01]  /*0b40*/  IMAD.MOV.U32 R9, RZ, RZ, RZ ;  /* 0x000000ffff097224 */ /* 0x000fe200078e00ff */
[----:B------:R-:W-:Y:S01]  /*0b50*/  MOV R126, RZ ;  /* 0x000000ff007e7202 */ /* 0x000fe20000000f00 */
[----:B------:R-:W-:Y:S01]  /*0b60*/  IMAD.MOV.U32 R124, RZ, RZ, RZ ;  /* 0x000000ffff7c7224 */ /* 0x000fe200078e00ff */
[----:B------:R-:W-:Y:S01]  /*0b70*/  ISETP.NE.AND P4, PT, R0, 0x1, PT ;  /* 0x000000010000780c */ /* 0x000fe20003f85270 */
[----:B------:R-:W-:Y:S01]  /*0b80*/  IMAD.SHL.U32 R15, R3, 0x80, RZ ;  /* 0x00000080030f7824 */ /* 0x000fe200078e00ff */
[----:B------:R-:W-:Y:S01]  /*0b90*/  MOV R3, c[0x0][0x2ac] ;  /* 0x0000ab0000037a02 */ /* 0x000fe20000000f00 */
[----:B------:R-:W-:Y:S01]  /*0ba0*/  IMAD.MOV.U32 R130, RZ, RZ, RZ ;  /* 0x000000ffff827224 */ /* 0x000fe200078e00ff */
[----:B------:R-:W-:Y:S01]  /*0bb0*/  MOV R128, RZ ;  /* 0x000000ff00807202 */ /* 0x000fe20000000f00 */
[----:B------:R-:W-:Y:S01]  /*0bc0*/  CS2R R122, SRZ ;  /* 0x00000000007a7805 */ /* 0x000fe2000001ff00 */
[----:B------:R-:W-:Y:S01]  /*0bd0*/  STL [R1+0x3c], R15 ;  /* 0x00003c0f01007387 */ /* 0x000fe20000100800 */
[----:B------:R-:W-:Y:S01]  /*0be0*/  IMAD R49, R3, c[0x0][0x1d0], RZ ;  /* 0x0000740003317a24 */ /* 0x000fe200078e02ff */
        /* <DEDUP_REMOVED lines=11> */
[----:B-1----:R-:W-:Y:S01]  /*0ca0*/  IADD3 R4, R15, 0x7f, RZ ;  /* 0x0000007f0f047810 */ /* 0x002fe20007ffe0ff */
[----:B------:R-:W-:Y:S01]  /*0cb0*/  IMAD.MOV.U32 R5, RZ, RZ, 0x40 ;  /* 0x00000040ff057424 */ /* 0x000fe200078e00ff */
[----:B------:R-:W-:Y:S01]  /*0cc0*/  CS2R R94, SRZ ;  /* 0x00000000005e7805 */ /* 0x000fe2000001ff00 */
[----:B------:R-:W-:Y:S01]  /*0cd0*/  CS2R R92, SRZ ;  /* 0x00000000005c7805 */ /* 0x000fe2000001ff00 */
[----:B------:R-:W-:Y:S01]  /*0ce0*/  CS2R R98, SRZ ;  /* 0x0000000000627805 */ /* 0x000fe2000001ff00 */
[----:B------:R-:W-:Y:S01]  /*0cf0*/  @P4 IMAD.HI.U32 R0, R4, c[0x0][0x2c8], RZ ;  /* 0x0000b20004004a27 */ /* 0x000fe200078e00ff */
[----:B------:R-:W-:Y:S01]  /*0d00*/  IADD3 R5, R5, -c[0x0][0x168], RZ ;  /* 0x80005a0005057a10 */ /* 0x000fe20007ffe0ff */
[----:B------:R-:W-:Y:S01]  /*0d10*/  CS2R R96, SRZ ;  /* 0x0000000000607805 */ /* 0x000fe2000001ff00 */
[----:B------:R-:W-:Y:S01]  /*0d20*/  CS2R R90, SRZ ;  /* 0x00000000005a7805 */ /* 0x000fe2000001ff00 */
[----:B------:R-:W-:Y:S01]  /*0d30*/  CS2R R88, SRZ ;  /* 0x0000000000587805 */ /* 0x000fe2000001ff00 */
[----:B------:R-:W-:Y:S01]  /*0d40*/  @P4 SHF.R.U32.HI R4, RZ, c[0x0][0x2cc], R0 ;  /* 0x0000b300ff044a19 */ /* 0x000fe20000011600 */
[----:B------:R-:W-:Y:S01]  /*0d50*/  IMAD R3, R3, c[0x0][0x1d0], R5 ;  /* 0x0000740003037a24 */ /* 0x000fe200078e0205 */
[----:B------:R-:W-:Y:S01]  /*0d60*/  IADD3 R0, R49, 0x3f, RZ ;  /* 0x0000003f31007810 */ /* 0x000fe20007ffe0ff */
[----:B------:R-:W-:Y:S01]  /*0d70*/  CS2R R86, SRZ ;  /* 0x0000000000567805 */ /* 0x000fe2000001ff00 */
[----:B------:R-:W-:Y:S01]  /*0d80*/  CS2R R84, SRZ ;  /* 0x0000000000547805 */ /* 0x000fe2000001ff00 */
[----:B------:R-:W-:Y:S01]  /*0d90*/  IMAD.IADD R3, R3, 0x1, R4 ;  /* 0x0000000103037824 */ /* 0x000fe200078e0204 */
[----:B------:R-:W-:Y:S01]  /*0da0*/  SHF.R.S32.HI R4, RZ, 0x1f, R0 ;  /* 0x0000001fff047819 */ /* 0x000fe20000011400 */
[----:B------:R-:W-:Y:S01]  /*0db0*/  CS2R R78, SRZ ;  /* 0x00000000004e7805 */ /* 0x000fe2000001ff00 */
[----:B------:R-:W-:Y:S01]  /*0dc0*/  CS2R R76, SRZ ;  /* 0x00000000004c7805 */ /* 0x000fe2000001ff00 */
[----:B------:R-:W-:Y:S01]  /*0dd0*/  CS2R R82, SRZ ;  /* 0x0000000000527805 */ /* 0x000fe2000001ff00 */
[----:B------:R-:W-:Y:S01]  /*0de0*/  SHF.R.S32.HI R48, RZ, 0x1f, R3 ;  /* 0x0000001fff307819 */ /* 0x000fe20000011403 */
[----:B------:R-:W-:Y:S01]  /*0df0*/  CS2R R80, SRZ ;  /* 0x0000000000507805 */ /* 0x000fe2000001ff00 */
[----:B------:R-:W-:Y:S01]  /*0e00*/  LEA.HI R0, R4, R0, RZ, 0x6 ;  /* 0x0000000004007211 */ /* 0x000fe200078f30ff */
[----:B------:R-:W-:Y:S01]  /*0e10*/  CS2R R74, SRZ ;  /* 0x00000000004a7805 */ /* 0x000fe2000001ff00 */
[----:B------:R-:W-:Y:S01]  /*0e20*/  LEA.HI R48, R48, R3, RZ, 0x6 ;  /* 0x0000000330307211 */ /* 0x000fe200078f30ff */
[----:B------:R-:W-:Y:S01]  /*0e30*/  IMAD.MOV R3, RZ, RZ, -R14 ;  /* 0x000000ffff037224 */ /* 0x000fe200078e0a0e */
[----:B------:R-:W-:Y:S01]  /*0e40*/  SHF.R.S32.HI R0, RZ, 0x6, R0 ;  /* 0x00000006ff007819 */ /* 0x000fe20000011400 */
[----:B------:R-:W-:Y:S01]  /*0e50*/  CS2R R4, SRZ ;  /* 0x0000000000047805 */ /* 0x000fe2000001ff00 */
[----:B------:R-:W-:Y:S01]  /*0e60*/  SHF.R.S32.HI R48, RZ, 0x6, R48 ;  /* 0x00000006ff307819 */ /* 0x000fe20000011430 */
[--C-:B------:R-:W-:Y:S01]  /*0e70*/  IMAD R7, R3, c[0x0][0x548], R2.reuse ;  /* 0x0001520003077a24 */ /* 0x100fe200078e0202 */
[----:B------:R-:W-:Y:S01]  /*0e80*/  PRMT R2, RZ, 0x7610, R2 ;  /* 0x00007610ff027816 */ /* 0x000fe20000000002 */
[----:B------:R-:W-:Y:S01]  /*0e90*/  CS2R R72, SRZ ;  /* 0x0000000000487805 */ /* 0x000fe2000001ff00 */
[----:B------:R-:W-:Y:S01]  /*0ea0*/  IMNMX R48, R0, R48, PT ;  /* 0x0000003000307217 */ /* 0x000fe20003800200 */
[----:B------:R-:W-:Y:S01]  /*0eb0*/  CS2R R70, SRZ ;  /* 0x0000000000467805 */ /* 0x000fe2000001ff00 */
[----:B------:R-:W-:Y:S01]  /*0ec0*/  STL [R1+0x40], R7 ;  /* 0x0000400701007387 */ /* 0x000fe20000100800 */
[----:B------:R-:W-:Y:S01]  /*0ed0*/  CS2R R68, SRZ ;  /* 0x0000000000447805 */ /* 0x000fe2000001ff00 */
[----:B------:R-:W-:Y:S01]  /*0ee0*/  ISETP.GE.AND P0, PT, R48, 0x1, PT ;  /* 0x000000013000780c */ /* 0x000fe20003f06270 */
        /* <DEDUP_REMOVED lines=34> */
[----:B------:R-:W-:Y:S01]  /*1110*/  IMAD.MOV.U32 R10, RZ, RZ, RZ ;  /* 0x000000ffff0a7224 */ /* 0x000fe200078e00ff */
[----:B--2---:R1:W-:Y:S02]  /*1120*/  STL [R1+0x4c], R6 ;  /* 0x00004c0601007387 */ /* 0x0043e40000100800 */
[----:B-1----:R-:W-:Y:S01]  /*1130*/  IMAD.MOV.U32 R6, RZ, RZ, RZ ;  /* 0x000000ffff067224 */ /* 0x002fe200078e00ff */
[----:B------:R-:W-:Y:S05]  /*1140*/  @!P0 BRA `(.L_x_1616) ;  /* 0x0000fc0000008947 */ /* 0x000fea0003800000 */
[----:B------:R-:W2:Y:S01]  /*1150*/  LDL R8, [R1+0x4] ;  /* 0x0000040001087983 */ /* 0x000ea20000100800 */
[----:B------:R-:W-:-:S03]  /*1160*/  ISETP.NE.U32.AND P1, PT, RZ, c[0x0][0x340], PT ;  /* 0x0000d000ff007a0c */ /* 0x000fc60003f25070 */
[----:B------:R-:W3:Y:S01]  /*1170*/  LDL R11, [R1+0xc] ;  /* 0x00000c00010b7983 */ /* 0x000ee20000100800 */
[----:B------:R-:W-:-:S13]  /*1180*/  ISETP.NE.AND.EX P1, PT, RZ, c[0x0][0x344], PT, P1 ;  /* 0x0000d100ff007a0c */ /* 0x000fda0003f25310 */
[----:B------:R-:W-:-:S05]  /*1190*/  @P1 MOV R0, 0x4 ;  /* 0x0000000400001802 */ /* 0x000fca0000000f00 */
[----:B------:R-:W-:-:S05]  /*11a0*/  @P1 IMAD.WIDE R2, R14, R0, c[0x0][0x340] ;  /* 0x0000d0000e021625 */ /* 0x000fca00078e0200 */
[----:B------:R1:W5:Y:S01]  /*11b0*/  @P1 LDG.E R0, [R2.64] ;  /* 0x0000000602001981 */ /* 0x000362000c1e1900 */
[----:B------:R-:W-:Y:S02]  /*11c0*/  SHF.R.S32.HI R5, RZ, 0x1f, R14 ;  /* 0x0000001fff057819 */ /* 0x000fe4000001140e */
[----:B------:R-:W-:-:S03]  /*11d0*/  ISETP.GE.AND P3, PT, R250, c[0x0][0x198], PT ;  /* 0x00006600fa007a0c */ /* 0x000fc60003f66270 */
[----:B------:R-:W-:-:S04]  /*11e0*/  IMAD R5, R5, c[0x0][0x1c0], RZ ;  /* 0x0000700005057a24 */ /* 0x000fc800078e02ff */
[----:B------:R-:W-:Y:S01]  /*11f0*/  IMAD R5, R14, c[0x0][0x1c4], R5 ;  /* 0x000071000e057a24 */ /* 0x000fe200078e0205 */
[----:B-1----:R-:W-:-:S05]  /*1200*/  SHF.R.S32.HI R2, RZ, 0x1f, R7 ;  /* 0x0000001fff027819 */ /* 0x002fca0000011407 */
[----:B------:R-:W-:-:S04]  /*1210*/  IMAD R4, R2, c[0x0][0x1b8], RZ ;  /* 0x00006e0002047a24 */ /* 0x000fc800078e02ff */
[C---:B------:R-:W-:Y:S01]  /*1220*/  IMAD R4, R7.reuse, c[0x0][0x1bc], R4 ;  /* 0x00006f0007047a24 */ /* 0x040fe200078e0204 */
[----:B--2---:R-:W-:Y:S01]  /*1230*/  IADD3 R3, R8, R15, RZ ;  /* 0x0000000f08037210 */ /* 0x004fe20007ffe0ff */
[----:B------:R-:W-:Y:S01]  /*1240*/  IMAD.WIDE.U32 R8, R7, c[0x0][0x1b8], RZ ;  /* 0x00006e0007087a25 */ /* 0x000fe200078e00ff */
[----:B---3--:R-:W-:-:S03]  /*1250*/  ISETP.GE.AND P5, PT, R11, c[0x0][0x198], PT ;  /* 0x000066000b007a0c */ /* 0x008fc60003fa6270 */
[----:B------:R-:W-:Y:S01]  /*1260*/  @P4 IMAD.HI.U32 R6, R3, c[0x0][0x2c8], RZ ;  /* 0x0000b20003064a27 */ /* 0x000fe200078e00ff */
[----:B------:R-:W-:-:S03]  /*1270*/  IADD3 R9, R9, R4, RZ ;  /* 0x0000000409097210 */ /* 0x000fc60007ffe0ff */
[----:B------:R-:W-:Y:S01]  /*1280*/  IMAD.MOV.U32 R7, RZ, RZ, R3 ;  /* 0x000000ffff077224 */ /* 0x000fe200078e0003 */
[----:B------:R-:W-:Y:S01]  /*1290*/  @P4 SHF.R.U32.HI R7, RZ, c[0x0][0x2cc], R6 ;  /* 0x0000b300ff074a19 */ /* 0x000fe20000011606 */
[----:B------:R-:W-:-:S03]  /*12a0*/  IMAD.WIDE.U32 R8, R14, c[0x0][0x1c0], R8 ;  /* 0x000070000e087a25 */ /* 0x000fc600078e0008 */
[--C-:B------:R-:W-:Y:S01]  /*12b0*/  SHF.R.S32.HI R6, RZ, 0x1f, R7.reuse ;  /* 0x0000001fff067819 */ /* 0x100fe20000011407 */
[----:B------:R-:W-:Y:S01]  /*12c0*/  IMAD.MOV R4, RZ, RZ, -R7 ;  /* 0x000000ffff047224 */ /* 0x000fe200078e0a07 */
[----:B------:R-:W-:-:S03]  /*12d0*/  IADD3 R9, R9, R5, RZ ;  /* 0x0000000509097210 */ /* 0x000fc60007ffe0ff */
[----:B------:R-:W-:Y:S02]  /*12e0*/  IMAD R6, R6, c[0x0][0x1b0], RZ ;  /* 0x00006c0006067a24 */ /* 0x000fe400078e02ff */
[----:B------:R-:W-:Y:S02]  /*12f0*/  IMAD R4, R4, c[0x0][0x2c4], R3 ;  /* 0x0000b10004047a24 */ /* 0x000fe400078e0203 */
[C---:B------:R-:W-:Y:S02]  /*1300*/  IMAD R6, R7.reuse, c[0x0][0x1b4], R6 ;  /* 0x00006d0007067a24 */ /* 0x040fe400078e0206 */
[----:B------:R-:W-:Y:S01]  /*1310*/  IMAD.WIDE.U32 R8, R7, c[0x0][0x1b0], R8 ;  /* 0x00006c0007087a25 */ /* 0x000fe200078e0008 */
[----:B------:R-:W-:Y:S02]  /*1320*/  SHF.R.S32.HI R3, RZ, 0x1f, R4 ;  /* 0x0000001fff037819 */ /* 0x000fe40000011404 */
[----:B------:R-:W-:Y:S02]  /*1330*/  @!P1 MOV R0, R14 ;  /* 0x0000000e00009202 */ /* 0x000fe40000000f00 */
[----:B------:R-:W-:Y:S01]  /*1340*/  IADD3 R7, R9, R6, RZ ;  /* 0x0000000609077210 */ /* 0x000fe20007ffe0ff */
[----:B------:R-:W-:-:S02]  /*1350*/  IMAD R3, R3, c[0x0][0x1a8], RZ ;  /* 0x00006a0003037a24 */ /* 0x000fc400078e02ff */
[----:B------:R-:W-:Y:S02]  /*1360*/  IMAD.MOV.U32 R6, RZ, RZ, R8 ;  /* 0x000000ffff067224 */ /* 0x000fe400078e0008 */
[C---:B------:R-:W-:Y:S02]  /*1370*/  IMAD R3, R4.reuse, c[0x0][0x1ac], R3 ;  /* 0x00006b0004037a24 */ /* 0x040fe400078e0203 */
[----:B------:R-:W-:-:S05]  /*1380*/  IMAD.WIDE.U32 R6, R4, c[0x0][0x1a8], R6 ;  /* 0x00006a0004067a25 */ /* 0x000fca00078e0006 */
[----:B------:R-:W-:Y:S02]  /*1390*/  LEA R11, P0, R6, c[0x0][0x160], 0x1 ;  /* 0x00005800060b7a11 */ /* 0x000fe400078008ff */
[----:B------:R-:W-:-:S04]  /*13a0*/  IADD3 R3, R7, R3, RZ ;  /* 0x0000000307037210 */ /* 0x000fc80007ffe0ff */
[----:B------:R-:W-:Y:S01]  /*13b0*/  LEA.HI.X R10, R6, c[0x0][0x164], R3, 0x1, P0 ;  /* 0x00005900060a7a11 */ /* 0x000fe200000f0c03 */
[----:B------:R-:W-:Y:S05]  /*13c0*/  BRA.DIV ~URZ, `(.L_x_1617) ;  /* 0x000121027f007947 */ /* 0x000fea000b800000 */
[----:B------:R1:W2:Y:S02]  /*13d0*/  SHFL.IDX PT, R12, R10, RZ, 0x181f ;  /* 0x00181fff0a0c7589 */ /* 0x0002a400000e0000 */
.L_x_1723:
[----:B------:R-:W-:Y:S05]  /*13e0*/  BRA.DIV ~URZ, `(.L_x_1618) ;  /* 0x000121527f007947 */ /* 0x000fea000b800000 */
[----:B------:R3:W4:Y:S02]  /*13f0*/  SHFL.IDX PT, R4, R11, RZ, 0x181f ;  /* 0x00181fff0b047589 */ /* 0x00072400000e0000 */
.L_x_1724:
[----:B---3--:R-:W3:Y:S01]  /*1400*/  LDL R5, [R1+0x3c] ;  /* 0x00003c0001057983 */ /* 0x008ee20000100800 */
[----:B------:R-:W-:Y:S01]  /*1410*/  SHF.R.S32.HI R3, RZ, 0x1f, R247 ;  /* 0x0000001fff037819 */ /* 0x000fe200000114f7 */
[----:B------:R-:W-:Y:S01]  /*1420*/  IMAD.MOV.U32 R13, RZ, RZ, c[0x0][0x2c4] ;  /* 0x0000b100ff0d7624 */ /* 0x000fe200078e00ff */
[----:B------:R-:W-:Y:S02]  /*1430*/  BSSY B0, `(.L_x_1619) ;  /* 0x0000011000007945 */ /* 0x000fe40003800000 */
[----:B------:R-:W-:Y:S01]  /*1440*/  LEA.HI R3, R3, R247, RZ, 0x3 ;  /* 0x000000f703037211 */ /* 0x000fe200078f18ff */
[----:B------:R-:W-:-:S03]  /*1450*/  IMAD R13, R13, c[0x0][0x168], RZ ;  /* 0x00005a000d0d7a24 */ /* 0x000fc600078e02ff */
[----:B------:R-:W-:-:S05]  /*1460*/  SHF.R.S32.HI R3, RZ, 0x3, R3 ;  /* 0x00000003ff037819 */ /* 0x000fca0000011403 */
[----:B---3--:R-:W-:-:S05]  /*1470*/  IMAD.IADD R3, R3, 0x1, R5 ;  /* 0x0000000103037824 */ /* 0x008fca00078e0205 */
[----:B------:R-:W-:-:S13]  /*1480*/  ISETP.GE.AND P0, PT, R3, R13, PT ;  /* 0x0000000d0300720c */ /* 0x000fda0003f06270 */
[----:B------:R-:W-:Y:S05]  /*1490*/  @P0 BRA `(.L_x_1620) ;  /* 0x000000a000000947 */ /* 0x000fea0003800000 */
[----:B------:R-:W3:Y:S02]  /*14a0*/  LDL R8, [R1+0xc] ;  /* 0x00000c0001087983 */ /* 0x000ee40000100800 */
[-C--:B---34-:R-:W-:Y:S02]  /*14b0*/  LEA R6, P1, R8, R4.reuse, 0x1 ;  /* 0x0000000408067211 */ /* 0x098fe400078208ff */
[----:B------:R-:W-:Y:S02]  /*14c0*/  LEA R4, P0, R250, R4, 0x1 ;  /* 0x00000004fa047211 */ /* 0x000fe400078008ff */
[-C--:B--2---:R-:W-:Y:S02]  /*14d0*/  LEA.HI.X R7, R8, R12.reuse, R246, 0x1, P1 ;  /* 0x0000000c08077211 */ /* 0x084fe400008f0cf6 */
[----:B------:R-:W-:-:S03]  /*14e0*/  LEA.HI.X R5, R250, R12, R245, 0x1, P0 ;  /* 0x0000000cfa057211 */ /* 0x000fc600000f0cf5 */
[----:B------:R-:W-:Y:S01]  /*14f0*/  @!PT LDS RZ, [RZ] ;  /* 0x00000000fffff984 */ /* 0x000fe20000000800 */
[----:B------:R-:W-:Y:S01]  /*1500*/  @!PT LDS RZ, [RZ] ;  /* 0x00000000fffff984 */ /* 0x000fe20000000800 */
[----:B------:R-:W-:Y:S01]  /*1510*/  @!PT LDS RZ, [RZ] ;  /* 0x00000000fffff984 */ /* 0x000fe20000000800 */
[----:B------:R2:W-:Y:S04]  /*1520*/  LDGSTS.E.BYPASS.LTC128B.128 [R251+0x8100], [R6.64], !P5 ;  /* 0x0810000006fb7fae */ /* 0x0005e8000e901d46 */
[----:B------:R2:W-:Y:S02]  /*1530*/  LDGSTS.E.BYPASS.LTC128B.128 [R251+0xc100], [R4.64], !P3 ;  /* 0x0c10000004fb7fae */ /* 0x0005e4000d901d46 */
.L_x_1620:
[----:B------:R-:W-:Y:S05]  /*1540*/  BSYNC B0 ;  /* 0x0000000000007941 */ /* 0x000fea0003800000 */
.L_x_1619:
[----:B------:R-:W-:Y:S05]  /*1550*/  BRA.DIV ~URZ, `(.L_x_1621) ;  /* 0x000120527f007947 */ /* 0x000fea000b800000 */
[----:B--2---:R2:W3:Y:S04]  /*1560*/  SHFL.IDX PT, R12, R10, 0x1, 0x181f ;  /* 0x00381f000a0c7f89 */ /* 0x0044e800000e0000 */
[----:B----4-:R2:W4:Y:S02]  /*1570*/  SHFL.IDX PT, R4, R11, 0x1, 0x181f ;  /* 0x00381f000b047f89 */ /* 0x01052400000e0000 */
.L_x_1725:
[----:B------:R-:W-:Y:S01]  /*1580*/  IADD3 R5, R3, 0x10, RZ ;  /* 0x0000001003057810 */ /* 0x000fe20007ffe0ff */
[----:B------:R-:W-:Y:S03]  /*1590*/  BSSY B0, `(.L_x_1622) ;  /* 0x000000d000007945 */ /* 0x000fe60003800000 */
[----:B------:R-:W-:-:S13]  /*15a0*/  ISETP.GE.AND P0, PT, R5, R13, PT ;  /* 0x0000000d0500720c */ /* 0x000fda0003f06270 */
[----:B------:R-:W-:Y:S05]  /*15b0*/  @P0 BRA `(.L_x_1623) ;  /* 0x000000a000000947 */ /* 0x000fea0003800000 */
[----:B--2---:R-:W2:Y:S02]  /*15c0*/  LDL R8, [R1+0xc] ;  /* 0x00000c0001087983 */ /* 0x004ea40000100800 */
[-C--:B--2-4-:R-:W-:Y:S02]  /*15d0*/  LEA R6, P1, R8, R4.reuse, 0x1 ;  /* 0x0000000408067211 */ /* 0x094fe400078208ff */
[----:B------:R-:W-:Y:S02]  /*15e0*/  LEA R4, P0, R250, R4, 0x1 ;  /* 0x00000004fa047211 */ /* 0x000fe400078008ff */
[-C--:B---3--:R-:W-:Y:S02]  /*15f0*/  LEA.HI.X R7, R8, R12.reuse, R246, 0x1, P1 ;  /* 0x0000000c08077211 */ /* 0x088fe400008f0cf6 */
[----:B------:R-:W-:-:S03]  /*1600*/  LEA.HI.X R5, R250, R12, R245, 0x1, P0 ;  /* 0x0000000cfa057211 */ /* 0x000fc600000f0cf5 */
[----:B------:R-:W-:Y:S01]  /*1610*/  @!PT LDS RZ, [RZ] ;  /* 0x00000000fffff984 */ /* 0x000fe20000000800 */
[----:B------:R-:W-:Y:S01]  /*1620*/  @!PT LDS RZ, [RZ] ;  /* 0x00000000fffff984 */ /* 0x000fe20000000800 */
[----:B------:R-:W-:Y:S01]  /*1630*/  @!PT LDS RZ, [RZ] ;  /* 0x00000000fffff984 */ /* 0x000fe20000000800 */
[----:B------:R2:W-:Y:S04]  /*1640*/  LDGSTS.E.BYPASS.LTC128B.128 [R251+0x8900], [R6.64], !P5 ;  /* 0x0890000006fb7fae */ /* 0x0005e8000e901d46 */
[----:B------:R2:W-:Y:S02]  /*1650*/  LDGSTS.E.BYPASS.LTC128B.128 [R251+0xc900], [R4.64], !P3 ;  /* 0x0c90000004fb7fae */ /* 0x0005e4000d901d46 */
.L_x_1623:
[----:B------:R-:W-:Y:S05]  /*1660*/  BSYNC B0 ;  /* 0x0000000000007941 */ /* 0x000fea0003800000 */
.L_x_1622:
[----:B------:R-:W-:Y:S05]  /*1670*/  BRA.DIV ~URZ, `(.L_x_1624) ;  /* 0x000120027f007947 */ /* 0x000fea000b800000 */
[----:B---3--:R3:W1:Y:S02]  /*1680*/  SHFL.IDX PT, R12, R10, 0x2, 0x181f ;  /* 0x00581f000a0c7f89 */ /* 0x00866400000e0000 */
.L_x_1726:
[----:B------:R-:W-:Y:S05]  /*1690*/  BRA.DIV ~URZ, `(.L_x_1625) ;  /* 0x000120527f007947 */ /* 0x000fea000b800000 */
[----:B--2-4-:R2:W4:Y:S02]  /*16a0*/  SHFL.IDX PT, R4, R11, 0x2, 0x181f ;  /* 0x00581f000b047f89 */ /* 0x01452400000e0000 */
.L_x_1727:
[----:B------:R-:W-:Y:S01]  /*16b0*/  IADD3 R5, R3, 0x20, RZ ;  /* 0x0000002003057810 */ /* 0x000fe20007ffe0ff */
[----:B------:R-:W-:Y:S03]  /*16c0*/  BSSY B0, `(.L_x_1626) ;  /* 0x000000d000007945 */ /* 0x000fe60003800000 */
[----:B------:R-:W-:-:S13]  /*16d0*/  ISETP.GE.AND P0, PT, R5, R13, PT ;  /* 0x0000000d0500720c */ /* 0x000fda0003f06270 */
[----:B------:R-:W-:Y:S05]  /*16e0*/  @P0 BRA `(.L_x_1627) ;  /* 0x000000a000000947 */ /* 0x000fea0003800000 */
[----:B--2---:R-:W2:Y:S02]  /*16f0*/  LDL R8, [R1+0xc] ;  /* 0x00000c0001087983 */ /* 0x004ea40000100800 */
[-C--:B--2-4-:R-:W-:Y:S02]  /*1700*/  LEA R6, P1, R8, R4.reuse, 0x1 ;  /* 0x0000000408067211 */ /* 0x094fe400078208ff */
[----:B------:R-:W-:Y:S02]  /*1710*/  LEA R4, P0, R250, R4, 0x1 ;  /* 0x00000004fa047211 */ /* 0x000fe400078008ff */
[-C--:B-1----:R-:W-:Y:S02]  /*1720*/  LEA.HI.X R7, R8, R12.reuse, R246, 0x1, P1 ;  /* 0x0000000c08077211 */ /* 0x082fe400008f0cf6 */
[----:B------:R-:W-:-:S03]  /*1730*/  LEA.HI.X R5, R250, R12, R245, 0x1, P0 ;  /* 0x0000000cfa057211 */ /* 0x000fc600000f0cf5 */
[----:B------:R-:W-:Y:S01]  /*1740*/  @!PT LDS RZ, [RZ] ;  /* 0x00000000fffff984 */ /* 0x000fe20000000800 */
[----:B------:R-:W-:Y:S01]  /*1750*/  @!PT LDS RZ, [RZ] ;  /* 0x00000000fffff984 */ /* 0x000fe20000000800 */
[----:B------:R-:W-:Y:S01]  /*1760*/  @!PT LDS RZ, [RZ] ;  /* 0x00000000fffff984 */ /* 0x000fe20000000800 */
[----:B------:R1:W-:Y:S04]  /*1770*/  LDGSTS.E.BYPASS.LTC128B.128 [R251+0x9100], [R6.64], !P5 ;  /* 0x0910000006fb7fae */ /* 0x0003e8000e901d46 */
[----:B------:R1:W-:Y:S02]  /*1780*/  LDGSTS.E.BYPASS.LTC128B.128 [R251+0xd100], [R4.64], !P3 ;  /* 0x0d10000004fb7fae */ /* 0x0003e4000d901d46 */
.L_x_1627:
[----:B------:R-:W-:Y:S05]  /*1790*/  BSYNC B0 ;  /* 0x0000000000007941 */ /* 0x000fea0003800000 */
.L_x_1626:
[----:B------:R-:W-:Y:S05]  /*17a0*/  BRA.DIV ~URZ, `(.L_x_1628) ;  /* 0x00011fb27f007947 */ /* 0x000fea000b800000 */
[----:B-1----:R1:W2:Y:S04]  /*17b0*/  SHFL.IDX PT, R12, R10, 0x3, 0x181f ;  /* 0x00781f000a0c7f89 */ /* 0x0022a800000e0000 */
[----:B----4-:R1:W4:Y:S02]  /*17c0*/  SHFL.IDX PT, R4, R11, 0x3, 0x181f ;  /* 0x00781f000b047f89 */ /* 0x01032400000e0000 */
.L_x_1728:
[----:B------:R-:W-:Y:S01]  /*17d0*/  IADD3 R5, R3, 0x30, RZ ;  /* 0x0000003003057810 */ /* 0x000fe20007ffe0ff */
[----:B------:R-:W-:Y:S03]  /*17e0*/  BSSY B0, `(.L_x_1629) ;  /* 0x000000d000007945 */ /* 0x000fe60003800000 */
[----:B------:R-:W-:-:S13]  /*17f0*/  ISETP.GE.AND P0, PT, R5, R13, PT ;  /* 0x0000000d0500720c */ /* 0x000fda0003f06270 */
[----:B------:R-:W-:Y:S05]  /*1800*/  @P0 BRA `(.L_x_1630) ;  /* 0x000000a000000947 */ /* 0x000fea0003800000 */
[----:B---3--:R-:W3:Y:S02]  /*1810*/  LDL R8, [R1+0xc] ;  /* 0x00000c0001087983 */ /* 0x008ee40000100800 */
        /* <DEDUP_REMOVED lines=9> */
.L_x_1630:
[----:B------:R-:W-:Y:S05]  /*18b0*/  BSYNC B0 ;  /* 0x0000000000007941 */ /* 0x000fea0003800000 */
.L_x_1629:
[----:B------:R-:W-:Y:S05]  /*18c0*/  BRA.DIV ~URZ, `(.L_x_1631) ;  /* 0x00011f627f007947 */ /* 0x000fea000b800000 */
[----:B--2---:R2:W1:Y:S02]  /*18d0*/  SHFL.IDX PT, R12, R10, 0x4, 0x181f ;  /* 0x00981f000a0c7f89 */ /* 0x00446400000e0000 */
.L_x_1729:
[----:B------:R-:W-:Y:S05]  /*18e0*/  BRA.DIV ~URZ, `(.L_x_1632) ;  /* 0x00011fb27f007947 */ /* 0x000fea000b800000 */
[----:B----4-:R4:W2:Y:S02]  /*18f0*/  SHFL.IDX PT, R4, R11, 0x4, 0x181f ;  /* 0x00981f000b047f89 */ /* 0x0108a400000e0000 */
.L_x_1730:
[----:B------:R-:W-:Y:S01]  /*1900*/  IADD3 R5, R3, 0x40, RZ ;  /* 0x0000004003057810 */ /* 0x000fe20007ffe0ff */
[----:B------:R-:W-:Y:S03]  /*1910*/  BSSY B0, `(.L_x_1633) ;  /* 0x000000d000007945 */ /* 0x000fe60003800000 */
[----:B------:R-:W-:-:S13]  /*1920*/  ISETP.GE.AND P0, PT, R5, R13, PT ;  /* 0x0000000d0500720c */ /* 0x000fda0003f06270 */
[----:B------:R-:W-:Y:S05]  /*1930*/  @P0 BRA `(.L_x_1634) ;  /* 0x000000a000000947 */ /* 0x000fea0003800000 */
[----:B---3--:R-:W3:Y:S02]  /*1940*/  LDL R8, [R1+0xc] ;  /* 0x00000c0001087983 */ /* 0x008ee40000100800 */
[-C--:B--23--:R-:W-:Y:S02]  /*1950*/  LEA R6, P1, R8, R4.reuse, 0x1 ;  /* 0x0000000408067211 */ /* 0x08cfe400078208ff */
        /* <DEDUP_REMOVED lines=8> */
.L_x_1634:
[----:B------:R-:W-:Y:S05]  /*19e0*/  BSYNC B0 ;  /* 0x0000000000007941 */ /* 0x000fea0003800000 */
.L_x_1633:
[----:B------:R-:W-:Y:S05]  /*19f0*/  BRA.DIV ~URZ, `(.L_x_1635) ;  /* 0x00011f127f007947 */ /* 0x000fea000b800000 */
[----:B-1----:R1:W3:Y:S04]  /*1a00*/  SHFL.IDX PT, R12, R10, 0x5, 0x181f ;  /* 0x00b81f000a0c7f89 */ /* 0x0022e800000e0000 */
[----:B--2---:R1:W2:Y:S02]  /*1a10*/  SHFL.IDX PT, R4, R11, 0x5, 0x181f ;  /* 0x00b81f000b047f89 */ /* 0x0042a400000e0000 */
.L_x_1731:
[----:B------:R-:W-:Y:S01]  /*1a20*/  IADD3 R5, R3, 0x50, RZ ;  /* 0x0000005003057810 */ /* 0x000fe20007ffe0ff */
[----:B------:R-:W-:Y:S03]  /*1a30*/  BSSY B0, `(.L_x_1636) ;  /* 0x000000d000007945 */ /* 0x000fe60003800000 */
[----:B------:R-:W-:-:S13]  /*1a40*/  ISETP.GE.AND P0, PT, R5, R13, PT ;  /* 0x0000000d0500720c */ /* 0x000fda0003f06270 */
[----:B------:R-:W-:Y:S05]  /*1a50*/  @P0 BRA `(.L_x_1637) ;  /* 0x000000a000000947 */ /* 0x000fea0003800000 */
[----:B----4-:R-:W4:Y:S02]  /*1a60*/  LDL R8, [R1+0xc] ;  /* 0x00000c0001087983 */ /* 0x010f240000100800 */
        /* <DEDUP_REMOVED lines=9> */
.L_x_1637:
[----:B------:R-:W-:Y:S05]  /*1b00*/  BSYNC B0 ;  /* 0x0000000000007941 */ /* 0x000fea0003800000 */
.L_x_1636:
[----:B------:R-:W-:Y:S05]  /*1b10*/  BRA.DIV ~URZ, `(.L_x_1638) ;  /* 0x00011ec27f007947 */ /* 0x000fea000b800000 */
[----:B---3--:R3:W1:Y:S02]  /*1b20*/  SHFL.IDX PT, R12, R10, 0x6, 0x181f ;  /* 0x00d81f000a0c7f89 */ /* 0x00866400000e0000 */
.L_x_1732:
[----:B------:R-:W-:Y:S05]  /*1b30*/  BRA.DIV ~URZ, `(.L_x_1639) ;  /* 0x00011f127f007947 */ /* 0x000fea000b800000 */
[----:B--2---:R2:W3:Y:S02]  /*1b40*/  SHFL.IDX PT, R4, R11, 0x6, 0x181f ;  /* 0x00d81f000b047f89 */ /* 0x0044e400000e0000 */
.L_x_1733:
[----:B------:R-:W-:Y:S01]  /*1b50*/  IADD3 R5, R3, 0x60, RZ ;  /* 0x0000006003057810 */ /* 0x000fe20007ffe0ff */
[----:B------:R-:W-:Y:S03]  /*1b60*/  BSSY B0, `(.L_x_1640) ;  /* 0x000000d000007945 */ /* 0x000fe60003800000 */
[----:B------:R-:W-:-:S13]  /*1b70*/  ISETP.GE.AND P0, PT, R5, R13, PT ;  /* 0x0000000d0500720c */ /* 0x000fda0003f06270 */
[----:B------:R-:W-:Y:S05]  /*1b80*/  @P0 BRA `(.L_x_1641) ;  /* 0x000000a000000947 */ /* 0x000fea0003800000 */
[----:B--2---:R-:W2:Y:S02]  /*1b90*/  LDL R8, [R1+0xc] ;  /* 0x00000c0001087983 */ /* 0x004ea40000100800 */
        /* <DEDUP_REMOVED lines=9> */
.L_x_1641:
[----:B------:R-:W-:Y:S05]  /*1c30*/  BSYNC B0 ;  /* 0x0000000000007941 */ /* 0x000fea0003800000 */
.L_x_1640:
[----:B------:R-:W-:Y:S05]  /*1c40*/  BRA.DIV ~URZ, `(.L_x_1642) ;  /* 0x00011e727f007947 */ /* 0x000fea000b800000 */
[----:B-1-3--:R-:W1:Y:S04]  /*1c50*/  SHFL.IDX PT, R10, R10, 0x7, 0x181f ;  /* 0x00f81f000a0a7f89 */ /* 0x00ae6800000e0000 */
[----:B--2-4-:R-:W2:Y:S02]  /*1c60*/  SHFL.IDX PT, R11, R11, 0x7, 0x181f ;  /* 0x00f81f000b0b7f89 */ /* 0x014ea400000e0000 */
.L_x_1734:
[----:B------:R-:W3:Y:S01]  /*1c70*/  LDL R31, [R1+0xc] ;  /* 0x00000c00011f7983 */ /* 0x000ee20000100800 */
[----:B------:R-:W-:Y:S01]  /*1c80*/  IADD3 R3, R3, 0x70, RZ ;  /* 0x0000007003037810 */ /* 0x000fe20007ffe0ff */
[----:B-----5:R-:W-:-:S03]  /*1c90*/  IMAD.WIDE.U32 R142, R0, c[0x0][0x2b0], RZ ;  /* 0x0000ac00008e7a25 */ /* 0x020fc600078e00ff */
[----:B------:R-:W-:Y:S02]  /*1ca0*/  ISETP.GE.AND P2, PT, R3, R13, PT ;  /* 0x0000000d0300720c */ /* 0x000fe40003f46270 */
[----:B------:R-:W-:Y:S01]  /*1cb0*/  SHF.R.S32.HI R3, RZ, 0x1f, R0 ;  /* 0x0000001fff037819 */ /* 0x000fe20000011400 */
[----:B------:R4:W-:Y:S04]  /*1cc0*/  STL.64 [R1+0x68], R142 ;  /* 0x0000688e01007387 */ /* 0x0009e80000100a00 */
[----:B------:R-:W-:-:S04]  /*1cd0*/  IMAD R3, R3, c[0x0][0x2b0], RZ ;  /* 0x0000ac0003037a24 */ /* 0x000fc800078e02ff */
[----:B------:R-:W-:Y:S02]  /*1ce0*/  IMAD R3, R0, c[0x0][0x2b4], R3 ;  /* 0x0000ad0000037a24 */ /* 0x000fe400078e0203 */
[C---:B--2---:R-:W-:Y:S02]  /*1cf0*/  @!P2 LEA R6, P0, R250.reuse, R11, 0x1 ;  /* 0x0000000bfa06a211 */ /* 0x044fe400078008ff */
[----:B------:R-:W-:Y:S02]  /*1d00*/  IMAD.IADD R139, R143, 0x1, R3 ;  /* 0x000000018f8b7824 */ /* 0x000fe400078e0203 */
[----:B-1----:R-:W-:-:S03]  /*1d10*/  @!P2 LEA.HI.X R7, R250, R10, R245, 0x1, P0 ;  /* 0x0000000afa07a211 */ /* 0x002fc600000f0cf5 */
[----:B------:R4:W-:Y:S01]  /*1d20*/  STL [R1+0x38], R139 ;  /* 0x0000388b01007387 */ /* 0x0009e20000100800 */
[----:B---3--:R-:W-:-:S04]  /*1d30*/  @!P2 LEA R4, P1, R31, R11, 0x1 ;  /* 0x0000000b1f04a211 */ /* 0x008fc800078208ff */
[----:B------:R-:W-:-:S05]  /*1d40*/  @!P2 LEA.HI.X R5, R31, R10, R246, 0x1, P1 ;  /* 0x0000000a1f05a211 */ /* 0x000fca00008f0cf6 */
[----:B------:R-:W-:Y:S01]  /*1d50*/  @!PT LDS RZ, [RZ] ;  /* 0x00000000fffff984 */ /* 0x000fe20000000800 */
[----:B------:R-:W-:Y:S01]  /*1d60*/  @!PT LDS RZ, [RZ] ;  /* 0x00000000fffff984 */ /* 0x000fe20000000800 */
[----:B------:R-:W-:Y:S01]  /*1d70*/  @!PT LDS RZ, [RZ] ;  /* 0x00000000fffff984 */ /* 0x000fe20000000800 */
[----:B------:R4:W-:Y:S04]  /*1d80*/  @!P2 LDGSTS.E.BYPASS.LTC128B.128 [R251+0xb900], [R4.64], !P5 ;  /* 0x0b90000004fbafae */ /* 0x0009e8000e901d46 */
[----:B------:R4:W-:Y:S04]  /*1d90*/  @!P2 LDGSTS.E.BYPASS.LTC128B.128 [R251+0xf900], [R6.64], !P3 ;  /* 0x0f90000006fbafae */ /* 0x0009e8000d901d46 */
[----:B------:R-:W0:Y:S01]  /*1da0*/  LDGDEPBAR ;  /* 0x00000000000079af */ /* 0x000e220000000000 */
[----:B------:R-:W-:Y:S02]  /*1db0*/  WARPSYNC 0xffffffff ;  /* 0xffffffff00007948 */ /* 0x000fe40003800000 */
[----:B------:R-:W2:Y:S04]  /*1dc0*/  LDL R144, [R1+0x4] ;  /* 0x0000040001907983 */ /* 0x000ea80000100800 */
[----:B------:R-:W3:Y:S01]  /*1dd0*/  LDL R145, [R1+0x4c] ;  /* 0x00004c0001917983 */ /* 0x000ee20000100800 */
[----:B------:R-:W-:-:S03]  /*1de0*/  MOV R0, c[0x0][0x2b8] ;  /* 0x0000ae0000007a02 */ /* 0x000fc60000000f00 */
[----:B------:R-:W5:Y:S01]  /*1df0*/  LDL R19, [R1+0x40] ;  /* 0x0000400001137983 */ /* 0x000f620000100800 */
[----:B------:R-:W-:Y:S02]  /*1e00*/  ISETP.NE.AND P3, PT, R0, 0x1, PT ;  /* 0x000000010000780c */ /* 0x000fe40003f65270 */
[----:B------:R-:W-:Y:S01]  /*1e10*/  MOV R18, RZ ;  /* 0x000000ff00127202 */ /* 0x000fe20000000f00 */
[----:B------:R-:W-:Y:S01]  /*1e20*/  BAR.SYNC.DEFER_BLOCKING 0x0 ;  /* 0x0000000000007b1d */ /* 0x000fe20000010000 */
[----:B--2---:R-:W-:-:S05]  /*1e30*/  IMAD R3, R48, 0x40, R144 ;  /* 0x0000004030037824 */ /* 0x004fca00078e0290 */
[----:B------:R-:W-:-:S04]  /*1e40*/  IADD3 R3, R3, -0x40, RZ ;  /* 0xffffffc003037810 */ /* 0x000fc80007ffe0ff */
[C---:B------:R-:W-:Y:S02]  /*1e50*/  ISETP.GE.AND P1, PT, R3.reuse, R49, PT ;  /* 0x000000310300720c */ /* 0x040fe40003f26270 */
[----:B---3--:R-:W-:Y:S02]  /*1e60*/  IADD3 R0, R3, R145, RZ ;  /* 0x0000009103007210 */ /* 0x008fe40007ffe0ff */
[----:B------:R-:W-:-:S03]  /*1e70*/  ISETP.GT.OR P1, PT, R144, 0x3f, P1 ;  /* 0x0000003f9000780c */ /* 0x000fc60000f24670 */
[----:B----4-:R-:W-:-:S04]  /*1e80*/  @P3 IMAD.HI.U32 R4, R0, c[0x0][0x2bc], RZ ;  /* 0x0000af0000043a27 */ /* 0x010fc800078e00ff */
[----:B------:R-:W-:Y:S01]  /*1e90*/  IMAD.MOV.U32 R3, RZ, RZ, R0 ;  /* 0x000000ffff037224 */ /* 0x000fe200078e0000 */
[----:B------:R-:W-:-:S05]  /*1ea0*/  @P3 SHF.R.U32.HI R3, RZ, c[0x0][0x2c0], R4 ;  /* 0x0000b000ff033a19 */ /* 0x000fca0000011604 */
[----:B------:R-:W-:-:S04]  /*1eb0*/  @!P1 IADD3 R5, P0, R3, R142, RZ ;  /* 0x0000008e03059210 */ /* 0x000fc80007f1e0ff */
[----:B------:R-:W-:Y:S02]  /*1ec0*/  @!P1 LEA.HI.X.SX32 R4, R3, R139, 0x1, P0 ;  /* 0x0000008b03049211 */ /* 0x000fe400000f0eff */
[----:B------:R-:W-:-:S04]  /*1ed0*/  @!P1 LEA R6, P0, R5, c[0x0][0x2a0], 0x2 ;  /* 0x0000a80005069a11 */ /* 0x000fc800078010ff */
[----:B------:R-:W-:-:S05]  /*1ee0*/  @!P1 LEA.HI.X R7, R5, c[0x0][0x2a4], R4, 0x2, P0 ;  /* 0x0000a90005079a11 */ /* 0x000fca00000f1404 */
[----:B------:R1:W2:Y:S01]  /*1ef0*/  @!P1 LDG.E R18, [R6.64] ;  /* 0x0000000606129981 */ /* 0x0002a2000c1e1900 */
[----:B------:R-:W-:-:S04]  /*1f00*/  IMAD.MOV R3, RZ, RZ, -R3 ;  /* 0x000000ffff037224 */ /* 0x000fc800078e0a03 */
[----:B------:R-:W-:-:S05]  /*1f10*/  IMAD R24, R3, c[0x0][0x2b8], R0 ;  /* 0x0000ae0003187a24 */ /* 0x000fca00078e0200 */
[----:B------:R-:W-:-:S05]  /*1f20*/  SHF.R.S32.HI R13, RZ, 0x1f, R24 ;  /* 0x0000001fff0d7819 */ /* 0x000fca0000011418 */
[----:B------:R-:W-:-:S04]  /*1f30*/  IMAD R4, R13, c[0x0][0x1e0], RZ ;  /* 0x000078000d047a24 */ /* 0x000fc800078e02ff */
[C---:B------:R-:W-:Y:S02]  /*1f40*/  IMAD R4, R24.reuse, c[0x0][0x1e4], R4 ;  /* 0x0000790018047a24 */ /* 0x040fe400078e0204 */
[----:B-1----:R-:W-:-:S04]  /*1f50*/  IMAD.WIDE.U32 R6, R24, c[0x0][0x1e0], RZ ;  /* 0x0000780018067a25 */ /* 0x002fc800078e00ff */
[----:B------:R-:W-:Y:S01]  /*1f60*/  IMAD R0, R2, c[0x0][0x1e8], RZ ;  /* 0x00007a0002007a24 */ /* 0x000fe200078e02ff */
[----:B------:R-:W-:Y:S01]  /*1f70*/  IADD3 R5, R7, R4, RZ ;  /* 0x0000000407057210 */ /* 0x000fe20007ffe0ff */
[----:B------:R-:W-:Y:S02]  /*1f80*/  IMAD.MOV.U32 R4, RZ, RZ, R6 ;  /* 0x000000ffff047224 */ /* 0x000fe400078e0006 */
[----:B-----5:R-:W-:-:S04]  /*1f90*/  IMAD.WIDE.U32 R140, R19, c[0x0][0x1e8], RZ ;  /* 0x00007a00138c7a25 */ /* 0x020fc800078e00ff */
[----:B------:R-:W-:Y:S01]  /*1fa0*/  IMAD R0, R19, c[0x0][0x1ec], R0 ;  /* 0x00007b0013007a24 */ /* 0x000fe200078e0200 */
[----:B------:R-:W-:-:S04]  /*1fb0*/  SHF.R.S32.HI R8, RZ, 0x1f, R247 ;  /* 0x0000001fff087819 */ /* 0x000fc800000114f7 */
[----:B------:R-:W-:Y:S02]  /*1fc0*/  IADD3 R138, R141, R0, RZ ;  /* 0x000000008d8a7210 */ /* 0x000fe40007ffe0ff */
[----:B------:R-:W-:Y:S02]  /*1fd0*/  LEA R3, R48, 0xffffffc0, 0x6 ;  /* 0xffffffc030037811 */ /* 0x000fe400078e30ff */
[----:B------:R-:W-:-:S03]  /*1fe0*/  LEA.HI R8, R8, R247, RZ, 0x3 ;  /* 0x000000f708087211 */ /* 0x000fc600078f18ff */
[----:B------:R-:W-:Y:S01]  /*1ff0*/  IMAD.IADD R3, R49, 0x1, -R3 ;  /* 0x0000000131037824 */ /* 0x000fe200078e0a03 */
[----:B------:R-:W-:Y:S01]  /*2000*/  SHF.R.S32.HI R8, RZ, 0x3, R8 ;  /* 0x00000003ff087819 */ /* 0x000fe20000011408 */
[----:B------:R-:W-:Y:S02]  /*2010*/  IMAD R2, R2, c[0x0][0x210], RZ ;  /* 0x0000840002027a24 */ /* 0x000fe400078e02ff */
[----:B------:R-:W-:Y:S02]  /*2020*/  IMAD R13, R13, c[0x0][0x208], RZ ;  /* 0x000082000d0d7a24 */ /* 0x000fe400078e02ff */
[----:B------:R-:W-:Y:S02]  /*2030*/  IMAD R2, R19, c[0x0][0x214], R2 ;  /* 0x0000850013027a24 */ /* 0x000fe400078e0202 */
[----:B------:R-:W-:Y:S01]  /*2040*/  IMAD R13, R24, c[0x0][0x20c], R13 ;  /* 0x00008300180d7a24 */ /* 0x000fe200078e020d */
[----:B------:R-:W-:Y:S01]  /*2050*/  STL [R1+0x48], R24 ;  /* 0x0000481801007387 */ /* 0x000fe20000100800 */
[C---:B------:R-:W-:Y:S01]  /*2060*/  SHF.L.U32 R51, R31.reuse, 0x1, RZ ;  /* 0x000000011f337819 */ /* 0x040fe200000006ff */
[----:B------:R-:W-:Y:S01]  /*2070*/  IMAD.SHL.U32 R137, R250, 0x2, RZ ;  /* 0x00000002fa897824 */ /* 0x000fe200078e00ff */
[----:B------:R-:W-:-:S02]  /*2080*/  SHF.L.U64.HI R50, R31, 0x1, R246 ;  /* 0x000000011f327819 */ /* 0x000fc400000102f6 */
[----:B------:R-:W-:Y:S02]  /*2090*/  IADD3 R235, R243, 0x20, RZ ;  /* 0x00000020f3eb7810 */ /* 0x000fe40007ffe0ff */
[----:B------:R-:W-:Y:S02]  /*20a0*/  SHF.L.U64.HI R136, R250, 0x1, R245 ;  /* 0x00000001fa887819 */ /* 0x000fe400000102f5 */
[----:B--2---:R-:W-:Y:S01]  /*20b0*/  SHF.R.S32.HI R12, RZ, 0x1f, R18 ;  /* 0x0000001fff0c7819 */ /* 0x004fe20000011412 */
[----:B------:R-:W-:-:S04]  /*20c0*/  IMAD.WIDE.U32 R4, R18, c[0x0][0x1f0], R4 ;  /* 0x00007c0012047a25 */ /* 0x000fc800078e0004 */
[----:B------:R-:W-:Y:S01]  /*20d0*/  IMAD R9, R12, c[0x0][0x1f0], RZ ;  /* 0x00007c000c097a24 */ /* 0x000fe200078e02ff */
[----:B------:R-:W-:-:S03]  /*20e0*/  IADD3 R0, P0, R4, R140, RZ ;  /* 0x0000008c04007210 */ /* 0x000fc60007f1e0ff */
[----:B------:R-:W-:-:S05]  /*20f0*/  IMAD R9, R18, c[0x0][0x1f4], R9 ;  /* 0x00007d0012097a24 */ /* 0x000fca00078e0209 */
[----:B------:R-:W-:Y:S02]  /*2100*/  IADD3.X R9, R138, R5, R9, P0, !PT ;  /* 0x000000058a097210 */ /* 0x000fe400007fe409 */
[----:B------:R-:W-:-:S04]  /*2110*/  LEA R10, P0, R0, c[0x0][0x1c8], 0x1 ;  /* 0x00007200000a7a11 */ /* 0x000fc800078008ff */
[----:B------:R-:W-:Y:S01]  /*2120*/  LEA.HI.X R9, R0, c[0x0][0x1cc], R9, 0x1, P0 ;  /* 0x0000730000097a11 */ /* 0x000fe200000f0c09 */
[----:B------:R-:W1:Y:S01]  /*2130*/  SHFL.IDX PT, R16, R10, RZ, 0x181f ;  /* 0x00181fff0a107589 */ /* 0x000e6200000e0000 */
[----:B------:R-:W-:-:S03]  /*2140*/  IADD3 R0, -R8, R3, RZ ;  /* 0x0000000308007210 */ /* 0x000fc60007ffe1ff */
[----:B------:R-:W2:Y:S01]  /*2150*/  SHFL.IDX PT, R8, R9, RZ, 0x181f ;  /* 0x00181fff09087589 */ /* 0x000ea200000e0000 */
[----:B------:R-:W-:-:S03]  /*2160*/  ISETP.GE.AND P5, PT, R0, 0x1, PT ;  /* 0x000000010000780c */ /* 0x000fc60003fa6270 */
[----:B------:R-:W3:Y:S04]  /*2170*/  SHFL.IDX PT, R6, R10, 0x1, 0x181f ;  /* 0x00381f000a067f89 */ /* 0x000ee800000e0000 */
[----:B------:R-:W4:Y:S01]  /*2180*/  SHFL.IDX PT, R7, R9, 0x1, 0x181f ;  /* 0x00381f0009077f89 */ /* 0x000f2200000e0000 */
[----:B------:R-:W-:-:S05]  /*2190*/  ISETP.GE.AND P2, PT, R0, 0x11, PT ;  /* 0x000000110000780c */ /* 0x000fca0003f46270 */
[C---:B------:R-:W-:Y:S01]  /*21a0*/  @P5 ISETP.GE.AND P1, PT, R31.reuse, c[0x0][0x1d4], PT ;  /* 0x000075001f005a0c */ /* 0x040fe20003f26270 */
[----:B------:R-:W5:Y:S01]  /*21b0*/  SHFL.IDX PT, R4, R10, 0x2, 0x181f ;  /* 0x00581f000a047f89 */ /* 0x000f6200000e0000 */
[----:B-1----:R-:W-:-:S04]  /*21c0*/  @P5 LEA R14, P0, R31, R16, 0x1 ;  /* 0x000000101f0e5211 */ /* 0x002fc800078008ff */
[----:B--2---:R-:W-:Y:S01]  /*21d0*/  @P5 LEA.HI.X R15, R31, R8, R246, 0x1, P0 ;  /* 0x000000081f0f5211 */ /* 0x004fe200000f0cf6 */
[----:B------:R-:W1:Y:S06]  /*21e0*/  SHFL.IDX PT, R5, R9, 0x2, 0x181f ;  /* 0x00581f0009057f89 */ /* 0x000e6c00000e0000 */
[----:B------:R3:W-:Y:S01]  /*21f0*/  @P5 LDGSTS.E.BYPASS.LTC128B.128 [R251+0x4100], [R14.64], !P1 ;  /* 0x041000000efb5fae */ /* 0x0007e2000c901d46 */
[C---:B------:R-:W-:Y:S02]  /*2200*/  @P5 LEA R16, P1, R250.reuse, R16, 0x1 ;  /* 0x00000010fa105211 */ /* 0x040fe400078208ff */
[----:B------:R-:W-:-:S02]  /*2210*/  @P5 ISETP.GE.AND P0, PT, R250, c[0x0][0x1d4], PT ;  /* 0x00007500fa005a0c */ /* 0x000fc40003f06270 */
[----:B------:R-:W-:Y:S02]  /*2220*/  @P5 LEA.HI.X R17, R250, R8, R245, 0x1, P1 ;  /* 0x00000008fa115211 */ /* 0x000fe400008f0cf5 */
[C---:B------:R-:W-:Y:S01]  /*2230*/  @P2 ISETP.GE.AND P1, PT, R31.reuse, c[0x0][0x1d4], PT ;  /* 0x000075001f002a0c */ /* 0x040fe20003f26270 */
[----:B------:R-:W2:Y:S04]  /*2240*/  SHFL.IDX PT, R10, R10, 0x3, 0x181f ;  /* 0x00781f000a0a7f89 */ /* 0x000ea800000e0000 */
[----:B------:R-:W1:Y:S04]  /*2250*/  SHFL.IDX PT, R9, R9, 0x3, 0x181f ;  /* 0x00781f0009097f89 */ /* 0x000e6800000e0000 */
[----:B------:R1:W-:Y:S01]  /*2260*/  @P5 LDGSTS.E.BYPASS.LTC128B.128 [R251+0x6100], [R16.64], !P0 ;  /* 0x0610000010fb5fae */ /* 0x0003e2000c101d46 */
[----:B---3--:R-:W-:-:S04]  /*2270*/  @P2 LEA R14, P6, R31, R6, 0x1 ;  /* 0x000000061f0e2211 */ /* 0x008fc800078c08ff */
[-C--:B----4-:R-:W-:Y:S02]  /*2280*/  @P2 LEA.HI.X R15, R31, R7.reuse, R246, 0x1, P6 ;  /* 0x000000071f0f2211 */ /* 0x090fe400030f0cf6 */
[----:B------:R-:W-:Y:S02]  /*2290*/  ISETP.GE.AND P6, PT, R0, 0x21, PT ;  /* 0x000000210000780c */ /* 0x000fe40003fc6270 */
[C---:B------:R-:W-:Y:S01]  /*22a0*/  @P2 LEA R6, P0, R250.reuse, R6, 0x1 ;  /* 0x00000006fa062211 */ /* 0x040fe200078008ff */
[----:B------:R5:W-:Y:S01]  /*22b0*/  @P2 LDGSTS.E.BYPASS.LTC128B.128 [R251+0x4900], [R14.64], !P1 ;  /* 0x049000000efb2fae */ /* 0x000be2000c901d46 */
[C---:B------:R-:W-:Y:S02]  /*22c0*/  @P2 ISETP.GE.AND P1, PT, R250.reuse, c[0x0][0x1d4], PT ;  /* 0x00007500fa002a0c */ /* 0x040fe40003f26270 */
[----:B------:R-:W-:-:S07]  /*22d0*/  @P2 LEA.HI.X R7, R250, R7, R245, 0x1, P0 ;  /* 0x00000007fa072211 */ /* 0x000fce00000f0cf5 */
[----:B------:R-:W-:-:S04]  /*22e0*/  @P6 ISETP.GE.AND P0, PT, R31, c[0x0][0x1d4], PT ;  /* 0x000075001f006a0c */ /* 0x000fc80003f06270 */
[----:B------:R2:W-:Y:S01]  /*22f0*/  @P2 LDGSTS.E.BYPASS.LTC128B.128 [R251+0x6900], [R6.64], !P1 ;  /* 0x0690000006fb2fae */ /* 0x0005e2000c901d46 */
[----:B-----5:R-:W-:-:S04]  /*2300*/  @P6 LEA R14, P5, R31, R4, 0x1 ;  /* 0x000000041f0e6211 */ /* 0x020fc800078a08ff */
[-C--:B-1----:R-:W-:Y:S02]  /*2310*/  @P6 LEA.HI.X R15, R31, R5.reuse, R246, 0x1, P5 ;  /* 0x000000051f0f6211 */ /* 0x082fe400028f0cf6 */
[----:B------:R-:W-:Y:S02]  /*2320*/  ISETP.GE.AND P5, PT, R0, 0x31, PT ;  /* 0x000000310000780c */ /* 0x000fe40003fa6270 */
[C---:B------:R-:W-:Y:S01]  /*2330*/  @P6 LEA R4, P2, R250.reuse, R4, 0x1 ;  /* 0x00000004fa046211 */ /* 0x040fe200078408ff */
[----:B------:R1:W-:Y:S03]  /*2340*/  @P6 LDGSTS.E.BYPASS.LTC128B.128 [R251+0x5100], [R14.64], !P0 ;  /* 0x051000000efb6fae */ /* 0x0003e6000c101d46 */
[C---:B------:R-:W-:Y:S02]  /*2350*/  @P6 LEA.HI.X R5, R250.reuse, R5, R245, 0x1, P2 ;  /* 0x00000005fa056211 */ /* 0x040fe400010f0cf5 */
[----:B------:R-:W-:-:S05]  /*2360*/  @P6 ISETP.GE.AND P2, PT, R250, c[0x0][0x1d4], PT ;  /* 0x00007500fa006a0c */ /* 0x000fca0003f46270 */
[CC--:B--2---:R-:W-:Y:S02]  /*2370*/  @P5 LEA R6, P1, R31.reuse, R10.reuse, 0x1 ;  /* 0x0000000a1f065211 */ /* 0x0c4fe400078208ff */
[C---:B------:R-:W-:Y:S02]  /*2380*/  @P5 LEA R10, P0, R250.reuse, R10, 0x1 ;  /* 0x0000000afa0a5211 */ /* 0x040fe400078008ff */
[CC--:B------:R-:W-:Y:S02]  /*2390*/  @P5 LEA.HI.X R7, R31.reuse, R9.reuse, R246, 0x1, P1 ;  /* 0x000000091f075211 */ /* 0x0c0fe400008f0cf6 */
[----:B------:R-:W-:Y:S02]  /*23a0*/  @P5 ISETP.GE.AND P1, PT, R31, c[0x0][0x1d4], PT ;  /* 0x000075001f005a0c */ /* 0x000fe40003f26270 */
[C---:B------:R-:W-:Y:S01]  /*23b0*/  @P5 LEA.HI.X R11, R250.reuse, R9, R245, 0x1, P0 ;  /* 0x00000009fa0b5211 */ /* 0x040fe200000f0cf5 */
[----:B------:R2:W-:Y:S01]  /*23c0*/  @P6 LDGSTS.E.BYPASS.LTC128B.128 [R251+0x7100], [R4.64], !P2 ;  /* 0x0710000004fb6fae */ /* 0x0005e2000d101d46 */
[----:B------:R-:W-:-:S09]  /*23d0*/  @P5 ISETP.GE.AND P0, PT, R250, c[0x0][0x1d4], PT ;  /* 0x00007500fa005a0c */ /* 0x000fd20003f06270 */
[----:B------:R2:W-:Y:S04]  /*23e0*/  @P5 LDGSTS.E.BYPASS.LTC128B.128 [R251+0x5900], [R6.64], !P1 ;  /* 0x0590000006fb5fae */ /* 0x0005e8000c901d46 */
[----:B------:R3:W-:Y:S04]  /*23f0*/  @P5 LDGSTS.E.BYPASS.LTC128B.128 [R251+0x7900], [R10.64], !P0 ;  /* 0x079000000afb5fae */ /* 0x0007e8000c101d46 */
[----:B------:R-:W0:Y:S01]  /*2400*/  LDGDEPBAR ;  /* 0x00000000000079af */ /* 0x000e220000000000 */
[----:B------:R-:W-:-:S04]  /*2410*/  DEPBAR.LE SB0, 0x1 ;  /* 0x000080400000791a */ /* 0x000fc80000000000 */
[----:B------:R-:W-:-:S04]  /*2420*/  DEPBAR.LE SB0, 0x0 ;  /* 0x000080000000791a */ /* 0x000fc80000000000 */
[----:B------:R-:W-:Y:S01]  /*2430*/  BAR.SYNC.DEFER_BLOCKING 0x0 ;  /* 0x0000000000007b1d */ /* 0x000fe20000010000 */
[----:B------:R-:W-:Y:S01]  /*2440*/  IMAD.WIDE.U32 R16, R19, c[0x0][0x210], RZ ;  /* 0x0000840013107a25 */ /* 0x000fe200078e00ff */
[----:B------:R-:W-:-:S03]  /*2450*/  SHF.R.S32.HI R19, RZ, 0x1f, R247 ;  /* 0x0000001fff137819 */ /* 0x000fc600000114f7 */
[----:B-1----:R-:W-:Y:S01]  /*2460*/  IMAD.WIDE.U32 R14, R24, c[0x0][0x208], RZ ;  /* 0x00008200180e7a25 */ /* 0x002fe200078e00ff */
[----:B------:R-:W-:-:S03]  /*2470*/  LEA.HI R19, R19, R247, RZ, 0x3 ;  /* 0x000000f713137211 */ /* 0x000fc600078f18ff */
[----:B------:R-:W-:Y:S01]  /*2480*/  IMAD.IADD R15, R15, 0x1, R13 ;  /* 0x000000010f0f7824 */ /* 0x000fe200078e020d */
[----:B------:R-:W-:Y:S01]  /*2490*/  LOP3.LUT R19, R19, 0xfffffff8, RZ, 0xc0, !PT ;  /* 0xfffffff813137812 */ /* 0x000fe200078ec0ff */
[----:B------:R-:W-:Y:S01]  /*24a0*/  IMAD R30, R12, c[0x0][0x218], RZ ;  /* 0x000086000c1e7a24 */ /* 0x000fe200078e02ff */
[----:B------:R-:W-:Y:S04]  /*24b0*/  LDSM.16.M88.4 R52, [R244+0x2000] ;  /* 0x00200000f434783b */ /* 0x000fe80000000200 */
[----:B---3--:R-:W1:Y:S04]  /*24c0*/  LDSM.16.M88.4 R8, [R243+0x1800] ;  /* 0x00180000f308783b */ /* 0x008e680000000200 */
[----:B------:R-:W3:Y:S01]  /*24d0*/  LDSM.16.M88.4 R100, [R244] ;  /* 0x00000000f464783b */ /* 0x000ee20000000200 */
[----:B------:R-:W-:Y:S01]  /*24e0*/  IADD3 R19, -R19, R247, RZ ;  /* 0x000000f713137210 */ /* 0x000fe20007ffe1ff */
[----:B------:R-:W-:-:S02]  /*24f0*/  IMAD.WIDE.U32 R12, R18, c[0x0][0x218], R14 ;  /* 0x00008600120c7a25 */ /* 0x000fc400078e000e */
[----:B------:R-:W-:Y:S01]  /*2500*/  STL [R1+0x44], R18 ;  /* 0x0000441201007387 */ /* 0x000fe20000100800 */
[----:B------:R-:W-:Y:S01]  /*2510*/  R2P PR, R19, 0x6 ;  /* 0x0000000613007804 */ /* 0x000fe20000000000 */
[----:B------:R-:W-:Y:S01]  /*2520*/  IMAD.IADD R2, R17, 0x1, R2 ;  /* 0x0000000111027824 */ /* 0x000fe200078e0202 */
[----:B------:R-:W-:Y:S01]  /*2530*/  IADD3 R12, P0, R12, R16, RZ ;  /* 0x000000100c0c7210 */ /* 0x000fe20007f1e0ff */
[----:B------:R-:W-:Y:S01]  /*2540*/  IMAD R30, R18, c[0x0][0x21c], R30 ;  /* 0x00008700121e7a24 */ /* 0x000fe200078e021e */
[----:B------:R-:W-:Y:S04]  /*2550*/  STL.64 [R1+0x60], R140 ;  /* 0x0000608c01007387 */ /* 0x000fe80000100a00 */
[----:B------:R-:W-:Y:S01]  /*2560*/  STL [R1+0x34], R138 ;  /* 0x0000348a01007387 */ /* 0x000fe20000100800 */
[----:B------:R-:W-:-:S03]  /*2570*/  IADD3.X R30, R2, R13, R30, P0, !PT ;  /* 0x0000000d021e7210 */ /* 0x000fc600007fe41e */
[----:B------:R-:W-:Y:S04]  /*2580*/  STL.64 [R1+0x58], R16 ;  /* 0x0000581001007387 */ /* 0x000fe80000100a00 */
[----:B------:R4:W-:Y:S04]  /*2590*/  STL [R1+0x30], R2 ;  /* 0x0000300201007387 */ /* 0x0009e80000100800 */
[----:B------:R-:W-:Y:S04]  /*25a0*/  LDSM.16.M88.4 R36, [R243] ;  /* 0x00000000f324783b */ /* 0x000fe80000000200 */
[----:B------:R-:W-:Y:S04]  /*25b0*/  LDSM.16.M88.4 R68, [R243+0x800] ;  /* 0x00080000f344783b */ /* 0x000fe80000000200 */
[----:B------:R-:W-:Y:S04]  /*25c0*/  LDSM.16.M88.4 R108, [R243+0x1000] ;  /* 0x00100000f36c783b */ /* 0x000fe80000000200 */
[----:B------:R-:W-:Y:S01]  /*25d0*/  LDSM.16.M88.4 R24, [R242+0x2000] ;  /* 0x00200000f218783b */ /* 0x000fe20000000200 */
[----:B----4-:R-:W-:-:S04]  /*25e0*/  LEA R2, P0, R12, c[0x0][0x1f8], 0x1 ;  /* 0x00007e000c027a11 */ /* 0x010fc800078008ff */
[----:B------:R-:W-:Y:S01]  /*25f0*/  LEA.HI.X R30, R12, c[0x0][0x1fc], R30, 0x1, P0 ;  /* 0x00007f000c1e7a11 */ /* 0x000fe200000f0c1e */
[----:B------:R-:W4:Y:S04]  /*2600*/  SHFL.IDX PT, R44, R2, RZ, 0x181f ;  /* 0x00181fff022c7589 */ /* 0x000f2800000e0000 */
[----:B------:R-:W5:Y:S04]  /*2610*/  SHFL.IDX PT, R40, R2, 0x1, 0x181f ;  /* 0x00381f0002287f89 */ /* 0x000f6800000e0000 */
[----:B------:R-:W2:Y:S04]  /*2620*/  SHFL.IDX PT, R29, R30, RZ, 0x181f ;  /* 0x00181fff1e1d7589 */ /* 0x000ea800000e0000 */
[----:B------:R-:W2:Y:S04]  /*2630*/  SHFL.IDX PT, R32, R2, 0x2, 0x181f ;  /* 0x00581f0002207f89 */ /* 0x000ea800000e0000 */
[----:B------:R-:W2:Y:S01]  /*2640*/  SHFL.IDX PT, R28, R30, 0x1, 0x181f ;  /* 0x00381f001e1c7f89 */ /* 0x000ea200000e0000 */
[-C--:B-1----:R-:W-:Y:S03]  /*2650*/  HMMA.16816.F32 R56, R52, R8.reuse, RZ ;  /* 0x000000083438723c */ /* 0x082fe600000018ff */
[----:B------:R-:W-:Y:S05]  /*2660*/  SHFL.IDX PT, R2, R2, 0x3, 0x181f ;  /* 0x00781f0002027f89 */ /* 0x000fea00000e0000 */
[----:B---3--:R-:W-:Y:S01]  /*2670*/  HMMA.16816.F32 R104, R100, R8, RZ ;  /* 0x000000086468723c */ /* 0x008fe200000018ff */
[----:B------:R-:W1:Y:S04]  /*2680*/  SHFL.IDX PT, R8, R30, 0x2, 0x181f ;  /* 0x00581f001e087f89 */ /* 0x000e6800000e0000 */
[----:B------:R-:W3:Y:S01]  /*2690*/  SHFL.IDX PT, R30, R30, 0x3, 0x181f ;  /* 0x00781f001e1e7f89 */ /* 0x000ee200000e0000 */
[----:B----4-:R-:W-:-:S02]  /*26a0*/  IADD3 R46, P0, R44, R51, RZ ;  /* 0x000000332c2e7210 */ /* 0x010fc40007f1e0ff */
[----:B------:R-:W-:Y:S02]  /*26b0*/  IADD3 R44, P5, R44, R137, RZ ;  /* 0x000000892c2c7210 */ /* 0x000fe40007fbe0ff */
[----:B------:R-:W-:Y:S02]  /*26c0*/  @P1 IADD3 R235, R243, -0x20, RZ ;  /* 0xffffffe0f3eb1810 */ /* 0x000fe40007ffe0ff */
[C---:B-----5:R-:W-:Y:S02]  /*26d0*/  IADD3 R42, P1, R40.reuse, R51, RZ ;  /* 0x00000033282a7210 */ /* 0x060fe40007f3e0ff */
[CC--:B--2---:R-:W-:Y:S01]  /*26e0*/  IADD3.X R47, R29.reuse, R50.reuse, RZ, P0, !PT ;  /* 0x000000321d2f7210 */ /* 0x0c4fe200007fe4ff */
[--C-:B------:R-:W-:Y:S01]  /*26f0*/  IMAD.X R45, R29, 0x1, R136.reuse, P5 ;  /* 0x000000011d2d7824 */ /* 0x100fe200028e0688 */
[----:B------:R-:W-:Y:S02]  /*2700*/  IADD3 R40, P0, R40, R137, RZ ;  /* 0x0000008928287210 */ /* 0x000fe40007f1e0ff */
[----:B------:R-:W-:Y:S01]  /*2710*/  ISETP.GE.AND P6, PT, R31, c[0x0][0x1d4], PT ;  /* 0x000075001f007a0c */ /* 0x000fe20003fc6270 */
[----:B------:R-:W-:Y:S01]  /*2720*/  HMMA.16816.F32 R20, R52, R36, RZ ;  /* 0x000000243414723c */ /* 0x000fe200000018ff */
[----:B------:R-:W-:Y:S01]  /*2730*/  IADD3 R34, P5, R32, R51, RZ ;  /* 0x0000003320227210 */ /* 0x000fe20007fbe0ff */
[----:B------:R-:W2:Y:S01]  /*2740*/  LDSM.16.M88.4 R96, [R235] ;  /* 0x00000000eb60783b */ /* 0x000ea20000000200 */
[C---:B------:R-:W-:Y:S01]  /*2750*/  IADD3.X R43, R28.reuse, R50, RZ, P1, !PT ;  /* 0x000000321c2b7210 */ /* 0x040fe20000ffe4ff */
[----:B------:R-:W-:Y:S01]  /*2760*/  IMAD.X R41, R28, 0x1, R136, P0 ;  /* 0x000000011c297824 */ /* 0x000fe200000e0688 */
[----:B------:R-:W-:Y:S01]  /*2770*/  IADD3 R32, P1, R32, R137, RZ ;  /* 0x0000008920207210 */ /* 0x000fe20007f3e0ff */
[----:B------:R-:W4:Y:S01]  /*2780*/  LDSM.16.M88.4 R92, [R235+0x800] ;  /* 0x00080000eb5c783b */ /* 0x000f220000000200 */
[----:B------:R-:W-:-:S02]  /*2790*/  ISETP.LT.OR P0, PT, R0, 0x1, P6 ;  /* 0x000000010000780c */ /* 0x000fc40003701670 */
[CC--:B-1----:R-:W-:Y:S01]  /*27a0*/  IADD3.X R35, R8.reuse, R50.reuse, RZ, P5, !PT ;  /* 0x0000003208237210 */ /* 0x0c2fe20002ffe4ff */
[----:B------:R-:W-:Y:S01]  /*27b0*/  IMAD.X R33, R8, 0x1, R136, P1 ;  /* 0x0000000108217824 */ /* 0x000fe200008e0688 */
[----:B------:R-:W-:Y:S01]  /*27c0*/  IADD3 R28, P5, R2, R51, RZ ;  /* 0x00000033021c7210 */ /* 0x000fe20007fbe0ff */
[C---:B------:R-:W-:Y:S01]  /*27d0*/  HMMA.16816.F32 R76, R52.reuse, R68, RZ ;  /* 0x00000044344c723c */ /* 0x040fe200000018ff */
[----:B------:R-:W-:Y:S01]  /*27e0*/  ISETP.GE.AND P1, PT, R250, c[0x0][0x1d4], PT ;  /* 0x00007500fa007a0c */ /* 0x000fe20003f26270 */
[----:B------:R-:W1:Y:S01]  /*27f0*/  LDSM.16.M88.4 R16, [R235+0x1000] ;  /* 0x00100000eb10783b */ /* 0x000e620000000200 */
[----:B---3--:R-:W-:Y:S02]  /*2800*/  IADD3.X R29, R30, R50, RZ, P5, !PT ;  /* 0x000000321e1d7210 */ /* 0x008fe40002ffe4ff */
[C---:B------:R-:W-:Y:S01]  /*2810*/  ISETP.LT.OR P5, PT, R0.reuse, 0x1, P1 ;  /* 0x000000010000780c */ /* 0x040fe20000fa1670 */
[----:B------:R-:W3:Y:S02]  /*2820*/  LDSM.16.M88.4 R12, [R235+0x1800] ;  /* 0x00180000eb0c783b */ /* 0x000ee40000000200 */
[C---:B------:R-:W-:Y:S08]  /*2830*/  HMMA.16816.F32 R64, R52.reuse, R108, RZ ;  /* 0x0000006c3440723c */ /* 0x040ff000000018ff */
[C---:B------:R-:W-:Y:S08]  /*2840*/  HMMA.16816.F32 R84, R52.reuse, R38, RZ ;  /* 0x000000263454723c */ /* 0x040ff000000018ff */
[C---:B------:R-:W-:Y:S08]  /*2850*/  HMMA.16816.F32 R72, R52.reuse, R70, RZ ;  /* 0x000000463448723c */ /* 0x040ff000000018ff */
[----:B------:R-:W-:Y:S08]  /*2860*/  HMMA.16816.F32 R60, R52, R110, RZ ;  /* 0x0000006e343c723c */ /* 0x000ff000000018ff */
[C---:B------:R-:W-:Y:S08]  /*2870*/  HMMA.16816.F32 R4, R100.reuse, R36, RZ ;  /* 0x000000246404723c */ /* 0x040ff000000018ff */
[C---:B------:R-:W-:Y:S08]  /*2880*/  HMMA.16816.F32 R80, R100.reuse, R68, RZ ;  /* 0x000000446450723c */ /* 0x040ff000000018ff */
[C---:B------:R-:W-:Y:S08]  /*2890*/  HMMA.16816.F32 R112, R100.reuse, R108, RZ ;  /* 0x0000006c6470723c */ /* 0x040ff000000018ff */
[C---:B------:R-:W-:Y:S08]  /*28a0*/  HMMA.16816.F32 R36, R100.reuse, R38, RZ ;  /* 0x000000266424723c */ /* 0x040ff000000018ff */
[C---:B------:R-:W-:Y:S08]  /*28b0*/  HMMA.16816.F32 R68, R100.reuse, R70, RZ ;  /* 0x000000466444723c */ /* 0x040ff000000018ff */
[----:B------:R-:W-:Y:S08]  /*28c0*/  HMMA.16816.F32 R108, R100, R110, RZ ;  /* 0x0000006e646c723c */ /* 0x000ff000000018ff */
[-C--:B------:R-:W-:Y:S08]  /*28d0*/  HMMA.16816.F32 R52, R52, R10.reuse, RZ ;  /* 0x0000000a3434723c */ /* 0x080ff000000018ff */
[----:B------:R-:W-:Y:S01]  /*28e0*/  HMMA.16816.F32 R100, R100, R10, RZ ;  /* 0x0000000a6464723c */ /* 0x000fe200000018ff */
[----:B------:R-:W5:Y:S04]  /*28f0*/  LDSM.16.M88.4 R8, [R242] ;  /* 0x00000000f208783b */ /* 0x000f680000000200 */
[----:B------:R-:W-:Y:S01]  /*2900*/  @!PT LDS RZ, [RZ] ;  /* 0x00000000fffff984 */ /* 0x000fe20000000800 */
[----:B------:R-:W-:Y:S01]  /*2910*/  @!PT LDS RZ, [RZ] ;  /* 0x00000000fffff984 */ /* 0x000fe20000000800 */
[----:B------:R-:W-:Y:S01]  /*2920*/  @!PT LDS RZ, [RZ] ;  /* 0x00000000fffff984 */ /* 0x000fe20000000800 */
[----:B------:R1:W-:Y:S01]  /*2930*/  LDGSTS.E.BYPASS.LTC128B.128 [R251+0x100], [R46.64], !P0 ;  /* 0x001000002efb7fae */ /* 0x0003e2000c101d46 */
[----:B------:R-:W-:-:S03]  /*2940*/  ISETP.LT.OR P0, PT, R0, 0x11, P6 ;  /* 0x000000110000780c */ /* 0x000fc60003701670 */
[----:B------:R1:W-:Y:S01]  /*2950*/  LDGSTS.E.BYPASS.LTC128B.128 [R251+0x2100], [R44.64], !P5 ;  /* 0x021000002cfb7fae */ /* 0x0003e2000e901d46 */
[----:B------:R-:W-:-:S09]  /*2960*/  ISETP.LT.OR P5, PT, R0, 0x11, P1 ;  /* 0x000000110000780c */ /* 0x000fd20000fa1670 */
[----:B------:R1:W-:Y:S01]  /*2970*/  LDGSTS.E.BYPASS.LTC128B.128 [R251+0x900], [R42.64], !P0 ;  /* 0x009000002afb7fae */ /* 0x0003e2000c101d46 */
[----:B------:R-:W-:-:S03]  /*2980*/  ISETP.LT.OR P0, PT, R0, 0x21, P6 ;  /* 0x000000210000780c */ /* 0x000fc60003701670 */
[----:B------:R1:W-:Y:S01]  /*2990*/  LDGSTS.E.BYPASS.LTC128B.128 [R251+0x2900], [R40.64], !P5 ;  /* 0x0290000028fb7fae */ /* 0x0003e2000e901d46 */
[C---:B------:R-:W-:Y:S02]  /*29a0*/  ISETP.LT.OR P5, PT, R0.reuse, 0x31, P6 ;  /* 0x000000310000780c */ /* 0x040fe400037a1670 */
[C---:B------:R-:W-:Y:S02]  /*29b0*/  ISETP.LT.OR P6, PT, R0.reuse, 0x21, P1 ;  /* 0x000000210000780c */ /* 0x040fe40000fc1670 */
[----:B------:R-:W-:Y:S02]  /*29c0*/  ISETP.LT.OR P1, PT, R0, 0x31, P1 ;  /* 0x000000310000780c */ /* 0x000fe40000f21670 */
[----:B------:R-:W-:-:S03]  /*29d0*/  MOV R0, 0x40 ;  /* 0x0000004000007802 */ /* 0x000fc60000000f00 */
[----:B------:R1:W-:Y:S01]  /*29e0*/  LDGSTS.E.BYPASS.LTC128B.128 [R251+0x1100], [R34.64], !P0 ;  /* 0x0110000022fb7fae */ /* 0x0003e2000c101d46 */
[----:B------:R-:W-:-:S04]  /*29f0*/  SEL R0, R0, 0xffffffc0, !P2 ;  /* 0xffffffc000007807 */ /* 0x000fc80005000000 */
[----:B------:R-:W-:Y:S01]  /*2a00*/  IADD3 R234, R243, R0, RZ ;  /* 0x00000000f3ea7210 */ /* 0x000fe20007ffe0ff */
[----:B------:R3:W-:Y:S01]  /*2a10*/  LDGSTS.E.BYPASS.LTC128B.128 [R251+0x3100], [R32.64], !P6 ;  /* 0x0310000020fb7fae */ /* 0x0007e2000f101d46 */
[C---:B--2---:R-:W-:Y:S03]  /*2a20*/  HMMA.16816.F32 R20, R24.reuse, R96, R20 ;  /* 0x000000601814723c */ /* 0x044fe60000001814 */
[----:B------:R2:W-:Y:S05]  /*2a30*/  LDGSTS.E.BYPASS.LTC128B.128 [R251+0x1900], [R28.64], !P5 ;  /* 0x019000001cfb7fae */ /* 0x0005ea000e901d46 */
[----:B----4-:R-:W-:Y:S01]  /*2a40*/  HMMA.16816.F32 R76, R24, R92, R76 ;  /* 0x0000005c184c723c */ /* 0x010fe2000000184c */
[----:B-1----:R-:W-:-:S05]  /*2a50*/  IADD3 R34, P0, R2, R137, RZ ;  /* 0x0000008902227210 */ /* 0x002fca0007f1e0ff */
[----:B------:R-:W-:Y:S02]  /*2a60*/  IMAD.X R35, R30, 0x1, R136, P0 ;  /* 0x000000011e237824 */ /* 0x000fe400000e0688 */
[C---:B------:R-:W-:Y:S03]  /*2a70*/  HMMA.16816.F32 R64, R24.reuse, R16, R64 ;  /* 0x000000101840723c */ /* 0x040fe60000001840 */
[----:B------:R1:W-:Y:S05]  /*2a80*/  LDGSTS.E.BYPASS.LTC128B.128 [R251+0x3900], [R34.64], !P1 ;  /* 0x0390000022fb7fae */ /* 0x0003ea000c901d46 */
[C---:B---3--:R-:W-:Y:S01]  /*2a90*/  HMMA.16816.F32 R56, R24.reuse, R12, R56 ;  /* 0x0000000c1838723c */ /* 0x048fe20000001838 */
[----:B------:R-:W-:Y:S07]  /*2aa0*/  LDSM.16.M88.4 R88, [R234] ;  /* 0x00000000ea58783b */ /* 0x000fee0000000200 */
[C---:B------:R-:W-:Y:S08]  /*2ab0*/  HMMA.16816.F32 R84, R24.reuse, R98, R84 ;  /* 0x000000621854723c */ /* 0x040ff00000001854 */
[C---:B------:R-:W-:Y:S08]  /*2ac0*/  HMMA.16816.F32 R72, R24.reuse, R94, R72 ;  /* 0x0000005e1848723c */ /* 0x040ff00000001848 */
[C---:B------:R-:W-:Y:S08]  /*2ad0*/  HMMA.16816.F32 R60, R24.reuse, R18, R60 ;  /* 0x00000012183c723c */ /* 0x040ff0000000183c */
[----:B------:R-:W-:Y:S01]  /*2ae0*/  HMMA.16816.F32 R52, R24, R14, R52 ;  /* 0x0000000e1834723c */ /* 0x000fe20000001834 */
[----:B------:R-:W3:Y:S01]  /*2af0*/  LDSM.16.M88.4 R24, [R241] ;  /* 0x00000000f118783b */ /* 0x000ee20000000200 */
[----:B------:R-:W-:-:S03]  /*2b00*/  IADD3 R2, R235, 0x2000, RZ ;  /* 0x00002000eb027810 */ /* 0x000fc60007ffe0ff */
[----:B------:R-:W-:Y:S03]  /*2b10*/  LDSM.16.M88.4 R124, [R240] ;  /* 0x00000000f07c783b */ /* 0x000fe60000000200 */
[C---:B-----5:R-:W-:Y:S01]  /*2b20*/  HMMA.16816.F32 R4, R8.reuse, R96, R4 ;  /* 0x000000600804723c */ /* 0x060fe20000001804 */
[----:B------:R-:W-:Y:S01]  /*2b30*/  IADD3 R232, R2, R0, RZ ;  /* 0x0000000002e87210 */ /* 0x000fe20007ffe0ff */
[----:B------:R-:W-:Y:S04]  /*2b40*/  LDSM.16.M88.4 R44, [R241+0x2000] ;  /* 0x00200000f12c783b */ /* 0x000fe80000000200 */
[----:B------:R-:W-:Y:S02]  /*2b50*/  LDSM.16.M88.4 R40, [R234+0x800] ;  /* 0x00080000ea28783b */ /* 0x000fe40000000200 */
[C---:B------:R-:W-:Y:S02]  /*2b60*/  HMMA.16816.F32 R112, R8.reuse, R16, R112 ;  /* 0x000000100870723c */ /* 0x040fe40000001870 */
[----:B-1----:R-:W-:Y:S04]  /*2b70*/  LDSM.16.M88.4 R32, [R234+0x1000] ;  /* 0x00100000ea20783b */ /* 0x002fe80000000200 */
[----:B--2---:R-:W-:Y:S02]  /*2b80*/  LDSM.16.M88.4 R28, [R234+0x1800] ;  /* 0x00180000ea1c783b */ /* 0x004fe40000000200 */
[C---:B------:R-:W-:Y:S02]  /*2b90*/  HMMA.16816.F32 R108, R8.reuse, R18, R108 ;  /* 0x00000012086c723c */ /* 0x040fe4000000186c */
[----:B------:R-:W1:Y:S04]  /*2ba0*/  LDSM.16.M88.4 R16, [R232+-0x2000] ;  /* 0xffe00000e810783b */ /* 0x000e680000000200 */
[----:B------:R-:W-:Y:S02]  /*2bb0*/  LDSM.16.M88.4 R132, [R243+0x2000] ;  /* 0x00200000f384783b */ /* 0x000fe40000000200 */
[----:B------:R-:W-:Y:S02]  /*2bc0*/  HMMA.16816.F32 R36, R8, R98, R36 ;  /* 0x000000620824723c */ /* 0x000fe40000001824 */
[----:B------:R-:W2:Y:S04]  /*2bd0*/  LDSM.16.M88.4 R96, [R244+0x4000] ;  /* 0x00400000f460783b */ /* 0x000ea80000000200 */
[----:B------:R-:W-:Y:S02]  /*2be0*/  LDSM.16.M88.4 R128, [R235+0x2000] ;  /* 0x00200000eb80783b */ /* 0x000fe40000000200 */
[----:B---3--:R-:W-:Y:S02]  /*2bf0*/  HMMA.16816.F32 R4, R24, R88, R4 ;  /* 0x000000581804723c */ /* 0x008fe40000001804 */
[----:B------:R-:W-:Y:S04]  /*2c00*/  LDSM.16.M88.4 R120, [R232+-0x1000] ;  /* 0xfff00000e878783b */ /* 0x000fe80000000200 */
[----:B------:R-:W-:Y:S02]  /*2c10*/  LDSM.16.M88.4 R116, [R232+-0x800] ;  /* 0xfff80000e874783b */ /* 0x000fe40000000200 */
[C---:B------:R-:W-:Y:S02]  /*2c20*/  HMMA.16816.F32 R80, R8.reuse, R92, R80 ;  /* 0x0000005c0850723c */ /* 0x040fe40000001850 */
[----:B------:R-:W0:Y:S06]  /*2c30*/  LDGDEPBAR ;  /* 0x00000000000079af */ /* 0x000e2c0000000000 */
[----:B------:R-:W-:Y:S08]  /*2c40*/  HMMA.16816.F32 R104, R8, R12, R104 ;  /* 0x0000000c0868723c */ /* 0x000ff00000001868 */
[----:B-1----:R-:W-:Y:S08]  /*2c50*/  HMMA.16816.F32 R4, R124, R16, R4 ;  /* 0x000000107c04723c */ /* 0x002ff00000001804 */
[C---:B------:R-:W-:Y:S01]  /*2c60*/  HMMA.16816.F32 R68, R8.reuse, R94, R68 ;  /* 0x0000005e0844723c */ /* 0x040fe20000001844 */
[----:B------:R-:W-:Y:S07]  /*2c70*/  LDSM.16.M88.4 R92, [R244+0x6000] ;  /* 0x00600000f45c783b */ /* 0x000fee0000000200 */
[----:B------:R-:W-:Y:S01]  /*2c80*/  HMMA.16816.F32 R100, R8, R14, R100 ;  /* 0x0000000e0864723c */ /* 0x000fe20000001864 */
[----:B------:R-:W1:Y:S04]  /*2c90*/  LDSM.16.M88.4 R12, [R240+0x2000] ;  /* 0x00200000f00c783b */ /* 0x000e680000000200 */
[----:B------:R-:W-:Y:S03]  /*2ca0*/  LDSM.16.M88.4 R8, [R232+-0x1800] ;  /* 0xffe80000e808783b */ /* 0x000fe60000000200 */
        /* <DEDUP_REMOVED lines=31> */
[----:B------:R-:W1:Y:S07]  /*2ea0*/  LDSM.16.M88.4 R8, [R232] ;  /* 0x00000000e808783b */ /* 0x000e6e0000000200 */
        /* <DEDUP_REMOVED lines=18> */
[----:B------:R-:W-:Y:S08]  /*2fd0*/  HMMA.16816.F32 R36, R44, R130, R36 ;  /* 0x000000822c24723c */ /* 0x000ff00000001824 */
[C---:B------:R-:W-:Y:S08]  /*2fe0*/  HMMA.16816.F32 R104, R124.reuse, R116, R104 ;  /* 0x000000747c68723c */ /* 0x040ff00000001868 */
[----:B------:R-:W-:Y:S01]  /*2ff0*/  HMMA.16816.F32 R100, R124, R118, R100 ;  /* 0x000000767c64723c */ /* 0x000fe20000001864 */
[----:B------:R-:W1:Y:S07]  /*3000*/  LDSM.16.M88.4 R116, [R234+0x2800] ;  /* 0x00280000ea74783b */ /* 0x000e6e0000000200 */
[----:B------:R-:W-:Y:S01]  /*3010*/  HMMA.16816.F32 R84, R40, R130, R84 ;  /* 0x000000822854723c */ /* 0x000fe20000001854 */
[----:B------:R-:W-:-:S02]  /*3020*/  FMUL.FTZ R6, R6, c[0x0][0x320] ;  /* 0x0000c80006067a20 */ /* 0x000fc40000410000 */
[----:B------:R-:W-:-:S05]  /*3030*/  FMUL.FTZ R7, R7, c[0x0][0x320] ;  /* 0x0000c80007077a20 */ /* 0x000fca0000410000 */
[----:B--2---:R-:W-:Y:S01]  /*3040*/  HMMA.16816.F32 R80, R44, R120, R80 ;  /* 0x000000782c50723c */ /* 0x004fe20000001850 */
[----:B------:R-:W-:-:S07]  /*3050*/  FMUL.FTZ R0, R4, c[0x0][0x320] ;  /* 0x0000c80004007a20 */ /* 0x000fce0000410000 */
[----:B------:R-:W-:Y:S01]  /*3060*/  HMMA.16816.F32 R76, R40, R120, R76 ;  /* 0x00000078284c723c */ /* 0x000fe2000000184c */
[----:B------:R-:W-:-:S07]  /*3070*/  FMUL.FTZ R2, R5, c[0x0][0x320] ;  /* 0x0000c80005027a20 */ /* 0x000fce0000410000 */
[-C--:B------:R-:W-:Y:S01]  /*3080*/  HMMA.16816.F32 R68, R44, R122.reuse, R68 ;  /* 0x0000007a2c44723c */ /* 0x080fe20000001844 */
[----:B------:R-:W2:Y:S07]  /*3090*/  MUFU.TANH R88, R6 ;  /* 0x0000000600587308 */ /* 0x000eae0000002400 */
[----:B------:R-:W-:Y:S01]  /*30a0*/  HMMA.16816.F32 R72, R40, R122, R72 ;  /* 0x0000007a2848723c */ /* 0x000fe20000001848 */
[----:B------:R3:W4:Y:S07]  /*30b0*/  MUFU.TANH R89, R7 ;  /* 0x0000000700597308 */ /* 0x00072e0000002400 */
[----:B------:R-:W-:Y:S08]  /*30c0*/  HMMA.16816.F32 R20, R28, R24, R20 ;  /* 0x000000181c14723c */ /* 0x000ff00000001814 */
[-C--:B------:R-:W-:Y:S01]  /*30d0*/  HMMA.16816.F32 R36, R32, R26.reuse, R36 ;  /* 0x0000001a2024723c */ /* 0x080fe20000001824 */
[----:B---3--:R-:W3:Y:S07]  /*30e0*/  LDSM.16.M88.4 R4, [R232+0x800] ;  /* 0x00080000e804783b */ /* 0x008eee0000000200 */
[----:B------:R-:W-:Y:S01]  /*30f0*/  HMMA.16816.F32 R84, R28, R26, R84 ;  /* 0x0000001a1c54723c */ /* 0x000fe20000001854 */
[----:B------:R-:W-:Y:S07]  /*3100*/  LDSM.16.M88.4 R24, [R234+0x3000] ;  /* 0x00300000ea18783b */ /* 0x000fee0000000200 */
[-C--:B-1----:R-:W-:Y:S08]  /*3110*/  HMMA.16816.F32 R80, R32, R116.reuse, R80 ;  /* 0x000000742050723c */ /* 0x082ff00000001850 */
[----:B------:R-:W-:Y:S08]  /*3120*/  HMMA.16816.F32 R76, R28, R116, R76 ;  /* 0x000000741c4c723c */ /* 0x000ff0000000184c */
[-C--:B------:R-:W-:Y:S08]  /*3130*/  HMMA.16816.F32 R68, R32, R118.reuse, R68 ;  /* 0x000000762044723c */ /* 0x080ff00000001844 */
[----:B------:R-:W-:Y:S08]  /*3140*/  HMMA.16816.F32 R72, R28, R118, R72 ;  /* 0x000000761c48723c */ /* 0x000ff00000001848 */
[----:B------:R-:W-:Y:S08]  /*3150*/  HMMA.16816.F32 R20, R12, R8, R20 ;  /* 0x000000080c14723c */ /* 0x000ff00000001814 */
[-C--:B------:R-:W-:Y:S08]  /*3160*/  HMMA.16816.F32 R36, R16, R10.reuse, R36 ;  /* 0x0000000a1024723c */ /* 0x080ff00000001824 */
[----:B------:R-:W-:Y:S01]  /*3170*/  HMMA.16816.F32 R84, R12, R10, R84 ;  /* 0x0000000a0c54723c */ /* 0x000fe20000001854 */
[----:B------:R-:W1:Y:S07]  /*3180*/  LDSM.16.M88.4 R8, [R243+0x3000] ;  /* 0x00300000f308783b */ /* 0x000e6e0000000200 */
[----:B---3--:R-:W-:Y:S01]  /*3190*/  HMMA.16816.F32 R80, R16, R4, R80 ;  /* 0x000000041050723c */ /* 0x008fe20000001850 */
[----:B------:R-:W-:-:S02]  /*31a0*/  FMUL.FTZ R20, R20, c[0x0][0x320] ;  /* 0x0000c80014147a20 */ /* 0x000fc40000410000 */
[----:B------:R-:W-:Y:S02]  /*31b0*/  FMUL.FTZ R21, R21, c[0x0][0x320] ;  /* 0x0000c80015157a20 */ /* 0x000fe40000410000 */
[----:B------:R-:W-:-:S03]  /*31c0*/  FMUL.FTZ R22, R22, c[0x0][0x320] ;  /* 0x0000c80016167a20 */ /* 0x000fc60000410000 */
[----:B------:R-:W-:Y:S01]  /*31d0*/  HMMA.16816.F32 R76, R12, R4, R76 ;  /* 0x000000040c4c723c */ /* 0x000fe2000000184c */
[----:B------:R-:W-:-:S07]  /*31e0*/  FMUL.FTZ R23, R23, c[0x0][0x320] ;  /* 0x0000c80017177a20 */ /* 0x000fce0000410000 */
[-C--:B------:R-:W-:Y:S01]  /*31f0*/  HMMA.16816.F32 R68, R16, R6.reuse, R68 ;  /* 0x000000061044723c */ /* 0x080fe20000001844 */
[----:B------:R-:W3:Y:S07]  /*3200*/  MUFU.TANH R124, R20 ;  /* 0x00000014007c7308 */ /* 0x000eee0000002400 */
[----:B------:R-:W-:Y:S01]  /*3210*/  HMMA.16816.F32 R72, R12, R6, R72 ;  /* 0x000000060c48723c */ /* 0x000fe20000001848 */
[----:B------:R-:W5:Y:S01]  /*3220*/  LDSM.16.M88.4 R4, [R243+0x3800] ;  /* 0x00380000f304783b */ /* 0x000f620000000200 */
[----:B------:R-:W1:Y:S08]  /*3230*/  MUFU.TANH R120, R21 ;  /* 0x0000001500787308 */ /* 0x000e700000002400 */
[----:B------:R-:W1:Y:S08]  /*3240*/  MUFU.TANH R121, R22 ;  /* 0x0000001600797308 */ /* 0x000e700000002400 */
[----:B------:R1:W1:Y:S02]  /*3250*/  MUFU.TANH R125, R23 ;  /* 0x00000017007d7308 */ /* 0x0002640000002400 */
[----:B-1----:R-:W1:Y:S01]  /*3260*/  LDSM.16.M88.4 R20, [R235+0x3000] ;  /* 0x00300000eb14783b */ /* 0x002e620000000200 */
[-C--:B------:R-:W-:Y:S08]  /*3270*/  HMMA.16816.F32 R112, R96, R8.reuse, R112 ;  /* 0x000000086070723c */ /* 0x080ff00000001870 */
[----:B------:R-:W-:Y:S08]  /*3280*/  HMMA.16816.F32 R64, R92, R8, R64 ;  /* 0x000000085c40723c */ /* 0x000ff00000001840 */
[-C--:B------:R-:W-:Y:S08]  /*3290*/  HMMA.16816.F32 R108, R96, R10.reuse, R108 ;  /* 0x0000000a606c723c */ /* 0x080ff0000000186c */
[----:B------:R-:W-:Y:S01]  /*32a0*/  HMMA.16816.F32 R60, R92, R10, R60 ;  /* 0x0000000a5c3c723c */ /* 0x000fe2000000183c */
[----:B------:R-:W2:Y:S07]  /*32b0*/  LDSM.16.M88.4 R8, [R235+0x3800] ;  /* 0x00380000eb08783b */ /* 0x000eae0000000200 */
[C---:B-----5:R-:W-:Y:S08]  /*32c0*/  HMMA.16816.F32 R104, R96.reuse, R4, R104 ;  /* 0x000000046068723c */ /* 0x060ff00000001868 */
[-C--:B------:R-:W-:Y:S08]  /*32d0*/  HMMA.16816.F32 R100, R96, R6.reuse, R100 ;  /* 0x000000066064723c */ /* 0x080ff00000001864 */
[C---:B------:R-:W-:Y:S08]  /*32e0*/  HMMA.16816.F32 R52, R92.reuse, R6, R52 ;  /* 0x000000065c34723c */ /* 0x040ff00000001834 */
[----:B------:R-:W-:Y:S08]  /*32f0*/  HMMA.16816.F32 R56, R92, R4, R56 ;  /* 0x000000045c38723c */ /* 0x000ff00000001838 */
[-C--:B-1----:R-:W-:Y:S08]  /*3300*/  HMMA.16816.F32 R112, R44, R20.reuse, R112 ;  /* 0x000000142c70723c */ /* 0x082ff00000001870 */
[----:B------:R-:W-:Y:S08]  /*3310*/  HMMA.16816.F32 R64, R40, R20, R64 ;  /* 0x000000142840723c */ /* 0x000ff00000001840 */
[-C--:B------:R-:W-:Y:S08]  /*3320*/  HMMA.16816.F32 R108, R44, R22.reuse, R108 ;  /* 0x000000162c6c723c */ /* 0x080ff0000000186c */
[----:B------:R-:W-:Y:S01]  /*3330*/  HMMA.16816.F32 R60, R40, R22, R60 ;  /* 0x00000016283c723c */ /* 0x000fe2000000183c */
[----:B------:R-:W1:Y:S01]  /*3340*/  LDSM.16.M88.4 R20, [R234+0x3800] ;  /* 0x00380000ea14783b */ /* 0x000e620000000200 */
[----:B------:R-:W-:-:S02]  /*3350*/  FMUL.FTZ R36, R36, c[0x0][0x320] ;  /* 0x0000c80024247a20 */ /* 0x000fc40000410000 */
[----:B------:R-:W-:Y:S02]  /*3360*/  FMUL.FTZ R37, R37, c[0x0][0x320] ;  /* 0x0000c80025257a20 */ /* 0x000fe40000410000 */
[----:B------:R-:W-:Y:S02]  /*3370*/  FMUL.FTZ R38, R38, c[0x0][0x320] ;  /* 0x0000c80026267a20 */ /* 0x000fe40000410000 */
[----:B------:R-:W-:Y:S01]  /*3380*/  FMUL.FTZ R39, R39, c[0x0][0x320] ;  /* 0x0000c80027277a20 */ /* 0x000fe20000410000 */
[C---:B--2---:R-:W-:Y:S01]  /*3390*/  HMMA.16816.F32 R104, R44.reuse, R8, R104 ;  /* 0x000000082c68723c */ /* 0x044fe20000001868 */
[----:B------:R-:W2:Y:S07]  /*33a0*/  MUFU.TANH R126, R36 ;  /* 0x00000024007e7308 */ /* 0x000eae0000002400 */
[-C--:B------:R-:W-:Y:S01]  /*33b0*/  HMMA.16816.F32 R100, R44, R10.reuse, R100 ;  /* 0x0000000a2c64723c */ /* 0x080fe20000001864 */
[----:B------:R-:W1:Y:S07]  /*33c0*/  MUFU.TANH R90, R37 ;  /* 0x00000025005a7308 */ /* 0x000e6e0000002400 */
[C---:B------:R-:W-:Y:S01]  /*33d0*/  HMMA.16816.F32 R52, R40.reuse, R10, R52 ;  /* 0x0000000a2834723c */ /* 0x040fe20000001834 */
[----:B------:R-:W1:Y:S07]  /*33e0*/  MUFU.TANH R91, R38 ;  /* 0x00000026005b7308 */ /* 0x000e6e0000002400 */
[----:B------:R-:W-:Y:S01]  /*33f0*/  HMMA.16816.F32 R56, R40, R8, R56 ;  /* 0x000000082838723c */ /* 0x000fe20000001838 */
[----:B------:R5:W1:Y:S07]  /*3400*/  MUFU.TANH R116, R39 ;  /* 0x0000002700747308 */ /* 0x000a6e0000002400 */
[-C--:B------:R-:W-:Y:S01]  /*3410*/  HMMA.16816.F32 R112, R32, R24.reuse, R112 ;  /* 0x000000182070723c */ /* 0x080fe20000001870 */
[----:B-----5:R-:W5:Y:S07]  /*3420*/  LDSM.16.M88.4 R36, [R232+0x1000] ;  /* 0x00100000e824783b */ /* 0x020f6e0000000200 */
[----:B------:R-:W-:Y:S08]  /*3430*/  HMMA.16816.F32 R64, R28, R24, R64 ;  /* 0x000000181c40723c */ /* 0x000ff00000001840 */
[-C--:B------:R-:W-:Y:S08]  /*3440*/  HMMA.16816.F32 R108, R32, R26.reuse, R108 ;  /* 0x0000001a206c723c */ /* 0x080ff0000000186c */
[----:B------:R-:W-:Y:S01]  /*3450*/  HMMA.16816.F32 R60, R28, R26, R60 ;  /* 0x0000001a1c3c723c */ /* 0x000fe2000000183c */
[----:B------:R-:W2:Y:S01]  /*3460*/  LDSM.16.M88.4 R24, [R232+0x1800] ;  /* 0x00180000e818783b */ /* 0x000ea20000000200 */
[----:B------:R-:W-:Y:S01]  /*3470*/  FMUL.FTZ R80, R80, c[0x0][0x320] ;  /* 0x0000c80050507a20 */ /* 0x000fe20000410000 */
[----:B------:R-:W-:Y:S01]  /*3480*/  ISETP.GE.AND P0, PT, R48, 0x2, PT ;  /* 0x000000023000780c */ /* 0x000fe20003f06270 */
[----:B------:R-:W-:Y:S01]  /*3490*/  FMUL.FTZ R81, R81, c[0x0][0x320] ;  /* 0x0000c80051517a20 */ /* 0x000fe20000410000 */
[----:B------:R-:W2:Y:S01]  /*34a0*/  MUFU.TANH R0, R0 ;  /* 0x0000000000007308 */ /* 0x000ea20000002400 */
[----:B------:R-:W-:Y:S01]  /*34b0*/  FMUL.FTZ R78, R78, c[0x0][0x320] ;  /* 0x0000c8004e4e7a20 */ /* 0x000fe20000410000 */
[----:B------:R-:W-:-:S04]  /*34c0*/  DEPBAR.LE SB0, 0x0 ;  /* 0x000080000000791a */ /* 0x000fc80000000000 */
[C---:B-1----:R-:W-:Y:S08]  /*34d0*/  HMMA.16816.F32 R104, R32.reuse, R20, R104 ;  /* 0x000000142068723c */ /* 0x042ff00000001868 */
[-C--:B------:R-:W-:Y:S08]  /*34e0*/  HMMA.16816.F32 R100, R32, R22.reuse, R100 ;  /* 0x000000162064723c */ /* 0x080ff00000001864 */
[C---:B------:R-:W-:Y:S08]  /*34f0*/  HMMA.16816.F32 R52, R28.reuse, R22, R52 ;  /* 0x000000161c34723c */ /* 0x040ff00000001834 */
[----:B------:R-:W-:Y:S08]  /*3500*/  HMMA.16816.F32 R56, R28, R20, R56 ;  /* 0x000000141c38723c */ /* 0x000ff00000001838 */
[----:B-----5:R-:W-:Y:S08]  /*3510*/  HMMA.16816.F32 R64, R12, R36, R64 ;  /* 0x000000240c40723c */ /* 0x020ff00000001840 */
[-C--:B------:R-:W-:Y:S08]  /*3520*/  HMMA.16816.F32 R108, R16, R38.reuse, R108 ;  /* 0x00000026106c723c */ /* 0x080ff0000000186c */
[----:B------:R-:W-:Y:S08]  /*3530*/  HMMA.16816.F32 R60, R12, R38, R60 ;  /* 0x000000260c3c723c */ /* 0x000ff0000000183c */
[C---:B--2---:R-:W-:Y:S08]  /*3540*/  HMMA.16816.F32 R104, R16.reuse, R24, R104 ;  /* 0x000000181068723c */ /* 0x044ff00000001868 */
[-C--:B------:R-:W-:Y:S08]  /*3550*/  HMMA.16816.F32 R100, R16, R26.reuse, R100 ;  /* 0x0000001a1064723c */ /* 0x080ff00000001864 */
[----:B------:R-:W-:Y:S08]  /*3560*/  HMMA.16816.F32 R52, R12, R26, R52 ;  /* 0x0000001a0c34723c */ /* 0x000ff00000001834 */
[----:B------:R-:W-:Y:S08]  /*3570*/  HMMA.16816.F32 R112, R16, R36, R112 ;  /* 0x000000241070723c */ /* 0x000ff00000001870 */
[----:B------:R-:W-:Y:S01]  /*3580*/  HMMA.16816.F32 R56, R12, R24, R56 ;  /* 0x000000180c38723c */ /* 0x000fe20000001838 */
[----:B------:R-:W-:Y:S01]  /*3590*/  FMUL.FTZ R79, R79, c[0x0][0x320] ;  /* 0x0000c8004f4f7a20 */ /* 0x000fe20000410000 */
[----:B------:R1:W2:Y:S01]  /*35a0*/  MUFU.TANH R117, R80 ;  /* 0x0000005000757308 */ /* 0x0002a20000002400 */
[----:B------:R-:W-:-:S02]  /*35b0*/  FMUL.FTZ R68, R68, c[0x0][0x320] ;  /* 0x0000c80044447a20 */ /* 0x000fc40000410000 */
[----:B------:R-:W-:Y:S02]  /*35c0*/  FMUL.FTZ R69, R69, c[0x0][0x320] ;  /* 0x0000c80045457a20 */ /* 0x000fe40000410000 */
[----:B------:R-:W-:-:S03]  /*35d0*/  FMUL.FTZ R64, R64, c[0x0][0x320] ;  /* 0x0000c80040407a20 */ /* 0x000fc60000410000 */
[----:B------:R5:W2:Y:S01]  /*35e0*/  MUFU.TANH R122, R81 ;  /* 0x00000051007a7308 */ /* 0x000aa20000002400 */
[----:B------:R-:W-:Y:S02]  /*35f0*/  FMUL.FTZ R65, R65, c[0x0][0x320] ;  /* 0x0000c80041417a20 */ /* 0x000fe40000410000 */
[----:B------:R-:W-:Y:S02]  /*3600*/  FMUL.FTZ R66, R66, c[0x0][0x320] ;  /* 0x0000c80042427a20 */ /* 0x000fe40000410000 */
[----:B------:R-:W-:Y:S02]  /*3610*/  FMUL.FTZ R67, R67, c[0x0][0x320] ;  /* 0x0000c80043437a20 */ /* 0x000fe40000410000 */
[----:B-1----:R-:W-:Y:S02]  /*3620*/  FMUL.FTZ R80, R82, c[0x0][0x320] ;  /* 0x0000c80052507a20 */ /* 0x002fe40000410000 */
[----:B------:R-:W1:Y:S01]  /*3630*/  MUFU.TANH R82, R78 ;  /* 0x0000004e00527308 */ /* 0x000e620000002400 */
[----:B-----5:R-:W-:-:S07]  /*3640*/  FMUL.FTZ R81, R83, c[0x0][0x320] ;  /* 0x0000c80053517a20 */ /* 0x020fce0000410000 */
[----:B------:R-:W1:Y:S01]  /*3650*/  MUFU.TANH R83, R79 ;  /* 0x0000004f00537308 */ /* 0x000e620000002400 */
[----:B------:R-:W-:Y:S02]  /*3660*/  FMUL.FTZ R84, R84, c[0x0][0x320] ;  /* 0x0000c80054547a20 */ /* 0x000fe40000410000 */
[----:B------:R-:W-:-:S05]  /*3670*/  FMUL.FTZ R85, R85, c[0x0][0x320] ;  /* 0x0000c80055557a20 */ /* 0x000fca0000410000 */
[----:B------:R5:W1:Y:S01]  /*3680*/  MUFU.TANH R78, R68 ;  /* 0x00000044004e7308 */ /* 0x000a620000002400 */
[----:B------:R-:W-:Y:S02]  /*3690*/  FMUL.FTZ R86, R86, c[0x0][0x320] ;  /* 0x0000c80056567a20 */ /* 0x000fe40000410000 */
[----:B------:R-:W-:-:S05]  /*36a0*/  FMUL.FTZ R87, R87, c[0x0][0x320] ;  /* 0x0000c80057577a20 */ /* 0x000fca0000410000 */
[----:B------:R1:W1:Y:S01]  /*36b0*/  MUFU.TANH R79, R69 ;  /* 0x00000045004f7308 */ /* 0x0002620000002400 */
[----:B------:R-:W-:Y:S02]  /*36c0*/  FMUL.FTZ R76, R76, c[0x0][0x320] ;  /* 0x0000c8004c4c7a20 */ /* 0x000fe40000410000 */
[----:B------:R-:W-:Y:S02]  /*36d0*/  FMUL.FTZ R77, R77, c[0x0][0x320] ;  /* 0x0000c8004d4d7a20 */ /* 0x000fe40000410000 */
[----:B------:R-:W-:Y:S02]  /*36e0*/  FMUL.FTZ R36, R74, c[0x0][0x320] ;  /* 0x0000c8004a247a20 */ /* 0x000fe40000410000 */
[----:B-----5:R-:W-:Y:S01]  /*36f0*/  FMUL.FTZ R68, R70, c[0x0][0x320] ;  /* 0x0000c80046447a20 */ /* 0x020fe20000410000 */
[----:B------:R5:W2:Y:S01]  /*3700*/  MUFU.TANH R186, R66 ;  /* 0x0000004200ba7308 */ /* 0x000aa20000002400 */
[----:B------:R-:W-:Y:S02]  /*3710*/  FMUL.FTZ R70, R72, c[0x0][0x320] ;  /* 0x0000c80048467a20 */ /* 0x000fe40000410000 */
[----:B------:R-:W-:-:S02]  /*3720*/  FMUL.FTZ R37, R75, c[0x0][0x320] ;  /* 0x0000c8004b257a20 */ /* 0x000fc40000410000 */
[----:B-1----:R-:W-:-:S03]  /*3730*/  FMUL.FTZ R69, R71, c[0x0][0x320] ;  /* 0x0000c80047457a20 */ /* 0x002fc60000410000 */
[----:B------:R1:W1:Y:S01]  /*3740*/  MUFU.TANH R72, R64 ;  /* 0x0000004000487308 */ /* 0x0002620000002400 */
[----:B------:R-:W-:Y:S02]  /*3750*/  FMUL.FTZ R71, R73, c[0x0][0x320] ;  /* 0x0000c80049477a20 */ /* 0x000fe40000410000 */
[----:B------:R-:W-:Y:S02]  /*3760*/  FMUL.FTZ R111, R111, c[0x0][0x320] ;  /* 0x0000c8006f6f7a20 */ /* 0x000fe40000410000 */
[----:B------:R-:W-:Y:S02]  /*3770*/  FMUL.FTZ R21, R60, c[0x0][0x320] ;  /* 0x0000c8003c157a20 */ /* 0x000fe40000410000 */
[----:B------:R-:W-:Y:S01]  /*3780*/  FMUL.FTZ R20, R61, c[0x0][0x320] ;  /* 0x0000c8003d147a20 */ /* 0x000fe20000410000 */
[----:B------:R2:W2:Y:S01]  /*3790*/  MUFU.TANH R73, R65 ;  /* 0x0000004100497308 */ /* 0x0004a20000002400 */
[----:B------:R-:W-:Y:S02]  /*37a0*/  FMUL.FTZ R62, R62, c[0x0][0x320] ;  /* 0x0000c8003e3e7a20 */ /* 0x000fe40000410000 */
[----:B------:R-:W-:-:S02]  /*37b0*/  FMUL.FTZ R63, R63, c[0x0][0x320] ;  /* 0x0000c8003f3f7a20 */ /* 0x000fc40000410000 */
[----:B-----5:R-:W-:Y:S02]  /*37c0*/  FMUL.FTZ R66, R107, c[0x0][0x320] ;  /* 0x0000c8006b427a20 */ /* 0x020fe40000410000 */
[----:B------:R-:W-:Y:S01]  /*37d0*/  FMUL.FTZ R17, R52, c[0x0][0x320] ;  /* 0x0000c80034117a20 */ /* 0x000fe20000410000 */
[----:B------:R5:W3:Y:S01]  /*37e0*/  MUFU.TANH R179, R67 ;  /* 0x0000004300b37308 */ /* 0x000ae20000002400 */
[----:B-1----:R-:W-:Y:S02]  /*37f0*/  FMUL.FTZ R64, R103, c[0x0][0x320] ;  /* 0x0000c80067407a20 */ /* 0x002fe40000410000 */
[----:B------:R-:W-:Y:S02]  /*3800*/  FMUL.FTZ R16, R53, c[0x0][0x320] ;  /* 0x0000c80035107a20 */ /* 0x000fe40000410000 */
[----:B------:R-:W-:Y:S02]  /*3810*/  FMUL.FTZ R112, R112, c[0x0][0x320] ;  /* 0x0000c80070707a20 */ /* 0x000fe40000410000 */
[----:B--2---:R-:W-:-:S02]  /*3820*/  FMUL.FTZ R65, R102, c[0x0][0x320] ;  /* 0x0000c80066417a20 */ /* 0x004fc40000410000 */
[----:B------:R-:W-:Y:S02]  /*3830*/  FMUL.FTZ R113, R113, c[0x0][0x320] ;  /* 0x0000c80071717a20 */ /* 0x000fe40000410000 */
[----:B------:R-:W-:Y:S02]  /*3840*/  FMUL.FTZ R114, R114, c[0x0][0x320] ;  /* 0x0000c80072727a20 */ /* 0x000fe40000410000 */
[----:B------:R-:W-:Y:S02]  /*3850*/  FMUL.FTZ R115, R115, c[0x0][0x320] ;  /* 0x0000c80073737a20 */ /* 0x000fe40000410000 */
[----:B-----5:R-:W-:Y:S02]  /*3860*/  FMUL.FTZ R67, R106, c[0x0][0x320] ;  /* 0x0000c8006a437a20 */ /* 0x020fe40000410000 */
[----:B------:R-:W-:Y:S02]  /*3870*/  FMUL.FTZ R108, R108, c[0x0][0x320] ;  /* 0x0000c8006c6c7a20 */ /* 0x000fe40000410000 */
[----:B------:R-:W-:-:S02]  /*3880*/  FMUL.FTZ R109, R109, c[0x0][0x320] ;  /* 0x0000c8006d6d7a20 */ /* 0x000fc40000410000 */
[----:B------:R-:W-:Y:S02]  /*3890*/  FMUL.FTZ R110, R110, c[0x0][0x320] ;  /* 0x0000c8006e6e7a20 */ /* 0x000fe40000410000 */
[----:B------:R-:W-:Y:S02]  /*38a0*/  FMUL.FTZ R104, R104, c[0x0][0x320] ;  /* 0x0000c80068687a20 */ /* 0x000fe40000410000 */
[----:B------:R-:W-:Y:S02]  /*38b0*/  FMUL.FTZ R105, R105, c[0x0][0x320] ;  /* 0x0000c80069697a20 */ /* 0x000fe40000410000 */
[----:B------:R-:W-:Y:S02]  /*38c0*/  FMUL.FTZ R56, R56, c[0x0][0x320] ;  /* 0x0000c80038387a20 */ /* 0x000fe40000410000 */
[----:B------:R-:W-:Y:S02]  /*38d0*/  FMUL.FTZ R57, R57, c[0x0][0x320] ;  /* 0x0000c80039397a20 */ /* 0x000fe40000410000 */
[----:B------:R-:W-:-:S02]  /*38e0*/  FMUL.FTZ R58, R58, c[0x0][0x320] ;  /* 0x0000c8003a3a7a20 */ /* 0x000fc40000410000 */
[----:B------:R-:W-:Y:S02]  /*38f0*/  FMUL.FTZ R59, R59, c[0x0][0x320] ;  /* 0x0000c8003b3b7a20 */ /* 0x000fe40000410000 */
[----:B------:R-:W-:Y:S02]  /*3900*/  FMUL.FTZ R100, R100, c[0x0][0x320] ;  /* 0x0000c80064647a20 */ /* 0x000fe40000410000 */
[----:B------:R-:W-:Y:S02]  /*3910*/  FMUL.FTZ R101, R101, c[0x0][0x320] ;  /* 0x0000c80065657a20 */ /* 0x000fe40000410000 */
[----:B------:R-:W-:Y:S02]  /*3920*/  FMUL.FTZ R54, R54, c[0x0][0x320] ;  /* 0x0000c80036367a20 */ /* 0x000fe40000410000 */
[----:B------:R-:W-:Y:S01]  /*3930*/  FMUL.FTZ R55, R55, c[0x0][0x320] ;  /* 0x0000c80037377a20 */ /* 0x000fe20000410000 */
[----:B------:R1:W2:Y:S08]  /*3940*/  MUFU.TANH R215, R111 ;  /* 0x0000006f00d77308 */ /* 0x0002b00000002400 */
[----:B------:R1:W1:Y:S08]  /*3950*/  MUFU.TANH R177, R62 ;  /* 0x0000003e00b17308 */ /* 0x0002700000002400 */
[----:B------:R1:W1:Y:S08]  /*3960*/  MUFU.TANH R171, R63 ;  /* 0x0000003f00ab7308 */ /* 0x0002700000002400 */
        /* <DEDUP_REMOVED lines=25> */
[----:B------:R1:W1:Y:S08]  /*3b00*/  MUFU.TANH R199, R105 ;  /* 0x0000006900c77308 */ /* 0x0002700000002400 */
        /* <DEDUP_REMOVED lines=13> */
[----:B------:R1:W1:Y:S01]  /*3be0*/  MUFU.TANH R111, R55 ;  /* 0x00000037006f7308 */ /* 0x0002620000002400 */
[----:B------:R-:W-:Y:S01]  /*3bf0*/  BSSY B0, `(.L_x_1643) ;  /* 0x0000050000007945 */ /* 0x000fe20003800000 */
[----:B------:R-:W-:Y:S01]  /*3c00*/  BAR.SYNC.DEFER_BLOCKING 0x0 ;  /* 0x0000000000007b1d */ /* 0x000fe20000010000 */
[----:B------:R-:W-:-:S05]  /*3c10*/  ISETP.GT.AND P1, PT, R144, 0x3f, PT ;  /* 0x0000003f9000780c */ /* 0x000fca0003f24270 */
        /* <DEDUP_REMOVED lines=8> */
[----:B------:R-:W-:Y:S02]  /*3ca0*/  @!P1 LEA.HI.X.SX32 R6, R5, R139, 0x1, P0 ;  /* 0x0000008b05069211 */ /* 0x000fe400000f0eff */
[----:B------:R-:W-:-:S04]  /*3cb0*/  @!P1 LEA R8, P0, R7, c[0x0][0x2a0], 0x2 ;  /* 0x0000a80007089a11 */ /* 0x000fc800078010ff */
[----:B------:R-:W-:-:S05]  /*3cc0*/  @!P1 LEA.HI.X R9, R7, c[0x0][0x2a4], R6, 0x2, P0 ;  /* 0x0000a90007099a11 */ /* 0x000fca00000f1406 */
[----:B------:R-:W2:Y:S01]  /*3cd0*/  @!P1 LDG.E R11, [R8.64] ;  /* 0x00000006080b9981 */ /* 0x000ea2000c1e1900 */
[----:B------:R-:W-:-:S04]  /*3ce0*/  IMAD.MOV R5, RZ, RZ, -R5 ;  /* 0x000000ffff057224 */ /* 0x000fc800078e0a05 */
[----:B------:R-:W-:-:S04]  /*3cf0*/  IMAD R10, R5, c[0x0][0x2b8], R4 ;  /* 0x0000ae00050a7a24 */ /* 0x000fc800078e0204 */
[----:B------:R-:W-:Y:S01]  /*3d00*/  IMAD.WIDE.U32 R6, R10, c[0x0][0x1e0], RZ ;  /* 0x000078000a067a25 */ /* 0x000fe200078e00ff */
[----:B------:R-:W-:Y:S01]  /*3d10*/  SHF.R.S32.HI R4, RZ, 0x1f, R10 ;  /* 0x0000001fff047819 */ /* 0x000fe2000001140a */
[----:B------:R3:W-:Y:S04]  /*3d20*/  STL [R1+0x48], R10 ;  /* 0x0000480a01007387 */ /* 0x0007e80000100800 */
[----:B------:R-:W-:-:S04]  /*3d30*/  IMAD R4, R4, c[0x0][0x1e0], RZ ;  /* 0x0000780004047a24 */ /* 0x000fc800078e02ff */
[----:B------:R-:W-:-:S05]  /*3d40*/  IMAD R4, R10, c[0x0][0x1e4], R4 ;  /* 0x000079000a047a24 */ /* 0x000fca00078e0204 */
[----:B------:R-:W-:Y:S02]  /*3d50*/  IADD3 R7, R7, R4, RZ ;  /* 0x0000000407077210 */ /* 0x000fe40007ffe0ff */
[----:B--2---:R-:W-:-:S03]  /*3d60*/  SHF.R.S32.HI R4, RZ, 0x1f, R11 ;  /* 0x0000001fff047819 */ /* 0x004fc6000001140b */
[----:B------:R-:W-:Y:S01]  /*3d70*/  IMAD.WIDE.U32 R6, R11, c[0x0][0x1f0], R6 ;  /* 0x00007c000b067a25 */ /* 0x000fe200078e0006 */
[----:B------:R2:W-:Y:S03]  /*3d80*/  STL [R1+0x44], R11 ;  /* 0x0000440b01007387 */ /* 0x0005e60000100800 */
[----:B------:R-:W-:Y:S01]  /*3d90*/  IMAD R4, R4, c[0x0][0x1f0], RZ ;  /* 0x00007c0004047a24 */ /* 0x000fe200078e02ff */
[----:B---3--:R-:W-:-:S03]  /*3da0*/  IADD3 R10, P2, R140, R6, RZ ;  /* 0x000000068c0a7210 */ /* 0x008fc60007f5e0ff */
[----:B------:R-:W-:-:S05]  /*3db0*/  IMAD R4, R11, c[0x0][0x1f4], R4 ;  /* 0x00007d000b047a24 */ /* 0x000fca00078e0204 */
[----:B------:R-:W-:Y:S02]  /*3dc0*/  IADD3.X R4, R138, R7, R4, P2, !PT ;  /* 0x000000078a047210 */ /* 0x000fe400017fe404 */
[----:B--2---:R-:W-:-:S04]  /*3dd0*/  LEA R11, P0, R10, c[0x0][0x1c8], 0x1 ;  /* 0x000072000a0b7a11 */ /* 0x004fc800078008ff */
[----:B------:R-:W-:Y:S01]  /*3de0*/  LEA.HI.X R10, R10, c[0x0][0x1cc], R4, 0x1, P0 ;  /* 0x000073000a0a7a11 */ /* 0x000fe200000f0c04 */
[----:B------:R-:W-:Y:S06]  /*3df0*/  BRA.DIV ~URZ, `(.L_x_1645) ;  /* 0x0000fd927f007947 */ /* 0x000fec000b800000 */
[----:B------:R2:W3:Y:S02]  /*3e00*/  SHFL.IDX PT, R12, R10, RZ, 0x181f ;  /* 0x00181fff0a0c7589 */ /* 0x0004e400000e0000 */
.L_x_1735:
[----:B------:R-:W-:Y:S05]  /*3e10*/  BRA.DIV ~URZ, `(.L_x_1646) ;  /* 0x0000fde27f007947 */ /* 0x000fea000b800000 */
[----:B------:R-:W4:Y:S01]  /*3e20*/  LDL R9, [R1+0xc] ;  /* 0x00000c0001097983 */ /* 0x000f220000100800 */
[----:B------:R-:W-:-:S03]  /*3e30*/  ISETP.GE.AND P0, PT, R250, c[0x0][0x1d4], PT ;  /* 0x00007500fa007a0c */ /* 0x000fc60003f06270 */
[----:B------:R-:W5:Y:S04]  /*3e40*/  SHFL.IDX PT, R8, R11, RZ, 0x181f ;  /* 0x00181fff0b087589 */ /* 0x000f6800000e0000 */
[----:B------:R-:W2:Y:S04]  /*3e50*/  SHFL.IDX PT, R6, R11, 0x1, 0x181f ;  /* 0x00381f000b067f89 */ /* 0x000ea800000e0000 */
[----:B------:R-:W3:Y:S04]  /*3e60*/  SHFL.IDX PT, R7, R10, 0x1, 0x181f ;  /* 0x00381f000a077f89 */ /* 0x000ee800000e0000 */
[----:B------:R-:W1:Y:S04]  /*3e70*/  SHFL.IDX PT, R4, R11, 0x2, 0x181f ;  /* 0x00581f000b047f89 */ /* 0x000e6800000e0000 */
[----:B------:R-:W1:Y:S04]  /*3e80*/  SHFL.IDX PT, R5, R10, 0x2, 0x181f ;  /* 0x00581f000a057f89 */ /* 0x000e6800000e0000 */
[----:B--2---:R-:W2:Y:S01]  /*3e90*/  SHFL.IDX PT, R10, R10, 0x3, 0x181f ;  /* 0x00781f000a0a7f89 */ /* 0x004ea200000e0000 */
[----:B-----5:R-:W-:-:S03]  /*3ea0*/  IADD3 R14, P6, R8, R51, RZ ;  /* 0x00000033080e7210 */ /* 0x020fc60007fde0ff */
[----:B------:R-:W1:Y:S01]  /*3eb0*/  SHFL.IDX PT, R11, R11, 0x3, 0x181f ;  /* 0x00781f000b0b7f89 */ /* 0x000e6200000e0000 */
[----:B------:R-:W-:Y:S01]  /*3ec0*/  IADD3 R18, P5, R8, R137, RZ ;  /* 0x0000008908127210 */ /* 0x000fe20007fbe0ff */
[----:B---3--:R-:W-:Y:S01]  /*3ed0*/  IMAD.X R15, R12, 0x1, R50, P6 ;  /* 0x000000010c0f7824 */ /* 0x008fe200030e0632 */
[----:B------:R-:W-:-:S03]  /*3ee0*/  IADD3 R8, P6, R6, R51, RZ ;  /* 0x0000003306087210 */ /* 0x000fc60007fde0ff */
[----:B------:R-:W-:Y:S01]  /*3ef0*/  IMAD.X R19, R12, 0x1, R136, P5 ;  /* 0x000000010c137824 */ /* 0x000fe200028e0688 */
[----:B------:R-:W-:-:S05]  /*3f00*/  IADD3 R12, P5, R6, R137, RZ ;  /* 0x00000089060c7210 */ /* 0x000fca0007fbe0ff */
[----:B------:R-:W-:Y:S01]  /*3f10*/  IMAD.X R13, R7, 0x1, R136, P5 ;  /* 0x00000001070d7824 */ /* 0x000fe200028e0688 */
[----:B----4-:R-:W-:Y:S01]  /*3f20*/  ISETP.GE.AND P2, PT, R9, c[0x0][0x1d4], PT ;  /* 0x0000750009007a0c */ /* 0x010fe20003f46270 */
[----:B------:R-:W-:Y:S01]  /*3f30*/  IMAD.X R9, R7, 0x1, R50, P6 ;  /* 0x0000000107097824 */ /* 0x000fe200030e0632 */
[C---:B-1----:R-:W-:Y:S02]  /*3f40*/  IADD3 R6, P6, R4.reuse, R51, RZ ;  /* 0x0000003304067210 */ /* 0x042fe40007fde0ff */
[----:B------:R-:W-:-:S03]  /*3f50*/  IADD3 R4, P5, R4, R137, RZ ;  /* 0x0000008904047210 */ /* 0x000fc60007fbe0ff */
[C---:B------:R-:W-:Y:S02]  /*3f60*/  IMAD.X R7, R5.reuse, 0x1, R50, P6 ;  /* 0x0000000105077824 */ /* 0x040fe400030e0632 */
[----:B------:R-:W-:-:S04]  /*3f70*/  IMAD.X R5, R5, 0x1, R136, P5 ;  /* 0x0000000105057824 */ /* 0x000fc800028e0688 */
[----:B------:R1:W-:Y:S04]  /*3f80*/  LDGSTS.E.BYPASS.LTC128B.128 [R251+0x4100], [R14.64], !P2 ;  /* 0x041000000efb7fae */ /* 0x0003e8000d101d46 */
[----:B------:R3:W-:Y:S04]  /*3f90*/  LDGSTS.E.BYPASS.LTC128B.128 [R251+0x6100], [R18.64], !P0 ;  /* 0x0610000012fb7fae */ /* 0x0007e8000c101d46 */
[----:B------:R3:W-:Y:S04]  /*3fa0*/  LDGSTS.E.BYPASS.LTC128B.128 [R251+0x4900], [R8.64], !P2 ;  /* 0x0490000008fb7fae */ /* 0x0007e8000d101d46 */
[----:B------:R4:W-:Y:S04]  /*3fb0*/  LDGSTS.E.BYPASS.LTC128B.128 [R251+0x6900], [R12.64], !P0 ;  /* 0x069000000cfb7fae */ /* 0x0009e8000c101d46 */
[----:B------:R3:W-:Y:S04]  /*3fc0*/  LDGSTS.E.BYPASS.LTC128B.128 [R251+0x5100], [R6.64], !P2 ;  /* 0x0510000006fb7fae */ /* 0x0007e8000d101d46 */
[----:B------:R3:W-:Y:S01]  /*3fd0*/  LDGSTS.E.BYPASS.LTC128B.128 [R251+0x7100], [R4.64], !P0 ;  /* 0x0710000004fb7fae */ /* 0x0007e2000c101d46 */
[----:B-1----:R-:W-:-:S02]  /*3fe0*/  SEL R14, RZ, 0x10, P2 ;  /* 0x00000010ff0e7807 */ /* 0x002fc40001000000 */
[----:B----4-:R-:W-:Y:S02]  /*3ff0*/  SEL R13, RZ, 0x10, P0 ;  /* 0x00000010ff0d7807 */ /* 0x010fe40000000000 */
.L_x_1736:
[C---:B--23--:R-:W-:Y:S02]  /*4000*/  IADD3 R5, -R14.reuse, 0x10, RZ ;  /* 0x000000100e057810 */ /* 0x04cfe40007ffe1ff */
[----:B------:R-:W-:Y:S02]  /*4010*/  IADD3 R4, -R13, 0x10, RZ ;  /* 0x000000100d047810 */ /* 0x000fe40007ffe1ff */
[----:B------:R-:W-:Y:S02]  /*4020*/  LOP3.LUT R5, R5, 0xf, RZ, 0xc0, !PT ;  /* 0x0000000f05057812 */ /* 0x000fe400078ec0ff */
[----:B------:R-:W-:Y:S02]  /*4030*/  ISETP.NE.U32.AND P6, PT, R14, RZ, PT ;  /* 0x000000ff0e00720c */ /* 0x000fe40003fc5070 */
[----:B------:R-:W-:Y:S02]  /*4040*/  IADD3 R6, P2, P0, R5, R11, R51 ;  /* 0x0000000b05067210 */ /* 0x000fe4000785e033 */
[----:B------:R-:W-:-:S02]  /*4050*/  LOP3.LUT R4, R4, 0xf, RZ, 0xc0, !PT ;  /* 0x0000000f04047812 */ /* 0x000fc400078ec0ff */
        /* <DEDUP_REMOVED lines=9> */
.L_x_1644:
[----:B--234-:R-:W-:Y:S05]  /*40f0*/  BSYNC B0 ;  /* 0x0000000000007941 */ /* 0x01cfea0003800000 */
.L_x_1643:
[----:B-1----:R-:W2:Y:S01]  /*4100*/  LDL R4, [R1+0x3c] ;  /* 0x00003c0001047983 */ /* 0x002ea20000100800 */
[----:B------:R-:W-:Y:S02]  /*4110*/  MOV R6, 0xffffffc0 ;  /* 0xffffffc000067802 */ /* 0x000fe40000000f00 */
[----:B------:R-:W-:Y:S01]  /*4120*/  IADD3 R18, -R248, R3, RZ ;  /* 0x00000003f8127210 */ /* 0x000fe20007ffe1ff */
[----:B------:R-:W0:Y:S02]  /*4130*/  LDGDEPBAR ;  /* 0x00000000000079af */ /* 0x000e240000000000 */
[----:B------:R-:W-:Y:S01]  /*4140*/  IMAD R6, R48, R6, 0x41 ;  /* 0x0000004130067424 */ /* 0x000fe200078e0206 */
[----:B--2---:R-:W-:Y:S02]  /*4150*/  IADD3 R7, R252, R4, RZ ;  /* 0x00000004fc077210 */ /* 0x004fe40007ffe0ff */
[----:B------:R-:W-:-:S03]  /*4160*/  MOV R4, c[0x0][0x2ac] ;  /* 0x0000ab0000047a02 */ /* 0x000fc60000000f00 */
[----:B------:R-:W-:-:S04]  /*4170*/  @P4 IMAD.HI.U32 R5, R7, c[0x0][0x2c8], RZ ;  /* 0x0000b20007054a27 */ /* 0x000fc800078e00ff */
[----:B------:R-:W-:Y:S01]  /*4180*/  IMAD R4, R4, c[0x0][0x1d0], R6 ;  /* 0x0000740004047a24 */ /* 0x000fe200078e0206 */
[----:B------:R-:W-:-:S04]  /*4190*/  @P4 SHF.R.U32.HI R7, RZ, c[0x0][0x2cc], R5 ;  /* 0x0000b300ff074a19 */ /* 0x000fc80000011605 */
[----:B------:R-:W-:Y:S01]  /*41a0*/  IADD3 R3, R4, -c[0x0][0x168], -R248 ;  /* 0x80005a0004037a10 */ /* 0x000fe20007ffe8f8 */
[----:B------:R-:W-:Y:S05]  /*41b0*/  BRA.DIV ~URZ, `(.L_x_1647) ;  /* 0x0000ff827f007947 */ /* 0x000fea000b800000 */
[----:B------:R1:W2:Y:S02]  /*41c0*/  SHFL.IDX PT, R4, R7, RZ, 0x1c1f ;  /* 0x001c1fff07047589 */ /* 0x0002a400000e0000 */
.L_x_1737:
        /* <DEDUP_REMOVED lines=33> */
[----:B------:R-:W-:Y:S01]  /*43e0*/  FSEL R197, R197, -INF , P0 ;  /* 0xff800000c5c57808 */ /* 0x000fe20000000000 */
[----:B------:R-:W-:Y:S05]  /*43f0*/  BRA.DIV ~URZ, `(.L_x_1648) ;  /* 0x0000fda27f007947 */ /* 0x000fea000b800000 */
[----:B------:R-:W2:Y:S04]  /*4400*/  SHFL.IDX PT, R2, R7, 0x2, 0x1c1f ;  /* 0x005c1f0007027f89 */ /* 0x000ea800000e0000 */
[----:B------:R-:W3:Y:S04]  /*4410*/  SHFL.IDX PT, R0, R7, 0x1, 0x1c1f ;  /* 0x003c1f0007007f89 */ /* 0x000ee800000e0000 */
[----:B-1----:R-:W1:Y:S01]  /*4420*/  SHFL.IDX PT, R7, R7, 0x3, 0x1c1f ;  /* 0x007c1f0007077f89 */ /* 0x002e6200000e0000 */
[----:B--2---:R-:W-:-:S02]  /*4430*/  IMAD.IADD R2, R3, 0x1, R2 ;  /* 0x0000000103027824 */ /* 0x004fc400078e0202 */
[----:B---3--:R-:W-:-:S03]  /*4440*/  IMAD.IADD R0, R3, 0x1, R0 ;  /* 0x0000000103007824 */ /* 0x008fc600078e0200 */
[----:B------:R-:W-:Y:S01]  /*4450*/  IMNMX R2, R18, R2, PT ;  /* 0x0000000212027217 */ /* 0x000fe20003800200 */
[----:B-1----:R-:W-:-:S03]  /*4460*/  IMAD.IADD R3, R3, 0x1, R7 ;  /* 0x0000000103037824 */ /* 0x002fc600078e0207 */
[C---:B------:R-:W-:Y:S02]  /*4470*/  ISETP.GT.AND P6, PT, R2.reuse, RZ, PT ;  /* 0x000000ff0200720c */ /* 0x040fe40003fc4270 */
[C---:B------:R-:W-:Y:S02]  /*4480*/  ISETP.GT.AND P5, PT, R2.reuse, 0x1, PT ;  /* 0x000000010200780c */ /* 0x040fe40003fa4270 */
[----:B------:R-:W-:Y:S02]  /*4490*/  ISETP.GT.AND P2, PT, R2, 0x8, PT ;  /* 0x000000080200780c */ /* 0x000fe40003f44270 */
[----:B------:R-:W-:Y:S02]  /*44a0*/  FSEL R124, R124, -INF , P6 ;  /* 0xff8000007c7c7808 */ /* 0x000fe40003000000 */
[----:B------:R-:W-:Y:S02]  /*44b0*/  FSEL R120, R120, -INF , P5 ;  /* 0xff80000078787808 */ /* 0x000fe40002800000 */
[----:B------:R-:W-:-:S02]  /*44c0*/  ISETP.GT.AND P6, PT, R2, 0x10, PT ;  /* 0x000000100200780c */ /* 0x000fc40003fc4270 */
[C---:B------:R-:W-:Y:S02]  /*44d0*/  ISETP.GT.AND P5, PT, R2.reuse, 0x11, PT ;  /* 0x000000110200780c */ /* 0x040fe40003fa4270 */
[----:B------:R-:W-:Y:S02]  /*44e0*/  ISETP.GT.AND P0, PT, R2, 0x9, PT ;  /* 0x000000090200780c */ /* 0x000fe40003f04270 */
[----:B------:R-:W-:Y:S02]  /*44f0*/  FSEL R84, R84, -INF , P2 ;  /* 0xff80000054547808 */ /* 0x000fe40001000000 */
[----:B------:R-:W-:Y:S02]  /*4500*/  ISETP.GT.AND P2, PT, R2, 0x18, PT ;  /* 0x000000180200780c */ /* 0x000fe40003f44270 */
[----:B------:R-:W-:Y:S02]  /*4510*/  FSEL R11, R76, -INF , P6 ;  /* 0xff8000004c0b7808 */ /* 0x000fe40003000000 */
[----:B------:R-:W-:-:S02]  /*4520*/  FSEL R10, R77, -INF , P5 ;  /* 0xff8000004d0a7808 */ /* 0x000fc40002800000 */
[C---:B------:R-:W-:Y:S02]  /*4530*/  ISETP.GT.AND P6, PT, R2.reuse, 0x20, PT ;  /* 0x000000200200780c */ /* 0x040fe40003fc4270 */
[C---:B------:R-:W-:Y:S02]  /*4540*/  ISETP.GT.AND P5, PT, R2.reuse, 0x21, PT ;  /* 0x000000210200780c */ /* 0x040fe40003fa4270 */
[----:B------:R-:W-:Y:S02]  /*4550*/  FSEL R85, R85, -INF , P0 ;  /* 0xff80000055557808 */ /* 0x000fe40000000000 */
[----:B------:R-:W-:Y:S02]  /*4560*/  ISETP.GT.AND P0, PT, R2, 0x19, PT ;  /* 0x000000190200780c */ /* 0x000fe40003f04270 */
[----:B------:R-:W-:Y:S02]  /*4570*/  FSEL R70, R70, -INF , P2 ;  /* 0xff80000046467808 */ /* 0x000fe40001000000 */
[----:B------:R-:W-:-:S02]  /*4580*/  ISETP.GT.AND P2, PT, R2, 0x28, PT ;  /* 0x000000280200780c */ /* 0x000fc40003f44270 */
[----:B------:R-:W-:Y:S02]  /*4590*/  FSEL R108, R72, -INF , P6 ;  /* 0xff800000486c7808 */ /* 0x000fe40003000000 */
[----:B------:R-:W-:Y:S02]  /*45a0*/  FSEL R93, R73, -INF , P5 ;  /* 0xff800000495d7808 */ /* 0x000fe40002800000 */
[C---:B------:R-:W-:Y:S02]  /*45b0*/  ISETP.GT.AND P6, PT, R2.reuse, 0x30, PT ;  /* 0x000000300200780c */ /* 0x040fe40003fc4270 */
[----:B------:R-:W-:Y:S02]  /*45c0*/  ISETP.GT.AND P5, PT, R2, 0x31, PT ;  /* 0x000000310200780c */ /* 0x000fe40003fa4270 */
[----:B------:R-:W-:Y:S02]  /*45d0*/  IMNMX R0, R18, R0, PT ;  /* 0x0000000012007217 */ /* 0x000fe40003800200 */
[----:B------:R-:W-:-:S02]  /*45e0*/  FSEL R71, R71, -INF , P0 ;  /* 0xff80000047477808 */ /* 0x000fc40000000000 */
[C---:B------:R-:W-:Y:S02]  /*45f0*/  ISETP.GT.AND P0, PT, R2.reuse, 0x29, PT ;  /* 0x000000290200780c */ /* 0x040fe40003f04270 */
[----:B------:R-:W-:Y:S02]  /*4600*/  FSEL R79, R21, -INF , P2 ;  /* 0xff800000154f7808 */ /* 0x000fe40001000000 */
[----:B------:R-:W-:Y:S02]  /*4610*/  ISETP.GT.AND P2, PT, R2, 0x38, PT ;  /* 0x000000380200780c */ /* 0x000fe40003f44270 */
[----:B------:R-:W-:Y:S02]  /*4620*/  FSEL R63, R63, -INF , P6 ;  /* 0xff8000003f3f7808 */ /* 0x000fe40003000000 */
[----:B------:R-:W-:Y:S02]  /*4630*/  FSEL R62, R62, -INF , P5 ;  /* 0xff8000003e3e7808 */ /* 0x000fe40002800000 */
[----:B------:R-:W-:-:S02]  /*4640*/  ISETP.GT.AND P6, PT, R0, RZ, PT ;  /* 0x000000ff0000720c */ /* 0x000fc40003fc4270 */
[----:B------:R-:W-:Y:S02]  /*4650*/  ISETP.GT.AND P5, PT, R0, 0x1, PT ;  /* 0x000000010000780c */ /* 0x000fe40003fa4270 */
[----:B------:R-:W-:Y:S02]  /*4660*/  FSEL R78, R20, -INF , P0 ;  /* 0xff800000144e7808 */ /* 0x000fe40000000000 */
[----:B------:R-:W-:Y:S02]  /*4670*/  ISETP.GT.AND P0, PT, R2, 0x39, PT ;  /* 0x000000390200780c */ /* 0x000fe40003f04270 */
[----:B------:R-:W-:Y:S02]  /*4680*/  FSEL R77, R17, -INF , P2 ;  /* 0xff800000114d7808 */ /* 0x000fe40001000000 */
[----:B------:R-:W-:Y:S02]  /*4690*/  ISETP.GT.AND P2, PT, R0, 0x8, PT ;  /* 0x000000080000780c */ /* 0x000fe40003f44270 */
[----:B------:R-:W-:-:S02]  /*46a0*/  FSEL R88, R88, -INF , P6 ;  /* 0xff80000058587808 */ /* 0x000fc40003000000 */
[----:B------:R-:W-:Y:S02]  /*46b0*/  FSEL R89, R89, -INF , P5 ;  /* 0xff80000059597808 */ /* 0x000fe40002800000 */
[C---:B------:R-:W-:Y:S02]  /*46c0*/  ISETP.GT.AND P6, PT, R0.reuse, 0x10, PT ;  /* 0x000000100000780c */ /* 0x040fe40003fc4270 */
[----:B------:R-:W-:Y:S02]  /*46d0*/  ISETP.GT.AND P5, PT, R0, 0x11, PT ;  /* 0x000000110000780c */ /* 0x000fe40003fa4270 */
[----:B------:R-:W-:Y:S02]  /*46e0*/  FSEL R76, R16, -INF , P0 ;  /* 0xff800000104c7808 */ /* 0x000fe40000000000 */
[----:B------:R-:W-:Y:S02]  /*46f0*/  ISETP.GT.AND P0, PT, R0, 0x9, PT ;  /* 0x000000090000780c */ /* 0x000fe40003f04270 */
[----:B------:R-:W-:-:S02]  /*4700*/  FSEL R91, R91, -INF , P2 ;  /* 0xff8000005b5b7808 */ /* 0x000fc40001000000 */
[----:B------:R-:W-:Y:S02]  /*4710*/  ISETP.GT.AND P2, PT, R0, 0x18, PT ;  /* 0x000000180000780c */ /* 0x000fe40003f44270 */
[----:B------:R-:W-:Y:S02]  /*4720*/  FSEL R80, R80, -INF , P6 ;  /* 0xff80000050507808 */ /* 0x000fe40003000000 */
        /* <DEDUP_REMOVED lines=10> */
[----:B------:R-:W-:Y:S02]  /*47d0*/  ISETP.GT.AND P5, PT, R0, 0x31, PT ;  /* 0x000000310000780c */ /* 0x000fe40003fa4270 */
[----:B------:R-:W-:Y:S02]  /*47e0*/  IMNMX R18, R18, R3, PT ;  /* 0x0000000312127217 */ /* 0x000fe40003800200 */
[----:B------:R-:W-:Y:S02]  /*47f0*/  FSEL R69, R69, -INF , P0 ;  /* 0xff80000045457808 */ /* 0x000fe40000000000 */
[----:B------:R-:W-:Y:S02]  /*4800*/  ISETP.GT.AND P0, PT, R0, 0x29, PT ;  /* 0x000000290000780c */ /* 0x000fe40003f04270 */
[----:B------:R-:W-:Y:S02]  /*4810*/  FSEL R176, R176, -INF , P2 ;  /* 0xff800000b0b07808 */ /* 0x000fe40001000000 */
[----:B------:R-:W-:-:S02]  /*4820*/  ISETP.GT.AND P2, PT, R0, 0x38, PT ;  /* 0x000000380000780c */ /* 0x000fc40003f44270 */
[----:B------:R-:W-:Y:S02]  /*4830*/  FSEL R67, R67, -INF , P6 ;  /* 0xff80000043437808 */ /* 0x000fe40003000000 */
[----:B------:R-:W-:Y:S02]  /*4840*/  FSEL R66, R66, -INF , P5 ;  /* 0xff80000042427808 */ /* 0x000fe40002800000 */
[C---:B------:R-:W-:Y:S02]  /*4850*/  ISETP.GT.AND P6, PT, R18.reuse, RZ, PT ;  /* 0x000000ff1200720c */ /* 0x040fe40003fc4270 */
[----:B------:R-:W-:Y:S02]  /*4860*/  ISETP.GT.AND P5, PT, R18, 0x1, PT ;  /* 0x000000011200780c */ /* 0x000fe40003fa4270 */
[----:B------:R-:W-:Y:S02]  /*4870*/  FSEL R215, R215, -INF , P0 ;  /* 0xff800000d7d77808 */ /* 0x000fe40000000000 */
[----:B------:R-:W-:-:S02]  /*4880*/  ISETP.GT.AND P0, PT, R0, 0x39, PT ;  /* 0x000000390000780c */ /* 0x000fc40003f04270 */
[----:B------:R-:W-:Y:S02]  /*4890*/  FSEL R65, R65, -INF , P2 ;  /* 0xff80000041417808 */ /* 0x000fe40001000000 */
[----:B------:R-:W-:Y:S02]  /*48a0*/  FMNMX.FTZ R3, R15, R14, !PT ;  /* 0x0000000e0f037209 */ /* 0x000fe40007810000 */
[----:B------:R-:W-:Y:S02]  /*48b0*/  ISETP.GT.AND P2, PT, R18, 0x8, PT ;  /* 0x000000081200780c */ /* 0x000fe40003f44270 */
[----:B------:R-:W-:Y:S02]  /*48c0*/  FSEL R121, R121, -INF , P6 ;  /* 0xff80000079797808 */ /* 0x000fe40003000000 */
[----:B------:R-:W-:Y:S02]  /*48d0*/  FSEL R125, R125, -INF , P5 ;  /* 0xff8000007d7d7808 */ /* 0x000fe40002800000 */
[----:B------:R-:W-:-:S02]  /*48e0*/  FMNMX.FTZ R5, R88, R89, !PT ;  /* 0x0000005958057209 */ /* 0x000fc40007810000 */
[----:B------:R-:W-:Y:S02]  /*48f0*/  FMNMX.FTZ R4, R124, R120, !PT ;  /* 0x000000787c047209 */ /* 0x000fe40007810000 */
[----:B------:R-:W-:Y:S02]  /*4900*/  FSEL R64, R64, -INF , P0 ;  /* 0xff80000040407808 */ /* 0x000fe40000000000 */
[----:B------:R-:W-:Y:S02]  /*4910*/  FMNMX.FTZ R2, R126, R3, !PT ;  /* 0x000000037e027209 */ /* 0x000fe40007810000 */
[----:B------:R-:W-:Y:S02]  /*4920*/  ISETP.GT.AND P0, PT, R18, 0x9, PT ;  /* 0x000000091200780c */ /* 0x000fe40003f04270 */
[----:B------:R-:W-:Y:S02]  /*4930*/  FSEL R86, R86, -INF , P2 ;  /* 0xff80000056567808 */ /* 0x000fe40001000000 */
[----:B------:R-:W-:-:S02]  /*4940*/  FMNMX.FTZ R5, R91, R5, !PT ;  /* 0x000000055b057209 */ /* 0x000fc40007810000 */
[----:B------:R-:W-:Y:S02]  /*4950*/  FMNMX.FTZ R4, R84, R4, !PT ;  /* 0x0000000454047209 */ /* 0x000fe40007810000 */
[----:B------:R-:W-:Y:S02]  /*4960*/  FMNMX.FTZ R6, R121, R125, !PT ;  /* 0x0000007d79067209 */ /* 0x000fe40007810000 */
[----:B------:R-:W-:Y:S02]  /*4970*/  FMNMX.FTZ R2, R90, R2, !PT ;  /* 0x000000025a027209 */ /* 0x000fe40007810000 */
[----:B------:R-:W-:Y:S02]  /*4980*/  ISETP.GT.AND P6, PT, R18, 0x10, PT ;  /* 0x000000101200780c */ /* 0x000fe40003fc4270 */
[----:B------:R-:W-:Y:S02]  /*4990*/  FSEL R87, R87, -INF , P0 ;  /* 0xff80000057577808 */ /* 0x000fe40000000000 */
[----:B------:R-:W-:-:S02]  /*49a0*/  FMNMX.FTZ R5, R116, R5, !PT ;  /* 0x0000000574057209 */ /* 0x000fc40007810000 */
[----:B------:R-:W-:Y:S02]  /*49b0*/  FMNMX.FTZ R4, R85, R4, !PT ;  /* 0x0000000455047209 */ /* 0x000fe40007810000 */
[----:B------:R-:W-:Y:S02]  /*49c0*/  FMNMX.FTZ R6, R86, R6, !PT ;  /* 0x0000000656067209 */ /* 0x000fe40007810000 */
[----:B------:R-:W-:Y:S02]  /*49d0*/  ISETP.GT.AND P5, PT, R18, 0x11, PT ;  /* 0x000000111200780c */ /* 0x000fe40003fa4270 */
[----:B------:R-:W-:Y:S02]  /*49e0*/  FSEL R82, R82, -INF , P6 ;  /* 0xff80000052527808 */ /* 0x000fe40003000000 */
[----:B------:R-:W-:Y:S02]  /*49f0*/  FMNMX.FTZ R2, R117, R2, !PT ;  /* 0x0000000275027209 */ /* 0x000fe40007810000 */
        /* <DEDUP_REMOVED lines=63> */
[----:B------:R-:W-:Y:S02]  /*4df0*/  FMNMX.FTZ R7, R197, R7, !PT ;  /* 0x00000007c5077209 */ /* 0x000fe40007810000 */
[----:B------:R-:W-:Y:S02]  /*4e00*/  FMNMX.FTZ R5, R64, R5, !PT ;  /* 0x0000000540057209 */ /* 0x000fe40007810000 */
[----:B------:R-:W-:Y:S01]  /*4e10*/  FMNMX.FTZ R4, R76, R4, !PT ;  /* 0x000000044c047209 */ /* 0x000fe20007810000 */
[----:B------:R-:W1:Y:S01]  /*4e20*/  SHFL.BFLY PT, R3, R7, 0x2, 0x1f ;  /* 0x0c401f0007037f89 */ /* 0x000e6200000e0000 */
[----:B------:R-:W-:-:S02]  /*4e30*/  FSEL R111, R111, -INF , P0 ;  /* 0xff8000006f6f7808 */ /* 0x000fc40000000000 */
[----:B------:R-:W-:Y:S01]  /*4e40*/  FMNMX.FTZ R6, R168, R6, !PT ;  /* 0x00000006a8067209 */ /* 0x000fe20007810000 */
[----:B------:R-:W2:Y:S03]  /*4e50*/  SHFL.BFLY PT, R2, R5, 0x2, 0x1f ;  /* 0x0c401f0005027f89 */ /* 0x000ea600000e0000 */
[----:B------:R-:W-:Y:S01]  /*4e60*/  FMNMX.FTZ R6, R111, R6, !PT ;  /* 0x000000066f067209 */ /* 0x000fe20007810000 */
[----:B------:R-:W3:Y:S04]  /*4e70*/  SHFL.BFLY PT, R0, R4, 0x2, 0x1f ;  /* 0x0c401f0004007f89 */ /* 0x000ee800000e0000 */
[----:B------:R-:W4:Y:S01]  /*4e80*/  SHFL.BFLY PT, R196, R6, 0x2, 0x1f ;  /* 0x0c401f0006c47f89 */ /* 0x000f2200000e0000 */
[----:B-1----:R-:W-:-:S02]  /*4e90*/  FMNMX.FTZ R7, R3, R7, !PT ;  /* 0x0000000703077209 */ /* 0x002fc40007810000 */
[----:B--2---:R-:W-:-:S03]  /*4ea0*/  FMNMX.FTZ R5, R5, R2, !PT ;  /* 0x0000000205057209 */ /* 0x004fc60007810000 */
[----:B------:R-:W1:Y:S01]  /*4eb0*/  SHFL.BFLY PT, R3, R7, 0x1, 0x1f ;  /* 0x0c201f0007037f89 */ /* 0x000e6200000e0000 */
[----:B---3--:R-:W-:-:S03]  /*4ec0*/  FMNMX.FTZ R4, R4, R0, !PT ;  /* 0x0000000004047209 */ /* 0x008fc60007810000 */
[----:B------:R-:W2:Y:S01]  /*4ed0*/  SHFL.BFLY PT, R2, R5, 0x1, 0x1f ;  /* 0x0c201f0005027f89 */ /* 0x000ea200000e0000 */
[----:B----4-:R-:W-:-:S03]  /*4ee0*/  FMNMX.FTZ R196, R6, R196, !PT ;  /* 0x000000c406c47209 */ /* 0x010fc60007810000 */
[----:B------:R-:W3:Y:S04]  /*4ef0*/  SHFL.BFLY PT, R0, R4, 0x1, 0x1f ;  /* 0x0c201f0004007f89 */ /* 0x000ee800000e0000 */
[----:B------:R4:W4:Y:S01]  /*4f00*/  SHFL.BFLY PT, R6, R196, 0x1, 0x1f ;  /* 0x0c201f00c4067f89 */ /* 0x00092200000e0000 */
[----:B-1----:R-:W-:Y:S02]  /*4f10*/  FMNMX.FTZ R3, R7, R3, !PT ;  /* 0x0000000307037209 */ /* 0x002fe40007810000 */
[----:B--2---:R-:W-:Y:S02]  /*4f20*/  FMNMX.FTZ R2, R5, R2, !PT ;  /* 0x0000000205027209 */ /* 0x004fe40007810000 */
[----:B---3--:R-:W-:Y:S02]  /*4f30*/  FMNMX.FTZ R0, R4, R0, !PT ;  /* 0x0000000004007209 */ /* 0x008fe40007810000 */
.L_x_1738:
[C---:B------:R-:W-:Y:S01]  /*4f40*/  FMUL.FTZ R193, R3.reuse, c[0x0][0x2d0] ;  /* 0x0000b40003c17a20 */ /* 0x040fe20000410000 */
[----:B------:R-:W-:Y:S01]  /*4f50*/  FSETP.NEU.FTZ.AND P0, PT, R3, -INF , PT ;  /* 0xff8000000300780b */ /* 0x000fe20003f1d000 */
[----:B------:R-:W-:Y:S01]  /*4f60*/  FMUL.FTZ R192, R2, c[0x0][0x2d0] ;  /* 0x0000b40002c07a20 */ /* 0x000fe20000410000 */
[----:B------:R-:W2:Y:S01]  /*4f70*/  LDL R221, [R1+0x3c] ;  /* 0x00003c0001dd7983 */ /* 0x000ea20000100800 */
[----:B------:R-:W-:Y:S01]  /*4f80*/  FMUL.FTZ R187, R0, c[0x0][0x2d0] ;  /* 0x0000b40000bb7a20 */ /* 0x000fe20000410000 */
[----:B------:R-:W-:Y:S01]  /*4f90*/  FSEL R193, R193, RZ, P0 ;  /* 0x000000ffc1c17208 */ /* 0x000fe20000000000 */
[----:B------:R-:W-:Y:S01]  /*4fa0*/  WARPSYNC 0xffffffff ;  /* 0xffffffff00007948 */ /* 0x000fe20003800000 */
[----:B------:R-:W-:Y:S01]  /*4fb0*/  FSETP.NEU.FTZ.AND P0, PT, R2, -INF , PT ;  /* 0xff8000000200780b */ /* 0x000fe20003f1d000 */
[----:B------:R-:W1:Y:S01]  /*4fc0*/  LDSM.16.MT88.4 R24, [R236+0x2000] ;  /* 0x00200000ec18783b */ /* 0x000e620000004200 */
[----:B----4-:R-:W-:Y:S01]  /*4fd0*/  FMNMX.FTZ R196, R6, R196, !PT ;  /* 0x000000c406c47209 */ /* 0x010fe20007810000 */
[----:B------:R-:W-:Y:S01]  /*4fe0*/  FFMA.FTZ R185, R15, c[0x0][0x2d0], -R193 ;  /* 0x0000b4000fb97a23 */ /* 0x000fe200000108c1 */
[----:B------:R-:W-:Y:S01]  /*4ff0*/  FSEL R192, R192, RZ, P0 ;  /* 0x000000ffc0c07208 */ /* 0x000fe20000000000 */
[----:B------:R-:W3:Y:S01]  /*5000*/  LDSM.16.MT88.4 R156, [R239] ;  /* 0x00000000ef9c783b */ /* 0x000ee20000004200 */
[----:B------:R-:W-:Y:S01]  /*5010*/  FSETP.NEU.FTZ.AND P0, PT, R0, -INF , PT ;  /* 0xff8000000000780b */ /* 0x000fe20003f1d000 */
[----:B------:R-:W-:-:S02]  /*5020*/  FMUL.FTZ R110, R196, c[0x0][0x2d0] ;  /* 0x0000b400c46e7a20 */ /* 0x000fc40000410000 */
[--C-:B------:R-:W-:Y:S01]  /*5030*/  FFMA.FTZ R206, R80, c[0x0][0x2d0], -R192.reuse ;  /* 0x0000b40050ce7a23 */ /* 0x100fe200000108c0 */
[----:B------:R-:W-:Y:S01]  /*5040*/  FSEL R187, R187, RZ, P0 ;  /* 0x000000ffbbbb7208 */ /* 0x000fe20000000000 */
[----:B------:R-:W-:Y:S01]  /*5050*/  FFMA.FTZ R60, R81, c[0x0][0x2d0], -R192 ;  /* 0x0000b400513c7a23 */ /* 0x000fe200000108c0 */
[----:B------:R-:W-:Y:S01]  /*5060*/  FSETP.NEU.FTZ.AND P0, PT, R196, -INF , PT ;  /* 0xff800000c400780b */ /* 0x000fe20003f1d000 */
[----:B------:R-:W4:Y:S01]  /*5070*/  LDSM.16.MT88.4 R148, [R238] ;  /* 0x00000000ee94783b */ /* 0x000f220000004200 */
[--C-:B------:R-:W-:Y:S01]  /*5080*/  FFMA.FTZ R184, R14, c[0x0][0x2d0], -R193.reuse ;  /* 0x0000b4000eb87a23 */ /* 0x100fe200000108c1 */
[----:B------:R-:W-:Y:S01]  /*5090*/  MUFU.EX2 R185, R185 ;  /* 0x000000b900b97308 */ /* 0x000fe20000000800 */
[----:B------:R-:W-:Y:S01]  /*50a0*/  FSEL R110, R110, RZ, P0 ;  /* 0x000000ff6e6e7208 */ /* 0x000fe20000000000 */
[----:B------:R-:W5:Y:S01]  /*50b0*/  LDSM.16.MT88.4 R140, [R237] ;  /* 0x00000000ed8c783b */ /* 0x000f620000004200 */
[--C-:B------:R-:W-:Y:S02]  /*50c0*/  FFMA.FTZ R92, R126, c[0x0][0x2d0], -R193.reuse ;  /* 0x0000b4007e5c7a23 */ /* 0x100fe400000108c1 */
[----:B------:R-:W-:Y:S01]  /*50d0*/  FFMA.FTZ R213, R90, c[0x0][0x2d0], -R193 ;  /* 0x0000b4005ad57a23 */ /* 0x000fe200000108c1 */
[----:B------:R-:W1:Y:S01]  /*50e0*/  LDSM.16.MT88.4 R132, [R236] ;  /* 0x00000000ec84783b */ /* 0x000e620000004200 */
[--C-:B------:R-:W-:Y:S01]  /*50f0*/  FFMA.FTZ R57, R82, c[0x0][0x2d0], -R110.reuse ;  /* 0x0000b40052397a23 */ /* 0x100fe2000001086e */
[----:B------:R-:W3:Y:S01]  /*5100*/  MUFU.EX2 R184, R184 ;  /* 0x000000b800b87308 */ /* 0x000ee20000000800 */
[----:B------:R-:W-:Y:S01]  /*5110*/  FFMA.FTZ R52, R83, c[0x0][0x2d0], -R110 ;  /* 0x0000b40053347a23 */ /* 0x000fe2000001086e */
[----:B------:R-:W-:Y:S01]  /*5120*/  LDSM.16.MT88.4 R96, [R238+0x2000] ;  /* 0x00200000ee60783b */ /* 0x000fe20000004200 */
[----:B------:R-:W-:-:S02]  /*5130*/  FFMA.FTZ R109, R88, c[0x0][0x2d0], -R192 ;  /* 0x0000b400586d7a23 */ /* 0x000fc400000108c0 */
[--C-:B------:R-:W-:Y:S01]  /*5140*/  FFMA.FTZ R214, R89, c[0x0][0x2d0], -R192.reuse ;  /* 0x0000b40059d67a23 */ /* 0x100fe200000108c0 */
[----:B------:R-:W1:Y:S01]  /*5150*/  LDSM.16.MT88.4 R80, [R239+0x2000] ;  /* 0x00200000ef50783b */ /* 0x000e620000004200 */
[--C-:B------:R-:W-:Y:S01]  /*5160*/  FFMA.FTZ R212, R91, c[0x0][0x2d0], -R192.reuse ;  /* 0x0000b4005bd47a23 */ /* 0x100fe200000108c0 */
[----:B------:R-:W-:Y:S01]  /*5170*/  MUFU.EX2 R92, R92 ;  /* 0x0000005c005c7308 */ /* 0x000fe20000000800 */
[----:B------:R-:W-:Y:S01]  /*5180*/  FFMA.FTZ R208, R116, c[0x0][0x2d0], -R192 ;  /* 0x0000b40074d07a23 */ /* 0x000fe200000108c0 */
[----:B------:R-:W1:Y:S01]  /*5190*/  LDSM.16.MT88.4 R112, [R237+0x2000] ;  /* 0x00200000ed70783b */ /* 0x000e620000004200 */
[--C-:B------:R-:W-:Y:S02]  /*51a0*/  FFMA.FTZ R95, R124, c[0x0][0x2d0], -R187.reuse ;  /* 0x0000b4007c5f7a23 */ /* 0x100fe400000108bb */
[--C-:B------:R-:W-:Y:S01]  /*51b0*/  FFMA.FTZ R94, R120, c[0x0][0x2d0], -R187.reuse ;  /* 0x0000b400785e7a23 */ /* 0x100fe200000108bb */
[----:B------:R-:W-:Y:S01]  /*51c0*/  LDSM.16.MT88.4 R44, [R239+0x800] ;  /* 0x00080000ef2c783b */ /* 0x000fe20000004200 */
[--C-:B------:R-:W-:Y:S01]  /*51d0*/  FFMA.FTZ R211, R84, c[0x0][0x2d0], -R187.reuse ;  /* 0x0000b40054d37a23 */ /* 0x100fe200000108bb */
[----:B------:R-:W4:Y:S01]  /*51e0*/  MUFU.EX2 R213, R213 ;  /* 0x000000d500d57308 */ /* 0x000f220000000800 */
[--C-:B------:R-:W-:Y:S01]  /*51f0*/  FFMA.FTZ R205, R85, c[0x0][0x2d0], -R187.reuse ;  /* 0x0000b40055cd7a23 */ /* 0x100fe200000108bb */
[----:B------:R-:W-:Y:S01]  /*5200*/  LDSM.16.MT88.4 R40, [R238+0x800] ;  /* 0x00080000ee28783b */ /* 0x000fe20000004200 */
[--C-:B------:R-:W-:Y:S01]  /*5210*/  FFMA.FTZ R210, R121, c[0x0][0x2d0], -R110.reuse ;  /* 0x0000b40079d27a23 */ /* 0x100fe2000001086e */
[----:B---3--:R-:W-:Y:S01]  /*5220*/  F2FP.PACK_AB R128, R184, R185 ;  /* 0x000000b9b880723e */ /* 0x008fe200000000ff */
[--C-:B------:R-:W-:Y:S01]  /*5230*/  FFMA.FTZ R209, R125, c[0x0][0x2d0], -R110.reuse ;  /* 0x0000b4007dd17a23 */ /* 0x100fe2000001086e */
[----:B------:R-:W-:Y:S01]  /*5240*/  LDSM.16.MT88.4 R32, [R236+0x800] ;  /* 0x00080000ec20783b */ /* 0x000fe20000004200 */
[--C-:B------:R-:W-:Y:S01]  /*5250*/  FFMA.FTZ R203, R86, c[0x0][0x2d0], -R110.reuse ;  /* 0x0000b40056cb7a23 */ /* 0x100fe2000001086e */
[----:B------:R-:W-:Y:S01]  /*5260*/  MUFU.EX2 R109, R109 ;  /* 0x0000006d006d7308 */ /* 0x000fe20000000800 */
[----:B------:R-:W-:Y:S01]  /*5270*/  FFMA.FTZ R201, R87, c[0x0][0x2d0], -R110 ;  /* 0x0000b40057c97a23 */ /* 0x000fe2000001086e */
[----:B------:R-:W-:Y:S01]  /*5280*/  LDSM.16.MT88.4 R28, [R239+0x2800] ;  /* 0x00280000ef1c783b */ /* 0x000fe20000004200 */
[----:B------:R-:W-:-:S02]  /*5290*/  FFMA.FTZ R204, R11, c[0x0][0x2d0], -R187 ;  /* 0x0000b4000bcc7a23 */ /* 0x000fc400000108bb */
[----:B------:R-:W-:Y:S01]  /*52a0*/  FFMA.FTZ R58, R10, c[0x0][0x2d0], -R187 ;  /* 0x0000b4000a3a7a23 */ /* 0x000fe200000108bb */
[----:B------:R-:W-:Y:S01]  /*52b0*/  LDSM.16.MT88.4 R16, [R238+0x2800] ;  /* 0x00280000ee10783b */ /* 0x000fe20000004200 */
[--C-:B------:R-:W-:Y:S01]  /*52c0*/  FFMA.FTZ R61, R13, c[0x0][0x2d0], -R193.reuse ;  /* 0x0000b4000d3d7a23 */ /* 0x100fe200000108c1 */
[----:B------:R-:W3:Y:S01]  /*52d0*/  MUFU.EX2 R214, R214 ;  /* 0x000000d600d67308 */ /* 0x000ee20000000800 */
[--C-:B------:R-:W-:Y:S01]  /*52e0*/  FFMA.FTZ R56, R12, c[0x0][0x2d0], -R193.reuse ;  /* 0x0000b4000c387a23 */ /* 0x100fe200000108c1 */
[----:B------:R-:W5:Y:S01]  /*52f0*/  LDSM.16.MT88.4 R8, [R236+0x2800] ;  /* 0x00280000ec08783b */ /* 0x000f620000004200 */
[--C-:B------:R-:W-:Y:S01]  /*5300*/  FFMA.FTZ R51, R36, c[0x0][0x2d0], -R110.reuse ;  /* 0x0000b40024337a23 */ /* 0x100fe2000001086e */
[----:B----4-:R-:W-:Y:S01]  /*5310*/  F2FP.PACK_AB R130, R213, R92 ;  /* 0x0000005cd582723e */ /* 0x010fe200000000ff */
[----:B------:R-:W-:Y:S01]  /*5320*/  FFMA.FTZ R50, R37, c[0x0][0x2d0], -R110 ;  /* 0x0000b40025327a23 */ /* 0x000fe2000001086e */
[----:B------:R-:W-:Y:S01]  /*5330*/  LDSM.16.MT88.4 R12, [R237+0x2800] ;  /* 0x00280000ed0c783b */ /* 0x000fe20000004200 */
[--C-:B------:R-:W-:Y:S01]  /*5340*/  FFMA.FTZ R207, R117, c[0x0][0x2d0], -R193.reuse ;  /* 0x0000b40075cf7a23 */ /* 0x100fe200000108c1 */
[----:B------:R-:W-:Y:S01]  /*5350*/  MUFU.EX2 R212, R212 ;  /* 0x000000d400d47308 */ /* 0x000fe20000000800 */
[----:B------:R-:W-:Y:S01]  /*5360*/  FFMA.FTZ R202, R122, c[0x0][0x2d0], -R193 ;  /* 0x0000b4007aca7a23 */ /* 0x000fe200000108c1 */
[----:B------:R-:W4:Y:S01]  /*5370*/  LDSM.16.MT88.4 R36, [R237+0x800] ;  /* 0x00080000ed24783b */ /* 0x000f220000004200 */
[----:B------:R-:W-:-:S02]  /*5380*/  FFMA.FTZ R59, R68, c[0x0][0x2d0], -R192 ;  /* 0x0000b400443b7a23 */ /* 0x000fc400000108c0 */
[----:B------:R-:W-:Y:S02]  /*5390*/  FFMA.FTZ R55, R69, c[0x0][0x2d0], -R192 ;  /* 0x0000b40045377a23 */ /* 0x000fe400000108c0 */
[--C-:B------:R-:W-:Y:S01]  /*53a0*/  FFMA.FTZ R54, R70, c[0x0][0x2d0], -R187.reuse ;  /* 0x0000b40046367a23 */ /* 0x100fe200000108bb */
[----:B------:R-:W1:Y:S01]  /*53b0*/  MUFU.EX2 R208, R208 ;  /* 0x000000d000d07308 */ /* 0x000e620000000800 */
[----:B---3--:R-:W-:Y:S01]  /*53c0*/  F2FP.PACK_AB R129, R214, R109 ;  /* 0x0000006dd681723e */ /* 0x008fe200000000ff */
        /* <DEDUP_REMOVED lines=8> */
[----:B------:R-:W3:Y:S01]  /*5450*/  MUFU.EX2 R94, R94 ;  /* 0x0000005e005e7308 */ /* 0x000ee20000000800 */
[----:B-1----:R-:W-:Y:S01]  /*5460*/  F2FP.PACK_AB R131, R208, R212 ;  /* 0x000000d4d083723e */ /* 0x002fe200000000ff */
[--C-:B------:R-:W-:Y:S02]  /*5470*/  FFMA.FTZ R198, R198, c[0x0][0x2d0], -R193.reuse ;  /* 0x0000b400c6c67a23 */ /* 0x100fe400000108c1 */
[----:B------:R-:W-:Y:S02]  /*5480*/  FFMA.FTZ R197, R197, c[0x0][0x2d0], -R193 ;  /* 0x0000b400c5c57a23 */ /* 0x000fe400000108c1 */
[----:B------:R-:W-:-:S02]  /*5490*/  FFMA.FTZ R216, R216, c[0x0][0x2d0], -R192 ;  /* 0x0000b400d8d87a23 */ /* 0x000fc400000108c0 */
[----:B------:R-:W-:Y:S01]  /*54a0*/  MUFU.EX2 R211, R211 ;  /* 0x000000d300d37308 */ /* 0x000fe20000000800 */
[C---:B------:R-:W-:Y:S01]  /*54b0*/  HMMA.16816.F32 R116, R128.reuse, R24, RZ ;  /* 0x000000188074723c */ /* 0x040fe200000018ff */
[--C-:B------:R-:W-:Y:S02]  /*54c0*/  FFMA.FTZ R215, R215, c[0x0][0x2d0], -R192.reuse ;  /* 0x0000b400d7d77a23 */ /* 0x100fe400000108c0 */
[--C-:B------:R-:W-:Y:S02]  /*54d0*/  FFMA.FTZ R67, R67, c[0x0][0x2d0], -R192.reuse ;  /* 0x0000b40043437a23 */ /* 0x100fe400000108c0 */
[--C-:B------:R-:W-:Y:S02]  /*54e0*/  FFMA.FTZ R66, R66, c[0x0][0x2d0], -R192.reuse ;  /* 0x0000b40042427a23 */ /* 0x100fe400000108c0 */
[----:B------:R-:W1:Y:S01]  /*54f0*/  MUFU.EX2 R205, R205 ;  /* 0x000000cd00cd7308 */ /* 0x000e620000000800 */
[----:B---3--:R-:W-:Y:S01]  /*5500*/  F2FP.PACK_AB R20, R94, R95 ;  /* 0x0000005f5e14723e */ /* 0x008fe200000000ff */
[----:B------:R-:W-:Y:S01]  /*5510*/  HMMA.16816.F32 R160, R128, R156, RZ ;  /* 0x0000009c80a0723c */ /* 0x000fe200000018ff */
[----:B------:R-:W-:-:S02]  /*5520*/  FFMA.FTZ R65, R65, c[0x0][0x2d0], -R192 ;  /* 0x0000b40041417a23 */ /* 0x000fc400000108c0 */
[----:B------:R-:W-:Y:S02]  /*5530*/  FFMA.FTZ R64, R64, c[0x0][0x2d0], -R192 ;  /* 0x0000b40040407a23 */ /* 0x000fe400000108c0 */
[--C-:B------:R-:W-:Y:S01]  /*5540*/  FFMA.FTZ R63, R63, c[0x0][0x2d0], -R187.reuse ;  /* 0x0000b4003f3f7a23 */ /* 0x100fe200000108bb */
[----:B------:R-:W-:Y:S01]  /*5550*/  MUFU.EX2 R210, R210 ;  /* 0x000000d200d27308 */ /* 0x000fe20000000800 */
[----:B------:R-:W-:Y:S01]  /*5560*/  FFMA.FTZ R62, R62, c[0x0][0x2d0], -R187 ;  /* 0x0000b4003e3e7a23 */ /* 0x000fe200000108bb */
[----:B------:R-:W-:Y:S01]  /*5570*/  HMMA.16816.F32 R152, R128, R148, RZ ;  /* 0x000000948098723c */ /* 0x000fe200000018ff */
[----:B------:R-:W-:-:S04]  /*5580*/  FADD.FTZ R214, R109, R214 ;  /* 0x000000d66dd67221 */ /* 0x000fc80000010000 */
[----:B------:R-:W-:Y:S01]  /*5590*/  FADD.FTZ R214, R212, R214 ;  /* 0x000000d6d4d67221 */ /* 0x000fe20000010000 */
[----:B------:R-:W3:Y:S01]  /*55a0*/  MUFU.EX2 R209, R209 ;  /* 0x000000d100d17308 */ /* 0x000ee20000000800 */
[----:B-1----:R-:W-:Y:S01]  /*55b0*/  F2FP.PACK_AB R22, R205, R211 ;  /* 0x000000d3cd16723e */ /* 0x002fe200000000ff */
[----:B-----5:R-:W-:Y:S01]  /*55c0*/  HMMA.16816.F32 R144, R128, R140, RZ ;  /* 0x0000008c8090723c */ /* 0x020fe200000018ff */
[----:B------:R-:W-:-:S05]  /*55d0*/  FADD.FTZ R214, R208, R214 ;  /* 0x000000d6d0d67221 */ /* 0x000fca0000010000 */
[----:B------:R-:W1:Y:S02]  /*55e0*/  MUFU.EX2 R203, R203 ;  /* 0x000000cb00cb7308 */ /* 0x000e640000000800 */
[C---:B------:R-:W-:Y:S06]  /*55f0*/  HMMA.16816.F32 R136, R128.reuse, R132, RZ ;  /* 0x000000848088723c */ /* 0x040fec00000018ff */
[----:B------:R-:W5:Y:S01]  /*5600*/  MUFU.EX2 R201, R201 ;  /* 0x000000c900c97308 */ /* 0x000f620000000800 */
[----:B---3--:R-:W-:Y:S01]  /*5610*/  F2FP.PACK_AB R21, R209, R210 ;  /* 0x000000d2d115723e */ /* 0x008fe200000000ff */
[----:B------:R-:W-:Y:S01]  /*5620*/  HMMA.16816.F32 R68, R128, R80, RZ ;  /* 0x000000508044723c */ /* 0x000fe200000018ff */
[----:B------:R-:W-:-:S05]  /*5630*/  FADD.FTZ R209, R210, R209 ;  /* 0x000000d1d2d17221 */ /* 0x000fca0000010000 */
[----:B------:R-:W-:Y:S01]  /*5640*/  MUFU.EX2 R207, R207 ;  /* 0x000000cf00cf7308 */ /* 0x000fe20000000800 */
[----:B-1----:R-:W-:Y:S01]  /*5650*/  FADD.FTZ R209, R203, R209 ;  /* 0x000000d1cbd17221 */ /* 0x002fe20000010000 */
[----:B------:R-:W-:Y:S01]  /*5660*/  HMMA.16816.F32 R84, R128, R96, RZ ;  /* 0x000000608054723c */ /* 0x000fe200000018ff */
[----:B-----5:R-:W-:-:S05]  /*5670*/  F2FP.PACK_AB R23, R201, R203 ;  /* 0x000000cbc917723e */ /* 0x020fca00000000ff */
[----:B------:R-:W1:Y:S02]  /*5680*/  MUFU.EX2 R202, R202 ;  /* 0x000000ca00ca7308 */ /* 0x000e640000000800 */
[----:B------:R-:W-:Y:S01]  /*5690*/  HMMA.16816.F32 R100, R128, R112, RZ ;  /* 0x000000708064723c */ /* 0x000fe200000018ff */
[----:B------:R-:W-:-:S05]  /*56a0*/  FADD.FTZ R201, R201, R209 ;  /* 0x000000d1c9c97221 */ /* 0x000fca0000010000 */
[----:B------:R-:W-:Y:S02]  /*56b0*/  MUFU.EX2 R61, R61 ;  /* 0x0000003d003d7308 */ /* 0x000fe40000000800 */
[C---:B------:R-:W-:Y:S06]  /*56c0*/  HMMA.16816.F32 R120, R20.reuse, R24, RZ ;  /* 0x000000181478723c */ /* 0x040fec00000018ff */
[----:B------:R-:W3:Y:S02]  /*56d0*/  MUFU.EX2 R56, R56 ;  /* 0x0000003800387308 */ /* 0x000ee40000000800 */
[----:B------:R-:W-:Y:S01]  /*56e0*/  HMMA.16816.F32 R164, R20, R156, RZ ;  /* 0x0000009c14a4723c */ /* 0x000fe200000018ff */
[----:B-1----:R-:W-:Y:S01]  /*56f0*/  F2FP.PACK_AB R4, R202, R207 ;  /* 0x000000cfca04723e */ /* 0x002fe200000000ff */
[----:B------:R-:W-:-:S02]  /*5700*/  FFMA.FTZ R25, R168, c[0x0][0x2d0], -R110 ;  /* 0x0000b400a8197a23 */ /* 0x000fc4000001086e */
[----:B------:R-:W-:Y:S02]  /*5710*/  FFMA.FTZ R24, R111, c[0x0][0x2d0], -R110 ;  /* 0x0000b4006f187a23 */ /* 0x000fe4000001086e */
[----:B------:R-:W-:Y:S02]  /*5720*/  MUFU.EX2 R206, R206 ;  /* 0x000000ce00ce7308 */ /* 0x000fe40000000800 */
[C---:B------:R-:W-:Y:S06]  /*5730*/  HMMA.16816.F32 R172, R20.reuse, R148, RZ ;  /* 0x0000009414ac723c */ /* 0x040fec00000018ff */
[----:B------:R-:W1:Y:S02]  /*5740*/  MUFU.EX2 R60, R60 ;  /* 0x0000003c003c7308 */ /* 0x000e640000000800 */
[----:B------:R-:W-:Y:S01]  /*5750*/  HMMA.16816.F32 R180, R20, R140, RZ ;  /* 0x0000008c14b4723c */ /* 0x000fe200000018ff */
[----:B---3--:R-:W-:-:S05]  /*5760*/  F2FP.PACK_AB R6, R56, R61 ;  /* 0x0000003d3806723e */ /* 0x008fca00000000ff */
[----:B------:R-:W-:Y:S02]  /*5770*/  MUFU.EX2 R59, R59 ;  /* 0x0000003b003b7308 */ /* 0x000fe40000000800 */
[C---:B------:R-:W-:Y:S06]  /*5780*/  HMMA.16816.F32 R188, R20.reuse, R132, RZ ;  /* 0x0000008414bc723c */ /* 0x040fec00000018ff */
[----:B------:R-:W3:Y:S02]  /*5790*/  MUFU.EX2 R55, R55 ;  /* 0x0000003700377308 */ /* 0x000ee40000000800 */
[----:B------:R-:W-:Y:S01]  /*57a0*/  HMMA.16816.F32 R72, R20, R80, RZ ;  /* 0x000000501448723c */ /* 0x000fe200000018ff */
[----:B-1----:R-:W-:Y:S01]  /*57b0*/  F2FP.PACK_AB R5, R60, R206 ;  /* 0x000000ce3c05723e */ /* 0x002fe200000000ff */
[----:B------:R-:W-:-:S04]  /*57c0*/  FADD.FTZ R206, R206, R214 ;  /* 0x000000d6cece7221 */ /* 0x000fc80000010000 */
[----:B------:R-:W-:Y:S01]  /*57d0*/  FADD.FTZ R206, R60, R206 ;  /* 0x000000ce3cce7221 */ /* 0x000fe20000010000 */
[----:B------:R-:W-:Y:S01]  /*57e0*/  MUFU.EX2 R204, R204 ;  /* 0x000000cc00cc7308 */ /* 0x000fe20000000800 */
[C---:B------:R-:W-:Y:S07]  /*57f0*/  HMMA.16816.F32 R88, R20.reuse, R96, RZ ;  /* 0x000000601458723c */ /* 0x040fee00000018ff */
[----:B------:R-:W1:Y:S01]  /*5800*/  MUFU.EX2 R58, R58 ;  /* 0x0000003a003a7308 */ /* 0x000e620000000800 */
[----:B------:R-:W-:Y:S01]  /*5810*/  HMMA.16816.F32 R104, R20, R112, RZ ;  /* 0x000000701468723c */ /* 0x000fe200000018ff */
[----:B---3--:R-:W-:Y:S01]  /*5820*/  F2FP.PACK_AB R7, R55, R59 ;  /* 0x0000003b3707723e */ /* 0x008fe200000000ff */
[----:B------:R-:W-:-:S05]  /*5830*/  FADD.FTZ R59, R59, R206 ;  /* 0x000000ce3b3b7221 */ /* 0x000fca0000010000 */
[----:B------:R-:W-:Y:S01]  /*5840*/  MUFU.EX2 R54, R54 ;  /* 0x0000003600367308 */ /* 0x000fe20000000800 */
[C---:B------:R-:W-:Y:S07]  /*5850*/  HMMA.16816.F32 R116, R4.reuse, R8, R116 ;  /* 0x000000080474723c */ /* 0x040fee0000001874 */
[----:B------:R-:W3:Y:S01]  /*5860*/  MUFU.EX2 R53, R53 ;  /* 0x0000003500357308 */ /* 0x000ee20000000800 */
[----:B-1----:R-:W-:Y:S01]  /*5870*/  F2FP.PACK_AB R124, R58, R204 ;  /* 0x000000cc3a7c723e */ /* 0x002fe200000000ff */
[C---:B------:R-:W-:Y:S06]  /*5880*/  HMMA.16816.F32 R160, R4.reuse, R44, R160 ;  /* 0x0000002c04a0723c */ /* 0x040fec00000018a0 */
[----:B------:R-:W1:Y:S02]  /*5890*/  MUFU.EX2 R57, R57 ;  /* 0x0000003900397308 */ /* 0x000e640000000800 */
[C---:B------:R-:W-:Y:S06]  /*58a0*/  HMMA.16816.F32 R152, R4.reuse, R40, R152 ;  /* 0x000000280498723c */ /* 0x040fec0000001898 */
[----:B------:R-:W5:Y:S01]  /*58b0*/  MUFU.EX2 R52, R52 ;  /* 0x0000003400347308 */ /* 0x000f620000000800 */
[----:B---3--:R-:W-:Y:S01]  /*58c0*/  F2FP.PACK_AB R126, R53, R54 ;  /* 0x00000036357e723e */ /* 0x008fe200000000ff */
[C---:B----4-:R-:W-:Y:S06]  /*58d0*/  HMMA.16816.F32 R144, R4.reuse, R36, R144 ;  /* 0x000000240490723c */ /* 0x050fec0000001890 */
[----:B------:R-:W-:Y:S01]  /*58e0*/  MUFU.EX2 R51, R51 ;  /* 0x0000003300337308 */ /* 0x000fe20000000800 */
[----:B-1----:R-:W-:Y:S01]  /*58f0*/  FADD.FTZ R201, R57, R201 ;  /* 0x000000c939c97221 */ /* 0x002fe20000010000 */
[C---:B------:R-:W-:Y:S06]  /*5900*/  HMMA.16816.F32 R136, R4.reuse, R32, R136 ;  /* 0x000000200488723c */ /* 0x040fec0000001888 */
[----:B------:R-:W1:Y:S01]  /*5910*/  MUFU.EX2 R50, R50 ;  /* 0x0000003200327308 */ /* 0x000e620000000800 */
[----:B-----5:R-:W-:Y:S01]  /*5920*/  F2FP.PACK_AB R125, R52, R57 ;  /* 0x00000039347d723e */ /* 0x020fe200000000ff */
[C---:B------:R-:W-:Y:S06]  /*5930*/  HMMA.16816.F32 R68, R4.reuse, R28, R68 ;  /* 0x0000001c0444723c */ /* 0x040fec0000001844 */
[----:B------:R-:W-:Y:S02]  /*5940*/  MUFU.EX2 R200, R200 ;  /* 0x000000c800c87308 */ /* 0x000fe40000000800 */
[----:B------:R-:W-:Y:S01]  /*5950*/  HMMA.16816.F32 R84, R4, R16, R84 ;  /* 0x000000100454723c */ /* 0x000fe20000001854 */
[----:B-1----:R-:W-:-:S05]  /*5960*/  F2FP.PACK_AB R127, R50, R51 ;  /* 0x00000033327f723e */ /* 0x002fca00000000ff */
[----:B------:R-:W-:Y:S02]  /*5970*/  MUFU.EX2 R199, R199 ;  /* 0x000000c700c77308 */ /* 0x000fe40000000800 */
[----:B------:R-:W-:Y:S06]  /*5980*/  HMMA.16816.F32 R100, R4, R12, R100 ;  /* 0x0000000c0464723c */ /* 0x000fec0000001864 */
[----:B------:R-:W-:Y:S02]  /*5990*/  MUFU.EX2 R198, R198 ;  /* 0x000000c600c67308 */ /* 0x000fe40000000800 */
[C---:B------:R-:W-:Y:S07]  /*59a0*/  HMMA.16816.F32 R120, R124.reuse, R8, R120 ;  /* 0x000000087c78723c */ /* 0x040fee0000001878 */
[----:B------:R-:W-:Y:S01]  /*59b0*/  FADD.FTZ R8, R185, R184 ;  /* 0x000000b8b9087221 */ /* 0x000fe20000010000 */
[----:B------:R-:W-:Y:S01]  /*59c0*/  HMMA.16816.F32 R164, R124, R44, R164 ;  /* 0x0000002c7ca4723c */ /* 0x000fe200000018a4 */
[----:B------:R-:W-:Y:S01]  /*59d0*/  FADD.FTZ R9, R95, R94 ;  /* 0x0000005e5f097221 */ /* 0x000fe20000010000 */
[----:B------:R-:W-:Y:S01]  /*59e0*/  MUFU.EX2 R197, R197 ;  /* 0x000000c500c57308 */ /* 0x000fe20000000800 */
[----:B------:R-:W-:-:S02]  /*59f0*/  FADD.FTZ R8, R92, R8 ;  /* 0x000000085c087221 */ /* 0x000fc40000010000 */
[----:B------:R-:W-:Y:S02]  /*5a00*/  FADD.FTZ R211, R211, R9 ;  /* 0x00000009d3d37221 */ /* 0x000fe40000010000 */
[--C-:B------:R-:W-:Y:S01]  /*5a10*/  FFMA.FTZ R45, R77, c[0x0][0x2d0], -R187.reuse ;  /* 0x0000b4004d2d7a23 */ /* 0x100fe200000108bb */
[C---:B------:R-:W-:Y:S01]  /*5a20*/  HMMA.16816.F32 R172, R124.reuse, R40, R172 ;  /* 0x000000287cac723c */ /* 0x040fe200000018ac */
[----:B------:R-:W-:Y:S01]  /*5a30*/  FFMA.FTZ R44, R76, c[0x0][0x2d0], -R187 ;  /* 0x0000b4004c2c7a23 */ /* 0x000fe200000108bb */
[----:B------:R-:W-:Y:S01]  /*5a40*/  MUFU.EX2 R67, R67 ;  /* 0x0000004300437308 */ /* 0x000fe20000000800 */
[----:B------:R-:W-:Y:S02]  /*5a50*/  FADD.FTZ R213, R213, R8 ;  /* 0x00000008d5d57221 */ /* 0x000fe40000010000 */
[----:B------:R-:W-:Y:S02]  /*5a60*/  FADD.FTZ R211, R205, R211 ;  /* 0x000000d3cdd37221 */ /* 0x000fe40000010000 */
[--C-:B------:R-:W-:Y:S01]  /*5a70*/  FFMA.FTZ R41, R178, c[0x0][0x2d0], -R192.reuse ;  /* 0x0000b400b2297a23 */ /* 0x100fe200000108c0 */
[----:B------:R-:W-:Y:S01]  /*5a80*/  HMMA.16816.F32 R180, R124, R36, R180 ;  /* 0x000000247cb4723c */ /* 0x000fe200000018b4 */
[----:B------:R-:W-:Y:S01]  /*5a90*/  FFMA.FTZ R40, R176, c[0x0][0x2d0], -R192 ;  /* 0x0000b400b0287a23 */ /* 0x000fe200000108c0 */
        /* <DEDUP_REMOVED lines=24> */
[----:B------:R-:W-:Y:S05]  /*5c20*/  MUFU.EX2 R36, R36 ;  /* 0x0000002400247308 */ /* 0x000fea0000000800 */
[--C-:B------:R-:W-:Y:S01]  /*5c30*/  FFMA.FTZ R13, R186, c[0x0][0x2d0], -R110.reuse ;  /* 0x0000b400ba0d7a23 */ /* 0x100fe2000001086e */
[C---:B------:R-:W-:Y:S01]  /*5c40*/  HMMA.16816.F32 R168, R20.reuse, R158, RZ ;  /* 0x0000009e14a8723c */ /* 0x040fe200000018ff */
[----:B------:R-:W-:Y:S01]  /*5c50*/  FFMA.FTZ R12, R179, c[0x0][0x2d0], -R110 ;  /* 0x0000b400b30c7a23 */ /* 0x000fe2000001086e */
[----:B------:R-:W-:Y:S06]  /*5c60*/  MUFU.EX2 R33, R33 ;  /* 0x0000002100217308 */ /* 0x000fec0000000800 */
[C---:B------:R-:W-:Y:S02]  /*5c70*/  HMMA.16816.F32 R176, R20.reuse, R150, RZ ;  /* 0x0000009614b0723c */ /* 0x040fe400000018ff */
        /* <DEDUP_REMOVED lines=9> */
[----:B------:R-:W-:Y:S02]  /*5d10*/  HMMA.16816.F32 R108, R20, R114, RZ ;  /* 0x00000072146c723c */ /* 0x000fe400000018ff */
[----:B------:R-:W-:Y:S06]  /*5d20*/  MUFU.EX2 R45, R45 ;  /* 0x0000002d002d7308 */ /* 0x000fec0000000800 */
[C---:B------:R-:W-:Y:S02]  /*5d30*/  HMMA.16816.F32 R156, R128.reuse, R158, RZ ;  /* 0x0000009e809c723c */ /* 0x040fe400000018ff */
[----:B------:R-:W-:Y:S06]  /*5d40*/  MUFU.EX2 R44, R44 ;  /* 0x0000002c002c7308 */ /* 0x000fec0000000800 */
[C---:B------:R-:W-:Y:S02]  /*5d50*/  HMMA.16816.F32 R148, R128.reuse, R150, RZ ;  /* 0x000000968094723c */ /* 0x040fe400000018ff */
[----:B------:R-:W-:Y:S06]  /*5d60*/  MUFU.EX2 R202, R24 ;  /* 0x0000001800ca7308 */ /* 0x000fec0000000800 */
[C---:B------:R-:W-:Y:S08]  /*5d70*/  HMMA.16816.F32 R140, R128.reuse, R142, RZ ;  /* 0x0000008e808c723c */ /* 0x040ff000000018ff */
[C---:B------:R-:W-:Y:S08]  /*5d80*/  HMMA.16816.F32 R132, R128.reuse, R134, RZ ;  /* 0x000000868084723c */ /* 0x040ff000000018ff */
[C---:B------:R-:W-:Y:S08]  /*5d90*/  HMMA.16816.F32 R80, R128.reuse, R82, RZ ;  /* 0x000000528050723c */ /* 0x040ff000000018ff */
[C---:B------:R-:W-:Y:S08]  /*5da0*/  HMMA.16816.F32 R96, R128.reuse, R98, RZ ;  /* 0x000000628060723c */ /* 0x040ff000000018ff */
[----:B------:R-:W-:Y:S08]  /*5db0*/  HMMA.16816.F32 R112, R128, R114, RZ ;  /* 0x000000728070723c */ /* 0x000ff000000018ff */
[-C--:B------:R-:W-:Y:S08]  /*5dc0*/  HMMA.16816.F32 R20, R20, R26.reuse, RZ ;  /* 0x0000001a1414723c */ /* 0x080ff000000018ff */
[----:B------:R-:W-:Y:S08]  /*5dd0*/  HMMA.16816.F32 R128, R128, R26, RZ ;  /* 0x0000001a8080723c */ /* 0x000ff000000018ff */
[C---:B------:R-:W-:Y:S08]  /*5de0*/  HMMA.16816.F32 R168, R124.reuse, R46, R168 ;  /* 0x0000002e7ca8723c */ /* 0x040ff000000018a8 */
[C---:B------:R-:W-:Y:S08]  /*5df0*/  HMMA.16816.F32 R176, R124.reuse, R42, R176 ;  /* 0x0000002a7cb0723c */ /* 0x040ff000000018b0 */
[C---:B------:R-:W-:Y:S08]  /*5e00*/  HMMA.16816.F32 R184, R124.reuse, R38, R184 ;  /* 0x000000267cb8723c */ /* 0x040ff000000018b8 */
[C---:B------:R-:W-:Y:S08]  /*5e10*/  HMMA.16816.F32 R192, R124.reuse, R34, R192 ;  /* 0x000000227cc0723c */ /* 0x040ff000000018c0 */
[C---:B------:R-:W-:Y:S08]  /*5e20*/  HMMA.16816.F32 R76, R124.reuse, R30, R76 ;  /* 0x0000001e7c4c723c */ /* 0x040ff0000000184c */
[C---:B------:R-:W-:Y:S08]  /*5e30*/  HMMA.16816.F32 R92, R124.reuse, R18, R92 ;  /* 0x000000127c5c723c */ /* 0x040ff0000000185c */
[C---:B------:R-:W-:Y:S08]  /*5e40*/  HMMA.16816.F32 R108, R124.reuse, R14, R108 ;  /* 0x0000000e7c6c723c */ /* 0x040ff0000000186c */
[-C--:B------:R-:W-:Y:S01]  /*5e50*/  HMMA.16816.F32 R124, R124, R10.reuse, R20 ;  /* 0x0000000a7c7c723c */ /* 0x080fe20000001814 */
[----:B------:R-:W1:Y:S07]  /*5e60*/  MUFU.EX2 R22, R220 ;  /* 0x000000dc00167308 */ /* 0x000e6e0000000800 */
[C---:B------:R-:W-:Y:S01]  /*5e70*/  HMMA.16816.F32 R128, R4.reuse, R10, R128 ;  /* 0x0000000a0480723c */ /* 0x040fe20000001880 */
[----:B------:R-:W3:Y:S01]  /*5e80*/  LDSM.16.MT88.4 R8, [R239+0x1000] ;  /* 0x00100000ef08783b */ /* 0x000ee20000004200 */
[----:B------:R-:W4:Y:S06]  /*5e90*/  MUFU.EX2 R20, R219 ;  /* 0x000000db00147308 */ /* 0x000f2c0000000800 */
[C---:B------:R-:W-:Y:S01]  /*5ea0*/  HMMA.16816.F32 R156, R4.reuse, R46, R156 ;  /* 0x0000002e049c723c */ /* 0x040fe2000000189c */
[----:B-1----:R-:W-:Y:S01]  /*5eb0*/  FADD.FTZ R54, R22, R54 ;  /* 0x0000003616367221 */ /* 0x002fe20000010000 */
[----:B------:R-:W-:Y:S06]  /*5ec0*/  MUFU.EX2 R21, R216 ;  /* 0x000000d800157308 */ /* 0x000fec0000000800 */
[----:B------:R-:W-:Y:S02]  /*5ed0*/  HMMA.16816.F32 R148, R4, R42, R148 ;  /* 0x0000002a0494723c */ /* 0x000fe40000001894 */
[----:B------:R-:W1:Y:S01]  /*5ee0*/  MUFU.EX2 R43, R218 ;  /* 0x000000da002b7308 */ /* 0x000e620000000800 */
[----:B----4-:R-:W-:-:S05]  /*5ef0*/  FADD.FTZ R54, R20, R54 ;  /* 0x0000003614367221 */ /* 0x010fca0000010000 */
[C---:B------:R-:W-:Y:S02]  /*5f00*/  HMMA.16816.F32 R140, R4.reuse, R38, R140 ;  /* 0x00000026048c723c */ /* 0x040fe4000000188c */
[----:B------:R-:W4:Y:S06]  /*5f10*/  MUFU.EX2 R42, R217 ;  /* 0x000000d9002a7308 */ /* 0x000f2c0000000800 */
[----:B------:R-:W-:Y:S02]  /*5f20*/  HMMA.16816.F32 R132, R4, R34, R132 ;  /* 0x000000220484723c */ /* 0x000fe40000001884 */
[----:B------:R-:W5:Y:S01]  /*5f30*/  MUFU.EX2 R39, R215 ;  /* 0x000000d700277308 */ /* 0x000f620000000800 */
[----:B-1----:R-:W-:-:S05]  /*5f40*/  FADD.FTZ R54, R43, R54 ;  /* 0x000000362b367221 */ /* 0x002fca0000010000 */
[----:B------:R-:W-:Y:S02]  /*5f50*/  HMMA.16816.F32 R80, R4, R30, R80 ;  /* 0x0000001e0450723c */ /* 0x000fe40000001850 */
[----:B------:R1:W1:Y:S01]  /*5f60*/  MUFU.EX2 R23, R17 ;  /* 0x0000001100177308 */ /* 0x0002620000000800 */
[----:B----4-:R-:W-:-:S04]  /*5f70*/  FADD.FTZ R54, R42, R54 ;  /* 0x000000362a367221 */ /* 0x010fc80000010000 */
[----:B------:R-:W-:Y:S01]  /*5f80*/  F2FP.PACK_AB R30, R197, R198 ;  /* 0x000000c6c51e723e */ /* 0x000fe200000000ff */
[----:B------:R-:W-:Y:S01]  /*5f90*/  HMMA.16816.F32 R96, R4, R18, R96 ;  /* 0x000000120460723c */ /* 0x000fe20000001860 */
[----:B------:R-:W-:Y:S01]  /*5fa0*/  F2FP.PACK_AB R31, R64, R65 ;  /* 0x00000041401f723e */ /* 0x000fe200000000ff */
[----:B------:R4:W2:Y:S01]  /*5fb0*/  MUFU.EX2 R38, R16 ;  /* 0x0000001000267308 */ /* 0x0008a20000000800 */
[----:B------:R-:W-:-:S04]  /*5fc0*/  FADD.FTZ R54, R200, R54 ;  /* 0x00000036c8367221 */ /* 0x000fc80000010000 */
[----:B------:R-:W-:Y:S01]  /*5fd0*/  F2FP.PACK_AB R18, R42, R43 ;  /* 0x0000002b2a12723e */ /* 0x000fe200000000ff */
[----:B------:R-:W-:Y:S01]  /*5fe0*/  HMMA.16816.F32 R112, R4, R14, R112 ;  /* 0x0000000e0470723c */ /* 0x000fe20000001870 */
[----:B-----5:R-:W-:Y:S01]  /*5ff0*/  F2FP.PACK_AB R19, R39, R40 ;  /* 0x000000282713723e */ /* 0x020fe200000000ff */
[----:B------:R-:W-:Y:S01]  /*6000*/  MUFU.EX2 R35, R13 ;  /* 0x0000000d00237308 */ /* 0x000fe20000000800 */
[----:B-1----:R-:W-:Y:S01]  /*6010*/  F2FP.PACK_AB R17, R41, R21 ;  /* 0x000000152911723e */ /* 0x002fe200000000ff */
[----:B------:R-:W-:Y:S02]  /*6020*/  FADD.FTZ R53, R23, R53 ;  /* 0x0000003517357221 */ /* 0x000fe40000010000 */
[----:B------:R-:W-:Y:S01]  /*6030*/  FADD.FTZ R54, R199, R54 ;  /* 0x00000036c7367221 */ /* 0x000fe20000010000 */
[----:B------:R-:W-:Y:S02]  /*6040*/  F2FP.PACK_AB R6, R36, R37 ;  /* 0x000000252406723e */ /* 0x000fe400000000ff */
[----:B------:R-:W-:Y:S01]  /*6050*/  F2FP.PACK_AB R7, R32, R33 ;  /* 0x000000212007723e */ /* 0x000fe200000000ff */
[----:B------:R-:W1:Y:S01]  /*6060*/  MUFU.EX2 R34, R12 ;  /* 0x0000000c00227308 */ /* 0x000e620000000800 */
[----:B----4-:R-:W-:Y:S01]  /*6070*/  F2FP.PACK_AB R16, R20, R22 ;  /* 0x000000161410723e */ /* 0x010fe200000000ff */
[----:B------:R-:W-:Y:S01]  /*6080*/  FADD.FTZ R54, R198, R54 ;  /* 0x00000036c6367221 */ /* 0x000fe20000010000 */
[C---:B--2---:R-:W-:Y:S01]  /*6090*/  F2FP.PACK_AB R4, R38.reuse, R23 ;  /* 0x000000172604723e */ /* 0x044fe200000000ff */
[----:B------:R-:W-:-:S04]  /*60a0*/  FADD.FTZ R53, R38, R53 ;  /* 0x0000003526357221 */ /* 0x000fc80000010000 */
[----:B---3--:R-:W-:Y:S01]  /*60b0*/  HMMA.16816.F32 R160, R16, R8, R160 ;  /* 0x0000000810a0723c */ /* 0x008fe200000018a0 */
[----:B------:R2:W-:Y:S01]  /*60c0*/  MUFU.EX2 R46, R29 ;  /* 0x0000001d002e7308 */ /* 0x0005e20000000800 */
[----:B------:R-:W-:-:S04]  /*60d0*/  FADD.FTZ R53, R37, R53 ;  /* 0x0000003525357221 */ /* 0x000fc80000010000 */
[----:B------:R-:W-:Y:S01]  /*60e0*/  FADD.FTZ R53, R36, R53 ;  /* 0x0000003524357221 */ /* 0x000fe20000010000 */
[----:B-1----:R-:W-:Y:S01]  /*60f0*/  F2FP.PACK_AB R5, R34, R35 ;  /* 0x000000232205723e */ /* 0x002fe200000000ff */
[----:B------:R-:W-:Y:S01]  /*6100*/  HMMA.16816.F32 R156, R16, R10, R156 ;  /* 0x0000000a109c723c */ /* 0x000fe2000000189c */
[----:B------:R-:W1:Y:S01]  /*6110*/  LDSM.16.MT88.4 R12, [R237+0x3000] ;  /* 0x00300000ed0c783b */ /* 0x000e620000004200 */
[----:B------:R3:W4:Y:S01]  /*6120*/  MUFU.EX2 R47, R28 ;  /* 0x0000001c002f7308 */ /* 0x0007220000000800 */
[----:B------:R-:W-:-:S04]  /*6130*/  FADD.FTZ R53, R63, R53 ;  /* 0x000000353f357221 */ /* 0x000fc80000010000 */
[----:B------:R-:W-:Y:S01]  /*6140*/  FADD.FTZ R53, R62, R53 ;  /* 0x000000353e357221 */ /* 0x000fe20000010000 */
[----:B------:R-:W-:Y:S01]  /*6150*/  HMMA.16816.F32 R164, R4, R8, R164 ;  /* 0x0000000804a4723c */ /* 0x000fe200000018a4 */
[----:B--2---:R-:W-:Y:S02]  /*6160*/  F2FP.PACK_AB R29, R66, R67 ;  /* 0x00000043421d723e */ /* 0x004fe400000000ff */
[----:B------:R-:W-:-:S04]  /*6170*/  FADD.FTZ R53, R45, R53 ;  /* 0x000000352d357221 */ /* 0x000fc80000010000 */
[----:B------:R-:W-:Y:S01]  /*6180*/  FADD.FTZ R203, R44, R53 ;  /* 0x000000352ccb7221 */ /* 0x000fe20000010000 */
[----:B------:R-:W-:Y:S01]  /*6190*/  HMMA.16816.F32 R168, R4, R10, R168 ;  /* 0x0000000a04a8723c */ /* 0x000fe200000018a8 */
[----:B------:R-:W2:Y:S01]  /*61a0*/  LDSM.16.MT88.4 R8, [R238+0x1000] ;  /* 0x00100000ee08783b */ /* 0x000ea20000004200 */
[----:B---3--:R-:W-:-:S06]  /*61b0*/  F2FP.PACK_AB R28, R199, R200 ;  /* 0x000000c8c71c723e */ /* 0x008fcc00000000ff */
[C---:B-1----:R-:W-:Y:S08]  /*61c0*/  HMMA.16816.F32 R100, R16.reuse, R12, R100 ;  /* 0x0000000c1064723c */ /* 0x042ff00000001864 */
[C---:B------:R-:W-:Y:S08]  /*61d0*/  HMMA.16816.F32 R112, R16.reuse, R14, R112 ;  /* 0x0000000e1070723c */ /* 0x040ff00000001870 */
[-C--:B--2---:R-:W-:Y:S08]  /*61e0*/  HMMA.16816.F32 R152, R16, R8.reuse, R152 ;  /* 0x000000081098723c */ /* 0x084ff00000001898 */
[----:B------:R-:W-:Y:S08]  /*61f0*/  HMMA.16816.F32 R172, R4, R8, R172 ;  /* 0x0000000804ac723c */ /* 0x000ff000000018ac */
[-C--:B------:R-:W-:Y:S08]  /*6200*/  HMMA.16816.F32 R148, R16, R10.reuse, R148 ;  /* 0x0000000a1094723c */ /* 0x080ff00000001894 */
[C---:B------:R-:W-:Y:S01]  /*6210*/  HMMA.16816.F32 R176, R4.reuse, R10, R176 ;  /* 0x0000000a04b0723c */ /* 0x040fe200000018b0 */
[----:B------:R-:W1:Y:S07]  /*6220*/  LDSM.16.MT88.4 R8, [R237+0x1000] ;  /* 0x00100000ed08783b */ /* 0x000e6e0000004200 */
[C---:B------:R-:W-:Y:S08]  /*6230*/  HMMA.16816.F32 R104, R4.reuse, R12, R104 ;  /* 0x0000000c0468723c */ /* 0x040ff00000001868 */
[----:B------:R-:W-:Y:S01]  /*6240*/  HMMA.16816.F32 R108, R4, R14, R108 ;  /* 0x0000000e046c723c */ /* 0x000fe2000000186c */
[----:B------:R-:W2:Y:S07]  /*6250*/  LDSM.16.MT88.4 R12, [R238+0x1800] ;  /* 0x00180000ee0c783b */ /* 0x000eae0000004200 */
[-C--:B-1----:R-:W-:Y:S08]  /*6260*/  HMMA.16816.F32 R144, R16, R8.reuse, R144 ;  /* 0x000000081090723c */ /* 0x082ff00000001890 */
[----:B------:R-:W-:Y:S08]  /*6270*/  HMMA.16816.F32 R180, R4, R8, R180 ;  /* 0x0000000804b4723c */ /* 0x000ff000000018b4 */
[-C--:B------:R-:W-:Y:S08]  /*6280*/  HMMA.16816.F32 R140, R16, R10.reuse, R140 ;  /* 0x0000000a108c723c */ /* 0x080ff0000000188c */
[----:B------:R-:W-:Y:S01]  /*6290*/  HMMA.16816.F32 R184, R4, R10, R184 ;  /* 0x0000000a04b8723c */ /* 0x000fe200000018b8 */
[----:B------:R-:W1:Y:S07]  /*62a0*/  LDSM.16.MT88.4 R8, [R236+0x1000] ;  /* 0x00100000ec08783b */ /* 0x000e6e0000004200 */
[C---:B--2---:R-:W-:Y:S08]  /*62b0*/  HMMA.16816.F32 R152, R28.reuse, R12, R152 ;  /* 0x0000000c1c98723c */ /* 0x044ff00000001898 */
[----:B------:R-:W-:Y:S08]  /*62c0*/  HMMA.16816.F32 R148, R28, R14, R148 ;  /* 0x0000000e1c94723c */ /* 0x000ff00000001894 */
[-C--:B-1----:R-:W-:Y:S08]  /*62d0*/  HMMA.16816.F32 R136, R16, R8.reuse, R136 ;  /* 0x000000081088723c */ /* 0x082ff00000001888 */
[----:B------:R-:W-:Y:S08]  /*62e0*/  HMMA.16816.F32 R188, R4, R8, R188 ;  /* 0x0000000804bc723c */ /* 0x000ff000000018bc */
[-C--:B------:R-:W-:Y:S08]  /*62f0*/  HMMA.16816.F32 R132, R16, R10.reuse, R132 ;  /* 0x0000000a1084723c */ /* 0x080ff00000001884 */
[----:B------:R-:W-:Y:S01]  /*6300*/  HMMA.16816.F32 R192, R4, R10, R192 ;  /* 0x0000000a04c0723c */ /* 0x000fe200000018c0 */
[----:B------:R-:W1:Y:S07]  /*6310*/  LDSM.16.MT88.4 R8, [R239+0x3000] ;  /* 0x00300000ef08783b */ /* 0x000e6e0000004200 */
        /* <DEDUP_REMOVED lines=8> */
[C---:B------:R-:W-:Y:S01]  /*63a0*/  HMMA.16816.F32 R92, R4.reuse, R10, R92 ;  /* 0x0000000a045c723c */ /* 0x040fe2000000185c */
[----:B------:R-:W1:Y:S07]  /*63b0*/  LDSM.16.MT88.4 R8, [R236+0x3000] ;  /* 0x00300000ec08783b */ /* 0x000e6e0000004200 */
[C---:B-1----:R-:W-:Y:S08]  /*63c0*/  HMMA.16816.F32 R120, R4.reuse, R8, R120 ;  /* 0x000000080478723c */ /* 0x042ff00000001878 */
[----:B------:R-:W-:Y:S07]  /*63d0*/  HMMA.16816.F32 R124, R4, R10, R124 ;  /* 0x0000000a047c723c */ /* 0x000fee000000187c */
[----:B------:R-:W-:Y:S01]  /*63e0*/  FADD.FTZ R4, R52, R201 ;  /* 0x000000c934047221 */ /* 0x000fe20000010000 */
[----:B------:R-:W-:Y:S01]  /*63f0*/  HMMA.16816.F32 R116, R16, R8, R116 ;  /* 0x000000081074723c */ /* 0x000fe20000001874 */
[----:B------:R-:W-:Y:S01]  /*6400*/  F2FP.PACK_AB R6, R44, R45 ;  /* 0x0000002d2c06723e */ /* 0x000fe200000000ff */
[----:B------:R-:W-:Y:S01]  /*6410*/  FADD.FTZ R52, R55, R59 ;  /* 0x0000003b37347221 */ /* 0x000fe20000010000 */
[----:B----4-:R-:W-:Y:S01]  /*6420*/  F2FP.PACK_AB R5, R47, R46 ;  /* 0x0000002e2f05723e */ /* 0x010fe200000000ff */
[----:B------:R-:W-:-:S02]  /*6430*/  FADD.FTZ R4, R51, R4 ;  /* 0x0000000433047221 */ /* 0x000fc40000010000 */
[----:B------:R-:W1:Y:S01]  /*6440*/  MUFU.EX2 R51, R25 ;  /* 0x0000001900337308 */ /* 0x000e620000000800 */
[----:B------:R-:W-:Y:S01]  /*6450*/  FADD.FTZ R52, R21, R52 ;  /* 0x0000003415347221 */ /* 0x000fe20000010000 */
[----:B------:R-:W-:Y:S01]  /*6460*/  HMMA.16816.F32 R128, R16, R10, R128 ;  /* 0x0000000a1080723c */ /* 0x000fe20000001880 */
[----:B------:R-:W2:Y:S01]  /*6470*/  LDSM.16.MT88.4 R8, [R237+0x1800] ;  /* 0x00180000ed08783b */ /* 0x000ea20000004200 */
[----:B------:R-:W-:Y:S01]  /*6480*/  FADD.FTZ R50, R50, R4 ;  /* 0x0000000432327221 */ /* 0x000fe20000010000 */
[----:B------:R-:W-:Y:S01]  /*6490*/  F2FP.PACK_AB R4, R62, R63 ;  /* 0x0000003f3e04723e */ /* 0x000fe200000000ff */
[----:B------:R-:W-:Y:S01]  /*64a0*/  FADD.FTZ R52, R41, R52 ;  /* 0x0000003429347221 */ /* 0x000fe20000010000 */
[----:B------:R-:W3:Y:S01]  /*64b0*/  LDSM.16.MT88.4 R16, [R239+0x1800] ;  /* 0x00180000ef10783b */ /* 0x000ee20000004200 */
[----:B------:R-:W-:Y:S02]  /*64c0*/  FADD.FTZ R50, R35, R50 ;  /* 0x0000003223327221 */ /* 0x000fe40000010000 */
[----:B------:R-:W-:Y:S01]  /*64d0*/  FADD.FTZ R52, R40, R52 ;  /* 0x0000003428347221 */ /* 0x000fe20000010000 */
[----:B------:R-:W-:Y:S01]  /*64e0*/  LDSM.16.MT88.4 R20, [R239+0x3800] ;  /* 0x00380000ef14783b */ /* 0x000fe20000004200 */
[----:B------:R-:W-:-:S02]  /*64f0*/  FADD.FTZ R50, R34, R50 ;  /* 0x0000003222327221 */ /* 0x000fc40000010000 */
[----:B------:R-:W-:Y:S01]  /*6500*/  FADD.FTZ R52, R39, R52 ;  /* 0x0000003427347221 */ /* 0x000fe20000010000 */
[----:B-1----:R-:W-:Y:S01]  /*6510*/  F2FP.PACK_AB R7, R202, R51 ;  /* 0x00000033ca07723e */ /* 0x002fe200000000ff */
[----:B------:R-:W-:Y:S02]  /*6520*/  LDSM.16.MT88.4 R24, [R236+0x1800] ;  /* 0x00180000ec18783b */ /* 0x000fe40000004200 */
[----:B------:R-:W-:Y:S02]  /*6530*/  FADD.FTZ R52, R67, R52 ;  /* 0x0000003443347221 */ /* 0x000fe40000010000 */
[----:B------:R-:W-:Y:S02]  /*6540*/  FADD.FTZ R50, R33, R50 ;  /* 0x0000003221327221 */ /* 0x000fe40000010000 */
[----:B------:R-:W-:Y:S01]  /*6550*/  FADD.FTZ R52, R66, R52 ;  /* 0x0000003442347221 */ /* 0x000fe20000010000 */
[----:B------:R-:W-:Y:S01]  /*6560*/  HMMA.16816.F32 R172, R4, R12, R172 ;  /* 0x0000000c04ac723c */ /* 0x000fe200000018ac */
[----:B------:R-:W-:-:S02]  /*6570*/  FADD.FTZ R50, R32, R50 ;  /* 0x0000003220327221 */ /* 0x000fc40000010000 */
[----:B------:R-:W-:Y:S02]  /*6580*/  FADD.FTZ R52, R65, R52 ;  /* 0x0000003441347221 */ /* 0x000fe40000010000 */
[----:B------:R-:W-:-:S03]  /*6590*/  FADD.FTZ R50, R46, R50 ;  /* 0x000000322e327221 */ /* 0x000fc60000010000 */
[----:B------:R-:W-:Y:S01]  /*65a0*/  HMMA.16816.F32 R176, R4, R14, R176 ;  /* 0x0000000e04b0723c */ /* 0x000fe200000018b0 */
[----:B------:R-:W1:Y:S01]  /*65b0*/  LDSM.16.MT88.4 R12, [R237+0x3800] ;  /* 0x00380000ed0c783b */ /* 0x000e620000004200 */
[----:B------:R-:W-:-:S04]  /*65c0*/  FADD.FTZ R50, R47, R50 ;  /* 0x000000322f327221 */ /* 0x000fc80000010000 */
[----:B------:R-:W-:-:S04]  /*65d0*/  FADD.FTZ R50, R51, R50 ;  /* 0x0000003233327221 */ /* 0x000fc80000010000 */
[----:B------:R-:W-:Y:S01]  /*65e0*/  FADD.FTZ R202, R202, R50 ;  /* 0x00000032caca7221 */ /* 0x000fe20000010000 */
[-C--:B--2---:R-:W-:Y:S08]  /*65f0*/  HMMA.16816.F32 R144, R28, R8.reuse, R144 ;  /* 0x000000081c90723c */ /* 0x084ff00000001890 */
[----:B------:R-:W-:Y:S08]  /*6600*/  HMMA.16816.F32 R180, R4, R8, R180 ;  /* 0x0000000804b4723c */ /* 0x000ff000000018b4 */
[-C--:B------:R-:W-:Y:S08]  /*6610*/  HMMA.16816.F32 R140, R28, R10.reuse, R140 ;  /* 0x0000000a1c8c723c */ /* 0x080ff0000000188c */
[----:B------:R-:W-:Y:S01]  /*6620*/  HMMA.16816.F32 R184, R4, R10, R184 ;  /* 0x0000000a04b8723c */ /* 0x000fe200000018b8 */
[----:B------:R-:W2:Y:S07]  /*6630*/  LDSM.16.MT88.4 R8, [R236+0x3800] ;  /* 0x00380000ec08783b */ /* 0x000eae0000004200 */
[-C--:B---3--:R-:W-:Y:S08]  /*6640*/  HMMA.16816.F32 R160, R28, R16.reuse, R160 ;  /* 0x000000101ca0723c */ /* 0x088ff000000018a0 */
[----:B------:R-:W-:Y:S08]  /*6650*/  HMMA.16816.F32 R164, R4, R16, R164 ;  /* 0x0000001004a4723c */ /* 0x000ff000000018a4 */
[-C--:B------:R-:W-:Y:S08]  /*6660*/  HMMA.16816.F32 R156, R28, R18.reuse, R156 ;  /* 0x000000121c9c723c */ /* 0x080ff0000000189c */
[----:B------:R-:W-:Y:S01]  /*6670*/  HMMA.16816.F32 R168, R4, R18, R168 ;  /* 0x0000001204a8723c */ /* 0x000fe200000018a8 */
[----:B------:R-:W3:Y:S07]  /*6680*/  LDSM.16.MT88.4 R16, [R238+0x3800] ;  /* 0x00380000ee10783b */ /* 0x000eee0000004200 */
[-C--:B-1----:R-:W-:Y:S08]  /*6690*/  HMMA.16816.F32 R100, R28, R12.reuse, R100 ;  /* 0x0000000c1c64723c */ /* 0x082ff00000001864 */
[----:B------:R-:W-:Y:S07]  /*66a0*/  HMMA.16816.F32 R104, R4, R12, R104 ;  /* 0x0000000c0468723c */ /* 0x000fee0000001868 */
[----:B------:R-:W-:Y:S01]  /*66b0*/  @P4 IMAD.HI.U32 R12, R221, c[0x0][0x2c8], RZ ;  /* 0x0000b200dd0c4a27 */ /* 0x000fe200078e00ff */
[----:B------:R-:W-:Y:S01]  /*66c0*/  MOV R13, R221 ;  /* 0x000000dd000d7202 */ /* 0x000fe20000000f00 */
[----:B--2---:R-:W-:Y:S03]  /*66d0*/  HMMA.16816.F32 R116, R28, R8, R116 ;  /* 0x000000081c74723c */ /* 0x004fe60000001874 */
[----:B------:R-:W-:-:S04]  /*66e0*/  @P4 SHF.R.U32.HI R13, RZ, c[0x0][0x2cc], R12 ;  /* 0x0000b300ff0d4a19 */ /* 0x000fc8000001160c */
[----:B------:R-:W-:Y:S01]  /*66f0*/  IADD3 R49, R13, -c[0x0][0x168], R49 ;  /* 0x80005a000d317a10 */ /* 0x000fe20007ffe031 */
[----:B------:R-:W-:Y:S07]  /*6700*/  HMMA.16816.F32 R120, R4, R8, R120 ;  /* 0x000000080478723c */ /* 0x000fee0000001878 */
[----:B------:R-:W-:Y:S01]  /*6710*/  SHF.R.S32.HI R8, RZ, 0x1f, R49 ;  /* 0x0000001fff087819 */ /* 0x000fe20000011431 */
[----:B---3--:R-:W-:Y:S03]  /*6720*/  HMMA.16816.F32 R84, R28, R16, R84 ;  /* 0x000000101c54723c */ /* 0x008fe60000001854 */
[----:B------:R-:W-:-:S04]  /*6730*/  LEA.HI R49, R8, R49, RZ, 0x6 ;  /* 0x0000003108317211 */ /* 0x000fc800078f30ff */
[----:B------:R-:W-:Y:S01]  /*6740*/  SHF.R.S32.HI R49, RZ, 0x6, R49 ;  /* 0x00000006ff317819 */ /* 0x000fe20000011431 */
[C---:B------:R-:W-:Y:S07]  /*6750*/  HMMA.16816.F32 R88, R4.reuse, R16, R88 ;  /* 0x000000100458723c */ /* 0x040fee0000001858 */
[----:B------:R-:W-:Y:S01]  /*6760*/  IADD3 R16, R48, -0x2, RZ ;  /* 0xfffffffe30107810 */ /* 0x000fe20007ffe0ff */
[----:B------:R-:W-:Y:S01]  /*6770*/  HMMA.16816.F32 R188, R4, R24, R188 ;  /* 0x0000001804bc723c */ /* 0x000fe200000018bc */
[----:B------:R-:W-:-:S03]  /*6780*/  IMNMX R17, RZ, R49, !PT ;  /* 0x00000031ff117217 */ /* 0x000fc60007800200 */
[----:B------:R1:W-:Y:S01]  /*6790*/  STL [R1+0x78], R16 ;  /* 0x0000781001007387 */ /* 0x0003e20000100800 */
[----:B------:R-:W-:-:S03]  /*67a0*/  ISETP.GE.AND P0, PT, R16, R17, PT ;  /* 0x000000111000720c */ /* 0x000fc60003f06270 */
[C---:B------:R-:W-:Y:S01]  /*67b0*/  HMMA.16816.F32 R192, R4.reuse, R26, R192 ;  /* 0x0000001a04c0723c */ /* 0x040fe200000018c0 */
[----:B------:R1:W-:Y:S07]  /*67c0*/  STL [R1+0x7c], R17 ;  /* 0x00007c1101007387 */ /* 0x0003ee0000100800 */
[C---:B------:R-:W-:Y:S08]  /*67d0*/  HMMA.16816.F32 R72, R4.reuse, R20, R72 ;  /* 0x000000140448723c */ /* 0x040ff00000001848 */
[C---:B------:R-:W-:Y:S08]  /*67e0*/  HMMA.16816.F32 R76, R4.reuse, R22, R76 ;  /* 0x00000016044c723c */ /* 0x040ff0000000184c */
[C---:B------:R-:W-:Y:S08]  /*67f0*/  HMMA.16816.F32 R92, R4.reuse, R18, R92 ;  /* 0x00000012045c723c */ /* 0x040ff0000000185c */
[C---:B------:R-:W-:Y:S08]  /*6800*/  HMMA.16816.F32 R108, R4.reuse, R14, R108 ;  /* 0x0000000e046c723c */ /* 0x040ff0000000186c */
[----:B------:R-:W-:Y:S07]  /*6810*/  HMMA.16816.F32 R124, R4, R10, R124 ;  /* 0x0000000a047c723c */ /* 0x000fee000000187c */
[----:B------:R-:W-:Y:S01]  /*6820*/  FADD.FTZ R5, R197, R54 ;  /* 0x00000036c5057221 */ /* 0x000fe20000010000 */
[----:B------:R-:W-:Y:S01]  /*6830*/  HMMA.16816.F32 R136, R28, R24, R136 ;  /* 0x000000181c88723c */ /* 0x000fe20000001888 */
[----:B------:R-:W-:-:S03]  /*6840*/  FADD.FTZ R4, R64, R52 ;  /* 0x0000003440047221 */ /* 0x000fc60000010000 */
[----:B------:R1:W-:Y:S04]  /*6850*/  STL [R1+0x70], R5 ;  /* 0x0000700501007387 */ /* 0x0003e80000100800 */
[----:B------:R1:W-:Y:S01]  /*6860*/  STL [R1+0x74], R4 ;  /* 0x0000740401007387 */ /* 0x0003e20000100800 */
[C---:B------:R-:W-:Y:S08]  /*6870*/  HMMA.16816.F32 R132, R28.reuse, R26, R132 ;  /* 0x0000001a1c84723c */ /* 0x040ff00000001884 */
[C---:B------:R-:W-:Y:S08]  /*6880*/  HMMA.16816.F32 R68, R28.reuse, R20, R68 ;  /* 0x000000141c44723c */ /* 0x040ff00000001844 */
[C---:B------:R-:W-:Y:S08]  /*6890*/  HMMA.16816.F32 R80, R28.reuse, R22, R80 ;  /* 0x000000161c50723c */ /* 0x040ff00000001850 */
[C---:B------:R-:W-:Y:S08]  /*68a0*/  HMMA.16816.F32 R96, R28.reuse, R18, R96 ;  /* 0x000000121c60723c */ /* 0x040ff00000001860 */
[C---:B------:R-:W-:Y:S08]  /*68b0*/  HMMA.16816.F32 R112, R28.reuse, R14, R112 ;  /* 0x0000000e1c70723c */ /* 0x040ff00000001870 */
[----:B------:R-:W-:Y:S01]  /*68c0*/  HMMA.16816.F32 R128, R28, R10, R128 ;  /* 0x0000000a1c80723c */ /* 0x000fe20000001880 */
[----:B------:R-:W-:Y:S01]  /*68d0*/  @!UPT UIADD3 URZ, URZ, URZ, URZ ;  /* 0x0000003f3f3ff290 */ /* 0x000fe2000fffe03f */
[----:B------:R-:W-:Y:S11]  /*68e0*/  @!P0 BRA `(.L_x_1649) ;  /* 0x000051c000008947 */ /* 0x000ff60003800000 */
[----:B-1----:R-:W-:Y:S01]  /*68f0*/  MOV R197, R0 ;  /* 0x0000000000c57202 */ /* 0x002fe20000000f00 */
[----:B------:R-:W-:Y:S01]  /*6900*/  IMAD.MOV.U32 R0, RZ, RZ, R16 ;  /* 0x000000ffff007224 */ /* 0x000fe200078e0010 */
[----:B------:R-:W-:Y:S01]  /*6910*/  MOV R200, R2 ;  /* 0x0000000200c87202 */ /* 0x000fe20000000f00 */
[----:B------:R-:W-:Y:S01]  /*6920*/  IMAD.MOV.U32 R198, RZ, RZ, R196 ;  /* 0x000000ffffc67224 */ /* 0x000fe200078e00c4 */
[----:B------:R-:W-:-:S02]  /*6930*/  MOV R199, R3 ;  /* 0x0000000300c77202 */ /* 0x000fc40000000f00 */
[----:B------:R1:W-:Y:S05]  /*6940*/  STL [R1+0x78], R0 ;  /* 0x0000780001007387 */ /* 0x0003ea0000100800 */
.L_x_1660:
[----:B-1----:R-:W2:Y:S01]  /*6950*/  LDL R0, [R1+0x78] ;  /* 0x0000780001007983 */ /* 0x002ea20000100800 */
[----:B------:R-:W-:Y:S04]  /*6960*/  DEPBAR.LE SB0, 0x0 ;  /* 0x000080000000791a */ /* 0x000fe80000000000 */
[----:B------:R-:W-:Y:S01]  /*6970*/  WARPSYNC 0xffffffff ;  /* 0xffffffff00007948 */ /* 0x000fe20003800000 */
[----:B------:R-:W-:Y:S06]  /*6980*/  BAR.SYNC.DEFER_BLOCKING 0x0 ;  /* 0x0000000000007b1d */ /* 0x000fec0000010000 */
[----:B------:R1:W3:Y:S01]  /*6990*/  LDSM.16.M88.4 R64, [R244] ;  /* 0x00000000f440783b */ /* 0x0002e20000000200 */
[----:B------:R-:W-:Y:S03]  /*69a0*/  BSSY B0, `(.L_x_1650) ;  /* 0x0000057000007945 */ /* 0x000fe60003800000 */
[----:B------:R1:W4:Y:S04]  /*69b0*/  LDSM.16.M88.4 R60, [R244+0x2000] ;  /* 0x00200000f43c783b */ /* 0x0003280000000200 */
[----:B------:R1:W1:Y:S04]  /*69c0*/  LDSM.16.M88.4 R16, [R243] ;  /* 0x00000000f310783b */ /* 0x0002680000000200 */
[----:B------:R1:W1:Y:S04]  /*69d0*/  LDSM.16.M88.4 R32, [R243+0x800] ;  /* 0x00080000f320783b */ /* 0x0002680000000200 */
[----:B------:R1:W1:Y:S04]  /*69e0*/  LDSM.16.M88.4 R48, [R243+0x1000] ;  /* 0x00100000f330783b */ /* 0x0002680000000200 */
[----:B------:R1:W1:Y:S04]  /*69f0*/  LDSM.16.M88.4 R204, [R243+0x1800] ;  /* 0x00180000f3cc783b */ /* 0x0002680000000200 */
[----:B------:R1:W1:Y:S04]  /*6a00*/  LDSM.16.M88.4 R208, [R242] ;  /* 0x00000000f2d0783b */ /* 0x0002680000000200 */
[----:B------:R1:W1:Y:S04]  /*6a10*/  LDSM.16.M88.4 R216, [R242+0x2000] ;  /* 0x00200000f2d8783b */ /* 0x0002680000000200 */
[----:B------:R1:W1:Y:S04]  /*6a20*/  LDSM.16.M88.4 R212, [R235] ;  /* 0x00000000ebd4783b */ /* 0x0002680000000200 */
[----:B------:R1:W1:Y:S04]  /*6a30*/  LDSM.16.M88.4 R220, [R235+0x800] ;  /* 0x00080000ebdc783b */ /* 0x0002680000000200 */
[----:B------:R1:W1:Y:S04]  /*6a40*/  LDSM.16.M88.4 R224, [R235+0x1000] ;  /* 0x00100000ebe0783b */ /* 0x0002680000000200 */
[----:B------:R1:W1:Y:S01]  /*6a50*/  LDSM.16.M88.4 R228, [R235+0x1800] ;  /* 0x00180000ebe4783b */ /* 0x0002620000000200 */
[----:B--2---:R-:W-:Y:S11]  /*6a60*/  ISETP.GE.AND P0, PT, R0, RZ, PT ;  /* 0x000000ff0000720c */ /* 0x004ff60003f06270 */
[----:B------:R-:W-:Y:S02]  /*6a70*/  @!UPT UIADD3 URZ, URZ, URZ, URZ ;  /* 0x0000003f3f3ff290 */ /* 0x000fe4000fffe03f */
[----:B------:R-:W-:-:S05]  /*6a80*/  @!P0 BRA `(.L_x_1651) ;  /* 0x0000048000008947 */ /* 0x000fca0003800000 */
[----:B-1-34-:R-:W2:Y:S01]  /*6a90*/  LDL R9, [R1+0x48] ;  /* 0x0000480001097983 */ /* 0x01aea20000100800 */
[----:B------:R-:W-:Y:S03]  /*6aa0*/  SHF.L.U64.HI R10, R250, 0x1, R245 ;  /* 0x00000001fa0a7819 */ /* 0x000fe600000102f5 */
[----:B------:R-:W3:Y:S04]  /*6ab0*/  LDL R8, [R1+0x44] ;  /* 0x0000440001087983 */ /* 0x000ee80000100800 */
[----:B------:R-:W4:Y:S04]  /*6ac0*/  LDL.64 R6, [R1+0x58] ;  /* 0x0000580001067983 */ /* 0x000f280000100a00 */
[----:B------:R-:W5:Y:S04]  /*6ad0*/  LDL R5, [R1+0x30] ;  /* 0x0000300001057983 */ /* 0x000f680000100800 */
[----:B------:R-:W4:Y:S01]  /*6ae0*/  LDL R4, [R1+0xc] ;  /* 0x00000c0001047983 */ /* 0x000f220000100800 */
[----:B--2---:R-:W-:Y:S01]  /*6af0*/  IMAD.WIDE.U32 R2, R9, c[0x0][0x208], RZ ;  /* 0x0000820009027a25 */ /* 0x004fe200078e00ff */
[----:B------:R-:W-:Y:S02]  /*6b00*/  SHF.R.S32.HI R0, RZ, 0x1f, R9 ;  /* 0x0000001fff007819 */ /* 0x000fe40000011409 */
[----:B---3--:R-:W-:Y:S03]  /*6b10*/  SHF.R.S32.HI R11, RZ, 0x1f, R8 ;  /* 0x0000001fff0b7819 */ /* 0x008fe60000011408 */
[----:B------:R-:W-:Y:S02]  /*6b20*/  IMAD R0, R0, c[0x0][0x208], RZ ;  /* 0x0000820000007a24 */ /* 0x000fe400078e02ff */
[----:B------:R-:W-:Y:S02]  /*6b30*/  IMAD R11, R11, c[0x0][0x218], RZ ;  /* 0x000086000b0b7a24 */ /* 0x000fe400078e02ff */
[----:B------:R-:W-:Y:S02]  /*6b40*/  IMAD R0, R9, c[0x0][0x20c], R0 ;  /* 0x0000830009007a24 */ /* 0x000fe400078e0200 */
[C---:B------:R-:W-:Y:S02]  /*6b50*/  IMAD R11, R8.reuse, c[0x0][0x21c], R11 ;  /* 0x00008700080b7a24 */ /* 0x040fe400078e020b */
[----:B------:R-:W-:Y:S04]  /*6b60*/  IMAD.IADD R3, R3, 0x1, R0 ;  /* 0x0000000103037824 */ /* 0x000fe800078e0200 */
[----:B------:R-:W-:Y:S05]  /*6b70*/  IMAD.WIDE.U32 R2, R8, c[0x0][0x218], R2 ;  /* 0x0000860008027a25 */ /* 0x000fea00078e0002 */
[----:B----4-:R-:W-:Y:S02]  /*6b80*/  IADD3 R0, P0, R6, R2, RZ ;  /* 0x0000000206007210 */ /* 0x010fe40007f1e0ff */
[----:B------:R-:W-:Y:S02]  /*6b90*/  SHF.L.U64.HI R2, R4, 0x1, R246 ;  /* 0x0000000104027819 */ /* 0x000fe400000102f6 */
[----:B-----5:R-:W-:Y:S02]  /*6ba0*/  IADD3.X R11, R5, R3, R11, P0, !PT ;  /* 0x00000003050b7210 */ /* 0x020fe400007fe40b */
[----:B------:R-:W-:Y:S02]  /*6bb0*/  LEA R12, P0, R0, c[0x0][0x1f8], 0x1 ;  /* 0x00007e00000c7a11 */ /* 0x000fe400078008ff */
[----:B------:R-:W-:Y:S02]  /*6bc0*/  SHF.L.U32 R3, R250, 0x1, RZ ;  /* 0x00000001fa037819 */ /* 0x000fe400000006ff */
[----:B------:R-:W-:Y:S01]  /*6bd0*/  LEA.HI.X R11, R0, c[0x0][0x1fc], R11, 0x1, P0 ;  /* 0x00007f00000b7a11 */ /* 0x000fe200000f0c0b */
[----:B------:R-:W-:Y:S01]  /*6be0*/  IMAD.SHL.U32 R0, R4, 0x2, RZ ;  /* 0x0000000204007824 */ /* 0x000fe200078e00ff */
[----:B------:R-:W-:-:S05]  /*6bf0*/  BRA.DIV ~URZ, `(.L_x_1652) ;  /* 0x0000e3027f007947 */ /* 0x000fca000b800000 */
[----:B------:R1:W2:Y:S02]  /*6c00*/  SHFL.IDX PT, R13, R11, RZ, 0x181f ;  /* 0x00181fff0b0d7589 */ /* 0x0002a400000e0000 */
.L_x_1739:
[----:B------:R-:W-:-:S05]  /*6c10*/  BRA.DIV ~URZ, `(.L_x_1653) ;  /* 0x0000e3527f007947 */ /* 0x000fca000b800000 */
[----:B------:R-:W3:Y:S04]  /*6c20*/  LDL R4, [R1+0xc] ;  /* 0x00000c0001047983 */ /* 0x000ee80000100800 */
[----:B------:R-:W4:Y:S01]  /*6c30*/  SHFL.IDX PT, R6, R12, RZ, 0x181f ;  /* 0x00181fff0c067589 */ /* 0x000f2200000e0000 */
[----:B---3--:R-:W-:Y:S02]  /*6c40*/  ISETP.GE.AND P2, PT, R4, c[0x0][0x1d4], PT ;  /* 0x0000750004007a0c */ /* 0x008fe40003f46270 */
[CC--:B----4-:R-:W-:Y:S02]  /*6c50*/  IADD3 R4, P0, R6.reuse, R0.reuse, RZ ;  /* 0x0000000006047210 */ /* 0x0d0fe40007f1e0ff */
[-C--:B------:R-:W-:Y:S03]  /*6c60*/  IADD3 R8, P5, R6, R3.reuse, RZ ;  /* 0x0000000306087210 */ /* 0x080fe60007fbe0ff */
[C---:B--2---:R-:W-:Y:S01]  /*6c70*/  IMAD.X R5, R13.reuse, 0x1, R2, P0 ;  /* 0x000000010d057824 */ /* 0x044fe200000e0602 */
[----:B------:R-:W-:Y:S01]  /*6c80*/  ISETP.GE.AND P0, PT, R250, c[0x0][0x1d4], PT ;  /* 0x00007500fa007a0c */ /* 0x000fe20003f06270 */
[----:B------:R-:W-:Y:S04]  /*6c90*/  IMAD.X R9, R13, 0x1, R10, P5 ;  /* 0x000000010d097824 */ /* 0x000fe800028e060a */
[----:B------:R-:W-:Y:S01]  /*6ca0*/  @!PT LDS RZ, [RZ] ;  /* 0x00000000fffff984 */ /* 0x000fe20000000800 */
[----:B------:R-:W-:Y:S01]  /*6cb0*/  @!PT LDS RZ, [RZ] ;  /* 0x00000000fffff984 */ /* 0x000fe20000000800 */
[----:B------:R2:W-:Y:S08]  /*6cc0*/  LDGSTS.E.BYPASS.LTC128B.128 [R251+0x100], [R4.64], !P2 ;  /* 0x0010000004fb7fae */ /* 0x0005f0000d101d46 */
[----:B------:R3:W-:Y:S04]  /*6cd0*/  LDGSTS.E.BYPASS.LTC128B.128 [R251+0x2100], [R8.64], !P0 ;  /* 0x0210000008fb7fae */ /* 0x0007e8000c101d46 */
[----:B--2---:R-:W2:Y:S04]  /*6ce0*/  SHFL.IDX PT, R4, R12, 0x1, 0x181f ;  /* 0x00381f000c047f89 */ /* 0x004ea800000e0000 */
[----:B------:R-:W4:Y:S01]  /*6cf0*/  SHFL.IDX PT, R5, R11, 0x1, 0x181f ;  /* 0x00381f000b057f89 */ /* 0x000f2200000e0000 */
[CC--:B--2---:R-:W-:Y:S02]  /*6d00*/  IADD3 R6, P6, R4.reuse, R0.reuse, RZ ;  /* 0x0000000004067210 */ /* 0x0c4fe40007fde0ff */
[-C--:B------:R-:W-:Y:S02]  /*6d10*/  IADD3 R14, P5, R4, R3.reuse, RZ ;  /* 0x00000003040e7210 */ /* 0x080fe40007fbe0ff */
[----:B------:R-:W2:Y:S01]  /*6d20*/  SHFL.IDX PT, R4, R12, 0x2, 0x181f ;  /* 0x00581f000c047f89 */ /* 0x000ea200000e0000 */
[C---:B----4-:R-:W-:Y:S02]  /*6d30*/  IMAD.X R7, R5.reuse, 0x1, R2, P6 ;  /* 0x0000000105077824 */ /* 0x050fe400030e0602 */
[----:B------:R-:W-:Y:S02]  /*6d40*/  IMAD.X R15, R5, 0x1, R10, P5 ;  /* 0x00000001050f7824 */ /* 0x000fe400028e060a */
[----:B------:R-:W4:Y:S04]  /*6d50*/  SHFL.IDX PT, R5, R11, 0x2, 0x181f ;  /* 0x00581f000b057f89 */ /* 0x000f2800000e0000 */
[----:B------:R2:W-:Y:S04]  /*6d60*/  LDGSTS.E.BYPASS.LTC128B.128 [R251+0x900], [R6.64], !P2 ;  /* 0x0090000006fb7fae */ /* 0x0005e8000d101d46 */
[----:B------:R5:W-:Y:S04]  /*6d70*/  LDGSTS.E.BYPASS.LTC128B.128 [R251+0x2900], [R14.64], !P0 ;  /* 0x029000000efb7fae */ /* 0x000be8000c101d46 */
[----:B-1----:R-:W1:Y:S01]  /*6d80*/  SHFL.IDX PT, R11, R11, 0x3, 0x181f ;  /* 0x00781f000b0b7f89 */ /* 0x002e6200000e0000 */
[C---:B--2---:R-:W-:Y:S02]  /*6d90*/  IADD3 R6, P5, R4.reuse, R0, RZ ;  /* 0x0000000004067210 */ /* 0x044fe40007fbe0ff */
[----:B-----5:R-:W-:Y:S03]  /*6da0*/  SEL R15, RZ, 0x10, P2 ;  /* 0x00000010ff0f7807 */ /* 0x020fe60001000000 */
[C---:B----4-:R-:W-:Y:S01]  /*6db0*/  IMAD.X R7, R5.reuse, 0x1, R2, P5 ;  /* 0x0000000105077824 */ /* 0x050fe200028e0602 */
[----:B------:R-:W-:Y:S04]  /*6dc0*/  SEL R14, RZ, 0x10, P0 ;  /* 0x00000010ff0e7807 */ /* 0x000fe80000000000 */
[----:B------:R2:W-:Y:S02]  /*6dd0*/  LDGSTS.E.BYPASS.LTC128B.128 [R251+0x1100], [R6.64], !P2 ;  /* 0x0110000006fb7fae */ /* 0x0005e4000d101d46 */
[----:B--2---:R-:W-:Y:S05]  /*6de0*/  IADD3 R6, P5, R4, R3, RZ ;  /* 0x0000000304067210 */ /* 0x004fea0007fbe0ff */
[----:B------:R-:W-:Y:S02]  /*6df0*/  IMAD.X R7, R5, 0x1, R10, P5 ;  /* 0x0000000105077824 */ /* 0x000fe400028e060a */
[----:B------:R3:W2:Y:S04]  /*6e00*/  SHFL.IDX PT, R5, R12, 0x3, 0x181f ;  /* 0x00781f000c057f89 */ /* 0x0006a800000e0000 */
[----:B------:R3:W-:Y:S02]  /*6e10*/  LDGSTS.E.BYPASS.LTC128B.128 [R251+0x3100], [R6.64], !P0 ;  /* 0x0310000006fb7fae */ /* 0x0007e4000c101d46 */
.L_x_1740:
[C---:B-1----:R-:W-:Y:S02]  /*6e20*/  IADD3 R4, -R15.reuse, 0x10, RZ ;  /* 0x000000100f047810 */ /* 0x042fe40007ffe1ff */
[----:B------:R-:W-:Y:S02]  /*6e30*/  ISETP.NE.U32.AND P6, PT, R15, RZ, PT ;  /* 0x000000ff0f00720c */ /* 0x000fe40003fc5070 */
[----:B------:R-:W-:Y:S02]  /*6e40*/  LOP3.LUT R4, R4, 0xf, RZ, 0xc0, !PT ;  /* 0x0000000f04047812 */ /* 0x000fe400078ec0ff */
[----:B------:R-:W-:Y:S02]  /*6e50*/  ISETP.NE.U32.AND P5, PT, R14, RZ, PT ;  /* 0x000000ff0e00720c */ /* 0x000fe40003fa5070 */
[----:B--23--:R-:W-:Y:S02]  /*6e60*/  IADD3 R6, P2, P0, R4, R5, R0 ;  /* 0x0000000504067210 */ /* 0x00cfe4000785e000 */
[----:B------:R-:W-:Y:S02]  /*6e70*/  IADD3 R0, -R14, 0x10, RZ ;  /* 0x000000100e007810 */ /* 0x000fe40007ffe1ff */
[----:B------:R-:W-:Y:S02]  /*6e80*/  IADD3.X R7, RZ, R11, R2, P2, P0 ;  /* 0x0000000bff077210 */ /* 0x000fe400017e0402 */
[----:B------:R-:W-:Y:S03]  /*6e90*/  LOP3.LUT R0, R0, 0xf, RZ, 0xc0, !PT ;  /* 0x0000000f00007812 */ /* 0x000fe600078ec0ff */
[----:B------:R-:W-:Y:S01]  /*6ea0*/  @!PT LDS RZ, [RZ] ;  /* 0x00000000fffff984 */ /* 0x000fe20000000800 */
[----:B------:R-:W-:Y:S01]  /*6eb0*/  @!PT LDS RZ, [RZ] ;  /* 0x00000000fffff984 */ /* 0x000fe20000000800 */
[----:B------:R-:W-:Y:S01]  /*6ec0*/  @!PT LDS RZ, [RZ] ;  /* 0x00000000fffff984 */ /* 0x000fe20000000800 */
[----:B------:R1:W-:Y:S01]  /*6ed0*/  LDGSTS.E.BYPASS.LTC128B.128.ZFILL [R251+0x1900], [R6.64], P6 ;  /* 0x0190000006fb7fae */ /* 0x0003e2000b141d46 */
[----:B------:R-:W-:Y:S04]  /*6ee0*/  IADD3 R2, P2, P0, R0, R5, R3 ;  /* 0x0000000500027210 */ /* 0x000fe8000785e003 */
[----:B------:R-:W-:Y:S05]  /*6ef0*/  IADD3.X R3, RZ, R11, R10, P2, P0 ;  /* 0x0000000bff037210 */ /* 0x000fea00017e040a */
[----:B------:R1:W-:Y:S04]  /*6f00*/  LDGSTS.E.BYPASS.LTC128B.128.ZFILL [R251+0x3900], [R2.64], P5 ;  /* 0x0390000002fb7fae */ /* 0x0003e8000a941d46 */
.L_x_1651:
[----:B-1-34-:R-:W-:Y:S05]  /*6f10*/  BSYNC B0 ;  /* 0x0000000000007941 */ /* 0x01afea0003800000 */
.L_x_1650:
[----:B------:R-:W0:Y:S01]  /*6f20*/  LDGDEPBAR ;  /* 0x00000000000079af */ /* 0x000e220000000000 */
[----:B------:R-:W-:Y:S01]  /*6f30*/  WARPSYNC 0xffffffff ;  /* 0xffffffff00007948 */ /* 0x000fe20003800000 */
[-C--:B------:R-:W-:Y:S01]  /*6f40*/  HMMA.16816.F32 R4, R64, R16.reuse, RZ ;  /* 0x000000104004723c */ /* 0x080fe200000018ff */
[----:B------:R-:W-:Y:S07]  /*6f50*/  BSSY B0, `(.L_x_1654) ;  /* 0x0000182000007945 */ /* 0x000fee0003800000 */
        /* <DEDUP_REMOVED lines=15> */
[----:B------:R-:W-:Y:S07]  /*7050*/  LDSM.16.M88.4 R204, [R241] ;  /* 0x00000000f1cc783b */ /* 0x000fee0000000200 */
[-C--:B------:R-:W-:Y:S08]  /*7060*/  HMMA.16816.F32 R4, R208, R212.reuse, R4 ;  /* 0x000000d4d004723c */ /* 0x080ff00000001804 */
[C---:B------:R-:W-:Y:S08]  /*7070*/  HMMA.16816.F32 R8, R216.reuse, R212, R8 ;  /* 0x000000d4d808723c */ /* 0x040ff00000001808 */
[-C--:B------:R-:W-:Y:S08]  /*7080*/  HMMA.16816.F32 R12, R216, R214.reuse, R12 ;  /* 0x000000d6d80c723c */ /* 0x080ff0000000180c */
[C---:B------:R-:W-:Y:S01]  /*7090*/  HMMA.16816.F32 R16, R208.reuse, R214, R16 ;  /* 0x000000d6d010723c */ /* 0x040fe20000001810 */
[----:B------:R-:W1:Y:S07]  /*70a0*/  LDSM.16.M88.4 R212, [R234] ;  /* 0x00000000ead4783b */ /* 0x000e6e0000000200 */
        /* <DEDUP_REMOVED lines=20> */
[----:B------:R-:W-:Y:S07]  /*71f0*/  LDSM.16.M88.4 R212, [R232+-0x2000] ;  /* 0xffe00000e8d4783b */ /* 0x000fee0000000200 */
[-C--:B---3--:R-:W-:Y:S08]  /*7200*/  HMMA.16816.F32 R20, R204, R208.reuse, R20 ;  /* 0x000000d0cc14723c */ /* 0x088ff00000001814 */
        /* <DEDUP_REMOVED lines=12> */
[----:B------:R-:W-:Y:S07]  /*72d0*/  LDSM.16.M88.4 R220, [R232+-0x1000] ;  /* 0xfff00000e8dc783b */ /* 0x000fee0000000200 */
[----:B------:R-:W-:Y:S01]  /*72e0*/  HMMA.16816.F32 R64, R204, R226, R64 ;  /* 0x000000e2cc40723c */ /* 0x000fe20000001840 */
[----:B------:R-:W3:Y:S07]  /*72f0*/  LDSM.16.M88.4 R204, [R232+-0x1800] ;  /* 0xffe80000e8cc783b */ /* 0x000eee0000000200 */
[-C--:B-1----:R-:W-:Y:S01]  /*7300*/  HMMA.16816.F32 R4, R208, R212.reuse, R4 ;  /* 0x000000d4d004723c */ /* 0x082fe20000001804 */
[----:B------:R-:W1:Y:S07]  /*7310*/  LDSM.16.M88.4 R224, [R232+-0x800] ;  /* 0xfff80000e8e0783b */ /* 0x000e6e0000000200 */
        /* <DEDUP_REMOVED lines=39> */
[----:B------:R-:W-:Y:S07]  /*7590*/  LDSM.16.M88.4 R220, [R235+0x3000] ;  /* 0x00300000ebdc783b */ /* 0x000fee0000000200 */
[----:B------:R-:W-:Y:S01]  /*75a0*/  HMMA.16816.F32 R64, R204, R226, R64 ;  /* 0x000000e2cc40723c */ /* 0x000fe20000001840 */
[----:B------:R-:W2:Y:S07]  /*75b0*/  LDSM.16.M88.4 R204, [R235+0x2800] ;  /* 0x00280000ebcc783b */ /* 0x000eae0000000200 */
[-C--:B-1----:R-:W-:Y:S01]  /*75c0*/  HMMA.16816.F32 R4, R208, R212.reuse, R4 ;  /* 0x000000d4d004723c */ /* 0x082fe20000001804 */
[----:B------:R-:W1:Y:S07]  /*75d0*/  LDSM.16.M88.4 R224, [R235+0x3800] ;  /* 0x00380000ebe0783b */ /* 0x000e6e0000000200 */
        /* <DEDUP_REMOVED lines=30> */
[----:B------:R-:W1:Y:S07]  /*77c0*/  LDSM.16.M88.4 R216, [R232] ;  /* 0x00000000e8d8783b */ /* 0x000e6e0000000200 */
[-C--:B----4-:R-:W-:Y:S08]  /*77d0*/  HMMA.16816.F32 R36, R204, R208.reuse, R36 ;  /* 0x000000d0cc24723c */ /* 0x090ff00000001824 */
[C---:B------:R-:W-:Y:S08]  /*77e0*/  HMMA.16816.F32 R40, R220.reuse, R208, R40 ;  /* 0x000000d0dc28723c */ /* 0x040ff00000001828 */
[-C--:B------:R-:W-:Y:S08]  /*77f0*/  HMMA.16816.F32 R44, R220, R210.reuse, R44 ;  /* 0x000000d2dc2c723c */ /* 0x080ff0000000182c */
[C---:B------:R-:W-:Y:S01]  /*7800*/  HMMA.16816.F32 R48, R204.reuse, R210, R48 ;  /* 0x000000d2cc30723c */ /* 0x040fe20000001830 */
[----:B------:R-:W3:Y:S07]  /*7810*/  LDSM.16.M88.4 R208, [R233+0x6000] ;  /* 0x00600000e9d0783b */ /* 0x000eee0000000200 */
[-C--:B--2---:R-:W-:Y:S08]  /*7820*/  HMMA.16816.F32 R52, R204, R224.reuse, R52 ;  /* 0x000000e0cc34723c */ /* 0x084ff00000001834 */
[C---:B------:R-:W-:Y:S08]  /*7830*/  HMMA.16816.F32 R56, R220.reuse, R224, R56 ;  /* 0x000000e0dc38723c */ /* 0x040ff00000001838 */
[-C--:B------:R-:W-:Y:S01]  /*7840*/  HMMA.16816.F32 R60, R220, R226.reuse, R60 ;  /* 0x000000e2dc3c723c */ /* 0x080fe2000000183c */
[----:B------:R-:W2:Y:S07]  /*7850*/  LDL R220, [R1+0x78] ;  /* 0x0000780001dc7983 */ /* 0x000eae0000100800 */
[----:B------:R-:W-:Y:S08]  /*7860*/  HMMA.16816.F32 R64, R204, R226, R64 ;  /* 0x000000e2cc40723c */ /* 0x000ff00000001840 */
[-C--:B-1----:R-:W-:Y:S08]  /*7870*/  HMMA.16816.F32 R4, R212, R216.reuse, R4 ;  /* 0x000000d8d404723c */ /* 0x082ff00000001804 */
[C---:B---3--:R-:W-:Y:S08]  /*7880*/  HMMA.16816.F32 R8, R208.reuse, R216, R8 ;  /* 0x000000d8d008723c */ /* 0x048ff00000001808 */
[-C--:B------:R-:W-:Y:S08]  /*7890*/  HMMA.16816.F32 R12, R208, R218.reuse, R12 ;  /* 0x000000dad00c723c */ /* 0x080ff0000000180c */
[----:B------:R-:W-:Y:S01]  /*78a0*/  FMUL.FTZ R7, R7, c[0x0][0x320] ;  /* 0x0000c80007077a20 */ /* 0x000fe20000410000 */
[C---:B------:R-:W-:Y:S03]  /*78b0*/  HMMA.16816.F32 R16, R212.reuse, R218, R16 ;  /* 0x000000dad410723c */ /* 0x040fe60000001810 */
[----:B------:R1:W3:Y:S01]  /*78c0*/  MUFU.TANH R196, R7 ;  /* 0x0000000700c47308 */ /* 0x0002e20000002400 */
[----:B------:R-:W-:Y:S02]  /*78d0*/  FMUL.FTZ R0, R4, c[0x0][0x320] ;  /* 0x0000c80004007a20 */ /* 0x000fe40000410000 */
[----:B------:R-:W-:Y:S02]  /*78e0*/  FMUL.FTZ R2, R5, c[0x0][0x320] ;  /* 0x0000c80005027a20 */ /* 0x000fe40000410000 */
[----:B------:R-:W-:Y:S04]  /*78f0*/  FMUL.FTZ R3, R6, c[0x0][0x320] ;  /* 0x0000c80006037a20 */ /* 0x000fe80000410000 */
[----:B------:R-:W-:Y:S01]  /*7900*/  FMUL.FTZ R8, R8, c[0x0][0x320] ;  /* 0x0000c80008087a20 */ /* 0x000fe20000410000 */
[----:B------:R-:W4:Y:S01]  /*7910*/  MUFU.TANH R0, R0 ;  /* 0x0000000000007308 */ /* 0x000f220000002400 */
        /* <DEDUP_REMOVED lines=8> */
[----:B-1----:R-:W1:Y:S01]  /*79a0*/  LDSM.16.M88.4 R4, [R232+0x800] ;  /* 0x00080000e804783b */ /* 0x002e620000000200 */
[----:B------:R-:W-:Y:S02]  /*79b0*/  FMUL.FTZ R16, R16, c[0x0][0x320] ;  /* 0x0000c80010107a20 */ /* 0x000fe40000410000 */
[----:B------:R-:W-:Y:S02]  /*79c0*/  FMUL.FTZ R17, R17, c[0x0][0x320] ;  /* 0x0000c80011117a20 */ /* 0x000fe40000410000 */
[----:B------:R-:W-:Y:S01]  /*79d0*/  FMUL.FTZ R18, R18, c[0x0][0x320] ;  /* 0x0000c80012127a20 */ /* 0x000fe20000410000 */
[----:B------:R-:W1:Y:S01]  /*79e0*/  MUFU.TANH R204, R9 ;  /* 0x0000000900cc7308 */ /* 0x000e620000002400 */
[----:B------:R-:W-:Y:S09]  /*79f0*/  FMUL.FTZ R19, R19, c[0x0][0x320] ;  /* 0x0000c80013137a20 */ /* 0x000ff20000410000 */
[----:B------:R-:W1:Y:S10]  /*7a00*/  MUFU.TANH R205, R10 ;  /* 0x0000000a00cd7308 */ /* 0x000e740000002400 */
[----:B------:R5:W2:Y:S10]  /*7a10*/  MUFU.TANH R206, R11 ;  /* 0x0000000b00ce7308 */ /* 0x000ab40000002400 */
[----:B------:R-:W2:Y:S01]  /*7a20*/  MUFU.TANH R2, R2 ;  /* 0x0000000200027308 */ /* 0x000ea20000002400 */
[-C--:B-1----:R-:W-:Y:S09]  /*7a30*/  HMMA.16816.F32 R20, R212, R4.reuse, R20 ;  /* 0x00000004d414723c */ /* 0x082ff20000001814 */
[----:B------:R-:W1:Y:S01]  /*7a40*/  MUFU.TANH R3, R3 ;  /* 0x0000000300037308 */ /* 0x000e620000002400 */
[C---:B------:R-:W-:Y:S01]  /*7a50*/  HMMA.16816.F32 R24, R208.reuse, R4, R24 ;  /* 0x00000004d018723c */ /* 0x040fe20000001818 */
[----:B-----5:R-:W5:Y:S08]  /*7a60*/  LDSM.16.M88.4 R8, [R232+0x1000] ;  /* 0x00100000e808783b */ /* 0x020f700000000200 */
[----:B------:R-:W1:Y:S01]  /*7a70*/  MUFU.TANH R12, R12 ;  /* 0x0000000c000c7308 */ /* 0x000e620000002400 */
[-C--:B------:R-:W-:Y:S04]  /*7a80*/  HMMA.16816.F32 R28, R208, R6.reuse, R28 ;  /* 0x00000006d01c723c */ /* 0x080fe8000000181c */
[----:B------:R-:W-:Y:S04]  /*7a90*/  FMUL.FTZ R20, R20, c[0x0][0x320] ;  /* 0x0000c80014147a20 */ /* 0x000fe80000410000 */
[C---:B------:R-:W-:Y:S01]  /*7aa0*/  HMMA.16816.F32 R32, R212.reuse, R6, R32 ;  /* 0x00000006d420723c */ /* 0x040fe20000001820 */
[----:B------:R-:W1:Y:S01]  /*7ab0*/  MUFU.TANH R13, R13 ;  /* 0x0000000d000d7308 */ /* 0x000e620000002400 */
[----:B------:R-:W1:Y:S01]  /*7ac0*/  LDSM.16.M88.4 R4, [R232+0x1800] ;  /* 0x00180000e804783b */ /* 0x000e620000000200 */
[----:B------:R-:W-:Y:S04]  /*7ad0*/  DEPBAR.LE SB0, 0x0 ;  /* 0x000080000000791a */ /* 0x000fe80000000000 */
[----:B------:R-:W-:Y:S02]  /*7ae0*/  FMUL.FTZ R21, R21, c[0x0][0x320] ;  /* 0x0000c80015157a20 */ /* 0x000fe40000410000 */
[----:B------:R-:W-:Y:S02]  /*7af0*/  FMUL.FTZ R22, R22, c[0x0][0x320] ;  /* 0x0000c80016167a20 */ /* 0x000fe40000410000 */
[----:B------:R-:W1:Y:S01]  /*7b00*/  MUFU.TANH R14, R14 ;  /* 0x0000000e000e7308 */ /* 0x000e620000002400 */
[----:B------:R-:W-:Y:S01]  /*7b10*/  BAR.SYNC.DEFER_BLOCKING 0x0 ;  /* 0x0000000000007b1d */ /* 0x000fe20000010000 */
[----:B------:R-:W-:Y:S02]  /*7b20*/  FMUL.FTZ R23, R23, c[0x0][0x320] ;  /* 0x0000c80017177a20 */ /* 0x000fe40000410000 */
[----:B------:R-:W-:Y:S02]  /*7b30*/  FMUL.FTZ R24, R24, c[0x0][0x320] ;  /* 0x0000c80018187a20 */ /* 0x000fe40000410000 */
[----:B------:R-:W-:Y:S02]  /*7b40*/  FMUL.FTZ R25, R25, c[0x0][0x320] ;  /* 0x0000c80019197a20 */ /* 0x000fe40000410000 */
[----:B------:R-:W-:Y:S02]  /*7b50*/  FMUL.FTZ R26, R26, c[0x0][0x320] ;  /* 0x0000c8001a1a7a20 */ /* 0x000fe40000410000 */
[----:B------:R-:W1:Y:S01]  /*7b60*/  MUFU.TANH R15, R15 ;  /* 0x0000000f000f7308 */ /* 0x000e620000002400 */
[----:B------:R-:W-:Y:S02]  /*7b70*/  FMUL.FTZ R27, R27, c[0x0][0x320] ;  /* 0x0000c8001b1b7a20 */ /* 0x000fe40000410000 */
[----:B------:R-:W-:Y:S01]  /*7b80*/  FMUL.FTZ R28, R28, c[0x0][0x320] ;  /* 0x0000c8001c1c7a20 */ /* 0x000fe20000410000 */
[-C--:B-----5:R-:W-:Y:S05]  /*7b90*/  HMMA.16816.F32 R36, R212, R8.reuse, R36 ;  /* 0x00000008d424723c */ /* 0x0a0fea0000001824 */
[----:B------:R-:W-:Y:S01]  /*7ba0*/  FMUL.FTZ R29, R29, c[0x0][0x320] ;  /* 0x0000c8001d1d7a20 */ /* 0x000fe20000410000 */
[----:B------:R-:W1:Y:S01]  /*7bb0*/  MUFU.TANH R16, R16 ;  /* 0x0000001000107308 */ /* 0x000e620000002400 */
[----:B------:R-:W-:Y:S01]  /*7bc0*/  FMUL.FTZ R30, R30, c[0x0][0x320] ;  /* 0x0000c8001e1e7a20 */ /* 0x000fe20000410000 */
[C---:B------:R-:W-:Y:S04]  /*7bd0*/  HMMA.16816.F32 R40, R208.reuse, R8, R40 ;  /* 0x00000008d028723c */ /* 0x040fe80000001828 */
[----:B------:R-:W-:Y:S02]  /*7be0*/  FMUL.FTZ R31, R31, c[0x0][0x320] ;  /* 0x0000c8001f1f7a20 */ /* 0x000fe40000410000 */
[----:B------:R-:W-:Y:S02]  /*7bf0*/  FMUL.FTZ R32, R32, c[0x0][0x320] ;  /* 0x0000c80020207a20 */ /* 0x000fe40000410000 */
[----:B------:R-:W2:Y:S01]  /*7c00*/  MUFU.TANH R17, R17 ;  /* 0x0000001100117308 */ /* 0x000ea20000002400 */
[-C--:B------:R-:W-:Y:S03]  /*7c10*/  HMMA.16816.F32 R44, R208, R10.reuse, R44 ;  /* 0x0000000ad02c723c */ /* 0x080fe6000000182c */
[----:B------:R-:W-:Y:S02]  /*7c20*/  FMUL.FTZ R33, R33, c[0x0][0x320] ;  /* 0x0000c80021217a20 */ /* 0x000fe40000410000 */
[----:B------:R-:W-:Y:S02]  /*7c30*/  FMUL.FTZ R34, R34, c[0x0][0x320] ;  /* 0x0000c80022227a20 */ /* 0x000fe40000410000 */
[----:B------:R-:W-:Y:S01]  /*7c40*/  FMUL.FTZ R35, R35, c[0x0][0x320] ;  /* 0x0000c80023237a20 */ /* 0x000fe20000410000 */
[C---:B------:R-:W-:Y:S01]  /*7c50*/  HMMA.16816.F32 R48, R212.reuse, R10, R48 ;  /* 0x0000000ad430723c */ /* 0x040fe20000001830 */
[----:B------:R-:W2:Y:S03]  /*7c60*/  MUFU.TANH R18, R18 ;  /* 0x0000001200127308 */ /* 0x000ea60000002400 */
[----:B------:R-:W-:Y:S02]  /*7c70*/  FMUL.FTZ R36, R36, c[0x0][0x320] ;  /* 0x0000c80024247a20 */ /* 0x000fe40000410000 */
[----:B------:R-:W-:Y:S02]  /*7c80*/  FMUL.FTZ R37, R37, c[0x0][0x320] ;  /* 0x0000c80025257a20 */ /* 0x000fe40000410000 */
[-C--:B-1----:R-:W-:Y:S03]  /*7c90*/  HMMA.16816.F32 R52, R212, R4.reuse, R52 ;  /* 0x00000004d434723c */ /* 0x082fe60000001834 */
[----:B------:R-:W1:Y:S01]  /*7ca0*/  MUFU.TANH R19, R19 ;  /* 0x0000001300137308 */ /* 0x000e620000002400 */
[----:B------:R-:W-:Y:S02]  /*7cb0*/  FMUL.FTZ R38, R38, c[0x0][0x320] ;  /* 0x0000c80026267a20 */ /* 0x000fe40000410000 */
[----:B------:R-:W-:Y:S02]  /*7cc0*/  FMUL.FTZ R39, R39, c[0x0][0x320] ;  /* 0x0000c80027277a20 */ /* 0x000fe40000410000 */
[C---:B------:R-:W-:Y:S04]  /*7cd0*/  HMMA.16816.F32 R56, R208.reuse, R4, R56 ;  /* 0x00000004d038723c */ /* 0x040fe80000001838 */
[----:B------:R-:W-:Y:S01]  /*7ce0*/  FMUL.FTZ R40, R40, c[0x0][0x320] ;  /* 0x0000c80028287a20 */ /* 0x000fe20000410000 */
[----:B------:R-:W1:Y:S01]  /*7cf0*/  MUFU.TANH R20, R20 ;  /* 0x0000001400147308 */ /* 0x000e620000002400 */
[----:B------:R-:W-:Y:S02]  /*7d00*/  FMUL.FTZ R41, R41, c[0x0][0x320] ;  /* 0x0000c80029297a20 */ /* 0x000fe40000410000 */
[-C--:B------:R-:W-:Y:S04]  /*7d10*/  HMMA.16816.F32 R60, R208, R6.reuse, R60 ;  /* 0x00000006d03c723c */ /* 0x080fe8000000183c */
[----:B------:R-:W-:Y:S02]  /*7d20*/  FMUL.FTZ R51, R51, c[0x0][0x320] ;  /* 0x0000c80033337a20 */ /* 0x000fe40000410000 */
[----:B------:R-:W-:Y:S01]  /*7d30*/  FMUL.FTZ R42, R42, c[0x0][0x320] ;  /* 0x0000c8002a2a7a20 */ /* 0x000fe20000410000 */
[----:B------:R-:W1:Y:S01]  /*7d40*/  MUFU.TANH R21, R21 ;  /* 0x0000001500157308 */ /* 0x000e620000002400 */
[----:B------:R-:W-:Y:S04]  /*7d50*/  HMMA.16816.F32 R64, R212, R6, R64 ;  /* 0x00000006d440723c */ /* 0x000fe80000001840 */
[----:B------:R-:W-:Y:S02]  /*7d60*/  FMUL.FTZ R43, R43, c[0x0][0x320] ;  /* 0x0000c8002b2b7a20 */ /* 0x000fe40000410000 */
[----:B------:R-:W-:Y:S02]  /*7d70*/  FMUL.FTZ R10, R44, c[0x0][0x320] ;  /* 0x0000c8002c0a7a20 */ /* 0x000fe40000410000 */
[----:B------:R-:W-:Y:S01]  /*7d80*/  FMUL.FTZ R11, R45, c[0x0][0x320] ;  /* 0x0000c8002d0b7a20 */ /* 0x000fe20000410000 */
        /* <DEDUP_REMOVED lines=17> */
[----:B------:R5:W2:Y:S01]  /*7ea0*/  MUFU.TANH R218, R64 ;  /* 0x0000004000da7308 */ /* 0x000aa20000002400 */
[----:B------:R-:W-:Y:S02]  /*7eb0*/  FMUL.FTZ R56, R56, c[0x0][0x320] ;  /* 0x0000c80038387a20 */ /* 0x000fe40000410000 */
[----:B------:R-:W-:Y:S02]  /*7ec0*/  FMUL.FTZ R57, R57, c[0x0][0x320] ;  /* 0x0000c80039397a20 */ /* 0x000fe40000410000 */
[----:B------:R-:W-:Y:S02]  /*7ed0*/  FMUL.FTZ R58, R58, c[0x0][0x320] ;  /* 0x0000c8003a3a7a20 */ /* 0x000fe40000410000 */
[----:B------:R-:W-:Y:S02]  /*7ee0*/  FMUL.FTZ R60, R60, c[0x0][0x320] ;  /* 0x0000c8003c3c7a20 */ /* 0x000fe40000410000 */
[----:B------:R-:W-:Y:S01]  /*7ef0*/  FMUL.FTZ R66, R66, c[0x0][0x320] ;  /* 0x0000c80042427a20 */ /* 0x000fe20000410000 */
[----:B------:R-:W2:Y:S01]  /*7f00*/  MUFU.TANH R23, R23 ;  /* 0x0000001700177308 */ /* 0x000ea20000002400 */
[----:B-1----:R-:W-:Y:S09]  /*7f10*/  FMUL.FTZ R61, R63, c[0x0][0x320] ;  /* 0x0000c8003f3d7a20 */ /* 0x002ff20000410000 */
[----:B------:R-:W1:Y:S01]  /*7f20*/  MUFU.TANH R24, R24 ;  /* 0x0000001800187308 */ /* 0x000e620000002400 */
[----:B-----5:R-:W-:Y:S09]  /*7f30*/  FMUL.FTZ R64, R67, c[0x0][0x320] ;  /* 0x0000c80043407a20 */ /* 0x020ff20000410000 */
[----:B------:R-:W1:Y:S10]  /*7f40*/  MUFU.TANH R25, R25 ;  /* 0x0000001900197308 */ /* 0x000e740000002400 */
[----:B------:R-:W1:Y:S01]  /*7f50*/  MUFU.TANH R26, R26 ;  /* 0x0000001a001a7308 */ /* 0x000e620000002400 */
[----:B--2---:R-:W-:Y:S09]  /*7f60*/  ISETP.GE.AND P0, PT, R220, 0x1, PT ;  /* 0x00000001dc00780c */ /* 0x004ff20003f06270 */
        /* <DEDUP_REMOVED lines=33> */
[----:B------:R-:W1:Y:S10]  /*8180*/  MUFU.TANH R62, R62 ;  /* 0x0000003e003e7308 */ /* 0x000e740000002400 */
[----:B------:R-:W1:Y:S10]  /*8190*/  MUFU.TANH R61, R61 ;  /* 0x0000003d003d7308 */ /* 0x000e740000002400 */
[----:B------:R-:W1:Y:S10]  /*81a0*/  MUFU.TANH R51, R51 ;  /* 0x0000003300337308 */ /* 0x000e740000002400 */
[----:B------:R1:W1:Y:S10]  /*81b0*/  MUFU.TANH R214, R66 ;  /* 0x0000004200d67308 */ /* 0x0002740000002400 */
[----:B------:R-:W1:Y:S01]  /*81c0*/  MUFU.TANH R64, R64 ;  /* 0x0000004000407308 */ /* 0x000e620000002400 */
[----:B------:R-:W-:-:S05]  /*81d0*/  @!P0 BRA `(.L_x_1655) ;  /* 0x0000059000008947 */ /* 0x000fca0003800000 */
[----:B--234-:R-:W2:Y:S01]  /*81e0*/  LDL R219, [R1+0x4c] ;  /* 0x00004c0001db7983 */ /* 0x01cea20000100800 */
[----:B-1----:R-:W-:Y:S01]  /*81f0*/  IMAD.MOV.U32 R49, RZ, RZ, RZ ;  /* 0x000000ffff317224 */ /* 0x002fe200078e00ff */
[C---:B------:R-:W-:Y:S01]  /*8200*/  SHF.L.U64.HI R54, R250.reuse, 0x1, R245 ;  /* 0x00000001fa367819 */ /* 0x040fe200000102f5 */
[----:B------:R-:W-:Y:S01]  /*8210*/  IMAD.SHL.U32 R53, R250, 0x2, RZ ;  /* 0x00000002fa357824 */ /* 0x000fe200078e00ff */
[----:B------:R-:W3:Y:S04]  /*8220*/  LDL R225, [R1+0x4] ;  /* 0x0000040001e17983 */ /* 0x000ee80000100800 */
[----:B------:R-:W4:Y:S04]  /*8230*/  LDL.64 R8, [R1+0x68] ;  /* 0x0000680001087983 */ /* 0x000f280000100a00 */
[----:B------:R-:W5:Y:S04]  /*8240*/  LDL R230, [R1+0x38] ;  /* 0x0000380001e67983 */ /* 0x000f680000100800 */
[----:B------:R-:W2:Y:S04]  /*8250*/  LDL.64 R226, [R1+0x60] ;  /* 0x0000600001e27983 */ /* 0x000ea80000100a00 */
[----:B------:R-:W2:Y:S04]  /*8260*/  LDL R228, [R1+0x34] ;  /* 0x0000340001e47983 */ /* 0x000ea80000100800 */
[----:B------:R-:W2:Y:S02]  /*8270*/  LDL R229, [R1+0xc] ;  /* 0x00000c0001e57983 */ /* 0x000ea40000100800 */
[C---:B--2---:R-:W-:Y:S01]  /*8280*/  SHF.L.U64.HI R52, R229.reuse, 0x1, R246 ;  /* 0x00000001e5347819 */ /* 0x044fe200000102f6 */
[----:B------:R-:W-:Y:S01]  /*8290*/  IMAD R4, R220, 0x40, R219 ;  /* 0x00000040dc047824 */ /* 0x000fe200078e02db */
[----:B------:R-:W-:Y:S04]  /*82a0*/  SHF.L.U32 R50, R229, 0x1, RZ ;  /* 0x00000001e5327819 */ /* 0x000fe800000006ff */
[----:B---3--:R-:W-:Y:S05]  /*82b0*/  IADD3 R4, R4, -0x40, R225 ;  /* 0xffffffc004047810 */ /* 0x008fea0007ffe0e1 */
[----:B------:R-:W-:Y:S04]  /*82c0*/  @P3 IMAD.HI.U32 R6, R4, c[0x0][0x2bc], RZ ;  /* 0x0000af0004063a27 */ /* 0x000fe800078e00ff */
[----:B------:R-:W-:Y:S01]  /*82d0*/  IMAD.MOV.U32 R5, RZ, RZ, R4 ;  /* 0x000000ffff057224 */ /* 0x000fe200078e0004 */
[----:B------:R-:W-:Y:S04]  /*82e0*/  @P3 SHF.R.U32.HI R5, RZ, c[0x0][0x2c0], R6 ;  /* 0x0000b000ff053a19 */ /* 0x000fe80000011606 */
[C---:B----4-:R-:W-:Y:S04]  /*82f0*/  @!P1 IADD3 R7, P0, R5.reuse, R8, RZ ;  /* 0x0000000805079210 */ /* 0x050fe80007f1e0ff */
[----:B-----5:R-:W-:Y:S02]  /*8300*/  @!P1 LEA.HI.X.SX32 R6, R5, R230, 0x1, P0 ;  /* 0x000000e605069211 */ /* 0x020fe400000f0eff */
[----:B------:R-:W-:Y:S02]  /*8310*/  @!P1 LEA R8, P0, R7, c[0x0][0x2a0], 0x2 ;  /* 0x0000a80007089a11 */ /* 0x000fe400078010ff */
[----:B------:R-:W-:Y:S02]  /*8320*/  IADD3 R5, -R5, RZ, RZ ;  /* 0x000000ff05057210 */ /* 0x000fe40007ffe1ff */
[----:B------:R-:W-:Y:S03]  /*8330*/  @!P1 LEA.HI.X R9, R7, c[0x0][0x2a4], R6, 0x2, P0 ;  /* 0x0000a90007099a11 */ /* 0x000fe600000f1406 */
[----:B------:R-:W-:Y:S02]  /*8340*/  IMAD R48, R5, c[0x0][0x2b8], R4 ;  /* 0x0000ae0005307a24 */ /* 0x000fe400078e0204 */
[----:B------:R-:W2:Y:S02]  /*8350*/  @!P1 LDG.E R49, [R8.64] ;  /* 0x0000000608319981 */ /* 0x000ea4000c1e1900 */
[----:B------:R-:W-:Y:S01]  /*8360*/  IMAD.WIDE.U32 R4, R48, c[0x0][0x1e0], RZ ;  /* 0x0000780030047a25 */ /* 0x000fe200078e00ff */
[----:B------:R-:W-:Y:S01]  /*8370*/  SHF.R.S32.HI R6, RZ, 0x1f, R48 ;  /* 0x0000001fff067819 */ /* 0x000fe20000011430 */
[----:B------:R2:W-:Y:S04]  /*8380*/  STL [R1+0x48], R48 ;  /* 0x0000483001007387 */ /* 0x0005e80000100800 */
[----:B------:R-:W-:Y:S04]  /*8390*/  IMAD R6, R6, c[0x0][0x1e0], RZ ;  /* 0x0000780006067a24 */ /* 0x000fe800078e02ff */
[----:B------:R-:W-:Y:S04]  /*83a0*/  IMAD R6, R48, c[0x0][0x1e4], R6 ;  /* 0x0000790030067a24 */ /* 0x000fe800078e0206 */
[----:B------:R-:W-:Y:S01]  /*83b0*/  IMAD.IADD R5, R5, 0x1, R6 ;  /* 0x0000000105057824 */ /* 0x000fe200078e0206 */
[----:B--2---:R-:W-:Y:S01]  /*83c0*/  SHF.R.S32.HI R48, RZ, 0x1f, R49 ;  /* 0x0000001fff307819 */ /* 0x004fe20000011431 */
[----:B------:R1:W-:Y:S02]  /*83d0*/  STL [R1+0x44], R49 ;  /* 0x0000443101007387 */ /* 0x0003e40000100800 */
[C---:B------:R-:W-:Y:S04]  /*83e0*/  IMAD.WIDE.U32 R4, R49.reuse, c[0x0][0x1f0], R4 ;  /* 0x00007c0031047a25 */ /* 0x040fe800078e0004 */
[----:B------:R-:W-:Y:S01]  /*83f0*/  IMAD R48, R48, c[0x0][0x1f0], RZ ;  /* 0x00007c0030307a24 */ /* 0x000fe200078e02ff */
[----:B------:R-:W-:Y:S03]  /*8400*/  IADD3 R4, P0, R226, R4, RZ ;  /* 0x00000004e2047210 */ /* 0x000fe60007f1e0ff */
[----:B------:R-:W-:Y:S05]  /*8410*/  IMAD R48, R49, c[0x0][0x1f4], R48 ;  /* 0x00007d0031307a24 */ /* 0x000fea00078e0230 */
[----:B------:R-:W-:Y:S02]  /*8420*/  IADD3.X R48, R228, R5, R48, P0, !PT ;  /* 0x00000005e4307210 */ /* 0x000fe400007fe430 */
[C---:B-1----:R-:W-:Y:S04]  /*8430*/  LEA R49, P0, R4.reuse, c[0x0][0x1c8], 0x1 ;  /* 0x0000720004317a11 */ /* 0x042fe800078008ff */
[----:B------:R-:W-:Y:S01]  /*8440*/  LEA.HI.X R48, R4, c[0x0][0x1cc], R48, 0x1, P0 ;  /* 0x0000730004307a11 */ /* 0x000fe200000f0c30 */
[----:B------:R-:W-:-:S06]  /*8450*/  BRA.DIV ~URZ, `(.L_x_1656) ;  /* 0x0000d0427f007947 */ /* 0x000fcc000b800000 */
[----:B------:R1:W2:Y:S02]  /*8460*/  SHFL.IDX PT, R55, R48, RZ, 0x181f ;  /* 0x00181fff30377589 */ /* 0x0002a400000e0000 */
.L_x_1741:
        /* <DEDUP_REMOVED lines=33> */
.L_x_1742:
[C---:B-1----:R-:W-:Y:S02]  /*8680*/  IADD3 R4, -R57.reuse, 0x10, RZ ;  /* 0x0000001039047810 */ /* 0x042fe40007ffe1ff */
[----:B------:R-:W-:Y:S02]  /*8690*/  ISETP.NE.U32.AND P5, PT, R57, RZ, PT ;  /* 0x000000ff3900720c */ /* 0x000fe40003fa5070 */
[----:B------:R-:W-:Y:S04]  /*86a0*/  LOP3.LUT R4, R4, 0xf, RZ, 0xc0, !PT ;  /* 0x0000000f04047812 */ /* 0x000fe800078ec0ff */
[-C--:B--23--:R-:W-:Y:S02]  /*86b0*/  IADD3 R6, P2, P0, R4, R5.reuse, R50 ;  /* 0x0000000504067210 */ /* 0x08cfe4000785e032 */
[----:B------:R-:W-:Y:S02]  /*86c0*/  IADD3 R4, -R56, 0x10, RZ ;  /* 0x0000001038047810 */ /* 0x000fe40007ffe1ff */
[-C--:B------:R-:W-:Y:S02]  /*86d0*/  IADD3.X R7, RZ, R48.reuse, R52, P2, P0 ;  /* 0x00000030ff077210 */ /* 0x080fe400017e0434 */
[----:B------:R-:W-:Y:S03]  /*86e0*/  LOP3.LUT R4, R4, 0xf, RZ, 0xc0, !PT ;  /* 0x0000000f04047812 */ /* 0x000fe600078ec0ff */
[----:B------:R-:W-:Y:S01]  /*86f0*/  @!PT LDS RZ, [RZ] ;  /* 0x00000000fffff984 */ /* 0x000fe20000000800 */
[----:B------:R-:W-:Y:S01]  /*8700*/  @!PT LDS RZ, [RZ] ;  /* 0x00000000fffff984 */ /* 0x000fe20000000800 */
[----:B------:R-:W-:Y:S01]  /*8710*/  @!PT LDS RZ, [RZ] ;  /* 0x00000000fffff984 */ /* 0x000fe20000000800 */
[----:B------:R1:W-:Y:S01]  /*8720*/  LDGSTS.E.BYPASS.LTC128B.128.ZFILL [R251+0x5900], [R6.64], P5 ;  /* 0x0590000006fb7fae */ /* 0x0003e2000a941d46 */
[----:B------:R-:W-:Y:S02]  /*8730*/  ISETP.NE.U32.AND P5, PT, R56, RZ, PT ;  /* 0x000000ff3800720c */ /* 0x000fe40003fa5070 */
[----:B------:R-:W-:Y:S04]  /*8740*/  IADD3 R4, P2, P0, R4, R5, R53 ;  /* 0x0000000504047210 */ /* 0x000fe8000785e035 */
[----:B------:R-:W-:Y:S07]  /*8750*/  IADD3.X R5, RZ, R48, R54, P2, P0 ;  /* 0x00000030ff057210 */ /* 0x000fee00017e0436 */
[----:B------:R1:W-:Y:S02]  /*8760*/  LDGSTS.E.BYPASS.LTC128B.128.ZFILL [R251+0x7900], [R4.64], P5 ;  /* 0x0790000004fb7fae */ /* 0x0003e4000a941d46 */
.L_x_1655:
[----:B--234-:R-:W-:Y:S05]  /*8770*/  BSYNC B0 ;  /* 0x0000000000007941 */ /* 0x01cfea0003800000 */
.L_x_1654:
[----:B-1----:R-:W-:Y:S01]  /*8780*/  MOV R5, 0xffffffc0 ;  /* 0xffffffc000057802 */ /* 0x002fe20000000f00 */
[----:B------:R-:W2:Y:S04]  /*8790*/  LDL R4, [R1+0x3c] ;  /* 0x00003c0001047983 */ /* 0x000ea80000100800 */
[----:B------:R-:W3:Y:S04]  /*87a0*/  LDL R6, [R1+0x78] ;  /* 0x0000780001067983 */ /* 0x000ee80000100800 */
[----:B------:R-:W0:Y:S01]  /*87b0*/  LDGDEPBAR ;  /* 0x00000000000079af */ /* 0x000e220000000000 */
[----:B--2---:R-:W-:Y:S01]  /*87c0*/  IADD3 R7, R252, R4, RZ ;  /* 0x00000004fc077210 */ /* 0x004fe20007ffe0ff */
[----:B---3--:R-:W-:Y:S04]  /*87d0*/  IMAD R5, R6, R5, 0x1 ;  /* 0x0000000106057424 */ /* 0x008fe800078e0205 */
[----:B------:R-:W-:Y:S01]  /*87e0*/  @P4 IMAD.HI.U32 R4, R7, c[0x0][0x2c8], RZ ;  /* 0x0000b20007044a27 */ /* 0x000fe200078e00ff */
[----:B------:R-:W-:Y:S04]  /*87f0*/  IADD3 R5, -R248, R5, RZ ;  /* 0x00000005f8057210 */ /* 0x000fe80007ffe1ff */
[----:B------:R-:W-:Y:S02]  /*8800*/  @P4 SHF.R.U32.HI R7, RZ, c[0x0][0x2cc], R4 ;  /* 0x0000b300ff074a19 */ /* 0x000fe40000011604 */
[----:B------:R-:W-:Y:S05]  /*8810*/  MOV R4, c[0x0][0x2ac] ;  /* 0x0000ab0000047a02 */ /* 0x000fea0000000f00 */
[----:B------:R-:W-:Y:S05]  /*8820*/  IMAD R5, R4, c[0x0][0x1d0], R5 ;  /* 0x0000740004057a24 */ /* 0x000fea00078e0205 */
[----:B------:R-:W-:Y:S01]  /*8830*/  IADD3 R63, R5, -c[0x0][0x168], RZ ;  /* 0x80005a00053f7a10 */ /* 0x000fe20007ffe0ff */
[----:B------:R-:W-:-:S05]  /*8840*/  BRA.DIV ~URZ, `(.L_x_1658) ;  /* 0x0000d1f27f007947 */ /* 0x000fca000b800000 */
[----:B------:R1:W2:Y:S02]  /*8850*/  SHFL.IDX PT, R5, R7, RZ, 0x1c1f ;  /* 0x001c1fff07057589 */ /* 0x0002a400000e0000 */
.L_x_1743:
[----:B--2---:R-:W-:Y:S05]  /*8860*/  IMAD.IADD R5, R63, 0x1, R5 ;  /* 0x000000013f057824 */ /* 0x004fea00078e0205 */
[C---:B------:R-:W-:Y:S02]  /*8870*/  ISETP.GT.AND P6, PT, R5.reuse, RZ, PT ;  /* 0x000000ff0500720c */ /* 0x040fe40003fc4270 */
[C---:B------:R-:W-:Y:S02]  /*8880*/  ISETP.GT.AND P5, PT, R5.reuse, 0x1, PT ;  /* 0x000000010500780c */ /* 0x040fe40003fa4270 */
[C---:B------:R-:W-:Y:S02]  /*8890*/  ISETP.GT.AND P2, PT, R5.reuse, 0x8, PT ;  /* 0x000000080500780c */ /* 0x040fe40003f44270 */
        /* <DEDUP_REMOVED lines=30> */
[----:B------:R-:W2:Y:S08]  /*8a80*/  SHFL.IDX PT, R2, R7, 0x1, 0x1c1f ;  /* 0x003c1f0007027f89 */ /* 0x000eb000000e0000 */
[----:B------:R-:W3:Y:S08]  /*8a90*/  SHFL.IDX PT, R0, R7, 0x2, 0x1c1f ;  /* 0x005c1f0007007f89 */ /* 0x000ef000000e0000 */
[----:B-1----:R-:W1:Y:S01]  /*8aa0*/  SHFL.IDX PT, R7, R7, 0x3, 0x1c1f ;  /* 0x007c1f0007077f89 */ /* 0x002e6200000e0000 */
[C---:B--2---:R-:W-:Y:S05]  /*8ab0*/  IMAD.IADD R2, R63.reuse, 0x1, R2 ;  /* 0x000000013f027824 */ /* 0x044fea00078e0202 */
[C---:B------:R-:W-:Y:S02]  /*8ac0*/  ISETP.GT.AND P6, PT, R2.reuse, RZ, PT ;  /* 0x000000ff0200720c */ /* 0x040fe40003fc4270 */
[C---:B------:R-:W-:Y:S01]  /*8ad0*/  ISETP.GT.AND P5, PT, R2.reuse, 0x1, PT ;  /* 0x000000010200780c */ /* 0x040fe20003fa4270 */
[----:B---3--:R-:W-:Y:S01]  /*8ae0*/  IMAD.IADD R0, R63, 0x1, R0 ;  /* 0x000000013f007824 */ /* 0x008fe200078e0200 */
[C---:B------:R-:W-:Y:S02]  /*8af0*/  ISETP.GT.AND P2, PT, R2.reuse, 0x8, PT ;  /* 0x000000080200780c */ /* 0x040fe40003f44270 */
[C---:B------:R-:W-:Y:S02]  /*8b00*/  ISETP.GT.AND P0, PT, R2.reuse, 0x9, PT ;  /* 0x000000090200780c */ /* 0x040fe40003f04270 */
[----:B------:R-:W-:Y:S02]  /*8b10*/  FSEL R32, R3, -INF , P6 ;  /* 0xff80000003207808 */ /* 0x000fe40003000000 */
[----:B------:R-:W-:Y:S01]  /*8b20*/  ISETP.GT.AND P6, PT, R2, 0x10, PT ;  /* 0x000000100200780c */ /* 0x000fe20003fc4270 */
[----:B-1----:R-:W-:Y:S01]  /*8b30*/  IMAD.IADD R63, R63, 0x1, R7 ;  /* 0x000000013f3f7824 */ /* 0x002fe200078e0207 */
        /* <DEDUP_REMOVED lines=21> */
[----:B------:R-:W-:Y:S02]  /*8c90*/  ISETP.GT.AND P0, PT, R2, 0x39, PT ;  /* 0x000000390200780c */ /* 0x000fe40003f04270 */
[----:B------:R-:W-:Y:S02]  /*8ca0*/  FSEL R216, R224, -INF , P6 ;  /* 0xff800000e0d87808 */ /* 0x000fe40003000000 */
[C---:B------:R-:W-:Y:S02]  /*8cb0*/  ISETP.GT.AND P6, PT, R0.reuse, RZ, PT ;  /* 0x000000ff0000720c */ /* 0x040fe40003fc4270 */
        /* <DEDUP_REMOVED lines=30> */
[----:B------:R-:W-:Y:S02]  /*8ea0*/  FMNMX.FTZ R0, R52, R199, !PT ;  /* 0x000000c734007209 */ /* 0x000fe40007810000 */
[----:B------:R-:W-:Y:S02]  /*8eb0*/  FSEL R212, R207, -INF , P6 ;  /* 0xff800000cfd47808 */ /* 0x000fe40003000000 */
[----:B------:R-:W-:Y:S02]  /*8ec0*/  FMNMX.FTZ R0, R53, R0, !PT ;  /* 0x0000000035007209 */ /* 0x000fe40007810000 */
[----:B------:R-:W-:Y:S02]  /*8ed0*/  FSEL R211, R211, -INF , P5 ;  /* 0xff800000d3d37808 */ /* 0x000fe40002800000 */
[----:B------:R-:W-:Y:S02]  /*8ee0*/  FMNMX.FTZ R0, R54, R0, !PT ;  /* 0x0000000036007209 */ /* 0x000fe40007810000 */
[----:B------:R-:W-:Y:S02]  /*8ef0*/  FSEL R210, R210, -INF , P2 ;  /* 0xff800000d2d27808 */ /* 0x000fe40001000000 */
[----:B------:R-:W-:Y:S02]  /*8f00*/  FMNMX.FTZ R0, R56, R0, !PT ;  /* 0x0000000038007209 */ /* 0x000fe40007810000 */
[----:B------:R-:W-:Y:S02]  /*8f10*/  FSEL R12, R209, -INF , P0 ;  /* 0xff800000d10c7808 */ /* 0x000fe40000000000 */
[----:B------:R-:W-:Y:S02]  /*8f20*/  FMNMX.FTZ R0, R60, R0, !PT ;  /* 0x000000003c007209 */ /* 0x000fe40007810000 */
[----:B------:R-:W-:Y:S02]  /*8f30*/  ISETP.GT.AND P6, PT, R63, RZ, PT ;  /* 0x000000ff3f00720c */ /* 0x000fe40003fc4270 */
[----:B------:R-:W-:Y:S02]  /*8f40*/  FMNMX.FTZ R0, R59, R0, !PT ;  /* 0x000000003b007209 */ /* 0x000fe40007810000 */
[----:B------:R-:W-:Y:S02]  /*8f50*/  ISETP.GT.AND P5, PT, R63, 0x1, PT ;  /* 0x000000013f00780c */ /* 0x000fe40003fa4270 */
[----:B------:R-:W-:Y:S02]  /*8f60*/  FMNMX.FTZ R0, R220, R0, !PT ;  /* 0x00000000dc007209 */ /* 0x000fe40007810000 */
[----:B------:R-:W-:Y:S02]  /*8f70*/  FSEL R17, R205, -INF , P6 ;  /* 0xff800000cd117808 */ /* 0x000fe40003000000 */
        /* <DEDUP_REMOVED lines=18> */
[----:B------:R-:W-:Y:S01]  /*90a0*/  FSEL R27, R27, -INF , P5 ;  /* 0xff8000001b1b7808 */ /* 0x000fe20002800000 */
[----:B------:R-:W1:Y:S01]  /*90b0*/  SHFL.BFLY PT, R2, R0, 0x2, 0x1f ;  /* 0x0c401f0000027f89 */ /* 0x000e6200000e0000 */
        /* <DEDUP_REMOVED lines=12> */
[----:B-1----:R-:W-:Y:S02]  /*9180*/  FMNMX.FTZ R0, R2, R0, !PT ;  /* 0x0000000002007209 */ /* 0x002fe40007810000 */
[----:B------:R-:W-:Y:S02]  /*9190*/  FMNMX.FTZ R2, R32, R200, !PT ;  /* 0x000000c820027209 */ /* 0x000fe40007810000 */
[----:B------:R-:W-:Y:S01]  /*91a0*/  ISETP.GT.AND P5, PT, R63, 0x31, PT ;  /* 0x000000313f00780c */ /* 0x000fe20003fa4270 */
[----:B------:R-:W1:Y:S01]  /*91b0*/  SHFL.BFLY PT, R3, R0, 0x1, 0x1f ;  /* 0x0c201f0000037f89 */ /* 0x000e6200000e0000 */
        /* <DEDUP_REMOVED lines=11> */
[----:B------:R-:W-:Y:S02]  /*9270*/  FSEL R10, R61, -INF , P0 ;  /* 0xff8000003d0a7808 */ /* 0x000fe40000000000 */
[----:B------:R-:W-:Y:S02]  /*9280*/  FMNMX.FTZ R2, R35, R2, !PT ;  /* 0x0000000223027209 */ /* 0x000fe40007810000 */
[----:B-1----:R-:W-:Y:S02]  /*9290*/  FMNMX.FTZ R3, R0, R3, !PT ;  /* 0x0000000300037209 */ /* 0x002fe40007810000 */
[----:B------:R-:W-:Y:S04]  /*92a0*/  FMNMX.FTZ R2, R38, R2, !PT ;  /* 0x0000000226027209 */ /* 0x000fe80007810000 */
[----:B------:R-:W-:Y:S04]  /*92b0*/  FMNMX.FTZ R2, R39, R2, !PT ;  /* 0x0000000227027209 */ /* 0x000fe80007810000 */
[----:B------:R-:W-:Y:S04]  /*92c0*/  FMNMX.FTZ R2, R34, R2, !PT ;  /* 0x0000000222027209 */ /* 0x000fe80007810000 */
[----:B------:R-:W-:Y:S04]  /*92d0*/  FMNMX.FTZ R2, R33, R2, !PT ;  /* 0x0000000221027209 */ /* 0x000fe80007810000 */
[----:B------:R-:W-:Y:S04]  /*92e0*/  FMNMX.FTZ R2, R216, R2, !PT ;  /* 0x00000002d8027209 */ /* 0x000fe80007810000 */
[----:B------:R-:W-:Y:S04]  /*92f0*/  FMNMX.FTZ R2, R215, R2, !PT ;  /* 0x00000002d7027209 */ /* 0x000fe80007810000 */
[----:B------:R-:W-:Y:S04]  /*9300*/  FMNMX.FTZ R2, R214, R2, !PT ;  /* 0x00000002d6027209 */ /* 0x000fe80007810000 */
[----:B------:R-:W-:Y:S05]  /*9310*/  FMNMX.FTZ R2, R23, R2, !PT ;  /* 0x0000000217027209 */ /* 0x000fea0007810000 */
[----:B------:R-:W1:Y:S02]  /*9320*/  SHFL.BFLY PT, R0, R2, 0x2, 0x1f ;  /* 0x0c401f0002007f89 */ /* 0x000e6400000e0000 */
[----:B-1----:R-:W-:Y:S06]  /*9330*/  FMNMX.FTZ R0, R2, R0, !PT ;  /* 0x0000000002007209 */ /* 0x002fec0007810000 */
[----:B------:R-:W1:Y:S02]  /*9340*/  SHFL.BFLY PT, R2, R0, 0x1, 0x1f ;  /* 0x0c201f0000027f89 */ /* 0x000e6400000e0000 */
        /* <DEDUP_REMOVED lines=39> */
[----:B------:R1:W2:Y:S02]  /*95c0*/  SHFL.BFLY PT, R196, R4, 0x1, 0x1f ;  /* 0x0c201f0004c47f89 */ /* 0x0002a400000e0000 */
.L_x_1744:
[----:B------:R-:W3:Y:S01]  /*95d0*/  LDL.LU R7, [R1+0x70] ;  /* 0x0000700001077983 */ /* 0x000ee20000300800 */
[C---:B------:R-:W-:Y:S01]  /*95e0*/  FSETP.NEU.FTZ.AND P0, PT, R3.reuse, -INF , PT ;  /* 0xff8000000300780b */ /* 0x040fe20003f1d000 */
[C---:B------:R-:W-:Y:S01]  /*95f0*/  FMUL.FTZ R217, R3.reuse, c[0x0][0x2d0] ;  /* 0x0000b40003d97a20 */ /* 0x040fe20000410000 */
[----:B--2---:R-:W-:Y:S01]  /*9600*/  FMNMX.FTZ R196, R196, R4, !PT ;  /* 0x00000004c4c47209 */ /* 0x004fe20007810000 */
[----:B------:R-:W2:Y:S01]  /*9610*/  LDL.LU R6, [R1+0x74] ;  /* 0x0000740001067983 */ /* 0x000ea20000300800 */
[----:B-1----:R-:W-:Y:S01]  /*9620*/  FSEL R4, R3, RZ, P0 ;  /* 0x000000ff03047208 */ /* 0x002fe20000000000 */
[----:B------:R-:W-:Y:S01]  /*9630*/  FMUL.FTZ R213, R2, c[0x0][0x2d0] ;  /* 0x0000b40002d57a20 */ /* 0x000fe20000410000 */
[----:B------:R-:W-:Y:S01]  /*9640*/  FSEL R217, R217, RZ, P0 ;  /* 0x000000ffd9d97208 */ /* 0x000fe20000000000 */
[----:B------:R-:W-:Y:S01]  /*9650*/  FMUL.FTZ R209, R0, c[0x0][0x2d0] ;  /* 0x0000b40000d17a20 */ /* 0x000fe20000410000 */
[----:B------:R-:W-:Y:S01]  /*9660*/  FSETP.NEU.FTZ.AND P0, PT, R2, -INF , PT ;  /* 0xff8000000200780b */ /* 0x000fe20003f1d000 */
[----:B------:R-:W-:Y:S01]  /*9670*/  FADD.FTZ R4, -R4, R199 ;  /* 0x000000c704047221 */ /* 0x000fe20000010100 */
[----:B------:R-:W-:Y:S01]  /*9680*/  WARPSYNC 0xffffffff ;  /* 0xffffffff00007948 */ /* 0x000fe20003800000 */
[--C-:B------:R-:W-:Y:S01]  /*9690*/  FFMA.FTZ R52, R52, c[0x0][0x2d0], -R217.reuse ;  /* 0x0000b40034347a23 */ /* 0x100fe200000108d9 */
[----:B------:R-:W-:Y:S01]  /*96a0*/  FSEL R213, R213, RZ, P0 ;  /* 0x000000ffd5d57208 */ /* 0x000fe20000000000 */
[----:B------:R-:W-:Y:S01]  /*96b0*/  FMUL.FTZ R201, R4, c[0x0][0x2d0] ;  /* 0x0000b40004c97a20 */ /* 0x000fe20000410000 */
[----:B------:R-:W-:Y:S01]  /*96c0*/  FSEL R4, R2, RZ, P0 ;  /* 0x000000ff02047208 */ /* 0x000fe20000000000 */
[--C-:B------:R-:W-:Y:S01]  /*96d0*/  FFMA.FTZ R53, R53, c[0x0][0x2d0], -R217.reuse ;  /* 0x0000b40035357a23 */ /* 0x100fe200000108d9 */
[----:B------:R-:W-:Y:S01]  /*96e0*/  FSETP.NEU.FTZ.AND P0, PT, R0, -INF , PT ;  /* 0xff8000000000780b */ /* 0x000fe20003f1d000 */
[----:B------:R-:W-:Y:S01]  /*96f0*/  MUFU.EX2 R52, R52 ;  /* 0x0000003400347308 */ /* 0x000fe20000000800 */
[--C-:B------:R-:W-:Y:S02]  /*9700*/  FFMA.FTZ R5, R55, c[0x0][0x2d0], -R217.reuse ;  /* 0x0000b40037057a23 */ /* 0x100fe400000108d9 */
[----:B------:R-:W-:Y:S01]  /*9710*/  FADD.FTZ R4, -R4, R200 ;  /* 0x000000c804047221 */ /* 0x000fe20000010100 */
[----:B------:R-:W-:Y:S01]  /*9720*/  FSEL R209, R209, RZ, P0 ;  /* 0x000000ffd1d17208 */ /* 0x000fe20000000000 */
[----:B------:R-:W-:Y:S02]  /*9730*/  FFMA.FTZ R9, R54, c[0x0][0x2d0], -R217 ;  /* 0x0000b40036097a23 */ /* 0x000fe400000108d9 */
[----:B------:R-:W-:Y:S02]  /*9740*/  FMUL.FTZ R4, R4, c[0x0][0x2d0] ;  /* 0x0000b40004047a20 */ /* 0x000fe40000410000 */
[----:B------:R-:W-:Y:S01]  /*9750*/  FFMA.FTZ R36, R36, c[0x0][0x2d0], -R213 ;  /* 0x0000b40024247a23 */ /* 0x000fe200000108d5 */
[----:B------:R-:W-:Y:S01]  /*9760*/  MUFU.EX2 R201, R201 ;  /* 0x000000c900c97308 */ /* 0x000fe20000000800 */
[----:B------:R-:W-:Y:S02]  /*9770*/  FFMA.FTZ R56, R56, c[0x0][0x2d0], -R217 ;  /* 0x0000b40038387a23 */ /* 0x000fe400000108d9 */
[--C-:B------:R-:W-:Y:S02]  /*9780*/  FFMA.FTZ R32, R32, c[0x0][0x2d0], -R213.reuse ;  /* 0x0000b40020207a23 */ /* 0x100fe400000108d5 */
[--C-:B------:R-:W-:Y:S02]  /*9790*/  FFMA.FTZ R55, R39, c[0x0][0x2d0], -R213.reuse ;  /* 0x0000b40027377a23 */ /* 0x100fe400000108d5 */
[----:B------:R-:W-:Y:S02]  /*97a0*/  FFMA.FTZ R54, R34, c[0x0][0x2d0], -R213 ;  /* 0x0000b40022367a23 */ /* 0x000fe400000108d5 */
        /* <DEDUP_REMOVED lines=9> */
[----:B------:R-:W-:Y:S02]  /*9840*/  FFMA.FTZ R218, R218, c[0x0][0x2d0], -R217 ;  /* 0x0000b400dada7a23 */ /* 0x000fe400000108d9 */
[--C-:B------:R-:W-:Y:S02]  /*9850*/  FFMA.FTZ R207, R37, c[0x0][0x2d0], -R213.reuse ;  /* 0x0000b40025cf7a23 */ /* 0x100fe400000108d5 */
[----:B------:R-:W-:Y:S02]  /*9860*/  FFMA.FTZ R49, R49, c[0x0][0x2d0], -R213 ;  /* 0x0000b40031317a23 */ /* 0x000fe400000108d5 */
[--C-:B------:R-:W-:Y:S01]  /*9870*/  FFMA.FTZ R220, R220, c[0x0][0x2d0], -R217.reuse ;  /* 0x0000b400dcdc7a23 */ /* 0x100fe200000108d9 */
[----:B------:R-:W-:Y:S01]  /*9880*/  MUFU.EX2 R36, R36 ;  /* 0x0000002400247308 */ /* 0x000fe20000000800 */
[--C-:B------:R-:W-:Y:S02]  /*9890*/  FFMA.FTZ R219, R219, c[0x0][0x2d0], -R217.reuse ;  /* 0x0000b400dbdb7a23 */ /* 0x100fe400000108d9 */
[----:B------:R-:W-:Y:S02]  /*98a0*/  FFMA.FTZ R217, R51, c[0x0][0x2d0], -R217 ;  /* 0x0000b40033d97a23 */ /* 0x000fe400000108d9 */
[--C-:B-1----:R-:W-:Y:S02]  /*98b0*/  FFMA.FTZ R4, R16, c[0x0][0x2d0], -R209.reuse ;  /* 0x0000b40010047a23 */ /* 0x102fe400000108d1 */
[----:B------:R-:W-:Y:S02]  /*98c0*/  FFMA.FTZ R16, R21, c[0x0][0x2d0], -R209 ;  /* 0x0000b40015107a23 */ /* 0x000fe400000108d1 */
        /* <DEDUP_REMOVED lines=8> */
[----:B------:R-:W-:Y:S02]  /*9950*/  FFMA.FTZ R214, R214, c[0x0][0x2d0], -R213 ;  /* 0x0000b400d6d67a23 */ /* 0x000fe400000108d5 */
[--C-:B------:R-:W-:Y:S02]  /*9960*/  FFMA.FTZ R37, R19, c[0x0][0x2d0], -R209.reuse ;  /* 0x0000b40013257a23 */ /* 0x100fe400000108d1 */
        /* <DEDUP_REMOVED lines=8> */
[----:B------:R-:W-:Y:S01]  /*99f0*/  FFMA.FTZ R212, R212, c[0x0][0x2d0], -R209 ;  /* 0x0000b400d4d47a23 */ /* 0x000fe200000108d1 */
[----:B------:R-:W1:Y:S10]  /*9a00*/  MUFU.EX2 R56, R56 ;  /* 0x0000003800387308 */ /* 0x000e740000000800 */
[----:B------:R-:W-:Y:S10]  /*9a10*/  MUFU.EX2 R207, R207 ;  /* 0x000000cf00cf7308 */ /* 0x000ff40000000800 */
[----:B------:R-:W-:Y:S10]  /*9a20*/  MUFU.EX2 R226, R226 ;  /* 0x000000e200e27308 */ /* 0x000ff40000000800 */
[----:B------:R-:W-:Y:S10]  /*9a30*/  MUFU.EX2 R224, R224 ;  /* 0x000000e000e07308 */ /* 0x000ff40000000800 */
[----:B------:R-:W-:Y:S10]  /*9a40*/  MUFU.EX2 R216, R216 ;  /* 0x000000d800d87308 */ /* 0x000ff40000000800 */
[----:B------:R-:W-:Y:S10]  /*9a50*/  MUFU.EX2 R215, R215 ;  /* 0x000000d700d77308 */ /* 0x000ff40000000800 */
[----:B------:R-:W-:Y:S10]  /*9a60*/  MUFU.EX2 R214, R214 ;  /* 0x000000d600d67308 */ /* 0x000ff40000000800 */
[----:B------:R-:W-:Y:S01]  /*9a70*/  MUFU.EX2 R212, R212 ;  /* 0x000000d400d47308 */ /* 0x000fe20000000800 */
[----:B--2---:R-:W-:Y:S01]  /*9a80*/  FFMA.FTZ R6, R199, R6, R32 ;  /* 0x00000006c7067223 */ /* 0x004fe20000010020 */
[----:B------:R-:W-:Y:S01]  /*9a90*/  F2FP.PACK_AB R204, R53, R52 ;  /* 0x0000003435cc723e */ /* 0x000fe200000000ff */
[----:B---3--:R-:W-:Y:S01]  /*9aa0*/  FFMA.FTZ R8, R201, R7, R52 ;  /* 0x00000007c9087223 */ /* 0x008fe20000010034 */
[----:B------:R-:W-:Y:S01]  /*9ab0*/  MOV R52, R5 ;  /* 0x0000000500347202 */ /* 0x000fe20000000f00 */
[--C-:B------:R-:W-:Y:S01]  /*9ac0*/  FFMA.FTZ R7, R50, c[0x0][0x2d0], -R213.reuse ;  /* 0x0000b40032077a23 */ /* 0x100fe200000108d5 */
[----:B------:R-:W-:Y:S01]  /*9ad0*/  FSEL R5, R0, RZ, P0 ;  /* 0x000000ff00057208 */ /* 0x000fe20000000000 */
[----:B------:R-:W-:Y:S01]  /*9ae0*/  FADD.FTZ R8, R53, R8 ;  /* 0x0000000835087221 */ /* 0x000fe20000010000 */
[----:B------:R-:W-:Y:S01]  /*9af0*/  FSETP.NEU.FTZ.AND P0, PT, R196, -INF , PT ;  /* 0xff800000c400780b */ /* 0x000fe20003f1d000 */
[----:B------:R-:W-:Y:S01]  /*9b00*/  FFMA.FTZ R53, R38, c[0x0][0x2d0], -R213 ;  /* 0x0000b40026357a23 */ /* 0x000fe200000108d5 */
[----:B------:R-:W-:Y:S01]  /*9b10*/  F2FP.PACK_AB R205, R36, R32 ;  /* 0x0000002024cd723e */ /* 0x000fe200000000ff */
[----:B------:R-:W-:Y:S01]  /*9b20*/  FADD.FTZ R5, -R5, R197 ;  /* 0x000000c505057221 */ /* 0x000fe20000010100 */
[C---:B------:R-:W-:Y:S01]  /*9b30*/  FSEL R4, R196.reuse, RZ, P0 ;  /* 0x000000ffc4047208 */ /* 0x040fe20000000000 */
[----:B------:R-:W-:Y:S02]  /*9b40*/  FMUL.FTZ R197, R196, c[0x0][0x2d0] ;  /* 0x0000b400c4c57a20 */ /* 0x000fe40000410000 */
[----:B------:R-:W-:Y:S02]  /*9b50*/  FMUL.FTZ R5, R5, c[0x0][0x2d0] ;  /* 0x0000b40005057a20 */ /* 0x000fe40000410000 */
[----:B------:R-:W-:Y:S01]  /*9b60*/  FADD.FTZ R4, -R4, R198 ;  /* 0x000000c604047221 */ /* 0x000fe20000010100 */
[----:B------:R-:W-:Y:S01]  /*9b70*/  FSEL R197, R197, RZ, P0 ;  /* 0x000000ffc5c57208 */ /* 0x000fe20000000000 */
[----:B------:R-:W-:Y:S02]  /*9b80*/  FFMA.FTZ R213, R23, c[0x0][0x2d0], -R213 ;  /* 0x0000b40017d57a23 */ /* 0x000fe400000108d5 */
[----:B------:R-:W2:Y:S01]  /*9b90*/  MUFU.EX2 R5, R5 ;  /* 0x0000000500057308 */ /* 0x000ea20000000800 */
[----:B------:R-:W-:Y:S02]  /*9ba0*/  FMUL.FTZ R4, R4, c[0x0][0x2d0] ;  /* 0x0000b40004047a20 */ /* 0x000fe40000410000 */
[--C-:B------:R-:W-:Y:S02]  /*9bb0*/  FFMA.FTZ R23, R18, c[0x0][0x2d0], -R209.reuse ;  /* 0x0000b40012177a23 */ /* 0x100fe400000108d1 */
[--C-:B------:R-:W-:Y:S02]  /*9bc0*/  FFMA.FTZ R38, R20, c[0x0][0x2d0], -R209.reuse ;  /* 0x0000b40014267a23 */ /* 0x100fe400000108d1 */
[----:B------:R-:W-:Y:S02]  /*9bd0*/  FFMA.FTZ R18, R22, c[0x0][0x2d0], -R209 ;  /* 0x0000b40016127a23 */ /* 0x000fe400000108d1 */
[--C-:B------:R-:W-:Y:S01]  /*9be0*/  FFMA.FTZ R22, R17, c[0x0][0x2d0], -R197.reuse ;  /* 0x0000b40011167a23 */ /* 0x100fe200000108c5 */
[----:B------:R-:W3:Y:S01]  /*9bf0*/  MUFU.EX2 R20, R23 ;  /* 0x0000001700147308 */ /* 0x000ee20000000800 */
[--C-:B------:R-:W-:Y:S01]  /*9c00*/  FFMA.FTZ R32, R206, c[0x0][0x2d0], -R197.reuse ;  /* 0x0000b400ce207a23 */ /* 0x100fe200000108c5 */
[C---:B-1----:R-:W-:Y:S01]  /*9c10*/  F2FP.PACK_AB R206, R56.reuse, R9 ;  /* 0x0000000938ce723e */ /* 0x042fe200000000ff */
[----:B------:R-:W-:Y:S02]  /*9c20*/  FADD.FTZ R8, R9, R8 ;  /* 0x0000000809087221 */ /* 0x000fe40000010000 */
[--C-:B------:R-:W-:Y:S02]  /*9c30*/  FFMA.FTZ R17, R15, c[0x0][0x2d0], -R197.reuse ;  /* 0x0000b4000f117a23 */ /* 0x100fe400000108c5 */
[----:B------:R-:W-:Y:S02]  /*9c40*/  FADD.FTZ R35, R56, R8 ;  /* 0x0000000838237221 */ /* 0x000fe40000010000 */
[--C-:B------:R-:W-:Y:S01]  /*9c50*/  FFMA.FTZ R33, R26, c[0x0][0x2d0], -R197.reuse ;  /* 0x0000b4001a217a23 */ /* 0x100fe200000108c5 */
[----:B------:R-:W1:Y:S01]  /*9c60*/  MUFU.EX2 R4, R4 ;  /* 0x0000000400047308 */ /* 0x000e620000000800 */
[----:B------:R-:W-:Y:S02]  /*9c70*/  FFMA.FTZ R19, R14, c[0x0][0x2d0], -R197 ;  /* 0x0000b4000e137a23 */ /* 0x000fe400000108c5 */
[----:B------:R-:W-:Y:S02]  /*9c80*/  FFMA.FTZ R50, R24, c[0x0][0x2d0], -R209 ;  /* 0x0000b40018327a23 */ /* 0x000fe400000108d1 */
[C---:B--2---:R-:W-:Y:S02]  /*9c90*/  FMUL.FTZ R9, R5.reuse, R165 ;  /* 0x000000a505097220 */ /* 0x044fe40000410000 */
[C---:B------:R-:W-:Y:S02]  /*9ca0*/  FFMA.FTZ R203, R5.reuse, R203, R21 ;  /* 0x000000cb05cb7223 */ /* 0x040fe40000010015 */
[----:B------:R-:W-:Y:S01]  /*9cb0*/  FMUL.FTZ R8, R5, R164 ;  /* 0x000000a405087220 */ /* 0x000fe20000410000 */
[----:B------:R2:W4:Y:S01]  /*9cc0*/  MUFU.EX2 R165, R22 ;  /* 0x0000001600a57308 */ /* 0x0005220000000800 */
[----:B------:R-:W-:Y:S02]  /*9cd0*/  FFMA.FTZ R209, R12, c[0x0][0x2d0], -R209 ;  /* 0x0000b4000cd17a23 */ /* 0x000fe400000108d1 */
[--C-:B------:R-:W-:Y:S01]  /*9ce0*/  FFMA.FTZ R34, R27, c[0x0][0x2d0], -R197.reuse ;  /* 0x0000b4001b227a23 */ /* 0x100fe200000108c5 */
[----:B---3--:R-:W-:Y:S01]  /*9cf0*/  F2FP.PACK_AB R164, R20, R21 ;  /* 0x0000001514a4723e */ /* 0x008fe200000000ff */
[----:B------:R-:W-:Y:S02]  /*9d00*/  FFMA.FTZ R200, R13, c[0x0][0x2d0], -R197 ;  /* 0x0000b4000dc87a23 */ /* 0x000fe400000108c5 */
[C---:B------:R-:W-:Y:S02]  /*9d10*/  FMUL.FTZ R12, R5.reuse, R168 ;  /* 0x000000a8050c7220 */ /* 0x040fe40000410000 */
[C---:B------:R-:W-:Y:S01]  /*9d20*/  FMUL.FTZ R13, R5.reuse, R169 ;  /* 0x000000a9050d7220 */ /* 0x040fe20000410000 */
[----:B------:R-:W-:Y:S01]  /*9d30*/  MUFU.EX2 R168, R17 ;  /* 0x0000001100a87308 */ /* 0x000fe20000000800 */
[C---:B------:R-:W-:Y:S02]  /*9d40*/  FMUL.FTZ R24, R5.reuse, R172 ;  /* 0x000000ac05187220 */ /* 0x040fe40000410000 */
[C---:B------:R-:W-:Y:S02]  /*9d50*/  FMUL.FTZ R25, R5.reuse, R173 ;  /* 0x000000ad05197220 */ /* 0x040fe40000410000 */
[----:B-1----:R-:W-:Y:S02]  /*9d60*/  FMUL.FTZ R15, R4, R171 ;  /* 0x000000ab040f7220 */ /* 0x002fe40000410000 */
[----:B------:R-:W-:Y:S01]  /*9d70*/  FADD.FTZ R171, R20, R203 ;  /* 0x000000cb14ab7221 */ /* 0x000fe20000010000 */
[----:B------:R-:W-:Y:S01]  /*9d80*/  MOV R203, R65 ;  /* 0x0000004100cb7202 */ /* 0x000fe20000000f00 */
[C---:B------:R-:W-:Y:S01]  /*9d90*/  FMUL.FTZ R26, R4.reuse, R174 ;  /* 0x000000ae041a7220 */ /* 0x040fe20000410000 */
[----:B------:R-:W-:Y:S01]  /*9da0*/  MUFU.EX2 R169, R16 ;  /* 0x0000001000a97308 */ /* 0x000fe20000000800 */
[----:B------:R-:W-:Y:S02]  /*9db0*/  FMUL.FTZ R27, R4, R175 ;  /* 0x000000af041b7220 */ /* 0x000fe40000410000 */
[----:B------:R-:W-:Y:S01]  /*9dc0*/  FADD.FTZ R6, R36, R6 ;  /* 0x0000000624067221 */ /* 0x000fe20000010000 */
[----:B--2---:R-:W1:Y:S01]  /*9dd0*/  LDSM.16.MT88.4 R20, [R239] ;  /* 0x00000000ef14783b */ /* 0x004e620000004200 */
[--C-:B------:R-:W-:Y:S02]  /*9de0*/  FFMA.FTZ R208, R208, c[0x0][0x2d0], -R197.reuse ;  /* 0x0000b400d0d07a23 */ /* 0x100fe400000108c5 */
[C---:B------:R-:W-:Y:S01]  /*9df0*/  FMUL.FTZ R28, R5.reuse, R176 ;  /* 0x000000b0051c7220 */ /* 0x040fe20000410000 */
[----:B------:R-:W-:Y:S01]  /*9e00*/  MOV R176, R39 ;  /* 0x0000002700b07202 */ /* 0x000fe20000000f00 */
[C---:B------:R-:W-:Y:S01]  /*9e10*/  FMUL.FTZ R29, R5.reuse, R177 ;  /* 0x000000b1051d7220 */ /* 0x040fe20000410000 */
[----:B------:R-:W-:Y:S01]  /*9e20*/  MUFU.EX2 R174, R7 ;  /* 0x0000000700ae7308 */ /* 0x000fe20000000800 */
[C---:B------:R-:W-:Y:S01]  /*9e30*/  FMUL.FTZ R40, R5.reuse, R180 ;  /* 0x000000b405287220 */ /* 0x040fe20000410000 */
[----:B------:R-:W-:Y:S01]  /*9e40*/  MOV R177, R38 ;  /* 0x0000002600b17202 */ /* 0x000fe20000000f00 */
[C---:B------:R-:W-:Y:S01]  /*9e50*/  FMUL.FTZ R56, R5.reuse, R188 ;  /* 0x000000bc05387220 */ /* 0x040fe20000410000 */
[----:B------:R-:W-:Y:S01]  /*9e60*/  MOV R180, R37 ;  /* 0x0000002500b47202 */ /* 0x000fe20000000f00 */
[C---:B------:R-:W-:Y:S01]  /*9e70*/  FMUL.FTZ R57, R5.reuse, R189 ;  /* 0x000000bd05397220 */ /* 0x040fe20000410000 */
[----:B------:R-:W2:Y:S01]  /*9e80*/  LDSM.16.MT88.4 R36, [R238] ;  /* 0x00000000ee24783b */ /* 0x000ea20000004200 */
[C---:B------:R-:W-:Y:S01]  /*9e90*/  FMUL.FTZ R60, R5.reuse, R192 ;  /* 0x000000c0053c7220 */ /* 0x040fe20000410000 */
[----:B------:R-:W-:Y:S01]  /*9ea0*/  MOV R192, R52 ;  /* 0x0000003400c07202 */ /* 0x000fe20000000f00 */
[C---:B------:R-:W-:Y:S01]  /*9eb0*/  FMUL.FTZ R61, R5.reuse, R193 ;  /* 0x000000c1053d7220 */ /* 0x040fe20000410000 */
[----:B------:R-:W3:Y:S01]  /*9ec0*/  MUFU.EX2 R175, R32 ;  /* 0x0000002000af7308 */ /* 0x000ee20000000800 */
[C---:B------:R-:W-:Y:S01]  /*9ed0*/  FMUL.FTZ R72, R5.reuse, R72 ;  /* 0x0000004805487220 */ /* 0x040fe20000410000 */
[----:B------:R-:W-:Y:S01]  /*9ee0*/  MOV R189, R53 ;  /* 0x0000003500bd7202 */ /* 0x000fe20000000f00 */
[C---:B------:R-:W-:Y:S01]  /*9ef0*/  FMUL.FTZ R73, R5.reuse, R73 ;  /* 0x0000004905497220 */ /* 0x040fe20000410000 */
[----:B------:R-:W-:Y:S01]  /*9f00*/  MOV R188, R55 ;  /* 0x0000003700bc7202 */ /* 0x000fe20000000f00 */
[C---:B------:R-:W-:Y:S01]  /*9f10*/  FMUL.FTZ R76, R5.reuse, R76 ;  /* 0x0000004c054c7220 */ /* 0x040fe20000410000 */
[----:B------:R-:W-:Y:S01]  /*9f20*/  MOV R193, R67 ;  /* 0x0000004300c17202 */ /* 0x000fe20000000f00 */
        /* <DEDUP_REMOVED lines=10> */
[----:B------:R-:W-:Y:S02]  /*9fd0*/  FMUL.FTZ R109, R5, R109 ;  /* 0x0000006d056d7220 */ /* 0x000fe40000410000 */
        /* <DEDUP_REMOVED lines=23> */
[----:B------:R-:W-:Y:S02]  /*a150*/  FFMA.FTZ R227, R45, c[0x0][0x2d0], -R197 ;  /* 0x0000b4002de37a23 */ /* 0x000fe400000108c5 */
[C---:B------:R-:W-:Y:S01]  /*a160*/  FMUL.FTZ R45, R5.reuse, R185 ;  /* 0x000000b9052d7220 */ /* 0x040fe20000410000 */
[----:B------:R-:W-:Y:S01]  /*a170*/  MOV R185, R54 ;  /* 0x0000003600b97202 */ /* 0x000fe20000000f00 */
[C---:B------:R-:W-:Y:S01]  /*a180*/  FMUL.FTZ R41, R5.reuse, R181 ;  /* 0x000000b505297220 */ /* 0x040fe20000410000 */
[----:B------:R-:W1:Y:S01]  /*a190*/  LDSM.16.MT88.4 R52, [R237] ;  /* 0x00000000ed34783b */ /* 0x000e620000004200 */
[C---:B------:R-:W-:Y:S01]  /*a1a0*/  FMUL.FTZ R120, R5.reuse, R120 ;  /* 0x0000007805787220 */ /* 0x040fe20000410000 */
[----:B------:R-:W-:Y:S01]  /*a1b0*/  MOV R181, R48 ;  /* 0x0000003000b57202 */ /* 0x000fe20000000f00 */
[C---:B------:R-:W-:Y:S01]  /*a1c0*/  FMUL.FTZ R121, R5.reuse, R121 ;  /* 0x0000007905797220 */ /* 0x040fe20000410000 */
[----:B------:R-:W-:Y:S01]  /*a1d0*/  MUFU.EX2 R227, R227 ;  /* 0x000000e300e37308 */ /* 0x000fe20000000800 */
[C---:B------:R-:W-:Y:S02]  /*a1e0*/  FMUL.FTZ R124, R5.reuse, R124 ;  /* 0x0000007c057c7220 */ /* 0x040fe40000410000 */
[----:B------:R-:W-:Y:S02]  /*a1f0*/  FMUL.FTZ R125, R5, R125 ;  /* 0x0000007d057d7220 */ /* 0x000fe40000410000 */
[C---:B------:R-:W-:Y:S02]  /*a200*/  FMUL.FTZ R14, R4.reuse, R170 ;  /* 0x000000aa040e7220 */ /* 0x040fe40000410000 */
[C---:B------:R-:W-:Y:S01]  /*a210*/  FMUL.FTZ R46, R4.reuse, R186 ;  /* 0x000000ba042e7220 */ /* 0x040fe20000410000 */
[----:B------:R-:W-:Y:S01]  /*a220*/  MOV R186, R47 ;  /* 0x0000002f00ba7202 */ /* 0x000fe20000000f00 */
[C---:B------:R-:W-:Y:S01]  /*a230*/  FMUL.FTZ R47, R4.reuse, R187 ;  /* 0x000000bb042f7220 */ /* 0x040fe20000410000 */
[----:B------:R-:W-:Y:S01]  /*a240*/  MOV R187, R50 ;  /* 0x0000003200bb7202 */ /* 0x000fe20000000f00 */
[C---:B------:R-:W-:Y:S02]  /*a250*/  FMUL.FTZ R122, R4.reuse, R122 ;  /* 0x0000007a047a7220 */ /* 0x040fe40000410000 */
[C---:B------:R-:W-:Y:S02]  /*a260*/  FMUL.FTZ R123, R4.reuse, R123 ;  /* 0x0000007b047b7220 */ /* 0x040fe40000410000 */
[C---:B------:R-:W-:Y:S02]  /*a270*/  FMUL.FTZ R126, R4.reuse, R126 ;  /* 0x0000007e047e7220 */ /* 0x040fe40000410000 */
[C---:B------:R-:W-:Y:S02]  /*a280*/  FMUL.FTZ R127, R4.reuse, R127 ;  /* 0x0000007f047f7220 */ /* 0x040fe40000410000 */
[----:B----4-:R-:W-:Y:S01]  /*a290*/  FFMA.FTZ R202, R4, R202, R165 ;  /* 0x000000ca04ca7223 */ /* 0x010fe200000100a5 */
[----:B---3--:R-:W-:Y:S01]  /*a2a0*/  F2FP.PACK_AB R165, R175, R165 ;  /* 0x000000a5afa5723e */ /* 0x008fe200000000ff */
[----:B------:R-:W-:Y:S01]  /*a2b0*/  FADD.FTZ R170, R207, R6 ;  /* 0x00000006cfaa7221 */ /* 0x000fe20000010000 */
[----:B------:R-:W-:Y:S01]  /*a2c0*/  F2FP.PACK_AB R207, R174, R207 ;  /* 0x000000cfaecf723e */ /* 0x000fe200000000ff */
[C---:B------:R-:W-:Y:S02]  /*a2d0*/  FMUL.FTZ R6, R199.reuse, R162 ;  /* 0x000000a2c7067220 */ /* 0x040fe40000410000 */
[----:B------:R-:W-:Y:S02]  /*a2e0*/  FMUL.FTZ R7, R199, R163 ;  /* 0x000000a3c7077220 */ /* 0x000fe40000410000 */
[--C-:B------:R-:W-:Y:S02]  /*a2f0*/  FFMA.FTZ R225, R30, c[0x0][0x2d0], -R197.reuse ;  /* 0x0000b4001ee17a23 */ /* 0x100fe400000108c5 */
[C---:B------:R-:W-:Y:S01]  /*a300*/  FMUL.FTZ R30, R4.reuse, R178 ;  /* 0x000000b2041e7220 */ /* 0x040fe20000410000 */
[----:B------:R-:W-:Y:S01]  /*a310*/  MOV R178, R66 ;  /* 0x0000004200b27202 */ /* 0x000fe20000000f00 */
[--C-:B------:R-:W-:Y:S02]  /*a320*/  FFMA.FTZ R223, R31, c[0x0][0x2d0], -R197.reuse ;  /* 0x0000b4001fdf7a23 */ /* 0x100fe400000108c5 */
[----:B------:R-:W-:Y:S01]  /*a330*/  FMUL.FTZ R31, R4, R179 ;  /* 0x000000b3041f7220 */ /* 0x000fe20000410000 */
[----:B------:R-:W-:Y:S01]  /*a340*/  MOV R179, R35 ;  /* 0x0000002300b37202 */ /* 0x000fe20000000f00 */
[--C-:B------:R-:W-:Y:S01]  /*a350*/  FFMA.FTZ R230, R42, c[0x0][0x2d0], -R197.reuse ;  /* 0x0000b4002ae67a23 */ /* 0x100fe200000108c5 */
[----:B------:R-:W-:Y:S01]  /*a360*/  MUFU.EX2 R225, R225 ;  /* 0x000000e100e17308 */ /* 0x000fe20000000800 */
[C---:B------:R-:W-:Y:S01]  /*a370*/  FMUL.FTZ R42, R4.reuse, R182 ;  /* 0x000000b6042a7220 */ /* 0x040fe20000410000 */
[----:B------:R-:W-:Y:S01]  /*a380*/  MOV R182, R34 ;  /* 0x0000002200b67202 */ /* 0x000fe20000000f00 */
[--C-:B------:R-:W-:Y:S02]  /*a390*/  FFMA.FTZ R229, R43, c[0x0][0x2d0], -R197.reuse ;  /* 0x0000b4002be57a23 */ /* 0x100fe400000108c5 */
[----:B------:R-:W-:Y:S01]  /*a3a0*/  FMUL.FTZ R43, R4, R183 ;  /* 0x000000b7042b7220 */ /* 0x000fe20000410000 */
[----:B------:R-:W-:Y:S01]  /*a3b0*/  MOV R183, R33 ;  /* 0x0000002100b77202 */ /* 0x000fe20000000f00 */
[--C-:B------:R-:W-:Y:S02]  /*a3c0*/  FFMA.FTZ R228, R44, c[0x0][0x2d0], -R197.reuse ;  /* 0x0000b4002ce47a23 */ /* 0x100fe400000108c5 */
[----:B------:R-:W-:Y:S01]  /*a3d0*/  FMUL.FTZ R44, R5, R184 ;  /* 0x000000b8052c7220 */ /* 0x000fe20000410000 */
[----:B------:R-:W-:Y:S01]  /*a3e0*/  MOV R184, R51 ;  /* 0x0000003300b87202 */ /* 0x000fe20000000f00 */
[----:B------:R-:W-:Y:S01]  /*a3f0*/  FMUL.FTZ R5, R201, R161 ;  /* 0x000000a1c9057220 */ /* 0x000fe20000410000 */
[----:B------:R-:W-:Y:S01]  /*a400*/  MUFU.EX2 R163, R183 ;  /* 0x000000b700a37308 */ /* 0x000fe20000000800 */
[--C-:B------:R-:W-:Y:S02]  /*a410*/  FFMA.FTZ R198, R11, c[0x0][0x2d0], -R197.reuse ;  /* 0x0000b4000bc67a23 */ /* 0x100fe400000108c5 */
[----:B------:R-:W-:Y:S01]  /*a420*/  FMUL.FTZ R11, R4, R167 ;  /* 0x000000a7040b7220 */ /* 0x000fe20000410000 */
[----:B-----5:R-:W-:Y:S01]  /*a430*/  F2FP.PACK_AB R167, R168, R172 ;  /* 0x000000aca8a7723e */ /* 0x020fe200000000ff */
[----:B------:R-:W-:Y:S02]  /*a440*/  FFMA.FTZ R197, R10, c[0x0][0x2d0], -R197 ;  /* 0x0000b4000ac57a23 */ /* 0x000fe400000108c5 */
[----:B------:R-:W-:Y:S01]  /*a450*/  FMUL.FTZ R10, R4, R166 ;  /* 0x000000a6040a7220 */ /* 0x000fe20000410000 */
[----:B-1----:R-:W-:Y:S01]  /*a460*/  F2FP.PACK_AB R166, R169, R173 ;  /* 0x000000ada9a6723e */ /* 0x002fe200000000ff */
[----:B------:R-:W-:Y:S01]  /*a470*/  FMUL.FTZ R4, R201, R160 ;  /* 0x000000a0c9047220 */ /* 0x000fe20000410000 */
[----:B------:R-:W-:Y:S01]  /*a480*/  MOV R160, R64 ;  /* 0x0000004000a07202 */ /* 0x000fe20000000f00 */
[----:B------:R-:W-:Y:S01]  /*a490*/  FMUL.FTZ R19, R199, R159 ;  /* 0x0000009fc7137220 */ /* 0x000fe20000410000 */
[----:B------:R-:W-:Y:S01]  /*a4a0*/  MUFU.EX2 R161, R194 ;  /* 0x000000c200a17308 */ /* 0x000fe20000000800 */
[C---:B------:R-:W-:Y:S02]  /*a4b0*/  FMUL.FTZ R32, R201.reuse, R148 ;  /* 0x00000094c9207220 */ /* 0x040fe40000410000 */
[----:B------:R-:W-:Y:S01]  /*a4c0*/  FMUL.FTZ R33, R201, R149 ;  /* 0x00000095c9217220 */ /* 0x000fe20000410000 */
[-C--:B------:R-:W-:Y:S05]  /*a4d0*/  HMMA.16816.F32 R4, R204, R20.reuse, R4 ;  /* 0x00000014cc04723c */ /* 0x080fea0000001804 */
[C---:B------:R-:W-:Y:S01]  /*a4e0*/  FMUL.FTZ R34, R199.reuse, R150 ;  /* 0x00000096c7227220 */ /* 0x040fe20000410000 */
[----:B------:R-:W-:Y:S01]  /*a4f0*/  MUFU.EX2 R162, R182 ;  /* 0x000000b600a27308 */ /* 0x000fe20000000800 */
[----:B------:R-:W-:Y:S01]  /*a500*/  FMUL.FTZ R35, R199, R151 ;  /* 0x00000097c7237220 */ /* 0x000fe20000410000 */
[C---:B------:R-:W-:Y:S01]  /*a510*/  HMMA.16816.F32 R8, R164.reuse, R20, R8 ;  /* 0x00000014a408723c */ /* 0x040fe20000001808 */
[----:B------:R-:W-:Y:S03]  /*a520*/  LDSM.16.MT88.4 R148, [R237+0x800] ;  /* 0x00080000ed94783b */ /* 0x000fe60000004200 */
[C---:B------:R-:W-:Y:S02]  /*a530*/  FMUL.FTZ R48, R201.reuse, R140 ;  /* 0x0000008cc9307220 */ /* 0x040fe40000410000 */
[C---:B------:R-:W-:Y:S02]  /*a540*/  FMUL.FTZ R49, R201.reuse, R141 ;  /* 0x0000008dc9317220 */ /* 0x040fe40000410000 */
[-C--:B------:R-:W-:Y:S01]  /*a550*/  HMMA.16816.F32 R12, R164, R22.reuse, R12 ;  /* 0x00000016a40c723c */ /* 0x080fe2000000180c */
[----:B------:R-:W-:Y:S03]  /*a560*/  MUFU.EX2 R223, R223 ;  /* 0x000000df00df7308 */ /* 0x000fe60000000800 */
[C---:B------:R-:W-:Y:S02]  /*a570*/  FMUL.FTZ R16, R201.reuse, R156 ;  /* 0x0000009cc9107220 */ /* 0x040fe40000410000 */
[----:B------:R-:W-:Y:S02]  /*a580*/  FMUL.FTZ R17, R201, R157 ;  /* 0x0000009dc9117220 */ /* 0x000fe40000410000 */
[C---:B------:R-:W-:Y:S03]  /*a590*/  FMUL.FTZ R18, R199.reuse, R158 ;  /* 0x0000009ec7127220 */ /* 0x040fe60000410000 */
[----:B------:R-:W-:Y:S01]  /*a5a0*/  MUFU.EX2 R156, R178 ;  /* 0x000000b2009c7308 */ /* 0x000fe20000000800 */
[C---:B------:R-:W-:Y:S02]  /*a5b0*/  FMUL.FTZ R50, R199.reuse, R142 ;  /* 0x0000008ec7327220 */ /* 0x040fe40000410000 */
[----:B------:R-:W-:Y:S01]  /*a5c0*/  FMUL.FTZ R51, R199, R143 ;  /* 0x0000008fc7337220 */ /* 0x000fe20000410000 */
[C---:B------:R-:W-:Y:S01]  /*a5d0*/  HMMA.16816.F32 R16, R204.reuse, R22, R16 ;  /* 0x00000016cc10723c */ /* 0x040fe20000001810 */
[----:B------:R-:W1:Y:S03]  /*a5e0*/  LDSM.16.MT88.4 R140, [R236] ;  /* 0x00000000ec8c783b */ /* 0x000e660000004200 */
[C---:B------:R-:W-:Y:S02]  /*a5f0*/  FMUL.FTZ R20, R201.reuse, R152 ;  /* 0x00000098c9147220 */ /* 0x040fe40000410000 */
[----:B------:R-:W-:Y:S01]  /*a600*/  FMUL.FTZ R21, R201, R153 ;  /* 0x00000099c9157220 */ /* 0x000fe20000410000 */
[----:B------:R-:W3:Y:S01]  /*a610*/  MUFU.EX2 R152, R195 ;  /* 0x000000c300987308 */ /* 0x000ee20000000800 */
[C---:B------:R-:W-:Y:S04]  /*a620*/  FMUL.FTZ R23, R199.reuse, R155 ;  /* 0x0000009bc7177220 */ /* 0x040fe80000410000 */
[----:B------:R-:W-:Y:S02]  /*a630*/  FMUL.FTZ R22, R199, R154 ;  /* 0x0000009ac7167220 */ /* 0x000fe40000410000 */
[C---:B------:R-:W-:Y:S02]  /*a640*/  FMUL.FTZ R64, R201.reuse, R132 ;  /* 0x00000084c9407220 */ /* 0x040fe40000410000 */
[----:B------:R-:W-:Y:S01]  /*a650*/  FMUL.FTZ R65, R201, R133 ;  /* 0x00000085c9417220 */ /* 0x000fe20000410000 */
[----:B------:R-:W-:Y:S01]  /*a660*/  MUFU.EX2 R153, R187 ;  /* 0x000000bb00997308 */ /* 0x000fe20000000800 */
[C---:B------:R-:W-:Y:S01]  /*a670*/  FMUL.FTZ R66, R199.reuse, R134 ;  /* 0x00000086c7427220 */ /* 0x040fe20000410000 */
[-C--:B--2---:R-:W-:Y:S03]  /*a680*/  HMMA.16816.F32 R20, R204, R36.reuse, R20 ;  /* 0x00000024cc14723c */ /* 0x084fe60000001814 */
[----:B------:R-:W-:Y:S02]  /*a690*/  FMUL.FTZ R67, R199, R135 ;  /* 0x00000087c7437220 */ /* 0x000fe40000410000 */
[----:B------:R-:W2:Y:S01]  /*a6a0*/  LDSM.16.MT88.4 R132, [R239+0x2000] ;  /* 0x00200000ef84783b */ /* 0x000ea20000004200 */
[C---:B------:R-:W-:Y:S02]  /*a6b0*/  FMUL.FTZ R68, R201.reuse, R68 ;  /* 0x00000044c9447220 */ /* 0x040fe40000410000 */
[C---:B------:R-:W-:Y:S01]  /*a6c0*/  HMMA.16816.F32 R24, R164.reuse, R36, R24 ;  /* 0x00000024a418723c */ /* 0x040fe20000001818 */
[----:B------:R-:W-:Y:S03]  /*a6d0*/  MUFU.EX2 R158, R193 ;  /* 0x000000c1009e7308 */ /* 0x000fe60000000800 */
[----:B------:R-:W-:Y:S02]  /*a6e0*/  FMUL.FTZ R69, R201, R69 ;  /* 0x00000045c9457220 */ /* 0x000fe40000410000 */
[----:B------:R-:W-:Y:S02]  /*a6f0*/  FMUL.FTZ R70, R199, R70 ;  /* 0x00000046c7467220 */ /* 0x000fe40000410000 */
[-C--:B------:R-:W-:Y:S03]  /*a700*/  HMMA.16816.F32 R28, R164, R38.reuse, R28 ;  /* 0x00000026a41c723c */ /* 0x080fe6000000181c */
[----:B------:R-:W-:Y:S01]  /*a710*/  MUFU.EX2 R155, R192 ;  /* 0x000000c0009b7308 */ /* 0x000fe20000000800 */
[C---:B------:R-:W-:Y:S02]  /*a720*/  FMUL.FTZ R36, R201.reuse, R144 ;  /* 0x00000090c9247220 */ /* 0x040fe40000410000 */
[----:B------:R-:W-:Y:S02]  /*a730*/  FMUL.FTZ R37, R201, R145 ;  /* 0x00000091c9257220 */ /* 0x000fe40000410000 */
[C---:B------:R-:W-:Y:S04]  /*a740*/  HMMA.16816.F32 R32, R204.reuse, R38, R32 ;  /* 0x00000026cc20723c */ /* 0x040fe80000001820 */
[----:B------:R-:W-:Y:S01]  /*a750*/  FMUL.FTZ R71, R199, R71 ;  /* 0x00000047c7477220 */ /* 0x000fe20000410000 */
[----:B------:R-:W-:Y:S01]  /*a760*/  MUFU.EX2 R157, R231 ;  /* 0x000000e7009d7308 */ /* 0x000fe20000000800 */
[----:B------:R-:W-:Y:S02]  /*a770*/  FMUL.FTZ R80, R201, R80 ;  /* 0x00000050c9507220 */ /* 0x000fe40000410000 */
[C---:B------:R-:W-:Y:S04]  /*a780*/  FMUL.FTZ R38, R199.reuse, R146 ;  /* 0x00000092c7267220 */ /* 0x040fe80000410000 */
[----:B------:R-:W-:Y:S02]  /*a790*/  FMUL.FTZ R39, R199, R147 ;  /* 0x00000093c7277220 */ /* 0x000fe40000410000 */
[----:B------:R-:W-:Y:S01]  /*a7a0*/  LDSM.16.MT88.4 R144, [R238+0x800] ;  /* 0x00080000ee90783b */ /* 0x000fe20000004200 */
[----:B------:R-:W-:Y:S01]  /*a7b0*/  FMUL.FTZ R81, R201, R81 ;  /* 0x00000051c9517220 */ /* 0x000fe20000410000 */
[----:B------:R-:W-:Y:S01]  /*a7c0*/  MUFU.EX2 R231, R184 ;  /* 0x000000b800e77308 */ /* 0x000fe20000000800 */
[C---:B------:R-:W-:Y:S02]  /*a7d0*/  FMUL.FTZ R82, R199.reuse, R82 ;  /* 0x00000052c7527220 */ /* 0x040fe40000410000 */
[-C--:B------:R-:W-:Y:S03]  /*a7e0*/  HMMA.16816.F32 R36, R204, R52.reuse, R36 ;  /* 0x00000034cc24723c */ /* 0x080fe60000001824 */
[----:B------:R-:W-:Y:S02]  /*a7f0*/  FMUL.FTZ R83, R199, R83 ;  /* 0x00000053c7537220 */ /* 0x000fe40000410000 */
[C---:B------:R-:W-:Y:S02]  /*a800*/  FMUL.FTZ R84, R201.reuse, R84 ;  /* 0x00000054c9547220 */ /* 0x040fe40000410000 */
[----:B------:R-:W-:Y:S01]  /*a810*/  FMUL.FTZ R85, R201, R85 ;  /* 0x00000055c9557220 */ /* 0x000fe20000410000 */
[C---:B------:R-:W-:Y:S01]  /*a820*/  HMMA.16816.F32 R40, R164.reuse, R52, R40 ;  /* 0x00000034a428723c */ /* 0x040fe20000001828 */
[----:B------:R-:W-:Y:S03]  /*a830*/  MUFU.EX2 R178, R180 ;  /* 0x000000b400b27308 */ /* 0x000fe60000000800 */
[C---:B------:R-:W-:Y:S02]  /*a840*/  FMUL.FTZ R86, R199.reuse, R86 ;  /* 0x00000056c7567220 */ /* 0x040fe40000410000 */
[----:B------:R-:W-:Y:S02]  /*a850*/  FMUL.FTZ R87, R199, R87 ;  /* 0x00000057c7577220 */ /* 0x000fe40000410000 */
[-C--:B------:R-:W-:Y:S03]  /*a860*/  HMMA.16816.F32 R44, R164, R54.reuse, R44 ;  /* 0x00000036a42c723c */ /* 0x080fe6000000182c */
[----:B------:R-:W-:Y:S01]  /*a870*/  MUFU.EX2 R230, R230 ;  /* 0x000000e600e67308 */ /* 0x000fe20000000800 */
[C---:B------:R-:W-:Y:S02]  /*a880*/  FMUL.FTZ R52, R201.reuse, R136 ;  /* 0x00000088c9347220 */ /* 0x040fe40000410000 */
[C---:B------:R-:W-:Y:S02]  /*a890*/  FMUL.FTZ R53, R201.reuse, R137 ;  /* 0x00000089c9357220 */ /* 0x040fe40000410000 */
[C---:B------:R-:W-:Y:S04]  /*a8a0*/  HMMA.16816.F32 R48, R204.reuse, R54, R48 ;  /* 0x00000036cc30723c */ /* 0x040fe80000001830 */
[C---:B------:R-:W-:Y:S01]  /*a8b0*/  FMUL.FTZ R96, R201.reuse, R96 ;  /* 0x00000060c9607220 */ /* 0x040fe20000410000 */
[----:B------:R-:W4:Y:S01]  /*a8c0*/  MUFU.EX2 R136, R160 ;  /* 0x000000a000887308 */ /* 0x000f220000000800 */
[----:B------:R-:W-:Y:S02]  /*a8d0*/  FMUL.FTZ R97, R201, R97 ;  /* 0x00000061c9617220 */ /* 0x000fe40000410000 */
[C---:B------:R-:W-:Y:S04]  /*a8e0*/  FMUL.FTZ R54, R199.reuse, R138 ;  /* 0x0000008ac7367220 */ /* 0x040fe80000410000 */
[C---:B------:R-:W-:Y:S02]  /*a8f0*/  FMUL.FTZ R55, R199.reuse, R139 ;  /* 0x0000008bc7377220 */ /* 0x040fe40000410000 */
[C---:B------:R-:W-:Y:S01]  /*a900*/  FMUL.FTZ R98, R199.reuse, R98 ;  /* 0x00000062c7627220 */ /* 0x040fe20000410000 */
[----:B------:R-:W-:Y:S01]  /*a910*/  MUFU.EX2 R137, R219 ;  /* 0x000000db00897308 */ /* 0x000fe20000000800 */
[----:B------:R-:W-:Y:S02]  /*a920*/  FMUL.FTZ R99, R199, R99 ;  /* 0x00000063c7637220 */ /* 0x000fe40000410000 */
[C---:B------:R-:W-:Y:S01]  /*a930*/  FMUL.FTZ R100, R201.reuse, R100 ;  /* 0x00000064c9647220 */ /* 0x040fe20000410000 */
[-C--:B-1----:R-:W-:Y:S03]  /*a940*/  HMMA.16816.F32 R52, R204, R140.reuse, R52 ;  /* 0x0000008ccc34723c */ /* 0x082fe60000001834 */
[----:B------:R-:W-:Y:S02]  /*a950*/  FMUL.FTZ R101, R201, R101 ;  /* 0x00000065c9657220 */ /* 0x000fe40000410000 */
[C---:B------:R-:W-:Y:S01]  /*a960*/  FMUL.FTZ R102, R199.reuse, R102 ;  /* 0x00000066c7667220 */ /* 0x040fe20000410000 */
[----:B------:R-:W-:Y:S01]  /*a970*/  MUFU.EX2 R160, R186 ;  /* 0x000000ba00a07308 */ /* 0x000fe20000000800 */
[----:B------:R-:W-:Y:S01]  /*a980*/  FMUL.FTZ R103, R199, R103 ;  /* 0x00000067c7677220 */ /* 0x000fe20000410000 */
[C---:B------:R-:W-:Y:S04]  /*a990*/  HMMA.16816.F32 R56, R164.reuse, R140, R56 ;  /* 0x0000008ca438723c */ /* 0x040fe80000001838 */
[C---:B------:R-:W-:Y:S02]  /*a9a0*/  FMUL.FTZ R112, R201.reuse, R112 ;  /* 0x00000070c9707220 */ /* 0x040fe40000410000 */
[----:B------:R-:W-:Y:S02]  /*a9b0*/  FMUL.FTZ R113, R201, R113 ;  /* 0x00000071c9717220 */ /* 0x000fe40000410000 */
[-C--:B------:R-:W-:Y:S01]  /*a9c0*/  HMMA.16816.F32 R60, R164, R142.reuse, R60 ;  /* 0x0000008ea43c723c */ /* 0x080fe2000000183c */
[----:B------:R1:W5:Y:S03]  /*a9d0*/  MUFU.EX2 R139, R203 ;  /* 0x000000cb008b7308 */ /* 0x0003660000000800 */
[C---:B------:R-:W-:Y:S02]  /*a9e0*/  FMUL.FTZ R114, R199.reuse, R114 ;  /* 0x00000072c7727220 */ /* 0x040fe40000410000 */
[----:B------:R-:W-:Y:S02]  /*a9f0*/  FMUL.FTZ R115, R199, R115 ;  /* 0x00000073c7737220 */ /* 0x000fe40000410000 */
[C---:B------:R-:W-:Y:S01]  /*aa00*/  HMMA.16816.F32 R64, R204.reuse, R142, R64 ;  /* 0x0000008ecc40723c */ /* 0x040fe20000001840 */
[----:B------:R-:W-:Y:S02]  /*aa10*/  LDSM.16.MT88.4 R140, [R239+0x800] ;  /* 0x00080000ef8c783b */ /* 0x000fe40000004200 */
[----:B------:R-:W4:Y:S01]  /*aa20*/  MUFU.EX2 R138, R220 ;  /* 0x000000dc008a7308 */ /* 0x000f220000000800 */
[----:B------:R-:W-:Y:S02]  /*aa30*/  FADD.FTZ R171, R173, R171 ;  /* 0x000000abadab7221 */ /* 0x000fe40000010000 */
[----:B------:R-:W-:Y:S02]  /*aa40*/  FADD.FTZ R170, R174, R170 ;  /* 0x000000aaaeaa7221 */ /* 0x000fe40000010000 */
[-C--:B--2---:R-:W-:Y:S04]  /*aa50*/  HMMA.16816.F32 R68, R204, R132.reuse, R68 ;  /* 0x00000084cc44723c */ /* 0x084fe80000001844 */
[----:B---3--:R-:W-:Y:S01]  /*aa60*/  FADD.FTZ R170, R152, R170 ;  /* 0x000000aa98aa7221 */ /* 0x008fe20000010000 */
[----:B------:R-:W-:Y:S01]  /*aa70*/  MUFU.EX2 R173, R189 ;  /* 0x000000bd00ad7308 */ /* 0x000fe20000000800 */
[----:B------:R-:W-:Y:S02]  /*aa80*/  FMUL.FTZ R116, R201, R116 ;  /* 0x00000074c9747220 */ /* 0x000fe40000410000 */
[C---:B------:R-:W-:Y:S04]  /*aa90*/  HMMA.16816.F32 R72, R164.reuse, R132, R72 ;  /* 0x00000084a448723c */ /* 0x040fe80000001848 */
[----:B-1----:R-:W-:Y:S01]  /*aaa0*/  F2FP.PACK_AB R203, R213, R214 ;  /* 0x000000d6d5cb723e */ /* 0x002fe200000000ff */
[----:B------:R-:W-:Y:S02]  /*aab0*/  FMUL.FTZ R117, R201, R117 ;  /* 0x00000075c9757220 */ /* 0x000fe40000410000 */
[C---:B------:R-:W-:Y:S01]  /*aac0*/  FMUL.FTZ R118, R199.reuse, R118 ;  /* 0x00000076c7767220 */ /* 0x040fe20000410000 */
[-C--:B------:R-:W-:Y:S01]  /*aad0*/  HMMA.16816.F32 R76, R164, R134.reuse, R76 ;  /* 0x00000086a44c723c */ /* 0x080fe2000000184c */
[----:B------:R-:W-:Y:S03]  /*aae0*/  MUFU.EX2 R220, R191 ;  /* 0x000000bf00dc7308 */ /* 0x000fe60000000800 */
[----:B------:R-:W-:Y:S02]  /*aaf0*/  FMUL.FTZ R119, R199, R119 ;  /* 0x00000077c7777220 */ /* 0x000fe40000410000 */
[----:B----4-:R-:W-:Y:S01]  /*ab00*/  FADD.FTZ R154, R136, R179 ;  /* 0x000000b3889a7221 */ /* 0x010fe20000010000 */
[C---:B-----5:R-:W-:Y:S01]  /*ab10*/  F2FP.PACK_AB R136, R139.reuse, R136 ;  /* 0x000000888b88723e */ /* 0x060fe200000000ff */
[C---:B------:R-:W-:Y:S01]  /*ab20*/  HMMA.16816.F32 R80, R204.reuse, R134, R80 ;  /* 0x00000086cc50723c */ /* 0x040fe20000001850 */
[----:B------:R-:W1:Y:S02]  /*ab30*/  LDSM.16.MT88.4 R132, [R238+0x2000] ;  /* 0x00200000ee84783b */ /* 0x000e640000004200 */
[----:B------:R-:W2:Y:S01]  /*ab40*/  MUFU.EX2 R219, R190 ;  /* 0x000000be00db7308 */ /* 0x000ea20000000800 */
[----:B------:R-:W-:Y:S02]  /*ab50*/  FADD.FTZ R154, R139, R154 ;  /* 0x0000009a8b9a7221 */ /* 0x000fe40000010000 */
[----:B------:R-:W-:Y:S02]  /*ab60*/  FMUL.FTZ R128, R201, R128 ;  /* 0x00000080c9807220 */ /* 0x000fe40000410000 */
[----:B------:R-:W-:Y:S01]  /*ab70*/  FADD.FTZ R154, R138, R154 ;  /* 0x0000009a8a9a7221 */ /* 0x000fe20000010000 */
[C---:B------:R-:W-:Y:S03]  /*ab80*/  F2FP.PACK_AB R138, R137.reuse, R138 ;  /* 0x0000008a898a723e */ /* 0x040fe600000000ff */
[----:B------:R-:W-:Y:S01]  /*ab90*/  FADD.FTZ R154, R137, R154 ;  /* 0x0000009a899a7221 */ /* 0x000fe20000010000 */
[----:B------:R-:W-:Y:S01]  /*aba0*/  F2FP.PACK_AB R137, R161, R152 ;  /* 0x00000098a189723e */ /* 0x000fe200000000ff */
[----:B------:R-:W-:Y:S01]  /*abb0*/  FMUL.FTZ R129, R201, R129 ;  /* 0x00000081c9817220 */ /* 0x000fe20000410000 */
[----:B------:R-:W-:Y:S01]  /*abc0*/  F2FP.PACK_AB R201, R215, R216 ;  /* 0x000000d8d7c9723e */ /* 0x000fe200000000ff */
[C---:B------:R-:W-:Y:S01]  /*abd0*/  FMUL.FTZ R130, R199.reuse, R130 ;  /* 0x00000082c7827220 */ /* 0x040fe20000410000 */
[----:B------:R-:W-:Y:S01]  /*abe0*/  MUFU.EX2 R174, R181 ;  /* 0x000000b500ae7308 */ /* 0x000fe20000000800 */
[----:B------:R-:W-:Y:S02]  /*abf0*/  FMUL.FTZ R131, R199, R131 ;  /* 0x00000083c7837220 */ /* 0x000fe40000410000 */
[----:B------:R-:W-:Y:S04]  /*ac00*/  FADD.FTZ R202, R175, R202 ;  /* 0x000000caafca7221 */ /* 0x000fe80000010000 */
[----:B------:R-:W-:Y:S01]  /*ac10*/  FADD.FTZ R172, R172, R202 ;  /* 0x000000caacac7221 */ /* 0x000fe20000010000 */
[----:B--2---:R-:W-:Y:S02]  /*ac20*/  F2FP.PACK_AB R139, R219, R220 ;  /* 0x000000dcdb8b723e */ /* 0x004fe400000000ff */
[----:B------:R-:W-:Y:S01]  /*ac30*/  MUFU.EX2 R175, R188 ;  /* 0x000000bc00af7308 */ /* 0x000fe20000000800 */
[----:B------:R-:W-:Y:S04]  /*ac40*/  FADD.FTZ R172, R168, R172 ;  /* 0x000000aca8ac7221 */ /* 0x000fe80000010000 */
[----:B------:R-:W-:Y:S05]  /*ac50*/  FADD.FTZ R172, R163, R172 ;  /* 0x000000aca3ac7221 */ /* 0x000fea0000010000 */
[----:B------:R-:W-:Y:S01]  /*ac60*/  MUFU.EX2 R199, R185 ;  /* 0x000000b900c77308 */ /* 0x000fe20000000800 */
[-C--:B-1----:R-:W-:Y:S09]  /*ac70*/  HMMA.16816.F32 R84, R204, R132.reuse, R84 ;  /* 0x00000084cc54723c */ /* 0x082ff20000001854 */
[----:B------:R-:W-:Y:S01]  /*ac80*/  MUFU.EX2 R202, R218 ;  /* 0x000000da00ca7308 */ /* 0x000fe20000000800 */
[C---:B------:R-:W-:Y:S08]  /*ac90*/  HMMA.16816.F32 R88, R164.reuse, R132, R88 ;  /* 0x00000084a458723c */ /* 0x040ff00000001858 */
[-C--:B------:R-:W-:Y:S01]  /*aca0*/  HMMA.16816.F32 R92, R164, R134.reuse, R92 ;  /* 0x00000086a45c723c */ /* 0x080fe2000000185c */
[----:B------:R-:W-:Y:S07]  /*acb0*/  MUFU.EX2 R218, R210 ;  /* 0x000000d200da7308 */ /* 0x000fee0000000800 */
[C---:B------:R-:W-:Y:S01]  /*acc0*/  HMMA.16816.F32 R96, R204.reuse, R134, R96 ;  /* 0x00000086cc60723c */ /* 0x040fe20000001860 */
[----:B------:R-:W1:Y:S02]  /*acd0*/  LDSM.16.MT88.4 R132, [R237+0x2000] ;  /* 0x00200000ed84783b */ /* 0x000e640000004200 */
[----:B------:R-:W-:Y:S10]  /*ace0*/  MUFU.EX2 R168, R217 ;  /* 0x000000d900a87308 */ /* 0x000ff40000000800 */
[----:B------:R-:W2:Y:S10]  /*acf0*/  MUFU.EX2 R217, R211 ;  /* 0x000000d300d97308 */ /* 0x000eb40000000800 */
[----:B------:R-:W-:Y:S10]  /*ad00*/  MUFU.EX2 R229, R229 ;  /* 0x000000e500e57308 */ /* 0x000ff40000000800 */
[----:B------:R-:W-:Y:S01]  /*ad10*/  MUFU.EX2 R228, R228 ;  /* 0x000000e400e47308 */ /* 0x000fe20000000800 */
[-C--:B-1----:R-:W-:Y:S09]  /*ad20*/  HMMA.16816.F32 R100, R204, R132.reuse, R100 ;  /* 0x00000084cc64723c */ /* 0x082ff20000001864 */
[----:B------:R-:W-:Y:S01]  /*ad30*/  MUFU.EX2 R179, R200 ;  /* 0x000000c800b37308 */ /* 0x000fe20000000800 */
[C---:B------:R-:W-:Y:S09]  /*ad40*/  HMMA.16816.F32 R104, R164.reuse, R132, R104 ;  /* 0x00000084a468723c */ /* 0x040ff20000001868 */
[----:B------:R-:W-:Y:S01]  /*ad50*/  MUFU.EX2 R198, R198 ;  /* 0x000000c600c67308 */ /* 0x000fe20000000800 */
[-C--:B------:R-:W-:Y:S09]  /*ad60*/  HMMA.16816.F32 R108, R164, R134.reuse, R108 ;  /* 0x00000086a46c723c */ /* 0x080ff2000000186c */
[----:B------:R-:W1:Y:S01]  /*ad70*/  MUFU.EX2 R197, R197 ;  /* 0x000000c500c57308 */ /* 0x000e620000000800 */
[C---:B------:R-:W-:Y:S01]  /*ad80*/  HMMA.16816.F32 R112, R204.reuse, R134, R112 ;  /* 0x00000086cc70723c */ /* 0x040fe20000001870 */
[----:B------:R-:W3:Y:S07]  /*ad90*/  LDSM.16.MT88.4 R132, [R236+0x2000] ;  /* 0x00200000ec84783b */ /* 0x000eee0000004200 */
[-C--:B---3--:R-:W-:Y:S08]  /*ada0*/  HMMA.16816.F32 R116, R204, R132.reuse, R116 ;  /* 0x00000084cc74723c */ /* 0x088ff00000001874 */
[C---:B------:R-:W-:Y:S07]  /*adb0*/  HMMA.16816.F32 R120, R164.reuse, R132, R120 ;  /* 0x00000084a478723c */ /* 0x040fee0000001878 */
[----:B------:R-:W-:Y:S01]  /*adc0*/  F2FP.PACK_AB R132, R160, R153 ;  /* 0x00000099a084723e */ /* 0x000fe200000000ff */
[-C--:B------:R-:W-:Y:S01]  /*add0*/  HMMA.16816.F32 R124, R164, R134.reuse, R124 ;  /* 0x00000086a47c723c */ /* 0x080fe2000000187c */
[----:B------:R-:W-:Y:S03]  /*ade0*/  MUFU.EX2 R166, R222 ;  /* 0x000000de00a67308 */ /* 0x000fe60000000800 */
[----:B------:R-:W-:Y:S03]  /*adf0*/  F2FP.PACK_AB R133, R162, R163 ;  /* 0x000000a3a285723e */ /* 0x000fe600000000ff */
[----:B------:R-:W-:Y:S01]  /*ae00*/  FADD.FTZ R165, R169, R171 ;  /* 0x000000aba9a57221 */ /* 0x000fe20000010000 */
[----:B------:R-:W-:Y:S03]  /*ae10*/  HMMA.16816.F32 R128, R204, R134, R128 ;  /* 0x00000086cc80723c */ /* 0x000fe60000001880 */
[----:B------:R-:W3:Y:S01]  /*ae20*/  MUFU.EX2 R222, R208 ;  /* 0x000000d000de7308 */ /* 0x000ee20000000800 */
[----:B------:R-:W-:Y:S03]  /*ae30*/  FADD.FTZ R165, R153, R165 ;  /* 0x000000a599a57221 */ /* 0x000fe60000010000 */
[----:B------:R-:W-:Y:S01]  /*ae40*/  F2FP.PACK_AB R134, R224, R226 ;  /* 0x000000e2e086723e */ /* 0x000fe200000000ff */
[-C--:B------:R-:W-:Y:S05]  /*ae50*/  HMMA.16816.F32 R4, R136, R140.reuse, R4 ;  /* 0x0000008c8804723c */ /* 0x080fea0000001804 */
[----:B------:R-:W-:Y:S01]  /*ae60*/  F2FP.PACK_AB R135, R223, R225 ;  /* 0x000000e1df87723e */ /* 0x000fe200000000ff */
[----:B------:R-:W4:Y:S01]  /*ae70*/  MUFU.EX2 R167, R221 ;  /* 0x000000dd00a77308 */ /* 0x000f220000000800 */
[----:B--2---:R-:W-:Y:S02]  /*ae80*/  F2FP.PACK_AB R204, R217, R212 ;  /* 0x000000d4d9cc723e */ /* 0x004fe400000000ff */
[----:B-1----:R-:W-:Y:S03]  /*ae90*/  F2FP.PACK_AB R207, R197, R198 ;  /* 0x000000c6c5cf723e */ /* 0x002fe600000000ff */
[C---:B------:R-:W-:Y:S04]  /*aea0*/  HMMA.16816.F32 R8, R132.reuse, R140, R8 ;  /* 0x0000008c8408723c */ /* 0x040fe80000001808 */
[----:B------:R1:W2:Y:S01]  /*aeb0*/  MUFU.EX2 R221, R209 ;  /* 0x000000d100dd7308 */ /* 0x0002a20000000800 */
[----:B---3--:R-:W-:Y:S03]  /*aec0*/  F2FP.PACK_AB R205, R179, R222 ;  /* 0x000000deb3cd723e */ /* 0x008fe600000000ff */
[-C--:B------:R-:W-:Y:S08]  /*aed0*/  HMMA.16816.F32 R12, R132, R142.reuse, R12 ;  /* 0x0000008e840c723c */ /* 0x080ff0000000180c */
[C---:B------:R-:W-:Y:S01]  /*aee0*/  HMMA.16816.F32 R16, R136.reuse, R142, R16 ;  /* 0x0000008e8810723c */ /* 0x040fe20000001810 */
[----:B------:R-:W3:Y:S03]  /*aef0*/  LDSM.16.MT88.4 R140, [R236+0x800] ;  /* 0x00080000ec8c783b */ /* 0x000ee60000004200 */
[----:B----4-:R-:W-:Y:S04]  /*af00*/  F2FP.PACK_AB R200, R167, R166 ;  /* 0x000000a6a7c8723e */ /* 0x010fe800000000ff */
[-C--:B------:R-:W-:Y:S01]  /*af10*/  HMMA.16816.F32 R20, R136, R144.reuse, R20 ;  /* 0x000000908814723c */ /* 0x080fe20000001814 */
[----:B-1----:R-:W-:Y:S03]  /*af20*/  LDSM.16.MT88.4 R208, [R239+0x3800] ;  /* 0x00380000efd0783b */ /* 0x002fe60000004200 */
[----:B--2---:R-:W-:Y:S04]  /*af30*/  F2FP.PACK_AB R206, R221, R218 ;  /* 0x000000daddce723e */ /* 0x004fe800000000ff */
        /* <DEDUP_REMOVED lines=30> */
[C---:B------:R-:W-:Y:S07]  /*b120*/  HMMA.16816.F32 R120, R132.reuse, R144, R120 ;  /* 0x000000908478723c */ /* 0x040fee0000001878 */
[----:B------:R-:W-:Y:S01]  /*b130*/  FADD.FTZ R144, R156, R154 ;  /* 0x0000009a9c907221 */ /* 0x000fe20000010000 */
[-C--:B------:R-:W-:Y:S04]  /*b140*/  HMMA.16816.F32 R124, R132, R146.reuse, R124 ;  /* 0x00000092847c723c */ /* 0x080fe8000000187c */
[C---:B------:R-:W-:Y:S03]  /*b150*/  FADD.FTZ R144, R158.reuse, R144 ;  /* 0x000000909e907221 */ /* 0x040fe60000010000 */
[----:B------:R-:W-:Y:S01]  /*b160*/  F2FP.PACK_AB R132, R158, R156 ;  /* 0x0000009c9e84723e */ /* 0x000fe200000000ff */
[----:B------:R-:W-:Y:S04]  /*b170*/  HMMA.16816.F32 R128, R136, R146, R128 ;  /* 0x000000928880723c */ /* 0x000fe80000001880 */
[----:B------:R-:W-:Y:S01]  /*b180*/  F2FP.PACK_AB R134, R157, R155 ;  /* 0x0000009b9d86723e */ /* 0x000fe200000000ff */
[----:B------:R-:W-:Y:S01]  /*b190*/  FADD.FTZ R144, R155, R144 ;  /* 0x000000909b907221 */ /* 0x000fe20000010000 */
[----:B------:R-:W-:Y:S01]  /*b1a0*/  F2FP.PACK_AB R133, R175, R173 ;  /* 0x000000adaf85723e */ /* 0x000fe200000000ff */
[----:B------:R-:W-:Y:S01]  /*b1b0*/  LDSM.16.MT88.4 R152, [R239+0x3000] ;  /* 0x00300000ef98783b */ /* 0x000fe20000004200 */
[----:B------:R-:W-:Y:S01]  /*b1c0*/  F2FP.PACK_AB R135, R231, R199 ;  /* 0x000000c7e787723e */ /* 0x000fe200000000ff */
[----:B------:R-:W-:Y:S03]  /*b1d0*/  FADD.FTZ R164, R157, R144 ;  /* 0x000000909da47221 */ /* 0x000fe60000010000 */
[----:B------:R-:W-:Y:S01]  /*b1e0*/  F2FP.PACK_AB R136, R176, R174 ;  /* 0x000000aeb088723e */ /* 0x000fe200000000ff */
[----:B------:R-:W-:Y:S01]  /*b1f0*/  FADD.FTZ R164, R166, R164 ;  /* 0x000000a4a6a47221 */ /* 0x000fe20000010000 */
[----:B------:R-:W-:Y:S01]  /*b200*/  F2FP.PACK_AB R138, R178, R177 ;  /* 0x000000b1b28a723e */ /* 0x000fe200000000ff */
[-C--:B--2---:R-:W-:Y:S01]  /*b210*/  HMMA.16816.F32 R4, R132, R148.reuse, R4 ;  /* 0x000000948404723c */ /* 0x084fe20000001804 */
[----:B------:R-:W1:Y:S04]  /*b220*/  LDSM.16.MT88.4 R144, [R237+0x1000] ;  /* 0x00100000ed90783b */ /* 0x000e680000004200 */
[----:B------:R-:W-:Y:S02]  /*b230*/  F2FP.PACK_AB R137, R229, R230 ;  /* 0x000000e6e589723e */ /* 0x000fe400000000ff */
[----:B------:R-:W-:Y:S02]  /*b240*/  F2FP.PACK_AB R139, R227, R228 ;  /* 0x000000e4e38b723e */ /* 0x000fe400000000ff */
[----:B------:R-:W-:Y:S05]  /*b250*/  LDSM.16.MT88.4 R156, [R238+0x3000] ;  /* 0x00300000ee9c783b */ /* 0x000fea0000004200 */
        /* <DEDUP_REMOVED lines=18> */
[----:B------:R-:W-:Y:S07]  /*b380*/  LDSM.16.MT88.4 R148, [R238+0x1800] ;  /* 0x00180000ee94783b */ /* 0x000fee0000004200 */
[-C--:B------:R-:W-:Y:S08]  /*b390*/  HMMA.16816.F32 R68, R132, R152.reuse, R68 ;  /* 0x000000988444723c */ /* 0x080ff00000001844 */
[C---:B------:R-:W-:Y:S08]  /*b3a0*/  HMMA.16816.F32 R72, R136.reuse, R152, R72 ;  /* 0x000000988848723c */ /* 0x040ff00000001848 */
[-C--:B------:R-:W-:Y:S08]  /*b3b0*/  HMMA.16816.F32 R76, R136, R154.reuse, R76 ;  /* 0x0000009a884c723c */ /* 0x080ff0000000184c */
[C---:B------:R-:W-:Y:S08]  /*b3c0*/  HMMA.16816.F32 R80, R132.reuse, R154, R80 ;  /* 0x0000009a8450723c */ /* 0x040ff00000001850 */
[-C--:B------:R-:W-:Y:S08]  /*b3d0*/  HMMA.16816.F32 R84, R132, R156.reuse, R84 ;  /* 0x0000009c8454723c */ /* 0x080ff00000001854 */
[C---:B------:R-:W-:Y:S08]  /*b3e0*/  HMMA.16816.F32 R88, R136.reuse, R156, R88 ;  /* 0x0000009c8858723c */ /* 0x040ff00000001858 */
[-C--:B------:R-:W-:Y:S08]  /*b3f0*/  HMMA.16816.F32 R92, R136, R158.reuse, R92 ;  /* 0x0000009e885c723c */ /* 0x080ff0000000185c */
[C---:B------:R-:W-:Y:S01]  /*b400*/  HMMA.16816.F32 R96, R132.reuse, R158, R96 ;  /* 0x0000009e8460723c */ /* 0x040fe20000001860 */
[----:B------:R-:W2:Y:S07]  /*b410*/  LDSM.16.MT88.4 R156, [R239+0x1800] ;  /* 0x00180000ef9c783b */ /* 0x000eae0000004200 */
[-C--:B---3--:R-:W-:Y:S08]  /*b420*/  HMMA.16816.F32 R100, R132, R140.reuse, R100 ;  /* 0x0000008c8464723c */ /* 0x088ff00000001864 */
[C---:B------:R-:W-:Y:S07]  /*b430*/  HMMA.16816.F32 R104, R136.reuse, R140, R104 ;  /* 0x0000008c8868723c */ /* 0x040fee0000001868 */
[----:B------:R-:W-:Y:S01]  /*b440*/  FADD.FTZ R140, R167, R164 ;  /* 0x000000a4a78c7221 */ /* 0x000fe20000010000 */
[-C--:B------:R-:W-:Y:S04]  /*b450*/  HMMA.16816.F32 R108, R136, R142.reuse, R108 ;  /* 0x0000008e886c723c */ /* 0x080fe8000000186c */
[----:B------:R-:W-:Y:S01]  /*b460*/  FADD.FTZ R140, R202, R140 ;  /* 0x0000008cca8c7221 */ /* 0x000fe20000010000 */
[C---:B------:R-:W-:Y:S03]  /*b470*/  F2FP.PACK_AB R202, R168.reuse, R202 ;  /* 0x000000caa8ca723e */ /* 0x040fe600000000ff */
[C---:B------:R-:W-:Y:S08]  /*b480*/  HMMA.16816.F32 R112, R132.reuse, R142, R112 ;  /* 0x0000008e8470723c */ /* 0x040ff00000001870 */
[-C--:B-1----:R-:W-:Y:S08]  /*b490*/  HMMA.16816.F32 R116, R132, R144.reuse, R116 ;  /* 0x000000908474723c */ /* 0x082ff00000001874 */
[C---:B------:R-:W-:Y:S08]  /*b4a0*/  HMMA.16816.F32 R120, R136.reuse, R144, R120 ;  /* 0x000000908878723c */ /* 0x040ff00000001878 */
[-C--:B------:R-:W-:Y:S07]  /*b4b0*/  HMMA.16816.F32 R124, R136, R146.reuse, R124 ;  /* 0x00000092887c723c */ /* 0x080fee000000187c */
[----:B------:R-:W-:Y:S01]  /*b4c0*/  FADD.FTZ R136, R168, R140 ;  /* 0x0000008ca8887221 */ /* 0x000fe20000010000 */
[----:B------:R-:W-:Y:S01]  /*b4d0*/  HMMA.16816.F32 R128, R132, R146, R128 ;  /* 0x000000928480723c */ /* 0x000fe20000001880 */
[----:B------:R-:W1:Y:S03]  /*b4e0*/  LDSM.16.MT88.4 R140, [R237+0x1800] ;  /* 0x00180000ed8c783b */ /* 0x000e660000004200 */
[----:B------:R-:W-:Y:S02]  /*b4f0*/  FADD.FTZ R137, R161, R170 ;  /* 0x000000aaa1897221 */ /* 0x000fe40000010000 */
[----:B------:R-:W-:Y:S03]  /*b500*/  FADD.FTZ R138, R162, R172 ;  /* 0x000000aca28a7221 */ /* 0x000fe60000010000 */
[----:B------:R3:W-:Y:S04]  /*b510*/  STL [R1+0x70], R136 ;  /* 0x0000708801007387 */ /* 0x0007e80000100800 */
[----:B------:R-:W4:Y:S01]  /*b520*/  LDSM.16.MT88.4 R132, [R236+0x1800] ;  /* 0x00180000ec84783b */ /* 0x000f220000004200 */
[----:B---3--:R-:W-:Y:S02]  /*b530*/  FADD.FTZ R136, R160, R165 ;  /* 0x000000a5a0887221 */ /* 0x008fe40000010000 */
[-C--:B--2---:R-:W-:Y:S05]  /*b540*/  HMMA.16816.F32 R160, R200, R156.reuse, R4 ;  /* 0x0000009cc8a0723c */ /* 0x084fea0000001804 */
[----:B------:R-:W2:Y:S03]  /*b550*/  LDSM.16.MT88.4 R4, [R238+0x3800] ;  /* 0x00380000ee04783b */ /* 0x000ea60000004200 */
[C---:B------:R-:W-:Y:S05]  /*b560*/  HMMA.16816.F32 R164, R204.reuse, R156, R8 ;  /* 0x0000009ccca4723c */ /* 0x040fea0000001808 */
[----:B------:R-:W3:Y:S03]  /*b570*/  LDSM.16.MT88.4 R8, [R237+0x3800] ;  /* 0x00380000ed08783b */ /* 0x000ee60000004200 */
[-C--:B------:R-:W-:Y:S05]  /*b580*/  HMMA.16816.F32 R168, R204, R158.reuse, R12 ;  /* 0x0000009ecca8723c */ /* 0x080fea000000180c */
[----:B------:R-:W5:Y:S03]  /*b590*/  LDSM.16.MT88.4 R12, [R236+0x3800] ;  /* 0x00380000ec0c783b */ /* 0x000f660000004200 */
[C---:B------:R-:W-:Y:S07]  /*b5a0*/  HMMA.16816.F32 R156, R200.reuse, R158, R16 ;  /* 0x0000009ec89c723c */ /* 0x040fee0000001810 */
[----:B------:R-:W-:Y:S01]  /*b5b0*/  MOV R19, R179 ;  /* 0x000000b300137202 */ /* 0x000fe20000000f00 */
[-C--:B------:R-:W-:Y:S04]  /*b5c0*/  HMMA.16816.F32 R152, R200, R148.reuse, R20 ;  /* 0x00000094c898723c */ /* 0x080fe80000001814 */
[----:B------:R-:W-:Y:S02]  /*b5d0*/  MOV R18, R178 ;  /* 0x000000b200127202 */ /* 0x000fe40000000f00 */
[----:B------:R-:W-:Y:S02]  /*b5e0*/  MOV R17, R177 ;  /* 0x000000b100117202 */ /* 0x000fe40000000f00 */
[----:B------:R-:W-:Y:S04]  /*b5f0*/  MOV R23, R175 ;  /* 0x000000af00177202 */ /* 0x000fe80000000f00 */
[----:B------:R-:W-:Y:S02]  /*b600*/  MOV R21, R173 ;  /* 0x000000ad00157202 */ /* 0x000fe40000000f00 */
[----:B------:R-:W-:Y:S02]  /*b610*/  MOV R22, R174 ;  /* 0x000000ae00167202 */ /* 0x000fe40000000f00 */
[C---:B------:R-:W-:Y:S04]  /*b620*/  HMMA.16816.F32 R172, R204.reuse, R148, R24 ;  /* 0x00000094ccac723c */ /* 0x040fe80000001818 */
[----:B------:R-:W-:Y:S02]  /*b630*/  MOV R16, R176 ;  /* 0x000000b000107202 */ /* 0x000fe40000000f00 */
[----:B------:R-:W-:Y:S02]  /*b640*/  MOV R20, R138 ;  /* 0x0000008a00147202 */ /* 0x000fe40000000f00 */
[-C--:B------:R-:W-:Y:S04]  /*b650*/  HMMA.16816.F32 R176, R204, R150.reuse, R28 ;  /* 0x00000096ccb0723c */ /* 0x080fe8000000181c */
[----:B------:R-:W-:Y:S01]  /*b660*/  MOV R26, R137 ;  /* 0x00000089001a7202 */ /* 0x000fe20000000f00 */
[----:B------:R-:W-:Y:S01]  /*b670*/  FADD.FTZ R225, R225, R20 ;  /* 0x00000014e1e17221 */ /* 0x000fe20000010000 */
[----:B------:R-:W-:Y:S02]  /*b680*/  MOV R27, R136 ;  /* 0x00000088001b7202 */ /* 0x000fe40000000f00 */
[C---:B------:R-:W-:Y:S04]  /*b690*/  HMMA.16816.F32 R148, R200.reuse, R150, R32 ;  /* 0x00000096c894723c */ /* 0x040fe80000001820 */
[----:B------:R-:W-:Y:S02]  /*b6a0*/  FADD.FTZ R220, R220, R26 ;  /* 0x0000001adcdc7221 */ /* 0x000fe40000010000 */
[----:B------:R-:W-:Y:S02]  /*b6b0*/  FADD.FTZ R226, R226, R27 ;  /* 0x0000001be2e27221 */ /* 0x000fe40000010000 */
[-C--:B-1----:R-:W-:Y:S04]  /*b6c0*/  HMMA.16816.F32 R144, R200, R140.reuse, R36 ;  /* 0x0000008cc890723c */ /* 0x082fe80000001824 */
        /* <DEDUP_REMOVED lines=9> */
[----:B------:R-:W-:Y:S01]  /*b760*/  FADD.FTZ R220, R199, R220 ;  /* 0x000000dcc7dc7221 */ /* 0x000fe20000010000 */
[----:B------:R-:W-:Y:S01]  /*b770*/  MOV R199, R3 ;  /* 0x0000000300c77202 */ /* 0x000fe20000000f00 */
        /* <DEDUP_REMOVED lines=24> */
[----:B------:R-:W-:Y:S01]  /*b900*/  FADD.FTZ R225, R198, R225 ;  /* 0x000000e1c6e17221 */ /* 0x000fe20000010000 */
[----:B------:R-:W-:Y:S01]  /*b910*/  MOV R198, R196 ;  /* 0x000000c400c67202 */ /* 0x000fe20000000f00 */
[-C--:B--2---:R-:W-:Y:S08]  /*b920*/  HMMA.16816.F32 R84, R200, R4.reuse, R84 ;  /* 0x00000004c854723c */ /* 0x084ff00000001854 */
[C---:B------:R-:W-:Y:S01]  /*b930*/  HMMA.16816.F32 R88, R204.reuse, R4, R88 ;  /* 0x00000004cc58723c */ /* 0x040fe20000001858 */
[----:B------:R-:W2:Y:S04]  /*b940*/  LDL R5, [R1+0x7c] ;  /* 0x00007c0001057983 */ /* 0x000ea80000100800 */
[----:B------:R-:W2:Y:S03]  /*b950*/  LDL.LU R4, [R1+0x78] ;  /* 0x0000780001047983 */ /* 0x000ea60000300800 */
[-C--:B------:R-:W-:Y:S08]  /*b960*/  HMMA.16816.F32 R92, R204, R6.reuse, R92 ;  /* 0x00000006cc5c723c */ /* 0x080ff0000000185c */
[C---:B------:R-:W-:Y:S07]  /*b970*/  HMMA.16816.F32 R96, R200.reuse, R6, R96 ;  /* 0x00000006c860723c */ /* 0x040fee0000001860 */
[----:B------:R-:W-:Y:S01]  /*b980*/  FADD.FTZ R6, R213, R220 ;  /* 0x000000dcd5067221 */ /* 0x000fe20000010000 */
[-C--:B---3--:R-:W-:Y:S04]  /*b990*/  HMMA.16816.F32 R100, R200, R8.reuse, R100 ;  /* 0x00000008c864723c */ /* 0x088fe80000001864 */
[----:B------:R1:W-:Y:S04]  /*b9a0*/  STL [R1+0x74], R6 ;  /* 0x0000740601007387 */ /* 0x0003e80000100800 */
[C---:B------:R-:W-:Y:S08]  /*b9b0*/  HMMA.16816.F32 R104, R204.reuse, R8, R104 ;  /* 0x00000008cc68723c */ /* 0x040ff00000001868 */
[-C--:B------:R-:W-:Y:S08]  /*b9c0*/  HMMA.16816.F32 R108, R204, R10.reuse, R108 ;  /* 0x0000000acc6c723c */ /* 0x080ff0000000186c */
[C---:B------:R-:W-:Y:S08]  /*b9d0*/  HMMA.16816.F32 R112, R200.reuse, R10, R112 ;  /* 0x0000000ac870723c */ /* 0x040ff00000001870 */
[-C--:B-----5:R-:W-:Y:S08]  /*b9e0*/  HMMA.16816.F32 R116, R200, R12.reuse, R116 ;  /* 0x0000000cc874723c */ /* 0x0a0ff00000001874 */
[C---:B------:R-:W-:Y:S08]  /*b9f0*/  HMMA.16816.F32 R120, R204.reuse, R12, R120 ;  /* 0x0000000ccc78723c */ /* 0x040ff00000001878 */
[-C--:B------:R-:W-:Y:S08]  /*ba00*/  HMMA.16816.F32 R124, R204, R14.reuse, R124 ;  /* 0x0000000ecc7c723c */ /* 0x080ff0000000187c */
[----:B------:R-:W-:Y:S07]  /*ba10*/  HMMA.16816.F32 R128, R200, R14, R128 ;  /* 0x0000000ec880723c */ /* 0x000fee0000001880 */
[----:B------:R-:W-:Y:S01]  /*ba20*/  FADD.FTZ R203, R221, R226 ;  /* 0x000000e2ddcb7221 */ /* 0x000fe20000010000 */
[----:B------:R-:W-:Y:S01]  /*ba30*/  MOV R200, R2 ;  /* 0x0000000200c87202 */ /* 0x000fe20000000f00 */
[----:B------:R-:W-:Y:S03]  /*ba40*/  FADD.FTZ R202, R197, R225 ;  /* 0x000000e1c5ca7221 */ /* 0x000fe60000010000 */
[----:B------:R-:W-:Y:S02]  /*ba50*/  MOV R197, R0 ;  /* 0x0000000000c57202 */ /* 0x000fe40000000f00 */
[C---:B--2---:R-:W-:Y:S02]  /*ba60*/  ISETP.GT.AND P0, PT, R4.reuse, R5, PT ;  /* 0x000000050400720c */ /* 0x044fe40003f04270 */
[----:B------:R-:W-:Y:S05]  /*ba70*/  IADD3 R4, R4, -0x1, RZ ;  /* 0xffffffff04047810 */ /* 0x000fea0007ffe0ff */
[----:B------:R1:W-:Y:S04]  /*ba80*/  STL [R1+0x78], R4 ;  /* 0x0000780401007387 */ /* 0x0003e80000100800 */
[----:B------:R1:W-:Y:S02]  /*ba90*/  STL [R1+0x78], R4 ;  /* 0x0000780401007387 */ /* 0x0003e40000100800 */
[----:B-1----:R-:W-:-:S05]  /*baa0*/  @P0 BRA `(.L_x_1660) ;  /* 0xffffaea000000947 */ /* 0x002fca000383ffff */
.L_x_1649:
[----:B-1----:R-:W2:Y:S02]  /*bab0*/  LDL R4, [R1+0x78] ;  /* 0x0000780001047983 */ /* 0x002ea40000100800 */
[----:B--2---:R-:W-:-:S13]  /*bac0*/  ISETP.GE.AND P0, PT, R4, RZ, PT ;  /* 0x000000ff0400720c */ /* 0x004fda0003f06270 */
[----:B------:R-:W-:Y:S05]  /*bad0*/  @!P0 BRA `(.L_x_1661) ;  /* 0x000046e000008947 */ /* 0x000fea0003800000 */
[----:B------:R-:W-:Y:S01]  /*bae0*/  IMAD.MOV.U32 R200, RZ, RZ, R2 ;  /* 0x000000ffffc87224 */ /* 0x000fe200078e0002 */
[----:B------:R-:W-:Y:S01]  /*baf0*/  MOV R198, R196 ;  /* 0x000000c400c67202 */ /* 0x000fe20000000f00 */
[----:B------:R-:W-:Y:S01]  /*bb00*/  IMAD.MOV.U32 R199, RZ, RZ, R3 ;  /* 0x000000ffffc77224 */ /* 0x000fe200078e0003 */
[----:B------:R-:W-:Y:S02]  /*bb10*/  MOV R197, R0 ;  /* 0x0000000000c57202 */ /* 0x000fe40000000f00 */
.L_x_1668:
[----:B------:R-:W2:Y:S01]  /*bb20*/  LDL R4, [R1+0x48] ;  /* 0x0000480001047983 */ /* 0x000ea20000100800 */
[----:B------:R-:W-:Y:S04]  /*bb30*/  DEPBAR.LE SB0, 0x0 ;  /* 0x000080000000791a */ /* 0x000fe80000000000 */
[----:B------:R-:W3:Y:S01]  /*bb40*/  LDL R8, [R1+0x44] ;  /* 0x0000440001087983 */ /* 0x000ee20000100800 */
[----:B------:R-:W-:Y:S01]  /*bb50*/  WARPSYNC 0xffffffff ;  /* 0xffffffff00007948 */ /* 0x000fe20003800000 */
[----:B------:R-:W-:Y:S01]  /*bb60*/  IADD3 R196, R235, 0x2000, RZ ;  /* 0x00002000ebc47810 */ /* 0x000fe20007ffe0ff */
[C---:B------:R-:W-:Y:S01]  /*bb70*/  IMAD.SHL.U32 R45, R250.reuse, 0x2, RZ ;  /* 0x00000002fa2d7824 */ /* 0x040fe200078e00ff */
[----:B------:R-:W4:Y:S01]  /*bb80*/  LDL.64 R6, [R1+0x58] ;  /* 0x0000580001067983 */ /* 0x000f220000100a00 */
[----:B------:R-:W-:Y:S03]  /*bb90*/  SHF.L.U64.HI R52, R250, 0x1, R245 ;  /* 0x00000001fa347819 */ /* 0x000fe600000102f5 */
[----:B------:R-:W5:Y:S04]  /*bba0*/  LDL R5, [R1+0x30] ;  /* 0x0000300001057983 */ /* 0x000f680000100800 */
[----:B------:R-:W-:Y:S06]  /*bbb0*/  BAR.SYNC.DEFER_BLOCKING 0x0 ;  /* 0x0000000000007b1d */ /* 0x000fec0000010000 */
[----:B------:R1:W1:Y:S04]  /*bbc0*/  LDSM.16.M88.4 R64, [R244] ;  /* 0x00000000f440783b */ /* 0x0002680000000200 */
[----:B------:R1:W1:Y:S04]  /*bbd0*/  LDSM.16.M88.4 R60, [R244+0x2000] ;  /* 0x00200000f43c783b */ /* 0x0002680000000200 */
        /* <DEDUP_REMOVED lines=10> */
[----:B--2---:R-:W-:Y:S01]  /*bc80*/  SHF.R.S32.HI R0, RZ, 0x1f, R4 ;  /* 0x0000001fff007819 */ /* 0x004fe20000011404 */
[----:B------:R-:W-:Y:S01]  /*bc90*/  IMAD.WIDE.U32 R2, R4, c[0x0][0x208], RZ ;  /* 0x0000820004027a25 */ /* 0x000fe200078e00ff */
[----:B---3--:R-:W-:Y:S03]  /*bca0*/  SHF.R.S32.HI R53, RZ, 0x1f, R8 ;  /* 0x0000001fff357819 */ /* 0x008fe60000011408 */
[----:B------:R-:W-:Y:S04]  /*bcb0*/  IMAD R0, R0, c[0x0][0x208], RZ ;  /* 0x0000820000007a24 */ /* 0x000fe800078e02ff */
[----:B------:R-:W-:Y:S02]  /*bcc0*/  IMAD R0, R4, c[0x0][0x20c], R0 ;  /* 0x0000830004007a24 */ /* 0x000fe400078e0200 */
[----:B------:R-:W2:Y:S01]  /*bcd0*/  LDL R4, [R1+0xc] ;  /* 0x00000c0001047983 */ /* 0x000ea20000100800 */
[----:B------:R-:W-:Y:S02]  /*bce0*/  IMAD R53, R53, c[0x0][0x218], RZ ;  /* 0x0000860035357a24 */ /* 0x000fe400078e02ff */
[----:B------:R-:W-:Y:S02]  /*bcf0*/  IMAD.IADD R3, R3, 0x1, R0 ;  /* 0x0000000103037824 */ /* 0x000fe400078e0200 */
[C---:B------:R-:W-:Y:S02]  /*bd00*/  IMAD R53, R8.reuse, c[0x0][0x21c], R53 ;  /* 0x0000870008357a24 */ /* 0x040fe400078e0235 */
[----:B------:R-:W-:Y:S05]  /*bd10*/  IMAD.WIDE.U32 R2, R8, c[0x0][0x218], R2 ;  /* 0x0000860008027a25 */ /* 0x000fea00078e0002 */
[----:B----4-:R-:W-:Y:S02]  /*bd20*/  IADD3 R0, P0, R6, R2, RZ ;  /* 0x0000000206007210 */ /* 0x010fe40007f1e0ff */
[----:B------:R-:W-:Y:S02]  /*bd30*/  IADD3 R2, R235, 0x3000, RZ ;  /* 0x00003000eb027810 */ /* 0x000fe40007ffe0ff */
[----:B-----5:R-:W-:Y:S02]  /*bd40*/  IADD3.X R53, R5, R3, R53, P0, !PT ;  /* 0x0000000305357210 */ /* 0x020fe400007fe435 */
[C---:B------:R-:W-:Y:S02]  /*bd50*/  LEA R46, P0, R0.reuse, c[0x0][0x1f8], 0x1 ;  /* 0x00007e00002e7a11 */ /* 0x040fe400078008ff */
[C---:B------:R-:W-:Y:S02]  /*bd60*/  IADD3 R3, R235.reuse, 0x2800, RZ ;  /* 0x00002800eb037810 */ /* 0x040fe40007ffe0ff */
[----:B------:R-:W-:Y:S02]  /*bd70*/  LEA.HI.X R53, R0, c[0x0][0x1fc], R53, 0x1, P0 ;  /* 0x00007f0000357a11 */ /* 0x000fe400000f0c35 */
[----:B------:R-:W-:Y:S02]  /*bd80*/  IADD3 R0, R235, 0x3800, RZ ;  /* 0x00003800eb007810 */ /* 0x000fe40007ffe0ff */
[C---:B--2---:R-:W-:Y:S01]  /*bd90*/  SHF.L.U64.HI R44, R4.reuse, 0x1, R246 ;  /* 0x00000001042c7819 */ /* 0x044fe200000102f6 */
[----:B------:R-:W-:Y:S01]  /*bda0*/  IMAD.SHL.U32 R40, R4, 0x2, RZ ;  /* 0x0000000204287824 */ /* 0x000fe200078e00ff */
[----:B------:R-:W-:-:S05]  /*bdb0*/  BRA.DIV ~URZ, `(.L_x_1662) ;  /* 0x0000aa027f007947 */ /* 0x000fca000b800000 */
[----:B-1----:R1:W2:Y:S02]  /*bdc0*/  SHFL.IDX PT, R28, R53, RZ, 0x181f ;  /* 0x00181fff351c7589 */ /* 0x0022a400000e0000 */
.L_x_1745:
[-C--:B------:R-:W-:Y:S01]  /*bdd0*/  HMMA.16816.F32 R4, R64, R16.reuse, RZ ;  /* 0x000000104004723c */ /* 0x080fe200000018ff */
[----:B------:R-:W3:Y:S01]  /*bde0*/  LDL R20, [R1+0xc] ;  /* 0x00000c0001147983 */ /* 0x000ee20000100800 */
[----:B------:R-:W-:Y:S01]  /*bdf0*/  BSSY B0, `(.L_x_1663) ;  /* 0x00001a7000007945 */ /* 0x000fe20003800000 */
[----:B------:R-:W-:Y:S02]  /*be00*/  ISETP.GE.AND P0, PT, R250, c[0x0][0x1d4], PT ;  /* 0x00007500fa007a0c */ /* 0x000fe40003f06270 */
[----:B------:R-:W4:Y:S02]  /*be10*/  SHFL.IDX PT, R38, R46, RZ, 0x181f ;  /* 0x00181fff2e267589 */ /* 0x000f2400000e0000 */
[----:B------:R-:W-:Y:S01]  /*be20*/  SEL R47, RZ, 0x10, P0 ;  /* 0x00000010ff2f7807 */ /* 0x000fe20000000000 */
[C---:B------:R-:W-:Y:S05]  /*be30*/  HMMA.16816.F32 R8, R60.reuse, R16, RZ ;  /* 0x000000103c08723c */ /* 0x040fea00000018ff */
[----:B------:R-:W5:Y:S03]  /*be40*/  SHFL.IDX PT, R54, R46, 0x1, 0x181f ;  /* 0x00381f002e367f89 */ /* 0x000f6600000e0000 */
[-C--:B------:R-:W-:Y:S05]  /*be50*/  HMMA.16816.F32 R12, R60, R18.reuse, RZ ;  /* 0x000000123c0c723c */ /* 0x080fea00000018ff */
[----:B------:R-:W1:Y:S03]  /*be60*/  SHFL.IDX PT, R36, R53, 0x1, 0x181f ;  /* 0x00381f0035247f89 */ /* 0x000e6600000e0000 */
[C---:B------:R-:W-:Y:S05]  /*be70*/  HMMA.16816.F32 R16, R64.reuse, R18, RZ ;  /* 0x000000124010723c */ /* 0x040fea00000018ff */
[----:B------:R-:W2:Y:S08]  /*be80*/  SHFL.IDX PT, R41, R46, 0x2, 0x181f ;  /* 0x00581f002e297f89 */ /* 0x000eb000000e0000 */
[----:B------:R-:W1:Y:S08]  /*be90*/  SHFL.IDX PT, R42, R53, 0x2, 0x181f ;  /* 0x00581f00352a7f89 */ /* 0x000e7000000e0000 */
[----:B------:R-:W1:Y:S08]  /*bea0*/  SHFL.IDX PT, R46, R46, 0x3, 0x181f ;  /* 0x00781f002e2e7f89 */ /* 0x000e7000000e0000 */
[----:B-1----:R-:W1:Y:S01]  /*beb0*/  SHFL.IDX PT, R53, R53, 0x3, 0x181f ;  /* 0x00781f0035357f89 */ /* 0x002e6200000e0000 */
[----:B---3--:R-:W-:Y:S02]  /*bec0*/  ISETP.GE.AND P2, PT, R20, c[0x0][0x1d4], PT ;  /* 0x0000750014007a0c */ /* 0x008fe40003f46270 */
[-C--:B------:R-:W-:Y:S01]  /*bed0*/  HMMA.16816.F32 R20, R64, R32.reuse, RZ ;  /* 0x000000204014723c */ /* 0x080fe200000018ff */
[C---:B----4-:R-:W-:Y:S02]  /*bee0*/  IADD3 R30, P4, R38.reuse, R40, RZ ;  /* 0x00000028261e7210 */ /* 0x050fe40007f9e0ff */
[-C--:B------:R-:W-:Y:S02]  /*bef0*/  IADD3 R38, P5, R38, R45.reuse, RZ ;  /* 0x0000002d26267210 */ /* 0x080fe40007fbe0ff */
[C---:B--2---:R-:W-:Y:S02]  /*bf00*/  IADD3.X R31, R28.reuse, R44, RZ, P4, !PT ;  /* 0x0000002c1c1f7210 */ /* 0x044fe400027fe4ff */
[----:B------:R-:W-:Y:S01]  /*bf10*/  IADD3.X R39, R28, R52, RZ, P5, !PT ;  /* 0x000000341c277210 */ /* 0x000fe20002ffe4ff */
[C---:B------:R-:W-:Y:S01]  /*bf20*/  HMMA.16816.F32 R24, R60.reuse, R32, RZ ;  /* 0x000000203c18723c */ /* 0x040fe200000018ff */
[----:B------:R-:W-:Y:S02]  /*bf30*/  SEL R201, RZ, 0x10, P2 ;  /* 0x00000010ffc97807 */ /* 0x000fe40001000000 */
[----:B------:R2:W-:Y:S01]  /*bf40*/  LDGSTS.E.BYPASS.LTC128B.128 [R251+0x100], [R30.64], !P2 ;  /* 0x001000001efb7fae */ /* 0x0005e2000d101d46 */
[C---:B-----5:R-:W-:Y:S02]  /*bf50*/  IADD3 R56, P4, R54.reuse, R40, RZ ;  /* 0x0000002836387210 */ /* 0x060fe40007f9e0ff */
[-C--:B------:R-:W-:Y:S02]  /*bf60*/  IADD3 R54, P5, R54, R45.reuse, RZ ;  /* 0x0000002d36367210 */ /* 0x080fe40007fbe0ff */
[C---:B------:R-:W-:Y:S02]  /*bf70*/  IADD3.X R57, R36.reuse, R44, RZ, P4, !PT ;  /* 0x0000002c24397210 */ /* 0x040fe400027fe4ff */
[----:B------:R-:W-:Y:S01]  /*bf80*/  ISETP.NE.U32.AND P6, PT, R201, RZ, PT ;  /* 0x000000ffc900720c */ /* 0x000fe20003fc5070 */
[----:B------:R3:W-:Y:S01]  /*bf90*/  LDGSTS.E.BYPASS.LTC128B.128 [R251+0x2100], [R38.64], !P0 ;  /* 0x0210000026fb7fae */ /* 0x0007e2000c101d46 */
[----:B------:R-:W-:Y:S02]  /*bfa0*/  IADD3.X R55, R36, R52, RZ, P5, !PT ;  /* 0x0000003424377210 */ /* 0x000fe40002ffe4ff */
[C---:B------:R-:W-:Y:S02]  /*bfb0*/  ISETP.NE.U32.AND P5, PT, R47.reuse, RZ, PT ;  /* 0x000000ff2f00720c */ /* 0x040fe40003fa5070 */
[----:B------:R-:W-:Y:S03]  /*bfc0*/  IADD3 R47, -R47, 0x10, RZ ;  /* 0x000000102f2f7810 */ /* 0x000fe60007ffe1ff */
[----:B------:R4:W-:Y:S01]  /*bfd0*/  LDGSTS.E.BYPASS.LTC128B.128 [R251+0x900], [R56.64], !P2 ;  /* 0x0090000038fb7fae */ /* 0x0009e2000d101d46 */
[----:B------:R-:W-:Y:S07]  /*bfe0*/  LOP3.LUT R47, R47, 0xf, RZ, 0xc0, !PT ;  /* 0x0000000f2f2f7812 */ /* 0x000fee00078ec0ff */
[----:B------:R5:W-:Y:S01]  /*bff0*/  LDGSTS.E.BYPASS.LTC128B.128 [R251+0x2900], [R54.64], !P0 ;  /* 0x0290000036fb7fae */ /* 0x000be2000c101d46 */
[-C--:B--2---:R-:W-:Y:S08]  /*c000*/  HMMA.16816.F32 R28, R60, R34.reuse, RZ ;  /* 0x000000223c1c723c */ /* 0x084ff000000018ff */
[C---:B------:R-:W-:Y:S04]  /*c010*/  HMMA.16816.F32 R32, R64.reuse, R34, RZ ;  /* 0x000000224020723c */ /* 0x040fe800000018ff */
[C---:B---3--:R-:W-:Y:S04]  /*c020*/  IADD3 R38, P4, R41.reuse, R40, RZ ;  /* 0x0000002829267210 */ /* 0x048fe80007f9e0ff */
[C---:B------:R-:W-:Y:S05]  /*c030*/  IADD3.X R39, R42.reuse, R44, RZ, P4, !PT ;  /* 0x0000002c2a277210 */ /* 0x040fea00027fe4ff */
[----:B------:R2:W-:Y:S01]  /*c040*/  LDGSTS.E.BYPASS.LTC128B.128 [R251+0x1100], [R38.64], !P2 ;  /* 0x0110000026fb7fae */ /* 0x0005e2000d101d46 */
[----:B------:R-:W-:Y:S02]  /*c050*/  IADD3 R58, P2, R41, R45, RZ ;  /* 0x0000002d293a7210 */ /* 0x000fe40007f5e0ff */
[----:B-----5:R-:W-:Y:S02]  /*c060*/  IADD3 R54, -R201, 0x10, RZ ;  /* 0x00000010c9367810 */ /* 0x020fe40007ffe1ff */
[----:B------:R-:W-:Y:S02]  /*c070*/  IADD3.X R59, R42, R52, RZ, P2, !PT ;  /* 0x000000342a3b7210 */ /* 0x000fe400017fe4ff */
[----:B------:R-:W-:Y:S03]  /*c080*/  LOP3.LUT R54, R54, 0xf, RZ, 0xc0, !PT ;  /* 0x0000000f36367812 */ /* 0x000fe600078ec0ff */
[----:B------:R3:W-:Y:S01]  /*c090*/  LDGSTS.E.BYPASS.LTC128B.128 [R251+0x3100], [R58.64], !P0 ;  /* 0x031000003afb7fae */ /* 0x0007e2000c101d46 */
[-C--:B------:R-:W-:Y:S04]  /*c0a0*/  IADD3 R54, P4, P2, R54, R46.reuse, R40 ;  /* 0x0000002e36367210 */ /* 0x080fe80007a9e028 */
[-C--:B-1----:R-:W-:Y:S02]  /*c0b0*/  IADD3.X R55, RZ, R53.reuse, R44, P4, P2 ;  /* 0x00000035ff377210 */ /* 0x082fe400027e442c */
[----:B----4-:R-:W-:Y:S03]  /*c0c0*/  IADD3 R56, P4, P2, R47, R46, R45 ;  /* 0x0000002e2f387210 */ /* 0x010fe60007a9e02d */
[----:B------:R1:W-:Y:S01]  /*c0d0*/  LDGSTS.E.BYPASS.LTC128B.128.ZFILL [R251+0x1900], [R54.64], P6 ;  /* 0x0190000036fb7fae */ /* 0x0003e2000b141d46 */
[----:B------:R-:W-:Y:S01]  /*c0e0*/  IADD3.X R57, RZ, R53, R52, P4, P2 ;  /* 0x00000035ff397210 */ /* 0x000fe200027e4434 */
[-C--:B--2---:R-:W-:Y:S06]  /*c0f0*/  HMMA.16816.F32 R36, R64, R48.reuse, RZ ;  /* 0x000000304024723c */ /* 0x084fec00000018ff */
[----:B------:R3:W-:Y:S02]  /*c100*/  LDGSTS.E.BYPASS.LTC128B.128.ZFILL [R251+0x3900], [R56.64], P5 ;  /* 0x0390000038fb7fae */ /* 0x0007e4000a941d46 */
[C---:B------:R-:W-:Y:S06]  /*c110*/  HMMA.16816.F32 R40, R60.reuse, R48, RZ ;  /* 0x000000303c28723c */ /* 0x040fec00000018ff */
[----:B------:R-:W0:Y:S02]  /*c120*/  LDGDEPBAR ;  /* 0x00000000000079af */ /* 0x000e240000000000 */
[-C--:B------:R-:W-:Y:S08]  /*c130*/  HMMA.16816.F32 R44, R60, R50.reuse, RZ ;  /* 0x000000323c2c723c */ /* 0x080ff000000018ff */
[C---:B------:R-:W-:Y:S08]  /*c140*/  HMMA.16816.F32 R48, R64.reuse, R50, RZ ;  /* 0x000000324030723c */ /* 0x040ff000000018ff */
[-C--:B-1----:R-:W-:Y:S08]  /*c150*/  HMMA.16816.F32 R52, R64, R204.reuse, RZ ;  /* 0x000000cc4034723c */ /* 0x082ff000000018ff */
[C---:B---3--:R-:W-:Y:S08]  /*c160*/  HMMA.16816.F32 R56, R60.reuse, R204, RZ ;  /* 0x000000cc3c38723c */ /* 0x048ff000000018ff */
        /* <DEDUP_REMOVED lines=24> */
[-C--:B-1----:R-:W-:Y:S01]  /*c2f0*/  HMMA.16816.F32 R4, R204, R212.reuse, R4 ;  /* 0x000000d4cc04723c */ /* 0x082fe20000001804 */
[----:B------:R1:W-:Y:S07]  /*c300*/  LDSM.16.M88.4 R228, [R2] ;  /* 0x0000000002e4783b */ /* 0x0003ee0000000200 */
[C---:B--2---:R-:W-:Y:S08]  /*c310*/  HMMA.16816.F32 R8, R220.reuse, R212, R8 ;  /* 0x000000d4dc08723c */ /* 0x044ff00000001808 */
[-C--:B------:R-:W-:Y:S08]  /*c320*/  HMMA.16816.F32 R12, R220, R214.reuse, R12 ;  /* 0x000000d6dc0c723c */ /* 0x080ff0000000180c */
[C---:B------:R-:W-:Y:S01]  /*c330*/  HMMA.16816.F32 R16, R204.reuse, R214, R16 ;  /* 0x000000d6cc10723c */ /* 0x040fe20000001810 */
[----:B-1----:R-:W2:Y:S04]  /*c340*/  LDL R2, [R1+0x78] ;  /* 0x0000780001027983 */ /* 0x002ea80000100800 */
[----:B------:R-:W-:Y:S03]  /*c350*/  LDSM.16.M88.4 R212, [R232+-0x2000] ;  /* 0xffe00000e8d4783b */ /* 0x000fe60000000200 */
        /* <DEDUP_REMOVED lines=9> */
[----:B------:R-:W3:Y:S07]  /*c3f0*/  LDSM.16.M88.4 R216, [R240+0x2000] ;  /* 0x00200000f0d8783b */ /* 0x000eee0000000200 */
[-C--:B------:R-:W-:Y:S08]  /*c400*/  HMMA.16816.F32 R52, R204, R224.reuse, R52 ;  /* 0x000000e0cc34723c */ /* 0x080ff00000001834 */
[C---:B------:R-:W-:Y:S08]  /*c410*/  HMMA.16816.F32 R56, R220.reuse, R224, R56 ;  /* 0x000000e0dc38723c */ /* 0x040ff00000001838 */
[-C--:B------:R-:W-:Y:S01]  /*c420*/  HMMA.16816.F32 R60, R220, R226.reuse, R60 ;  /* 0x000000e2dc3c723c */ /* 0x080fe2000000183c */
[----:B------:R-:W-:Y:S07]  /*c430*/  LDSM.16.M88.4 R220, [R232+-0x1000] ;  /* 0xfff00000e8dc783b */ /* 0x000fee0000000200 */
[----:B------:R-:W-:Y:S01]  /*c440*/  HMMA.16816.F32 R64, R204, R226, R64 ;  /* 0x000000e2cc40723c */ /* 0x000fe20000001840 */
[----:B------:R-:W4:Y:S07]  /*c450*/  LDSM.16.M88.4 R204, [R232+-0x1800] ;  /* 0xffe80000e8cc783b */ /* 0x000f2e0000000200 */
[-C--:B-1----:R-:W-:Y:S01]  /*c460*/  HMMA.16816.F32 R4, R208, R212.reuse, R4 ;  /* 0x000000d4d004723c */ /* 0x082fe20000001804 */
[----:B------:R-:W1:Y:S07]  /*c470*/  LDSM.16.M88.4 R224, [R232+-0x800] ;  /* 0xfff80000e8e0783b */ /* 0x000e6e0000000200 */
        /* <DEDUP_REMOVED lines=14> */
[-C--:B-1----:R-:W-:Y:S08]  /*c560*/  HMMA.16816.F32 R52, R208, R224.reuse, R52 ;  /* 0x000000e0d034723c */ /* 0x082ff00000001834 */
[C---:B------:R-:W-:Y:S08]  /*c570*/  HMMA.16816.F32 R56, R216.reuse, R224, R56 ;  /* 0x000000e0d838723c */ /* 0x040ff00000001838 */
[-C--:B------:R-:W-:Y:S01]  /*c580*/  HMMA.16816.F32 R60, R216, R226.reuse, R60 ;  /* 0x000000e2d83c723c */ /* 0x080fe2000000183c */
[----:B------:R-:W-:Y:S07]  /*c590*/  LDSM.16.M88.4 R216, [R243+0x3000] ;  /* 0x00300000f3d8783b */ /* 0x000fee0000000200 */
[----:B------:R-:W-:Y:S01]  /*c5a0*/  HMMA.16816.F32 R64, R208, R226, R64 ;  /* 0x000000e2d040723c */ /* 0x000fe20000001840 */
[----:B------:R-:W1:Y:S07]  /*c5b0*/  LDSM.16.M88.4 R208, [R243+0x2800] ;  /* 0x00280000f3d0783b */ /* 0x000e6e0000000200 */
[-C--:B---3--:R-:W-:Y:S01]  /*c5c0*/  HMMA.16816.F32 R4, R204, R212.reuse, R4 ;  /* 0x000000d4cc04723c */ /* 0x088fe20000001804 */
[----:B------:R-:W3:Y:S07]  /*c5d0*/  LDSM.16.M88.4 R224, [R243+0x3800] ;  /* 0x00380000f3e0783b */ /* 0x000eee0000000200 */
[C---:B----4-:R-:W-:Y:S08]  /*c5e0*/  HMMA.16816.F32 R8, R220.reuse, R212, R8 ;  /* 0x000000d4dc08723c */ /* 0x050ff00000001808 */
        /* <DEDUP_REMOVED lines=8> */
[-C--:B------:R-:W-:Y:S03]  /*c670*/  HMMA.16816.F32 R36, R204, R216.reuse, R36 ;  /* 0x000000d8cc24723c */ /* 0x080fe60000001824 */
[----:B--2---:R-:W-:Y:S05]  /*c680*/  ISETP.GE.AND P2, PT, R2, 0x1, PT ;  /* 0x000000010200780c */ /* 0x004fea0003f46270 */
[C---:B------:R-:W-:Y:S08]  /*c690*/  HMMA.16816.F32 R40, R220.reuse, R216, R40 ;  /* 0x000000d8dc28723c */ /* 0x040ff00000001828 */
[-C--:B------:R-:W-:Y:S08]  /*c6a0*/  HMMA.16816.F32 R44, R220, R218.reuse, R44 ;  /* 0x000000dadc2c723c */ /* 0x080ff0000000182c */
[C---:B------:R-:W-:Y:S01]  /*c6b0*/  HMMA.16816.F32 R48, R204.reuse, R218, R48 ;  /* 0x000000dacc30723c */ /* 0x040fe20000001830 */
[----:B------:R-:W2:Y:S07]  /*c6c0*/  LDSM.16.M88.4 R216, [R242+0x6000] ;  /* 0x00600000f2d8783b */ /* 0x000eae0000000200 */
[-C--:B---3--:R-:W-:Y:S08]  /*c6d0*/  HMMA.16816.F32 R52, R204, R224.reuse, R52 ;  /* 0x000000e0cc34723c */ /* 0x088ff00000001834 */
[C---:B------:R-:W-:Y:S08]  /*c6e0*/  HMMA.16816.F32 R56, R220.reuse, R224, R56 ;  /* 0x000000e0dc38723c */ /* 0x040ff00000001838 */
[-C--:B------:R-:W-:Y:S01]  /*c6f0*/  HMMA.16816.F32 R60, R220, R226.reuse, R60 ;  /* 0x000000e2dc3c723c */ /* 0x080fe2000000183c */
[----:B------:R-:W3:Y:S07]  /*c700*/  LDSM.16.M88.4 R220, [R3] ;  /* 0x0000000003dc783b */ /* 0x000eee0000000200 */
[----:B------:R-:W-:Y:S01]  /*c710*/  HMMA.16816.F32 R64, R204, R226, R64 ;  /* 0x000000e2cc40723c */ /* 0x000fe20000001840 */
[----:B------:R-:W4:Y:S07]  /*c720*/  LDSM.16.M88.4 R204, [R0] ;  /* 0x0000000000cc783b */ /* 0x000f2e0000000200 */
[-C--:B-1----:R-:W-:Y:S01]  /*c730*/  HMMA.16816.F32 R4, R208, R212.reuse, R4 ;  /* 0x000000d4d004723c */ /* 0x082fe20000001804 */
[----:B------:R-:W-:Y:S07]  /*c740*/  LDSM.16.M88.4 R224, [R241+0x6000] ;  /* 0x00600000f1e0783b */ /* 0x000fee0000000200 */
        /* <DEDUP_REMOVED lines=14> */
[-C--:B----4-:R-:W-:Y:S08]  /*c830*/  HMMA.16816.F32 R52, R208, R204.reuse, R52 ;  /* 0x000000ccd034723c */ /* 0x090ff00000001834 */
[C---:B------:R-:W-:Y:S08]  /*c840*/  HMMA.16816.F32 R56, R216.reuse, R204, R56 ;  /* 0x000000ccd838723c */ /* 0x040ff00000001838 */
[-C--:B------:R-:W-:Y:S01]  /*c850*/  HMMA.16816.F32 R60, R216, R206.reuse, R60 ;  /* 0x000000ced83c723c */ /* 0x080fe2000000183c */
[----:B------:R-:W3:Y:S07]  /*c860*/  LDSM.16.M88.4 R216, [R234+0x3000] ;  /* 0x00300000ead8783b */ /* 0x000eee0000000200 */
[----:B------:R-:W-:Y:S01]  /*c870*/  HMMA.16816.F32 R64, R208, R206, R64 ;  /* 0x000000ced040723c */ /* 0x000fe20000001840 */
[----:B------:R-:W4:Y:S07]  /*c880*/  LDSM.16.M88.4 R204, [R234+0x3800] ;  /* 0x00380000eacc783b */ /* 0x000f2e0000000200 */
[-C--:B-1----:R-:W-:Y:S01]  /*c890*/  HMMA.16816.F32 R4, R212, R220.reuse, R4 ;  /* 0x000000dcd404723c */ /* 0x082fe20000001804 */
[----:B------:R-:W-:Y:S07]  /*c8a0*/  LDSM.16.M88.4 R208, [R240+0x4000] ;  /* 0x00400000f0d0783b */ /* 0x000fee0000000200 */
[C---:B------:R-:W-:Y:S08]  /*c8b0*/  HMMA.16816.F32 R8, R224.reuse, R220, R8 ;  /* 0x000000dce008723c */ /* 0x040ff00000001808 */
[-C--:B------:R-:W-:Y:S08]  /*c8c0*/  HMMA.16816.F32 R12, R224, R222.reuse, R12 ;  /* 0x000000dee00c723c */ /* 0x080ff0000000180c */
[C---:B------:R-:W-:Y:S01]  /*c8d0*/  HMMA.16816.F32 R16, R212.reuse, R222, R16 ;  /* 0x000000ded410723c */ /* 0x040fe20000001810 */
[----:B------:R-:W1:Y:S07]  /*c8e0*/  LDSM.16.M88.4 R220, [R232] ;  /* 0x00000000e8dc783b */ /* 0x000e6e0000000200 */
[-C--:B--2---:R-:W-:Y:S08]  /*c8f0*/  HMMA.16816.F32 R20, R212, R228.reuse, R20 ;  /* 0x000000e4d414723c */ /* 0x084ff00000001814 */
[C---:B------:R-:W-:Y:S08]  /*c900*/  HMMA.16816.F32 R24, R224.reuse, R228, R24 ;  /* 0x000000e4e018723c */ /* 0x040ff00000001818 */
[-C--:B------:R-:W-:Y:S08]  /*c910*/  HMMA.16816.F32 R28, R224, R230.reuse, R28 ;  /* 0x000000e6e01c723c */ /* 0x080ff0000000181c */
[C---:B------:R-:W-:Y:S01]  /*c920*/  HMMA.16816.F32 R32, R212.reuse, R230, R32 ;  /* 0x000000e6d420723c */ /* 0x040fe20000001820 */
[----:B------:R-:W2:Y:S07]  /*c930*/  LDSM.16.M88.4 R228, [R233+0x6000] ;  /* 0x00600000e9e4783b */ /* 0x000eae0000000200 */
[-C--:B---3--:R-:W-:Y:S08]  /*c940*/  HMMA.16816.F32 R36, R212, R216.reuse, R36 ;  /* 0x000000d8d424723c */ /* 0x088ff00000001824 */
[C---:B------:R-:W-:Y:S08]  /*c950*/  HMMA.16816.F32 R40, R224.reuse, R216, R40 ;  /* 0x000000d8e028723c */ /* 0x040ff00000001828 */
[-C--:B------:R-:W-:Y:S08]  /*c960*/  HMMA.16816.F32 R44, R224, R218.reuse, R44 ;  /* 0x000000dae02c723c */ /* 0x080ff0000000182c */
[C---:B------:R-:W-:Y:S08]  /*c970*/  HMMA.16816.F32 R48, R212.reuse, R218, R48 ;  /* 0x000000dad430723c */ /* 0x040ff00000001830 */
[-C--:B----4-:R-:W-:Y:S08]  /*c980*/  HMMA.16816.F32 R52, R212, R204.reuse, R52 ;  /* 0x000000ccd434723c */ /* 0x090ff00000001834 */
[C---:B------:R-:W-:Y:S08]  /*c990*/  HMMA.16816.F32 R56, R224.reuse, R204, R56 ;  /* 0x000000cce038723c */ /* 0x040ff00000001838 */
[-C--:B------:R-:W-:Y:S08]  /*c9a0*/  HMMA.16816.F32 R60, R224, R206.reuse, R60 ;  /* 0x000000cee03c723c */ /* 0x080ff0000000183c */
[----:B------:R-:W-:Y:S08]  /*c9b0*/  HMMA.16816.F32 R64, R212, R206, R64 ;  /* 0x000000ced440723c */ /* 0x000ff00000001840 */
[-C--:B-1----:R-:W-:Y:S08]  /*c9c0*/  HMMA.16816.F32 R4, R208, R220.reuse, R4 ;  /* 0x000000dcd004723c */ /* 0x082ff00000001804 */
[C---:B--2---:R-:W-:Y:S08]  /*c9d0*/  HMMA.16816.F32 R8, R228.reuse, R220, R8 ;  /* 0x000000dce408723c */ /* 0x044ff00000001808 */
        /* <DEDUP_REMOVED lines=18> */
[----:B------:R-:W-:Y:S03]  /*cb00*/  FMUL.FTZ R19, R19, c[0x0][0x320] ;  /* 0x0000c80013137a20 */ /* 0x000fe60000410000 */
[----:B------:R4:W1:Y:S10]  /*cb10*/  MUFU.TANH R214, R7 ;  /* 0x0000000700d67308 */ /* 0x0008740000002400 */
[----:B------:R-:W1:Y:S10]  /*cb20*/  MUFU.TANH R212, R8 ;  /* 0x0000000800d47308 */ /* 0x000e740000002400 */
[----:B------:R-:W1:Y:S01]  /*cb30*/  MUFU.TANH R225, R9 ;  /* 0x0000000900e17308 */ /* 0x000e620000002400 */
[----:B----4-:R-:W4:Y:S09]  /*cb40*/  LDSM.16.M88.4 R4, [R232+0x800] ;  /* 0x00080000e804783b */ /* 0x010f320000000200 */
[----:B------:R-:W1:Y:S10]  /*cb50*/  MUFU.TANH R206, R10 ;  /* 0x0000000a00ce7308 */ /* 0x000e740000002400 */
[----:B------:R5:W1:Y:S10]  /*cb60*/  MUFU.TANH R207, R11 ;  /* 0x0000000b00cf7308 */ /* 0x000a740000002400 */
[----:B------:R1:W1:Y:S10]  /*cb70*/  MUFU.TANH R222, R12 ;  /* 0x0000000c00de7308 */ /* 0x0002740000002400 */
[----:B------:R2:W2:Y:S01]  /*cb80*/  MUFU.TANH R223, R13 ;  /* 0x0000000d00df7308 */ /* 0x0004a20000002400 */
[----:B-----5:R-:W5:Y:S01]  /*cb90*/  LDSM.16.M88.4 R8, [R232+0x1000] ;  /* 0x00100000e808783b */ /* 0x020f620000000200 */
[-C--:B----4-:R-:W-:Y:S08]  /*cba0*/  HMMA.16816.F32 R20, R208, R4.reuse, R20 ;  /* 0x00000004d014723c */ /* 0x090ff00000001814 */
[----:B------:R-:W4:Y:S01]  /*cbb0*/  MUFU.TANH R218, R16 ;  /* 0x0000001000da7308 */ /* 0x000f220000002400 */
[C---:B------:R-:W-:Y:S04]  /*cbc0*/  HMMA.16816.F32 R24, R228.reuse, R4, R24 ;  /* 0x00000004e418723c */ /* 0x040fe80000001818 */
[----:B-1----:R-:W-:Y:S05]  /*cbd0*/  FMUL.FTZ R12, R14, c[0x0][0x320] ;  /* 0x0000c8000e0c7a20 */ /* 0x002fea0000410000 */
[----:B------:R-:W1:Y:S01]  /*cbe0*/  MUFU.TANH R219, R17 ;  /* 0x0000001100db7308 */ /* 0x000e620000002400 */
[-C--:B------:R-:W-:Y:S03]  /*cbf0*/  HMMA.16816.F32 R28, R228, R6.reuse, R28 ;  /* 0x00000006e41c723c */ /* 0x080fe6000000181c */
[----:B--2---:R-:W-:Y:S05]  /*cc00*/  FMUL.FTZ R13, R15, c[0x0][0x320] ;  /* 0x0000c8000f0d7a20 */ /* 0x004fea0000410000 */
[C---:B------:R-:W-:Y:S01]  /*cc10*/  HMMA.16816.F32 R32, R208.reuse, R6, R32 ;  /* 0x00000006d020723c */ /* 0x040fe20000001820 */
[----:B------:R2:W1:Y:S01]  /*cc20*/  MUFU.TANH R215, R18 ;  /* 0x0000001200d77308 */ /* 0x0004620000002400 */
[----:B------:R-:W1:Y:S01]  /*cc30*/  LDSM.16.M88.4 R4, [R232+0x1800] ;  /* 0x00180000e804783b */ /* 0x000e620000000200 */
[----:B------:R-:W-:Y:S04]  /*cc40*/  DEPBAR.LE SB0, 0x0 ;  /* 0x000080000000791a */ /* 0x000fe80000000000 */
[----:B------:R-:W-:Y:S02]  /*cc50*/  FMUL.FTZ R20, R20, c[0x0][0x320] ;  /* 0x0000c80014147a20 */ /* 0x000fe40000410000 */
[----:B------:R-:W-:Y:S02]  /*cc60*/  FMUL.FTZ R21, R21, c[0x0][0x320] ;  /* 0x0000c80015157a20 */ /* 0x000fe40000410000 */
[----:B------:R3:W1:Y:S01]  /*cc70*/  MUFU.TANH R216, R19 ;  /* 0x0000001300d87308 */ /* 0x0006620000002400 */
[----:B------:R-:W-:Y:S01]  /*cc80*/  BAR.SYNC.DEFER_BLOCKING 0x0 ;  /* 0x0000000000007b1d */ /* 0x000fe20000010000 */
[----:B------:R-:W-:Y:S01]  /*cc90*/  FMUL.FTZ R22, R22, c[0x0][0x320] ;  /* 0x0000c80016167a20 */ /* 0x000fe20000410000 */
[-C--:B-----5:R-:W-:Y:S05]  /*cca0*/  HMMA.16816.F32 R36, R208, R8.reuse, R36 ;  /* 0x00000008d024723c */ /* 0x0a0fea0000001824 */
[----:B------:R-:W-:Y:S02]  /*ccb0*/  FMUL.FTZ R28, R28, c[0x0][0x320] ;  /* 0x0000c8001c1c7a20 */ /* 0x000fe40000410000 */
[----:B------:R5:W1:Y:S01]  /*ccc0*/  MUFU.TANH R221, R20 ;  /* 0x0000001400dd7308 */ /* 0x000a620000002400 */
[----:B------:R-:W-:Y:S01]  /*ccd0*/  FMUL.FTZ R15, R26, c[0x0][0x320] ;  /* 0x0000c8001a0f7a20 */ /* 0x000fe20000410000 */
[C---:B------:R-:W-:Y:S04]  /*cce0*/  HMMA.16816.F32 R40, R228.reuse, R8, R40 ;  /* 0x00000008e428723c */ /* 0x040fe80000001828 */
[----:B--2---:R-:W-:Y:S02]  /*ccf0*/  FMUL.FTZ R18, R24, c[0x0][0x320] ;  /* 0x0000c80018127a20 */ /* 0x004fe40000410000 */
[----:B------:R-:W-:Y:S02]  /*cd00*/  FMUL.FTZ R14, R27, c[0x0][0x320] ;  /* 0x0000c8001b0e7a20 */ /* 0x000fe40000410000 */
[----:B------:R2:W2:Y:S01]  /*cd10*/  MUFU.TANH R220, R21 ;  /* 0x0000001500dc7308 */ /* 0x0004a20000002400 */
[-C--:B------:R-:W-:Y:S03]  /*cd20*/  HMMA.16816.F32 R44, R228, R10.reuse, R44 ;  /* 0x0000000ae42c723c */ /* 0x080fe6000000182c */
[----:B---3--:R-:W-:Y:S02]  /*cd30*/  FMUL.FTZ R19, R25, c[0x0][0x320] ;  /* 0x0000c80019137a20 */ /* 0x008fe40000410000 */
[----:B------:R-:W-:Y:S02]  /*cd40*/  FMUL.FTZ R17, R30, c[0x0][0x320] ;  /* 0x0000c8001e117a20 */ /* 0x000fe40000410000 */
[----:B------:R-:W-:Y:S01]  /*cd50*/  FMUL.FTZ R36, R36, c[0x0][0x320] ;  /* 0x0000c80024247a20 */ /* 0x000fe20000410000 */
[C---:B------:R-:W-:Y:S01]  /*cd60*/  HMMA.16816.F32 R48, R208.reuse, R10, R48 ;  /* 0x0000000ad030723c */ /* 0x040fe20000001830 */
[----:B------:R3:W3:Y:S03]  /*cd70*/  MUFU.TANH R226, R28 ;  /* 0x0000001c00e27308 */ /* 0x0006e60000002400 */
[----:B------:R-:W-:Y:S02]  /*cd80*/  FMUL.FTZ R16, R31, c[0x0][0x320] ;  /* 0x0000c8001f107a20 */ /* 0x000fe40000410000 */
[----:B-----5:R-:W-:Y:S02]  /*cd90*/  FMUL.FTZ R20, R29, c[0x0][0x320] ;  /* 0x0000c8001d147a20 */ /* 0x020fe40000410000 */
[-C--:B-1----:R-:W-:Y:S03]  /*cda0*/  HMMA.16816.F32 R52, R208, R4.reuse, R52 ;  /* 0x00000004d034723c */ /* 0x082fe60000001834 */
[----:B------:R-:W1:Y:S01]  /*cdb0*/  MUFU.TANH R224, R36 ;  /* 0x0000002400e07308 */ /* 0x000e620000002400 */
[----:B------:R-:W-:Y:S02]  /*cdc0*/  FMUL.FTZ R32, R32, c[0x0][0x320] ;  /* 0x0000c80020207a20 */ /* 0x000fe40000410000 */
[----:B------:R-:W-:Y:S02]  /*cdd0*/  FMUL.FTZ R33, R33, c[0x0][0x320] ;  /* 0x0000c80021217a20 */ /* 0x000fe40000410000 */
[C---:B------:R-:W-:Y:S04]  /*cde0*/  HMMA.16816.F32 R56, R228.reuse, R4, R56 ;  /* 0x00000004e438723c */ /* 0x040fe80000001838 */
[----:B------:R-:W-:Y:S01]  /*cdf0*/  FMUL.FTZ R47, R47, c[0x0][0x320] ;  /* 0x0000c8002f2f7a20 */ /* 0x000fe20000410000 */
[----:B------:R-:W1:Y:S01]  /*ce00*/  MUFU.TANH R12, R12 ;  /* 0x0000000c000c7308 */ /* 0x000e620000002400 */
[----:B--2---:R-:W-:Y:S02]  /*ce10*/  FMUL.FTZ R21, R23, c[0x0][0x320] ;  /* 0x0000c80017157a20 */ /* 0x004fe40000410000 */
[-C--:B------:R-:W-:Y:S04]  /*ce20*/  HMMA.16816.F32 R60, R228, R6.reuse, R60 ;  /* 0x00000006e43c723c */ /* 0x080fe8000000183c */
[----:B------:R-:W-:Y:S02]  /*ce30*/  FMUL.FTZ R29, R34, c[0x0][0x320] ;  /* 0x0000c800221d7a20 */ /* 0x000fe40000410000 */
[----:B---3--:R-:W-:Y:S01]  /*ce40*/  FMUL.FTZ R28, R35, c[0x0][0x320] ;  /* 0x0000c800231c7a20 */ /* 0x008fe20000410000 */
[----:B------:R2:W3:Y:S01]  /*ce50*/  MUFU.TANH R227, R47 ;  /* 0x0000002f00e37308 */ /* 0x0004e20000002400 */
[----:B------:R-:W-:Y:S04]  /*ce60*/  HMMA.16816.F32 R64, R208, R6, R64 ;  /* 0x00000006d040723c */ /* 0x000fe80000001840 */
[----:B------:R-:W-:Y:S02]  /*ce70*/  FMUL.FTZ R34, R37, c[0x0][0x320] ;  /* 0x0000c80025227a20 */ /* 0x000fe40000410000 */
[----:B------:R-:W-:Y:S02]  /*ce80*/  FMUL.FTZ R31, R38, c[0x0][0x320] ;  /* 0x0000c800261f7a20 */ /* 0x000fe40000410000 */
[----:B------:R-:W-:Y:S01]  /*ce90*/  FMUL.FTZ R30, R39, c[0x0][0x320] ;  /* 0x0000c800271e7a20 */ /* 0x000fe20000410000 */
[----:B------:R-:W1:Y:S03]  /*cea0*/  MUFU.TANH R13, R13 ;  /* 0x0000000d000d7308 */ /* 0x000e660000002400 */
        /* <DEDUP_REMOVED lines=9> */
[----:B--2---:R-:W-:Y:S01]  /*cf40*/  FMUL.FTZ R47, R49, c[0x0][0x320] ;  /* 0x0000c800312f7a20 */ /* 0x004fe20000410000 */
        /* <DEDUP_REMOVED lines=63> */
[----:B------:R-:W-:Y:S02]  /*d340*/  SHF.L.U64.HI R57, R250, 0x1, R245 ;  /* 0x00000001fa397819 */ /* 0x000fe400000102f5 */
[----:B------:R-:W3:Y:S04]  /*d350*/  LDL R3, [R1+0x4] ;  /* 0x0000040001037983 */ /* 0x000ee80000100800 */
[----:B------:R-:W4:Y:S04]  /*d360*/  LDL.64 R230, [R1+0x68] ;  /* 0x0000680001e67983 */ /* 0x000f280000100a00 */
[----:B------:R-:W5:Y:S04]  /*d370*/  LDL R5, [R1+0x38] ;  /* 0x0000380001057983 */ /* 0x000f680000100800 */
[----:B------:R-:W4:Y:S04]  /*d380*/  LDL.64 R8, [R1+0x60] ;  /* 0x0000600001087983 */ /* 0x000f280000100a00 */
[----:B------:R-:W5:Y:S04]  /*d390*/  LDL R217, [R1+0x34] ;  /* 0x0000340001d97983 */ /* 0x000f680000100800 */
[----:B------:R-:W5:Y:S01]  /*d3a0*/  LDL R196, [R1+0xc] ;  /* 0x00000c0001c47983 */ /* 0x000f620000100800 */
[----:B--2---:R-:W-:Y:S05]  /*d3b0*/  IMAD R0, R2, 0x40, R0 ;  /* 0x0000004002007824 */ /* 0x004fea00078e0200 */
[----:B---3--:R-:W-:Y:S05]  /*d3c0*/  IADD3 R0, R0, -0x40, R3 ;  /* 0xffffffc000007810 */ /* 0x008fea0007ffe003 */
[----:B------:R-:W-:Y:S04]  /*d3d0*/  @P3 IMAD.HI.U32 R3, R0, c[0x0][0x2bc], RZ ;  /* 0x0000af0000033a27 */ /* 0x000fe800078e00ff */
[--C-:B------:R-:W-:Y:S01]  /*d3e0*/  IMAD.MOV.U32 R2, RZ, RZ, R0.reuse ;  /* 0x000000ffff027224 */ /* 0x100fe200078e0000 */
        /* <DEDUP_REMOVED lines=13> */
[----:B------:R-:W-:Y:S02]  /*d4c0*/  IMAD.IADD R5, R5, 0x1, R0 ;  /* 0x0000000105057824 */ /* 0x000fe400078e0200 */
[----:B---3--:R-:W-:Y:S01]  /*d4d0*/  IMAD.SHL.U32 R56, R250, 0x2, RZ ;  /* 0x00000002fa387824 */ /* 0x008fe200078e00ff */
[----:B--2---:R-:W-:Y:S01]  /*d4e0*/  SHF.R.S32.HI R0, RZ, 0x1f, R55 ;  /* 0x0000001fff007819 */ /* 0x004fe20000011437 */
[----:B------:R2:W-:Y:S01]  /*d4f0*/  STL [R1+0x44], R55 ;  /* 0x0000443701007387 */ /* 0x0005e20000100800 */
[C---:B------:R-:W-:Y:S04]  /*d500*/  IMAD.WIDE.U32 R4, R55.reuse, c[0x0][0x1f0], R4 ;  /* 0x00007c0037047a25 */ /* 0x040fe800078e0004 */
[----:B------:R-:W-:Y:S01]  /*d510*/  IMAD R0, R0, c[0x0][0x1f0], RZ ;  /* 0x00007c0000007a24 */ /* 0x000fe200078e02ff */
[----:B------:R-:W-:Y:S03]  /*d520*/  IADD3 R3, P2, R8, R4, RZ ;  /* 0x0000000408037210 */ /* 0x000fe60007f5e0ff */
[----:B------:R-:W-:Y:S05]  /*d530*/  IMAD R0, R55, c[0x0][0x1f4], R0 ;  /* 0x00007d0037007a24 */ /* 0x000fea00078e0200 */
[----:B------:R-:W-:Y:S02]  /*d540*/  IADD3.X R0, R217, R5, R0, P2, !PT ;  /* 0x00000005d9007210 */ /* 0x000fe400017fe400 */
[C---:B------:R-:W-:Y:S04]  /*d550*/  LEA R2, P2, R3.reuse, c[0x0][0x1c8], 0x1 ;  /* 0x0000720003027a11 */ /* 0x040fe800078408ff */
[----:B------:R-:W-:Y:S02]  /*d560*/  LEA.HI.X R0, R3, c[0x0][0x1cc], R0, 0x1, P2 ;  /* 0x0000730003007a11 */ /* 0x000fe400010f0c00 */
[C---:B------:R-:W-:Y:S02]  /*d570*/  SHF.L.U32 R3, R196.reuse, 0x1, RZ ;  /* 0x00000001c4037819 */ /* 0x040fe400000006ff */
[----:B--2---:R-:W-:Y:S01]  /*d580*/  SHF.L.U64.HI R55, R196, 0x1, R246 ;  /* 0x00000001c4377819 */ /* 0x004fe200000102f6 */
[----:B------:R-:W-:-:S05]  /*d590*/  BRA.DIV ~URZ, `(.L_x_1665) ;  /* 0x000092927f007947 */ /* 0x000fca000b800000 */
[----:B------:R2:W3:Y:S02]  /*d5a0*/  SHFL.IDX PT, R58, R0, RZ, 0x181f ;  /* 0x00181fff003a7589 */ /* 0x0004e400000e0000 */
.L_x_1746:
[----:B------:R-:W-:-:S05]  /*d5b0*/  BRA.DIV ~URZ, `(.L_x_1666) ;  /* 0x000092e27f007947 */ /* 0x000fca000b800000 */
[----:B------:R-:W4:Y:S01]  /*d5c0*/  SHFL.IDX PT, R5, R2, RZ, 0x181f ;  /* 0x00181fff02057589 */ /* 0x000f2200000e0000 */
[C---:B------:R-:W-:Y:S02]  /*d5d0*/  IADD3 R4, -R201.reuse, 0x10, RZ ;  /* 0x00000010c9047810 */ /* 0x040fe40007ffe1ff */
[----:B------:R-:W-:Y:S02]  /*d5e0*/  ISETP.NE.U32.AND P2, PT, R201, RZ, PT ;  /* 0x000000ffc900720c */ /* 0x000fe40003f45070 */
[----:B------:R-:W-:Y:S04]  /*d5f0*/  LOP3.LUT R4, R4, 0xf, RZ, 0xc0, !PT ;  /* 0x0000000f04047812 */ /* 0x000fe800078ec0ff */
[----:B----4-:R-:W-:Y:S04]  /*d600*/  IADD3 R6, P5, P4, R4, R5, R3 ;  /* 0x0000000504067210 */ /* 0x010fe80007cbe003 */
[----:B---3--:R-:W-:Y:S05]  /*d610*/  IADD3.X R7, RZ, R58, R55, P5, P4 ;  /* 0x0000003aff077210 */ /* 0x008fea0002fe8437 */
[----:B------:R-:W-:Y:S01]  /*d620*/  @!PT LDS RZ, [RZ] ;  /* 0x00000000fffff984 */ /* 0x000fe20000000800 */
[----:B------:R-:W-:Y:S01]  /*d630*/  @!PT LDS RZ, [RZ] ;  /* 0x00000000fffff984 */ /* 0x000fe20000000800 */
[----:B------:R3:W-:Y:S02]  /*d640*/  LDGSTS.E.BYPASS.LTC128B.128.ZFILL [R251+0x4100], [R6.64], P2 ;  /* 0x0410000006fb7fae */ /* 0x0007e40009141d46 */
[----:B---3--:R-:W-:Y:S02]  /*d650*/  IADD3 R6, P4, R5, R56, RZ ;  /* 0x0000003805067210 */ /* 0x008fe40007f9e0ff */
[----:B------:R-:W3:Y:S03]  /*d660*/  SHFL.IDX PT, R5, R2, 0x1, 0x181f ;  /* 0x00381f0002057f89 */ /* 0x000ee600000e0000 */
[----:B------:R-:W-:Y:S05]  /*d670*/  IMAD.X R7, R58, 0x1, R57, P4 ;  /* 0x000000013a077824 */ /* 0x000fea00020e0639 */
[----:B------:R4:W-:Y:S01]  /*d680*/  LDGSTS.E.BYPASS.LTC128B.128 [R251+0x6100], [R6.64], !P0 ;  /* 0x0610000006fb7fae */ /* 0x0009e2000c101d46 */
[----:B---3--:R-:W-:Y:S03]  /*d690*/  IADD3 R8, P5, P4, R4, R5, R3 ;  /* 0x0000000504087210 */ /* 0x008fe60007cbe003 */
[----:B----4-:R-:W3:Y:S02]  /*d6a0*/  SHFL.IDX PT, R6, R0, 0x1, 0x181f ;  /* 0x00381f0000067f89 */ /* 0x010ee400000e0000 */
[----:B---3--:R-:W-:Y:S02]  /*d6b0*/  IADD3.X R9, RZ, R6, R55, P5, P4 ;  /* 0x00000006ff097210 */ /* 0x008fe40002fe8437 */
[----:B------:R-:W-:Y:S02]  /*d6c0*/  IADD3 R58, P4, R5, R56, RZ ;  /* 0x00000038053a7210 */ /* 0x000fe40007f9e0ff */
[----:B------:R-:W3:Y:S03]  /*d6d0*/  SHFL.IDX PT, R5, R2, 0x2, 0x181f ;  /* 0x00581f0002057f89 */ /* 0x000ee600000e0000 */
[----:B------:R-:W-:Y:S01]  /*d6e0*/  IMAD.X R59, R6, 0x1, R57, P4 ;  /* 0x00000001063b7824 */ /* 0x000fe200020e0639 */
[----:B------:R3:W-:Y:S04]  /*d6f0*/  LDGSTS.E.BYPASS.LTC128B.128.ZFILL [R251+0x4900], [R8.64], P2 ;  /* 0x0490000008fb7fae */ /* 0x0007e80009141d46 */
[----:B------:R-:W4:Y:S04]  /*d700*/  SHFL.IDX PT, R6, R0, 0x2, 0x181f ;  /* 0x00581f0000067f89 */ /* 0x000f2800000e0000 */
[----:B------:R2:W-:Y:S04]  /*d710*/  LDGSTS.E.BYPASS.LTC128B.128 [R251+0x6900], [R58.64], !P0 ;  /* 0x069000003afb7fae */ /* 0x0005e8000c101d46 */
[----:B--2---:R-:W2:Y:S01]  /*d720*/  SHFL.IDX PT, R0, R0, 0x3, 0x181f ;  /* 0x00781f0000007f89 */ /* 0x004ea200000e0000 */
[----:B---3--:R-:W-:Y:S04]  /*d730*/  IADD3 R8, P5, P4, R4, R5, R3 ;  /* 0x0000000504087210 */ /* 0x008fe80007cbe003 */
[----:B----4-:R-:W-:Y:S05]  /*d740*/  IADD3.X R9, RZ, R6, R55, P5, P4 ;  /* 0x00000006ff097210 */ /* 0x010fea0002fe8437 */
[----:B------:R3:W-:Y:S02]  /*d750*/  LDGSTS.E.BYPASS.LTC128B.128.ZFILL [R251+0x5100], [R8.64], P2 ;  /* 0x0510000008fb7fae */ /* 0x0007e40009141d46 */
[----:B---3--:R-:W-:Y:S02]  /*d760*/  IADD3 R8, P2, R5, R56, RZ ;  /* 0x0000003805087210 */ /* 0x008fe40007f5e0ff */
[----:B------:R3:W4:Y:S03]  /*d770*/  SHFL.IDX PT, R5, R2, 0x3, 0x181f ;  /* 0x00781f0002057f89 */ /* 0x00072600000e0000 */
[----:B------:R-:W-:Y:S05]  /*d780*/  IMAD.X R9, R6, 0x1, R57, P2 ;  /* 0x0000000106097824 */ /* 0x000fea00010e0639 */
[----:B------:R3:W-:Y:S03]  /*d790*/  LDGSTS.E.BYPASS.LTC128B.128 [R251+0x7100], [R8.64], !P0 ;  /* 0x0710000008fb7fae */ /* 0x0007e6000c101d46 */
.L_x_1747:
[C---:B--23--:R-:W-:Y:S02]  /*d7a0*/  IADD3 R2, -R201.reuse, 0x10, RZ ;  /* 0x00000010c9027810 */ /* 0x04cfe40007ffe1ff */
[----:B------:R-:W-:Y:S02]  /*d7b0*/  ISETP.NE.U32.AND P2, PT, R201, RZ, PT ;  /* 0x000000ffc900720c */ /* 0x000fe40003f45070 */
[----:B------:R-:W-:Y:S04]  /*d7c0*/  LOP3.LUT R2, R2, 0xf, RZ, 0xc0, !PT ;  /* 0x0000000f02027812 */ /* 0x000fe800078ec0ff */
[----:B----4-:R-:W-:Y:S04]  /*d7d0*/  IADD3 R2, P5, P4, R2, R5, R3 ;  /* 0x0000000502027210 */ /* 0x010fe80007cbe003 */
[----:B------:R-:W-:Y:S05]  /*d7e0*/  IADD3.X R3, RZ, R0, R55, P5, P4 ;  /* 0x00000000ff037210 */ /* 0x000fea0002fe8437 */
[----:B------:R-:W-:Y:S01]  /*d7f0*/  @!PT LDS RZ, [RZ] ;  /* 0x00000000fffff984 */ /* 0x000fe20000000800 */
[----:B------:R-:W-:Y:S01]  /*d800*/  @!PT LDS RZ, [RZ] ;  /* 0x00000000fffff984 */ /* 0x000fe20000000800 */
[----:B------:R-:W-:Y:S01]  /*d810*/  @!PT LDS RZ, [RZ] ;  /* 0x00000000fffff984 */ /* 0x000fe20000000800 */
[----:B------:R2:W-:Y:S01]  /*d820*/  LDGSTS.E.BYPASS.LTC128B.128.ZFILL [R251+0x5900], [R2.64], P2 ;  /* 0x0590000002fb7fae */ /* 0x0005e20009141d46 */
[----:B------:R-:W-:Y:S05]  /*d830*/  IADD3 R56, P2, R5, R56, RZ ;  /* 0x0000003805387210 */ /* 0x000fea0007f5e0ff */
[----:B------:R-:W-:Y:S05]  /*d840*/  IMAD.X R57, R0, 0x1, R57, P2 ;  /* 0x0000000100397824 */ /* 0x000fea00010e0639 */
[----:B------:R2:W-:Y:S03]  /*d850*/  LDGSTS.E.BYPASS.LTC128B.128 [R251+0x7900], [R56.64], !P0 ;  /* 0x0790000038fb7fae */ /* 0x0005e6000c101d46 */
.L_x_1664:
[----:B--234-:R-:W-:Y:S05]  /*d860*/  BSYNC B0 ;  /* 0x0000000000007941 */ /* 0x01cfea0003800000 */
.L_x_1663:
        /* <DEDUP_REMOVED lines=12> */
[----:B-1----:R-:W-:Y:S02]  /*d930*/  FMNMX.FTZ R7, R12, R7, !PT ;  /* 0x000000070c077209 */ /* 0x002fe40007810000 */
        /* <DEDUP_REMOVED lines=53> */
[----:B------:R-:W1:Y:S02]  /*dc90*/  SHFL.BFLY PT, R3, R4, 0x2, 0x1f ;  /* 0x0c401f0004037f89 */ /* 0x000e6400000e0000 */
[----:B-1----:R-:W-:Y:S05]  /*dca0*/  FMNMX.FTZ R4, R4, R3, !PT ;  /* 0x0000000304047209 */ /* 0x002fea0007810000 */
[----:B------:R-:W1:Y:S02]  /*dcb0*/  SHFL.BFLY PT, R3, R4, 0x1, 0x1f ;  /* 0x0c201f0004037f89 */ /* 0x000e6400000e0000 */
[----:B-1----:R-:W-:Y:S02]  /*dcc0*/  FMNMX.FTZ R3, R4, R3, !PT ;  /* 0x0000000304037209 */ /* 0x002fe40007810000 */
        /* <DEDUP_REMOVED lines=10> */
[----:B------:R1:W2:Y:S02]  /*dd70*/  SHFL.BFLY PT, R196, R4, 0x1, 0x1f ;  /* 0x0c201f0004c47f89 */ /* 0x0002a400000e0000 */
.L_x_1748:
[----:B------:R-:W3:Y:S01]  /*dd80*/  LDL.LU R5, [R1+0x70] ;  /* 0x0000700001057983 */ /* 0x000ee20000300800 */
[C---:B------:R-:W-:Y:S01]  /*dd90*/  FADD.FTZ R201, -R3.reuse, R199 ;  /* 0x000000c703c97221 */ /* 0x040fe20000010100 */
[----:B--2---:R-:W-:Y:S01]  /*dda0*/  FMNMX.FTZ R196, R196, R4, !PT ;  /* 0x00000004c4c47209 */ /* 0x004fe20007810000 */
[----:B------:R-:W-:Y:S01]  /*ddb0*/  FMUL.FTZ R217, R3, c[0x0][0x2d0] ;  /* 0x0000b40003d97a20 */ /* 0x000fe20000410000 */
[----:B------:R-:W2:Y:S01]  /*ddc0*/  LDL.LU R58, [R1+0x74] ;  /* 0x00007400013a7983 */ /* 0x000ea20000300800 */
[----:B------:R-:W-:Y:S01]  /*ddd0*/  FMUL.FTZ R201, R201, c[0x0][0x2d0] ;  /* 0x0000b400c9c97a20 */ /* 0x000fe20000410000 */
[----:B------:R-:W-:Y:S01]  /*dde0*/  WARPSYNC 0xffffffff ;  /* 0xffffffff00007948 */ /* 0x000fe20003800000 */
[--C-:B------:R-:W-:Y:S02]  /*ddf0*/  FFMA.FTZ R204, R204, c[0x0][0x2d0], -R217.reuse ;  /* 0x0000b400cccc7a23 */ /* 0x100fe400000108d9 */
[--C-:B------:R-:W-:Y:S02]  /*de00*/  FFMA.FTZ R213, R213, c[0x0][0x2d0], -R217.reuse ;  /* 0x0000b400d5d57a23 */ /* 0x100fe400000108d9 */
[----:B------:R-:W4:Y:S01]  /*de10*/  MUFU.EX2 R201, R201 ;  /* 0x000000c900c97308 */ /* 0x000f220000000800 */
[----:B-1----:R-:W-:Y:S02]  /*de20*/  FADD.FTZ R4, -R2, R200 ;  /* 0x000000c802047221 */ /* 0x002fe40000010100 */
[----:B------:R-:W-:Y:S02]  /*de30*/  FMUL.FTZ R209, R0, c[0x0][0x2d0] ;  /* 0x0000b40000d17a20 */ /* 0x000fe40000410000 */
[----:B------:R-:W-:Y:S02]  /*de40*/  FMUL.FTZ R4, R4, c[0x0][0x2d0] ;  /* 0x0000b40004047a20 */ /* 0x000fe40000410000 */
[----:B------:R-:W-:Y:S02]  /*de50*/  FFMA.FTZ R65, R33, c[0x0][0x2d0], -R217 ;  /* 0x0000b40021417a23 */ /* 0x000fe400000108d9 */
[--C-:B------:R-:W-:Y:S01]  /*de60*/  FFMA.FTZ R33, R223, c[0x0][0x2d0], -R209.reuse ;  /* 0x0000b400df217a23 */ /* 0x100fe200000108d1 */
[----:B------:R-:W-:Y:S01]  /*de70*/  MUFU.EX2 R204, R204 ;  /* 0x000000cc00cc7308 */ /* 0x000fe20000000800 */
        /* <DEDUP_REMOVED lines=8> */
[----:B------:R-:W-:Y:S02]  /*df00*/  FFMA.FTZ R48, R48, c[0x0][0x2d0], -R217 ;  /* 0x0000b40030307a23 */ /* 0x000fe400000108d9 */
[--C-:B------:R-:W-:Y:S02]  /*df10*/  FFMA.FTZ R211, R39, c[0x0][0x2d0], -R209.reuse ;  /* 0x0000b40027d37a23 */ /* 0x100fe400000108d1 */
[----:B------:R-:W-:Y:S01]  /*df20*/  FFMA.FTZ R231, R11, c[0x0][0x2d0], -R209 ;  /* 0x0000b4000be77a23 */ /* 0x000fe200000108d1 */
[----:B------:R1:W5:Y:S01]  /*df30*/  MUFU.EX2 R199, R4 ;  /* 0x0000000400c77308 */ /* 0x0003620000000800 */
[----:B------:R-:W-:Y:S01]  /*df40*/  MOV R39, R48 ;  /* 0x0000003000277202 */ /* 0x000fe20000000f00 */
[----:B------:R-:W-:Y:S02]  /*df50*/  FFMA.FTZ R60, R34, c[0x0][0x2d0], -R217 ;  /* 0x0000b400223c7a23 */ /* 0x000fe400000108d9 */
[----:B------:R-:W-:Y:S02]  /*df60*/  FFMA.FTZ R34, R222, c[0x0][0x2d0], -R209 ;  /* 0x0000b400de227a23 */ /* 0x000fe400000108d1 */
[--C-:B------:R-:W-:Y:S02]  /*df70*/  FFMA.FTZ R47, R47, c[0x0][0x2d0], -R217.reuse ;  /* 0x0000b4002f2f7a23 */ /* 0x100fe400000108d9 */
[--C-:B------:R-:W-:Y:S02]  /*df80*/  FFMA.FTZ R224, R49, c[0x0][0x2d0], -R217.reuse ;  /* 0x0000b40031e07a23 */ /* 0x100fe400000108d9 */
[----:B------:R-:W-:Y:S01]  /*df90*/  MUFU.EX2 R9, R9 ;  /* 0x0000000900097308 */ /* 0x000fe20000000800 */
[--C-:B------:R-:W-:Y:S02]  /*dfa0*/  FFMA.FTZ R218, R54, c[0x0][0x2d0], -R217.reuse ;  /* 0x0000b40036da7a23 */ /* 0x100fe400000108d9 */
[--C-:B------:R-:W-:Y:S02]  /*dfb0*/  FFMA.FTZ R220, R220, c[0x0][0x2d0], -R217.reuse ;  /* 0x0000b400dcdc7a23 */ /* 0x100fe400000108d9 */
[----:B------:R-:W-:Y:S02]  /*dfc0*/  FFMA.FTZ R217, R53, c[0x0][0x2d0], -R217 ;  /* 0x0000b40035d97a23 */ /* 0x000fe400000108d9 */
[--C-:B------:R-:W-:Y:S02]  /*dfd0*/  FFMA.FTZ R53, R25, c[0x0][0x2d0], -R209.reuse ;  /* 0x0000b40019357a23 */ /* 0x100fe400000108d1 */
[--C-:B------:R-:W-:Y:S01]  /*dfe0*/  FFMA.FTZ R210, R43, c[0x0][0x2d0], -R209.reuse ;  /* 0x0000b4002bd27a23 */ /* 0x100fe200000108d1 */
[----:B------:R-:W-:Y:S01]  /*dff0*/  MUFU.EX2 R223, R223 ;  /* 0x000000df00df7308 */ /* 0x000fe20000000800 */
[--C-:B------:R-:W-:Y:S02]  /*e000*/  FFMA.FTZ R226, R226, c[0x0][0x2d0], -R209.reuse ;  /* 0x0000b400e2e27a23 */ /* 0x100fe400000108d1 */
[--C-:B-1----:R-:W-:Y:S02]  /*e010*/  FFMA.FTZ R4, R212, c[0x0][0x2d0], -R209.reuse ;  /* 0x0000b400d4047a23 */ /* 0x102fe400000108d1 */
[----:B------:R-:W-:Y:S05]  /*e020*/  FFMA.FTZ R212, R40, c[0x0][0x2d0], -R209 ;  /* 0x0000b40028d47a23 */ /* 0x000fea00000108d1 */
[----:B------:R1:W-:Y:S10]  /*e030*/  MUFU.EX2 R20, R4 ;  /* 0x0000000400147308 */ /* 0x0003f40000000800 */
[----:B------:R-:W-:Y:S10]  /*e040*/  MUFU.EX2 R226, R226 ;  /* 0x000000e200e27308 */ /* 0x000ff40000000800 */
[----:B------:R-:W-:Y:S01]  /*e050*/  MUFU.EX2 R231, R231 ;  /* 0x000000e700e77308 */ /* 0x000fe20000000800 */
[----:B-1----:R-:W-:Y:S04]  /*e060*/  FADD.FTZ R4, -R196, R198 ;  /* 0x000000c6c4047221 */ /* 0x002fe80000010100 */
[----:B------:R-:W-:Y:S05]  /*e070*/  FMUL.FTZ R4, R4, c[0x0][0x2d0] ;  /* 0x0000b40004047a20 */ /* 0x000fea0000410000 */
[----:B------:R-:W-:Y:S10]  /*e080*/  MUFU.EX2 R212, R212 ;  /* 0x000000d400d47308 */ /* 0x000ff40000000800 */
[----:B------:R-:W1:Y:S01]  /*e090*/  MUFU.EX2 R4, R4 ;  /* 0x0000000400047308 */ /* 0x000e620000000800 */
[C---:B----4-:R-:W-:Y:S02]  /*e0a0*/  FMUL.FTZ R68, R201.reuse, R68 ;  /* 0x00000044c9447220 */ /* 0x050fe40000410000 */
[----:B------:R-:W-:Y:S02]  /*e0b0*/  FMUL.FTZ R69, R201, R69 ;  /* 0x00000045c9457220 */ /* 0x000fe40000410000 */
[C---:B-----5:R-:W-:Y:S02]  /*e0c0*/  FMUL.FTZ R70, R199.reuse, R70 ;  /* 0x00000046c7467220 */ /* 0x060fe40000410000 */
        /* <DEDUP_REMOVED lines=9> */
[C---:B-1----:R-:W-:Y:S02]  /*e160*/  FMUL.FTZ R74, R4.reuse, R74 ;  /* 0x0000004a044a7220 */ /* 0x042fe40000410000 */
        /* <DEDUP_REMOVED lines=36> */
[----:B---3--:R-:W-:Y:S01]  /*e3b0*/  FFMA.FTZ R8, R201, R5, R204 ;  /* 0x00000005c9087223 */ /* 0x008fe200000100cc */
[C---:B------:R-:W-:Y:S03]  /*e3c0*/  F2FP.PACK_AB R204, R213.reuse, R204 ;  /* 0x000000ccd5cc723e */ /* 0x040fe600000000ff */
[----:B------:R-:W-:Y:S02]  /*e3d0*/  FADD.FTZ R8, R213, R8 ;  /* 0x00000008d5087221 */ /* 0x000fe40000010000 */
[----:B------:R-:W-:Y:S02]  /*e3e0*/  FMUL.FTZ R213, R2, c[0x0][0x2d0] ;  /* 0x0000b40002d57a20 */ /* 0x000fe40000410000 */
[----:B------:R-:W-:Y:S02]  /*e3f0*/  FADD.FTZ R8, R9, R8 ;  /* 0x0000000809087221 */ /* 0x000fe40000010000 */
[--C-:B------:R-:W-:Y:S02]  /*e400*/  FFMA.FTZ R205, R205, c[0x0][0x2d0], -R213.reuse ;  /* 0x0000b400cdcd7a23 */ /* 0x100fe400000108d5 */
[--C-:B------:R-:W-:Y:S02]  /*e410*/  FFMA.FTZ R5, R214, c[0x0][0x2d0], -R213.reuse ;  /* 0x0000b400d6057a23 */ /* 0x100fe400000108d5 */
[----:B------:R-:W-:Y:S02]  /*e420*/  FFMA.FTZ R56, R21, c[0x0][0x2d0], -R213 ;  /* 0x0000b40015387a23 */ /* 0x000fe400000108d5 */
[----:B------:R-:W2:Y:S01]  /*e430*/  MUFU.EX2 R205, R205 ;  /* 0x000000cd00cd7308 */ /* 0x000ea20000000800 */
[----:B------:R-:W-:Y:S02]  /*e440*/  FFMA.FTZ R21, R225, c[0x0][0x2d0], -R209 ;  /* 0x0000b400e1157a23 */ /* 0x000fe400000108d1 */
[--C-:B------:R-:W-:Y:S02]  /*e450*/  FFMA.FTZ R50, R22, c[0x0][0x2d0], -R213.reuse ;  /* 0x0000b40016327a23 */ /* 0x100fe400000108d5 */
[--C-:B------:R-:W-:Y:S02]  /*e460*/  FFMA.FTZ R66, R30, c[0x0][0x2d0], -R213.reuse ;  /* 0x0000b4001e427a23 */ /* 0x100fe400000108d5 */
[----:B------:R-:W-:Y:S02]  /*e470*/  FMUL.FTZ R30, R4, R178 ;  /* 0x000000b2041e7220 */ /* 0x000fe40000410000 */
[--C-:B------:R-:W-:Y:S01]  /*e480*/  FFMA.FTZ R7, R215, c[0x0][0x2d0], -R213.reuse ;  /* 0x0000b400d7077a23 */ /* 0x100fe200000108d5 */
[----:B------:R-:W1:Y:S01]  /*e490*/  MUFU.EX2 R5, R5 ;  /* 0x0000000500057308 */ /* 0x000e620000000800 */
[--C-:B------:R-:W-:Y:S02]  /*e4a0*/  FFMA.FTZ R6, R216, c[0x0][0x2d0], -R213.reuse ;  /* 0x0000b400d8067a23 */ /* 0x100fe400000108d5 */
[--C-:B------:R-:W-:Y:S02]  /*e4b0*/  FFMA.FTZ R54, R41, c[0x0][0x2d0], -R213.reuse ;  /* 0x0000b40029367a23 */ /* 0x100fe400000108d5 */
[--C-:B------:R-:W-:Y:S02]  /*e4c0*/  FFMA.FTZ R67, R31, c[0x0][0x2d0], -R213.reuse ;  /* 0x0000b4001f437a23 */ /* 0x100fe400000108d5 */
[--C-:B------:R-:W-:Y:S02]  /*e4d0*/  FFMA.FTZ R214, R52, c[0x0][0x2d0], -R213.reuse ;  /* 0x0000b40034d67a23 */ /* 0x100fe400000108d5 */
[--C-:B------:R-:W-:Y:S01]  /*e4e0*/  FFMA.FTZ R62, R29, c[0x0][0x2d0], -R213.reuse ;  /* 0x0000b4001d3e7a23 */ /* 0x100fe200000108d5 */
[----:B------:R-:W3:Y:S01]  /*e4f0*/  MUFU.EX2 R22, R55 ;  /* 0x0000003700167308 */ /* 0x000ee20000000800 */
[--C-:B------:R-:W-:Y:S02]  /*e500*/  FFMA.FTZ R59, R28, c[0x0][0x2d0], -R213.reuse ;  /* 0x0000b4001c3b7a23 */ /* 0x100fe400000108d5 */
[----:B------:R-:W-:Y:S02]  /*e510*/  FFMA.FTZ R63, R42, c[0x0][0x2d0], -R213 ;  /* 0x0000b4002a3f7a23 */ /* 0x000fe400000108d5 */
[----:B--2---:R-:W-:Y:S02]  /*e520*/  FFMA.FTZ R32, R199, R58, R205 ;  /* 0x0000003ac7207223 */ /* 0x004fe400000100cd */
[----:B------:R-:W-:Y:S02]  /*e530*/  FMUL.FTZ R31, R4, R179 ;  /* 0x000000b3041f7220 */ /* 0x000fe40000410000 */
[--C-:B------:R-:W-:Y:S01]  /*e540*/  FFMA.FTZ R216, R45, c[0x0][0x2d0], -R213.reuse ;  /* 0x0000b4002dd87a23 */ /* 0x100fe200000108d5 */
[----:B------:R-:W-:Y:S01]  /*e550*/  MUFU.EX2 R21, R21 ;  /* 0x0000001500157308 */ /* 0x000fe20000000800 */
[--C-:B------:R-:W-:Y:S02]  /*e560*/  FFMA.FTZ R215, R44, c[0x0][0x2d0], -R213.reuse ;  /* 0x0000b4002cd77a23 */ /* 0x100fe400000108d5 */
[----:B------:R-:W-:Y:S01]  /*e570*/  FFMA.FTZ R213, R51, c[0x0][0x2d0], -R213 ;  /* 0x0000b40033d57a23 */ /* 0x000fe200000108d5 */
[C---:B-1----:R-:W-:Y:S01]  /*e580*/  F2FP.PACK_AB R205, R5.reuse, R205 ;  /* 0x000000cd05cd723e */ /* 0x042fe200000000ff */
[----:B------:R-:W-:Y:S02]  /*e590*/  FADD.FTZ R32, R5, R32 ;  /* 0x0000002005207221 */ /* 0x000fe40000010000 */
[----:B------:R-:W-:Y:S02]  /*e5a0*/  FADD.FTZ R5, -R0, R197 ;  /* 0x000000c500057221 */ /* 0x000fe40000010100 */
[----:B------:R-:W-:Y:S01]  /*e5b0*/  FMUL.FTZ R197, R196, c[0x0][0x2d0] ;  /* 0x0000b400c4c57a20 */ /* 0x000fe20000410000 */
[----:B------:R-:W-:Y:S01]  /*e5c0*/  MUFU.EX2 R213, R213 ;  /* 0x000000d500d57308 */ /* 0x000fe20000000800 */
[----:B------:R-:W-:Y:S02]  /*e5d0*/  FMUL.FTZ R5, R5, c[0x0][0x2d0] ;  /* 0x0000b40005057a20 */ /* 0x000fe40000410000 */
[--C-:B------:R-:W-:Y:S01]  /*e5e0*/  FFMA.FTZ R229, R23, c[0x0][0x2d0], -R197.reuse ;  /* 0x0000b40017e57a23 */ /* 0x100fe200000108c5 */
[----:B------:R-:W-:Y:S01]  /*e5f0*/  MOV R23, R57 ;  /* 0x0000003900177202 */ /* 0x000fe20000000f00 */
[----:B---3--:R-:W-:Y:S01]  /*e600*/  FADD.FTZ R222, R22, R8 ;  /* 0x0000000816de7221 */ /* 0x008fe20000010000 */
[----:B------:R-:W-:Y:S01]  /*e610*/  MOV R55, R47 ;  /* 0x0000002f00377202 */ /* 0x000fe20000000f00 */
[--C-:B------:R-:W-:Y:S01]  /*e620*/  FFMA.FTZ R11, R206, c[0x0][0x2d0], -R197.reuse ;  /* 0x0000b400ce0b7a23 */ /* 0x100fe200000108c5 */
[----:B------:R-:W-:Y:S01]  /*e630*/  F2FP.PACK_AB R206, R22, R9 ;  /* 0x0000000916ce723e */ /* 0x000fe200000000ff */
[--C-:B------:R-:W-:Y:S01]  /*e640*/  FFMA.FTZ R48, R14, c[0x0][0x2d0], -R197.reuse ;  /* 0x0000b4000e307a23 */ /* 0x100fe200000108c5 */
[----:B------:R-:W1:Y:S01]  /*e650*/  MUFU.EX2 R5, R5 ;  /* 0x0000000500057308 */ /* 0x000e620000000800 */
[----:B------:R-:W-:Y:S01]  /*e660*/  MOV R178, R23 ;  /* 0x0000001700b27202 */ /* 0x000fe20000000f00 */
[----:B------:R-:W-:Y:S02]  /*e670*/  FMUL.FTZ R14, R4, R170 ;  /* 0x000000aa040e7220 */ /* 0x000fe40000410000 */
[--C-:B------:R-:W-:Y:S02]  /*e680*/  FFMA.FTZ R16, R16, c[0x0][0x2d0], -R197.reuse ;  /* 0x0000b40010107a23 */ /* 0x100fe400000108c5 */
[----:B------:R-:W-:Y:S02]  /*e690*/  FFMA.FTZ R207, R207, c[0x0][0x2d0], -R197 ;  /* 0x0000b400cfcf7a23 */ /* 0x000fe400000108c5 */
[--C-:B------:R-:W-:Y:S01]  /*e6a0*/  FFMA.FTZ R51, R27, c[0x0][0x2d0], -R209.reuse ;  /* 0x0000b4001b337a23 */ /* 0x100fe200000108d1 */
[----:B------:R-:W-:Y:S01]  /*e6b0*/  MOV R179, R16 ;  /* 0x0000001000b37202 */ /* 0x000fe20000000f00 */
[----:B------:R-:W-:Y:S01]  /*e6c0*/  FMUL.FTZ R27, R4, R175 ;  /* 0x000000af041b7220 */ /* 0x000fe20000410000 */
[----:B------:R-:W-:Y:S01]  /*e6d0*/  MUFU.EX2 R16, R7 ;  /* 0x0000000700107308 */ /* 0x000fe20000000800 */
[--C-:B------:R-:W-:Y:S02]  /*e6e0*/  FFMA.FTZ R58, R18, c[0x0][0x2d0], -R209.reuse ;  /* 0x0000b400123a7a23 */ /* 0x100fe400000108d1 */
[----:B------:R-:W-:Y:S02]  /*e6f0*/  FFMA.FTZ R47, R19, c[0x0][0x2d0], -R209 ;  /* 0x0000b400132f7a23 */ /* 0x000fe400000108d1 */
[--C-:B------:R-:W-:Y:S02]  /*e700*/  FFMA.FTZ R19, R12, c[0x0][0x2d0], -R197.reuse ;  /* 0x0000b4000c137a23 */ /* 0x100fe400000108c5 */
[--C-:B------:R-:W-:Y:S02]  /*e710*/  FFMA.FTZ R18, R13, c[0x0][0x2d0], -R197.reuse ;  /* 0x0000b4000d127a23 */ /* 0x100fe400000108c5 */
[--C-:B------:R-:W-:Y:S01]  /*e720*/  FFMA.FTZ R49, R15, c[0x0][0x2d0], -R197.reuse ;  /* 0x0000b4000f317a23 */ /* 0x100fe200000108c5 */
[----:B------:R-:W-:Y:S01]  /*e730*/  MUFU.EX2 R175, R207 ;  /* 0x000000cf00af7308 */ /* 0x000fe20000000800 */
[----:B------:R-:W-:Y:S02]  /*e740*/  FFMA.FTZ R230, R24, c[0x0][0x2d0], -R197 ;  /* 0x0000b40018e67a23 */ /* 0x000fe400000108c5 */
[C---:B-1----:R-:W-:Y:S01]  /*e750*/  FFMA.FTZ R203, R5.reuse, R203, R20 ;  /* 0x000000cb05cb7223 */ /* 0x042fe20000010014 */
[----:B------:R-:W-:Y:S01]  /*e760*/  MOV R183, R49 ;  /* 0x0000003100b77202 */ /* 0x000fe20000000f00 */
[----:B------:R-:W-:Y:S01]  /*e770*/  FMUL.FTZ R8, R5, R164 ;  /* 0x000000a405087220 */ /* 0x000fe20000410000 */
[C---:B------:R-:W-:Y:S01]  /*e780*/  F2FP.PACK_AB R164, R21.reuse, R20 ;  /* 0x0000001415a4723e */ /* 0x040fe200000000ff */
[----:B------:R-:W-:Y:S01]  /*e790*/  FADD.FTZ R170, R21, R203 ;  /* 0x000000cb15aa7221 */ /* 0x000fe20000010000 */
[----:B------:R-:W-:Y:S01]  /*e7a0*/  MOV R203, R65 ;  /* 0x0000004100cb7202 */ /* 0x000fe20000000f00 */
[----:B------:R-:W1:Y:S01]  /*e7b0*/  LDSM.16.MT88.4 R20, [R239] ;  /* 0x00000000ef14783b */ /* 0x000e620000004200 */
[C---:B------:R-:W-:Y:S01]  /*e7c0*/  FMUL.FTZ R9, R5.reuse, R165 ;  /* 0x000000a505097220 */ /* 0x040fe20000410000 */
[----:B------:R-:W-:Y:S01]  /*e7d0*/  MUFU.EX2 R230, R230 ;  /* 0x000000e600e67308 */ /* 0x000fe20000000800 */
[C---:B------:R-:W-:Y:S02]  /*e7e0*/  FMUL.FTZ R25, R5.reuse, R173 ;  /* 0x000000ad05197220 */ /* 0x040fe40000410000 */
[C---:B------:R-:W-:Y:S02]  /*e7f0*/  FMUL.FTZ R12, R5.reuse, R168 ;  /* 0x000000a8050c7220 */ /* 0x040fe40000410000 */
[C---:B------:R-:W-:Y:S02]  /*e800*/  FMUL.FTZ R13, R5.reuse, R169 ;  /* 0x000000a9050d7220 */ /* 0x040fe40000410000 */
[----:B------:R-:W-:Y:S02]  /*e810*/  FMUL.FTZ R24, R5, R172 ;  /* 0x000000ac05187220 */ /* 0x000fe40000410000 */
[----:B------:R-:W-:Y:S01]  /*e820*/  FMUL.FTZ R15, R4, R171 ;  /* 0x000000ab040f7220 */ /* 0x000fe20000410000 */
[----:B------:R-:W-:Y:S01]  /*e830*/  MUFU.EX2 R165, R11 ;  /* 0x0000000b00a57308 */ /* 0x000fe20000000800 */
[----:B------:R-:W-:Y:S01]  /*e840*/  FFMA.FTZ R208, R36, c[0x0][0x2d0], -R197 ;  /* 0x0000b40024d07a23 */ /* 0x000fe200000108c5 */
[----:B------:R-:W-:Y:S01]  /*e850*/  MOV R36, R56 ;  /* 0x0000003800247202 */ /* 0x000fe20000000f00 */
[--C-:B------:R-:W-:Y:S02]  /*e860*/  FFMA.FTZ R52, R26, c[0x0][0x2d0], -R209.reuse ;  /* 0x0000b4001a347a23 */ /* 0x100fe400000108d1 */
[----:B------:R-:W-:Y:S02]  /*e870*/  FFMA.FTZ R209, R46, c[0x0][0x2d0], -R209 ;  /* 0x0000b4002ed17a23 */ /* 0x000fe400000108d1 */
[--C-:B------:R-:W-:Y:S01]  /*e880*/  FFMA.FTZ R225, R17, c[0x0][0x2d0], -R197.reuse ;  /* 0x0000b40011e17a23 */ /* 0x100fe200000108c5 */
[----:B------:R-:W-:Y:S01]  /*e890*/  MOV R17, R60 ;  /* 0x0000003c00117202 */ /* 0x000fe20000000f00 */
[----:B------:R-:W-:Y:S01]  /*e8a0*/  FFMA.FTZ R228, R10, c[0x0][0x2d0], -R197 ;  /* 0x0000b4000ae47a23 */ /* 0x000fe200000108c5 */
[----:B------:R-:W2:Y:S01]  /*e8b0*/  MUFU.EX2 R173, R6 ;  /* 0x0000000600ad7308 */ /* 0x000ea20000000800 */
        /* <DEDUP_REMOVED lines=17> */
[----:B------:R-:W-:Y:S01]  /*e9d0*/  LDSM.16.MT88.4 R52, [R237] ;  /* 0x00000000ed34783b */ /* 0x000fe20000004200 */
[C---:B------:R-:W-:Y:S01]  /*e9e0*/  FMUL.FTZ R76, R5.reuse, R76 ;  /* 0x0000004c054c7220 */ /* 0x040fe20000410000 */
[----:B------:R-:W3:Y:S01]  /*e9f0*/  MUFU.EX2 R169, R33 ;  /* 0x0000002100a97308 */ /* 0x000ee20000000800 */
[C---:B------:R-:W-:Y:S02]  /*ea00*/  FMUL.FTZ R77, R5.reuse, R77 ;  /* 0x0000004d054d7220 */ /* 0x040fe40000410000 */
[----:B------:R-:W-:Y:S01]  /*ea10*/  FMUL.FTZ R88, R5, R88 ;  /* 0x0000005805587220 */ /* 0x000fe20000410000 */
[----:B--2---:R-:W-:Y:S01]  /*ea20*/  F2FP.PACK_AB R207, R173, R16 ;  /* 0x00000010adcf723e */ /* 0x004fe200000000ff */
        /* <DEDUP_REMOVED lines=21> */
[----:B------:R-:W-:Y:S02]  /*eb80*/  FMUL.FTZ R125, R5, R125 ;  /* 0x0000007d057d7220 */ /* 0x000fe40000410000 */
[C---:B------:R-:W-:Y:S01]  /*eb90*/  FMUL.FTZ R10, R4.reuse, R166 ;  /* 0x000000a6040a7220 */ /* 0x040fe20000410000 */
[----:B---3--:R-:W-:Y:S01]  /*eba0*/  F2FP.PACK_AB R166, R169, R172 ;  /* 0x000000aca9a6723e */ /* 0x008fe200000000ff */
[C---:B------:R-:W-:Y:S02]  /*ebb0*/  FMUL.FTZ R11, R4.reuse, R167 ;  /* 0x000000a7040b7220 */ /* 0x040fe40000410000 */
        /* <DEDUP_REMOVED lines=14> */
[----:B------:R-:W-:Y:S01]  /*eca0*/  FFMA.FTZ R202, R4, R202, R165 ;  /* 0x000000ca04ca7223 */ /* 0x000fe200000100a5 */
[----:B------:R-:W-:Y:S01]  /*ecb0*/  F2FP.PACK_AB R165, R175, R165 ;  /* 0x000000a5afa5723e */ /* 0x000fe200000000ff */
[C---:B------:R-:W-:Y:S01]  /*ecc0*/  FMUL.FTZ R4, R201.reuse, R160 ;  /* 0x000000a0c9047220 */ /* 0x040fe20000410000 */
[----:B--2---:R-:W-:Y:S01]  /*ecd0*/  F2FP.PACK_AB R167, R168, R171 ;  /* 0x000000aba8a7723e */ /* 0x004fe200000000ff */
[----:B------:R-:W-:Y:S01]  /*ece0*/  FMUL.FTZ R5, R201, R161 ;  /* 0x000000a1c9057220 */ /* 0x000fe20000410000 */
[----:B------:R-:W-:Y:S01]  /*ecf0*/  MOV R160, R64 ;  /* 0x0000004000a07202 */ /* 0x000fe20000000f00 */
[C---:B------:R-:W-:Y:S01]  /*ed00*/  FMUL.FTZ R6, R199.reuse, R162 ;  /* 0x000000a2c7067220 */ /* 0x040fe20000410000 */
[----:B------:R-:W-:Y:S01]  /*ed10*/  MUFU.EX2 R161, R194 ;  /* 0x000000c200a17308 */ /* 0x000fe20000000800 */
[----:B------:R-:W-:Y:S02]  /*ed20*/  FMUL.FTZ R7, R199, R163 ;  /* 0x000000a3c7077220 */ /* 0x000fe40000410000 */
[--C-:B------:R-:W-:Y:S02]  /*ed30*/  FFMA.FTZ R198, R38, c[0x0][0x2d0], -R197.reuse ;  /* 0x0000b40026c67a23 */ /* 0x100fe400000108c5 */
[--C-:B------:R-:W-:Y:S02]  /*ed40*/  FFMA.FTZ R227, R227, c[0x0][0x2d0], -R197.reuse ;  /* 0x0000b400e3e37a23 */ /* 0x100fe400000108c5 */
[--C-:B------:R-:W-:Y:S01]  /*ed50*/  FFMA.FTZ R200, R35, c[0x0][0x2d0], -R197.reuse ;  /* 0x0000b40023c87a23 */ /* 0x100fe200000108c5 */
[-C--:B-1----:R-:W-:Y:S02]  /*ed60*/  HMMA.16816.F32 R4, R204, R20.reuse, R4 ;  /* 0x00000014cc04723c */ /* 0x082fe40000001804 */
[----:B------:R-:W-:Y:S03]  /*ed70*/  MUFU.EX2 R163, R183 ;  /* 0x000000b700a37308 */ /* 0x000fe60000000800 */
[----:B------:R-:W-:Y:S02]  /*ed80*/  FFMA.FTZ R197, R37, c[0x0][0x2d0], -R197 ;  /* 0x0000b40025c57a23 */ /* 0x000fe400000108c5 */
[----:B------:R-:W1:Y:S01]  /*ed90*/  LDSM.16.MT88.4 R36, [R238] ;  /* 0x00000000ee24783b */ /* 0x000e620000004200 */
[C---:B------:R-:W-:Y:S04]  /*eda0*/  HMMA.16816.F32 R8, R164.reuse, R20, R8 ;  /* 0x00000014a408723c */ /* 0x040fe80000001808 */
[----:B------:R-:W-:Y:S01]  /*edb0*/  FMUL.FTZ R19, R199, R159 ;  /* 0x0000009fc7137220 */ /* 0x000fe20000410000 */
[----:B------:R-:W-:Y:S01]  /*edc0*/  MUFU.EX2 R162, R182 ;  /* 0x000000b600a27308 */ /* 0x000fe20000000800 */
[C---:B------:R-:W-:Y:S02]  /*edd0*/  FMUL.FTZ R33, R201.reuse, R149 ;  /* 0x00000095c9217220 */ /* 0x040fe40000410000 */
[-C--:B------:R-:W-:Y:S04]  /*ede0*/  HMMA.16816.F32 R12, R164, R22.reuse, R12 ;  /* 0x00000016a40c723c */ /* 0x080fe8000000180c */
[----:B------:R-:W-:Y:S02]  /*edf0*/  FADD.FTZ R174, R16, R32 ;  /* 0x0000002010ae7221 */ /* 0x000fe40000010000 */
[C---:B------:R-:W-:Y:S01]  /*ee00*/  FMUL.FTZ R16, R201.reuse, R156 ;  /* 0x0000009cc9107220 */ /* 0x040fe20000410000 */
[----:B------:R-:W-:Y:S01]  /*ee10*/  MUFU.EX2 R177, R177 ;  /* 0x000000b100b17308 */ /* 0x000fe20000000800 */
[----:B------:R-:W-:Y:S04]  /*ee20*/  FMUL.FTZ R17, R201, R157 ;  /* 0x0000009dc9117220 */ /* 0x000fe80000410000 */
[----:B------:R-:W-:Y:S02]  /*ee30*/  FMUL.FTZ R18, R199, R158 ;  /* 0x0000009ec7127220 */ /* 0x000fe40000410000 */
[----:B------:R-:W-:Y:S02]  /*ee40*/  FMUL.FTZ R32, R201, R148 ;  /* 0x00000094c9207220 */ /* 0x000fe40000410000 */
[C---:B------:R-:W-:Y:S01]  /*ee50*/  FMUL.FTZ R34, R199.reuse, R150 ;  /* 0x00000096c7227220 */ /* 0x040fe20000410000 */
[----:B------:R-:W-:Y:S01]  /*ee60*/  MUFU.EX2 R156, R178 ;  /* 0x000000b2009c7308 */ /* 0x000fe20000000800 */
[----:B------:R-:W-:Y:S01]  /*ee70*/  FMUL.FTZ R35, R199, R151 ;  /* 0x00000097c7237220 */ /* 0x000fe20000410000 */
[C---:B------:R-:W-:Y:S01]  /*ee80*/  HMMA.16816.F32 R16, R204.reuse, R22, R16 ;  /* 0x00000016cc10723c */ /* 0x040fe20000001810 */
[----:B------:R-:W-:Y:S03]  /*ee90*/  LDSM.16.MT88.4 R148, [R237+0x800] ;  /* 0x00080000ed94783b */ /* 0x000fe60000004200 */
[C---:B------:R-:W-:Y:S02]  /*eea0*/  FMUL.FTZ R20, R201.reuse, R152 ;  /* 0x00000098c9147220 */ /* 0x040fe40000410000 */
[----:B------:R-:W-:Y:S02]  /*eeb0*/  FMUL.FTZ R21, R201, R153 ;  /* 0x00000099c9157220 */ /* 0x000fe40000410000 */
[C---:B------:R-:W-:Y:S01]  /*eec0*/  FMUL.FTZ R23, R199.reuse, R155 ;  /* 0x0000009bc7177220 */ /* 0x040fe20000410000 */
[----:B------:R-:W2:Y:S03]  /*eed0*/  MUFU.EX2 R152, R195 ;  /* 0x000000c300987308 */ /* 0x000ea60000000800 */
[----:B------:R-:W-:Y:S02]  /*eee0*/  FMUL.FTZ R22, R199, R154 ;  /* 0x0000009ac7167220 */ /* 0x000fe40000410000 */
[C---:B------:R-:W-:Y:S02]  /*eef0*/  FMUL.FTZ R48, R201.reuse, R140 ;  /* 0x0000008cc9307220 */ /* 0x040fe40000410000 */
[----:B------:R-:W-:Y:S02]  /*ef00*/  FMUL.FTZ R49, R201, R141 ;  /* 0x0000008dc9317220 */ /* 0x000fe40000410000 */
[C---:B------:R-:W-:Y:S01]  /*ef10*/  FMUL.FTZ R50, R199.reuse, R142 ;  /* 0x0000008ec7327220 */ /* 0x040fe20000410000 */
[-C--:B-1----:R-:W-:Y:S01]  /*ef20*/  HMMA.16816.F32 R20, R204, R36.reuse, R20 ;  /* 0x00000024cc14723c */ /* 0x082fe20000001814 */
[----:B------:R-:W-:Y:S02]  /*ef30*/  MUFU.EX2 R153, R187 ;  /* 0x000000bb00997308 */ /* 0x000fe40000000800 */
[----:B------:R-:W-:Y:S02]  /*ef40*/  FMUL.FTZ R51, R199, R143 ;  /* 0x0000008fc7337220 */ /* 0x000fe40000410000 */
[----:B------:R-:W1:Y:S01]  /*ef50*/  LDSM.16.MT88.4 R140, [R236] ;  /* 0x00000000ec8c783b */ /* 0x000e620000004200 */
[C---:B------:R-:W-:Y:S02]  /*ef60*/  FMUL.FTZ R64, R201.reuse, R132 ;  /* 0x00000084c9407220 */ /* 0x040fe40000410000 */
[C---:B------:R-:W-:Y:S03]  /*ef70*/  HMMA.16816.F32 R24, R164.reuse, R36, R24 ;  /* 0x00000024a418723c */ /* 0x040fe60000001818 */
[----:B------:R-:W-:Y:S01]  /*ef80*/  MUFU.EX2 R158, R193 ;  /* 0x000000c1009e7308 */ /* 0x000fe20000000800 */
[----:B------:R-:W-:Y:S02]  /*ef90*/  FMUL.FTZ R65, R201, R133 ;  /* 0x00000085c9417220 */ /* 0x000fe40000410000 */
[----:B------:R-:W-:Y:S02]  /*efa0*/  FMUL.FTZ R66, R199, R134 ;  /* 0x00000086c7427220 */ /* 0x000fe40000410000 */
[-C--:B------:R-:W-:Y:S04]  /*efb0*/  HMMA.16816.F32 R28, R164, R38.reuse, R28 ;  /* 0x00000026a41c723c */ /* 0x080fe8000000181c */
[C---:B------:R-:W-:Y:S01]  /*efc0*/  FMUL.FTZ R36, R201.reuse, R144 ;  /* 0x00000090c9247220 */ /* 0x040fe20000410000 */
[----:B------:R-:W-:Y:S01]  /*efd0*/  MUFU.EX2 R155, R192 ;  /* 0x000000c0009b7308 */ /* 0x000fe20000000800 */
[----:B------:R-:W-:Y:S02]  /*efe0*/  FMUL.FTZ R37, R201, R145 ;  /* 0x00000091c9257220 */ /* 0x000fe40000410000 */
[C---:B------:R-:W-:Y:S04]  /*eff0*/  HMMA.16816.F32 R32, R204.reuse, R38, R32 ;  /* 0x00000026cc20723c */ /* 0x040fe80000001820 */
[C---:B------:R-:W-:Y:S02]  /*f000*/  FMUL.FTZ R67, R199.reuse, R135 ;  /* 0x00000087c7437220 */ /* 0x040fe40000410000 */
[----:B------:R-:W3:Y:S01]  /*f010*/  LDSM.16.MT88.4 R132, [R239+0x2000] ;  /* 0x00200000ef84783b */ /* 0x000ee20000004200 */
[C---:B------:R-:W-:Y:S01]  /*f020*/  FMUL.FTZ R38, R199.reuse, R146 ;  /* 0x00000092c7267220 */ /* 0x040fe20000410000 */
[----:B------:R-:W-:Y:S01]  /*f030*/  MUFU.EX2 R157, R189 ;  /* 0x000000bd009d7308 */ /* 0x000fe20000000800 */
[----:B------:R-:W-:Y:S03]  /*f040*/  FMUL.FTZ R39, R199, R147 ;  /* 0x00000093c7277220 */ /* 0x000fe60000410000 */
[----:B------:R-:W-:Y:S02]  /*f050*/  FADD.FTZ R170, R172, R170 ;  /* 0x000000aaacaa7221 */ /* 0x000fe40000010000 */
[----:B------:R-:W-:Y:S01]  /*f060*/  LDSM.16.MT88.4 R144, [R238+0x800] ;  /* 0x00080000ee90783b */ /* 0x000fe20000004200 */
[----:B------:R-:W-:Y:S01]  /*f070*/  FADD.FTZ R174, R173, R174 ;  /* 0x000000aeadae7221 */ /* 0x000fe20000010000 */
[-C--:B------:R-:W-:Y:S02]  /*f080*/  HMMA.16816.F32 R36, R204, R52.reuse, R36 ;  /* 0x00000034cc24723c */ /* 0x080fe40000001824 */
[----:B------:R-:W-:Y:S01]  /*f090*/  MUFU.EX2 R172, R188 ;  /* 0x000000bc00ac7308 */ /* 0x000fe20000000800 */
[----:B--2---:R-:W-:Y:S02]  /*f0a0*/  FADD.FTZ R174, R152, R174 ;  /* 0x000000ae98ae7221 */ /* 0x004fe40000010000 */
[----:B------:R-:W-:Y:S03]  /*f0b0*/  FADD.FTZ R202, R175, R202 ;  /* 0x000000caafca7221 */ /* 0x000fe60000010000 */
[C---:B------:R-:W-:Y:S04]  /*f0c0*/  HMMA.16816.F32 R40, R164.reuse, R52, R40 ;  /* 0x00000034a428723c */ /* 0x040fe80000001828 */
[----:B------:R-:W-:Y:S01]  /*f0d0*/  MUFU.EX2 R175, R185 ;  /* 0x000000b900af7308 */ /* 0x000fe20000000800 */
[----:B------:R-:W-:Y:S02]  /*f0e0*/  FADD.FTZ R171, R171, R202 ;  /* 0x000000caabab7221 */ /* 0x000fe40000010000 */
[C---:B------:R-:W-:Y:S01]  /*f0f0*/  FMUL.FTZ R52, R201.reuse, R136 ;  /* 0x00000088c9347220 */ /* 0x040fe20000410000 */
[-C--:B------:R-:W-:Y:S04]  /*f100*/  HMMA.16816.F32 R44, R164, R54.reuse, R44 ;  /* 0x00000036a42c723c */ /* 0x080fe8000000182c */
[----:B------:R-:W-:Y:S02]  /*f110*/  FMUL.FTZ R53, R201, R137 ;  /* 0x00000089c9357220 */ /* 0x000fe40000410000 */
[----:B------:R-:W-:Y:S01]  /*f120*/  MUFU.EX2 R137, R203 ;  /* 0x000000cb00897308 */ /* 0x000fe20000000800 */
[----:B------:R-:W-:Y:S01]  /*f130*/  FADD.FTZ R171, R168, R171 ;  /* 0x000000aba8ab7221 */ /* 0x000fe20000010000 */
[C---:B------:R-:W-:Y:S04]  /*f140*/  HMMA.16816.F32 R48, R204.reuse, R54, R48 ;  /* 0x00000036cc30723c */ /* 0x040fe80000001830 */
[----:B------:R-:W-:Y:S03]  /*f150*/  FADD.FTZ R171, R163, R171 ;  /* 0x000000aba3ab7221 */ /* 0x000fe60000010000 */
[C---:B------:R-:W-:Y:S01]  /*f160*/  FMUL.FTZ R54, R199.reuse, R138 ;  /* 0x0000008ac7367220 */ /* 0x040fe20000410000 */
[----:B------:R-:W2:Y:S01]  /*f170*/  MUFU.EX2 R136, R160 ;  /* 0x000000a000887308 */ /* 0x000ea20000000800 */
[----:B------:R-:W-:Y:S07]  /*f180*/  FMUL.FTZ R55, R199, R139 ;  /* 0x0000008bc7377220 */ /* 0x000fee0000410000 */
[-C--:B-1----:R-:W-:Y:S02]  /*f190*/  HMMA.16816.F32 R52, R204, R140.reuse, R52 ;  /* 0x0000008ccc34723c */ /* 0x082fe40000001834 */
[----:B------:R-:W-:Y:S06]  /*f1a0*/  MUFU.EX2 R160, R186 ;  /* 0x000000ba00a07308 */ /* 0x000fec0000000800 */
[C---:B------:R-:W-:Y:S04]  /*f1b0*/  HMMA.16816.F32 R56, R164.reuse, R140, R56 ;  /* 0x0000008ca438723c */ /* 0x040fe80000001838 */
[----:B------:R-:W-:Y:S04]  /*f1c0*/  MUFU.EX2 R199, R184 ;  /* 0x000000b800c77308 */ /* 0x000fe80000000800 */
[-C--:B------:R-:W-:Y:S04]  /*f1d0*/  HMMA.16816.F32 R60, R164, R142.reuse, R60 ;  /* 0x0000008ea43c723c */ /* 0x080fe8000000183c */
[----:B--2---:R-:W-:Y:S02]  /*f1e0*/  FADD.FTZ R154, R136, R222 ;  /* 0x000000de889a7221 */ /* 0x004fe40000010000 */
[----:B------:R-:W-:Y:S02]  /*f1f0*/  MUFU.EX2 R178, R181 ;  /* 0x000000b500b27308 */ /* 0x000fe40000000800 */
[C---:B------:R-:W-:Y:S01]  /*f200*/  HMMA.16816.F32 R64, R204.reuse, R142, R64 ;  /* 0x0000008ecc40723c */ /* 0x040fe20000001840 */
[----:B------:R-:W-:Y:S07]  /*f210*/  LDSM.16.MT88.4 R140, [R239+0x800] ;  /* 0x00080000ef8c783b */ /* 0x000fee0000004200 */
[-C--:B---3--:R-:W-:Y:S01]  /*f220*/  HMMA.16816.F32 R68, R204, R132.reuse, R68 ;  /* 0x00000084cc44723c */ /* 0x088fe20000001844 */
[----:B------:R-:W-:Y:S07]  /*f230*/  MUFU.EX2 R202, R218 ;  /* 0x000000da00ca7308 */ /* 0x000fee0000000800 */
[C---:B------:R-:W-:Y:S03]  /*f240*/  HMMA.16816.F32 R72, R164.reuse, R132, R72 ;  /* 0x00000084a448723c */ /* 0x040fe60000001848 */
[----:B------:R-:W-:Y:S05]  /*f250*/  MUFU.EX2 R218, R210 ;  /* 0x000000d200da7308 */ /* 0x000fea0000000800 */
[-C--:B------:R-:W-:Y:S05]  /*f260*/  HMMA.16816.F32 R76, R164, R134.reuse, R76 ;  /* 0x00000086a44c723c */ /* 0x080fea000000184c */
[----:B------:R-:W-:Y:S03]  /*f270*/  MUFU.EX2 R168, R217 ;  /* 0x000000d900a87308 */ /* 0x000fe60000000800 */
[C---:B------:R-:W-:Y:S01]  /*f280*/  HMMA.16816.F32 R80, R204.reuse, R134, R80 ;  /* 0x00000086cc50723c */ /* 0x040fe20000001850 */
[----:B------:R-:W1:Y:S06]  /*f290*/  LDSM.16.MT88.4 R132, [R238+0x2000] ;  /* 0x00200000ee84783b */ /* 0x000e6c0000004200 */
[----:B------:R-:W-:Y:S10]  /*f2a0*/  MUFU.EX2 R217, R211 ;  /* 0x000000d300d97308 */ /* 0x000ff40000000800 */
[----:B------:R-:W2:Y:S10]  /*f2b0*/  MUFU.EX2 R139, R220 ;  /* 0x000000dc008b7308 */ /* 0x000eb40000000800 */
[----:B------:R-:W3:Y:S10]  /*f2c0*/  MUFU.EX2 R138, R219 ;  /* 0x000000db008a7308 */ /* 0x000ef40000000800 */
[----:B------:R-:W-:Y:S01]  /*f2d0*/  MUFU.EX2 R220, R191 ;  /* 0x000000bf00dc7308 */ /* 0x000fe20000000800 */
[-C--:B-1----:R-:W-:Y:S03]  /*f2e0*/  HMMA.16816.F32 R84, R204, R132.reuse, R84 ;  /* 0x00000084cc54723c */ /* 0x082fe60000001854 */
[C---:B--2---:R-:W-:Y:S01]  /*f2f0*/  F2FP.PACK_AB R136, R139.reuse, R136 ;  /* 0x000000888b88723e */ /* 0x044fe200000000ff */
[----:B------:R-:W-:Y:S05]  /*f300*/  FADD.FTZ R154, R139, R154 ;  /* 0x0000009a8b9a7221 */ /* 0x000fea0000010000 */
[----:B------:R-:W1:Y:S01]  /*f310*/  MUFU.EX2 R219, R190 ;  /* 0x000000be00db7308 */ /* 0x000e620000000800 */
[C---:B------:R-:W-:Y:S04]  /*f320*/  HMMA.16816.F32 R88, R164.reuse, R132, R88 ;  /* 0x00000084a458723c */ /* 0x040fe80000001858 */
[----:B---3--:R-:W-:Y:S01]  /*f330*/  FADD.FTZ R154, R138, R154 ;  /* 0x0000009a8a9a7221 */ /* 0x008fe20000010000 */
[C---:B------:R-:W-:Y:S03]  /*f340*/  F2FP.PACK_AB R138, R137.reuse, R138 ;  /* 0x0000008a898a723e */ /* 0x040fe600000000ff */
[-C--:B------:R-:W-:Y:S01]  /*f350*/  HMMA.16816.F32 R92, R164, R134.reuse, R92 ;  /* 0x00000086a45c723c */ /* 0x080fe2000000185c */
[----:B------:R-:W-:Y:S03]  /*f360*/  MUFU.EX2 R222, R179 ;  /* 0x000000b300de7308 */ /* 0x000fe60000000800 */
[----:B------:R-:W-:Y:S01]  /*f370*/  FADD.FTZ R154, R137, R154 ;  /* 0x0000009a899a7221 */ /* 0x000fe20000010000 */
[----:B------:R-:W-:Y:S03]  /*f380*/  F2FP.PACK_AB R137, R161, R152 ;  /* 0x00000098a189723e */ /* 0x000fe600000000ff */
[C---:B------:R-:W-:Y:S01]  /*f390*/  HMMA.16816.F32 R96, R204.reuse, R134, R96 ;  /* 0x00000086cc60723c */ /* 0x040fe20000001860 */
[----:B------:R-:W2:Y:S02]  /*f3a0*/  LDSM.16.MT88.4 R132, [R237+0x2000] ;  /* 0x00200000ed84783b */ /* 0x000ea40000004200 */
[----:B------:R-:W-:Y:S01]  /*f3b0*/  MUFU.EX2 R173, R180 ;  /* 0x000000b400ad7308 */ /* 0x000fe20000000800 */
[----:B-1----:R-:W-:Y:S09]  /*f3c0*/  F2FP.PACK_AB R139, R219, R220 ;  /* 0x000000dcdb8b723e */ /* 0x002ff200000000ff */
[----:B------:R-:W-:Y:S10]  /*f3d0*/  MUFU.EX2 R229, R229 ;  /* 0x000000e500e57308 */ /* 0x000ff40000000800 */
[----:B------:R-:W-:Y:S10]  /*f3e0*/  MUFU.EX2 R228, R228 ;  /* 0x000000e400e47308 */ /* 0x000ff40000000800 */
[----:B------:R-:W-:Y:S01]  /*f3f0*/  MUFU.EX2 R227, R227 ;  /* 0x000000e300e37308 */ /* 0x000fe20000000800 */
[-C--:B--2---:R-:W-:Y:S09]  /*f400*/  HMMA.16816.F32 R100, R204, R132.reuse, R100 ;  /* 0x00000084cc64723c */ /* 0x084ff20000001864 */
[----:B------:R-:W-:Y:S01]  /*f410*/  MUFU.EX2 R216, R216 ;  /* 0x000000d800d87308 */ /* 0x000fe20000000800 */
[C---:B------:R-:W-:Y:S09]  /*f420*/  HMMA.16816.F32 R104, R164.reuse, R132, R104 ;  /* 0x00000084a468723c */ /* 0x040ff20000001868 */
[----:B------:R-:W1:Y:S01]  /*f430*/  MUFU.EX2 R215, R215 ;  /* 0x000000d700d77308 */ /* 0x000e620000000800 */
[-C--:B------:R-:W-:Y:S09]  /*f440*/  HMMA.16816.F32 R108, R164, R134.reuse, R108 ;  /* 0x00000086a46c723c */ /* 0x080ff2000000186c */
[----:B------:R-:W2:Y:S01]  /*f450*/  MUFU.EX2 R214, R214 ;  /* 0x000000d600d67308 */ /* 0x000ea20000000800 */
[C---:B------:R-:W-:Y:S01]  /*f460*/  HMMA.16816.F32 R112, R204.reuse, R134, R112 ;  /* 0x00000086cc70723c */ /* 0x040fe20000001870 */
[----:B------:R-:W3:Y:S08]  /*f470*/  LDSM.16.MT88.4 R132, [R236+0x2000] ;  /* 0x00200000ec84783b */ /* 0x000ef00000004200 */
[----:B------:R-:W-:Y:S03]  /*f480*/  MUFU.EX2 R179, R200 ;  /* 0x000000c800b37308 */ /* 0x000fe60000000800 */
[----:B-1----:R-:W-:Y:S07]  /*f490*/  F2FP.PACK_AB R201, R215, R216 ;  /* 0x000000d8d7c9723e */ /* 0x002fee00000000ff */
[----:B------:R-:W-:Y:S01]  /*f4a0*/  MUFU.EX2 R198, R198 ;  /* 0x000000c600c67308 */ /* 0x000fe20000000800 */
[----:B--2---:R-:W-:Y:S09]  /*f4b0*/  F2FP.PACK_AB R203, R213, R214 ;  /* 0x000000d6d5cb723e */ /* 0x004ff200000000ff */
[----:B------:R-:W1:Y:S01]  /*f4c0*/  MUFU.EX2 R197, R197 ;  /* 0x000000c500c57308 */ /* 0x000e620000000800 */
        /* <DEDUP_REMOVED lines=8> */
[----:B------:R-:W2:Y:S01]  /*f550*/  MUFU.EX2 R224, R208 ;  /* 0x000000d000e07308 */ /* 0x000ea20000000800 */
[----:B------:R-:W-:Y:S03]  /*f560*/  FADD.FTZ R165, R153, R165 ;  /* 0x000000a599a57221 */ /* 0x000fe60000010000 */
[----:B------:R-:W-:Y:S01]  /*f570*/  F2FP.PACK_AB R134, R223, R226 ;  /* 0x000000e2df86723e */ /* 0x000fe200000000ff */
[-C--:B------:R-:W-:Y:S05]  /*f580*/  HMMA.16816.F32 R4, R136, R140.reuse, R4 ;  /* 0x0000008c8804723c */ /* 0x080fea0000001804 */
[----:B------:R-:W-:Y:S01]  /*f590*/  F2FP.PACK_AB R135, R222, R225 ;  /* 0x000000e1de87723e */ /* 0x000fe200000000ff */
[----:B------:R-:W3:Y:S01]  /*f5a0*/  MUFU.EX2 R167, R221 ;  /* 0x000000dd00a77308 */ /* 0x000ee20000000800 */
[----:B------:R-:W-:Y:S02]  /*f5b0*/  F2FP.PACK_AB R204, R217, R212 ;  /* 0x000000d4d9cc723e */ /* 0x000fe400000000ff */
[----:B-1----:R-:W-:Y:S03]  /*f5c0*/  F2FP.PACK_AB R207, R197, R198 ;  /* 0x000000c6c5cf723e */ /* 0x002fe600000000ff */
[C---:B------:R-:W-:Y:S04]  /*f5d0*/  HMMA.16816.F32 R8, R132.reuse, R140, R8 ;  /* 0x0000008c8408723c */ /* 0x040fe80000001808 */
[----:B------:R1:W4:Y:S01]  /*f5e0*/  MUFU.EX2 R221, R209 ;  /* 0x000000d100dd7308 */ /* 0x0003220000000800 */
[----:B--2---:R-:W-:Y:S03]  /*f5f0*/  F2FP.PACK_AB R205, R179, R224 ;  /* 0x000000e0b3cd723e */ /* 0x004fe600000000ff */
[-C--:B------:R-:W-:Y:S08]  /*f600*/  HMMA.16816.F32 R12, R132, R142.reuse, R12 ;  /* 0x0000008e840c723c */ /* 0x080ff0000000180c */
[C---:B------:R-:W-:Y:S01]  /*f610*/  HMMA.16816.F32 R16, R136.reuse, R142, R16 ;  /* 0x0000008e8810723c */ /* 0x040fe20000001810 */
[----:B------:R-:W2:Y:S03]  /*f620*/  LDSM.16.MT88.4 R140, [R236+0x800] ;  /* 0x00080000ec8c783b */ /* 0x000ea60000004200 */
[----:B---3--:R-:W-:Y:S04]  /*f630*/  F2FP.PACK_AB R200, R167, R166 ;  /* 0x000000a6a7c8723e */ /* 0x008fe800000000ff */
[-C--:B------:R-:W-:Y:S01]  /*f640*/  HMMA.16816.F32 R20, R136, R144.reuse, R20 ;  /* 0x000000908814723c */ /* 0x080fe20000001814 */
[----:B-1----:R-:W-:Y:S03]  /*f650*/  LDSM.16.MT88.4 R208, [R239+0x3800] ;  /* 0x00380000efd0783b */ /* 0x002fe60000004200 */
[----:B----4-:R-:W-:Y:S04]  /*f660*/  F2FP.PACK_AB R206, R221, R218 ;  /* 0x000000daddce723e */ /* 0x010fe800000000ff */
        /* <DEDUP_REMOVED lines=45> */
[-C--:B---3--:R-:W-:Y:S01]  /*f940*/  HMMA.16816.F32 R4, R132, R148.reuse, R4 ;  /* 0x000000948404723c */ /* 0x088fe20000001804 */
[----:B------:R-:W1:Y:S04]  /*f950*/  LDSM.16.MT88.4 R144, [R237+0x1000] ;  /* 0x00100000ed90783b */ /* 0x000e680000004200 */
[----:B------:R-:W-:Y:S02]  /*f960*/  F2FP.PACK_AB R137, R229, R230 ;  /* 0x000000e6e589723e */ /* 0x000fe400000000ff */
[----:B------:R-:W-:Y:S02]  /*f970*/  F2FP.PACK_AB R139, R227, R228 ;  /* 0x000000e4e38b723e */ /* 0x000fe400000000ff */
[----:B------:R-:W-:Y:S05]  /*f980*/  LDSM.16.MT88.4 R156, [R238+0x3000] ;  /* 0x00300000ee9c783b */ /* 0x000fea0000004200 */
        /* <DEDUP_REMOVED lines=45> */
[----:B--2---:R-:W-:Y:S02]  /*fc60*/  FADD.FTZ R136, R160, R165 ;  /* 0x000000a5a0887221 */ /* 0x004fe40000010000 */
[-C--:B---3--:R-:W-:Y:S05]  /*fc70*/  HMMA.16816.F32 R160, R200, R156.reuse, R4 ;  /* 0x0000009cc8a0723c */ /* 0x088fea0000001804 */
        /* <DEDUP_REMOVED lines=63> */
[----:B------:R-:W2:Y:S06]  /*10070*/  LDL.LU R4, [R1+0x78] ;  /* 0x0000780001047983 */ /* 0x000eac0000300800 */
[----:B------:R-:W-:Y:S01]  /*10080*/  FADD.FTZ R5, R213, R220 ;  /* 0x000000dcd5057221 */ /* 0x000fe20000010000 */
[-C--:B------:R-:W-:Y:S04]  /*10090*/  HMMA.16816.F32 R92, R204, R6.reuse, R92 ;  /* 0x00000006cc5c723c */ /* 0x080fe8000000185c */
[----:B------:R1:W-:Y:S04]  /*100a0*/  STL [R1+0x74], R5 ;  /* 0x0000740501007387 */ /* 0x0003e80000100800 */
[C---:B------:R-:W-:Y:S08]  /*100b0*/  HMMA.16816.F32 R96, R200.reuse, R6, R96 ;  /* 0x00000006c860723c */ /* 0x040ff00000001860 */
[-C--:B---3--:R-:W-:Y:S08]  /*100c0*/  HMMA.16816.F32 R100, R200, R8.reuse, R100 ;  /* 0x00000008c864723c */ /* 0x088ff00000001864 */
[C---:B------:R-:W-:Y:S08]  /*100d0*/  HMMA.16816.F32 R104, R204.reuse, R8, R104 ;  /* 0x00000008cc68723c */ /* 0x040ff00000001868 */
[-C--:B------:R-:W-:Y:S08]  /*100e0*/  HMMA.16816.F32 R108, R204, R10.reuse, R108 ;  /* 0x0000000acc6c723c */ /* 0x080ff0000000186c */
[C---:B------:R-:W-:Y:S08]  /*100f0*/  HMMA.16816.F32 R112, R200.reuse, R10, R112 ;  /* 0x0000000ac870723c */ /* 0x040ff00000001870 */
[-C--:B-----5:R-:W-:Y:S08]  /*10100*/  HMMA.16816.F32 R116, R200, R12.reuse, R116 ;  /* 0x0000000cc874723c */ /* 0x0a0ff00000001874 */
[C---:B------:R-:W-:Y:S08]  /*10110*/  HMMA.16816.F32 R120, R204.reuse, R12, R120 ;  /* 0x0000000ccc78723c */ /* 0x040ff00000001878 */
[-C--:B------:R-:W-:Y:S08]  /*10120*/  HMMA.16816.F32 R124, R204, R14.reuse, R124 ;  /* 0x0000000ecc7c723c */ /* 0x080ff0000000187c */
[----:B------:R-:W-:Y:S07]  /*10130*/  HMMA.16816.F32 R128, R200, R14, R128 ;  /* 0x0000000ec880723c */ /* 0x000fee0000001880 */
[----:B------:R-:W-:Y:S01]  /*10140*/  MOV R200, R2 ;  /* 0x0000000200c87202 */ /* 0x000fe20000000f00 */
[----:B------:R-:W-:Y:S04]  /*10150*/  FADD.FTZ R203, R221, R226 ;  /* 0x000000e2ddcb7221 */ /* 0x000fe80000010000 */
[----:B------:R-:W-:Y:S01]  /*10160*/  FADD.FTZ R202, R197, R225 ;  /* 0x000000e1c5ca7221 */ /* 0x000fe20000010000 */
[----:B------:R-:W-:Y:S02]  /*10170*/  MOV R197, R0 ;  /* 0x0000000000c57202 */ /* 0x000fe40000000f00 */
[C---:B--2---:R-:W-:Y:S02]  /*10180*/  ISETP.GT.AND P0, PT, R4.reuse, RZ, PT ;  /* 0x000000ff0400720c */ /* 0x044fe40003f04270 */
[----:B------:R-:W-:Y:S05]  /*10190*/  IADD3 R4, R4, -0x1, RZ ;  /* 0xffffffff04047810 */ /* 0x000fea0007ffe0ff */
[----:B------:R1:W-:Y:S06]  /*101a0*/  STL [R1+0x78], R4 ;  /* 0x0000780401007387 */ /* 0x0003ec0000100800 */
[----:B-1----:R-:W-:-:S05]  /*101b0*/  @P0 BRA `(.L_x_1668) ;  /* 0xffffb96000000947 */ /* 0x002fca000383ffff */
.L_x_1661:
[----:B------:R-:W-:Y:S05]  /*101c0*/  BRA.DIV ~URZ, `(.L_x_1669) ;  /* 0x00006dc27f007947 */ /* 0x000fea000b800000 */
[----:B------:R-:W2:Y:S04]  /*101d0*/  LDL R4, [R1+0x70] ;  /* 0x0000700001047983 */ /* 0x000ea80000100800 */
[----:B--2---:R1:W2:Y:S02]  /*101e0*/  SHFL.BFLY PT, R7, R4, 0x2, 0x1f ;  /* 0x0c401f0004077f89 */ /* 0x0042a400000e0000 */
.L_x_1749:
[----:B-1----:R-:W3:Y:S02]  /*101f0*/  LDL.LU R4, [R1+0x70] ;  /* 0x0000700001047983 */ /* 0x002ee40000300800 */
[----:B--23--:R-:W-:Y:S01]  /*10200*/  FADD.FTZ R7, R7, R4 ;  /* 0x0000000407077221 */ /* 0x00cfe20000010000 */
[----:B------:R-:W-:Y:S05]  /*10210*/  BRA.DIV ~URZ, `(.L_x_1670) ;  /* 0x00006dd27f007947 */ /* 0x000fea000b800000 */
[----:B------:R-:W2:Y:S04]  /*10220*/  LDL.LU R8, [R1+0x74] ;  /* 0x0000740001087983 */ /* 0x000ea80000300800 */
[----:B------:R-:W1:Y:S04]  /*10230*/  SHFL.BFLY PT, R4, R203, 0x2, 0x1f ;  /* 0x0c401f00cb047f89 */ /* 0x000e6800000e0000 */
[----:B------:R-:W3:Y:S01]  /*10240*/  SHFL.BFLY PT, R5, R202, 0x2, 0x1f ;  /* 0x0c401f00ca057f89 */ /* 0x000ee200000e0000 */
[----:B-1----:R-:W-:-:S02]  /*10250*/  FADD.FTZ R203, R4, R203 ;  /* 0x000000cb04cb7221 */ /* 0x002fc40000010000 */
[----:B---3--:R-:W-:-:S03]  /*10260*/  FADD.FTZ R202, R5, R202 ;  /* 0x000000ca05ca7221 */ /* 0x008fc60000010000 */
[----:B------:R-:W1:Y:S04]  /*10270*/  SHFL.BFLY PT, R11, R203, 0x1, 0x1f ;  /* 0x0c201f00cb0b7f89 */ /* 0x000e6800000e0000 */
[----:B------:R-:W-:Y:S01]  /*10280*/  SHFL.BFLY PT, R6, R202, 0x1, 0x1f ;  /* 0x0c201f00ca067f89 */ /* 0x000fe200000e0000 */
[----:B-1----:R-:W-:-:S03]  /*10290*/  FADD.FTZ R11, R203, R11 ;  /* 0x0000000bcb0b7221 */ /* 0x002fc60000010000 */
[----:B--2---:R-:W1:Y:S02]  /*102a0*/  SHFL.BFLY PT, R10, R8, 0x2, 0x1f ;  /* 0x0c401f00080a7f89 */ /* 0x004e6400000e0000 */
[----:B-1----:R-:W-:Y:S02]  /*102b0*/  FADD.FTZ R10, R10, R8 ;  /* 0x000000080a0a7221 */ /* 0x002fe40000010000 */
[----:B------:R-:W1:Y:S04]  /*102c0*/  SHFL.BFLY PT, R8, R7, 0x1, 0x1f ;  /* 0x0c201f0007087f89 */ /* 0x000e6800000e0000 */
[----:B------:R-:W2:Y:S01]  /*102d0*/  SHFL.BFLY PT, R4, R10, 0x1, 0x1f ;  /* 0x0c201f000a047f89 */ /* 0x000ea200000e0000 */
[----:B-1----:R-:W-:Y:S02]  /*102e0*/  FADD.FTZ R7, R7, R8 ;  /* 0x0000000807077221 */ /* 0x002fe40000010000 */
[----:B--2---:R-:W-:-:S03]  /*102f0*/  FADD.FTZ R10, R10, R4 ;  /* 0x000000040a0a7221 */ /* 0x004fc60000010000 */
.L_x_1750:
[----:B------:R-:W-:Y:S01]  /*10300*/  FSETP.NE.FTZ.AND P3, PT, R7, RZ, PT ;  /* 0x000000ff0700720b */ /* 0x000fe20003f75000 */
[----:B------:R-:W-:Y:S01]  /*10310*/  FADD.FTZ R202, R6, R202 ;  /* 0x000000ca06ca7221 */ /* 0x000fe20000010000 */
[----:B------:R-:W-:Y:S01]  /*10320*/  CS2R R4, SRZ ;  /* 0x0000000000047805 */ /* 0x000fe2000001ff00 */
[----:B------:R-:W-:-:S02]  /*10330*/  FSETP.NE.FTZ.AND P1, PT, R11, RZ, PT ;  /* 0x000000ff0b00720b */ /* 0x000fc40003f35000 */
[----:B------:R-:W-:Y:S02]  /*10340*/  FSETP.NE.FTZ.AND P2, PT, R10, RZ, PT ;  /* 0x000000ff0a00720b */ /* 0x000fe40003f55000 */
[----:B------:R-:W-:Y:S02]  /*10350*/  FSETP.NE.FTZ.AND P0, PT, R202, RZ, PT ;  /* 0x000000ffca00720b */ /* 0x000fe40003f15000 */
[----:B------:R-:W-:Y:S02]  /*10360*/  MOV R9, RZ ;  /* 0x000000ff00097202 */ /* 0x000fe40000000f00 */
[----:B------:R-:W-:Y:S02]  /*10370*/  MOV R6, RZ ;  /* 0x000000ff00067202 */ /* 0x000fe40000000f00 */
[----:B------:R-:W1:Y:S01]  /*10380*/  @P3 MUFU.RCP R5, R7 ;  /* 0x0000000700053308 */ /* 0x000e620000001000 */
[----:B------:R-:W-:Y:S02]  /*10390*/  @P3 MOV R15, 0x3f317218 ;  /* 0x3f317218000f3802 */ /* 0x000fe40000000f00 */
[----:B------:R-:W-:-:S02]  /*103a0*/  MOV R13, 0xff800000 ;  /* 0xff800000000d7802 */ /* 0x000fc40000000f00 */
[----:B------:R-:W-:Y:S01]  /*103b0*/  @P2 MOV R14, 0x3f317218 ;  /* 0x3f317218000e2802 */ /* 0x000fe20000000f00 */
[----:B------:R-:W-:Y:S01]  /*103c0*/  @P3 FMUL.FTZ R15, R15, c[0x0][0x2d0] ;  /* 0x0000b4000f0f3a20 */ /* 0x000fe20000410000 */
[----:B------:R-:W-:Y:S01]  /*103d0*/  MOV R12, 0xff800000 ;  /* 0xff800000000c7802 */ /* 0x000fe20000000f00 */
[----:B------:R-:W2:Y:S02]  /*103e0*/  @P3 MUFU.LG2 R7, R7 ;  /* 0x0000000700073308 */ /* 0x000ea40000000c00 */
[----:B------:R-:W-:-:S06]  /*103f0*/  @P2 FMUL.FTZ R14, R14, c[0x0][0x2d0] ;  /* 0x0000b4000e0e2a20 */ /* 0x000fcc0000410000 */
[----:B------:R-:W3:Y:S01]  /*10400*/  @P1 MUFU.LG2 R16, R11 ;  /* 0x0000000b00101308 */ /* 0x000ee20000000c00 */
[C---:B-1----:R-:W-:Y:S02]  /*10410*/  FMUL.FTZ R160, R5.reuse, R160 ;  /* 0x000000a005a07220 */ /* 0x042fe40000410000 */
[C---:B------:R-:W-:Y:S02]  /*10420*/  FMUL.FTZ R161, R5.reuse, R161 ;  /* 0x000000a105a17220 */ /* 0x040fe40000410000 */
[C---:B------:R-:W-:Y:S02]  /*10430*/  FMUL.FTZ R156, R5.reuse, R156 ;  /* 0x0000009c059c7220 */ /* 0x040fe40000410000 */
[----:B------:R-:W-:Y:S01]  /*10440*/  FMUL.FTZ R157, R5, R157 ;  /* 0x0000009d059d7220 */ /* 0x000fe20000410000 */
[----:B------:R-:W1:Y:S01]  /*10450*/  @P2 MUFU.LG2 R8, R10 ;  /* 0x0000000a00082308 */ /* 0x000e620000000c00 */
[----:B--2---:R-:W-:Y:S02]  /*10460*/  @P3 FMUL.FTZ R7, R7, 0.69314718246459960938 ;  /* 0x3f31721807073820 */ /* 0x004fe40000410000 */
[----:B------:R-:W-:-:S02]  /*10470*/  FMUL.FTZ R152, R5, R152 ;  /* 0x0000009805987220 */ /* 0x000fc40000410000 */
[C---:B------:R-:W-:Y:S02]  /*10480*/  FMUL.FTZ R153, R5.reuse, R153 ;  /* 0x0000009905997220 */ /* 0x040fe40000410000 */
[C---:B------:R-:W-:Y:S01]  /*10490*/  FMUL.FTZ R148, R5.reuse, R148 ;  /* 0x0000009405947220 */ /* 0x040fe20000410000 */
[----:B------:R-:W-:Y:S01]  /*104a0*/  @P0 MUFU.RCP R9, R202 ;  /* 0x000000ca00090308 */ /* 0x000fe20000001000 */
[----:B---3--:R-:W-:Y:S02]  /*104b0*/  @P1 FMUL.FTZ R16, R16, 0.69314718246459960938 ;  /* 0x3f31721810101820 */ /* 0x008fe40000410000 */
[C---:B------:R-:W-:Y:S02]  /*104c0*/  FMUL.FTZ R149, R5.reuse, R149 ;  /* 0x0000009505957220 */ /* 0x040fe40000410000 */
[C---:B------:R-:W-:Y:S02]  /*104d0*/  FMUL.FTZ R144, R5.reuse, R144 ;  /* 0x0000009005907220 */ /* 0x040fe40000410000 */
[----:B------:R-:W-:Y:S01]  /*104e0*/  FMUL.FTZ R145, R5, R145 ;  /* 0x0000009105917220 */ /* 0x000fe20000410000 */
[----:B------:R-:W2:Y:S01]  /*104f0*/  @P0 MUFU.LG2 R202, R202 ;  /* 0x000000ca00ca0308 */ /* 0x000ea20000000c00 */
[----:B-1----:R-:W-:-:S02]  /*10500*/  @P2 FMUL.FTZ R8, R8, 0.69314718246459960938 ;  /* 0x3f31721808082820 */ /* 0x002fc40000410000 */
[C---:B------:R-:W-:Y:S02]  /*10510*/  FMUL.FTZ R140, R5.reuse, R140 ;  /* 0x0000008c058c7220 */ /* 0x040fe40000410000 */
[C---:B------:R-:W-:Y:S02]  /*10520*/  FMUL.FTZ R141, R5.reuse, R141 ;  /* 0x0000008d058d7220 */ /* 0x040fe40000410000 */
[C---:B------:R-:W-:Y:S01]  /*10530*/  FMUL.FTZ R136, R5.reuse, R136 ;  /* 0x0000008805887220 */ /* 0x040fe20000410000 */
[----:B------:R1:W3:Y:S01]  /*10540*/  @P2 MUFU.RCP R4, R10 ;  /* 0x0000000a00042308 */ /* 0x0002e20000001000 */
[C---:B------:R-:W-:Y:S02]  /*10550*/  FMUL.FTZ R137, R5.reuse, R137 ;  /* 0x0000008905897220 */ /* 0x040fe40000410000 */
[C---:B------:R-:W-:Y:S02]  /*10560*/  FMUL.FTZ R132, R5.reuse, R132 ;  /* 0x0000008405847220 */ /* 0x040fe40000410000 */
[----:B------:R-:W-:-:S02]  /*10570*/  FMUL.FTZ R133, R5, R133 ;  /* 0x0000008505857220 */ /* 0x000fc40000410000 */
[C---:B------:R-:W-:Y:S01]  /*10580*/  FMUL.FTZ R68, R5.reuse, R68 ;  /* 0x0000004405447220 */ /* 0x040fe20000410000 */
[----:B------:R4:W5:Y:S01]  /*10590*/  @P1 MUFU.RCP R6, R11 ;  /* 0x0000000b00061308 */ /* 0x0009620000001000 */
[----:B--2---:R-:W-:Y:S02]  /*105a0*/  @P0 FMUL.FTZ R202, R202, 0.69314718246459960938 ;  /* 0x3f317218caca0820 */ /* 0x004fe40000410000 */
[C---:B------:R-:W-:Y:S02]  /*105b0*/  FMUL.FTZ R69, R5.reuse, R69 ;  /* 0x0000004505457220 */ /* 0x040fe40000410000 */
[C---:B------:R-:W-:Y:S02]  /*105c0*/  FMUL.FTZ R80, R5.reuse, R80 ;  /* 0x0000005005507220 */ /* 0x040fe40000410000 */
[----:B------:R-:W-:Y:S01]  /*105d0*/  FMUL.FTZ R81, R5, R81 ;  /* 0x0000005105517220 */ /* 0x000fe20000410000 */
[----:B-1----:R-:W-:Y:S01]  /*105e0*/  MOV R10, 0xff800000 ;  /* 0xff800000000a7802 */ /* 0x002fe20000000f00 */
[----:B------:R-:W-:Y:S01]  /*105f0*/  @P3 FFMA.FTZ R10, R15, R3, R7 ;  /* 0x000000030f0a3223 */ /* 0x000fe20000010007 */
[----:B------:R-:W-:Y:S01]  /*10600*/  @P0 MOV R3, 0x3f317218 ;  /* 0x3f31721800030802 */ /* 0x000fe20000000f00 */
[----:B------:R-:W-:-:S02]  /*10610*/  FMUL.FTZ R84, R5, R84 ;  /* 0x0000005405547220 */ /* 0x000fc40000410000 */
[----:B------:R-:W-:Y:S02]  /*10620*/  FMUL.FTZ R85, R5, R85 ;  /* 0x0000005505557220 */ /* 0x000fe40000410000 */
[----:B------:R-:W-:Y:S01]  /*10630*/  @P0 FMUL.FTZ R3, R3, c[0x0][0x2d0] ;  /* 0x0000b40003030a20 */ /* 0x000fe20000410000 */
[----:B----4-:R-:W-:Y:S01]  /*10640*/  @P1 MOV R11, 0x3f317218 ;  /* 0x3f317218000b1802 */ /* 0x010fe20000000f00 */
[C---:B------:R-:W-:Y:S02]  /*10650*/  FMUL.FTZ R96, R5.reuse, R96 ;  /* 0x0000006005607220 */ /* 0x040fe40000410000 */
[----:B------:R-:W-:Y:S02]  /*10660*/  FMUL.FTZ R97, R5, R97 ;  /* 0x0000006105617220 */ /* 0x000fe40000410000 */
[----:B------:R-:W-:Y:S02]  /*10670*/  @P1 FMUL.FTZ R11, R11, c[0x0][0x2d0] ;  /* 0x0000b4000b0b1a20 */ /* 0x000fe40000410000 */
[----:B------:R-:W-:-:S02]  /*10680*/  FMUL.FTZ R100, R5, R100 ;  /* 0x0000006405647220 */ /* 0x000fc40000410000 */
[----:B------:R-:W-:Y:S01]  /*10690*/  @P1 FFMA.FTZ R13, R11, R0, R16 ;  /* 0x000000000b0d1223 */ /* 0x000fe20000010010 */
[----:B------:R-:W-:Y:S01]  /*106a0*/  MOV R0, 0xff800000 ;  /* 0xff80000000007802 */ /* 0x000fe20000000f00 */
[C---:B------:R-:W-:Y:S02]  /*106b0*/  FMUL.FTZ R101, R5.reuse, R101 ;  /* 0x0000006505657220 */ /* 0x040fe40000410000 */
[C---:B------:R-:W-:Y:S02]  /*106c0*/  FMUL.FTZ R112, R5.reuse, R112 ;  /* 0x0000007005707220 */ /* 0x040fe40000410000 */
[C---:B------:R-:W-:Y:S02]  /*106d0*/  FMUL.FTZ R113, R5.reuse, R113 ;  /* 0x0000007105717220 */ /* 0x040fe40000410000 */
[C---:B------:R-:W-:Y:S02]  /*106e0*/  FMUL.FTZ R116, R5.reuse, R116 ;  /* 0x0000007405747220 */ /* 0x040fe40000410000 */
[----:B------:R-:W-:-:S02]  /*106f0*/  FMUL.FTZ R117, R5, R117 ;  /* 0x0000007505757220 */ /* 0x000fc40000410000 */
[----:B------:R-:W-:Y:S02]  /*10700*/  FMUL.FTZ R128, R5, R128 ;  /* 0x0000008005807220 */ /* 0x000fe40000410000 */
        /* <DEDUP_REMOVED lines=30> */
[----:B------:R-:W-:Y:S02]  /*108f0*/  FMUL.FTZ R130, R4, R130 ;  /* 0x0000008204827220 */ /* 0x000fe40000410000 */
[C---:B-----5:R-:W-:Y:S02]  /*10900*/  FMUL.FTZ R164, R6.reuse, R164 ;  /* 0x000000a406a47220 */ /* 0x060fe40000410000 */
        /* <DEDUP_REMOVED lines=30> */
[----:B------:R-:W-:Y:S01]  /*10af0*/  @P2 FFMA.FTZ R12, R14, R2, R8 ;  /* 0x000000020e0c2223 */ /* 0x000fe20000010008 */
        /* <DEDUP_REMOVED lines=31> */
[----:B------:R-:W-:Y:S02]  /*10cf0*/  FMUL.FTZ R126, R9, R126 ;  /* 0x0000007e097e7220 */ /* 0x000fe40000410000 */
[----:B------:R-:W-:-:S02]  /*10d00*/  FMUL.FTZ R5, R5, R129 ;  /* 0x0000008105057220 */ /* 0x000fc40000410000 */
[----:B------:R-:W-:Y:S02]  /*10d10*/  FMUL.FTZ R4, R4, R131 ;  /* 0x0000008304047220 */ /* 0x000fe40000410000 */
[----:B------:R-:W-:Y:S02]  /*10d20*/  FMUL.FTZ R6, R6, R125 ;  /* 0x0000007d06067220 */ /* 0x000fe40000410000 */
[----:B------:R-:W-:Y:S02]  /*10d30*/  FMUL.FTZ R9, R9, R127 ;  /* 0x0000007f09097220 */ /* 0x000fe40000410000 */
[----:B------:R-:W-:Y:S02]  /*10d40*/  @P0 FFMA.FTZ R0, R3, R196, R202 ;  /* 0x000000c403000223 */ /* 0x000fe400000100ca */
.L_x_1616:
[----:B------:R1:W5:Y:S01]  /*10d50*/  LDL R11, [R1+0x10] ;  /* 0x00001000010b7983 */ /* 0x0003620000100800 */
[----:B------:R-:W-:Y:S01]  /*10d60*/  LOP3.LUT P4, RZ, R247, 0x7f, RZ, 0xc0, !PT ;  /* 0x0000007ff7ff7812 */ /* 0x000fe2000788c0ff */
[----:B------:R-:W-:-:S12]  /*10d70*/  BSSY B0, `(.L_x_1671) ;  /* 0x0000010000007945 */ /* 0x000fd80003800000 */
[----:B------:R-:W-:Y:S05]  /*10d80*/  @P4 BRA `(.L_x_1672) ;  /* 0x000000e000004947 */ /* 0x000fea0003800000 */
[----:B------:R-:W2:Y:S01]  /*10d90*/  S2R R3, SR_LANEID ;  /* 0x0000000000037919 */ /* 0x000ea20000000000 */
[----:B------:R-:W-:Y:S01]  /*10da0*/  VOTEU.ANY UR4, UPT, PT ;  /* 0x0000000000047886 */ /* 0x000fe200038e0100 */
[----:B------:R-:W-:Y:S01]  /*10db0*/  IMAD.MOV.U32 R14, RZ, RZ, c[0x0][0x580] ;  /* 0x00016000ff0e7624 */ /* 0x000fe200078e00ff */
[----:B------:R-:W2:Y:S01]  /*10dc0*/  FLO.U32 R8, UR4 ;  /* 0x0000000400087d00 */ /* 0x000ea200080e0000 */
[----:B------:R-:W-:-:S07]  /*10dd0*/  IMAD.MOV.U32 R15, RZ, RZ, c[0x0][0x584] ;  /* 0x00016100ff0f7624 */ /* 0x000fce00078e00ff */
[----:B------:R-:W3:Y:S01]  /*10de0*/  POPC R7, UR4 ;  /* 0x0000000400077d09 */ /* 0x000ee20008000000 */
[----:B--2---:R-:W-:-:S13]  /*10df0*/  ISETP.EQ.U32.AND P0, PT, R8, R3, PT ;  /* 0x000000030800720c */ /* 0x004fda0003f02070 */
[----:B---3--:R-:W2:Y:S04]  /*10e00*/  @P0 ATOMG.E.ADD.STRONG.GPU PT, R7, [R14.64], R7 ;  /* 0x000000070e0709a8 */ /* 0x008ea800081ee1c6 */
[----:B------:R-:W3:Y:S02]  /*10e10*/  S2R R3, SR_LTMASK ;  /* 0x0000000000037919 */ /* 0x000ee40000003900 */
[----:B---3--:R-:W-:-:S06]  /*10e20*/  LOP3.LUT R3, R3, UR4, RZ, 0xc0, !PT ;  /* 0x0000000403037c12 */ /* 0x008fcc000f8ec0ff */
[----:B------:R-:W3:Y:S01]  /*10e30*/  POPC R3, R3 ;  /* 0x0000000300037309 */ /* 0x000ee20000000000 */
[----:B--2---:R-:W3:Y:S02]  /*10e40*/  SHFL.IDX PT, R7, R7, R8, 0x1f ;  /* 0x00001f0807077589 */ /* 0x004ee400000e0000 */
[----:B---3-5:R-:W-:-:S05]  /*10e50*/  IADD3 R11, R7, c[0x0][0xc], R3 ;  /* 0x00000300070b7a10 */ /* 0x028fca0007ffe003 */
[----:B------:R2:W-:Y:S02]  /*10e60*/  STL [R1+0x10], R11 ;  /* 0x0000100b01007387 */ /* 0x0005e40000100800 */
.L_x_1672:
[----:B------:R-:W-:Y:S05]  /*10e70*/  BSYNC B0 ;  /* 0x0000000000007941 */ /* 0x000fea0003800000 */
.L_x_1671:
[----:B------:R-:W-:Y:S01]  /*10e80*/  PRMT R2, R2, 0x9910, RZ ;  /* 0x0000991002027816 */ /* 0x000fe200000000ff */
[----:B------:R-:W-:Y:S03]  /*10e90*/  BSSY B1, `(.L_x_1673) ;  /* 0x000024f000017945 */ /* 0x000fe60003800000 */
[----:B------:R-:W-:Y:S01]  /*10ea0*/  ISETP.NE.AND P0, PT, R2, RZ, PT ;  /* 0x000000ff0200720c */ /* 0x000fe20003f05270 */
[----:B-----5:R-:W-:-:S12]  /*10eb0*/  IMAD.MOV.U32 R2, RZ, RZ, R11 ;  /* 0x000000ffff027224 */ /* 0x020fd800078e000b */
[----:B------:R-:W-:Y:S05]  /*10ec0*/  @!P0 BRA `(.L_x_1674) ;  /* 0x0000177000008947 */ /* 0x000fea0003800000 */
[----:B------:R-:W3:Y:S04]  /*10ed0*/  LDL R16, [R1+0x8] ;  /* 0x0000080001107983 */ /* 0x000ee80000100800 */
[----:B------:R-:W4:Y:S04]  /*10ee0*/  LDL R15, [R1+0x24] ;  /* 0x00002400010f7983 */ /* 0x000f280000100800 */
[----:B------:R-:W5:Y:S04]  /*10ef0*/  LDL R14, [R1+0x18] ;  /* 0x00001800010e7983 */ /* 0x000f680000100800 */
[----:B--2---:R-:W2:Y:S04]  /*10f00*/  LDL R11, [R1+0x20] ;  /* 0x00002000010b7983 */ /* 0x004ea80000100800 */
[----:B------:R-:W2:Y:S04]  /*10f10*/  LDL R8, [R1+0x2c] ;  /* 0x00002c0001087983 */ /* 0x000ea80000100800 */
[----:B------:R-:W2:Y:S04]  /*10f20*/  LDL R7, [R1+0x1c] ;  /* 0x00001c0001077983 */ /* 0x000ea80000100800 */
[----:B------:R-:W2:Y:S01]  /*10f30*/  LDL R3, [R1+0x28] ;  /* 0x0000280001037983 */ /* 0x000ea20000100800 */
        /* <DEDUP_REMOVED lines=65> */
[----:B------:R-:W-:Y:S01]  /*11350*/  F2FP.PACK_AB R9, R9, R126 ;  /* 0x0000007e0909723e */ /* 0x000fe200000000ff */
[----:B---3--:R3:W-:Y:S04]  /*11360*/  STS [R16], R160 ;  /* 0x000000a010007388 */ /* 0x0087e80000000800 */
[----:B------:R3:W-:Y:S04]  /*11370*/  STS [R16+0x400], R162 ;  /* 0x000400a210007388 */ /* 0x0007e80000000800 */
[----:B------:R3:W-:Y:S04]  /*11380*/  STS [R249], R156 ;  /* 0x0000009cf9007388 */ /* 0x0007e80000000800 */
[----:B------:R3:W-:Y:S04]  /*11390*/  STS [R249+0x400], R158 ;  /* 0x0004009ef9007388 */ /* 0x0007e80000000800 */
[----:B------:R3:W-:Y:S04]  /*113a0*/  STS [R16+0x2000], R164 ;  /* 0x002000a410007388 */ /* 0x0007e80000000800 */
[----:B------:R3:W-:Y:S04]  /*113b0*/  STS [R16+0x2400], R166 ;  /* 0x002400a610007388 */ /* 0x0007e80000000800 */
[----:B------:R3:W-:Y:S04]  /*113c0*/  STS [R249+0x2000], R168 ;  /* 0x002000a8f9007388 */ /* 0x0007e80000000800 */
[----:B------:R3:W-:Y:S04]  /*113d0*/  STS [R249+0x2400], R170 ;  /* 0x002400aaf9007388 */ /* 0x0007e80000000800 */
[----:B----4-:R3:W-:Y:S04]  /*113e0*/  STS [R15], R152 ;  /* 0x000000980f007388 */ /* 0x0107e80000000800 */
[----:B------:R3:W-:Y:S04]  /*113f0*/  STS [R15+0x400], R154 ;  /* 0x0004009a0f007388 */ /* 0x0007e80000000800 */
[----:B-----5:R3:W-:Y:S04]  /*11400*/  STS [R14], R148 ;  /* 0x000000940e007388 */ /* 0x0207e80000000800 */
[----:B------:R3:W-:Y:S04]  /*11410*/  STS [R14+0x400], R150 ;  /* 0x000400960e007388 */ /* 0x0007e80000000800 */
[----:B------:R3:W-:Y:S04]  /*11420*/  STS [R15+0x2000], R172 ;  /* 0x002000ac0f007388 */ /* 0x0007e80000000800 */
[----:B------:R3:W-:Y:S04]  /*11430*/  STS [R15+0x2400], R174 ;  /* 0x002400ae0f007388 */ /* 0x0007e80000000800 */
[----:B------:R3:W-:Y:S04]  /*11440*/  STS [R14+0x2000], R176 ;  /* 0x002000b00e007388 */ /* 0x0007e80000000800 */
[----:B------:R3:W-:Y:S04]  /*11450*/  STS [R14+0x2400], R178 ;  /* 0x002400b20e007388 */ /* 0x0007e80000000800 */
[----:B--2---:R3:W-:Y:S04]  /*11460*/  STS [R11], R144 ;  /* 0x000000900b007388 */ /* 0x0047e80000000800 */
[----:B------:R3:W-:Y:S04]  /*11470*/  STS [R11+0x400], R146 ;  /* 0x000400920b007388 */ /* 0x0007e80000000800 */
[----:B------:R3:W-:Y:S04]  /*11480*/  STS [R8], R140 ;  /* 0x0000008c08007388 */ /* 0x0007e80000000800 */
[----:B------:R3:W-:Y:S04]  /*11490*/  STS [R8+0x400], R142 ;  /* 0x0004008e08007388 */ /* 0x0007e80000000800 */
[----:B------:R3:W-:Y:S04]  /*114a0*/  STS [R11+0x2000], R180 ;  /* 0x002000b40b007388 */ /* 0x0007e80000000800 */
[----:B------:R3:W-:Y:S04]  /*114b0*/  STS [R11+0x2400], R182 ;  /* 0x002400b60b007388 */ /* 0x0007e80000000800 */
[----:B------:R3:W-:Y:S04]  /*114c0*/  STS [R8+0x2000], R184 ;  /* 0x002000b808007388 */ /* 0x0007e80000000800 */
        /* <DEDUP_REMOVED lines=43> */
[----:B---3--:R-:W-:Y:S01]  /*11780*/  SHF.R.S32.HI R3, RZ, 0x1f, R247 ;  /* 0x0000001fff037819 */ /* 0x008fe200000114f7 */
[----:B------:R-:W-:Y:S01]  /*11790*/  IMAD.MOV.U32 R6, RZ, RZ, RZ ;  /* 0x000000ffff067224 */ /* 0x000fe200078e00ff */
[----:B------:R-:W-:Y:S01]  /*117a0*/  MOV R4, 0x11800 ;  /* 0x0001180000047802 */ /* 0x000fe20000000f00 */
[----:B------:R-:W-:Y:S01]  /*117b0*/  IMAD.MOV.U32 R5, RZ, RZ, 0x1f ;  /* 0x0000001fff057424 */ /* 0x000fe200078e00ff */
[----:B------:R-:W-:-:S04]  /*117c0*/  LEA.HI R3, R3, R247, RZ, 0x7 ;  /* 0x000000f703037211 */ /* 0x000fc800078f38ff */
[----:B------:R-:W-:-:S05]  /*117d0*/  SHF.R.S32.HI R3, RZ, 0x7, R3 ;  /* 0x00000007ff037819 */ /* 0x000fca0000011403 */
[----:B------:R-:W-:Y:S02]  /*117e0*/  IMAD.MOV.U32 R7, RZ, RZ, R3 ;  /* 0x000000ffff077224 */ /* 0x000fe400078e0003 */
[----:B-1----:R-:W-:Y:S05]  /*117f0*/  CALL.REL.NOINC `($__internal_5_$__cuda_sm70_shflsync_idx_p) ;  /* 0x000061c000007944 */ /* 0x002fea0003c00000 */
.L_x_1675:
[----:B---3--:R-:W2:Y:S04]  /*11800*/  LDL.LU R11, [R1+0x40] ;  /* 0x00004000010b7983 */ /* 0x008ea80000300800 */
[----:B------:R-:W3:Y:S04]  /*11810*/  LDL.LU R18, [R1+0x50] ;  /* 0x0000500001127983 */ /* 0x000ee80000300800 */
[----:B------:R-:W4:Y:S04]  /*11820*/  LDL R16, [R1+0x4] ;  /* 0x0000040001107983 */ /* 0x000f280000100800 */
[----:B------:R-:W3:Y:S01]  /*11830*/  LDL.LU R64, [R1+0x3c] ;  /* 0x00003c0001407983 */ /* 0x000ee20000300800 */
[----:B------:R-:W-:-:S03]  /*11840*/  IMAD.MOV.U32 R3, RZ, RZ, 0x1 ;  /* 0x00000001ff037424 */ /* 0x000fc600078e00ff */
[----:B------:R-:W4:Y:S02]  /*11850*/  LDL R17, [R1] ;  /* 0x0000000001117983 */ /* 0x000f240000100800 */
[----:B------:R-:W-:Y:S02]  /*11860*/  ISETP.NE.AND P1, PT, R3, c[0x0][0x4e8], PT ;  /* 0x00013a0003007a0c */ /* 0x000fe40003f25270 */
[----:B------:R1:W5:Y:S01]  /*11870*/  LDL R71, [R1+0xc] ;  /* 0x00000c0001477983 */ /* 0x0003620000100800 */
[----:B------:R-:W-:Y:S02]  /*11880*/  ULDC UR5, c[0x0][0x4e8] ;  /* 0x00013a0000057ab9 */ /* 0x000fe40000000800 */
[----:B------:R-:W-:Y:S02]  /*11890*/  ULDC UR4, c[0x0][0x388] ;  /* 0x0000e20000047ab9 */ /* 0x000fe40000000800 */
[----:B------:R-:W-:Y:S01]  /*118a0*/  UIMAD UR4, UR5, UR4, URZ ;  /* 0x00000004050472a4 */ /* 0x000fe2000f8e023f */
[----:B------:R-:W-:-:S04]  /*118b0*/  SHF.R.S32.HI R61, RZ, 0x1f, R247 ;  /* 0x0000001fff3d7819 */ /* 0x000fc800000114f7 */
[----:B------:R-:W-:-:S04]  /*118c0*/  LEA.HI R61, R61, R247, RZ, 0x3 ;  /* 0x000000f73d3d7211 */ /* 0x000fc800078f18ff */
[----:B------:R-:W-:Y:S01]  /*118d0*/  SHF.R.S32.HI R61, RZ, 0x3, R61 ;  /* 0x00000003ff3d7819 */ /* 0x000fe2000001143d */
[----:B------:R-:W-:Y:S01]  /*118e0*/  BSSY B0, `(.L_x_1676) ;  /* 0x000006c000007945 */ /* 0x000fe20003800000 */
[----:B--2---:R-:W-:Y:S01]  /*118f0*/  SHF.R.S32.HI R6, RZ, 0x1f, R11 ;  /* 0x0000001fff067819 */ /* 0x004fe2000001140b */
[----:B------:R-:W-:-:S04]  /*11900*/  IMAD.WIDE.U32 R8, R11, c[0x0][0x490], RZ ;  /* 0x000124000b087a25 */ /* 0x000fc800078e00ff */
[C---:B------:R-:W-:Y:S02]  /*11910*/  IMAD R4, R6.reuse, c[0x0][0x490], RZ ;  /* 0x0001240006047a24 */ /* 0x040fe400078e02ff */
[----:B------:R-:W-:Y:S02]  /*11920*/  IMAD R6, R6, c[0x0][0x3e8], RZ ;  /* 0x0000fa0006067a24 */ /* 0x000fe400078e02ff */
[C---:B------:R-:W-:Y:S02]  /*11930*/  IMAD R4, R11.reuse, c[0x0][0x494], R4 ;  /* 0x000125000b047a24 */ /* 0x040fe400078e0204 */
[----:B------:R-:W-:Y:S02]  /*11940*/  IMAD R6, R11, c[0x0][0x3ec], R6 ;  /* 0x0000fb000b067a24 */ /* 0x000fe400078e0206 */
[----:B---3--:R-:W-:Y:S02]  /*11950*/  IMAD.IADD R3, R252, 0x1, R64 ;  /* 0x00000001fc037824 */ /* 0x008fe400078e0240 */
[----:B------:R-:W-:Y:S01]  /*11960*/  IMAD.IADD R9, R9, 0x1, R4 ;  /* 0x0000000109097824 */ /* 0x000fe200078e0204 */
[----:B------:R-:W-:Y:S01]  /*11970*/  SHF.R.S32.HI R4, RZ, 0x1f, R18 ;  /* 0x0000001fff047819 */ /* 0x000fe20000011412 */
[----:B------:R-:W-:Y:S01]  /*11980*/  @P1 IMAD.HI.U32 R5, R3, c[0x0][0x4ec], RZ ;  /* 0x00013b0003051a27 */ /* 0x000fe200078e00ff */
[----:B------:R-:W-:-:S03]  /*11990*/  MOV R7, R3 ;  /* 0x0000000300077202 */ /* 0x000fc60000000f00 */
[----:B------:R-:W-:Y:S01]  /*119a0*/  IMAD.WIDE.U32 R14, R11, c[0x0][0x3e8], RZ ;  /* 0x0000fa000b0e7a25 */ /* 0x000fe200078e00ff */
[----:B------:R-:W-:-:S05]  /*119b0*/  @P1 SHF.R.U32.HI R7, RZ, c[0x0][0x4f0], R5 ;  /* 0x00013c00ff071a19 */ /* 0x000fca0000011605 */
[----:B------:R-:W-:Y:S02]  /*119c0*/  IMAD.MOV R5, RZ, RZ, -R7 ;  /* 0x000000ffff057224 */ /* 0x000fe400078e0a07 */
[----:B------:R-:W-:Y:S02]  /*119d0*/  IMAD R11, R4, c[0x0][0x498], RZ ;  /* 0x00012600040b7a24 */ /* 0x000fe400078e02ff */
[----:B------:R-:W-:Y:S02]  /*119e0*/  IMAD R5, R5, c[0x0][0x4e8], R3 ;  /* 0x00013a0005057a24 */ /* 0x000fe400078e0203 */
[C---:B------:R-:W-:Y:S01]  /*119f0*/  IMAD.WIDE.U32 R8, R18.reuse, c[0x0][0x498], R8 ;  /* 0x0001260012087a25 */ /* 0x040fe200078e0008 */
[----:B------:R-:W-:Y:S02]  /*11a00*/  IADD3 R15, R15, R6, RZ ;  /* 0x000000060f0f7210 */ /* 0x000fe40007ffe0ff */
[----:B------:R-:W-:Y:S01]  /*11a10*/  SHF.R.S32.HI R3, RZ, 0x1f, R7 ;  /* 0x0000001fff037819 */ /* 0x000fe20000011407 */
[----:B------:R-:W-:Y:S01]  /*11a20*/  IMAD R11, R18, c[0x0][0x49c], R11 ;  /* 0x00012700120b7a24 */ /* 0x000fe200078e020b */
[----:B------:R-:W-:-:S02]  /*11a30*/  IADD3 R8, P0, R7, R8, RZ ;  /* 0x0000000807087210 */ /* 0x000fc40007f1e0ff */
[----:B------:R-:W-:Y:S01]  /*11a40*/  SHF.R.S32.HI R6, RZ, 0x1f, R5 ;  /* 0x0000001fff067819 */ /* 0x000fe20000011405 */
[----:B------:R-:W-:Y:S01]  /*11a50*/  IMAD R4, R4, c[0x0][0x3f0], RZ ;  /* 0x0000fc0004047a24 */ /* 0x000fe200078e02ff */
[----:B------:R-:W-:Y:S01]  /*11a60*/  IADD3.X R9, R3, R9, R11, P0, !PT ;  /* 0x0000000903097210 */ /* 0x000fe200007fe40b */
[----:B----4-:R-:W-:Y:S01]  /*11a70*/  IMAD.IADD R3, R16, 0x1, R64 ;  /* 0x0000000110037824 */ /* 0x010fe200078e0240 */
[----:B------:R-:W-:Y:S01]  /*11a80*/  SHF.R.S32.HI R16, RZ, 0x1f, R247 ;  /* 0x0000001fff107819 */ /* 0x000fe200000114f7 */
[----:B------:R-:W-:Y:S02]  /*11a90*/  IMAD R6, R6, c[0x0][0x488], RZ ;  /* 0x0001220006067a24 */ /* 0x000fe400078e02ff */
[----:B------:R-:W-:Y:S01]  /*11aa0*/  IMAD R4, R18, c[0x0][0x3f4], R4 ;  /* 0x0000fd0012047a24 */ /* 0x000fe200078e0204 */
[----:B------:R-:W-:Y:S01]  /*11ab0*/  LEA.HI R16, R16, R247, RZ, 0x5 ;  /* 0x000000f710107211 */ /* 0x000fe200078f28ff */
[----:B------:R-:W-:-:S04]  /*11ac0*/  IMAD.WIDE.U32 R14, R18, c[0x0][0x3f0], R14 ;  /* 0x0000fc00120e7a25 */ /* 0x000fc800078e000e */
[C---:B------:R-:W-:Y:S02]  /*11ad0*/  IMAD R6, R5.reuse, c[0x0][0x48c], R6 ;  /* 0x0001230005067a24 */ /* 0x040fe400078e0206 */
[----:B------:R-:W-:Y:S01]  /*11ae0*/  IMAD.WIDE.U32 R8, R5, c[0x0][0x488], R8 ;  /* 0x0001220005087a25 */ /* 0x000fe200078e0008 */
[----:B------:R-:W-:-:S03]  /*11af0*/  LOP3.LUT R16, R16, 0xffffffe0, RZ, 0xc0, !PT ;  /* 0xffffffe010107812 */ /* 0x000fc600078ec0ff */
[----:B------:R-:W-:Y:S01]  /*11b00*/  @P1 IMAD.HI.U32 R5, R3, c[0x0][0x4ec], RZ ;  /* 0x00013b0003051a27 */ /* 0x000fe200078e00ff */
[----:B------:R-:W-:-:S03]  /*11b10*/  IADD3 R6, R9, R6, RZ ;  /* 0x0000000609067210 */ /* 0x000fc60007ffe0ff */
[----:B------:R-:W-:Y:S01]  /*11b20*/  IMAD.IADD R21, R15, 0x1, R4 ;  /* 0x000000010f157824 */ /* 0x000fe200078e0204 */
[C---:B------:R-:W-:Y:S02]  /*11b30*/  LEA R4, P0, R8.reuse, c[0x0][0x450], 0x2 ;  /* 0x0001140008047a11 */ /* 0x040fe400078010ff */
[----:B------:R-:W-:Y:S02]  /*11b40*/  MOV R11, R3 ;  /* 0x00000003000b7202 */ /* 0x000fe40000000f00 */
[----:B------:R-:W-:Y:S02]  /*11b50*/  @P1 SHF.R.U32.HI R11, RZ, c[0x0][0x4f0], R5 ;  /* 0x00013c00ff0b1a19 */ /* 0x000fe40000011605 */
[----:B------:R-:W-:Y:S02]  /*11b60*/  LEA.HI.X R5, R8, c[0x0][0x454], R6, 0x2, P0 ;  /* 0x0001150008057a11 */ /* 0x000fe400000f1406 */
[----:B------:R-:W-:Y:S01]  /*11b70*/  IADD3 R16, -R16, R247, RZ ;  /* 0x000000f710107210 */ /* 0x000fe20007ffe1ff */
[----:B------:R-:W-:Y:S01]  /*11b80*/  IMAD.IADD R6, R17, 0x1, R64 ;  /* 0x0000000111067824 */ /* 0x000fe200078e0240 */
[----:B------:R-:W-:Y:S01]  /*11b90*/  SHF.R.S32.HI R62, RZ, 0x1f, R11 ;  /* 0x0000001fff3e7819 */ /* 0x000fe2000001140b */
[----:B------:R-:W-:Y:S01]  /*11ba0*/  SHFL.IDX PT, R18, R4, RZ, 0x1c1f ;  /* 0x001c1fff04127589 */ /* 0x000fe200000e0000 */
[----:B------:R-:W-:-:S03]  /*11bb0*/  LOP3.LUT P0, RZ, R16, 0x3, RZ, 0xc0, !PT ;  /* 0x0000000310ff7812 */ /* 0x000fc6000780c0ff */
[----:B------:R-:W2:Y:S01]  /*11bc0*/  SHFL.IDX PT, R19, R5, RZ, 0x1c1f ;  /* 0x001c1fff05137589 */ /* 0x000ea200000e0000 */
[----:B------:R-:W-:-:S03]  /*11bd0*/  IMAD.MOV.U32 R20, RZ, RZ, R14 ;  /* 0x000000ffff147224 */ /* 0x000fc600078e000e */
[----:B------:R-:W-:Y:S01]  /*11be0*/  SHFL.IDX PT, R16, R4, 0x1, 0x1c1f ;  /* 0x003c1f0004107f89 */ /* 0x000fe200000e0000 */
[----:B------:R-:W-:-:S03]  /*11bf0*/  IMAD R62, R62, c[0x0][0x3e0], RZ ;  /* 0x0000f8003e3e7a24 */ /* 0x000fc600078e02ff */
[----:B------:R-:W3:Y:S04]  /*11c00*/  SHFL.IDX PT, R17, R5, 0x1, 0x1c1f ;  /* 0x003c1f0005117f89 */ /* 0x000ee800000e0000 */
[----:B------:R-:W-:Y:S04]  /*11c10*/  SHFL.IDX PT, R8, R4, 0x2, 0x1c1f ;  /* 0x005c1f0004087f89 */ /* 0x000fe800000e0000 */
[----:B------:R-:W4:Y:S04]  /*11c20*/  SHFL.IDX PT, R9, R5, 0x2, 0x1c1f ;  /* 0x005c1f0005097f89 */ /* 0x000f2800000e0000 */
[----:B------:R-:W-:Y:S04]  /*11c30*/  SHFL.IDX PT, R4, R4, 0x3, 0x1c1f ;  /* 0x007c1f0004047f89 */ /* 0x000fe800000e0000 */
[----:B------:R-:W1:Y:S01]  /*11c40*/  SHFL.IDX PT, R5, R5, 0x3, 0x1c1f ;  /* 0x007c1f0005057f89 */ /* 0x000e6200000e0000 */
[C---:B------:R-:W-:Y:S01]  /*11c50*/  IADD3 R7, -R11.reuse, RZ, RZ ;  /* 0x000000ff0b077210 */ /* 0x040fe20007ffe1ff */
[C---:B------:R-:W-:Y:S01]  /*11c60*/  IMAD R62, R11.reuse, c[0x0][0x3e4], R62 ;  /* 0x0000f9000b3e7a24 */ /* 0x040fe200078e023e */
[C---:B------:R-:W-:Y:S01]  /*11c70*/  IADD3 R14, R6.reuse, 0x8, RZ ;  /* 0x00000008060e7810 */ /* 0x040fe20007ffe0ff */
[----:B------:R-:W-:Y:S01]  /*11c80*/  IMAD.WIDE.U32 R20, R11, c[0x0][0x3e0], R20 ;  /* 0x0000f8000b147a25 */ /* 0x000fe200078e0014 */
[----:B------:R-:W-:-:S02]  /*11c90*/  ISETP.GE.OR P3, PT, R6, UR4, P0 ;  /* 0x0000000406007c0c */ /* 0x000fc40008766670 */
[C---:B------:R-:W-:Y:S02]  /*11ca0*/  IADD3 R11, R6.reuse, 0x40, RZ ;  /* 0x00000040060b7810 */ /* 0x040fe40007ffe0ff */
[----:B------:R-:W-:Y:S01]  /*11cb0*/  IADD3 R6, R6, 0x48, RZ ;  /* 0x0000004806067810 */ /* 0x000fe20007ffe0ff */
[----:B------:R-:W-:Y:S01]  /*11cc0*/  IMAD R3, R7, c[0x0][0x4e8], R3 ;  /* 0x00013a0007037a24 */ /* 0x000fe200078e0203 */
[----:B------:R-:W-:Y:S02]  /*11cd0*/  ISETP.GE.OR P2, PT, R14, UR4, P0 ;  /* 0x000000040e007c0c */ /* 0x000fe40008746670 */
[----:B------:R-:W-:Y:S02]  /*11ce0*/  ISETP.GE.OR P1, PT, R11, UR4, P0 ;  /* 0x000000040b007c0c */ /* 0x000fe40008726670 */
[----:B------:R-:W-:Y:S02]  /*11cf0*/  ISETP.GE.OR P0, PT, R6, UR4, P0 ;  /* 0x0000000406007c0c */ /* 0x000fe40008706670 */
[----:B------:R-:W-:Y:S01]  /*11d00*/  SHF.R.S32.HI R6, RZ, 0x1f, R3 ;  /* 0x0000001fff067819 */ /* 0x000fe20000011403 */
[----:B--2---:R2:W-:Y:S04]  /*11d10*/  @!P3 ST.E [R18.64], R10 ;  /* 0x0000000a1200b985 */ /* 0x0045e8000c101906 */
[----:B------:R-:W-:-:S02]  /*11d20*/  IMAD R6, R6, c[0x0][0x3d8], RZ ;  /* 0x0000f60006067a24 */ /* 0x000fc400078e02ff */
[----:B---3--:R2:W-:Y:S01]  /*11d30*/  @!P2 ST.E [R16.64], R12 ;  /* 0x0000000c1000a985 */ /* 0x0085e2000c101906 */
[----:B------:R-:W-:Y:S01]  /*11d40*/  IMAD.IADD R63, R21, 0x1, R62 ;  /* 0x00000001153f7824 */ /* 0x000fe200078e023e */
[----:B------:R-:W-:Y:S01]  /*11d50*/  MOV R62, R20 ;  /* 0x00000014003e7202 */ /* 0x000fe20000000f00 */
[C---:B------:R-:W-:Y:S01]  /*11d60*/  IMAD R60, R3.reuse, c[0x0][0x3dc], R6 ;  /* 0x0000f700033c7a24 */ /* 0x040fe200078e0206 */
[----:B----4-:R2:W-:Y:S04]  /*11d70*/  @!P1 ST.E [R8.64], R13 ;  /* 0x0000000d08009985 */ /* 0x0105e8000c101906 */
[----:B-1----:R2:W-:Y:S04]  /*11d80*/  @!P0 ST.E [R4.64], R0 ;  /* 0x0000000004008985 */ /* 0x0025e8000c101906 */
        /* <DEDUP_REMOVED lines=14> */
[----:B------:R-:W-:Y:S01]  /*11e70*/  IMAD.WIDE.U32 R62, R3, c[0x0][0x3d8], R62 ;  /* 0x0000f600033e7a25 */ /* 0x000fe200078e003e */
[----:B------:R-:W-:-:S03]  /*11e80*/  IADD3 R70, R61, R64, RZ ;  /* 0x000000403d467210 */ /* 0x000fc60007ffe0ff */
[----:B------:R-:W-:Y:S01]  /*11e90*/  IMAD.IADD R60, R63, 0x1, R60 ;  /* 0x000000013f3c7824 */ /* 0x000fe200078e023c */
[----:B------:R-:W-:-:S04]  /*11ea0*/  LEA R69, P0, R62, c[0x0][0x380], 0x1 ;  /* 0x0000e0003e457a11 */ /* 0x000fc800078008ff */
[----:B------:R-:W-:Y:S02]  /*11eb0*/  LEA.HI.X R68, R62, c[0x0][0x384], R60, 0x1, P0 ;  /* 0x0000e1003e447a11 */ /* 0x000fe400000f0c3c */
[----:B------:R-:W-:Y:S01]  /*11ec0*/  ISETP.GE.AND P0, PT, R70, UR4, PT ;  /* 0x0000000446007c0c */ /* 0x000fe2000bf06270 */
[----:B------:R2:W1:Y:S04]  /*11ed0*/  SHFL.IDX PT, R0, R69, RZ, 0x181f ;  /* 0x00181fff45007589 */ /* 0x00046800000e0000 */
[----:B------:R2:W1:Y:S08]  /*11ee0*/  SHFL.IDX PT, R3, R68, RZ, 0x181f ;  /* 0x00181fff44037589 */ /* 0x00047000000e0000 */
[----:B------:R-:W-:Y:S05]  /*11ef0*/  @P0 BRA `(.L_x_1677) ;  /* 0x000000a000000947 */ /* 0x000fea0003800000 */
[----:B---34-:R-:W3:Y:S01]  /*11f00*/  LDS.128 R64, [R251+0x80] ;  /* 0x00008000fb407984 */ /* 0x018ee20000000c00 */
[----:B-----5:R-:W-:-:S02]  /*11f10*/  ISETP.GE.AND P3, PT, R71, c[0x0][0x3c8], PT ;  /* 0x0000f20047007a0c */ /* 0x020fc40003f66270 */
[----:B------:R-:W-:Y:S01]  /*11f20*/  ISETP.GE.AND P2, PT, R250, c[0x0][0x3c8], PT ;  /* 0x0000f200fa007a0c */ /* 0x000fe20003f46270 */
[----:B------:R-:W4:Y:S10]  /*11f30*/  LDS.128 R60, [R251+0x4080] ;  /* 0x00408000fb3c7984 */ /* 0x000f340000000c00 */
[----:B-1----:R-:W-:-:S02]  /*11f40*/  @!P3 LEA R72, P1, R71, R0, 0x1 ;  /* 0x000000004748b211 */ /* 0x002fc400078208ff */
[C---:B------:R-:W-:Y:S02]  /*11f50*/  @!P2 LEA R74, P0, R250.reuse, R0, 0x1 ;  /* 0x00000000fa4aa211 */ /* 0x040fe400078008ff */
[-C--:B------:R-:W-:Y:S02]  /*11f60*/  @!P3 LEA.HI.X R73, R71, R3.reuse, R246, 0x1, P1 ;  /* 0x000000034749b211 */ /* 0x080fe400008f0cf6 */
[----:B------:R-:W-:-:S03]  /*11f70*/  @!P2 LEA.HI.X R75, R250, R3, R245, 0x1, P0 ;  /* 0x00000003fa4ba211 */ /* 0x000fc600000f0cf5 */
[----:B---3--:R1:W-:Y:S04]  /*11f80*/  @!P3 ST.E.128 [R72.64], R64 ;  /* 0x000000404800b985 */ /* 0x0083e8000c101d06 */
[----:B----4-:R1:W-:Y:S02]  /*11f90*/  @!P2 ST.E.128 [R74.64], R60 ;  /* 0x0000003c4a00a985 */ /* 0x0103e4000c101d06 */
.L_x_1677:
[----:B---34-:R-:W-:Y:S05]  /*11fa0*/  BSYNC B0 ;  /* 0x0000000000007941 */ /* 0x018fea0003800000 */
.L_x_1676:
[----:B-1----:R-:W-:Y:S01]  /*11fb0*/  IADD3 R60, R70, 0x10, RZ ;  /* 0x00000010463c7810 */ /* 0x002fe20007ffe0ff */
[----:B------:R1:W3:Y:S01]  /*11fc0*/  SHFL.IDX PT, R3, R68, 0x1, 0x181f ;  /* 0x00381f0044037f89 */ /* 0x0002e200000e0000 */
[----:B------:R-:W-:Y:S02]  /*11fd0*/  BSSY B0, `(.L_x_1678) ;  /* 0x000000c000007945 */ /* 0x000fe40003800000 */
[----:B------:R-:W-:Y:S01]  /*11fe0*/  ISETP.GE.AND P0, PT, R60, UR4, PT ;  /* 0x000000043c007c0c */ /* 0x000fe2000bf06270 */
[----:B--2---:R1:W2:-:S12]  /*11ff0*/  SHFL.IDX PT, R0, R69, 0x1, 0x181f ;  /* 0x00381f0045007f89 */ /* 0x00429800000e0000 */
[----:B------:R-:W-:Y:S05]  /*12000*/  @P0 BRA `(.L_x_1679) ;  /* 0x0000008000000947 */ /* 0x000fea0003800000 */
[----:B-----5:R-:W-:Y:S02]  /*12010*/  ISETP.GE.AND P1, PT, R71, c[0x0][0x3c8], PT ;  /* 0x0000f20047007a0c */ /* 0x020fe40003f26270 */
[----:B------:R-:W-:-:S11]  /*12020*/  ISETP.GE.AND P0, PT, R250, c[0x0][0x3c8], PT ;  /* 0x0000f200fa007a0c */ /* 0x000fd60003f06270 */
[CC--:B--2---:R-:W-:Y:S02]  /*12030*/  @!P1 LEA R60, P3, R71.reuse, R0.reuse, 0x1 ;  /* 0x00000000473c9211 */ /* 0x0c4fe400078608ff */
[C---:B------:R-:W-:Y:S02]  /*12040*/  @!P0 LEA R62, P2, R250.reuse, R0, 0x1 ;  /* 0x00000000fa3e8211 */ /* 0x040fe400078408ff */
[-C--:B---3--:R-:W-:Y:S02]  /*12050*/  @!P1 LEA.HI.X R61, R71, R3.reuse, R246, 0x1, P3 ;  /* 0x00000003473d9211 */ /* 0x088fe400018f0cf6 */
[----:B------:R-:W-:-:S03]  /*12060*/  @!P0 LEA.HI.X R63, R250, R3, R245, 0x1, P2 ;  /* 0x00000003fa3f8211 */ /* 0x000fc600010f0cf5 */
[----:B------:R2:W-:Y:S04]  /*12070*/  @!P1 ST.E.128 [R60.64], R56 ;  /* 0x000000383c009985 */ /* 0x0005e8000c101d06 */
[----:B------:R2:W-:Y:S02]  /*12080*/  @!P0 ST.E.128 [R62.64], R28 ;  /* 0x0000001c3e008985 */ /* 0x0005e4000c101d06 */
.L_x_1679:
[----:B------:R-:W-:Y:S05]  /*12090*/  BSYNC B0 ;  /* 0x0000000000007941 */ /* 0x000fea0003800000 */
.L_x_1678:
[----:B--2---:R-:W-:Y:S01]  /*120a0*/  IADD3 R28, R70, 0x20, RZ ;  /* 0x00000020461c7810 */ /* 0x004fe20007ffe0ff */
[----:B---3--:R2:W3:Y:S01]  /*120b0*/  SHFL.IDX PT, R3, R68, 0x2, 0x181f ;  /* 0x00581f0044037f89 */ /* 0x0084e200000e0000 */
[----:B------:R-:W-:Y:S02]  /*120c0*/  BSSY B0, `(.L_x_1680) ;  /* 0x000000c000007945 */ /* 0x000fe40003800000 */
[----:B------:R-:W-:Y:S01]  /*120d0*/  ISETP.GE.AND P0, PT, R28, UR4, PT ;  /* 0x000000041c007c0c */ /* 0x000fe2000bf06270 */
[----:B------:R2:W4:-:S12]  /*120e0*/  SHFL.IDX PT, R0, R69, 0x2, 0x181f ;  /* 0x00581f0045007f89 */ /* 0x00051800000e0000 */
[----:B------:R-:W-:Y:S05]  /*120f0*/  @P0 BRA `(.L_x_1681) ;  /* 0x0000008000000947 */ /* 0x000fea0003800000 */
[----:B-----5:R-:W-:Y:S02]  /*12100*/  ISETP.GE.AND P1, PT, R71, c[0x0][0x3c8], PT ;  /* 0x0000f20047007a0c */ /* 0x020fe40003f26270 */
[----:B------:R-:W-:-:S11]  /*12110*/  ISETP.GE.AND P0, PT, R250, c[0x0][0x3c8], PT ;  /* 0x0000f200fa007a0c */ /* 0x000fd60003f06270 */
[CC--:B----4-:R-:W-:Y:S02]  /*12120*/  @!P1 LEA R28, P3, R71.reuse, R0.reuse, 0x1 ;  /* 0x00000000471c9211 */ /* 0x0d0fe400078608ff */
[C---:B------:R-:W-:Y:S02]  /*12130*/  @!P0 LEA R30, P2, R250.reuse, R0, 0x1 ;  /* 0x00000000fa1e8211 */ /* 0x040fe400078408ff */
[-C--:B---3--:R-:W-:Y:S02]  /*12140*/  @!P1 LEA.HI.X R29, R71, R3.reuse, R246, 0x1, P3 ;  /* 0x00000003471d9211 */ /* 0x088fe400018f0cf6 */
[----:B------:R-:W-:-:S03]  /*12150*/  @!P0 LEA.HI.X R31, R250, R3, R245, 0x1, P2 ;  /* 0x00000003fa1f8211 */ /* 0x000fc600010f0cf5 */
[----:B------:R3:W-:Y:S04]  /*12160*/  @!P1 ST.E.128 [R28.64], R52 ;  /* 0x000000341c009985 */ /* 0x0007e8000c101d06 */
[----:B------:R3:W-:Y:S02]  /*12170*/  @!P0 ST.E.128 [R30.64], R24 ;  /* 0x000000181e008985 */ /* 0x0007e4000c101d06 */
.L_x_1681:
[----:B------:R-:W-:Y:S05]  /*12180*/  BSYNC B0 ;  /* 0x0000000000007941 */ /* 0x000fea0003800000 */
.L_x_1680:
[----:B---3--:R-:W-:Y:S01]  /*12190*/  IADD3 R24, R70, 0x30, RZ ;  /* 0x0000003046187810 */ /* 0x008fe20007ffe0ff */
[----:B------:R3:W1:Y:S01]  /*121a0*/  SHFL.IDX PT, R3, R68, 0x3, 0x181f ;  /* 0x00781f0044037f89 */ /* 0x00066200000e0000 */
[----:B------:R-:W-:Y:S02]  /*121b0*/  BSSY B0, `(.L_x_1682) ;  /* 0x000000c000007945 */ /* 0x000fe40003800000 */
[----:B------:R-:W-:Y:S01]  /*121c0*/  ISETP.GE.AND P0, PT, R24, UR4, PT ;  /* 0x0000000418007c0c */ /* 0x000fe2000bf06270 */
[----:B----4-:R3:W4:-:S12]  /*121d0*/  SHFL.IDX PT, R0, R69, 0x3, 0x181f ;  /* 0x00781f0045007f89 */ /* 0x01071800000e0000 */
[----:B------:R-:W-:Y:S05]  /*121e0*/  @P0 BRA `(.L_x_1683) ;  /* 0x0000008000000947 */ /* 0x000fea0003800000 */
[----:B-----5:R-:W-:Y:S02]  /*121f0*/  ISETP.GE.AND P1, PT, R71, c[0x0][0x3c8], PT ;  /* 0x0000f20047007a0c */ /* 0x020fe40003f26270 */
[----:B------:R-:W-:-:S11]  /*12200*/  ISETP.GE.AND P0, PT, R250, c[0x0][0x3c8], PT ;  /* 0x0000f200fa007a0c */ /* 0x000fd60003f06270 */
[CC--:B----4-:R-:W-:Y:S02]  /*12210*/  @!P1 LEA R24, P3, R71.reuse, R0.reuse, 0x1 ;  /* 0x0000000047189211 */ /* 0x0d0fe400078608ff */
[C---:B------:R-:W-:Y:S02]  /*12220*/  @!P0 LEA R26, P2, R250.reuse, R0, 0x1 ;  /* 0x00000000fa1a8211 */ /* 0x040fe400078408ff */
[-C--:B-1----:R-:W-:Y:S02]  /*12230*/  @!P1 LEA.HI.X R25, R71, R3.reuse, R246, 0x1, P3 ;  /* 0x0000000347199211 */ /* 0x082fe400018f0cf6 */
[----:B------:R-:W-:-:S03]  /*12240*/  @!P0 LEA.HI.X R27, R250, R3, R245, 0x1, P2 ;  /* 0x00000003fa1b8211 */ /* 0x000fc600010f0cf5 */
[----:B------:R1:W-:Y:S04]  /*12250*/  @!P1 ST.E.128 [R24.64], R48 ;  /* 0x0000003018009985 */ /* 0x0003e8000c101d06 */
[----:B------:R1:W-:Y:S02]  /*12260*/  @!P0 ST.E.128 [R26.64], R20 ;  /* 0x000000141a008985 */ /* 0x0003e4000c101d06 */
.L_x_1683:
[----:B------:R-:W-:Y:S05]  /*12270*/  BSYNC B0 ;  /* 0x0000000000007941 */ /* 0x000fea0003800000 */
.L_x_1682:
[----:B-1----:R-:W-:Y:S01]  /*12280*/  IADD3 R20, R70, 0x40, RZ ;  /* 0x0000004046147810 */ /* 0x002fe20007ffe0ff */
[----:B------:R1:W2:Y:S01]  /*12290*/  SHFL.IDX PT, R3, R68, 0x4, 0x181f ;  /* 0x00981f0044037f89 */ /* 0x0002a200000e0000 */
        /* <DEDUP_REMOVED lines=8> */
[-C--:B--2---:R-:W-:Y:S02]  /*12320*/  @!P1 LEA.HI.X R21, R71, R3.reuse, R246, 0x1, P3 ;  /* 0x0000000347159211 */ /* 0x084fe400018f0cf6 */
[----:B------:R-:W-:-:S03]  /*12330*/  @!P0 LEA.HI.X R23, R250, R3, R245, 0x1, P2 ;  /* 0x00000003fa178211 */ /* 0x000fc600010f0cf5 */
[----:B------:R2:W-:Y:S04]  /*12340*/  @!P1 ST.E.128 [R20.64], R44 ;  /* 0x0000002c14009985 */ /* 0x0005e8000c101d06 */
[----:B------:R2:W-:Y:S02]  /*12350*/  @!P0 ST.E.128 [R22.64], R16 ;  /* 0x0000001016008985 */ /* 0x0005e4000c101d06 */
.L_x_1685:
[----:B------:R-:W-:Y:S05]  /*12360*/  BSYNC B0 ;  /* 0x0000000000007941 */ /* 0x000fea0003800000 */
.L_x_1684:
[----:B--2---:R-:W-:Y:S01]  /*12370*/  IADD3 R16, R70, 0x50, RZ ;  /* 0x0000005046107810 */ /* 0x004fe20007ffe0ff */
        /* <DEDUP_REMOVED lines=13> */
.L_x_1687:
[----:B------:R-:W-:Y:S05]  /*12450*/  BSYNC B0 ;  /* 0x0000000000007941 */ /* 0x000fea0003800000 */
.L_x_1686:
        /* <DEDUP_REMOVED lines=14> */
.L_x_1689:
[----:B------:R-:W-:Y:S05]  /*12540*/  BSYNC B0 ;  /* 0x0000000000007941 */ /* 0x000fea0003800000 */
.L_x_1688:
[----:B------:R-:W-:Y:S01]  /*12550*/  IADD3 R70, R70, 0x70, RZ ;  /* 0x0000007046467810 */ /* 0x000fe20007ffe0ff */
[----:B-123--:R-:W1:Y:S03]  /*12560*/  SHFL.IDX PT, R68, R68, 0x7, 0x181f ;  /* 0x00f81f0044447f89 */ /* 0x00ee6600000e0000 */
[----:B------:R-:W-:Y:S01]  /*12570*/  ISETP.GE.AND P0, PT, R70, UR4, PT ;  /* 0x0000000446007c0c */ /* 0x000fe2000bf06270 */
[----:B------:R-:W2:-:S12]  /*12580*/  SHFL.IDX PT, R69, R69, 0x7, 0x181f ;  /* 0x00f81f0045457f89 */ /* 0x000e9800000e0000 */
[----:B------:R-:W-:Y:S05]  /*12590*/  @P0 BRA `(.L_x_1690) ;  /* 0x00000de000000947 */ /* 0x000fea0003800000 */
[----:B-----5:R-:W-:-:S13]  /*125a0*/  ISETP.GE.AND P0, PT, R71, c[0x0][0x3c8], PT ;  /* 0x0000f20047007a0c */ /* 0x020fda0003f06270 */
[----:B--2---:R-:W-:-:S04]  /*125b0*/  @!P0 LEA R8, P1, R71, R69, 0x1 ;  /* 0x0000004547088211 */ /* 0x004fc800078208ff */
        /* <DEDUP_REMOVED lines=8> */
.L_x_1674:
[----:B--2---:R-:W2:Y:S04]  /*12640*/  LDL R11, [R1+0x40] ;  /* 0x00004000010b7983 */ /* 0x004ea80000100800 */
[----:B------:R-:W3:Y:S04]  /*12650*/  LDL R10, [R1+0x50] ;  /* 0x00005000010a7983 */ /* 0x000ee80000100800 */
[----:B------:R4:W5:Y:S01]  /*12660*/  LDL R12, [R1+0x3c] ;  /* 0x00003c00010c7983 */ /* 0x0009620000100800 */
[----:B------:R-:W-:Y:S01]  /*12670*/  ISETP.GE.AND P0, PT, R247, 0x80, PT ;  /* 0x00000080f700780c */ /* 0x000fe20003f06270 */
[----:B------:R-:W-:Y:S01]  /*12680*/  BSSY B0, `(.L_x_1691) ;  /* 0x0000022000007945 */ /* 0x000fe20003800000 */
[----:B--2---:R-:W-:-:S02]  /*12690*/  SHF.R.S32.HI R3, RZ, 0x1f, R11 ;  /* 0x0000001fff037819 */ /* 0x004fc4000001140b */
[----:B---3--:R-:W-:-:S09]  /*126a0*/  SHF.R.S32.HI R0, RZ, 0x1f, R10 ;  /* 0x0000001fff007819 */ /* 0x008fd2000001140a */
[----:B------:R-:W-:Y:S05]  /*126b0*/  @P0 BRA `(.L_x_1692) ;  /* 0x000001e000000947 */ /* 0x000fea0003800000 */
[----:B----4-:R-:W-:Y:S02]  /*126c0*/  MOV R6, c[0x0][0x4e8] ;  /* 0x00013a0000067a02 */ /* 0x010fe40000000f00 */
[----:B-----5:R-:W-:-:S03]  /*126d0*/  IADD3 R4, R12, R247, RZ ;  /* 0x000000f70c047210 */ /* 0x020fc60007ffe0ff */
[----:B------:R-:W-:-:S05]  /*126e0*/  IMAD R5, R6, c[0x0][0x388], RZ ;  /* 0x0000e20006057a24 */ /* 0x000fca00078e02ff */
[----:B------:R-:W-:-:S13]  /*126f0*/  ISETP.GE.AND P0, PT, R4, R5, PT ;  /* 0x000000050400720c */ /* 0x000fda0003f06270 */
[----:B------:R-:W-:Y:S05]  /*12700*/  @P0 BRA `(.L_x_1692) ;  /* 0x0000019000000947 */ /* 0x000fea0003800000 */
[----:B------:R-:W-:Y:S01]  /*12710*/  ISETP.NE.AND P0, PT, R6, 0x1, PT ;  /* 0x000000010600780c */ /* 0x000fe20003f05270 */
[----:B------:R-:W-:Y:S01]  /*12720*/  IMAD R5, R3, c[0x0][0x490], RZ ;  /* 0x0001240003057a24 */ /* 0x000fe200078e02ff */
[----:B------:R-:W-:Y:S01]  /*12730*/  MOV R7, R4 ;  /* 0x0000000400077202 */ /* 0x000fe20000000f00 */
[----:B------:R-:W-:-:S04]  /*12740*/  IMAD.WIDE.U32 R8, R11, c[0x0][0x490], RZ ;  /* 0x000124000b087a25 */ /* 0x000fc800078e00ff */
[----:B------:R-:W-:-:S05]  /*12750*/  IMAD R5, R11, c[0x0][0x494], R5 ;  /* 0x000125000b057a24 */ /* 0x000fca00078e0205 */
[----:B------:R-:W-:Y:S01]  /*12760*/  IADD3 R9, R9, R5, RZ ;  /* 0x0000000509097210 */ /* 0x000fe20007ffe0ff */
[----:B------:R-:W-:-:S04]  /*12770*/  @P0 IMAD.HI.U32 R6, R4, c[0x0][0x4ec], RZ ;  /* 0x00013b0004060a27 */ /* 0x000fc800078e00ff */
[----:B------:R-:W-:Y:S01]  /*12780*/  IMAD.WIDE.U32 R8, R10, c[0x0][0x498], R8 ;  /* 0x000126000a087a25 */ /* 0x000fe200078e0008 */
[----:B------:R-:W-:-:S03]  /*12790*/  @P0 SHF.R.U32.HI R7, RZ, c[0x0][0x4f0], R6 ;  /* 0x00013c00ff070a19 */ /* 0x000fc60000011606 */
[----:B------:R-:W-:Y:S01]  /*127a0*/  IMAD R6, R0, c[0x0][0x498], RZ ;  /* 0x0001260000067a24 */ /* 0x000fe200078e02ff */
[C---:B------:R-:W-:Y:S02]  /*127b0*/  IADD3 R5, -R7.reuse, RZ, RZ ;  /* 0x000000ff07057210 */ /* 0x040fe40007ffe1ff */
[----:B------:R-:W-:Y:S01]  /*127c0*/  IADD3 R8, P0, R7, R8, RZ ;  /* 0x0000000807087210 */ /* 0x000fe20007f1e0ff */
        /* <DEDUP_REMOVED lines=13> */
.L_x_1692:
[----:B----4-:R-:W-:Y:S05]  /*128a0*/  BSYNC B0 ;  /* 0x0000000000007941 */ /* 0x010fea0003800000 */
.L_x_1691:
[----:B------:R-:W3:Y:S01]  /*128b0*/  LDL R5, [R1+0x4] ;  /* 0x0000040001057983 */ /* 0x000ee20000100800 */
[----:B--2---:R-:W-:Y:S01]  /*128c0*/  MOV R4, c[0x0][0x4e8] ;  /* 0x00013a0000047a02 */ /* 0x004fe20000000f00 */
[----:B------:R-:W-:-:S03]  /*128d0*/  IMAD.WIDE.U32 R6, R11, c[0x0][0x3e8], RZ ;  /* 0x0000fa000b067a25 */ /* 0x000fc600078e00ff */
[----:B------:R-:W-:Y:S01]  /*128e0*/  ISETP.NE.AND P0, PT, R4, 0x1, PT ;  /* 0x000000010400780c */ /* 0x000fe20003f05270 */
[----:B------:R-:W-:Y:S02]  /*128f0*/  IMAD R4, R3, c[0x0][0x3e8], RZ ;  /* 0x0000fa0003047a24 */ /* 0x000fe400078e02ff */
[----:B------:R-:W-:Y:S02]  /*12900*/  IMAD R0, R0, c[0x0][0x3f0], RZ ;  /* 0x0000fc0000007a24 */ /* 0x000fe400078e02ff */
[----:B------:R-:W-:Y:S02]  /*12910*/  IMAD R4, R11, c[0x0][0x3ec], R4 ;  /* 0x0000fb000b047a24 */ /* 0x000fe400078e0204 */
[----:B------:R-:W-:-:S03]  /*12920*/  IMAD R0, R10, c[0x0][0x3f4], R0 ;  /* 0x0000fd000a007a24 */ /* 0x000fc600078e0200 */
[----:B------:R-:W-:-:S05]  /*12930*/  IADD3 R7, R7, R4, RZ ;  /* 0x0000000407077210 */ /* 0x000fca0007ffe0ff */
[----:B------:R-:W-:-:S05]  /*12940*/  IMAD.WIDE.U32 R6, R10, c[0x0][0x3f0], R6 ;  /* 0x0000fc000a067a25 */ /* 0x000fca00078e0006 */
[----:B------:R-:W-:Y:S02]  /*12950*/  IADD3 R7, R7, R0, RZ ;  /* 0x0000000007077210 */ /* 0x000fe40007ffe0ff */
[----:B---3-5:R-:W-:-:S04]  /*12960*/  IADD3 R3, R5, R12, RZ ;  /* 0x0000000c05037210 */ /* 0x028fc80007ffe0ff */
[----:B------:R-:W-:Y:S01]  /*12970*/  MOV R8, R3 ;  /* 0x0000000300087202 */ /* 0x000fe20000000f00 */
[----:B------:R-:W-:-:S05]  /*12980*/  @P0 IMAD.HI.U32 R5, R3, c[0x0][0x4ec], RZ ;  /* 0x00013b0003050a27 */ /* 0x000fca00078e00ff */
[----:B------:R-:W-:-:S04]  /*12990*/  @P0 SHF.R.U32.HI R8, RZ, c[0x0][0x4f0], R5 ;  /* 0x00013c00ff080a19 */ /* 0x000fc80000011605 */
[----:B------:R-:W-:Y:S01]  /*129a0*/  SHF.R.S32.HI R5, RZ, 0x1f, R8 ;  /* 0x0000001fff057819 */ /* 0x000fe20000011408 */
[C---:B------:R-:W-:Y:S01]  /*129b0*/  IMAD.WIDE.U32 R6, R8.reuse, c[0x0][0x3e0], R6 ;  /* 0x0000f80008067a25 */ /* 0x040fe200078e0006 */
[----:B------:R-:W-:-:S03]  /*129c0*/  IADD3 R4, -R8, RZ, RZ ;  /* 0x000000ff08047210 */ /* 0x000fc60007ffe1ff */
[----:B------:R-:W-:Y:S02]  /*129d0*/  IMAD R5, R5, c[0x0][0x3e0], RZ ;  /* 0x0000f80005057a24 */ /* 0x000fe400078e02ff */
[----:B------:R-:W-:Y:S02]  /*129e0*/  IMAD R4, R4, c[0x0][0x4e8], R3 ;  /* 0x00013a0004047a24 */ /* 0x000fe400078e0203 */
[----:B------:R-:W-:-:S03]  /*129f0*/  IMAD R5, R8, c[0x0][0x3e4], R5 ;  /* 0x0000f90008057a24 */ /* 0x000fc600078e0205 */
[----:B------:R-:W-:Y:S02]  /*12a00*/  SHF.R.S32.HI R0, RZ, 0x1f, R4 ;  /* 0x0000001fff007819 */ /* 0x000fe40000011404 */
[----:B------:R-:W-:-:S03]  /*12a10*/  IADD3 R7, R7, R5, RZ ;  /* 0x0000000507077210 */ /* 0x000fc60007ffe0ff */
[----:B------:R-:W-:Y:S02]  /*12a20*/  IMAD R0, R0, c[0x0][0x3d8], RZ ;  /* 0x0000f60000007a24 */ /* 0x000fe400078e02ff */
[----:B------:R-:W-:-:S04]  /*12a30*/  IMAD.WIDE.U32 R6, R4, c[0x0][0x3d8], R6 ;  /* 0x0000f60004067a25 */ /* 0x000fc800078e0006 */
[----:B------:R-:W-:Y:S01]  /*12a40*/  IMAD R0, R4, c[0x0][0x3dc], R0 ;  /* 0x0000f70004007a24 */ /* 0x000fe200078e0200 */
[----:B------:R-:W-:-:S04]  /*12a50*/  LEA R10, P0, R6, c[0x0][0x380], 0x1 ;  /* 0x0000e000060a7a11 */ /* 0x000fc800078008ff */
[----:B------:R-:W-:-:S04]  /*12a60*/  IADD3 R0, R7, R0, RZ ;  /* 0x0000000007007210 */ /* 0x000fc80007ffe0ff */
[----:B------:R-:W-:Y:S01]  /*12a70*/  LEA.HI.X R3, R6, c[0x0][0x384], R0, 0x1, P0 ;  /* 0x0000e10006037a11 */ /* 0x000fe200000f0c00 */
[----:B------:R-:W-:Y:S05]  /*12a80*/  BRA.DIV ~URZ, `(.L_x_1693) ;  /* 0x000047a27f007947 */ /* 0x000fea000b800000 */
[----:B------:R2:W3:Y:S02]  /*12a90*/  SHFL.IDX PT, R11, R3, RZ, 0x181f ;  /* 0x00181fff030b7589 */ /* 0x0004e400000e0000 */
.L_x_1751:
[----:B------:R-:W-:Y:S05]  /*12aa0*/  BRA.DIV ~URZ, `(.L_x_1694) ;  /* 0x000047f27f007947 */ /* 0x000fea000b800000 */
[----:B------:R4:W1:Y:S02]  /*12ab0*/  SHFL.IDX PT, R4, R10, RZ, 0x181f ;  /* 0x00181fff0a047589 */ /* 0x00086400000e0000 */
.L_x_1752:
[----:B------:R-:W5:Y:S01]  /*12ac0*/  LDL.LU R6, [R1+0x3c] ;  /* 0x00003c0001067983 */ /* 0x000f620000300800 */
[----:B------:R-:W-:Y:S01]  /*12ad0*/  SHF.R.S32.HI R5, RZ, 0x1f, R247 ;  /* 0x0000001fff057819 */ /* 0x000fe200000114f7 */
[----:B------:R-:W-:Y:S01]  /*12ae0*/  IMAD.MOV.U32 R0, RZ, RZ, c[0x0][0x4e8] ;  /* 0x00013a00ff007624 */ /* 0x000fe200078e00ff */
[----:B------:R-:W-:Y:S02]  /*12af0*/  BSSY B0, `(.L_x_1695) ;  /* 0x0000010000007945 */ /* 0x000fe40003800000 */
[----:B------:R-:W-:Y:S01]  /*12b00*/  LEA.HI R5, R5, R247, RZ, 0x3 ;  /* 0x000000f705057211 */ /* 0x000fe200078f18ff */
[----:B------:R-:W-:-:S03]  /*12b10*/  IMAD R0, R0, c[0x0][0x388], RZ ;  /* 0x0000e20000007a24 */ /* 0x000fc600078e02ff */
[----:B------:R-:W-:-:S05]  /*12b20*/  SHF.R.S32.HI R5, RZ, 0x3, R5 ;  /* 0x00000003ff057819 */ /* 0x000fca0000011405 */
[----:B-----5:R-:W-:-:S05]  /*12b30*/  IMAD.IADD R12, R5, 0x1, R6 ;  /* 0x00000001050c7824 */ /* 0x020fca00078e0206 */
[----:B------:R-:W-:-:S13]  /*12b40*/  ISETP.GE.AND P0, PT, R12, R0, PT ;  /* 0x000000000c00720c */ /* 0x000fda0003f06270 */
[----:B------:R-:W-:Y:S05]  /*12b50*/  @P0 BRA `(.L_x_1696) ;  /* 0x0000009000000947 */ /* 0x000fea0003800000 */
[----:B------:R-:W5:Y:S01]  /*12b60*/  LDL R8, [R1+0xc] ;  /* 0x00000c0001087983 */ /* 0x000f620000100800 */
[----:B------:R-:W-:Y:S02]  /*12b70*/  ISETP.GE.AND P0, PT, R250, c[0x0][0x3c8], PT ;  /* 0x0000f200fa007a0c */ /* 0x000fe40003f06270 */
[----:B-----5:R-:W-:-:S13]  /*12b80*/  ISETP.GE.AND P1, PT, R8, c[0x0][0x3c8], PT ;  /* 0x0000f20008007a0c */ /* 0x020fda0003f26270 */
[-C--:B-1----:R-:W-:Y:S02]  /*12b90*/  @!P1 LEA R6, P3, R8, R4.reuse, 0x1 ;  /* 0x0000000408069211 */ /* 0x082fe400078608ff */
[----:B------:R-:W-:Y:S02]  /*12ba0*/  @!P0 LEA R4, P2, R250, R4, 0x1 ;  /* 0x00000004fa048211 */ /* 0x000fe400078408ff */
[-C--:B---3--:R-:W-:Y:S02]  /*12bb0*/  @!P1 LEA.HI.X R7, R8, R11.reuse, R246, 0x1, P3 ;  /* 0x0000000b08079211 */ /* 0x088fe400018f0cf6 */
[----:B------:R-:W-:-:S03]  /*12bc0*/  @!P0 LEA.HI.X R5, R250, R11, R245, 0x1, P2 ;  /* 0x0000000bfa058211 */ /* 0x000fc600010f0cf5 */
[----:B------:R1:W-:Y:S04]  /*12bd0*/  @!P1 ST.E.128 [R6.64], RZ ;  /* 0x000000ff06009985 */ /* 0x0003e8000c101d06 */
[----:B------:R1:W-:Y:S02]  /*12be0*/  @!P0 ST.E.128 [R4.64], RZ ;  /* 0x000000ff04008985 */ /* 0x0003e4000c101d06 */
.L_x_1696:
[----:B------:R-:W-:Y:S05]  /*12bf0*/  BSYNC B0 ;  /* 0x0000000000007941 */ /* 0x000fea0003800000 */
.L_x_1695:
[----:B------:R-:W-:Y:S05]  /*12c00*/  BRA.DIV ~URZ, `(.L_x_1697) ;  /* 0x000047027f007947 */ /* 0x000fea000b800000 */
[----:B---3--:R3:W2:Y:S04]  /*12c10*/  SHFL.IDX PT, R11, R3, 0x1, 0x181f ;  /* 0x00381f00030b7f89 */ /* 0x0086a800000e0000 */
[----:B-1----:R3:W1:Y:S02]  /*12c20*/  SHFL.IDX PT, R4, R10, 0x1, 0x181f ;  /* 0x00381f000a047f89 */ /* 0x00266400000e0000 */
.L_x_1753:
[----:B------:R-:W-:Y:S01]  /*12c30*/  IADD3 R5, R12, 0x10, RZ ;  /* 0x000000100c057810 */ /* 0x000fe20007ffe0ff */
[----:B------:R-:W-:Y:S03]  /*12c40*/  BSSY B0, `(.L_x_1698) ;  /* 0x000000c000007945 */ /* 0x000fe60003800000 */
[----:B------:R-:W-:-:S13]  /*12c50*/  ISETP.GE.AND P0, PT, R5, R0, PT ;  /* 0x000000000500720c */ /* 0x000fda0003f06270 */
[----:B------:R-:W-:Y:S05]  /*12c60*/  @P0 BRA `(.L_x_1699) ;  /* 0x0000009000000947 */ /* 0x000fea0003800000 */
[----:B------:R-:W5:Y:S01]  /*12c70*/  LDL R8, [R1+0xc] ;  /* 0x00000c0001087983 */ /* 0x000f620000100800 */
[----:B------:R-:W-:Y:S02]  /*12c80*/  ISETP.GE.AND P0, PT, R250, c[0x0][0x3c8], PT ;  /* 0x0000f200fa007a0c */ /* 0x000fe40003f06270 */
[----:B-----5:R-:W-:-:S13]  /*12c90*/  ISETP.GE.AND P1, PT, R8, c[0x0][0x3c8], PT ;  /* 0x0000f20008007a0c */ /* 0x020fda0003f26270 */
[-C--:B-1----:R-:W-:Y:S02]  /*12ca0*/  @!P1 LEA R6, P3, R8, R4.reuse, 0x1 ;  /* 0x0000000408069211 */ /* 0x082fe400078608ff */
[----:B------:R-:W-:Y:S02]  /*12cb0*/  @!P0 LEA R4, P2, R250, R4, 0x1 ;  /* 0x00000004fa048211 */ /* 0x000fe400078408ff */
[-C--:B--2---:R-:W-:Y:S02]  /*12cc0*/  @!P1 LEA.HI.X R7, R8, R11.reuse, R246, 0x1, P3 ;  /* 0x0000000b08079211 */ /* 0x084fe400018f0cf6 */
[----:B------:R-:W-:-:S03]  /*12cd0*/  @!P0 LEA.HI.X R5, R250, R11, R245, 0x1, P2 ;  /* 0x0000000bfa058211 */ /* 0x000fc600010f0cf5 */
[----:B------:R1:W-:Y:S04]  /*12ce0*/  @!P1 ST.E.128 [R6.64], RZ ;  /* 0x000000ff06009985 */ /* 0x0003e8000c101d06 */
[----:B------:R1:W-:Y:S02]  /*12cf0*/  @!P0 ST.E.128 [R4.64], RZ ;  /* 0x000000ff04008985 */ /* 0x0003e4000c101d06 */
.L_x_1699:
[----:B------:R-:W-:Y:S05]  /*12d00*/  BSYNC B0 ;  /* 0x0000000000007941 */ /* 0x000fea0003800000 */
.L_x_1698:
[----:B------:R-:W-:Y:S05]  /*12d10*/  BRA.DIV ~URZ, `(.L_x_1700) ;  /* 0x000046c27f007947 */ /* 0x000fea000b800000 */
[----:B--2---:R2:W3:Y:S02]  /*12d20*/  SHFL.IDX PT, R11, R3, 0x2, 0x181f ;  /* 0x00581f00030b7f89 */ /* 0x0044e400000e0000 */
.L_x_1754:
[----:B------:R-:W-:Y:S05]  /*12d30*/  BRA.DIV ~URZ, `(.L_x_1701) ;  /* 0x000047127f007947 */ /* 0x000fea000b800000 */
[----:B-1----:R1:W2:Y:S02]  /*12d40*/  SHFL.IDX PT, R4, R10, 0x2, 0x181f ;  /* 0x00581f000a047f89 */ /* 0x0022a400000e0000 */
.L_x_1755:
[----:B------:R-:W-:Y:S01]  /*12d50*/  IADD3 R5, R12, 0x20, RZ ;  /* 0x000000200c057810 */ /* 0x000fe20007ffe0ff */
[----:B------:R-:W-:Y:S03]  /*12d60*/  BSSY B0, `(.L_x_1702) ;  /* 0x000000c000007945 */ /* 0x000fe60003800000 */
[----:B------:R-:W-:-:S13]  /*12d70*/  ISETP.GE.AND P0, PT, R5, R0, PT ;  /* 0x000000000500720c */ /* 0x000fda0003f06270 */
[----:B------:R-:W-:Y:S05]  /*12d80*/  @P0 BRA `(.L_x_1703) ;  /* 0x0000009000000947 */ /* 0x000fea0003800000 */
[----:B------:R-:W5:Y:S01]  /*12d90*/  LDL R8, [R1+0xc] ;  /* 0x00000c0001087983 */ /* 0x000f620000100800 */
[----:B------:R-:W-:Y:S02]  /*12da0*/  ISETP.GE.AND P0, PT, R250, c[0x0][0x3c8], PT ;  /* 0x0000f200fa007a0c */ /* 0x000fe40003f06270 */
[----:B-----5:R-:W-:-:S13]  /*12db0*/  ISETP.GE.AND P1, PT, R8, c[0x0][0x3c8], PT ;  /* 0x0000f20008007a0c */ /* 0x020fda0003f26270 */
[-C--:B--2---:R-:W-:Y:S02]  /*12dc0*/  @!P1 LEA R6, P3, R8, R4.reuse, 0x1 ;  /* 0x0000000408069211 */ /* 0x084fe400078608ff */
[----:B------:R-:W-:Y:S02]  /*12dd0*/  @!P0 LEA R4, P2, R250, R4, 0x1 ;  /* 0x00000004fa048211 */ /* 0x000fe400078408ff */
[-C--:B---3--:R-:W-:Y:S02]  /*12de0*/  @!P1 LEA.HI.X R7, R8, R11.reuse, R246, 0x1, P3 ;  /* 0x0000000b08079211 */ /* 0x088fe400018f0cf6 */
[----:B------:R-:W-:-:S03]  /*12df0*/  @!P0 LEA.HI.X R5, R250, R11, R245, 0x1, P2 ;  /* 0x0000000bfa058211 */ /* 0x000fc600010f0cf5 */
[----:B------:R2:W-:Y:S04]  /*12e00*/  @!P1 ST.E.128 [R6.64], RZ ;  /* 0x000000ff06009985 */ /* 0x0005e8000c101d06 */
[----:B------:R2:W-:Y:S02]  /*12e10*/  @!P0 ST.E.128 [R4.64], RZ ;  /* 0x000000ff04008985 */ /* 0x0005e4000c101d06 */
.L_x_1703:
[----:B------:R-:W-:Y:S05]  /*12e20*/  BSYNC B0 ;  /* 0x0000000000007941 */ /* 0x000fea0003800000 */
.L_x_1702:
[----:B------:R-:W-:Y:S05]  /*12e30*/  BRA.DIV ~URZ, `(.L_x_1704) ;  /* 0x000046827f007947 */ /* 0x000fea000b800000 */
[----:B---3--:R3:W1:Y:S04]  /*12e40*/  SHFL.IDX PT, R11, R3, 0x3, 0x181f ;  /* 0x00781f00030b7f89 */ /* 0x00866800000e0000 */
[----:B--2---:R3:W2:Y:S02]  /*12e50*/  SHFL.IDX PT, R4, R10, 0x3, 0x181f ;  /* 0x00781f000a047f89 */ /* 0x0046a400000e0000 */
.L_x_1756:
        /* <DEDUP_REMOVED lines=9> */
[-C--:B-1----:R-:W-:Y:S02]  /*12ef0*/  @!P1 LEA.HI.X R7, R8, R11.reuse, R246, 0x1, P3 ;  /* 0x0000000b08079211 */ /* 0x082fe400018f0cf6 */
[----:B------:R-:W-:-:S03]  /*12f00*/  @!P0 LEA.HI.X R5, R250, R11, R245, 0x1, P2 ;  /* 0x0000000bfa058211 */ /* 0x000fc600010f0cf5 */
[----:B------:R1:W-:Y:S04]  /*12f10*/  @!P1 ST.E.128 [R6.64], RZ ;  /* 0x000000ff06009985 */ /* 0x0003e8000c101d06 */
[----:B------:R1:W-:Y:S02]  /*12f20*/  @!P0 ST.E.128 [R4.64], RZ ;  /* 0x000000ff04008985 */ /* 0x0003e4000c101d06 */
.L_x_1706:
[----:B------:R-:W-:Y:S05]  /*12f30*/  BSYNC B0 ;  /* 0x0000000000007941 */ /* 0x000fea0003800000 */
.L_x_1705:
[----:B------:R-:W-:Y:S05]  /*12f40*/  BRA.DIV ~URZ, `(.L_x_1707) ;  /* 0x000046427f007947 */ /* 0x000fea000b800000 */
[----:B-1----:R1:W3:Y:S02]  /*12f50*/  SHFL.IDX PT, R11, R3, 0x4, 0x181f ;  /* 0x00981f00030b7f89 */ /* 0x0022e400000e0000 */
.L_x_1757:
[----:B------:R-:W-:Y:S05]  /*12f60*/  BRA.DIV ~URZ, `(.L_x_1708) ;  /* 0x000046927f007947 */ /* 0x000fea000b800000 */
[----:B--2---:R2:W1:Y:S02]  /*12f70*/  SHFL.IDX PT, R4, R10, 0x4, 0x181f ;  /* 0x00981f000a047f89 */ /* 0x00446400000e0000 */
.L_x_1758:
        /* <DEDUP_REMOVED lines=13> */
.L_x_1710:
[----:B------:R-:W-:Y:S05]  /*13050*/  BSYNC B0 ;  /* 0x0000000000007941 */ /* 0x000fea0003800000 */
.L_x_1709:
[----:B------:R-:W-:Y:S05]  /*13060*/  BRA.DIV ~URZ, `(.L_x_1711) ;  /* 0x000046027f007947 */ /* 0x000fea000b800000 */
[----:B---3--:R3:W2:Y:S04]  /*13070*/  SHFL.IDX PT, R11, R3, 0x5, 0x181f ;  /* 0x00b81f00030b7f89 */ /* 0x0086a800000e0000 */
[----:B-1----:R3:W1:Y:S02]  /*13080*/  SHFL.IDX PT, R4, R10, 0x5, 0x181f ;  /* 0x00b81f000a047f89 */ /* 0x00266400000e0000 */
.L_x_1759:
        /* <DEDUP_REMOVED lines=13> */
.L_x_1713:
[----:B------:R-:W-:Y:S05]  /*13160*/  BSYNC B0 ;  /* 0x0000000000007941 */ /* 0x000fea0003800000 */
.L_x_1712:
[----:B------:R-:W-:Y:S05]  /*13170*/  BRA.DIV ~URZ, `(.L_x_1714) ;  /* 0x000045c27f007947 */ /* 0x000fea000b800000 */
[----:B--2---:R2:W3:Y:S02]  /*13180*/  SHFL.IDX PT, R11, R3, 0x6, 0x181f ;  /* 0x00d81f00030b7f89 */ /* 0x0044e400000e0000 */
.L_x_1760:
[----:B------:R-:W-:Y:S05]  /*13190*/  BRA.DIV ~URZ, `(.L_x_1715) ;  /* 0x000046127f007947 */ /* 0x000fea000b800000 */
[----:B-1----:R1:W2:Y:S02]  /*131a0*/  SHFL.IDX PT, R4, R10, 0x6, 0x181f ;  /* 0x00d81f000a047f89 */ /* 0x0022a400000e0000 */
.L_x_1761:
        /* <DEDUP_REMOVED lines=13> */
.L_x_1717:
[----:B------:R-:W-:Y:S05]  /*13280*/  BSYNC B0 ;  /* 0x0000000000007941 */ /* 0x000fea0003800000 */
.L_x_1716:
[----:B------:R-:W-:Y:S05]  /*13290*/  BRA.DIV ~URZ, `(.L_x_1718) ;  /* 0x000045827f007947 */ /* 0x000fea000b800000 */
[----:B--23--:R-:W2:Y:S04]  /*132a0*/  SHFL.IDX PT, R3, R3, 0x7, 0x181f ;  /* 0x00f81f0003037f89 */ /* 0x00cea800000e0000 */
[----:B-1--4-:R-:W1:Y:S02]  /*132b0*/  SHFL.IDX PT, R10, R10, 0x7, 0x181f ;  /* 0x00f81f000a0a7f89 */ /* 0x012e6400000e0000 */
.L_x_1762:
[----:B------:R-:W-:-:S04]  /*132c0*/  IADD3 R12, R12, 0x70, RZ ;  /* 0x000000700c0c7810 */ /* 0x000fc80007ffe0ff */
[----:B------:R-:W-:-:S13]  /*132d0*/  ISETP.GE.AND P0, PT, R12, R0, PT ;  /* 0x000000000c00720c */ /* 0x000fda0003f06270 */
[----:B------:R-:W-:Y:S05]  /*132e0*/  @P0 BRA `(.L_x_1690) ;  /* 0x0000009000000947 */ /* 0x000fea0003800000 */
[----:B------:R-:W3:Y:S01]  /*132f0*/  LDL R6, [R1+0xc] ;  /* 0x00000c0001067983 */ /* 0x000ee20000100800 */
[----:B------:R-:W-:Y:S02]  /*13300*/  ISETP.GE.AND P0, PT, R250, c[0x0][0x3c8], PT ;  /* 0x0000f200fa007a0c */ /* 0x000fe40003f06270 */
[----:B---3--:R-:W-:-:S13]  /*13310*/  ISETP.GE.AND P1, PT, R6, c[0x0][0x3c8], PT ;  /* 0x0000f20006007a0c */ /* 0x008fda0003f26270 */
[-C--:B-1----:R-:W-:Y:S02]  /*13320*/  @!P1 LEA R4, P3, R6, R10.reuse, 0x1 ;  /* 0x0000000a06049211 */ /* 0x082fe400078608ff */
[----:B------:R-:W-:Y:S02]  /*13330*/  @!P0 LEA R10, P2, R250, R10, 0x1 ;  /* 0x0000000afa0a8211 */ /* 0x000fe400078408ff */
[-C--:B--2---:R-:W-:Y:S02]  /*13340*/  @!P1 LEA.HI.X R5, R6, R3.reuse, R246, 0x1, P3 ;  /* 0x0000000306059211 */ /* 0x084fe400018f0cf6 */
[----:B------:R-:W-:-:S03]  /*13350*/  @!P0 LEA.HI.X R11, R250, R3, R245, 0x1, P2 ;  /* 0x00000003fa0b8211 */ /* 0x000fc600010f0cf5 */
[----:B------:R1:W-:Y:S04]  /*13360*/  @!P1 ST.E.128 [R4.64], RZ ;  /* 0x000000ff04009985 */ /* 0x0003e8000c101d06 */
[----:B------:R1:W-:Y:S02]  /*13370*/  @!P0 ST.E.128 [R10.64], RZ ;  /* 0x000000ff0a008985 */ /* 0x0003e4000c101d06 */
.L_x_1690:
[----:B------:R-:W-:Y:S05]  /*13380*/  BSYNC B1 ;  /* 0x0000000000017941 */ /* 0x000fea0003800000 */
.L_x_1673:
[----:B----4-:R-:W3:Y:S02]  /*13390*/  LDL R0, [R1+0x14] ;  /* 0x0000140001007983 */ /* 0x010ee40000100800 */
        /* <DEDUP_REMOVED lines=8> */
[----:B-1----:R1:W4:Y:S02]  /*13420*/  SHFL.IDX PT, R5, R2, RZ, 0x1f ;  /* 0x00001fff02057589 */ /* 0x00232400000e0000 */
.L_x_1763:
[----:B------:R-:W-:Y:S01]  /*13430*/  WARPSYNC 0xffffffff ;  /* 0xffffffff00007948 */ /* 0x000fe20003800000 */
[----:B------:R-:W-:Y:S06]  /*13440*/  BAR.SYNC.DEFER_BLOCKING 0x4, 0x80 ;  /* 0x0102000000007b1d */ /* 0x000fec0000010000 */
[----:B----4-:R4:W-:Y:S04]  /*13450*/  STL [R1+0x10], R5 ;  /* 0x0000100501007387 */ /* 0x0109e80000100800 */
[----:B------:R4:W-:Y:S04]  /*13460*/  @!P4 STS [0x10100], R2 ;  /* 0x01010002ff00c388 */ /* 0x0009e80000000800 */
[----:B------:R-:W-:Y:S06]  /*13470*/  BAR.ARV 0x5, 0x80 ;  /* 0x0142000000007b1d */ /* 0x000fec0000002000 */
.L_x_1719:
[----:B---3--:R-:W3:Y:S02]  /*13480*/  LDL R0, [R1+0x10] ;  /* 0x0000100001007983 */ /* 0x008ee40000100800 */
[----:B---3--:R-:W-:-:S13]  /*13490*/  ISETP.GE.AND P0, PT, R0, c[0x0][0x538], PT ;  /* 0x00014e0000007a0c */ /* 0x008fda0003f06270 */
[----:B-12-45:R-:W-:Y:S01]  /*134a0*/  @P0 CALL.REL.NOINC `(.L_x_1721) ;  /* 0x0000001000000944 */ /* 0x036fe20003c00000 */
[----:B------:R-:W-:Y:S05]  /*134b0*/  BRA `(.L_x_1722) ;  /* 0xfffed3d000007947 */ /* 0x000fea000383ffff */
.L_x_1721:
[----:B------:R-:W-:Y:S05]  /*134c0*/  EXIT ;  /* 0x000000000000794d */ /* 0x000fea0003800000 */
.L_x_1617:
[----:B------:R-:W-:Y:S01]  /*134d0*/  IMAD.MOV.U32 R7, RZ, RZ, R10 ;  /* 0x000000ffff077224 */ /* 0x000fe200078e000a */
[----:B------:R-:W-:Y:S01]  /*134e0*/  MOV R6, RZ ;  /* 0x000000ff00067202 */ /* 0x000fe20000000f00 */
[----:B------:R-:W-:Y:S01]  /*134f0*/  IMAD.MOV.U32 R5, RZ, RZ, 0x181f ;  /* 0x0000181fff057424 */ /* 0x000fe200078e00ff */
[----:B------:R-:W-:Y:S02]  /*13500*/  MOV R4, 0x13520 ;  /* 0x0001352000047802 */ /* 0x000fe40000000f00 */
[----:B-----5:R-:W-:Y:S05]  /*13510*/  CALL.REL.NOINC `($__internal_5_$__cuda_sm70_shflsync_idx_p) ;  /* 0x000044a000007944 */ /* 0x020fea0003c00000 */
[----:B------:R-:W-:Y:S01]  /*13520*/  MOV R12, R5 ;  /* 0x00000005000c7202 */ /* 0x000fe20000000f00 */
[----:B------:R-:W-:Y:S05]  /*13530*/  BRA `(.L_x_1723) ;  /* 0xfffedea000007947 */ /* 0x000fea000383ffff */
.L_x_1618:
[----:B------:R-:W-:Y:S01]  /*13540*/  IMAD.MOV.U32 R7, RZ, RZ, R11 ;  /* 0x000000ffff077224 */ /* 0x000fe200078e000b */
[----:B------:R-:W-:Y:S01]  /*13550*/  MOV R6, RZ ;  /* 0x000000ff00067202 */ /* 0x000fe20000000f00 */
[----:B------:R-:W-:Y:S01]  /*13560*/  IMAD.MOV.U32 R5, RZ, RZ, 0x181f ;  /* 0x0000181fff057424 */ /* 0x000fe200078e00ff */
[----:B------:R-:W-:Y:S02]  /*13570*/  MOV R4, 0x13590 ;  /* 0x0001359000047802 */ /* 0x000fe40000000f00 */
[----:B-12--5:R-:W-:Y:S05]  /*13580*/  CALL.REL.NOINC `($__internal_5_$__cuda_sm70_shflsync_idx_p) ;  /* 0x0000443000007944 */ /* 0x026fea0003c00000 */
[----:B------:R-:W-:Y:S01]  /*13590*/  MOV R4, R5 ;  /* 0x0000000500047202 */ /* 0x000fe20000000f00 */
[----:B------:R-:W-:Y:S05]  /*135a0*/  BRA `(.L_x_1724) ;  /* 0xfffede5000007947 */ /* 0x000fea000383ffff */
.L_x_1621:
[----:B--2---:R-:W-:Y:S01]  /*135b0*/  IMAD.MOV.U32 R7, RZ, RZ, R10 ;  /* 0x000000ffff077224 */ /* 0x004fe200078e000a */
[----:B------:R-:W-:Y:S01]  /*135c0*/  MOV R6, 0x1 ;  /* 0x0000000100067802 */ /* 0x000fe20000000f00 */
[----:B------:R-:W-:Y:S01]  /*135d0*/  IMAD.MOV.U32 R5, RZ, RZ, 0x181f ;  /* 0x0000181fff057424 */ /* 0x000fe200078e00ff */
[----:B----4-:R-:W-:-:S02]  /*135e0*/  MOV R4, 0x13600 ;  /* 0x0001360000047802 */ /* 0x010fc40000000f00 */
[----:B-1---5:R-:W-:Y:S05]  /*135f0*/  CALL.REL.NOINC `($__internal_5_$__cuda_sm70_shflsync_idx_p) ;  /* 0x000043c000007944 */ /* 0x022fea0003c00000 */
[----:B------:R-:W-:Y:S01]  /*13600*/  IMAD.MOV.U32 R12, RZ, RZ, R5 ;  /* 0x000000ffff0c7224 */ /* 0x000fe200078e0005 */
[----:B------:R-:W-:Y:S01]  /*13610*/  MOV R6, 0x1 ;  /* 0x0000000100067802 */ /* 0x000fe20000000f00 */
[----:B------:R-:W-:Y:S01]  /*13620*/  IMAD.MOV.U32 R7, RZ, RZ, R11 ;  /* 0x000000ffff077224 */ /* 0x000fe200078e000b */
[----:B------:R-:W-:-:S02]  /*13630*/  MOV R5, 0x181f ;  /* 0x0000181f00057802 */ /* 0x000fc40000000f00 */
[----:B------:R-:W-:Y:S02]  /*13640*/  MOV R4, 0x13660 ;  /* 0x0001366000047802 */ /* 0x000fe40000000f00 */
[----:B------:R-:W-:Y:S05]  /*13650*/  CALL.REL.NOINC `($__internal_5_$__cuda_sm70_shflsync_idx_p) ;  /* 0x0000436000007944 */ /* 0x000fea0003c00000 */
[----:B------:R-:W-:Y:S01]  /*13660*/  MOV R4, R5 ;  /* 0x0000000500047202 */ /* 0x000fe20000000f00 */
[----:B------:R-:W-:Y:S05]  /*13670*/  BRA `(.L_x_1725) ;  /* 0xfffedf0000007947 */ /* 0x000fea000383ffff */
.L_x_1624:
[----:B--2---:R-:W-:Y:S01]  /*13680*/  IMAD.MOV.U32 R7, RZ, RZ, R10 ;  /* 0x000000ffff077224 */ /* 0x004fe200078e000a */
[----:B------:R-:W-:Y:S01]  /*13690*/  MOV R6, 0x2 ;  /* 0x0000000200067802 */ /* 0x000fe20000000f00 */
[----:B------:R-:W-:Y:S01]  /*136a0*/  IMAD.MOV.U32 R5, RZ, RZ, 0x181f ;  /* 0x0000181fff057424 */ /* 0x000fe200078e00ff */
[----:B----4-:R-:W-:Y:S02]  /*136b0*/  MOV R4, 0x136d0 ;  /* 0x000136d000047802 */ /* 0x010fe40000000f00 */
[----:B-1-3-5:R-:W-:Y:S05]  /*136c0*/  CALL.REL.NOINC `($__internal_5_$__cuda_sm70_shflsync_idx_p) ;  /* 0x000042f000007944 */ /* 0x02afea0003c00000 */
[----:B------:R-:W-:Y:S01]  /*136d0*/  MOV R12, R5 ;  /* 0x00000005000c7202 */ /* 0x000fe20000000f00 */
[----:B------:R-:W-:Y:S05]  /*136e0*/  BRA `(.L_x_1726) ;  /* 0xfffedfa000007947 */ /* 0x000fea000383ffff */
.L_x_1625:
[----:B--2---:R-:W-:Y:S01]  /*136f0*/  IMAD.MOV.U32 R7, RZ, RZ, R11 ;  /* 0x000000ffff077224 */ /* 0x004fe200078e000b */
[----:B------:R-:W-:Y:S01]  /*13700*/  MOV R6, 0x2 ;  /* 0x0000000200067802 */ /* 0x000fe20000000f00 */
[----:B------:R-:W-:Y:S01]  /*13710*/  IMAD.MOV.U32 R5, RZ, RZ, 0x181f ;  /* 0x0000181fff057424 */ /* 0x000fe200078e00ff */
[----:B----4-:R-:W-:Y:S02]  /*13720*/  MOV R4, 0x13740 ;  /* 0x0001374000047802 */ /* 0x010fe40000000f00 */
[----:B-1-3-5:R-:W-:Y:S05]  /*13730*/  CALL.REL.NOINC `($__internal_5_$__cuda_sm70_shflsync_idx_p) ;  /* 0x0000428000007944 */ /* 0x02afea0003c00000 */
[----:B------:R-:W-:Y:S01]  /*13740*/  MOV R4, R5 ;  /* 0x0000000500047202 */ /* 0x000fe20000000f00 */
[----:B------:R-:W-:Y:S05]  /*13750*/  BRA `(.L_x_1727) ;  /* 0xfffedf5000007947 */ /* 0x000fea000383ffff */
.L_x_1628:
[----:B-1----:R-:W-:Y:S01]  /*13760*/  IMAD.MOV.U32 R7, RZ, RZ, R10 ;  /* 0x000000ffff077224 */ /* 0x002fe200078e000a */
[----:B------:R-:W-:Y:S01]  /*13770*/  MOV R6, 0x3 ;  /* 0x0000000300067802 */ /* 0x000fe20000000f00 */
[----:B------:R-:W-:Y:S01]  /*13780*/  IMAD.MOV.U32 R5, RZ, RZ, 0x181f ;  /* 0x0000181fff057424 */ /* 0x000fe200078e00ff */
[----:B----4-:R-:W-:-:S02]  /*13790*/  MOV R4, 0x137b0 ;  /* 0x000137b000047802 */ /* 0x010fc40000000f00 */
[----:B--23-5:R-:W-:Y:S05]  /*137a0*/  CALL.REL.NOINC `($__internal_5_$__cuda_sm70_shflsync_idx_p) ;  /* 0x0000421000007944 */ /* 0x02cfea0003c00000 */
        /* <DEDUP_REMOVED lines=8> */
.L_x_1631:
[----:B--2---:R-:W-:Y:S01]  /*13830*/  IMAD.MOV.U32 R7, RZ, RZ, R10 ;  /* 0x000000ffff077224 */ /* 0x004fe200078e000a */
[----:B------:R-:W-:Y:S01]  /*13840*/  MOV R6, 0x4 ;  /* 0x0000000400067802 */ /* 0x000fe20000000f00 */
[----:B------:R-:W-:Y:S01]  /*13850*/  IMAD.MOV.U32 R5, RZ, RZ, 0x181f ;  /* 0x0000181fff057424 */ /* 0x000fe200078e00ff */
[----:B----4-:R-:W-:Y:S02]  /*13860*/  MOV R4, 0x13880 ;  /* 0x0001388000047802 */ /* 0x010fe40000000f00 */
[----:B-1-3-5:R-:W-:Y:S05]  /*13870*/  CALL.REL.NOINC `($__internal_5_$__cuda_sm70_shflsync_idx_p) ;  /* 0x0000414000007944 */ /* 0x02afea0003c00000 */
[----:B------:R-:W-:Y:S01]  /*13880*/  MOV R12, R5 ;  /* 0x00000005000c7202 */ /* 0x000fe20000000f00 */
[----:B------:R-:W-:Y:S05]  /*13890*/  BRA `(.L_x_1729) ;  /* 0xfffee04000007947 */ /* 0x000fea000383ffff */
.L_x_1632:
[----:B------:R-:W-:Y:S01]  /*138a0*/  IMAD.MOV.U32 R7, RZ, RZ, R11 ;  /* 0x000000ffff077224 */ /* 0x000fe200078e000b */
[----:B------:R-:W-:Y:S01]  /*138b0*/  MOV R6, 0x4 ;  /* 0x0000000400067802 */ /* 0x000fe20000000f00 */
[----:B------:R-:W-:Y:S01]  /*138c0*/  IMAD.MOV.U32 R5, RZ, RZ, 0x181f ;  /* 0x0000181fff057424 */ /* 0x000fe200078e00ff */
[----:B----4-:R-:W-:Y:S02]  /*138d0*/  MOV R4, 0x138f0 ;  /* 0x000138f000047802 */ /* 0x010fe40000000f00 */
[----:B-123-5:R-:W-:Y:S05]  /*138e0*/  CALL.REL.NOINC `($__internal_5_$__cuda_sm70_shflsync_idx_p) ;  /* 0x000040d000007944 */ /* 0x02efea0003c00000 */
[----:B------:R-:W-:Y:S01]  /*138f0*/  MOV R4, R5 ;  /* 0x0000000500047202 */ /* 0x000fe20000000f00 */
[----:B------:R-:W-:Y:S05]  /*13900*/  BRA `(.L_x_1730) ;  /* 0xfffedff000007947 */ /* 0x000fea000383ffff */
.L_x_1635:
[----:B-1----:R-:W-:Y:S01]  /*13910*/  IMAD.MOV.U32 R7, RZ, RZ, R10 ;  /* 0x000000ffff077224 */ /* 0x002fe200078e000a */
[----:B------:R-:W-:Y:S01]  /*13920*/  MOV R6, 0x5 ;  /* 0x0000000500067802 */ /* 0x000fe20000000f00 */
[----:B------:R-:W-:Y:S01]  /*13930*/  IMAD.MOV.U32 R5, RZ, RZ, 0x181f ;  /* 0x0000181fff057424 */ /* 0x000fe200078e00ff */
[----:B--2---:R-:W-:-:S02]  /*13940*/  MOV R4, 0x13960 ;  /* 0x0001396000047802 */ /* 0x004fc40000000f00 */
[----:B---345:R-:W-:Y:S05]  /*13950*/  CALL.REL.NOINC `($__internal_5_$__cuda_sm70_shflsync_idx_p) ;  /* 0x0000406000007944 */ /* 0x038fea0003c00000 */
        /* <DEDUP_REMOVED lines=8> */
.L_x_1638:
[----:B--2---:R-:W-:Y:S01]  /*139e0*/  IMAD.MOV.U32 R7, RZ, RZ, R10 ;  /* 0x000000ffff077224 */ /* 0x004fe200078e000a */
[----:B------:R-:W-:Y:S01]  /*139f0*/  MOV R6, 0x6 ;  /* 0x0000000600067802 */ /* 0x000fe20000000f00 */
[----:B------:R-:W-:Y:S01]  /*13a00*/  IMAD.MOV.U32 R5, RZ, RZ, 0x181f ;  /* 0x0000181fff057424 */ /* 0x000fe200078e00ff */
[----:B------:R-:W-:Y:S02]  /*13a10*/  MOV R4, 0x13a30 ;  /* 0x00013a3000047802 */ /* 0x000fe40000000f00 */
[----:B-1-345:R-:W-:Y:S05]  /*13a20*/  CALL.REL.NOINC `($__internal_5_$__cuda_sm70_shflsync_idx_p) ;  /* 0x00003f9000007944 */ /* 0x03afea0003c00000 */
[----:B------:R-:W-:Y:S01]  /*13a30*/  MOV R12, R5 ;  /* 0x00000005000c7202 */ /* 0x000fe20000000f00 */
[----:B------:R-:W-:Y:S05]  /*13a40*/  BRA `(.L_x_1732) ;  /* 0xfffee0e000007947 */ /* 0x000fea000383ffff */
.L_x_1639:
[----:B--2---:R-:W-:Y:S01]  /*13a50*/  IMAD.MOV.U32 R7, RZ, RZ, R11 ;  /* 0x000000ffff077224 */ /* 0x004fe200078e000b */
[----:B------:R-:W-:Y:S01]  /*13a60*/  MOV R6, 0x6 ;  /* 0x0000000600067802 */ /* 0x000fe20000000f00 */
[----:B------:R-:W-:Y:S01]  /*13a70*/  IMAD.MOV.U32 R5, RZ, RZ, 0x181f ;  /* 0x0000181fff057424 */ /* 0x000fe200078e00ff */
[----:B------:R-:W-:Y:S02]  /*13a80*/  MOV R4, 0x13aa0 ;  /* 0x00013aa000047802 */ /* 0x000fe40000000f00 */
[----:B-1-345:R-:W-:Y:S05]  /*13a90*/  CALL.REL.NOINC `($__internal_5_$__cuda_sm70_shflsync_idx_p) ;  /* 0x00003f2000007944 */ /* 0x03afea0003c00000 */
[----:B------:R-:W-:Y:S01]  /*13aa0*/  MOV R4, R5 ;  /* 0x0000000500047202 */ /* 0x000fe20000000f00 */
[----:B------:R-:W-:Y:S05]  /*13ab0*/  BRA `(.L_x_1733) ;  /* 0xfffee09000007947 */ /* 0x000fea000383ffff */
.L_x_1642:
[----:B-1----:R-:W-:Y:S01]  /*13ac0*/  IMAD.MOV.U32 R7, RZ, RZ, R10 ;  /* 0x000000ffff077224 */ /* 0x002fe200078e000a */
[----:B------:R-:W-:Y:S01]  /*13ad0*/  MOV R6, 0x7 ;  /* 0x0000000700067802 */ /* 0x000fe20000000f00 */
[----:B------:R-:W-:Y:S01]  /*13ae0*/  IMAD.MOV.U32 R5, RZ, RZ, 0x181f ;  /* 0x0000181fff057424 */ /* 0x000fe200078e00ff */
[----:B---3--:R-:W-:-:S02]  /*13af0*/  MOV R4, 0x13b10 ;  /* 0x00013b1000047802 */ /* 0x008fc40000000f00 */
        /* <DEDUP_REMOVED lines=9> */
.L_x_1645:
[----:B------:R-:W-:Y:S01]  /*13b90*/  IMAD.MOV.U32 R7, RZ, RZ, R10 ;  /* 0x000000ffff077224 */ /* 0x000fe200078e000a */
[----:B------:R-:W-:Y:S01]  /*13ba0*/  MOV R6, RZ ;  /* 0x000000ff00067202 */ /* 0x000fe20000000f00 */
[----:B------:R-:W-:Y:S01]  /*13bb0*/  IMAD.MOV.U32 R5, RZ, RZ, 0x181f ;  /* 0x0000181fff057424 */ /* 0x000fe200078e00ff */
[----:B------:R-:W-:Y:S02]  /*13bc0*/  MOV R4, 0x13be0 ;  /* 0x00013be000047802 */ /* 0x000fe40000000f00 */
[----:B-1----:R-:W-:Y:S05]  /*13bd0*/  CALL.REL.NOINC `($__internal_5_$__cuda_sm70_shflsync_idx_p) ;  /* 0x00003de000007944 */ /* 0x002fea0003c00000 */
[----:B------:R-:W-:Y:S01]  /*13be0*/  MOV R12, R5 ;  /* 0x00000005000c7202 */ /* 0x000fe20000000f00 */
[----:B------:R-:W-:Y:S05]  /*13bf0*/  BRA `(.L_x_1735) ;  /* 0xffff021000007947 */ /* 0x000fea000383ffff */
.L_x_1646:
[----:B------:R-:W-:Y:S01]  /*13c00*/  IMAD.MOV.U32 R7, RZ, RZ, R11 ;  /* 0x000000ffff077224 */ /* 0x000fe200078e000b */
[----:B------:R-:W-:Y:S01]  /*13c10*/  MOV R6, RZ ;  /* 0x000000ff00067202 */ /* 0x000fe20000000f00 */
[----:B------:R-:W-:Y:S01]  /*13c20*/  IMAD.MOV.U32 R5, RZ, RZ, 0x181f ;  /* 0x0000181fff057424 */ /* 0x000fe200078e00ff */
[----:B------:R-:W-:Y:S02]  /*13c30*/  MOV R4, 0x13c50 ;  /* 0x00013c5000047802 */ /* 0x000fe40000000f00 */
[----:B-123--:R-:W-:Y:S05]  /*13c40*/  CALL.REL.NOINC `($__internal_5_$__cuda_sm70_shflsync_idx_p) ;  /* 0x00003d7000007944 */ /* 0x00efea0003c00000 */
[----:B------:R-:W2:Y:S01]  /*13c50*/  LDL R4, [R1+0xc] ;  /* 0x00000c0001047983 */ /* 0x000ea20000100800 */
[----:B------:R-:W-:Y:S02]  /*13c60*/  ISETP.GE.AND P0, PT, R250, c[0x0][0x1d4], PT ;  /* 0x00007500fa007a0c */ /* 0x000fe40003f06270 */
[----:B------:R-:W-:-:S02]  /*13c70*/  IADD3 R6, P5, R5, R137, RZ ;  /* 0x0000008905067210 */ /* 0x000fc40007fbe0ff */
[----:B------:R-:W-:-:S03]  /*13c80*/  SEL R13, RZ, 0x10, P0 ;  /* 0x00000010ff0d7807 */ /* 0x000fc60000000000 */
[----:B------:R-:W-:Y:S01]  /*13c90*/  IMAD.X R7, R12, 0x1, R136, P5 ;  /* 0x000000010c077824 */ /* 0x000fe200028e0688 */
[----:B--2---:R-:W-:Y:S02]  /*13ca0*/  ISETP.GE.AND P2, PT, R4, c[0x0][0x1d4], PT ;  /* 0x0000750004007a0c */ /* 0x004fe40003f46270 */
[----:B------:R-:W-:Y:S02]  /*13cb0*/  IADD3 R4, P6, R5, R51, RZ ;  /* 0x0000003305047210 */ /* 0x000fe40007fde0ff */
[----:B------:R-:W-:-:S03]  /*13cc0*/  SEL R14, RZ, 0x10, P2 ;  /* 0x00000010ff0e7807 */ /* 0x000fc60001000000 */
[----:B------:R-:W-:-:S06]  /*13cd0*/  IMAD.X R5, R12, 0x1, R50, P6 ;  /* 0x000000010c057824 */ /* 0x000fcc00030e0632 */
[----:B------:R-:W-:Y:S01]  /*13ce0*/  @!PT LDS RZ, [RZ] ;  /* 0x00000000fffff984 */ /* 0x000fe20000000800 */
[----:B------:R-:W-:Y:S01]  /*13cf0*/  @!PT LDS RZ, [RZ] ;  /* 0x00000000fffff984 */ /* 0x000fe20000000800 */
[----:B------:R-:W-:Y:S01]  /*13d00*/  @!PT LDS RZ, [RZ] ;  /* 0x00000000fffff984 */ /* 0x000fe20000000800 */
[----:B------:R1:W-:Y:S04]  /*13d10*/  LDGSTS.E.BYPASS.LTC128B.128 [R251+0x4100], [R4.64], !P2 ;  /* 0x0410000004fb7fae */ /* 0x0003e8000d101d46 */
[----:B------:R2:W-:Y:S01]  /*13d20*/  LDGSTS.E.BYPASS.LTC128B.128 [R251+0x6100], [R6.64], !P0 ;  /* 0x0610000006fb7fae */ /* 0x0005e2000c101d46 */
[----:B-1----:R-:W-:Y:S01]  /*13d30*/  IMAD.MOV.U32 R5, RZ, RZ, 0x181f ;  /* 0x0000181fff057424 */ /* 0x002fe200078e00ff */
[----:B------:R-:W-:Y:S01]  /*13d40*/  MOV R4, 0x13d80 ;  /* 0x00013d8000047802 */ /* 0x000fe20000000f00 */
[----:B--2---:R-:W-:Y:S02]  /*13d50*/  IMAD.MOV.U32 R7, RZ, RZ, R10 ;  /* 0x000000ffff077224 */ /* 0x004fe400078e000a */
[----:B------:R-:W-:Y:S02]  /*13d60*/  IMAD.MOV.U32 R6, RZ, RZ, 0x1 ;  /* 0x00000001ff067424 */ /* 0x000fe400078e00ff */
[----:B------:R-:W-:Y:S05]  /*13d70*/  CALL.REL.NOINC `($__internal_5_$__cuda_sm70_shflsync_idx_p) ;  /* 0x00003c4000007944 */ /* 0x000fea0003c00000 */
[----:B------:R-:W-:Y:S01]  /*13d80*/  IMAD.MOV.U32 R12, RZ, RZ, R5 ;  /* 0x000000ffff0c7224 */ /* 0x000fe200078e0005 */
[----:B------:R-:W-:Y:S01]  /*13d90*/  MOV R6, 0x1 ;  /* 0x0000000100067802 */ /* 0x000fe20000000f00 */
[----:B------:R-:W-:Y:S01]  /*13da0*/  IMAD.MOV.U32 R7, RZ, RZ, R11 ;  /* 0x000000ffff077224 */ /* 0x000fe200078e000b */
[----:B------:R-:W-:-:S02]  /*13db0*/  MOV R5, 0x181f ;  /* 0x0000181f00057802 */ /* 0x000fc40000000f00 */
[----:B------:R-:W-:Y:S02]  /*13dc0*/  MOV R4, 0x13de0 ;  /* 0x00013de000047802 */ /* 0x000fe40000000f00 */
[----:B------:R-:W-:Y:S05]  /*13dd0*/  CALL.REL.NOINC `($__internal_5_$__cuda_sm70_shflsync_idx_p) ;  /* 0x00003be000007944 */ /* 0x000fea0003c00000 */
[----:B------:R-:W-:Y:S02]  /*13de0*/  IADD3 R6, -R14, 0x10, RZ ;  /* 0x000000100e067810 */ /* 0x000fe40007ffe1ff */
        /* <DEDUP_REMOVED lines=13> */
[----:B------:R2:W-:Y:S01]  /*13ec0*/  LDGSTS.E.BYPASS.LTC128B.128.ZFILL [R251+0x6900], [R4.64], P5 ;  /* 0x0690000004fb7fae */ /* 0x0005e2000a941d46 */
[----:B-1----:R-:W-:Y:S02]  /*13ed0*/  IMAD.MOV.U32 R7, RZ, RZ, R10 ;  /* 0x000000ffff077224 */ /* 0x002fe400078e000a */
[----:B------:R-:W-:Y:S02]  /*13ee0*/  IMAD.MOV.U32 R6, RZ, RZ, 0x2 ;  /* 0x00000002ff067424 */ /* 0x000fe400078e00ff */
[----:B--2---:R-:W-:Y:S01]  /*13ef0*/  IMAD.MOV.U32 R5, RZ, RZ, 0x181f ;  /* 0x0000181fff057424 */ /* 0x004fe200078e00ff */
[----:B------:R-:W-:Y:S02]  /*13f00*/  MOV R4, 0x13f20 ;  /* 0x00013f2000047802 */ /* 0x000fe40000000f00 */
[----:B------:R-:W-:Y:S05]  /*13f10*/  CALL.REL.NOINC `($__internal_5_$__cuda_sm70_shflsync_idx_p) ;  /* 0x00003aa000007944 */ /* 0x000fea0003c00000 */
[----:B------:R-:W-:Y:S01]  /*13f20*/  IMAD.MOV.U32 R12, RZ, RZ, R5 ;  /* 0x000000ffff0c7224 */ /* 0x000fe200078e0005 */
[----:B------:R-:W-:Y:S01]  /*13f30*/  MOV R6, 0x2 ;  /* 0x0000000200067802 */ /* 0x000fe20000000f00 */
[----:B------:R-:W-:Y:S01]  /*13f40*/  IMAD.MOV.U32 R7, RZ, RZ, R11 ;  /* 0x000000ffff077224 */ /* 0x000fe200078e000b */
[----:B------:R-:W-:Y:S02]  /*13f50*/  MOV R5, 0x181f ;  /* 0x0000181f00057802 */ /* 0x000fe40000000f00 */
[----:B------:R-:W-:-:S02]  /*13f60*/  MOV R4, 0x13f80 ;  /* 0x00013f8000047802 */ /* 0x000fc40000000f00 */
[----:B------:R-:W-:Y:S05]  /*13f70*/  CALL.REL.NOINC `($__internal_5_$__cuda_sm70_shflsync_idx_p) ;  /* 0x00003a4000007944 */ /* 0x000fea0003c00000 */
[----:B------:R-:W-:Y:S02]  /*13f80*/  IADD3 R6, -R14, 0x10, RZ ;  /* 0x000000100e067810 */ /* 0x000fe40007ffe1ff */
[----:B------:R-:W-:-:S02]  /*13f90*/  IADD3 R4, -R13, 0x10, RZ ;  /* 0x000000100d047810 */ /* 0x000fc40007ffe1ff */
[----:B------:R-:W-:Y:S02]  /*13fa0*/  LOP3.LUT R6, R6, 0xf, RZ, 0xc0, !PT ;  /* 0x0000000f06067812 */ /* 0x000fe400078ec0ff */
[----:B------:R-:W-:Y:S02]  /*13fb0*/  ISETP.NE.U32.AND P6, PT, R14, RZ, PT ;  /* 0x000000ff0e00720c */ /* 0x000fe40003fc5070 */
[----:B------:R-:W-:Y:S02]  /*13fc0*/  IADD3 R6, P2, P0, R6, R5, R51 ;  /* 0x0000000506067210 */ /* 0x000fe4000785e033 */
[----:B------:R-:W-:Y:S02]  /*13fd0*/  LOP3.LUT R4, R4, 0xf, RZ, 0xc0, !PT ;  /* 0x0000000f04047812 */ /* 0x000fe400078ec0ff */
[----:B------:R-:W-:Y:S02]  /*13fe0*/  ISETP.NE.U32.AND P5, PT, R13, RZ, PT ;  /* 0x000000ff0d00720c */ /* 0x000fe40003fa5070 */
[----:B------:R-:W-:-:S02]  /*13ff0*/  IADD3.X R7, RZ, R12, R50, P2, P0 ;  /* 0x0000000cff077210 */ /* 0x000fc400017e0432 */
        /* <DEDUP_REMOVED lines=18> */
[----:B------:R-:W-:Y:S01]  /*14120*/  MOV R11, R5 ;  /* 0x00000005000b7202 */ /* 0x000fe20000000f00 */
[----:B------:R-:W-:Y:S05]  /*14130*/  BRA `(.L_x_1736) ;  /* 0xfffefec000007947 */ /* 0x000fea000383ffff */
.L_x_1647:
[----:B------:R-:W-:Y:S01]  /*14140*/  IMAD.MOV.U32 R6, RZ, RZ, RZ ;  /* 0x000000ffff067224 */ /* 0x000fe200078e00ff */
[----:B------:R-:W-:-:S02]  /*14150*/  MOV R5, 0x1c1f ;  /* 0x00001c1f00057802 */ /* 0x000fc40000000f00 */
[----:B------:R-:W-:Y:S02]  /*14160*/  MOV R4, 0x14180 ;  /* 0x0001418000047802 */ /* 0x000fe40000000f00 */
[----:B------:R-:W-:Y:S05]  /*14170*/  CALL.REL.NOINC `($__internal_5_$__cuda_sm70_shflsync_idx_p) ;  /* 0x0000384000007944 */ /* 0x000fea0003c00000 */
[----:B------:R-:W-:Y:S01]  /*14180*/  MOV R4, R5 ;  /* 0x0000000500047202 */ /* 0x000fe20000000f00 */
[----:B------:R-:W-:Y:S05]  /*14190*/  BRA `(.L_x_1737) ;  /* 0xffff003000007947 */ /* 0x000fea000383ffff */
.L_x_1648:
[----:B------:R-:W-:Y:S01]  /*141a0*/  IMAD.MOV.U32 R6, RZ, RZ, 0x1 ;  /* 0x00000001ff067424 */ /* 0x000fe200078e00ff */
[----:B------:R-:W-:Y:S02]  /*141b0*/  MOV R5, 0x1c1f ;  /* 0x00001c1f00057802 */ /* 0x000fe40000000f00 */
[----:B------:R-:W-:Y:S02]  /*141c0*/  MOV R4, 0x141e0 ;  /* 0x000141e000047802 */ /* 0x000fe40000000f00 */
[----:B-1----:R-:W-:Y:S05]  /*141d0*/  CALL.REL.NOINC `($__internal_5_$__cuda_sm70_shflsync_idx_p) ;  /* 0x000037e000007944 */ /* 0x002fea0003c00000 */
[----:B------:R-:W-:Y:S01]  /*141e0*/  IMAD.IADD R0, R3, 0x1, R5 ;  /* 0x0000000103007824 */ /* 0x000fe200078e0205 */
[----:B------:R-:W-:Y:S01]  /*141f0*/  MOV R4, 0x14440 ;  /* 0x0001444000047802 */ /* 0x000fe20000000f00 */
[----:B------:R-:W-:Y:S02]  /*14200*/  IMAD.MOV.U32 R6, RZ, RZ, 0x2 ;  /* 0x00000002ff067424 */ /* 0x000fe400078e00ff */
[----:B------:R-:W-:Y:S01]  /*14210*/  IMAD.MOV.U32 R5, RZ, RZ, 0x1c1f ;  /* 0x00001c1fff057424 */ /* 0x000fe200078e00ff */
        /* <DEDUP_REMOVED lines=33> */
[----:B------:R-:W-:Y:S05]  /*14430*/  CALL.REL.NOINC `($__internal_5_$__cuda_sm70_shflsync_idx_p) ;  /* 0x0000358000007944 */ /* 0x000fea0003c00000 */
        /* <DEDUP_REMOVED lines=39> */
[----:B------:R-:W-:Y:S01]  /*146b0*/  FMNMX.FTZ R2, R15, R14, !PT ;  /* 0x0000000e0f027209 */ /* 0x000fe20007810000 */
[----:B------:R-:W-:Y:S01]  /*146c0*/  IMAD.MOV.U32 R6, RZ, RZ, 0x2 ;  /* 0x00000002ff067424 */ /* 0x000fe200078e00ff */
[----:B------:R-:W-:Y:S02]  /*146d0*/  FMNMX.FTZ R0, R88, R89, !PT ;  /* 0x0000005958007209 */ /* 0x000fe40007810000 */
[----:B------:R-:W-:Y:S02]  /*146e0*/  IMNMX R18, R18, R3, PT ;  /* 0x0000000312127217 */ /* 0x000fe40003800200 */
[----:B------:R-:W-:Y:S02]  /*146f0*/  FMNMX.FTZ R3, R126, R2, !PT ;  /* 0x000000027e037209 */ /* 0x000fe40007810000 */
[----:B------:R-:W-:-:S02]  /*14700*/  ISETP.GT.AND P6, PT, R18, RZ, PT ;  /* 0x000000ff1200720c */ /* 0x000fc40003fc4270 */
[C---:B------:R-:W-:Y:S02]  /*14710*/  ISETP.GT.AND P5, PT, R18.reuse, 0x1, PT ;  /* 0x000000011200780c */ /* 0x040fe40003fa4270 */
[C---:B------:R-:W-:Y:S02]  /*14720*/  ISETP.GT.AND P2, PT, R18.reuse, 0x8, PT ;  /* 0x000000081200780c */ /* 0x040fe40003f44270 */
[----:B------:R-:W-:Y:S02]  /*14730*/  FSEL R121, R121, -INF , P6 ;  /* 0xff80000079797808 */ /* 0x000fe40003000000 */
[----:B------:R-:W-:Y:S02]  /*14740*/  FSEL R125, R125, -INF , P5 ;  /* 0xff8000007d7d7808 */ /* 0x000fe40002800000 */
[----:B------:R-:W-:Y:S02]  /*14750*/  ISETP.GT.AND P0, PT, R18, 0x9, PT ;  /* 0x000000091200780c */ /* 0x000fe40003f04270 */
[----:B------:R-:W-:-:S02]  /*14760*/  FSEL R86, R86, -INF , P2 ;  /* 0xff80000056567808 */ /* 0x000fc40001000000 */
[----:B------:R-:W-:Y:S02]  /*14770*/  FMNMX.FTZ R4, R124, R120, !PT ;  /* 0x000000787c047209 */ /* 0x000fe40007810000 */
[----:B------:R-:W-:Y:S02]  /*14780*/  FMNMX.FTZ R196, R121, R125, !PT ;  /* 0x0000007d79c47209 */ /* 0x000fe40007810000 */
[----:B------:R-:W-:Y:S02]  /*14790*/  FMNMX.FTZ R2, R91, R0, !PT ;  /* 0x000000005b027209 */ /* 0x000fe40007810000 */
[----:B------:R-:W-:Y:S02]  /*147a0*/  FMNMX.FTZ R3, R90, R3, !PT ;  /* 0x000000035a037209 */ /* 0x000fe40007810000 */
[----:B------:R-:W-:Y:S02]  /*147b0*/  ISETP.GT.AND P6, PT, R18, 0x10, PT ;  /* 0x000000101200780c */ /* 0x000fe40003fc4270 */
[----:B------:R-:W-:-:S02]  /*147c0*/  FSEL R87, R87, -INF , P0 ;  /* 0xff80000057577808 */ /* 0x000fc40000000000 */
        /* <DEDUP_REMOVED lines=69> */
[----:B------:R-:W-:Y:S02]  /*14c20*/  FSEL R111, R111, -INF , P0 ;  /* 0xff8000006f6f7808 */ /* 0x000fe40000000000 */
[----:B------:R-:W-:Y:S01]  /*14c30*/  FMNMX.FTZ R2, R65, R2, !PT ;  /* 0x0000000241027209 */ /* 0x000fe20007810000 */
[----:B------:R-:W-:Y:S01]  /*14c40*/  IMAD.MOV.U32 R4, RZ, RZ, R3 ;  /* 0x000000ffff047224 */ /* 0x000fe200078e0003 */
[----:B------:R-:W-:-:S02]  /*14c50*/  FMNMX.FTZ R0, R77, R0, !PT ;  /* 0x000000004d007209 */ /* 0x000fc40007810000 */
[----:B------:R-:W-:Y:S02]  /*14c60*/  FMNMX.FTZ R196, R168, R196, !PT ;  /* 0x000000c4a8c47209 */ /* 0x000fe40007810000 */
[----:B------:R-:W-:Y:S02]  /*14c70*/  FMNMX.FTZ R2, R64, R2, !PT ;  /* 0x0000000240027209 */ /* 0x000fe40007810000 */
[----:B------:R-:W-:Y:S02]  /*14c80*/  FMNMX.FTZ R0, R76, R0, !PT ;  /* 0x000000004c007209 */ /* 0x000fe40007810000 */
[----:B------:R-:W-:Y:S02]  /*14c90*/  FMNMX.FTZ R196, R111, R196, !PT ;  /* 0x000000c46fc47209 */ /* 0x000fe40007810000 */
[----:B------:R-:W-:Y:S02]  /*14ca0*/  MOV R5, 0x14cc0 ;  /* 0x00014cc000057802 */ /* 0x000fe40000000f00 */
[----:B------:R-:W-:Y:S05]  /*14cb0*/  CALL.REL.NOINC `($__internal_4_$__cuda_sm70_shflsync_bfly_p) ;  /* 0x00002c9000007944 */ /* 0x000fea0003c00000 */
[----:B------:R-:W-:Y:S01]  /*14cc0*/  FMNMX.FTZ R3, R3, R6, !PT ;  /* 0x0000000603037209 */ /* 0x000fe20007810000 */
[----:B------:R-:W-:Y:S01]  /*14cd0*/  IMAD.MOV.U32 R6, RZ, RZ, 0x1 ;  /* 0x00000001ff067424 */ /* 0x000fe200078e00ff */
[----:B------:R-:W-:-:S03]  /*14ce0*/  MOV R5, 0x14d10 ;  /* 0x00014d1000057802 */ /* 0x000fc60000000f00 */
[----:B------:R-:W-:Y:S02]  /*14cf0*/  IMAD.MOV.U32 R4, RZ, RZ, R3 ;  /* 0x000000ffff047224 */ /* 0x000fe400078e0003 */
[----:B------:R-:W-:Y:S05]  /*14d00*/  CALL.REL.NOINC `($__internal_4_$__cuda_sm70_shflsync_bfly_p) ;  /* 0x00002c4000007944 */ /* 0x000fea0003c00000 */
[----:B------:R-:W-:Y:S01]  /*14d10*/  FMNMX.FTZ R3, R3, R6, !PT ;  /* 0x0000000603037209 */ /* 0x000fe20007810000 */
[----:B------:R-:W-:Y:S01]  /*14d20*/  IMAD.MOV.U32 R4, RZ, RZ, R2 ;  /* 0x000000ffff047224 */ /* 0x000fe200078e0002 */
[----:B------:R-:W-:Y:S01]  /*14d30*/  MOV R5, 0x14d60 ;  /* 0x00014d6000057802 */ /* 0x000fe20000000f00 */
[----:B------:R-:W-:Y:S02]  /*14d40*/  IMAD.MOV.U32 R6, RZ, RZ, 0x2 ;  /* 0x00000002ff067424 */ /* 0x000fe400078e00ff */
        /* <DEDUP_REMOVED lines=26> */
[----:B------:R-:W-:Y:S05]  /*14ef0*/  BRA `(.L_x_1738) ;  /* 0xffff004000007947 */ /* 0x000fea000383ffff */
.L_x_1652:
[----:B------:R-:W-:Y:S01]  /*14f00*/  MOV R6, RZ ;  /* 0x000000ff00067202 */ /* 0x000fe20000000f00 */
[----:B------:R-:W-:Y:S01]  /*14f10*/  IMAD.MOV.U32 R7, RZ, RZ, R11 ;  /* 0x000000ffff077224 */ /* 0x000fe200078e000b */
[----:B------:R-:W-:Y:S01]  /*14f20*/  MOV R4, 0x14f50 ;  /* 0x00014f5000047802 */ /* 0x000fe20000000f00 */
[----:B------:R-:W-:Y:S02]  /*14f30*/  IMAD.MOV.U32 R5, RZ, RZ, 0x181f ;  /* 0x0000181fff057424 */ /* 0x000fe400078e00ff */
[----:B------:R-:W-:Y:S05]  /*14f40*/  CALL.REL.NOINC `($__internal_5_$__cuda_sm70_shflsync_idx_p) ;  /* 0x00002a7000007944 */ /* 0x000fea0003c00000 */
[----:B------:R-:W-:Y:S01]  /*14f50*/  MOV R13, R5 ;  /* 0x00000005000d7202 */ /* 0x000fe20000000f00 */
[----:B------:R-:W-:-:S05]  /*14f60*/  BRA `(.L_x_1739) ;  /* 0xffff1ca000007947 */ /* 0x000fca000383ffff */
.L_x_1653:
[----:B------:R-:W-:Y:S01]  /*14f70*/  MOV R6, RZ ;  /* 0x000000ff00067202 */ /* 0x000fe20000000f00 */
[----:B------:R-:W-:Y:S01]  /*14f80*/  IMAD.MOV.U32 R7, RZ, RZ, R12 ;  /* 0x000000ffff077224 */ /* 0x000fe200078e000c */
[----:B------:R-:W-:Y:S01]  /*14f90*/  MOV R4, 0x14fc0 ;  /* 0x00014fc000047802 */ /* 0x000fe20000000f00 */
[----:B------:R-:W-:Y:S02]  /*14fa0*/  IMAD.MOV.U32 R5, RZ, RZ, 0x181f ;  /* 0x0000181fff057424 */ /* 0x000fe400078e00ff */
[----:B-12---:R-:W-:Y:S05]  /*14fb0*/  CALL.REL.NOINC `($__internal_5_$__cuda_sm70_shflsync_idx_p) ;  /* 0x00002a0000007944 */ /* 0x006fea0003c00000 */
[----:B------:R-:W-:Y:S01]  /*14fc0*/  IADD3 R6, P2, R5, R0, RZ ;  /* 0x0000000005067210 */ /* 0x000fe20007f5e0ff */
[----:B------:R-:W2:Y:S01]  /*14fd0*/  LDL R4, [R1+0xc] ;  /* 0x00000c0001047983 */ /* 0x000ea20000100800 */
[----:B------:R-:W-:Y:S03]  /*14fe0*/  ISETP.GE.AND P0, PT, R250, c[0x0][0x1d4], PT ;  /* 0x00007500fa007a0c */ /* 0x000fe60003f06270 */
[----:B------:R-:W-:Y:S01]  /*14ff0*/  IMAD.X R7, R13, 0x1, R2, P2 ;  /* 0x000000010d077824 */ /* 0x000fe200010e0602 */
[----:B------:R-:W-:Y:S02]  /*15000*/  SEL R14, RZ, 0x10, P0 ;  /* 0x00000010ff0e7807 */ /* 0x000fe40000000000 */
[----:B--2---:R-:W-:Y:S02]  /*15010*/  ISETP.GE.AND P5, PT, R4, c[0x0][0x1d4], PT ;  /* 0x0000750004007a0c */ /* 0x004fe40003fa6270 */
[----:B------:R-:W-:Y:S02]  /*15020*/  IADD3 R4, P2, R5, R3, RZ ;  /* 0x0000000305047210 */ /* 0x000fe40007f5e0ff */
[----:B------:R-:W-:Y:S03]  /*15030*/  SEL R15, RZ, 0x10, P5 ;  /* 0x00000010ff0f7807 */ /* 0x000fe60002800000 */
[----:B------:R-:W-:Y:S06]  /*15040*/  IMAD.X R5, R13, 0x1, R10, P2 ;  /* 0x000000010d057824 */ /* 0x000fec00010e060a */
[----:B------:R-:W-:Y:S01]  /*15050*/  @!PT LDS RZ, [RZ] ;  /* 0x00000000fffff984 */ /* 0x000fe20000000800 */
[----:B------:R-:W-:Y:S01]  /*15060*/  @!PT LDS RZ, [RZ] ;  /* 0x00000000fffff984 */ /* 0x000fe20000000800 */
[----:B------:R-:W-:Y:S01]  /*15070*/  @!PT LDS RZ, [RZ] ;  /* 0x00000000fffff984 */ /* 0x000fe20000000800 */
[----:B------:R1:W-:Y:S04]  /*15080*/  LDGSTS.E.BYPASS.LTC128B.128 [R251+0x100], [R6.64], !P5 ;  /* 0x0010000006fb7fae */ /* 0x0003e8000e901d46 */
[----:B------:R2:W-:Y:S01]  /*15090*/  LDGSTS.E.BYPASS.LTC128B.128 [R251+0x2100], [R4.64], !P0 ;  /* 0x0210000004fb7fae */ /* 0x0005e2000c101d46 */
[----:B-1----:R-:W-:Y:S02]  /*150a0*/  IMAD.MOV.U32 R7, RZ, RZ, R11 ;  /* 0x000000ffff077224 */ /* 0x002fe400078e000b */
[----:B------:R-:W-:Y:S01]  /*150b0*/  IMAD.MOV.U32 R6, RZ, RZ, 0x1 ;  /* 0x00000001ff067424 */ /* 0x000fe200078e00ff */
[----:B--2---:R-:W-:Y:S01]  /*150c0*/  MOV R4, 0x150f0 ;  /* 0x000150f000047802 */ /* 0x004fe20000000f00 */
[----:B------:R-:W-:Y:S02]  /*150d0*/  IMAD.MOV.U32 R5, RZ, RZ, 0x181f ;  /* 0x0000181fff057424 */ /* 0x000fe400078e00ff */
[----:B------:R-:W-:Y:S05]  /*150e0*/  CALL.REL.NOINC `($__internal_5_$__cuda_sm70_shflsync_idx_p) ;  /* 0x000028d000007944 */ /* 0x000fea0003c00000 */
[----:B------:R-:W-:Y:S01]  /*150f0*/  MOV R6, 0x1 ;  /* 0x0000000100067802 */ /* 0x000fe20000000f00 */
[----:B------:R-:W-:Y:S01]  /*15100*/  IMAD.MOV.U32 R13, RZ, RZ, R5 ;  /* 0x000000ffff0d7224 */ /* 0x000fe200078e0005 */
[----:B------:R-:W-:Y:S01]  /*15110*/  MOV R5, 0x181f ;  /* 0x0000181f00057802 */ /* 0x000fe20000000f00 */
[----:B------:R-:W-:Y:S01]  /*15120*/  IMAD.MOV.U32 R7, RZ, RZ, R12 ;  /* 0x000000ffff077224 */ /* 0x000fe200078e000c */
[----:B------:R-:W-:Y:S02]  /*15130*/  MOV R4, 0x15150 ;  /* 0x0001515000047802 */ /* 0x000fe40000000f00 */
[----:B------:R-:W-:Y:S05]  /*15140*/  CALL.REL.NOINC `($__internal_5_$__cuda_sm70_shflsync_idx_p) ;  /* 0x0000287000007944 */ /* 0x000fea0003c00000 */
[C---:B------:R-:W-:Y:S02]  /*15150*/  IADD3 R4, -R15.reuse, 0x10, RZ ;  /* 0x000000100f047810 */ /* 0x040fe40007ffe1ff */
[----:B------:R-:W-:Y:S02]  /*15160*/  ISETP.NE.U32.AND P5, PT, R15, RZ, PT ;  /* 0x000000ff0f00720c */ /* 0x000fe40003fa5070 */
[----:B------:R-:W-:Y:S04]  /*15170*/  LOP3.LUT R4, R4, 0xf, RZ, 0xc0, !PT ;  /* 0x0000000f04047812 */ /* 0x000fe800078ec0ff */
[----:B------:R-:W-:Y:S02]  /*15180*/  IADD3 R6, P2, P0, R4, R5, R0 ;  /* 0x0000000504067210 */ /* 0x000fe4000785e000 */
[----:B------:R-:W-:Y:S02]  /*15190*/  IADD3 R4, -R14, 0x10, RZ ;  /* 0x000000100e047810 */ /* 0x000fe40007ffe1ff */
[----:B------:R-:W-:Y:S02]  /*151a0*/  IADD3.X R7, RZ, R13, R2, P2, P0 ;  /* 0x0000000dff077210 */ /* 0x000fe400017e0402 */
        /* <DEDUP_REMOVED lines=8> */
[----:B------:R2:W-:Y:S01]  /*15230*/  LDGSTS.E.BYPASS.LTC128B.128.ZFILL [R251+0x2900], [R4.64], P5 ;  /* 0x0290000004fb7fae */ /* 0x0005e2000a941d46 */
        /* <DEDUP_REMOVED lines=37> */
[----:B------:R-:W-:-:S05]  /*15490*/  BRA `(.L_x_1740) ;  /* 0xffff198000007947 */ /* 0x000fca000383ffff */
.L_x_1656:
[----:B------:R-:W-:Y:S01]  /*154a0*/  MOV R6, RZ ;  /* 0x000000ff00067202 */ /* 0x000fe20000000f00 */
[----:B------:R-:W-:Y:S01]  /*154b0*/  IMAD.MOV.U32 R7, RZ, RZ, R48 ;  /* 0x000000ffff077224 */ /* 0x000fe200078e0030 */
[----:B------:R-:W-:Y:S01]  /*154c0*/  MOV R4, 0x154f0 ;  /* 0x000154f000047802 */ /* 0x000fe20000000f00 */
[----:B------:R-:W-:Y:S02]  /*154d0*/  IMAD.MOV.U32 R5, RZ, RZ, 0x181f ;  /* 0x0000181fff057424 */ /* 0x000fe400078e00ff */
[----:B------:R-:W-:Y:S05]  /*154e0*/  CALL.REL.NOINC `($__internal_5_$__cuda_sm70_shflsync_idx_p) ;  /* 0x000024d000007944 */ /* 0x000fea0003c00000 */
[----:B------:R-:W-:Y:S01]  /*154f0*/  MOV R55, R5 ;  /* 0x0000000500377202 */ /* 0x000fe20000000f00 */
[----:B------:R-:W-:-:S05]  /*15500*/  BRA `(.L_x_1741) ;  /* 0xffff2f6000007947 */ /* 0x000fca000383ffff */
.L_x_1657:
        /* <DEDUP_REMOVED lines=83> */
.L_x_1658:
[----:B------:R-:W-:Y:S01]  /*15a40*/  MOV R5, 0x1c1f ;  /* 0x00001c1f00057802 */ /* 0x000fe20000000f00 */
[----:B------:R-:W-:Y:S01]  /*15a50*/  IMAD.MOV.U32 R6, RZ, RZ, RZ ;  /* 0x000000ffff067224 */ /* 0x000fe200078e00ff */
[----:B------:R-:W-:Y:S02]  /*15a60*/  MOV R4, 0x15a80 ;  /* 0x00015a8000047802 */ /* 0x000fe40000000f00 */
[----:B------:R-:W-:Y:S05]  /*15a70*/  CALL.REL.NOINC `($__internal_5_$__cuda_sm70_shflsync_idx_p) ;  /* 0x00001f4000007944 */ /* 0x000fea0003c00000 */
[----:B------:R-:W-:-:S05]  /*15a80*/  BRA `(.L_x_1743) ;  /* 0xffff2dd000007947 */ /* 0x000fca000383ffff */
.L_x_1659:
[----:B------:R-:W-:Y:S01]  /*15a90*/  MOV R5, 0x1c1f ;  /* 0x00001c1f00057802 */ /* 0x000fe20000000f00 */
[----:B------:R-:W-:Y:S01]  /*15aa0*/  IMAD.MOV.U32 R6, RZ, RZ, 0x1 ;  /* 0x00000001ff067424 */ /* 0x000fe200078e00ff */
[----:B------:R-:W-:Y:S02]  /*15ab0*/  MOV R4, 0x15ad0 ;  /* 0x00015ad000047802 */ /* 0x000fe40000000f00 */
[----:B-1----:R-:W-:Y:S05]  /*15ac0*/  CALL.REL.NOINC `($__internal_5_$__cuda_sm70_shflsync_idx_p) ;  /* 0x00001ef000007944 */ /* 0x002fea0003c00000 */
[----:B------:R-:W-:Y:S01]  /*15ad0*/  MOV R4, 0x15d20 ;  /* 0x00015d2000047802 */ /* 0x000fe20000000f00 */
[----:B------:R-:W-:Y:S02]  /*15ae0*/  IMAD.IADD R5, R63, 0x1, R5 ;  /* 0x000000013f057824 */ /* 0x000fe400078e0205 */
[----:B------:R-:W-:Y:S03]  /*15af0*/  IMAD.MOV.U32 R6, RZ, RZ, 0x2 ;  /* 0x00000002ff067424 */ /* 0x000fe600078e00ff */
[C---:B------:R-:W-:Y:S02]  /*15b00*/  ISETP.GT.AND P6, PT, R5.reuse, RZ, PT ;  /* 0x000000ff0500720c */ /* 0x040fe40003fc4270 */
[C---:B------:R-:W-:Y:S02]  /*15b10*/  ISETP.GT.AND P5, PT, R5.reuse, 0x1, PT ;  /* 0x000000010500780c */ /* 0x040fe40003fa4270 */
[C---:B------:R-:W-:Y:S02]  /*15b20*/  ISETP.GT.AND P2, PT, R5.reuse, 0x8, PT ;  /* 0x000000080500780c */ /* 0x040fe40003f44270 */
        /* <DEDUP_REMOVED lines=24> */
[----:B------:R-:W-:Y:S01]  /*15cb0*/  ISETP.GT.AND P0, PT, R5, 0x39, PT ;  /* 0x000000390500780c */ /* 0x000fe20003f04270 */
[----:B------:R-:W-:Y:S01]  /*15cc0*/  IMAD.MOV.U32 R5, RZ, RZ, 0x1c1f ;  /* 0x00001c1fff057424 */ /* 0x000fe200078e00ff */
[----:B------:R-:W-:Y:S02]  /*15cd0*/  FSEL R216, R224, -INF , P6 ;  /* 0xff800000e0d87808 */ /* 0x000fe40003000000 */
[----:B------:R-:W-:Y:S02]  /*15ce0*/  FSEL R215, R223, -INF , P5 ;  /* 0xff800000dfd77808 */ /* 0x000fe40002800000 */
[----:B------:R-:W-:Y:S02]  /*15cf0*/  FSEL R214, R214, -INF , P2 ;  /* 0xff800000d6d67808 */ /* 0x000fe40001000000 */
[----:B------:R-:W-:Y:S02]  /*15d00*/  FSEL R23, R64, -INF , P0 ;  /* 0xff80000040177808 */ /* 0x000fe40000000000 */
[----:B------:R-:W-:Y:S05]  /*15d10*/  CALL.REL.NOINC `($__internal_5_$__cuda_sm70_shflsync_idx_p) ;  /* 0x00001ca000007944 */ /* 0x000fea0003c00000 */
        /* <DEDUP_REMOVED lines=37> */
[----:B------:R-:W-:Y:S01]  /*15f70*/  FMNMX.FTZ R3, R52, R199, !PT ;  /* 0x000000c734037209 */ /* 0x000fe20007810000 */
[----:B------:R-:W-:Y:S01]  /*15f80*/  IMAD.IADD R5, R63, 0x1, R5 ;  /* 0x000000013f057824 */ /* 0x000fe200078e0205 */
[----:B------:R-:W-:Y:S01]  /*15f90*/  FMNMX.FTZ R2, R32, R200, !PT ;  /* 0x000000c820027209 */ /* 0x000fe20007810000 */
[----:B------:R-:W-:Y:S01]  /*15fa0*/  IMAD.MOV.U32 R6, RZ, RZ, 0x2 ;  /* 0x00000002ff067424 */ /* 0x000fe200078e00ff */
[----:B------:R-:W-:Y:S02]  /*15fb0*/  FMNMX.FTZ R0, R16, R197, !PT ;  /* 0x000000c510007209 */ /* 0x000fe40007810000 */
[C---:B------:R-:W-:Y:S02]  /*15fc0*/  ISETP.GT.AND P6, PT, R5.reuse, RZ, PT ;  /* 0x000000ff0500720c */ /* 0x040fe40003fc4270 */
[----:B------:R-:W-:Y:S02]  /*15fd0*/  ISETP.GT.AND P5, PT, R5, 0x1, PT ;  /* 0x000000010500780c */ /* 0x000fe40003fa4270 */
[----:B------:R-:W-:Y:S02]  /*15fe0*/  FSEL R17, R205, -INF , P6 ;  /* 0xff800000cd117808 */ /* 0x000fe40003000000 */
[----:B------:R-:W-:Y:S02]  /*15ff0*/  ISETP.GT.AND P2, PT, R5, 0x8, PT ;  /* 0x000000080500780c */ /* 0x000fe40003f44270 */
[----:B------:R-:W-:Y:S02]  /*16000*/  FSEL R206, R206, -INF , P5 ;  /* 0xff800000cece7808 */ /* 0x000fe40002800000 */
[----:B------:R-:W-:Y:S02]  /*16010*/  FMNMX.FTZ R7, R17, R198, !PT ;  /* 0x000000c611077209 */ /* 0x000fe40007810000 */
[----:B------:R-:W-:Y:S02]  /*16020*/  ISETP.GT.AND P0, PT, R5, 0x9, PT ;  /* 0x000000090500780c */ /* 0x000fe40003f04270 */
[----:B------:R-:W-:Y:S02]  /*16030*/  FSEL R14, R14, -INF , P2 ;  /* 0xff8000000e0e7808 */ /* 0x000fe40001000000 */
[----:B------:R-:W-:Y:S02]  /*16040*/  FMNMX.FTZ R3, R53, R3, !PT ;  /* 0x0000000335037209 */ /* 0x000fe40007810000 */
[----:B------:R-:W-:Y:S02]  /*16050*/  FMNMX.FTZ R2, R36, R2, !PT ;  /* 0x0000000224027209 */ /* 0x000fe40007810000 */
[----:B------:R-:W-:Y:S02]  /*16060*/  FMNMX.FTZ R0, R18, R0, !PT ;  /* 0x0000000012007209 */ /* 0x000fe40007810000 */
        /* <DEDUP_REMOVED lines=61> */
[C---:B------:R-:W-:Y:S02]  /*16440*/  ISETP.GT.AND P2, PT, R5.reuse, 0x38, PT ;  /* 0x000000380500780c */ /* 0x040fe40003f44270 */
        /* <DEDUP_REMOVED lines=24> */
[----:B------:R-:W-:Y:S02]  /*165d0*/  MOV R5, 0x165f0 ;  /* 0x000165f000057802 */ /* 0x000fe40000000f00 */
        /* <DEDUP_REMOVED lines=28> */
[----:B------:R-:W-:Y:S01]  /*167a0*/  MOV R196, R6 ;  /* 0x0000000600c47202 */ /* 0x000fe20000000f00 */
[----:B------:R-:W-:-:S05]  /*167b0*/  BRA `(.L_x_1744) ;  /* 0xffff2e1000007947 */ /* 0x000fca000383ffff */
.L_x_1662:
[----:B-1----:R-:W-:Y:S01]  /*167c0*/  MOV R6, RZ ;  /* 0x000000ff00067202 */ /* 0x002fe20000000f00 */
[----:B------:R-:W-:Y:S01]  /*167d0*/  IMAD.MOV.U32 R7, RZ, RZ, R53 ;  /* 0x000000ffff077224 */ /* 0x000fe200078e0035 */
[----:B------:R-:W-:Y:S01]  /*167e0*/  MOV R4, 0x16810 ;  /* 0x0001681000047802 */ /* 0x000fe20000000f00 */
[----:B------:R-:W-:Y:S02]  /*167f0*/  IMAD.MOV.U32 R5, RZ, RZ, 0x181f ;  /* 0x0000181fff057424 */ /* 0x000fe400078e00ff */
[----:B------:R-:W-:Y:S05]  /*16800*/  CALL.REL.NOINC `($__internal_5_$__cuda_sm70_shflsync_idx_p) ;  /* 0x000011b000007944 */ /* 0x000fea0003c00000 */
[----:B------:R-:W-:Y:S01]  /*16810*/  MOV R28, R5 ;  /* 0x00000005001c7202 */ /* 0x000fe20000000f00 */
[----:B------:R-:W-:-:S05]  /*16820*/  BRA `(.L_x_1745) ;  /* 0xffff55a000007947 */ /* 0x000fca000383ffff */
.L_x_1665:
[----:B------:R-:W-:Y:S01]  /*16830*/  MOV R6, RZ ;  /* 0x000000ff00067202 */ /* 0x000fe20000000f00 */
[----:B------:R-:W-:Y:S01]  /*16840*/  IMAD.MOV.U32 R7, RZ, RZ, R0 ;  /* 0x000000ffff077224 */ /* 0x000fe200078e0000 */
[----:B------:R-:W-:Y:S01]  /*16850*/  MOV R4, 0x16880 ;  /* 0x0001688000047802 */ /* 0x000fe20000000f00 */
[----:B------:R-:W-:Y:S02]  /*16860*/  IMAD.MOV.U32 R5, RZ, RZ, 0x181f ;  /* 0x0000181fff057424 */ /* 0x000fe400078e00ff */
[----:B-1----:R-:W-:Y:S05]  /*16870*/  CALL.REL.NOINC `($__internal_5_$__cuda_sm70_shflsync_idx_p) ;  /* 0x0000114000007944 */ /* 0x002fea0003c00000 */
[----:B------:R-:W-:Y:S01]  /*16880*/  MOV R58, R5 ;  /* 0x00000005003a7202 */ /* 0x000fe20000000f00 */
[----:B------:R-:W-:-:S05]  /*16890*/  BRA `(.L_x_1746) ;  /* 0xffff6d1000007947 */ /* 0x000fca000383ffff */
.L_x_1666:
[----:B------:R-:W-:Y:S01]  /*168a0*/  MOV R6, RZ ;  /* 0x000000ff00067202 */ /* 0x000fe20000000f00 */
[----:B------:R-:W-:Y:S01]  /*168b0*/  IMAD.MOV.U32 R7, RZ, RZ, R2 ;  /* 0x000000ffff077224 */ /* 0x000fe200078e0002 */
[----:B------:R-:W-:Y:S01]  /*168c0*/  MOV R4, 0x168f0 ;  /* 0x000168f000047802 */ /* 0x000fe20000000f00 */
[----:B------:R-:W-:Y:S02]  /*168d0*/  IMAD.MOV.U32 R5, RZ, RZ, 0x181f ;  /* 0x0000181fff057424 */ /* 0x000fe400078e00ff */
[----:B-123--:R-:W-:Y:S05]  /*168e0*/  CALL.REL.NOINC `($__internal_5_$__cuda_sm70_shflsync_idx_p) ;  /* 0x000010d000007944 */ /* 0x00efea0003c00000 */
[C---:B------:R-:W-:Y:S02]  /*168f0*/  IADD3 R4, -R201.reuse, 0x10, RZ ;  /* 0x00000010c9047810 */ /* 0x040fe40007ffe1ff */
[----:B------:R-:W-:Y:S02]  /*16900*/  ISETP.NE.U32.AND P2, PT, R201, RZ, PT ;  /* 0x000000ffc900720c */ /* 0x000fe40003f45070 */
[----:B------:R-:W-:Y:S04]  /*16910*/  LOP3.LUT R4, R4, 0xf, RZ, 0xc0, !PT ;  /* 0x0000000f04047812 */ /* 0x000fe800078ec0ff */
[----:B------:R-:W-:Y:S04]  /*16920*/  IADD3 R6, P5, P4, R4, R5, R3 ;  /* 0x0000000504067210 */ /* 0x000fe80007cbe003 */
[----:B------:R-:W-:Y:S02]  /*16930*/  IADD3.X R7, RZ, R58, R55, P5, P4 ;  /* 0x0000003aff077210 */ /* 0x000fe40002fe8437 */
[----:B------:R-:W-:Y:S03]  /*16940*/  IADD3 R4, P4, R5, R56, RZ ;  /* 0x0000003805047210 */ /* 0x000fe60007f9e0ff */
[----:B------:R-:W-:Y:S01]  /*16950*/  @!PT LDS RZ, [RZ] ;  /* 0x00000000fffff984 */ /* 0x000fe20000000800 */
[----:B------:R-:W-:Y:S01]  /*16960*/  @!PT LDS RZ, [RZ] ;  /* 0x00000000fffff984 */ /* 0x000fe20000000800 */
[----:B------:R-:W-:Y:S01]  /*16970*/  @!PT LDS RZ, [RZ] ;  /* 0x00000000fffff984 */ /* 0x000fe20000000800 */
[----:B------:R1:W-:Y:S02]  /*16980*/  LDGSTS.E.BYPASS.LTC128B.128.ZFILL [R251+0x4100], [R6.64], P2 ;  /* 0x0410000006fb7fae */ /* 0x0003e40009141d46 */
[----:B------:R-:W-:Y:S05]  /*16990*/  IMAD.X R5, R58, 0x1, R57, P4 ;  /* 0x000000013a057824 */ /* 0x000fea00020e0639 */
        /* <DEDUP_REMOVED lines=59> */
.L_x_1667:
[----:B------:R-:W-:Y:S02]  /*16d50*/  MOV R6, 0x2 ;  /* 0x0000000200067802 */ /* 0x000fe40000000f00 */
        /* <DEDUP_REMOVED lines=35> */
.L_x_1669:
[----:B------:R1:W5:Y:S01]  /*16f90*/  LDL R4, [R1+0x70] ;  /* 0x0000700001047983 */ /* 0x0003620000100800 */
[----:B------:R-:W-:-:S02]  /*16fa0*/  MOV R6, 0x2 ;  /* 0x0000000200067802 */ /* 0x000fc40000000f00 */
[----:B------:R-:W-:Y:S02]  /*16fb0*/  MOV R5, 0x16fd0 ;  /* 0x00016fd000057802 */ /* 0x000fe40000000f00 */
[----:B-1---5:R-:W-:Y:S05]  /*16fc0*/  CALL.REL.NOINC `($__internal_4_$__cuda_sm70_shflsync_bfly_p) ;  /* 0x0000098000007944 */ /* 0x022fea0003c00000 */
[----:B------:R-:W-:Y:S01]  /*16fd0*/  MOV R7, R6 ;  /* 0x0000000600077202 */ /* 0x000fe20000000f00 */
[----:B------:R-:W-:Y:S05]  /*16fe0*/  BRA `(.L_x_1749) ;  /* 0xffff920000007947 */ /* 0x000fea000383ffff */
.L_x_1670:
[----:B------:R-:W-:Y:S01]  /*16ff0*/  IMAD.MOV.U32 R4, RZ, RZ, R7 ;  /* 0x000000ffff047224 */ /* 0x000fe200078e0007 */
[----:B------:R-:W-:Y:S02]  /*17000*/  MOV R6, 0x1 ;  /* 0x0000000100067802 */ /* 0x000fe40000000f00 */
[----:B------:R-:W-:Y:S02]  /*17010*/  MOV R5, 0x17030 ;  /* 0x0001703000057802 */ /* 0x000fe40000000f00 */
[----:B------:R-:W-:Y:S05]  /*17020*/  CALL.REL.NOINC `($__internal_4_$__cuda_sm70_shflsync_bfly_p) ;  /* 0x0000092000007944 */ /* 0x000fea0003c00000 */
[----:B------:R1:W5:Y:S01]  /*17030*/  LDL R4, [R1+0x74] ;  /* 0x0000740001047983 */ /* 0x0003620000100800 */
[----:B------:R-:W-:Y:S01]  /*17040*/  FADD.FTZ R7, R7, R6 ;  /* 0x0000000607077221 */ /* 0x000fe20000010000 */
[----:B------:R-:W-:Y:S02]  /*17050*/  MOV R6, 0x2 ;  /* 0x0000000200067802 */ /* 0x000fe40000000f00 */
[----:B------:R-:W-:Y:S02]  /*17060*/  MOV R5, 0x17080 ;  /* 0x0001708000057802 */ /* 0x000fe40000000f00 */
[----:B-1---5:R-:W-:Y:S05]  /*17070*/  CALL.REL.NOINC `($__internal_4_$__cuda_sm70_shflsync_bfly_p) ;  /* 0x000008d000007944 */ /* 0x022fea0003c00000 */
[----:B------:R-:W2:Y:S01]  /*17080*/  LDL.LU R4, [R1+0x74] ;  /* 0x0000740001047983 */ /* 0x000ea20000300800 */
[----:B------:R-:W-:Y:S01]  /*17090*/  MOV R5, 0x170e0 ;  /* 0x000170e000057802 */ /* 0x000fe20000000f00 */
[----:B--2---:R-:W-:Y:S01]  /*170a0*/  FADD.FTZ R10, R4, R6 ;  /* 0x00000006040a7221 */ /* 0x004fe20000010000 */
[----:B------:R-:W-:-:S04]  /*170b0*/  MOV R6, 0x1 ;  /* 0x0000000100067802 */ /* 0x000fc80000000f00 */
[----:B------:R-:W-:Y:S02]  /*170c0*/  MOV R4, R10 ;  /* 0x0000000a00047202 */ /* 0x000fe40000000f00 */
[----:B------:R-:W-:Y:S05]  /*170d0*/  CALL.REL.NOINC `($__internal_4_$__cuda_sm70_shflsync_bfly_p) ;  /* 0x0000087000007944 */ /* 0x000fea0003c00000 */
[----:B------:R-:W-:Y:S01]  /*170e0*/  FADD.FTZ R10, R10, R6 ;  /* 0x000000060a0a7221 */ /* 0x000fe20000010000 */
[----:B------:R-:W-:Y:S02]  /*170f0*/  MOV R4, R203 ;  /* 0x000000cb00047202 */ /* 0x000fe40000000f00 */
[----:B------:R-:W-:Y:S02]  /*17100*/  MOV R6, 0x2 ;  /* 0x0000000200067802 */ /* 0x000fe40000000f00 */
[----:B------:R-:W-:Y:S02]  /*17110*/  MOV R5, 0x17130 ;  /* 0x0001713000057802 */ /* 0x000fe40000000f00 */
[----:B------:R-:W-:Y:S05]  /*17120*/  CALL.REL.NOINC `($__internal_4_$__cuda_sm70_shflsync_bfly_p) ;  /* 0x0000082000007944 */ /* 0x000fea0003c00000 */
[----:B------:R-:W-:Y:S01]  /*17130*/  FADD.FTZ R11, R203, R6 ;  /* 0x00000006cb0b7221 */ /* 0x000fe20000010000 */
[----:B------:R-:W-:Y:S02]  /*17140*/  MOV R6, 0x1 ;  /* 0x0000000100067802 */ /* 0x000fe40000000f00 */
[----:B------:R-:W-:Y:S02]  /*17150*/  MOV R5, 0x17180 ;  /* 0x0001718000057802 */ /* 0x000fe40000000f00 */
[----:B------:R-:W-:-:S02]  /*17160*/  MOV R4, R11 ;  /* 0x0000000b00047202 */ /* 0x000fc40000000f00 */
[----:B------:R-:W-:Y:S05]  /*17170*/  CALL.REL.NOINC `($__internal_4_$__cuda_sm70_shflsync_bfly_p) ;  /* 0x000007d000007944 */ /* 0x000fea0003c00000 */
[----:B------:R-:W-:Y:S01]  /*17180*/  FADD.FTZ R11, R11, R6 ;  /* 0x000000060b0b7221 */ /* 0x000fe20000010000 */
[----:B------:R-:W-:-:S02]  /*17190*/  MOV R4, R202 ;  /* 0x000000ca00047202 */ /* 0x000fc40000000f00 */
[----:B------:R-:W-:Y:S02]  /*171a0*/  MOV R6, 0x2 ;  /* 0x0000000200067802 */ /* 0x000fe40000000f00 */
[----:B------:R-:W-:Y:S02]  /*171b0*/  MOV R5, 0x171d0 ;  /* 0x000171d000057802 */ /* 0x000fe40000000f00 */
[----:B------:R-:W-:Y:S05]  /*171c0*/  CALL.REL.NOINC `($__internal_4_$__cuda_sm70_shflsync_bfly_p) ;  /* 0x0000078000007944 */ /* 0x000fea0003c00000 */
[----:B------:R-:W-:Y:S01]  /*171d0*/  FADD.FTZ R202, R202, R6 ;  /* 0x00000006caca7221 */ /* 0x000fe20000010000 */
[----:B------:R-:W-:Y:S02]  /*171e0*/  MOV R6, 0x1 ;  /* 0x0000000100067802 */ /* 0x000fe40000000f00 */
[----:B------:R-:W-:Y:S02]  /*171f0*/  MOV R5, 0x17220 ;  /* 0x0001722000057802 */ /* 0x000fe40000000f00 */
[----:B------:R-:W-:Y:S02]  /*17200*/  MOV R4, R202 ;  /* 0x000000ca00047202 */ /* 0x000fe40000000f00 */
[----:B------:R-:W-:Y:S05]  /*17210*/  CALL.REL.NOINC `($__internal_4_$__cuda_sm70_shflsync_bfly_p) ;  /* 0x0000073000007944 */ /* 0x000fea0003c00000 */
[----:B------:R-:W-:Y:S05]  /*17220*/  BRA `(.L_x_1750) ;  /* 0xffff90d000007947 */ /* 0x000fea000383ffff */
.L_x_1693:
[----:B------:R-:W-:Y:S01]  /*17230*/  IMAD.MOV.U32 R7, RZ, RZ, R3 ;  /* 0x000000ffff077224 */ /* 0x000fe200078e0003 */
[----:B------:R-:W-:Y:S01]  /*17240*/  MOV R6, RZ ;  /* 0x000000ff00067202 */ /* 0x000fe20000000f00 */
[----:B------:R-:W-:Y:S01]  /*17250*/  IMAD.MOV.U32 R5, RZ, RZ, 0x181f ;  /* 0x0000181fff057424 */ /* 0x000fe200078e00ff */
[----:B------:R-:W-:-:S02]  /*17260*/  MOV R4, 0x17280 ;  /* 0x0001728000047802 */ /* 0x000fc40000000f00 */
[----:B-1----:R-:W-:Y:S05]  /*17270*/  CALL.REL.NOINC `($__internal_5_$__cuda_sm70_shflsync_idx_p) ;  /* 0x0000074000007944 */ /* 0x002fea0003c00000 */
[----:B------:R-:W-:Y:S01]  /*17280*/  MOV R11, R5 ;  /* 0x00000005000b7202 */ /* 0x000fe20000000f00 */
[----:B------:R-:W-:Y:S05]  /*17290*/  BRA `(.L_x_1751) ;  /* 0xffffb80000007947 */ /* 0x000fea000383ffff */
.L_x_1694:
[----:B------:R-:W-:Y:S01]  /*172a0*/  IMAD.MOV.U32 R7, RZ, RZ, R10 ;  /* 0x000000ffff077224 */ /* 0x000fe200078e000a */
[----:B------:R-:W-:Y:S01]  /*172b0*/  MOV R6, RZ ;  /* 0x000000ff00067202 */ /* 0x000fe20000000f00 */
[----:B------:R-:W-:Y:S01]  /*172c0*/  IMAD.MOV.U32 R5, RZ, RZ, 0x181f ;  /* 0x0000181fff057424 */ /* 0x000fe200078e00ff */
[----:B------:R-:W-:-:S02]  /*172d0*/  MOV R4, 0x172f0 ;  /* 0x000172f000047802 */ /* 0x000fc40000000f00 */
[----:B-123--:R-:W-:Y:S05]  /*172e0*/  CALL.REL.NOINC `($__internal_5_$__cuda_sm70_shflsync_idx_p) ;  /* 0x000006d000007944 */ /* 0x00efea0003c00000 */
[----:B------:R-:W-:Y:S01]  /*172f0*/  MOV R4, R5 ;  /* 0x0000000500047202 */ /* 0x000fe20000000f00 */
[----:B------:R-:W-:Y:S05]  /*17300*/  BRA `(.L_x_1752) ;  /* 0xffffb7b000007947 */ /* 0x000fea000383ffff */
.L_x_1697:
[----:B-1----:R-:W-:Y:S01]  /*17310*/  IMAD.MOV.U32 R7, RZ, RZ, R3 ;  /* 0x000000ffff077224 */ /* 0x002fe200078e0003 */
[----:B------:R-:W-:Y:S01]  /*17320*/  MOV R6, 0x1 ;  /* 0x0000000100067802 */ /* 0x000fe20000000f00 */
[----:B------:R-:W-:Y:S01]  /*17330*/  IMAD.MOV.U32 R5, RZ, RZ, 0x181f ;  /* 0x0000181fff057424 */ /* 0x000fe200078e00ff */
[----:B------:R-:W-:-:S02]  /*17340*/  MOV R4, 0x17360 ;  /* 0x0001736000047802 */ /* 0x000fc40000000f00 */
[----:B--234-:R-:W-:Y:S05]  /*17350*/  CALL.REL.NOINC `($__internal_5_$__cuda_sm70_shflsync_idx_p) ;  /* 0x0000066000007944 */ /* 0x01cfea0003c00000 */
        /* <DEDUP_REMOVED lines=8> */
.L_x_1700:
[----:B-1----:R-:W-:Y:S01]  /*173e0*/  IMAD.MOV.U32 R7, RZ, RZ, R3 ;  /* 0x000000ffff077224 */ /* 0x002fe200078e0003 */
[----:B------:R-:W-:Y:S01]  /*173f0*/  MOV R6, 0x2 ;  /* 0x0000000200067802 */ /* 0x000fe20000000f00 */
[----:B------:R-:W-:Y:S01]  /*17400*/  IMAD.MOV.U32 R5, RZ, RZ, 0x181f ;  /* 0x0000181fff057424 */ /* 0x000fe200078e00ff */
[----:B------:R-:W-:Y:S02]  /*17410*/  MOV R4, 0x17430 ;  /* 0x0001743000047802 */ /* 0x000fe40000000f00 */
[----:B--234-:R-:W-:Y:S05]  /*17420*/  CALL.REL.NOINC `($__internal_5_$__cuda_sm70_shflsync_idx_p) ;  /* 0x0000059000007944 */ /* 0x01cfea0003c00000 */
[----:B------:R-:W-:Y:S01]  /*17430*/  MOV R11, R5 ;  /* 0x00000005000b7202 */ /* 0x000fe20000000f00 */
[----:B------:R-:W-:Y:S05]  /*17440*/  BRA `(.L_x_1754) ;  /* 0xffffb8e000007947 */ /* 0x000fea000383ffff */
.L_x_1701:
[----:B-1----:R-:W-:Y:S01]  /*17450*/  IMAD.MOV.U32 R7, RZ, RZ, R10 ;  /* 0x000000ffff077224 */ /* 0x002fe200078e000a */
[----:B------:R-:W-:Y:S01]  /*17460*/  MOV R6, 0x2 ;  /* 0x0000000200067802 */ /* 0x000fe20000000f00 */
[----:B------:R-:W-:Y:S01]  /*17470*/  IMAD.MOV.U32 R5, RZ, RZ, 0x181f ;  /* 0x0000181fff057424 */ /* 0x000fe200078e00ff */
[----:B------:R-:W-:Y:S02]  /*17480*/  MOV R4, 0x174a0 ;  /* 0x000174a000047802 */ /* 0x000fe40000000f00 */
[----:B--234-:R-:W-:Y:S05]  /*17490*/  CALL.REL.NOINC `($__internal_5_$__cuda_sm70_shflsync_idx_p) ;  /* 0x0000052000007944 */ /* 0x01cfea0003c00000 */
[----:B------:R-:W-:Y:S01]  /*174a0*/  MOV R4, R5 ;  /* 0x0000000500047202 */ /* 0x000fe20000000f00 */
[----:B------:R-:W-:Y:S05]  /*174b0*/  BRA `(.L_x_1755) ;  /* 0xffffb89000007947 */ /* 0x000fea000383ffff */
.L_x_1704:
[----:B--2---:R-:W-:Y:S01]  /*174c0*/  IMAD.MOV.U32 R7, RZ, RZ, R3 ;  /* 0x000000ffff077224 */ /* 0x004fe200078e0003 */
[----:B------:R-:W-:Y:S01]  /*174d0*/  MOV R6, 0x3 ;  /* 0x0000000300067802 */ /* 0x000fe20000000f00 */
[----:B------:R-:W-:Y:S01]  /*174e0*/  IMAD.MOV.U32 R5, RZ, RZ, 0x181f ;  /* 0x0000181fff057424 */ /* 0x000fe200078e00ff */
[----:B------:R-:W-:-:S02]  /*174f0*/  MOV R4, 0x17510 ;  /* 0x0001751000047802 */ /* 0x000fc40000000f00 */
[----:B-1-34-:R-:W-:Y:S05]  /*17500*/  CALL.REL.NOINC `($__internal_5_$__cuda_sm70_shflsync_idx_p) ;  /* 0x000004b000007944 */ /* 0x01afea0003c00000 */
        /* <DEDUP_REMOVED lines=8> */
.L_x_1707:
[----:B-1----:R-:W-:Y:S01]  /*17590*/  IMAD.MOV.U32 R7, RZ, RZ, R3 ;  /* 0x000000ffff077224 */ /* 0x002fe200078e0003 */
[----:B------:R-:W-:Y:S01]  /*175a0*/  MOV R6, 0x4 ;  /* 0x0000000400067802 */ /* 0x000fe20000000f00 */
[----:B------:R-:W-:Y:S01]  /*175b0*/  IMAD.MOV.U32 R5, RZ, RZ, 0x181f ;  /* 0x0000181fff057424 */ /* 0x000fe200078e00ff */
[----:B--2---:R-:W-:Y:S02]  /*175c0*/  MOV R4, 0x175e0 ;  /* 0x000175e000047802 */ /* 0x004fe40000000f00 */
[----:B---34-:R-:W-:Y:S05]  /*175d0*/  CALL.REL.NOINC `($__internal_5_$__cuda_sm70_shflsync_idx_p) ;  /* 0x000003e000007944 */ /* 0x018fea0003c00000 */
[----:B------:R-:W-:Y:S01]  /*175e0*/  MOV R11, R5 ;  /* 0x00000005000b7202 */ /* 0x000fe20000000f00 */
[----:B------:R-:W-:Y:S05]  /*175f0*/  BRA `(.L_x_1757) ;  /* 0xffffb96000007947 */ /* 0x000fea000383ffff */
.L_x_1708:
[----:B------:R-:W-:Y:S01]  /*17600*/  IMAD.MOV.U32 R7, RZ, RZ, R10 ;  /* 0x000000ffff077224 */ /* 0x000fe200078e000a */
[----:B------:R-:W-:Y:S01]  /*17610*/  MOV R6, 0x4 ;  /* 0x0000000400067802 */ /* 0x000fe20000000f00 */
[----:B------:R-:W-:Y:S01]  /*17620*/  IMAD.MOV.U32 R5, RZ, RZ, 0x181f ;  /* 0x0000181fff057424 */ /* 0x000fe200078e00ff */
[----:B--2---:R-:W-:Y:S02]  /*17630*/  MOV R4, 0x17650 ;  /* 0x0001765000047802 */ /* 0x004fe40000000f00 */
[----:B-1-34-:R-:W-:Y:S05]  /*17640*/  CALL.REL.NOINC `($__internal_5_$__cuda_sm70_shflsync_idx_p) ;  /* 0x0000037000007944 */ /* 0x01afea0003c00000 */
[----:B------:R-:W-:Y:S01]  /*17650*/  MOV R4, R5 ;  /* 0x0000000500047202 */ /* 0x000fe20000000f00 */
[----:B------:R-:W-:Y:S05]  /*17660*/  BRA `(.L_x_1758) ;  /* 0xffffb91000007947 */ /* 0x000fea000383ffff */
.L_x_1711:
        /* <DEDUP_REMOVED lines=13> */
.L_x_1714:
[----:B-1----:R-:W-:Y:S01]  /*17740*/  IMAD.MOV.U32 R7, RZ, RZ, R3 ;  /* 0x000000ffff077224 */ /* 0x002fe200078e0003 */
[----:B------:R-:W-:Y:S01]  /*17750*/  MOV R6, 0x6 ;  /* 0x0000000600067802 */ /* 0x000fe20000000f00 */
[----:B------:R-:W-:Y:S01]  /*17760*/  IMAD.MOV.U32 R5, RZ, RZ, 0x181f ;  /* 0x0000181fff057424 */ /* 0x000fe200078e00ff */
[----:B------:R-:W-:Y:S02]  /*17770*/  MOV R4, 0x17790 ;  /* 0x0001779000047802 */ /* 0x000fe40000000f00 */
[----:B--234-:R-:W-:Y:S05]  /*17780*/  CALL.REL.NOINC `($__internal_5_$__cuda_sm70_shflsync_idx_p) ;  /* 0x0000023000007944 */ /* 0x01cfea0003c00000 */
[----:B------:R-:W-:Y:S01]  /*17790*/  MOV R11, R5 ;  /* 0x00000005000b7202 */ /* 0x000fe20000000f00 */
[----:B------:R-:W-:Y:S05]  /*177a0*/  BRA `(.L_x_1760) ;  /* 0xffffb9e000007947 */ /* 0x000fea000383ffff */
.L_x_1715:
[----:B-1----:R-:W-:Y:S01]  /*177b0*/  IMAD.MOV.U32 R7, RZ, RZ, R10 ;  /* 0x000000ffff077224 */ /* 0x002fe200078e000a */
[----:B------:R-:W-:Y:S01]  /*177c0*/  MOV R6, 0x6 ;  /* 0x0000000600067802 */ /* 0x000fe20000000f00 */
[----:B------:R-:W-:Y:S01]  /*177d0*/  IMAD.MOV.U32 R5, RZ, RZ, 0x181f ;  /* 0x0000181fff057424 */ /* 0x000fe200078e00ff */
[----:B------:R-:W-:Y:S02]  /*177e0*/  MOV R4, 0x17800 ;  /* 0x0001780000047802 */ /* 0x000fe40000000f00 */
[----:B--234-:R-:W-:Y:S05]  /*177f0*/  CALL.REL.NOINC `($__internal_5_$__cuda_sm70_shflsync_idx_p) ;  /* 0x000001c000007944 */ /* 0x01cfea0003c00000 */
[----:B------:R-:W-:Y:S01]  /*17800*/  MOV R4, R5 ;  /* 0x0000000500047202 */ /* 0x000fe20000000f00 */
[----:B------:R-:W-:Y:S05]  /*17810*/  BRA `(.L_x_1761) ;  /* 0xffffb99000007947 */ /* 0x000fea000383ffff */
.L_x_1718:
        /* <DEDUP_REMOVED lines=13> */
.L_x_1720:
[----:B-1----:R-:W-:Y:S01]  /*178f0*/  IMAD.MOV.U32 R7, RZ, RZ, R2 ;  /* 0x000000ffff077224 */ /* 0x002fe200078e0002 */
[----:B------:R-:W-:Y:S01]  /*17900*/  MOV R6, RZ ;  /* 0x000000ff00067202 */ /* 0x000fe20000000f00 */
[----:B------:R-:W-:Y:S01]  /*17910*/  IMAD.MOV.U32 R5, RZ, RZ, 0x1f ;  /* 0x0000001fff057424 */ /* 0x000fe200078e00ff */
[----:B------:R-:W-:Y:S02]  /*17920*/  MOV R4, 0x17940 ;  /* 0x0001794000047802 */ /* 0x000fe40000000f00 */
[----:B--23-5:R-:W-:Y:S05]  /*17930*/  CALL.REL.NOINC `($__internal_5_$__cuda_sm70_shflsync_idx_p) ;  /* 0x0000008000007944 */ /* 0x02cfea0003c00000 */
[----:B------:R-:W-:Y:S05]  /*17940*/  BRA `(.L_x_1763) ;  /* 0xffffbae000007947 */ /* 0x000fea000383ffff */
        .weak           $__internal_4_$__cuda_sm70_shflsync_bfly_p
        .type           $__internal_4_$__cuda_sm70_shflsync_bfly_p,@function
        .size           $__internal_4_$__cuda_sm70_shflsync_bfly_p,($__internal_5_$__cuda_sm70_shflsync_idx_p - $__internal_4_$__cuda_sm70_shflsync_bfly_p)
$__internal_4_$__cuda_sm70_shflsync_bfly_p:
[----:B------:R-:W-:Y:S02]  /*17950*/  IMAD.MOV.U32 R9, RZ, RZ, -0x1 ;  /* 0xffffffffff097424 */ /* 0x000fe400078e00ff */
[----:B------:R-:W-:Y:S02]  /*17960*/  IMAD.MOV.U32 R8, RZ, RZ, 0x1f ;  /* 0x0000001fff087424 */ /* 0x000fe400078e00ff */
[----:B------:R-:W-:Y:S04]  /*17970*/  WARPSYNC R9 ;  /* 0x0000000900007348 */ /* 0x000fe80003800000 */
[----:B------:R1:W2:Y:S02]  /*17980*/  SHFL.BFLY PT, R6, R4, R6, R8 ;  /* 0x0c00000604067389 */ /* 0x0002a400000e0008 */
[----:B-1----:R-:W-:-:S02]  /*17990*/  MOV R8, R5 ;  /* 0x0000000500087202 */ /* 0x002fc40000000f00 */
[----:B------:R-:W-:-:S04]  /*179a0*/  MOV R9, 0x0 ;  /* 0x0000000000097802 */ /* 0x000fc80000000f00 */
[----:B--2---:R-:W-:Y:S05]  /*179b0*/  RET.REL.NODEC R8 `(_ZN7cutlass13device_kernelIN5flash19enable_sm80_to_sm89INS1_16FlashAttnFwdSm80INS1_25CollectiveMainloopFwdSm80ILi4ELi1ELb0EN4cute5tupleIJNS5_1CILi128EEENS7_ILi64EEES8_EEELi128ENS_6half_tEfNS_4arch4Sm80ELb1ELb0ELb1ELb0ELb1ELb0ELb1ELb0EEENS1_21CollectiveEpilogueFwdINS6_IJS8_S8_S9_EEENS6_IJNS7_ILi1EEESH_SH_EEESB_SD_Li128ELb0ELb1ELb0ELb0EEENS1_30DynamicPersistentTileSchedulerILi128ELi128ELb0ELb1ELb0EEEEEEEEEvNT_6ParamsE) ;  /* 0xfffe864008007950 */ /* 0x004fea0003c3ffff */
        .weak           $__internal_5_$__cuda_sm70_shflsync_idx_p
        .type           $__internal_5_$__cuda_sm70_shflsync_idx_p,@function
        .size           $__internal_5_$__cuda_sm70_shflsync_idx_p,(.L_x_4350 - $__internal_5_$__cuda_sm70_shflsync_idx_p)
$__internal_5_$__cuda_sm70_shflsync_idx_p:
[----:B------:R-:W-:Y:S02]  /*179c0*/  MOV R8, 0xffffffff ;  /* 0xffffffff00087802 */ /* 0x000fe40000000f00 */
[----:B------:R-:W-:Y:S02]  /*179d0*/  MOV R9, 0x0 ;  /* 0x0000000000097802 */ /* 0x000fe40000000f00 */
[----:B------:R-:W-:Y:S04]  /*179e0*/  WARPSYNC R8 ;  /* 0x0000000800007348 */ /* 0x000fe80003800000 */
[----:B------:R1:W2:Y:S02]  /*179f0*/  SHFL.IDX PT, R5, R7, R6, R5 ;  /* 0x0000000607057389 */ /* 0x0002a400000e0005 */
[----:B-1----:R-:W-:-:S04]  /*17a00*/  MOV R8, R4 ;  /* 0x0000000400087202 */ /* 0x002fc80000000f00 */
[----:B--2---:R-:W-:Y:S05]  /*17a10*/  RET.REL.NODEC R8 `(_ZN7cutlass13device_kernelIN5flash19enable_sm80_to_sm89INS1_16FlashAttnFwdSm80INS1_25CollectiveMainloopFwdSm80ILi4ELi1ELb0EN4cute5tupleIJNS5_1CILi128EEENS7_ILi64EEES8_EEELi128ENS_6half_tEfNS_4arch4Sm80ELb1ELb0ELb1ELb0ELb1ELb0ELb1ELb0EEENS1_21CollectiveEpilogueFwdINS6_IJS8_S8_S9_EEENS6_IJNS7_ILi1EEESH_SH_EEESB_SD_Li128ELb0ELb1ELb0ELb0EEENS1_30DynamicPersistentTileSchedulerILi128ELi128ELb0ELb1ELb0EEEEEEEEEvNT_6ParamsE) ;  /* 0xfffe85e008007950 */ /* 0x004fea0003c3ffff */
.L_x_1764:
        /* <DEDUP_REMOVED lines=14> */
.L_x_4350:


//--------------------- .text._ZN7cutlass13device_kernelIN5flash19enable_sm80_to_sm89INS1_16FlashAttnFwdSm80INS1_25CollectiveMainloopFwdSm80ILi4ELi1ELb0EN4cute5tupleIJNS5_1CILi128EEENS7_ILi64EEES8_EEELi128ENS_6half_tEfNS_4arch4Sm80ELb1ELb0ELb1ELb1ELb1ELb0ELb1ELb0EEENS1_21CollectiveEpilogueFwdINS6_IJS8_S8_S9_EEENS6_IJNS7_ILi1EEESH_SH_EEESB_SD_Li128ELb1ELb1ELb0ELb0EEENS1_19SingleTileSchedulerILb1ELb0ELb1ELi128EEEEEEEEEvNT_6ParamsE --------------------------
	.section	.text._ZN7cutlass13device_kernelIN5flash19enable_sm80_to_sm89INS1_16FlashAttnFwdSm80INS1_25CollectiveMainloopFwdSm80ILi4ELi1ELb0EN4cute5tupleIJNS5_1CILi128EEENS7_ILi64EEES8_EEELi128ENS_6half_tEfNS_4arch4Sm80ELb1ELb0ELb1ELb1ELb1ELb0ELb1ELb0EEENS1_21CollectiveEpilogueFwdINS6_IJS8_S8_S9_EEENS6_IJNS7_ILi1EEESH_SH_EEESB_SD_Li128ELb1ELb1ELb0ELb0EEENS1_19SingleTileSchedulerILb1ELb0ELb1ELi128EEEEEEEEEvNT_6ParamsE,"ax",@progbits
	.sectioninfo	@"SHI_REGISTERS=255"
	.align	128
.text._ZN7cutlass13device_kernelIN5flash19enable_sm80_to_sm89INS1_16FlashAttnFwdSm80INS1_25CollectiveMainloopFwdSm80ILi4ELi1ELb0EN4cute5tupleIJNS5_1CILi128EEENS7_ILi64EEES8_EEELi128ENS_6half_tEfNS_4arch4Sm80ELb1ELb0ELb1ELb1ELb1ELb0ELb1ELb0EEENS1_21CollectiveEpilogueFwdINS6_IJS8_S8_S9_EEENS6_IJNS7_ILi1EEESH_SH_EEESB_SD_Li128ELb1ELb1ELb0ELb0EEENS1_19SingleTileSchedulerILb1ELb0ELb1ELi128EEEEEEEEEvNT_6ParamsE:
        .type           _ZN7cutlass13device_kernelIN5flash19enable_sm80_to_sm89INS1_16FlashAttnFwdSm80INS1_25CollectiveMainloopFwdSm80ILi4ELi1ELb0EN4cute5tupleIJNS5_1CILi128EEENS7_ILi64EEES8_EEELi128ENS_6half_tEfNS_4arch4Sm80ELb1ELb0ELb1ELb1ELb1ELb0ELb1ELb0EEENS1_21CollectiveEpilogueFwdINS6_IJS8_S8_S9_EEENS6_IJNS7_ILi1EEESH_SH_EEESB_SD_Li128ELb1ELb1ELb0ELb0EEENS1_19SingleTileSchedulerILb1ELb0ELb1ELi128EEEEEEEEEvNT_6ParamsE,@function
        .size           _ZN7cutlass13device_kernelIN5flash19enable_sm80_to_sm89INS1_16FlashAttnFwdSm80INS1_25CollectiveMainloopFwdSm80ILi4ELi1ELb0EN4cute5tupleIJNS5_1CILi128EEENS7_ILi64EEES8_EEELi128ENS_6half_tEfNS_4arch4Sm80ELb1ELb0ELb1ELb1ELb1ELb0ELb1ELb0EEENS1_21CollectiveEpilogueFwdINS6_IJS8_S8_S9_EEENS6_IJNS7_ILi1EEESH_SH_EEESB_SD_Li128ELb1ELb1ELb0ELb0EEENS1_19SingleTileSchedulerILb1ELb0ELb1ELi128EEEEEEEEEvNT_6ParamsE,(.L_x_4353 - _ZN7cutlass13device_kernelIN5flash19enable_sm80_to_sm89INS1_16FlashAttnFwdSm80INS1_25CollectiveMainloopFwdSm80ILi4ELi1ELb0EN4cute5tupleIJNS5_1CILi128EEENS7_ILi64EEES8_EEELi128ENS_6half_tEfNS_4arch4Sm80ELb1ELb0ELb1ELb1ELb1ELb0ELb1ELb0EEENS1_21CollectiveEpilogueFwdINS6_IJS8_S8_S9_EEENS6_IJNS7_ILi1EEESH_SH_EEESB_SD_Li128ELb1ELb1ELb0ELb0EEENS1_19SingleTileSchedulerILb1ELb0ELb1ELi128EEEEEEEEEvNT_6ParamsE)
        .other          _ZN7cutlass13device_kernelIN5flash19enable_sm80_to_sm89INS1_16FlashAttnFwdSm80INS1_25CollectiveMainloopFwdSm80ILi4ELi1ELb0EN4cute5tupleIJNS5_1CILi128EEENS7_ILi64EEES8_EEELi128ENS_6half_tEfNS_4arch4Sm80ELb1ELb0ELb1ELb1ELb1ELb0ELb1ELb0EEENS1_21CollectiveEpilogueFwdINS6_IJS8_S8_S9_EEENS6_IJNS7_ILi1EEESH_SH_EEESB_SD_Li128ELb1ELb1ELb0ELb0EEENS1_19SingleTileSchedulerILb1ELb0ELb1ELi128EEEEEEEEEvNT_6ParamsE,@"STO_CUDA_ENTRY STV_DEFAULT"
_ZN7cutlass13device_kernelIN5flash19enable_sm80_to_sm89INS1_16FlashAttnFwdSm80INS1_25CollectiveMainloopFwdSm80ILi4ELi1ELb0EN4cute5tupleIJNS5_1CILi128EEENS7_ILi64EEES8_EEELi128ENS_6half_tEfNS_4arch4Sm80ELb1ELb0ELb1ELb1ELb1ELb0ELb1ELb0EEENS1_21CollectiveEpilogueFwdINS6_IJS8_S8_S9_EEENS6_IJNS7_ILi1EEESH_SH_EEESB_SD_Li128ELb1ELb1ELb0ELb0EEENS1_19SingleTileSchedulerILb1ELb0ELb1ELi128EEEEEEEEEvNT_6ParamsE:
        /* <DEDUP_REMOVED lines=21> */
.L_x_1766:
        /* <DEDUP_REMOVED lines=13> */
.L_x_1768:
[----:B------:R-:W-:Y:S02]  /*0220*/  ULDC UR5, c[0x0][0x54c] ;  /* 0x0001530000057ab9 */ /* 0x000fe40000000800 */
.L_x_1767:
[----:B------:R-:W-:Y:S02]  /*0230*/  ULDC UR4, c[0x0][0x548] ;  /* 0x0001520000047ab9 */ /* 0x000fe40000000800 */
[----:B------:R-:W-:-:S02]  /*0240*/  USHF.L.U32 UR10, UR10, 0x7, URZ ;  /* 0x000000070a0a7899 */ /* 0x000fc4000800063f */
[----:B------:R-:W-:-:S04]  /*0250*/  UIMAD UR4, UR5, UR4, URZ ;  /* 0x00000004050472a4 */ /* 0x000fc8000f8e023f */
[----:B------:R-:W-:-:S04]  /*0260*/  UISETP.GE.AND UP0, UPT, UR10, UR4, UPT ;  /* 0x000000040a00728c */ /* 0x000fc8000bf06270 */
[----:B------:R-:W-:Y:S01]  /*0270*/  USEL UR13, UR13, 0xffffffff, !UP0 ;  /* 0xffffffff0d0d7887 */ /* 0x000fe2000c000000 */
[----:B------:R-:W-:Y:S05]  /*0280*/  BRA `(.L_x_1769) ;  /* 0x000001b000007947 */ /* 0x000fea0003800000 */
.L_x_1765:
        /* <DEDUP_REMOVED lines=8> */
.L_x_1770:
        /* <DEDUP_REMOVED lines=13> */
.L_x_1772:
[----:B------:R-:W-:Y:S02]  /*03e0*/  ULDC UR5, c[0x0][0x54c] ;  /* 0x0001530000057ab9 */ /* 0x000fe40000000800 */
.L_x_1771:
[----:B------:R-:W-:Y:S02]  /*03f0*/  ULDC UR4, c[0x0][0x548] ;  /* 0x0001520000047ab9 */ /* 0x000fe40000000800 */
[----:B------:R-:W-:-:S02]  /*0400*/  USHF.L.U32 UR10, UR10, 0x7, URZ ;  /* 0x000000070a0a7899 */ /* 0x000fc4000800063f */
[----:B------:R-:W-:-:S04]  /*0410*/  UIMAD UR4, UR5, UR4, URZ ;  /* 0x00000004050472a4 */ /* 0x000fc8000f8e023f */
[----:B------:R-:W-:-:S04]  /*0420*/  UISETP.GE.AND UP0, UPT, UR10, UR4, UPT ;  /* 0x000000040a00728c */ /* 0x000fc8000bf06270 */
[----:B------:R-:W-:-:S06]  /*0430*/  USEL UR13, UR13, 0xffffffff, !UP0 ;  /* 0xffffffff0d0d7887 */ /* 0x000fcc000c000000 */
.L_x_1769:
        /* <DEDUP_REMOVED lines=47> */
.L_x_1773:
        /* <DEDUP_REMOVED lines=10> */
.L_x_1774:
        /* <DEDUP_REMOVED lines=12> */
.L_x_1775:
[----:B------:R-:W-:Y:S01]  /*0890*/  ULDC UR4, c[0x0][0x2c4] ;  /* 0x0000b10000047ab9 */ /* 0x000fe20000000800 */
[----:B------:R-:W-:Y:S01]  /*08a0*/  PLOP3.LUT P4, PT, PT, PT, PT, 0x80, 0x0 ;  /* 0x000000000000781c */ /* 0x000fe20003f8f070 */
[----:B------:R-:W-:Y:S01]  /*08b0*/  UISETP.NE.AND UP1, UPT, UR4, 0x1, UPT ;  /* 0x000000010400788c */ /* 0x000fe2000bf25270 */
[----:B------:R-:W-:Y:S01]  /*08c0*/  CS2R R14, SRZ ;  /* 0x00000000000e7805 */ /* 0x000fe2000001ff00 */
[----:B------:R-:W-:Y:S01]  /*08d0*/  UIADD3 UR7, -UR11, UR7, URZ ;  /* 0x000000070b077290 */ /* 0x000fe2000fffe13f */
[----:B------:R-:W-:Y:S01]  /*08e0*/  IMAD.MOV.U32 R126, RZ, RZ, RZ ;  /* 0x000000ffff7e7224 */ /* 0x000fe200078e00ff */
[----:B------:R-:W-:Y:S01]  /*08f0*/  ULDC.64 UR4, c[0x0][0x2c8] ;  /* 0x0000b20000047ab9 */ /* 0x000fe20000000a00 */
[----:B------:R-:W-:Y:S01]  /*0900*/  IMAD.MOV.U32 R124, RZ, RZ, RZ ;  /* 0x000000ffff7c7224 */ /* 0x000fe200078e00ff */
[----:B---3--:R-:W-:Y:S01]  /*0910*/  UIADD3 UR6, UR7, 0x40, -UR12 ;  /* 0x0000004007067890 */ /* 0x008fe2000fffe80c */
[----:B------:R-:W-:Y:S01]  /*0920*/  CS2R R130, SRZ ;  /* 0x0000000000827805 */ /* 0x000fe2000001ff00 */
[----:B------:R-:W-:Y:S01]  /*0930*/  CS2R R128, SRZ ;  /* 0x0000000000807805 */ /* 0x000fe2000001ff00 */
[----:B------:R-:W-:Y:S01]  /*0940*/  CS2R R16, SRZ ;  /* 0x0000000000107805 */ /* 0x000fe2000001ff00 */
[----:B------:R-:W-:Y:S01]  /*0950*/  MOV R122, RZ ;  /* 0x000000ff007a7202 */ /* 0x000fe20000000f00 */
[----:B------:R-:W-:Y:S01]  /*0960*/  @UP1 UIADD3 UR18, UR10, 0x7f, URZ ;  /* 0x0000007f0a121890 */ /* 0x000fe2000fffe03f */
[----:B------:R-:W-:Y:S01]  /*0970*/  IMAD.MOV.U32 R11, RZ, RZ, RZ ;  /* 0x000000ffff0b7224 */ /* 0x000fe200078e00ff */
[----:B------:R-:W-:Y:S01]  /*0980*/  MOV R120, RZ ;  /* 0x000000ff00787202 */ /* 0x000fe20000000f00 */
[----:B------:R-:W-:Y:S01]  /*0990*/  CS2R R12, SRZ ;  /* 0x00000000000c7805 */ /* 0x000fe2000001ff00 */
[----:B------:R-:W-:Y:S01]  /*09a0*/  UIMAD.WIDE.U32 UR18, UR18, UR4, URZ ;  /* 0x00000004121272a5 */ /* 0x000fe2000f8e003f */
[----:B------:R-:W-:Y:S01]  /*09b0*/  IMAD.MOV.U32 R118, RZ, RZ, RZ ;  /* 0x000000ffff767224 */ /* 0x000fe200078e00ff */
[----:B------:R-:W-:Y:S01]  /*09c0*/  UIADD3 UR4, UR10, 0x7f, URZ ;  /* 0x0000007f0a047890 */ /* 0x000fe2000fffe03f */
[----:B------:R-:W-:Y:S01]  /*09d0*/  MOV R116, RZ ;  /* 0x000000ff00747202 */ /* 0x000fe20000000f00 */
[----:B------:R-:W-:Y:S01]  /*09e0*/  @UP1 USHF.R.U32.HI UR4, URZ, UR5, UR19 ;  /* 0x000000053f041299 */ /* 0x000fe20008011613 */
[----:B------:R-:W-:Y:S01]  /*09f0*/  IMAD.MOV.U32 R110, RZ, RZ, RZ ;  /* 0x000000ffff6e7224 */ /* 0x000fe200078e00ff */
[----:B------:R-:W-:Y:S01]  /*0a00*/  UIADD3 UR5, UR7, 0x3f, URZ ;  /* 0x0000003f07057890 */ /* 0x000fe2000fffe03f */
[----:B------:R-:W-:Y:S01]  /*0a10*/  CS2R R18, SRZ ;  /* 0x0000000000127805 */ /* 0x000fe2000001ff00 */
[----:B------:R-:W-:Y:S01]  /*0a20*/  UIADD3 UR6, UR6, UR4, URZ ;  /* 0x0000000406067290 */ /* 0x000fe2000fffe03f */
[----:B------:R-:W-:Y:S01]  /*0a30*/  MOV R108, RZ ;  /* 0x000000ff006c7202 */ /* 0x000fe20000000f00 */
[----:B------:R-:W-:Y:S01]  /*0a40*/  USHF.R.S32.HI UR18, URZ, 0x1f, UR5 ;  /* 0x0000001f3f127899 */ /* 0x000fe20008011405 */
[----:B------:R-:W-:Y:S01]  /*0a50*/  IMAD.MOV.U32 R114, RZ, RZ, RZ ;  /* 0x000000ffff727224 */ /* 0x000fe200078e00ff */
[----:B------:R-:W-:Y:S01]  /*0a60*/  USHF.R.S32.HI UR4, URZ, 0x1f, UR6 ;  /* 0x0000001f3f047899 */ /* 0x000fe20008011406 */
[----:B------:R-:W-:Y:S01]  /*0a70*/  CS2R R20, SRZ ;  /* 0x0000000000147805 */ /* 0x000fe2000001ff00 */
[----:B------:R-:W-:Y:S01]  /*0a80*/  ULEA.HI UR18, UR18, UR5, URZ, 0x6 ;  /* 0x0000000512127291 */ /* 0x000fe2000f8f303f */
[----:B------:R-:W-:Y:S01]  /*0a90*/  MOV R112, RZ ;  /* 0x000000ff00707202 */ /* 0x000fe20000000f00 */
[----:B------:R-:W-:Y:S01]  /*0aa0*/  ULEA.HI UR4, UR4, UR6, URZ, 0x6 ;  /* 0x0000000604047291 */ /* 0x000fe2000f8f303f */
[----:B------:R-:W-:Y:S01]  /*0ab0*/  IMAD.MOV.U32 R106, RZ, RZ, RZ ;  /* 0x000000ffff6a7224 */ /* 0x000fe200078e00ff */
[----:B------:R-:W-:Y:S01]  /*0ac0*/  USHF.R.S32.HI UR18, URZ, 0x6, UR18 ;  /* 0x000000063f127899 */ /* 0x000fe20008011412 */
[----:B------:R-:W-:Y:S01]  /*0ad0*/  CS2R R22, SRZ ;  /* 0x0000000000167805 */ /* 0x000fe2000001ff00 */
[----:B------:R-:W-:Y:S01]  /*0ae0*/  USHF.R.S32.HI UR4, URZ, 0x6, UR4 ;  /* 0x000000063f047899 */ /* 0x000fe20008011404 */
[----:B------:R-:W-:Y:S01]  /*0af0*/  MOV R104, RZ ;  /* 0x000000ff00687202 */ /* 0x000fe20000000f00 */
[----:B------:R-:W-:Y:S01]  /*0b00*/  IMAD.MOV.U32 R102, RZ, RZ, RZ ;  /* 0x000000ffff667224 */ /* 0x000fe200078e00ff */
[----:B------:R-:W-:Y:S01]  /*0b10*/  CS2R R24, SRZ ;  /* 0x0000000000187805 */ /* 0x000fe2000001ff00 */
[----:B------:R-:W-:Y:S01]  /*0b20*/  UISETP.LT.AND UP0, UPT, UR18, UR4, UPT ;  /* 0x000000041200728c */ /* 0x000fe2000bf01270 */
[----:B------:R-:W-:Y:S01]  /*0b30*/  MOV R100, RZ ;  /* 0x000000ff00647202 */ /* 0x000fe20000000f00 */
[----:B------:R-:W-:Y:S01]  /*0b40*/  IMAD.MOV.U32 R94, RZ, RZ, RZ ;  /* 0x000000ffff5e7224 */ /* 0x000fe200078e00ff */
[----:B------:R-:W-:Y:S01]  /*0b50*/  CS2R R26, SRZ ;  /* 0x00000000001a7805 */ /* 0x000fe2000001ff00 */
[----:B------:R-:W-:Y:S01]  /*0b60*/  USEL UR6, UR18, UR4, UP0 ;  /* 0x0000000412067287 */ /* 0x000fe20008000000 */
[----:B------:R-:W-:Y:S01]  /*0b70*/  MOV R92, RZ ;  /* 0x000000ff005c7202 */ /* 0x000fe20000000f00 */
[----:B------:R-:W-:Y:S01]  /*0b80*/  IMAD.MOV.U32 R98, RZ, RZ, RZ ;  /* 0x000000ffff627224 */ /* 0x000fe200078e00ff */
[----:B------:R-:W-:Y:S01]  /*0b90*/  MOV R28, RZ ;  /* 0x000000ff001c7202 */ /* 0x000fe20000000f00 */
[----:B------:R-:W-:Y:S01]  /*0ba0*/  UISETP.GE.AND UP0, UPT, UR6, 0x1, UPT ;  /* 0x000000010600788c */ /* 0x000fe2000bf06270 */
[----:B------:R-:W-:Y:S01]  /*0bb0*/  IMAD.MOV.U32 R96, RZ, RZ, RZ ;  /* 0x000000ffff607224 */ /* 0x000fe200078e00ff */
[----:B------:R-:W-:Y:S01]  /*0bc0*/  CS2R R90, SRZ ;  /* 0x00000000005a7805 */ /* 0x000fe2000001ff00 */
[----:B------:R-:W-:Y:S01]  /*0bd0*/  CS2R R30, SRZ ;  /* 0x00000000001e7805 */ /* 0x000fe2000001ff00 */
[----:B------:R-:W-:Y:S01]  /*0be0*/  MOV R88, RZ ;  /* 0x000000ff00587202 */ /* 0x000fe20000000f00 */
        /* <DEDUP_REMOVED lines=79> */
[----:B------:R-:W-:Y:S01]  /*10e0*/  BSSY B0, `(.L_x_1777) ;  /* 0x0000054000007945 */ /* 0x000fe20003800000 */
[----:B------:R-:W-:-:S02]  /*10f0*/  ULDC.64 UR4, c[0x0][0x1b8] ;  /* 0x00006e0000047ab9 */ /* 0x000fc40000000a00 */
[----:B------:R-:W-:Y:S02]  /*1100*/  UIADD3 UR19, UR19, UR17, URZ ;  /* 0x0000001113137290 */ /* 0x000fe4000fffe03f */
[----:B------:R-:W-:Y:S02]  /*1110*/  USHF.R.S32.HI UR17, URZ, 0x1f, UR13 ;  /* 0x0000001f3f117899 */ /* 0x000fe4000801140d */
[----:B------:R-:W-:Y:S02]  /*1120*/  UIMAD UR16, UR8, UR4, URZ ;  /* 0x00000004081072a4 */ /* 0x000fe4000f8e023f */
[----:B------:R-:W-:Y:S02]  /*1130*/  USEL UR17, UR17, URZ, !UP2 ;  /* 0x0000003f11117287 */ /* 0x000fe4000d000000 */
[----:B------:R-:W-:Y:S02]  /*1140*/  UIMAD UR16, UR9, UR5, UR16 ;  /* 0x00000005091072a4 */ /* 0x000fe4000f8e0210 */
[----:B------:R-:W-:-:S02]  /*1150*/  UIMAD.WIDE.U32 UR20, UR9, UR4, UR18 ;  /* 0x00000004091472a5 */ /* 0x000fc4000f8e0012 */
[----:B------:R-:W-:Y:S02]  /*1160*/  USEL UR18, UR13, URZ, !UP2 ;  /* 0x0000003f0d127287 */ /* 0x000fe4000d000000 */
[----:B------:R-:W-:Y:S01]  /*1170*/  ULDC.64 UR4, c[0x0][0x1c0] ;  /* 0x0000700000047ab9 */ /* 0x000fe20000000a00 */
[----:B-1----:R-:W-:Y:S01]  /*1180*/  LEA.HI R2, R160, R165, RZ, 0x3 ;  /* 0x000000a5a0027211 */ /* 0x002fe200078f18ff */
[----:B------:R-:W-:Y:S02]  /*1190*/  UIMAD UR17, UR17, UR4, URZ ;  /* 0x00000004111172a4 */ /* 0x000fe4000f8e023f */
[----:B------:R-:W-:Y:S01]  /*11a0*/  UIADD3 UR21, UR21, UR16, URZ ;  /* 0x0000001015157290 */ /* 0x000fe2000fffe03f */
[----:B------:R-:W-:Y:S01]  /*11b0*/  LOP3.LUT R0, R2, 0xfffffff8, RZ, 0xc0, !PT ;  /* 0xfffffff802007812 */ /* 0x000fe200078ec0ff */
[----:B------:R-:W-:Y:S01]  /*11c0*/  UIMAD UR5, UR18, UR5, UR17 ;  /* 0x00000005120572a4 */ /* 0x000fe2000f8e0211 */
[----:B------:R-:W-:Y:S01]  /*11d0*/  SHF.R.S32.HI R19, RZ, 0x3, R2 ;  /* 0x00000003ff137819 */ /* 0x000fe20000011402 */
[----:B------:R-:W-:-:S02]  /*11e0*/  UIMAD.WIDE.U32 UR18, UR18, UR4, UR20 ;  /* 0x00000004121272a5 */ /* 0x000fc4000f8e0014 */
[----:B------:R-:W-:Y:S01]  /*11f0*/  IMAD.IADD R49, R165, 0x1, -R0 ;  /* 0x00000001a5317824 */ /* 0x000fe200078e0a00 */
[----:B------:R-:W-:Y:S02]  /*1200*/  ULDC UR16, c[0x0][0x2c4] ;  /* 0x0000b10000107ab9 */ /* 0x000fe40000000800 */
[----:B------:R-:W-:Y:S01]  /*1210*/  UIADD3 UR5, UR19, UR5, URZ ;  /* 0x0000000513057290 */ /* 0x000fe2000fffe03f */
[C---:B------:R-:W-:Y:S01]  /*1220*/  IMAD R167, R49.reuse, 0x10, R19 ;  /* 0x0000001031a77824 */ /* 0x040fe200078e0213 */
[----:B------:R-:W-:Y:S01]  /*1230*/  UIMAD UR16, UR12, UR16, URZ ;  /* 0x000000100c1072a4 */ /* 0x000fe2000f8e023f */
[----:B------:R-:W-:Y:S02]  /*1240*/  IMAD.U32 R3, RZ, RZ, UR19 ;  /* 0x00000013ff037e24 */ /* 0x000fe4000f8e00ff */
[----:B------:R-:W-:Y:S01]  /*1250*/  IMAD.SHL.U32 R164, R49, 0x8, RZ ;  /* 0x0000000831a47824 */ /* 0x000fe200078e00ff */
[----:B------:R-:W-:Y:S01]  /*1260*/  IADD3 R4, R167, UR10, RZ ;  /* 0x0000000aa7047c10 */ /* 0x000fe2000fffe0ff */
[----:B------:R-:W-:Y:S01]  /*1270*/  IMAD.U32 R3, RZ, RZ, UR5 ;  /* 0x00000005ff037e24 */ /* 0x000fe2000f8e00ff */
[----:B------:R1:W-:Y:S02]  /*1280*/  STL [R1+0x68], R167 ;  /* 0x000068a701007387 */ /* 0x0003e40000100800 */
[----:B------:R-:W-:Y:S01]  /*1290*/  IADD3 R24, R164, 0x40, RZ ;  /* 0x00000040a4187810 */ /* 0x000fe20007ffe0ff */
[----:B------:R-:W-:Y:S01]  /*12a0*/  @P1 IMAD.HI.U32 R2, R4, c[0x0][0x2c8], RZ ;  /* 0x0000b20004021a27 */ /* 0x000fe200078e00ff */
[----:B------:R1:W-:Y:S01]  /*12b0*/  STL [R1+0x60], R164 ;  /* 0x000060a401007387 */ /* 0x0003e20000100800 */
[----:B------:R-:W-:-:S02]  /*12c0*/  ISETP.GE.AND P3, PT, R164, c[0x0][0x198], PT ;  /* 0x00006600a4007a0c */ /* 0x000fc40003f66270 */
[----:B------:R-:W-:Y:S01]  /*12d0*/  IMAD.MOV.U32 R0, RZ, RZ, R4 ;  /* 0x000000ffff007224 */ /* 0x000fe200078e0004 */
[----:B------:R-:W-:Y:S01]  /*12e0*/  @P0 SHF.R.U32.HI R0, RZ, c[0x0][0x2cc], R2 ;  /* 0x0000b300ff000a19 */ /* 0x000fe20000011602 */
[----:B------:R-:W-:-:S03]  /*12f0*/  IMAD.U32 R2, RZ, RZ, UR18 ;  /* 0x00000012ff027e24 */ /* 0x000fc6000f8e00ff */
        /* <DEDUP_REMOVED lines=8> */
[----:B------:R-:W-:Y:S01]  /*1380*/  IMAD R0, R5, c[0x0][0x1a8], RZ ;  /* 0x00006a0005007a24 */ /* 0x000fe200078e02ff */
[----:B------:R-:W-:Y:S01]  /*1390*/  IADD3 R5, R19, UR10, RZ ;  /* 0x0000000a13057c10 */ /* 0x000fe2000fffe0ff */
[----:B------:R-:W-:-:S03]  /*13a0*/  IMAD.WIDE.U32 R2, R4, c[0x0][0x1a8], R2 ;  /* 0x00006a0004027a25 */ /* 0x000fc600078e0002 */
[----:B------:R-:W-:Y:S01]  /*13b0*/  ISETP.GE.AND P4, PT, R5, UR16, PT ;  /* 0x0000001005007c0c */ /* 0x000fe2000bf86270 */
[----:B------:R-:W-:Y:S01]  /*13c0*/  IMAD R0, R4, c[0x0][0x1ac], R0 ;  /* 0x00006b0004007a24 */ /* 0x000fe200078e0200 */
[----:B------:R-:W-:Y:S01]  /*13d0*/  LEA R12, P0, R2, c[0x0][0x160], 0x1 ;  /* 0x00005800020c7a11 */ /* 0x000fe200078008ff */
[----:B------:R-:W-:Y:S02]  /*13e0*/  IMAD.SHL.U32 R4, R19, 0x40, RZ ;  /* 0x0000004013047824 */ /* 0x000fe400078e00ff */
[----:B------:R-:W-:Y:S01]  /*13f0*/  IMAD.IADD R0, R3, 0x1, R0 ;  /* 0x0000000103007824 */ /* 0x000fe200078e0200 */
[----:B------:R-:W-:Y:S01]  /*1400*/  LOP3.LUT R3, R14, 0xfffffff0, RZ, 0xc0, !PT ;  /* 0xfffffff00e037812 */ /* 0x000fe200078ec0ff */
[----:B------:R1:W3:Y:S03]  /*1410*/  SHFL.IDX PT, R6, R12, RZ, 0x181f ;  /* 0x00181fff0c067589 */ /* 0x0002e600000e0000 */
[----:B------:R-:W-:Y:S01]  /*1420*/  LEA.HI.X R11, R2, c[0x0][0x164], R0, 0x1, P0 ;  /* 0x00005900020b7a11 */ /* 0x000fe200000f0c00 */
[----:B------:R-:W-:Y:S01]  /*1430*/  IMAD.IADD R0, R165, 0x1, -R3 ;  /* 0x00000001a5007824 */ /* 0x000fe200078e0a03 */
[----:B------:R-:W-:-:S02]  /*1440*/  LOP3.LUT R2, R4, 0x1c0, RZ, 0xc0, !PT ;  /* 0x000001c004027812 */ /* 0x000fc400078ec0ff */
[----:B------:R-:W-:Y:S02]  /*1450*/  ISETP.GE.AND P0, PT, R24, c[0x0][0x198], PT ;  /* 0x0000660018007a0c */ /* 0x000fe40003f06270 */
[----:B------:R-:W-:Y:S02]  /*1460*/  SHF.R.S32.HI R4, RZ, 0x1f, R0 ;  /* 0x0000001fff047819 */ /* 0x000fe40000011400 */
[----:B------:R-:W-:Y:S02]  /*1470*/  SHF.R.U32.HI R3, RZ, 0x3, R2 ;  /* 0x00000003ff037819 */ /* 0x000fe40000011602 */
[----:B------:R-:W-:Y:S02]  /*1480*/  LOP3.LUT R2, R2, 0x38, R164, 0xf8, !PT ;  /* 0x0000003802027812 */ /* 0x000fe400078ef8a4 */
[----:B------:R-:W-:Y:S02]  /*1490*/  LEA.HI R21, R4, R0, RZ, 0x3 ;  /* 0x0000000004157211 */ /* 0x000fe400078f18ff */
[----:B------:R-:W-:-:S02]  /*14a0*/  LOP3.LUT R3, R2, R3, RZ, 0x3c, !PT ;  /* 0x0000000302037212 */ /* 0x000fc400078e3cff */
[----:B------:R-:W-:Y:S02]  /*14b0*/  LOP3.LUT R2, R21, 0xfffffff8, RZ, 0xc0, !PT ;  /* 0xfffffff815027812 */ /* 0x000fe400078ec0ff */
[----:B------:R-:W-:-:S03]  /*14c0*/  LEA.HI R4, R160, R165, RZ, 0x6 ;  /* 0x000000a5a0047211 */ /* 0x000fc600078f30ff */
[----:B------:R-:W-:Y:S02]  /*14d0*/  IMAD.IADD R20, R0, 0x1, -R2 ;  /* 0x0000000100147824 */ /* 0x000fe400078e0a02 */
[----:B------:R-:W-:Y:S02]  /*14e0*/  IMAD.SHL.U32 R0, R4, 0x8, RZ ;  /* 0x0000000804007824 */ /* 0x000fe400078e00ff */
[----:B------:R-:W-:Y:S02]  /*14f0*/  IMAD.MOV.U32 R4, RZ, RZ, 0x10 ;  /* 0x00000010ff047424 */ /* 0x000fe400078e00ff */
[----:B------:R-:W-:Y:S01]  /*1500*/  IMAD.MOV.U32 R2, RZ, RZ, 0x20 ;  /* 0x00000020ff027424 */ /* 0x000fe200078e00ff */
[----:B------:R-:W-:Y:S01]  /*1510*/  LOP3.LUT R10, R3, 0xfffffe00, R0, 0xf8, !PT ;  /* 0xfffffe00030a7812 */ /* 0x000fe200078ef800 */
[----:B--2---:R2:W4:Y:S01]  /*1520*/  @P2 R2UR UR20, R7 ;  /* 0x00000000071423c2 */ /* 0x00452200000e0000 */
[----:B------:R-:W-:Y:S01]  /*1530*/  R2P PR, R20, 0x6 ;  /* 0x0000000614007804 */ /* 0x000fe20000000000 */
[----:B----4-:R-:W-:-:S04]  /*1540*/  @!UP0 UMOV UR20, UR13 ;  /* 0x0000000d00148c82 */ /* 0x010fc80008000000 */
[----:B------:R-:W-:Y:S02]  /*1550*/  SEL R4, R4, 0xfffffff0, !P1 ;  /* 0xfffffff004047807 */ /* 0x000fe40004800000 */
[----:B------:R-:W-:Y:S01]  /*1560*/  SEL R2, R2, 0xffffffe0, !P2 ;  /* 0xffffffe002027807 */ /* 0x000fe20005000000 */
[----:B--2---:R1:W2:Y:S01]  /*1570*/  SHFL.IDX PT, R7, R11, RZ, 0x181f ;  /* 0x00181fff0b077589 */ /* 0x0042a200000e0000 */
[----:B------:R-:W-:Y:S05]  /*1580*/  @P4 BRA `(.L_x_1778) ;  /* 0x0000009000004947 */ /* 0x000fea0003800000 */
[----:B---3--:R-:W-:Y:S01]  /*1590*/  SHF.R.S32.HI R0, RZ, 0x1f, R24 ;  /* 0x0000001fff007819 */ /* 0x008fe20000011418 */
[----:B--2---:R-:W-:-:S03]  /*15a0*/  IMAD.WIDE R8, R164, 0x2, R6 ;  /* 0x00000002a4087825 */ /* 0x004fc600078e0206 */
[----:B------:R-:W-:-:S04]  /*15b0*/  LEA.HI R0, R0, R24, RZ, 0x3 ;  /* 0x0000001800007211 */ /* 0x000fc800078f18ff */
[----:B------:R-:W-:Y:S02]  /*15c0*/  LOP3.LUT R3, R0, 0xfffffff8, RZ, 0xc0, !PT ;  /* 0xfffffff800037812 */ /* 0x000fe400078ec0ff */
[----:B------:R-:W-:-:S03]  /*15d0*/  SHF.L.U32 R0, R10, 0x1, RZ ;  /* 0x000000010a007819 */ /* 0x000fc600000006ff */
[----:B------:R-:W-:Y:S02]  /*15e0*/  IMAD.WIDE R6, R3, 0x2, R6 ;  /* 0x0000000203067825 */ /* 0x000fe400078e0206 */
[----:B------:R-:W-:Y:S01]  /*15f0*/  @!PT LDS RZ, [RZ] ;  /* 0x00000000fffff984 */ /* 0x000fe20000000800 */
[----:B------:R2:W-:Y:S04]  /*1600*/  LDGSTS.E.BYPASS.LTC128B.128 [R0+0x8100], [R8.64], !P3 ;  /* 0x0810000008007fae */ /* 0x0005e8000d901d4e */
[----:B------:R2:W-:Y:S02]  /*1610*/  LDGSTS.E.BYPASS.LTC128B.128 [R0+0xc100], [R6.64], !P0 ;  /* 0x0c10000006007fae */ /* 0x0005e4000c101d4e */
.L_x_1778:
[----:B---3--:R-:W-:Y:S05]  /*1620*/  BSYNC B0 ;  /* 0x0000000000007941 */ /* 0x008fea0003800000 */
.L_x_1777:
[----:B--2---:R-:W-:Y:S01]  /*1630*/  IADD3 R0, R5, 0x10, RZ ;  /* 0x0000001005007810 */ /* 0x004fe20007ffe0ff */
[----:B------:R2:W3:Y:S01]  /*1640*/  SHFL.IDX PT, R7, R11, 0x1, 0x181f ;  /* 0x00381f000b077f89 */ /* 0x0004e200000e0000 */
[----:B------:R-:W-:Y:S02]  /*1650*/  BSSY B0, `(.L_x_1779) ;  /* 0x000000d000007945 */ /* 0x000fe40003800000 */
[----:B------:R-:W-:Y:S01]  /*1660*/  ISETP.GE.AND P1, PT, R0, UR16, PT ;  /* 0x0000001000007c0c */ /* 0x000fe2000bf26270 */
[----:B------:R2:W4:-:S12]  /*1670*/  SHFL.IDX PT, R6, R12, 0x1, 0x181f ;  /* 0x00381f000c067f89 */ /* 0x00051800000e0000 */
        /* <DEDUP_REMOVED lines=10> */
.L_x_1780:
[----:B------:R-:W-:Y:S05]  /*1720*/  BSYNC B0 ;  /* 0x0000000000007941 */ /* 0x000fea0003800000 */
.L_x_1779:
[----:B---3--:R-:W-:Y:S01]  /*1730*/  IADD3 R0, R5, 0x20, RZ ;  /* 0x0000002005007810 */ /* 0x008fe20007ffe0ff */
[----:B------:R3:W1:Y:S01]  /*1740*/  SHFL.IDX PT, R7, R11, 0x2, 0x181f ;  /* 0x00581f000b077f89 */ /* 0x00066200000e0000 */
[----:B------:R-:W-:Y:S02]  /*1750*/  BSSY B0, `(.L_x_1781) ;  /* 0x000000d000007945 */ /* 0x000fe40003800000 */
[----:B------:R-:W-:Y:S01]  /*1760*/  ISETP.GE.AND P1, PT, R0, UR16, PT ;  /* 0x0000001000007c0c */ /* 0x000fe2000bf26270 */
[----:B----4-:R3:W4:-:S12]  /*1770*/  SHFL.IDX PT, R6, R12, 0x2, 0x181f ;  /* 0x00581f000c067f89 */ /* 0x01071800000e0000 */
        /* <DEDUP_REMOVED lines=10> */
.L_x_1782:
[----:B------:R-:W-:Y:S05]  /*1820*/  BSYNC B0 ;  /* 0x0000000000007941 */ /* 0x000fea0003800000 */
.L_x_1781:
[----:B-1----:R-:W-:Y:S01]  /*1830*/  IADD3 R0, R5, 0x30, RZ ;  /* 0x0000003005007810 */ /* 0x002fe20007ffe0ff */
[----:B------:R1:W2:Y:S01]  /*1840*/  SHFL.IDX PT, R7, R11, 0x3, 0x181f ;  /* 0x00781f000b077f89 */ /* 0x0002a200000e0000 */
[----:B------:R-:W-:Y:S02]  /*1850*/  BSSY B0, `(.L_x_1783) ;  /* 0x000000d000007945 */ /* 0x000fe40003800000 */
[----:B------:R-:W-:Y:S01]  /*1860*/  ISETP.GE.AND P1, PT, R0, UR16, PT ;  /* 0x0000001000007c0c */ /* 0x000fe2000bf26270 */
[----:B----4-:R1:W4:-:S12]  /*1870*/  SHFL.IDX PT, R6, R12, 0x3, 0x181f ;  /* 0x00781f000c067f89 */ /* 0x01031800000e0000 */
        /* <DEDUP_REMOVED lines=10> */
.L_x_1784:
[----:B------:R-:W-:Y:S05]  /*1920*/  BSYNC B0 ;  /* 0x0000000000007941 */ /* 0x000fea0003800000 */
.L_x_1783:
[----:B--2---:R-:W-:Y:S01]  /*1930*/  IADD3 R0, R5, 0x40, RZ ;  /* 0x0000004005007810 */ /* 0x004fe20007ffe0ff */
        /* <DEDUP_REMOVED lines=14> */
.L_x_1786:
[----:B------:R-:W-:Y:S05]  /*1a20*/  BSYNC B0 ;  /* 0x0000000000007941 */ /* 0x000fea0003800000 */
.L_x_1785:
        /* <DEDUP_REMOVED lines=15> */
.L_x_1788:
[----:B------:R-:W-:Y:S05]  /*1b20*/  BSYNC B0 ;  /* 0x0000000000007941 */ /* 0x000fea0003800000 */
.L_x_1787:
        /* <DEDUP_REMOVED lines=15> */
.L_x_1790:
[----:B------:R-:W-:Y:S05]  /*1c20*/  BSYNC B0 ;  /* 0x0000000000007941 */ /* 0x000fea0003800000 */
.L_x_1789:
[----:B-1----:R-:W-:Y:S01]  /*1c30*/  IMAD.U32 R0, RZ, RZ, UR6 ;  /* 0x00000006ff007e24 */ /* 0x002fe2000f8e00ff */
[----:B----4-:R-:W-:Y:S01]  /*1c40*/  SHFL.IDX PT, R6, R12, 0x7, 0x181f ;  /* 0x00f81f000c067f89 */ /* 0x010fe200000e0000 */
[----:B------:R-:W-:Y:S01]  /*1c50*/  IMAD.MOV.U32 R3, RZ, RZ, c[0x0][0x2b8] ;  /* 0x0000ae00ff037624 */ /* 0x000fe200078e00ff */
[----:B------:R-:W-:Y:S01]  /*1c60*/  IADD3 R5, R5, 0x70, RZ ;  /* 0x0000007005057810 */ /* 0x000fe20007ffe0ff */
[----:B------:R-:W-:Y:S01]  /*1c70*/  IMAD R0, R0, 0x40, R167 ;  /* 0x0000004000007824 */ /* 0x000fe200078e02a7 */
[----:B------:R-:W1:Y:S01]  /*1c80*/  SHFL.IDX PT, R7, R11, 0x7, 0x181f ;  /* 0x00f81f000b077f89 */ /* 0x000e6200000e0000 */
[----:B------:R-:W-:Y:S01]  /*1c90*/  SHF.R.S32.HI R8, RZ, 0x1f, R24 ;  /* 0x0000001fff087819 */ /* 0x000fe20000011418 */
[----:B------:R-:W-:Y:S01]  /*1ca0*/  IMAD.SHL.U32 R161, R10, 0x2, RZ ;  /* 0x000000020aa17824 */ /* 0x000fe200078e00ff */
[----:B------:R-:W-:Y:S01]  /*1cb0*/  ISETP.NE.AND P4, PT, R3, 0x1, PT ;  /* 0x000000010300780c */ /* 0x000fe20003f85270 */
[----:B------:R-:W-:Y:S01]  /*1cc0*/  USHF.R.S32.HI UR17, URZ, 0x1f, UR20 ;  /* 0x0000001f3f117899 */ /* 0x000fe20008011414 */
[----:B------:R-:W-:Y:S01]  /*1cd0*/  IADD3 R0, R0, -0x40, RZ ;  /* 0xffffffc000007810 */ /* 0x000fe20007ffe0ff */
[----:B------:R-:W-:Y:S01]  /*1ce0*/  ULDC.64 UR4, c[0x0][0x2b0] ;  /* 0x0000ac0000047ab9 */ /* 0x000fe20000000a00 */
[----:B------:R-:W-:Y:S01]  /*1cf0*/  ISETP.GE.AND P2, PT, R5, UR16, PT ;  /* 0x0000001005007c0c */ /* 0x000fe2000bf46270 */
[----:B------:R-:W-:Y:S01]  /*1d00*/  UIMAD UR17, UR17, UR4, URZ ;  /* 0x00000004111172a4 */ /* 0x000fe2000f8e023f */
[C---:B------:R-:W-:Y:S01]  /*1d10*/  IADD3 R3, R0.reuse, UR11, RZ ;  /* 0x0000000b00037c10 */ /* 0x040fe2000fffe0ff */
[----:B------:R-:W-:Y:S01]  /*1d20*/  UIMAD.WIDE.U32 UR18, UR20, UR4, URZ ;  /* 0x00000004141272a5 */ /* 0x000fe2000f8e003f */
[----:B------:R-:W-:Y:S01]  /*1d30*/  ISETP.GE.AND P5, PT, R0, UR7, PT ;  /* 0x0000000700007c0c */ /* 0x000fe2000bfa6270 */
[----:B------:R-:W-:Y:S01]  /*1d40*/  UIMAD UR5, UR20, UR5, UR17 ;  /* 0x00000005140572a4 */ /* 0x000fe2000f8e0211 */
[----:B------:R-:W-:Y:S01]  /*1d50*/  IMAD.MOV.U32 R27, RZ, RZ, RZ ;  /* 0x000000ffff1b7224 */ /* 0x000fe200078e00ff */
[----:B------:R-:W-:Y:S01]  /*1d60*/  ISETP.GE.AND P6, PT, R164, c[0x0][0x1d4], PT ;  /* 0x00007500a4007a0c */ /* 0x000fe20003fc6270 */
[----:B------:R-:W-:Y:S01]  /*1d70*/  IMAD.MOV.U32 R0, RZ, RZ, R3 ;  /* 0x000000ffff007224 */ /* 0x000fe200078e0003 */
[----:B------:R-:W-:Y:S01]  /*1d80*/  ISETP.GT.OR P5, PT, R167, 0x3f, P5 ;  /* 0x0000003fa700780c */ /* 0x000fe20002fa4670 */
[----:B------:R-:W-:Y:S01]  /*1d90*/  @P4 IMAD.HI.U32 R5, R3, c[0x0][0x2bc], RZ ;  /* 0x0000af0003054a27 */ /* 0x000fe200078e00ff */
[----:B------:R-:W-:Y:S01]  /*1da0*/  UIADD3 UR16, UR19, UR5, URZ ;  /* 0x0000000513107290 */ /* 0x000fe2000fffe03f */
[----:B------:R-:W-:Y:S01]  /*1db0*/  SHF.R.S32.HI R18, RZ, 0x4, R14 ;  /* 0x00000004ff127819 */ /* 0x000fe2000001140e */
[----:B------:R-:W-:Y:S01]  /*1dc0*/  STL [R1+0x3c], R161 ;  /* 0x00003ca101007387 */ /* 0x000fe20000100800 */
[----:B------:R-:W-:Y:S01]  /*1dd0*/  ULDC.64 UR4, c[0x0][0x1e8] ;  /* 0x00007a0000047ab9 */ /* 0x000fe20000000a00 */
[----:B------:R-:W-:-:S02]  /*1de0*/  @P4 SHF.R.U32.HI R0, RZ, c[0x0][0x2c0], R5 ;  /* 0x0000b000ff004a19 */ /* 0x000fc40000011605 */
[----:B------:R-:W-:Y:S01]  /*1df0*/  LEA.HI R5, R8, R24, RZ, 0x3 ;  /* 0x0000001808057211 */ /* 0x000fe200078f18ff */
[----:B-123--:R-:W-:-:S03]  /*1e00*/  @!P2 IMAD.WIDE R10, R164, 0x2, R6 ;  /* 0x00000002a40aa825 */ /* 0x00efc600078e0206 */
[----:B------:R-:W-:Y:S02]  /*1e10*/  LOP3.LUT R163, R5, 0xfffffff8, RZ, 0xc0, !PT ;  /* 0xfffffff805a37812 */ /* 0x000fe400078ec0ff */
[----:B------:R-:W-:Y:S01]  /*1e20*/  @!PT LDS RZ, [RZ] ;  /* 0x00000000fffff984 */ /* 0x000fe20000000800 */
[----:B------:R1:W-:Y:S01]  /*1e30*/  @!P2 LDGSTS.E.BYPASS.LTC128B.128 [R161+0xb900], [R10.64], !P3 ;  /* 0x0b9000000aa1afae */ /* 0x0003e2000d901d4e */
[C---:B------:R-:W-:Y:S02]  /*1e40*/  @!P5 IADD3 R9, P1, R0.reuse, UR18, RZ ;  /* 0x000000120009dc10 */ /* 0x040fe4000ff3e0ff */
[----:B------:R-:W-:Y:S01]  /*1e50*/  @!P2 IMAD.WIDE R6, R163, 0x2, R6 ;  /* 0x00000002a306a825 */ /* 0x000fe200078e0206 */
[----:B------:R-:W-:Y:S01]  /*1e60*/  UIMAD UR17, UR8, UR4, URZ ;  /* 0x00000004081172a4 */ /* 0x000fe2000f8e023f */
[----:B------:R-:W-:Y:S01]  /*1e70*/  @!P5 LEA.HI.X.SX32 R5, R0, UR16, 0x1, P1 ;  /* 0x000000100005dc11 */ /* 0x000fe200088f0eff */
[----:B------:R-:W-:Y:S01]  /*1e80*/  UIMAD.WIDE.U32 UR22, UR9, UR4, URZ ;  /* 0x00000004091672a5 */ /* 0x000fe2000f8e003f */
[C---:B------:R-:W-:Y:S01]  /*1e90*/  @!P5 LEA R8, P1, R9.reuse, c[0x0][0x2a0], 0x2 ;  /* 0x0000a8000908da11 */ /* 0x040fe200078210ff */
[----:B------:R2:W-:Y:S03]  /*1ea0*/  @!P2 LDGSTS.E.BYPASS.LTC128B.128 [R161+0xf900], [R6.64], !P0 ;  /* 0x0f90000006a1afae */ /* 0x0005e6000c101d4e */
[----:B------:R-:W-:Y:S01]  /*1eb0*/  @!P5 LEA.HI.X R9, R9, c[0x0][0x2a4], R5, 0x2, P1 ;  /* 0x0000a9000909da11 */ /* 0x000fe200008f1405 */
[----:B------:R-:W0:Y:S04]  /*1ec0*/  LDGDEPBAR ;  /* 0x00000000000079af */ /* 0x000e280000000000 */
[----:B------:R-:W-:Y:S01]  /*1ed0*/  BAR.SYNC.DEFER_BLOCKING 0x0 ;  /* 0x0000000000007b1d */ /* 0x000fe20000010000 */
[----:B------:R-:W-:-:S04]  /*1ee0*/  ULEA UR20, UR6, 0xffffffc0, 0x6 ;  /* 0xffffffc006147891 */ /* 0x000fc8000f8e303f */
[----:B------:R-:W-:Y:S01]  /*1ef0*/  UIADD3 UR20, UR7, -UR20, URZ ;  /* 0x8000001407147290 */ /* 0x000fe2000fffe03f */
[----:B------:R-:W-:Y:S01]  /*1f00*/  LEA.HI R159, R160, R165, RZ, 0x5 ;  /* 0x000000a5a09f7211 */ /* 0x000fe200078f28ff */
[----:B------:R-:W-:Y:S04]  /*1f10*/  STL [R1+0x84], R163 ;  /* 0x000084a301007387 */ /* 0x000fe80000100800 */
[----:B------:R-:W-:-:S04]  /*1f20*/  IADD3 R48, -R19, UR20, RZ ;  /* 0x0000001413307c10 */ /* 0x000fc8000fffe1ff */
[C---:B------:R-:W-:Y:S02]  /*1f30*/  ISETP.GE.AND P3, PT, R48.reuse, 0x1, PT ;  /* 0x000000013000780c */ /* 0x040fe40003f66270 */
[C---:B------:R-:W-:Y:S02]  /*1f40*/  ISETP.GE.AND P2, PT, R48.reuse, 0x11, PT ;  /* 0x000000113000780c */ /* 0x040fe40003f46270 */
[----:B------:R-:W-:Y:S02]  /*1f50*/  ISETP.GE.AND P1, PT, R48, 0x21, PT ;  /* 0x000000213000780c */ /* 0x000fe40003f26270 */
[----:B------:R-:W-:Y:S01]  /*1f60*/  SHF.R.S32.HI R158, RZ, 0x5, R159 ;  /* 0x00000005ff9e7819 */ /* 0x000fe2000001149f */
[----:B------:R-:W3:Y:S01]  /*1f70*/  @!P5 LDG.E R27, [R8.64] ;  /* 0x0000000e081bd981 */ /* 0x000ee2000c1e1900 */
[----:B------:R-:W-:Y:S01]  /*1f80*/  IMAD.MOV R0, RZ, RZ, -R0 ;  /* 0x000000ffff007224 */ /* 0x000fe200078e0a00 */
[----:B------:R-:W-:Y:S01]  /*1f90*/  UIMAD UR17, UR9, UR5, UR17 ;  /* 0x00000005091172a4 */ /* 0x000fe2000f8e0211 */
[----:B------:R-:W-:Y:S01]  /*1fa0*/  ISETP.GE.AND P5, PT, R24, c[0x0][0x1d4], PT ;  /* 0x0000750018007a0c */ /* 0x000fe20003fa6270 */
[----:B------:R-:W-:Y:S01]  /*1fb0*/  IMAD.SHL.U32 R5, R21, 0x40, RZ ;  /* 0x0000004015057824 */ /* 0x000fe200078e00ff */
[----:B------:R-:W-:Y:S01]  /*1fc0*/  ULDC.64 UR4, c[0x0][0x210] ;  /* 0x0000840000047ab9 */ /* 0x000fe20000000a00 */
[----:B------:R-:W-:Y:S01]  /*1fd0*/  IMAD R28, R0, c[0x0][0x2b8], R3 ;  /* 0x0000ae00001c7a24 */ /* 0x000fe200078e0203 */
[----:B------:R-:W-:Y:S01]  /*1fe0*/  UIADD3 UR17, UR23, UR17, URZ ;  /* 0x0000001117117290 */ /* 0x000fe2000fffe03f */
[----:B------:R-:W-:Y:S01]  /*1ff0*/  SHF.R.S32.HI R166, RZ, 0x1f, R164 ;  /* 0x0000001fffa67819 */ /* 0x000fe200000114a4 */
[----:B------:R-:W-:Y:S01]  /*2000*/  UIMAD UR8, UR8, UR4, URZ ;  /* 0x00000004080872a4 */ /* 0x000fe2000f8e023f */
[C---:B--2---:R-:W-:Y:S01]  /*2010*/  IMAD.WIDE.U32 R6, R28.reuse, c[0x0][0x1e0], RZ ;  /* 0x000078001c067a25 */ /* 0x044fe200078e00ff */
[----:B------:R-:W-:Y:S01]  /*2020*/  SHF.R.S32.HI R25, RZ, 0x1f, R28 ;  /* 0x0000001fff197819 */ /* 0x000fe2000001141c */
[----:B------:R-:W-:Y:S01]  /*2030*/  UIMAD.WIDE.U32 UR24, UR9, UR4, URZ ;  /* 0x00000004091872a5 */ /* 0x000fe2000f8e003f */
[----:B------:R-:W-:Y:S01]  /*2040*/  LOP3.LUT R157, R5, 0xfffffe00, RZ, 0xc0, !PT ;  /* 0xfffffe00059d7812 */ /* 0x000fe200078ec0ff */
[----:B------:R-:W-:Y:S01]  /*2050*/  UIMAD UR8, UR9, UR5, UR8 ;  /* 0x00000005090872a4 */ /* 0x000fe2000f8e0208 */
[----:B------:R-:W-:Y:S01]  /*2060*/  STL [R1+0x58], R28 ;  /* 0x0000581c01007387 */ /* 0x000fe20000100800 */
[----:B------:R-:W-:Y:S01]  /*2070*/  IMAD R0, R25, c[0x0][0x1e0], RZ ;  /* 0x0000780019007a24 */ /* 0x000fe200078e02ff */
[----:B------:R-:W-:Y:S01]  /*2080*/  UISETP.GE.AND UP0, UPT, UR6, 0x2, UPT ;  /* 0x000000020600788c */ /* 0x000fe2000bf06270 */
[----:B------:R-:W-:Y:S01]  /*2090*/  SEL R162, RZ, 0x10, P5 ;  /* 0x00000010ffa27807 */ /* 0x000fe20002800000 */
[----:B------:R-:W-:Y:S01]  /*20a0*/  UIADD3 UR8, UR25, UR8, URZ ;  /* 0x0000000819087290 */ /* 0x000fe2000fffe03f */
[----:B------:R-:W-:-:S04]  /*20b0*/  IMAD R0, R28, c[0x0][0x1e4], R0 ;  /* 0x000079001c007a24 */ /* 0x000fc800078e0200 */
[----:B------:R-:W-:Y:S01]  /*20c0*/  IMAD.IADD R7, R7, 0x1, R0 ;  /* 0x0000000107077824 */ /* 0x000fe200078e0200 */
[----:B---3--:R-:W-:-:S03]  /*20d0*/  SHF.R.S32.HI R26, RZ, 0x1f, R27 ;  /* 0x0000001fff1a7819 */ /* 0x008fc6000001141b */
[C---:B------:R-:W-:Y:S01]  /*20e0*/  IMAD.WIDE.U32 R6, R27.reuse, c[0x0][0x1f0], R6 ;  /* 0x00007c001b067a25 */ /* 0x040fe200078e0006 */
[----:B------:R-:W-:Y:S03]  /*20f0*/  STL [R1+0x4c], R27 ;  /* 0x00004c1b01007387 */ /* 0x000fe60000100800 */
[----:B------:R-:W-:Y:S01]  /*2100*/  IMAD R3, R26, c[0x0][0x1f0], RZ ;  /* 0x00007c001a037a24 */ /* 0x000fe200078e02ff */
[----:B------:R-:W-:Y:S01]  /*2110*/  IADD3 R0, P0, R6, UR22, RZ ;  /* 0x0000001606007c10 */ /* 0x000fe2000ff1e0ff */
[----:B------:R-:W-:Y:S02]  /*2120*/  STL [R1+0x5c], R166 ;  /* 0x00005ca601007387 */ /* 0x000fe40000100800 */
[----:B------:R-:W-:-:S05]  /*2130*/  IMAD R3, R27, c[0x0][0x1f4], R3 ;  /* 0x00007d001b037a24 */ /* 0x000fca00078e0203 */
[----:B------:R-:W-:Y:S01]  /*2140*/  IADD3.X R6, R7, UR17, R3, P0, !PT ;  /* 0x0000001107067c10 */ /* 0x000fe200087fe403 */
[----:B------:R-:W-:Y:S01]  /*2150*/  IMAD.SHL.U32 R3, R20, 0x40, RZ ;  /* 0x0000004014037824 */ /* 0x000fe200078e00ff */
[----:B------:R-:W-:-:S04]  /*2160*/  LEA R8, P0, R0, c[0x0][0x1c8], 0x1 ;  /* 0x0000720000087a11 */ /* 0x000fc800078008ff */
[----:B------:R-:W-:Y:S01]  /*2170*/  LEA.HI.X R0, R0, c[0x0][0x1cc], R6, 0x1, P0 ;  /* 0x0000730000007a11 */ /* 0x000fe200000f0c06 */
[----:B------:R-:W-:Y:S01]  /*2180*/  SHFL.IDX PT, R12, R8, RZ, 0x181f ;  /* 0x00181fff080c7589 */ /* 0x000fe200000e0000 */
[----:B------:R-:W-:Y:S02]  /*2190*/  ISETP.GT.AND P0, PT, R48, 0x30, PT ;  /* 0x000000303000780c */ /* 0x000fe40003f04270 */
[----:B------:R-:W-:Y:S01]  /*21a0*/  LOP3.LUT R3, R3, 0x1c0, RZ, 0xc0, !PT ;  /* 0x000001c003037812 */ /* 0x000fe200078ec0ff */
[----:B------:R-:W2:Y:S04]  /*21b0*/  SHFL.IDX PT, R13, R0, RZ, 0x181f ;  /* 0x00181fff000d7589 */ /* 0x000ea800000e0000 */
[----:B------:R-:W-:Y:S04]  /*21c0*/  SHFL.IDX PT, R6, R8, 0x1, 0x181f ;  /* 0x00381f0008067f89 */ /* 0x000fe800000e0000 */
[----:B------:R-:W3:Y:S04]  /*21d0*/  SHFL.IDX PT, R7, R0, 0x1, 0x181f ;  /* 0x00381f0000077f89 */ /* 0x000ee800000e0000 */
[----:B-1----:R-:W-:Y:S04]  /*21e0*/  SHFL.IDX PT, R10, R8, 0x2, 0x181f ;  /* 0x00581f00080a7f89 */ /* 0x002fe800000e0000 */
[----:B------:R-:W1:Y:S04]  /*21f0*/  SHFL.IDX PT, R11, R0, 0x2, 0x181f ;  /* 0x00581f00000b7f89 */ /* 0x000e6800000e0000 */
[----:B------:R-:W-:Y:S04]  /*2200*/  SHFL.IDX PT, R8, R8, 0x3, 0x181f ;  /* 0x00781f0008087f89 */ /* 0x000fe800000e0000 */
[----:B------:R4:W5:Y:S01]  /*2210*/  SHFL.IDX PT, R9, R0, 0x3, 0x181f ;  /* 0x00781f0000097f89 */ /* 0x00096200000e0000 */
[----:B--2---:R-:W-:-:S05]  /*2220*/  @P3 IMAD.WIDE R16, R164, 0x2, R12 ;  /* 0x00000002a4103825 */ /* 0x004fca00078e020c */
[----:B------:R2:W-:Y:S01]  /*2230*/  @P3 LDGSTS.E.BYPASS.LTC128B.128 [R161+0x4100], [R16.64], !P6 ;  /* 0x0410000010a13fae */ /* 0x0005e2000f101d4e */
[----:B----4-:R-:W-:Y:S01]  /*2240*/  LEA.HI R0, R14, R18, RZ, 0x1 ;  /* 0x000000120e007211 */ /* 0x010fe200078f08ff */
[----:B------:R-:W-:-:S03]  /*2250*/  @P3 IMAD.WIDE R14, R163, 0x2, R12 ;  /* 0x00000002a30e3825 */ /* 0x000fc600078e020c */
[----:B------:R-:W-:Y:S01]  /*2260*/  LOP3.LUT R0, R0, 0xfffffffe, RZ, 0xc0, !PT ;  /* 0xfffffffe00007812 */ /* 0x000fe200078ec0ff */
[----:B---3--:R-:W-:Y:S01]  /*2270*/  @P2 IMAD.WIDE R12, R164, 0x2, R6 ;  /* 0x00000002a40c2825 */ /* 0x008fe200078e0206 */
[----:B------:R1:W-:Y:S03]  /*2280*/  @P3 LDGSTS.E.BYPASS.LTC128B.128 [R161+0x6100], [R14.64], !P5 ;  /* 0x061000000ea13fae */ /* 0x0003e6000e901d4e */
[----:B------:R-:W-:Y:S01]  /*2290*/  IMAD.IADD R18, R18, 0x1, -R0 ;  /* 0x0000000112127824 */ /* 0x000fe200078e0a00 */
[----:B------:R3:W-:Y:S01]  /*22a0*/  @P2 LDGSTS.E.BYPASS.LTC128B.128 [R161+0x4900], [R12.64], !P6 ;  /* 0x049000000ca12fae */ /* 0x0007e2000f101d4e */
[----:B------:R-:W-:-:S05]  /*22b0*/  IMAD.SHL.U32 R0, R49, 0x40, RZ ;  /* 0x0000004031007824 */ /* 0x000fca00078e00ff */
[----:B------:R-:W-:Y:S01]  /*22c0*/  LOP3.LUT R0, R0, 0x1c0, RZ, 0xc0, !PT ;  /* 0x000001c000007812 */ /* 0x000fe200078ec0ff */
[----:B-1----:R-:W-:-:S04]  /*22d0*/  @P1 IMAD.WIDE R14, R164, 0x2, R10 ;  /* 0x00000002a40e1825 */ /* 0x002fc800078e020a */
[----:B---3--:R-:W-:-:S04]  /*22e0*/  @P2 IMAD.WIDE R12, R163, 0x2, R6 ;  /* 0x00000002a30c2825 */ /* 0x008fc800078e0206 */
[C---:B------:R-:W-:Y:S01]  /*22f0*/  @P1 IMAD.WIDE R10, R163.reuse, 0x2, R10 ;  /* 0x00000002a30a1825 */ /* 0x040fe200078e020a */
[----:B------:R1:W-:Y:S01]  /*2300*/  @P2 LDGSTS.E.BYPASS.LTC128B.128 [R161+0x6900], [R12.64], !P5 ;  /* 0x069000000ca12fae */ /* 0x0003e2000e901d4e */
[----:B------:R-:W-:Y:S02]  /*2310*/  ISETP.GE.AND P2, PT, R24, c[0x0][0x1d4], PT ;  /* 0x0000750018007a0c */ /* 0x000fe40003f46270 */
[--C-:B-----5:R-:W-:Y:S01]  /*2320*/  @P0 IMAD.WIDE R6, R164, 0x2, R8.reuse ;  /* 0x00000002a4060825 */ /* 0x120fe200078e0208 */
[----:B------:R3:W-:Y:S03]  /*2330*/  @P1 LDGSTS.E.BYPASS.LTC128B.128 [R161+0x5100], [R14.64], !P6 ;  /* 0x051000000ea11fae */ /* 0x0007e6000f101d4e */
[----:B------:R-:W-:Y:S01]  /*2340*/  @P0 IMAD.WIDE R8, R163, 0x2, R8 ;  /* 0x00000002a3080825 */ /* 0x000fe200078e0208 */
[----:B------:R4:W-:Y:S04]  /*2350*/  @P1 LDGSTS.E.BYPASS.LTC128B.128 [R161+0x7100], [R10.64], !P5 ;  /* 0x071000000aa11fae */ /* 0x0009e8000e901d4e */
[----:B------:R5:W-:Y:S04]  /*2360*/  @P0 LDGSTS.E.BYPASS.LTC128B.128 [R161+0x5900], [R6.64], !P6 ;  /* 0x0590000006a10fae */ /* 0x000be8000f101d4e */
[----:B------:R4:W-:Y:S04]  /*2370*/  @P0 LDGSTS.E.BYPASS.LTC128B.128 [R161+0x7900], [R8.64], !P5 ;  /* 0x0790000008a10fae */ /* 0x0009e8000e901d4e */
[----:B------:R-:W0:Y:S01]  /*2380*/  LDGDEPBAR ;  /* 0x00000000000079af */ /* 0x000e220000000000 */
[----:B-----5:R-:W-:-:S02]  /*2390*/  IMAD.SHL.U32 R7, R19, 0x8, RZ ;  /* 0x0000000813077824 */ /* 0x020fc400078e00ff */
[----:B------:R-:W-:Y:S01]  /*23a0*/  IMAD.SHL.U32 R6, R18, 0x8, RZ ;  /* 0x0000000812067824 */ /* 0x000fe200078e00ff */
[----:B------:R-:W-:-:S04]  /*23b0*/  DEPBAR.LE SB0, 0x1 ;  /* 0x000080400000791a */ /* 0x000fc80000000000 */
[----:B------:R-:W-:-:S04]  /*23c0*/  DEPBAR.LE SB0, 0x0 ;  /* 0x000080000000791a */ /* 0x000fc80000000000 */
[----:B------:R-:W-:Y:S02]  /*23d0*/  LOP3.LUT R7, R0, 0x8, R7, 0xf8, !PT ;  /* 0x0000000800077812 */ /* 0x000fe400078ef807 */
[----:B------:R-:W-:Y:S02]  /*23e0*/  SHF.R.U32.HI R0, RZ, 0x3, R0 ;  /* 0x00000003ff007819 */ /* 0x000fe40000011600 */
[----:B------:R-:W-:Y:S02]  /*23f0*/  LOP3.LUT R5, R3, 0x8, R6, 0xf8, !PT ;  /* 0x0000000803057812 */ /* 0x000fe400078ef806 */
[----:B------:R-:W-:Y:S02]  /*2400*/  SHF.R.U32.HI R3, RZ, 0x3, R3 ;  /* 0x00000003ff037819 */ /* 0x000fe40000011603 */
[----:B------:R-:W-:Y:S01]  /*2410*/  LOP3.LUT R0, R7, R0, RZ, 0x3c, !PT ;  /* 0x0000000007007212 */ /* 0x000fe200078e3cff */
[----:B------:R-:W-:Y:S01]  /*2420*/  IMAD.WIDE.U32 R6, R28, c[0x0][0x208], RZ ;  /* 0x000082001c067a25 */ /* 0x000fe200078e00ff */
[----:B------:R-:W-:-:S03]  /*2430*/  LOP3.LUT R156, R5, R3, RZ, 0x3c, !PT ;  /* 0x00000003059c7212 */ /* 0x000fc600078e3cff */
[----:B------:R-:W-:Y:S02]  /*2440*/  IMAD R3, R158, 0x400, R157 ;  /* 0x000004009e037824 */ /* 0x000fe400078e029d */
[----:B------:R-:W-:Y:S02]  /*2450*/  IMAD R0, R18, 0x200, R0 ;  /* 0x0000020012007824 */ /* 0x000fe400078e0200 */
[----:B------:R-:W-:Y:S02]  /*2460*/  IMAD.IADD R3, R156, 0x1, R3 ;  /* 0x000000019c037824 */ /* 0x000fe400078e0203 */
[----:B------:R-:W-:Y:S01]  /*2470*/  IMAD.SHL.U32 R236, R0, 0x2, RZ ;  /* 0x0000000200ec7824 */ /* 0x000fe200078e00ff */
[----:B------:R-:W-:Y:S01]  /*2480*/  BAR.SYNC.DEFER_BLOCKING 0x0 ;  /* 0x0000000000007b1d */ /* 0x000fe20000010000 */
[----:B------:R-:W-:Y:S02]  /*2490*/  IMAD.SHL.U32 R243, R3, 0x2, RZ ;  /* 0x0000000203f37824 */ /* 0x000fe400078e00ff */
[----:B------:R-:W-:Y:S01]  /*24a0*/  IMAD R0, R25, c[0x0][0x208], RZ ;  /* 0x0000820019007a24 */ /* 0x000fe200078e02ff */
[----:B------:R-:W-:Y:S01]  /*24b0*/  IADD3 R247, R236, 0x4120, RZ ;  /* 0x00004120ecf77810 */ /* 0x000fe20007ffe0ff */
[----:B------:R-:W-:-:S02]  /*24c0*/  IMAD R3, R26, c[0x0][0x218], RZ ;  /* 0x000086001a037a24 */ /* 0x000fc400078e02ff */
[----:B------:R-:W-:Y:S02]  /*24d0*/  IMAD R0, R28, c[0x0][0x20c], R0 ;  /* 0x000083001c007a24 */ /* 0x000fe400078e0200 */
[----:B------:R-:W-:Y:S02]  /*24e0*/  IMAD R3, R27, c[0x0][0x21c], R3 ;  /* 0x000087001b037a24 */ /* 0x000fe400078e0203 */
[----:B------:R-:W-:Y:S02]  /*24f0*/  IMAD.IADD R7, R7, 0x1, R0 ;  /* 0x0000000107077824 */ /* 0x000fe400078e0200 */
[----:B------:R-:W-:Y:S02]  /*2500*/  IMAD R245, R4, 0x2, R243 ;  /* 0x0000000204f57824 */ /* 0x000fe400078e02f3 */
[----:B------:R-:W-:-:S04]  /*2510*/  IMAD.WIDE.U32 R6, R27, c[0x0][0x218], R6 ;  /* 0x000086001b067a25 */ /* 0x000fc800078e0006 */
[----:B------:R-:W-:Y:S01]  /*2520*/  IMAD R244, R2, 0x2, R243 ;  /* 0x0000000202f47824 */ /* 0x000fe200078e02f3 */
[----:B------:R-:W-:Y:S01]  /*2530*/  IADD3 R0, P0, R6, UR24, RZ ;  /* 0x0000001806007c10 */ /* 0x000fe2000ff1e0ff */
[----:B------:R-:W-:Y:S02]  /*2540*/  IMAD R246, R2, 0x2, R245 ;  /* 0x0000000202f67824 */ /* 0x000fe400078e02f5 */
[----:B------:R-:W-:Y:S01]  /*2550*/  IMAD R248, R4, 0x2, R244 ;  /* 0x0000000204f87824 */ /* 0x000fe200078e02f4 */
[----:B----4-:R-:W-:Y:S01]  /*2560*/  LDSM.16.M88.4 R8, [R243+0xa100] ;  /* 0x00a10000f308783b */ /* 0x010fe20000000200 */
[----:B------:R-:W-:Y:S02]  /*2570*/  IADD3.X R6, R7, UR8, R3, P0, !PT ;  /* 0x0000000807067c10 */ /* 0x000fe400087fe403 */
[C---:B------:R-:W-:Y:S01]  /*2580*/  LEA R3, P0, R0.reuse, c[0x0][0x1f8], 0x1 ;  /* 0x00007e0000037a11 */ /* 0x040fe200078008ff */
[----:B------:R-:W4:Y:S03]  /*2590*/  LDSM.16.M88.4 R20, [R236+0x4100] ;  /* 0x00410000ec14783b */ /* 0x000f260000000200 */
[----:B------:R-:W-:Y:S01]  /*25a0*/  LEA.HI.X R0, R0, c[0x0][0x1fc], R6, 0x1, P0 ;  /* 0x00007f0000007a11 */ /* 0x000fe200000f0c06 */
[----:B------:R-:W5:Y:S01]  /*25b0*/  LDSM.16.M88.4 R36, [R236+0x4900] ;  /* 0x00490000ec24783b */ /* 0x000f620000000200 */
[----:B------:R-:W-:Y:S01]  /*25c0*/  LOP3.LUT P0, RZ, R49, 0x2, RZ, 0xc0, !PT ;  /* 0x0000000231ff7812 */ /* 0x000fe2000780c0ff */
[----:B------:R-:W-:-:S02]  /*25d0*/  IMAD.WIDE R6, R163, 0x2, RZ ;  /* 0x00000002a3067825 */ /* 0x000fc400078e02ff */
[----:B------:R-:W5:Y:S04]  /*25e0*/  LDSM.16.M88.4 R56, [R236+0x5100] ;  /* 0x00510000ec38783b */ /* 0x000f680000000200 */
[----:B------:R-:W5:Y:S04]  /*25f0*/  LDSM.16.M88.4 R60, [R236+0x5900] ;  /* 0x00590000ec3c783b */ /* 0x000f680000000200 */
[----:B--2---:R-:W2:Y:S04]  /*2600*/  LDSM.16.M88.4 R16, [R243+0x8100] ;  /* 0x00810000f310783b */ /* 0x004ea80000000200 */
[----:B-1----:R-:W1:Y:S04]  /*2610*/  SHFL.IDX PT, R13, R3, 0x2, 0x181f ;  /* 0x00581f00030d7f89 */ /* 0x002e6800000e0000 */
[----:B------:R-:W-:Y:S04]  /*2620*/  SHFL.IDX PT, R35, R0, 0x2, 0x181f ;  /* 0x00581f0000237f89 */ /* 0x000fe800000e0000 */
[----:B------:R-:W1:Y:S04]  /*2630*/  SHFL.IDX PT, R5, R3, RZ, 0x181f ;  /* 0x00181fff03057589 */ /* 0x000e6800000e0000 */
[----:B------:R-:W1:Y:S04]  /*2640*/  SHFL.IDX PT, R12, R3, 0x1, 0x181f ;  /* 0x00381f00030c7f89 */ /* 0x000e6800000e0000 */
[----:B---3--:R-:W3:Y:S04]  /*2650*/  SHFL.IDX PT, R14, R0, RZ, 0x181f ;  /* 0x00181fff000e7589 */ /* 0x008ee800000e0000 */
[----:B------:R-:W1:Y:S01]  /*2660*/  SHFL.IDX PT, R3, R3, 0x3, 0x181f ;  /* 0x00781f0003037f89 */ /* 0x000e6200000e0000 */
[C---:B----4-:R-:W-:Y:S03]  /*2670*/  HMMA.16816.F32 R64, R8.reuse, R20, RZ ;  /* 0x000000140840723c */ /* 0x050fe600000018ff */
[----:B------:R-:W4:Y:S04]  /*2680*/  SHFL.IDX PT, R15, R0, 0x1, 0x181f ;  /* 0x00381f00000f7f89 */ /* 0x000f2800000e0000 */
[----:B------:R1:W2:Y:S01]  /*2690*/  SHFL.IDX PT, R34, R0, 0x3, 0x181f ;  /* 0x00781f0000227f89 */ /* 0x0002a200000e0000 */
[C---:B-----5:R-:W-:Y:S08]  /*26a0*/  HMMA.16816.F32 R76, R8.reuse, R36, RZ ;  /* 0x00000024084c723c */ /* 0x060ff000000018ff */
[C---:B------:R-:W-:Y:S08]  /*26b0*/  HMMA.16816.F32 R84, R8.reuse, R56, RZ ;  /* 0x000000380854723c */ /* 0x040ff000000018ff */
[----:B------:R-:W-:Y:S01]  /*26c0*/  HMMA.16816.F32 R92, R8, R60, RZ ;  /* 0x0000003c085c723c */ /* 0x000fe200000018ff */
[----:B-1----:R-:W-:-:S07]  /*26d0*/  IADD3 R0, R236, 0x4100, RZ ;  /* 0x00004100ec007810 */ /* 0x002fce0007ffe0ff */
[----:B------:R-:W-:Y:S01]  /*26e0*/  HMMA.16816.F32 R104, R8, R22, RZ ;  /* 0x000000160868723c */ /* 0x000fe200000018ff */
[----:B------:R-:W-:Y:S01]  /*26f0*/  @P0 IADD3 R247, R0, -0x20, RZ ;  /* 0xffffffe000f70810 */ /* 0x000fe20007ffe0ff */
[----:B------:R-:W-:-:S03]  /*2700*/  IMAD.MOV.U32 R0, RZ, RZ, 0x40 ;  /* 0x00000040ff007424 */ /* 0x000fc600078e00ff */
[C---:B------:R-:W-:Y:S01]  /*2710*/  IADD3 R252, R247.reuse, 0x2000, RZ ;  /* 0x00002000f7fc7810 */ /* 0x040fe20007ffe0ff */
[----:B------:R-:W-:Y:S02]  /*2720*/  LDSM.16.M88.4 R52, [R247] ;  /* 0x00000000f734783b */ /* 0x000fe40000000200 */
[C---:B------:R-:W-:Y:S01]  /*2730*/  HMMA.16816.F32 R120, R8.reuse, R38, RZ ;  /* 0x000000260878723c */ /* 0x040fe200000018ff */
[C---:B------:R-:W-:Y:S01]  /*2740*/  IADD3 R251, R247.reuse, 0x2800, RZ ;  /* 0x00002800f7fb7810 */ /* 0x040fe20007ffe0ff */
[----:B------:R-:W-:Y:S01]  /*2750*/  LDSM.16.M88.4 R44, [R247+0x800] ;  /* 0x00080000f72c783b */ /* 0x000fe20000000200 */
[C---:B------:R-:W-:Y:S02]  /*2760*/  IADD3 R250, R247.reuse, 0x3000, RZ ;  /* 0x00003000f7fa7810 */ /* 0x040fe40007ffe0ff */
[----:B------:R-:W-:Y:S01]  /*2770*/  IADD3 R249, R247, 0x3800, RZ ;  /* 0x00003800f7f97810 */ /* 0x000fe20007ffe0ff */
[----:B------:R-:W-:Y:S02]  /*2780*/  LDSM.16.M88.4 R40, [R247+0x1000] ;  /* 0x00100000f728783b */ /* 0x000fe40000000200 */
[C---:B------:R-:W-:Y:S08]  /*2790*/  HMMA.16816.F32 R124, R8.reuse, R58, RZ ;  /* 0x0000003a087c723c */ /* 0x040ff000000018ff */
[----:B------:R-:W-:Y:S07]  /*27a0*/  HMMA.16816.F32 R128, R8, R62, RZ ;  /* 0x0000003e0880723c */ /* 0x000fee00000018ff */
[----:B------:R-:W-:Y:S01]  /*27b0*/  IMAD.WIDE R8, R164, 0x2, RZ ;  /* 0x00000002a4087825 */ /* 0x000fe200078e02ff */
[----:B--2---:R-:W-:Y:S04]  /*27c0*/  HMMA.16816.F32 R132, R16, R20, RZ ;  /* 0x000000141084723c */ /* 0x004fe800000018ff */
[----:B------:R-:W-:-:S02]  /*27d0*/  IADD3 R26, P1, R8, R13, RZ ;  /* 0x0000000d081a7210 */ /* 0x000fc40007f3e0ff */
[----:B------:R-:W-:Y:S02]  /*27e0*/  IADD3 R30, P0, R5, R8, RZ ;  /* 0x00000008051e7210 */ /* 0x000fe40007f1e0ff */
[----:B------:R-:W-:Y:S01]  /*27f0*/  IADD3 R28, P3, R8, R12, RZ ;  /* 0x0000000c081c7210 */ /* 0x000fe20007f7e0ff */
[----:B------:R-:W-:Y:S01]  /*2800*/  IMAD.X R27, R9, 0x1, R35, P1 ;  /* 0x00000001091b7824 */ /* 0x000fe200008e0623 */
[----:B------:R-:W-:Y:S01]  /*2810*/  IADD3 R24, P1, R5, R6, RZ ;  /* 0x0000000605187210 */ /* 0x000fe20007f3e0ff */
[----:B---3--:R-:W-:Y:S01]  /*2820*/  IMAD.X R31, R14, 0x1, R9, P0 ;  /* 0x000000010e1f7824 */ /* 0x008fe200000e0609 */
[----:B------:R-:W-:Y:S01]  /*2830*/  IADD3 R32, P0, R8, R3, RZ ;  /* 0x0000000308207210 */ /* 0x000fe20007f1e0ff */
[C---:B----4-:R-:W-:Y:S01]  /*2840*/  IMAD.X R29, R9.reuse, 0x1, R15, P3 ;  /* 0x00000001091d7824 */ /* 0x050fe200018e060f */
[----:B------:R-:W-:Y:S01]  /*2850*/  ISETP.GE.AND P3, PT, R164, c[0x0][0x1d4], PT ;  /* 0x00007500a4007a0c */ /* 0x000fe20003f66270 */
[----:B------:R-:W-:Y:S01]  /*2860*/  IMAD.X R25, R14, 0x1, R7, P1 ;  /* 0x000000010e197824 */ /* 0x000fe200008e0607 */
[----:B------:R-:W-:Y:S01]  /*2870*/  IADD3 R20, P1, R6, R13, RZ ;  /* 0x0000000d06147210 */ /* 0x000fe20007f3e0ff */
[----:B------:R-:W-:Y:S01]  /*2880*/  HMMA.16816.F32 R108, R16, R22, RZ ;  /* 0x00000016106c723c */ /* 0x000fe200000018ff */
[----:B------:R-:W-:Y:S01]  /*2890*/  IMAD.X R33, R9, 0x1, R34, P0 ;  /* 0x0000000109217824 */ /* 0x000fe200000e0622 */
[----:B------:R-:W-:Y:S01]  /*28a0*/  IADD3 R5, R247, 0x1000, RZ ;  /* 0x00001000f7057810 */ /* 0x000fe20007ffe0ff */
[----:B------:R-:W-:Y:S01]  /*28b0*/  LDSM.16.M88.4 R8, [R245+0x8100] ;  /* 0x00810000f508783b */ /* 0x000fe20000000200 */
[----:B------:R-:W-:Y:S01]  /*28c0*/  IMAD.X R21, R7, 0x1, R35, P1 ;  /* 0x0000000107157824 */ /* 0x000fe200008e0623 */
[----:B------:R-:W-:-:S02]  /*28d0*/  ISETP.LT.OR P1, PT, R48, 0x1, P3 ;  /* 0x000000013000780c */ /* 0x000fc40001f21670 */
[C---:B------:R-:W-:Y:S01]  /*28e0*/  IADD3 R22, P0, R6.reuse, R12, RZ ;  /* 0x0000000c06167210 */ /* 0x040fe20007f1e0ff */
[C---:B------:R-:W-:Y:S04]  /*28f0*/  HMMA.16816.F32 R100, R16.reuse, R36, RZ ;  /* 0x000000241064723c */ /* 0x040fe800000018ff */
[----:B------:R-:W-:Y:S01]  /*2900*/  IMAD.X R23, R7, 0x1, R15, P0 ;  /* 0x0000000107177824 */ /* 0x000fe200000e060f */
[----:B------:R-:W-:Y:S01]  /*2910*/  IADD3 R6, P0, R6, R3, RZ ;  /* 0x0000000306067210 */ /* 0x000fe20007f1e0ff */
[----:B------:R-:W1:Y:S01]  /*2920*/  LDSM.16.M88.4 R12, [R245+0xa100] ;  /* 0x00a10000f50c783b */ /* 0x000e620000000200 */
[----:B------:R-:W-:Y:S01]  /*2930*/  IADD3 R3, R161, 0x100, RZ ;  /* 0x00000100a1037810 */ /* 0x000fe20007ffe0ff */
[C---:B------:R-:W-:Y:S02]  /*2940*/  HMMA.16816.F32 R96, R16.reuse, R38, RZ ;  /* 0x000000261060723c */ /* 0x040fe400000018ff */
[----:B------:R-:W-:Y:S01]  /*2950*/  IMAD.X R7, R7, 0x1, R34, P0 ;  /* 0x0000000107077824 */ /* 0x000fe200000e0622 */
[C---:B------:R-:W-:Y:S01]  /*2960*/  ISETP.LT.OR P0, PT, R48.reuse, 0x1, P2 ;  /* 0x000000013000780c */ /* 0x040fe20001701670 */
[----:B------:R-:W2:Y:S04]  /*2970*/  LDSM.16.M88.4 R36, [R247+0x1800] ;  /* 0x00180000f724783b */ /* 0x000ea80000000200 */
[----:B------:R-:W-:Y:S01]  /*2980*/  @!PT LDS RZ, [RZ] ;  /* 0x00000000fffff984 */ /* 0x000fe20000000800 */
[----:B------:R-:W-:Y:S01]  /*2990*/  @!PT LDS RZ, [RZ] ;  /* 0x00000000fffff984 */ /* 0x000fe20000000800 */
[----:B------:R-:W-:Y:S01]  /*29a0*/  @!PT LDS RZ, [RZ] ;  /* 0x00000000fffff984 */ /* 0x000fe20000000800 */
[----:B------:R3:W-:Y:S01]  /*29b0*/  LDGSTS.E.BYPASS.LTC128B.128 [R161+0x100], [R30.64], !P1 ;  /* 0x001000001ea17fae */ /* 0x0007e2000c901d4e */
[C---:B------:R-:W-:Y:S01]  /*29c0*/  ISETP.LT.OR P1, PT, R48.reuse, 0x11, P3 ;  /* 0x000000113000780c */ /* 0x040fe20001f21670 */
[C---:B------:R-:W-:Y:S02]  /*29d0*/  HMMA.16816.F32 R72, R16.reuse, R60, RZ ;  /* 0x0000003c1048723c */ /* 0x040fe400000018ff */
[----:B------:R4:W-:Y:S04]  /*29e0*/  STL [R1+0x50], R3 ;  /* 0x0000500301007387 */ /* 0x0009e80000100800 */
[----:B------:R5:W-:Y:S01]  /*29f0*/  LDGSTS.E.BYPASS.LTC128B.128 [R161+0x2100], [R24.64], !P0 ;  /* 0x0210000018a17fae */ /* 0x000be2000c101d4e */
[C---:B------:R-:W-:Y:S01]  /*2a00*/  ISETP.LT.OR P0, PT, R48.reuse, 0x11, P2 ;  /* 0x000000113000780c */ /* 0x040fe20001701670 */
[----:B------:R-:W-:Y:S04]  /*2a10*/  HMMA.16816.F32 R68, R16, R62, RZ ;  /* 0x0000003e1044723c */ /* 0x000fe800000018ff */
[----:B------:R3:W-:Y:S01]  /*2a20*/  LDGSTS.E.BYPASS.LTC128B.128 [R161+0x900], [R28.64], !P1 ;  /* 0x009000001ca17fae */ /* 0x0007e2000c901d4e */
[----:B------:R-:W-:-:S02]  /*2a30*/  ISETP.LT.OR P1, PT, R48, 0x21, P3 ;  /* 0x000000213000780c */ /* 0x000fc40001f21670 */
[C---:B------:R-:W-:Y:S01]  /*2a40*/  ISETP.LT.OR P3, PT, R48.reuse, 0x31, P3 ;  /* 0x000000313000780c */ /* 0x040fe20001f61670 */
[C---:B------:R-:W-:Y:S04]  /*2a50*/  HMMA.16816.F32 R88, R16.reuse, R56, RZ ;  /* 0x000000381058723c */ /* 0x040fe800000018ff */
[----:B------:R2:W-:Y:S01]  /*2a60*/  LDGSTS.E.BYPASS.LTC128B.128 [R161+0x2900], [R22.64], !P0 ;  /* 0x0290000016a17fae */ /* 0x0005e2000c101d4e */
[C---:B------:R-:W-:Y:S02]  /*2a70*/  ISETP.LT.OR P0, PT, R48.reuse, 0x21, P2 ;  /* 0x000000213000780c */ /* 0x040fe40001701670 */
[----:B------:R-:W-:Y:S01]  /*2a80*/  ISETP.LT.OR P2, PT, R48, 0x31, P2 ;  /* 0x000000313000780c */ /* 0x000fe20001741670 */
[----:B------:R-:W-:Y:S02]  /*2a90*/  HMMA.16816.F32 R80, R16, R58, RZ ;  /* 0x0000003a1050723c */ /* 0x000fe400000018ff */
[----:B------:R5:W-:Y:S01]  /*2aa0*/  LDGSTS.E.BYPASS.LTC128B.128 [R161+0x1100], [R26.64], !P1 ;  /* 0x011000001aa17fae */ /* 0x000be2000c901d4e */
[----:B------:R-:W-:-:S02]  /*2ab0*/  LOP3.LUT P1, RZ, R49, 0x4, RZ, 0xc0, !PT ;  /* 0x0000000431ff7812 */ /* 0x000fc4000782c0ff */
[----:B----4-:R-:W-:Y:S02]  /*2ac0*/  IADD3 R3, R247, 0x800, RZ ;  /* 0x00000800f7037810 */ /* 0x010fe40007ffe0ff */
[----:B------:R-:W-:Y:S01]  /*2ad0*/  SEL R0, R0, 0xffffffc0, !P1 ;  /* 0xffffffc000007807 */ /* 0x000fe20004800000 */
[C---:B-1----:R-:W-:Y:S02]  /*2ae0*/  HMMA.16816.F32 R16, R12.reuse, R44, R76 ;  /* 0x0000002c0c10723c */ /* 0x042fe4000000184c */
[----:B------:R1:W-:Y:S01]  /*2af0*/  LDGSTS.E.BYPASS.LTC128B.128 [R161+0x3100], [R20.64], !P0 ;  /* 0x0310000014a17fae */ /* 0x0003e2000c101d4e */
[----:B------:R-:W-:Y:S01]  /*2b00*/  PLOP3.LUT P0, PT, PT, PT, UP0, 0x80, 0x0 ;  /* 0x000000000000781c */ /* 0x000fe20003f0f008 */
[----:B------:R-:W-:Y:S02]  /*2b10*/  IMAD.IADD R242, R236, 0x1, R0 ;  /* 0x00000001ecf27824 */ /* 0x000fe400078e0200 */
[----:B------:R4:W-:Y:S01]  /*2b20*/  LDGSTS.E.BYPASS.LTC128B.128 [R161+0x1900], [R32.64], !P3 ;  /* 0x0190000020a17fae */ /* 0x0009e2000d901d4e */
[----:B------:R-:W-:Y:S01]  /*2b30*/  IMAD.IADD R241, R0, 0x1, R247 ;  /* 0x0000000100f17824 */ /* 0x000fe200078e02f7 */
[----:B---3--:R-:W-:Y:S01]  /*2b40*/  HMMA.16816.F32 R28, R12, R52, R64 ;  /* 0x000000340c1c723c */ /* 0x008fe20000001840 */
[----:B------:R-:W-:Y:S01]  /*2b50*/  LOP3.LUT R0, R156, R157, RZ, 0xfc, !PT ;  /* 0x0000009d9c007212 */ /* 0x000fe200078efcff */
[----:B------:R3:W-:Y:S01]  /*2b60*/  LDGSTS.E.BYPASS.LTC128B.128 [R161+0x3900], [R6.64], !P2 ;  /* 0x0390000006a17fae */ /* 0x0007e2000d101d4e */
[----:B------:R-:W-:-:S03]  /*2b70*/  ISETP.GT.AND P3, PT, R167, 0x3f, PT ;  /* 0x0000003fa700780c */ /* 0x000fc60003f64270 */
[----:B------:R-:W-:Y:S02]  /*2b80*/  LDSM.16.M88.4 R64, [R242+0x4100] ;  /* 0x00410000f240783b */ /* 0x000fe40000000200 */
[C---:B------:R-:W-:Y:S02]  /*2b90*/  HMMA.16816.F32 R76, R12.reuse, R40, R84 ;  /* 0x000000280c4c723c */ /* 0x040fe40000001854 */
[----:B------:R-:W-:Y:S04]  /*2ba0*/  LDSM.16.M88.4 R60, [R242+0x4900] ;  /* 0x00490000f23c783b */ /* 0x000fe80000000200 */
[----:B------:R-:W-:Y:S02]  /*2bb0*/  LDSM.16.M88.4 R56, [R242+0x5100] ;  /* 0x00510000f238783b */ /* 0x000fe40000000200 */
[C---:B--2---:R-:W-:Y:S02]  /*2bc0*/  HMMA.16816.F32 R84, R12.reuse, R36, R92 ;  /* 0x000000240c54723c */ /* 0x044fe4000000185c */
[----:B------:R-:W-:Y:S04]  /*2bd0*/  LDSM.16.M88.4 R48, [R242+0x5900] ;  /* 0x00590000f230783b */ /* 0x000fe80000000200 */
[----:B-1----:R-:W1:Y:S02]  /*2be0*/  LDSM.16.M88.4 R20, [R244+0xa100] ;  /* 0x00a10000f414783b */ /* 0x002e640000000200 */
[C---:B------:R-:W-:Y:S02]  /*2bf0*/  HMMA.16816.F32 R92, R12.reuse, R54, R104 ;  /* 0x000000360c5c723c */ /* 0x040fe40000001868 */
[----:B----4-:R-:W-:Y:S04]  /*2c00*/  LDSM.16.M88.4 R32, [R241] ;  /* 0x00000000f120783b */ /* 0x010fe80000000200 */
[----:B-----5:R-:W-:Y:S02]  /*2c10*/  LDSM.16.M88.4 R24, [R241+0x1000] ;  /* 0x00100000f118783b */ /* 0x020fe40000000200 */
[C---:B------:R-:W-:Y:S02]  /*2c20*/  HMMA.16816.F32 R120, R12.reuse, R46, R120 ;  /* 0x0000002e0c78723c */ /* 0x040fe40000001878 */
[----:B------:R-:W0:Y:S04]  /*2c30*/  LDGDEPBAR ;  /* 0x00000000000079af */ /* 0x000e280000000000 */
[----:B------:R2:W-:Y:S02]  /*2c40*/  STL [R1+0x8], R3 ;  /* 0x0000080301007387 */ /* 0x0005e40000100800 */
[C---:B------:R-:W-:Y:S08]  /*2c50*/  HMMA.16816.F32 R124, R12.reuse, R42, R124 ;  /* 0x0000002a0c7c723c */ /* 0x040ff0000000187c */
[----:B------:R-:W-:Y:S01]  /*2c60*/  HMMA.16816.F32 R128, R12, R38, R128 ;  /* 0x000000260c80723c */ /* 0x000fe20000001880 */
[----:B------:R-:W4:Y:S07]  /*2c70*/  LDSM.16.M88.4 R12, [R244+0x8100] ;  /* 0x00810000f40c783b */ /* 0x000f2e0000000200 */
[----:B------:R-:W-:Y:S01]  /*2c80*/  HMMA.16816.F32 R140, R8, R40, R88 ;  /* 0x00000028088c723c */ /* 0x000fe20000001858 */
[----:B--2---:R-:W-:-:S07]  /*2c90*/  IADD3 R3, R247, 0x1800, RZ ;  /* 0x00001800f7037810 */ /* 0x004fce0007ffe0ff */
[C---:B------:R-:W-:Y:S08]  /*2ca0*/  HMMA.16816.F32 R132, R8.reuse, R52, R132 ;  /* 0x000000340884723c */ /* 0x040ff00000001884 */
[C---:B------:R-:W-:Y:S08]  /*2cb0*/  HMMA.16816.F32 R88, R8.reuse, R54, R108 ;  /* 0x000000360858723c */ /* 0x040ff0000000186c */
[C---:B------:R-:W-:Y:S08]  /*2cc0*/  HMMA.16816.F32 R136, R8.reuse, R44, R100 ;  /* 0x0000002c0888723c */ /* 0x040ff00000001864 */
[C---:B------:R-:W-:Y:S08]  /*2cd0*/  HMMA.16816.F32 R144, R8.reuse, R36, R72 ;  /* 0x000000240890723c */ /* 0x040ff00000001848 */
[C---:B------:R-:W-:Y:S08]  /*2ce0*/  HMMA.16816.F32 R108, R8.reuse, R46, R96 ;  /* 0x0000002e086c723c */ /* 0x040ff00000001860 */
[C---:B------:R-:W-:Y:S01]  /*2cf0*/  HMMA.16816.F32 R112, R8.reuse, R42, R80 ;  /* 0x0000002a0870723c */ /* 0x040fe20000001850 */
[----:B------:R-:W-:Y:S07]  /*2d00*/  LDSM.16.M88.4 R40, [R241+0x1800] ;  /* 0x00180000f128783b */ /* 0x000fee0000000200 */
[----:B------:R-:W-:Y:S01]  /*2d10*/  HMMA.16816.F32 R104, R8, R38, R68 ;  /* 0x000000260868723c */ /* 0x000fe20000001844 */
[----:B------:R-:W2:Y:S07]  /*2d20*/  LDSM.16.M88.4 R8, [R246+0xa100] ;  /* 0x00a10000f608783b */ /* 0x000eae0000000200 */
[C---:B-1----:R-:W-:Y:S01]  /*2d30*/  HMMA.16816.F32 R100, R20.reuse, R64, R28 ;  /* 0x000000401464723c */ /* 0x042fe2000000181c */
[----:B------:R-:W1:Y:S07]  /*2d40*/  LDSM.16.M88.4 R28, [R241+0x800] ;  /* 0x00080000f11c783b */ /* 0x000e6e0000000200 */
[C---:B------:R-:W-:Y:S01]  /*2d50*/  HMMA.16816.F32 R116, R20.reuse, R60, R16 ;  /* 0x0000003c1474723c */ /* 0x040fe20000001810 */
[----:B------:R-:W5:Y:S07]  /*2d60*/  LDSM.16.M88.4 R16, [R246+0x8100] ;  /* 0x00810000f610783b */ /* 0x000f6e0000000200 */
[C---:B------:R-:W-:Y:S08]  /*2d70*/  HMMA.16816.F32 R96, R20.reuse, R56, R76 ;  /* 0x000000381460723c */ /* 0x040ff0000000184c */
[C---:B------:R-:W-:Y:S08]  /*2d80*/  HMMA.16816.F32 R52, R20.reuse, R48, R84 ;  /* 0x000000301434723c */ /* 0x040ff00000001854 */
[C---:B------:R-:W-:Y:S08]  /*2d90*/  HMMA.16816.F32 R80, R20.reuse, R66, R92 ;  /* 0x000000421450723c */ /* 0x040ff0000000185c */
[C---:B------:R-:W-:Y:S08]  /*2da0*/  HMMA.16816.F32 R72, R20.reuse, R62, R120 ;  /* 0x0000003e1448723c */ /* 0x040ff00000001878 */
[C---:B------:R-:W-:Y:S08]  /*2db0*/  HMMA.16816.F32 R68, R20.reuse, R58, R124 ;  /* 0x0000003a1444723c */ /* 0x040ff0000000187c */
        /* <DEDUP_REMOVED lines=8> */
[----:B------:R-:W-:Y:S01]  /*2e40*/  HMMA.16816.F32 R48, R12, R50, R104 ;  /* 0x000000320c30723c */ /* 0x000fe20000001868 */
[----:B------:R-:W-:Y:S07]  /*2e50*/  LDSM.16.M88.4 R12, [R243+0xe100] ;  /* 0x00e10000f30c783b */ /* 0x000fee0000000200 */
[C---:B--2---:R-:W-:Y:S08]  /*2e60*/  HMMA.16816.F32 R88, R8.reuse, R32, R100 ;  /* 0x000000200858723c */ /* 0x044ff00000001864 */
[C---:B------:R-:W-:Y:S08]  /*2e70*/  HMMA.16816.F32 R104, R8.reuse, R34, R80 ;  /* 0x000000220868723c */ /* 0x040ff00000001850 */
[C---:B-1----:R-:W-:Y:S08]  /*2e80*/  HMMA.16816.F32 R124, R8.reuse, R28, R116 ;  /* 0x0000001c087c723c */ /* 0x042ff00000001874 */
[C---:B------:R-:W-:Y:S08]  /*2e90*/  HMMA.16816.F32 R136, R8.reuse, R26, R68 ;  /* 0x0000001a0888723c */ /* 0x040ff00000001844 */
[----:B------:R-:W-:Y:S01]  /*2ea0*/  HMMA.16816.F32 R128, R8, R42, R44 ;  /* 0x0000002a0880723c */ /* 0x000fe2000000182c */
[----:B------:R-:W1:Y:S07]  /*2eb0*/  LDSM.16.M88.4 R44, [R236+0x6900] ;  /* 0x00690000ec2c783b */ /* 0x000e6e0000000200 */
[C---:B-----5:R-:W-:Y:S08]  /*2ec0*/  HMMA.16816.F32 R84, R16.reuse, R32, R84 ;  /* 0x000000201054723c */ /* 0x060ff00000001854 */
[C---:B------:R-:W-:Y:S01]  /*2ed0*/  HMMA.16816.F32 R68, R16.reuse, R34, R76 ;  /* 0x000000221044723c */ /* 0x040fe2000000184c */
[----:B------:R-:W-:Y:S07]  /*2ee0*/  LDSM.16.M88.4 R32, [R247+0x2000] ;  /* 0x00200000f720783b */ /* 0x000fee0000000200 */
[C---:B------:R-:W-:Y:S08]  /*2ef0*/  HMMA.16816.F32 R120, R16.reuse, R28, R64 ;  /* 0x0000001c1078723c */ /* 0x040ff00000001840 */
[C---:B------:R-:W-:Y:S08]  /*2f00*/  HMMA.16816.F32 R116, R16.reuse, R30, R60 ;  /* 0x0000001e1074723c */ /* 0x040ff0000000183c */
[C---:B------:R-:W-:Y:S01]  /*2f10*/  HMMA.16816.F32 R112, R16.reuse, R24, R36 ;  /* 0x000000181070723c */ /* 0x040fe20000001824 */
[----:B------:R-:W-:Y:S07]  /*2f20*/  LDSM.16.M88.4 R36, [R236+0x7100] ;  /* 0x00710000ec24783b */ /* 0x000fee0000000200 */
[C---:B------:R-:W-:Y:S01]  /*2f30*/  HMMA.16816.F32 R92, R16.reuse, R26, R56 ;  /* 0x0000001a105c723c */ /* 0x040fe20000001838 */
[----:B------:R-:W-:Y:S07]  /*2f40*/  LDSM.16.M88.4 R56, [R247+0x3800] ;  /* 0x00380000f738783b */ /* 0x000fee0000000200 */
[C---:B------:R-:W-:Y:S01]  /*2f50*/  HMMA.16816.F32 R100, R16.reuse, R40, R20 ;  /* 0x000000281064723c */ /* 0x040fe20000001814 */
[----:B------:R-:W-:Y:S07]  /*2f60*/  LDSM.16.M88.4 R20, [R236+0x7900] ;  /* 0x00790000ec14783b */ /* 0x000fee0000000200 */
[----:B------:R-:W-:Y:S01]  /*2f70*/  HMMA.16816.F32 R80, R16, R42, R48 ;  /* 0x0000002a1050723c */ /* 0x000fe20000001830 */
[----:B------:R-:W2:Y:S04]  /*2f80*/  LDSM.16.M88.4 R16, [R243+0xc100] ;  /* 0x00c10000f310783b */ /* 0x000ea80000000200 */
[----:B------:R-:W-:Y:S03]  /*2f90*/  LDSM.16.M88.4 R48, [R247+0x3000] ;  /* 0x00300000f730783b */ /* 0x000fe60000000200 */
[C---:B------:R-:W-:Y:S01]  /*2fa0*/  HMMA.16816.F32 R108, R8.reuse, R30, R72 ;  /* 0x0000001e086c723c */ /* 0x040fe20000001848 */
[----:B------:R-:W-:Y:S07]  /*2fb0*/  LDSM.16.M88.4 R28, [R247+0x2800] ;  /* 0x00280000f71c783b */ /* 0x000fee0000000200 */
[C---:B------:R-:W-:Y:S01]  /*2fc0*/  HMMA.16816.F32 R132, R8.reuse, R40, R52 ;  /* 0x000000280884723c */ /* 0x040fe20000001834 */
[----:B------:R-:W4:Y:S07]  /*2fd0*/  LDSM.16.M88.4 R52, [R236+0x6100] ;  /* 0x00610000ec34783b */ /* 0x000f2e0000000200 */
[----:B------:R-:W-:Y:S01]  /*2fe0*/  HMMA.16816.F32 R96, R8, R24, R96 ;  /* 0x000000180860723c */ /* 0x000fe20000001860 */
[----:B------:R-:W5:Y:S04]  /*2ff0*/  LDSM.16.M88.4 R24, [R245+0xc100] ;  /* 0x00c10000f518783b */ /* 0x000f680000000200 */
[----:B------:R-:W3:Y:S03]  /*3000*/  LDSM.16.M88.4 R8, [R245+0xe100] ;  /* 0x00e10000f508783b */ /* 0x000ee60000000200 */
[C---:B-1----:R-:W-:Y:S08]  /*3010*/  HMMA.16816.F32 R64, R12.reuse, R44, R124 ;  /* 0x0000002c0c40723c */ /* 0x042ff0000000187c */
[----:B------:R-:W-:Y:S08]  /*3020*/  HMMA.16816.F32 R60, R12, R46, R108 ;  /* 0x0000002e0c3c723c */ /* 0x000ff0000000186c */
[C---:B--2---:R-:W-:Y:S08]  /*3030*/  HMMA.16816.F32 R40, R16.reuse, R44, R120 ;  /* 0x0000002c1028723c */ /* 0x044ff00000001878 */
[----:B------:R-:W-:Y:S08]  /*3040*/  HMMA.16816.F32 R44, R16, R46, R116 ;  /* 0x0000002e102c723c */ /* 0x000ff00000001874 */
[C---:B----4-:R-:W-:Y:S08]  /*3050*/  HMMA.16816.F32 R76, R12.reuse, R52, R88 ;  /* 0x000000340c4c723c */ /* 0x050ff00000001858 */
[----:B------:R-:W-:Y:S08]  /*3060*/  HMMA.16816.F32 R72, R12, R54, R104 ;  /* 0x000000360c48723c */ /* 0x000ff00000001868 */
[C---:B------:R-:W-:Y:S08]  /*3070*/  HMMA.16816.F32 R84, R16.reuse, R52, R84 ;  /* 0x000000341054723c */ /* 0x040ff00000001854 */
[----:B------:R-:W-:Y:S01]  /*3080*/  HMMA.16816.F32 R68, R16, R54, R68 ;  /* 0x000000361044723c */ /* 0x000fe20000001844 */
[----:B------:R-:W-:Y:S07]  /*3090*/  LDSM.16.M88.4 R52, [R242+0x6100] ;  /* 0x00610000f234783b */ /* 0x000fee0000000200 */
        /* <DEDUP_REMOVED lines=8> */
[----:B------:R-:W-:Y:S01]  /*3120*/  HMMA.16816.F32 R80, R16, R22, R80 ;  /* 0x000000161050723c */ /* 0x000fe20000001850 */
[----:B------:R-:W1:Y:S04]  /*3130*/  LDSM.16.M88.4 R20, [R244+0xe100] ;  /* 0x00e10000f414783b */ /* 0x000e680000000200 */
[----:B------:R-:W2:Y:S03]  /*3140*/  LDSM.16.M88.4 R16, [R244+0xc100] ;  /* 0x00c10000f410783b */ /* 0x000ea60000000200 */
[C---:B-----5:R-:W-:Y:S01]  /*3150*/  HMMA.16816.F32 R116, R24.reuse, R30, R44 ;  /* 0x0000001e1874723c */ /* 0x060fe2000000182c */
[----:B------:R-:W4:Y:S07]  /*3160*/  LDSM.16.M88.4 R44, [R242+0x6900] ;  /* 0x00690000f22c783b */ /* 0x000f2e0000000200 */
[-C--:B------:R-:W-:Y:S01]  /*3170*/  HMMA.16816.F32 R124, R24, R28.reuse, R40 ;  /* 0x0000001c187c723c */ /* 0x080fe20000001828 */
[----:B------:R-:W5:Y:S07]  /*3180*/  LDSM.16.M88.4 R40, [R242+0x7100] ;  /* 0x00710000f228783b */ /* 0x000f6e0000000200 */
[C---:B---3--:R-:W-:Y:S08]  /*3190*/  HMMA.16816.F32 R148, R8.reuse, R28, R64 ;  /* 0x0000001c0894723c */ /* 0x048ff00000001840 */
[C---:B------:R-:W-:Y:S01]  /*31a0*/  HMMA.16816.F32 R144, R8.reuse, R30, R60 ;  /* 0x0000001e0890723c */ /* 0x040fe2000000183c */
[----:B------:R-:W-:Y:S07]  /*31b0*/  LDSM.16.M88.4 R28, [R241+0x3000] ;  /* 0x00300000f11c783b */ /* 0x000fee0000000200 */
[C---:B------:R-:W-:Y:S08]  /*31c0*/  HMMA.16816.F32 R120, R8.reuse, R32, R76 ;  /* 0x000000200878723c */ /* 0x040ff0000000184c */
[----:B------:R-:W-:Y:S08]  /*31d0*/  HMMA.16816.F32 R152, R8, R34, R72 ;  /* 0x000000220898723c */ /* 0x000ff00000001848 */
[C---:B------:R-:W-:Y:S08]  /*31e0*/  HMMA.16816.F32 R64, R24.reuse, R32, R84 ;  /* 0x000000201840723c */ /* 0x040ff00000001854 */
[----:B------:R-:W-:Y:S01]  /*31f0*/  HMMA.16816.F32 R60, R24, R34, R68 ;  /* 0x00000022183c723c */ /* 0x000fe20000001844 */
[----:B------:R-:W-:Y:S07]  /*3200*/  LDSM.16.M88.4 R32, [R241+0x2800] ;  /* 0x00280000f120783b */ /* 0x000fee0000000200 */
[C---:B------:R-:W-:Y:S08]  /*3210*/  HMMA.16816.F32 R140, R8.reuse, R48, R96 ;  /* 0x00000030088c723c */ /* 0x040ff00000001860 */
[C---:B------:R-:W-:Y:S08]  /*3220*/  HMMA.16816.F32 R136, R8.reuse, R50, R108 ;  /* 0x000000320888723c */ /* 0x040ff0000000186c */
[C---:B------:R-:W-:Y:S08]  /*3230*/  HMMA.16816.F32 R132, R8.reuse, R56, R104 ;  /* 0x000000380884723c */ /* 0x040ff00000001868 */
[----:B------:R-:W-:Y:S01]  /*3240*/  HMMA.16816.F32 R128, R8, R58, R88 ;  /* 0x0000003a0880723c */ /* 0x000fe20000001858 */
[----:B------:R-:W3:Y:S07]  /*3250*/  LDSM.16.M88.4 R8, [R248+0xe100] ;  /* 0x00e10000f808783b */ /* 0x000eee0000000200 */
[C---:B------:R-:W-:Y:S01]  /*3260*/  HMMA.16816.F32 R112, R24.reuse, R48, R12 ;  /* 0x000000301870723c */ /* 0x040fe2000000180c */
[----:B------:R-:W2:Y:S07]  /*3270*/  LDSM.16.M88.4 R12, [R246+0xc100] ;  /* 0x00c10000f60c783b */ /* 0x000eae0000000200 */
[C---:B------:R-:W-:Y:S01]  /*3280*/  HMMA.16816.F32 R108, R24.reuse, R50, R92 ;  /* 0x00000032186c723c */ /* 0x040fe2000000185c */
[----:B------:R-:W3:Y:S07]  /*3290*/  LDSM.16.M88.4 R48, [R241+0x2000] ;  /* 0x00200000f130783b */ /* 0x000eee0000000200 */
[C---:B------:R-:W-:Y:S08]  /*32a0*/  HMMA.16816.F32 R76, R24.reuse, R56, R100 ;  /* 0x00000038184c723c */ /* 0x040ff00000001864 */
[----:B------:R-:W-:Y:S01]  /*32b0*/  HMMA.16816.F32 R72, R24, R58, R80 ;  /* 0x0000003a1848723c */ /* 0x000fe20000001850 */
[----:B------:R-:W3:Y:S01]  /*32c0*/  LDSM.16.M88.4 R24, [R241+0x3800] ;  /* 0x00380000f118783b */ /* 0x000ee20000000200 */
[----:B------:R-:W-:-:S06]  /*32d0*/  DEPBAR.LE SB0, 0x0 ;  /* 0x000080000000791a */ /* 0x000fcc0000000000 */
[C---:B-1----:R-:W-:Y:S08]  /*32e0*/  HMMA.16816.F32 R104, R20.reuse, R52, R120 ;  /* 0x000000341468723c */ /* 0x042ff00000001878 */
[----:B------:R-:W-:Y:S08]  /*32f0*/  HMMA.16816.F32 R100, R20, R54, R152 ;  /* 0x000000361464723c */ /* 0x000ff00000001898 */
[C---:B--2---:R-:W-:Y:S08]  /*3300*/  HMMA.16816.F32 R64, R16.reuse, R52, R64 ;  /* 0x000000341040723c */ /* 0x044ff00000001840 */
[----:B------:R-:W-:Y:S08]  /*3310*/  HMMA.16816.F32 R60, R16, R54, R60 ;  /* 0x00000036103c723c */ /* 0x000ff0000000183c */
[C---:B----4-:R-:W-:Y:S08]  /*3320*/  HMMA.16816.F32 R96, R20.reuse, R44, R148 ;  /* 0x0000002c1460723c */ /* 0x050ff00000001894 */
[----:B------:R-:W-:Y:S08]  /*3330*/  HMMA.16816.F32 R92, R20, R46, R144 ;  /* 0x0000002e145c723c */ /* 0x000ff00000001890 */
[C---:B------:R-:W-:Y:S08]  /*3340*/  HMMA.16816.F32 R56, R16.reuse, R44, R124 ;  /* 0x0000002c1038723c */ /* 0x040ff0000000187c */
[----:B------:R-:W-:Y:S08]  /*3350*/  HMMA.16816.F32 R52, R16, R46, R116 ;  /* 0x0000002e1034723c */ /* 0x000ff00000001874 */
[C---:B-----5:R-:W-:Y:S08]  /*3360*/  HMMA.16816.F32 R88, R20.reuse, R40, R140 ;  /* 0x000000281458723c */ /* 0x060ff0000000188c */
[C---:B------:R-:W-:Y:S08]  /*3370*/  HMMA.16816.F32 R84, R20.reuse, R42, R136 ;  /* 0x0000002a1454723c */ /* 0x040ff00000001888 */
[C---:B------:R-:W-:Y:S08]  /*3380*/  HMMA.16816.F32 R80, R20.reuse, R36, R132 ;  /* 0x000000241450723c */ /* 0x040ff00000001884 */
[----:B------:R-:W-:Y:S08]  /*3390*/  HMMA.16816.F32 R68, R20, R38, R128 ;  /* 0x000000261444723c */ /* 0x000ff00000001880 */
[C---:B------:R-:W-:Y:S08]  /*33a0*/  HMMA.16816.F32 R44, R16.reuse, R40, R112 ;  /* 0x00000028102c723c */ /* 0x040ff00000001870 */
[C---:B------:R-:W-:Y:S08]  /*33b0*/  HMMA.16816.F32 R40, R16.reuse, R42, R108 ;  /* 0x0000002a1028723c */ /* 0x040ff0000000186c */
[C---:B------:R-:W-:Y:S08]  /*33c0*/  HMMA.16816.F32 R20, R16.reuse, R36, R76 ;  /* 0x000000241014723c */ /* 0x040ff0000000184c */
[----:B------:R-:W-:Y:S08]  /*33d0*/  HMMA.16816.F32 R16, R16, R38, R72 ;  /* 0x000000261010723c */ /* 0x000ff00000001848 */
[C---:B---3--:R-:W-:Y:S08]  /*33e0*/  HMMA.16816.F32 R96, R8.reuse, R32, R96 ;  /* 0x000000200860723c */ /* 0x048ff00000001860 */
[C---:B------:R-:W-:Y:S08]  /*33f0*/  HMMA.16816.F32 R92, R8.reuse, R34, R92 ;  /* 0x00000022085c723c */ /* 0x040ff0000000185c */
        /* <DEDUP_REMOVED lines=10> */
[----:B------:R-:W-:Y:S01]  /*34a0*/  SHF.R.S32.HI R12, RZ, 0x1f, R163 ;  /* 0x0000001fff0c7819 */ /* 0x000fe200000114a3 */
[C---:B------:R-:W-:Y:S04]  /*34b0*/  HMMA.16816.F32 R104, R8.reuse, R48, R104 ;  /* 0x000000300868723c */ /* 0x040fe80000001868 */
[----:B------:R1:W-:Y:S04]  /*34c0*/  STL [R1+0x8c], R12 ;  /* 0x00008c0c01007387 */ /* 0x0003e80000100800 */
[----:B------:R1:W-:Y:S01]  /*34d0*/  STL [R1+0x4], R5 ;  /* 0x0000040501007387 */ /* 0x0003e20000100800 */
[C---:B------:R-:W-:Y:S03]  /*34e0*/  HMMA.16816.F32 R100, R8.reuse, R50, R100 ;  /* 0x000000320864723c */ /* 0x040fe60000001864 */
[----:B------:R1:W-:Y:S05]  /*34f0*/  STL [R1], R3 ;  /* 0x0000000301007387 */ /* 0x0003ea0000100800 */
[C---:B------:R-:W-:Y:S08]  /*3500*/  HMMA.16816.F32 R80, R8.reuse, R24, R80 ;  /* 0x000000180850723c */ /* 0x040ff00000001850 */
[----:B------:R-:W-:Y:S01]  /*3510*/  HMMA.16816.F32 R68, R8, R26, R68 ;  /* 0x0000001a0844723c */ /* 0x000fe20000001844 */
[----:B------:R-:W-:Y:S06]  /*3520*/  BAR.SYNC.DEFER_BLOCKING 0x0 ;  /* 0x0000000000007b1d */ /* 0x000fec0000010000 */
[----:B------:R-:W-:Y:S05]  /*3530*/  @!P0 BRA `(.L_x_1791) ;  /* 0x0000048000008947 */ /* 0x000fea0003800000 */
[----:B------:R-:W-:Y:S01]  /*3540*/  ULEA UR4, UR6, UR11, 0x6 ;  /* 0x0000000b06047291 */ /* 0x000fe2000f8e303f */
[----:B------:R-:W-:-:S05]  /*3550*/  IMAD.MOV.U32 R9, RZ, RZ, RZ ;  /* 0x000000ffff097224 */ /* 0x000fca00078e00ff */
[----:B-1----:R-:W-:-:S05]  /*3560*/  IMAD.U32 R3, RZ, RZ, UR4 ;  /* 0x00000004ff037e24 */ /* 0x002fca000f8e00ff */
        /* <DEDUP_REMOVED lines=14> */
[----:B------:R-:W-:-:S04]  /*3650*/  IADD3 R13, -R25, 0x10, RZ ;  /* 0x00000010190d7810 */ /* 0x000fc80007ffe1ff */
        /* <DEDUP_REMOVED lines=16> */
[----:B------:R-:W1:Y:S01]  /*3760*/  SHFL.IDX PT, R7, R5, RZ, 0x181f ;  /* 0x00181fff05077589 */ /* 0x000e6200000e0000 */
[----:B------:R-:W-:-:S03]  /*3770*/  SHF.L.U64.HI R6, R164, 0x1, R166 ;  /* 0x00000001a4067819 */ /* 0x000fc600000102a6 */
[----:B------:R-:W2:Y:S04]  /*3780*/  SHFL.IDX PT, R9, R3, RZ, 0x181f ;  /* 0x00181fff03097589 */ /* 0x000ea800000e0000 */
[----:B------:R-:W3:Y:S04]  /*3790*/  SHFL.IDX PT, R8, R5, 0x1, 0x181f ;  /* 0x00381f0005087f89 */ /* 0x000ee800000e0000 */
[----:B------:R-:W-:Y:S04]  /*37a0*/  SHFL.IDX PT, R11, R5, 0x2, 0x181f ;  /* 0x00581f00050b7f89 */ /* 0x000fe800000e0000 */
[----:B------:R-:W4:Y:S04]  /*37b0*/  SHFL.IDX PT, R10, R3, 0x1, 0x181f ;  /* 0x00381f00030a7f89 */ /* 0x000f2800000e0000 */
[----:B------:R5:W5:Y:S04]  /*37c0*/  SHFL.IDX PT, R22, R5, 0x3, 0x181f ;  /* 0x00781f0005167f89 */ /* 0x000b6800000e0000 */
[----:B------:R-:W5:Y:S01]  /*37d0*/  SHFL.IDX PT, R24, R3, 0x2, 0x181f ;  /* 0x00581f0003187f89 */ /* 0x000f6200000e0000 */
[----:B-1----:R-:W-:-:S03]  /*37e0*/  IADD3 R20, P0, R7, R26, RZ ;  /* 0x0000001a07147210 */ /* 0x002fc60007f1e0ff */
[----:B------:R1:W1:Y:S02]  /*37f0*/  SHFL.IDX PT, R23, R3, 0x3, 0x181f ;  /* 0x00781f0003177f89 */ /* 0x00026400000e0000 */
[----:B--2---:R-:W-:Y:S01]  /*3800*/  IMAD.X R21, R9, 0x1, R6, P0 ;  /* 0x0000000109157824 */ /* 0x004fe200000e0606 */
[----:B---3--:R-:W-:-:S04]  /*3810*/  IADD3 R16, P1, R8, R26, RZ ;  /* 0x0000001a08107210 */ /* 0x008fc80007f3e0ff */
[----:B------:R2:W-:Y:S01]  /*3820*/  LDGSTS.E.BYPASS.LTC128B.128 [R161+0x4100], [R20.64], !P6 ;  /* 0x0410000014a17fae */ /* 0x0005e2000f101d4e */
[----:B----4-:R-:W-:Y:S01]  /*3830*/  IMAD.X R17, R10, 0x1, R6, P1 ;  /* 0x000000010a117824 */ /* 0x010fe200008e0606 */
[C---:B-----5:R-:W-:Y:S01]  /*3840*/  SHF.L.U64.HI R5, R163.reuse, 0x1, R12 ;  /* 0x00000001a3057819 */ /* 0x060fe2000001020c */
[----:B-1----:R-:W-:-:S05]  /*3850*/  IMAD.SHL.U32 R3, R163, 0x2, RZ ;  /* 0x00000002a3037824 */ /* 0x002fca00078e00ff */
[-C--:B------:R-:W-:Y:S02]  /*3860*/  IADD3 R18, P2, R7, R3.reuse, RZ ;  /* 0x0000000307127210 */ /* 0x080fe40007f5e0ff */
[-C--:B------:R-:W-:Y:S02]  /*3870*/  IADD3 R14, P0, R8, R3.reuse, RZ ;  /* 0x00000003080e7210 */ /* 0x080fe40007f1e0ff */
[----:B------:R-:W-:Y:S01]  /*3880*/  LOP3.LUT R7, R27, 0xf, RZ, 0xc0, !PT ;  /* 0x0000000f1b077812 */ /* 0x000fe200078ec0ff */
[--C-:B------:R-:W-:Y:S01]  /*3890*/  IMAD.X R19, R9, 0x1, R5.reuse, P2 ;  /* 0x0000000109137824 */ /* 0x100fe200010e0605 */
[----:B------:R-:W-:Y:S01]  /*38a0*/  IADD3 R12, P2, R11, R26, RZ ;  /* 0x0000001a0b0c7210 */ /* 0x000fe20007f5e0ff */
[----:B------:R-:W-:Y:S01]  /*38b0*/  IMAD.X R15, R10, 0x1, R5, P0 ;  /* 0x000000010a0f7824 */ /* 0x000fe200000e0605 */
[----:B------:R-:W-:Y:S02]  /*38c0*/  IADD3 R8, P1, P0, R13, R22, R26 ;  /* 0x000000160d087210 */ /* 0x000fe4000783e01a */
[----:B------:R2:W-:Y:S01]  /*38d0*/  LDGSTS.E.BYPASS.LTC128B.128 [R161+0x6100], [R18.64], !P5 ;  /* 0x0610000012a17fae */ /* 0x0005e2000e901d4e */
[----:B------:R-:W-:Y:S01]  /*38e0*/  IMAD.X R13, R24, 0x1, R6, P2 ;  /* 0x00000001180d7824 */ /* 0x000fe200010e0606 */
[----:B------:R-:W-:-:S02]  /*38f0*/  IADD3 R10, P2, R11, R3, RZ ;  /* 0x000000030b0a7210 */ /* 0x000fc40007f5e0ff */
[-C--:B------:R-:W-:Y:S01]  /*3900*/  IADD3.X R9, RZ, R23.reuse, R6, P1, P0 ;  /* 0x00000017ff097210 */ /* 0x080fe20000fe0406 */
[----:B------:R2:W-:Y:S01]  /*3910*/  LDGSTS.E.BYPASS.LTC128B.128 [R161+0x4900], [R16.64], !P6 ;  /* 0x0490000010a17fae */ /* 0x0005e2000f101d4e */
[----:B------:R-:W-:Y:S01]  /*3920*/  IADD3 R6, P1, P0, R7, R22, R3 ;  /* 0x0000001607067210 */ /* 0x000fe2000783e003 */
[--C-:B------:R-:W-:Y:S01]  /*3930*/  IMAD.X R11, R24, 0x1, R5.reuse, P2 ;  /* 0x00000001180b7824 */ /* 0x100fe200010e0605 */
[----:B------:R-:W-:Y:S01]  /*3940*/  ISETP.NE.U32.AND P2, PT, R25, RZ, PT ;  /* 0x000000ff1900720c */ /* 0x000fe20003f45070 */
[----:B------:R2:W-:Y:S01]  /*3950*/  LDGSTS.E.BYPASS.LTC128B.128 [R161+0x6900], [R14.64], !P5 ;  /* 0x069000000ea17fae */ /* 0x0005e2000e901d4e */
[----:B------:R-:W-:Y:S02]  /*3960*/  IADD3.X R7, RZ, R23, R5, P1, P0 ;  /* 0x00000017ff077210 */ /* 0x000fe40000fe0405 */
[----:B------:R-:W-:Y:S01]  /*3970*/  ISETP.NE.U32.AND P0, PT, R162, RZ, PT ;  /* 0x000000ffa200720c */ /* 0x000fe20003f05070 */
[----:B------:R2:W-:Y:S04]  /*3980*/  LDGSTS.E.BYPASS.LTC128B.128 [R161+0x5100], [R12.64], !P6 ;  /* 0x051000000ca17fae */ /* 0x0005e8000f101d4e */
[----:B------:R2:W-:Y:S04]  /*3990*/  LDGSTS.E.BYPASS.LTC128B.128 [R161+0x7100], [R10.64], !P5 ;  /* 0x071000000aa17fae */ /* 0x0005e8000e901d4e */
[----:B------:R2:W-:Y:S04]  /*39a0*/  LDGSTS.E.BYPASS.LTC128B.128.ZFILL [R161+0x5900], [R8.64], P2 ;  /* 0x0590000008a17fae */ /* 0x0005e80009141d4e */
[----:B------:R2:W-:Y:S02]  /*39b0*/  LDGSTS.E.BYPASS.LTC128B.128.ZFILL [R161+0x7900], [R6.64], P0 ;  /* 0x0790000006a17fae */ /* 0x0005e40008141d4e */
.L_x_1791:
[----:B-1----:R-:W-:Y:S01]  /*39c0*/  FMUL.FTZ R3, R64, c[0x0][0x320] ;  /* 0x0000c80040037a20 */ /* 0x002fe20000410000 */
[----:B--2---:R-:W-:Y:S01]  /*39d0*/  SHF.R.S32.HI R7, RZ, 0x1f, R158 ;  /* 0x0000001fff077819 */ /* 0x004fe2000001149e */
[----:B------:R-:W-:Y:S01]  /*39e0*/  FMUL.FTZ R5, R30, c[0x0][0x320] ;  /* 0x0000c8001e057a20 */ /* 0x000fe20000410000 */
[----:B------:R-:W-:Y:S01]  /*39f0*/  LEA.HI R6, R160, R165, RZ, 0x2 ;  /* 0x000000a5a0067211 */ /* 0x000fe200078f10ff */
[----:B------:R1:W2:Y:S01]  /*3a00*/  MUFU.TANH R12, R3 ;  /* 0x00000003000c7308 */ /* 0x0002a20000002400 */
[----:B------:R-:W-:Y:S01]  /*3a10*/  FMUL.FTZ R8, R31, c[0x0][0x320] ;  /* 0x0000c8001f087a20 */ /* 0x000fe20000410000 */
[----:B------:R-:W-:Y:S01]  /*3a20*/  PLOP3.LUT P1, PT, PT, PT, UP1, 0x80, 0x0 ;  /* 0x000000000000781c */ /* 0x000fe20003f2f018 */
[----:B------:R-:W-:Y:S01]  /*3a30*/  FMUL.FTZ R10, R80, c[0x0][0x320] ;  /* 0x0000c800500a7a20 */ /* 0x000fe20000410000 */
[----:B------:R-:W-:Y:S01]  /*3a40*/  LOP3.LUT R6, R6, 0xfffffffc, RZ, 0xc0, !PT ;  /* 0xfffffffc06067812 */ /* 0x000fe200078ec0ff */
[----:B------:R-:W-:Y:S01]  /*3a50*/  UMOV UR4, 0xffffffc0 ;  /* 0xffffffc000047882 */ /* 0x000fe20000000000 */
[----:B------:R-:W-:Y:S01]  /*3a60*/  PLOP3.LUT P0, PT, PT, PT, UP1, 0x80, 0x0 ;  /* 0x000000000000781c */ /* 0x000fe20003f0f018 */
[----:B------:R-:W-:Y:S01]  /*3a70*/  UIMAD UR4, UR6, UR4, 0x41 ;  /* 0x00000041060474a4 */ /* 0x000fe2000f8e0204 */
[----:B------:R3:W-:Y:S01]  /*3a80*/  MUFU.TANH R39, R5 ;  /* 0x0000000500277308 */ /* 0x0007e20000002400 */
[----:B------:R-:W-:Y:S01]  /*3a90*/  IMAD.IADD R6, R165, 0x1, -R6 ;  /* 0x00000001a5067824 */ /* 0x000fe200078e0a06 */
[----:B------:R-:W-:Y:S01]  /*3aa0*/  STL [R1+0xbc], R251 ;  /* 0x0000bcfb01007387 */ /* 0x000fe20000100800 */
[----:B------:R-:W-:-:S02]  /*3ab0*/  FMUL.FTZ R22, R103, c[0x0][0x320] ;  /* 0x0000c80067167a20 */ /* 0x000fc40000410000 */
[----:B------:R-:W-:Y:S01]  /*3ac0*/  FMUL.FTZ R17, R71, c[0x0][0x320] ;  /* 0x0000c80047117a20 */ /* 0x000fe20000410000 */
[----:B------:R-:W-:Y:S01]  /*3ad0*/  STL [R1+0xb8], R250 ;  /* 0x0000b8fa01007387 */ /* 0x000fe20000100800 */
[----:B------:R-:W-:Y:S01]  /*3ae0*/  IMAD.SHL.U32 R237, R0, 0x2, RZ ;  /* 0x0000000200ed7824 */ /* 0x000fe200078e00ff */
[----:B------:R-:W-:Y:S01]  /*3af0*/  MUFU.TANH R36, R8 ;  /* 0x0000000800247308 */ /* 0x000fe20000002400 */
[----:B-1----:R-:W-:Y:S01]  /*3b00*/  FMUL.FTZ R3, R65, c[0x0][0x320] ;  /* 0x0000c80041037a20 */ /* 0x002fe20000410000 */
[----:B------:R-:W-:Y:S01]  /*3b10*/  STL [R1+0xb4], R249 ;  /* 0x0000b4f901007387 */ /* 0x000fe20000100800 */
[----:B------:R-:W-:Y:S01]  /*3b20*/  IMAD R240, R2, 0x2, R237 ;  /* 0x0000000202f07824 */ /* 0x000fe200078e02ed */
[----:B------:R-:W-:Y:S02]  /*3b30*/  LEA R238, R4, R237, 0x1 ;  /* 0x000000ed04ee7211 */ /* 0x000fe400078e08ff */
[----:B------:R-:W-:Y:S02]  /*3b40*/  STL [R1+0xb0], R248 ;  /* 0x0000b0f801007387 */ /* 0x000fe40000100800 */
[----:B------:R1:W4:Y:S01]  /*3b50*/  MUFU.TANH R13, R3 ;  /* 0x00000003000d7308 */ /* 0x0003220000002400 */
[----:B---3--:R-:W-:Y:S01]  /*3b60*/  LEA.HI R5, R7, R158, RZ, 0x2 ;  /* 0x0000009e07057211 */ /* 0x008fe200078f10ff */
[----:B------:R-:W-:Y:S01]  /*3b70*/  STL [R1+0xac], R247 ;  /* 0x0000acf701007387 */ /* 0x000fe20000100800 */
[----:B------:R-:W-:-:S02]  /*3b80*/  LEA R239, R2, R238, 0x1 ;  /* 0x000000ee02ef7211 */ /* 0x000fc400078e08ff */
[----:B------:R-:W-:Y:S01]  /*3b90*/  LOP3.LUT R5, R5, 0xffffffc, RZ, 0xc0, !PT ;  /* 0x0ffffffc05057812 */ /* 0x000fe200078ec0ff */
[----:B------:R-:W-:Y:S02]  /*3ba0*/  STL [R1+0xa8], R246 ;  /* 0x0000a8f601007387 */ /* 0x000fe40000100800 */
[----:B------:R-:W-:Y:S01]  /*3bb0*/  MUFU.TANH R22, R22 ;  /* 0x0000001600167308 */ /* 0x000fe20000002400 */
[----:B------:R-:W-:Y:S01]  /*3bc0*/  IADD3 R9, -R5, R158, RZ ;  /* 0x0000009e05097210 */ /* 0x000fe20007ffe1ff */
[----:B------:R-:W-:Y:S01]  /*3bd0*/  STL [R1+0xa4], R245 ;  /* 0x0000a4f501007387 */ /* 0x000fe20000100800 */
[----:B------:R-:W-:-:S03]  /*3be0*/  LEA.HI R5, R6, R6, RZ, 0x1 ;  /* 0x0000000606057211 */ /* 0x000fc600078f08ff */
[----:B------:R-:W-:Y:S01]  /*3bf0*/  STL [R1+0xa0], R244 ;  /* 0x0000a0f401007387 */ /* 0x000fe20000100800 */
[----:B-1----:R-:W-:-:S03]  /*3c00*/  FMUL.FTZ R3, R60, c[0x0][0x320] ;  /* 0x0000c8003c037a20 */ /* 0x002fc60000410000 */
[----:B------:R-:W-:Y:S01]  /*3c10*/  STL [R1+0x9c], R243 ;  /* 0x00009cf301007387 */ /* 0x000fe20000100800 */
[----:B------:R1:W3:Y:S03]  /*3c20*/  MUFU.TANH R14, R3 ;  /* 0x00000003000e7308 */ /* 0x0002e60000002400 */
[----:B------:R-:W-:Y:S04]  /*3c30*/  STL [R1+0x98], R242 ;  /* 0x000098f201007387 */ /* 0x000fe80000100800 */
[----:B------:R-:W-:Y:S04]  /*3c40*/  STL [R1+0x94], R241 ;  /* 0x000094f101007387 */ /* 0x000fe80000100800 */
[----:B------:R-:W-:Y:S04]  /*3c50*/  STL [R1+0x90], R236 ;  /* 0x000090ec01007387 */ /* 0x000fe80000100800 */
[----:B------:R-:W-:Y:S01]  /*3c60*/  LDSM.16.MT88.4 R76, [R240+0x100] ;  /* 0x00010000f04c783b */ /* 0x000fe20000004200 */
[----:B-1----:R-:W-:-:S03]  /*3c70*/  FMUL.FTZ R3, R61, c[0x0][0x320] ;  /* 0x0000c8003d037a20 */ /* 0x002fc60000410000 */
[----:B------:R-:W0:Y:S01]  /*3c80*/  LDGDEPBAR ;  /* 0x00000000000079af */ /* 0x000e220000000000 */
        /* <DEDUP_REMOVED lines=76> */
[----:B------:R1:W-:Y:S02]  /*4150*/  MUFU.TANH R41, R3 ;  /* 0x0000000300297308 */ /* 0x0003e40000002400 */
[----:B-1----:R-:W-:-:S06]  /*4160*/  FMUL.FTZ R3, R43, c[0x0][0x320] ;  /* 0x0000c8002b037a20 */ /* 0x002fcc0000410000 */
[----:B------:R1:W-:Y:S08]  /*4170*/  MUFU.TANH R43, R10 ;  /* 0x0000000a002b7308 */ /* 0x0003f00000002400 */
[----:B------:R2:W-:Y:S01]  /*4180*/  MUFU.TANH R40, R3 ;  /* 0x0000000300287308 */ /* 0x0005e20000002400 */
[----:B-1----:R-:W-:-:S07]  /*4190*/  FMUL.FTZ R10, R81, c[0x0][0x320] ;  /* 0x0000c800510a7a20 */ /* 0x002fce0000410000 */
[----:B------:R-:W-:Y:S01]  /*41a0*/  MUFU.TANH R42, R10 ;  /* 0x0000000a002a7308 */ /* 0x000fe20000002400 */
[----:B--2---:R-:W-:-:S07]  /*41b0*/  FMUL.FTZ R3, R84, c[0x0][0x320] ;  /* 0x0000c80054037a20 */ /* 0x004fce0000410000 */
[----:B------:R1:W-:Y:S02]  /*41c0*/  MUFU.TANH R170, R3 ;  /* 0x0000000300aa7308 */ /* 0x0003e40000002400 */
[----:B-1----:R-:W-:-:S06]  /*41d0*/  FMUL.FTZ R3, R85, c[0x0][0x320] ;  /* 0x0000c80055037a20 */ /* 0x002fcc0000410000 */
[----:B------:R1:W-:Y:S02]  /*41e0*/  MUFU.TANH R171, R3 ;  /* 0x0000000300ab7308 */ /* 0x0003e40000002400 */
[----:B-1----:R-:W-:-:S06]  /*41f0*/  FMUL.FTZ R3, R86, c[0x0][0x320] ;  /* 0x0000c80056037a20 */ /* 0x002fcc0000410000 */
[----:B------:R1:W-:Y:S02]  /*4200*/  MUFU.TANH R133, R3 ;  /* 0x0000000300857308 */ /* 0x0003e40000002400 */
[----:B-1----:R-:W-:Y:S02]  /*4210*/  FMUL.FTZ R3, R87, c[0x0][0x320] ;  /* 0x0000c80057037a20 */ /* 0x002fe40000410000 */
[----:B------:R-:W-:Y:S04]  /*4220*/  LDSM.16.MT88.4 R84, [R240+0x2900] ;  /* 0x00290000f054783b */ /* 0x000fe80000004200 */
[----:B------:R1:W-:Y:S02]  /*4230*/  MUFU.TANH R132, R3 ;  /* 0x0000000300847308 */ /* 0x0003e40000002400 */
[----:B-1----:R-:W-:-:S06]  /*4240*/  FMUL.FTZ R3, R63, c[0x0][0x320] ;  /* 0x0000c8003f037a20 */ /* 0x002fcc0000410000 */
[----:B------:R1:W2:Y:S02]  /*4250*/  MUFU.TANH R18, R3 ;  /* 0x0000000300127308 */ /* 0x0002a40000002400 */
[----:B-1----:R-:W-:-:S06]  /*4260*/  FMUL.FTZ R3, R100, c[0x0][0x320] ;  /* 0x0000c80064037a20 */ /* 0x002fcc0000410000 */
[----:B------:R1:W-:Y:S02]  /*4270*/  MUFU.TANH R44, R3 ;  /* 0x00000003002c7308 */ /* 0x0003e40000002400 */
[----:B-1----:R-:W-:-:S05]  /*4280*/  LOP3.LUT R3, R159, 0xffffffe0, RZ, 0xc0, !PT ;  /* 0xffffffe09f037812 */ /* 0x002fca00078ec0ff */
[----:B------:R-:W-:-:S05]  /*4290*/  IMAD.IADD R3, R165, 0x1, -R3 ;  /* 0x00000001a5037824 */ /* 0x000fca00078e0a03 */
[----:B------:R-:W-:-:S04]  /*42a0*/  SHF.R.S32.HI R7, RZ, 0x1f, R3 ;  /* 0x0000001fff077819 */ /* 0x000fc80000011403 */
[----:B------:R-:W-:-:S04]  /*42b0*/  LEA.HI R7, R7, R3, RZ, 0x2 ;  /* 0x0000000307077211 */ /* 0x000fc800078f10ff */
[----:B------:R-:W-:-:S05]  /*42c0*/  LEA.HI.SX32 R8, R7, UR10, 0x1e ;  /* 0x0000000a07087c11 */ /* 0x000fca000f8ff2ff */
[----:B------:R-:W-:Y:S01]  /*42d0*/  IMAD R11, R9, 0x10, R8 ;  /* 0x00000010090b7824 */ /* 0x000fe200078e0208 */
[C---:B------:R-:W-:Y:S01]  /*42e0*/  LOP3.LUT R9, R5.reuse, 0x1ffffffe, RZ, 0xc0, !PT ;  /* 0x1ffffffe05097812 */ /* 0x040fe200078ec0ff */
[----:B------:R-:W-:-:S03]  /*42f0*/  IMAD.SHL.U32 R8, R5, 0x20, RZ ;  /* 0x0000002005087824 */ /* 0x000fc600078e00ff */
[----:B------:R-:W-:Y:S01]  /*4300*/  IADD3 R6, R6, -R9, RZ ;  /* 0x8000000906067210 */ /* 0x000fe20007ffe0ff */
[----:B------:R-:W-:Y:S01]  /*4310*/  FMUL.FTZ R9, R35, c[0x0][0x320] ;  /* 0x0000c80023097a20 */ /* 0x000fe20000410000 */
[----:B------:R-:W-:-:S03]  /*4320*/  LOP3.LUT R5, R8, 0xffffffc0, RZ, 0xc0, !PT ;  /* 0xffffffc008057812 */ /* 0x000fc600078ec0ff */
[----:B------:R1:W-:Y:S02]  /*4330*/  MUFU.TANH R19, R9 ;  /* 0x0000000900137308 */ /* 0x0003e40000002400 */
[----:B------:R-:W-:-:S04]  /*4340*/  IMAD.IADD R5, R5, 0x1, R11 ;  /* 0x0000000105057824 */ /* 0x000fc800078e020b */
[----:B------:R-:W-:Y:S02]  /*4350*/  IMAD R15, R6, 0x8, R5 ;  /* 0x00000008060f7824 */ /* 0x000fe400078e0205 */
[----:B------:R-:W-:Y:S02]  /*4360*/  FMUL.FTZ R5, R82, c[0x0][0x320] ;  /* 0x0000c80052057a20 */ /* 0x000fe40000410000 */
[----:B------:R-:W-:Y:S01]  /*4370*/  @P1 IMAD.HI.U32 R8, R15, c[0x0][0x2c8], RZ ;  /* 0x0000b2000f081a27 */ /* 0x000fe200078e00ff */
[----:B------:R-:W-:Y:S01]  /*4380*/  MOV R6, R15 ;  /* 0x0000000f00067202 */ /* 0x000fe20000000f00 */
[----:B------:R2:W-:Y:S01]  /*4390*/  MUFU.TANH R47, R5 ;  /* 0x00000005002f7308 */ /* 0x0005e20000002400 */
[----:B------:R3:W-:Y:S02]  /*43a0*/  STL [R1+0x7c], R15 ;  /* 0x00007c0f01007387 */ /* 0x0007e40000100800 */
[----:B------:R-:W-:Y:S01]  /*43b0*/  @P0 SHF.R.U32.HI R6, RZ, c[0x0][0x2cc], R8 ;  /* 0x0000b300ff060a19 */ /* 0x000fe20000011608 */
[----:B------:R-:W-:-:S04]  /*43c0*/  FMUL.FTZ R8, R101, c[0x0][0x320] ;  /* 0x0000c80065087a20 */ /* 0x000fc80000410000 */
[----:B------:R-:W4:Y:S01]  /*43d0*/  SHFL.IDX PT, R10, R6, RZ, 0x1c1f ;  /* 0x001c1fff060a7589 */ /* 0x000f2200000e0000 */
[----:B------:R-:W-:Y:S03]  /*43e0*/  MUFU.TANH R31, R8 ;  /* 0x00000008001f7308 */ /* 0x000fe60000002400 */
[----:B-1----:R-:W1:Y:S01]  /*43f0*/  SHFL.IDX PT, R9, R6, 0x3, 0x1c1f ;  /* 0x007c1f0006097f89 */ /* 0x002e6200000e0000 */
[----:B--2---:R-:W-:-:S04]  /*4400*/  FMUL.FTZ R5, R83, c[0x0][0x320] ;  /* 0x0000c80053057a20 */ /* 0x004fc80000410000 */
[----:B------:R2:W-:Y:S01]  /*4410*/  MUFU.TANH R46, R5 ;  /* 0x00000005002e7308 */ /* 0x0005e20000002400 */
[----:B---3--:R-:W-:Y:S01]  /*4420*/  FMUL.FTZ R15, R70, c[0x0][0x320] ;  /* 0x0000c800460f7a20 */ /* 0x008fe20000410000 */
[----:B--2---:R-:W-:Y:S01]  /*4430*/  LOP3.LUT R5, R7, 0x7ffffffc, RZ, 0xc0, !PT ;  /* 0x7ffffffc07057812 */ /* 0x004fe200078ec0ff */
[----:B------:R-:W-:Y:S01]  /*4440*/  IMAD.U32 R7, RZ, RZ, UR4 ;  /* 0x00000004ff077e24 */ /* 0x000fe2000f8e00ff */
[----:B------:R-:W-:-:S03]  /*4450*/  ULDC.64 UR4, c[0x0][0x2c8] ;  /* 0x0000b20000047ab9 */ /* 0x000fc60000000a00 */
[----:B------:R-:W-:Y:S02]  /*4460*/  IMAD.IADD R5, R3, 0x1, -R5 ;  /* 0x0000000103057824 */ /* 0x000fe400078e0a05 */
[----:B------:R-:W-:-:S03]  /*4470*/  FMUL.FTZ R3, R102, c[0x0][0x320] ;  /* 0x0000c80066037a20 */ /* 0x000fc60000410000 */
[----:B------:R-:W-:Y:S01]  /*4480*/  SHF.L.U32 R11, R5, 0x1, RZ ;  /* 0x00000001050b7819 */ /* 0x000fe200000006ff */
[----:B------:R2:W-:Y:S01]  /*4490*/  MUFU.TANH R38, R3 ;  /* 0x0000000300267308 */ /* 0x0005e20000002400 */
[----:B------:R-:W-:Y:S02]  /*44a0*/  FMUL.FTZ R5, R34, c[0x0][0x320] ;  /* 0x0000c80022057a20 */ /* 0x000fe40000410000 */
[C---:B------:R-:W-:Y:S01]  /*44b0*/  IADD3 R8, -R11.reuse, UR20, RZ ;  /* 0x000000140b087c10 */ /* 0x040fe2000fffe1ff */
[----:B------:R3:W-:Y:S04]  /*44c0*/  STL [R1+0x80], R11 ;  /* 0x0000800b01007387 */ /* 0x0007e80000100800 */
[----:B------:R1:W1:Y:S01]  /*44d0*/  MUFU.TANH R21, R5 ;  /* 0x0000000500157308 */ /* 0x0002620000002400 */
[----:B--2---:R-:W-:-:S04]  /*44e0*/  IADD3 R3, -R11, UR7, R7 ;  /* 0x000000070b037c10 */ /* 0x004fc8000fffe107 */
[----:B------:R-:W-:Y:S01]  /*44f0*/  IADD3 R7, R3, -UR12, RZ ;  /* 0x8000000c03077c10 */ /* 0x000fe2000fffe0ff */
[----:B-1----:R-:W1:Y:S04]  /*4500*/  SHFL.IDX PT, R5, R6, 0x1, 0x1c1f ;  /* 0x003c1f0006057f89 */ /* 0x002e6800000e0000 */
[----:B----4-:R-:W-:Y:S02]  /*4510*/  IMAD.IADD R3, R7, 0x1, R10 ;  /* 0x0000000107037824 */ /* 0x010fe400078e020a */
[----:B------:R-:W-:Y:S02]  /*4520*/  FMUL.FTZ R10, R68, c[0x0][0x320] ;  /* 0x0000c800440a7a20 */ /* 0x000fe40000410000 */
[----:B---3--:R-:W-:Y:S01]  /*4530*/  FMUL.FTZ R11, R69, c[0x0][0x320] ;  /* 0x0000c800450b7a20 */ /* 0x008fe20000410000 */
[----:B------:R-:W-:Y:S01]  /*4540*/  IMNMX R3, R8, R3, PT ;  /* 0x0000000308037217 */ /* 0x000fe20003800200 */
[----:B------:R-:W-:Y:S01]  /*4550*/  IMAD.IADD R9, R7, 0x1, R9 ;  /* 0x0000000107097824 */ /* 0x000fe200078e0209 */
[----:B------:R-:W-:Y:S02]  /*4560*/  LDSM.16.MT88.4 R68, [R237+0x2100] ;  /* 0x00210000ed44783b */ /* 0x000fe40000004200 */
[----:B------:R-:W-:-:S02]  /*4570*/  ISETP.GT.AND P0, PT, R3, RZ, PT ;  /* 0x000000ff0300720c */ /* 0x000fc40003f04270 */
[C---:B------:R-:W-:Y:S02]  /*4580*/  ISETP.GT.AND P2, PT, R3.reuse, 0x1, PT ;  /* 0x000000010300780c */ /* 0x040fe40003f44270 */
[----:B------:R-:W-:Y:S02]  /*4590*/  ISETP.GT.AND P1, PT, R3, 0x8, PT ;  /* 0x000000080300780c */ /* 0x000fe40003f24270 */
[----:B------:R-:W-:Y:S02]  /*45a0*/  FSEL R12, R12, -INF , P0 ;  /* 0xff8000000c0c7808 */ /* 0x000fe40000000000 */
[----:B------:R-:W-:Y:S02]  /*45b0*/  FSEL R13, R13, -INF , P2 ;  /* 0xff8000000d0d7808 */ /* 0x000fe40001000000 */
[----:B------:R-:W-:Y:S02]  /*45c0*/  ISETP.GT.AND P0, PT, R3, 0x9, PT ;  /* 0x000000090300780c */ /* 0x000fe40003f04270 */
[----:B------:R-:W-:-:S02]  /*45d0*/  FSEL R14, R14, -INF , P1 ;  /* 0xff8000000e0e7808 */ /* 0x000fc40000800000 */
[----:B------:R-:W-:Y:S01]  /*45e0*/  FMNMX.FTZ R139, R12, R13, !PT ;  /* 0x0000000d0c8b7209 */ /* 0x000fe20007810000 */
[----:B-1----:R-:W-:Y:S01]  /*45f0*/  IMAD.IADD R5, R7, 0x1, R5 ;  /* 0x0000000107057824 */ /* 0x002fe200078e0205 */
[C---:B------:R-:W-:Y:S02]  /*4600*/  ISETP.GT.AND P2, PT, R3.reuse, 0x10, PT ;  /* 0x000000100300780c */ /* 0x040fe40003f44270 */
[----:B------:R-:W-:Y:S02]  /*4610*/  FSEL R16, R16, -INF , P0 ;  /* 0xff80000010107808 */ /* 0x000fe40000000000 */
[----:B------:R-:W-:Y:S02]  /*4620*/  FMNMX.FTZ R139, R14, R139, !PT ;  /* 0x0000008b0e8b7209 */ /* 0x000fe40007810000 */
[----:B------:R-:W-:Y:S02]  /*4630*/  ISETP.GT.AND P1, PT, R3, 0x11, PT ;  /* 0x000000110300780c */ /* 0x000fe40003f24270 */
[----:B------:R-:W-:-:S02]  /*4640*/  FSEL R20, R20, -INF , P2 ;  /* 0xff80000014147808 */ /* 0x000fc40001000000 */
[----:B------:R-:W-:Y:S02]  /*4650*/  FMNMX.FTZ R139, R16, R139, !PT ;  /* 0x0000008b108b7209 */ /* 0x000fe40007810000 */
[----:B------:R-:W-:Y:S02]  /*4660*/  ISETP.GT.AND P0, PT, R3, 0x18, PT ;  /* 0x000000180300780c */ /* 0x000fe40003f04270 */
[----:B------:R-:W-:Y:S02]  /*4670*/  FSEL R23, R23, -INF , P1 ;  /* 0xff80000017177808 */ /* 0x000fe40000800000 */
[C---:B------:R-:W-:Y:S02]  /*4680*/  ISETP.GT.AND P2, PT, R3.reuse, 0x19, PT ;  /* 0x000000190300780c */ /* 0x040fe40003f44270 */
[----:B------:R-:W-:Y:S02]  /*4690*/  ISETP.GT.AND P1, PT, R3, 0x20, PT ;  /* 0x000000200300780c */ /* 0x000fe40003f24270 */
[----:B------:R-:W-:-:S02]  /*46a0*/  FMNMX.FTZ R139, R20, R139, !PT ;  /* 0x0000008b148b7209 */ /* 0x000fc40007810000 */
[----:B------:R-:W-:Y:S02]  /*46b0*/  FSEL R27, R27, -INF , P0 ;  /* 0xff8000001b1b7808 */ /* 0x000fe40000000000 */
[----:B------:R-:W-:Y:S02]  /*46c0*/  ISETP.GT.AND P0, PT, R3, 0x21, PT ;  /* 0x000000210300780c */ /* 0x000fe40003f04270 */
[----:B------:R-:W-:Y:S02]  /*46d0*/  FSEL R34, R37, -INF , P2 ;  /* 0xff80000025227808 */ /* 0x000fe40001000000 */
[----:B------:R-:W-:Y:S01]  /*46e0*/  FSEL R176, R28, -INF , P1 ;  /* 0xff8000001cb07808 */ /* 0x000fe20000800000 */
[----:B------:R1:W2:Y:S01]  /*46f0*/  MUFU.TANH R37, R10 ;  /* 0x0000000a00257308 */ /* 0x0002a20000002400 */
[C---:B------:R-:W-:Y:S02]  /*4700*/  ISETP.GT.AND P2, PT, R3.reuse, 0x28, PT ;  /* 0x000000280300780c */ /* 0x040fe40003f44270 */
[----:B------:R-:W-:-:S02]  /*4710*/  ISETP.GT.AND P1, PT, R3, 0x29, PT ;  /* 0x000000290300780c */ /* 0x000fc40003f24270 */
[----:B------:R-:W-:Y:S02]  /*4720*/  FMNMX.FTZ R139, R23, R139, !PT ;  /* 0x0000008b178b7209 */ /* 0x000fe40007810000 */
[----:B------:R-:W-:Y:S02]  /*4730*/  FSEL R177, R177, -INF , P0 ;  /* 0xff800000b1b17808 */ /* 0x000fe40000000000 */
[----:B------:R-:W-:Y:S02]  /*4740*/  ISETP.GT.AND P0, PT, R3, 0x30, PT ;  /* 0x000000300300780c */ /* 0x000fe40003f04270 */
[----:B------:R-:W-:Y:S02]  /*4750*/  FSEL R178, R178, -INF , P2 ;  /* 0xff800000b2b27808 */ /* 0x000fe40001000000 */
[----:B------:R-:W-:Y:S02]  /*4760*/  FSEL R179, R179, -INF , P1 ;  /* 0xff800000b3b37808 */ /* 0x000fe40000800000 */
[----:B------:R-:W-:Y:S01]  /*4770*/  FMNMX.FTZ R139, R27, R139, !PT ;  /* 0x0000008b1b8b7209 */ /* 0x000fe20007810000 */
[----:B-1----:R-:W1:Y:S01]  /*4780*/  SHFL.IDX PT, R10, R6, 0x2, 0x1c1f ;  /* 0x005c1f00060a7f89 */ /* 0x002e6200000e0000 */
[----:B------:R-:W-:-:S02]  /*4790*/  ISETP.GT.AND P2, PT, R3, 0x31, PT ;  /* 0x000000310300780c */ /* 0x000fc40003f44270 */
[C---:B------:R-:W-:Y:S02]  /*47a0*/  ISETP.GT.AND P1, PT, R3.reuse, 0x38, PT ;  /* 0x000000380300780c */ /* 0x040fe40003f24270 */
[----:B------:R-:W-:Y:S02]  /*47b0*/  IMNMX R5, R8, R5, PT ;  /* 0x0000000508057217 */ /* 0x000fe40003800200 */
[----:B------:R-:W-:Y:S02]  /*47c0*/  FSEL R165, R48, -INF , P0 ;  /* 0xff80000030a57808 */ /* 0x000fe40000000000 */
[----:B------:R-:W-:Y:S02]  /*47d0*/  FMNMX.FTZ R139, R34, R139, !PT ;  /* 0x0000008b228b7209 */ /* 0x000fe40007810000 */
[----:B------:R-:W-:Y:S02]  /*47e0*/  ISETP.GT.AND P0, PT, R3, 0x39, PT ;  /* 0x000000390300780c */ /* 0x000fe40003f04270 */
[----:B------:R-:W-:-:S02]  /*47f0*/  FSEL R167, R52, -INF , P2 ;  /* 0xff80000034a77808 */ /* 0x000fc40001000000 */
[----:B------:R-:W-:Y:S02]  /*4800*/  FSEL R166, R50, -INF , P1 ;  /* 0xff80000032a67808 */ /* 0x000fe40000800000 */
[C---:B------:R-:W-:Y:S02]  /*4810*/  ISETP.GT.AND P2, PT, R5.reuse, RZ, PT ;  /* 0x000000ff0500720c */ /* 0x040fe40003f44270 */
[----:B------:R-:W-:Y:S02]  /*4820*/  ISETP.GT.AND P1, PT, R5, 0x1, PT ;  /* 0x000000010500780c */ /* 0x000fe40003f24270 */
[----:B------:R-:W-:Y:S02]  /*4830*/  FMNMX.FTZ R139, R176, R139, !PT ;  /* 0x0000008bb08b7209 */ /* 0x000fe40007810000 */
[----:B------:R-:W-:Y:S02]  /*4840*/  FSEL R106, R29, -INF , P0 ;  /* 0xff8000001d6a7808 */ /* 0x000fe40000000000 */
[----:B------:R-:W-:-:S02]  /*4850*/  ISETP.GT.AND P0, PT, R5, 0x8, PT ;  /* 0x000000080500780c */ /* 0x000fc40003f04270 */
[----:B------:R-:W-:Y:S02]  /*4860*/  FSEL R24, R24, -INF , P2 ;  /* 0xff80000018187808 */ /* 0x000fe40001000000 */
        /* <DEDUP_REMOVED lines=8> */
[----:B------:R-:W-:Y:S01]  /*48f0*/  FMNMX.FTZ R3, R29, R3, !PT ;  /* 0x000000031d037209 */ /* 0x000fe20007810000 */
[----:B------:R3:W4:Y:S01]  /*4900*/  MUFU.TANH R18, R11 ;  /* 0x0000000b00127308 */ /* 0x0007220000002400 */
        /* <DEDUP_REMOVED lines=20> */
[----:B---3--:R-:W3:Y:S01]  /*4a50*/  SHFL.BFLY PT, R11, R139, 0x2, 0x1f ;  /* 0x0c401f008b0b7f89 */ /* 0x008ee200000e0000 */
[----:B------:R-:W-:Y:S02]  /*4a60*/  FMNMX.FTZ R3, R32, R3, !PT ;  /* 0x0000000320037209 */ /* 0x000fe40007810000 */
[----:B------:R-:W-:-:S02]  /*4a70*/  ISETP.GT.AND P0, PT, R5, 0x28, PT ;  /* 0x000000280500780c */ /* 0x000fc40003f04270 */
[----:B------:R-:W-:Y:S02]  /*4a80*/  FSEL R175, R175, -INF , P1 ;  /* 0xff800000afaf7808 */ /* 0x000fe40000800000 */
[----:B------:R-:W-:Y:S02]  /*4a90*/  FMNMX.FTZ R3, R174, R3, !PT ;  /* 0x00000003ae037209 */ /* 0x000fe40007810000 */
[----:B------:R-:W-:Y:S02]  /*4aa0*/  ISETP.GT.AND P1, PT, R5, 0x29, PT ;  /* 0x000000290500780c */ /* 0x000fe40003f24270 */
[----:B------:R-:W-:Y:S02]  /*4ab0*/  FSEL R173, R41, -INF , P0 ;  /* 0xff80000029ad7808 */ /* 0x000fe40000000000 */
[----:B------:R-:W-:Y:S01]  /*4ac0*/  FMNMX.FTZ R3, R175, R3, !PT ;  /* 0x00000003af037209 */ /* 0x000fe20007810000 */
[----:B------:R2:W2:Y:S01]  /*4ad0*/  MUFU.TANH R41, R15 ;  /* 0x0000000f00297308 */ /* 0x0004a20000002400 */
[----:B------:R-:W-:-:S02]  /*4ae0*/  FSEL R172, R40, -INF , P1 ;  /* 0xff80000028ac7808 */ /* 0x000fc40000800000 */
[----:B------:R-:W-:Y:S02]  /*4af0*/  FMNMX.FTZ R3, R173, R3, !PT ;  /* 0x00000003ad037209 */ /* 0x000fe40007810000 */
[----:B-1----:R-:W-:Y:S02]  /*4b00*/  IADD3 R10, R7, R10, RZ ;  /* 0x0000000a070a7210 */ /* 0x002fe40007ffe0ff */
[C---:B------:R-:W-:Y:S01]  /*4b10*/  ISETP.GT.AND P0, PT, R5.reuse, 0x30, PT ;  /* 0x000000300500780c */ /* 0x040fe20003f04270 */
[----:B------:R1:W1:Y:S01]  /*4b20*/  MUFU.TANH R40, R17 ;  /* 0x0000001100287308 */ /* 0x0002620000002400 */
[----:B------:R-:W-:Y:S02]  /*4b30*/  ISETP.GT.AND P1, PT, R5, 0x31, PT ;  /* 0x000000310500780c */ /* 0x000fe40003f24270 */
[----:B------:R-:W-:Y:S02]  /*4b40*/  FMNMX.FTZ R6, R172, R3, !PT ;  /* 0x00000003ac067209 */ /* 0x000fe40007810000 */
[----:B------:R-:W-:-:S02]  /*4b50*/  IMNMX R3, R8, R10, PT ;  /* 0x0000000a08037217 */ /* 0x000fc40003800200 */
[----:B------:R-:W-:Y:S02]  /*4b60*/  FSEL R107, R39, -INF , P0 ;  /* 0xff800000276b7808 */ /* 0x000fe40000000000 */
[----:B------:R-:W-:Y:S02]  /*4b70*/  FSEL R104, R36, -INF , P1 ;  /* 0xff80000024687808 */ /* 0x000fe40000800000 */
[C---:B------:R-:W-:Y:S02]  /*4b80*/  ISETP.GT.AND P0, PT, R5.reuse, 0x38, PT ;  /* 0x000000380500780c */ /* 0x040fe40003f04270 */
[----:B------:R-:W-:Y:S02]  /*4b90*/  ISETP.GT.AND P1, PT, R5, 0x39, PT ;  /* 0x000000390500780c */ /* 0x000fe40003f24270 */
[----:B------:R-:W-:Y:S02]  /*4ba0*/  ISETP.GT.AND P2, PT, R3, RZ, PT ;  /* 0x000000ff0300720c */ /* 0x000fe40003f44270 */
[----:B------:R-:W-:-:S02]  /*4bb0*/  FMNMX.FTZ R7, R107, R6, !PT ;  /* 0x000000066b077209 */ /* 0x000fc40007810000 */
[----:B------:R-:W-:Y:S02]  /*4bc0*/  IMNMX R6, R8, R9, PT ;  /* 0x0000000908067217 */ /* 0x000fe40003800200 */
[----:B------:R-:W-:Y:S02]  /*4bd0*/  FSEL R108, R21, -INF , P0 ;  /* 0xff800000156c7808 */ /* 0x000fe40000000000 */
[----:B------:R-:W-:Y:S02]  /*4be0*/  FSEL R249, R19, -INF , P1 ;  /* 0xff80000013f97808 */ /* 0x000fe40000800000 */
[----:B------:R-:W-:Y:S02]  /*4bf0*/  FSEL R9, R61, -INF , P2 ;  /* 0xff8000003d097808 */ /* 0x000fe40001000000 */
[C---:B------:R-:W-:Y:S02]  /*4c00*/  ISETP.GT.AND P1, PT, R3.reuse, 0x1, PT ;  /* 0x000000010300780c */ /* 0x040fe40003f24270 */
[----:B------:R-:W-:-:S02]  /*4c10*/  ISETP.GT.AND P0, PT, R3, 0x8, PT ;  /* 0x000000080300780c */ /* 0x000fc40003f04270 */
[----:B------:R-:W-:Y:S02]  /*4c20*/  ISETP.GT.AND P2, PT, R3, 0x9, PT ;  /* 0x000000090300780c */ /* 0x000fe40003f44270 */
[----:B---3--:R-:W-:Y:S02]  /*4c30*/  FMNMX.FTZ R139, R11, R139, !PT ;  /* 0x0000008b0b8b7209 */ /* 0x008fe40007810000 */
[----:B------:R-:W-:Y:S02]  /*4c40*/  FSEL R10, R60, -INF , P1 ;  /* 0xff8000003c0a7808 */ /* 0x000fe40000800000 */
[----:B------:R-:W-:Y:S01]  /*4c50*/  FSEL R11, R44, -INF , P0 ;  /* 0xff8000002c0b7808 */ /* 0x000fe20000000000 */
[----:B------:R-:W3:Y:S01]  /*4c60*/  SHFL.BFLY PT, R8, R139, 0x1, 0x1f ;  /* 0x0c201f008b087f89 */ /* 0x000ee200000e0000 */
[----:B--2---:R-:W-:Y:S02]  /*4c70*/  FSEL R15, R31, -INF , P2 ;  /* 0xff8000001f0f7808 */ /* 0x004fe40001000000 */
[----:B------:R-:W-:-:S02]  /*4c80*/  ISETP.GT.AND P1, PT, R3, 0x10, PT ;  /* 0x000000100300780c */ /* 0x000fc40003f24270 */
[C---:B------:R-:W-:Y:S02]  /*4c90*/  ISETP.GT.AND P0, PT, R3.reuse, 0x11, PT ;  /* 0x000000110300780c */ /* 0x040fe40003f04270 */
[----:B------:R-:W-:Y:S02]  /*4ca0*/  ISETP.GT.AND P2, PT, R3, 0x18, PT ;  /* 0x000000180300780c */ /* 0x000fe40003f44270 */
[----:B------:R-:W-:Y:S02]  /*4cb0*/  FMNMX.FTZ R5, R104, R7, !PT ;  /* 0x0000000768057209 */ /* 0x000fe40007810000 */
[----:B------:R-:W-:Y:S02]  /*4cc0*/  FSEL R31, R57, -INF , P1 ;  /* 0xff800000391f7808 */ /* 0x000fe40000800000 */
[----:B------:R-:W-:Y:S02]  /*4cd0*/  FSEL R35, R56, -INF , P0 ;  /* 0xff80000038237808 */ /* 0x000fe40000000000 */
[----:B------:R-:W-:-:S02]  /*4ce0*/  FSEL R36, R53, -INF , P2 ;  /* 0xff80000035247808 */ /* 0x000fc40001000000 */
[C---:B------:R-:W-:Y:S02]  /*4cf0*/  ISETP.GT.AND P1, PT, R3.reuse, 0x19, PT ;  /* 0x000000190300780c */ /* 0x040fe40003f24270 */
[C---:B------:R-:W-:Y:S02]  /*4d00*/  ISETP.GT.AND P0, PT, R3.reuse, 0x20, PT ;  /* 0x000000200300780c */ /* 0x040fe40003f04270 */
[----:B------:R-:W-:Y:S02]  /*4d10*/  ISETP.GT.AND P2, PT, R3, 0x21, PT ;  /* 0x000000210300780c */ /* 0x000fe40003f44270 */
[----:B------:R-:W-:Y:S02]  /*4d20*/  FMNMX.FTZ R5, R108, R5, !PT ;  /* 0x000000056c057209 */ /* 0x000fe40007810000 */
[----:B------:R-:W-:Y:S02]  /*4d30*/  FSEL R39, R54, -INF , P1 ;  /* 0xff80000036277808 */ /* 0x000fe40000800000 */
[----:B------:R-:W-:-:S02]  /*4d40*/  FSEL R168, R168, -INF , P0 ;  /* 0xff800000a8a87808 */ /* 0x000fc40000000000 */
[----:B------:R-:W-:Y:S02]  /*4d50*/  FSEL R169, R169, -INF , P2 ;  /* 0xff800000a9a97808 */ /* 0x000fe40001000000 */
[C---:B------:R-:W-:Y:S02]  /*4d60*/  ISETP.GT.AND P1, PT, R3.reuse, 0x28, PT ;  /* 0x000000280300780c */ /* 0x040fe40003f24270 */
[C---:B------:R-:W-:Y:S02]  /*4d70*/  ISETP.GT.AND P0, PT, R3.reuse, 0x29, PT ;  /* 0x000000290300780c */ /* 0x040fe40003f04270 */
[----:B------:R-:W-:Y:S02]  /*4d80*/  ISETP.GT.AND P2, PT, R3, 0x30, PT ;  /* 0x000000300300780c */ /* 0x000fe40003f44270 */
[----:B------:R-:W-:Y:S02]  /*4d90*/  FMNMX.FTZ R5, R249, R5, !PT ;  /* 0x00000005f9057209 */ /* 0x000fe40007810000 */
[----:B------:R-:W-:-:S02]  /*4da0*/  FSEL R170, R170, -INF , P1 ;  /* 0xff800000aaaa7808 */ /* 0x000fc40000800000 */
[----:B------:R-:W-:Y:S01]  /*4db0*/  FSEL R171, R171, -INF , P0 ;  /* 0xff800000abab7808 */ /* 0x000fe20000000000 */
[----:B------:R-:W2:Y:S01]  /*4dc0*/  SHFL.BFLY PT, R7, R5, 0x2, 0x1f ;  /* 0x0c401f0005077f89 */ /* 0x000ea200000e0000 */
[----:B------:R-:W-:Y:S02]  /*4dd0*/  FSEL R109, R43, -INF , P2 ;  /* 0xff8000002b6d7808 */ /* 0x000fe40001000000 */
[C---:B------:R-:W-:Y:S02]  /*4de0*/  ISETP.GT.AND P1, PT, R3.reuse, 0x31, PT ;  /* 0x000000310300780c */ /* 0x040fe40003f24270 */
[C---:B------:R-:W-:Y:S02]  /*4df0*/  ISETP.GT.AND P0, PT, R3.reuse, 0x38, PT ;  /* 0x000000380300780c */ /* 0x040fe40003f04270 */
[----:B------:R-:W-:Y:S02]  /*4e00*/  ISETP.GT.AND P2, PT, R3, 0x39, PT ;  /* 0x000000390300780c */ /* 0x000fe40003f44270 */
[----:B------:R-:W-:-:S02]  /*4e10*/  FMNMX.FTZ R3, R9, R10, !PT ;  /* 0x0000000a09037209 */ /* 0x000fc40007810000 */
[----:B------:R-:W-:Y:S02]  /*4e20*/  FSEL R248, R37, -INF , P0 ;  /* 0xff80000025f87808 */ /* 0x000fe40000000000 */
[----:B------:R-:W-:Y:S02]  /*4e30*/  FMNMX.FTZ R3, R11, R3, !PT ;  /* 0x000000030b037209 */ /* 0x000fe40007810000 */
[----:B------:R-:W-:Y:S02]  /*4e40*/  ISETP.GT.AND P0, PT, R6, 0x1, PT ;  /* 0x000000010600780c */ /* 0x000fe40003f04270 */
[----:B----4-:R-:W-:Y:S02]  /*4e50*/  FSEL R246, R18, -INF , P2 ;  /* 0xff80000012f67808 */ /* 0x010fe40001000000 */
[----:B------:R-:W-:Y:S02]  /*4e60*/  FMNMX.FTZ R3, R15, R3, !PT ;  /* 0x000000030f037209 */ /* 0x000fe40007810000 */
[----:B---3--:R-:W-:-:S02]  /*4e70*/  FMNMX.FTZ R139, R139, R8, !PT ;  /* 0x000000088b8b7209 */ /* 0x008fc40007810000 */
[----:B------:R-:W-:Y:S02]  /*4e80*/  ISETP.GT.AND P2, PT, R6, 0x8, PT ;  /* 0x000000080600780c */ /* 0x000fe40003f44270 */
[----:B------:R-:W-:Y:S01]  /*4e90*/  FSEL R18, R58, -INF , P0 ;  /* 0xff8000003a127808 */ /* 0x000fe20000000000 */
[----:B------:R-:W-:Y:S01]  /*4ea0*/  FMUL.FTZ R21, R139, c[0x0][0x2d0] ;  /* 0x0000b4008b157a20 */ /* 0x000fe20000410000 */
[----:B------:R-:W-:Y:S02]  /*4eb0*/  ISETP.GT.AND P0, PT, R6, 0x10, PT ;  /* 0x000000100600780c */ /* 0x000fe40003f04270 */
[----:B------:R-:W-:Y:S02]  /*4ec0*/  FMNMX.FTZ R3, R31, R3, !PT ;  /* 0x000000031f037209 */ /* 0x000fe40007810000 */
[----:B------:R-:W-:Y:S02]  /*4ed0*/  FSEL R19, R38, -INF , P2 ;  /* 0xff80000026137808 */ /* 0x000fe40001000000 */
[----:B------:R-:W-:-:S02]  /*4ee0*/  FSEL R38, R65, -INF , P0 ;  /* 0xff80000041267808 */ /* 0x000fc40000000000 */
[----:B------:R-:W-:Y:S02]  /*4ef0*/  FSETP.NEU.FTZ.AND P0, PT, R139, -INF , PT ;  /* 0xff8000008b00780b */ /* 0x000fe40003f1d000 */
[----:B------:R-:W-:Y:S02]  /*4f00*/  FSEL R251, R42, -INF , P1 ;  /* 0xff8000002afb7808 */ /* 0x000fe40000800000 */
[----:B------:R-:W-:Y:S02]  /*4f10*/  FMNMX.FTZ R3, R35, R3, !PT ;  /* 0x0000000323037209 */ /* 0x000fe40007810000 */
[----:B------:R-:W-:Y:S02]  /*4f20*/  ISETP.GT.AND P1, PT, R6, RZ, PT ;  /* 0x000000ff0600720c */ /* 0x000fe40003f24270 */
[----:B------:R-:W-:Y:S02]  /*4f30*/  FSEL R21, R21, RZ, P0 ;  /* 0x000000ff15157208 */ /* 0x000fe40000000000 */
[----:B------:R-:W-:-:S02]  /*4f40*/  FMNMX.FTZ R137, R36, R3, !PT ;  /* 0x0000000324897209 */ /* 0x000fc40007810000 */
[----:B-1----:R-:W-:Y:S01]  /*4f50*/  FSEL R17, R59, -INF , P1 ;  /* 0xff8000003b117808 */ /* 0x002fe20000800000 */
[----:B------:R-:W-:Y:S01]  /*4f60*/  FFMA.FTZ R3, R12, c[0x0][0x2d0], -R21 ;  /* 0x0000b4000c037a23 */ /* 0x000fe20000010815 */
[----:B--2---:R-:W-:Y:S01]  /*4f70*/  FMNMX.FTZ R138, R5, R7, !PT ;  /* 0x00000007058a7209 */ /* 0x004fe20007810000 */
[----:B------:R-:W-:Y:S01]  /*4f80*/  LDSM.16.MT88.4 R56, [R240+0x900] ;  /* 0x00090000f038783b */ /* 0x000fe20000004200 */
[----:B------:R-:W-:Y:S01]  /*4f90*/  FMNMX.FTZ R137, R39, R137, !PT ;  /* 0x0000008927897209 */ /* 0x000fe20007810000 */
[----:B------:R1:W-:Y:S01]  /*4fa0*/  MUFU.EX2 R245, R3 ;  /* 0x0000000300f57308 */ /* 0x0003e20000000800 */
[----:B------:R-:W-:Y:S01]  /*4fb0*/  ISETP.GT.AND P1, PT, R6, 0x9, PT ;  /* 0x000000090600780c */ /* 0x000fe20003f24270 */
[----:B------:R-:W2:Y:S01]  /*4fc0*/  SHFL.BFLY PT, R8, R138, 0x1, 0x1f ;  /* 0x0c201f008a087f89 */ /* 0x000ea200000e0000 */
[----:B------:R-:W-:Y:S02]  /*4fd0*/  FMNMX.FTZ R5, R17, R18, !PT ;  /* 0x0000001211057209 */ /* 0x000fe40007810000 */
[----:B------:R-:W-:-:S02]  /*4fe0*/  FMNMX.FTZ R137, R168, R137, !PT ;  /* 0x00000089a8897209 */ /* 0x000fc40007810000 */
[----:B------:R-:W-:Y:S02]  /*4ff0*/  FSEL R22, R22, -INF , P1 ;  /* 0xff80000016167808 */ /* 0x000fe40000800000 */
[----:B------:R-:W-:Y:S02]  /*5000*/  FMNMX.FTZ R137, R169, R137, !PT ;  /* 0x00000089a9897209 */ /* 0x000fe40007810000 */
[----:B------:R-:W-:Y:S02]  /*5010*/  ISETP.GT.AND P2, PT, R6, 0x11, PT ;  /* 0x000000110600780c */ /* 0x000fe40003f44270 */
[----:B------:R-:W-:Y:S02]  /*5020*/  FMNMX.FTZ R137, R170, R137, !PT ;  /* 0x00000089aa897209 */ /* 0x000fe40007810000 */
[----:B------:R-:W-:Y:S02]  /*5030*/  ISETP.GT.AND P1, PT, R6, 0x18, PT ;  /* 0x000000180600780c */ /* 0x000fe40003f24270 */
[----:B-1----:R-:W-:Y:S01]  /*5040*/  FMNMX.FTZ R3, R19, R5, !PT ;  /* 0x0000000513037209 */ /* 0x002fe20007810000 */
[----:B------:R-:W-:Y:S01]  /*5050*/  FFMA.FTZ R5, R13, c[0x0][0x2d0], -R21 ;  /* 0x0000b4000d057a23 */ /* 0x000fe20000010815 */
[----:B------:R-:W-:-:S02]  /*5060*/  FSEL R37, R72, -INF , P2 ;  /* 0xff80000048257808 */ /* 0x000fc40001000000 */
[----:B------:R-:W-:Y:S01]  /*5070*/  FMNMX.FTZ R3, R22, R3, !PT ;  /* 0x0000000316037209 */ /* 0x000fe20007810000 */
[----:B------:R1:W3:Y:S01]  /*5080*/  MUFU.EX2 R244, R5 ;  /* 0x0000000500f47308 */ /* 0x0002e20000000800 */
[----:B------:R-:W-:Y:S01]  /*5090*/  FMNMX.FTZ R137, R171, R137, !PT ;  /* 0x00000089ab897209 */ /* 0x000fe20007810000 */
[----:B------:R-:W-:Y:S01]  /*50a0*/  LDSM.16.MT88.4 R72, [R239+0x100] ;  /* 0x00010000ef48783b */ /* 0x000fe20000004200 */
[C---:B------:R-:W-:Y:S02]  /*50b0*/  ISETP.GT.AND P2, PT, R6.reuse, 0x19, PT ;  /* 0x000000190600780c */ /* 0x040fe40003f44270 */
[----:B------:R-:W-:Y:S02]  /*50c0*/  FSEL R44, R55, -INF , P1 ;  /* 0xff800000372c7808 */ /* 0x000fe40000800000 */
[----:B------:R-:W-:Y:S01]  /*50d0*/  FMNMX.FTZ R137, R109, R137, !PT ;  /* 0x000000896d897209 */ /* 0x000fe20007810000 */
[----:B------:R-:W-:Y:S01]  /*50e0*/  LDSM.16.MT88.4 R52, [R239+0x900] ;  /* 0x00090000ef34783b */ /* 0x000fe20000004200 */
[----:B------:R-:W-:-:S02]  /*50f0*/  ISETP.GT.AND P1, PT, R6, 0x20, PT ;  /* 0x000000200600780c */ /* 0x000fc40003f24270 */
[----:B------:R-:W-:Y:S02]  /*5100*/  FSEL R45, R64, -INF , P2 ;  /* 0xff800000402d7808 */ /* 0x000fe40001000000 */
[----:B------:R-:W-:Y:S01]  /*5110*/  FMNMX.FTZ R137, R251, R137, !PT ;  /* 0x00000089fb897209 */ /* 0x000fe20007810000 */
[----:B------:R-:W-:Y:S01]  /*5120*/  LDSM.16.MT88.4 R64, [R238+0x2100] ;  /* 0x00210000ee40783b */ /* 0x000fe20000004200 */
[----:B------:R-:W-:Y:S02]  /*5130*/  ISETP.GT.AND P0, PT, R6, 0x21, PT ;  /* 0x000000210600780c */ /* 0x000fe40003f04270 */
[----:B-1----:R-:W-:Y:S01]  /*5140*/  FMNMX.FTZ R5, R38, R3, !PT ;  /* 0x0000000326057209 */ /* 0x002fe20007810000 */
[----:B------:R-:W-:Y:S01]  /*5150*/  FFMA.FTZ R3, R14, c[0x0][0x2d0], -R21 ;  /* 0x0000b4000e037a23 */ /* 0x000fe20000010815 */
[----:B------:R-:W-:Y:S02]  /*5160*/  FSEL R136, R136, -INF , P1 ;  /* 0xff80000088887808 */ /* 0x000fe40000800000 */
[----:B------:R-:W-:Y:S01]  /*5170*/  FMNMX.FTZ R5, R37, R5, !PT ;  /* 0x0000000525057209 */ /* 0x000fe20007810000 */
[----:B------:R1:W-:Y:S01]  /*5180*/  MUFU.EX2 R207, R3 ;  /* 0x0000000300cf7308 */ /* 0x0003e20000000800 */
[----:B------:R-:W-:-:S02]  /*5190*/  FMNMX.FTZ R137, R248, R137, !PT ;  /* 0x00000089f8897209 */ /* 0x000fc40007810000 */
[----:B------:R-:W-:Y:S02]  /*51a0*/  FMNMX.FTZ R5, R44, R5, !PT ;  /* 0x000000052c057209 */ /* 0x000fe40007810000 */
[----:B------:R-:W-:Y:S02]  /*51b0*/  ISETP.GT.AND P2, PT, R6, 0x28, PT ;  /* 0x000000280600780c */ /* 0x000fe40003f44270 */
[----:B------:R-:W-:Y:S02]  /*51c0*/  FSEL R135, R135, -INF , P0 ;  /* 0xff80000087877808 */ /* 0x000fe40000000000 */
[----:B------:R-:W-:Y:S02]  /*51d0*/  FMNMX.FTZ R137, R246, R137, !PT ;  /* 0x00000089f6897209 */ /* 0x000fe40007810000 */
[C---:B------:R-:W-:Y:S02]  /*51e0*/  ISETP.GT.AND P1, PT, R6.reuse, 0x29, PT ;  /* 0x000000290600780c */ /* 0x040fe40003f24270 */
[----:B------:R-:W-:Y:S01]  /*51f0*/  FSEL R133, R133, -INF , P2 ;  /* 0xff80000085857808 */ /* 0x000fe20001000000 */
[----:B------:R-:W4:Y:S01]  /*5200*/  SHFL.BFLY PT, R7, R137, 0x2, 0x1f ;  /* 0x0c401f0089077f89 */ /* 0x000f2200000e0000 */
[----:B------:R-:W-:Y:S01]  /*5210*/  ISETP.GT.AND P0, PT, R6, 0x30, PT ;  /* 0x000000300600780c */ /* 0x000fe20003f04270 */
[----:B-1----:R-:W-:Y:S01]  /*5220*/  FFMA.FTZ R3, R16, c[0x0][0x2d0], -R21 ;  /* 0x0000b40010037a23 */ /* 0x002fe20000010815 */
[----:B------:R-:W-:-:S02]  /*5230*/  FSEL R132, R132, -INF , P1 ;  /* 0xff80000084847808 */ /* 0x000fc40000800000 */
[C---:B------:R-:W-:Y:S01]  /*5240*/  ISETP.GT.AND P2, PT, R6.reuse, 0x31, PT ;  /* 0x000000310600780c */ /* 0x040fe20003f44270 */
[----:B------:R1:W-:Y:S01]  /*5250*/  MUFU.EX2 R196, R3 ;  /* 0x0000000300c47308 */ /* 0x0003e20000000800 */
[----:B------:R-:W-:Y:S02]  /*5260*/  FSEL R235, R47, -INF , P0 ;  /* 0xff8000002feb7808 */ /* 0x000fe40000000000 */
[----:B------:R-:W-:Y:S02]  /*5270*/  ISETP.GT.AND P1, PT, R6, 0x38, PT ;  /* 0x000000380600780c */ /* 0x000fe40003f24270 */
[----:B------:R-:W-:Y:S02]  /*5280*/  FSEL R233, R46, -INF , P2 ;  /* 0xff8000002ee97808 */ /* 0x000fe40001000000 */
[----:B------:R-:W-:Y:S02]  /*5290*/  ISETP.GT.AND P0, PT, R6, 0x39, PT ;  /* 0x000000390600780c */ /* 0x000fe40003f04270 */
[----:B------:R-:W-:-:S02]  /*52a0*/  FSEL R232, R41, -INF , P1 ;  /* 0xff80000029e87808 */ /* 0x000fc40000800000 */
[----:B------:R-:W-:Y:S02]  /*52b0*/  FSEL R231, R40, -INF , P0 ;  /* 0xff80000028e77808 */ /* 0x000fe40000000000 */
[----:B--2---:R-:W-:Y:S01]  /*52c0*/  FMNMX.FTZ R138, R138, R8, !PT ;  /* 0x000000088a8a7209 */ /* 0x004fe20007810000 */
[----:B------:R-:W-:Y:S01]  /*52d0*/  LDSM.16.MT88.4 R40, [R237+0x100] ;  /* 0x00010000ed28783b */ /* 0x000fe20000004200 */
[----:B---3--:R-:W-:Y:S02]  /*52e0*/  F2FP.PACK_AB R16, R244, R245 ;  /* 0x000000f5f410723e */ /* 0x008fe400000000ff */
[----:B-1----:R-:W-:Y:S01]  /*52f0*/  FMNMX.FTZ R3, R45, R5, !PT ;  /* 0x000000052d037209 */ /* 0x002fe20007810000 */
[----:B------:R-:W-:Y:S01]  /*5300*/  FFMA.FTZ R5, R20, c[0x0][0x2d0], -R21 ;  /* 0x0000b40014057a23 */ /* 0x000fe20000010815 */
[----:B----4-:R-:W-:Y:S01]  /*5310*/  FMNMX.FTZ R137, R137, R7, !PT ;  /* 0x0000000789897209 */ /* 0x010fe20007810000 */
[----:B------:R-:W-:Y:S01]  /*5320*/  FMUL.FTZ R20, R138, c[0x0][0x2d0] ;  /* 0x0000b4008a147a20 */ /* 0x000fe20000410000 */
[----:B------:R-:W-:Y:S01]  /*5330*/  FMNMX.FTZ R3, R136, R3, !PT ;  /* 0x0000000388037209 */ /* 0x000fe20007810000 */
[----:B------:R1:W-:Y:S01]  /*5340*/  MUFU.EX2 R211, R5 ;  /* 0x0000000500d37308 */ /* 0x0003e20000000800 */
[----:B------:R-:W-:Y:S01]  /*5350*/  FSETP.NEU.FTZ.AND P0, PT, R138, -INF , PT ;  /* 0xff8000008a00780b */ /* 0x000fe20003f1d000 */
[----:B------:R-:W2:Y:S01]  /*5360*/  SHFL.BFLY PT, R6, R137, 0x1, 0x1f ;  /* 0x0c201f0089067f89 */ /* 0x000ea200000e0000 */
[----:B------:R-:W-:-:S02]  /*5370*/  FMNMX.FTZ R3, R135, R3, !PT ;  /* 0x0000000387037209 */ /* 0x000fc40007810000 */
[----:B------:R-:W-:Y:S02]  /*5380*/  FSEL R20, R20, RZ, P0 ;  /* 0x000000ff14147208 */ /* 0x000fe40000000000 */
[----:B------:R-:W-:-:S04]  /*5390*/  FMNMX.FTZ R3, R133, R3, !PT ;  /* 0x0000000385037209 */ /* 0x000fc80007810000 */
[----:B------:R-:W-:-:S04]  /*53a0*/  FMNMX.FTZ R3, R132, R3, !PT ;  /* 0x0000000384037209 */ /* 0x000fc80007810000 */
[----:B------:R-:W-:Y:S01]  /*53b0*/  FMNMX.FTZ R3, R235, R3, !PT ;  /* 0x00000003eb037209 */ /* 0x000fe20007810000 */
[----:B-1----:R-:W-:-:S03]  /*53c0*/  FFMA.FTZ R5, R23, c[0x0][0x2d0], -R21 ;  /* 0x0000b40017057a23 */ /* 0x002fc60000010815 */
[----:B------:R-:W-:Y:S01]  /*53d0*/  FMNMX.FTZ R3, R233, R3, !PT ;  /* 0x00000003e9037209 */ /* 0x000fe20007810000 */
[----:B------:R1:W3:Y:S03]  /*53e0*/  MUFU.EX2 R205, R5 ;  /* 0x0000000500cd7308 */ /* 0x0002e60000000800 */
[----:B------:R-:W-:Y:S02]  /*53f0*/  FMNMX.FTZ R3, R232, R3, !PT ;  /* 0x00000003e8037209 */ /* 0x000fe40007810000 */
[----:B--2---:R-:W-:Y:S02]  /*5400*/  FMNMX.FTZ R137, R137, R6, !PT ;  /* 0x0000000689897209 */ /* 0x004fe40007810000 */
[----:B------:R-:W-:Y:S02]  /*5410*/  FMNMX.FTZ R3, R231, R3, !PT ;  /* 0x00000003e7037209 */ /* 0x000fe40007810000 */
[----:B------:R-:W-:-:S03]  /*5420*/  FSETP.NEU.FTZ.AND P0, PT, R137, -INF , PT ;  /* 0xff8000008900780b */ /* 0x000fc60003f1d000 */
[----:B------:R-:W2:Y:S01]  /*5430*/  SHFL.BFLY PT, R134, R3, 0x2, 0x1f ;  /* 0x0c401f0003867f89 */ /* 0x000ea200000e0000 */
[----:B-1----:R-:W-:Y:S01]  /*5440*/  FFMA.FTZ R5, R27, c[0x0][0x2d0], -R21 ;  /* 0x0000b4001b057a23 */ /* 0x002fe20000010815 */
[----:B---3--:R-:W-:-:S03]  /*5450*/  F2FP.PACK_AB R8, R205, R211 ;  /* 0x000000d3cd08723e */ /* 0x008fc600000000ff */
[----:B------:R1:W-:Y:S02]  /*5460*/  MUFU.EX2 R105, R5 ;  /* 0x0000000500697308 */ /* 0x0003e40000000800 */
[----:B-1----:R-:W-:Y:S01]  /*5470*/  FFMA.FTZ R5, R34, c[0x0][0x2d0], -R21 ;  /* 0x0000b40022057a23 */ /* 0x002fe20000010815 */
[----:B--2---:R-:W-:Y:S01]  /*5480*/  FMNMX.FTZ R134, R3, R134, !PT ;  /* 0x0000008603867209 */ /* 0x004fe20007810000 */
[----:B------:R-:W-:-:S04]  /*5490*/  FFMA.FTZ R3, R25, c[0x0][0x2d0], -R20 ;  /* 0x0000b40019037a23 */ /* 0x000fc80000010814 */
[----:B------:R1:W2:Y:S01]  /*54a0*/  MUFU.EX2 R62, R5 ;  /* 0x00000005003e7308 */ /* 0x0002a20000000800 */
[----:B------:R-:W3:Y:S07]  /*54b0*/  SHFL.BFLY PT, R6, R134, 0x1, 0x1f ;  /* 0x0c201f0086067f89 */ /* 0x000eee00000e0000 */
[----:B------:R4:W-:Y:S01]  /*54c0*/  MUFU.EX2 R206, R3 ;  /* 0x0000000300ce7308 */ /* 0x0009e20000000800 */
[----:B-1----:R-:W-:-:S07]  /*54d0*/  FFMA.FTZ R5, R24, c[0x0][0x2d0], -R20 ;  /* 0x0000b40018057a23 */ /* 0x002fce0000010814 */
[----:B------:R1:W-:Y:S01]  /*54e0*/  MUFU.EX2 R230, R5 ;  /* 0x0000000500e67308 */ /* 0x0003e20000000800 */
[----:B----4-:R-:W-:Y:S01]  /*54f0*/  FMUL.FTZ R3, R137, c[0x0][0x2d0] ;  /* 0x0000b40089037a20 */ /* 0x010fe20000410000 */
[----:B---3--:R-:W-:-:S04]  /*5500*/  FMNMX.FTZ R134, R6, R134, !PT ;  /* 0x0000008606867209 */ /* 0x008fc80007810000 */
[----:B------:R-:W-:Y:S01]  /*5510*/  FSEL R3, R3, RZ, P0 ;  /* 0x000000ff03037208 */ /* 0x000fe20000000000 */
[C---:B------:R-:W-:Y:S01]  /*5520*/  FMUL.FTZ R6, R134.reuse, c[0x0][0x2d0] ;  /* 0x0000b40086067a20 */ /* 0x040fe20000410000 */
[----:B------:R-:W-:-:S03]  /*5530*/  FSETP.NEU.FTZ.AND P0, PT, R134, -INF , PT ;  /* 0xff8000008600780b */ /* 0x000fc60003f1d000 */
[----:B------:R-:W-:Y:S02]  /*5540*/  FFMA.FTZ R2, R35, c[0x0][0x2d0], -R3 ;  /* 0x0000b40023027a23 */ /* 0x000fe40000010803 */
[----:B-1----:R-:W-:Y:S01]  /*5550*/  FFMA.FTZ R5, R30, c[0x0][0x2d0], -R20 ;  /* 0x0000b4001e057a23 */ /* 0x002fe20000010814 */
[----:B------:R-:W-:Y:S01]  /*5560*/  FSEL R0, R6, RZ, P0 ;  /* 0x000000ff06007208 */ /* 0x000fe20000000000 */
[----:B------:R1:W-:Y:S04]  /*5570*/  MUFU.EX2 R247, R2 ;  /* 0x0000000200f77308 */ /* 0x0003e80000000800 */
[----:B------:R-:W-:-:S04]  /*5580*/  FFMA.FTZ R4, R19, c[0x0][0x2d0], -R0 ;  /* 0x0000b40013047a23 */ /* 0x000fc80000010800 */
[----:B------:R3:W-:Y:S08]  /*5590*/  MUFU.EX2 R229, R5 ;  /* 0x0000000500e57308 */ /* 0x0007f00000000800 */
[----:B------:R4:W-:Y:S01]  /*55a0*/  MUFU.EX2 R241, R4 ;  /* 0x0000000400f17308 */ /* 0x0009e20000000800 */
[----:B-1----:R-:W-:Y:S02]  /*55b0*/  FFMA.FTZ R2, R36, c[0x0][0x2d0], -R3 ;  /* 0x0000b40024027a23 */ /* 0x002fe40000010803 */
[----:B---3--:R-:W-:-:S05]  /*55c0*/  FFMA.FTZ R5, R29, c[0x0][0x2d0], -R20 ;  /* 0x0000b4001d057a23 */ /* 0x008fca0000010814 */
[----:B------:R1:W-:Y:S01]  /*55d0*/  MUFU.EX2 R234, R5 ;  /* 0x0000000500ea7308 */ /* 0x0003e20000000800 */
[----:B----4-:R-:W-:Y:S02]  /*55e0*/  FFMA.FTZ R4, R22, c[0x0][0x2d0], -R0 ;  /* 0x0000b40016047a23 */ /* 0x010fe40000010800 */
[----:B--2---:R-:W-:-:S05]  /*55f0*/  IMAD.MOV.U32 R22, RZ, RZ, R62 ;  /* 0x000000ffff167224 */ /* 0x004fca00078e003e */
[----:B------:R2:W-:Y:S01]  /*5600*/  MUFU.EX2 R164, R4 ;  /* 0x0000000400a47308 */ /* 0x0005e20000000800 */
[----:B------:R-:W-:Y:S01]  /*5610*/  LDSM.16.MT88.4 R60, [R237+0x900] ;  /* 0x00090000ed3c783b */ /* 0x000fe20000004200 */
[----:B-1----:R-:W-:-:S06]  /*5620*/  FFMA.FTZ R5, R28, c[0x0][0x2d0], -R20 ;  /* 0x0000b4001c057a23 */ /* 0x002fcc0000010814 */
[----:B------:R1:W3:Y:S01]  /*5630*/  MUFU.EX2 R23, R5 ;  /* 0x0000000500177308 */ /* 0x0002e20000000800 */
[----:B--2---:R-:W-:Y:S02]  /*5640*/  FFMA.FTZ R4, R31, c[0x0][0x2d0], -R3 ;  /* 0x0000b4001f047a23 */ /* 0x004fe40000010803 */
[----:B------:R-:W-:Y:S05]  /*5650*/  LDSM.16.MT88.4 R28, [R238+0x900] ;  /* 0x00090000ee1c783b */ /* 0x000fea0000004200 */
[----:B------:R-:W2:Y:S01]  /*5660*/  MUFU.EX2 R209, R4 ;  /* 0x0000000400d17308 */ /* 0x000ea20000000800 */
[--C-:B-1----:R-:W-:Y:S01]  /*5670*/  FFMA.FTZ R5, R26, c[0x0][0x2d0], -R20.reuse ;  /* 0x0000b4001a057a23 */ /* 0x102fe20000010814 */
[----:B---3--:R-:W-:Y:S01]  /*5680*/  F2FP.PACK_AB R19, R23, R234 ;  /* 0x000000ea1713723e */ /* 0x008fe200000000ff */
[----:B------:R-:W1:Y:S05]  /*5690*/  LDSM.16.MT88.4 R24, [R238+0x100] ;  /* 0x00010000ee18783b */ /* 0x000e6a0000004200 */
[----:B------:R3:W4:Y:S01]  /*56a0*/  MUFU.EX2 R210, R5 ;  /* 0x0000000500d27308 */ /* 0x0007220000000800 */
[----:B--2---:R-:W-:Y:S01]  /*56b0*/  F2FP.PACK_AB R4, R247, R209 ;  /* 0x000000d1f704723e */ /* 0x004fe200000000ff */
[----:B---3--:R-:W-:-:S06]  /*56c0*/  FFMA.FTZ R5, R33, c[0x0][0x2d0], -R20 ;  /* 0x0000b40021057a23 */ /* 0x008fcc0000010814 */
[----:B------:R2:W-:Y:S02]  /*56d0*/  MUFU.EX2 R236, R5 ;  /* 0x0000000500ec7308 */ /* 0x0005e40000000800 */
[----:B--2---:R-:W-:Y:S02]  /*56e0*/  FFMA.FTZ R5, R32, c[0x0][0x2d0], -R20 ;  /* 0x0000b40020057a23 */ /* 0x004fe40000010814 */
[----:B------:R-:W-:Y:S04]  /*56f0*/  LDSM.16.MT88.4 R32, [R239+0x2100] ;  /* 0x00210000ef20783b */ /* 0x000fe80000004200 */
[----:B------:R2:W-:Y:S02]  /*5700*/  MUFU.EX2 R80, R5 ;  /* 0x0000000500507308 */ /* 0x0005e40000000800 */
[----:B--2---:R-:W-:Y:S01]  /*5710*/  FFMA.FTZ R5, R9, c[0x0][0x2d0], -R3 ;  /* 0x0000b40009057a23 */ /* 0x004fe20000010803 */
[----:B----4-:R-:W-:-:S05]  /*5720*/  F2FP.PACK_AB R9, R206, R210 ;  /* 0x000000d2ce09723e */ /* 0x010fca00000000ff */
[----:B------:R2:W-:Y:S02]  /*5730*/  MUFU.EX2 R227, R5 ;  /* 0x0000000500e37308 */ /* 0x0005e40000000800 */
[----:B--2---:R-:W-:Y:S01]  /*5740*/  FFMA.FTZ R5, R10, c[0x0][0x2d0], -R3 ;  /* 0x0000b4000a057a23 */ /* 0x004fe20000010803 */
[----:B------:R-:W-:-:S05]  /*5750*/  F2FP.PACK_AB R10, R22, R105 ;  /* 0x00000069160a723e */ /* 0x000fca00000000ff */
[----:B------:R2:W3:Y:S02]  /*5760*/  MUFU.EX2 R226, R5 ;  /* 0x0000000500e27308 */ /* 0x0004e40000000800 */
[----:B--2---:R-:W-:Y:S01]  /*5770*/  FFMA.FTZ R5, R11, c[0x0][0x2d0], -R3 ;  /* 0x0000b4000b057a23 */ /* 0x004fe20000010803 */
[----:B---3--:R-:W-:-:S05]  /*5780*/  F2FP.PACK_AB R12, R226, R227 ;  /* 0x000000e3e20c723e */ /* 0x008fca00000000ff */
[----:B------:R2:W-:Y:S02]  /*5790*/  MUFU.EX2 R228, R5 ;  /* 0x0000000500e47308 */ /* 0x0005e40000000800 */
[----:B--2---:R-:W-:Y:S01]  /*57a0*/  FFMA.FTZ R5, R15, c[0x0][0x2d0], -R3 ;  /* 0x0000b4000f057a23 */ /* 0x004fe20000010803 */
[----:B------:R-:W-:-:S05]  /*57b0*/  F2FP.PACK_AB R15, R164, R241 ;  /* 0x000000f1a40f723e */ /* 0x000fca00000000ff */
[----:B------:R2:W3:Y:S02]  /*57c0*/  MUFU.EX2 R243, R5 ;  /* 0x0000000500f37308 */ /* 0x0004e40000000800 */
[----:B--2---:R-:W-:Y:S01]  /*57d0*/  FFMA.FTZ R5, R17, c[0x0][0x2d0], -R0 ;  /* 0x0000b40011057a23 */ /* 0x004fe20000010800 */
[----:B------:R-:W-:Y:S02]  /*57e0*/  F2FP.PACK_AB R17, R229, R230 ;  /* 0x000000e6e511723e */ /* 0x000fe400000000ff */
[----:B---3--:R-:W-:-:S03]  /*57f0*/  F2FP.PACK_AB R14, R243, R228 ;  /* 0x000000e4f30e723e */ /* 0x008fc600000000ff */
[----:B------:R2:W-:Y:S02]  /*5800*/  MUFU.EX2 R225, R5 ;  /* 0x0000000500e17308 */ /* 0x0005e40000000800 */
[----:B--2---:R-:W-:Y:S01]  /*5810*/  FFMA.FTZ R5, R18, c[0x0][0x2d0], -R0 ;  /* 0x0000b40012057a23 */ /* 0x004fe20000010800 */
[----:B------:R-:W-:-:S05]  /*5820*/  F2FP.PACK_AB R18, R196, R207 ;  /* 0x000000cfc412723e */ /* 0x000fca00000000ff */
[----:B------:R-:W2:Y:S02]  /*5830*/  MUFU.EX2 R224, R5 ;  /* 0x0000000500e07308 */ /* 0x000ea40000000800 */
[C---:B------:R-:W-:Y:S08]  /*5840*/  HMMA.16816.F32 R100, R16.reuse, R40, RZ ;  /* 0x000000281064723c */ /* 0x040ff000000018ff */
[----:B-1----:R-:W-:Y:S01]  /*5850*/  HMMA.16816.F32 R92, R16, R24, RZ ;  /* 0x00000018105c723c */ /* 0x002fe200000018ff */
[----:B--2---:R-:W-:-:S07]  /*5860*/  F2FP.PACK_AB R13, R224, R225 ;  /* 0x000000e1e00d723e */ /* 0x004fce00000000ff */
[C---:B------:R-:W-:Y:S01]  /*5870*/  HMMA.16816.F32 R96, R12.reuse, R40, RZ ;  /* 0x000000280c60723c */ /* 0x040fe200000018ff */
[----:B------:R1:W-:Y:S06]  /*5880*/  MUFU.EX2 R41, R2 ;  /* 0x0000000200297308 */ /* 0x0003ec0000000800 */
[----:B------:R-:W-:Y:S01]  /*5890*/  IMAD.MOV.U32 R40, RZ, RZ, R107 ;  /* 0x000000ffff287224 */ /* 0x000fe200078e006b */
[C---:B------:R-:W-:Y:S07]  /*58a0*/  HMMA.16816.F32 R88, R12.reuse, R24, RZ ;  /* 0x000000180c58723c */ /* 0x040fee00000018ff */
[----:B------:R-:W-:Y:S01]  /*58b0*/  IMAD.MOV.U32 R24, RZ, RZ, R106 ;  /* 0x000000ffff187224 */ /* 0x000fe200078e006a */
        /* <DEDUP_REMOVED lines=11> */
[----:B-1----:R-:W-:-:S02]  /*5970*/  FFMA.FTZ R2, R37, c[0x0][0x2d0], -R0 ;  /* 0x0000b40025027a23 */ /* 0x002fc40000010800 */
[----:B------:R-:W1:Y:S02]  /*5980*/  LDSM.16.MT88.4 R36, [R240+0x2100] ;  /* 0x00210000f024783b */ /* 0x000e640000004200 */
[----:B------:R2:W3:Y:S03]  /*5990*/  MUFU.EX2 R250, R2 ;  /* 0x0000000200fa7308 */ /* 0x0004e60000000800 */
[C---:B------:R-:W-:Y:S08]  /*59a0*/  HMMA.16816.F32 R128, R12.reuse, R78, RZ ;  /* 0x0000004e0c80723c */ /* 0x040ff000000018ff */
[----:B------:R-:W-:Y:S01]  /*59b0*/  HMMA.16816.F32 R124, R12, R74, RZ ;  /* 0x0000004a0c7c723c */ /* 0x000fe200000018ff */
[----:B--2---:R-:W-:Y:S01]  /*59c0*/  FFMA.FTZ R2, R44, c[0x0][0x2d0], -R0 ;  /* 0x0000b4002c027a23 */ /* 0x004fe20000010800 */
[----:B---3--:R-:W-:-:S06]  /*59d0*/  F2FP.PACK_AB R5, R250, R208 ;  /* 0x000000d0fa05723e */ /* 0x008fcc00000000ff */
[C---:B------:R-:W-:Y:S01]  /*59e0*/  HMMA.16816.F32 R120, R12.reuse, R70, RZ ;  /* 0x000000460c78723c */ /* 0x040fe200000018ff */
[----:B------:R2:W-:Y:S07]  /*59f0*/  MUFU.EX2 R25, R2 ;  /* 0x0000000200197308 */ /* 0x0005ee0000000800 */
[C---:B------:R-:W-:Y:S01]  /*5a00*/  HMMA.16816.F32 R116, R12.reuse, R66, RZ ;  /* 0x000000420c74723c */ /* 0x040fe200000018ff */
[----:B--2---:R-:W-:Y:S02]  /*5a10*/  FFMA.FTZ R2, R45, c[0x0][0x2d0], -R0 ;  /* 0x0000b4002d027a23 */ /* 0x004fe40000010800 */
[----:B------:R-:W2:Y:S05]  /*5a20*/  LDSM.16.MT88.4 R44, [R238+0x2900] ;  /* 0x00290000ee2c783b */ /* 0x000eaa0000004200 */
[----:B-1----:R-:W-:Y:S01]  /*5a30*/  HMMA.16816.F32 R112, R12, R36, RZ ;  /* 0x000000240c70723c */ /* 0x002fe200000018ff */
[----:B------:R1:W3:Y:S02]  /*5a40*/  MUFU.EX2 R216, R2 ;  /* 0x0000000200d87308 */ /* 0x0002e40000000800 */
[----:B-1----:R-:W-:Y:S01]  /*5a50*/  IMAD.MOV.U32 R2, RZ, RZ, R80 ;  /* 0x000000ffff027224 */ /* 0x002fe200078e0050 */
[----:B---3--:R-:W-:Y:S01]  /*5a60*/  F2FP.PACK_AB R7, R216, R25 ;  /* 0x00000019d807723e */ /* 0x008fe200000000ff */
[----:B------:R-:W1:Y:S03]  /*5a70*/  LDSM.16.MT88.4 R80, [R239+0x2900] ;  /* 0x00290000ef50783b */ /* 0x000e660000004200 */
[----:B------:R-:W-:-:S03]  /*5a80*/  F2FP.PACK_AB R11, R2, R236 ;  /* 0x000000ec020b723e */ /* 0x000fc600000000ff */
[-C--:B------:R-:W-:Y:S08]  /*5a90*/  HMMA.16816.F32 R184, R4, R60.reuse, R96 ;  /* 0x0000003c04b8723c */ /* 0x080ff00000001860 */
[C---:B------:R-:W-:Y:S07]  /*5aa0*/  HMMA.16816.F32 R180, R8.reuse, R60, R100 ;  /* 0x0000003c08b4723c */ /* 0x040fee0000001864 */
[----:B------:R-:W-:Y:S01]  /*5ab0*/  IMAD.MOV.U32 R61, RZ, RZ, R109 ;  /* 0x000000ffff3d7224 */ /* 0x000fe200078e006d */
[----:B------:R-:W-:Y:S01]  /*5ac0*/  HMMA.16816.F32 R192, R8, R28, R92 ;  /* 0x0000001c08c0723c */ /* 0x000fe2000000185c */
[----:B------:R-:W-:-:S07]  /*5ad0*/  MOV R60, R108 ;  /* 0x0000006c003c7202 */ /* 0x000fce0000000f00 */
[----:B------:R-:W-:Y:S07]  /*5ae0*/  HMMA.16816.F32 R188, R4, R28, R88 ;  /* 0x0000001c04bc723c */ /* 0x000fee0000001858 */
[----:B------:R-:W-:Y:S01]  /*5af0*/  MOV R29, R105 ;  /* 0x00000069001d7202 */ /* 0x000fe20000000f00 */
[----:B------:R-:W-:Y:S01]  /*5b00*/  IMAD.MOV.U32 R28, RZ, RZ, R104 ;  /* 0x000000ffff1c7224 */ /* 0x000fe200078e0068 */
[C---:B------:R-:W-:Y:S08]  /*5b10*/  HMMA.16816.F32 R108, R12.reuse, R38, RZ ;  /* 0x000000260c6c723c */ /* 0x040ff000000018ff */
[C---:B------:R-:W-:Y:S08]  /*5b20*/  HMMA.16816.F32 R104, R12.reuse, R32, RZ ;  /* 0x000000200c68723c */ /* 0x040ff000000018ff */
[----:B------:R-:W-:Y:S08]  /*5b30*/  HMMA.16816.F32 R100, R12, R34, RZ ;  /* 0x000000220c64723c */ /* 0x000ff000000018ff */
[C---:B--2---:R-:W-:Y:S08]  /*5b40*/  HMMA.16816.F32 R12, R4.reuse, R44, R148 ;  /* 0x0000002c040c723c */ /* 0x044ff00000001894 */
[----:B------:R-:W-:Y:S07]  /*5b50*/  HMMA.16816.F32 R200, R4, R52, R156 ;  /* 0x0000003404c8723c */ /* 0x000fee000000189c */
[----:B------:R-:W-:Y:S01]  /*5b60*/  IMAD.MOV.U32 R159, RZ, RZ, R196 ;  /* 0x000000ffff9f7224 */ /* 0x000fe200078e00c4 */
[----:B------:R-:W-:Y:S01]  /*5b70*/  HMMA.16816.F32 R92, R16, R72, RZ ;  /* 0x00000048105c723c */ /* 0x000fe200000018ff */
        /* <DEDUP_REMOVED lines=12> */
[----:B------:R-:W-:-:S04]  /*5c40*/  IMAD.MOV.U32 R28, RZ, RZ, R210 ;  /* 0x000000ffff1c7224 */ /* 0x000fc800078e00d2 */
[----:B------:R-:W-:Y:S01]  /*5c50*/  IMAD.MOV.U32 R155, RZ, RZ, R208 ;  /* 0x000000ffff9b7224 */ /* 0x000fe200078e00d0 */
[----:B------:R-:W-:Y:S01]  /*5c60*/  HMMA.16816.F32 R12, R16, R64, RZ ;  /* 0x00000040100c723c */ /* 0x000fe200000018ff */
[----:B------:R-:W-:Y:S01]  /*5c70*/  IMAD.MOV.U32 R154, RZ, RZ, R167 ;  /* 0x000000ffff9a7224 */ /* 0x000fe200078e00a7 */
[----:B------:R-:W-:Y:S01]  /*5c80*/  MOV R152, R166 ;  /* 0x000000a600987202 */ /* 0x000fe20000000f00 */
[----:B------:R-:W-:-:S05]  /*5c90*/  IMAD.MOV.U32 R153, RZ, RZ, R25 ;  /* 0x000000ffff997224 */ /* 0x000fca00078e0019 */
[C---:B------:R-:W-:Y:S08]  /*5ca0*/  HMMA.16816.F32 R208, R4.reuse, R46, R116 ;  /* 0x0000002e04d0723c */ /* 0x040ff00000001874 */
[----:B------:R-:W-:Y:S08]  /*5cb0*/  HMMA.16816.F32 R112, R4, R84, R112 ;  /* 0x000000540470723c */ /* 0x000ff00000001870 */
[----:B------:R-:W-:Y:S08]  /*5cc0*/  HMMA.16816.F32 R116, R8, R44, R12 ;  /* 0x0000002c0874723c */ /* 0x000ff0000000180c */
[C---:B------:R-:W-:Y:S08]  /*5cd0*/  HMMA.16816.F32 R12, R16.reuse, R36, RZ ;  /* 0x00000024100c723c */ /* 0x040ff000000018ff */
[----:B------:R-:W-:Y:S01]  /*5ce0*/  HMMA.16816.F32 R96, R16, R76, RZ ;  /* 0x0000004c1060723c */ /* 0x000fe200000018ff */
[----:B------:R-:W-:Y:S01]  /*5cf0*/  IMAD.MOV.U32 R223, RZ, RZ, R112 ;  /* 0x000000ffffdf7224 */ /* 0x000fe200078e0070 */
[----:B------:R-:W-:Y:S01]  /*5d00*/  MOV R221, R114 ;  /* 0x0000007200dd7202 */ /* 0x000fe20000000f00 */
[----:B------:R-:W-:-:S02]  /*5d10*/  IMAD.MOV.U32 R222, RZ, RZ, R113 ;  /* 0x000000ffffde7224 */ /* 0x000fc400078e0071 */
[----:B------:R-:W-:Y:S02]  /*5d20*/  IMAD.MOV.U32 R220, RZ, RZ, R115 ;  /* 0x000000ffffdc7224 */ /* 0x000fe400078e0073 */
[----:B------:R-:W-:Y:S01]  /*5d30*/  IMAD.MOV.U32 R76, RZ, RZ, R40 ;  /* 0x000000ffff4c7224 */ /* 0x000fe200078e0028 */
[----:B------:R-:W-:Y:S01]  /*5d40*/  MOV R77, R41 ;  /* 0x00000029004d7202 */ /* 0x000fe20000000f00 */
[C---:B------:R-:W-:Y:S08]  /*5d50*/  HMMA.16816.F32 R36, R16.reuse, R38, RZ ;  /* 0x000000261024723c */ /* 0x040ff000000018ff */
[----:B------:R-:W-:Y:S08]  /*5d60*/  HMMA.16816.F32 R40, R16, R42, RZ ;  /* 0x0000002a1028723c */ /* 0x000ff000000018ff */
[----:B------:R-:W-:Y:S01]  /*5d70*/  HMMA.16816.F32 R112, R8, R84, R12 ;  /* 0x000000540870723c */ /* 0x000fe2000000180c */
[----:B------:R-:W2:Y:S06]  /*5d80*/  LDSM.16.MT88.4 R12, [R237+0x1100] ;  /* 0x00110000ed0c783b */ /* 0x000eac0000004200 */
[----:B------:R-:W-:Y:S01]  /*5d90*/  MOV R85, R72 ;  /* 0x0000004800557202 */ /* 0x000fe20000000f00 */
[----:B------:R-:W-:Y:S01]  /*5da0*/  IMAD.MOV.U32 R84, RZ, RZ, R73 ;  /* 0x000000ffff547224 */ /* 0x000fe200078e0049 */
[----:B------:R-:W-:Y:S08]  /*5db0*/  HMMA.16816.F32 R164, R4, R62, R144 ;  /* 0x0000003e04a4723c */ /* 0x000ff00000001890 */
[----:B------:R-:W-:Y:S08]  /*5dc0*/  HMMA.16816.F32 R72, R16, R74, RZ ;  /* 0x0000004a1048723c */ /* 0x000ff000000018ff */
[----:B------:R-:W-:Y:S07]  /*5dd0*/  HMMA.16816.F32 R40, R8, R62, R40 ;  /* 0x0000003e0828723c */ /* 0x000fee0000001828 */
[----:B------:R-:W-:Y:S01]  /*5de0*/  IMAD.MOV.U32 R63, RZ, RZ, R76 ;  /* 0x000000ffff3f7224 */ /* 0x000fe200078e004c */
[----:B------:R-:W-:Y:S01]  /*5df0*/  MOV R62, R77 ;  /* 0x0000004d003e7202 */ /* 0x000fe20000000f00 */
[----:B------:R-:W-:Y:S08]  /*5e00*/  HMMA.16816.F32 R108, R4, R86, R108 ;  /* 0x00000056046c723c */ /* 0x000ff0000000186c */
[----:B------:R-:W-:Y:S08]  /*5e10*/  HMMA.16816.F32 R76, R16, R78, RZ ;  /* 0x0000004e104c723c */ /* 0x000ff000000018ff */
[----:B------:R-:W-:Y:S07]  /*5e20*/  HMMA.16816.F32 R36, R8, R86, R36 ;  /* 0x000000560824723c */ /* 0x000fee0000001824 */
[----:B------:R-:W-:Y:S01]  /*5e30*/  IMAD.MOV.U32 R86, RZ, RZ, R157 ;  /* 0x000000ffff567224 */ /* 0x000fe200078e009d */
[----:B------:R-:W-:Y:S01]  /*5e40*/  MOV R157, R2 ;  /* 0x00000002009d7202 */ /* 0x000fe20000000f00 */
[--C-:B------:R-:W-:Y:S01]  /*5e50*/  FFMA.FTZ R2, R176, c[0x0][0x2d0], -R21.reuse ;  /* 0x0000b400b0027a23 */ /* 0x100fe20000010815 */
[-C--:B------:R-:W-:Y:S08]  /*5e60*/  HMMA.16816.F32 R124, R4, R54.reuse, R124 ;  /* 0x00000036047c723c */ /* 0x080ff0000000187c */
[----:B------:R-:W-:Y:S01]  /*5e70*/  HMMA.16816.F32 R72, R8, R54, R72 ;  /* 0x000000360848723c */ /* 0x000fe20000001848 */
[----:B------:R3:W-:Y:S07]  /*5e80*/  MUFU.EX2 R55, R2 ;  /* 0x0000000200377308 */ /* 0x0007ee0000000800 */
[-C--:B------:R-:W-:Y:S08]  /*5e90*/  HMMA.16816.F32 R160, R4, R56.reuse, R160 ;  /* 0x0000003804a0723c */ /* 0x080ff000000018a0 */
[----:B------:R-:W-:Y:S01]  /*5ea0*/  HMMA.16816.F32 R96, R8, R56, R96 ;  /* 0x000000380860723c */ /* 0x000fe20000001860 */
[----:B---3--:R-:W-:-:S04]  /*5eb0*/  FFMA.FTZ R2, R177, c[0x0][0x2d0], -R21 ;  /* 0x0000b400b1027a23 */ /* 0x008fc80000010815 */
[----:B------:R3:W4:Y:S03]  /*5ec0*/  MUFU.EX2 R57, R2 ;  /* 0x0000000200397308 */ /* 0x0007260000000800 */
[-C--:B------:R-:W-:Y:S08]  /*5ed0*/  HMMA.16816.F32 R128, R4, R58.reuse, R128 ;  /* 0x0000003a0480723c */ /* 0x080ff00000001880 */
[----:B------:R-:W-:Y:S01]  /*5ee0*/  HMMA.16816.F32 R76, R8, R58, R76 ;  /* 0x0000003a084c723c */ /* 0x000fe2000000184c */
[----:B---3--:R-:W-:-:S07]  /*5ef0*/  FFMA.FTZ R2, R178, c[0x0][0x2d0], -R21 ;  /* 0x0000b400b2027a23 */ /* 0x008fce0000010815 */
[----:B------:R-:W-:Y:S01]  /*5f00*/  HMMA.16816.F32 R88, R16, R68, RZ ;  /* 0x000000441058723c */ /* 0x000fe200000018ff */
[----:B------:R3:W-:Y:S07]  /*5f10*/  MUFU.EX2 R58, R2 ;  /* 0x00000002003a7308 */ /* 0x0007ee0000000800 */
[----:B------:R-:W-:Y:S08]  /*5f20*/  HMMA.16816.F32 R92, R8, R52, R92 ;  /* 0x00000034085c723c */ /* 0x000ff0000000185c */
[----:B------:R-:W-:Y:S01]  /*5f30*/  HMMA.16816.F32 R68, R16, R70, RZ ;  /* 0x000000461044723c */ /* 0x000fe200000018ff */
[----:B---3--:R-:W-:-:S04]  /*5f40*/  FFMA.FTZ R2, R179, c[0x0][0x2d0], -R21 ;  /* 0x0000b400b3027a23 */ /* 0x008fc80000010815 */
[----:B------:R3:W-:Y:S03]  /*5f50*/  MUFU.EX2 R59, R2 ;  /* 0x00000002003b7308 */ /* 0x0007e60000000800 */
[----:B-1----:R-:W-:Y:S08]  /*5f60*/  HMMA.16816.F32 R104, R4, R80, R104 ;  /* 0x000000500468723c */ /* 0x002ff00000001868 */
[----:B------:R-:W-:Y:S01]  /*5f70*/  HMMA.16816.F32 R88, R8, R48, R88 ;  /* 0x000000300858723c */ /* 0x000fe20000001858 */
[----:B---3--:R-:W-:-:S02]  /*5f80*/  FFMA.FTZ R2, R174, c[0x0][0x2d0], -R20 ;  /* 0x0000b400ae027a23 */ /* 0x008fc40000010814 */
[----:B------:R-:W-:-:S05]  /*5f90*/  IMAD.MOV.U32 R174, RZ, RZ, R159 ;  /* 0x000000ffffae7224 */ /* 0x000fca00078e009f */
[C---:B------:R-:W-:Y:S01]  /*5fa0*/  HMMA.16816.F32 R140, R4.reuse, R30, R140 ;  /* 0x0000001e048c723c */ /* 0x040fe2000000188c */
[----:B------:R1:W-:Y:S07]  /*5fb0*/  MUFU.EX2 R52, R2 ;  /* 0x0000000200347308 */ /* 0x0003ee0000000800 */
        /* <DEDUP_REMOVED lines=9> */
[----:B-1----:R-:W-:-:S02]  /*6050*/  FFMA.FTZ R2, R175, c[0x0][0x2d0], -R20 ;  /* 0x0000b400af027a23 */ /* 0x002fc40000010814 */
[----:B------:R-:W-:Y:S02]  /*6060*/  IMAD.MOV.U32 R107, RZ, RZ, R155 ;  /* 0x000000ffff6b7224 */ /* 0x000fe400078e009b */
[----:B------:R1:W3:Y:S01]  /*6070*/  MUFU.EX2 R53, R2 ;  /* 0x0000000200357308 */ /* 0x0002e20000000800 */
[----:B------:R-:W-:Y:S02]  /*6080*/  IMAD.MOV.U32 R155, RZ, RZ, R156 ;  /* 0x000000ffff9b7224 */ /* 0x000fe400078e009c */
[----:B------:R-:W-:Y:S01]  /*6090*/  HMMA.16816.F32 R64, R16, R66, RZ ;  /* 0x000000421040723c */ /* 0x000fe200000018ff */
[----:B------:R-:W-:Y:S02]  /*60a0*/  IMAD.MOV.U32 R175, RZ, RZ, R152 ;  /* 0x000000ffffaf7224 */ /* 0x000fe400078e0098 */
[----:B------:R-:W-:Y:S02]  /*60b0*/  IMAD.MOV.U32 R104, RZ, RZ, R223 ;  /* 0x000000ffff687224 */ /* 0x000fe400078e00df */
[----:B------:R-:W-:-:S03]  /*60c0*/  IMAD.MOV.U32 R105, RZ, RZ, R222 ;  /* 0x000000ffff697224 */ /* 0x000fc600078e00de */
[----:B------:R-:W-:Y:S01]  /*60d0*/  HMMA.16816.F32 R4, R16, R32, RZ ;  /* 0x000000201004723c */ /* 0x000fe200000018ff */
[----:B-1----:R-:W-:Y:S02]  /*60e0*/  FFMA.FTZ R2, R173, c[0x0][0x2d0], -R20 ;  /* 0x0000b400ad027a23 */ /* 0x002fe40000010814 */
[----:B------:R-:W-:-:S05]  /*60f0*/  IMAD.MOV.U32 R173, RZ, RZ, R153 ;  /* 0x000000ffffad7224 */ /* 0x000fca00078e0099 */
[----:B------:R-:W-:Y:S01]  /*6100*/  HMMA.16816.F32 R68, R8, R50, R68 ;  /* 0x000000320844723c */ /* 0x000fe20000001844 */
[----:B------:R1:W-:Y:S07]  /*6110*/  MUFU.EX2 R54, R2 ;  /* 0x0000000200367308 */ /* 0x0003ee0000000800 */
[C---:B------:R-:W-:Y:S08]  /*6120*/  HMMA.16816.F32 R24, R16.reuse, R26, RZ ;  /* 0x0000001a1018723c */ /* 0x040ff000000018ff */
[----:B------:R-:W-:Y:S01]  /*6130*/  HMMA.16816.F32 R16, R16, R34, RZ ;  /* 0x000000221010723c */ /* 0x000fe200000018ff */
[----:B-1----:R-:W-:Y:S01]  /*6140*/  FFMA.FTZ R2, R172, c[0x0][0x2d0], -R20 ;  /* 0x0000b400ac027a23 */ /* 0x002fe20000010814 */
[----:B------:R-:W-:-:S03]  /*6150*/  MOV R172, R154 ;  /* 0x0000009a00ac7202 */ /* 0x000fc60000000f00 */
[----:B------:R1:W1:Y:S03]  /*6160*/  MUFU.EX2 R56, R2 ;  /* 0x0000000200387308 */ /* 0x0002660000000800 */
[C---:B------:R-:W-:Y:S08]  /*6170*/  HMMA.16816.F32 R64, R8.reuse, R46, R64 ;  /* 0x0000002e0840723c */ /* 0x040ff00000001840 */
[----:B------:R-:W-:Y:S01]  /*6180*/  HMMA.16816.F32 R100, R8, R80, R4 ;  /* 0x000000500864723c */ /* 0x000fe20000001804 */
[----:B-1----:R-:W-:-:S06]  /*6190*/  FFMA.FTZ R2, R168, c[0x0][0x2d0], -R3 ;  /* 0x0000b400a8027a23 */ /* 0x002fcc0000010803 */
[--C-:B------:R-:W-:Y:S01]  /*61a0*/  FFMA.FTZ R4, R171, c[0x0][0x2d0], -R3.reuse ;  /* 0x0000b400ab047a23 */ /* 0x100fe20000010803 */
[C---:B------:R-:W-:Y:S01]  /*61b0*/  HMMA.16816.F32 R24, R8.reuse, R30, R24 ;  /* 0x0000001e0818723c */ /* 0x040fe20000001818 */
[----:B------:R1:W-:Y:S07]  /*61c0*/  MUFU.EX2 R48, R2 ;  /* 0x0000000200307308 */ /* 0x0003ee0000000800 */
[----:B------:R-:W-:Y:S01]  /*61d0*/  HMMA.16816.F32 R80, R8, R82, R16 ;  /* 0x000000520850723c */ /* 0x000fe20000001810 */
[----:B------:R-:W-:Y:S01]  /*61e0*/  MUFU.EX2 R51, R4 ;  /* 0x0000000400337308 */ /* 0x000fe20000000800 */
[----:B------:R-:W2:Y:S05]  /*61f0*/  LDSM.16.MT88.4 R16, [R238+0x1100] ;  /* 0x00110000ee10783b */ /* 0x000eaa0000004200 */
[----:B----4-:R-:W-:Y:S01]  /*6200*/  F2FP.PACK_AB R8, R57, R55 ;  /* 0x000000373908723e */ /* 0x010fe200000000ff */
[----:B-1----:R-:W-:Y:S01]  /*6210*/  FFMA.FTZ R2, R169, c[0x0][0x2d0], -R3 ;  /* 0x0000b400a9027a23 */ /* 0x002fe20000010803 */
[----:B---3--:R-:W-:-:S02]  /*6220*/  F2FP.PACK_AB R9, R53, R52 ;  /* 0x000000343509723e */ /* 0x008fc400000000ff */
[----:B------:R-:W-:Y:S01]  /*6230*/  F2FP.PACK_AB R10, R59, R58 ;  /* 0x0000003a3b0a723e */ /* 0x000fe200000000ff */
[----:B------:R1:W3:Y:S01]  /*6240*/  MUFU.EX2 R49, R2 ;  /* 0x0000000200317308 */ /* 0x0002e20000000800 */
[----:B------:R-:W-:-:S07]  /*6250*/  F2FP.PACK_AB R11, R56, R54 ;  /* 0x00000036380b723e */ /* 0x000fce00000000ff */
[----:B--2---:R-:W-:Y:S01]  /*6260*/  HMMA.16816.F32 R144, R8, R12, R180 ;  /* 0x0000000c0890723c */ /* 0x004fe200000018b4 */
[----:B-1----:R-:W-:Y:S01]  /*6270*/  FFMA.FTZ R2, R170, c[0x0][0x2d0], -R3 ;  /* 0x0000b400aa027a23 */ /* 0x002fe20000010803 */
[----:B---3--:R-:W-:-:S03]  /*6280*/  F2FP.PACK_AB R4, R49, R48 ;  /* 0x000000303104723e */ /* 0x008fc600000000ff */
[----:B------:R1:W2:Y:S03]  /*6290*/  MUFU.EX2 R50, R2 ;  /* 0x0000000200327308 */ /* 0x0002a60000000800 */
[----:B------:R-:W-:Y:S01]  /*62a0*/  HMMA.16816.F32 R32, R8, R18, R24 ;  /* 0x000000120820723c */ /* 0x000fe20000001818 */
[----:B------:R-:W-:Y:S01]  /*62b0*/  LDSM.16.MT88.4 R24, [R238+0x3100] ;  /* 0x00310000ee18783b */ /* 0x000fe20000004200 */
[----:B-1----:R-:W-:Y:S01]  /*62c0*/  FFMA.FTZ R2, R136, c[0x0][0x2d0], -R0 ;  /* 0x0000b40088027a23 */ /* 0x002fe20000010800 */
[----:B--2---:R-:W-:Y:S01]  /*62d0*/  F2FP.PACK_AB R6, R51, R50 ;  /* 0x000000323306723e */ /* 0x004fe200000000ff */
[----:B------:R-:W-:Y:S02]  /*62e0*/  IMAD.MOV.U32 R136, RZ, RZ, R216 ;  /* 0x000000ffff887224 */ /* 0x000fe400078e00d8 */
[----:B------:R1:W-:Y:S02]  /*62f0*/  MUFU.EX2 R44, R2 ;  /* 0x00000002002c7308 */ /* 0x0003e40000000800 */
[----:B-1----:R-:W-:Y:S01]  /*6300*/  FFMA.FTZ R2, R135, c[0x0][0x2d0], -R0 ;  /* 0x0000b40087027a23 */ /* 0x002fe20000010800 */
[----:B------:R-:W-:-:S05]  /*6310*/  MOV R135, R207 ;  /* 0x000000cf00877202 */ /* 0x000fca0000000f00 */
[----:B------:R1:W2:Y:S02]  /*6320*/  MUFU.EX2 R45, R2 ;  /* 0x00000002002d7308 */ /* 0x0002a40000000800 */
[----:B-1----:R-:W-:Y:S01]  /*6330*/  FFMA.FTZ R2, R133, c[0x0][0x2d0], -R0 ;  /* 0x0000b40085027a23 */ /* 0x002fe20000010800 */
[----:B--2---:R-:W-:Y:S02]  /*6340*/  F2FP.PACK_AB R5, R45, R44 ;  /* 0x0000002c2d05723e */ /* 0x004fe400000000ff */
[----:B------:R-:W-:-:S03]  /*6350*/  MOV R133, R157 ;  /* 0x0000009d00857202 */ /* 0x000fc60000000f00 */
[----:B------:R1:W-:Y:S02]  /*6360*/  MUFU.EX2 R46, R2 ;  /* 0x00000002002e7308 */ /* 0x0003e40000000800 */
[----:B-1----:R-:W-:Y:S02]  /*6370*/  FFMA.FTZ R2, R132, c[0x0][0x2d0], -R0 ;  /* 0x0000b40084027a23 */ /* 0x002fe40000010800 */
[----:B------:R-:W-:-:S04]  /*6380*/  IMAD.MOV.U32 R132, RZ, RZ, R206 ;  /* 0x000000ffff847224 */ /* 0x000fc800078e00ce */
[----:B------:R-:W1:Y:S02]  /*6390*/  MUFU.EX2 R47, R2 ;  /* 0x00000002002f7308 */ /* 0x000e640000000800 */
[----:B-1----:R-:W-:Y:S01]  /*63a0*/  F2FP.PACK_AB R7, R47, R46 ;  /* 0x0000002e2f07723e */ /* 0x002fe200000000ff */
[----:B------:R-:W-:-:S06]  /*63b0*/  IMAD.MOV.U32 R2, RZ, RZ, R158 ;  /* 0x000000ffff027224 */ /* 0x000fcc00078e009e */
[C---:B------:R-:W-:Y:S07]  /*63c0*/  HMMA.16816.F32 R156, R4.reuse, R12, R184 ;  /* 0x0000000c049c723c */ /* 0x040fee00000018b8 */
[----:B------:R-:W-:Y:S01]  /*63d0*/  IMAD.MOV.U32 R186, RZ, RZ, R28 ;  /* 0x000000ffffba7224 */ /* 0x000fe200078e001c */
[----:B------:R-:W-:Y:S01]  /*63e0*/  HMMA.16816.F32 R164, R4, R14, R164 ;  /* 0x0000000e04a4723c */ /* 0x000fe200000018a4 */
[----:B------:R-:W-:Y:S01]  /*63f0*/  IMAD.MOV.U32 R184, RZ, RZ, R29 ;  /* 0x000000ffffb87224 */ /* 0x000fe200078e001d */
[----:B------:R-:W-:Y:S01]  /*6400*/  MOV R187, R155 ;  /* 0x0000009b00bb7202 */ /* 0x000fe20000000f00 */
[----:B------:R-:W-:-:S05]  /*6410*/  IMAD.MOV.U32 R185, RZ, RZ, R205 ;  /* 0x000000ffffb97224 */ /* 0x000fca00078e00cd */
[C---:B------:R-:W-:Y:S01]  /*6420*/  HMMA.16816.F32 R28, R8.reuse, R14, R40 ;  /* 0x0000000e081c723c */ /* 0x040fe20000001828 */
[----:B------:R-:W1:Y:S07]  /*6430*/  LDSM.16.MT88.4 R12, [R240+0x1100] ;  /* 0x00110000f00c783b */ /* 0x000e6e0000004200 */
[-C--:B------:R-:W-:Y:S08]  /*6440*/  HMMA.16816.F32 R152, R8, R16.reuse, R192 ;  /* 0x000000100898723c */ /* 0x080ff000000018c0 */
[C---:B------:R-:W-:Y:S08]  /*6450*/  HMMA.16816.F32 R176, R4.reuse, R16, R188 ;  /* 0x0000001004b0723c */ /* 0x040ff000000018bc */
[----:B------:R-:W-:Y:S01]  /*6460*/  HMMA.16816.F32 R188, R4, R18, R140 ;  /* 0x0000001204bc723c */ /* 0x000fe2000000188c */
[----:B------:R-:W2:Y:S06]  /*6470*/  LDSM.16.MT88.4 R16, [R239+0x1100] ;  /* 0x00110000ef10783b */ /* 0x000eac0000004200 */
[----:B------:R-:W-:Y:S01]  /*6480*/  MOV R143, R107 ;  /* 0x0000006b008f7202 */ /* 0x000fe20000000f00 */
[----:B------:R-:W-:Y:S01]  /*6490*/  IMAD.MOV.U32 R107, RZ, RZ, R220 ;  /* 0x000000ffff6b7224 */ /* 0x000fe200078e00dc */
[----:B------:R-:W-:Y:S01]  /*64a0*/  MOV R141, R218 ;  /* 0x000000da008d7202 */ /* 0x000fe20000000f00 */
[----:B------:R-:W-:-:S02]  /*64b0*/  IMAD.MOV.U32 R140, RZ, RZ, R219 ;  /* 0x000000ffff8c7224 */ /* 0x000fc400078e00db */
[----:B------:R-:W-:Y:S01]  /*64c0*/  IMAD.MOV.U32 R142, RZ, RZ, R217 ;  /* 0x000000ffff8e7224 */ /* 0x000fe200078e00d9 */
[-C--:B-1----:R-:W-:Y:S07]  /*64d0*/  HMMA.16816.F32 R192, R4, R12.reuse, R160 ;  /* 0x0000000c04c0723c */ /* 0x082fee00000018a0 */
[----:B------:R-:W-:Y:S01]  /*64e0*/  IMAD.MOV.U32 R160, RZ, RZ, R199 ;  /* 0x000000ffffa07224 */ /* 0x000fe200078e00c7 */
[----:B------:R-:W-:Y:S01]  /*64f0*/  MOV R162, R197 ;  /* 0x000000c500a27202 */ /* 0x000fe20000000f00 */
[----:B------:R-:W-:Y:S01]  /*6500*/  IMAD.MOV.U32 R161, RZ, RZ, R198 ;  /* 0x000000ffffa17224 */ /* 0x000fe200078e00c6 */
[----:B------:R-:W-:Y:S01]  /*6510*/  HMMA.16816.F32 R168, R8, R12, R96 ;  /* 0x0000000c08a8723c */ /* 0x000fe20000001860 */
[----:B------:R-:W-:-:S06]  /*6520*/  IMAD.MOV.U32 R163, RZ, RZ, R196 ;  /* 0x000000ffffa37224 */ /* 0x000fcc00078e00c4 */
[----:B------:R-:W-:Y:S01]  /*6530*/  MOV R99, R204 ;  /* 0x000000cc00637202 */ /* 0x000fe20000000f00 */
[-C--:B------:R-:W-:Y:S01]  /*6540*/  HMMA.16816.F32 R196, R4, R14.reuse, R128 ;  /* 0x0000000e04c4723c */ /* 0x080fe20000001880 */
[----:B------:R-:W-:Y:S01]  /*6550*/  MOV R96, R140 ;  /* 0x0000008c00607202 */ /* 0x000fe20000000f00 */
[----:B------:R-:W-:Y:S02]  /*6560*/  IMAD.MOV.U32 R97, RZ, RZ, R141 ;  /* 0x000000ffff617224 */ /* 0x000fe400078e008d */
[----:B------:R-:W-:Y:S01]  /*6570*/  IMAD.MOV.U32 R140, RZ, RZ, R184 ;  /* 0x000000ffff8c7224 */ /* 0x000fe200078e00b8 */
[----:B------:R-:W-:Y:S01]  /*6580*/  MOV R184, R175 ;  /* 0x000000af00b87202 */ /* 0x000fe20000000f00 */
[----:B------:R-:W-:Y:S01]  /*6590*/  IMAD.MOV.U32 R98, RZ, RZ, R142 ;  /* 0x000000ffff627224 */ /* 0x000fe200078e008e */
[----:B------:R-:W-:Y:S01]  /*65a0*/  MOV R142, R187 ;  /* 0x000000bb008e7202 */ /* 0x000fe20000000f00 */
[----:B------:R-:W-:Y:S01]  /*65b0*/  HMMA.16816.F32 R76, R8, R14, R76 ;  /* 0x0000000e084c723c */ /* 0x000fe2000000184c */
[----:B------:R-:W1:Y:S01]  /*65c0*/  LDSM.16.MT88.4 R12, [R237+0x3100] ;  /* 0x00310000ed0c783b */ /* 0x000e620000004200 */
[----:B------:R-:W-:-:S02]  /*65d0*/  IMAD.MOV.U32 R141, RZ, RZ, R186 ;  /* 0x000000ffff8d7224 */ /* 0x000fc400078e00ba */
[----:B------:R-:W-:-:S04]  /*65e0*/  IMAD.MOV.U32 R175, RZ, RZ, R63 ;  /* 0x000000ffffaf7224 */ /* 0x000fc800078e003f */
[----:B--2---:R-:W-:Y:S01]  /*65f0*/  HMMA.16816.F32 R220, R8, R18, R72 ;  /* 0x0000001208dc723c */ /* 0x004fe20000001848 */
[----:B------:R-:W-:Y:S01]  /*6600*/  IMAD.MOV.U32 R186, RZ, RZ, R173 ;  /* 0x000000ffffba7224 */ /* 0x000fe200078e00ad */
[----:B------:R-:W-:-:S06]  /*6610*/  MOV R173, R62 ;  /* 0x0000003e00ad7202 */ /* 0x000fcc0000000f00 */
[-C--:B------:R-:W-:Y:S08]  /*6620*/  HMMA.16816.F32 R180, R8, R16.reuse, R92 ;  /* 0x0000001008b4723c */ /* 0x080ff0000000185c */
[C---:B------:R-:W-:Y:S08]  /*6630*/  HMMA.16816.F32 R200, R4.reuse, R16, R200 ;  /* 0x0000001004c8723c */ /* 0x040ff000000018c8 */
[----:B------:R-:W-:Y:S01]  /*6640*/  HMMA.16816.F32 R204, R4, R18, R124 ;  /* 0x0000001204cc723c */ /* 0x000fe2000000187c */
[----:B------:R-:W-:Y:S01]  /*6650*/  LDSM.16.MT88.4 R16, [R240+0x3100] ;  /* 0x00310000f010783b */ /* 0x000fe20000004200 */
[----:B------:R-:W-:Y:S01]  /*6660*/  IMAD.MOV.U32 R129, RZ, RZ, R96 ;  /* 0x000000ffff817224 */ /* 0x000fe200078e0060 */
[----:B------:R-:W-:Y:S01]  /*6670*/  MOV R130, R97 ;  /* 0x0000006100827202 */ /* 0x000fe20000000f00 */
[----:B------:R-:W-:-:S02]  /*6680*/  IMAD.MOV.U32 R187, RZ, RZ, R86 ;  /* 0x000000ffffbb7224 */ /* 0x000fc400078e0056 */
[----:B------:R-:W-:Y:S02]  /*6690*/  IMAD.MOV.U32 R63, RZ, RZ, R61 ;  /* 0x000000ffff3f7224 */ /* 0x000fe400078e003d */
[-C--:B-1----:R-:W-:Y:S08]  /*66a0*/  HMMA.16816.F32 R72, R4, R12.reuse, R212 ;  /* 0x0000000c0448723c */ /* 0x082ff000000018d4 */
[----:B------:R-:W-:Y:S08]  /*66b0*/  HMMA.16816.F32 R216, R8, R12, R88 ;  /* 0x0000000c08d8723c */ /* 0x000ff00000001858 */
[----:B------:R-:W-:Y:S01]  /*66c0*/  HMMA.16816.F32 R40, R4, R14, R120 ;  /* 0x0000000e0428723c */ /* 0x000fe20000001878 */
[----:B------:R-:W-:Y:S01]  /*66d0*/  MOV R96, R140 ;  /* 0x0000008c00607202 */ /* 0x000fe20000000f00 */
[----:B------:R-:W-:Y:S01]  /*66e0*/  IMAD.MOV.U32 R86, RZ, RZ, R84 ;  /* 0x000000ffff567224 */ /* 0x000fe200078e0054 */
[----:B------:R-:W-:Y:S01]  /*66f0*/  MOV R84, R251 ;  /* 0x000000fb00547202 */ /* 0x000fe20000000f00 */
[----:B------:R-:W-:-:S02]  /*6700*/  IMAD.MOV.U32 R62, RZ, RZ, R60 ;  /* 0x000000ffff3e7224 */ /* 0x000fc400078e003c */
[----:B------:R-:W-:Y:S02]  /*6710*/  IMAD.MOV.U32 R131, RZ, RZ, R98 ;  /* 0x000000ffff837224 */ /* 0x000fe400078e0062 */
[----:B------:R-:W-:Y:S01]  /*6720*/  IMAD.MOV.U32 R97, RZ, RZ, R141 ;  /* 0x000000ffff617224 */ /* 0x000fe200078e008d */
[----:B------:R-:W-:Y:S01]  /*6730*/  HMMA.16816.F32 R212, R8, R14, R68 ;  /* 0x0000000e08d4723c */ /* 0x000fe20000001844 */
[----:B------:R-:W1:Y:S07]  /*6740*/  LDSM.16.MT88.4 R12, [R239+0x3100] ;  /* 0x00310000ef0c783b */ /* 0x000e6e0000004200 */
[----:B------:R-:W-:Y:S01]  /*6750*/  HMMA.16816.F32 R88, R4, R24, R160 ;  /* 0x000000180458723c */ /* 0x000fe200000018a0 */
[----:B------:R-:W-:Y:S01]  /*6760*/  IMAD.MOV.U32 R140, RZ, RZ, R184 ;  /* 0x000000ffff8c7224 */ /* 0x000fe200078e00b8 */
[----:B------:R-:W-:Y:S01]  /*6770*/  MOV R61, R248 ;  /* 0x000000f8003d7202 */ /* 0x000fe20000000f00 */
[----:B------:R-:W-:Y:S01]  /*6780*/  FFMA.FTZ R2, R2, c[0x0][0x2d0], -R21 ;  /* 0x0000b40002027a23 */ /* 0x000fe20000010815 */
[----:B------:R-:W-:Y:S01]  /*6790*/  UIMAD.WIDE.U32 UR20, UR10, UR4, URZ ;  /* 0x000000040a1472a5 */ /* 0x000fe2000f8e003f */
[----:B------:R2:W5:Y:S02]  /*67a0*/  LDL.LU R251, [R1+0xbc] ;  /* 0x0000bc0001fb7983 */ /* 0x0005640000300800 */
[----:B------:R-:W-:Y:S01]  /*67b0*/  IMAD.MOV.U32 R163, RZ, RZ, R99 ;  /* 0x000000ffffa37224 */ /* 0x000fe200078e0063 */
[----:B------:R-:W-:Y:S01]  /*67c0*/  MOV R99, R143 ;  /* 0x0000008f00637202 */ /* 0x000fe20000000f00 */
        /* <DEDUP_REMOVED lines=13> */
[----:B------:R-:W-:Y:S02]  /*68a0*/  IMAD.MOV.U32 R85, RZ, RZ, R250 ;  /* 0x000000ffff557224 */ /* 0x000fe400078e00fa */
[----:B------:R-:W-:Y:S01]  /*68b0*/  IMAD.MOV.U32 R184, RZ, RZ, R86 ;  /* 0x000000ffffb87224 */ /* 0x000fe200078e0056 */
[----:B------:R-:W-:Y:S01]  /*68c0*/  MOV R86, R84 ;  /* 0x0000005400567202 */ /* 0x000fe20000000f00 */
[----:B------:R-:W-:Y:S02]  /*68d0*/  IMAD.MOV.U32 R173, RZ, RZ, R62 ;  /* 0x000000ffffad7224 */ /* 0x000fe400078e003e */
[----:B------:R-:W-:Y:S02]  /*68e0*/  IMAD.MOV.U32 R175, RZ, RZ, R63 ;  /* 0x000000ffffaf7224 */ /* 0x000fe400078e003f */
        /* <DEDUP_REMOVED lines=8> */
[----:B------:R-:W-:-:S05]  /*6970*/  IMAD.MOV.U32 R87, RZ, RZ, R85 ;  /* 0x000000ffff577224 */ /* 0x000fca00078e0055 */
[----:B------:R-:W-:Y:S01]  /*6980*/  HMMA.16816.F32 R108, R4, R18, R108 ;  /* 0x00000012046c723c */ /* 0x000fe2000000186c */
[----:B------:R-:W-:Y:S01]  /*6990*/  IMAD.MOV.U32 R127, RZ, RZ, R173 ;  /* 0x000000ffff7f7224 */ /* 0x000fe200078e00ad */
[----:B------:R-:W-:Y:S01]  /*69a0*/  MOV R129, R86 ;  /* 0x0000005600817202 */ /* 0x000fe20000000f00 */
[----:B------:R-:W-:-:S05]  /*69b0*/  IMAD.MOV.U32 R128, RZ, RZ, R175 ;  /* 0x000000ffff807224 */ /* 0x000fca00078e00af */
[----:B------:R-:W-:Y:S01]  /*69c0*/  HMMA.16816.F32 R36, R8, R18, R36 ;  /* 0x000000120824723c */ /* 0x000fe20000001824 */
[----:B------:R-:W-:Y:S01]  /*69d0*/  IMAD.MOV.U32 R70, RZ, RZ, R71 ;  /* 0x000000ffff467224 */ /* 0x000fe200078e0047 */
[----:B------:R1:W-:Y:S01]  /*69e0*/  MUFU.EX2 R19, R2 ;  /* 0x0000000200137308 */ /* 0x0003e20000000800 */
[----:B------:R-:W-:Y:S02]  /*69f0*/  IMAD.MOV.U32 R85, RZ, RZ, R246 ;  /* 0x000000ffff557224 */ /* 0x000fe400078e00f6 */
[----:B------:R-:W-:-:S03]  /*6a00*/  IMAD.MOV.U32 R161, RZ, RZ, R163 ;  /* 0x000000ffffa17224 */ /* 0x000fc600078e00a3 */
        /* <DEDUP_REMOVED lines=9> */
[----:B------:R-:W-:Y:S01]  /*6aa0*/  HMMA.16816.F32 R104, R4, R16, R104 ;  /* 0x000000100468723c */ /* 0x000fe20000001868 */
[----:B-1----:R-:W-:Y:S01]  /*6ab0*/  FFMA.FTZ R2, R69, c[0x0][0x2d0], -R21 ;  /* 0x0000b40045027a23 */ /* 0x002fe20000010815 */
[----:B------:R-:W-:Y:S01]  /*6ac0*/  @UP1 USHF.R.U32.HI UR10, URZ, UR5, UR21 ;  /* 0x000000053f0a1299 */ /* 0x000fe20008011615 */
[----:B------:R-:W-:Y:S01]  /*6ad0*/  IMAD.MOV.U32 R69, RZ, RZ, R70 ;  /* 0x000000ffff457224 */ /* 0x000fe200078e0046 */
[----:B------:R2:W5:Y:S01]  /*6ae0*/  LDL.LU R250, [R1+0xb8] ;  /* 0x0000b80001fa7983 */ /* 0x0005620000300800 */
[----:B------:R-:W-:-:S02]  /*6af0*/  IMAD.MOV.U32 R160, RZ, RZ, R85 ;  /* 0x000000ffffa07224 */ /* 0x000fc400078e0055 */
[----:B------:R-:W-:Y:S01]  /*6b00*/  IMAD.MOV.U32 R70, RZ, RZ, R71 ;  /* 0x000000ffff467224 */ /* 0x000fe200078e0047 */
[----:B------:R-:W-:Y:S01]  /*6b10*/  MOV R71, R124 ;  /* 0x0000007c00477202 */ /* 0x000fe20000000f00 */
[----:B------:R-:W-:Y:S02]  /*6b20*/  IMAD.MOV.U32 R128, RZ, RZ, R129 ;  /* 0x000000ffff807224 */ /* 0x000fe400078e0081 */
[----:B------:R-:W-:Y:S02]  /*6b30*/  IMAD.MOV.U32 R84, RZ, RZ, R247 ;  /* 0x000000ffff547224 */ /* 0x000fe400078e00f7 */
[----:B------:R-:W-:Y:S02]  /*6b40*/  IMAD.MOV.U32 R163, RZ, RZ, R184 ;  /* 0x000000ffffa37224 */ /* 0x000fe400078e00b8 */
[----:B------:R-:W-:Y:S01]  /*6b50*/  IMAD.MOV.U32 R99, RZ, RZ, R87 ;  /* 0x000000ffff637224 */ /* 0x000fe200078e0057 */
[----:B------:R-:W-:Y:S01]  /*6b60*/  MOV R60, R245 ;  /* 0x000000f5003c7202 */ /* 0x000fe20000000f00 */
[----:B------:R-:W-:Y:S01]  /*6b70*/  IMAD.MOV.U32 R129, RZ, RZ, R130 ;  /* 0x000000ffff817224 */ /* 0x000fe200078e0082 */
[----:B------:R-:W-:Y:S01]  /*6b80*/  MOV R130, R131 ;  /* 0x0000008300827202 */ /* 0x000fe20000000f00 */
[----:B------:R-:W-:-:S02]  /*6b90*/  IMAD.MOV.U32 R124, RZ, RZ, R125 ;  /* 0x000000ffff7c7224 */ /* 0x000fc400078e007d */
[----:B------:R-:W-:Y:S01]  /*6ba0*/  IMAD.MOV.U32 R61, RZ, RZ, R244 ;  /* 0x000000ffff3d7224 */ /* 0x000fe200078e00f4 */
[----:B------:R-:W-:Y:S01]  /*6bb0*/  HMMA.16816.F32 R208, R8, R26, R64 ;  /* 0x0000001a08d0723c */ /* 0x000fe20000001840 */
[----:B------:R-:W-:Y:S01]  /*6bc0*/  IMAD.MOV.U32 R125, RZ, RZ, R126 ;  /* 0x000000ffff7d7224 */ /* 0x000fe200078e007e */
[----:B------:R-:W-:Y:S01]  /*6bd0*/  MOV R126, R127 ;  /* 0x0000007f007e7202 */ /* 0x000fe20000000f00 */
[----:B------:R-:W-:-:S05]  /*6be0*/  IMAD.MOV.U32 R131, RZ, RZ, R160 ;  /* 0x000000ffff837224 */ /* 0x000fca00078e00a0 */
[----:B------:R-:W-:Y:S01]  /*6bf0*/  HMMA.16816.F32 R140, R8, R16, R112 ;  /* 0x00000010088c723c */ /* 0x000fe20000001870 */
[----:B------:R-:W-:Y:S01]  /*6c00*/  IMAD.MOV.U32 R160, RZ, RZ, R161 ;  /* 0x000000ffffa07224 */ /* 0x000fe200078e00a1 */
[----:B------:R-:W-:Y:S01]  /*6c10*/  MOV R161, R185 ;  /* 0x000000b900a17202 */ /* 0x000fe20000000f00 */
[----:B------:R-:W-:Y:S02]  /*6c20*/  IMAD.MOV.U32 R127, RZ, RZ, R128 ;  /* 0x000000ffff7f7224 */ /* 0x000fe400078e0080 */
[----:B------:R-:W-:Y:S01]  /*6c30*/  IMAD.MOV.U32 R175, RZ, RZ, R243 ;  /* 0x000000ffffaf7224 */ /* 0x000fe200078e00f3 */
[----:B------:R-:W-:Y:S01]  /*6c40*/  UIADD3 UR10, UR10, UR7, -UR12 ;  /* 0x000000070a0a7290 */ /* 0x000fe2000fffe80c */
        /* <DEDUP_REMOVED lines=15> */
[----:B------:R1:W3:Y:S01]  /*6d40*/  MUFU.EX2 R22, R2 ;  /* 0x0000000200167308 */ /* 0x0002e20000000800 */
[----:B------:R-:W-:Y:S01]  /*6d50*/  MOV R135, R242 ;  /* 0x000000f200877202 */ /* 0x000fe20000000f00 */
[----:B------:R-:W-:Y:S04]  /*6d60*/  LDSM.16.MT88.4 R80, [R237+0x3900] ;  /* 0x00390000ed50783b */ /* 0x000fe80000004200 */
[----:B------:R-:W-:Y:S01]  /*6d70*/  LDSM.16.MT88.4 R112, [R240+0x3900] ;  /* 0x00390000f070783b */ /* 0x000fe20000004200 */
[----:B------:R-:W-:-:S03]  /*6d80*/  USHF.R.S32.HI UR4, URZ, 0x1f, UR10 ;  /* 0x0000001f3f047899 */ /* 0x000fc6000801140a */
[----:B------:R2:W5:Y:S01]  /*6d90*/  LDL.LU R248, [R1+0xb0] ;  /* 0x0000b00001f87983 */ /* 0x0005620000300800 */
[----:B-1----:R-:W-:Y:S01]  /*6da0*/  FFMA.FTZ R2, R69, c[0x0][0x2d0], -R21 ;  /* 0x0000b40045027a23 */ /* 0x002fe20000010815 */
[----:B------:R-:W-:Y:S01]  /*6db0*/  HMMA.16816.F32 R84, R8, R24, R116 ;  /* 0x000000180854723c */ /* 0x000fe20000001874 */
[----:B------:R-:W-:-:S07]  /*6dc0*/  IMAD.MOV.U32 R69, RZ, RZ, R70 ;  /* 0x000000ffff457224 */ /* 0x000fce00078e0046 */
[----:B------:R-:W-:Y:S01]  /*6dd0*/  HMMA.16816.F32 R60, R4, R14, R148 ;  /* 0x0000000e043c723c */ /* 0x000fe20000001894 */
        /* <DEDUP_REMOVED lines=14> */
[----:B------:R1:W-:Y:S01]  /*6ec0*/  MUFU.EX2 R23, R2 ;  /* 0x0000000200177308 */ /* 0x0003e20000000800 */
[----:B------:R-:W4:Y:S01]  /*6ed0*/  LDSM.16.MT88.4 R148, [R237+0x1900] ;  /* 0x00190000ed94783b */ /* 0x000f220000004200 */
[----:B------:R-:W-:-:S03]  /*6ee0*/  ULEA.HI UR4, UR4, UR10, URZ, 0x6 ;  /* 0x0000000a04047291 */ /* 0x000fc6000f8f303f */
[----:B------:R2:W5:Y:S01]  /*6ef0*/  LDL.LU R247, [R1+0xac] ;  /* 0x0000ac0001f77983 */ /* 0x0005620000300800 */
[----:B-1----:R-:W-:Y:S01]  /*6f00*/  FFMA.FTZ R2, R69, c[0x0][0x2d0], -R21 ;  /* 0x0000b40045027a23 */ /* 0x002fe20000010815 */
[----:B------:R-:W-:Y:S01]  /*6f10*/  MOV R69, R70 ;  /* 0x0000004600457202 */ /* 0x000fe20000000f00 */
[----:B------:R-:W-:Y:S01]  /*6f20*/  IMAD.MOV.U32 R70, RZ, RZ, R71 ;  /* 0x000000ffff467224 */ /* 0x000fe200078e0047 */
[----:B------:R2:W5:Y:S01]  /*6f30*/  LDL.LU R246, [R1+0xa8] ;  /* 0x0000a80001f67983 */ /* 0x0005620000300800 */
[----:B------:R1:W-:Y:S01]  /*6f40*/  MUFU.EX2 R24, R2 ;  /* 0x0000000200187308 */ /* 0x0003e20000000800 */
[----:B------:R-:W-:Y:S01]  /*6f50*/  MOV R71, R124 ;  /* 0x0000007c00477202 */ /* 0x000fe20000000f00 */
[----:B------:R-:W-:Y:S01]  /*6f60*/  IMAD.MOV.U32 R124, RZ, RZ, R125 ;  /* 0x000000ffff7c7224 */ /* 0x000fe200078e007d */
[----:B------:R-:W-:Y:S01]  /*6f70*/  MOV R125, R126 ;  /* 0x0000007e007d7202 */ /* 0x000fe20000000f00 */
[----:B------:R-:W-:Y:S01]  /*6f80*/  IMAD.MOV.U32 R126, RZ, RZ, R127 ;  /* 0x000000ffff7e7224 */ /* 0x000fe200078e007f */
[----:B------:R2:W5:Y:S01]  /*6f90*/  LDL.LU R245, [R1+0xa4] ;  /* 0x0000a40001f57983 */ /* 0x0005620000300800 */
[----:B-1----:R-:W-:Y:S01]  /*6fa0*/  FFMA.FTZ R2, R69, c[0x0][0x2d0], -R20 ;  /* 0x0000b40045027a23 */ /* 0x002fe20000010814 */
[----:B------:R-:W-:Y:S01]  /*6fb0*/  MOV R69, R70 ;  /* 0x0000004600457202 */ /* 0x000fe20000000f00 */
[----:B------:R-:W-:Y:S01]  /*6fc0*/  IMAD.MOV.U32 R70, RZ, RZ, R71 ;  /* 0x000000ffff467224 */ /* 0x000fe200078e0047 */
[----:B------:R-:W-:Y:S01]  /*6fd0*/  MOV R127, R128 ;  /* 0x00000080007f7202 */ /* 0x000fe20000000f00 */
[----:B------:R1:W-:Y:S01]  /*6fe0*/  MUFU.EX2 R15, R2 ;  /* 0x00000002000f7308 */ /* 0x0003e20000000800 */
[----:B------:R-:W-:Y:S01]  /*6ff0*/  MOV R71, R126 ;  /* 0x0000007e00477202 */ /* 0x000fe20000000f00 */
[----:B------:R-:W-:-:S02]  /*7000*/  FADD.FTZ R5, R230, R229 ;  /* 0x000000e5e6057221 */ /* 0x000fc40000010000 */
[----:B------:R-:W-:Y:S02]  /*7010*/  FADD.FTZ R4, R227, R226 ;  /* 0x000000e2e3047221 */ /* 0x000fe40000010000 */
[----:B------:R-:W-:Y:S01]  /*7020*/  FADD.FTZ R8, R225, R224 ;  /* 0x000000e0e1087221 */ /* 0x000fe20000010000 */
[----:B------:R-:W-:Y:S01]  /*7030*/  USHF.R.S32.HI UR5, URZ, 0x6, UR4 ;  /* 0x000000063f057899 */ /* 0x000fe20008011404 */
[----:B------:R2:W5:Y:S01]  /*7040*/  LDL.LU R244, [R1+0xa0] ;  /* 0x0000a00001f47983 */ /* 0x0005620000300800 */
[----:B-1----:R-:W-:Y:S02]  /*7050*/  FFMA.FTZ R2, R69, c[0x0][0x2d0], -R20 ;  /* 0x0000b40045027a23 */ /* 0x002fe40000010814 */
[----:B------:R-:W-:Y:S02]  /*7060*/  IMAD.MOV.U32 R126, RZ, RZ, R127 ;  /* 0x000000ffff7e7224 */ /* 0x000fe400078e007f */
[----:B------:R-:W-:Y:S01]  /*7070*/  IMAD.MOV.U32 R128, RZ, RZ, R129 ;  /* 0x000000ffff807224 */ /* 0x000fe200078e0081 */
[----:B------:R1:W1:Y:S01]  /*7080*/  MUFU.EX2 R17, R2 ;  /* 0x0000000200117308 */ /* 0x0002620000000800 */
[----:B------:R-:W-:Y:S01]  /*7090*/  FADD.FTZ R25, R234, R5 ;  /* 0x00000005ea197221 */ /* 0x000fe20000010000 */
[----:B------:R-:W-:Y:S01]  /*70a0*/  MOV R226, R131 ;  /* 0x0000008300e27202 */ /* 0x000fe20000000f00 */
[----:B------:R-:W-:-:S02]  /*70b0*/  IMAD.MOV.U32 R230, RZ, RZ, R130 ;  /* 0x000000ffffe67224 */ /* 0x000fc400078e0082 */
[----:B------:R-:W-:Y:S01]  /*70c0*/  IMAD.MOV.U32 R225, RZ, RZ, R98 ;  /* 0x000000ffffe17224 */ /* 0x000fe200078e0062 */
[----:B------:R-:W-:Y:S01]  /*70d0*/  MOV R224, R97 ;  /* 0x0000006100e07202 */ /* 0x000fe20000000f00 */
[----:B------:R-:W-:Y:S01]  /*70e0*/  IMAD.MOV.U32 R227, RZ, RZ, R96 ;  /* 0x000000ffffe37224 */ /* 0x000fe200078e0060 */
[----:B------:R2:W5:Y:S01]  /*70f0*/  LDL.LU R243, [R1+0x9c] ;  /* 0x00009c0001f37983 */ /* 0x0005620000300800 */
[--C-:B-1----:R-:W-:Y:S01]  /*7100*/  FFMA.FTZ R2, R70, c[0x0][0x2d0], -R20.reuse ;  /* 0x0000b40046027a23 */ /* 0x102fe20000010814 */
[----:B------:R-:W-:Y:S02]  /*7110*/  MOV R127, R128 ;  /* 0x00000080007f7202 */ /* 0x000fe40000000f00 */
[----:B------:R2:W5:Y:S01]  /*7120*/  LDL.LU R242, [R1+0x98] ;  /* 0x0000980001f27983 */ /* 0x0005620000300800 */
[----:B------:R1:W-:Y:S02]  /*7130*/  MUFU.EX2 R21, R2 ;  /* 0x0000000200157308 */ /* 0x0003e40000000800 */
[----:B-1----:R-:W-:-:S06]  /*7140*/  FFMA.FTZ R2, R71, c[0x0][0x2d0], -R20 ;  /* 0x0000b40047027a23 */ /* 0x002fcc0000010814 */
[----:B------:R1:W1:Y:S02]  /*7150*/  MUFU.EX2 R20, R2 ;  /* 0x0000000200147308 */ /* 0x0002640000000800 */
[----:B-1----:R-:W-:-:S06]  /*7160*/  FFMA.FTZ R2, R124, c[0x0][0x2d0], -R3 ;  /* 0x0000b4007c027a23 */ /* 0x002fcc0000010803 */
[----:B------:R1:W-:Y:S02]  /*7170*/  MUFU.EX2 R11, R2 ;  /* 0x00000002000b7308 */ /* 0x0003e40000000800 */
[----:B-1----:R-:W-:-:S06]  /*7180*/  FFMA.FTZ R2, R125, c[0x0][0x2d0], -R3 ;  /* 0x0000b4007d027a23 */ /* 0x002fcc0000010803 */
[----:B------:R1:W1:Y:S02]  /*7190*/  MUFU.EX2 R14, R2 ;  /* 0x00000002000e7308 */ /* 0x0002640000000800 */
[----:B-1----:R-:W-:-:S06]  /*71a0*/  FFMA.FTZ R2, R126, c[0x0][0x2d0], -R3 ;  /* 0x0000b4007e027a23 */ /* 0x002fcc0000010803 */
[----:B------:R1:W-:Y:S01]  /*71b0*/  MUFU.EX2 R16, R2 ;  /* 0x0000000200107308 */ /* 0x0003e20000000800 */
[----:B------:R-:W-:Y:S02]  /*71c0*/  FFMA.FTZ R3, R127, c[0x0][0x2d0], -R3 ;  /* 0x0000b4007f037a23 */ /* 0x000fe40000010803 */
[----:B-1----:R-:W-:-:S05]  /*71d0*/  FFMA.FTZ R2, R235, c[0x0][0x2d0], -R0 ;  /* 0x0000b400eb027a23 */ /* 0x002fca0000010800 */
[----:B------:R1:W-:Y:S01]  /*71e0*/  MUFU.EX2 R9, R2 ;  /* 0x0000000200097308 */ /* 0x0003e20000000800 */
[----:B------:R-:W-:Y:S01]  /*71f0*/  MOV R129, R160 ;  /* 0x000000a000817202 */ /* 0x000fe20000000f00 */
[----:B-1----:R-:W-:-:S06]  /*7200*/  FFMA.FTZ R2, R233, c[0x0][0x2d0], -R0 ;  /* 0x0000b400e9027a23 */ /* 0x002fcc0000010800 */
[----:B------:R1:W1:Y:S01]  /*7210*/  MUFU.EX2 R10, R2 ;  /* 0x00000002000a7308 */ /* 0x0002620000000800 */
[----:B------:R-:W-:Y:S01]  /*7220*/  IMAD.MOV.U32 R160, RZ, RZ, R161 ;  /* 0x000000ffffa07224 */ /* 0x000fe200078e00a1 */
[----:B------:R-:W-:-:S06]  /*7230*/  MOV R161, R185 ;  /* 0x000000b900a17202 */ /* 0x000fcc0000000f00 */
[----:B------:R2:W2:Y:S01]  /*7240*/  MUFU.EX2 R18, R3 ;  /* 0x0000000300127308 */ /* 0x0004a20000000800 */
[----:B-1----:R-:W-:-:S07]  /*7250*/  FFMA.FTZ R2, R231, c[0x0][0x2d0], -R0 ;  /* 0x0000b400e7027a23 */ /* 0x002fce0000010800 */
[----:B------:R1:W-:Y:S01]  /*7260*/  MUFU.EX2 R13, R2 ;  /* 0x00000002000d7308 */ /* 0x0003e20000000800 */
[----:B--2---:R-:W-:-:S07]  /*7270*/  FFMA.FTZ R3, R232, c[0x0][0x2d0], -R0 ;  /* 0x0000b400e8037a23 */ /* 0x004fce0000010800 */
[----:B------:R-:W2:Y:S01]  /*7280*/  MUFU.EX2 R12, R3 ;  /* 0x00000003000c7308 */ /* 0x000ea20000000800 */
[----:B-1----:R-:W-:Y:S02]  /*7290*/  FADD.FTZ R2, R228, R4 ;  /* 0x00000004e4027221 */ /* 0x002fe40000010000 */
[----:B------:R-:W1:Y:S01]  /*72a0*/  LDSM.16.MT88.4 R4, [R239+0x3900] ;  /* 0x00390000ef04783b */ /* 0x000e620000004200 */
        /* <DEDUP_REMOVED lines=16> */
[----:B---3--:R-:W-:Y:S01]  /*73b0*/  F2FP.PACK_AB R128, R22, R19 ;  /* 0x000000131680723e */ /* 0x008fe200000000ff */
[----:B------:R-:W-:Y:S01]  /*73c0*/  IMAD.MOV.U32 R185, RZ, RZ, R186 ;  /* 0x000000ffffb97224 */ /* 0x000fe200078e00ba */
[----:B------:R-:W-:Y:S02]  /*73d0*/  F2FP.PACK_AB R129, R17, R15 ;  /* 0x0000000f1181723e */ /* 0x000fe400000000ff */
[----:B------:R-:W-:-:S02]  /*73e0*/  F2FP.PACK_AB R130, R24, R23 ;  /* 0x000000171882723e */ /* 0x000fc400000000ff */
[----:B------:R-:W-:Y:S02]  /*73f0*/  F2FP.PACK_AB R131, R20, R21 ;  /* 0x000000151483723e */ /* 0x000fe400000000ff */
[----:B------:R-:W-:Y:S02]  /*7400*/  F2FP.PACK_AB R124, R14, R11 ;  /* 0x0000000b0e7c723e */ /* 0x000fe400000000ff */
[----:B------:R-:W-:Y:S02]  /*7410*/  F2FP.PACK_AB R125, R10, R9 ;  /* 0x000000090a7d723e */ /* 0x000fe400000000ff */
[----:B------:R-:W-:Y:S02]  /*7420*/  F2FP.PACK_AB R126, R18, R16 ;  /* 0x00000010127e723e */ /* 0x000fe400000000ff */
[----:B--2---:R-:W-:Y:S01]  /*7430*/  F2FP.PACK_AB R127, R13, R12 ;  /* 0x0000000c0d7f723e */ /* 0x004fe200000000ff */
[----:B------:R-:W-:Y:S01]  /*7440*/  FADD.FTZ R0, R173, R172 ;  /* 0x000000acad007221 */ /* 0x000fe20000010000 */
[----:B------:R-:W-:Y:S01]  /*7450*/  MOV R186, R187 ;  /* 0x000000bb00ba7202 */ /* 0x000fe20000000f00 */
[----:B------:R-:W-:Y:S01]  /*7460*/  IMAD.MOV.U32 R187, RZ, RZ, R241 ;  /* 0x000000ffffbb7224 */ /* 0x000fe200078e00f1 */
[-C--:B----4-:R-:W-:Y:S01]  /*7470*/  HMMA.16816.F32 R144, R128, R148.reuse, R144 ;  /* 0x000000948090723c */ /* 0x090fe20000001890 */
[----:B------:R-:W-:Y:S01]  /*7480*/  IMAD.MOV.U32 R99, RZ, RZ, R174 ;  /* 0x000000ffff637224 */ /* 0x000fe200078e00ae */
[----:B------:R-:W-:Y:S01]  /*7490*/  MOV R184, R175 ;  /* 0x000000af00b87202 */ /* 0x000fe20000000f00 */
[----:B------:R-:W-:Y:S01]  /*74a0*/  FADD.FTZ R3, R70, R0 ;  /* 0x0000000046037221 */ /* 0x000fe20000010000 */
[----:B------:R-:W-:Y:S01]  /*74b0*/  MOV R0, R187 ;  /* 0x000000bb00007202 */ /* 0x000fe20000000f00 */
[----:B------:R-:W2:Y:S03]  /*74c0*/  LDSM.16.MT88.4 R172, [R240+0x1900] ;  /* 0x00190000f0ac783b */ /* 0x000ea60000004200 */
[----:B------:R-:W-:Y:S01]  /*74d0*/  HMMA.16816.F32 R156, R124, R148, R156 ;  /* 0x000000947c9c723c */ /* 0x000fe2000000189c */
[----:B------:R-:W-:Y:S01]  /*74e0*/  MOV R234, R99 ;  /* 0x0000006300ea7202 */ /* 0x000fe20000000f00 */
[----:B------:R-:W-:Y:S01]  /*74f0*/  FADD.FTZ R0, R0, R8 ;  /* 0x0000000800007221 */ /* 0x000fe20000010000 */
[----:B------:R-:W-:-:S05]  /*7500*/  MOV R71, R160 ;  /* 0x000000a000477202 */ /* 0x000fca0000000f00 */
[-C--:B------:R-:W-:Y:S01]  /*7510*/  HMMA.16816.F32 R164, R124, R150.reuse, R164 ;  /* 0x000000967ca4723c */ /* 0x080fe200000018a4 */
[----:B------:R-:W-:Y:S01]  /*7520*/  IMAD.MOV.U32 R228, RZ, RZ, R184 ;  /* 0x000000ffffe47224 */ /* 0x000fe200078e00b8 */
[----:B------:R-:W3:Y:S04]  /*7530*/  LDSM.16.MT88.4 R160, [R238+0x1900] ;  /* 0x00190000eea0783b */ /* 0x000ee80000004200 */
[----:B------:R-:W-:Y:S02]  /*7540*/  LDSM.16.MT88.4 R96, [R238+0x3900] ;  /* 0x00390000ee60783b */ /* 0x000fe40000004200 */
[----:B------:R-:W-:Y:S01]  /*7550*/  HMMA.16816.F32 R148, R128, R150, R28 ;  /* 0x000000968094723c */ /* 0x000fe2000000181c */
[----:B------:R-:W-:Y:S01]  /*7560*/  UISETP.LT.AND UP0, UPT, URZ, UR5, UPT ;  /* 0x000000053f00728c */ /* 0x000fe2000bf01270 */
[----:B------:R4:W5:Y:S01]  /*7570*/  LDL.LU R241, [R1+0x94] ;  /* 0x0000940001f17983 */ /* 0x0009620000300800 */
[----:B------:R-:W-:-:S02]  /*7580*/  FADD.FTZ R0, R234, R0 ;  /* 0x00000000ea007221 */ /* 0x000fc40000010000 */
[----:B------:R-:W-:-:S03]  /*7590*/  FADD.FTZ R2, R228, R2 ;  /* 0x00000002e4027221 */ /* 0x000fc60000010000 */
[-C--:B-1----:R-:W-:Y:S01]  /*75a0*/  HMMA.16816.F32 R120, R124, R4.reuse, R120 ;  /* 0x000000047c78723c */ /* 0x082fe20000001878 */
[----:B------:R-:W-:Y:S01]  /*75b0*/  IMAD.MOV.U32 R30, RZ, RZ, R186 ;  /* 0x000000ffff1e7224 */ /* 0x000fe200078e00ba */
[----:B------:R-:W-:Y:S01]  /*75c0*/  MOV R31, R185 ;  /* 0x000000b9001f7202 */ /* 0x000fe20000000f00 */
[----:B------:R4:W5:Y:S02]  /*75d0*/  LDL.LU R236, [R1+0x90] ;  /* 0x0000900001ec7983 */ /* 0x0009640000300800 */
[----:B------:R-:W-:Y:S02]  /*75e0*/  FADD.FTZ R8, R30, R3 ;  /* 0x000000031e087221 */ /* 0x000fe40000010000 */
[----:B------:R-:W-:Y:S01]  /*75f0*/  FADD.FTZ R3, R31, R25 ;  /* 0x000000191f037221 */ /* 0x000fe20000010000 */
[----:B------:R-:W-:Y:S01]  /*7600*/  HMMA.16816.F32 R116, R128, R4, R116 ;  /* 0x000000048074723c */ /* 0x000fe20000001874 */
[----:B------:R-:W-:Y:S01]  /*7610*/  FADD.FTZ R8, R225, R8 ;  /* 0x00000008e1087221 */ /* 0x000fe20000010000 */
[----:B------:R-:W-:Y:S01]  /*7620*/  MOV R27, R71 ;  /* 0x00000047001b7202 */ /* 0x000fe20000000f00 */
[----:B------:R-:W1:Y:S04]  /*7630*/  LDSM.16.MT88.4 R184, [R239+0x1900] ;  /* 0x00190000efb8783b */ /* 0x000e680000004200 */
        /* <DEDUP_REMOVED lines=44> */
[----:B------:R1:W-:Y:S01]  /*7900*/  STL [R1+0x64], R0 ;  /* 0x0000640001007387 */ /* 0x0003e20000100800 */
[----:B------:R-:W-:Y:S01]  /*7910*/  FADD.FTZ R5, R20, R2 ;  /* 0x0000000214057221 */ /* 0x000fe20000010000 */
[----:B------:R-:W-:Y:S01]  /*7920*/  UIADD3 UR10, UR6, -0x2, URZ ;  /* 0xfffffffe060a7890 */ /* 0x000fe2000fffe03f */
[----:B------:R-:W-:Y:S01]  /*7930*/  FADD.FTZ R2, R18, R3 ;  /* 0x0000000312027221 */ /* 0x000fe20000010000 */
[----:B------:R-:W-:Y:S02]  /*7940*/  USEL UR5, URZ, UR5, !UP0 ;  /* 0x000000053f057287 */ /* 0x000fe4000c000000 */
[----:B------:R4:W-:Y:S02]  /*7950*/  STL [R1+0x74], R5 ;  /* 0x0000740501007387 */ /* 0x0009e40000100800 */
[----:B------:R-:W-:-:S06]  /*7960*/  UISETP.GE.AND UP0, UPT, UR10, UR5, UPT ;  /* 0x000000050a00728c */ /* 0x000fcc000bf06270 */
[----:B------:R-:W-:Y:S01]  /*7970*/  PLOP3.LUT P0, PT, PT, PT, UP0, 0x80, 0x0 ;  /* 0x000000000000781c */ /* 0x000fe20003f0f008 */
[----:B-1----:R-:W-:-:S05]  /*7980*/  FADD.FTZ R0, R13, R4 ;  /* 0x000000040d007221 */ /* 0x002fca0000010000 */
[----:B------:R4:W-:Y:S04]  /*7990*/  STL [R1+0x6c], R0 ;  /* 0x00006c0001007387 */ /* 0x0009e80000100800 */
[----:B------:R4:W-:Y:S01]  /*79a0*/  STL [R1+0x70], R2 ;  /* 0x0000700201007387 */ /* 0x0009e20000100800 */
[-C--:B--2---:R-:W-:Y:S08]  /*79b0*/  HMMA.16816.F32 R168, R128, R172.reuse, R168 ;  /* 0x000000ac80a8723c */ /* 0x084ff000000018a8 */
[C---:B------:R-:W-:Y:S08]  /*79c0*/  HMMA.16816.F32 R192, R124.reuse, R172, R192 ;  /* 0x000000ac7cc0723c */ /* 0x040ff000000018c0 */
[-C--:B------:R-:W-:Y:S08]  /*79d0*/  HMMA.16816.F32 R196, R124, R174.reuse, R196 ;  /* 0x000000ae7cc4723c */ /* 0x080ff000000018c4 */
[C---:B------:R-:W-:Y:S08]  /*79e0*/  HMMA.16816.F32 R172, R128.reuse, R174, R76 ;  /* 0x000000ae80ac723c */ /* 0x040ff0000000184c */
[-C--:B---3--:R-:W-:Y:S08]  /*79f0*/  HMMA.16816.F32 R152, R128, R160.reuse, R152 ;  /* 0x000000a08098723c */ /* 0x088ff00000001898 */
        /* <DEDUP_REMOVED lines=19> */
[-C--:B------:R-:W-:Y:S08]  /*7b30*/  HMMA.16816.F32 R124, R124, R6.reuse, R60 ;  /* 0x000000067c7c723c */ /* 0x080ff0000000183c */
[----:B------:R-:W-:Y:S01]  /*7b40*/  HMMA.16816.F32 R128, R128, R6, R64 ;  /* 0x000000068080723c */ /* 0x000fe20000001840 */
[----:B------:R-:W-:Y:S07]  /*7b50*/  @!P0 BRA `(.L_x_1792) ;  /* 0x000055d000008947 */ /* 0x000fee0003800000 */
[----:B----4-:R-:W2:Y:S04]  /*7b60*/  LDL.LU R136, [R1+0x5c] ;  /* 0x00005c0001887983 */ /* 0x010ea80000300800 */
[----:B------:R-:W2:Y:S04]  /*7b70*/  LDL R26, [R1+0x60] ;  /* 0x00006000011a7983 */ /* 0x000ea80000100800 */
[----:B------:R-:W3:Y:S04]  /*7b80*/  LDL R235, [R1+0x7c] ;  /* 0x00007c0001eb7983 */ /* 0x000ee80000100800 */
[----:B------:R-:W4:Y:S04]  /*7b90*/  LDL R27, [R1+0x8c] ;  /* 0x00008c00011b7983 */ /* 0x000f280000100800 */
[----:B------:R-:W4:Y:S01]  /*7ba0*/  LDL R135, [R1+0x84] ;  /* 0x0000840001877983 */ /* 0x000f220000100800 */
[----:B------:R-:W-:-:S02]  /*7bb0*/  PLOP3.LUT P1, PT, PT, PT, UP1, 0x80, 0x0 ;  /* 0x000000000000781c */ /* 0x000fc40003f2f018 */
[----:B------:R-:W-:Y:S01]  /*7bc0*/  PLOP3.LUT P0, PT, PT, PT, UP1, 0x80, 0x0 ;  /* 0x000000000000781c */ /* 0x000fe20003f0f018 */
[----:B------:R-:W-:Y:S02]  /*7bd0*/  IMAD.MOV.U32 R133, RZ, RZ, R138 ;  /* 0x000000ffff857224 */ /* 0x000fe400078e008a */
[----:B------:R-:W-:Y:S02]  /*7be0*/  IMAD.MOV.U32 R132, RZ, RZ, R139 ;  /* 0x000000ffff847224 */ /* 0x000fe400078e008b */
[----:B------:R-:W-:Y:S01]  /*7bf0*/  IMAD.MOV.U32 R140, RZ, RZ, R134 ;  /* 0x000000ffff8c7224 */ /* 0x000fe200078e0086 */
[----:B------:R-:W-:Y:S01]  /*7c00*/  UMOV UR4, 0xffffffc0 ;  /* 0xffffffc000047882 */ /* 0x000fe20000000000 */
[C---:B--2---:R-:W-:Y:S01]  /*7c10*/  SHF.L.U64.HI R0, R26.reuse, 0x1, R136 ;  /* 0x000000011a007819 */ /* 0x044fe20000010288 */
[----:B------:R-:W-:-:S04]  /*7c20*/  IMAD.SHL.U32 R4, R26, 0x2, RZ ;  /* 0x000000021a047824 */ /* 0x000fc800078e00ff */
[----:B------:R3:W-:Y:S01]  /*7c30*/  STL [R1+0x48], R0 ;  /* 0x0000480001007387 */ /* 0x0007e20000100800 */
[C---:B----4-:R-:W-:Y:S02]  /*7c40*/  SHF.L.U64.HI R3, R135.reuse, 0x1, R27 ;  /* 0x0000000187037819 */ /* 0x050fe4000001021b */
[----:B------:R-:W-:Y:S01]  /*7c50*/  SHF.L.U32 R2, R135, 0x1, RZ ;  /* 0x0000000187027819 */ /* 0x000fe200000006ff */
[----:B------:R1:W-:Y:S04]  /*7c60*/  STL [R1+0x88], R4 ;  /* 0x0000880401007387 */ /* 0x0003e80000100800 */
[----:B------:R1:W-:Y:S01]  /*7c70*/  STL [R1+0x44], R3 ;  /* 0x0000440301007387 */ /* 0x0003e20000100800 */
[----:B---3--:R-:W-:-:S03]  /*7c80*/  @P1 IMAD.HI.U32 R0, R235, c[0x0][0x2c8], RZ ;  /* 0x0000b200eb001a27 */ /* 0x008fc600078e00ff */
[----:B------:R1:W-:Y:S02]  /*7c90*/  STL [R1+0x40], R2 ;  /* 0x0000400201007387 */ /* 0x0003e40000100800 */
[----:B------:R-:W-:-:S05]  /*7ca0*/  @P0 SHF.R.U32.HI R0, RZ, c[0x0][0x2cc], R0 ;  /* 0x0000b300ff000a19 */ /* 0x000fca0000011600 */
[----:B------:R1:W-:Y:S01]  /*7cb0*/  @P0 STL [R1+0x78], R0 ;  /* 0x0000780001000387 */ /* 0x0003e20000100800 */
[----:B------:R-:W-:-:S03]  /*7cc0*/  MOV R136, R137 ;  /* 0x0000008900887202 */ /* 0x000fc60000000f00 */
.L_x_1795:
[----:B-1----:R-:W2:Y:S01]  /*7cd0*/  LDL R3, [R1+0x8] ;  /* 0x0000080001037983 */ /* 0x002ea20000100800 */
[----:B------:R-:W-:Y:S04]  /*7ce0*/  DEPBAR.LE SB0, 0x0 ;  /* 0x000080000000791a */ /* 0x000fe80000000000 */
[----:B------:R-:W3:Y:S04]  /*7cf0*/  LDL R2, [R1+0x4] ;  /* 0x0000040001027983 */ /* 0x000ee80000100800 */
[----:B------:R-:W-:Y:S01]  /*7d00*/  BAR.SYNC.DEFER_BLOCKING 0x0 ;  /* 0x0000000000007b1d */ /* 0x000fe20000010000 */
[----:B------:R-:W-:Y:S05]  /*7d10*/  ISETP.LE.AND P0, PT, RZ, UR10, PT ;  /* 0x0000000aff007c0c */ /* 0x000fea000bf03270 */
[----:B------:R-:W4:Y:S04]  /*7d20*/  LDL R0, [R1] ;  /* 0x0000000001007983 */ /* 0x000f280000100800 */
[----:B-----5:R1:W1:Y:S04]  /*7d30*/  LDSM.16.M88.4 R64, [R243+0x8100] ;  /* 0x00810000f340783b */ /* 0x0202680000000200 */
        /* <DEDUP_REMOVED lines=8> */
[----:B--2---:R2:W1:Y:S04]  /*7dc0*/  LDSM.16.M88.4 R224, [R3] ;  /* 0x0000000003e0783b */ /* 0x0044680000000200 */
[----:B---3--:R2:W3:Y:S04]  /*7dd0*/  LDSM.16.M88.4 R228, [R2] ;  /* 0x0000000002e4783b */ /* 0x0084e80000000200 */
[----:B----4-:R2:W4:Y:S01]  /*7de0*/  LDSM.16.M88.4 R232, [R0] ;  /* 0x0000000000e8783b */ /* 0x0105220000000200 */
[----:B------:R-:W-:-:S05]  /*7df0*/  @!P0 BRA `(.L_x_1793) ;  /* 0x0000038000008947 */ /* 0x000fca0003800000 */
[----:B------:R-:W5:Y:S01]  /*7e00*/  LDL R4, [R1+0x58] ;  /* 0x0000580001047983 */ /* 0x000f620000100800 */
[----:B------:R-:W-:Y:S03]  /*7e10*/  SEL R25, RZ, 0x10, P5 ;  /* 0x00000010ff197807 */ /* 0x000fe60002800000 */
[----:B--2---:R-:W2:Y:S04]  /*7e20*/  LDL R5, [R1+0x4c] ;  /* 0x00004c0001057983 */ /* 0x004ea80000100800 */
[----:B----4-:R-:W4:Y:S04]  /*7e30*/  LDL R27, [R1+0x88] ;  /* 0x00008800011b7983 */ /* 0x010f280000100800 */
[----:B---3--:R-:W3:Y:S04]  /*7e40*/  LDL R28, [R1+0x40] ;  /* 0x00004000011c7983 */ /* 0x008ee80000100800 */
[----:B------:R-:W3:Y:S04]  /*7e50*/  LDL R26, [R1+0x48] ;  /* 0x00004800011a7983 */ /* 0x000ee80000100800 */
[----:B------:R-:W3:Y:S04]  /*7e60*/  LDL R24, [R1+0x44] ;  /* 0x0000440001187983 */ /* 0x000ee80000100800 */
[----:B------:R-:W3:Y:S01]  /*7e70*/  LDL R23, [R1+0x50] ;  /* 0x0000500001177983 */ /* 0x000ee20000100800 */
[----:B-----5:R-:W-:Y:S01]  /*7e80*/  SHF.R.S32.HI R0, RZ, 0x1f, R4 ;  /* 0x0000001fff007819 */ /* 0x020fe20000011404 */
[----:B------:R-:W-:Y:S04]  /*7e90*/  IMAD.WIDE.U32 R2, R4, c[0x0][0x208], RZ ;  /* 0x0000820004027a25 */ /* 0x000fe800078e00ff */
[----:B------:R-:W-:Y:S04]  /*7ea0*/  IMAD R0, R0, c[0x0][0x208], RZ ;  /* 0x0000820000007a24 */ /* 0x000fe800078e02ff */
[----:B------:R-:W-:Y:S01]  /*7eb0*/  IMAD R0, R4, c[0x0][0x20c], R0 ;  /* 0x0000830004007a24 */ /* 0x000fe200078e0200 */
[----:B--2---:R-:W-:Y:S03]  /*7ec0*/  SHF.R.S32.HI R4, RZ, 0x1f, R5 ;  /* 0x0000001fff047819 */ /* 0x004fe60000011405 */
        /* <DEDUP_REMOVED lines=8> */
[----:B------:R-:W4:Y:S04]  /*7f50*/  SHFL.IDX PT, R10, R2, 0x1, 0x181f ;  /* 0x00381f00020a7f89 */ /* 0x000f2800000e0000 */
[----:B------:R-:W2:Y:S04]  /*7f60*/  SHFL.IDX PT, R3, R2, RZ, 0x181f ;  /* 0x00181fff02037589 */ /* 0x000ea800000e0000 */
[----:B------:R-:W5:Y:S04]  /*7f70*/  SHFL.IDX PT, R4, R0, RZ, 0x181f ;  /* 0x00181fff00047589 */ /* 0x000f6800000e0000 */
[----:B------:R-:W1:Y:S04]  /*7f80*/  SHFL.IDX PT, R5, R0, 0x1, 0x181f ;  /* 0x00381f0000057f89 */ /* 0x000e6800000e0000 */
[----:B------:R-:W1:Y:S04]  /*7f90*/  SHFL.IDX PT, R6, R2, 0x2, 0x181f ;  /* 0x00581f0002067f89 */ /* 0x000e6800000e0000 */
[----:B------:R-:W1:Y:S04]  /*7fa0*/  SHFL.IDX PT, R7, R0, 0x2, 0x181f ;  /* 0x00581f0000077f89 */ /* 0x000e6800000e0000 */
[----:B------:R-:W1:Y:S01]  /*7fb0*/  SHFL.IDX PT, R22, R2, 0x3, 0x181f ;  /* 0x00781f0002167f89 */ /* 0x000e6200000e0000 */
[-C--:B----4-:R-:W-:Y:S03]  /*7fc0*/  IADD3 R12, P2, R10, R27.reuse, RZ ;  /* 0x0000001b0a0c7210 */ /* 0x090fe60007f5e0ff */
[----:B------:R-:W4:Y:S01]  /*7fd0*/  SHFL.IDX PT, R0, R0, 0x3, 0x181f ;  /* 0x00781f0000007f89 */ /* 0x000f2200000e0000 */
[CC--:B--2---:R-:W-:Y:S02]  /*7fe0*/  IADD3 R20, P1, R3.reuse, R27.reuse, RZ ;  /* 0x0000001b03147210 */ /* 0x0c4fe40007f3e0ff */
[-C--:B---3--:R-:W-:Y:S03]  /*7ff0*/  IADD3 R14, P0, R3, R28.reuse, RZ ;  /* 0x0000001c030e7210 */ /* 0x088fe60007f1e0ff */
[----:B-----5:R-:W-:Y:S01]  /*8000*/  IMAD.X R21, R4, 0x1, R26, P1 ;  /* 0x0000000104157824 */ /* 0x020fe200008e061a */
[-C--:B------:R-:W-:Y:S01]  /*8010*/  IADD3 R10, P1, R10, R28.reuse, RZ ;  /* 0x0000001c0a0a7210 */ /* 0x080fe20007f3e0ff */
[----:B------:R-:W-:Y:S02]  /*8020*/  IMAD.X R15, R4, 0x1, R24, P0 ;  /* 0x00000001040f7824 */ /* 0x000fe400000e0618 */
[C---:B-1----:R-:W-:Y:S01]  /*8030*/  IMAD.X R13, R5.reuse, 0x1, R26, P2 ;  /* 0x00000001050d7824 */ /* 0x042fe200010e061a */
[----:B------:R1:W-:Y:S01]  /*8040*/  LDGSTS.E.BYPASS.LTC128B.128 [R23], [R20.64], !P6 ;  /* 0x0000000014177fae */ /* 0x0003e2000f101d4e */
[CC--:B------:R-:W-:Y:S01]  /*8050*/  IADD3 R8, P0, R6.reuse, R27.reuse, RZ ;  /* 0x0000001b06087210 */ /* 0x0c0fe20007f1e0ff */
[----:B------:R-:W-:Y:S01]  /*8060*/  IMAD.X R11, R5, 0x1, R24, P1 ;  /* 0x00000001050b7824 */ /* 0x000fe200008e0618 */
[----:B------:R-:W-:Y:S01]  /*8070*/  IADD3 R6, P2, R6, R28, RZ ;  /* 0x0000001c06067210 */ /* 0x000fe20007f5e0ff */
[----:B------:R1:W-:Y:S02]  /*8080*/  LDGSTS.E.BYPASS.LTC128B.128 [R23+0x2000], [R14.64], !P5 ;  /* 0x020000000e177fae */ /* 0x0003e4000e901d4e */
[C---:B------:R-:W-:Y:S02]  /*8090*/  IMAD.X R9, R7.reuse, 0x1, R26, P0 ;  /* 0x0000000107097824 */ /* 0x040fe400000e061a */
[----:B------:R1:W-:Y:S01]  /*80a0*/  LDGSTS.E.BYPASS.LTC128B.128 [R23+0x800], [R12.64], !P6 ;  /* 0x008000000c177fae */ /* 0x0003e2000f101d4e */
[----:B------:R-:W-:Y:S01]  /*80b0*/  IMAD.X R7, R7, 0x1, R24, P2 ;  /* 0x0000000107077824 */ /* 0x000fe200010e0618 */
[----:B------:R-:W-:Y:S02]  /*80c0*/  IADD3 R4, P2, R22, R27, RZ ;  /* 0x0000001b16047210 */ /* 0x000fe40007f5e0ff */
[----:B------:R1:W-:Y:S01]  /*80d0*/  LDGSTS.E.BYPASS.LTC128B.128 [R23+0x2800], [R10.64], !P5 ;  /* 0x028000000a177fae */ /* 0x0003e2000e901d4e */
[C---:B------:R-:W-:Y:S02]  /*80e0*/  IADD3 R2, -R25.reuse, 0x10, RZ ;  /* 0x0000001019027810 */ /* 0x040fe40007ffe1ff */
[----:B----4-:R-:W-:Y:S01]  /*80f0*/  IMAD.X R5, R0, 0x1, R26, P2 ;  /* 0x0000000100057824 */ /* 0x010fe200010e061a */
[----:B------:R1:W-:Y:S01]  /*8100*/  LDGSTS.E.BYPASS.LTC128B.128 [R23+0x1000], [R8.64], !P6 ;  /* 0x0100000008177fae */ /* 0x0003e2000f101d4e */
[----:B------:R-:W-:Y:S02]  /*8110*/  ISETP.NE.U32.AND P2, PT, R25, RZ, PT ;  /* 0x000000ff1900720c */ /* 0x000fe40003f45070 */
[----:B------:R-:W-:Y:S01]  /*8120*/  LOP3.LUT R2, R2, 0xf, RZ, 0xc0, !PT ;  /* 0x0000000f02027812 */ /* 0x000fe200078ec0ff */
[----:B------:R1:W-:Y:S03]  /*8130*/  LDGSTS.E.BYPASS.LTC128B.128 [R23+0x3000], [R6.64], !P5 ;  /* 0x0300000006177fae */ /* 0x0003e6000e901d4e */
[----:B------:R-:W-:Y:S01]  /*8140*/  IADD3 R2, P1, P0, R2, R22, R28 ;  /* 0x0000001602027210 */ /* 0x000fe2000783e01c */
[----:B------:R1:W-:Y:S03]  /*8150*/  LDGSTS.E.BYPASS.LTC128B.128 [R23+0x1800], [R4.64], !P6 ;  /* 0x0180000004177fae */ /* 0x0003e6000f101d4e */
[----:B------:R-:W-:Y:S05]  /*8160*/  IADD3.X R3, RZ, R0, R24, P1, P0 ;  /* 0x00000000ff037210 */ /* 0x000fea0000fe0418 */
[----:B------:R1:W-:Y:S04]  /*8170*/  LDGSTS.E.BYPASS.LTC128B.128.ZFILL [R23+0x3800], [R2.64], P2 ;  /* 0x0380000002177fae */ /* 0x0003e80009141d4e */
.L_x_1793:
[-C--:B-1----:R-:W-:Y:S01]  /*8180*/  HMMA.16816.F32 R4, R64, R16.reuse, RZ ;  /* 0x000000104004723c */ /* 0x082fe200000018ff */
[----:B------:R-:W0:Y:S01]  /*8190*/  LDGDEPBAR ;  /* 0x00000000000079af */ /* 0x000e220000000000 */
[----:B------:R-:W-:Y:S06]  /*81a0*/  UISETP.GE.AND UP0, UPT, UR10, 0x1, UPT ;  /* 0x000000010a00788c */ /* 0x000fec000bf06270 */
[C---:B------:R-:W-:Y:S01]  /*81b0*/  HMMA.16816.F32 R8, R60.reuse, R16, RZ ;  /* 0x000000103c08723c */ /* 0x040fe200000018ff */
[----:B------:R-:W-:Y:S07]  /*81c0*/  PLOP3.LUT P0, PT, PT, PT, UP0, 0x80, 0x0 ;  /* 0x000000000000781c */ /* 0x000fee0003f0f008 */
        /* <DEDUP_REMOVED lines=24> */
[----:B------:R-:W5:Y:S07]  /*8350*/  LDSM.16.M88.4 R224, [R244+0xa100] ;  /* 0x00a10000f4e0783b */ /* 0x000f6e0000000200 */
[-C--:B---3--:R-:W-:Y:S08]  /*8360*/  HMMA.16816.F32 R36, R212, R228.reuse, R36 ;  /* 0x000000e4d424723c */ /* 0x088ff00000001824 */
[C---:B------:R-:W-:Y:S08]  /*8370*/  HMMA.16816.F32 R40, R220.reuse, R228, R40 ;  /* 0x000000e4dc28723c */ /* 0x040ff00000001828 */
[-C--:B------:R-:W-:Y:S08]  /*8380*/  HMMA.16816.F32 R44, R220, R230.reuse, R44 ;  /* 0x000000e6dc2c723c */ /* 0x080ff0000000182c */
[C---:B------:R-:W-:Y:S01]  /*8390*/  HMMA.16816.F32 R48, R212.reuse, R230, R48 ;  /* 0x000000e6d430723c */ /* 0x040fe20000001830 */
[----:B------:R-:W-:Y:S07]  /*83a0*/  LDSM.16.M88.4 R228, [R242+0x5900] ;  /* 0x00590000f2e4783b */ /* 0x000fee0000000200 */
[-C--:B----4-:R-:W-:Y:S08]  /*83b0*/  HMMA.16816.F32 R52, R212, R232.reuse, R52 ;  /* 0x000000e8d434723c */ /* 0x090ff00000001834 */
[C---:B------:R-:W-:Y:S08]  /*83c0*/  HMMA.16816.F32 R56, R220.reuse, R232, R56 ;  /* 0x000000e8dc38723c */ /* 0x040ff00000001838 */
[-C--:B------:R-:W-:Y:S01]  /*83d0*/  HMMA.16816.F32 R60, R220, R234.reuse, R60 ;  /* 0x000000eadc3c723c */ /* 0x080fe2000000183c */
[----:B------:R-:W-:Y:S07]  /*83e0*/  LDSM.16.M88.4 R220, [R242+0x5100] ;  /* 0x00510000f2dc783b */ /* 0x000fee0000000200 */
[----:B------:R-:W-:Y:S01]  /*83f0*/  HMMA.16816.F32 R64, R212, R234, R64 ;  /* 0x000000ead440723c */ /* 0x000fe20000001840 */
[----:B------:R-:W3:Y:S07]  /*8400*/  LDSM.16.M88.4 R212, [R242+0x4900] ;  /* 0x00490000f2d4783b */ /* 0x000eee0000000200 */
[-C--:B-1----:R-:W-:Y:S08]  /*8410*/  HMMA.16816.F32 R4, R208, R216.reuse, R4 ;  /* 0x000000d8d004723c */ /* 0x082ff00000001804 */
[C---:B-----5:R-:W-:Y:S08]  /*8420*/  HMMA.16816.F32 R8, R224.reuse, R216, R8 ;  /* 0x000000d8e008723c */ /* 0x060ff00000001808 */
        /* <DEDUP_REMOVED lines=16> */
[----:B------:R-:W-:Y:S07]  /*8530*/  LDSM.16.M88.4 R224, [R241+0x1000] ;  /* 0x00100000f1e0783b */ /* 0x000fee0000000200 */
[----:B------:R-:W-:Y:S01]  /*8540*/  HMMA.16816.F32 R64, R208, R230, R64 ;  /* 0x000000e6d040723c */ /* 0x000fe20000001840 */
[----:B------:R-:W4:Y:S07]  /*8550*/  LDSM.16.M88.4 R208, [R241+0x800] ;  /* 0x00080000f1d0783b */ /* 0x000f2e0000000200 */
[-C--:B-1----:R-:W-:Y:S01]  /*8560*/  HMMA.16816.F32 R4, R212, R216.reuse, R4 ;  /* 0x000000d8d404723c */ /* 0x082fe20000001804 */
[----:B------:R-:W1:Y:S07]  /*8570*/  LDSM.16.M88.4 R228, [R241+0x1800] ;  /* 0x00180000f1e4783b */ /* 0x000e6e0000000200 */
        /* <DEDUP_REMOVED lines=35> */
[----:B------:R-:W4:Y:S07]  /*87b0*/  LDSM.16.M88.4 R220, [R245+0xe100] ;  /* 0x00e10000f5dc783b */ /* 0x000f2e0000000200 */
[-C--:B---3--:R-:W-:Y:S08]  /*87c0*/  HMMA.16816.F32 R52, R208, R228.reuse, R52 ;  /* 0x000000e4d034723c */ /* 0x088ff00000001834 */
[C---:B------:R-:W-:Y:S08]  /*87d0*/  HMMA.16816.F32 R56, R224.reuse, R228, R56 ;  /* 0x000000e4e038723c */ /* 0x040ff00000001838 */
[-C--:B------:R-:W-:Y:S01]  /*87e0*/  HMMA.16816.F32 R60, R224, R230.reuse, R60 ;  /* 0x000000e6e03c723c */ /* 0x080fe2000000183c */
[----:B------:R-:W-:Y:S07]  /*87f0*/  LDSM.16.M88.4 R224, [R250] ;  /* 0x00000000fae0783b */ /* 0x000fee0000000200 */
[----:B------:R-:W-:Y:S01]  /*8800*/  HMMA.16816.F32 R64, R208, R230, R64 ;  /* 0x000000e6d040723c */ /* 0x000fe20000001840 */
[----:B------:R-:W3:Y:S07]  /*8810*/  LDSM.16.M88.4 R208, [R251] ;  /* 0x00000000fbd0783b */ /* 0x000eee0000000200 */
[-C--:B-1----:R-:W-:Y:S01]  /*8820*/  HMMA.16816.F32 R4, R212, R216.reuse, R4 ;  /* 0x000000d8d404723c */ /* 0x082fe20000001804 */
[----:B------:R-:W1:Y:S07]  /*8830*/  LDSM.16.M88.4 R228, [R249] ;  /* 0x00000000f9e4783b */ /* 0x000e6e0000000200 */
[C---:B----4-:R-:W-:Y:S08]  /*8840*/  HMMA.16816.F32 R8, R220.reuse, R216, R8 ;  /* 0x000000d8dc08723c */ /* 0x050ff00000001808 */
        /* <DEDUP_REMOVED lines=16> */
[----:B------:R-:W1:Y:S07]  /*8950*/  LDSM.16.M88.4 R220, [R242+0x6900] ;  /* 0x00690000f2dc783b */ /* 0x000e6e0000000200 */
[----:B------:R-:W-:Y:S01]  /*8960*/  HMMA.16816.F32 R64, R212, R230, R64 ;  /* 0x000000e6d440723c */ /* 0x000fe20000001840 */
[----:B------:R-:W5:Y:S07]  /*8970*/  LDSM.16.M88.4 R212, [R242+0x7100] ;  /* 0x00710000f2d4783b */ /* 0x000f6e0000000200 */
[-C--:B---3--:R-:W-:Y:S01]  /*8980*/  HMMA.16816.F32 R4, R208, R216.reuse, R4 ;  /* 0x000000d8d004723c */ /* 0x088fe20000001804 */
[----:B------:R-:W3:Y:S07]  /*8990*/  LDSM.16.M88.4 R228, [R242+0x7900] ;  /* 0x00790000f2e4783b */ /* 0x000eee0000000200 */
[C---:B----4-:R-:W-:Y:S08]  /*89a0*/  HMMA.16816.F32 R8, R224.reuse, R216, R8 ;  /* 0x000000d8e008723c */ /* 0x050ff00000001808 */
        /* <DEDUP_REMOVED lines=8> */
[-C--:B-----5:R-:W-:Y:S08]  /*8a30*/  HMMA.16816.F32 R36, R208, R212.reuse, R36 ;  /* 0x000000d4d024723c */ /* 0x0a0ff00000001824 */
[C---:B------:R-:W-:Y:S08]  /*8a40*/  HMMA.16816.F32 R40, R224.reuse, R212, R40 ;  /* 0x000000d4e028723c */ /* 0x040ff00000001828 */
[-C--:B------:R-:W-:Y:S08]  /*8a50*/  HMMA.16816.F32 R44, R224, R214.reuse, R44 ;  /* 0x000000d6e02c723c */ /* 0x080ff0000000182c */
[C---:B------:R-:W-:Y:S01]  /*8a60*/  HMMA.16816.F32 R48, R208.reuse, R214, R48 ;  /* 0x000000d6d030723c */ /* 0x040fe20000001830 */
[----:B------:R-:W4:Y:S07]  /*8a70*/  LDSM.16.M88.4 R212, [R248+0xe100] ;  /* 0x00e10000f8d4783b */ /* 0x000f2e0000000200 */
[-C--:B---3--:R-:W-:Y:S08]  /*8a80*/  HMMA.16816.F32 R52, R208, R228.reuse, R52 ;  /* 0x000000e4d034723c */ /* 0x088ff00000001834 */
[C---:B------:R-:W-:Y:S08]  /*8a90*/  HMMA.16816.F32 R56, R224.reuse, R228, R56 ;  /* 0x000000e4e038723c */ /* 0x040ff00000001838 */
[-C--:B------:R-:W-:Y:S08]  /*8aa0*/  HMMA.16816.F32 R60, R224, R230.reuse, R60 ;  /* 0x000000e6e03c723c */ /* 0x080ff0000000183c */
[----:B------:R-:W-:Y:S08]  /*8ab0*/  HMMA.16816.F32 R64, R208, R230, R64 ;  /* 0x000000e6d040723c */ /* 0x000ff00000001840 */
[-C--:B-1----:R-:W-:Y:S08]  /*8ac0*/  HMMA.16816.F32 R4, R216, R220.reuse, R4 ;  /* 0x000000dcd804723c */ /* 0x082ff00000001804 */
[C---:B----4-:R-:W-:Y:S08]  /*8ad0*/  HMMA.16816.F32 R8, R212.reuse, R220, R8 ;  /* 0x000000dcd408723c */ /* 0x050ff00000001808 */
        /* <DEDUP_REMOVED lines=8> */
[----:B--2---:R-:W1:Y:S01]  /*8b60*/  MUFU.TANH R0, R8 ;  /* 0x0000000800007308 */ /* 0x004e620000002400 */
        /* <DEDUP_REMOVED lines=13> */
[----:B-1----:R1:W-:Y:S08]  /*8c40*/  STL [R1+0xc], R0 ;  /* 0x00000c0001007387 */ /* 0x0023f00000100800 */
[----:B------:R2:W-:Y:S10]  /*8c50*/  MUFU.TANH R230, R7 ;  /* 0x0000000700e67308 */ /* 0x0005f40000002400 */
[----:B------:R-:W-:Y:S10]  /*8c60*/  MUFU.TANH R234, R9 ;  /* 0x0000000900ea7308 */ /* 0x000ff40000002400 */
[----:B------:R-:W3:Y:S01]  /*8c70*/  MUFU.TANH R2, R10 ;  /* 0x0000000a00027308 */ /* 0x000ee20000002400 */
[----:B--2---:R-:W2:Y:S09]  /*8c80*/  LDSM.16.M88.4 R4, [R241+0x2800] ;  /* 0x00280000f104783b */ /* 0x004eb20000000200 */
[----:B-1----:R1:W4:Y:S10]  /*8c90*/  MUFU.TANH R0, R11 ;  /* 0x0000000b00007308 */ /* 0x0023340000002400 */
[----:B------:R-:W-:Y:S01]  /*8ca0*/  MUFU.TANH R139, R16 ;  /* 0x00000010008b7308 */ /* 0x000fe20000002400 */
[----:B---3--:R-:W-:Y:S09]  /*8cb0*/  STL [R1+0x14], R2 ;  /* 0x0000140201007387 */ /* 0x008ff20000100800 */
[----:B------:R-:W-:Y:S01]  /*8cc0*/  MUFU.TANH R211, R18 ;  /* 0x0000001200d37308 */ /* 0x000fe20000002400 */
[----:B-1----:R-:W1:Y:S09]  /*8cd0*/  LDSM.16.M88.4 R8, [R241+0x3000] ;  /* 0x00300000f108783b */ /* 0x002e720000000200 */
[----:B------:R-:W-:Y:S01]  /*8ce0*/  MUFU.TANH R210, R19 ;  /* 0x0000001300d27308 */ /* 0x000fe20000002400 */
[----:B----4-:R3:W-:Y:S01]  /*8cf0*/  STL [R1+0x18], R0 ;  /* 0x0000180001007387 */ /* 0x0107e20000100800 */
[-C--:B--2---:R-:W-:Y:S08]  /*8d00*/  HMMA.16816.F32 R20, R216, R4.reuse, R20 ;  /* 0x00000004d814723c */ /* 0x084ff00000001814 */
[----:B------:R-:W-:Y:S01]  /*8d10*/  MUFU.TANH R233, R12 ;  /* 0x0000000c00e97308 */ /* 0x000fe20000002400 */
[C---:B------:R-:W-:Y:S09]  /*8d20*/  HMMA.16816.F32 R24, R212.reuse, R4, R24 ;  /* 0x00000004d418723c */ /* 0x040ff20000001818 */
[----:B------:R-:W-:Y:S01]  /*8d30*/  MUFU.TANH R232, R13 ;  /* 0x0000000d00e87308 */ /* 0x000fe20000002400 */
[-C--:B------:R-:W-:Y:S05]  /*8d40*/  HMMA.16816.F32 R28, R212, R6.reuse, R28 ;  /* 0x00000006d41c723c */ /* 0x080fea000000181c */
[----:B------:R-:W-:Y:S03]  /*8d50*/  FMUL.FTZ R21, R21, c[0x0][0x320] ;  /* 0x0000c80015157a20 */ /* 0x000fe60000410000 */
[C---:B------:R-:W-:Y:S01]  /*8d60*/  HMMA.16816.F32 R32, R216.reuse, R6, R32 ;  /* 0x00000006d820723c */ /* 0x040fe20000001820 */
[----:B---3--:R-:W2:Y:S01]  /*8d70*/  MUFU.TANH R0, R15 ;  /* 0x0000000f00007308 */ /* 0x008ea20000002400 */
[----:B------:R-:W3:Y:S01]  /*8d80*/  LDSM.16.M88.4 R4, [R241+0x3800] ;  /* 0x00380000f104783b */ /* 0x000ee20000000200 */
[----:B------:R-:W-:Y:S04]  /*8d90*/  DEPBAR.LE SB0, 0x0 ;  /* 0x000080000000791a */ /* 0x000fe80000000000 */
[----:B------:R-:W-:Y:S01]  /*8da0*/  FMUL.FTZ R22, R22, c[0x0][0x320] ;  /* 0x0000c80016167a20 */ /* 0x000fe20000410000 */
[-C--:B-1----:R-:W-:Y:S03]  /*8db0*/  HMMA.16816.F32 R36, R216, R8.reuse, R36 ;  /* 0x00000008d824723c */ /* 0x082fe60000001824 */
[----:B------:R-:W1:Y:S01]  /*8dc0*/  MUFU.TANH R16, R21 ;  /* 0x0000001500107308 */ /* 0x000e620000002400 */
[----:B------:R-:W-:Y:S01]  /*8dd0*/  BAR.SYNC.DEFER_BLOCKING 0x0 ;  /* 0x0000000000007b1d */ /* 0x000fe20000010000 */
[----:B------:R-:W-:Y:S02]  /*8de0*/  FMUL.FTZ R23, R23, c[0x0][0x320] ;  /* 0x0000c80017177a20 */ /* 0x000fe40000410000 */
[----:B------:R-:W-:Y:S01]  /*8df0*/  FMUL.FTZ R24, R24, c[0x0][0x320] ;  /* 0x0000c80018187a20 */ /* 0x000fe20000410000 */
[C---:B------:R-:W-:Y:S04]  /*8e00*/  HMMA.16816.F32 R40, R212.reuse, R8, R40 ;  /* 0x00000008d428723c */ /* 0x040fe80000001828 */
[----:B------:R-:W-:Y:S01]  /*8e10*/  FMUL.FTZ R28, R28, c[0x0][0x320] ;  /* 0x0000c8001c1c7a20 */ /* 0x000fe20000410000 */
[----:B------:R-:W4:Y:S01]  /*8e20*/  MUFU.TANH R19, R22 ;  /* 0x0000001600137308 */ /* 0x000f220000002400 */
[----:B------:R-:W-:Y:S02]  /*8e30*/  FMUL.FTZ R25, R25, c[0x0][0x320] ;  /* 0x0000c80019197a20 */ /* 0x000fe40000410000 */
[-C--:B------:R-:W-:Y:S01]  /*8e40*/  HMMA.16816.F32 R44, R212, R10.reuse, R44 ;  /* 0x0000000ad42c723c */ /* 0x080fe2000000182c */
[----:B--2---:R2:W-:Y:S03]  /*8e50*/  STL [R1+0x10], R0 ;  /* 0x0000100001007387 */ /* 0x0045e60000100800 */
[----:B------:R-:W-:Y:S02]  /*8e60*/  FMUL.FTZ R26, R26, c[0x0][0x320] ;  /* 0x0000c8001a1a7a20 */ /* 0x000fe40000410000 */
[----:B------:R-:W-:Y:S01]  /*8e70*/  FMUL.FTZ R29, R29, c[0x0][0x320] ;  /* 0x0000c8001d1d7a20 */ /* 0x000fe20000410000 */
[----:B------:R-:W1:Y:S01]  /*8e80*/  MUFU.TANH R18, R23 ;  /* 0x0000001700127308 */ /* 0x000e620000002400 */
[C---:B------:R-:W-:Y:S04]  /*8e90*/  HMMA.16816.F32 R48, R216.reuse, R10, R48 ;  /* 0x0000000ad830723c */ /* 0x040fe80000001830 */
[----:B------:R-:W-:Y:S02]  /*8ea0*/  FMUL.FTZ R37, R37, c[0x0][0x320] ;  /* 0x0000c80025257a20 */ /* 0x000fe40000410000 */
[----:B------:R-:W-:Y:S02]  /*8eb0*/  FMUL.FTZ R20, R20, c[0x0][0x320] ;  /* 0x0000c80014147a20 */ /* 0x000fe40000410000 */
[----:B------:R-:W-:Y:S01]  /*8ec0*/  FMUL.FTZ R30, R30, c[0x0][0x320] ;  /* 0x0000c8001e1e7a20 */ /* 0x000fe20000410000 */
[----:B------:R5:W1:Y:S01]  /*8ed0*/  MUFU.TANH R223, R24 ;  /* 0x0000001800df7308 */ /* 0x000a620000002400 */
[-C--:B---3--:R-:W-:Y:S03]  /*8ee0*/  HMMA.16816.F32 R52, R216, R4.reuse, R52 ;  /* 0x00000004d834723c */ /* 0x088fe60000001834 */
[----:B------:R-:W-:Y:S02]  /*8ef0*/  FMUL.FTZ R31, R31, c[0x0][0x320] ;  /* 0x0000c8001f1f7a20 */ /* 0x000fe40000410000 */
[----:B------:R-:W-:Y:S02]  /*8f00*/  FMUL.FTZ R32, R32, c[0x0][0x320] ;  /* 0x0000c80020207a20 */ /* 0x000fe40000410000 */
[----:B------:R-:W-:Y:S01]  /*8f10*/  FMUL.FTZ R46, R46, c[0x0][0x320] ;  /* 0x0000c8002e2e7a20 */ /* 0x000fe20000410000 */
[C---:B------:R-:W-:Y:S01]  /*8f20*/  HMMA.16816.F32 R56, R212.reuse, R4, R56 ;  /* 0x00000004d438723c */ /* 0x040fe20000001838 */
[----:B------:R3:W1:Y:S03]  /*8f30*/  MUFU.TANH R222, R25 ;  /* 0x0000001900de7308 */ /* 0x0006660000002400 */
[----:B------:R-:W-:Y:S02]  /*8f40*/  FMUL.FTZ R33, R33, c[0x0][0x320] ;  /* 0x0000c80021217a20 */ /* 0x000fe40000410000 */
[----:B------:R-:W-:Y:S02]  /*8f50*/  FMUL.FTZ R34, R34, c[0x0][0x320] ;  /* 0x0000c80022227a20 */ /* 0x000fe40000410000 */
[-C--:B------:R-:W-:Y:S03]  /*8f60*/  HMMA.16816.F32 R60, R212, R6.reuse, R60 ;  /* 0x00000006d43c723c */ /* 0x080fe6000000183c */
[----:B------:R1:W1:Y:S01]  /*8f70*/  MUFU.TANH R228, R26 ;  /* 0x0000001a00e47308 */ /* 0x0002620000002400 */
[----:B------:R-:W-:Y:S02]  /*8f80*/  FMUL.FTZ R35, R35, c[0x0][0x320] ;  /* 0x0000c80023237a20 */ /* 0x000fe40000410000 */
[----:B------:R-:W-:Y:S02]  /*8f90*/  FMUL.FTZ R38, R38, c[0x0][0x320] ;  /* 0x0000c80026267a20 */ /* 0x000fe40000410000 */
[----:B------:R-:W-:Y:S04]  /*8fa0*/  HMMA.16816.F32 R64, R216, R6, R64 ;  /* 0x00000006d840723c */ /* 0x000fe80000001840 */
[----:B------:R-:W-:Y:S01]  /*8fb0*/  FMUL.FTZ R47, R47, c[0x0][0x320] ;  /* 0x0000c8002f2f7a20 */ /* 0x000fe20000410000 */
[----:B------:R-:W2:Y:S01]  /*8fc0*/  MUFU.TANH R208, R28 ;  /* 0x0000001c00d07308 */ /* 0x000ea20000002400 */
[----:B-----5:R-:W-:Y:S02]  /*8fd0*/  FMUL.FTZ R24, R52, c[0x0][0x320] ;  /* 0x0000c80034187a20 */ /* 0x020fe40000410000 */
[----:B------:R-:W-:Y:S04]  /*8fe0*/  FMUL.FTZ R21, R53, c[0x0][0x320] ;  /* 0x0000c80035157a20 */ /* 0x000fe80000410000 */
[----:B---3--:R-:W-:Y:S02]  /*8ff0*/  FMUL.FTZ R25, R49, c[0x0][0x320] ;  /* 0x0000c80031197a20 */ /* 0x008fe40000410000 */
[----:B------:R-:W-:Y:S01]  /*9000*/  FMUL.FTZ R53, R55, c[0x0][0x320] ;  /* 0x0000c80037357a20 */ /* 0x000fe20000410000 */
[----:B------:R3:W2:Y:S01]  /*9010*/  MUFU.TANH R209, R29 ;  /* 0x0000001d00d17308 */ /* 0x0006a20000002400 */
        /* <DEDUP_REMOVED lines=14> */
[----:B---3--:R-:W-:Y:S02]  /*9100*/  FMUL.FTZ R29, R36, c[0x0][0x320] ;  /* 0x0000c800241d7a20 */ /* 0x008fe40000410000 */
[----:B------:R-:W-:Y:S02]  /*9110*/  FMUL.FTZ R42, R42, c[0x0][0x320] ;  /* 0x0000c8002a2a7a20 */ /* 0x000fe40000410000 */
        /* <DEDUP_REMOVED lines=13> */
[----:B------:R-:W1:Y:S10]  /*91f0*/  MUFU.TANH R20, R20 ;  /* 0x0000001400147308 */ /* 0x000e740000002400 */
        /* <DEDUP_REMOVED lines=36> */
[----:B------:R3:W1:Y:S01]  /*9440*/  MUFU.TANH R36, R67 ;  /* 0x0000004300247308 */ /* 0x0006620000002400 */
[----:B------:R-:W-:-:S05]  /*9450*/  @!P0 BRA `(.L_x_1794) ;  /* 0x0000048000008947 */ /* 0x000fca0003800000 */
[----:B--2-4-:R-:W2:Y:S01]  /*9460*/  LDL R3, [R1+0x68] ;  /* 0x0000680001037983 */ /* 0x014ea20000100800 */
[----:B------:R-:W-:Y:S01]  /*9470*/  IMAD.MOV.U32 R6, RZ, RZ, RZ ;  /* 0x000000ffff067224 */ /* 0x000fe200078e00ff */
[----:B---3--:R-:W-:Y:S01]  /*9480*/  SEL R40, RZ, 0x10, P5 ;  /* 0x00000010ff287807 */ /* 0x008fe20002800000 */
[----:B------:R-:W-:Y:S01]  /*9490*/  ULEA UR6, UR10, UR11, 0x6 ;  /* 0x0000000b0a067291 */ /* 0x000fe2000f8e303f */
[----:B------:R-:W3:Y:S04]  /*94a0*/  LDL R0, [R1+0x88] ;  /* 0x0000880001007983 */ /* 0x000ee80000100800 */
[----:B------:R-:W4:Y:S01]  /*94b0*/  LDL R42, [R1+0x40] ;  /* 0x00004000012a7983 */ /* 0x000f220000100800 */
[----:B------:R-:W-:Y:S03]  /*94c0*/  IMAD.U32 R2, RZ, RZ, UR6 ;  /* 0x00000006ff027e24 */ /* 0x000fe6000f8e00ff */
[----:B------:R-:W5:Y:S04]  /*94d0*/  LDL R41, [R1+0x48] ;  /* 0x0000480001297983 */ /* 0x000f680000100800 */
[----:B------:R-:W4:Y:S04]  /*94e0*/  LDL R39, [R1+0x44] ;  /* 0x0000440001277983 */ /* 0x000f280000100800 */
[----:B------:R-:W4:Y:S01]  /*94f0*/  LDL R27, [R1+0x3c] ;  /* 0x00003c00011b7983 */ /* 0x000f220000100800 */
[----:B--2---:R-:W-:Y:S01]  /*9500*/  IADD3 R2, R2, -0x40, R3 ;  /* 0xffffffc002027810 */ /* 0x004fe20007ffe003 */
[----:B---3--:R-:W-:Y:S04]  /*9510*/  IMAD.MOV.U32 R43, RZ, RZ, R0 ;  /* 0x000000ffff2b7224 */ /* 0x008fe800078e0000 */
        /* <DEDUP_REMOVED lines=10> */
[----:B------:R-:W-:Y:S01]  /*95c0*/  STL [R1+0x58], R7 ;  /* 0x0000580701007387 */ /* 0x000fe20000100800 */
[----:B------:R-:W-:Y:S03]  /*95d0*/  SHF.R.S32.HI R0, RZ, 0x1f, R7 ;  /* 0x0000001fff007819 */ /* 0x000fe60000011407 */
[----:B------:R-:W2:Y:S02]  /*95e0*/  @!P3 LDG.E R6, [R4.64] ;  /* 0x0000000e0406b981 */ /* 0x000ea4000c1e1900 */
[----:B------:R-:W-:Y:S04]  /*95f0*/  IMAD R0, R0, c[0x0][0x1e0], RZ ;  /* 0x0000780000007a24 */ /* 0x000fe800078e02ff */
[----:B------:R-:W-:Y:S04]  /*9600*/  IMAD R0, R7, c[0x0][0x1e4], R0 ;  /* 0x0000790007007a24 */ /* 0x000fe800078e0200 */
[----:B------:R-:W-:Y:S01]  /*9610*/  IMAD.IADD R3, R3, 0x1, R0 ;  /* 0x0000000103037824 */ /* 0x000fe200078e0200 */
[----:B--2---:R-:W-:Y:S01]  /*9620*/  STL [R1+0x4c], R6 ;  /* 0x00004c0601007387 */ /* 0x004fe20000100800 */
[----:B------:R-:W-:Y:S02]  /*9630*/  SHF.R.S32.HI R4, RZ, 0x1f, R6 ;  /* 0x0000001fff047819 */ /* 0x000fe40000011406 */
        /* <DEDUP_REMOVED lines=8> */
[----:B------:R-:W2:Y:S04]  /*96c0*/  SHFL.IDX PT, R3, R2, RZ, 0x181f ;  /* 0x00181fff02037589 */ /* 0x000ea800000e0000 */
[----:B------:R-:W5:Y:S04]  /*96d0*/  SHFL.IDX PT, R6, R0, RZ, 0x181f ;  /* 0x00181fff00067589 */ /* 0x000f6800000e0000 */
[----:B------:R-:W3:Y:S04]  /*96e0*/  SHFL.IDX PT, R7, R2, 0x2, 0x181f ;  /* 0x00581f0002077f89 */ /* 0x000ee800000e0000 */
[----:B------:R1:W-:Y:S04]  /*96f0*/  SHFL.IDX PT, R14, R2, 0x3, 0x181f ;  /* 0x00781f00020e7f89 */ /* 0x0003e800000e0000 */
[----:B------:R-:W1:Y:S04]  /*9700*/  SHFL.IDX PT, R9, R0, 0x1, 0x181f ;  /* 0x00381f0000097f89 */ /* 0x000e6800000e0000 */
[----:B------:R-:W1:Y:S04]  /*9710*/  SHFL.IDX PT, R15, R0, 0x2, 0x181f ;  /* 0x00581f00000f7f89 */ /* 0x000e6800000e0000 */
[----:B------:R-:W1:Y:S01]  /*9720*/  SHFL.IDX PT, R0, R0, 0x3, 0x181f ;  /* 0x00781f0000007f89 */ /* 0x000e6200000e0000 */
[-C--:B--2---:R-:W-:Y:S05]  /*9730*/  IADD3 R4, P1, R3, R43.reuse, RZ ;  /* 0x0000002b03047210 */ /* 0x084fea0007f3e0ff */
[C---:B-----5:R-:W-:Y:S01]  /*9740*/  IMAD.X R5, R6.reuse, 0x1, R41, P1 ;  /* 0x0000000106057824 */ /* 0x060fe200008e0629 */
[-C--:B---3--:R-:W-:Y:S04]  /*9750*/  IADD3 R8, P1, R7, R43.reuse, RZ ;  /* 0x0000002b07087210 */ /* 0x088fe80007f3e0ff */
[----:B----4-:R2:W-:Y:S01]  /*9760*/  LDGSTS.E.BYPASS.LTC128B.128 [R27+0x4100], [R4.64], !P6 ;  /* 0x04100000041b7fae */ /* 0x0105e2000f101d4e */
[-C--:B-1----:R-:W-:Y:S05]  /*9770*/  IADD3 R2, P0, R3, R42.reuse, RZ ;  /* 0x0000002a03027210 */ /* 0x082fea0007f1e0ff */
[----:B------:R-:W-:Y:S01]  /*9780*/  IMAD.X R3, R6, 0x1, R39, P0 ;  /* 0x0000000106037824 */ /* 0x000fe200000e0627 */
[CC--:B------:R-:W-:Y:S02]  /*9790*/  IADD3 R12, P0, R10.reuse, R43.reuse, RZ ;  /* 0x0000002b0a0c7210 */ /* 0x0c0fe40007f1e0ff */
[-C--:B------:R-:W-:Y:S02]  /*97a0*/  IADD3 R10, P2, R10, R42.reuse, RZ ;  /* 0x0000002a0a0a7210 */ /* 0x080fe40007f5e0ff */
[----:B------:R1:W-:Y:S01]  /*97b0*/  LDGSTS.E.BYPASS.LTC128B.128 [R27+0x6100], [R2.64], !P5 ;  /* 0x06100000021b7fae */ /* 0x0003e2000e901d4e */
[----:B------:R-:W-:Y:S01]  /*97c0*/  IMAD.X R13, R9, 0x1, R41, P0 ;  /* 0x00000001090d7824 */ /* 0x000fe200000e0629 */
[----:B------:R-:W-:Y:S01]  /*97d0*/  IADD3 R6, P0, R7, R42, RZ ;  /* 0x0000002a07067210 */ /* 0x000fe20007f1e0ff */
[----:B------:R-:W-:Y:S02]  /*97e0*/  IMAD.X R11, R9, 0x1, R39, P2 ;  /* 0x00000001090b7824 */ /* 0x000fe400010e0627 */
[C---:B------:R-:W-:Y:S01]  /*97f0*/  IMAD.X R9, R15.reuse, 0x1, R41, P1 ;  /* 0x000000010f097824 */ /* 0x040fe200008e0629 */
[----:B------:R3:W-:Y:S01]  /*9800*/  LDGSTS.E.BYPASS.LTC128B.128 [R27+0x4900], [R12.64], !P6 ;  /* 0x049000000c1b7fae */ /* 0x0007e2000f101d4e */
[----:B------:R-:W-:Y:S03]  /*9810*/  IMAD.X R7, R15, 0x1, R39, P0 ;  /* 0x000000010f077824 */ /* 0x000fe600000e0627 */
[----:B------:R3:W-:Y:S04]  /*9820*/  LDGSTS.E.BYPASS.LTC128B.128 [R27+0x6900], [R10.64], !P5 ;  /* 0x069000000a1b7fae */ /* 0x0007e8000e901d4e */
[----:B------:R3:W-:Y:S01]  /*9830*/  LDGSTS.E.BYPASS.LTC128B.128 [R27+0x5100], [R8.64], !P6 ;  /* 0x05100000081b7fae */ /* 0x0007e2000f101d4e */
[----:B--2---:R-:W-:Y:S03]  /*9840*/  IADD3 R4, -R40, 0x10, RZ ;  /* 0x0000001028047810 */ /* 0x004fe60007ffe1ff */
[----:B------:R3:W-:Y:S01]  /*9850*/  LDGSTS.E.BYPASS.LTC128B.128 [R27+0x7100], [R6.64], !P5 ;  /* 0x07100000061b7fae */ /* 0x0007e2000e901d4e */
[----:B-1----:R-:W-:Y:S02]  /*9860*/  LOP3.LUT R2, R4, 0xf, RZ, 0xc0, !PT ;  /* 0x0000000f04027812 */ /* 0x002fe400078ec0ff */
[----:B------:R-:W-:Y:S02]  /*9870*/  IADD3 R4, P2, R14, R43, RZ ;  /* 0x0000002b0e047210 */ /* 0x000fe40007f5e0ff */
[----:B------:R-:W-:Y:S03]  /*9880*/  IADD3 R2, P1, P0, R2, R14, R42 ;  /* 0x0000000e02027210 */ /* 0x000fe6000783e02a */
[----:B------:R-:W-:Y:S01]  /*9890*/  IMAD.X R5, R0, 0x1, R41, P2 ;  /* 0x0000000100057824 */ /* 0x000fe200010e0629 */
[----:B------:R-:W-:Y:S02]  /*98a0*/  ISETP.NE.U32.AND P2, PT, R40, RZ, PT ;  /* 0x000000ff2800720c */ /* 0x000fe40003f45070 */
[----:B------:R-:W-:Y:S02]  /*98b0*/  IADD3.X R3, RZ, R0, R39, P1, P0 ;  /* 0x00000000ff037210 */ /* 0x000fe40000fe0427 */
[----:B------:R3:W-:Y:S09]  /*98c0*/  LDGSTS.E.BYPASS.LTC128B.128 [R27+0x5900], [R4.64], !P6 ;  /* 0x05900000041b7fae */ /* 0x0007f2000f101d4e */
[----:B------:R3:W-:Y:S02]  /*98d0*/  LDGSTS.E.BYPASS.LTC128B.128.ZFILL [R27+0x7900], [R2.64], P2 ;  /* 0x07900000021b7fae */ /* 0x0007e40009141d4e */
.L_x_1794:
[----:B--234-:R-:W2:Y:S01]  /*98e0*/  LDL.LU R5, [R1+0x18] ;  /* 0x0000180001057983 */ /* 0x01cea20000300800 */
[----:B------:R-:W-:Y:S01]  /*98f0*/  PLOP3.LUT P0, PT, PT, PT, UP1, 0x80, 0x0 ;  /* 0x000000000000781c */ /* 0x000fe20003f0f018 */
[----:B------:R-:W-:Y:S02]  /*9900*/  UIMAD UR6, UR10, UR4, 0x1 ;  /* 0x000000010a0674a4 */ /* 0x000fe4000f8e0204 */
[----:B------:R-:W3:Y:S01]  /*9910*/  LDL.LU R4, [R1+0x14] ;  /* 0x0000140001047983 */ /* 0x000ee20000300800 */
[----:B------:R-:W-:Y:S02]  /*9920*/  UISETP.GT.AND UP0, UPT, UR10, UR5, UPT ;  /* 0x000000050a00728c */ /* 0x000fe4000bf04270 */
[----:B------:R-:W-:Y:S01]  /*9930*/  UIADD3 UR10, UR10, -0x1, URZ ;  /* 0xffffffff0a0a7890 */ /* 0x000fe2000fffe03f */
[----:B------:R-:W4:Y:S04]  /*9940*/  LDL.LU R3, [R1+0x10] ;  /* 0x0000100001037983 */ /* 0x000f280000300800 */
[----:B------:R-:W4:Y:S04]  /*9950*/  LDL.LU R0, [R1+0xc] ;  /* 0x00000c0001007983 */ /* 0x000f280000300800 */
[----:B------:R-:W4:Y:S04]  /*9960*/  LDL R2, [R1+0x78] ;  /* 0x0000780001027983 */ /* 0x000f280000100800 */
[----:B------:R-:W4:Y:S04]  /*9970*/  LDL R8, [R1+0x80] ;  /* 0x0000800001087983 */ /* 0x000f280000100800 */
[----:B------:R-:W-:Y:S04]  /*9980*/  STL [R1+0xa0], R244 ;  /* 0x0000a0f401007387 */ /* 0x000fe80000100800 */
[----:B------:R-:W-:Y:S04]  /*9990*/  STL [R1+0x9c], R243 ;  /* 0x00009cf301007387 */ /* 0x000fe80000100800 */
[----:B------:R-:W-:Y:S04]  /*99a0*/  STL [R1+0x98], R242 ;  /* 0x000098f201007387 */ /* 0x000fe80000100800 */
[----:B------:R-:W-:Y:S04]  /*99b0*/  STL [R1+0x94], R241 ;  /* 0x000094f101007387 */ /* 0x000fe80000100800 */
[----:B------:R-:W-:Y:S04]  /*99c0*/  STL [R1+0x90], R236 ;  /* 0x000090ec01007387 */ /* 0x000fe80000100800 */
[----:B------:R-:W0:Y:S01]  /*99d0*/  LDGDEPBAR ;  /* 0x00000000000079af */ /* 0x000e220000000000 */
[----:B--2---:R-:W-:Y:S01]  /*99e0*/  MOV R7, R5 ;  /* 0x0000000500077202 */ /* 0x004fe20000000f00 */
[----:B---3--:R-:W-:Y:S03]  /*99f0*/  IMAD.MOV.U32 R6, RZ, RZ, R4 ;  /* 0x000000ffff067224 */ /* 0x008fe600078e0004 */
[----:B------:R-:W-:Y:S02]  /*9a00*/  MOV R43, R7 ;  /* 0x00000007002b7202 */ /* 0x000fe40000000f00 */
[----:B----4-:R-:W-:Y:S01]  /*9a10*/  MOV R5, R3 ;  /* 0x0000000300057202 */ /* 0x010fe20000000f00 */
[----:B------:R-:W-:Y:S02]  /*9a20*/  IMAD.MOV.U32 R12, RZ, RZ, R6 ;  /* 0x000000ffff0c7224 */ /* 0x000fe400078e0006 */
[----:B------:R-:W-:Y:S01]  /*9a30*/  IMAD.MOV.U32 R4, RZ, RZ, R0 ;  /* 0x000000ffff047224 */ /* 0x000fe200078e0000 */
[----:B------:R-:W-:Y:S01]  /*9a40*/  MOV R14, R5 ;  /* 0x00000005000e7202 */ /* 0x000fe20000000f00 */
[----:B------:R2:W3:Y:S02]  /*9a50*/  LDL R0, [R1+0x7c] ;  /* 0x00007c0001007983 */ /* 0x0004e40000100800 */
[----:B------:R-:W-:Y:S01]  /*9a60*/  IMAD.MOV.U32 R15, RZ, RZ, R4 ;  /* 0x000000ffff0f7224 */ /* 0x000fe200078e0004 */
[----:B------:R-:W-:Y:S02]  /*9a70*/  MOV R50, R14 ;  /* 0x0000000e00327202 */ /* 0x000fe40000000f00 */
[----:B---3--:R-:W-:Y:S01]  /*9a80*/  @P0 MOV R0, R2 ;  /* 0x0000000200000202 */ /* 0x008fe20000000f00 */
[----:B------:R-:W-:Y:S04]  /*9a90*/  IMAD.U32 R2, RZ, RZ, UR7 ;  /* 0x00000007ff027e24 */ /* 0x000fe8000f8e00ff */
[----:B------:R-:W3:Y:S01]  /*9aa0*/  SHFL.IDX PT, R3, R0, RZ, 0x1c1f ;  /* 0x001c1fff00037589 */ /* 0x000ee200000e0000 */
[----:B------:R-:W-:Y:S04]  /*9ab0*/  IADD3 R2, R2, UR6, -R8 ;  /* 0x0000000602027c10 */ /* 0x000fe8000fffe808 */
[----:B------:R-:W-:Y:S03]  /*9ac0*/  IADD3 R4, R2, -UR12, RZ ;  /* 0x8000000c02047c10 */ /* 0x000fe6000fffe0ff */
[----:B------:R-:W4:Y:S08]  /*9ad0*/  SHFL.IDX PT, R6, R0, 0x1, 0x1c1f ;  /* 0x003c1f0000067f89 */ /* 0x000f3000000e0000 */
[----:B------:R-:W1:Y:S01]  /*9ae0*/  SHFL.IDX PT, R9, R0, 0x2, 0x1c1f ;  /* 0x005c1f0000097f89 */ /* 0x000e6200000e0000 */
[----:B---3--:R-:W-:Y:S07]  /*9af0*/  IADD3 R3, R4, R3, RZ ;  /* 0x0000000304037210 */ /* 0x008fee0007ffe0ff */
[----:B------:R3:W1:Y:S01]  /*9b00*/  SHFL.IDX PT, R10, R0, 0x3, 0x1c1f ;  /* 0x007c1f00000a7f89 */ /* 0x00066200000e0000 */
[C---:B------:R-:W-:Y:S02]  /*9b10*/  ISETP.GT.AND P0, PT, R3.reuse, RZ, PT ;  /* 0x000000ff0300720c */ /* 0x040fe40003f04270 */
[----:B------:R-:W-:Y:S02]  /*9b20*/  ISETP.GT.AND P1, PT, R3, 0x1, PT ;  /* 0x000000010300780c */ /* 0x000fe40003f24270 */
[----:B------:R-:W-:Y:S02]  /*9b30*/  FSEL R5, R225, -INF , P0 ;  /* 0xff800000e1057808 */ /* 0x000fe40000000000 */
[----:B------:R-:W-:Y:S02]  /*9b40*/  ISETP.GT.AND P0, PT, R3, 0x8, PT ;  /* 0x000000080300780c */ /* 0x000fe40003f04270 */
[----:B------:R-:W-:Y:S02]  /*9b50*/  FSEL R7, R224, -INF , P1 ;  /* 0xff800000e0077808 */ /* 0x000fe40000800000 */
[----:B------:R-:W-:Y:S02]  /*9b60*/  FMNMX.FTZ R2, R5, R132, !PT ;  /* 0x0000008405027209 */ /* 0x000fe40007810000 */
[----:B------:R-:W-:Y:S02]  /*9b70*/  ISETP.GT.AND P1, PT, R3, 0x9, PT ;  /* 0x000000090300780c */ /* 0x000fe40003f24270 */
[----:B------:R-:W-:Y:S02]  /*9b80*/  FMNMX.FTZ R2, R7, R2, !PT ;  /* 0x0000000207027209 */ /* 0x000fe40007810000 */
[----:B------:R-:W-:Y:S02]  /*9b90*/  FSEL R8, R139, -INF , P0 ;  /* 0xff8000008b087808 */ /* 0x000fe40000000000 */
[----:B-1----:R-:W-:Y:S02]  /*9ba0*/  FSEL R13, R138, -INF , P1 ;  /* 0xff8000008a0d7808 */ /* 0x002fe40000800000 */
[----:B------:R-:W-:Y:S02]  /*9bb0*/  ISETP.GT.AND P0, PT, R3, 0x10, PT ;  /* 0x000000100300780c */ /* 0x000fe40003f04270 */
[----:B------:R-:W-:Y:S02]  /*9bc0*/  FMNMX.FTZ R2, R8, R2, !PT ;  /* 0x0000000208027209 */ /* 0x000fe40007810000 */
[----:B------:R-:W-:Y:S02]  /*9bd0*/  FSEL R57, R20, -INF , P0 ;  /* 0xff80000014397808 */ /* 0x000fe40000000000 */
[----:B---3--:R-:W-:Y:S01]  /*9be0*/  FMNMX.FTZ R0, R13, R2, !PT ;  /* 0x000000020d007209 */ /* 0x008fe20007810000 */
[----:B----4-:R-:W-:Y:S01]  /*9bf0*/  IMAD.IADD R2, R4, 0x1, R6 ;  /* 0x0000000104027824 */ /* 0x010fe200078e0206 */
[----:B------:R-:W-:Y:S02]  /*9c00*/  ISETP.GT.AND P1, PT, R3, 0x11, PT ;  /* 0x000000110300780c */ /* 0x000fe40003f24270 */
[----:B------:R-:W-:Y:S02]  /*9c10*/  FMNMX.FTZ R0, R57, R0, !PT ;  /* 0x0000000039007209 */ /* 0x000fe40007810000 */
[----:B------:R-:W-:Y:S02]  /*9c20*/  FSEL R56, R16, -INF , P1 ;  /* 0xff80000010387808 */ /* 0x000fe40000800000 */
[C---:B------:R-:W-:Y:S02]  /*9c30*/  ISETP.GT.AND P0, PT, R3.reuse, 0x18, PT ;  /* 0x000000180300780c */ /* 0x040fe40003f04270 */
[----:B------:R-:W-:Y:S02]  /*9c40*/  FMNMX.FTZ R0, R56, R0, !PT ;  /* 0x0000000038007209 */ /* 0x000fe40007810000 */
[C---:B------:R-:W-:Y:S02]  /*9c50*/  ISETP.GT.AND P1, PT, R3.reuse, 0x19, PT ;  /* 0x000000190300780c */ /* 0x040fe40003f24270 */
[----:B------:R-:W-:Y:S02]  /*9c60*/  FSEL R55, R32, -INF , P0 ;  /* 0xff80000020377808 */ /* 0x000fe40000000000 */
[----:B------:R-:W-:Y:S02]  /*9c70*/  FSEL R30, R30, -INF , P1 ;  /* 0xff8000001e1e7808 */ /* 0x000fe40000800000 */
[----:B------:R-:W-:Y:S02]  /*9c80*/  ISETP.GT.AND P0, PT, R3, 0x20, PT ;  /* 0x000000200300780c */ /* 0x000fe40003f04270 */
[----:B------:R-:W-:Y:S02]  /*9c90*/  FMNMX.FTZ R0, R55, R0, !PT ;  /* 0x0000000037007209 */ /* 0x000fe40007810000 */
[----:B------:R-:W-:Y:S02]  /*9ca0*/  ISETP.GT.AND P1, PT, R3, 0x21, PT ;  /* 0x000000210300780c */ /* 0x000fe40003f24270 */
[----:B------:R-:W-:Y:S02]  /*9cb0*/  FMNMX.FTZ R6, R30, R0, !PT ;  /* 0x000000001e067209 */ /* 0x000fe40007810000 */
[----:B------:R-:W-:Y:S02]  /*9cc0*/  FSEL R29, R29, -INF , P0 ;  /* 0xff8000001d1d7808 */ /* 0x000fe40000000000 */
[----:B------:R-:W-:Y:S02]  /*9cd0*/  ISETP.GT.AND P0, PT, R3, 0x28, PT ;  /* 0x000000280300780c */ /* 0x000fe40003f04270 */
[----:B------:R-:W-:Y:S02]  /*9ce0*/  FSEL R28, R28, -INF , P1 ;  /* 0xff8000001c1c7808 */ /* 0x000fe40000800000 */
[----:B------:R-:W-:Y:S02]  /*9cf0*/  FMNMX.FTZ R6, R29, R6, !PT ;  /* 0x000000061d067209 */ /* 0x000fe40007810000 */
[----:B------:R-:W-:Y:S02]  /*9d00*/  FSEL R26, R26, -INF , P0 ;  /* 0xff8000001a1a7808 */ /* 0x000fe40000000000 */
[----:B------:R-:W-:Y:S02]  /*9d10*/  ISETP.GT.AND P1, PT, R3, 0x29, PT ;  /* 0x000000290300780c */ /* 0x000fe40003f24270 */
[----:B------:R-:W-:Y:S02]  /*9d20*/  FMNMX.FTZ R6, R28, R6, !PT ;  /* 0x000000061c067209 */ /* 0x000fe40007810000 */
[----:B------:R-:W-:Y:S02]  /*9d30*/  FSEL R25, R25, -INF , P1 ;  /* 0xff80000019197808 */ /* 0x000fe40000800000 */
[----:B------:R-:W-:Y:S02]  /*9d40*/  FMNMX.FTZ R6, R26, R6, !PT ;  /* 0x000000061a067209 */ /* 0x000fe40007810000 */
[----:B------:R-:W-:Y:S02]  /*9d50*/  ISETP.GT.AND P0, PT, R3, 0x30, PT ;  /* 0x000000300300780c */ /* 0x000fe40003f04270 */
[----:B------:R-:W-:Y:S02]  /*9d60*/  FMNMX.FTZ R6, R25, R6, !PT ;  /* 0x0000000619067209 */ /* 0x000fe40007810000 */
[----:B------:R-:W-:Y:S02]  /*9d70*/  FSEL R24, R24, -INF , P0 ;  /* 0xff80000018187808 */ /* 0x000fe40000000000 */
[----:B------:R-:W-:Y:S02]  /*9d80*/  ISETP.GT.AND P2, PT, R3, 0x31, PT ;  /* 0x000000310300780c */ /* 0x000fe40003f44270 */
[----:B------:R-:W-:Y:S02]  /*9d90*/  FMNMX.FTZ R6, R24, R6, !PT ;  /* 0x0000000618067209 */ /* 0x000fe40007810000 */
[----:B------:R-:W-:Y:S02]  /*9da0*/  FSEL R21, R21, -INF , P2 ;  /* 0xff80000015157808 */ /* 0x000fe40001000000 */
[C---:B------:R-:W-:Y:S02]  /*9db0*/  ISETP.GT.AND P1, PT, R3.reuse, 0x38, PT ;  /* 0x000000380300780c */ /* 0x040fe40003f24270 */
[----:B------:R-:W-:Y:S02]  /*9dc0*/  ISETP.GT.AND P0, PT, R3, 0x39, PT ;  /* 0x000000390300780c */ /* 0x000fe40003f04270 */
[C---:B------:R-:W-:Y:S02]  /*9dd0*/  ISETP.GT.AND P2, PT, R2.reuse, RZ, PT ;  /* 0x000000ff0200720c */ /* 0x040fe40003f44270 */
[----:B------:R-:W-:Y:S02]  /*9de0*/  FMNMX.FTZ R6, R21, R6, !PT ;  /* 0x0000000615067209 */ /* 0x000fe40007810000 */
[----:B------:R-:W-:Y:S02]  /*9df0*/  FSEL R23, R23, -INF , P1 ;  /* 0xff80000017177808 */ /* 0x000fe40000800000 */
[----:B------:R-:W-:Y:S02]  /*9e00*/  FSEL R3, R231, -INF , P2 ;  /* 0xff800000e7037808 */ /* 0x000fe40001000000 */
[----:B------:R-:W-:Y:S02]  /*9e10*/  ISETP.GT.AND P1, PT, R2, 0x1, PT ;  /* 0x000000010200780c */ /* 0x000fe40003f24270 */
[----:B------:R-:W-:Y:S02]  /*9e20*/  FSEL R22, R22, -INF , P0 ;  /* 0xff80000016167808 */ /* 0x000fe40000000000 */
[----:B------:R-:W-:Y:S02]  /*9e30*/  FMNMX.FTZ R6, R23, R6, !PT ;  /* 0x0000000617067209 */ /* 0x000fe40007810000 */
[C---:B------:R-:W-:Y:S01]  /*9e40*/  IADD3 R0, R4.reuse, R9, RZ ;  /* 0x0000000904007210 */ /* 0x040fe20007ffe0ff */
[----:B------:R-:W-:Y:S01]  /*9e50*/  IMAD.IADD R4, R4, 0x1, R10 ;  /* 0x0000000104047824 */ /* 0x000fe200078e020a */
[----:B------:R-:W-:Y:S02]  /*9e60*/  FSEL R10, R230, -INF , P1 ;  /* 0xff800000e60a7808 */ /* 0x000fe40000800000 */
[----:B------:R-:W-:Y:S02]  /*9e70*/  ISETP.GT.AND P0, PT, R2, 0x8, PT ;  /* 0x000000080200780c */ /* 0x000fe40003f04270 */
[----:B------:R-:W-:Y:S02]  /*9e80*/  FMNMX.FTZ R139, R22, R6, !PT ;  /* 0x00000006168b7209 */ /* 0x000fe40007810000 */
[----:B------:R-:W-:Y:S02]  /*9e90*/  FMNMX.FTZ R6, R3, R133, !PT ;  /* 0x0000008503067209 */ /* 0x000fe40007810000 */
[----:B------:R-:W-:Y:S01]  /*9ea0*/  ISETP.GT.AND P2, PT, R2, 0x9, PT ;  /* 0x000000090200780c */ /* 0x000fe20003f44270 */
[----:B------:R-:W1:Y:S01]  /*9eb0*/  SHFL.BFLY PT, R9, R139, 0x2, 0x1f ;  /* 0x0c401f008b097f89 */ /* 0x000e6200000e0000 */
        /* <DEDUP_REMOVED lines=22> */
[C---:B------:R-:W-:Y:S02]  /*a020*/  ISETP.GT.AND P2, PT, R2.reuse, 0x30, PT ;  /* 0x000000300200780c */ /* 0x040fe40003f44270 */
[C---:B------:R-:W-:Y:S02]  /*a030*/  ISETP.GT.AND P1, PT, R2.reuse, 0x28, PT ;  /* 0x000000280200780c */ /* 0x040fe40003f24270 */
[----:B------:R-:W-:Y:S02]  /*a040*/  ISETP.GT.AND P0, PT, R2, 0x29, PT ;  /* 0x000000290200780c */ /* 0x000fe40003f04270 */
[----:B------:R-:W-:Y:S02]  /*a050*/  FMNMX.FTZ R6, R38, R6, !PT ;  /* 0x0000000626067209 */ /* 0x000fe40007810000 */
[----:B------:R-:W-:Y:S02]  /*a060*/  FSEL R48, R48, -INF , P1 ;  /* 0xff80000030307808 */ /* 0x000fe40000800000 */
[----:B------:R-:W-:Y:S02]  /*a070*/  FSEL R46, R46, -INF , P2 ;  /* 0xff8000002e2e7808 */ /* 0x000fe40001000000 */
[----:B------:R-:W-:Y:S02]  /*a080*/  ISETP.GT.AND P2, PT, R2, 0x38, PT ;  /* 0x000000380200780c */ /* 0x000fe40003f44270 */
[----:B------:R-:W-:Y:S02]  /*a090*/  FSEL R47, R47, -INF , P0 ;  /* 0xff8000002f2f7808 */ /* 0x000fe40000000000 */
[C---:B------:R-:W-:Y:S02]  /*a0a0*/  ISETP.GT.AND P0, PT, R0.reuse, RZ, PT ;  /* 0x000000ff0000720c */ /* 0x040fe40003f04270 */
[----:B------:R-:W-:Y:S02]  /*a0b0*/  FSEL R37, R37, -INF , P2 ;  /* 0xff80000025257808 */ /* 0x000fe40001000000 */
[----:B------:R-:W-:Y:S02]  /*a0c0*/  ISETP.GT.AND P2, PT, R0, 0x8, PT ;  /* 0x000000080000780c */ /* 0x000fe40003f44270 */
[----:B------:R-:W-:Y:S02]  /*a0d0*/  FMNMX.FTZ R6, R48, R6, !PT ;  /* 0x0000000630067209 */ /* 0x000fe40007810000 */
[----:B------:R-:W-:Y:S02]  /*a0e0*/  ISETP.GT.AND P1, PT, R2, 0x31, PT ;  /* 0x000000310200780c */ /* 0x000fe40003f24270 */
[----:B------:R-:W-:Y:S02]  /*a0f0*/  FMNMX.FTZ R6, R47, R6, !PT ;  /* 0x000000062f067209 */ /* 0x000fe40007810000 */
[----:B-1----:R-:W-:Y:S02]  /*a100*/  FMNMX.FTZ R139, R9, R139, !PT ;  /* 0x0000008b098b7209 */ /* 0x002fe40007810000 */
[----:B------:R-:W-:Y:S02]  /*a110*/  FSEL R9, R15, -INF , P0 ;  /* 0xff8000000f097808 */ /* 0x000fe40000000000 */
[----:B------:R-:W-:Y:S01]  /*a120*/  FSEL R15, R233, -INF , P2 ;  /* 0xff800000e90f7808 */ /* 0x000fe20001000000 */
[----:B------:R-:W1:Y:S01]  /*a130*/  SHFL.BFLY PT, R32, R139, 0x1, 0x1f ;  /* 0x0c201f008b207f89 */ /* 0x000e6200000e0000 */
[----:B------:R-:W-:Y:S02]  /*a140*/  ISETP.GT.AND P2, PT, R0, 0x11, PT ;  /* 0x000000110000780c */ /* 0x000fe40003f44270 */
[----:B------:R-:W-:Y:S02]  /*a150*/  FSEL R53, R53, -INF , P1 ;  /* 0xff80000035357808 */ /* 0x000fe40000800000 */
[----:B------:R-:W-:Y:S02]  /*a160*/  FSEL R34, R222, -INF , P2 ;  /* 0xff800000de227808 */ /* 0x000fe40001000000 */
[----:B------:R-:W-:Y:S02]  /*a170*/  ISETP.GT.AND P2, PT, R4, 0x1, PT ;  /* 0x000000010400780c */ /* 0x000fe40003f44270 */
[----:B------:R-:W-:Y:S02]  /*a180*/  FMNMX.FTZ R6, R46, R6, !PT ;  /* 0x000000062e067209 */ /* 0x000fe40007810000 */
[C---:B------:R-:W-:Y:S02]  /*a190*/  ISETP.GT.AND P0, PT, R0.reuse, 0x1, PT ;  /* 0x000000010000780c */ /* 0x040fe40003f04270 */
[----:B------:R-:W-:Y:S02]  /*a1a0*/  FSEL R18, R43, -INF , P2 ;  /* 0xff8000002b127808 */ /* 0x000fe40001000000 */
[----:B------:R-:W-:Y:S02]  /*a1b0*/  ISETP.GT.AND P2, PT, R0, 0x20, PT ;  /* 0x000000200000780c */ /* 0x000fe40003f44270 */
[----:B------:R-:W-:Y:S02]  /*a1c0*/  ISETP.GT.AND P1, PT, R2, 0x39, PT ;  /* 0x000000390200780c */ /* 0x000fe40003f24270 */
[----:B------:R-:W-:Y:S02]  /*a1d0*/  FMNMX.FTZ R6, R53, R6, !PT ;  /* 0x0000000635067209 */ /* 0x000fe40007810000 */
[----:B------:R-:W-:Y:S02]  /*a1e0*/  FSEL R43, R31, -INF , P2 ;  /* 0xff8000001f2b7808 */ /* 0x000fe40001000000 */
[----:B------:R-:W-:Y:S02]  /*a1f0*/  FSEL R36, R36, -INF , P1 ;  /* 0xff80000024247808 */ /* 0x000fe40000800000 */
[----:B------:R-:W-:Y:S02]  /*a200*/  FSEL R14, R234, -INF , P0 ;  /* 0xff800000ea0e7808 */ /* 0x000fe40000000000 */
[----:B------:R-:W-:Y:S02]  /*a210*/  FMNMX.FTZ R31, R9, R136, !PT ;  /* 0x00000088091f7209 */ /* 0x000fe40007810000 */
[----:B------:R-:W-:Y:S02]  /*a220*/  FMNMX.FTZ R2, R37, R6, !PT ;  /* 0x0000000625027209 */ /* 0x000fe40007810000 */
[----:B------:R-:W-:Y:S02]  /*a230*/  ISETP.GT.AND P0, PT, R0, 0x9, PT ;  /* 0x000000090000780c */ /* 0x000fe40003f04270 */
[----:B------:R-:W-:Y:S02]  /*a240*/  FMNMX.FTZ R6, R14, R31, !PT ;  /* 0x0000001f0e067209 */ /* 0x000fe40007810000 */
[----:B------:R-:W-:Y:S02]  /*a250*/  FMNMX.FTZ R2, R36, R2, !PT ;  /* 0x0000000224027209 */ /* 0x000fe40007810000 */
[----:B------:R-:W-:Y:S02]  /*a260*/  ISETP.GT.AND P1, PT, R0, 0x10, PT ;  /* 0x000000100000780c */ /* 0x000fe40003f24270 */
[----:B------:R-:W-:Y:S01]  /*a270*/  FSEL R17, R232, -INF , P0 ;  /* 0xff800000e8117808 */ /* 0x000fe20000000000 */
[----:B------:R-:W3:Y:S01]  /*a280*/  SHFL.BFLY PT, R138, R2, 0x2, 0x1f ;  /* 0x0c401f00028a7f89 */ /* 0x000ee200000e0000 */
[----:B------:R-:W-:Y:S02]  /*a290*/  ISETP.GT.AND P0, PT, R4, RZ, PT ;  /* 0x000000ff0400720c */ /* 0x000fe40003f04270 */
        /* <DEDUP_REMOVED lines=8> */
[C---:B------:R-:W-:Y:S02]  /*a320*/  ISETP.GT.AND P1, PT, R4.reuse, 0x8, PT ;  /* 0x000000080400780c */ /* 0x040fe40003f24270 */
[----:B------:R-:W-:Y:S02]  /*a330*/  FSEL R44, R209, -INF , P0 ;  /* 0xff800000d12c7808 */ /* 0x000fe40000000000 */
[C---:B------:R-:W-:Y:S02]  /*a340*/  ISETP.GT.AND P0, PT, R4.reuse, 0x9, PT ;  /* 0x000000090400780c */ /* 0x040fe40003f04270 */
        /* <DEDUP_REMOVED lines=11> */
[----:B------:R-:W-:Y:S02]  /*a400*/  FSEL R51, R137, -INF , P0 ;  /* 0xff80000089337808 */ /* 0x000fe40000000000 */
[C---:B------:R-:W-:Y:S02]  /*a410*/  ISETP.GT.AND P0, PT, R4.reuse, 0x18, PT ;  /* 0x000000180400780c */ /* 0x040fe40003f04270 */
[----:B------:R-:W-:Y:S02]  /*a420*/  FMNMX.FTZ R6, R45, R6, !PT ;  /* 0x000000062d067209 */ /* 0x000fe40007810000 */
[----:B------:R-:W-:Y:S02]  /*a430*/  FSEL R50, R135, -INF , P2 ;  /* 0xff80000087327808 */ /* 0x000fe40001000000 */
[----:B------:R-:W-:Y:S02]  /*a440*/  ISETP.GT.AND P2, PT, R4, 0x19, PT ;  /* 0x000000190400780c */ /* 0x000fe40003f44270 */
[----:B------:R-:W-:Y:S02]  /*a450*/  FMNMX.FTZ R31, R18, R31, !PT ;  /* 0x0000001f121f7209 */ /* 0x000fe40007810000 */
[----:B-1----:R-:W-:Y:S02]  /*a460*/  FMNMX.FTZ R139, R139, R32, !PT ;  /* 0x000000208b8b7209 */ /* 0x002fe40007810000 */
[----:B------:R-:W-:Y:S02]  /*a470*/  FSEL R225, R229, -INF , P1 ;  /* 0xff800000e5e17808 */ /* 0x000fe40000800000 */
[----:B------:R-:W-:Y:S02]  /*a480*/  ISETP.GT.AND P1, PT, R0, 0x30, PT ;  /* 0x000000300000780c */ /* 0x000fe40003f24270 */
[----:B------:R-:W-:Y:S02]  /*a490*/  FSEL R224, R226, -INF , P0 ;  /* 0xff800000e2e07808 */ /* 0x000fe40000000000 */
[----:B------:R-:W-:Y:S02]  /*a4a0*/  ISETP.GT.AND P0, PT, R0, 0x31, PT ;  /* 0x000000310000780c */ /* 0x000fe40003f04270 */
[----:B------:R-:W-:Y:S02]  /*a4b0*/  FMNMX.FTZ R6, R44, R6, !PT ;  /* 0x000000062c067209 */ /* 0x000fe40007810000 */
[----:B------:R-:W-:Y:S02]  /*a4c0*/  FSEL R223, R227, -INF , P2 ;  /* 0xff800000e3df7808 */ /* 0x000fe40001000000 */
[C---:B------:R-:W-:Y:S02]  /*a4d0*/  ISETP.GT.AND P2, PT, R0.reuse, 0x39, PT ;  /* 0x000000390000780c */ /* 0x040fe40003f44270 */
[----:B------:R-:W-:Y:S02]  /*a4e0*/  FMNMX.FTZ R31, R19, R31, !PT ;  /* 0x0000001f131f7209 */ /* 0x000fe40007810000 */
[----:B------:R-:W-:Y:S02]  /*a4f0*/  FSEL R49, R49, -INF , P1 ;  /* 0xff80000031317808 */ /* 0x000fe40000800000 */
[----:B------:R-:W-:Y:S02]  /*a500*/  ISETP.GT.AND P1, PT, R0, 0x38, PT ;  /* 0x000000380000780c */ /* 0x000fe40003f24270 */
[----:B------:R-:W-:Y:S01]  /*a510*/  FMNMX.FTZ R0, R43, R6, !PT ;  /* 0x000000062b007209 */ /* 0x000fe20007810000 */
[----:B------:R-:W-:Y:S01]  /*a520*/  FMUL.FTZ R6, R139, c[0x0][0x2d0] ;  /* 0x0000b4008b067a20 */ /* 0x000fe20000410000 */
[----:B------:R-:W-:Y:S02]  /*a530*/  FSEL R33, R33, -INF , P0 ;  /* 0xff80000021217808 */ /* 0x000fe40000000000 */
[----:B------:R-:W-:Y:S02]  /*a540*/  ISETP.GT.AND P0, PT, R4, 0x20, PT ;  /* 0x000000200400780c */ /* 0x000fe40003f04270 */
[----:B---3--:R-:W-:Y:S02]  /*a550*/  FMNMX.FTZ R138, R2, R138, !PT ;  /* 0x0000008a028a7209 */ /* 0x008fe40007810000 */
[----:B------:R-:W-:Y:S02]  /*a560*/  FMNMX.FTZ R2, R20, R31, !PT ;  /* 0x0000001f14027209 */ /* 0x000fe40007810000 */
[----:B------:R-:W-:Y:S01]  /*a570*/  FSEL R31, R61, -INF , P2 ;  /* 0xff8000003d1f7808 */ /* 0x000fe20001000000 */
[----:B------:R-:W-:Y:S01]  /*a580*/  SHFL.BFLY PT, R58, R138, 0x1, 0x1f ;  /* 0x0c201f008a3a7f89 */ /* 0x000fe200000e0000 */
[----:B------:R-:W-:Y:S02]  /*a590*/  FSETP.NEU.FTZ.AND P2, PT, R139, -INF , PT ;  /* 0xff8000008b00780b */ /* 0x000fe40003f5d000 */
[----:B------:R-:W-:Y:S02]  /*a5a0*/  FSEL R221, R221, -INF , P0 ;  /* 0xff800000dddd7808 */ /* 0x000fe40000000000 */
[----:B------:R-:W-:Y:S02]  /*a5b0*/  ISETP.GT.AND P0, PT, R4, 0x21, PT ;  /* 0x000000210400780c */ /* 0x000fe40003f04270 */
[----:B------:R-:W-:Y:S02]  /*a5c0*/  FSEL R6, R6, RZ, P2 ;  /* 0x000000ff06067208 */ /* 0x000fe40001000000 */
[----:B------:R-:W-:Y:S02]  /*a5d0*/  FSEL R219, R220, -INF , P0 ;  /* 0xff800000dcdb7808 */ /* 0x000fe40000000000 */
[----:B------:R-:W-:Y:S01]  /*a5e0*/  ISETP.GT.AND P0, PT, R4, 0x29, PT ;  /* 0x000000290400780c */ /* 0x000fe20003f04270 */
[--C-:B------:R-:W-:Y:S01]  /*a5f0*/  FFMA.FTZ R13, R13, c[0x0][0x2d0], -R6.reuse ;  /* 0x0000b4000d0d7a23 */ /* 0x100fe20000010806 */
[----:B------:R-:W-:Y:S01]  /*a600*/  FMNMX.FTZ R0, R52, R0, !PT ;  /* 0x0000000034007209 */ /* 0x000fe20007810000 */
[--C-:B------:R-:W-:Y:S01]  /*a610*/  FFMA.FTZ R7, R7, c[0x0][0x2d0], -R6.reuse ;  /* 0x0000b40007077a23 */ /* 0x100fe20000010806 */
[----:B------:R-:W-:Y:S01]  /*a620*/  FSEL R217, R143, -INF , P0 ;  /* 0xff8000008fd97808 */ /* 0x000fe20000000000 */
[--C-:B------:R-:W-:Y:S01]  /*a630*/  FFMA.FTZ R8, R8, c[0x0][0x2d0], -R6.reuse ;  /* 0x0000b40008087a23 */ /* 0x100fe20000010806 */
[----:B------:R1:W-:Y:S01]  /*a640*/  MUFU.EX2 R143, R13 ;  /* 0x0000000d008f7308 */ /* 0x0003e20000000800 */
[----:B------:R-:W-:Y:S01]  /*a650*/  FMNMX.FTZ R2, R222, R2, !PT ;  /* 0x00000002de027209 */ /* 0x000fe20007810000 */
[--C-:B------:R-:W-:Y:S01]  /*a660*/  FFMA.FTZ R141, R25, c[0x0][0x2d0], -R6.reuse ;  /* 0x0000b400198d7a23 */ /* 0x100fe20000010806 */
[----:B------:R-:W-:Y:S01]  /*a670*/  FMNMX.FTZ R0, R51, R0, !PT ;  /* 0x0000000033007209 */ /* 0x000fe20007810000 */
[--C-:B------:R-:W-:Y:S01]  /*a680*/  FFMA.FTZ R67, R30, c[0x0][0x2d0], -R6.reuse ;  /* 0x0000b4001e437a23 */ /* 0x100fe20000010806 */
[----:B------:R-:W-:Y:S01]  /*a690*/  FMNMX.FTZ R2, R225, R2, !PT ;  /* 0x00000002e1027209 */ /* 0x000fe20007810000 */
[--C-:B------:R-:W-:Y:S01]  /*a6a0*/  FFMA.FTZ R30, R24, c[0x0][0x2d0], -R6.reuse ;  /* 0x0000b400181e7a23 */ /* 0x100fe20000010806 */
[----:B------:R-:W-:Y:S01]  /*a6b0*/  FMNMX.FTZ R0, R50, R0, !PT ;  /* 0x0000000032007209 */ /* 0x000fe20007810000 */
[--C-:B------:R-:W-:Y:S01]  /*a6c0*/  FFMA.FTZ R235, R56, c[0x0][0x2d0], -R6.reuse ;  /* 0x0000b40038eb7a23 */ /* 0x100fe20000010806 */
[----:B------:R-:W-:Y:S01]  /*a6d0*/  FMNMX.FTZ R2, R224, R2, !PT ;  /* 0x00000002e0027209 */ /* 0x000fe20007810000 */
[----:B------:R3:W-:Y:S01]  /*a6e0*/  MUFU.EX2 R220, R7 ;  /* 0x0000000700dc7308 */ /* 0x0007e20000000800 */
[----:B------:R-:W-:Y:S01]  /*a6f0*/  FMNMX.FTZ R0, R49, R0, !PT ;  /* 0x0000000031007209 */ /* 0x000fe20007810000 */
[--C-:B------:R-:W-:Y:S01]  /*a700*/  FFMA.FTZ R56, R21, c[0x0][0x2d0], -R6.reuse ;  /* 0x0000b40015387a23 */ /* 0x100fe20000010806 */
[----:B------:R-:W-:Y:S01]  /*a710*/  FMNMX.FTZ R2, R223, R2, !PT ;  /* 0x00000002df027209 */ /* 0x000fe20007810000 */
[--C-:B------:R-:W-:Y:S01]  /*a720*/  FFMA.FTZ R57, R57, c[0x0][0x2d0], -R6.reuse ;  /* 0x0000b40039397a23 */ /* 0x100fe20000010806 */
[----:B------:R-:W-:Y:S01]  /*a730*/  FSEL R32, R60, -INF , P1 ;  /* 0xff8000003c207808 */ /* 0x000fe20000800000 */
[--C-:B------:R-:W-:Y:S01]  /*a740*/  FFMA.FTZ R60, R29, c[0x0][0x2d0], -R6.reuse ;  /* 0x0000b4001d3c7a23 */ /* 0x100fe20000010806 */
[----:B------:R-:W-:Y:S01]  /*a750*/  FMNMX.FTZ R0, R33, R0, !PT ;  /* 0x0000000021007209 */ /* 0x000fe20007810000 */
[--C-:B------:R-:W-:Y:S01]  /*a760*/  FFMA.FTZ R61, R28, c[0x0][0x2d0], -R6.reuse ;  /* 0x0000b4001c3d7a23 */ /* 0x100fe20000010806 */
[----:B------:R-:W-:Y:S01]  /*a770*/  FMNMX.FTZ R54, R221, R2, !PT ;  /* 0x00000002dd367209 */ /* 0x000fe20007810000 */
[----:B------:R4:W-:Y:S01]  /*a780*/  MUFU.EX2 R64, R8 ;  /* 0x0000000800407308 */ /* 0x0009e20000000800 */
[----:B------:R-:W-:Y:S01]  /*a790*/  FMNMX.FTZ R2, R32, R0, !PT ;  /* 0x0000000020027209 */ /* 0x000fe20007810000 */
[--C-:B------:R-:W-:Y:S01]  /*a7a0*/  FFMA.FTZ R22, R22, c[0x0][0x2d0], -R6.reuse ;  /* 0x0000b40016167a23 */ /* 0x100fe20000010806 */
[----:B------:R-:W-:Y:S01]  /*a7b0*/  ISETP.GT.AND P1, PT, R4, 0x28, PT ;  /* 0x000000280400780c */ /* 0x000fe20003f24270 */
[----:B-1----:R-:W2:Y:S01]  /*a7c0*/  LDL.LU R13, [R1+0x64] ;  /* 0x00006400010d7983 */ /* 0x002ea20000300800 */
[----:B------:R-:W-:Y:S01]  /*a7d0*/  FMNMX.FTZ R2, R31, R2, !PT ;  /* 0x000000021f027209 */ /* 0x000fe20007810000 */
[--C-:B------:R-:W-:Y:S01]  /*a7e0*/  FFMA.FTZ R55, R55, c[0x0][0x2d0], -R6.reuse ;  /* 0x0000b40037377a23 */ /* 0x100fe20000010806 */
[----:B------:R-:W-:Y:S01]  /*a7f0*/  FSEL R218, R142, -INF , P1 ;  /* 0xff8000008eda7808 */ /* 0x000fe20000800000 */
[--C-:B------:R-:W-:Y:S01]  /*a800*/  FFMA.FTZ R142, R26, c[0x0][0x2d0], -R6.reuse ;  /* 0x0000b4001a8e7a23 */ /* 0x100fe20000010806 */
[----:B------:R-:W-:Y:S01]  /*a810*/  FMNMX.FTZ R0, R219, R54, !PT ;  /* 0x00000036db007209 */ /* 0x000fe20007810000 */
[----:B------:R-:W1:Y:S01]  /*a820*/  SHFL.BFLY PT, R137, R2, 0x2, 0x1f ;  /* 0x0c401f0002897f89 */ /* 0x000e6200000e0000 */
[----:B------:R-:W-:Y:S01]  /*a830*/  ISETP.GT.AND P1, PT, R4, 0x30, PT ;  /* 0x000000300400780c */ /* 0x000fe20003f24270 */
[--C-:B------:R-:W-:Y:S01]  /*a840*/  FFMA.FTZ R54, R5, c[0x0][0x2d0], -R6.reuse ;  /* 0x0000b40005367a23 */ /* 0x100fe20000010806 */
[----:B------:R-:W-:Y:S01]  /*a850*/  FMNMX.FTZ R0, R218, R0, !PT ;  /* 0x00000000da007209 */ /* 0x000fe20007810000 */
[----:B------:R-:W-:Y:S01]  /*a860*/  FFMA.FTZ R23, R23, c[0x0][0x2d0], -R6 ;  /* 0x0000b40017177a23 */ /* 0x000fe20000010806 */
[----:B------:R-:W-:Y:S02]  /*a870*/  FSEL R216, R134, -INF , P1 ;  /* 0xff80000086d87808 */ /* 0x000fe40000800000 */
[----:B------:R-:W-:Y:S01]  /*a880*/  FMNMX.FTZ R0, R217, R0, !PT ;  /* 0x00000000d9007209 */ /* 0x000fe20007810000 */
[----:B------:R-:W3:Y:S01]  /*a890*/  MUFU.EX2 R54, R54 ;  /* 0x0000003600367308 */ /* 0x000ee20000000800 */
        /* <DEDUP_REMOVED lines=9> */
[----:B-1----:R-:W-:Y:S02]  /*a930*/  FMNMX.FTZ R137, R2, R137, !PT ;  /* 0x0000008902897209 */ /* 0x002fe40007810000 */
[----:B------:R-:W-:Y:S02]  /*a940*/  FMNMX.FTZ R0, R135, R0, !PT ;  /* 0x0000000087007209 */ /* 0x000fe40007810000 */
[----:B------:R-:W-:Y:S01]  /*a950*/  FMNMX.FTZ R138, R138, R58, !PT ;  /* 0x0000003a8a8a7209 */ /* 0x000fe20007810000 */
[----:B------:R-:W1:Y:S03]  /*a960*/  SHFL.BFLY PT, R4, R137, 0x1, 0x1f ;  /* 0x0c201f0089047f89 */ /* 0x000e6600000e0000 */
[C---:B------:R-:W-:Y:S01]  /*a970*/  FSETP.NEU.FTZ.AND P1, PT, R138.reuse, -INF , PT ;  /* 0xff8000008a00780b */ /* 0x040fe20003f3d000 */
[----:B---3--:R-:W-:Y:S04]  /*a980*/  FMUL.FTZ R7, R138, c[0x0][0x2d0] ;  /* 0x0000b4008a077a20 */ /* 0x008fe80000410000 */
[----:B------:R-:W3:Y:S01]  /*a990*/  SHFL.BFLY PT, R2, R0, 0x2, 0x1f ;  /* 0x0c401f0000027f89 */ /* 0x000ee200000e0000 */
[----:B------:R-:W-:Y:S05]  /*a9a0*/  FSEL R7, R7, RZ, P1 ;  /* 0x000000ff07077208 */ /* 0x000fea0000800000 */
[--C-:B------:R-:W-:Y:S02]  /*a9b0*/  FFMA.FTZ R3, R3, c[0x0][0x2d0], -R7.reuse ;  /* 0x0000b40003037a23 */ /* 0x100fe40000010807 */
[--C-:B------:R-:W-:Y:S02]  /*a9c0*/  FFMA.FTZ R232, R27, c[0x0][0x2d0], -R7.reuse ;  /* 0x0000b4001be87a23 */ /* 0x100fe40000010807 */
[----:B------:R3:W-:Y:S01]  /*a9d0*/  MUFU.EX2 R211, R3 ;  /* 0x0000000300d37308 */ /* 0x0007e20000000800 */
[----:B------:R-:W-:Y:S01]  /*a9e0*/  LDSM.16.MT88.4 R24, [R237+0x100] ;  /* 0x00010000ed18783b */ /* 0x000fe20000004200 */
[--C-:B------:R-:W-:Y:S02]  /*a9f0*/  FFMA.FTZ R16, R16, c[0x0][0x2d0], -R7.reuse ;  /* 0x0000b40010107a23 */ /* 0x100fe40000010807 */
[--C-:B------:R-:W-:Y:S01]  /*aa00*/  FFMA.FTZ R11, R11, c[0x0][0x2d0], -R7.reuse ;  /* 0x0000b4000b0b7a23 */ /* 0x100fe20000010807 */
[----:B-1----:R-:W-:Y:S01]  /*aa10*/  FMNMX.FTZ R137, R137, R4, !PT ;  /* 0x0000000489897209 */ /* 0x002fe20007810000 */
[--C-:B------:R-:W-:Y:S01]  /*aa20*/  FFMA.FTZ R10, R10, c[0x0][0x2d0], -R7.reuse ;  /* 0x0000b4000a0a7a23 */ /* 0x100fe20000010807 */
[----:B------:R-:W-:Y:S01]  /*aa30*/  FSEL R4, R138, RZ, P1 ;  /* 0x000000ff8a047208 */ /* 0x000fe20000800000 */
[----:B------:R-:W-:Y:S01]  /*aa40*/  FFMA.FTZ R66, R53, c[0x0][0x2d0], -R7 ;  /* 0x0000b40035427a23 */ /* 0x000fe20000010807 */
[C---:B------:R-:W-:Y:S01]  /*aa50*/  FSETP.NEU.FTZ.AND P0, PT, R137.reuse, -INF , PT ;  /* 0xff8000008900780b */ /* 0x040fe20003f1d000 */
[----:B----4-:R-:W-:Y:S01]  /*aa60*/  FMUL.FTZ R8, R137, c[0x0][0x2d0] ;  /* 0x0000b40089087a20 */ /* 0x010fe20000410000 */
[----:B------:R-:W-:Y:S01]  /*aa70*/  MUFU.EX2 R62, R16 ;  /* 0x00000010003e7308 */ /* 0x000fe20000000800 */
[----:B------:R-:W-:Y:S01]  /*aa80*/  FADD.FTZ R5, -R4, R133 ;  /* 0x0000008504057221 */ /* 0x000fe20000010100 */
[----:B---3--:R-:W-:Y:S01]  /*aa90*/  FMNMX.FTZ R0, R0, R2, !PT ;  /* 0x0000000200007209 */ /* 0x008fe20007810000 */
[--C-:B------:R-:W-:Y:S01]  /*aaa0*/  FFMA.FTZ R59, R36, c[0x0][0x2d0], -R7.reuse ;  /* 0x0000b400243b7a23 */ /* 0x100fe20000010807 */
[----:B------:R-:W-:Y:S01]  /*aab0*/  FSEL R8, R8, RZ, P0 ;  /* 0x000000ff08087208 */ /* 0x000fe20000000000 */
[--C-:B------:R-:W-:Y:S02]  /*aac0*/  FFMA.FTZ R63, R37, c[0x0][0x2d0], -R7.reuse ;  /* 0x0000b400253f7a23 */ /* 0x100fe40000010807 */
[----:B------:R-:W1:Y:S01]  /*aad0*/  SHFL.BFLY PT, R2, R0, 0x1, 0x1f ;  /* 0x0c201f0000027f89 */ /* 0x000e6200000e0000 */
[--C-:B------:R-:W-:Y:S02]  /*aae0*/  FFMA.FTZ R29, R48, c[0x0][0x2d0], -R7.reuse ;  /* 0x0000b400301d7a23 */ /* 0x100fe40000010807 */
[--C-:B------:R-:W-:Y:S01]  /*aaf0*/  FFMA.FTZ R14, R14, c[0x0][0x2d0], -R8.reuse ;  /* 0x0000b4000e0e7a23 */ /* 0x100fe20000010808 */
[----:B------:R-:W-:Y:S01]  /*ab00*/  MUFU.EX2 R65, R11 ;  /* 0x0000000b00417308 */ /* 0x000fe20000000800 */
[----:B------:R-:W-:Y:S01]  /*ab10*/  FSEL R3, R137, RZ, P0 ;  /* 0x000000ff89037208 */ /* 0x000fe20000000000 */
[--C-:B------:R-:W-:Y:S01]  /*ab20*/  FFMA.FTZ R17, R17, c[0x0][0x2d0], -R8.reuse ;  /* 0x0000b40011117a23 */ /* 0x100fe20000010808 */
[----:B------:R-:W-:Y:S01]  /*ab30*/  PLOP3.LUT P0, PT, PT, PT, UP0, 0x80, 0x0 ;  /* 0x000000000000781c */ /* 0x000fe20003f0f008 */
[----:B------:R-:W-:Y:S02]  /*ab40*/  FFMA.FTZ R15, R15, c[0x0][0x2d0], -R8 ;  /* 0x0000b4000f0f7a23 */ /* 0x000fe40000010808 */
[----:B------:R-:W-:Y:S02]  /*ab50*/  FADD.FTZ R4, -R3, R136 ;  /* 0x0000008803047221 */ /* 0x000fe40000010100 */
[--C-:B------:R-:W-:Y:S02]  /*ab60*/  FFMA.FTZ R9, R9, c[0x0][0x2d0], -R8.reuse ;  /* 0x0000b40009097a23 */ /* 0x100fe40000010808 */
[----:B------:R3:W-:Y:S01]  /*ab70*/  MUFU.EX2 R212, R14 ;  /* 0x0000000e00d47308 */ /* 0x0007e20000000800 */
[--C-:B------:R-:W-:Y:S02]  /*ab80*/  FFMA.FTZ R244, R49, c[0x0][0x2d0], -R8.reuse ;  /* 0x0000b40031f47a23 */ /* 0x100fe40000010808 */
[--C-:B------:R-:W-:Y:S02]  /*ab90*/  FFMA.FTZ R243, R33, c[0x0][0x2d0], -R8.reuse ;  /* 0x0000b40021f37a23 */ /* 0x100fe40000010808 */
[----:B------:R-:W-:Y:S02]  /*aba0*/  FFMA.FTZ R242, R32, c[0x0][0x2d0], -R8 ;  /* 0x0000b40020f27a23 */ /* 0x000fe40000010808 */
[--C-:B------:R-:W-:Y:S02]  /*abb0*/  FFMA.FTZ R46, R46, c[0x0][0x2d0], -R7.reuse ;  /* 0x0000b4002e2e7a23 */ /* 0x100fe40000010807 */
[--C-:B------:R-:W-:Y:S01]  /*abc0*/  FFMA.FTZ R231, R42, c[0x0][0x2d0], -R7.reuse ;  /* 0x0000b4002ae77a23 */ /* 0x100fe20000010807 */
[----:B-1----:R-:W-:Y:S01]  /*abd0*/  FMNMX.FTZ R134, R2, R0, !PT ;  /* 0x0000000002867209 */ /* 0x002fe20007810000 */
[----:B------:R-:W-:Y:S01]  /*abe0*/  MUFU.EX2 R58, R17 ;  /* 0x00000011003a7308 */ /* 0x000fe20000000800 */
[----:B------:R-:W-:Y:S01]  /*abf0*/  FSEL R0, R139, RZ, P2 ;  /* 0x000000ff8b007208 */ /* 0x000fe20001000000 */
[--C-:B------:R-:W-:Y:S01]  /*ac00*/  FFMA.FTZ R230, R41, c[0x0][0x2d0], -R7.reuse ;  /* 0x0000b40029e67a23 */ /* 0x100fe20000010807 */
[C---:B------:R-:W-:Y:S01]  /*ac10*/  FSETP.NEU.FTZ.AND P2, PT, R134.reuse, -INF , PT ;  /* 0xff8000008600780b */ /* 0x040fe20003f5d000 */
[----:B------:R-:W-:Y:S02]  /*ac20*/  FMUL.FTZ R208, R134, c[0x0][0x2d0] ;  /* 0x0000b40086d07a20 */ /* 0x000fe40000410000 */
[----:B------:R-:W-:Y:S01]  /*ac30*/  FADD.FTZ R0, -R0, R132 ;  /* 0x0000008400007221 */ /* 0x000fe20000010100 */
[----:B------:R-:W-:Y:S01]  /*ac40*/  FSEL R2, R134, RZ, P2 ;  /* 0x000000ff86027208 */ /* 0x000fe20001000000 */
[--C-:B------:R-:W-:Y:S01]  /*ac50*/  FFMA.FTZ R229, R40, c[0x0][0x2d0], -R7.reuse ;  /* 0x0000b40028e57a23 */ /* 0x100fe20000010807 */
[----:B------:R-:W-:Y:S01]  /*ac60*/  FSEL R208, R208, RZ, P2 ;  /* 0x000000ffd0d07208 */ /* 0x000fe20001000000 */
[----:B------:R-:W-:Y:S01]  /*ac70*/  FMUL.FTZ R0, R0, c[0x0][0x2d0] ;  /* 0x0000b40000007a20 */ /* 0x000fe20000410000 */
[----:B------:R-:W-:Y:S01]  /*ac80*/  MUFU.EX2 R213, R10 ;  /* 0x0000000a00d57308 */ /* 0x000fe20000000800 */
[----:B------:R-:W-:Y:S01]  /*ac90*/  FADD.FTZ R3, -R2, R140 ;  /* 0x0000008c02037221 */ /* 0x000fe20000010100 */
[----:B------:R-:W-:Y:S01]  /*aca0*/  F2FP.PACK_AB R140, R220, R54 ;  /* 0x00000036dc8c723e */ /* 0x000fe200000000ff */
[--C-:B------:R-:W-:Y:S02]  /*acb0*/  FFMA.FTZ R20, R20, c[0x0][0x2d0], -R208.reuse ;  /* 0x0000b40014147a23 */ /* 0x100fe400000108d0 */
[--C-:B------:R-:W-:Y:S02]  /*acc0*/  FFMA.FTZ R18, R18, c[0x0][0x2d0], -R208.reuse ;  /* 0x0000b40012127a23 */ /* 0x100fe400000108d0 */
[--C-:B------:R-:W-:Y:S02]  /*acd0*/  FFMA.FTZ R19, R19, c[0x0][0x2d0], -R208.reuse ;  /* 0x0000b40013137a23 */ /* 0x100fe400000108d0 */
[----:B------:R-:W-:Y:S01]  /*ace0*/  FFMA.FTZ R12, R12, c[0x0][0x2d0], -R208 ;  /* 0x0000b4000c0c7a23 */ /* 0x000fe200000108d0 */
[----:B------:R1:W4:Y:S01]  /*acf0*/  MUFU.EX2 R2, R0 ;  /* 0x0000000000027308 */ /* 0x0003220000000800 */
[--C-:B---3--:R-:W-:Y:S02]  /*ad00*/  FFMA.FTZ R14, R52, c[0x0][0x2d0], -R8.reuse ;  /* 0x0000b400340e7a23 */ /* 0x108fe40000010808 */
[--C-:B------:R-:W-:Y:S02]  /*ad10*/  FFMA.FTZ R226, R35, c[0x0][0x2d0], -R8.reuse ;  /* 0x0000b40023e27a23 */ /* 0x100fe40000010808 */
[----:B------:R-:W-:Y:S02]  /*ad20*/  FFMA.FTZ R35, R43, c[0x0][0x2d0], -R8 ;  /* 0x0000b4002b237a23 */ /* 0x000fe40000010808 */
[----:B------:R-:W3:Y:S01]  /*ad30*/  LDSM.16.MT88.4 R40, [R238+0x100] ;  /* 0x00010000ee28783b */ /* 0x000ee20000004200 */
[--C-:B------:R-:W-:Y:S02]  /*ad40*/  FFMA.FTZ R39, R39, c[0x0][0x2d0], -R7.reuse ;  /* 0x0000b40027277a23 */ /* 0x100fe40000010807 */
[----:B------:R4:W-:Y:S01]  /*ad50*/  MUFU.EX2 R236, R20 ;  /* 0x0000001400ec7308 */ /* 0x0009e20000000800 */
[--C-:B------:R-:W-:Y:S02]  /*ad60*/  FFMA.FTZ R38, R38, c[0x0][0x2d0], -R7.reuse ;  /* 0x0000b40026267a23 */ /* 0x100fe40000010807 */
[----:B------:R-:W-:Y:S02]  /*ad70*/  FFMA.FTZ R28, R47, c[0x0][0x2d0], -R7 ;  /* 0x0000b4002f1c7a23 */ /* 0x000fe40000010807 */
[----:B------:R-:W-:Y:S02]  /*ad80*/  IMAD.MOV.U32 R47, RZ, RZ, R142 ;  /* 0x000000ffff2f7224 */ /* 0x000fe400078e008e */
[--C-:B------:R-:W-:Y:S02]  /*ad90*/  FFMA.FTZ R241, R31, c[0x0][0x2d0], -R8.reuse ;  /* 0x0000b4001ff17a23 */ /* 0x100fe40000010808 */
[--C-:B------:R-:W-:Y:S01]  /*ada0*/  FFMA.FTZ R136, R34, c[0x0][0x2d0], -R8.reuse ;  /* 0x0000b40022887a23 */ /* 0x100fe20000010808 */
[----:B------:R-:W-:Y:S01]  /*adb0*/  MUFU.EX2 R10, R15 ;  /* 0x0000000f000a7308 */ /* 0x000fe20000000800 */
[--C-:B------:R-:W-:Y:S02]  /*adc0*/  FFMA.FTZ R227, R45, c[0x0][0x2d0], -R8.reuse ;  /* 0x0000b4002de37a23 */ /* 0x100fe40000010808 */
[----:B------:R-:W-:Y:S02]  /*add0*/  FFMA.FTZ R228, R44, c[0x0][0x2d0], -R8 ;  /* 0x0000b4002ce47a23 */ /* 0x000fe40000010808 */
[----:B-1----:R-:W-:Y:S02]  /*ade0*/  FMUL.FTZ R0, R5, c[0x0][0x2d0] ;  /* 0x0000b40005007a20 */ /* 0x002fe40000410000 */
[C---:B----4-:R-:W-:Y:S02]  /*adf0*/  FMUL.FTZ R53, R2.reuse, R181 ;  /* 0x000000b502357220 */ /* 0x050fe40000410000 */
[----:B------:R-:W-:Y:S01]  /*ae00*/  IMAD.MOV.U32 R181, RZ, RZ, R64 ;  /* 0x000000ffffb57224 */ /* 0x000fe200078e0040 */
[----:B------:R1:W-:Y:S01]  /*ae10*/  MUFU.EX2 R133, R0 ;  /* 0x0000000000857308 */ /* 0x0003e20000000800 */
[C---:B------:R-:W-:Y:S02]  /*ae20*/  FMUL.FTZ R16, R2.reuse, R148 ;  /* 0x0000009402107220 */ /* 0x040fe40000410000 */
[C---:B------:R-:W-:Y:S02]  /*ae30*/  FMUL.FTZ R17, R2.reuse, R149 ;  /* 0x0000009502117220 */ /* 0x040fe40000410000 */
[C---:B------:R-:W-:Y:S02]  /*ae40*/  FMUL.FTZ R5, R2.reuse, R145 ;  /* 0x0000009102057220 */ /* 0x040fe40000410000 */
[C---:B------:R-:W-:Y:S02]  /*ae50*/  FMUL.FTZ R20, R2.reuse, R152 ;  /* 0x0000009802147220 */ /* 0x040fe40000410000 */
[C---:B------:R-:W-:Y:S01]  /*ae60*/  FMUL.FTZ R21, R2.reuse, R153 ;  /* 0x0000009902157220 */ /* 0x040fe20000410000 */
[----:B------:R-:W4:Y:S01]  /*ae70*/  MUFU.EX2 R210, R9 ;  /* 0x0000000900d27308 */ /* 0x000f220000000800 */
[C---:B------:R-:W-:Y:S01]  /*ae80*/  FMUL.FTZ R33, R2.reuse, R161 ;  /* 0x000000a102217220 */ /* 0x040fe20000410000 */
[----:B------:R-:W-:Y:S01]  /*ae90*/  MOV R153, R61 ;  /* 0x0000003d00997202 */ /* 0x000fe20000000f00 */
[C---:B------:R-:W-:Y:S01]  /*aea0*/  FMUL.FTZ R49, R2.reuse, R173 ;  /* 0x000000ad02317220 */ /* 0x040fe20000410000 */
[----:B------:R-:W-:Y:S01]  /*aeb0*/  MOV R173, R59 ;  /* 0x0000003b00ad7202 */ /* 0x000fe20000000f00 */
[C---:B------:R-:W-:Y:S02]  /*aec0*/  FMUL.FTZ R52, R2.reuse, R180 ;  /* 0x000000b402347220 */ /* 0x040fe40000410000 */
[C---:B------:R-:W-:Y:S01]  /*aed0*/  FMUL.FTZ R64, R2.reuse, R184 ;  /* 0x000000b802407220 */ /* 0x040fe20000410000 */
[----:B------:R-:W-:Y:S01]  /*aee0*/  MOV R184, R63 ;  /* 0x0000003f00b87202 */ /* 0x000fe20000000f00 */
[C---:B------:R-:W-:Y:S01]  /*aef0*/  FMUL.FTZ R68, R2.reuse, R68 ;  /* 0x0000004402447220 */ /* 0x040fe20000410000 */
[----:B------:R-:W-:Y:S01]  /*af00*/  MUFU.EX2 R209, R12 ;  /* 0x0000000c00d17308 */ /* 0x000fe20000000800 */
[C---:B------:R-:W-:Y:S02]  /*af10*/  FMUL.FTZ R69, R2.reuse, R69 ;  /* 0x0000004502457220 */ /* 0x040fe40000410000 */
[----:B------:R-:W-:Y:S02]  /*af20*/  FMUL.FTZ R80, R2, R80 ;  /* 0x0000005002507220 */ /* 0x000fe40000410000 */
[----:B-1----:R-:W-:Y:S02]  /*af30*/  FMUL.FTZ R0, R4, c[0x0][0x2d0] ;  /* 0x0000b40004007a20 */ /* 0x002fe40000410000 */
[C---:B------:R-:W-:Y:S02]  /*af40*/  FMUL.FTZ R4, R2.reuse, R144 ;  /* 0x0000009002047220 */ /* 0x040fe40000410000 */
[C---:B------:R-:W-:Y:S01]  /*af50*/  FMUL.FTZ R81, R2.reuse, R81 ;  /* 0x0000005102517220 */ /* 0x040fe20000410000 */
[----:B------:R1:W-:Y:S01]  /*af60*/  MUFU.EX2 R132, R0 ;  /* 0x0000000000847308 */ /* 0x0003e20000000800 */
[C---:B------:R-:W-:Y:S02]  /*af70*/  FMUL.FTZ R84, R2.reuse, R84 ;  /* 0x0000005402547220 */ /* 0x040fe40000410000 */
[----:B------:R-:W-:Y:S01]  /*af80*/  FMUL.FTZ R85, R2, R85 ;  /* 0x0000005502557220 */ /* 0x000fe20000410000 */
[----:B----4-:R-:W-:Y:S01]  /*af90*/  F2FP.PACK_AB R144, R212, R210 ;  /* 0x000000d2d490723e */ /* 0x010fe200000000ff */
[C---:B------:R-:W-:Y:S02]  /*afa0*/  FMUL.FTZ R96, R2.reuse, R96 ;  /* 0x0000006002607220 */ /* 0x040fe40000410000 */
[C---:B------:R-:W-:Y:S02]  /*afb0*/  FMUL.FTZ R97, R2.reuse, R97 ;  /* 0x0000006102617220 */ /* 0x040fe40000410000 */
[C---:B------:R-:W-:Y:S01]  /*afc0*/  FMUL.FTZ R100, R2.reuse, R100 ;  /* 0x0000006402647220 */ /* 0x040fe20000410000 */
[----:B------:R-:W4:Y:S01]  /*afd0*/  MUFU.EX2 R234, R18 ;  /* 0x0000001200ea7308 */ /* 0x000f220000000800 */
[C---:B------:R-:W-:Y:S02]  /*afe0*/  FMUL.FTZ R101, R2.reuse, R101 ;  /* 0x0000006502657220 */ /* 0x040fe40000410000 */
[C---:B------:R-:W-:Y:S02]  /*aff0*/  FMUL.FTZ R112, R2.reuse, R112 ;  /* 0x0000007002707220 */ /* 0x040fe40000410000 */
[C---:B------:R-:W-:Y:S02]  /*b000*/  FMUL.FTZ R113, R2.reuse, R113 ;  /* 0x0000007102717220 */ /* 0x040fe40000410000 */
[C---:B------:R-:W-:Y:S02]  /*b010*/  FMUL.FTZ R32, R2.reuse, R160 ;  /* 0x000000a002207220 */ /* 0x040fe40000410000 */
[C---:B------:R-:W-:Y:S01]  /*b020*/  FMUL.FTZ R36, R2.reuse, R168 ;  /* 0x000000a802247220 */ /* 0x040fe20000410000 */
[----:B------:R-:W3:Y:S01]  /*b030*/  MUFU.EX2 R233, R19 ;  /* 0x0000001300e97308 */ /* 0x000ee20000000800 */
[C---:B------:R-:W-:Y:S01]  /*b040*/  FMUL.FTZ R37, R2.reuse, R169 ;  /* 0x000000a902257220 */ /* 0x040fe20000410000 */
[----:B------:R-:W-:Y:S01]  /*b050*/  MOV R169, R65 ;  /* 0x0000004100a97202 */ /* 0x000fe20000000f00 */
[C---:B------:R-:W-:Y:S01]  /*b060*/  FMUL.FTZ R65, R2.reuse, R185 ;  /* 0x000000b902417220 */ /* 0x040fe20000410000 */
[----:B------:R-:W-:Y:S01]  /*b070*/  MOV R185, R22 ;  /* 0x0000001600b97202 */ /* 0x000fe20000000f00 */
[----:B-1----:R-:W-:Y:S01]  /*b080*/  FMUL.FTZ R0, R3, c[0x0][0x2d0] ;  /* 0x0000b40003007a20 */ /* 0x002fe20000410000 */
[----:B------:R-:W-:Y:S01]  /*b090*/  MOV R3, R66 ;  /* 0x0000004200037202 */ /* 0x000fe20000000f00 */
[C---:B------:R-:W-:Y:S01]  /*b0a0*/  FMUL.FTZ R48, R2.reuse, R172 ;  /* 0x000000ac02307220 */ /* 0x040fe20000410000 */
[----:B------:R-:W-:Y:S01]  /*b0b0*/  MOV R172, R30 ;  /* 0x0000001e00ac7202 */ /* 0x000fe20000000f00 */
[C---:B------:R-:W-:Y:S02]  /*b0c0*/  FMUL.FTZ R116, R2.reuse, R116 ;  /* 0x0000007402747220 */ /* 0x040fe40000410000 */
[----:B------:R-:W1:Y:S01]  /*b0d0*/  MUFU.EX2 R0, R0 ;  /* 0x0000000000007308 */ /* 0x000e620000000800 */
[C---:B------:R-:W-:Y:S02]  /*b0e0*/  FMUL.FTZ R117, R2.reuse, R117 ;  /* 0x0000007502757220 */ /* 0x040fe40000410000 */
[----:B------:R-:W-:Y:S01]  /*b0f0*/  FMUL.FTZ R128, R2, R128 ;  /* 0x0000008002807220 */ /* 0x000fe20000410000 */
[----:B----4-:R-:W-:Y:S01]  /*b100*/  F2FP.PACK_AB R145, R234, R209 ;  /* 0x000000d1ea91723e */ /* 0x010fe200000000ff */
[----:B------:R-:W-:Y:S02]  /*b110*/  FMUL.FTZ R129, R2, R129 ;  /* 0x0000008102817220 */ /* 0x000fe40000410000 */
[----:B------:R-:W-:Y:S01]  /*b120*/  IMAD.MOV.U32 R168, RZ, RZ, R46 ;  /* 0x000000ffffa87224 */ /* 0x000fe200078e002e */
[----:B------:R-:W-:Y:S01]  /*b130*/  MOV R46, R141 ;  /* 0x0000008d002e7202 */ /* 0x000fe20000000f00 */
[----:B------:R-:W-:Y:S01]  /*b140*/  FMUL.FTZ R6, R133, R146 ;  /* 0x0000009285067220 */ /* 0x000fe20000410000 */
[----:B------:R-:W-:Y:S01]  /*b150*/  F2FP.PACK_AB R141, R213, R211 ;  /* 0x000000d3d58d723e */ /* 0x000fe200000000ff */
[----:B------:R-:W-:Y:S02]  /*b160*/  FMUL.FTZ R7, R133, R147 ;  /* 0x0000009385077220 */ /* 0x000fe40000410000 */
[----:B------:R-:W-:Y:S01]  /*b170*/  IMAD.MOV.U32 R160, RZ, RZ, R10 ;  /* 0x000000ffffa07224 */ /* 0x000fe200078e000a */
[----:B---3--:R-:W-:Y:S01]  /*b180*/  F2FP.PACK_AB R147, R236, R233 ;  /* 0x000000e9ec93723e */ /* 0x008fe200000000ff */
[--C-:B------:R-:W-:Y:S02]  /*b190*/  FFMA.FTZ R51, R51, c[0x0][0x2d0], -R8.reuse ;  /* 0x0000b40033337a23 */ /* 0x100fe40000010808 */
[----:B------:R-:W-:Y:S01]  /*b1a0*/  FMUL.FTZ R9, R132, R157 ;  /* 0x0000009d84097220 */ /* 0x000fe20000410000 */
[----:B------:R-:W-:Y:S01]  /*b1b0*/  F2FP.PACK_AB R146, R58, R160 ;  /* 0x000000a03a92723e */ /* 0x000fe200000000ff */
[----:B------:R-:W-:Y:S02]  /*b1c0*/  FFMA.FTZ R50, R50, c[0x0][0x2d0], -R8 ;  /* 0x0000b40032327a23 */ /* 0x000fe40000010808 */
[C---:B------:R-:W-:Y:S02]  /*b1d0*/  FMUL.FTZ R8, R132.reuse, R156 ;  /* 0x0000009c84087220 */ /* 0x040fe40000410000 */
[----:B------:R-:W-:Y:S02]  /*b1e0*/  FMUL.FTZ R12, R132, R164 ;  /* 0x000000a4840c7220 */ /* 0x000fe40000410000 */
[C---:B-1----:R-:W-:Y:S02]  /*b1f0*/  FMUL.FTZ R10, R0.reuse, R158 ;  /* 0x0000009e000a7220 */ /* 0x042fe40000410000 */
[C---:B------:R-:W-:Y:S01]  /*b200*/  FMUL.FTZ R11, R0.reuse, R159 ;  /* 0x0000009f000b7220 */ /* 0x040fe20000410000 */
[----:B------:R-:W-:Y:S01]  /*b210*/  MOV R159, R39 ;  /* 0x00000027009f7202 */ /* 0x000fe20000000f00 */
[C---:B------:R-:W-:Y:S01]  /*b220*/  FMUL.FTZ R15, R0.reuse, R167 ;  /* 0x000000a7000f7220 */ /* 0x040fe20000410000 */
[----:B------:R-:W-:Y:S01]  /*b230*/  MOV R167, R50 ;  /* 0x0000003200a77202 */ /* 0x000fe20000000f00 */
[C---:B------:R-:W-:Y:S02]  /*b240*/  FMUL.FTZ R18, R133.reuse, R150 ;  /* 0x0000009685127220 */ /* 0x040fe40000410000 */
[C---:B------:R-:W-:Y:S02]  /*b250*/  FMUL.FTZ R19, R133.reuse, R151 ;  /* 0x0000009785137220 */ /* 0x040fe40000410000 */
[----:B------:R-:W-:Y:S01]  /*b260*/  IMAD.MOV.U32 R158, RZ, RZ, R58 ;  /* 0x000000ffff9e7224 */ /* 0x000fe200078e003a */
[----:B------:R-:W-:Y:S01]  /*b270*/  LDSM.16.MT88.4 R148, [R239+0x100] ;  /* 0x00010000ef94783b */ /* 0x000fe20000004200 */
[----:B------:R-:W-:Y:S02]  /*b280*/  IMAD.MOV.U32 R164, RZ, RZ, R23 ;  /* 0x000000ffffa47224 */ /* 0x000fe400078e0017 */
[C---:B------:R-:W-:Y:S02]  /*b290*/  FMUL.FTZ R22, R133.reuse, R154 ;  /* 0x0000009a85167220 */ /* 0x040fe40000410000 */
[C---:B------:R-:W-:Y:S02]  /*b2a0*/  FMUL.FTZ R23, R133.reuse, R155 ;  /* 0x0000009b85177220 */ /* 0x040fe40000410000 */
[C---:B------:R-:W-:Y:S01]  /*b2b0*/  FMUL.FTZ R30, R0.reuse, R190 ;  /* 0x000000be001e7220 */ /* 0x040fe20000410000 */
[----:B------:R-:W-:Y:S01]  /*b2c0*/  MOV R190, R67 ;  /* 0x0000004300be7202 */ /* 0x000fe20000000f00 */
[----:B------:R-:W-:Y:S02]  /*b2d0*/  FMUL.FTZ R31, R0, R191 ;  /* 0x000000bf001f7220 */ /* 0x000fe40000410000 */
[C---:B------:R-:W-:Y:S02]  /*b2e0*/  FMUL.FTZ R34, R133.reuse, R162 ;  /* 0x000000a285227220 */ /* 0x040fe40000410000 */
[----:B------:R-:W-:Y:S02]  /*b2f0*/  IMAD.MOV.U32 R154, RZ, RZ, R38 ;  /* 0x000000ffff9a7224 */ /* 0x000fe400078e0026 */
[C---:B------:R-:W-:Y:S02]  /*b300*/  FMUL.FTZ R38, R133.reuse, R170 ;  /* 0x000000aa85267220 */ /* 0x040fe40000410000 */
[C---:B------:R-:W-:Y:S02]  /*b310*/  FMUL.FTZ R39, R133.reuse, R171 ;  /* 0x000000ab85277220 */ /* 0x040fe40000410000 */
[----:B------:R-:W-:Y:S01]  /*b320*/  IMAD.MOV.U32 R155, RZ, RZ, R47 ;  /* 0x000000ffff9b7224 */ /* 0x000fe200078e002f */
[----:B------:R-:W-:Y:S01]  /*b330*/  MUFU.EX2 R171, R232 ;  /* 0x000000e800ab7308 */ /* 0x000fe20000000800 */
[C---:B------:R-:W-:Y:S01]  /*b340*/  FMUL.FTZ R44, R132.reuse, R196 ;  /* 0x000000c4842c7220 */ /* 0x040fe20000410000 */
[----:B------:R-:W-:Y:S01]  /*b350*/  MOV R196, R160 ;  /* 0x000000a000c47202 */ /* 0x000fe20000000f00 */
[----:B------:R-:W-:Y:S02]  /*b360*/  FMUL.FTZ R45, R132, R197 ;  /* 0x000000c5842d7220 */ /* 0x000fe40000410000 */
[----:B------:R-:W-:Y:S02]  /*b370*/  FMUL.FTZ R47, R0, R199 ;  /* 0x000000c7002f7220 */ /* 0x000fe40000410000 */
[----:B------:R-:W-:Y:S02]  /*b380*/  IMAD.MOV.U32 R156, RZ, RZ, R51 ;  /* 0x000000ffff9c7224 */ /* 0x000fe400078e0033 */
[C---:B------:R-:W-:Y:S02]  /*b390*/  FMUL.FTZ R51, R133.reuse, R175 ;  /* 0x000000af85337220 */ /* 0x040fe40000410000 */
[C---:B------:R-:W-:Y:S01]  /*b3a0*/  FMUL.FTZ R50, R133.reuse, R174 ;  /* 0x000000ae85327220 */ /* 0x040fe20000410000 */
[----:B------:R-:W-:Y:S01]  /*b3b0*/  MOV R174, R169 ;  /* 0x000000a900ae7202 */ /* 0x000fe20000000f00 */
[C---:B------:R-:W-:Y:S02]  /*b3c0*/  FMUL.FTZ R67, R133.reuse, R187 ;  /* 0x000000bb85437220 */ /* 0x040fe40000410000 */
[----:B------:R-:W-:Y:S01]  /*b3d0*/  IMAD.MOV.U32 R180, RZ, RZ, R55 ;  /* 0x000000ffffb47224 */ /* 0x000fe200078e0037 */
[----:B------:R-:W3:Y:S01]  /*b3e0*/  LDL.LU R187, [R1+0x74] ;  /* 0x0000740001bb7983 */ /* 0x000ee20000300800 */
[C---:B------:R-:W-:Y:S02]  /*b3f0*/  FMUL.FTZ R55, R133.reuse, R183 ;  /* 0x000000b785377220 */ /* 0x040fe40000410000 */
[C---:B------:R-:W-:Y:S01]  /*b400*/  FMUL.FTZ R66, R133.reuse, R186 ;  /* 0x000000ba85427220 */ /* 0x040fe20000410000 */
[----:B------:R-:W-:Y:S01]  /*b410*/  MUFU.EX2 R183, R190 ;  /* 0x000000be00b77308 */ /* 0x000fe20000000800 */
[----:B------:R-:W4:Y:S01]  /*b420*/  LDL.LU R186, [R1+0x70] ;  /* 0x0000700001ba7983 */ /* 0x000f220000300800 */
[----:B------:R-:W-:Y:S02]  /*b430*/  IMAD.MOV.U32 R157, RZ, RZ, R62 ;  /* 0x000000ffff9d7224 */ /* 0x000fe400078e003e */
[----:B------:R-:W-:Y:S01]  /*b440*/  IMAD.MOV.U32 R152, RZ, RZ, R60 ;  /* 0x000000ffff987224 */ /* 0x000fe200078e003c */
[----:B------:R-:W4:Y:S01]  /*b450*/  LDL.LU R175, [R1+0x6c] ;  /* 0x00006c0001af7983 */ /* 0x000f220000300800 */
[C---:B------:R-:W-:Y:S02]  /*b460*/  FMUL.FTZ R60, R132.reuse, R204 ;  /* 0x000000cc843c7220 */ /* 0x040fe40000410000 */
[----:B------:R-:W-:Y:S02]  /*b470*/  FMUL.FTZ R61, R132, R205 ;  /* 0x000000cd843d7220 */ /* 0x000fe40000410000 */
[----:B------:R-:W-:Y:S01]  /*b480*/  FMUL.FTZ R63, R0, R207 ;  /* 0x000000cf003f7220 */ /* 0x000fe20000410000 */
[----:B------:R-:W-:Y:S01]  /*b490*/  MUFU.EX2 R190, R227 ;  /* 0x000000e300be7308 */ /* 0x000fe20000000800 */
[----:B--2---:R-:W-:Y:S01]  /*b4a0*/  FFMA.FTZ R161, R2, R13, R54 ;  /* 0x0000000d02a17223 */ /* 0x004fe20000010036 */
[----:B------:R-:W-:Y:S01]  /*b4b0*/  MOV R2, R143 ;  /* 0x0000008f00027202 */ /* 0x000fe20000000f00 */
[----:B------:R-:W-:Y:S01]  /*b4c0*/  FMUL.FTZ R13, R132, R165 ;  /* 0x000000a5840d7220 */ /* 0x000fe20000410000 */
[----:B------:R-:W-:Y:S01]  /*b4d0*/  F2FP.PACK_AB R143, R62, R169 ;  /* 0x000000a93e8f723e */ /* 0x000fe200000000ff */
[C---:B------:R-:W-:Y:S01]  /*b4e0*/  FMUL.FTZ R54, R133.reuse, R182 ;  /* 0x000000b685367220 */ /* 0x040fe20000410000 */
[----:B------:R-:W-:Y:S01]  /*b4f0*/  F2FP.PACK_AB R142, R2, R181 ;  /* 0x000000b5028e723e */ /* 0x000fe200000000ff */
[--C-:B------:R-:W-:Y:S01]  /*b500*/  FFMA.FTZ R160, R218, c[0x0][0x2d0], -R208.reuse ;  /* 0x0000b400daa07a23 */ /* 0x100fe200000108d0 */
[----:B------:R-:W-:Y:S01]  /*b510*/  MOV R165, R14 ;  /* 0x0000000e00a57202 */ /* 0x000fe20000000f00 */
[----:B------:R-:W-:Y:S01]  /*b520*/  FFMA.FTZ R214, R214, c[0x0][0x2d0], -R208 ;  /* 0x0000b400d6d67a23 */ /* 0x000fe200000108d0 */
[----:B------:R-:W-:Y:S01]  /*b530*/  MUFU.EX2 R227, R243 ;  /* 0x000000f300e37308 */ /* 0x000fe20000000800 */
[C---:B------:R-:W-:Y:S02]  /*b540*/  FMUL.FTZ R14, R0.reuse, R166 ;  /* 0x000000a6000e7220 */ /* 0x040fe40000410000 */
[-C--:B------:R-:W-:Y:S01]  /*b550*/  HMMA.16816.F32 R4, R140, R24.reuse, R4 ;  /* 0x000000188c04723c */ /* 0x080fe20000001804 */
[----:B------:R-:W-:Y:S02]  /*b560*/  IMAD.MOV.U32 R166, RZ, RZ, R56 ;  /* 0x000000ffffa67224 */ /* 0x000fe400078e0038 */
[----:B------:R-:W-:Y:S02]  /*b570*/  FMUL.FTZ R62, R0, R206 ;  /* 0x000000ce003e7220 */ /* 0x000fe40000410000 */
[C---:B------:R-:W-:Y:S02]  /*b580*/  FMUL.FTZ R70, R133.reuse, R70 ;  /* 0x0000004685467220 */ /* 0x040fe40000410000 */
[----:B------:R-:W-:Y:S01]  /*b590*/  MUFU.EX2 R182, R229 ;  /* 0x000000e500b67308 */ /* 0x000fe20000000800 */
[C---:B------:R-:W-:Y:S01]  /*b5a0*/  HMMA.16816.F32 R8, R144.reuse, R24, R8 ;  /* 0x000000189008723c */ /* 0x040fe20000001808 */
[C---:B------:R-:W-:Y:S03]  /*b5b0*/  FMUL.FTZ R71, R133.reuse, R71 ;  /* 0x0000004785477220 */ /* 0x040fe60000410000 */
[C---:B------:R-:W-:Y:S02]  /*b5c0*/  FMUL.FTZ R72, R132.reuse, R72 ;  /* 0x0000004884487220 */ /* 0x040fe40000410000 */
[C---:B------:R-:W-:Y:S02]  /*b5d0*/  FMUL.FTZ R73, R132.reuse, R73 ;  /* 0x0000004984497220 */ /* 0x040fe40000410000 */
[-C--:B------:R-:W-:Y:S01]  /*b5e0*/  HMMA.16816.F32 R12, R144, R26.reuse, R12 ;  /* 0x0000001a900c723c */ /* 0x080fe2000000180c */
[C---:B------:R-:W-:Y:S01]  /*b5f0*/  FMUL.FTZ R25, R132.reuse, R177 ;  /* 0x000000b184197220 */ /* 0x040fe20000410000 */
[----:B------:R-:W-:Y:S02]  /*b600*/  MUFU.EX2 R229, R173 ;  /* 0x000000ad00e57308 */ /* 0x000fe40000000800 */
[----:B------:R-:W-:Y:S02]  /*b610*/  IMAD.MOV.U32 R177, RZ, RZ, R57 ;  /* 0x000000ffffb17224 */ /* 0x000fe400078e0039 */
[----:B------:R-:W1:Y:S01]  /*b620*/  LDSM.16.MT88.4 R56, [R240+0x100] ;  /* 0x00010000f038783b */ /* 0x000e620000004200 */
[----:B------:R-:W-:Y:S01]  /*b630*/  FMUL.FTZ R24, R132, R176 ;  /* 0x000000b084187220 */ /* 0x000fe20000410000 */
[C---:B------:R-:W-:Y:S01]  /*b640*/  HMMA.16816.F32 R16, R140.reuse, R26, R16 ;  /* 0x0000001a8c10723c */ /* 0x040fe20000001810 */
[C---:B------:R-:W-:Y:S03]  /*b650*/  FMUL.FTZ R74, R0.reuse, R74 ;  /* 0x0000004a004a7220 */ /* 0x040fe60000410000 */
[----:B------:R-:W-:Y:S01]  /*b660*/  FMUL.FTZ R75, R0, R75 ;  /* 0x0000004b004b7220 */ /* 0x000fe20000410000 */
[----:B------:R2:W-:Y:S01]  /*b670*/  MUFU.EX2 R207, R167 ;  /* 0x000000a700cf7308 */ /* 0x0005e20000000800 */
[----:B------:R-:W-:Y:S02]  /*b680*/  FMUL.FTZ R76, R132, R76 ;  /* 0x0000004c844c7220 */ /* 0x000fe40000410000 */
[-C--:B------:R-:W-:Y:S01]  /*b690*/  HMMA.16816.F32 R20, R140, R40.reuse, R20 ;  /* 0x000000288c14723c */ /* 0x080fe20000001814 */
[C---:B------:R-:W-:Y:S03]  /*b6a0*/  FMUL.FTZ R26, R0.reuse, R178 ;  /* 0x000000b2001a7220 */ /* 0x040fe60000410000 */
[----:B------:R-:W-:Y:S01]  /*b6b0*/  FMUL.FTZ R27, R0, R179 ;  /* 0x000000b3001b7220 */ /* 0x000fe20000410000 */
[----:B------:R-:W-:Y:S01]  /*b6c0*/  MOV R179, R28 ;  /* 0x0000001c00b37202 */ /* 0x000fe20000000f00 */
[C---:B------:R-:W-:Y:S01]  /*b6d0*/  FMUL.FTZ R28, R132.reuse, R188 ;  /* 0x000000bc841c7220 */ /* 0x040fe20000410000 */
[----:B------:R-:W-:Y:S01]  /*b6e0*/  MUFU.EX2 R170, R177 ;  /* 0x000000b100aa7308 */ /* 0x000fe20000000800 */
[C---:B------:R-:W-:Y:S03]  /*b6f0*/  FMUL.FTZ R77, R132.reuse, R77 ;  /* 0x0000004d844d7220 */ /* 0x040fe60000410000 */
[C---:B------:R-:W-:Y:S01]  /*b700*/  HMMA.16816.F32 R24, R144.reuse, R40, R24 ;  /* 0x000000289018723c */ /* 0x040fe20000001818 */
[----:B------:R-:W-:Y:S02]  /*b710*/  IMAD.MOV.U32 R188, RZ, RZ, R29 ;  /* 0x000000ffffbc7224 */ /* 0x000fe400078e001d */
[----:B------:R-:W-:Y:S01]  /*b720*/  FMUL.FTZ R29, R132, R189 ;  /* 0x000000bd841d7220 */ /* 0x000fe20000410000 */
[----:B------:R-:W-:Y:S01]  /*b730*/  MOV R189, R46 ;  /* 0x0000002e00bd7202 */ /* 0x000fe20000000f00 */
[----:B------:R-:W-:Y:S01]  /*b740*/  FMUL.FTZ R46, R0, R198 ;  /* 0x000000c6002e7220 */ /* 0x000fe20000410000 */
[----:B------:R-:W-:Y:S01]  /*b750*/  MOV R198, R2 ;  /* 0x0000000200c67202 */ /* 0x000fe20000000f00 */
[----:B------:R-:W-:Y:S01]  /*b760*/  FFMA.FTZ R2, R222, c[0x0][0x2d0], -R208 ;  /* 0x0000b400de027a23 */ /* 0x000fe200000108d0 */
[----:B------:R-:W-:Y:S01]  /*b770*/  MOV R191, R189 ;  /* 0x000000bd00bf7202 */ /* 0x000fe20000000f00 */
[C---:B------:R-:W-:Y:S01]  /*b780*/  FMUL.FTZ R40, R132.reuse, R192 ;  /* 0x000000c084287220 */ /* 0x040fe20000410000 */
[-C--:B------:R-:W-:Y:S01]  /*b790*/  HMMA.16816.F32 R28, R144, R42.reuse, R28 ;  /* 0x0000002a901c723c */ /* 0x080fe2000000181c */
[----:B------:R-:W-:Y:S01]  /*b7a0*/  MUFU.EX2 R169, R2 ;  /* 0x0000000200a97308 */ /* 0x000fe20000000800 */
[----:B------:R-:W-:Y:S01]  /*b7b0*/  IMAD.MOV.U32 R176, RZ, RZ, R35 ;  /* 0x000000ffffb07224 */ /* 0x000fe200078e0023 */
[----:B--2---:R-:W-:Y:S01]  /*b7c0*/  MOV R167, R172 ;  /* 0x000000ac00a77202 */ /* 0x004fe20000000f00 */
[C---:B------:R-:W-:Y:S01]  /*b7d0*/  FMUL.FTZ R35, R133.reuse, R163 ;  /* 0x000000a385237220 */ /* 0x040fe20000410000 */
[----:B------:R-:W-:Y:S01]  /*b7e0*/  MOV R163, R179 ;  /* 0x000000b300a37202 */ /* 0x000fe20000000f00 */
[----:B------:R-:W-:Y:S01]  /*b7f0*/  FMUL.FTZ R41, R132, R193 ;  /* 0x000000c184297220 */ /* 0x000fe20000410000 */
[----:B------:R-:W-:Y:S01]  /*b800*/  MOV R204, R198 ;  /* 0x000000c600cc7202 */ /* 0x000fe20000000f00 */
[C---:B------:R-:W-:Y:S01]  /*b810*/  FMUL.FTZ R78, R0.reuse, R78 ;  /* 0x0000004e004e7220 */ /* 0x040fe20000410000 */
[----:B------:R-:W-:Y:S02]  /*b820*/  MOV R198, R154 ;  /* 0x0000009a00c67202 */ /* 0x000fe40000000f00 */
[C---:B------:R-:W-:Y:S01]  /*b830*/  HMMA.16816.F32 R32, R140.reuse, R42, R32 ;  /* 0x0000002a8c20723c */ /* 0x040fe20000001820 */
[C---:B------:R-:W-:Y:S01]  /*b840*/  FMUL.FTZ R79, R0.reuse, R79 ;  /* 0x0000004f004f7220 */ /* 0x040fe20000410000 */
[----:B------:R-:W-:Y:S01]  /*b850*/  MUFU.EX2 R193, R230 ;  /* 0x000000e600c17308 */ /* 0x000fe20000000800 */
[C---:B------:R-:W-:Y:S01]  /*b860*/  FMUL.FTZ R82, R133.reuse, R82 ;  /* 0x0000005285527220 */ /* 0x040fe20000410000 */
[----:B------:R-:W-:Y:S01]  /*b870*/  MOV R205, R191 ;  /* 0x000000bf00cd7202 */ /* 0x000fe20000000f00 */
[C---:B------:R-:W-:Y:S01]  /*b880*/  FMUL.FTZ R83, R133.reuse, R83 ;  /* 0x0000005385537220 */ /* 0x040fe20000410000 */
[----:B------:R-:W-:Y:S01]  /*b890*/  MOV R191, R152 ;  /* 0x0000009800bf7202 */ /* 0x000fe20000000f00 */
[C---:B------:R-:W-:Y:S01]  /*b8a0*/  FMUL.FTZ R42, R0.reuse, R194 ;  /* 0x000000c2002a7220 */ /* 0x040fe20000410000 */
[-C--:B-1----:R-:W-:Y:S01]  /*b8b0*/  HMMA.16816.F32 R36, R140, R56.reuse, R36 ;  /* 0x000000388c24723c */ /* 0x082fe20000001824 */
[----:B------:R-:W-:Y:S03]  /*b8c0*/  FMUL.FTZ R43, R0, R195 ;  /* 0x000000c3002b7220 */ /* 0x000fe60000410000 */
[----:B------:R-:W-:Y:S01]  /*b8d0*/  MUFU.EX2 R230, R184 ;  /* 0x000000b800e67308 */ /* 0x000fe20000000800 */
[C---:B------:R-:W-:Y:S01]  /*b8e0*/  FMUL.FTZ R86, R133.reuse, R86 ;  /* 0x0000005685567220 */ /* 0x040fe20000410000 */
[----:B------:R-:W-:Y:S01]  /*b8f0*/  MOV R195, R165 ;  /* 0x000000a500c37202 */ /* 0x000fe20000000f00 */
[----:B------:R-:W-:Y:S01]  /*b900*/  IMAD.MOV.U32 R165, RZ, RZ, R168 ;  /* 0x000000ffffa57224 */ /* 0x000fe200078e00a8 */
[C---:B------:R-:W-:Y:S01]  /*b910*/  HMMA.16816.F32 R40, R144.reuse, R56, R40 ;  /* 0x000000389028723c */ /* 0x040fe20000001828 */
[----:B------:R-:W-:Y:S03]  /*b920*/  FMUL.FTZ R87, R133, R87 ;  /* 0x0000005785577220 */ /* 0x000fe60000410000 */
[C---:B------:R-:W-:Y:S01]  /*b930*/  FMUL.FTZ R88, R132.reuse, R88 ;  /* 0x0000005884587220 */ /* 0x040fe20000410000 */
[----:B------:R-:W-:Y:S01]  /*b940*/  MOV R168, R3 ;  /* 0x0000000300a87202 */ /* 0x000fe20000000f00 */
[--C-:B------:R-:W-:Y:S01]  /*b950*/  FFMA.FTZ R3, R221, c[0x0][0x2d0], -R208.reuse ;  /* 0x0000b400dd037a23 */ /* 0x100fe200000108d0 */
[----:B------:R1:W-:Y:S01]  /*b960*/  MUFU.EX2 R179, R136 ;  /* 0x0000008800b37308 */ /* 0x0003e20000000800 */
[-C--:B------:R-:W-:Y:S01]  /*b970*/  HMMA.16816.F32 R44, R144, R58.reuse, R44 ;  /* 0x0000003a902c723c */ /* 0x080fe2000000182c */
[C---:B------:R-:W-:Y:S03]  /*b980*/  FMUL.FTZ R56, R132.reuse, R200 ;  /* 0x000000c884387220 */ /* 0x040fe60000410000 */
[C---:B------:R-:W-:Y:S02]  /*b990*/  FMUL.FTZ R57, R132.reuse, R201 ;  /* 0x000000c984397220 */ /* 0x040fe40000410000 */
[----:B------:R-:W-:Y:S02]  /*b9a0*/  IMAD.MOV.U32 R201, RZ, RZ, R155 ;  /* 0x000000ffffc97224 */ /* 0x000fe400078e009b */
[C---:B------:R-:W-:Y:S01]  /*b9b0*/  HMMA.16816.F32 R48, R140.reuse, R58, R48 ;  /* 0x0000003a8c30723c */ /* 0x040fe20000001830 */
[----:B------:R-:W-:Y:S01]  /*b9c0*/  FMUL.FTZ R89, R132, R89 ;  /* 0x0000005984597220 */ /* 0x000fe20000410000 */
[----:B------:R2:W-:Y:S02]  /*b9d0*/  MUFU.EX2 R177, R235 ;  /* 0x000000eb00b17308 */ /* 0x0005e40000000800 */
[C---:B------:R-:W-:Y:S02]  /*b9e0*/  FMUL.FTZ R90, R0.reuse, R90 ;  /* 0x0000005a005a7220 */ /* 0x040fe40000410000 */
[C---:B------:R-:W-:Y:S02]  /*b9f0*/  FMUL.FTZ R91, R0.reuse, R91 ;  /* 0x0000005b005b7220 */ /* 0x040fe40000410000 */
[-C--:B------:R-:W-:Y:S01]  /*ba00*/  HMMA.16816.F32 R52, R140, R148.reuse, R52 ;  /* 0x000000948c34723c */ /* 0x080fe20000001834 */
[C---:B------:R-:W-:Y:S03]  /*ba10*/  FMUL.FTZ R58, R0.reuse, R202 ;  /* 0x000000ca003a7220 */ /* 0x040fe60000410000 */
[----:B------:R-:W-:Y:S01]  /*ba20*/  FMUL.FTZ R59, R0, R203 ;  /* 0x000000cb003b7220 */ /* 0x000fe20000410000 */
[----:B------:R-:W-:Y:S01]  /*ba30*/  MOV R203, R156 ;  /* 0x0000009c00cb7202 */ /* 0x000fe20000000f00 */
[C---:B------:R-:W-:Y:S01]  /*ba40*/  FMUL.FTZ R92, R132.reuse, R92 ;  /* 0x0000005c845c7220 */ /* 0x040fe20000410000 */
[----:B------:R-:W-:Y:S01]  /*ba50*/  MUFU.EX2 R178, R231 ;  /* 0x000000e700b27308 */ /* 0x000fe20000000800 */
[--C-:B-1----:R-:W-:Y:S03]  /*ba60*/  FFMA.FTZ R136, R219, c[0x0][0x2d0], -R208.reuse ;  /* 0x0000b400db887a23 */ /* 0x102fe600000108d0 */
[C---:B------:R-:W-:Y:S01]  /*ba70*/  HMMA.16816.F32 R56, R144.reuse, R148, R56 ;  /* 0x000000949038723c */ /* 0x040fe20000001838 */
[----:B------:R-:W-:Y:S02]  /*ba80*/  FMUL.FTZ R93, R132, R93 ;  /* 0x0000005d845d7220 */ /* 0x000fe40000410000 */
[C---:B------:R-:W-:Y:S02]  /*ba90*/  FMUL.FTZ R94, R0.reuse, R94 ;  /* 0x0000005e005e7220 */ /* 0x040fe40000410000 */
[----:B------:R-:W-:Y:S01]  /*baa0*/  FMUL.FTZ R95, R0, R95 ;  /* 0x0000005f005f7220 */ /* 0x000fe20000410000 */
[----:B------:R-:W-:Y:S01]  /*bab0*/  MUFU.EX2 R180, R180 ;  /* 0x000000b400b47308 */ /* 0x000fe20000000800 */
[C---:B------:R-:W-:Y:S01]  /*bac0*/  FMUL.FTZ R98, R133.reuse, R98 ;  /* 0x0000006285627220 */ /* 0x040fe20000410000 */
[-C--:B------:R-:W-:Y:S01]  /*bad0*/  HMMA.16816.F32 R60, R144, R150.reuse, R60 ;  /* 0x00000096903c723c */ /* 0x080fe2000000183c */
[C---:B------:R-:W-:Y:S03]  /*bae0*/  FMUL.FTZ R99, R133.reuse, R99 ;  /* 0x0000006385637220 */ /* 0x040fe60000410000 */
[C---:B------:R-:W-:Y:S01]  /*baf0*/  FMUL.FTZ R102, R133.reuse, R102 ;  /* 0x0000006685667220 */ /* 0x040fe20000410000 */
[----:B--2---:R-:W-:Y:S01]  /*bb00*/  MOV R235, R204 ;  /* 0x000000cc00eb7202 */ /* 0x004fe20000000f00 */
[C---:B------:R-:W-:Y:S02]  /*bb10*/  FMUL.FTZ R103, R133.reuse, R103 ;  /* 0x0000006785677220 */ /* 0x040fe40000410000 */
[C---:B------:R-:W-:Y:S01]  /*bb20*/  HMMA.16816.F32 R64, R140.reuse, R150, R64 ;  /* 0x000000968c40723c */ /* 0x040fe20000001840 */
[----:B------:R-:W1:Y:S01]  /*bb30*/  LDSM.16.MT88.4 R148, [R237+0x2100] ;  /* 0x00210000ed94783b */ /* 0x000e620000004200 */
[----:B------:R-:W-:Y:S02]  /*bb40*/  MUFU.EX2 R204, R160 ;  /* 0x000000a000cc7308 */ /* 0x000fe40000000800 */
[C---:B------:R-:W-:Y:S02]  /*bb50*/  FMUL.FTZ R104, R132.reuse, R104 ;  /* 0x0000006884687220 */ /* 0x040fe40000410000 */
[----:B------:R-:W-:Y:S02]  /*bb60*/  FMUL.FTZ R105, R132, R105 ;  /* 0x0000006984697220 */ /* 0x000fe40000410000 */
[C---:B------:R-:W-:Y:S04]  /*bb70*/  FMUL.FTZ R106, R0.reuse, R106 ;  /* 0x0000006a006a7220 */ /* 0x040fe80000410000 */
[----:B------:R-:W-:Y:S01]  /*bb80*/  FMUL.FTZ R107, R0, R107 ;  /* 0x0000006b006b7220 */ /* 0x000fe20000410000 */
        /* <DEDUP_REMOVED lines=8> */
[--C-:B------:R-:W-:Y:S02]  /*bc10*/  FFMA.FTZ R2, R225, c[0x0][0x2d0], -R208.reuse ;  /* 0x0000b400e1027a23 */ /* 0x100fe400000108d0 */
[----:B------:R-:W-:Y:S02]  /*bc20*/  FFMA.FTZ R225, R215, c[0x0][0x2d0], -R208 ;  /* 0x0000b400d7e17a23 */ /* 0x000fe400000108d0 */
[C---:B------:R-:W-:Y:S02]  /*bc30*/  FMUL.FTZ R120, R132.reuse, R120 ;  /* 0x0000007884787220 */ /* 0x040fe40000410000 */
[----:B------:R-:W-:Y:S01]  /*bc40*/  FMUL.FTZ R121, R132, R121 ;  /* 0x0000007984797220 */ /* 0x000fe20000410000 */
[----:B------:R-:W-:Y:S01]  /*bc50*/  MUFU.EX2 R201, R201 ;  /* 0x000000c900c97308 */ /* 0x000fe20000000800 */
[C---:B------:R-:W-:Y:S02]  /*bc60*/  FMUL.FTZ R122, R0.reuse, R122 ;  /* 0x0000007a007a7220 */ /* 0x040fe40000410000 */
[----:B------:R-:W-:Y:S02]  /*bc70*/  FMUL.FTZ R123, R0, R123 ;  /* 0x0000007b007b7220 */ /* 0x000fe40000410000 */
[C---:B------:R-:W-:Y:S02]  /*bc80*/  FMUL.FTZ R124, R132.reuse, R124 ;  /* 0x0000007c847c7220 */ /* 0x040fe40000410000 */
[----:B------:R-:W-:Y:S01]  /*bc90*/  FMUL.FTZ R125, R132, R125 ;  /* 0x0000007d847d7220 */ /* 0x000fe20000410000 */
[-C--:B-1----:R-:W-:Y:S01]  /*bca0*/  HMMA.16816.F32 R68, R140, R148.reuse, R68 ;  /* 0x000000948c44723c */ /* 0x082fe20000001844 */
[C---:B------:R-:W-:Y:S01]  /*bcb0*/  FMUL.FTZ R126, R0.reuse, R126 ;  /* 0x0000007e007e7220 */ /* 0x040fe20000410000 */
[----:B------:R-:W-:Y:S01]  /*bcc0*/  MUFU.EX2 R205, R205 ;  /* 0x000000cd00cd7308 */ /* 0x000fe20000000800 */
[----:B------:R-:W-:Y:S02]  /*bcd0*/  FMUL.FTZ R127, R0, R127 ;  /* 0x0000007f007f7220 */ /* 0x000fe40000410000 */
[----:B------:R-:W-:Y:S02]  /*bce0*/  IMAD.MOV.U32 R162, RZ, RZ, R188 ;  /* 0x000000ffffa27224 */ /* 0x000fe400078e00bc */
[----:B------:R-:W-:Y:S01]  /*bcf0*/  IMAD.MOV.U32 R194, RZ, RZ, R176 ;  /* 0x000000ffffc27224 */ /* 0x000fe200078e00b0 */
[C---:B------:R-:W-:Y:S01]  /*bd00*/  HMMA.16816.F32 R72, R144.reuse, R148, R72 ;  /* 0x000000949048723c */ /* 0x040fe20000001848 */
[----:B------:R-:W-:Y:S03]  /*bd10*/  IMAD.MOV.U32 R197, RZ, RZ, R164 ;  /* 0x000000ffffc57224 */ /* 0x000fe600078e00a4 */
[----:B------:R-:W-:Y:S01]  /*bd20*/  FFMA.FTZ R164, R217, c[0x0][0x2d0], -R208 ;  /* 0x0000b400d9a47a23 */ /* 0x000fe200000108d0 */
[----:B------:R1:W-:Y:S01]  /*bd30*/  MUFU.EX2 R176, R226 ;  /* 0x000000e200b07308 */ /* 0x0003e20000000800 */
[----:B------:R-:W-:Y:S01]  /*bd40*/  IMAD.MOV.U32 R206, RZ, RZ, R163 ;  /* 0x000000ffffce7224 */ /* 0x000fe200078e00a3 */
[----:B------:R-:W-:Y:S01]  /*bd50*/  MOV R163, R157 ;  /* 0x0000009d00a37202 */ /* 0x000fe20000000f00 */
[-C--:B------:R-:W-:Y:S01]  /*bd60*/  HMMA.16816.F32 R76, R144, R150.reuse, R76 ;  /* 0x00000096904c723c */ /* 0x080fe2000000184c */
[----:B------:R-:W-:Y:S03]  /*bd70*/  MOV R202, R162 ;  /* 0x000000a200ca7202 */ /* 0x000fe60000000f00 */
[----:B------:R-:W-:Y:S02]  /*bd80*/  IMAD.MOV.U32 R162, RZ, RZ, R158 ;  /* 0x000000ffffa27224 */ /* 0x000fe400078e009e */
[----:B------:R-:W-:Y:S01]  /*bd90*/  IMAD.MOV.U32 R199, RZ, RZ, R181 ;  /* 0x000000ffffc77224 */ /* 0x000fe200078e00b5 */
[----:B------:R-:W-:Y:S01]  /*bda0*/  MUFU.EX2 R172, R164 ;  /* 0x000000a400ac7308 */ /* 0x000fe20000000800 */
[C---:B------:R-:W-:Y:S01]  /*bdb0*/  HMMA.16816.F32 R80, R140.reuse, R150, R80 ;  /* 0x000000968c50723c */ /* 0x040fe20000001850 */
[----:B------:R-:W2:Y:S03]  /*bdc0*/  LDSM.16.MT88.4 R148, [R238+0x2100] ;  /* 0x00210000ee94783b */ /* 0x000ea60000004200 */
[C---:B------:R-:W-:Y:S01]  /*bdd0*/  FMUL.FTZ R118, R133.reuse, R118 ;  /* 0x0000007685767220 */ /* 0x040fe20000410000 */
[----:B------:R-:W-:Y:S01]  /*bde0*/  MOV R200, R199 ;  /* 0x000000c700c87202 */ /* 0x000fe20000000f00 */
[C---:B------:R-:W-:Y:S01]  /*bdf0*/  FMUL.FTZ R119, R133.reuse, R119 ;  /* 0x0000007785777220 */ /* 0x040fe20000410000 */
[----:B------:R-:W-:Y:S01]  /*be00*/  MOV R199, R195 ;  /* 0x000000c300c77202 */ /* 0x000fe20000000f00 */
[C---:B------:R-:W-:Y:S01]  /*be10*/  FMUL.FTZ R130, R133.reuse, R130 ;  /* 0x0000008285827220 */ /* 0x040fe20000410000 */
[----:B------:R2:W-:Y:S03]  /*be20*/  MUFU.EX2 R181, R2 ;  /* 0x0000000200b57308 */ /* 0x0005e60000000800 */
[----:B------:R-:W-:Y:S01]  /*be30*/  MOV R195, R194 ;  /* 0x000000c200c37202 */ /* 0x000fe20000000f00 */
[----:B-1----:R-:W-:Y:S01]  /*be40*/  FFMA.FTZ R226, R216, c[0x0][0x2d0], -R208 ;  /* 0x0000b400d8e27a23 */ /* 0x002fe200000108d0 */
[----:B------:R-:W-:Y:S01]  /*be50*/  MOV R194, R159 ;  /* 0x0000009f00c27202 */ /* 0x000fe20000000f00 */
[----:B------:R-:W-:Y:S01]  /*be60*/  LDSM.16.MT88.4 R216, [R238+0x3900] ;  /* 0x00390000eed8783b */ /* 0x000fe20000004200 */
[----:B------:R-:W-:Y:S02]  /*be70*/  IMAD.MOV.U32 R231, RZ, RZ, R200 ;  /* 0x000000ffffe77224 */ /* 0x000fe400078e00c8 */
[----:B------:R-:W-:Y:S01]  /*be80*/  FMUL.FTZ R131, R133, R131 ;  /* 0x0000008385837220 */ /* 0x000fe20000410000 */
[----:B------:R-:W-:Y:S04]  /*be90*/  MUFU.EX2 R188, R228 ;  /* 0x000000e400bc7308 */ /* 0x000fe80000000800 */
[----:B------:R-:W-:Y:S06]  /*bea0*/  LDSM.16.MT88.4 R156, [R240+0x900] ;  /* 0x00090000f09c783b */ /* 0x000fec0000004200 */
[----:B------:R1:W-:Y:S01]  /*beb0*/  MUFU.EX2 R228, R244 ;  /* 0x000000f400e47308 */ /* 0x0003e20000000800 */
[--C-:B--2---:R-:W-:Y:S09]  /*bec0*/  FFMA.FTZ R2, R224, c[0x0][0x2d0], -R208.reuse ;  /* 0x0000b400e0027a23 */ /* 0x104ff200000108d0 */
[----:B------:R2:W-:Y:S01]  /*bed0*/  MUFU.EX2 R224, R242 ;  /* 0x000000f200e07308 */ /* 0x0005e20000000800 */
[-C--:B------:R-:W-:Y:S08]  /*bee0*/  HMMA.16816.F32 R84, R140, R148.reuse, R84 ;  /* 0x000000948c54723c */ /* 0x080ff00000001854 */
[C---:B------:R-:W-:Y:S01]  /*bef0*/  HMMA.16816.F32 R88, R144.reuse, R148, R88 ;  /* 0x000000949058723c */ /* 0x040fe20000001858 */
[----:B------:R3:W-:Y:S01]  /*bf00*/  MUFU.EX2 R192, R2 ;  /* 0x0000000200c07308 */ /* 0x0007e20000000800 */
[----:B-1----:R1:W5:Y:S06]  /*bf10*/  LDL.LU R244, [R1+0xa0] ;  /* 0x0000a00001f47983 */ /* 0x00236c0000300800 */
[-C--:B------:R-:W-:Y:S01]  /*bf20*/  HMMA.16816.F32 R92, R144, R150.reuse, R92 ;  /* 0x00000096905c723c */ /* 0x080fe2000000185c */
[----:B------:R1:W5:Y:S02]  /*bf30*/  LDL.LU R243, [R1+0x9c] ;  /* 0x00009c0001f37983 */ /* 0x0003640000300800 */
[----:B------:R-:W-:Y:S02]  /*bf40*/  MUFU.EX2 R200, R136 ;  /* 0x0000008800c87308 */ /* 0x000fe40000000800 */
[----:B--2---:R1:W5:Y:S03]  /*bf50*/  LDL.LU R242, [R1+0x98] ;  /* 0x0000980001f27983 */ /* 0x0043660000300800 */
[C---:B------:R-:W-:Y:S01]  /*bf60*/  HMMA.16816.F32 R96, R140.reuse, R150, R96 ;  /* 0x000000968c60723c */ /* 0x040fe20000001860 */
[----:B------:R-:W2:Y:S04]  /*bf70*/  LDSM.16.MT88.4 R148, [R240+0x2100] ;  /* 0x00210000f094783b */ /* 0x000ea80000004200 */
[----:B------:R1:W1:Y:S01]  /*bf80*/  MUFU.EX2 R136, R241 ;  /* 0x000000f100887308 */ /* 0x0002620000000800 */
[----:B---3--:R-:W-:Y:S02]  /*bf90*/  FFMA.FTZ R2, R223, c[0x0][0x2d0], -R208 ;  /* 0x0000b400df027a23 */ /* 0x008fe400000108d0 */
[----:B------:R-:W-:Y:S04]  /*bfa0*/  FFMA.FTZ R133, R133, R187, R211 ;  /* 0x000000bb85857223 */ /* 0x000fe800000100d3 */
[----:B------:R-:W-:Y:S03]  /*bfb0*/  IMAD.MOV.U32 R187, RZ, RZ, R163 ;  /* 0x000000ffffbb7224 */ /* 0x000fe600078e00a3 */
[----:B------:R3:W2:Y:S01]  /*bfc0*/  MUFU.EX2 R189, R2 ;  /* 0x0000000200bd7308 */ /* 0x0006a20000000800 */
[----:B----4-:R-:W-:Y:S01]  /*bfd0*/  FFMA.FTZ R132, R132, R186, R210 ;  /* 0x000000ba84847223 */ /* 0x010fe200000100d2 */
[----:B------:R-:W-:Y:S01]  /*bfe0*/  MOV R186, R162 ;  /* 0x000000a200ba7202 */ /* 0x000fe20000000f00 */
[----:B------:R-:W-:Y:S02]  /*bff0*/  FFMA.FTZ R208, R135, c[0x0][0x2d0], -R208 ;  /* 0x0000b40087d07a23 */ /* 0x000fe400000108d0 */
[----:B------:R-:W-:Y:S02]  /*c000*/  FADD.FTZ R135, R213, R133 ;  /* 0x00000085d5877221 */ /* 0x000fe40000010000 */
[----:B------:R-:W-:Y:S03]  /*c010*/  FADD.FTZ R133, R212, R132 ;  /* 0x00000084d4857221 */ /* 0x000fe60000010000 */
[----:B------:R-:W-:Y:S01]  /*c020*/  MUFU.EX2 R194, R194 ;  /* 0x000000c200c27308 */ /* 0x000fe20000000800 */
[----:B-1----:R1:W5:Y:S01]  /*c030*/  LDL.LU R241, [R1+0x94] ;  /* 0x0000940001f17983 */ /* 0x0023620000300800 */
[----:B------:R-:W-:Y:S08]  /*c040*/  F2FP.PACK_AB R210, R136, R224 ;  /* 0x000000e088d2723e */ /* 0x000ff000000000ff */
[----:B------:R-:W-:Y:S01]  /*c050*/  MUFU.EX2 R202, R202 ;  /* 0x000000ca00ca7308 */ /* 0x000fe20000000800 */
[----:B---3--:R-:W-:Y:S02]  /*c060*/  FFMA.FTZ R2, R0, R175, R209 ;  /* 0x000000af00027223 */ /* 0x008fe400000100d1 */
[----:B------:R-:W-:Y:S01]  /*c070*/  FADD.FTZ R0, R220, R161 ;  /* 0x000000a1dc007221 */ /* 0x000fe20000010000 */
[-C--:B--2---:R-:W-:Y:S01]  /*c080*/  HMMA.16816.F32 R100, R140, R148.reuse, R100 ;  /* 0x000000948c64723c */ /* 0x084fe20000001864 */
[----:B------:R-:W-:Y:S01]  /*c090*/  LDSM.16.MT88.4 R160, [R238+0x1100] ;  /* 0x00110000eea0783b */ /* 0x000fe20000004200 */
[----:B------:R-:W-:Y:S04]  /*c0a0*/  IMAD.MOV.U32 R175, RZ, RZ, R174 ;  /* 0x000000ffffaf7224 */ /* 0x000fe800078e00ae */
[----:B------:R-:W-:Y:S01]  /*c0b0*/  MUFU.EX2 R206, R206 ;  /* 0x000000ce00ce7308 */ /* 0x000fe20000000800 */
[----:B------:R-:W-:Y:S02]  /*c0c0*/  IMAD.MOV.U32 R174, RZ, RZ, R197 ;  /* 0x000000ffffae7224 */ /* 0x000fe400078e00c5 */
[----:B------:R-:W-:Y:S03]  /*c0d0*/  IMAD.MOV.U32 R197, RZ, RZ, R153 ;  /* 0x000000ffffc57224 */ /* 0x000fe600078e0099 */
[----:B------:R-:W-:Y:S01]  /*c0e0*/  MOV R232, R175 ;  /* 0x000000af00e87202 */ /* 0x000fe20000000f00 */
[C---:B------:R-:W-:Y:S01]  /*c0f0*/  HMMA.16816.F32 R104, R144.reuse, R148, R104 ;  /* 0x000000949068723c */ /* 0x040fe20000001868 */
[----:B------:R-:W-:Y:S01]  /*c100*/  LDSM.16.MT88.4 R152, [R238+0x900] ;  /* 0x00090000ee98783b */ /* 0x000fe20000004200 */
[----:B------:R-:W-:Y:S01]  /*c110*/  MOV R175, R196 ;  /* 0x000000c400af7202 */ /* 0x000fe20000000f00 */
[----:B------:R-:W-:Y:S01]  /*c120*/  FADD.FTZ R2, R234, R2 ;  /* 0x00000002ea027221 */ /* 0x000fe20000010000 */
[----:B------:R-:W-:Y:S01]  /*c130*/  MUFU.EX2 R197, R197 ;  /* 0x000000c500c57308 */ /* 0x000fe20000000800 */
[----:B------:R-:W-:Y:S03]  /*c140*/  FADD.FTZ R0, R231, R0 ;  /* 0x00000000e7007221 */ /* 0x000fe60000010000 */
[-C--:B------:R-:W-:Y:S01]  /*c150*/  HMMA.16816.F32 R108, R144, R150.reuse, R108 ;  /* 0x00000096906c723c */ /* 0x080fe2000000186c */
[----:B------:R-:W-:Y:S03]  /*c160*/  LDSM.16.MT88.4 R220, [R240+0x3900] ;  /* 0x00390000f0dc783b */ /* 0x000fe60000004200 */
[----:B------:R-:W-:Y:S04]  /*c170*/  FADD.FTZ R132, R232, R135 ;  /* 0x00000087e8847221 */ /* 0x000fe80000010000 */
[C---:B------:R-:W-:Y:S01]  /*c180*/  HMMA.16816.F32 R112, R140.reuse, R150, R112 ;  /* 0x000000968c70723c */ /* 0x040fe20000001870 */
[----:B------:R-:W2:Y:S01]  /*c190*/  LDSM.16.MT88.4 R148, [R239+0x2100] ;  /* 0x00210000ef94783b */ /* 0x000ea20000004200 */
[----:B------:R-:W-:Y:S10]  /*c1a0*/  MUFU.EX2 R234, R174 ;  /* 0x000000ae00ea7308 */ /* 0x000ff40000000800 */
[----:B------:R-:W-:Y:S10]  /*c1b0*/  MUFU.EX2 R231, R185 ;  /* 0x000000b900e77308 */ /* 0x000ff40000000800 */
[----:B------:R3:W-:Y:S10]  /*c1c0*/  MUFU.EX2 R135, R214 ;  /* 0x000000d600877308 */ /* 0x0007f40000000800 */
[----:B------:R-:W-:Y:S01]  /*c1d0*/  MUFU.EX2 R195, R195 ;  /* 0x000000c300c37308 */ /* 0x000fe20000000800 */
[-C--:B--2---:R-:W-:Y:S09]  /*c1e0*/  HMMA.16816.F32 R116, R140, R148.reuse, R116 ;  /* 0x000000948c74723c */ /* 0x084ff20000001874 */
[----:B------:R-:W-:Y:S01]  /*c1f0*/  MUFU.EX2 R199, R199 ;  /* 0x000000c700c77308 */ /* 0x000fe20000000800 */
[----:B---3--:R-:W-:Y:S01]  /*c200*/  LDSM.16.MT88.4 R212, [R237+0x3900] ;  /* 0x00390000edd4783b */ /* 0x008fe20000004200 */
[C---:B------:R-:W-:Y:S08]  /*c210*/  HMMA.16816.F32 R120, R144.reuse, R148, R120 ;  /* 0x000000949078723c */ /* 0x040ff00000001878 */
[----:B------:R2:W-:Y:S01]  /*c220*/  MUFU.EX2 R196, R3 ;  /* 0x0000000300c47308 */ /* 0x0005e20000000800 */
[----:B------:R-:W-:Y:S01]  /*c230*/  F2FP.PACK_AB R148, R179, R176 ;  /* 0x000000b0b394723e */ /* 0x000fe200000000ff */
[-C--:B------:R-:W-:Y:S01]  /*c240*/  HMMA.16816.F32 R124, R144, R150.reuse, R124 ;  /* 0x00000096907c723c */ /* 0x080fe2000000187c */
[----:B------:R-:W3:Y:S01]  /*c250*/  LDSM.16.MT88.4 R144, [R237+0x900] ;  /* 0x00090000ed90783b */ /* 0x000ee20000004200 */
[----:B------:R-:W-:Y:S06]  /*c260*/  F2FP.PACK_AB R149, R181, R169 ;  /* 0x000000a9b595723e */ /* 0x000fec00000000ff */
[----:B------:R-:W-:Y:S01]  /*c270*/  MUFU.EX2 R203, R203 ;  /* 0x000000cb00cb7308 */ /* 0x000fe20000000800 */
[----:B------:R-:W-:Y:S07]  /*c280*/  HMMA.16816.F32 R128, R140, R150, R128 ;  /* 0x000000968c80723c */ /* 0x000fee0000001880 */
[----:B------:R-:W-:Y:S02]  /*c290*/  F2FP.PACK_AB R140, R177, R170 ;  /* 0x000000aab18c723e */ /* 0x000fe400000000ff */
[----:B------:R-:W-:Y:S03]  /*c2a0*/  MUFU.EX2 R225, R225 ;  /* 0x000000e100e17308 */ /* 0x000fe60000000800 */
[----:B------:R-:W-:Y:S02]  /*c2b0*/  F2FP.PACK_AB R141, R178, R171 ;  /* 0x000000abb28d723e */ /* 0x000fe400000000ff */
[----:B------:R-:W-:Y:S01]  /*c2c0*/  F2FP.PACK_AB R142, R183, R180 ;  /* 0x000000b4b78e723e */ /* 0x000fe200000000ff */
[----:B--2---:R-:W-:Y:S01]  /*c2d0*/  FADD.FTZ R3, R175, R133 ;  /* 0x00000085af037221 */ /* 0x004fe20000010000 */
[----:B------:R-:W-:Y:S01]  /*c2e0*/  F2FP.PACK_AB R143, R182, R193 ;  /* 0x000000c1b68f723e */ /* 0x000fe200000000ff */
[----:B------:R-:W-:Y:S01]  /*c2f0*/  IMAD.MOV.U32 R175, RZ, RZ, R168 ;  /* 0x000000ffffaf7224 */ /* 0x000fe200078e00a8 */
[----:B------:R-:W-:Y:S01]  /*c300*/  F2FP.PACK_AB R150, R188, R190 ;  /* 0x000000bebc96723e */ /* 0x000fe200000000ff */
[----:B------:R-:W-:Y:S01]  /*c310*/  FADD.FTZ R168, R233, R2 ;  /* 0x00000002e9a87221 */ /* 0x000fe20000010000 */
[----:B------:R-:W-:Y:S01]  /*c320*/  MUFU.EX2 R133, R167 ;  /* 0x000000a700857308 */ /* 0x000fe20000000800 */
[----:B------:R-:W-:Y:S01]  /*c330*/  F2FP.PACK_AB R151, R189, R192 ;  /* 0x000000c0bd97723e */ /* 0x000fe200000000ff */
[----:B------:R-:W-:Y:S02]  /*c340*/  FADD.FTZ R2, R235, R0 ;  /* 0x00000000eb027221 */ /* 0x000fe40000010000 */
[----:B------:R-:W-:Y:S02]  /*c350*/  FADD.FTZ R0, R187, R132 ;  /* 0x00000084bb007221 */ /* 0x000fe40000010000 */
[----:B------:R-:W-:Y:S02]  /*c360*/  FADD.FTZ R132, R186, R3 ;  /* 0x00000003ba847221 */ /* 0x000fe40000010000 */
[----:B------:R-:W-:Y:S01]  /*c370*/  LDSM.16.MT88.4 R184, [R239+0x1900] ;  /* 0x00190000efb8783b */ /* 0x000fe20000004200 */
[----:B------:R-:W-:Y:S01]  /*c380*/  FADD.FTZ R3, R236, R168 ;  /* 0x000000a8ec037221 */ /* 0x000fe20000010000 */
[----:B------:R-:W-:Y:S01]  /*c390*/  MUFU.EX2 R235, R166 ;  /* 0x000000a600eb7308 */ /* 0x000fe20000000800 */
[----:B------:R-:W-:Y:S02]  /*c3a0*/  FADD.FTZ R132, R176, R132 ;  /* 0x00000084b0847221 */ /* 0x000fe40000010000 */
[----:B------:R-:W-:Y:S01]  /*c3b0*/  FADD.FTZ R3, R169, R3 ;  /* 0x00000003a9037221 */ /* 0x000fe20000010000 */
[-C--:B---3--:R-:W-:Y:S02]  /*c3c0*/  HMMA.16816.F32 R4, R140, R144.reuse, R4 ;  /* 0x000000908c04723c */ /* 0x088fe40000001804 */
[----:B------:R1:W5:Y:S01]  /*c3d0*/  LDL.LU R236, [R1+0x90] ;  /* 0x0000900001ec7983 */ /* 0x0003620000300800 */
[----:B------:R-:W-:Y:S02]  /*c3e0*/  FADD.FTZ R132, R179, R132 ;  /* 0x00000084b3847221 */ /* 0x000fe40000010000 */
[----:B------:R-:W-:Y:S01]  /*c3f0*/  FADD.FTZ R2, R170, R2 ;  /* 0x00000002aa027221 */ /* 0x000fe20000010000 */
[----:B------:R2:W-:Y:S01]  /*c400*/  MUFU.EX2 R233, R165 ;  /* 0x000000a500e97308 */ /* 0x0005e20000000800 */
[----:B------:R-:W-:Y:S01]  /*c410*/  FADD.FTZ R0, R171, R0 ;  /* 0x00000000ab007221 */ /* 0x000fe20000010000 */
[C---:B------:R-:W-:Y:S01]  /*c420*/  HMMA.16816.F32 R8, R148.reuse, R144, R8 ;  /* 0x000000909408723c */ /* 0x040fe20000001808 */
[----:B------:R-:W-:Y:S03]  /*c430*/  FADD.FTZ R2, R177, R2 ;  /* 0x00000002b1027221 */ /* 0x000fe60000010000 */
[----:B------:R-:W-:Y:S04]  /*c440*/  FADD.FTZ R0, R178, R0 ;  /* 0x00000000b2007221 */ /* 0x000fe80000010000 */
[----:B------:R-:W-:Y:S01]  /*c450*/  MUFU.EX2 R232, R175 ;  /* 0x000000af00e87308 */ /* 0x000fe20000000800 */
[-C--:B------:R-:W-:Y:S08]  /*c460*/  HMMA.16816.F32 R12, R148, R146.reuse, R12 ;  /* 0x00000092940c723c */ /* 0x080ff0000000180c */
[C---:B------:R-:W-:Y:S01]  /*c470*/  HMMA.16816.F32 R16, R140.reuse, R146, R16 ;  /* 0x000000928c10723c */ /* 0x040fe20000001810 */
[----:B------:R-:W3:Y:S01]  /*c480*/  LDSM.16.MT88.4 R144, [R239+0x900] ;  /* 0x00090000ef90783b */ /* 0x000ee20000004200 */
[----:B------:R-:W4:Y:S06]  /*c490*/  MUFU.EX2 R226, R226 ;  /* 0x000000e200e27308 */ /* 0x000f2c0000000800 */
[-C--:B------:R-:W-:Y:S01]  /*c4a0*/  HMMA.16816.F32 R20, R140, R152.reuse, R20 ;  /* 0x000000988c14723c */ /* 0x080fe20000001814 */
[----:B--2---:R-:W-:Y:S07]  /*c4b0*/  LDSM.16.MT88.4 R164, [R238+0x3100] ;  /* 0x00310000eea4783b */ /* 0x004fee0000004200 */
[C---:B------:R-:W-:Y:S08]  /*c4c0*/  HMMA.16816.F32 R24, R148.reuse, R152, R24 ;  /* 0x000000989418723c */ /* 0x040ff00000001818 */
[-C--:B------:R-:W-:Y:S01]  /*c4d0*/  HMMA.16816.F32 R28, R148, R154.reuse, R28 ;  /* 0x0000009a941c723c */ /* 0x080fe2000000181c */
[----:B----4-:R-:W-:Y:S07]  /*c4e0*/  F2FP.PACK_AB R209, R225, R226 ;  /* 0x000000e2e1d1723e */ /* 0x010fee00000000ff */
[C---:B------:R-:W-:Y:S01]  /*c4f0*/  HMMA.16816.F32 R32, R140.reuse, R154, R32 ;  /* 0x0000009a8c20723c */ /* 0x040fe20000001820 */
[----:B------:R-:W2:Y:S07]  /*c500*/  LDSM.16.MT88.4 R152, [R237+0x2900] ;  /* 0x00290000ed98783b */ /* 0x000eae0000004200 */
[-C--:B------:R-:W-:Y:S08]  /*c510*/  HMMA.16816.F32 R36, R140, R156.reuse, R36 ;  /* 0x0000009c8c24723c */ /* 0x080ff00000001824 */
[C---:B------:R-:W-:Y:S08]  /*c520*/  HMMA.16816.F32 R40, R148.reuse, R156, R40 ;  /* 0x0000009c9428723c */ /* 0x040ff00000001828 */
[-C--:B------:R-:W-:Y:S08]  /*c530*/  HMMA.16816.F32 R44, R148, R158.reuse, R44 ;  /* 0x0000009e942c723c */ /* 0x080ff0000000182c */
[C---:B------:R-:W-:Y:S01]  /*c540*/  HMMA.16816.F32 R48, R140.reuse, R158, R48 ;  /* 0x0000009e8c30723c */ /* 0x040fe20000001830 */
[----:B------:R-:W4:Y:S07]  /*c550*/  LDSM.16.MT88.4 R156, [R238+0x2900] ;  /* 0x00290000ee9c783b */ /* 0x000f2e0000004200 */
        /* <DEDUP_REMOVED lines=16> */
[C---:B------:R-:W-:Y:S07]  /*c660*/  HMMA.16816.F32 R104, R148.reuse, R144, R104 ;  /* 0x000000909468723c */ /* 0x040fee0000001868 */
[----:B------:R-:W-:Y:S01]  /*c670*/  F2FP.PACK_AB R144, R199, R195 ;  /* 0x000000c3c790723e */ /* 0x000fe200000000ff */
[-C--:B------:R-:W-:Y:S01]  /*c680*/  HMMA.16816.F32 R108, R148, R146.reuse, R108 ;  /* 0x00000092946c723c */ /* 0x080fe2000000186c */
[----:B------:R-:W-:Y:S07]  /*c690*/  F2FP.PACK_AB R145, R200, R196 ;  /* 0x000000c4c891723e */ /* 0x000fee00000000ff */
[C---:B------:R-:W-:Y:S07]  /*c6a0*/  HMMA.16816.F32 R112, R140.reuse, R146, R112 ;  /* 0x000000928c70723c */ /* 0x040fee0000001870 */
[----:B------:R-:W-:Y:S01]  /*c6b0*/  F2FP.PACK_AB R147, R172, R204 ;  /* 0x000000ccac93723e */ /* 0x000fe200000000ff */
[-C--:B--2---:R-:W-:Y:S01]  /*c6c0*/  HMMA.16816.F32 R116, R140, R152.reuse, R116 ;  /* 0x000000988c74723c */ /* 0x084fe20000001874 */
[----:B------:R-:W-:Y:S07]  /*c6d0*/  F2FP.PACK_AB R146, R207, R203 ;  /* 0x000000cbcf92723e */ /* 0x000fee00000000ff */
[C---:B------:R-:W-:Y:S08]  /*c6e0*/  HMMA.16816.F32 R120, R148.reuse, R152, R120 ;  /* 0x000000989478723c */ /* 0x040ff00000001878 */
        /* <DEDUP_REMOVED lines=8> */
[-C--:B----4-:R-:W-:Y:S08]  /*c770*/  HMMA.16816.F32 R4, R140, R156.reuse, R4 ;  /* 0x0000009c8c04723c */ /* 0x090ff00000001804 */
[C---:B------:R-:W-:Y:S08]  /*c780*/  HMMA.16816.F32 R8, R144.reuse, R156, R8 ;  /* 0x0000009c9008723c */ /* 0x040ff00000001808 */
[-C--:B------:R-:W-:Y:S08]  /*c790*/  HMMA.16816.F32 R12, R144, R158.reuse, R12 ;  /* 0x0000009e900c723c */ /* 0x080ff0000000180c */
[C---:B------:R-:W-:Y:S01]  /*c7a0*/  HMMA.16816.F32 R16, R140.reuse, R158, R16 ;  /* 0x0000009e8c10723c */ /* 0x040fe20000001810 */
[----:B------:R-:W4:Y:S07]  /*c7b0*/  LDSM.16.MT88.4 R156, [R237+0x3100] ;  /* 0x00310000ed9c783b */ /* 0x000f2e0000004200 */
[-C--:B------:R-:W-:Y:S08]  /*c7c0*/  HMMA.16816.F32 R20, R140, R160.reuse, R20 ;  /* 0x000000a08c14723c */ /* 0x080ff00000001814 */
        /* <DEDUP_REMOVED lines=28> */
[C---:B------:R-:W-:Y:S07]  /*c990*/  HMMA.16816.F32 R120, R144.reuse, R148, R120 ;  /* 0x000000949078723c */ /* 0x040fee0000001878 */
[----:B------:R-:W-:Y:S01]  /*c9a0*/  MOV R148, R133 ;  /* 0x0000008500947202 */ /* 0x000fe20000000f00 */
[-C--:B------:R-:W-:Y:S01]  /*c9b0*/  HMMA.16816.F32 R124, R144, R150.reuse, R124 ;  /* 0x00000096907c723c */ /* 0x080fe2000000187c */
[----:B------:R2:W4:Y:S03]  /*c9c0*/  MUFU.EX2 R133, R208 ;  /* 0x000000d000857308 */ /* 0x0005260000000800 */
[----:B------:R-:W-:Y:S02]  /*c9d0*/  MOV R149, R172 ;  /* 0x000000ac00957202 */ /* 0x000fe40000000f00 */
[----:B------:R-:W1:Y:S02]  /*c9e0*/  LDSM.16.MT88.4 R172, [R240+0x1900] ;  /* 0x00190000f0ac783b */ /* 0x000e640000004200 */
[----:B------:R-:W-:Y:S07]  /*c9f0*/  HMMA.16816.F32 R128, R140, R150, R128 ;  /* 0x000000968c80723c */ /* 0x000fee0000001880 */
[----:B------:R-:W-:Y:S02]  /*ca00*/  F2FP.PACK_AB R140, R235, R148 ;  /* 0x00000094eb8c723e */ /* 0x000fe400000000ff */
[----:B------:R-:W-:Y:S03]  /*ca10*/  F2FP.PACK_AB R141, R232, R233 ;  /* 0x000000e9e88d723e */ /* 0x000fe600000000ff */
[----:B------:R-:W-:Y:S02]  /*ca20*/  F2FP.PACK_AB R142, R231, R234 ;  /* 0x000000eae78e723e */ /* 0x000fe400000000ff */
[----:B------:R-:W-:Y:S02]  /*ca30*/  F2FP.PACK_AB R143, R229, R230 ;  /* 0x000000e6e58f723e */ /* 0x000fe400000000ff */
[----:B--2---:R-:W-:Y:S02]  /*ca40*/  F2FP.PACK_AB R208, R227, R228 ;  /* 0x000000e4e3d0723e */ /* 0x004fe400000000ff */
[----:B----4-:R-:W-:Y:S03]  /*ca50*/  F2FP.PACK_AB R211, R133, R135 ;  /* 0x0000008785d3723e */ /* 0x010fe600000000ff */
[-C--:B---3--:R-:W-:Y:S01]  /*ca60*/  HMMA.16816.F32 R144, R140, R152.reuse, R4 ;  /* 0x000000988c90723c */ /* 0x088fe20000001804 */
[----:B------:R-:W2:Y:S07]  /*ca70*/  LDSM.16.MT88.4 R4, [R239+0x3900] ;  /* 0x00390000ef04783b */ /* 0x000eae0000004200 */
[C---:B------:R-:W-:Y:S07]  /*ca80*/  HMMA.16816.F32 R156, R208.reuse, R152, R8 ;  /* 0x00000098d09c723c */ /* 0x040fee0000001808 */
[----:B------:R-:W-:Y:S01]  /*ca90*/  MOV R9, R191 ;  /* 0x000000bf00097202 */ /* 0x000fe20000000f00 */
[-C--:B------:R-:W-:Y:S01]  /*caa0*/  HMMA.16816.F32 R164, R208, R154.reuse, R12 ;  /* 0x0000009ad0a4723c */ /* 0x080fe2000000180c */
[----:B------:R-:W-:Y:S03]  /*cab0*/  IMAD.MOV.U32 R10, RZ, RZ, R189 ;  /* 0x000000ffff0a7224 */ /* 0x000fe600078e00bd */
[----:B------:R-:W-:Y:S01]  /*cac0*/  MOV R11, R190 ;  /* 0x000000be000b7202 */ /* 0x000fe20000000f00 */
[----:B------:R-:W-:Y:S02]  /*cad0*/  IMAD.MOV.U32 R8, RZ, RZ, R194 ;  /* 0x000000ffff087224 */ /* 0x000fe400078e00c2 */
[----:B------:R-:W-:Y:S01]  /*cae0*/  IMAD.MOV.U32 R15, RZ, RZ, R148 ;  /* 0x000000ffff0f7224 */ /* 0x000fe200078e0094 */
[----:B------:R-:W-:Y:S01]  /*caf0*/  MOV R14, R149 ;  /* 0x00000095000e7202 */ /* 0x000fe20000000f00 */
[----:B------:R-:W-:Y:S01]  /*cb00*/  IMAD.MOV.U32 R12, RZ, RZ, R206 ;  /* 0x000000ffff0c7224 */ /* 0x000fe200078e00ce */
[C---:B------:R-:W-:Y:S02]  /*cb10*/  HMMA.16816.F32 R148, R140.reuse, R154, R16 ;  /* 0x0000009a8c94723c */ /* 0x040fe40000001810 */
[----:B------:R-:W-:Y:S01]  /*cb20*/  MOV R13, R207 ;  /* 0x000000cf000d7202 */ /* 0x000fe20000000f00 */
[----:B------:R-:W-:Y:S01]  /*cb30*/  FADD.FTZ R11, R11, R132 ;  /* 0x000000840b0b7221 */ /* 0x000fe20000010000 */
[----:B------:R-:W-:Y:S03]  /*cb40*/  MOV R132, R139 ;  /* 0x0000008b00847202 */ /* 0x000fe60000000f00 */
[----:B------:R-:W-:Y:S01]  /*cb50*/  IMAD.MOV.U32 R17, RZ, RZ, R203 ;  /* 0x000000ffff117224 */ /* 0x000fe200078e00cb */
[-C--:B-1----:R-:W-:Y:S01]  /*cb60*/  HMMA.16816.F32 R152, R140, R160.reuse, R20 ;  /* 0x000000a08c98723c */ /* 0x082fe20000001814 */
[----:B------:R-:W-:Y:S03]  /*cb70*/  MOV R16, R202 ;  /* 0x000000ca00107202 */ /* 0x000fe60000000f00 */
[----:B------:R-:W-:Y:S02]  /*cb80*/  MOV R19, R205 ;  /* 0x000000cd00137202 */ /* 0x000fe40000000f00 */
[----:B------:R-:W-:Y:S01]  /*cb90*/  MOV R18, R204 ;  /* 0x000000cc00127202 */ /* 0x000fe20000000f00 */
[----:B------:R-:W-:Y:S01]  /*cba0*/  IMAD.MOV.U32 R22, RZ, RZ, R200 ;  /* 0x000000ffff167224 */ /* 0x000fe200078e00c8 */
[C---:B------:R-:W-:Y:S01]  /*cbb0*/  HMMA.16816.F32 R176, R208.reuse, R160, R24 ;  /* 0x000000a0d0b0723c */ /* 0x040fe20000001818 */
[----:B------:R-:W-:Y:S03]  /*cbc0*/  MOV R21, R199 ;  /* 0x000000c700157202 */ /* 0x000fe60000000f00 */
[----:B------:R-:W-:Y:S02]  /*cbd0*/  MOV R20, R198 ;  /* 0x000000c600147202 */ /* 0x000fe40000000f00 */
[----:B------:R-:W-:Y:S01]  /*cbe0*/  MOV R23, R201 ;  /* 0x000000c900177202 */ /* 0x000fe20000000f00 */
[----:B------:R-:W-:Y:S01]  /*cbf0*/  IMAD.MOV.U32 R27, RZ, RZ, R197 ;  /* 0x000000ffff1b7224 */ /* 0x000fe200078e00c5 */
[----:B------:R-:W-:Y:S02]  /*cc00*/  MOV R24, R188 ;  /* 0x000000bc00187202 */ /* 0x000fe40000000f00 */
[-C--:B------:R-:W-:Y:S02]  /*cc10*/  HMMA.16816.F32 R188, R208, R162.reuse, R28 ;  /* 0x000000a2d0bc723c */ /* 0x080fe4000000181c */
[----:B------:R-:W-:Y:S01]  /*cc20*/  MOV R25, R195 ;  /* 0x000000c300197202 */ /* 0x000fe20000000f00 */
[----:B------:R-:W-:Y:S01]  /*cc30*/  FADD.FTZ R11, R24, R11 ;  /* 0x0000000b180b7221 */ /* 0x000fe20000010000 */
[----:B------:R-:W-:Y:S03]  /*cc40*/  MOV R26, R196 ;  /* 0x000000c4001a7202 */ /* 0x000fe60000000f00 */
[----:B------:R-:W-:Y:S01]  /*cc50*/  IMAD.MOV.U32 R29, RZ, RZ, R192 ;  /* 0x000000ffff1d7224 */ /* 0x000fe200078e00c0 */
[C---:B------:R-:W-:Y:S01]  /*cc60*/  HMMA.16816.F32 R160, R140.reuse, R162, R32 ;  /* 0x000000a28ca0723c */ /* 0x040fe20000001820 */
[----:B------:R-:W-:Y:S03]  /*cc70*/  MOV R30, R183 ;  /* 0x000000b7001e7202 */ /* 0x000fe60000000f00 */
[----:B------:R-:W-:Y:S02]  /*cc80*/  MOV R31, R182 ;  /* 0x000000b6001f7202 */ /* 0x000fe40000000f00 */
[----:B------:R-:W-:Y:S01]  /*cc90*/  MOV R28, R193 ;  /* 0x000000c1001c7202 */ /* 0x000fe20000000f00 */
[----:B------:R-:W-:Y:S01]  /*cca0*/  IMAD.MOV.U32 R34, RZ, RZ, R181 ;  /* 0x000000ffff227224 */ /* 0x000fe200078e00b5 */
[-C--:B------:R-:W-:Y:S01]  /*ccb0*/  HMMA.16816.F32 R168, R140, R172.reuse, R36 ;  /* 0x000000ac8ca8723c */ /* 0x080fe20000001824 */
[----:B------:R-:W-:Y:S03]  /*ccc0*/  MOV R35, R180 ;  /* 0x000000b400237202 */ /* 0x000fe60000000f00 */
[----:B------:R-:W-:Y:S02]  /*ccd0*/  FADD.FTZ R3, R34, R3 ;  /* 0x0000000322037221 */ /* 0x000fe40000010000 */
[----:B------:R-:W-:Y:S02]  /*cce0*/  FADD.FTZ R2, R35, R2 ;  /* 0x0000000223027221 */ /* 0x000fe40000010000 */
[C---:B------:R-:W-:Y:S01]  /*ccf0*/  HMMA.16816.F32 R192, R208.reuse, R172, R40 ;  /* 0x000000acd0c0723c */ /* 0x040fe20000001828 */
[----:B------:R-:W-:Y:S03]  /*cd00*/  FADD.FTZ R3, R29, R3 ;  /* 0x000000031d037221 */ /* 0x000fe60000010000 */
[----:B------:R-:W-:Y:S02]  /*cd10*/  FADD.FTZ R2, R30, R2 ;  /* 0x000000021e027221 */ /* 0x000fe40000010000 */
[----:B------:R-:W-:Y:S02]  /*cd20*/  FADD.FTZ R10, R10, R3 ;  /* 0x000000030a0a7221 */ /* 0x000fe40000010000 */
[-C--:B------:R-:W-:Y:S01]  /*cd30*/  HMMA.16816.F32 R196, R208, R174.reuse, R44 ;  /* 0x000000aed0c4723c */ /* 0x080fe2000000182c */
[----:B------:R-:W-:Y:S03]  /*cd40*/  FADD.FTZ R3, R25, R11 ;  /* 0x0000000b19037221 */ /* 0x000fe60000010000 */
[----:B------:R-:W-:Y:S02]  /*cd50*/  FADD.FTZ R9, R9, R2 ;  /* 0x0000000209097221 */ /* 0x000fe40000010000 */
[----:B------:R-:W-:Y:S02]  /*cd60*/  FADD.FTZ R2, R26, R10 ;  /* 0x0000000a1a027221 */ /* 0x000fe40000010000 */
[C---:B------:R-:W-:Y:S01]  /*cd70*/  HMMA.16816.F32 R172, R140.reuse, R174, R48 ;  /* 0x000000ae8cac723c */ /* 0x040fe20000001830 */
[----:B------:R-:W-:Y:S03]  /*cd80*/  FADD.FTZ R10, R21, R3 ;  /* 0x00000003150a7221 */ /* 0x000fe60000010000 */
[----:B------:R-:W-:Y:S04]  /*cd90*/  FADD.FTZ R0, R28, R0 ;  /* 0x000000001c007221 */ /* 0x000fe80000010000 */
[-C--:B------:R-:W-:Y:S01]  /*cda0*/  HMMA.16816.F32 R180, R140, R184.reuse, R52 ;  /* 0x000000b88cb4723c */ /* 0x080fe20000001834 */
[----:B------:R-:W-:Y:S04]  /*cdb0*/  FADD.FTZ R0, R31, R0 ;  /* 0x000000001f007221 */ /* 0x000fe80000010000 */
[----:B------:R-:W-:Y:S02]  /*cdc0*/  FADD.FTZ R8, R8, R0 ;  /* 0x0000000008087221 */ /* 0x000fe40000010000 */
[----:B------:R-:W-:Y:S01]  /*cdd0*/  FADD.FTZ R0, R27, R9 ;  /* 0x000000091b007221 */ /* 0x000fe20000010000 */
        /* <DEDUP_REMOVED lines=10> */
[----:B------:R-:W-:Y:S02]  /*ce80*/  FADD.FTZ R8, R12, R3 ;  /* 0x000000030c087221 */ /* 0x000fe40000010000 */
[----:B------:R-:W-:Y:S02]  /*ce90*/  FADD.FTZ R3, R15, R9 ;  /* 0x000000090f037221 */ /* 0x000fe40000010000 */
[-C--:B------:R-:W-:Y:S08]  /*cea0*/  HMMA.16816.F32 R68, R140, R212.reuse, R68 ;  /* 0x000000d48c44723c */ /* 0x080ff00000001844 */
[C---:B------:R-:W-:Y:S08]  /*ceb0*/  HMMA.16816.F32 R72, R208.reuse, R212, R72 ;  /* 0x000000d4d048723c */ /* 0x040ff00000001848 */
        /* <DEDUP_REMOVED lines=13> */
[-C--:B------:R-:W-:Y:S01]  /*cf90*/  HMMA.16816.F32 R124, R208, R6.reuse, R124 ;  /* 0x00000006d07c723c */ /* 0x080fe2000000187c */
[----:B------:R-:W-:Y:S03]  /*cfa0*/  FADD.FTZ R5, R14, R0 ;  /* 0x000000000e057221 */ /* 0x000fe60000010000 */
[----:B------:R-:W-:Y:S02]  /*cfb0*/  FADD.FTZ R2, R233, R8 ;  /* 0x00000008e9027221 */ /* 0x000fe40000010000 */
[----:B------:R-:W-:Y:S02]  /*cfc0*/  FADD.FTZ R0, R228, R4 ;  /* 0x00000004e4007221 */ /* 0x000fe40000010000 */
[----:B------:R-:W-:Y:S01]  /*cfd0*/  FADD.FTZ R4, R235, R3 ;  /* 0x00000003eb047221 */ /* 0x000fe20000010000 */
[----:B------:R-:W-:Y:S03]  /*cfe0*/  HMMA.16816.F32 R128, R140, R6, R128 ;  /* 0x000000068c80723c */ /* 0x000fe60000001880 */
[----:B------:R-:W-:Y:S02]  /*cff0*/  FADD.FTZ R3, R232, R2 ;  /* 0x00000002e8037221 */ /* 0x000fe40000010000 */
[----:B------:R-:W-:Y:S02]  /*d000*/  FADD.FTZ R4, R234, R4 ;  /* 0x00000004ea047221 */ /* 0x000fe40000010000 */
[----:B------:R-:W-:Y:S01]  /*d010*/  FADD.FTZ R5, R226, R5 ;  /* 0x00000005e2057221 */ /* 0x000fe20000010000 */
[----:B------:R-:W-:Y:S01]  /*d020*/  MOV R140, R134 ;  /* 0x00000086008c7202 */ /* 0x000fe20000000f00 */
[----:B------:R-:W-:Y:S03]  /*d030*/  FADD.FTZ R2, R227, R0 ;  /* 0x00000000e3027221 */ /* 0x000fe60000010000 */
[----:B------:R-:W-:Y:S02]  /*d040*/  FADD.FTZ R3, R230, R3 ;  /* 0x00000003e6037221 */ /* 0x000fe40000010000 */
[----:B------:R-:W-:Y:S02]  /*d050*/  FADD.FTZ R4, R231, R4 ;  /* 0x00000004e7047221 */ /* 0x000fe40000010000 */
[----:B------:R-:W-:Y:S02]  /*d060*/  FADD.FTZ R3, R229, R3 ;  /* 0x00000003e5037221 */ /* 0x000fe40000010000 */
[----:B------:R-:W-:Y:S01]  /*d070*/  FADD.FTZ R2, R224, R2 ;  /* 0x00000002e0027221 */ /* 0x000fe20000010000 */
[----:B------:R1:W-:Y:S01]  /*d080*/  STL [R1+0x64], R4 ;  /* 0x0000640401007387 */ /* 0x0003e20000100800 */
[----:B------:R-:W-:Y:S02]  /*d090*/  FADD.FTZ R0, R225, R5 ;  /* 0x00000005e1007221 */ /* 0x000fe40000010000 */
[----:B------:R-:W-:Y:S01]  /*d0a0*/  FADD.FTZ R2, R136, R2 ;  /* 0x0000000288027221 */ /* 0x000fe20000010000 */
[----:B------:R1:W-:Y:S01]  /*d0b0*/  STL [R1+0x74], R3 ;  /* 0x0000740301007387 */ /* 0x0003e20000100800 */
[----:B------:R-:W-:Y:S01]  /*d0c0*/  FADD.FTZ R0, R135, R0 ;  /* 0x0000000087007221 */ /* 0x000fe20000010000 */
[----:B------:R-:W-:Y:S02]  /*d0d0*/  MOV R136, R137 ;  /* 0x0000008900887202 */ /* 0x000fe40000000f00 */
[----:B------:R1:W-:Y:S01]  /*d0e0*/  STL [R1+0x70], R2 ;  /* 0x0000700201007387 */ /* 0x0003e20000100800 */
[----:B------:R-:W-:Y:S02]  /*d0f0*/  FADD.FTZ R0, R133, R0 ;  /* 0x0000000085007221 */ /* 0x000fe40000010000 */
[----:B------:R-:W-:Y:S03]  /*d100*/  IMAD.MOV.U32 R133, RZ, RZ, R138 ;  /* 0x000000ffff857224 */ /* 0x000fe600078e008a */
[----:B------:R1:W-:Y:S01]  /*d110*/  STL [R1+0x6c], R0 ;  /* 0x00006c0001007387 */ /* 0x0003e20000100800 */
[----:B------:R-:W-:-:S05]  /*d120*/  @P0 BRA `(.L_x_1795) ;  /* 0xffffaba000000947 */ /* 0x000fca000383ffff */
.L_x_1792:
[----:B----4-:R-:W-:-:S13]  /*d130*/  ISETP.LE.AND P0, PT, RZ, UR10, PT ;  /* 0x0000000aff007c0c */ /* 0x010fda000bf03270 */
[----:B------:R-:W-:Y:S05]  /*d140*/  @!P0 BRA `(.L_x_1796) ;  /* 0x00004e8000008947 */ /* 0x000fea0003800000 */
[----:B-1----:R-:W2:Y:S01]  /*d150*/  LDL.LU R4, [R1+0x60] ;  /* 0x0000600001047983 */ /* 0x002ea20000300800 */
[----:B------:R-:W-:Y:S01]  /*d160*/  IMAD.MOV.U32 R3, RZ, RZ, R138 ;  /* 0x000000ffff037224 */ /* 0x000fe200078e008a */
[----:B------:R-:W-:Y:S01]  /*d170*/  MOV R140, R134 ;  /* 0x00000086008c7202 */ /* 0x000fe20000000f00 */
[----:B------:R-:W-:Y:S02]  /*d180*/  IMAD.MOV.U32 R2, RZ, RZ, R139 ;  /* 0x000000ffff027224 */ /* 0x000fe400078e008b */
[----:B------:R-:W-:Y:S01]  /*d190*/  IMAD.MOV.U32 R132, RZ, RZ, R137 ;  /* 0x000000ffff847224 */ /* 0x000fe200078e0089 */
[----:B--2---:R-:W-:-:S04]  /*d1a0*/  SHF.R.S32.HI R0, RZ, 0x1f, R4 ;  /* 0x0000001fff007819 */ /* 0x004fc80000011404 */
[C---:B------:R-:W-:Y:S02]  /*d1b0*/  SHF.L.U64.HI R5, R4.reuse, 0x1, R0 ;  /* 0x0000000104057819 */ /* 0x040fe40000010200 */
[----:B------:R-:W-:-:S05]  /*d1c0*/  SHF.L.U32 R0, R4, 0x1, RZ ;  /* 0x0000000104007819 */ /* 0x000fca00000006ff */
[----:B------:R-:W-:Y:S04]  /*d1d0*/  STL [R1+0x24], R0 ;  /* 0x0000240001007387 */ /* 0x000fe80000100800 */
[----:B------:R1:W-:Y:S04]  /*d1e0*/  STL [R1+0x28], R5 ;  /* 0x0000280501007387 */ /* 0x0003e80000100800 */
[----:B-1----:R-:W2:Y:S04]  /*d1f0*/  LDL.LU R5, [R1+0x8c] ;  /* 0x00008c0001057983 */ /* 0x002ea80000300800 */
[----:B------:R-:W3:Y:S02]  /*d200*/  LDL.LU R4, [R1+0x84] ;  /* 0x0000840001047983 */ /* 0x000ee40000300800 */
[C---:B---3--:R-:W-:Y:S01]  /*d210*/  IMAD.SHL.U32 R0, R4.reuse, 0x2, RZ ;  /* 0x0000000204007824 */ /* 0x048fe200078e00ff */
[----:B--2---:R-:W-:-:S04]  /*d220*/  SHF.L.U64.HI R5, R4, 0x1, R5 ;  /* 0x0000000104057819 */ /* 0x004fc80000010205 */
[----:B------:R1:W-:Y:S04]  /*d230*/  STL [R1+0x1c], R0 ;  /* 0x00001c0001007387 */ /* 0x0003e80000100800 */
[----:B------:R1:W-:Y:S01]  /*d240*/  STL [R1+0x20], R5 ;  /* 0x0000200501007387 */ /* 0x0003e20000100800 */
[----:B------:R-:W-:Y:S05]  /*d250*/  BRA `(.L_x_1797) ;  /* 0x0000044000007947 */ /* 0x000fea0003800000 */
.L_x_1799:
        /* <DEDUP_REMOVED lines=38> */
[----:B------:R-:W-:Y:S04]  /*d4c0*/  SHFL.IDX PT, R11, R4, 0x2, 0x181f ;  /* 0x00581f00040b7f89 */ /* 0x000fe800000e0000 */
[----:B------:R1:W-:Y:S04]  /*d4d0*/  SHFL.IDX PT, R14, R4, 0x3, 0x181f ;  /* 0x00781f00040e7f89 */ /* 0x0003e800000e0000 */
[----:B------:R-:W2:Y:S04]  /*d4e0*/  SHFL.IDX PT, R13, R0, 0x1, 0x181f ;  /* 0x00381f00000d7f89 */ /* 0x000ea800000e0000 */
[----:B------:R-:W2:Y:S01]  /*d4f0*/  SHFL.IDX PT, R15, R0, 0x2, 0x181f ;  /* 0x00581f00000f7f89 */ /* 0x000ea200000e0000 */
[C---:B---3--:R-:W-:Y:S02]  /*d500*/  IADD3 R8, P2, R6.reuse, R38, RZ ;  /* 0x0000002606087210 */ /* 0x048fe40007f5e0ff */
[-C--:B----4-:R-:W-:Y:S01]  /*d510*/  IADD3 R6, P1, R6, R37.reuse, RZ ;  /* 0x0000002506067210 */ /* 0x090fe20007f3e0ff */
[----:B------:R-:W3:Y:S02]  /*d520*/  SHFL.IDX PT, R0, R0, 0x3, 0x181f ;  /* 0x00781f0000007f89 */ /* 0x000ee400000e0000 */
[C-C-:B-----5:R-:W-:Y:S01]  /*d530*/  IMAD.X R9, R5.reuse, 0x1, R36.reuse, P2 ;  /* 0x0000000105097824 */ /* 0x160fe200010e0624 */
[----:B------:R-:W-:Y:S04]  /*d540*/  IADD3.X R7, R5, R34, RZ, P1, !PT ;  /* 0x0000002205077210 */ /* 0x000fe80000ffe4ff */
[----:B------:R4:W-:Y:S04]  /*d550*/  LDGSTS.E.BYPASS.LTC128B.128 [R33+0x4100], [R8.64], !P6 ;  /* 0x0410000008217fae */ /* 0x0009e8000f101d4e */
[----:B------:R5:W-:Y:S01]  /*d560*/  LDGSTS.E.BYPASS.LTC128B.128 [R33+0x6100], [R6.64], !P5 ;  /* 0x0610000006217fae */ /* 0x000be2000e901d4e */
[CC--:B-1----:R-:W-:Y:S02]  /*d570*/  IADD3 R4, P0, R12.reuse, R38.reuse, RZ ;  /* 0x000000260c047210 */ /* 0x0c2fe40007f1e0ff */
[-C--:B------:R-:W-:Y:S03]  /*d580*/  IADD3 R12, P1, R12, R37.reuse, RZ ;  /* 0x000000250c0c7210 */ /* 0x080fe60007f3e0ff */
[----:B--2---:R-:W-:Y:S01]  /*d590*/  IMAD.X R5, R13, 0x1, R36, P0 ;  /* 0x000000010d057824 */ /* 0x004fe200000e0624 */
[-C--:B------:R-:W-:Y:S01]  /*d5a0*/  IADD3 R10, P0, R11, R38.reuse, RZ ;  /* 0x000000260b0a7210 */ /* 0x080fe20007f1e0ff */
[----:B------:R-:W-:Y:S03]  /*d5b0*/  IMAD.X R13, R13, 0x1, R34, P1 ;  /* 0x000000010d0d7824 */ /* 0x000fe600008e0622 */
[----:B------:R1:W-:Y:S04]  /*d5c0*/  LDGSTS.E.BYPASS.LTC128B.128 [R33+0x4900], [R4.64], !P6 ;  /* 0x0490000004217fae */ /* 0x0003e8000f101d4e */
[----:B------:R2:W-:Y:S01]  /*d5d0*/  LDGSTS.E.BYPASS.LTC128B.128 [R33+0x6900], [R12.64], !P5 ;  /* 0x069000000c217fae */ /* 0x0005e2000e901d4e */
[-C--:B----4-:R-:W-:Y:S01]  /*d5e0*/  IADD3 R8, P2, R11, R37.reuse, RZ ;  /* 0x000000250b087210 */ /* 0x090fe20007f5e0ff */
[C-C-:B------:R-:W-:Y:S01]  /*d5f0*/  IMAD.X R11, R15.reuse, 0x1, R36.reuse, P0 ;  /* 0x000000010f0b7824 */ /* 0x140fe200000e0624 */
[----:B-----5:R-:W-:Y:S04]  /*d600*/  IADD3 R6, P1, R14, R38, RZ ;  /* 0x000000260e067210 */ /* 0x020fe80007f3e0ff */
[----:B------:R2:W-:Y:S01]  /*d610*/  LDGSTS.E.BYPASS.LTC128B.128 [R33+0x5100], [R10.64], !P6 ;  /* 0x051000000a217fae */ /* 0x0005e2000f101d4e */
[----:B------:R-:W-:Y:S01]  /*d620*/  IADD3.X R9, R15, R34, RZ, P2, !PT ;  /* 0x000000220f097210 */ /* 0x000fe200017fe4ff */
[----:B---3--:R-:W-:Y:S04]  /*d630*/  IMAD.X R7, R0, 0x1, R36, P1 ;  /* 0x0000000100077824 */ /* 0x008fe800008e0624 */
[----:B------:R2:W-:Y:S01]  /*d640*/  LDGSTS.E.BYPASS.LTC128B.128 [R33+0x7100], [R8.64], !P5 ;  /* 0x0710000008217fae */ /* 0x0005e2000e901d4e */
[----:B-1----:R-:W-:Y:S03]  /*d650*/  IADD3 R4, P0, R14, R37, RZ ;  /* 0x000000250e047210 */ /* 0x002fe60007f1e0ff */
[----:B------:R2:W-:Y:S02]  /*d660*/  LDGSTS.E.BYPASS.LTC128B.128 [R33+0x5900], [R6.64], !P6 ;  /* 0x0590000006217fae */ /* 0x0005e4000f101d4e */
[----:B------:R-:W-:Y:S05]  /*d670*/  IMAD.X R5, R0, 0x1, R34, P0 ;  /* 0x0000000100057824 */ /* 0x000fea00000e0622 */
[----:B------:R2:W-:Y:S01]  /*d680*/  LDGSTS.E.BYPASS.LTC128B.128 [R33+0x7900], [R4.64], !P5 ;  /* 0x0790000004217fae */ /* 0x0005e2000e901d4e */
[----:B------:R-:W-:-:S05]  /*d690*/  BRA `(.L_x_1798) ;  /* 0x0000174000007947 */ /* 0x000fca0003800000 */
.L_x_1797:
[----:B------:R-:W2:Y:S01]  /*d6a0*/  LDL R4, [R1+0x58] ;  /* 0x0000580001047983 */ /* 0x000ea20000100800 */
[----:B------:R-:W-:Y:S04]  /*d6b0*/  DEPBAR.LE SB0, 0x0 ;  /* 0x000080000000791a */ /* 0x000fe80000000000 */
[----:B------:R-:W3:Y:S01]  /*d6c0*/  LDL R10, [R1+0x4c] ;  /* 0x00004c00010a7983 */ /* 0x000ee20000100800 */
[----:B------:R-:W-:Y:S03]  /*d6d0*/  UISETP.GE.AND UP0, UPT, UR10, 0x1, UPT ;  /* 0x000000010a00788c */ /* 0x000fe6000bf06270 */
[----:B------:R-:W4:Y:S04]  /*d6e0*/  LDL R40, [R1] ;  /* 0x0000000001287983 */ /* 0x000f280000100800 */
[----:B------:R-:W3:Y:S04]  /*d6f0*/  LDL R41, [R1+0x4] ;  /* 0x0000040001297983 */ /* 0x000ee80000100800 */
[----:B------:R-:W3:Y:S04]  /*d700*/  LDL R59, [R1+0x24] ;  /* 0x00002400013b7983 */ /* 0x000ee80000100800 */
[----:B------:R-:W3:Y:S04]  /*d710*/  LDL R28, [R1+0x8] ;  /* 0x00000800011c7983 */ /* 0x000ee80000100800 */
[----:B------:R-:W3:Y:S04]  /*d720*/  LDL R58, [R1+0x28] ;  /* 0x00002800013a7983 */ /* 0x000ee80000100800 */
[----:B------:R-:W3:Y:S04]  /*d730*/  LDL R57, [R1+0x1c] ;  /* 0x00001c0001397983 */ /* 0x000ee80000100800 */
[----:B------:R-:W3:Y:S04]  /*d740*/  LDL R55, [R1+0x50] ;  /* 0x0000500001377983 */ /* 0x000ee80000100800 */
[----:B------:R-:W3:Y:S04]  /*d750*/  LDL R56, [R1+0x20] ;  /* 0x0000200001387983 */ /* 0x000ee80000100800 */
[----:B------:R-:W-:Y:S08]  /*d760*/  BAR.SYNC.DEFER_BLOCKING 0x0 ;  /* 0x0000000000007b1d */ /* 0x000ff00000010000 */
[----:B-----5:R-:W-:Y:S08]  /*d770*/  LDSM.16.M88.4 R64, [R243+0x8100] ;  /* 0x00810000f340783b */ /* 0x020ff00000000200 */
[----:B------:R-:W1:Y:S08]  /*d780*/  LDSM.16.M88.4 R16, [R236+0x4100] ;  /* 0x00410000ec10783b */ /* 0x000e700000000200 */
[----:B------:R-:W1:Y:S08]  /*d790*/  LDSM.16.M88.4 R60, [R243+0xa100] ;  /* 0x00a10000f33c783b */ /* 0x000e700000000200 */
[----:B------:R-:W1:Y:S08]  /*d7a0*/  LDSM.16.M88.4 R32, [R236+0x4900] ;  /* 0x00490000ec20783b */ /* 0x000e700000000200 */
[----:B------:R-:W-:Y:S08]  /*d7b0*/  LDSM.16.M88.4 R48, [R236+0x5100] ;  /* 0x00510000ec30783b */ /* 0x000ff00000000200 */
[----:B------:R-:W-:Y:S08]  /*d7c0*/  LDSM.16.M88.4 R136, [R236+0x5900] ;  /* 0x00590000ec88783b */ /* 0x000ff00000000200 */
[----:B------:R-:W-:Y:S08]  /*d7d0*/  LDSM.16.M88.4 R208, [R245+0x8100] ;  /* 0x00810000f5d0783b */ /* 0x000ff00000000200 */
[----:B------:R-:W-:Y:S08]  /*d7e0*/  LDSM.16.M88.4 R212, [R247] ;  /* 0x00000000f7d4783b */ /* 0x000ff00000000200 */
[----:B------:R-:W-:Y:S01]  /*d7f0*/  LDSM.16.M88.4 R216, [R245+0xa100] ;  /* 0x00a10000f5d8783b */ /* 0x000fe20000000200 */
[----:B-12---:R-:W-:Y:S01]  /*d800*/  SHF.R.S32.HI R0, RZ, 0x1f, R4 ;  /* 0x0000001fff007819 */ /* 0x006fe20000011404 */
[----:B------:R-:W-:Y:S04]  /*d810*/  IMAD.WIDE.U32 R8, R4, c[0x0][0x208], RZ ;  /* 0x0000820004087a25 */ /* 0x000fe800078e00ff */
[----:B------:R-:W-:Y:S04]  /*d820*/  IMAD R0, R0, c[0x0][0x208], RZ ;  /* 0x0000820000007a24 */ /* 0x000fe800078e02ff */
[----:B------:R-:W-:Y:S01]  /*d830*/  IMAD R0, R4, c[0x0][0x20c], R0 ;  /* 0x0000830004007a24 */ /* 0x000fe200078e0200 */
[----:B----4-:R-:W-:Y:S01]  /*d840*/  LDSM.16.M88.4 R228, [R40] ;  /* 0x0000000028e4783b */ /* 0x010fe20000000200 */
[-C--:B------:R-:W-:Y:S03]  /*d850*/  HMMA.16816.F32 R4, R64, R16.reuse, RZ ;  /* 0x000000104004723c */ /* 0x080fe600000018ff */
[----:B------:R-:W-:Y:S02]  /*d860*/  IADD3 R9, R9, R0, RZ ;  /* 0x0000000009097210 */ /* 0x000fe40007ffe0ff */
[----:B---3--:R-:W-:Y:S02]  /*d870*/  SHF.R.S32.HI R0, RZ, 0x1f, R10 ;  /* 0x0000001fff007819 */ /* 0x008fe4000001140a */
[----:B------:R-:W-:Y:S01]  /*d880*/  LDSM.16.M88.4 R224, [R41] ;  /* 0x0000000029e0783b */ /* 0x000fe20000000200 */
[----:B------:R-:W-:Y:S04]  /*d890*/  IMAD.WIDE.U32 R12, R10, c[0x0][0x218], R8 ;  /* 0x000086000a0c7a25 */ /* 0x000fe800078e0008 */
[----:B------:R-:W-:Y:S03]  /*d8a0*/  IMAD R0, R0, c[0x0][0x218], RZ ;  /* 0x0000860000007a24 */ /* 0x000fe600078e02ff */
[----:B------:R1:W-:Y:S01]  /*d8b0*/  LDSM.16.M88.4 R220, [R28] ;  /* 0x000000001cdc783b */ /* 0x0003e20000000200 */
[----:B------:R-:W-:Y:S01]  /*d8c0*/  IMAD R14, R10, c[0x0][0x21c], R0 ;  /* 0x000087000a0e7a24 */ /* 0x000fe200078e0200 */
[----:B------:R-:W-:Y:S01]  /*d8d0*/  IADD3 R0, P0, R12, UR24, RZ ;  /* 0x000000180c007c10 */ /* 0x000fe2000ff1e0ff */
[C---:B------:R-:W-:Y:S07]  /*d8e0*/  HMMA.16816.F32 R8, R60.reuse, R16, RZ ;  /* 0x000000103c08723c */ /* 0x040fee00000018ff */
[----:B------:R-:W-:Y:S02]  /*d8f0*/  IADD3.X R16, R13, UR8, R14, P0, !PT ;  /* 0x000000080d107c10 */ /* 0x000fe400087fe40e */
[-C--:B------:R-:W-:Y:S03]  /*d900*/  HMMA.16816.F32 R12, R60, R18.reuse, RZ ;  /* 0x000000123c0c723c */ /* 0x080fe600000018ff */
[C---:B------:R-:W-:Y:S04]  /*d910*/  LEA R36, P0, R0.reuse, c[0x0][0x1f8], 0x1 ;  /* 0x00007e0000247a11 */ /* 0x040fe800078008ff */
[----:B------:R-:W-:Y:S01]  /*d920*/  LEA.HI.X R0, R0, c[0x0][0x1fc], R16, 0x1, P0 ;  /* 0x00007f0000007a11 */ /* 0x000fe200000f0c10 */
[----:B------:R-:W2:Y:S01]  /*d930*/  SHFL.IDX PT, R42, R36, RZ, 0x181f ;  /* 0x00181fff242a7589 */ /* 0x000ea200000e0000 */
[C---:B------:R-:W-:Y:S07]  /*d940*/  HMMA.16816.F32 R16, R64.reuse, R18, RZ ;  /* 0x000000124010723c */ /* 0x040fee00000018ff */
[----:B------:R-:W3:Y:S01]  /*d950*/  SHFL.IDX PT, R37, R0, RZ, 0x181f ;  /* 0x00181fff00257589 */ /* 0x000ee200000e0000 */
[-C--:B------:R-:W-:Y:S07]  /*d960*/  HMMA.16816.F32 R20, R64, R32.reuse, RZ ;  /* 0x000000204014723c */ /* 0x080fee00000018ff */
[----:B------:R-:W4:Y:S01]  /*d970*/  SHFL.IDX PT, R46, R36, 0x1, 0x181f ;  /* 0x00381f00242e7f89 */ /* 0x000f2200000e0000 */
[C---:B------:R-:W-:Y:S07]  /*d980*/  HMMA.16816.F32 R24, R60.reuse, R32, RZ ;  /* 0x000000203c18723c */ /* 0x040fee00000018ff */
[----:B------:R-:W4:Y:S01]  /*d990*/  SHFL.IDX PT, R45, R0, 0x1, 0x181f ;  /* 0x00381f00002d7f89 */ /* 0x000f2200000e0000 */
[-C--:B-1----:R-:W-:Y:S01]  /*d9a0*/  HMMA.16816.F32 R28, R60, R34.reuse, RZ ;  /* 0x000000223c1c723c */ /* 0x082fe200000018ff */
[C---:B--2---:R-:W-:Y:S03]  /*d9b0*/  IADD3 R38, P1, R42.reuse, R59, RZ ;  /* 0x0000003b2a267210 */ /* 0x044fe60007f3e0ff */
[----:B------:R-:W-:Y:S02]  /*d9c0*/  IADD3 R42, P0, R42, R57, RZ ;  /* 0x000000392a2a7210 */ /* 0x000fe40007f1e0ff */
[C---:B---3--:R-:W-:Y:S02]  /*d9d0*/  IADD3.X R39, R37.reuse, R58, RZ, P1, !PT ;  /* 0x0000003a25277210 */ /* 0x048fe40000ffe4ff */
[C---:B------:R-:W-:Y:S01]  /*d9e0*/  HMMA.16816.F32 R32, R64.reuse, R34, RZ ;  /* 0x000000224020723c */ /* 0x040fe200000018ff */
[----:B------:R-:W1:Y:S03]  /*d9f0*/  SHFL.IDX PT, R52, R36, 0x2, 0x181f ;  /* 0x00581f0024347f89 */ /* 0x000e6600000e0000 */
[----:B------:R-:W-:Y:S02]  /*da00*/  IADD3.X R43, R37, R56, RZ, P0, !PT ;  /* 0x00000038252b7210 */ /* 0x000fe400007fe4ff */
[C---:B----4-:R-:W-:Y:S03]  /*da10*/  IADD3 R40, P0, R46.reuse, R59, RZ ;  /* 0x0000003b2e287210 */ /* 0x050fe60007f1e0ff */
[----:B------:R2:W-:Y:S03]  /*da20*/  LDGSTS.E.BYPASS.LTC128B.128 [R55], [R38.64], !P6 ;  /* 0x0000000026377fae */ /* 0x0005e6000f101d4e */
[----:B------:R-:W-:Y:S02]  /*da30*/  IADD3 R46, P2, R46, R57, RZ ;  /* 0x000000392e2e7210 */ /* 0x000fe40007f5e0ff */
[C---:B------:R-:W-:Y:S03]  /*da40*/  IADD3.X R41, R45.reuse, R58, RZ, P0, !PT ;  /* 0x0000003a2d297210 */ /* 0x040fe600007fe4ff */
[----:B------:R-:W3:Y:S01]  /*da50*/  SHFL.IDX PT, R53, R0, 0x2, 0x181f ;  /* 0x00581f0000357f89 */ /* 0x000ee200000e0000 */
[----:B------:R-:W-:Y:S07]  /*da60*/  IADD3.X R47, R45, R56, RZ, P2, !PT ;  /* 0x000000382d2f7210 */ /* 0x000fee00017fe4ff */
[----:B------:R4:W-:Y:S01]  /*da70*/  LDGSTS.E.BYPASS.LTC128B.128 [R55+0x2000], [R42.64], !P5 ;  /* 0x020000002a377fae */ /* 0x0009e2000e901d4e */
[C---:B-1----:R-:W-:Y:S02]  /*da80*/  IADD3 R44, P1, R52.reuse, R59, RZ ;  /* 0x0000003b342c7210 */ /* 0x042fe40007f3e0ff */
[----:B------:R-:W-:Y:S05]  /*da90*/  IADD3 R52, P0, R52, R57, RZ ;  /* 0x0000003934347210 */ /* 0x000fea0007f1e0ff */
[----:B------:R4:W-:Y:S08]  /*daa0*/  LDGSTS.E.BYPASS.LTC128B.128 [R55+0x800], [R40.64], !P6 ;  /* 0x0080000028377fae */ /* 0x0009f0000f101d4e */
[----:B------:R2:W1:Y:S01]  /*dab0*/  SHFL.IDX PT, R54, R36, 0x3, 0x181f ;  /* 0x00781f0024367f89 */ /* 0x00046200000e0000 */
[C---:B---3--:R-:W-:Y:S02]  /*dac0*/  IADD3.X R45, R53.reuse, R58, RZ, P1, !PT ;  /* 0x0000003a352d7210 */ /* 0x048fe40000ffe4ff */
[----:B------:R-:W-:Y:S05]  /*dad0*/  IADD3.X R53, R53, R56, RZ, P0, !PT ;  /* 0x0000003835357210 */ /* 0x000fea00007fe4ff */
[----:B------:R3:W-:Y:S08]  /*dae0*/  LDGSTS.E.BYPASS.LTC128B.128 [R55+0x2800], [R46.64], !P5 ;  /* 0x028000002e377fae */ /* 0x0007f0000e901d4e */
[----:B------:R3:W-:Y:S01]  /*daf0*/  LDGSTS.E.BYPASS.LTC128B.128 [R55+0x1000], [R44.64], !P6 ;  /* 0x010000002c377fae */ /* 0x0007e2000f101d4e */
[-C--:B--2---:R-:W-:Y:S07]  /*db00*/  HMMA.16816.F32 R36, R64, R48.reuse, RZ ;  /* 0x000000304024723c */ /* 0x084fee00000018ff */
[----:B------:R-:W2:Y:S01]  /*db10*/  SHFL.IDX PT, R0, R0, 0x3, 0x181f ;  /* 0x00781f0000007f89 */ /* 0x000ea200000e0000 */
[C---:B----4-:R-:W-:Y:S07]  /*db20*/  HMMA.16816.F32 R40, R60.reuse, R48, RZ ;  /* 0x000000303c28723c */ /* 0x050fee00000018ff */
[----:B------:R4:W-:Y:S01]  /*db30*/  LDGSTS.E.BYPASS.LTC128B.128 [R55+0x3000], [R52.64], !P5 ;  /* 0x0300000034377fae */ /* 0x0009e2000e901d4e */
[----:B-1----:R-:W-:Y:S01]  /*db40*/  IADD3 R48, P0, R54, R59, RZ ;  /* 0x0000003b36307210 */ /* 0x002fe20007f1e0ff */
[-C--:B---3--:R-:W-:Y:S03]  /*db50*/  HMMA.16816.F32 R44, R60, R50.reuse, RZ ;  /* 0x000000323c2c723c */ /* 0x088fe600000018ff */
[----:B--2---:R-:W-:Y:S05]  /*db60*/  IADD3.X R49, R0, R58, RZ, P0, !PT ;  /* 0x0000003a00317210 */ /* 0x004fea00007fe4ff */
[----:B------:R1:W-:Y:S01]  /*db70*/  LDGSTS.E.BYPASS.LTC128B.128 [R55+0x1800], [R48.64], !P6 ;  /* 0x0180000030377fae */ /* 0x0003e2000f101d4e */
[----:B----4-:R-:W-:Y:S04]  /*db80*/  IADD3 R52, P0, R54, R57, RZ ;  /* 0x0000003936347210 */ /* 0x010fe80007f1e0ff */
        /* <DEDUP_REMOVED lines=165> */
[----:B------:R-:W-:Y:S01]  /*e5e0*/  MUFU.TANH R217, R12 ;  /* 0x0000000c00d97308 */ /* 0x000fe20000002400 */
        /* <DEDUP_REMOVED lines=8> */
[----:B------:R-:W-:Y:S05]  /*e670*/  FMUL.FTZ R18, R19, c[0x0][0x320] ;  /* 0x0000c80013127a20 */ /* 0x000fea0000410000 */
[C---:B------:R-:W-:Y:S01]  /*e680*/  HMMA.16816.F32 R32, R212.reuse, R6, R32 ;  /* 0x00000006d420723c */ /* 0x040fe20000001820 */
[----:B------:R-:W-:Y:S03]  /*e690*/  MUFU.TANH R218, R15 ;  /* 0x0000000f00da7308 */ /* 0x000fe60000002400 */
[----:B------:R-:W-:Y:S02]  /*e6a0*/  FMUL.FTZ R21, R21, c[0x0][0x320] ;  /* 0x0000c80015157a20 */ /* 0x000fe40000410000 */
[----:B------:R-:W-:Y:S02]  /*e6b0*/  FMUL.FTZ R23, R23, c[0x0][0x320] ;  /* 0x0000c80017177a20 */ /* 0x000fe40000410000 */
[----:B------:R-:W-:Y:S03]  /*e6c0*/  FMUL.FTZ R24, R24, c[0x0][0x320] ;  /* 0x0000c80018187a20 */ /* 0x000fe60000410000 */
[----:B------:R-:W-:Y:S01]  /*e6d0*/  MUFU.TANH R4, R21 ;  /* 0x0000001500047308 */ /* 0x000fe20000002400 */
[----:B------:R-:W-:Y:S02]  /*e6e0*/  FMUL.FTZ R20, R20, c[0x0][0x320] ;  /* 0x0000c80014147a20 */ /* 0x000fe40000410000 */
[----:B------:R-:W-:Y:S01]  /*e6f0*/  FMUL.FTZ R22, R22, c[0x0][0x320] ;  /* 0x0000c80016167a20 */ /* 0x000fe20000410000 */
[-C--:B--2---:R-:W-:Y:S03]  /*e700*/  HMMA.16816.F32 R36, R212, R8.reuse, R36 ;  /* 0x00000008d424723c */ /* 0x084fe60000001824 */
[----:B------:R-:W-:Y:S02]  /*e710*/  FMUL.FTZ R25, R25, c[0x0][0x320] ;  /* 0x0000c80019197a20 */ /* 0x000fe40000410000 */
[----:B------:R-:W-:Y:S01]  /*e720*/  FMUL.FTZ R26, R26, c[0x0][0x320] ;  /* 0x0000c8001a1a7a20 */ /* 0x000fe20000410000 */
[----:B------:R-:W-:Y:S01]  /*e730*/  MUFU.TANH R16, R16 ;  /* 0x0000001000107308 */ /* 0x000fe20000002400 */
        /* <DEDUP_REMOVED lines=17> */
[----:B-1----:R1:W-:Y:S01]  /*e850*/  STL [R1+0x38], R0 ;  /* 0x0000380001007387 */ /* 0x0023e20000100800 */
[----:B------:R-:W-:Y:S02]  /*e860*/  FMUL.FTZ R45, R45, c[0x0][0x320] ;  /* 0x0000c8002d2d7a20 */ /* 0x000fe40000410000 */
[----:B------:R-:W-:Y:S01]  /*e870*/  FMUL.FTZ R46, R46, c[0x0][0x320] ;  /* 0x0000c8002e2e7a20 */ /* 0x000fe20000410000 */
[----:B------:R2:W-:Y:S01]  /*e880*/  STL [R1+0x34], R4 ;  /* 0x0000340401007387 */ /* 0x0005e20000100800 */
        /* <DEDUP_REMOVED lines=14> */
[----:B------:R-:W-:Y:S09]  /*e970*/  FMUL.FTZ R51, R51, c[0x0][0x320] ;  /* 0x0000c80033337a20 */ /* 0x000ff20000410000 */
[----:B--2---:R-:W2:Y:S10]  /*e980*/  MUFU.TANH R4, R23 ;  /* 0x0000001700047308 */ /* 0x004eb40000002400 */
[----:B------:R-:W-:Y:S01]  /*e990*/  MUFU.TANH R23, R25 ;  /* 0x0000001900177308 */ /* 0x000fe20000002400 */
[----:B-1----:R1:W-:Y:S09]  /*e9a0*/  STL [R1+0x30], R0 ;  /* 0x0000300001007387 */ /* 0x0023f20000100800 */
[----:B------:R-:W-:Y:S01]  /*e9b0*/  MUFU.TANH R21, R28 ;  /* 0x0000001c00157308 */ /* 0x000fe20000002400 */
[----:B--2---:R-:W-:Y:S04]  /*e9c0*/  STL [R1+0x2c], R4 ;  /* 0x00002c0401007387 */ /* 0x004fe80000100800 */
[----:B------:R-:W2:Y:S01]  /*e9d0*/  LDSM.16.M88.4 R4, [R241+0x3800] ;  /* 0x00380000f104783b */ /* 0x000ea20000000200 */
[----:B------:R-:W-:Y:S04]  /*e9e0*/  DEPBAR.LE SB0, 0x0 ;  /* 0x000080000000791a */ /* 0x000fe80000000000 */
[----:B------:R-:W-:Y:S03]  /*e9f0*/  MUFU.TANH R138, R29 ;  /* 0x0000001d008a7308 */ /* 0x000fe60000002400 */
[----:B------:R-:W-:Y:S07]  /*ea00*/  BAR.SYNC.DEFER_BLOCKING 0x0 ;  /* 0x0000000000007b1d */ /* 0x000fee0000010000 */
[----:B-1----:R-:W1:Y:S10]  /*ea10*/  MUFU.TANH R0, R24 ;  /* 0x0000001800007308 */ /* 0x002e740000002400 */
[----:B------:R3:W4:Y:S10]  /*ea20*/  MUFU.TANH R22, R30 ;  /* 0x0000001e00167308 */ /* 0x0007340000002400 */
[----:B------:R3:W3:Y:S01]  /*ea30*/  MUFU.TANH R25, R31 ;  /* 0x0000001f00197308 */ /* 0x0006e20000002400 */
[----:B-1----:R1:W-:Y:S01]  /*ea40*/  STL [R1+0x54], R0 ;  /* 0x0000540001007387 */ /* 0x0023e20000100800 */
[-C--:B--2---:R-:W-:Y:S08]  /*ea50*/  HMMA.16816.F32 R52, R212, R4.reuse, R52 ;  /* 0x00000004d434723c */ /* 0x084ff00000001834 */
[----:B------:R2:W1:Y:S01]  /*ea60*/  MUFU.TANH R232, R32 ;  /* 0x0000002000e87308 */ /* 0x0004620000002400 */
[C---:B------:R-:W-:Y:S09]  /*ea70*/  HMMA.16816.F32 R56, R208.reuse, R4, R56 ;  /* 0x00000004d038723c */ /* 0x040ff20000001838 */
[----:B------:R2:W1:Y:S01]  /*ea80*/  MUFU.TANH R32, R33 ;  /* 0x0000002100207308 */ /* 0x0004620000002400 */
[-C--:B------:R-:W-:Y:S08]  /*ea90*/  HMMA.16816.F32 R60, R208, R6.reuse, R60 ;  /* 0x00000006d03c723c */ /* 0x080ff0000000183c */
        /* <DEDUP_REMOVED lines=14> */
[----:B------:R-:W-:Y:S02]  /*eb80*/  FMUL.FTZ R62, R62, c[0x0][0x320] ;  /* 0x0000c8003e3e7a20 */ /* 0x000fe40000410000 */
[----:B-1----:R-:W-:Y:S02]  /*eb90*/  FMUL.FTZ R0, R63, c[0x0][0x320] ;  /* 0x0000c8003f007a20 */ /* 0x002fe40000410000 */
        /* <DEDUP_REMOVED lines=36> */
.L_x_1798:
[----:B------:R-:W3:Y:S01]  /*ede0*/  LDL.LU R41, [R1+0x2c] ;  /* 0x00002c0001297983 */ /* 0x000ee20000300800 */
[----:B------:R-:W-:Y:S02]  /*edf0*/  FMNMX.FTZ R0, R142, R2, !PT ;  /* 0x000000028e007209 */ /* 0x000fe40007810000 */
[----:B------:R-:W-:Y:S01]  /*ee00*/  MOV R48, R32 ;  /* 0x0000002000307202 */ /* 0x000fe20000000f00 */
[----:B------:R-:W4:Y:S01]  /*ee10*/  LDL.LU R40, [R1+0x38] ;  /* 0x0000380001287983 */ /* 0x000f220000300800 */
[----:B------:R-:W-:Y:S02]  /*ee20*/  FMNMX.FTZ R0, R221, R0, !PT ;  /* 0x00000000dd007209 */ /* 0x000fe40007810000 */
[----:B------:R-:W-:Y:S01]  /*ee30*/  MOV R53, R30 ;  /* 0x0000001e00357202 */ /* 0x000fe20000000f00 */
[----:B------:R-:W-:Y:S01]  /*ee40*/  STL [R1+0xb4], R249 ;  /* 0x0000b4f901007387 */ /* 0x000fe20000100800 */
[----:B------:R-:W-:Y:S02]  /*ee50*/  FMNMX.FTZ R0, R141, R0, !PT ;  /* 0x000000008d007209 */ /* 0x000fe40007810000 */
[----:B------:R-:W-:Y:S01]  /*ee60*/  MOV R52, R29 ;  /* 0x0000001d00347202 */ /* 0x000fe20000000f00 */
[----:B------:R-:W-:Y:S01]  /*ee70*/  STL [R1+0xb0], R248 ;  /* 0x0000b0f801007387 */ /* 0x000fe20000100800 */
[----:B------:R-:W-:Y:S02]  /*ee80*/  FMNMX.FTZ R0, R16, R0, !PT ;  /* 0x0000000010007209 */ /* 0x000fe40007810000 */
[----:B--2---:R-:W-:Y:S01]  /*ee90*/  FMNMX.FTZ R5, R143, R3, !PT ;  /* 0x000000038f057209 */ /* 0x004fe20007810000 */
[----:B------:R-:W-:Y:S01]  /*eea0*/  STL [R1+0xac], R247 ;  /* 0x0000acf701007387 */ /* 0x000fe20000100800 */
[----:B------:R-:W-:Y:S02]  /*eeb0*/  MOV R51, R31 ;  /* 0x0000001f00337202 */ /* 0x000fe40000000f00 */
[----:B------:R-:W-:Y:S01]  /*eec0*/  FMNMX.FTZ R5, R223, R5, !PT ;  /* 0x00000005df057209 */ /* 0x000fe20007810000 */
        /* <DEDUP_REMOVED lines=8> */
[----:B------:R-:W-:Y:S01]  /*ef50*/  MOV R59, R139 ;  /* 0x0000008b003b7202 */ /* 0x000fe20000000f00 */
[----:B------:R1:W-:Y:S01]  /*ef60*/  STL [R1+0x9c], R243 ;  /* 0x00009cf301007387 */ /* 0x0003e20000100800 */
[----:B------:R-:W-:Y:S02]  /*ef70*/  FMNMX.FTZ R6, R220, R140, !PT ;  /* 0x0000008cdc067209 */ /* 0x000fe40007810000 */
[----:B------:R-:W-:Y:S01]  /*ef80*/  MOV R63, R133 ;  /* 0x00000085003f7202 */ /* 0x000fe20000000f00 */
[----:B------:R-:W-:Y:S01]  /*ef90*/  LDSM.16.MT88.4 R36, [R238+0x100] ;  /* 0x00010000ee24783b */ /* 0x000fe20000004200 */
[----:B------:R-:W-:Y:S02]  /*efa0*/  FMNMX.FTZ R6, R225, R6, !PT ;  /* 0x00000006e1067209 */ /* 0x000fe40007810000 */
[----:B------:R-:W-:Y:S02]  /*efb0*/  MOV R50, R20 ;  /* 0x0000001400327202 */ /* 0x000fe40000000f00 */
[----:B------:R-:W-:Y:S02]  /*efc0*/  FMNMX.FTZ R6, R219, R6, !PT ;  /* 0x00000006db067209 */ /* 0x000fe40007810000 */
[----:B------:R-:W-:Y:S01]  /*efd0*/  MOV R44, R22 ;  /* 0x00000016002c7202 */ /* 0x000fe20000000f00 */
[----:B------:R-:W0:Y:S01]  /*efe0*/  LDGDEPBAR ;  /* 0x00000000000079af */ /* 0x000e220000000000 */
[----:B------:R-:W-:Y:S02]  /*eff0*/  FMNMX.FTZ R6, R218, R6, !PT ;  /* 0x00000006da067209 */ /* 0x000fe40007810000 */
[----:B------:R-:W-:Y:S02]  /*f000*/  MOV R58, R137 ;  /* 0x00000089003a7202 */ /* 0x000fe40000000f00 */
[----:B------:R-:W-:Y:S02]  /*f010*/  FMNMX.FTZ R6, R63, R6, !PT ;  /* 0x000000063f067209 */ /* 0x000fe40007810000 */
[----:B------:R-:W-:Y:S02]  /*f020*/  MOV R61, R138 ;  /* 0x0000008a003d7202 */ /* 0x000fe40000000f00 */
[----:B------:R-:W-:Y:S02]  /*f030*/  FMNMX.FTZ R6, R50, R6, !PT ;  /* 0x0000000632067209 */ /* 0x000fe40007810000 */
[----:B------:R-:W-:Y:S01]  /*f040*/  MOV R62, R134 ;  /* 0x00000086003e7202 */ /* 0x000fe20000000f00 */
[----:B-1----:R-:W2:Y:S01]  /*f050*/  LDL.LU R243, [R1+0x30] ;  /* 0x0000300001f37983 */ /* 0x002ea20000300800 */
[----:B------:R-:W-:Y:S02]  /*f060*/  FMNMX.FTZ R6, R44, R6, !PT ;  /* 0x000000062c067209 */ /* 0x000fe40007810000 */
[----:B------:R-:W-:Y:S01]  /*f070*/  FMNMX.FTZ R4, R222, R132, !PT ;  /* 0x00000084de047209 */ /* 0x000fe20007810000 */
[----:B------:R1:W-:Y:S01]  /*f080*/  STL [R1+0x98], R242 ;  /* 0x000098f201007387 */ /* 0x0003e20000100800 */
[----:B------:R-:W-:Y:S02]  /*f090*/  MOV R60, R23 ;  /* 0x00000017003c7202 */ /* 0x000fe40000000f00 */
[----:B------:R-:W-:Y:S02]  /*f0a0*/  FMNMX.FTZ R4, R224, R4, !PT ;  /* 0x00000004e0047209 */ /* 0x000fe40007810000 */
[----:B------:R-:W-:Y:S02]  /*f0b0*/  MOV R34, R21 ;  /* 0x0000001500227202 */ /* 0x000fe40000000f00 */
[----:B------:R-:W-:Y:S01]  /*f0c0*/  FMNMX.FTZ R4, R217, R4, !PT ;  /* 0x00000004d9047209 */ /* 0x000fe20007810000 */
[----:B------:R-:W-:Y:S01]  /*f0d0*/  LDSM.16.MT88.4 R20, [R237+0x100] ;  /* 0x00010000ed14783b */ /* 0x000fe20000004200 */
[----:B------:R-:W-:Y:S02]  /*f0e0*/  MOV R54, R19 ;  /* 0x0000001300367202 */ /* 0x000fe40000000f00 */
[----:B------:R-:W-:Y:S02]  /*f0f0*/  FMNMX.FTZ R4, R216, R4, !PT ;  /* 0x00000004d8047209 */ /* 0x000fe40007810000 */
[----:B------:R-:W-:Y:S01]  /*f100*/  ISETP.LT.AND P0, PT, RZ, UR10, PT ;  /* 0x0000000aff007c0c */ /* 0x000fe2000bf01270 */
[----:B------:R-:W-:Y:S02]  /*f110*/  UIADD3 UR10, UR10, -0x1, URZ ;  /* 0xffffffff0a0a7890 */ /* 0x000fe4000fffe03f */
[----:B-1----:R-:W3:Y:S04]  /*f120*/  LDL.LU R242, [R1+0x54] ;  /* 0x0000540001f27983 */ /* 0x002ee80000300800 */
[----:B------:R1:W-:Y:S04]  /*f130*/  STL [R1+0x94], R241 ;  /* 0x000094f101007387 */ /* 0x0003e80000100800 */
[----:B------:R1:W-:Y:S02]  /*f140*/  STL [R1+0x90], R236 ;  /* 0x000090ec01007387 */ /* 0x0003e40000100800 */
[----:B-1----:R-:W-:Y:S02]  /*f150*/  MOV R241, R25 ;  /* 0x0000001900f17202 */ /* 0x002fe40000000f00 */
[----:B------:R-:W3:Y:S02]  /*f160*/  LDL.LU R236, [R1+0x34] ;  /* 0x0000340001ec7983 */ /* 0x000ee40000300800 */
[----:B------:R-:W-:Y:S04]  /*f170*/  FMNMX.FTZ R6, R241, R6, !PT ;  /* 0x00000006f1067209 */ /* 0x000fe80007810000 */
[----:B------:R-:W-:Y:S04]  /*f180*/  FMNMX.FTZ R6, R58, R6, !PT ;  /* 0x000000063a067209 */ /* 0x000fe80007810000 */
[----:B------:R-:W-:Y:S04]  /*f190*/  FMNMX.FTZ R6, R27, R6, !PT ;  /* 0x000000061b067209 */ /* 0x000fe80007810000 */
[----:B------:R-:W-:Y:S04]  /*f1a0*/  FMNMX.FTZ R6, R42, R6, !PT ;  /* 0x000000062a067209 */ /* 0x000fe80007810000 */
[----:B------:R-:W-:Y:S04]  /*f1b0*/  FMNMX.FTZ R6, R43, R6, !PT ;  /* 0x000000062b067209 */ /* 0x000fe80007810000 */
[----:B------:R-:W-:Y:S02]  /*f1c0*/  FMNMX.FTZ R6, R45, R6, !PT ;  /* 0x000000062d067209 */ /* 0x000fe40007810000 */
[----:B----4-:R-:W-:Y:S02]  /*f1d0*/  FMNMX.FTZ R0, R40, R0, !PT ;  /* 0x0000000028007209 */ /* 0x010fe40007810000 */
[----:B--2---:R-:W-:Y:S04]  /*f1e0*/  FMNMX.FTZ R5, R243, R5, !PT ;  /* 0x00000005f3057209 */ /* 0x004fe80007810000 */
[----:B---3--:R-:W-:Y:S04]  /*f1f0*/  FMNMX.FTZ R5, R41, R5, !PT ;  /* 0x0000000529057209 */ /* 0x008fe80007810000 */
[----:B------:R-:W-:Y:S04]  /*f200*/  FMNMX.FTZ R5, R51, R5, !PT ;  /* 0x0000000533057209 */ /* 0x000fe80007810000 */
[----:B------:R-:W-:Y:S04]  /*f210*/  FMNMX.FTZ R5, R55, R5, !PT ;  /* 0x0000000537057209 */ /* 0x000fe80007810000 */
[----:B------:R-:W-:Y:S04]  /*f220*/  FMNMX.FTZ R5, R49, R5, !PT ;  /* 0x0000000531057209 */ /* 0x000fe80007810000 */
[----:B------:R-:W-:Y:S04]  /*f230*/  FMNMX.FTZ R5, R47, R5, !PT ;  /* 0x000000052f057209 */ /* 0x000fe80007810000 */
[----:B------:R-:W-:Y:S04]  /*f240*/  FMNMX.FTZ R5, R235, R5, !PT ;  /* 0x00000005eb057209 */ /* 0x000fe80007810000 */
        /* <DEDUP_REMOVED lines=23> */
[----:B------:R-:W-:Y:S01]  /*f3c0*/  FMNMX.FTZ R4, R215, R4, !PT ;  /* 0x00000004d7047209 */ /* 0x000fe20007810000 */
[----:B------:R-:W1:Y:S01]  /*f3d0*/  SHFL.BFLY PT, R138, R5, 0x1, 0x1f ;  /* 0x0c201f00058a7f89 */ /* 0x000e6200000e0000 */
[----:B------:R-:W-:Y:S04]  /*f3e0*/  FMNMX.FTZ R0, R229, R0, !PT ;  /* 0x00000000e5007209 */ /* 0x000fe80007810000 */
[----:B------:R-:W-:Y:S03]  /*f3f0*/  FMNMX.FTZ R0, R228, R0, !PT ;  /* 0x00000000e4007209 */ /* 0x000fe60007810000 */
[----:B------:R-:W2:Y:S01]  /*f400*/  SHFL.BFLY PT, R9, R4, 0x2, 0x1f ;  /* 0x0c401f0004097f89 */ /* 0x000ea200000e0000 */
[----:B------:R-:W-:Y:S04]  /*f410*/  FMNMX.FTZ R0, R227, R0, !PT ;  /* 0x00000000e3007209 */ /* 0x000fe80007810000 */
[----:B------:R-:W-:Y:S04]  /*f420*/  FMNMX.FTZ R0, R226, R0, !PT ;  /* 0x00000000e2007209 */ /* 0x000fe80007810000 */
[----:B------:R-:W-:Y:S04]  /*f430*/  FMNMX.FTZ R0, R212, R0, !PT ;  /* 0x00000000d4007209 */ /* 0x000fe80007810000 */
[----:B------:R-:W-:Y:S02]  /*f440*/  FMNMX.FTZ R0, R211, R0, !PT ;  /* 0x00000000d3007209 */ /* 0x000fe40007810000 */
[----:B-1----:R-:W-:Y:S03]  /*f450*/  FMNMX.FTZ R138, R5, R138, !PT ;  /* 0x0000008a058a7209 */ /* 0x002fe60007810000 */
[----:B------:R-:W1:Y:S02]  /*f460*/  SHFL.BFLY PT, R8, R0, 0x2, 0x1f ;  /* 0x0c401f0000087f89 */ /* 0x000e6400000e0000 */
[----:B------:R-:W-:Y:S01]  /*f470*/  FMUL.FTZ R209, R138, c[0x0][0x2d0] ;  /* 0x0000b4008ad17a20 */ /* 0x000fe20000410000 */
[----:B--2---:R-:W-:Y:S03]  /*f480*/  FMNMX.FTZ R4, R4, R9, !PT ;  /* 0x0000000904047209 */ /* 0x004fe60007810000 */
[--C-:B------:R-:W-:Y:S02]  /*f490*/  FFMA.FTZ R214, R214, c[0x0][0x2d0], -R209.reuse ;  /* 0x0000b400d6d67a23 */ /* 0x100fe400000108d1 */
[----:B------:R-:W-:Y:S01]  /*f4a0*/  FFMA.FTZ R230, R230, c[0x0][0x2d0], -R209 ;  /* 0x0000b400e6e67a23 */ /* 0x000fe200000108d1 */
[----:B------:R-:W2:Y:S01]  /*f4b0*/  SHFL.BFLY PT, R137, R4, 0x1, 0x1f ;  /* 0x0c201f0004897f89 */ /* 0x000ea200000e0000 */
[----:B-1----:R-:W-:Y:S07]  /*f4c0*/  FMNMX.FTZ R0, R0, R8, !PT ;  /* 0x0000000800007209 */ /* 0x002fee0007810000 */
[----:B------:R-:W1:Y:S01]  /*f4d0*/  SHFL.BFLY PT, R139, R0, 0x1, 0x1f ;  /* 0x0c201f00008b7f89 */ /* 0x000e6200000e0000 */
[----:B--2---:R-:W-:Y:S05]  /*f4e0*/  FMNMX.FTZ R137, R4, R137, !PT ;  /* 0x0000008904897209 */ /* 0x004fea0007810000 */
[----:B------:R-:W-:Y:S04]  /*f4f0*/  FMUL.FTZ R210, R137, c[0x0][0x2d0] ;  /* 0x0000b40089d27a20 */ /* 0x000fe80000410000 */
[----:B------:R-:W-:Y:S06]  /*f500*/  FFMA.FTZ R233, R233, c[0x0][0x2d0], -R210 ;  /* 0x0000b400e9e97a23 */ /* 0x000fec00000108d2 */
[----:B------:R-:W-:Y:S01]  /*f510*/  MUFU.EX2 R233, R233 ;  /* 0x000000e900e97308 */ /* 0x000fe20000000800 */
[----:B-1----:R-:W-:Y:S05]  /*f520*/  FMNMX.FTZ R139, R0, R139, !PT ;  /* 0x0000008b008b7209 */ /* 0x002fea0007810000 */
[C---:B------:R-:W-:Y:S02]  /*f530*/  FADD.FTZ R0, -R139.reuse, R2 ;  /* 0x000000028b007221 */ /* 0x040fe40000010100 */
[----:B------:R-:W-:Y:S02]  /*f540*/  FMUL.FTZ R208, R139, c[0x0][0x2d0] ;  /* 0x0000b4008bd07a20 */ /* 0x000fe40000410000 */
[----:B------:R-:W-:Y:S01]  /*f550*/  FMUL.FTZ R2, R0, c[0x0][0x2d0] ;  /* 0x0000b40000027a20 */ /* 0x000fe20000410000 */
[----:B------:R-:W-:Y:S01]  /*f560*/  FMNMX.FTZ R0, R46, R6, !PT ;  /* 0x000000062e007209 */ /* 0x000fe20007810000 */
[--C-:B------:R-:W-:Y:S02]  /*f570*/  FFMA.FTZ R4, R142, c[0x0][0x2d0], -R208.reuse ;  /* 0x0000b4008e047a23 */ /* 0x100fe400000108d0 */
[----:B------:R1:W2:Y:S01]  /*f580*/  MUFU.EX2 R134, R2 ;  /* 0x0000000200867308 */ /* 0x0002a20000000800 */
[----:B------:R-:W-:Y:S01]  /*f590*/  FMNMX.FTZ R0, R136, R0, !PT ;  /* 0x0000000088007209 */ /* 0x000fe20007810000 */
[--C-:B------:R-:W-:Y:S02]  /*f5a0*/  FFMA.FTZ R212, R212, c[0x0][0x2d0], -R208.reuse ;  /* 0x0000b400d4d47a23 */ /* 0x100fe400000108d0 */
[--C-:B------:R-:W-:Y:S01]  /*f5b0*/  FFMA.FTZ R226, R226, c[0x0][0x2d0], -R208.reuse ;  /* 0x0000b400e2e27a23 */ /* 0x100fe200000108d0 */
[----:B------:R-:W-:Y:S05]  /*f5c0*/  FMNMX.FTZ R0, R135, R0, !PT ;  /* 0x0000000087007209 */ /* 0x000fea0007810000 */
[----:B------:R-:W-:Y:S01]  /*f5d0*/  MUFU.EX2 R10, R4 ;  /* 0x00000004000a7308 */ /* 0x000fe20000000800 */
[----:B-1----:R-:W-:Y:S02]  /*f5e0*/  FADD.FTZ R2, -R138, R3 ;  /* 0x000000038a027221 */ /* 0x002fe40000010100 */
[----:B------:R-:W1:Y:S01]  /*f5f0*/  SHFL.BFLY PT, R3, R0, 0x2, 0x1f ;  /* 0x0c401f0000037f89 */ /* 0x000e6200000e0000 */
[----:B--2---:R-:W-:Y:S02]  /*f600*/  FMUL.FTZ R5, R134, R145 ;  /* 0x0000009186057220 */ /* 0x004fe40000410000 */
[----:B------:R-:W-:Y:S02]  /*f610*/  FMUL.FTZ R2, R2, c[0x0][0x2d0] ;  /* 0x0000b40002027a20 */ /* 0x000fe40000410000 */
[C---:B------:R-:W-:Y:S01]  /*f620*/  FMUL.FTZ R32, R134.reuse, R160 ;  /* 0x000000a086207220 */ /* 0x040fe20000410000 */
[----:B------:R-:W-:Y:S01]  /*f630*/  MOV R160, R53 ;  /* 0x0000003500a07202 */ /* 0x000fe20000000f00 */
[----:B------:R2:W3:Y:S01]  /*f640*/  MUFU.EX2 R133, R2 ;  /* 0x0000000200857308 */ /* 0x0004e20000000800 */
        /* <DEDUP_REMOVED lines=8> */
[----:B------:R-:W-:Y:S01]  /*f6d0*/  FMUL.FTZ R84, R134, R84 ;  /* 0x0000005486547220 */ /* 0x000fe20000410000 */
[----:B-1----:R-:W-:Y:S01]  /*f6e0*/  FMNMX.FTZ R0, R0, R3, !PT ;  /* 0x0000000300007209 */ /* 0x002fe20007810000 */
[----:B------:R-:W-:Y:S02]  /*f6f0*/  FFMA.FTZ R3, R16, c[0x0][0x2d0], -R208 ;  /* 0x0000b40010037a23 */ /* 0x000fe400000108d0 */
[C---:B------:R-:W-:Y:S02]  /*f700*/  FMUL.FTZ R16, R134.reuse, R148 ;  /* 0x0000009486107220 */ /* 0x040fe40000410000 */
[----:B------:R1:W-:Y:S01]  /*f710*/  MUFU.EX2 R246, R3 ;  /* 0x0000000300f67308 */ /* 0x0003e20000000800 */
[----:B------:R-:W-:Y:S02]  /*f720*/  FMUL.FTZ R85, R134, R85 ;  /* 0x0000005586557220 */ /* 0x000fe40000410000 */
[----:B--2---:R-:W-:Y:S02]  /*f730*/  FADD.FTZ R2, -R137, R132 ;  /* 0x0000008489027221 */ /* 0x004fe40000010100 */
[C---:B---3--:R-:W-:Y:S02]  /*f740*/  FMUL.FTZ R6, R133.reuse, R146 ;  /* 0x0000009285067220 */ /* 0x048fe40000410000 */
[----:B------:R-:W-:Y:S02]  /*f750*/  FMUL.FTZ R2, R2, c[0x0][0x2d0] ;  /* 0x0000b40002027a20 */ /* 0x000fe40000410000 */
[C---:B------:R-:W-:Y:S02]  /*f760*/  FMUL.FTZ R7, R133.reuse, R147 ;  /* 0x0000009385077220 */ /* 0x040fe40000410000 */
[----:B------:R2:W3:Y:S01]  /*f770*/  MUFU.EX2 R132, R2 ;  /* 0x0000000200847308 */ /* 0x0004e20000000800 */
[C---:B------:R-:W-:Y:S02]  /*f780*/  FMUL.FTZ R19, R133.reuse, R151 ;  /* 0x0000009785137220 */ /* 0x040fe40000410000 */
[C---:B------:R-:W-:Y:S02]  /*f790*/  FMUL.FTZ R66, R133.reuse, R186 ;  /* 0x000000ba85427220 */ /* 0x040fe40000410000 */
        /* <DEDUP_REMOVED lines=9> */
[----:B------:R-:W-:Y:S02]  /*f830*/  FMUL.FTZ R96, R134, R96 ;  /* 0x0000006086607220 */ /* 0x000fe40000410000 */
[--C-:B--2---:R-:W-:Y:S02]  /*f840*/  FFMA.FTZ R2, R221, c[0x0][0x2d0], -R208.reuse ;  /* 0x0000b400dd027a23 */ /* 0x104fe400000108d0 */
[C---:B---3--:R-:W-:Y:S01]  /*f850*/  FMUL.FTZ R8, R132.reuse, R156 ;  /* 0x0000009c84087220 */ /* 0x048fe20000410000 */
[----:B------:R-:W-:Y:S01]  /*f860*/  MOV R156, R61 ;  /* 0x0000003d009c7202 */ /* 0x000fe20000000f00 */
[----:B------:R2:W-:Y:S01]  /*f870*/  MUFU.EX2 R12, R2 ;  /* 0x00000002000c7308 */ /* 0x0005e20000000800 */
        /* <DEDUP_REMOVED lines=12> */
[--C-:B-1----:R-:W-:Y:S02]  /*f940*/  FFMA.FTZ R3, R223, c[0x0][0x2d0], -R209.reuse ;  /* 0x0000b400df037a23 */ /* 0x102fe400000108d1 */
[----:B------:R-:W-:Y:S02]  /*f950*/  FMUL.FTZ R49, R134, R173 ;  /* 0x000000ad86317220 */ /* 0x000fe40000410000 */
[----:B------:R1:W-:Y:S01]  /*f960*/  MUFU.EX2 R223, R3 ;  /* 0x0000000300df7308 */ /* 0x0003e20000000800 */
[C---:B------:R-:W-:Y:S02]  /*f970*/  FMUL.FTZ R56, R132.reuse, R200 ;  /* 0x000000c884387220 */ /* 0x040fe40000410000 */
[C---:B------:R-:W-:Y:S02]  /*f980*/  FMUL.FTZ R61, R132.reuse, R205 ;  /* 0x000000cd843d7220 */ /* 0x040fe40000410000 */
[C---:B------:R-:W-:Y:S02]  /*f990*/  FMUL.FTZ R72, R132.reuse, R72 ;  /* 0x0000004884487220 */ /* 0x040fe40000410000 */
[----:B--2---:R-:W-:Y:S02]  /*f9a0*/  FFMA.FTZ R2, R141, c[0x0][0x2d0], -R208 ;  /* 0x0000b4008d027a23 */ /* 0x004fe400000108d0 */
        /* <DEDUP_REMOVED lines=11> */
[----:B------:R-:W-:Y:S02]  /*fa60*/  FMUL.FTZ R97, R134, R97 ;  /* 0x0000006186617220 */ /* 0x000fe40000410000 */
[C---:B------:R-:W-:Y:S02]  /*fa70*/  FMUL.FTZ R98, R133.reuse, R98 ;  /* 0x0000006285627220 */ /* 0x040fe40000410000 */
[C---:B------:R-:W-:Y:S01]  /*fa80*/  FMUL.FTZ R99, R133.reuse, R99 ;  /* 0x0000006385637220 */ /* 0x040fe20000410000 */
[----:B--2---:R-:W2:Y:S01]  /*fa90*/  SHFL.BFLY PT, R2, R0, 0x1, 0x1f ;  /* 0x0c201f0000027f89 */ /* 0x004ea200000e0000 */
[----:B---3--:R-:W-:Y:S01]  /*faa0*/  F2FP.PACK_AB R142, R246, R249 ;  /* 0x000000f9f68e723e */ /* 0x008fe200000000ff */
[C---:B------:R-:W-:Y:S02]  /*fab0*/  FMUL.FTZ R100, R134.reuse, R100 ;  /* 0x0000006486647220 */ /* 0x040fe40000410000 */
[----:B------:R-:W-:Y:S02]  /*fac0*/  FMUL.FTZ R101, R134, R101 ;  /* 0x0000006586657220 */ /* 0x000fe40000410000 */
[C---:B------:R-:W-:Y:S02]  /*fad0*/  FMUL.FTZ R102, R133.reuse, R102 ;  /* 0x0000006685667220 */ /* 0x040fe40000410000 */
[----:B------:R-:W-:Y:S02]  /*fae0*/  FMUL.FTZ R103, R133, R103 ;  /* 0x0000006785677220 */ /* 0x000fe40000410000 */
[C---:B------:R-:W-:Y:S02]  /*faf0*/  FMUL.FTZ R104, R132.reuse, R104 ;  /* 0x0000006884687220 */ /* 0x040fe40000410000 */
[----:B------:R-:W-:Y:S02]  /*fb00*/  FMUL.FTZ R105, R132, R105 ;  /* 0x0000006984697220 */ /* 0x000fe40000410000 */
[----:B------:R-:W-:Y:S02]  /*fb10*/  FFMA.FTZ R156, R156, c[0x0][0x2d0], -R210 ;  /* 0x0000b4009c9c7a23 */ /* 0x000fe400000108d2 */
[----:B------:R-:W-:Y:S02]  /*fb20*/  FFMA.FTZ R173, R229, c[0x0][0x2d0], -R208 ;  /* 0x0000b400e5ad7a23 */ /* 0x000fe400000108d0 */
[--C-:B-1----:R-:W-:Y:S02]  /*fb30*/  FFMA.FTZ R3, R222, c[0x0][0x2d0], -R210.reuse ;  /* 0x0000b400de037a23 */ /* 0x102fe400000108d2 */
[C---:B------:R-:W-:Y:S02]  /*fb40*/  FMUL.FTZ R108, R132.reuse, R108 ;  /* 0x0000006c846c7220 */ /* 0x040fe40000410000 */
[----:B------:R1:W-:Y:S01]  /*fb50*/  MUFU.EX2 R221, R3 ;  /* 0x0000000300dd7308 */ /* 0x0003e20000000800 */
[----:B------:R-:W-:Y:S01]  /*fb60*/  FMUL.FTZ R109, R132, R109 ;  /* 0x0000006d846d7220 */ /* 0x000fe20000410000 */
[----:B--2---:R-:W-:Y:S01]  /*fb70*/  FMNMX.FTZ R2, R2, R0, !PT ;  /* 0x0000000002027209 */ /* 0x004fe20007810000 */
[----:B------:R-:W-:Y:S02]  /*fb80*/  FFMA.FTZ R0, R18, c[0x0][0x2d0], -R209 ;  /* 0x0000b40012007a23 */ /* 0x000fe400000108d1 */
[C---:B------:R-:W-:Y:S02]  /*fb90*/  FMUL.FTZ R18, R133.reuse, R150 ;  /* 0x0000009685127220 */ /* 0x040fe40000410000 */
[----:B------:R-:W-:Y:S01]  /*fba0*/  LDSM.16.MT88.4 R148, [R239+0x100] ;  /* 0x00010000ef94783b */ /* 0x000fe20000004200 */
[C---:B------:R-:W-:Y:S02]  /*fbb0*/  FMUL.FTZ R112, R134.reuse, R112 ;  /* 0x0000007086707220 */ /* 0x040fe40000410000 */
[----:B------:R2:W3:Y:S01]  /*fbc0*/  MUFU.EX2 R245, R0 ;  /* 0x0000000000f57308 */ /* 0x0004e20000000800 */
[C---:B------:R-:W-:Y:S02]  /*fbd0*/  FMUL.FTZ R113, R134.reuse, R113 ;  /* 0x0000007186717220 */ /* 0x040fe40000410000 */
[C---:B------:R-:W-:Y:S02]  /*fbe0*/  FMUL.FTZ R114, R133.reuse, R114 ;  /* 0x0000007285727220 */ /* 0x040fe40000410000 */
[C---:B------:R-:W-:Y:S02]  /*fbf0*/  FMUL.FTZ R115, R133.reuse, R115 ;  /* 0x0000007385737220 */ /* 0x040fe40000410000 */
[C---:B------:R-:W-:Y:S02]  /*fc00*/  FMUL.FTZ R116, R134.reuse, R116 ;  /* 0x0000007486747220 */ /* 0x040fe40000410000 */
[----:B------:R-:W-:Y:S02]  /*fc10*/  FMUL.FTZ R117, R134, R117 ;  /* 0x0000007586757220 */ /* 0x000fe40000410000 */
[C---:B------:R-:W-:Y:S02]  /*fc20*/  FMUL.FTZ R118, R133.reuse, R118 ;  /* 0x0000007685767220 */ /* 0x040fe40000410000 */
[C---:B------:R-:W-:Y:S02]  /*fc30*/  FMUL.FTZ R119, R133.reuse, R119 ;  /* 0x0000007785777220 */ /* 0x040fe40000410000 */
[----:B-1----:R-:W-:Y:S01]  /*fc40*/  FFMA.FTZ R3, R224, c[0x0][0x2d0], -R210 ;  /* 0x0000b400e0037a23 */ /* 0x002fe200000108d2 */
[----:B------:R-:W-:Y:S01]  /*fc50*/  MOV R224, R12 ;  /* 0x0000000c00e07202 */ /* 0x000fe20000000f00 */
[C---:B------:R-:W-:Y:S01]  /*fc60*/  FMUL.FTZ R12, R132.reuse, R164 ;  /* 0x000000a4840c7220 */ /* 0x040fe20000410000 */
[----:B------:R-:W-:Y:S01]  /*fc70*/  MOV R164, R35 ;  /* 0x0000002300a47202 */ /* 0x000fe20000000f00 */
[----:B------:R1:W-:Y:S01]  /*fc80*/  MUFU.EX2 R222, R3 ;  /* 0x0000000300de7308 */ /* 0x0003e20000000800 */
[----:B------:R-:W-:Y:S01]  /*fc90*/  FMUL.FTZ R35, R133, R163 ;  /* 0x000000a385237220 */ /* 0x000fe20000410000 */
[----:B------:R-:W-:Y:S01]  /*fca0*/  MOV R163, R55 ;  /* 0x0000003700a37202 */ /* 0x000fe20000000f00 */
[----:B------:R-:W-:Y:S02]  /*fcb0*/  FMUL.FTZ R120, R132, R120 ;  /* 0x0000007884787220 */ /* 0x000fe40000410000 */
[----:B--2---:R-:W-:Y:S01]  /*fcc0*/  FADD.FTZ R0, -R2, R140 ;  /* 0x0000008c02007221 */ /* 0x004fe20000010100 */
[----:B---3--:R-:W-:Y:S01]  /*fcd0*/  F2FP.PACK_AB R143, R245, R248 ;  /* 0x000000f8f58f723e */ /* 0x008fe200000000ff */
[----:B------:R-:W-:Y:S02]  /*fce0*/  FMUL.FTZ R121, R132, R121 ;  /* 0x0000007984797220 */ /* 0x000fe40000410000 */
[----:B------:R-:W-:Y:S02]  /*fcf0*/  FMUL.FTZ R0, R0, c[0x0][0x2d0] ;  /* 0x0000b40000007a20 */ /* 0x000fe40000410000 */
[C---:B------:R-:W-:Y:S02]  /*fd00*/  FMUL.FTZ R124, R132.reuse, R124 ;  /* 0x0000007c847c7220 */ /* 0x040fe40000410000 */
[----:B------:R-:W-:Y:S02]  /*fd10*/  FMUL.FTZ R125, R132, R125 ;  /* 0x0000007d847d7220 */ /* 0x000fe40000410000 */
[----:B------:R-:W2:Y:S01]  /*fd20*/  MUFU.EX2 R0, R0 ;  /* 0x0000000000007308 */ /* 0x000ea20000000800 */
[C---:B------:R-:W-:Y:S02]  /*fd30*/  FMUL.FTZ R128, R134.reuse, R128 ;  /* 0x0000008086807220 */ /* 0x040fe40000410000 */
[----:B------:R-:W-:Y:S02]  /*fd40*/  FMUL.FTZ R129, R134, R129 ;  /* 0x0000008186817220 */ /* 0x000fe40000410000 */
[C---:B------:R-:W-:Y:S02]  /*fd50*/  FMUL.FTZ R130, R133.reuse, R130 ;  /* 0x0000008285827220 */ /* 0x040fe40000410000 */
[----:B------:R-:W-:Y:S02]  /*fd60*/  FMUL.FTZ R131, R133, R131 ;  /* 0x0000008385837220 */ /* 0x000fe40000410000 */
[--C-:B-1----:R-:W-:Y:S04]  /*fd70*/  FFMA.FTZ R3, R217, c[0x0][0x2d0], -R210.reuse ;  /* 0x0000b400d9037a23 */ /* 0x102fe800000108d2 */
[----:B------:R1:W-:Y:S01]  /*fd80*/  MUFU.EX2 R247, R3 ;  /* 0x0000000300f77308 */ /* 0x0003e20000000800 */
[C---:B--2---:R-:W-:Y:S01]  /*fd90*/  FMUL.FTZ R14, R0.reuse, R166 ;  /* 0x000000a6000e7220 */ /* 0x044fe20000410000 */
        /* <DEDUP_REMOVED lines=13> */
[----:B-1----:R-:W-:Y:S02]  /*fe70*/  FFMA.FTZ R3, R216, c[0x0][0x2d0], -R210 ;  /* 0x0000b400d8037a23 */ /* 0x002fe400000108d2 */
[C---:B------:R-:W-:Y:S02]  /*fe80*/  FMUL.FTZ R42, R0.reuse, R194 ;  /* 0x000000c2002a7220 */ /* 0x040fe40000410000 */
[----:B------:R-:W1:Y:S01]  /*fe90*/  MUFU.EX2 R244, R3 ;  /* 0x0000000300f47308 */ /* 0x000e620000000800 */
[----:B------:R-:W-:Y:S02]  /*fea0*/  FMUL.FTZ R43, R0, R195 ;  /* 0x000000c3002b7220 */ /* 0x000fe40000410000 */
[----:B------:R-:W-:Y:S02]  /*feb0*/  FMUL.FTZ R45, R132, R197 ;  /* 0x000000c5842d7220 */ /* 0x000fe40000410000 */
[C---:B------:R-:W-:Y:S02]  /*fec0*/  FMUL.FTZ R46, R0.reuse, R198 ;  /* 0x000000c6002e7220 */ /* 0x040fe40000410000 */
[----:B------:R-:W-:Y:S02]  /*fed0*/  FMUL.FTZ R47, R0, R199 ;  /* 0x000000c7002f7220 */ /* 0x000fe40000410000 */
[----:B------:R-:W-:Y:S02]  /*fee0*/  FMUL.FTZ R50, R133, R174 ;  /* 0x000000ae85327220 */ /* 0x000fe40000410000 */
[----:B------:R-:W-:Y:S02]  /*fef0*/  FMUL.FTZ R60, R132, R204 ;  /* 0x000000cc843c7220 */ /* 0x000fe40000410000 */
[C---:B------:R-:W-:Y:S02]  /*ff00*/  FMUL.FTZ R62, R0.reuse, R206 ;  /* 0x000000ce003e7220 */ /* 0x040fe40000410000 */
[C---:B------:R-:W-:Y:S02]  /*ff10*/  FMUL.FTZ R63, R0.reuse, R207 ;  /* 0x000000cf003f7220 */ /* 0x040fe40000410000 */
[C---:B------:R-:W-:Y:S02]  /*ff20*/  FMUL.FTZ R74, R0.reuse, R74 ;  /* 0x0000004a004a7220 */ /* 0x040fe40000410000 */
[C---:B------:R-:W-:Y:S02]  /*ff30*/  FMUL.FTZ R75, R0.reuse, R75 ;  /* 0x0000004b004b7220 */ /* 0x040fe40000410000 */
[C---:B------:R-:W-:Y:S02]  /*ff40*/  FMUL.FTZ R78, R0.reuse, R78 ;  /* 0x0000004e004e7220 */ /* 0x040fe40000410000 */
[----:B------:R-:W-:Y:S01]  /*ff50*/  FMUL.FTZ R79, R0, R79 ;  /* 0x0000004f004f7220 */ /* 0x000fe20000410000 */
[----:B-1----:R-:W-:Y:S01]  /*ff60*/  F2FP.PACK_AB R146, R244, R247 ;  /* 0x000000f7f492723e */ /* 0x002fe200000000ff */
[----:B------:R-:W-:Y:S02]  /*ff70*/  FMUL.FTZ R3, R2, c[0x0][0x2d0] ;  /* 0x0000b40002037a20 */ /* 0x000fe40000410000 */
[----:B------:R-:W-:Y:S02]  /*ff80*/  FMUL.FTZ R90, R0, R90 ;  /* 0x0000005a005a7220 */ /* 0x000fe40000410000 */
[--C-:B------:R-:W-:Y:S01]  /*ff90*/  FFMA.FTZ R4, R220, c[0x0][0x2d0], -R3.reuse ;  /* 0x0000b400dc047a23 */ /* 0x100fe20000010803 */
[----:B------:R-:W-:Y:S01]  /*ffa0*/  MOV R220, R11 ;  /* 0x0000000b00dc7202 */ /* 0x000fe20000000f00 */
[C---:B------:R-:W-:Y:S01]  /*ffb0*/  FMUL.FTZ R11, R0.reuse, R159 ;  /* 0x0000009f000b7220 */ /* 0x040fe20000410000 */
[----:B------:R-:W-:Y:S01]  /*ffc0*/  MOV R159, R54 ;  /* 0x00000036009f7202 */ /* 0x000fe20000000f00 */
[----:B------:R1:W-:Y:S01]  /*ffd0*/  MUFU.EX2 R216, R4 ;  /* 0x0000000400d87308 */ /* 0x0003e20000000800 */
[----:B------:R-:W-:Y:S01]  /*ffe0*/  F2FP.PACK_AB R141, R223, R220 ;  /* 0x000000dcdf8d723e */ /* 0x000fe200000000ff */
[----:B------:R-:W2:Y:S01]  /*fff0*/  LDSM.16.MT88.4 R52, [R240+0x100] ;  /* 0x00010000f034783b */ /* 0x000ea20000004200 */
[C---:B------:R-:W-:Y:S02]  /*10000*/  FMUL.FTZ R91, R0.reuse, R91 ;  /* 0x0000005b005b7220 */ /* 0x040fe40000410000 */
[C---:B------:R-:W-:Y:S02]  /*10010*/  FMUL.FTZ R94, R0.reuse, R94 ;  /* 0x0000005e005e7220 */ /* 0x040fe40000410000 */
[C---:B------:R-:W-:Y:S02]  /*10020*/  FMUL.FTZ R95, R0.reuse, R95 ;  /* 0x0000005f005f7220 */ /* 0x040fe40000410000 */
[C---:B------:R-:W-:Y:S02]  /*10030*/  FMUL.FTZ R106, R0.reuse, R106 ;  /* 0x0000006a006a7220 */ /* 0x040fe40000410000 */
[----:B------:R-:W-:Y:S02]  /*10040*/  FMUL.FTZ R107, R0, R107 ;  /* 0x0000006b006b7220 */ /* 0x000fe40000410000 */
[--C-:B------:R-:W-:Y:S02]  /*10050*/  FFMA.FTZ R174, R176, c[0x0][0x2d0], -R208.reuse ;  /* 0x0000b400b0ae7a23 */ /* 0x100fe400000108d0 */
[C---:B------:R-:W-:Y:S02]  /*10060*/  FMUL.FTZ R110, R0.reuse, R110 ;  /* 0x0000006e006e7220 */ /* 0x040fe40000410000 */
[C---:B------:R-:W-:Y:S02]  /*10070*/  FMUL.FTZ R111, R0.reuse, R111 ;  /* 0x0000006f006f7220 */ /* 0x040fe40000410000 */
[C---:B------:R-:W-:Y:S02]  /*10080*/  FMUL.FTZ R122, R0.reuse, R122 ;  /* 0x0000007a007a7220 */ /* 0x040fe40000410000 */
[C---:B------:R-:W-:Y:S02]  /*10090*/  FMUL.FTZ R123, R0.reuse, R123 ;  /* 0x0000007b007b7220 */ /* 0x040fe40000410000 */
[C---:B------:R-:W-:Y:S02]  /*100a0*/  FMUL.FTZ R126, R0.reuse, R126 ;  /* 0x0000007e007e7220 */ /* 0x040fe40000410000 */
[--C-:B-1----:R-:W-:Y:S01]  /*100b0*/  FFMA.FTZ R4, R225, c[0x0][0x2d0], -R3.reuse ;  /* 0x0000b400e1047a23 */ /* 0x102fe20000010803 */
[----:B------:R-:W-:Y:S01]  /*100c0*/  MOV R225, R10 ;  /* 0x0000000a00e17202 */ /* 0x000fe20000000f00 */
[----:B------:R-:W-:Y:S01]  /*100d0*/  FMUL.FTZ R10, R0, R158 ;  /* 0x0000009e000a7220 */ /* 0x000fe20000410000 */
[----:B------:R-:W-:Y:S01]  /*100e0*/  MOV R158, R44 ;  /* 0x0000002c009e7202 */ /* 0x000fe20000000f00 */
[----:B------:R1:W3:Y:S01]  /*100f0*/  MUFU.EX2 R217, R4 ;  /* 0x0000000400d97308 */ /* 0x0002e20000000800 */
[----:B------:R-:W-:Y:S01]  /*10100*/  F2FP.PACK_AB R140, R224, R225 ;  /* 0x000000e1e08c723e */ /* 0x000fe200000000ff */
[----:B------:R-:W-:Y:S02]  /*10110*/  FMUL.FTZ R44, R132, R196 ;  /* 0x000000c4842c7220 */ /* 0x000fe40000410000 */
[----:B------:R-:W-:Y:S02]  /*10120*/  FMUL.FTZ R127, R0, R127 ;  /* 0x0000007f007f7220 */ /* 0x000fe40000410000 */
[--C-:B------:R-:W-:Y:S02]  /*10130*/  FFMA.FTZ R176, R227, c[0x0][0x2d0], -R208.reuse ;  /* 0x0000b400e3b07a23 */ /* 0x100fe400000108d0 */
[--C-:B-1----:R-:W-:Y:S01]  /*10140*/  FFMA.FTZ R4, R219, c[0x0][0x2d0], -R3.reuse ;  /* 0x0000b400db047a23 */ /* 0x102fe20000010803 */
[----:B---3--:R-:W-:Y:S03]  /*10150*/  F2FP.PACK_AB R145, R217, R216 ;  /* 0x000000d8d991723e */ /* 0x008fe600000000ff */
[----:B------:R1:W-:Y:S02]  /*10160*/  MUFU.EX2 R219, R4 ;  /* 0x0000000400db7308 */ /* 0x0003e40000000800 */
[----:B-1----:R-:W-:Y:S08]  /*10170*/  FFMA.FTZ R4, R218, c[0x0][0x2d0], -R3 ;  /* 0x0000b400da047a23 */ /* 0x002ff00000010803 */
[----:B------:R1:W3:Y:S02]  /*10180*/  MUFU.EX2 R218, R4 ;  /* 0x0000000400da7308 */ /* 0x0002e40000000800 */
[----:B-1----:R-:W-:Y:S01]  /*10190*/  FMUL.FTZ R4, R134, R144 ;  /* 0x0000009086047220 */ /* 0x002fe20000410000 */
[----:B---3--:R-:W-:Y:S02]  /*101a0*/  F2FP.PACK_AB R147, R218, R219 ;  /* 0x000000dbda93723e */ /* 0x008fe400000000ff */
[----:B------:R-:W-:Y:S04]  /*101b0*/  F2FP.PACK_AB R144, R222, R221 ;  /* 0x000000ddde90723e */ /* 0x000fe800000000ff */
[-C--:B------:R-:W-:Y:S08]  /*101c0*/  HMMA.16816.F32 R4, R140, R20.reuse, R4 ;  /* 0x000000148c04723c */ /* 0x080ff00000001804 */
[C---:B------:R-:W-:Y:S07]  /*101d0*/  HMMA.16816.F32 R8, R144.reuse, R20, R8 ;  /* 0x000000149008723c */ /* 0x040fee0000001808 */
[----:B------:R-:W-:Y:S01]  /*101e0*/  FMUL.FTZ R21, R134, R153 ;  /* 0x0000009986157220 */ /* 0x000fe20000410000 */
[-C--:B------:R-:W-:Y:S04]  /*101f0*/  HMMA.16816.F32 R12, R144, R22.reuse, R12 ;  /* 0x00000016900c723c */ /* 0x080fe8000000180c */
[----:B------:R-:W-:Y:S01]  /*10200*/  MOV R153, R57 ;  /* 0x0000003900997202 */ /* 0x000fe20000000f00 */
[----:B------:R-:W-:Y:S02]  /*10210*/  FMUL.FTZ R57, R132, R201 ;  /* 0x000000c984397220 */ /* 0x000fe40000410000 */
[----:B------:R-:W-:Y:S01]  /*10220*/  FMUL.FTZ R20, R134, R152 ;  /* 0x0000009886147220 */ /* 0x000fe20000410000 */
[C---:B------:R-:W-:Y:S04]  /*10230*/  HMMA.16816.F32 R16, R140.reuse, R22, R16 ;  /* 0x000000168c10723c */ /* 0x040fe80000001810 */
[----:B------:R-:W-:Y:S01]  /*10240*/  MOV R152, R40 ;  /* 0x0000002800987202 */ /* 0x000fe20000000f00 */
[----:B------:R-:W-:Y:S02]  /*10250*/  FMUL.FTZ R40, R132, R192 ;  /* 0x000000c084287220 */ /* 0x000fe40000410000 */
[C---:B------:R-:W-:Y:S01]  /*10260*/  FMUL.FTZ R22, R133.reuse, R154 ;  /* 0x0000009a85167220 */ /* 0x040fe20000410000 */
[----:B------:R-:W-:Y:S01]  /*10270*/  MOV R154, R58 ;  /* 0x0000003a009a7202 */ /* 0x000fe20000000f00 */
[C---:B------:R-:W-:Y:S01]  /*10280*/  FMUL.FTZ R23, R133.reuse, R155 ;  /* 0x0000009b85177220 */ /* 0x040fe20000410000 */
[----:B------:R-:W-:Y:S02]  /*10290*/  MUFU.EX2 R192, R156 ;  /* 0x0000009c00c07308 */ /* 0x000fe40000000800 */
[----:B------:R-:W-:Y:S01]  /*102a0*/  MOV R155, R59 ;  /* 0x0000003b009b7202 */ /* 0x000fe20000000f00 */
[C---:B------:R-:W-:Y:S02]  /*102b0*/  FMUL.FTZ R58, R0.reuse, R202 ;  /* 0x000000ca003a7220 */ /* 0x040fe40000410000 */
[----:B------:R-:W-:Y:S01]  /*102c0*/  FMUL.FTZ R59, R0, R203 ;  /* 0x000000cb003b7220 */ /* 0x000fe20000410000 */
[-C--:B------:R-:W-:Y:S03]  /*102d0*/  HMMA.16816.F32 R20, R140, R36.reuse, R20 ;  /* 0x000000248c14723c */ /* 0x080fe60000001814 */
[--C-:B------:R-:W-:Y:S01]  /*102e0*/  FFMA.FTZ R152, R152, c[0x0][0x2d0], -R208.reuse ;  /* 0x0000b40098987a23 */ /* 0x100fe200000108d0 */
[----:B------:R-:W-:Y:S04]  /*102f0*/  MUFU.EX2 R203, R173 ;  /* 0x000000ad00cb7308 */ /* 0x000fe80000000800 */
[C---:B------:R-:W-:Y:S06]  /*10300*/  HMMA.16816.F32 R24, R144.reuse, R36, R24 ;  /* 0x000000249018723c */ /* 0x040fec0000001818 */
[----:B------:R1:W-:Y:S01]  /*10310*/  MUFU.EX2 R200, R152 ;  /* 0x0000009800c87308 */ /* 0x0003e20000000800 */
[C---:B------:R-:W-:Y:S01]  /*10320*/  FMUL.FTZ R36, R134.reuse, R168 ;  /* 0x000000a886247220 */ /* 0x040fe20000410000 */
[-C--:B------:R-:W-:Y:S04]  /*10330*/  HMMA.16816.F32 R28, R144, R38.reuse, R28 ;  /* 0x00000026901c723c */ /* 0x080fe8000000181c */
[C---:B------:R-:W-:Y:S01]  /*10340*/  FMUL.FTZ R37, R134.reuse, R169 ;  /* 0x000000a986257220 */ /* 0x040fe20000410000 */
[----:B------:R-:W-:Y:S01]  /*10350*/  MOV R168, R51 ;  /* 0x0000003300a87202 */ /* 0x000fe20000000f00 */
[C---:B------:R-:W-:Y:S01]  /*10360*/  FMUL.FTZ R51, R133.reuse, R175 ;  /* 0x000000af85337220 */ /* 0x040fe20000410000 */
[----:B------:R-:W-:Y:S01]  /*10370*/  MOV R169, R48 ;  /* 0x0000003000a97202 */ /* 0x000fe20000000f00 */
[C---:B------:R-:W-:Y:S04]  /*10380*/  HMMA.16816.F32 R32, R140.reuse, R38, R32 ;  /* 0x000000268c20723c */ /* 0x040fe80000001820 */
[----:B------:R-:W-:Y:S02]  /*10390*/  FMUL.FTZ R48, R134, R172 ;  /* 0x000000ac86307220 */ /* 0x000fe40000410000 */
[--C-:B------:R-:W-:Y:S01]  /*103a0*/  FFMA.FTZ R175, R160, c[0x0][0x2d0], -R208.reuse ;  /* 0x0000b400a0af7a23 */ /* 0x100fe200000108d0 */
[----:B------:R-:W-:Y:S01]  /*103b0*/  MOV R160, R155 ;  /* 0x0000009b00a07202 */ /* 0x000fe20000000f00 */
[C---:B------:R-:W-:Y:S01]  /*103c0*/  FMUL.FTZ R38, R133.reuse, R170 ;  /* 0x000000aa85267220 */ /* 0x040fe20000410000 */
[----:B------:R-:W-:Y:S01]  /*103d0*/  MOV R170, R41 ;  /* 0x0000002900aa7202 */ /* 0x000fe20000000f00 */
[----:B------:R-:W-:Y:S02]  /*103e0*/  MUFU.EX2 R197, R175 ;  /* 0x000000af00c57308 */ /* 0x000fe40000000800 */
[C---:B------:R-:W-:Y:S02]  /*103f0*/  FMUL.FTZ R39, R133.reuse, R171 ;  /* 0x000000ab85277220 */ /* 0x040fe40000410000 */
[--C-:B------:R-:W-:Y:S02]  /*10400*/  FFMA.FTZ R172, R228, c[0x0][0x2d0], -R208.reuse ;  /* 0x0000b400e4ac7a23 */ /* 0x100fe400000108d0 */
[----:B------:R-:W-:Y:S02]  /*10410*/  FMUL.FTZ R41, R132, R193 ;  /* 0x000000c184297220 */ /* 0x000fe40000410000 */
[--C-:B-1----:R-:W-:Y:S01]  /*10420*/  FFMA.FTZ R152, R236, c[0x0][0x2d0], -R208.reuse ;  /* 0x0000b400ec987a23 */ /* 0x102fe200000108d0 */
[-C--:B--2---:R-:W-:Y:S01]  /*10430*/  HMMA.16816.F32 R36, R140, R52.reuse, R36 ;  /* 0x000000348c24723c */ /* 0x084fe20000001824 */
[----:B------:R-:W-:Y:S07]  /*10440*/  MUFU.EX2 R206, R172 ;  /* 0x000000ac00ce7308 */ /* 0x000fee0000000800 */
[C---:B------:R-:W-:Y:S03]  /*10450*/  HMMA.16816.F32 R40, R144.reuse, R52, R40 ;  /* 0x000000349028723c */ /* 0x040fe60000001828 */
[----:B------:R1:W-:Y:S04]  /*10460*/  MUFU.EX2 R236, R152 ;  /* 0x0000009800ec7308 */ /* 0x0003e80000000800 */
[C---:B------:R-:W-:Y:S01]  /*10470*/  FMUL.FTZ R52, R134.reuse, R180 ;  /* 0x000000b486347220 */ /* 0x040fe20000410000 */
[-C--:B------:R-:W-:Y:S04]  /*10480*/  HMMA.16816.F32 R44, R144, R54.reuse, R44 ;  /* 0x00000036902c723c */ /* 0x080fe8000000182c */
[----:B------:R-:W-:Y:S04]  /*10490*/  FMUL.FTZ R53, R134, R181 ;  /* 0x000000b586357220 */ /* 0x000fe80000410000 */
[C---:B------:R-:W-:Y:S07]  /*104a0*/  HMMA.16816.F32 R48, R140.reuse, R54, R48 ;  /* 0x000000368c30723c */ /* 0x040fee0000001830 */
[C---:B------:R-:W-:Y:S02]  /*104b0*/  FMUL.FTZ R54, R133.reuse, R182 ;  /* 0x000000b685367220 */ /* 0x040fe40000410000 */
[----:B------:R-:W-:Y:S03]  /*104c0*/  FMUL.FTZ R55, R133, R183 ;  /* 0x000000b785377220 */ /* 0x000fe60000410000 */
[----:B-1----:R-:W-:Y:S02]  /*104d0*/  FFMA.FTZ R152, R243, c[0x0][0x2d0], -R209 ;  /* 0x0000b400f3987a23 */ /* 0x002fe400000108d1 */
[----:B------:R-:W-:Y:S02]  /*104e0*/  FFMA.FTZ R182, R136, c[0x0][0x2d0], -R3 ;  /* 0x0000b40088b67a23 */ /* 0x000fe40000010803 */
[-C--:B------:R-:W-:Y:S01]  /*104f0*/  HMMA.16816.F32 R52, R140, R148.reuse, R52 ;  /* 0x000000948c34723c */ /* 0x080fe20000001834 */
[----:B------:R1:W-:Y:S07]  /*10500*/  MUFU.EX2 R243, R152 ;  /* 0x0000009800f37308 */ /* 0x0003ee0000000800 */
[C---:B------:R-:W-:Y:S08]  /*10510*/  HMMA.16816.F32 R56, R144.reuse, R148, R56 ;  /* 0x000000949038723c */ /* 0x040ff00000001838 */
[-C--:B------:R-:W-:Y:S08]  /*10520*/  HMMA.16816.F32 R60, R144, R150.reuse, R60 ;  /* 0x00000096903c723c */ /* 0x080ff0000000183c */
[C---:B------:R-:W-:Y:S01]  /*10530*/  HMMA.16816.F32 R64, R140.reuse, R150, R64 ;  /* 0x000000968c40723c */ /* 0x040fe20000001840 */
[----:B------:R-:W2:Y:S03]  /*10540*/  LDSM.16.MT88.4 R148, [R237+0x2100] ;  /* 0x00210000ed94783b */ /* 0x000ea60000004200 */
[--C-:B-1----:R-:W-:Y:S04]  /*10550*/  FFMA.FTZ R152, R170, c[0x0][0x2d0], -R209.reuse ;  /* 0x0000b400aa987a23 */ /* 0x102fe800000108d1 */
[----:B------:R1:W-:Y:S04]  /*10560*/  MUFU.EX2 R196, R152 ;  /* 0x0000009800c47308 */ /* 0x0003e80000000800 */
[--C-:B-1----:R-:W-:Y:S01]  /*10570*/  FFMA.FTZ R152, R232, c[0x0][0x2d0], -R208.reuse ;  /* 0x0000b400e8987a23 */ /* 0x102fe200000108d0 */
[----:B------:R-:W-:Y:S02]  /*10580*/  MOV R232, R225 ;  /* 0x000000e100e87202 */ /* 0x000fe40000000f00 */
[----:B------:R-:W3:Y:S03]  /*10590*/  LDL.LU R225, [R1+0x64] ;  /* 0x0000640001e17983 */ /* 0x000ee60000300800 */
[----:B------:R1:W-:Y:S01]  /*105a0*/  MUFU.EX2 R184, R152 ;  /* 0x0000009800b87308 */ /* 0x0003e20000000800 */
[-C--:B--2---:R-:W-:Y:S08]  /*105b0*/  HMMA.16816.F32 R68, R140, R148.reuse, R68 ;  /* 0x000000948c44723c */ /* 0x084ff00000001844 */
[C---:B------:R-:W-:Y:S08]  /*105c0*/  HMMA.16816.F32 R72, R144.reuse, R148, R72 ;  /* 0x000000949048723c */ /* 0x040ff00000001848 */
[-C--:B------:R-:W-:Y:S04]  /*105d0*/  HMMA.16816.F32 R76, R144, R150.reuse, R76 ;  /* 0x00000096904c723c */ /* 0x080fe8000000184c */
[--C-:B-1----:R-:W-:Y:S02]  /*105e0*/  FFMA.FTZ R152, R169, c[0x0][0x2d0], -R208.reuse ;  /* 0x0000b400a9987a23 */ /* 0x102fe400000108d0 */
[----:B------:R-:W-:Y:S02]  /*105f0*/  FFMA.FTZ R208, R211, c[0x0][0x2d0], -R208 ;  /* 0x0000b400d3d07a23 */ /* 0x000fe400000108d0 */
[C---:B------:R-:W-:Y:S01]  /*10600*/  HMMA.16816.F32 R80, R140.reuse, R150, R80 ;  /* 0x000000968c50723c */ /* 0x040fe20000001850 */
[----:B------:R-:W1:Y:S01]  /*10610*/  LDSM.16.MT88.4 R148, [R238+0x2100] ;  /* 0x00210000ee94783b */ /* 0x000e620000004200 */
[----:B------:R2:W-:Y:S02]  /*10620*/  MUFU.EX2 R194, R152 ;  /* 0x0000009800c27308 */ /* 0x0005e40000000800 */
[--C-:B------:R-:W-:Y:S08]  /*10630*/  FFMA.FTZ R169, R235, c[0x0][0x2d0], -R209.reuse ;  /* 0x0000b400eba97a23 */ /* 0x100ff000000108d1 */
[----:B------:R-:W-:Y:S10]  /*10640*/  MUFU.EX2 R235, R230 ;  /* 0x000000e600eb7308 */ /* 0x000ff40000000800 */
[----:B------:R-:W-:Y:S01]  /*10650*/  MUFU.EX2 R169, R169 ;  /* 0x000000a900a97308 */ /* 0x000fe20000000800 */
[--C-:B--2---:R-:W-:Y:S09]  /*10660*/  FFMA.FTZ R152, R242, c[0x0][0x2d0], -R210.reuse ;  /* 0x0000b400f2987a23 */ /* 0x104ff200000108d2 */
[----:B------:R2:W-:Y:S01]  /*10670*/  MUFU.EX2 R242, R152 ;  /* 0x0000009800f27308 */ /* 0x0005e20000000800 */
[-C--:B-1----:R-:W-:Y:S08]  /*10680*/  HMMA.16816.F32 R84, R140, R148.reuse, R84 ;  /* 0x000000948c54723c */ /* 0x082ff00000001854 */
[C---:B------:R-:W-:Y:S08]  /*10690*/  HMMA.16816.F32 R88, R144.reuse, R148, R88 ;  /* 0x000000949058723c */ /* 0x040ff00000001858 */
[-C--:B------:R-:W-:Y:S08]  /*106a0*/  HMMA.16816.F32 R92, R144, R150.reuse, R92 ;  /* 0x00000096905c723c */ /* 0x080ff0000000185c */
[C---:B------:R-:W-:Y:S01]  /*106b0*/  HMMA.16816.F32 R96, R140.reuse, R150, R96 ;  /* 0x000000968c60723c */ /* 0x040fe20000001860 */
[----:B------:R-:W1:Y:S07]  /*106c0*/  LDSM.16.MT88.4 R148, [R240+0x2100] ;  /* 0x00210000f094783b */ /* 0x000e6e0000004200 */
[-C--:B-1----:R-:W-:Y:S08]  /*106d0*/  HMMA.16816.F32 R100, R140, R148.reuse, R100 ;  /* 0x000000948c64723c */ /* 0x082ff00000001864 */
[C---:B------:R-:W-:Y:S07]  /*106e0*/  HMMA.16816.F32 R104, R144.reuse, R148, R104 ;  /* 0x000000949068723c */ /* 0x040fee0000001868 */
[--C-:B------:R-:W-:Y:S01]  /*106f0*/  FFMA.FTZ R148, R168, c[0x0][0x2d0], -R209.reuse ;  /* 0x0000b400a8947a23 */ /* 0x100fe200000108d1 */
[-C--:B------:R-:W-:Y:S04]  /*10700*/  HMMA.16816.F32 R108, R144, R150.reuse, R108 ;  /* 0x00000096906c723c */ /* 0x080fe8000000186c */
[----:B------:R-:W-:Y:S02]  /*10710*/  MOV R168, R163 ;  /* 0x000000a300a87202 */ /* 0x000fe40000000f00 */
[----:B------:R-:W-:Y:S02]  /*10720*/  MOV R163, R162 ;  /* 0x000000a200a37202 */ /* 0x000fe40000000f00 */
[C---:B------:R-:W-:Y:S04]  /*10730*/  HMMA.16816.F32 R112, R140.reuse, R150, R112 ;  /* 0x000000968c70723c */ /* 0x040fe80000001870 */
[--C-:B--2---:R-:W-:Y:S01]  /*10740*/  FFMA.FTZ R152, R163, c[0x0][0x2d0], -R210.reuse ;  /* 0x0000b400a3987a23 */ /* 0x104fe200000108d2 */
[----:B------:R-:W-:Y:S02]  /*10750*/  MOV R162, R161 ;  /* 0x000000a100a27202 */ /* 0x000fe40000000f00 */
[----:B------:R-:W-:Y:S01]  /*10760*/  MOV R161, R190 ;  /* 0x000000be00a17202 */ /* 0x000fe20000000f00 */
[----:B------:R1:W-:Y:S01]  /*10770*/  MUFU.EX2 R202, R152 ;  /* 0x0000009800ca7308 */ /* 0x0003e20000000800 */
[----:B------:R-:W-:Y:S03]  /*10780*/  MOV R190, R189 ;  /* 0x000000bd00be7202 */ /* 0x000fe60000000f00 */
[----:B------:R-:W-:Y:S02]  /*10790*/  MOV R189, R188 ;  /* 0x000000bc00bd7202 */ /* 0x000fe40000000f00 */
[----:B------:R-:W-:Y:S01]  /*107a0*/  MOV R188, R179 ;  /* 0x000000b300bc7202 */ /* 0x000fe20000000f00 */
[--C-:B------:R-:W-:Y:S01]  /*107b0*/  FFMA.FTZ R171, R190, c[0x0][0x2d0], -R209.reuse ;  /* 0x0000b400beab7a23 */ /* 0x100fe200000108d1 */
[----:B------:R-:W-:Y:S01]  /*107c0*/  MOV R179, R167 ;  /* 0x000000a700b37202 */ /* 0x000fe20000000f00 */
[----:B------:R-:W-:Y:S01]  /*107d0*/  FFMA.FTZ R170, R189, c[0x0][0x2d0], -R209 ;  /* 0x0000b400bdaa7a23 */ /* 0x000fe200000108d1 */
[----:B------:R-:W-:Y:S01]  /*107e0*/  MOV R167, R166 ;  /* 0x000000a600a77202 */ /* 0x000fe20000000f00 */
[--C-:B------:R-:W-:Y:S01]  /*107f0*/  FFMA.FTZ R181, R188, c[0x0][0x2d0], -R3.reuse ;  /* 0x0000b400bcb57a23 */ /* 0x100fe20000010803 */
[----:B------:R-:W-:Y:S01]  /*10800*/  MOV R166, R157 ;  /* 0x0000009d00a67202 */ /* 0x000fe20000000f00 */
[----:B------:R-:W-:Y:S01]  /*10810*/  MUFU.EX2 R171, R171 ;  /* 0x000000ab00ab7308 */ /* 0x000fe20000000800 */
[----:B------:R-:W-:Y:S01]  /*10820*/  MOV R157, R241 ;  /* 0x000000f1009d7202 */ /* 0x000fe20000000f00 */
[--C-:B------:R-:W-:Y:S01]  /*10830*/  FFMA.FTZ R167, R167, c[0x0][0x2d0], -R3.reuse ;  /* 0x0000b400a7a77a23 */ /* 0x100fe20000010803 */
[----:B------:R-:W-:Y:S01]  /*10840*/  MOV R189, R178 ;  /* 0x000000b200bd7202 */ /* 0x000fe20000000f00 */
[--C-:B------:R-:W-:Y:S01]  /*10850*/  FFMA.FTZ R166, R166, c[0x0][0x2d0], -R3.reuse ;  /* 0x0000b400a6a67a23 */ /* 0x100fe20000010803 */
[----:B------:R-:W-:Y:S01]  /*10860*/  MOV R178, R165 ;  /* 0x000000a500b27202 */ /* 0x000fe20000000f00 */
[--C-:B------:R-:W-:Y:S01]  /*10870*/  FFMA.FTZ R179, R179, c[0x0][0x2d0], -R3.reuse ;  /* 0x0000b400b3b37a23 */ /* 0x100fe20000010803 */
[----:B------:R-:W-:Y:S02]  /*10880*/  MOV R165, R164 ;  /* 0x000000a400a57202 */ /* 0x000fe40000000f00 */
[----:B------:R-:W-:Y:S01]  /*10890*/  MOV R164, R159 ;  /* 0x0000009f00a47202 */ /* 0x000fe20000000f00 */
[----:B------:R2:W-:Y:S01]  /*108a0*/  MUFU.EX2 R241, R148 ;  /* 0x0000009400f17308 */ /* 0x0005e20000000800 */
[--C-:B-1----:R-:W-:Y:S01]  /*108b0*/  FFMA.FTZ R152, R162, c[0x0][0x2d0], -R3.reuse ;  /* 0x0000b400a2987a23 */ /* 0x102fe20000010803 */
[----:B------:R-:W-:Y:S01]  /*108c0*/  MOV R190, R154 ;  /* 0x0000009a00be7202 */ /* 0x000fe20000000f00 */
[--C-:B------:R-:W-:Y:S02]  /*108d0*/  FFMA.FTZ R162, R160, c[0x0][0x2d0], -R210.reuse ;  /* 0x0000b400a0a27a23 */ /* 0x100fe400000108d2 */
[--C-:B------:R-:W-:Y:S02]  /*108e0*/  FFMA.FTZ R164, R164, c[0x0][0x2d0], -R210.reuse ;  /* 0x0000b400a4a47a23 */ /* 0x100fe400000108d2 */
[--C-:B------:R-:W-:Y:S02]  /*108f0*/  FFMA.FTZ R165, R165, c[0x0][0x2d0], -R210.reuse ;  /* 0x0000b400a5a57a23 */ /* 0x100fe400000108d2 */
[--C-:B------:R-:W-:Y:S01]  /*10900*/  FFMA.FTZ R178, R178, c[0x0][0x2d0], -R210.reuse ;  /* 0x0000b400b2b27a23 */ /* 0x100fe200000108d2 */
[----:B------:R1:W-:Y:S01]  /*10910*/  MUFU.EX2 R199, R152 ;  /* 0x0000009800c77308 */ /* 0x0003e20000000800 */
[----:B------:R-:W-:Y:S09]  /*10920*/  FFMA.FTZ R160, R189, c[0x0][0x2d0], -R3 ;  /* 0x0000b400bda07a23 */ /* 0x000ff20000010803 */
[----:B------:R-:W-:Y:S01]  /*10930*/  MUFU.EX2 R187, R165 ;  /* 0x000000a500bb7308 */ /* 0x000fe20000000800 */
[--C-:B--2---:R-:W-:Y:S02]  /*10940*/  FFMA.FTZ R148, R168, c[0x0][0x2d0], -R209.reuse ;  /* 0x0000b400a8947a23 */ /* 0x104fe400000108d1 */
[----:B------:R-:W-:Y:S07]  /*10950*/  FFMA.FTZ R168, R234, c[0x0][0x2d0], -R209 ;  /* 0x0000b400eaa87a23 */ /* 0x000fee00000108d1 */
[----:B------:R2:W-:Y:S01]  /*10960*/  MUFU.EX2 R193, R148 ;  /* 0x0000009400c17308 */ /* 0x0005e20000000800 */
[----:B-1----:R-:W-:Y:S01]  /*10970*/  FFMA.FTZ R152, R161, c[0x0][0x2d0], -R3 ;  /* 0x0000b400a1987a23 */ /* 0x002fe20000010803 */
[----:B------:R-:W-:Y:S01]  /*10980*/  MOV R161, R177 ;  /* 0x000000b100a17202 */ /* 0x000fe20000000f00 */
[--C-:B------:R-:W-:Y:S02]  /*10990*/  FFMA.FTZ R177, R231, c[0x0][0x2d0], -R209.reuse ;  /* 0x0000b400e7b17a23 */ /* 0x100fe400000108d1 */
[----:B------:R-:W-:Y:S05]  /*109a0*/  FFMA.FTZ R209, R213, c[0x0][0x2d0], -R209 ;  /* 0x0000b400d5d17a23 */ /* 0x000fea00000108d1 */
[----:B------:R1:W4:Y:S01]  /*109b0*/  MUFU.EX2 R186, R152 ;  /* 0x0000009800ba7308 */ /* 0x0003220000000800 */
[--C-:B------:R-:W-:Y:S02]  /*109c0*/  FFMA.FTZ R163, R161, c[0x0][0x2d0], -R210.reuse ;  /* 0x0000b400a1a37a23 */ /* 0x100fe400000108d2 */
[--C-:B------:R-:W-:Y:S07]  /*109d0*/  FFMA.FTZ R161, R190, c[0x0][0x2d0], -R3.reuse ;  /* 0x0000b400bea17a23 */ /* 0x100fee0000010803 */
[----:B------:R4:W-:Y:S01]  /*109e0*/  MUFU.EX2 R190, R174 ;  /* 0x000000ae00be7308 */ /* 0x0009e20000000800 */
[----:B--2---:R-:W2:Y:S09]  /*109f0*/  LDSM.16.MT88.4 R148, [R239+0x2100] ;  /* 0x00210000ef94783b */ /* 0x004eb20000004200 */
[----:B------:R-:W-:Y:S01]  /*10a00*/  MUFU.EX2 R188, R163 ;  /* 0x000000a300bc7308 */ /* 0x000fe20000000800 */
[--C-:B-1----:R-:W-:Y:S01]  /*10a10*/  FFMA.FTZ R152, R191, c[0x0][0x2d0], -R210.reuse ;  /* 0x0000b400bf987a23 */ /* 0x102fe200000108d2 */
[----:B------:R-:W-:Y:S08]  /*10a20*/  MOV R191, R153 ;  /* 0x0000009900bf7202 */ /* 0x000ff00000000f00 */
[----:B------:R1:W1:Y:S01]  /*10a30*/  MUFU.EX2 R183, R152 ;  /* 0x0000009800b77308 */ /* 0x0002620000000800 */
[--C-:B------:R-:W-:Y:S02]  /*10a40*/  FFMA.FTZ R180, R191, c[0x0][0x2d0], -R210.reuse ;  /* 0x0000b400bfb47a23 */ /* 0x100fe400000108d2 */
[----:B------:R-:W-:Y:S01]  /*10a50*/  FFMA.FTZ R210, R215, c[0x0][0x2d0], -R210 ;  /* 0x0000b400d7d27a23 */ /* 0x000fe200000108d2 */
[----:B----4-:R-:W-:Y:S06]  /*10a60*/  LDSM.16.MT88.4 R172, [R240+0x1900] ;  /* 0x00190000f0ac783b */ /* 0x010fec0000004200 */
[----:B------:R-:W-:Y:S02]  /*10a70*/  MUFU.EX2 R191, R162 ;  /* 0x000000a200bf7308 */ /* 0x000fe40000000800 */
[----:B------:R-:W4:Y:S04]  /*10a80*/  LDL.LU R215, [R1+0x74] ;  /* 0x0000740001d77983 */ /* 0x000f280000300800 */
[----:B------:R-:W4:Y:S04]  /*10a90*/  LDL.LU R213, [R1+0x70] ;  /* 0x0000700001d57983 */ /* 0x000f280000300800 */
[----:B------:R-:W4:Y:S01]  /*10aa0*/  LDL.LU R211, [R1+0x6c] ;  /* 0x00006c0001d37983 */ /* 0x000f220000300800 */
[----:B------:R-:W-:Y:S01]  /*10ab0*/  MUFU.EX2 R189, R161 ;  /* 0x000000a100bd7308 */ /* 0x000fe20000000800 */
[-C--:B--2---:R-:W-:Y:S02]  /*10ac0*/  HMMA.16816.F32 R116, R140, R148.reuse, R116 ;  /* 0x000000948c74723c */ /* 0x084fe40000001874 */
[----:B-1----:R-:W1:Y:S07]  /*10ad0*/  LDSM.16.MT88.4 R152, [R237+0x900] ;  /* 0x00090000ed98783b */ /* 0x002e6e0000004200 */
[----:B------:R2:W-:Y:S01]  /*10ae0*/  MUFU.EX2 R201, R160 ;  /* 0x000000a000c97308 */ /* 0x0005e20000000800 */
[C---:B------:R-:W-:Y:S07]  /*10af0*/  HMMA.16816.F32 R120, R144.reuse, R148, R120 ;  /* 0x000000949078723c */ /* 0x040fee0000001878 */
[--C-:B------:R-:W-:Y:S01]  /*10b00*/  FFMA.FTZ R148, R158, c[0x0][0x2d0], -R3.reuse ;  /* 0x0000b4009e947a23 */ /* 0x100fe20000010803 */
[-C--:B------:R-:W-:Y:S01]  /*10b10*/  HMMA.16816.F32 R124, R144, R150.reuse, R124 ;  /* 0x00000096907c723c */ /* 0x080fe2000000187c */
[----:B------:R-:W-:Y:S03]  /*10b20*/  MUFU.EX2 R185, R167 ;  /* 0x000000a700b97308 */ /* 0x000fe60000000800 */
[----:B---3--:R-:W-:Y:S03]  /*10b30*/  FFMA.FTZ R134, R134, R225, R232 ;  /* 0x000000e186867223 */ /* 0x008fe600000100e8 */
[--C-:B------:R-:W-:Y:S01]  /*10b40*/  FFMA.FTZ R144, R157, c[0x0][0x2d0], -R3.reuse ;  /* 0x0000b4009d907a23 */ /* 0x100fe20000010803 */
[----:B------:R-:W-:Y:S01]  /*10b50*/  HMMA.16816.F32 R128, R140, R150, R128 ;  /* 0x000000968c80723c */ /* 0x000fe20000001880 */
[----:B------:R-:W3:Y:S02]  /*10b60*/  LDSM.16.MT88.4 R156, [R238+0x900] ;  /* 0x00090000ee9c783b */ /* 0x000ee40000004200 */
[----:B------:R1:W-:Y:S01]  /*10b70*/  MUFU.EX2 R195, R148 ;  /* 0x0000009400c37308 */ /* 0x0003e20000000800 */
[----:B------:R-:W-:Y:S01]  /*10b80*/  F2FP.PACK_AB R145, R186, R199 ;  /* 0x000000c7ba91723e */ /* 0x000fe200000000ff */
[----:B------:R-:W-:Y:S01]  /*10b90*/  FFMA.FTZ R3, R135, c[0x0][0x2d0], -R3 ;  /* 0x0000b40087037a23 */ /* 0x000fe20000010803 */
[----:B------:R-:W-:Y:S01]  /*10ba0*/  F2FP.PACK_AB R146, R192, R183 ;  /* 0x000000b7c092723e */ /* 0x000fe200000000ff */
[----:B------:R-:W-:Y:S01]  /*10bb0*/  FADD.FTZ R165, R224, R134 ;  /* 0x00000086e0a57221 */ /* 0x000fe20000010000 */
[----:B------:R-:W-:Y:S01]  /*10bc0*/  F2FP.PACK_AB R140, R236, R200 ;  /* 0x000000c8ec8c723e */ /* 0x000fe200000000ff */
[----:B--2---:R-:W-:Y:S03]  /*10bd0*/  LDSM.16.MT88.4 R160, [R240+0x3100] ;  /* 0x00310000f0a0783b */ /* 0x004fe60000004200 */
[----:B------:R-:W-:Y:S01]  /*10be0*/  F2FP.PACK_AB R141, R196, R243 ;  /* 0x000000f3c48d723e */ /* 0x000fe200000000ff */
[----:B------:R2:W2:Y:S01]  /*10bf0*/  MUFU.EX2 R198, R144 ;  /* 0x0000009000c67308 */ /* 0x0004a20000000800 */
[----:B------:R-:W-:Y:S02]  /*10c00*/  F2FP.PACK_AB R142, R194, R184 ;  /* 0x000000b8c28e723e */ /* 0x000fe400000000ff */
[----:B------:R-:W-:Y:S02]  /*10c10*/  F2FP.PACK_AB R143, R193, R241 ;  /* 0x000000f1c18f723e */ /* 0x000fe400000000ff */
[----:B------:R-:W-:Y:S05]  /*10c20*/  F2FP.PACK_AB R134, R206, R203 ;  /* 0x000000cbce86723e */ /* 0x000fea00000000ff */
[-C--:B-1----:R-:W-:Y:S01]  /*10c30*/  HMMA.16816.F32 R4, R140, R152.reuse, R4 ;  /* 0x000000988c04723c */ /* 0x082fe20000001804 */
[----:B------:R-:W-:Y:S01]  /*10c40*/  MUFU.EX2 R232, R212 ;  /* 0x000000d400e87308 */ /* 0x000fe20000000800 */
[----:B------:R-:W1:Y:S09]  /*10c50*/  LDSM.16.MT88.4 R148, [R240+0x900] ;  /* 0x00090000f094783b */ /* 0x000e720000004200 */
[----:B------:R-:W-:Y:S01]  /*10c60*/  MUFU.EX2 R234, R208 ;  /* 0x000000d000ea7308 */ /* 0x000fe20000000800 */
[----:B--2---:R-:W-:Y:S02]  /*10c70*/  F2FP.PACK_AB R144, R202, R242 ;  /* 0x000000f2ca90723e */ /* 0x004fe400000000ff */
[----:B------:R-:W-:Y:S07]  /*10c80*/  F2FP.PACK_AB R147, R198, R195 ;  /* 0x000000c3c693723e */ /* 0x000fee00000000ff */
[----:B------:R-:W-:Y:S01]  /*10c90*/  MUFU.EX2 R231, R214 ;  /* 0x000000d600e77308 */ /* 0x000fe20000000800 */
[C---:B------:R-:W-:Y:S08]  /*10ca0*/  HMMA.16816.F32 R8, R144.reuse, R152, R8 ;  /* 0x000000989008723c */ /* 0x040ff00000001808 */
[-C--:B------:R-:W-:Y:S01]  /*10cb0*/  HMMA.16816.F32 R12, R144, R154.reuse, R12 ;  /* 0x0000009a900c723c */ /* 0x080fe2000000180c */
[----:B------:R-:W-:Y:S07]  /*10cc0*/  MUFU.EX2 R230, R209 ;  /* 0x000000d100e67308 */ /* 0x000fee0000000800 */
[C---:B------:R-:W-:Y:S01]  /*10cd0*/  HMMA.16816.F32 R16, R140.reuse, R154, R16 ;  /* 0x0000009a8c10723c */ /* 0x040fe20000001810 */
[----:B------:R-:W2:Y:S02]  /*10ce0*/  LDSM.16.MT88.4 R152, [R239+0x900] ;  /* 0x00090000ef98783b */ /* 0x000ea40000004200 */
[----:B------:R-:W-:Y:S05]  /*10cf0*/  MUFU.EX2 R225, R210 ;  /* 0x000000d200e17308 */ /* 0x000fea0000000800 */
[-C--:B---3--:R-:W-:Y:S05]  /*10d00*/  HMMA.16816.F32 R20, R140, R156.reuse, R20 ;  /* 0x0000009c8c14723c */ /* 0x088fea0000001814 */
[----:B------:R-:W-:Y:S03]  /*10d10*/  MUFU.EX2 R204, R164 ;  /* 0x000000a400cc7308 */ /* 0x000fe60000000800 */
[C---:B------:R-:W-:Y:S07]  /*10d20*/  HMMA.16816.F32 R24, R144.reuse, R156, R24 ;  /* 0x0000009c9018723c */ /* 0x040fee0000001818 */
[----:B------:R-:W-:Y:S01]  /*10d30*/  MUFU.EX2 R205, R166 ;  /* 0x000000a600cd7308 */ /* 0x000fe20000000800 */
[-C--:B------:R-:W-:Y:S08]  /*10d40*/  HMMA.16816.F32 R28, R144, R158.reuse, R28 ;  /* 0x0000009e901c723c */ /* 0x080ff0000000181c */
[C---:B------:R-:W-:Y:S01]  /*10d50*/  HMMA.16816.F32 R32, R140.reuse, R158, R32 ;  /* 0x0000009e8c20723c */ /* 0x040fe20000001820 */
[----:B------:R3:W-:Y:S07]  /*10d60*/  MUFU.EX2 R166, R176 ;  /* 0x000000b000a67308 */ /* 0x0007ee0000000800 */
[-C--:B-1----:R-:W-:Y:S03]  /*10d70*/  HMMA.16816.F32 R36, R140, R148.reuse, R36 ;  /* 0x000000948c24723c */ /* 0x082fe60000001824 */
[----:B------:R1:W-:Y:S05]  /*10d80*/  MUFU.EX2 R167, R177 ;  /* 0x000000b100a77308 */ /* 0x0003ea0000000800 */
[C---:B------:R-:W-:Y:S05]  /*10d90*/  HMMA.16816.F32 R40, R144.reuse, R148, R40 ;  /* 0x000000949028723c */ /* 0x040fea0000001828 */
[----:B------:R2:W-:Y:S03]  /*10da0*/  MUFU.EX2 R229, R178 ;  /* 0x000000b200e57308 */ /* 0x0005e60000000800 */
[-C--:B------:R-:W-:Y:S04]  /*10db0*/  HMMA.16816.F32 R44, R144, R150.reuse, R44 ;  /* 0x00000096902c723c */ /* 0x080fe8000000182c */
[----:B---3--:R-:W-:Y:S03]  /*10dc0*/  MOV R176, R187 ;  /* 0x000000bb00b07202 */ /* 0x008fe60000000f00 */
[----:B------:R-:W-:Y:S01]  /*10dd0*/  MUFU.EX2 R170, R170 ;  /* 0x000000aa00aa7308 */ /* 0x000fe20000000800 */
[C---:B------:R-:W-:Y:S01]  /*10de0*/  HMMA.16816.F32 R48, R140.reuse, R150, R48 ;  /* 0x000000968c30723c */ /* 0x040fe20000001830 */
[----:B------:R-:W3:Y:S03]  /*10df0*/  LDSM.16.MT88.4 R148, [R237+0x2900] ;  /* 0x00290000ed94783b */ /* 0x000ee60000004200 */
[----:B-1----:R-:W-:Y:S04]  /*10e00*/  MOV R177, R186 ;  /* 0x000000ba00b17202 */ /* 0x002fe80000000f00 */
[-C--:B--2---:R-:W-:Y:S01]  /*10e10*/  HMMA.16816.F32 R52, R140, R152.reuse, R52 ;  /* 0x000000988c34723c */ /* 0x084fe20000001834 */
[----:B------:R-:W1:Y:S03]  /*10e20*/  MUFU.EX2 R207, R168 ;  /* 0x000000a800cf7308 */ /* 0x000e660000000800 */
[----:B------:R-:W-:Y:S04]  /*10e30*/  MOV R178, R185 ;  /* 0x000000b900b27202 */ /* 0x000fe80000000f00 */
[C---:B------:R-:W-:Y:S03]  /*10e40*/  HMMA.16816.F32 R56, R144.reuse, R152, R56 ;  /* 0x000000989038723c */ /* 0x040fe60000001838 */
[----:B------:R-:W-:Y:S05]  /*10e50*/  MUFU.EX2 R168, R226 ;  /* 0x000000e200a87308 */ /* 0x000fea0000000800 */
[-C--:B------:R-:W-:Y:S05]  /*10e60*/  HMMA.16816.F32 R60, R144, R154.reuse, R60 ;  /* 0x0000009a903c723c */ /* 0x080fea000000183c */
[----:B------:R-:W-:Y:S03]  /*10e70*/  MUFU.EX2 R226, R181 ;  /* 0x000000b500e27308 */ /* 0x000fe60000000800 */
[C---:B------:R-:W-:Y:S01]  /*10e80*/  HMMA.16816.F32 R64, R140.reuse, R154, R64 ;  /* 0x0000009a8c40723c */ /* 0x040fe20000001840 */
[----:B------:R-:W2:Y:S03]  /*10e90*/  LDSM.16.MT88.4 R152, [R238+0x2900] ;  /* 0x00290000ee98783b */ /* 0x000ea60000004200 */
[----:B-1----:R-:W-:Y:S03]  /*10ea0*/  F2FP.PACK_AB R135, R207, R169 ;  /* 0x000000a9cf87723e */ /* 0x002fe600000000ff */
[----:B------:R-:W-:Y:S01]  /*10eb0*/  MUFU.EX2 R224, R182 ;  /* 0x000000b600e07308 */ /* 0x000fe20000000800 */
[-C--:B---3--:R-:W-:Y:S08]  /*10ec0*/  HMMA.16816.F32 R68, R140, R148.reuse, R68 ;  /* 0x000000948c44723c */ /* 0x088ff00000001844 */
[C---:B------:R-:W-:Y:S01]  /*10ed0*/  HMMA.16816.F32 R72, R144.reuse, R148, R72 ;  /* 0x000000949048723c */ /* 0x040fe20000001848 */
[----:B------:R-:W1:Y:S07]  /*10ee0*/  MUFU.EX2 R228, R180 ;  /* 0x000000b400e47308 */ /* 0x000e6e0000000800 */
[-C--:B------:R-:W-:Y:S03]  /*10ef0*/  HMMA.16816.F32 R76, R144, R150.reuse, R76 ;  /* 0x00000096904c723c */ /* 0x080fe6000000184c */
[----:B------:R-:W3:Y:S05]  /*10f00*/  MUFU.EX2 R227, R179 ;  /* 0x000000b300e37308 */ /* 0x000eea0000000800 */
[C---:B------:R-:W-:Y:S01]  /*10f10*/  HMMA.16816.F32 R80, R140.reuse, R150, R80 ;  /* 0x000000968c50723c */ /* 0x040fe20000001850 */
[----:B------:R-:W1:Y:S07]  /*10f20*/  LDSM.16.MT88.4 R148, [R240+0x2900] ;  /* 0x00290000f094783b */ /* 0x000e6e0000004200 */
        /* <DEDUP_REMOVED lines=10> */
[-C--:B--2---:R-:W-:Y:S04]  /*10fd0*/  HMMA.16816.F32 R116, R140, R152.reuse, R116 ;  /* 0x000000988c74723c */ /* 0x084fe80000001874 */
[----:B----4-:R-:W-:Y:S01]  /*10fe0*/  FFMA.FTZ R156, R133, R215, R220 ;  /* 0x000000d7859c7223 */ /* 0x010fe200000100dc */
[----:B------:R-:W-:Y:S01]  /*10ff0*/  F2FP.PACK_AB R133, R170, R171 ;  /* 0x000000abaa85723e */ /* 0x000fe200000000ff */
[----:B------:R-:W-:Y:S01]  /*11000*/  FFMA.FTZ R136, R132, R213, R221 ;  /* 0x000000d584887223 */ /* 0x000fe200000100dd */
[----:B------:R-:W-:Y:S01]  /*11010*/  F2FP.PACK_AB R132, R190, R197 ;  /* 0x000000c5be84723e */ /* 0x000fe200000000ff */
[C---:B------:R-:W-:Y:S01]  /*11020*/  HMMA.16816.F32 R120, R144.reuse, R152, R120 ;  /* 0x000000989078723c */ /* 0x040fe20000001878 */
[----:B------:R-:W-:Y:S03]  /*11030*/  LDSM.16.MT88.4 R212, [R238+0x3900] ;  /* 0x00390000eed4783b */ /* 0x000fe60000004200 */
[----:B------:R-:W-:Y:S02]  /*11040*/  FADD.FTZ R164, R223, R156 ;  /* 0x0000009cdfa47221 */ /* 0x000fe40000010000 */
[----:B------:R-:W-:Y:S01]  /*11050*/  FFMA.FTZ R0, R0, R211, R216 ;  /* 0x000000d300007223 */ /* 0x000fe200000100d8 */
[----:B------:R-:W-:Y:S01]  /*11060*/  MOV R216, R184 ;  /* 0x000000b800d87202 */ /* 0x000fe20000000f00 */
[-C--:B------:R-:W-:Y:S01]  /*11070*/  HMMA.16816.F32 R124, R144, R154.reuse, R124 ;  /* 0x0000009a907c723c */ /* 0x080fe2000000187c */
[----:B------:R-:W2:Y:S01]  /*11080*/  LDSM.16.MT88.4 R144, [R238+0x1100] ;  /* 0x00110000ee90783b */ /* 0x000ea20000004200 */
[----:B------:R4:W2:Y:S02]  /*11090*/  MUFU.EX2 R223, R3 ;  /* 0x0000000300df7308 */ /* 0x0008a40000000800 */
[----:B------:R-:W-:Y:S02]  /*110a0*/  FADD.FTZ R0, R217, R0 ;  /* 0x00000000d9007221 */ /* 0x000fe40000010000 */
[----:B------:R-:W-:Y:S02]  /*110b0*/  FADD.FTZ R136, R222, R136 ;  /* 0x00000088de887221 */ /* 0x000fe40000010000 */
[----:B------:R-:W-:Y:S01]  /*110c0*/  HMMA.16816.F32 R128, R140, R154, R128 ;  /* 0x0000009a8c80723c */ /* 0x000fe20000001880 */
[----:B------:R-:W2:Y:S03]  /*110d0*/  LDSM.16.MT88.4 R152, [R240+0x1100] ;  /* 0x00110000f098783b */ /* 0x000ea60000004200 */
[----:B------:R-:W-:Y:S02]  /*110e0*/  FADD.FTZ R136, R247, R136 ;  /* 0x00000088f7887221 */ /* 0x000fe40000010000 */
[----:B------:R-:W-:Y:S01]  /*110f0*/  FADD.FTZ R0, R219, R0 ;  /* 0x00000000db007221 */ /* 0x000fe20000010000 */
[----:B------:R-:W-:Y:S01]  /*11100*/  F2FP.PACK_AB R142, R187, R204 ;  /* 0x000000ccbb8e723e */ /* 0x000fe200000000ff */
[----:B------:R-:W-:Y:S01]  /*11110*/  FADD.FTZ R220, R244, R136 ;  /* 0x00000088f4dc7221 */ /* 0x000fe20000010000 */
[-C--:B-1----:R-:W-:Y:S01]  /*11120*/  HMMA.16816.F32 R4, R132, R148.reuse, R4 ;  /* 0x000000948404723c */ /* 0x082fe20000001804 */
[----:B------:R-:W-:Y:S04]  /*11130*/  LDSM.16.MT88.4 R156, [R237+0x3100] ;  /* 0x00310000ed9c783b */ /* 0x000fe80000004200 */
[----:B------:R-:W-:Y:S01]  /*11140*/  F2FP.PACK_AB R143, R185, R205 ;  /* 0x000000cdb98f723e */ /* 0x000fe200000000ff */
[----:B------:R-:W-:Y:S01]  /*11150*/  FADD.FTZ R136, R218, R0 ;  /* 0x00000000da887221 */ /* 0x000fe20000010000 */
[----:B------:R-:W-:Y:S02]  /*11160*/  F2FP.PACK_AB R140, R191, R188 ;  /* 0x000000bcbf8c723e */ /* 0x000fe400000000ff */
[----:B------:R-:W-:Y:S01]  /*11170*/  F2FP.PACK_AB R141, R201, R189 ;  /* 0x000000bdc98d723e */ /* 0x000fe200000000ff */
[----:B------:R-:W-:Y:S02]  /*11180*/  LDSM.16.MT88.4 R184, [R239+0x1900] ;  /* 0x00190000efb8783b */ /* 0x000fe40000004200 */
[----:B------:R-:W-:Y:S01]  /*11190*/  MOV R0, R216 ;  /* 0x000000d800007202 */ /* 0x000fe20000000f00 */
[----:B----4-:R-:W-:Y:S03]  /*111a0*/  FADD.FTZ R3, R248, R164 ;  /* 0x000000a4f8037221 */ /* 0x010fe60000010000 */
[C---:B------:R-:W-:Y:S02]  /*111b0*/  HMMA.16816.F32 R8, R140.reuse, R148, R8 ;  /* 0x000000948c08723c */ /* 0x040fe40000001808 */
[----:B------:R-:W-:Y:S02]  /*111c0*/  LDSM.16.MT88.4 R208, [R237+0x3900] ;  /* 0x00390000edd0783b */ /* 0x000fe40000004200 */
[----:B------:R-:W-:Y:S01]  /*111d0*/  FADD.FTZ R221, R245, R3 ;  /* 0x00000003f5dd7221 */ /* 0x000fe20000010000 */
[----:B------:R-:W-:Y:S03]  /*111e0*/  MOV R3, R200 ;  /* 0x000000c800037202 */ /* 0x000fe60000000f00 */
[-C--:B------:R-:W-:Y:S02]  /*111f0*/  HMMA.16816.F32 R12, R140, R150.reuse, R12 ;  /* 0x000000968c0c723c */ /* 0x080fe4000000180c */
[----:B------:R-:W-:Y:S06]  /*11200*/  LDSM.16.MT88.4 R216, [R240+0x3900] ;  /* 0x00390000f0d8783b */ /* 0x000fec0000004200 */
[C---:B------:R-:W-:Y:S02]  /*11210*/  HMMA.16816.F32 R16, R132.reuse, R150, R16 ;  /* 0x000000968410723c */ /* 0x040fe40000001810 */
[----:B------:R-:W1:Y:S06]  /*11220*/  LDSM.16.MT88.4 R148, [R239+0x1100] ;  /* 0x00110000ef94783b */ /* 0x000e6c0000004200 */
[-C--:B--2---:R-:W-:Y:S08]  /*11230*/  HMMA.16816.F32 R20, R132, R144.reuse, R20 ;  /* 0x000000908414723c */ /* 0x084ff00000001814 */
        /* <DEDUP_REMOVED lines=8> */
[----:B------:R-:W4:Y:S07]  /*112c0*/  LDSM.16.MT88.4 R152, [R239+0x3100] ;  /* 0x00310000ef98783b */ /* 0x000f2e0000004200 */
        /* <DEDUP_REMOVED lines=22> */
[----:B------:R-:W-:Y:S01]  /*11430*/  FADD.FTZ R3, R236, R3 ;  /* 0x00000003ec037221 */ /* 0x000fe20000010000 */
[----:B------:R2:W5:Y:S03]  /*11440*/  LDL.LU R244, [R1+0xa0] ;  /* 0x0000a00001f47983 */ /* 0x0005660000300800 */
[C---:B------:R-:W-:Y:S08]  /*11450*/  HMMA.16816.F32 R104, R140.reuse, R160, R104 ;  /* 0x000000a08c68723c */ /* 0x040ff00000001868 */
[-C--:B------:R-:W-:Y:S08]  /*11460*/  HMMA.16816.F32 R108, R140, R162.reuse, R108 ;  /* 0x000000a28c6c723c */ /* 0x080ff0000000186c */
[C---:B------:R-:W-:Y:S01]  /*11470*/  HMMA.16816.F32 R112, R132.reuse, R162, R112 ;  /* 0x000000a28470723c */ /* 0x040fe20000001870 */
[----:B------:R-:W1:Y:S07]  /*11480*/  LDSM.16.MT88.4 R160, [R238+0x1900] ;  /* 0x00190000eea0783b */ /* 0x000e6e0000004200 */
[-C--:B----4-:R-:W-:Y:S08]  /*11490*/  HMMA.16816.F32 R116, R132, R152.reuse, R116 ;  /* 0x000000988474723c */ /* 0x090ff00000001874 */
[C---:B------:R-:W-:Y:S08]  /*114a0*/  HMMA.16816.F32 R120, R140.reuse, R152, R120 ;  /* 0x000000988c78723c */ /* 0x040ff00000001878 */
[-C--:B------:R-:W-:Y:S07]  /*114b0*/  HMMA.16816.F32 R124, R140, R154.reuse, R124 ;  /* 0x0000009a8c7c723c */ /* 0x080fee000000187c */
[----:B------:R-:W-:Y:S01]  /*114c0*/  F2FP.PACK_AB R140, R228, R229 ;  /* 0x000000e5e48c723e */ /* 0x000fe200000000ff */
[----:B------:R-:W-:Y:S04]  /*114d0*/  HMMA.16816.F32 R128, R132, R154, R128 ;  /* 0x0000009a8480723c */ /* 0x000fe80000001880 */
[----:B---3--:R-:W-:Y:S02]  /*114e0*/  F2FP.PACK_AB R141, R226, R227 ;  /* 0x000000e3e28d723e */ /* 0x008fe400000000ff */
[----:B------:R-:W-:Y:S02]  /*114f0*/  F2FP.PACK_AB R142, R225, R233 ;  /* 0x000000e9e18e723e */ /* 0x000fe400000000ff */
[----:B------:R-:W-:Y:S04]  /*11500*/  F2FP.PACK_AB R132, R168, R166 ;  /* 0x000000a6a884723e */ /* 0x000fe800000000ff */
[----:B------:R-:W-:Y:S02]  /*11510*/  F2FP.PACK_AB R133, R235, R167 ;  /* 0x000000a7eb85723e */ /* 0x000fe400000000ff */
[----:B------:R-:W-:Y:S02]  /*11520*/  F2FP.PACK_AB R134, R234, R232 ;  /* 0x000000e8ea86723e */ /* 0x000fe400000000ff */
[----:B------:R-:W-:Y:S02]  /*11530*/  F2FP.PACK_AB R135, R230, R231 ;  /* 0x000000e7e687723e */ /* 0x000fe400000000ff */
[----:B------:R-:W-:Y:S05]  /*11540*/  F2FP.PACK_AB R143, R223, R224 ;  /* 0x000000e0df8f723e */ /* 0x000fea00000000ff */
[-C--:B-1----:R-:W-:Y:S01]  /*11550*/  HMMA.16816.F32 R144, R132, R148.reuse, R4 ;  /* 0x000000948490723c */ /* 0x082fe20000001804 */
[----:B------:R-:W1:Y:S07]  /*11560*/  LDSM.16.MT88.4 R4, [R239+0x3900] ;  /* 0x00390000ef04783b */ /* 0x000e6e0000004200 */
[C---:B------:R-:W-:Y:S07]  /*11570*/  HMMA.16816.F32 R156, R140.reuse, R148, R8 ;  /* 0x000000948c9c723c */ /* 0x040fee0000001808 */
[----:B------:R-:W-:Y:S02]  /*11580*/  MOV R10, R167 ;  /* 0x000000a7000a7202 */ /* 0x000fe40000000f00 */
[----:B------:R-:W-:Y:S02]  /*11590*/  MOV R9, R166 ;  /* 0x000000a600097202 */ /* 0x000fe40000000f00 */
[-C--:B------:R-:W-:Y:S03]  /*115a0*/  HMMA.16816.F32 R164, R140, R150.reuse, R12 ;  /* 0x000000968ca4723c */ /* 0x080fe6000000180c */
        /* <DEDUP_REMOVED lines=12> */
[----:B------:R-:W-:Y:S02]  /*11670*/  MOV R20, R191 ;  /* 0x000000bf00147202 */ /* 0x000fe40000000f00 */
[----:B------:R-:W-:Y:S02]  /*11680*/  MOV R23, R169 ;  /* 0x000000a900177202 */ /* 0x000fe40000000f00 */
[----:B------:R-:W-:Y:S04]  /*11690*/  MOV R26, R190 ;  /* 0x000000be001a7202 */ /* 0x000fe80000000f00 */
        /* <DEDUP_REMOVED lines=9> */
[-C--:B------:R-:W-:Y:S04]  /*11730*/  HMMA.16816.F32 R168, R132, R172.reuse, R36 ;  /* 0x000000ac84a8723c */ /* 0x080fe80000001824 */
[----:B------:R-:W-:Y:S02]  /*11740*/  MOV R28, R198 ;  /* 0x000000c6001c7202 */ /* 0x000fe40000000f00 */
[----:B------:R-:W-:Y:S02]  /*11750*/  MOV R35, R192 ;  /* 0x000000c000237202 */ /* 0x000fe40000000f00 */
[----:B------:R-:W-:Y:S04]  /*11760*/  MOV R34, R193 ;  /* 0x000000c100227202 */ /* 0x000fe80000000f00 */
[----:B------:R-:W-:Y:S02]  /*11770*/  MOV R16, R204 ;  /* 0x000000cc00107202 */ /* 0x000fe40000000f00 */
[----:B------:R-:W-:Y:S02]  /*11780*/  MOV R22, R203 ;  /* 0x000000cb00167202 */ /* 0x000fe40000000f00 */
[----:B------:R-:W-:Y:S02]  /*11790*/  MOV R21, R201 ;  /* 0x000000c900157202 */ /* 0x000fe40000000f00 */
        /* <DEDUP_REMOVED lines=41> */
[----:B------:R-:W-:Y:S01]  /*11a30*/  MOV R9, R10 ;  /* 0x0000000a00097202 */ /* 0x000fe20000000f00 */
[-C--:B------:R-:W-:Y:S03]  /*11a40*/  HMMA.16816.F32 R92, R140, R214.reuse, R92 ;  /* 0x000000d68c5c723c */ /* 0x080fe6000000185c */
[----:B------:R-:W-:Y:S01]  /*11a50*/  MOV R10, R0 ;  /* 0x00000000000a7202 */ /* 0x000fe20000000f00 */
[----:B------:R-:W-:Y:S01]  /*11a60*/  FADD.FTZ R0, R243, R221 ;  /* 0x000000ddf3007221 */ /* 0x000fe20000010000 */
[----:B------:R-:W-:Y:S01]  /*11a70*/  MOV R37, R29 ;  /* 0x0000001d00257202 */ /* 0x000fe20000000f00 */
[----:B------:R2:W5:Y:S01]  /*11a80*/  LDL.LU R243, [R1+0x9c] ;  /* 0x00009c0001f37983 */ /* 0x0005620000300800 */
[----:B------:R-:W-:Y:S01]  /*11a90*/  MOV R29, R30 ;  /* 0x0000001e001d7202 */ /* 0x000fe20000000f00 */
[----:B------:R-:W-:Y:S01]  /*11aa0*/  FADD.FTZ R10, R10, R3 ;  /* 0x000000030a0a7221 */ /* 0x000fe20000010000 */
[----:B------:R-:W-:Y:S01]  /*11ab0*/  MOV R30, R31 ;  /* 0x0000001f001e7202 */ /* 0x000fe20000000f00 */
[C---:B------:R-:W-:Y:S04]  /*11ac0*/  HMMA.16816.F32 R96, R132.reuse, R214, R96 ;  /* 0x000000d68460723c */ /* 0x040fe80000001860 */
[----:B------:R-:W-:Y:S01]  /*11ad0*/  FADD.FTZ R3, R39, R11 ;  /* 0x0000000b27037221 */ /* 0x000fe20000010000 */
[----:B------:R-:W-:Y:S02]  /*11ae0*/  MOV R31, R24 ;  /* 0x00000018001f7202 */ /* 0x000fe40000000f00 */
[----:B------:R-:W-:Y:S01]  /*11af0*/  MOV R24, R25 ;  /* 0x0000001900187202 */ /* 0x000fe20000000f00 */
[-C--:B------:R-:W-:Y:S04]  /*11b00*/  HMMA.16816.F32 R100, R132, R216.reuse, R100 ;  /* 0x000000d88464723c */ /* 0x080fe80000001864 */
[----:B------:R-:W-:Y:S02]  /*11b10*/  MOV R25, R26 ;  /* 0x0000001a00197202 */ /* 0x000fe40000000f00 */
[----:B------:R-:W-:Y:S02]  /*11b20*/  MOV R26, R27 ;  /* 0x0000001b001a7202 */ /* 0x000fe40000000f00 */
[----:B------:R-:W-:Y:S01]  /*11b30*/  MOV R27, R20 ;  /* 0x00000014001b7202 */ /* 0x000fe20000000f00 */
[C---:B------:R-:W-:Y:S04]  /*11b40*/  HMMA.16816.F32 R104, R140.reuse, R216, R104 ;  /* 0x000000d88c68723c */ /* 0x040fe80000001868 */
[----:B------:R-:W-:Y:S02]  /*11b50*/  MOV R20, R21 ;  /* 0x0000001500147202 */ /* 0x000fe40000000f00 */
[----:B------:R-:W-:Y:S02]  /*11b60*/  MOV R21, R22 ;  /* 0x0000001600157202 */ /* 0x000fe40000000f00 */
[----:B------:R-:W-:Y:S01]  /*11b70*/  MOV R22, R23 ;  /* 0x0000001700167202 */ /* 0x000fe20000000f00 */
[-C--:B------:R-:W-:Y:S03]  /*11b80*/  HMMA.16816.F32 R108, R140, R218.reuse, R108 ;  /* 0x000000da8c6c723c */ /* 0x080fe6000000186c */
[----:B------:R-:W-:Y:S02]  /*11b90*/  MOV R23, R16 ;  /* 0x0000001000177202 */ /* 0x000fe40000000f00 */
[----:B------:R-:W-:Y:S02]  /*11ba0*/  MOV R16, R17 ;  /* 0x0000001100107202 */ /* 0x000fe40000000f00 */
[----:B------:R-:W-:Y:S01]  /*11bb0*/  MOV R17, R18 ;  /* 0x0000001200117202 */ /* 0x000fe20000000f00 */
[C---:B------:R-:W-:Y:S04]  /*11bc0*/  HMMA.16816.F32 R112, R132.reuse, R218, R112 ;  /* 0x000000da8470723c */ /* 0x040fe80000001870 */
[----:B------:R-:W-:Y:S02]  /*11bd0*/  MOV R18, R19 ;  /* 0x0000001300127202 */ /* 0x000fe40000000f00 */
[----:B------:R-:W-:Y:S02]  /*11be0*/  MOV R19, R13 ;  /* 0x0000000d00137202 */ /* 0x000fe40000000f00 */
[----:B------:R-:W-:Y:S01]  /*11bf0*/  MOV R13, R14 ;  /* 0x0000000e000d7202 */ /* 0x000fe20000000f00 */
[-C--:B-1----:R-:W-:Y:S03]  /*11c00*/  HMMA.16816.F32 R116, R132, R4.reuse, R116 ;  /* 0x000000048474723c */ /* 0x082fe60000001874 */
[----:B------:R-:W-:Y:S01]  /*11c10*/  MOV R14, R9 ;  /* 0x00000009000e7202 */ /* 0x000fe20000000f00 */
[----:B------:R-:W-:Y:S01]  /*11c20*/  FADD.FTZ R9, R242, R220 ;  /* 0x000000dcf2097221 */ /* 0x000fe20000010000 */
[----:B------:R-:W-:Y:S01]  /*11c30*/  MOV R36, R37 ;  /* 0x0000002500247202 */ /* 0x000fe20000000f00 */
[----:B------:R2:W5:Y:S01]  /*11c40*/  LDL.LU R242, [R1+0x98] ;  /* 0x0000980001f27983 */ /* 0x0005620000300800 */
[----:B------:R-:W-:Y:S01]  /*11c50*/  MOV R37, R241 ;  /* 0x000000f100257202 */ /* 0x000fe20000000f00 */
[----:B------:R-:W-:Y:S01]  /*11c60*/  FADD.FTZ R12, R12, R9 ;  /* 0x000000090c0c7221 */ /* 0x000fe20000010000 */
[C---:B------:R-:W-:Y:S01]  /*11c70*/  HMMA.16816.F32 R120, R140.reuse, R4, R120 ;  /* 0x000000048c78723c */ /* 0x040fe20000001878 */
[----:B------:R2:W5:Y:S03]  /*11c80*/  LDL.LU R241, [R1+0x94] ;  /* 0x0000940001f17983 */ /* 0x0005660000300800 */
[----:B------:R-:W-:Y:S01]  /*11c90*/  FADD.FTZ R0, R36, R0 ;  /* 0x0000000024007221 */ /* 0x000fe20000010000 */
[----:B------:R2:W5:Y:S01]  /*11ca0*/  LDL.LU R236, [R1+0x90] ;  /* 0x0000900001ec7983 */ /* 0x0005620000300800 */
[----:B------:R-:W-:Y:S02]  /*11cb0*/  FADD.FTZ R8, R38, R12 ;  /* 0x0000000c26087221 */ /* 0x000fe40000010000 */
[----:B------:R-:W-:Y:S01]  /*11cc0*/  FADD.FTZ R9, R37, R0 ;  /* 0x0000000025097221 */ /* 0x000fe20000010000 */
[-C--:B------:R-:W-:Y:S03]  /*11cd0*/  HMMA.16816.F32 R124, R140, R6.reuse, R124 ;  /* 0x000000068c7c723c */ /* 0x080fe6000000187c */
[----:B------:R-:W-:Y:S02]  /*11ce0*/  FADD.FTZ R0, R32, R10 ;  /* 0x0000000a20007221 */ /* 0x000fe40000010000 */
[----:B------:R-:W-:Y:S02]  /*11cf0*/  FADD.FTZ R12, R33, R9 ;  /* 0x00000009210c7221 */ /* 0x000fe40000010000 */
[----:B------:R-:W-:Y:S01]  /*11d00*/  FADD.FTZ R11, R34, R8 ;  /* 0x00000008220b7221 */ /* 0x000fe20000010000 */
[----:B------:R-:W-:Y:S04]  /*11d10*/  HMMA.16816.F32 R128, R132, R6, R128 ;  /* 0x000000068480723c */ /* 0x000fe80000001880 */
[----:B------:R-:W-:Y:S01]  /*11d20*/  FADD.FTZ R9, R28, R0 ;  /* 0x000000001c097221 */ /* 0x000fe20000010000 */
[-C--:B------:R-:W-:Y:S01]  /*11d30*/  MOV R140, R2.reuse ;  /* 0x00000002008c7202 */ /* 0x080fe20000000f00 */
[----:B------:R-:W-:Y:S01]  /*11d40*/  FADD.FTZ R10, R35, R3 ;  /* 0x00000003230a7221 */ /* 0x000fe20000010000 */
[----:B------:R-:W-:Y:S01]  /*11d50*/  MOV R134, R2 ;  /* 0x0000000200867202 */ /* 0x000fe20000000f00 */
[----:B------:R-:W-:Y:S01]  /*11d60*/  FADD.FTZ R8, R29, R12 ;  /* 0x0000000c1d087221 */ /* 0x000fe20000010000 */
[----:B------:R-:W-:Y:S03]  /*11d70*/  MOV R2, R139 ;  /* 0x0000008b00027202 */ /* 0x000fe60000000f00 */
        /* <DEDUP_REMOVED lines=37> */
.L_x_1796:
        /* <DEDUP_REMOVED lines=185> */
.L_x_1776:
        /* <DEDUP_REMOVED lines=197> */
.L_x_1801:
        /* <DEDUP_REMOVED lines=13> */
[----:B------:R-:W-:Y:S01]  /*13880*/  UMOV UR19, UR11 ;  /* 0x0000000b00137c82 */ /* 0x000fe20008000000 */
[C---:B------:R-:W-:Y:S01]  /*13890*/  LOP3.LUT R3, R0.reuse, 0x1ffffffe, RZ, 0xc0, !PT ;  /* 0x1ffffffe00037812 */ /* 0x040fe200078ec0ff */
[----:B------:R-:W-:Y:S01]  /*138a0*/  IMAD.SHL.U32 R0, R0, 0x20, RZ ;  /* 0x0000002000007824 */ /* 0x000fe200078e00ff */
        /* <DEDUP_REMOVED lines=8> */
[-C--:B------:R-:W-:Y:S01]  /*13930*/  LEA.HI R7, R65, R66.reuse, RZ, 0x3 ;  /* 0x0000004241077211 */ /* 0x080fe200078f18ff */
[----:B------:R-:W-:Y:S01]  /*13940*/  IMAD R0, R4, 0x8, R0 ;  /* 0x0000000804007824 */ /* 0x000fe200078e0200 */
[----:B------:R-:W-:Y:S01]  /*13950*/  UIMAD UR6, UR9, UR5, UR6 ;  /* 0x00000005090672a4 */ /* 0x000fe2000f8e0206 */
[----:B------:R-:W-:Y:S01]  /*13960*/  IMAD R15, R2, 0x10, R3 ;  /* 0x00000010020f7824 */ /* 0x000fe200078e0203 */
[----:B------:R-:W-:Y:S01]  /*13970*/  USEL UR13, UR13, URZ, !UP1 ;  /* 0x0000003f0d0d7287 */ /* 0x000fe2000c800000 */
[----:B------:R-:W-:Y:S01]  /*13980*/  LOP3.LUT R6, R7, 0xfffffff8, RZ, 0xc0, !PT ;  /* 0xfffffff807067812 */ /* 0x000fe200078ec0ff */
[----:B------:R-:W-:Y:S01]  /*13990*/  ULDC.64 UR4, c[0x0][0x498] ;  /* 0x0001260000047ab9 */ /* 0x000fe20000000a00 */
[----:B------:R-:W-:Y:S01]  /*139a0*/  IMAD.IADD R2, R15, 0x1, R0 ;  /* 0x000000010f027824 */ /* 0x000fe200078e0200 */
[----:B------:R-:W-:Y:S01]  /*139b0*/  UIMAD UR16, UR12, UR4, URZ ;  /* 0x000000040c1072a4 */ /* 0x000fe2000f8e023f */
[----:B------:R-:W-:Y:S01]  /*139c0*/  SHF.R.S32.HI R19, RZ, 0x3, R7 ;  /* 0x00000003ff137819 */ /* 0x000fe20000011407 */
[----:B------:R-:W-:Y:S01]  /*139d0*/  UIADD3 UR19, UR19, UR6, URZ ;  /* 0x0000000613137290 */ /* 0x000fe2000fffe03f */
[----:B-1----:R-:W-:Y:S01]  /*139e0*/  IMAD R2, R76, 0x80, R2 ;  /* 0x000000804c027824 */ /* 0x002fe200078e0202 */
[----:B------:R-:W-:Y:S01]  /*139f0*/  UIMAD UR16, UR13, UR5, UR16 ;  /* 0x000000050d1072a4 */ /* 0x000fe2000f8e0210 */
[----:B------:R-:W-:Y:S01]  /*13a00*/  IMAD.IADD R6, R66, 0x1, -R6 ;  /* 0x0000000142067824 */ /* 0x000fe200078e0a06 */
[----:B------:R-:W-:Y:S01]  /*13a10*/  UIMAD.WIDE.U32 UR18, UR13, UR4, UR18 ;  /* 0x000000040d1272a5 */ /* 0x000fe2000f8e0012 */
[----:B------:R-:W-:Y:S01]  /*13a20*/  @P2 IMAD.HI.U32 R3, R2, c[0x0][0x4ec], RZ ;  /* 0x00013b0002032a27 */ /* 0x000fe200078e00ff */
[----:B------:R-:W-:Y:S01]  /*13a30*/  ULDC.64 UR6, c[0x0][0x3a0] ;  /* 0x0000e80000067ab9 */ /* 0x000fe20000000a00 */
[----:B------:R-:W-:Y:S01]  /*13a40*/  LOP3.LUT P0, RZ, R5, 0x3, RZ, 0xc0, !PT ;  /* 0x0000000305ff7812 */ /* 0x000fe2000780c0ff */
[----:B------:R-:W-:Y:S01]  /*13a50*/  ULDC.64 UR4, c[0x0][0x3e8] ;  /* 0x0000fa0000047ab9 */ /* 0x000fe20000000a00 */
[----:B------:R-:W-:Y:S01]  /*13a60*/  IMAD.MOV.U32 R0, RZ, RZ, R2 ;  /* 0x000000ffff007224 */ /* 0x000fe200078e0002 */
[----:B------:R-:W-:Y:S01]  /*13a70*/  @P2 SHF.R.U32.HI R0, RZ, c[0x0][0x4f0], R3 ;  /* 0x00013c00ff002a19 */ /* 0x000fe20000011603 */
[----:B------:R-:W-:Y:S01]  /*13a80*/  UIMAD UR8, UR8, UR4, URZ ;  /* 0x00000004080872a4 */ /* 0x000fe2000f8e023f */
[----:B------:R-:W-:Y:S01]  /*13a90*/  IMAD R15, R76, 0x80, R15 ;  /* 0x000000804c0f7824 */ /* 0x000fe200078e020f */
[----:B------:R-:W-:Y:S01]  /*13aa0*/  LEA.HI R21, R65, R66, RZ, 0x6 ;  /* 0x0000004241157211 */ /* 0x000fe200078f30ff */
[----:B-----5:R-:W-:Y:S01]  /*13ab0*/  IMAD R17, R17, c[0x0][0x4e8], RZ ;  /* 0x00013a0011117a24 */ /* 0x020fe200078e02ff */
        /* <DEDUP_REMOVED lines=29> */
[C---:B------:R-:W-:Y:S01]  /*13c90*/  IMAD.WIDE.U32 R2, R4.reuse, c[0x0][0x488], R8 ;  /* 0x0001220004027a25 */ /* 0x040fe200078e0008 */
        /* <DEDUP_REMOVED lines=78> */
.L_x_1803:
[----:B--234-:R-:W-:Y:S05]  /*14180*/  BSYNC B0 ;  /* 0x0000000000007941 */ /* 0x01cfea0003800000 */
.L_x_1802:
        /* <DEDUP_REMOVED lines=16> */
.L_x_1805:
[----:B------:R-:W-:Y:S05]  /*14290*/  BSYNC B0 ;  /* 0x0000000000007941 */ /* 0x000fea0003800000 */
.L_x_1804:
        /* <DEDUP_REMOVED lines=16> */
.L_x_1807:
[----:B------:R-:W-:Y:S05]  /*143a0*/  BSYNC B0 ;  /* 0x0000000000007941 */ /* 0x000fea0003800000 */
.L_x_1806:
        /* <DEDUP_REMOVED lines=16> */
.L_x_1809:
[----:B------:R-:W-:Y:S05]  /*144b0*/  BSYNC B0 ;  /* 0x0000000000007941 */ /* 0x000fea0003800000 */
.L_x_1808:
        /* <DEDUP_REMOVED lines=16> */
.L_x_1811:
[----:B------:R-:W-:Y:S05]  /*145c0*/  BSYNC B0 ;  /* 0x0000000000007941 */ /* 0x000fea0003800000 */
.L_x_1810:
        /* <DEDUP_REMOVED lines=16> */
.L_x_1813:
[----:B------:R-:W-:Y:S05]  /*146d0*/  BSYNC B0 ;  /* 0x0000000000007941 */ /* 0x000fea0003800000 */
.L_x_1812:
        /* <DEDUP_REMOVED lines=16> */
.L_x_1815:
[----:B------:R-:W-:Y:S05]  /*147e0*/  BSYNC B0 ;  /* 0x0000000000007941 */ /* 0x000fea0003800000 */
.L_x_1814:
        /* <DEDUP_REMOVED lines=17> */
.L_x_1800:
        /* <DEDUP_REMOVED lines=31> */
.L_x_1816:
        /* <DEDUP_REMOVED lines=37> */
[----:B------:R-:W-:-:S05]  /*14d40*/  IMAD R4, R0, c[0x0][0x48c], R4 ;  /* 0x0001230000047a24 */ /* 0x000fca00078e0204 */
[----:B------:R-:W-:Y:S02]  /*14d50*/  IADD3 R0, R3, R4, RZ ;  /* 0x0000000403007210 */ /* 0x000fe40007ffe0ff */
[----:B------:R-:W-:-:S04]  /*14d60*/  LEA R4, P0, R2, c[0x0][0x450], 0x2 ;  /* 0x0001140002047a11 */ /* 0x000fc800078010ff */
[----:B------:R-:W-:Y:S01]  /*14d70*/  LEA.HI.X R5, R2, c[0x0][0x454], R0, 0x2, P0 ;  /* 0x0001150002057a11 */ /* 0x000fe200000f1400 */
[----:B------:R-:W-:-:S05]  /*14d80*/  IMAD.MOV.U32 R0, RZ, RZ, -0x800000 ;  /* 0xff800000ff007424 */ /* 0x000fca00078e00ff */
[----:B------:R1:W-:Y:S03]  /*14d90*/  STG.E [R4.64], R0 ;  /* 0x0000000004007986 */ /* 0x0003e6000c10190e */
.L_x_1818:
[----:B------:R-:W-:Y:S05]  /*14da0*/  BSYNC B0 ;  /* 0x0000000000007941 */ /* 0x000fea0003800000 */
.L_x_1817:
        /* <DEDUP_REMOVED lines=63> */
.L_x_1820:
[----:B------:R-:W-:Y:S05]  /*151a0*/  BSYNC B0 ;  /* 0x0000000000007941 */ /* 0x000fea0003800000 */
.L_x_1819:
        /* <DEDUP_REMOVED lines=15> */
.L_x_1822:
[----:B------:R-:W-:Y:S05]  /*152a0*/  BSYNC B0 ;  /* 0x0000000000007941 */ /* 0x000fea0003800000 */
.L_x_1821:
        /* <DEDUP_REMOVED lines=15> */
.L_x_1824:
[----:B------:R-:W-:Y:S05]  /*153a0*/  BSYNC B0 ;  /* 0x0000000000007941 */ /* 0x000fea0003800000 */
.L_x_1823:
        /* <DEDUP_REMOVED lines=15> */
.L_x_1826:
[----:B------:R-:W-:Y:S05]  /*154a0*/  BSYNC B0 ;  /* 0x0000000000007941 */ /* 0x000fea0003800000 */
.L_x_1825:
        /* <DEDUP_REMOVED lines=15> */
.L_x_1828:
[----:B------:R-:W-:Y:S05]  /*155a0*/  BSYNC B0 ;  /* 0x0000000000007941 */ /* 0x000fea0003800000 */
.L_x_1827:
        /* <DEDUP_REMOVED lines=15> */
.L_x_1830:
[----:B------:R-:W-:Y:S05]  /*156a0*/  BSYNC B0 ;  /* 0x0000000000007941 */ /* 0x000fea0003800000 */
.L_x_1829:
        /* <DEDUP_REMOVED lines=15> */
.L_x_1832:
[----:B------:R-:W-:Y:S05]  /*157a0*/  BSYNC B0 ;  /* 0x0000000000007941 */ /* 0x000fea0003800000 */
.L_x_1831:
        /* <DEDUP_REMOVED lines=16> */
.L_x_1833:
        /* <DEDUP_REMOVED lines=13> */
.L_x_4353:


//--------------------- .text._ZN7cutlass13device_kernelIN5flash19enable_sm80_to_sm89INS1_16FlashAttnFwdSm80INS1_25CollectiveMainloopFwdSm80ILi4ELi1ELb0EN4cute5tupleIJNS5_1CILi128EEENS7_ILi64EEES8_EEELi128ENS_6half_tEfNS_4arch4Sm80ELb1ELb0ELb1ELb1ELb1ELb1ELb1ELb0EEENS1_21CollectiveEpilogueFwdINS6_IJS8_S8_S9_EEENS6_IJNS7_ILi1EEESH_SH_EEESB_SD_Li128ELb1ELb1ELb0ELb0EEENS1_19SingleTileSchedulerILb1ELb0ELb1ELi128EEEEEEEEEvNT_6ParamsE --------------------------
	.section	.text._ZN7cutlass13device_kernelIN5flash19enable_sm80_to_sm89INS1_16FlashAttnFwdSm80INS1_25CollectiveMainloopFwdSm80ILi4ELi1ELb0EN4cute5tupleIJNS5_1CILi128EEENS7_ILi64EEES8_EEELi128ENS_6half_tEfNS_4arch4Sm80ELb1ELb0ELb1ELb1ELb1ELb1ELb1ELb0EEENS1_21CollectiveEpilogueFwdINS6_IJS8_S8_S9_EEENS6_IJNS7_ILi1EEESH_SH_EEESB_SD_Li128ELb1ELb1ELb0ELb0EEENS1_19SingleTileSchedulerILb1ELb0ELb1ELi128EEEEEEEEEvNT_6ParamsE,"ax",@progbits
	.sectioninfo	@"SHI_REGISTERS=255"
	.align	128
.text._ZN7cutlass13device_kernelIN5flash19enable_sm80_to_sm89INS1_16FlashAttnFwdSm80INS1_25CollectiveMainloopFwdSm80ILi4ELi1ELb0EN4cute5tupleIJNS5_1CILi128EEENS7_ILi64EEES8_EEELi128ENS_6half_tEfNS_4arch4Sm80ELb1ELb0ELb1ELb1ELb1ELb1ELb1ELb0EEENS1_21CollectiveEpilogueFwdINS6_IJS8_S8_S9_EEENS6_IJNS7_ILi1EEESH_SH_EEESB_SD_Li128ELb1ELb1ELb0ELb0EEENS1_19SingleTileSchedulerILb1ELb0ELb1ELi128EEEEEEEEEvNT_6ParamsE:
        .type           _ZN7cutlass13device_kernelIN5flash19enable_sm80_to_sm89INS1_16FlashAttnFwdSm80INS1_25CollectiveMainloopFwdSm80ILi4ELi1ELb0EN4cute5tupleIJNS5_1CILi128EEENS7_ILi64EEES8_EEELi128ENS_6half_tEfNS_4arch4Sm80ELb1ELb0ELb1ELb1ELb1ELb1ELb1ELb0EEENS1_21CollectiveEpilogueFwdINS6_IJS8_S8_S9_EEENS6_IJNS7_ILi1EEESH_SH_EEESB_SD_Li128ELb1ELb1ELb0ELb0EEENS1_19SingleTileSchedulerILb1ELb0ELb1ELi128EEEEEEEEEvNT_6ParamsE,@function
        .size           _ZN7cutlass13device_kernelIN5flash19enable_sm80_to_sm89INS1_16FlashAttnFwdSm80INS1_25CollectiveMainloopFwdSm80ILi4ELi1ELb0EN4cute5tupleIJNS5_1CILi128EEENS7_ILi64EEES8_EEELi128ENS_6half_tEfNS_4arch4Sm80ELb1ELb0ELb1ELb1ELb1ELb1ELb1ELb0EEENS1_21CollectiveEpilogueFwdINS6_IJS8_S8_S9_EEENS6_IJNS7_ILi1EEESH_SH_EEESB_SD_Li128ELb1ELb1ELb0ELb0EEENS1_19SingleTileSchedulerILb1ELb0ELb1ELi128EEEEEEEEEvNT_6ParamsE,(.L_x_4354 - _ZN7cutlass13device_kernelIN5flash19enable_sm80_to_sm89INS1_16FlashAttnFwdSm80INS1_25CollectiveMainloopFwdSm80ILi4ELi1ELb0EN4cute5tupleIJNS5_1CILi128EEENS7_ILi64EEES8_EEELi128ENS_6half_tEfNS_4arch4Sm80ELb1ELb0ELb1ELb1ELb1ELb1ELb1ELb0EEENS1_21CollectiveEpilogueFwdINS6_IJS8_S8_S9_EEENS6_IJNS7_ILi1EEESH_SH_EEESB_SD_Li128ELb1ELb1ELb0ELb0EEENS1_19SingleTileSchedulerILb1ELb0ELb1ELi128EEEEEEEEEvNT_6ParamsE)
        .other          _ZN7cutlass13device_kernelIN5flash19enable_sm80_to_sm89INS1_16FlashAttnFwdSm80INS1_25CollectiveMainloopFwdSm80ILi4ELi1ELb0EN4cute5tupleIJNS5_1CILi128EEENS7_ILi64EEES8_EEELi128ENS_6half_tEfNS_4arch4Sm80ELb1ELb0ELb1ELb1ELb1ELb1ELb1ELb0EEENS1_21CollectiveEpilogueFwdINS6_IJS8_S8_S9_EEENS6_IJNS7_ILi1EEESH_SH_EEESB_SD_Li128ELb1ELb1ELb0ELb0EEENS1_19SingleTileSchedulerILb1ELb0ELb1ELi128EEEEEEEEEvNT_6ParamsE,@"STO_CUDA_ENTRY STV_DEFAULT"
_ZN7cutlass13device_kernelIN5flash19enable_sm80_to_sm89INS1_16FlashAttnFwdSm80INS1_25CollectiveMainloopFwdSm80ILi4ELi1ELb0EN4cute5tupleIJNS5_1CILi128EEENS7_ILi64EEES8_EEELi128ENS_6half_tEfNS_4arch4Sm80ELb1ELb0ELb1ELb1ELb1ELb1ELb1ELb0EEENS1_21CollectiveEpilogueFwdINS6_IJS8_S8_S9_EEENS6_IJNS7_ILi1EEESH_SH_EEESB_SD_Li128ELb1ELb1ELb0ELb0EEENS1_19SingleTileSchedulerILb1ELb0ELb1ELi128EEEEEEEEEvNT_6ParamsE:
        /* <DEDUP_REMOVED lines=17> */
.L_x_1835:
        /* <DEDUP_REMOVED lines=8> */
.L_x_1837:
[----:B------:R-:W-:-:S05]  /*0190*/  MOV R0, c[0x0][0x54c] ;  /* 0x0001530000007a02 */ /* 0x000fca0000000f00 */
.L_x_1836:
[----:B-----5:R-:W-:Y:S01]  /*01a0*/  IMAD R0, R0, c[0x0][0x548], RZ ;  /* 0x0001520000007a24 */ /* 0x020fe200078e02ff */
[----:B------:R-:W-:-:S04]  /*01b0*/  SHF.L.U32 R12, R6, 0x7, RZ ;  /* 0x00000007060c7819 */ /* 0x000fc800000006ff */
[----:B------:R-:W-:-:S04]  /*01c0*/  ISETP.GE.AND P0, PT, R12, R0, PT ;  /* 0x000000000c00720c */ /* 0x000fc80003f06270 */
[----:B------:R-:W-:-:S05]  /*01d0*/  SEL R0, R5, 0xffffffff, !P0 ;  /* 0xffffffff05007807 */ /* 0x000fca0004000000 */
[----:B------:R2:W-:Y:S01]  /*01e0*/  STL [R1+0x108], R0 ;  /* 0x0001080001007387 */ /* 0x0005e20000100800 */
[----:B------:R-:W-:Y:S05]  /*01f0*/  BRA `(.L_x_1838) ;  /* 0x0000013000007947 */ /* 0x000fea0003800000 */
.L_x_1834:
[----:B---3--:R-:W-:-:S04]  /*0200*/  ISETP.NE.U32.AND P0, PT, RZ, c[0x0][0x568], PT ;  /* 0x00015a00ff007a0c */ /* 0x008fc80003f05070 */
[----:B------:R-:W-:-:S13]  /*0210*/  ISETP.NE.AND.EX P0, PT, RZ, c[0x0][0x56c], PT, P0 ;  /* 0x00015b00ff007a0c */ /* 0x000fda0003f05300 */
[----:B------:R-:W-:Y:S05]  /*0220*/  @!P0 BRA `(.L_x_1839) ;  /* 0x0000002000008947 */ /* 0x000fea0003800000 */
[----:B------:R1:W5:Y:S01]  /*0230*/  LDG.E R0, [R2.64] ;  /* 0x0000000602007981 */ /* 0x000362000c1e1900 */
[----:B------:R-:W-:Y:S05]  /*0240*/  BRA `(.L_x_1840) ;  /* 0x0000009000007947 */ /* 0x000fea0003800000 */
.L_x_1839:
        /* <DEDUP_REMOVED lines=8> */
.L_x_1841:
[----:B------:R-:W-:-:S05]  /*02d0*/  MOV R0, c[0x0][0x54c] ;  /* 0x0001530000007a02 */ /* 0x000fca0000000f00 */
.L_x_1840:
[----:B-----5:R-:W-:Y:S01]  /*02e0*/  IMAD R0, R0, c[0x0][0x548], RZ ;  /* 0x0001520000007a24 */ /* 0x020fe200078e02ff */
[----:B------:R-:W-:-:S04]  /*02f0*/  SHF.L.U32 R12, R6, 0x7, RZ ;  /* 0x00000007060c7819 */ /* 0x000fc800000006ff */
[----:B------:R-:W-:-:S04]  /*0300*/  ISETP.GE.AND P0, PT, R12, R0, PT ;  /* 0x000000000c00720c */ /* 0x000fc80003f06270 */
[----:B------:R-:W-:-:S05]  /*0310*/  SEL R0, R5, 0xffffffff, !P0 ;  /* 0xffffffff05007807 */ /* 0x000fca0004000000 */
[----:B------:R2:W-:Y:S04]  /*0320*/  STL [R1+0x108], R0 ;  /* 0x0001080001007387 */ /* 0x0005e80000100800 */
.L_x_1838:
        /* <DEDUP_REMOVED lines=11> */
[----:B------:R-:W-:-:S02]  /*03e0*/  ISETP.NE.AND.EX P2, PT, RZ, c[0x0][0x354], PT, P2 ;  /* 0x0000d500ff007a0c */ /* 0x000fc40003f45320 */
[----:B------:R-:W-:Y:S01]  /*03f0*/  ISETP.NE.U32.AND P3, PT, RZ, c[0x0][0x358], PT ;  /* 0x0000d600ff007a0c */ /* 0x000fe20003f65070 */
[----:B--2---:R-:W-:-:S03]  /*0400*/  IMAD.MOV.U32 R0, RZ, RZ, RZ ;  /* 0x000000ffff007224 */ /* 0x004fc600078e00ff */
[----:B------:R-:W-:Y:S01]  /*0410*/  ISETP.NE.AND.EX P3, PT, RZ, c[0x0][0x35c], PT, P3 ;  /* 0x0000d700ff007a0c */ /* 0x000fe20003f65330 */
[----:B-1----:R-:W-:-:S04]  /*0420*/  @P0 IMAD.WIDE R2, R37, R30, c[0x0][0x370] ;  /* 0x0000dc0025020625 */ /* 0x002fc800078e021e */
[CC--:B------:R-:W-:Y:S01]  /*0430*/  IMAD.WIDE R6, R37.reuse, R30.reuse, c[0x0][0x348] ;  /* 0x0000d20025067625 */ /* 0x0c0fe200078e021e */
[----:B------:R1:W2:Y:S03]  /*0440*/  @P0 LDG.E R10, [R2.64] ;  /* 0x00000006020a0981 */ /* 0x0002a6000c1e1900 */
[----:B------:R-:W-:Y:S01]  /*0450*/  IMAD.MOV.U32 R13, RZ, RZ, RZ ;  /* 0x000000ffff0d7224 */ /* 0x000fe200078e00ff */
[----:B------:R-:W3:Y:S04]  /*0460*/  @P1 LDG.E R0, [R6.64] ;  /* 0x0000000606001981 */ /* 0x000ee8000c1e1900 */
[----:B------:R-:W2:Y:S01]  /*0470*/  @P2 LDG.E R14, [R4.64] ;  /* 0x00000006040e2981 */ /* 0x000ea2000c1e1900 */
[----:B-1----:R-:W-:-:S05]  /*0480*/  IMAD.WIDE R2, R37, R30, c[0x0][0x358] ;  /* 0x0000d60025027625 */ /* 0x002fca00078e021e */
[----:B------:R-:W4:Y:S01]  /*0490*/  @P3 LDG.E R13, [R2.64] ;  /* 0x00000006020d3981 */ /* 0x000f22000c1e1900 */
[----:B------:R-:W-:-:S04]  /*04a0*/  ISETP.NE.U32.AND P0, PT, RZ, c[0x0][0x360], PT ;  /* 0x0000d800ff007a0c */ /* 0x000fc80003f05070 */
[----:B------:R-:W-:Y:S02]  /*04b0*/  ISETP.NE.AND.EX P0, PT, RZ, c[0x0][0x364], PT, P0 ;  /* 0x0000d900ff007a0c */ /* 0x000fe40003f05300 */
[----:B------:R-:W-:Y:S01]  /*04c0*/  MOV R11, c[0x0][0x168] ;  /* 0x00005a00000b7a02 */ /* 0x000fe20000000f00 */
[----:B------:R-:W1:Y:S10]  /*04d0*/  S2R R35, SR_CTAID.Y ;  /* 0x0000000000237919 */ /* 0x000e740000002600 */
[----:B------:R-:W-:-:S05]  /*04e0*/  @P0 IMAD.WIDE R8, R37, R30, c[0x0][0x360] ;  /* 0x0000d80025080625 */ /* 0x000fca00078e021e */
[----:B------:R1:W5:Y:S01]  /*04f0*/  @P0 LDG.E R11, [R8.64] ;  /* 0x00000006080b0981 */ /* 0x000362000c1e1900 */
[----:B------:R-:W-:Y:S02]  /*0500*/  ULDC UR5, c[0x0][0x2ac] ;  /* 0x0000ab0000057ab9 */ /* 0x000fe40000000800 */
[----:B------:R-:W-:Y:S02]  /*0510*/  ULDC UR4, c[0x0][0x1d0] ;  /* 0x0000740000047ab9 */ /* 0x000fe40000000800 */
[----:B------:R-:W-:Y:S01]  /*0520*/  UIMAD UR4, UR5, UR4, URZ ;  /* 0x00000004050472a4 */ /* 0x000fe2000f8e023f */
[----:B-1----:R-:W-:-:S05]  /*0530*/  SHF.R.S32.HI R36, RZ, 0x1f, R35 ;  /* 0x0000001fff247819 */ /* 0x002fca0000011423 */
[----:B------:R-:W-:Y:S01]  /*0540*/  MOV R9, UR4 ;  /* 0x0000000400097c02 */ /* 0x000fe20008000f00 */
[----:B---3--:R1:W-:Y:S01]  /*0550*/  STL [R1+0x4c], R0 ;  /* 0x00004c0001007387 */ /* 0x0083e20000100800 */
[----:B--2---:R-:W-:-:S03]  /*0560*/  IMAD.IADD R8, R14, 0x1, R10 ;  /* 0x000000010e087824 */ /* 0x004fc600078e020a */
[----:B------:R2:W-:Y:S04]  /*0570*/  STL [R1+0x48], R10 ;  /* 0x0000480a01007387 */ /* 0x0005e80000100800 */
[----:B------:R2:W-:Y:S01]  /*0580*/  STL [R1+0x50], R8 ;  /* 0x0000500801007387 */ /* 0x0005e20000100800 */
[----:B-1----:R-:W-:-:S03]  /*0590*/  IMAD.MOV.U32 R0, RZ, RZ, c[0x0][0x228] ;  /* 0x00008a00ff007624 */ /* 0x002fc600078e00ff */
[----:B----4-:R2:W-:Y:S04]  /*05a0*/  STL [R1+0x54], R13 ;  /* 0x0000540d01007387 */ /* 0x0105e80000100800 */
[----:B------:R2:W-:Y:S01]  /*05b0*/  STL [R1+0xc0], R0 ;  /* 0x0000c00001007387 */ /* 0x0005e20000100800 */
[----:B------:R-:W-:Y:S05]  /*05c0*/  @P0 BRA `(.L_x_1842) ;  /* 0x0000004000000947 */ /* 0x000fea0003800000 */
[----:B------:R-:W-:Y:S05]  /*05d0*/  @!P1 BRA `(.L_x_1842) ;  /* 0x0000003000009947 */ /* 0x000fea0003800000 */
[----:B--2---:R1:W2:Y:S04]  /*05e0*/  LDG.E R0, [R6.64] ;  /* 0x0000000606007981 */ /* 0x0042a8000c1e1900 */
[----:B-1----:R-:W2:Y:S02]  /*05f0*/  LDG.E R6, [R6.64+0x4] ;  /* 0x0000040606067981 */ /* 0x002ea4000c1e1900 */
[----:B--2--5:R-:W-:-:S05]  /*0600*/  IADD3 R11, -R0, R6, RZ ;  /* 0x00000006000b7210 */ /* 0x024fca0007ffe1ff */
.L_x_1842:
[----:B-----5:R1:W-:Y:S01]  /*0610*/  STL [R1+0x58], R11 ;  /* 0x0000580b01007387 */ /* 0x0203e20000100800 */
[----:B------:R-:W-:-:S04]  /*0620*/  ISETP.NE.U32.AND P0, PT, RZ, c[0x0][0x368], PT ;  /* 0x0000da00ff007a0c */ /* 0x000fc80003f05070 */
[----:B------:R-:W-:-:S13]  /*0630*/  ISETP.NE.AND.EX P0, PT, RZ, c[0x0][0x36c], PT, P0 ;  /* 0x0000db00ff007a0c */ /* 0x000fda0003f05300 */
[----:B------:R-:W-:Y:S05]  /*0640*/  @!P0 BRA `(.L_x_1843) ;  /* 0x0000003000008947 */ /* 0x000fea0003800000 */
[----:B------:R-:W-:-:S05]  /*0650*/  IMAD.WIDE R4, R37, R30, c[0x0][0x368] ;  /* 0x0000da0025047625 */ /* 0x000fca00078e021e */
[----:B------:R3:W5:Y:S01]  /*0660*/  LDG.E R9, [R4.64] ;  /* 0x0000000604097981 */ /* 0x000762000c1e1900 */
[----:B------:R-:W-:Y:S05]  /*0670*/  BRA `(.L_x_1844) ;  /* 0x0000004000007947 */ /* 0x000fea0003800000 */
.L_x_1843:
[----:B------:R-:W-:Y:S05]  /*0680*/  @!P2 BRA `(.L_x_1844) ;  /* 0x000000300000a947 */ /* 0x000fea0003800000 */
[----:B--2---:R2:W3:Y:S04]  /*0690*/  LDG.E R0, [R4.64] ;  /* 0x0000000604007981 */ /* 0x0044e8000c1e1900 */
[----:B--2---:R-:W3:Y:S02]  /*06a0*/  LDG.E R4, [R4.64+0x4] ;  /* 0x0000040604047981 */ /* 0x004ee4000c1e1900 */
[----:B---3--:R-:W-:Y:S02]  /*06b0*/  IADD3 R9, -R0, R4, RZ ;  /* 0x0000000400097210 */ /* 0x008fe40007ffe1ff */
.L_x_1844:
[----:B--2---:R4:W2:Y:S04]  /*06c0*/  LDL.LU R6, [R1+0xc0] ;  /* 0x0000c00001067983 */ /* 0x0048a80000300800 */
[----:B---3--:R3:W2:Y:S04]  /*06d0*/  @P3 LDG.E R5, [R2.64] ;  /* 0x0000000602053981 */ /* 0x0086a8000c1e1900 */
[----:B------:R3:W2:Y:S01]  /*06e0*/  @P3 LDG.E R4, [R2.64+0x4] ;  /* 0x0000040602043981 */ /* 0x0006a2000c1e1900 */
[----:B------:R-:W-:Y:S01]  /*06f0*/  ISETP.NE.U32.AND P0, PT, RZ, c[0x0][0x378], PT ;  /* 0x0000de00ff007a0c */ /* 0x000fe20003f05070 */
[----:B-----5:R-:W-:-:S03]  /*0700*/  IMAD.MOV.U32 R24, RZ, RZ, R9 ;  /* 0x000000ffff187224 */ /* 0x020fc600078e0009 */
[----:B------:R-:W-:-:S13]  /*0710*/  ISETP.NE.AND.EX P0, PT, RZ, c[0x0][0x37c], PT, P0 ;  /* 0x0000df00ff007a0c */ /* 0x000fda0003f05300 */
[----:B---3--:R-:W-:-:S05]  /*0720*/  @P0 IMAD.WIDE R2, R37, R30, c[0x0][0x378] ;  /* 0x0000de0025020625 */ /* 0x008fca00078e021e */
[----:B------:R3:W4:Y:S01]  /*0730*/  @P0 LDG.E R24, [R2.64] ;  /* 0x0000000602180981 */ /* 0x000722000c1e1900 */
[----:B------:R-:W-:Y:S02]  /*0740*/  IMAD.MOV.U32 R0, RZ, RZ, c[0x0][0x2c4] ;  /* 0x0000b100ff007624 */ /* 0x000fe400078e00ff */
[----:B------:R-:W-:-:S03]  /*0750*/  IMAD.IADD R10, R9, 0x1, -R10 ;  /* 0x00000001090a7824 */ /* 0x000fc600078e0a0a */
[----:B------:R-:W-:Y:S02]  /*0760*/  ISETP.NE.AND P0, PT, R0, 0x1, PT ;  /* 0x000000010000780c */ /* 0x000fe40003f05270 */
[----:B------:R-:W-:Y:S01]  /*0770*/  IADD3 R0, R12, 0x7f, RZ ;  /* 0x0000007f0c007810 */ /* 0x000fe20007ffe0ff */
[----:B------:R1:W-:Y:S10]  /*0780*/  STL [R1+0x5c], R10 ;  /* 0x00005c0a01007387 */ /* 0x0003f40000100800 */
[----:B---3--:R-:W-:-:S05]  /*0790*/  @P0 IMAD.HI.U32 R2, R0, c[0x0][0x2c8], RZ ;  /* 0x0000b20000020a27 */ /* 0x008fca00078e00ff */
[----:B------:R-:W-:Y:S01]  /*07a0*/  @P0 SHF.R.U32.HI R0, RZ, c[0x0][0x2cc], R2 ;  /* 0x0000b300ff000a19 */ /* 0x000fe20000011602 */
[----:B--2---:R-:W-:-:S04]  /*07b0*/  @P3 IMAD.IADD R6, R4, 0x1, -R5 ;  /* 0x0000000104063824 */ /* 0x004fc800078e0a05 */
[--C-:B------:R-:W-:Y:S01]  /*07c0*/  IMAD.IADD R7, R10, 0x1, R6.reuse ;  /* 0x000000010a077824 */ /* 0x100fe200078e0206 */
[----:B------:R1:W-:Y:S01]  /*07d0*/  STL [R1+0xc0], R6 ;  /* 0x0000c00601007387 */ /* 0x0003e20000100800 */
[----:B------:R-:W-:-:S03]  /*07e0*/  IMAD.MOV.U32 R34, RZ, RZ, R6 ;  /* 0x000000ffff227224 */ /* 0x000fc600078e0006 */
[----:B------:R-:W-:Y:S01]  /*07f0*/  IADD3 R0, R0, 0x40, R7 ;  /* 0x0000004000007810 */ /* 0x000fe20007ffe007 */
[----:B------:R1:W-:Y:S01]  /*0800*/  STL [R1+0xc4], R7 ;  /* 0x0000c40701007387 */ /* 0x0003e20000100800 */
[----:B------:R-:W-:-:S03]  /*0810*/  IADD3 R2, R7, 0x3f, RZ ;  /* 0x0000003f07027810 */ /* 0x000fc60007ffe0ff */
[----:B------:R-:W-:Y:S01]  /*0820*/  IMAD.IADD R0, R0, 0x1, -R11 ;  /* 0x0000000100007824 */ /* 0x000fe200078e0a0b */
[----:B------:R-:W-:Y:S01]  /*0830*/  SHF.R.S32.HI R3, RZ, 0x1f, R2 ;  /* 0x0000001fff037819 */ /* 0x000fe20000011402 */
[----:B------:R1:W-:Y:S03]  /*0840*/  STL.64 [R1+0x60], R6 ;  /* 0x0000600601007387 */ /* 0x0003e60000100a00 */
[----:B------:R-:W-:Y:S02]  /*0850*/  SHF.R.S32.HI R4, RZ, 0x1f, R0 ;  /* 0x0000001fff047819 */ /* 0x000fe40000011400 */
[----:B------:R-:W-:Y:S02]  /*0860*/  LEA.HI R2, R3, R2, RZ, 0x6 ;  /* 0x0000000203027211 */ /* 0x000fe400078f30ff */
[----:B------:R-:W-:Y:S02]  /*0870*/  LEA.HI R0, R4, R0, RZ, 0x6 ;  /* 0x0000000004007211 */ /* 0x000fe400078f30ff */
[----:B------:R-:W-:Y:S01]  /*0880*/  SHF.R.S32.HI R3, RZ, 0x6, R2 ;  /* 0x00000006ff037819 */ /* 0x000fe20000011402 */
[----:B------:R-:W-:Y:S01]  /*0890*/  IMAD.MOV R2, RZ, RZ, -R10 ;  /* 0x000000ffff027224 */ /* 0x000fe200078e0a0a */
[----:B------:R-:W-:Y:S01]  /*08a0*/  SHF.R.S32.HI R0, RZ, 0x6, R0 ;  /* 0x00000006ff007819 */ /* 0x000fe20000011400 */
[----:B----4-:R1:W-:Y:S03]  /*08b0*/  STL [R1+0x68], R24 ;  /* 0x0000681801007387 */ /* 0x0103e60000100800 */
[----:B------:R-:W-:-:S02]  /*08c0*/  IMNMX R0, R3, R0, PT ;  /* 0x0000000003007217 */ /* 0x000fc40003800200 */
[----:B------:R-:W-:-:S03]  /*08d0*/  IMNMX R2, RZ, R2, !PT ;  /* 0x00000002ff027217 */ /* 0x000fc60007800200 */
[----:B------:R-:W-:Y:S01]  /*08e0*/  IMAD R0, R0, 0x40, -R10 ;  /* 0x0000004000007824 */ /* 0x000fe200078e0a0a */
[----:B------:R-:W-:-:S04]  /*08f0*/  SHF.R.U32.HI R139, RZ, 0x6, R2 ;  /* 0x00000006ff8b7819 */ /* 0x000fc80000011602 */
[----:B------:R-:W-:Y:S01]  /*0900*/  IMNMX R0, R0, R6, PT ;  /* 0x0000000600007217 */ /* 0x000fe20003800200 */
[----:B------:R-:W-:-:S03]  /*0910*/  IMAD.MOV.U32 R4, RZ, RZ, R139 ;  /* 0x000000ffff047224 */ /* 0x000fc600078e008b */
[----:B------:R-:W-:-:S13]  /*0920*/  ISETP.GT.AND P0, PT, R0, R2, PT ;  /* 0x000000020000720c */ /* 0x000fda0003f04270 */
[----:B------:R-:W-:-:S04]  /*0930*/  @P0 IADD3 R0, R0, 0x3f, RZ ;  /* 0x0000003f00000810 */ /* 0x000fc80007ffe0ff */
[----:B------:R-:W-:-:S04]  /*0940*/  @P0 SHF.R.S32.HI R2, RZ, 0x1f, R0 ;  /* 0x0000001fff020819 */ /* 0x000fc80000011400 */
[----:B------:R-:W-:-:S04]  /*0950*/  @P0 LEA.HI R0, R2, R0, RZ, 0x6 ;  /* 0x0000000002000211 */ /* 0x000fc800078f30ff */
[----:B------:R-:W-:-:S04]  /*0960*/  @P0 SHF.R.S32.HI R4, RZ, 0x6, R0 ;  /* 0x00000006ff040819 */ /* 0x000fc80000011400 */
[----:B------:R-:W-:-:S13]  /*0970*/  ISETP.GT.AND P0, PT, R4, R139, PT ;  /* 0x0000008b0400720c */ /* 0x000fda0003f04270 */
[----:B------:R-:W-:Y:S05]  /*0980*/  @!P0 BRA `(.L_x_1845) ;  /* 0x00006fa000008947 */ /* 0x000fea0003800000 */
[----:B-1----:R-:W-:-:S04]  /*0990*/  ISETP.NE.U32.AND P0, PT, RZ, c[0x0][0x340], PT ;  /* 0x0000d000ff007a0c */ /* 0x002fc80003f05070 */
[----:B------:R-:W-:-:S13]  /*09a0*/  ISETP.NE.AND.EX P4, PT, RZ, c[0x0][0x344], PT, P0 ;  /* 0x0000d100ff007a0c */ /* 0x000fda0003f85300 */
[----:B------:R-:W-:-:S05]  /*09b0*/  @P4 IMAD.WIDE R2, R37, R30, c[0x0][0x340] ;  /* 0x0000d00025024625 */ /* 0x000fca00078e021e */
[----:B------:R1:W2:Y:S01]  /*09c0*/  @P4 LDG.E R29, [R2.64] ;  /* 0x00000006021d4981 */ /* 0x0002a2000c1e1900 */
[----:B------:R-:W-:Y:S01]  /*09d0*/  SHF.R.S32.HI R6, RZ, 0x1f, R15 ;  /* 0x0000001fff067819 */ /* 0x000fe2000001140f */
[----:B------:R-:W-:Y:S01]  /*09e0*/  IMAD.MOV.U32 R152, RZ, RZ, c[0x0][0x238] ;  /* 0x00008e00ff987624 */ /* 0x000fe200078e00ff */
[----:B------:R-:W-:Y:S01]  /*09f0*/  SHF.R.S32.HI R28, RZ, 0x1f, R37 ;  /* 0x0000001fff1c7819 */ /* 0x000fe20000011425 */
[----:B------:R-:W-:Y:S01]  /*0a00*/  IMAD.MOV.U32 R163, RZ, RZ, 0x6 ;  /* 0x00000006ffa37424 */ /* 0x000fe200078e00ff */
[----:B------:R-:W-:Y:S01]  /*0a10*/  LEA.HI R5, R6, R15, RZ, 0x3 ;  /* 0x0000000f06057211 */ /* 0x000fe200078f18ff */
[----:B------:R-:W-:Y:S01]  /*0a20*/  IMAD.MOV.U32 R31, RZ, RZ, c[0x0][0x23c] ;  /* 0x00008f00ff1f7624 */ /* 0x000fe200078e00ff */
[----:B------:R-:W-:Y:S01]  /*0a30*/  SEL R25, R28, RZ, !P3 ;  /* 0x000000ff1c197207 */ /* 0x000fe20005800000 */
[----:B------:R-:W-:Y:S01]  /*0a40*/  IMAD.IADD R149, R14, 0x1, R9 ;  /* 0x000000010e957824 */ /* 0x000fe200078e0209 */
[----:B------:R-:W-:Y:S01]  /*0a50*/  LOP3.LUT R0, R5, 0xfffffff8, RZ, 0xc0, !PT ;  /* 0xfffffff805007812 */ /* 0x000fe200078ec0ff */
[----:B------:R-:W-:Y:S01]  /*0a60*/  IMAD.SHL.U32 R27, R31, 0x20, RZ ;  /* 0x000000201f1b7824 */ /* 0x000fe200078e00ff */
[----:B------:R-:W-:Y:S01]  /*0a70*/  SHF.R.S32.HI R95, RZ, 0x3, R5 ;  /* 0x00000003ff5f7819 */ /* 0x000fe20000011405 */
[----:B------:R-:W-:Y:S01]  /*0a80*/  IMAD.WIDE.U32 R180, R35, c[0x0][0x210], RZ ;  /* 0x0000840023b47a25 */ /* 0x000fe200078e00ff */
[----:B------:R-:W-:Y:S01]  /*0a90*/  SEL R98, R37, RZ, !P3 ;  /* 0x000000ff25627207 */ /* 0x000fe20005800000 */
[----:B------:R-:W-:Y:S01]  /*0aa0*/  UMOV UR8, 0x30 ;  /* 0x0000003000087882 */ /* 0x000fe20000000000 */
[----:B------:R-:W-:Y:S01]  /*0ab0*/  IADD3 R90, R4, -0x1, RZ ;  /* 0xffffffff045a7810 */ /* 0x000fe20007ffe0ff */
[----:B------:R-:W-:Y:S01]  /*0ac0*/  IMAD.IADD R26, R15, 0x1, -R0 ;  /* 0x000000010f1a7824 */ /* 0x000fe200078e0a00 */
[--C-:B------:R-:W-:Y:S01]  /*0ad0*/  SHF.R.S32.HI R10, RZ, 0x1f, R95.reuse ;  /* 0x0000001fff0a7819 */ /* 0x100fe2000001145f */
[----:B------:R-:W-:Y:S01]  /*0ae0*/  IMAD R0, R36, c[0x0][0x240], RZ ;  /* 0x0000900024007a24 */ /* 0x000fe200078e02ff */
[----:B------:R-:W-:Y:S01]  /*0af0*/  IADD3 R118, P0, R95, R13, RZ ;  /* 0x0000000d5f767210 */ /* 0x000fe20007f1e0ff */
[----:B------:R-:W-:Y:S01]  /*0b00*/  IMAD.SHL.U32 R20, R26, 0x8, RZ ;  /* 0x000000081a147824 */ /* 0x000fe200078e00ff */
[----:B------:R-:W-:Y:S01]  /*0b10*/  SHF.L.U64.HI R171, R152, R163, c[0x0][0x23c] ;  /* 0x00008f0098ab7619 */ /* 0x000fe200000102a3 */
[----:B------:R-:W-:Y:S01]  /*0b20*/  IMAD R0, R35, c[0x0][0x244], R0 ;  /* 0x0000910023007a24 */ /* 0x000fe200078e0200 */
[----:B------:R-:W-:Y:S01]  /*0b30*/  LEA.HI.X.SX32 R119, R13, R10, 0x1, P0 ;  /* 0x0000000a0d777211 */ /* 0x000fe200000f0eff */
[----:B------:R-:W-:Y:S01]  /*0b40*/  IMAD R4, R90, -0x40, -R95 ;  /* 0xffffffc05a047824 */ /* 0x000fe200078e0a5f */
[--C-:B------:R-:W-:Y:S01]  /*0b50*/  SHF.R.S32.HI R21, RZ, 0x1f, R20.reuse ;  /* 0x0000001fff157819 */ /* 0x100fe20000011414 */
[----:B------:R-:W-:Y:S01]  /*0b60*/  IMAD.WIDE.U32 R12, R152, 0x20, RZ ;  /* 0x00000020980c7825 */ /* 0x000fe200078e00ff */
[----:B------:R-:W-:Y:S01]  /*0b70*/  LEA.HI R6, R6, R15, RZ, 0x6 ;  /* 0x0000000f06067211 */ /* 0x000fe200078f30ff */
[----:B------:R-:W-:Y:S01]  /*0b80*/  ULDC UR5, c[0x0][0x284] ;  /* 0x0000a10000057ab9 */ /* 0x000fe20000000800 */
[----:B------:R-:W-:Y:S01]  /*0b90*/  SHF.L.U32 R179, R152, 0x6, RZ ;  /* 0x0000000698b37819 */ /* 0x000fe200000006ff */
[----:B-1----:R-:W-:Y:S01]  /*0ba0*/  IMAD.WIDE.U32 R2, R35, c[0x0][0x240], R20 ;  /* 0x0000900023027a25 */ /* 0x002fe200078e0014 */
[----:B------:R-:W-:Y:S01]  /*0bb0*/  SHF.R.S32.HI R5, RZ, 0x1f, R90 ;  /* 0x0000001fff057819 */ /* 0x000fe2000001145a */
[----:B------:R-:W-:Y:S01]  /*0bc0*/  ULDC UR4, c[0x0][0x294] ;  /* 0x0000a50000047ab9 */ /* 0x000fe20000000800 */
[C---:B------:R-:W-:Y:S01]  /*0bd0*/  IADD3 R91, R20.reuse, 0x40, RZ ;  /* 0x00000040145b7810 */ /* 0x040fe20007ffe0ff */
[----:B------:R-:W-:Y:S01]  /*0be0*/  IMAD.IADD R3, R3, 0x1, R0 ;  /* 0x0000000103037824 */ /* 0x000fe200078e0200 */
[----:B------:R-:W-:Y:S01]  /*0bf0*/  ISETP.GE.AND P6, PT, R20, c[0x0][0x1d4], PT ;  /* 0x0000750014007a0c */ /* 0x000fe20003fc6270 */
[----:B------:R-:W-:Y:S01]  /*0c00*/  IMAD R0, R25, c[0x0][0x248], RZ ;  /* 0x0000920019007a24 */ /* 0x000fe200078e02ff */
[----:B------:R-:W-:Y:S01]  /*0c10*/  ISETP.GE.AND P5, PT, R91, c[0x0][0x1d4], PT ;  /* 0x000075005b007a0c */ /* 0x000fe20003fa6270 */
[----:B------:R-:W-:Y:S01]  /*0c20*/  IMAD.WIDE.U32 R2, R98, c[0x0][0x248], R2 ;  /* 0x0000920062027a25 */ /* 0x000fe200078e0002 */
[----:B------:R-:W-:Y:S01]  /*0c30*/  SHF.L.U32 R32, R26, 0x2, RZ ;  /* 0x000000021a207819 */ /* 0x000fe200000006ff */
[----:B------:R-:W-:Y:S01]  /*0c40*/  UIMAD UR5, UR8, UR5, URZ ;  /* 0x00000005080572a4 */ /* 0x000fe2000f8e023f */
[C---:B------:R-:W-:Y:S01]  /*0c50*/  IADD3 R161, R95.reuse, 0x10, RZ ;  /* 0x000000105fa17810 */ /* 0x040fe20007ffe0ff */
[----:B------:R-:W-:Y:S01]  /*0c60*/  IMAD R0, R98, c[0x0][0x24c], R0 ;  /* 0x0000930062007a24 */ /* 0x000fe200078e0200 */
[----:B------:R-:W-:Y:S01]  /*0c70*/  SHF.R.S32.HI R33, RZ, 0x1f, R32 ;  /* 0x0000001fff217819 */ /* 0x000fe20000011420 */
[----:B------:R-:W-:Y:S01]  /*0c80*/  IMAD.IADD R8, R4, 0x1, R34 ;  /* 0x0000000104087824 */ /* 0x000fe200078e0222 */
[----:B------:R-:W-:Y:S01]  /*0c90*/  IADD3 R159, R95, 0x30, RZ ;  /* 0x000000305f9f7810 */ /* 0x000fe20007ffe0ff */
[----:B------:R-:W-:Y:S01]  /*0ca0*/  IMAD.IADD R3, R3, 0x1, R0 ;  /* 0x0000000103037824 */ /* 0x000fe200078e0200 */
[----:B------:R-:W-:Y:S01]  /*0cb0*/  IADD3 R160, R95, 0x20, RZ ;  /* 0x000000205fa07810 */ /* 0x000fe20007ffe0ff */
[----:B------:R-:W-:Y:S01]  /*0cc0*/  IMAD R0, R119, c[0x0][0x238], RZ ;  /* 0x00008e0077007a24 */ /* 0x000fe200078e02ff */
[----:B------:R-:W-:Y:S01]  /*0cd0*/  ISETP.GE.AND P0, PT, R8, 0x11, PT ;  /* 0x000000110800780c */ /* 0x000fe20003f06270 */
[----:B------:R-:W-:Y:S01]  /*0ce0*/  IMAD.WIDE.U32 R130, R118, c[0x0][0x238], R2 ;  /* 0x00008e0076827a25 */ /* 0x000fe200078e0002 */
[----:B------:R-:W-:Y:S01]  /*0cf0*/  ISETP.GE.AND P1, PT, R8, 0x1, PT ;  /* 0x000000010800780c */ /* 0x000fe20003f26270 */
[----:B------:R-:W-:Y:S01]  /*0d00*/  UIMAD UR4, UR8, UR4, URZ ;  /* 0x00000004080472a4 */ /* 0x000fe2000f8e023f */
[----:B------:R-:W-:Y:S01]  /*0d10*/  SHF.R.S32.HI R82, RZ, 0x1f, R91 ;  /* 0x0000001fff527819 */ /* 0x000fe2000001145b */
[----:B------:R-:W-:Y:S01]  /*0d20*/  IMAD R0, R118, c[0x0][0x23c], R0 ;  /* 0x00008f0076007a24 */ /* 0x000fe200078e0200 */
[----:B------:R-:W-:Y:S01]  /*0d30*/  MOV R157, 0x5 ;  /* 0x00000005009d7802 */ /* 0x000fe20000000f00 */
[----:B------:R-:W-:Y:S01]  /*0d40*/  IMAD R2, R171, R90, RZ ;  /* 0x0000005aab027224 */ /* 0x000fe200078e02ff */
[----:B------:R-:W-:Y:S01]  /*0d50*/  LEA.HI R82, R82, R91, RZ, 0x3 ;  /* 0x0000005b52527211 */ /* 0x000fe200078f18ff */
[----:B------:R-:W-:Y:S01]  /*0d60*/  IMAD.IADD R129, R131, 0x1, R0 ;  /* 0x0000000183817824 */ /* 0x000fe200078e0200 */
[----:B------:R-:W-:Y:S01]  /*0d70*/  P2R R150, PR, RZ, 0x20 ;  /* 0x00000020ff967803 */ /* 0x000fe20000000000 */
[----:B------:R-:W-:Y:S01]  /*0d80*/  IMAD.MOV.U32 R128, RZ, RZ, R130 ;  /* 0x000000ffff807224 */ /* 0x000fe200078e0082 */
[----:B------:R-:W-:Y:S01]  /*0d90*/  LOP3.LUT R82, R82, 0xfffffff8, RZ, 0xc0, !PT ;  /* 0xfffffff852527812 */ /* 0x000fe200078ec0ff */
[----:B------:R-:W-:Y:S01]  /*0da0*/  IMAD.SHL.U32 R3, R95, 0x40, RZ ;  /* 0x000000405f037824 */ /* 0x000fe200078e00ff */
[----:B------:R-:W-:Y:S01]  /*0db0*/  P2R R151, PR, RZ, 0x40 ;  /* 0x00000040ff977803 */ /* 0x000fe20000000000 */
[----:B------:R-:W-:Y:S01]  /*0dc0*/  IMAD.SHL.U32 R0, R6, 0x8, RZ ;  /* 0x0000000806007824 */ /* 0x000fe200078e00ff */
[----:B------:R-:W-:Y:S01]  /*0dd0*/  SHF.R.S32.HI R92, RZ, 0x1f, R82 ;  /* 0x0000001fff5c7819 */ /* 0x000fe20000011452 */
[-C--:B------:R-:W-:Y:S01]  /*0de0*/  IMAD R2, R5, R179.reuse, R2 ;  /* 0x000000b305027224 */ /* 0x080fe200078e0202 */
[----:B------:R-:W-:Y:S01]  /*0df0*/  LOP3.LUT R127, R3, 0x1c0, RZ, 0xc0, !PT ;  /* 0x000001c0037f7812 */ /* 0x000fe200078ec0ff */
[----:B------:R-:W-:Y:S01]  /*0e00*/  IMAD.WIDE.U32 R18, R90, R179, R128 ;  /* 0x000000b35a127225 */ /* 0x000fe200078e0080 */
[----:B------:R-:W-:-:S02]  /*0e10*/  LOP3.LUT R135, R0, 0xfffffe00, RZ, 0xc0, !PT ;  /* 0xfffffe0000877812 */ /* 0x000fc400078ec0ff */
[----:B------:R-:W-:Y:S01]  /*0e20*/  LOP3.LUT R77, R127, 0x38, R20, 0xf8, !PT ;  /* 0x000000387f4d7812 */ /* 0x000fe200078ef814 */
[----:B------:R-:W-:Y:S01]  /*0e30*/  IMAD.IADD R27, R13, 0x1, R27 ;  /* 0x000000010d1b7824 */ /* 0x000fe200078e021b */
[----:B------:R-:W-:Y:S01]  /*0e40*/  IADD3 R3, R19, R2, RZ ;  /* 0x0000000213037210 */ /* 0x000fe20007ffe0ff */
[C---:B------:R-:W-:Y:S01]  /*0e50*/  IMAD.WIDE.U32 R16, R95.reuse, c[0x0][0x290], R32 ;  /* 0x0000a4005f107a25 */ /* 0x040fe200078e0020 */
[----:B------:R-:W-:Y:S02]  /*0e60*/  @P0 LEA R0, P2, R152, R18, 0x4 ;  /* 0x0000001298000211 */ /* 0x000fe400078420ff */
[----:B------:R-:W-:Y:S01]  /*0e70*/  SHF.R.U32.HI R172, RZ, 0x3, R127 ;  /* 0x00000003ffac7819 */ /* 0x000fe2000001167f */
[----:B------:R-:W-:Y:S01]  /*0e80*/  IMAD.WIDE.U32 R22, R95, c[0x0][0x290], R20 ;  /* 0x0000a4005f167a25 */ /* 0x000fe200078e0014 */
[----:B------:R-:W-:Y:S02]  /*0e90*/  @P1 LEA R6, P3, R18, c[0x0][0x220], 0x1 ;  /* 0x0000880012061a11 */ /* 0x000fe400078608ff */
[----:B------:R-:W-:Y:S01]  /*0ea0*/  @P0 LEA.HI.X R2, R152, R3, R31, 0x4, P2 ;  /* 0x0000000398020211 */ /* 0x000fe200010f241f */
[----:B------:R-:W-:Y:S01]  /*0eb0*/  IMAD.WIDE.U32 R182, R35, c[0x0][0x1e8], RZ ;  /* 0x00007a0023b67a25 */ /* 0x000fe200078e00ff */
[----:B------:R-:W-:-:S02]  /*0ec0*/  ISETP.GE.AND P2, PT, R8, 0x21, PT ;  /* 0x000000210800780c */ /* 0x000fc40003f46270 */
[----:B------:R-:W-:Y:S01]  /*0ed0*/  LOP3.LUT R77, R135, R77, R172, 0xf6, !PT ;  /* 0x0000004d874d7212 */ /* 0x000fe200078ef6ac */
[----:B------:R-:W-:Y:S01]  /*0ee0*/  IMAD.MOV.U32 R185, RZ, RZ, c[0x0][0x2b8] ;  /* 0x0000ae00ffb97624 */ /* 0x000fe200078e00ff */
[----:B------:R-:W-:Y:S01]  /*0ef0*/  @P1 LEA.HI.X R7, R18, c[0x0][0x224], R3, 0x1, P3 ;  /* 0x0000890012071a11 */ /* 0x000fe200018f0c03 */
[----:B------:R-:W-:Y:S01]  /*0f00*/  IMAD.MOV.U32 R184, RZ, RZ, c[0x0][0x27c] ;  /* 0x00009f00ffb87624 */ /* 0x000fe200078e00ff */
[C---:B------:R-:W-:Y:S01]  /*0f10*/  @P0 LEA R4, P3, R0.reuse, c[0x0][0x220], 0x1 ;  /* 0x0000880000040a11 */ /* 0x040fe200078608ff */
[----:B------:R-:W-:Y:S02]  /*0f20*/  IMAD.SHL.U32 R77, R77, 0x2, RZ ;  /* 0x000000024d4d7824 */ /* 0x000fe400078e00ff */
[----:B------:R-:W-:Y:S01]  /*0f30*/  IMAD.MOV.U32 R153, RZ, RZ, c[0x0][0x27c] ;  /* 0x00009f00ff997624 */ /* 0x000fe200078e00ff */
[----:B------:R-:W-:Y:S01]  /*0f40*/  @P0 LEA.HI.X R5, R0, c[0x0][0x224], R2, 0x1, P3 ;  /* 0x0000890000050a11 */ /* 0x000fe200018f0c02 */
[----:B------:R-:W-:Y:S01]  /*0f50*/  IMAD R2, R36, c[0x0][0x260], RZ ;  /* 0x0000980024027a24 */ /* 0x000fe200078e02ff */
[----:B------:R-:W-:Y:S01]  /*0f60*/  @!PT LDS RZ, [RZ] ;  /* 0x00000000fffff984 */ /* 0x000fe20000000800 */
[----:B------:R-:W-:Y:S01]  /*0f70*/  @!PT LDS RZ, [RZ] ;  /* 0x00000000fffff984 */ /* 0x000fe20000000800 */
[----:B------:R-:W-:Y:S01]  /*0f80*/  @!PT LDS RZ, [RZ] ;  /* 0x00000000fffff984 */ /* 0x000fe20000000800 */
[----:B------:R1:W-:Y:S01]  /*0f90*/  @P1 LDGSTS.E.BYPASS.LTC128B.128 [R77+0x4100], [R6.64], !P6 ;  /* 0x04100000064d1fae */ /* 0x0003e2000f101d46 */
[----:B------:R-:W-:Y:S01]  /*0fa0*/  IADD3 R123, P3, R12, 0x80, RZ ;  /* 0x000000800c7b7810 */ /* 0x000fe20007f7e0ff */
[----:B------:R-:W-:-:S02]  /*0fb0*/  IMAD.SHL.U32 R154, R152, 0x20, RZ ;  /* 0x00000020989a7824 */ /* 0x000fc400078e00ff */
[----:B------:R1:W-:Y:S01]  /*0fc0*/  @P1 LDGSTS.E.BYPASS.LTC128B.128 [R77+0x6100], [R6.64+0x80], !P5 ;  /* 0x06100080064d1fae */ /* 0x0003e2000e901d46 */
[----:B------:R-:W-:Y:S01]  /*0fd0*/  IMAD R2, R35, c[0x0][0x264], R2 ;  /* 0x0000990023027a24 */ /* 0x000fe200078e0202 */
[----:B------:R-:W-:Y:S01]  /*0fe0*/  @P2 IADD3 R0, P1, R18, R12, RZ ;  /* 0x0000000c12002210 */ /* 0x000fe20007f3e0ff */
[----:B------:R-:W-:Y:S01]  /*0ff0*/  IMAD.IADD R145, R34, 0x1, -R95 ;  /* 0x0000000122917824 */ /* 0x000fe200078e0a5f */
[----:B------:R3:W-:Y:S01]  /*1000*/  @P0 LDGSTS.E.BYPASS.LTC128B.128 [R77+0x4900], [R4.64], !P6 ;  /* 0x04900000044d0fae */ /* 0x0007e2000f101d46 */
[----:B------:R-:W-:Y:S01]  /*1010*/  IMAD.SHL.U32 R153, R153, 0x2, RZ ;  /* 0x0000000299997824 */ /* 0x000fe200078e00ff */
[----:B------:R-:W-:Y:S01]  /*1020*/  IADD3 R34, R32, 0x20, RZ ;  /* 0x0000002020227810 */ /* 0x000fe20007ffe0ff */
[----:B------:R-:W-:Y:S01]  /*1030*/  IMAD.X R120, RZ, RZ, R27, P3 ;  /* 0x000000ffff787224 */ /* 0x000fe200018e061b */
[----:B------:R3:W-:Y:S01]  /*1040*/  @P0 LDGSTS.E.BYPASS.LTC128B.128 [R77+0x6900], [R4.64+0x80], !P5 ;  /* 0x06900080044d0fae */ /* 0x0007e2000e901d46 */
[----:B------:R-:W-:Y:S01]  /*1050*/  ISETP.GT.AND P0, PT, R8, 0x30, PT ;  /* 0x000000300800780c */ /* 0x000fe20003f04270 */
[----:B------:R-:W-:-:S04]  /*1060*/  IMAD.WIDE.U32 R8, R95, c[0x0][0x280], R32 ;  /* 0x0000a0005f087a25 */ /* 0x000fc800078e0020 */
[----:B------:R-:W-:Y:S02]  /*1070*/  IMAD.MOV.U32 R12, RZ, RZ, R8 ;  /* 0x000000ffff0c7224 */ /* 0x000fe400078e0008 */
[----:B------:R-:W-:Y:S02]  /*1080*/  IMAD.MOV.U32 R8, RZ, RZ, R22 ;  /* 0x000000ffff087224 */ /* 0x000fe400078e0016 */
[----:B------:R-:W-:Y:S02]  /*1090*/  IMAD R117, R26, 0x10, R95 ;  /* 0x000000101a757824 */ /* 0x000fe400078e025f */
[----:B-1----:R-:W-:-:S04]  /*10a0*/  IMAD.WIDE.U32 R6, R35, c[0x0][0x260], R20 ;  /* 0x0000980023067a25 */ /* 0x002fc800078e0014 */
[----:B---3--:R-:W-:Y:S02]  /*10b0*/  IMAD.IADD R5, R7, 0x1, R2 ;  /* 0x0000000107057824 */ /* 0x008fe400078e0202 */
[----:B------:R-:W-:Y:S01]  /*10c0*/  @P2 IMAD.X R7, R27, 0x1, R3, P1 ;  /* 0x000000011b072824 */ /* 0x000fe200008e0603 */
[----:B------:R-:W-:Y:S01]  /*10d0*/  @P2 LEA R14, P1, R0, c[0x0][0x220], 0x1 ;  /* 0x00008800000e2a11 */ /* 0x000fe200078208ff */
[----:B------:R-:W-:Y:S02]  /*10e0*/  IMAD R2, R10, c[0x0][0x280], RZ ;  /* 0x0000a0000a027a24 */ /* 0x000fe400078e02ff */
[----:B------:R-:W-:Y:S01]  /*10f0*/  IMAD.MOV.U32 R4, RZ, RZ, R6 ;  /* 0x000000ffff047224 */ /* 0x000fe200078e0006 */
[----:B------:R-:W-:Y:S01]  /*1100*/  @P2 LEA.HI.X R15, R0, c[0x0][0x224], R7, 0x1, P1 ;  /* 0x00008900000f2a11 */ /* 0x000fe200008f0c07 */
[----:B------:R-:W-:Y:S01]  /*1110*/  IMAD R0, R10, c[0x0][0x290], RZ ;  /* 0x0000a4000a007a24 */ /* 0x000fe200078e02ff */
[----:B------:R-:W-:Y:S01]  /*1120*/  ISETP.GE.AND P1, PT, R20, c[0x0][0x27c], PT ;  /* 0x00009f0014007a0c */ /* 0x000fe20003f26270 */
[----:B------:R-:W-:-:S02]  /*1130*/  IMAD R2, R95, c[0x0][0x284], R2 ;  /* 0x0000a1005f027a24 */ /* 0x000fc400078e0202 */
[C---:B------:R-:W-:Y:S01]  /*1140*/  IMAD.WIDE.U32 R6, R95.reuse, c[0x0][0x280], R20 ;  /* 0x0000a0005f067a25 */ /* 0x040fe200078e0014 */
[----:B------:R-:W-:Y:S01]  /*1150*/  SEL R10, RZ, c[0x0][0x27c], !P1 ;  /* 0x00009f00ff0a7a07 */ /* 0x000fe20004800000 */
[----:B------:R1:W-:Y:S01]  /*1160*/  @P2 LDGSTS.E.BYPASS.LTC128B.128 [R77+0x5100], [R14.64], !P6 ;  /* 0x051000000e4d2fae */ /* 0x0003e2000f101d46 */
[----:B------:R-:W-:Y:S01]  /*1170*/  P2R R148, PR, RZ, 0x2 ;  /* 0x00000002ff947803 */ /* 0x000fe20000000000 */
[----:B------:R-:W-:Y:S02]  /*1180*/  IMAD R0, R95, c[0x0][0x294], R0 ;  /* 0x0000a5005f007a24 */ /* 0x000fe400078e0200 */
[----:B------:R-:W-:Y:S01]  /*1190*/  IMAD.IADD R13, R9, 0x1, R2 ;  /* 0x00000001090d7824 */ /* 0x000fe200078e0202 */
[----:B------:R1:W-:Y:S01]  /*11a0*/  @P2 LDGSTS.E.BYPASS.LTC128B.128 [R77+0x7100], [R14.64+0x80], !P5 ;  /* 0x071000800e4d2fae */ /* 0x0003e2000e901d46 */
[----:B------:R-:W-:Y:S01]  /*11b0*/  IMAD.IADD R11, R2, 0x1, R7 ;  /* 0x00000001020b7824 */ /* 0x000fe200078e0207 */
[----:B------:R-:W-:Y:S01]  /*11c0*/  IADD3 R7, R17, R0, RZ ;  /* 0x0000000011077210 */ /* 0x000fe20007ffe0ff */
[----:B------:R-:W-:-:S02]  /*11d0*/  IMAD.IADD R2, R20, 0x1, R10 ;  /* 0x0000000114027824 */ /* 0x000fc400078e020a */
[----:B------:R-:W-:Y:S02]  /*11e0*/  IMAD.IADD R9, R0, 0x1, R23 ;  /* 0x0000000100097824 */ /* 0x000fe400078e0217 */
[----:B------:R-:W-:Y:S01]  /*11f0*/  IMAD.MOV.U32 R10, RZ, RZ, R6 ;  /* 0x000000ffff0a7224 */ /* 0x000fe200078e0006 */
[----:B------:R-:W-:Y:S01]  /*1200*/  SHF.R.S32.HI R0, RZ, 0x1f, R2 ;  /* 0x0000001fff007819 */ /* 0x000fe20000011402 */
[----:B------:R-:W-:Y:S02]  /*1210*/  IMAD.MOV.U32 R6, RZ, RZ, R16 ;  /* 0x000000ffff067224 */ /* 0x000fe400078e0010 */
[----:B------:R-:W-:Y:S01]  /*1220*/  IMAD R17, R25, c[0x0][0x268], RZ ;  /* 0x00009a0019117a24 */ /* 0x000fe200078e02ff */
[-C--:B------:R-:W-:Y:S01]  /*1230*/  LEA.HI R16, R0, R2.reuse, RZ, 0x3 ;  /* 0x0000000200107211 */ /* 0x080fe200078f18ff */
[----:B------:R-:W-:Y:S01]  /*1240*/  IMAD.WIDE.U32 R100, R24, c[0x0][0x290], R8 ;  /* 0x0000a40018647a25 */ /* 0x000fe200078e0008 */
[----:B------:R-:W-:Y:S02]  /*1250*/  LEA.HI R19, R0, R2, RZ, 0x6 ;  /* 0x0000000200137211 */ /* 0x000fe400078f30ff */
[----:B------:R-:W-:Y:S01]  /*1260*/  SHF.R.S32.HI R0, RZ, 0x1f, R24 ;  /* 0x0000001fff007819 */ /* 0x000fe20000011418 */
[C---:B------:R-:W-:Y:S01]  /*1270*/  IMAD R17, R98.reuse, c[0x0][0x26c], R17 ;  /* 0x00009b0062117a24 */ /* 0x040fe200078e0211 */
[----:B------:R-:W-:Y:S01]  /*1280*/  @P0 MOV R2, R18 ;  /* 0x0000001200020202 */ /* 0x000fe20000000f00 */
[----:B------:R-:W-:Y:S01]  /*1290*/  IMAD.WIDE.U32 R98, R98, c[0x0][0x268], R4 ;  /* 0x00009a0062627a25 */ /* 0x000fe200078e0004 */
[----:B------:R-:W-:-:S02]  /*12a0*/  SHF.R.S32.HI R8, RZ, 0x1f, R159 ;  /* 0x0000001fff087819 */ /* 0x000fc4000001149f */
[----:B------:R-:W-:Y:S01]  /*12b0*/  LOP3.LUT R93, R16, 0xfffffff8, RZ, 0xc0, !PT ;  /* 0xfffffff8105d7812 */ /* 0x000fe200078ec0ff */
[C---:B------:R-:W-:Y:S01]  /*12c0*/  IMAD R5, R0.reuse, c[0x0][0x280], RZ ;  /* 0x0000a00000057a24 */ /* 0x040fe200078e02ff */
[----:B------:R-:W-:Y:S01]  /*12d0*/  SHF.R.S32.HI R114, RZ, 0x3, R16 ;  /* 0x00000003ff727819 */ /* 0x000fe20000011410 */
[----:B------:R-:W-:Y:S01]  /*12e0*/  IMAD R4, R0, c[0x0][0x290], RZ ;  /* 0x0000a40000047a24 */ /* 0x000fe200078e02ff */
[----:B------:R-:W-:Y:S01]  /*12f0*/  IADD3 R108, R99, R17, RZ ;  /* 0x00000011636c7210 */ /* 0x000fe20007ffe0ff */
[----:B------:R-:W-:Y:S01]  /*1300*/  @P0 IMAD R0, R31, 0x30, RZ ;  /* 0x000000301f000824 */ /* 0x000fe200078e02ff */
[----:B------:R-:W-:Y:S01]  /*1310*/  SHF.R.S32.HI R113, RZ, 0x1f, R93 ;  /* 0x0000001fff717819 */ /* 0x000fe2000001145d */
[C---:B------:R-:W-:Y:S01]  /*1320*/  @P0 IMAD.WIDE.U32 R2, R152.reuse, 0x30, R2 ;  /* 0x0000003098020825 */ /* 0x040fe200078e0002 */
[----:B------:R-:W-:-:S03]  /*1330*/  SHF.L.U64.HI R152, R152, R157, c[0x0][0x23c] ;  /* 0x00008f0098987619 */ /* 0x000fc6000001029d */
[----:B------:R-:W-:Y:S01]  /*1340*/  IMAD R109, R24, c[0x0][0x294], R4 ;  /* 0x0000a500186d7a24 */ /* 0x000fe200078e0204 */
[----:B------:R-:W-:Y:S01]  /*1350*/  @P0 LEA R4, P1, R2, c[0x0][0x220], 0x1 ;  /* 0x0000880002040a11 */ /* 0x000fe200078208ff */
[----:B------:R-:W-:Y:S02]  /*1360*/  @P0 IMAD.IADD R0, R3, 0x1, R0 ;  /* 0x0000000103000824 */ /* 0x000fe400078e0200 */
[C---:B------:R-:W-:Y:S02]  /*1370*/  IMAD R110, R24.reuse, c[0x0][0x284], R5 ;  /* 0x0000a100186e7a24 */ /* 0x040fe400078e0205 */
[----:B------:R-:W-:Y:S01]  /*1380*/  IMAD.WIDE.U32 R104, R24, c[0x0][0x290], R6 ;  /* 0x0000a40018687a25 */ /* 0x000fe200078e0006 */
[----:B------:R-:W-:Y:S02]  /*1390*/  @P0 LEA.HI.X R5, R2, c[0x0][0x224], R0, 0x1, P1 ;  /* 0x0000890002050a11 */ /* 0x000fe400008f0c00 */
[----:B------:R-:W-:Y:S01]  /*13a0*/  SHF.R.S32.HI R7, RZ, 0x1f, R161 ;  /* 0x0000001fff077819 */ /* 0x000fe200000114a1 */
[----:B------:R-:W-:Y:S01]  /*13b0*/  IMAD.SHL.U32 R0, R161, 0x40, RZ ;  /* 0x00000040a1007824 */ /* 0x000fe200078e00ff */
[----:B------:R-:W-:Y:S01]  /*13c0*/  SHF.R.S32.HI R2, RZ, 0x1f, R160 ;  /* 0x0000001fff027819 */ /* 0x000fe200000114a0 */
[----:B------:R-:W-:Y:S01]  /*13d0*/  IMAD.SHL.U32 R3, R160, 0x40, RZ ;  /* 0x00000040a0037824 */ /* 0x000fe200078e00ff */
[----:B------:R-:W-:Y:S01]  /*13e0*/  LEA.HI R7, R7, R161, RZ, 0x3 ;  /* 0x000000a107077211 */ /* 0x000fe200078f18ff */
[----:B------:R-:W-:Y:S01]  /*13f0*/  IMAD.SHL.U32 R6, R159, 0x40, RZ ;  /* 0x000000409f067824 */ /* 0x000fe200078e00ff */
[----:B------:R-:W-:Y:S01]  /*1400*/  LOP3.LUT R126, R0, 0x1c0, RZ, 0xc0, !PT ;  /* 0x000001c0007e7812 */ /* 0x000fe200078ec0ff */
[----:B------:R3:W-:Y:S01]  /*1410*/  @P0 LDGSTS.E.BYPASS.LTC128B.128 [R77+0x5900], [R4.64], !P6 ;  /* 0x05900000044d0fae */ /* 0x0007e2000f101d46 */
[----:B------:R-:W-:Y:S01]  /*1420*/  LEA.HI R0, R8, R159, RZ, 0x3 ;  /* 0x0000009f08007211 */ /* 0x000fe200078f18ff */
[----:B------:R-:W-:Y:S01]  /*1430*/  IMAD.WIDE.U32 R102, R24, c[0x0][0x280], R10 ;  /* 0x0000a00018667a25 */ /* 0x000fe200078e000a */
[----:B------:R-:W-:Y:S01]  /*1440*/  LEA.HI R2, R2, R160, RZ, 0x3 ;  /* 0x000000a002027211 */ /* 0x000fe200078f18ff */
[----:B------:R3:W-:Y:S01]  /*1450*/  @P0 LDGSTS.E.BYPASS.LTC128B.128 [R77+0x7900], [R4.64+0x80], !P5 ;  /* 0x07900080044d0fae */ /* 0x0007e2000e901d46 */
[----:B------:R-:W-:Y:S01]  /*1460*/  LOP3.LUT R125, R3, 0x1c0, RZ, 0xc0, !PT ;  /* 0x000001c0037d7812 */ /* 0x000fe200078ec0ff */
[----:B------:R-:W-:Y:S01]  /*1470*/  IMAD.SHL.U32 R0, R0, 0x40, RZ ;  /* 0x0000004000007824 */ /* 0x000fe200078e00ff */
[----:B------:R-:W-:Y:S01]  /*1480*/  SHF.L.U32 R2, R2, 0x6, RZ ;  /* 0x0000000602027819 */ /* 0x000fe200000006ff */
[----:B------:R-:W-:Y:S01]  /*1490*/  IMAD.SHL.U32 R3, R7, 0x40, RZ ;  /* 0x0000004007037824 */ /* 0x000fe200078e00ff */
[----:B------:R-:W-:Y:S01]  /*14a0*/  LOP3.LUT R124, R6, 0x1c0, RZ, 0xc0, !PT ;  /* 0x000001c0067c7812 */ /* 0x000fe200078ec0ff */
[----:B------:R-:W0:Y:S01]  /*14b0*/  LDGDEPBAR ;  /* 0x00000000000079af */ /* 0x000e220000000000 */
[----:B------:R-:W-:Y:S01]  /*14c0*/  LOP3.LUT R136, R0, 0xfffffe00, RZ, 0xc0, !PT ;  /* 0xfffffe0000887812 */ /* 0x000fe200078ec0ff */
[----:B------:R-:W-:Y:S01]  /*14d0*/  IMAD.SHL.U32 R0, R19, 0x40, RZ ;  /* 0x0000004013007824 */ /* 0x000fe200078e00ff */
[----:B------:R-:W-:Y:S01]  /*14e0*/  LOP3.LUT R138, R3, 0xfffffe00, RZ, 0xc0, !PT ;  /* 0xfffffe00038a7812 */ /* 0x000fe200078ec0ff */
[----:B------:R-:W-:Y:S01]  /*14f0*/  IMAD.MOV.U32 R10, RZ, RZ, c[0x0][0x280] ;  /* 0x0000a000ff0a7624 */ /* 0x000fe200078e00ff */
[----:B------:R-:W-:Y:S01]  /*1500*/  LOP3.LUT R137, R2, 0xfffffe00, RZ, 0xc0, !PT ;  /* 0xfffffe0002897812 */ /* 0x000fe200078ec0ff */
[----:B------:R-:W-:Y:S01]  /*1510*/  IMAD.WIDE.U32 R106, R24, c[0x0][0x280], R12 ;  /* 0x0000a000186a7a25 */ /* 0x000fe200078e000c */
[----:B------:R-:W-:-:S02]  /*1520*/  LOP3.LUT R3, R127, 0x38, R16, 0xf8, !PT ;  /* 0x000000387f037812 */ /* 0x000fc400078ef810 */
[----:B------:R-:W-:Y:S01]  /*1530*/  SHF.R.U32.HI R170, RZ, 0x3, R126 ;  /* 0x00000003ffaa7819 */ /* 0x000fe2000001167e */
[----:B------:R-:W-:Y:S01]  /*1540*/  IMAD.WIDE.U32 R166, R10, 0x30, RZ ;  /* 0x000000300aa67825 */ /* 0x000fe200078e00ff */
[----:B------:R-:W-:Y:S02]  /*1550*/  LOP3.LUT R2, R126, 0x38, R16, 0xf8, !PT ;  /* 0x000000387e027812 */ /* 0x000fe400078ef810 */
[----:B------:R-:W-:Y:S01]  /*1560*/  SHF.R.U32.HI R169, RZ, 0x3, R125 ;  /* 0x00000003ffa97819 */ /* 0x000fe2000001167d */
[----:B------:R-:W-:Y:S01]  /*1570*/  IMAD.IADD R112, R107, 0x1, R110 ;  /* 0x000000016b707824 */ /* 0x000fe200078e026e */
[----:B------:R-:W-:Y:S01]  /*1580*/  SHF.R.U32.HI R168, RZ, 0x3, R124 ;  /* 0x00000003ffa87819 */ /* 0x000fe2000001167c */
[----:B------:R-:W-:Y:S01]  /*1590*/  IMAD.IADD R111, R105, 0x1, R109 ;  /* 0x00000001696f7824 */ /* 0x000fe200078e026d */
[--C-:B------:R-:W-:Y:S01]  /*15a0*/  LOP3.LUT R7, R125, 0x38, R16.reuse, 0xf8, !PT ;  /* 0x000000387d077812 */ /* 0x100fe200078ef810 */
[----:B------:R-:W-:Y:S01]  /*15b0*/  IMAD.SHL.U32 R177, R10, 0x40, RZ ;  /* 0x000000400ab17824 */ /* 0x000fe200078e00ff */
[----:B------:R-:W-:Y:S01]  /*15c0*/  LOP3.LUT R9, R124, 0x38, R16, 0xf8, !PT ;  /* 0x000000387c097812 */ /* 0x000fe200078ef810 */
[----:B------:R-:W-:Y:S01]  /*15d0*/  IMAD.SHL.U32 R178, R10, 0x10, RZ ;  /* 0x000000100ab27824 */ /* 0x000fe200078e00ff */
[----:B------:R-:W-:Y:S01]  /*15e0*/  LOP3.LUT R0, R0, 0xfffff000, RZ, 0xc0, !PT ;  /* 0xfffff00000007812 */ /* 0x000fe200078ec0ff */
[----:B---3--:R-:W-:Y:S01]  /*15f0*/  IMAD R4, R36, c[0x0][0x1e8], RZ ;  /* 0x00007a0024047a24 */ /* 0x008fe200078e02ff */
[----:B------:R-:W-:Y:S01]  /*1600*/  LOP3.LUT R8, R3, R172, RZ, 0x3c, !PT ;  /* 0x000000ac03087212 */ /* 0x000fe200078e3cff */
[----:B------:R-:W-:Y:S01]  /*1610*/  IMAD.MOV.U32 R5, RZ, RZ, c[0x0][0x290] ;  /* 0x0000a400ff057624 */ /* 0x000fe200078e00ff */
[----:B------:R-:W-:Y:S01]  /*1620*/  LOP3.LUT R6, R2, R170, RZ, 0x3c, !PT ;  /* 0x000000aa02067212 */ /* 0x000fe200078e3cff */
[----:B------:R-:W-:Y:S01]  /*1630*/  IMAD R4, R35, c[0x0][0x1ec], R4 ;  /* 0x00007b0023047a24 */ /* 0x000fe200078e0204 */
[----:B------:R-:W-:Y:S01]  /*1640*/  LOP3.LUT R3, R7, R169, RZ, 0x3c, !PT ;  /* 0x000000a907037212 */ /* 0x000fe200078e3cff */
[----:B------:R-:W-:Y:S01]  /*1650*/  IMAD.WIDE.U32 R164, R5, 0x30, RZ ;  /* 0x0000003005a47825 */ /* 0x000fe200078e00ff */
[----:B------:R-:W-:-:S02]  /*1660*/  LOP3.LUT R2, R9, R168, RZ, 0x3c, !PT ;  /* 0x000000a809027212 */ /* 0x000fc400078e3cff */
[-C--:B------:R-:W-:Y:S01]  /*1670*/  IADD3 R9, R8, R0.reuse, R135 ;  /* 0x0000000008097210 */ /* 0x080fe20007ffe087 */
[C---:B------:R-:W-:Y:S01]  /*1680*/  IMAD.SHL.U32 R176, R5.reuse, 0x20, RZ ;  /* 0x0000002005b07824 */ /* 0x040fe200078e00ff */
[-C--:B------:R-:W-:Y:S01]  /*1690*/  IADD3 R8, R6, R0.reuse, R138 ;  /* 0x0000000006087210 */ /* 0x080fe20007ffe08a */
[----:B------:R-:W-:Y:S01]  /*16a0*/  IMAD.SHL.U32 R173, R5, 0x40, RZ ;  /* 0x0000004005ad7824 */ /* 0x000fe200078e00ff */
[-C--:B------:R-:W-:Y:S01]  /*16b0*/  IADD3 R7, R3, R0.reuse, R137 ;  /* 0x0000000003077210 */ /* 0x080fe20007ffe089 */
[----:B------:R-:W-:Y:S01]  /*16c0*/  IMAD.SHL.U32 R174, R5, 0x10, RZ ;  /* 0x0000001005ae7824 */ /* 0x000fe200078e00ff */
[----:B------:R-:W-:Y:S01]  /*16d0*/  IADD3 R6, R2, R0, R136 ;  /* 0x0000000002067210 */ /* 0x000fe20007ffe088 */
[----:B------:R-:W-:Y:S01]  /*16e0*/  IMAD R0, R36, c[0x0][0x210], RZ ;  /* 0x0000840024007a24 */ /* 0x000fe200078e02ff */
[----:B------:R-:W-:Y:S01]  /*16f0*/  SHF.L.U64.HI R156, R10, R157, c[0x0][0x284] ;  /* 0x0000a1000a9c7619 */ /* 0x000fe2000001029d */
[----:B------:R-:W-:Y:S01]  /*1700*/  IMAD.IADD R110, R110, 0x1, R103 ;  /* 0x000000016e6e7824 */ /* 0x000fe200078e0267 */
[C---:B------:R-:W-:Y:S01]  /*1710*/  SHF.L.U64.HI R162, R10.reuse, R163, c[0x0][0x284] ;  /* 0x0000a1000aa27619 */ /* 0x040fe200000102a3 */
[----:B------:R-:W-:Y:S01]  /*1720*/  IMAD R0, R35, c[0x0][0x214], R0 ;  /* 0x0000850023007a24 */ /* 0x000fe200078e0200 */
[----:B------:R-:W-:Y:S01]  /*1730*/  SHF.L.U64.HI R157, R5, R157, c[0x0][0x294] ;  /* 0x0000a500059d7619 */ /* 0x000fe2000001029d */
[----:B------:R-:W-:Y:S01]  /*1740*/  IMAD.IADD R109, R109, 0x1, R101 ;  /* 0x000000016d6d7824 */ /* 0x000fe200078e0265 */
[----:B------:R-:W-:Y:S01]  /*1750*/  SHF.L.U64.HI R163, R5, R163, c[0x0][0x294] ;  /* 0x0000a50005a37619 */ /* 0x000fe200000102a3 */
[----:B------:R-:W-:Y:S01]  /*1760*/  IMAD.IADD R146, R181, 0x1, R0 ;  /* 0x00000001b5927824 */ /* 0x000fe200078e0200 */
[CC--:B------:R-:W-:Y:S01]  /*1770*/  SHF.L.U64.HI R158, R10.reuse, R30.reuse, c[0x0][0x284] ;  /* 0x0000a1000a9e7619 */ /* 0x0c0fe2000001021e */
[----:B------:R-:W-:Y:S01]  /*1780*/  IMAD.SHL.U32 R143, R9, 0x2, RZ ;  /* 0x00000002098f7824 */ /* 0x000fe200078e00ff */
[----:B------:R-:W-:Y:S01]  /*1790*/  SHF.L.U64.HI R155, R5, R30, c[0x0][0x294] ;  /* 0x0000a500059b7619 */ /* 0x000fe2000001021e */
[----:B------:R-:W-:Y:S01]  /*17a0*/  IMAD.SHL.U32 R141, R7, 0x2, RZ ;  /* 0x00000002078d7824 */ /* 0x000fe200078e00ff */
[----:B------:R-:W-:Y:S01]  /*17b0*/  SHF.L.U32 R175, R10, 0x5, RZ ;  /* 0x000000050aaf7819 */ /* 0x000fe200000006ff */
[----:B------:R-:W-:Y:S01]  /*17c0*/  IMAD.SHL.U32 R140, R6, 0x2, RZ ;  /* 0x00000002068c7824 */ /* 0x000fe200078e00ff */
[----:B------:R-:W-:-:S02]  /*17d0*/  IADD3 R147, R183, R4, RZ ;  /* 0x00000004b7937210 */ /* 0x000fc40007ffe0ff */
[----:B------:R-:W-:Y:S01]  /*17e0*/  IADD3 R121, R167, UR5, RZ ;  /* 0x00000005a7797c10 */ /* 0x000fe2000fffe0ff */
[----:B------:R-:W-:Y:S01]  /*17f0*/  BAR.SYNC.DEFER_BLOCKING 0x0 ;  /* 0x0000000000007b1d */ /* 0x000fe20000010000 */
[----:B------:R-:W-:Y:S02]  /*1800*/  ISETP.GE.AND P5, PT, R20, c[0x0][0x1d4], PT ;  /* 0x0000750014007a0c */ /* 0x000fe40003fa6270 */
[----:B------:R-:W-:Y:S02]  /*1810*/  SHF.L.U32 R142, R8, 0x1, RZ ;  /* 0x00000001088e7819 */ /* 0x000fe400000006ff */
[----:B------:R-:W-:Y:S02]  /*1820*/  ISETP.NE.AND P1, PT, R185, 0x1, PT ;  /* 0x00000001b900780c */ /* 0x000fe40003f25270 */
[----:B------:R-:W-:Y:S02]  /*1830*/  ISETP.GE.AND P0, PT, R184, 0x1, PT ;  /* 0x00000001b800780c */ /* 0x000fe40003f06270 */
[----:B------:R-:W-:Y:S01]  /*1840*/  IADD3 R122, R165, UR4, RZ ;  /* 0x00000004a57a7c10 */ /* 0x000fe2000fffe0ff */
[----:B------:R-:W-:Y:S01]  /*1850*/  ULDC.U8 UR4, c[0x0][0x298] ;  /* 0x0000a60000047ab9 */ /* 0x000fe20000000000 */
[----:B--2---:R-:W-:Y:S01]  /*1860*/  @P4 SHF.R.S32.HI R3, RZ, 0x1f, R29 ;  /* 0x0000001fff034819 */ /* 0x004fe2000001141d */
[----:B------:R-:W-:-:S02]  /*1870*/  @!P4 IMAD.MOV.U32 R3, RZ, RZ, R28 ;  /* 0x000000ffff03c224 */ /* 0x000fc400078e001c */
[----:B------:R-:W-:Y:S02]  /*1880*/  @P4 IMAD.MOV.U32 R2, RZ, RZ, R29 ;  /* 0x000000ffff024224 */ /* 0x000fe400078e001d */
[----:B------:R-:W-:Y:S02]  /*1890*/  @!P4 IMAD.MOV.U32 R2, RZ, RZ, R37 ;  /* 0x000000ffff02c224 */ /* 0x000fe400078e0025 */
[----:B------:R-:W-:Y:S02]  /*18a0*/  IMAD R0, R3, c[0x0][0x2b0], RZ ;  /* 0x0000ac0003007a24 */ /* 0x000fe400078e02ff */
[----:B------:R-:W-:-:S04]  /*18b0*/  IMAD.WIDE.U32 R132, R2, c[0x0][0x2b0], RZ ;  /* 0x0000ac0002847a25 */ /* 0x000fc800078e00ff */
[----:B------:R-:W-:-:S04]  /*18c0*/  IMAD R0, R2, c[0x0][0x2b4], R0 ;  /* 0x0000ad0002007a24 */ /* 0x000fc800078e0200 */
[----:B-1----:R-:W-:Y:S02]  /*18d0*/  IMAD.IADD R144, R133, 0x1, R0 ;  /* 0x0000000185907824 */ /* 0x002fe400078e0200 */
.L_x_1892:
[----:B------:R-:W-:Y:S01]  /*18e0*/  IMAD.SHL.U32 R97, R90, 0x40, RZ ;  /* 0x000000405a617824 */ /* 0x000fe200078e00ff */
[----:B------:R-:W2:Y:S01]  /*18f0*/  LDL R186, [R1+0xc0] ;  /* 0x0000c00001ba7983 */ /* 0x000ea20000100800 */
[----:B------:R-:W-:Y:S01]  /*1900*/  IMAD.MOV.U32 R94, RZ, RZ, RZ ;  /* 0x000000ffff5e7224 */ /* 0x000fe200078e00ff */
[----:B------:R-:W-:Y:S04]  /*1910*/  DEPBAR.LE SB0, 0x0 ;  /* 0x000080000000791a */ /* 0x000fe80000000000 */
[----:B------:R-:W-:Y:S01]  /*1920*/  IMAD.IADD R0, R117, 0x1, R97 ;  /* 0x0000000175007824 */ /* 0x000fe200078e0261 */
[----:B------:R-:W-:Y:S01]  /*1930*/  ISETP.NE.AND P1, PT, R185, 0x1, PT ;  /* 0x00000001b900780c */ /* 0x000fe20003f25270 */
[----:B------:R-:W-:Y:S01]  /*1940*/  BSSY B2, `(.L_x_1846) ;  /* 0x0000548000027945 */ /* 0x000fe20003800000 */
[----:B------:R-:W-:Y:S01]  /*1950*/  ISETP.GE.AND P2, PT, R184, 0x1, PT ;  /* 0x00000001b800780c */ /* 0x000fe20003f46270 */
[----:B-1----:R-:W-:Y:S10]  /*1960*/  IMAD.IADD R4, R149, 0x1, R0 ;  /* 0x0000000195047824 */ /* 0x002ff400078e0200 */
[----:B------:R-:W-:Y:S01]  /*1970*/  @P1 IMAD.HI.U32 R2, R4, c[0x0][0x2bc], RZ ;  /* 0x0000af0004021a27 */ /* 0x000fe200078e00ff */
[----:B--2---:R-:W-:Y:S03]  /*1980*/  ISETP.GE.AND P0, PT, R0, R186, PT ;  /* 0x000000ba0000720c */ /* 0x004fe60003f06270 */
[----:B------:R-:W-:Y:S01]  /*1990*/  IMAD.MOV.U32 R0, RZ, RZ, R4 ;  /* 0x000000ffff007224 */ /* 0x000fe200078e0004 */
[----:B------:R-:W-:Y:S02]  /*19a0*/  @P1 SHF.R.U32.HI R0, RZ, c[0x0][0x2c0], R2 ;  /* 0x0000b000ff001a19 */ /* 0x000fe40000011602 */
[----:B------:R-:W-:Y:S11]  /*19b0*/  ISETP.GT.OR P0, PT, R117, 0x3f, P0 ;  /* 0x0000003f7500780c */ /* 0x000ff60000704670 */
[----:B------:R-:W-:Y:S02]  /*19c0*/  @!UPT UIADD3 URZ, URZ, URZ, URZ ;  /* 0x0000003f3f3ff290 */ /* 0x000fe4000fffe03f */
[C---:B------:R-:W-:Y:S04]  /*19d0*/  @!P0 IADD3 R3, P1, R0.reuse, R132, RZ ;  /* 0x0000008400038210 */ /* 0x040fe80007f3e0ff */
[----:B------:R-:W-:Y:S01]  /*19e0*/  @!P0 LEA.HI.X.SX32 R5, R0, R144, 0x1, P1 ;  /* 0x0000009000058211 */ /* 0x000fe200008f0eff */
        /* <DEDUP_REMOVED lines=27> */
[----:B------:R-:W-:Y:S01]  /*1ba0*/  IADD3 R2, -R97, R186, RZ ;  /* 0x000000ba61027210 */ /* 0x000fe20007ffe1ff */
        /* <DEDUP_REMOVED lines=33> */
.L_x_1850:
[----:B------:R-:W-:Y:S05]  /*1dc0*/  BSYNC B0 ;  /* 0x0000000000007941 */ /* 0x000fea0003800000 */
.L_x_1849:
        /* <DEDUP_REMOVED lines=39> */
.L_x_1852:
[----:B------:R-:W-:Y:S05]  /*2040*/  BSYNC B0 ;  /* 0x0000000000007941 */ /* 0x000fea0003800000 */
.L_x_1851:
        /* <DEDUP_REMOVED lines=40> */
.L_x_1854:
[----:B------:R-:W-:Y:S05]  /*22d0*/  BSYNC B0 ;  /* 0x0000000000007941 */ /* 0x000fea0003800000 */
.L_x_1853:
        /* <DEDUP_REMOVED lines=38> */
.L_x_1856:
[----:B------:R-:W-:Y:S05]  /*2540*/  BSYNC B0 ;  /* 0x0000000000007941 */ /* 0x000fea0003800000 */
.L_x_1855:
        /* <DEDUP_REMOVED lines=72> */
.L_x_1860:
[----:B------:R-:W-:Y:S05]  /*29d0*/  BSYNC B0 ;  /* 0x0000000000007941 */ /* 0x000fea0003800000 */
.L_x_1859:
        /* <DEDUP_REMOVED lines=57> */
.L_x_1858:
[----:B------:R-:W-:Y:S05]  /*2d70*/  BSYNC B1 ;  /* 0x0000000000017941 */ /* 0x000fea0003800000 */
.L_x_1857:
        /* <DEDUP_REMOVED lines=60> */
.L_x_1864:
[----:B------:R-:W-:Y:S05]  /*3140*/  BSYNC B0 ;  /* 0x0000000000007941 */ /* 0x000fea0003800000 */
.L_x_1863:
        /* <DEDUP_REMOVED lines=57> */
.L_x_1862:
[----:B------:R-:W-:Y:S05]  /*34e0*/  BSYNC B1 ;  /* 0x0000000000017941 */ /* 0x000fea0003800000 */
.L_x_1861:
        /* <DEDUP_REMOVED lines=60> */
.L_x_1868:
[----:B------:R-:W-:Y:S05]  /*38b0*/  BSYNC B0 ;  /* 0x0000000000007941 */ /* 0x000fea0003800000 */
.L_x_1867:
        /* <DEDUP_REMOVED lines=57> */
.L_x_1866:
[----:B------:R-:W-:Y:S05]  /*3c50*/  BSYNC B1 ;  /* 0x0000000000017941 */ /* 0x000fea0003800000 */
.L_x_1865:
        /* <DEDUP_REMOVED lines=59> */
.L_x_1871:
[----:B------:R-:W-:Y:S05]  /*4010*/  BSYNC B0 ;  /* 0x0000000000007941 */ /* 0x000fea0003800000 */
.L_x_1870:
        /* <DEDUP_REMOVED lines=58> */
.L_x_1848:
        /* <DEDUP_REMOVED lines=235> */
.L_x_1873:
[----:B------:R-:W-:Y:S05]  /*5270*/  BSYNC B0 ;  /* 0x0000000000007941 */ /* 0x000fea0003800000 */
.L_x_1872:
        /* <DEDUP_REMOVED lines=122> */
.L_x_1875:
[----:B------:R-:W-:Y:S05]  /*5a20*/  BSYNC B0 ;  /* 0x0000000000007941 */ /* 0x000fea0003800000 */
.L_x_1874:
        /* <DEDUP_REMOVED lines=122> */
.L_x_1877:
[----:B------:R-:W-:Y:S05]  /*61d0*/  BSYNC B0 ;  /* 0x0000000000007941 */ /* 0x000fea0003800000 */
.L_x_1876:
        /* <DEDUP_REMOVED lines=124> */
.L_x_1847:
[----:B------:R1:W2:Y:S01]  /*69a0*/  SHFL.IDX PT, R3, R87, RZ, 0x181f ;  /* 0x00181fff57037589 */ /* 0x0002a200000e0000 */
[----:B------:R-:W-:Y:S01]  /*69b0*/  IMAD.IADD R0, R186, 0x1, -R97 ;  /* 0x00000001ba007824 */ /* 0x000fe200078e0a61 */
[----:B------:R-:W-:Y:S02]  /*69c0*/  BSSY B0, `(.L_x_1878) ;  /* 0x0000011000007945 */ /* 0x000fe40003800000 */
[----:B------:R1:W3:Y:S02]  /*69d0*/  SHFL.IDX PT, R2, R88, RZ, 0x181f ;  /* 0x00181fff58027589 */ /* 0x0002e400000e0000 */
        /* <DEDUP_REMOVED lines=15> */
.L_x_1879:
[----:B-123--:R-:W-:Y:S05]  /*6ad0*/  BSYNC B0 ;  /* 0x0000000000007941 */ /* 0x00efea0003800000 */
.L_x_1878:
        /* <DEDUP_REMOVED lines=15> */
.L_x_1881:
[----:B------:R-:W-:Y:S05]  /*6bd0*/  BSYNC B0 ;  /* 0x0000000000007941 */ /* 0x000fea0003800000 */
.L_x_1880:
        /* <DEDUP_REMOVED lines=15> */
.L_x_1883:
[----:B------:R-:W-:Y:S05]  /*6cd0*/  BSYNC B0 ;  /* 0x0000000000007941 */ /* 0x000fea0003800000 */
.L_x_1882:
        /* <DEDUP_REMOVED lines=14> */
.L_x_1869:
[----:B------:R-:W-:Y:S05]  /*6dc0*/  BSYNC B2 ;  /* 0x0000000000027941 */ /* 0x000fea0003800000 */
.L_x_1846:
        /* <DEDUP_REMOVED lines=67> */
[----:B------:R-:W-:Y:S03]  /*7200*/  IADD3 R0, P0, R180, R2, RZ ;  /* 0x00000002b4007210 */ /* 0x000fe60007f1e0ff */
[----:B------:R-:W0:Y:S01]  /*7210*/  LDGDEPBAR ;  /* 0x00000000000079af */ /* 0x000e220000000000 */
[----:B---3--:R-:W-:Y:S04]  /*7220*/  IMAD R4, R116, c[0x0][0x218], RZ ;  /* 0x0000860074047a24 */ /* 0x008fe800078e02ff */
[----:B------:R-:W-:Y:S05]  /*7230*/  IMAD R4, R94, c[0x0][0x21c], R4 ;  /* 0x000087005e047a24 */ /* 0x000fea00078e0204 */
[----:B------:R-:W-:Y:S01]  /*7240*/  IADD3.X R2, R146, R3, R4, P0, !PT ;  /* 0x0000000392027210 */ /* 0x000fe200007fe404 */
        /* <DEDUP_REMOVED lines=18> */
.L_x_1885:
[----:B------:R-:W-:Y:S05]  /*7370*/  BSYNC B0 ;  /* 0x0000000000007941 */ /* 0x000fea0003800000 */
.L_x_1884:
        /* <DEDUP_REMOVED lines=15> */
.L_x_1887:
[----:B------:R-:W-:Y:S05]  /*7470*/  BSYNC B0 ;  /* 0x0000000000007941 */ /* 0x000fea0003800000 */
.L_x_1886:
        /* <DEDUP_REMOVED lines=15> */
.L_x_1889:
[----:B------:R-:W-:Y:S05]  /*7570*/  BSYNC B0 ;  /* 0x0000000000007941 */ /* 0x000fea0003800000 */
.L_x_1888:
        /* <DEDUP_REMOVED lines=15> */
.L_x_1891:
[----:B------:R-:W-:Y:S05]  /*7670*/  BSYNC B0 ;  /* 0x0000000000007941 */ /* 0x000fea0003800000 */
.L_x_1890:
[C---:B------:R-:W-:Y:S02]  /*7680*/  ISETP.GT.AND P0, PT, R90.reuse, R139, PT ;  /* 0x0000008b5a00720c */ /* 0x040fe40003f04270 */
        /* <DEDUP_REMOVED lines=35> */
[----:B------:R-:W2:Y:S04]  /*78c0*/  LDL R0, [R1+0x64] ;  /* 0x0000640001007983 */ /* 0x000ea80000100800 */
[----:B------:R-:W-:Y:S06]  /*78d0*/  BAR.SYNC.DEFER_BLOCKING 0x0 ;  /* 0x0000000000007b1d */ /* 0x000fec0000010000 */
[----:B--2---:R2:W-:Y:S02]  /*78e0*/  STL [R1+0xc4], R0 ;  /* 0x0000c40001007387 */ /* 0x0045e40000100800 */
[----:B--2---:R-:W-:-:S04]  /*78f0*/  IADD3 R0, R0, 0x3f, RZ ;  /* 0x0000003f00007810 */ /* 0x004fc80007ffe0ff */
[----:B-1----:R-:W-:-:S04]  /*7900*/  SHF.R.S32.HI R2, RZ, 0x1f, R0 ;  /* 0x0000001fff027819 */ /* 0x002fc80000011400 */
[----:B------:R-:W-:-:S04]  /*7910*/  LEA.HI R0, R2, R0, RZ, 0x6 ;  /* 0x0000000002007211 */ /* 0x000fc800078f30ff */
[----:B------:R-:W-:Y:S02]  /*7920*/  SHF.R.S32.HI R3, RZ, 0x6, R0 ;  /* 0x00000006ff037819 */ /* 0x000fe40000011400 */
.L_x_1845:
[----:B-1----:R-:W2:Y:S04]  /*7930*/  LDL R6, [R1+0xc4] ;  /* 0x0000c40001067983 */ /* 0x002ea80000100800 */
[----:B------:R-:W3:Y:S04]  /*7940*/  LDL R11, [R1+0x58] ;  /* 0x00005800010b7983 */ /* 0x000ee80000100800 */
[----:B------:R-:W1:Y:S01]  /*7950*/  S2R R5, SR_CTAID.X ;  /* 0x0000000000057919 */ /* 0x000e620000002500 */
[----:B------:R-:W-:-:S03]  /*7960*/  IMAD.MOV.U32 R0, RZ, RZ, c[0x0][0x2c4] ;  /* 0x0000b100ff007624 */ /* 0x000fc600078e00ff */
[----:B------:R-:W4:Y:S02]  /*7970*/  S2R R4, SR_TID.X ;  /* 0x0000000000047919 */ /* 0x000f240000002100 */
[----:B------:R-:W-:Y:S02]  /*7980*/  ISETP.NE.AND P2, PT, R0, 0x1, PT ;  /* 0x000000010000780c */ /* 0x000fe40003f45270 */
[----:B-1----:R-:W-:-:S11]  /*7990*/  LEA R0, R5, 0x7f, 0x7 ;  /* 0x0000007f05007811 */ /* 0x002fd600078e38ff */
[----:B------:R-:W-:-:S05]  /*79a0*/  @P2 IMAD.HI.U32 R2, R0, c[0x0][0x2c8], RZ ;  /* 0x0000b20000022a27 */ /* 0x000fca00078e00ff */
[----:B------:R-:W-:Y:S01]  /*79b0*/  @P2 SHF.R.U32.HI R0, RZ, c[0x0][0x2cc], R2 ;  /* 0x0000b300ff002a19 */ /* 0x000fe20000011602 */
[----:B----4-:R1:W-:Y:S01]  /*79c0*/  STL.64 [R1], R4 ;  /* 0x0000000401007387 */ /* 0x0103e20000100a00 */
[----:B------:R-:W-:Y:S01]  /*79d0*/  PLOP3.LUT P0, PT, PT, PT, PT, 0x80, 0x0 ;  /* 0x000000000000781c */ /* 0x000fe20003f0f070 */
[----:B------:R-:W-:Y:S01]  /*79e0*/  CS2R R14, SRZ ;  /* 0x00000000000e7805 */ /* 0x000fe2000001ff00 */
[----:B------:R-:W-:Y:S01]  /*79f0*/  MOV R126, RZ ;  /* 0x000000ff007e7202 */ /* 0x000fe20000000f00 */
[----:B------:R-:W-:Y:S01]  /*7a00*/  IMAD.MOV.U32 R124, RZ, RZ, RZ ;  /* 0x000000ffff7c7224 */ /* 0x000fe200078e00ff */
[----:B------:R-:W-:Y:S01]  /*7a10*/  CS2R R130, SRZ ;  /* 0x0000000000827805 */ /* 0x000fe2000001ff00 */
[----:B------:R-:W-:Y:S01]  /*7a20*/  IMAD.MOV.U32 R10, RZ, RZ, RZ ;  /* 0x000000ffff0a7224 */ /* 0x000fe200078e00ff */
[----:B------:R-:W-:Y:S01]  /*7a30*/  MOV R128, RZ ;  /* 0x000000ff00807202 */ /* 0x000fe20000000f00 */
[----:B------:R-:W-:Y:S01]  /*7a40*/  CS2R R16, SRZ ;  /* 0x0000000000107805 */ /* 0x000fe2000001ff00 */
[----:B------:R-:W-:Y:S01]  /*7a50*/  IMAD.MOV.U32 R122, RZ, RZ, RZ ;  /* 0x000000ffff7a7224 */ /* 0x000fe200078e00ff */
[----:B------:R-:W-:Y:S01]  /*7a60*/  CS2R R120, SRZ ;  /* 0x0000000000787805 */ /* 0x000fe2000001ff00 */
[----:B------:R-:W-:Y:S01]  /*7a70*/  CS2R R12, SRZ ;  /* 0x00000000000c7805 */ /* 0x000fe2000001ff00 */
[----:B------:R-:W-:Y:S01]  /*7a80*/  IMAD.MOV.U32 R118, RZ, RZ, RZ ;  /* 0x000000ffff767224 */ /* 0x000fe200078e00ff */
[----:B------:R-:W-:Y:S01]  /*7a90*/  MOV R116, RZ ;  /* 0x000000ff00747202 */ /* 0x000fe20000000f00 */
[----:B------:R-:W-:Y:S01]  /*7aa0*/  IMAD.MOV.U32 R110, RZ, RZ, RZ ;  /* 0x000000ffff6e7224 */ /* 0x000fe200078e00ff */
[----:B------:R-:W-:Y:S01]  /*7ab0*/  CS2R R18, SRZ ;  /* 0x0000000000127805 */ /* 0x000fe2000001ff00 */
[----:B------:R-:W-:Y:S01]  /*7ac0*/  IMAD.MOV.U32 R108, RZ, RZ, RZ ;  /* 0x000000ffff6c7224 */ /* 0x000fe200078e00ff */
[----:B------:R-:W-:Y:S01]  /*7ad0*/  MOV R114, RZ ;  /* 0x000000ff00727202 */ /* 0x000fe20000000f00 */
[----:B------:R-:W-:Y:S01]  /*7ae0*/  IMAD.MOV.U32 R20, RZ, RZ, RZ ;  /* 0x000000ffff147224 */ /* 0x000fe200078e00ff */
[----:B------:R-:W-:Y:S01]  /*7af0*/  CS2R R106, SRZ ;  /* 0x00000000006a7805 */ /* 0x000fe2000001ff00 */
[----:B------:R-:W-:Y:S01]  /*7b00*/  IMAD.MOV.U32 R112, RZ, RZ, RZ ;  /* 0x000000ffff707224 */ /* 0x000fe200078e00ff */
[----:B------:R-:W-:Y:S01]  /*7b10*/  CS2R R22, SRZ ;  /* 0x0000000000167805 */ /* 0x000fe2000001ff00 */
[----:B------:R-:W-:Y:S01]  /*7b20*/  MOV R104, RZ ;  /* 0x000000ff00687202 */ /* 0x000fe20000000f00 */
[----:B------:R-:W-:Y:S01]  /*7b30*/  IMAD.MOV.U32 R102, RZ, RZ, RZ ;  /* 0x000000ffff667224 */ /* 0x000fe200078e00ff */
        /* <DEDUP_REMOVED lines=66> */
[----:B------:R-:W-:Y:S01]  /*7f60*/  IMAD.MOV.U32 R59, RZ, RZ, RZ ;  /* 0x000000ffff3b7224 */ /* 0x000fe200078e00ff */
[----:B------:R-:W-:Y:S01]  /*7f70*/  MOV R62, RZ ;  /* 0x000000ff003e7202 */ /* 0x000fe20000000f00 */
[----:B------:R-:W-:Y:S01]  /*7f80*/  CS2R R60, SRZ ;  /* 0x00000000003c7805 */ /* 0x000fe2000001ff00 */
[----:B--2---:R-:W-:-:S05]  /*7f90*/  IADD3 R0, R0, 0x40, R6 ;  /* 0x0000004000007810 */ /* 0x004fca0007ffe006 */
[----:B---3--:R-:W-:-:S05]  /*7fa0*/  IMAD.IADD R0, R0, 0x1, -R11 ;  /* 0x0000000100007824 */ /* 0x008fca00078e0a0b */
[----:B------:R-:W-:-:S04]  /*7fb0*/  SHF.R.S32.HI R2, RZ, 0x1f, R0 ;  /* 0x0000001fff027819 */ /* 0x000fc80000011400 */
[----:B------:R-:W-:-:S04]  /*7fc0*/  LEA.HI R0, R2, R0, RZ, 0x6 ;  /* 0x0000000002007211 */ /* 0x000fc800078f30ff */
[----:B------:R-:W-:-:S04]  /*7fd0*/  SHF.R.S32.HI R0, RZ, 0x6, R0 ;  /* 0x00000006ff007819 */ /* 0x000fc80000011400 */
[----:B------:R-:W-:-:S05]  /*7fe0*/  IMNMX R0, R0, R3, PT ;  /* 0x0000000300007217 */ /* 0x000fca0003800200 */
[----:B------:R1:W-:Y:S01]  /*7ff0*/  STL [R1+0xe8], R0 ;  /* 0x0000e80001007387 */ /* 0x0003e20000100800 */
[----:B------:R-:W-:-:S13]  /*8000*/  ISETP.GE.AND P1, PT, R0, 0x1, PT ;  /* 0x000000010000780c */ /* 0x000fda0003f26270 */
[----:B------:R-:W-:Y:S05]  /*8010*/  @!P1 BRA `(.L_x_1893) ;  /* 0x0001159000009947 */ /* 0x000fea0003800000 */
[----:B------:R-:W2:Y:S04]  /*8020*/  LDL R57, [R1+0x108] ;  /* 0x0001080001397983 */ /* 0x000ea80000100800 */
[----:B-1----:R-:W3:Y:S01]  /*8030*/  LDL R0, [R1+0x4c] ;  /* 0x00004c0001007983 */ /* 0x002ee20000100800 */
[----:B------:R-:W-:Y:S01]  /*8040*/  ISETP.NE.U32.AND P5, PT, RZ, c[0x0][0x340], PT ;  /* 0x0000d000ff007a0c */ /* 0x000fe20003fa5070 */
[----:B------:R-:W-:Y:S02]  /*8050*/  ULDC.64 UR4, c[0x0][0x18] ;  /* 0x0000060000047ab9 */ /* 0x000fe40000000a00 */
[----:B------:R-:W1:Y:S01]  /*8060*/  S2R R58, SR_TID.X ;  /* 0x00000000003a7919 */ /* 0x000e620000002100 */
[----:B------:R-:W-:-:S13]  /*8070*/  ISETP.NE.AND.EX P5, PT, RZ, c[0x0][0x344], PT, P5 ;  /* 0x0000d100ff007a0c */ /* 0x000fda0003fa5350 */
[----:B------:R-:W-:Y:S01]  /*8080*/  @P5 IMAD.MOV.U32 R2, RZ, RZ, 0x4 ;  /* 0x00000004ff025424 */ /* 0x000fe200078e00ff */
[----:B------:R-:W4:Y:S04]  /*8090*/  S2R R6, SR_CTAID.Y ;  /* 0x0000000000067919 */ /* 0x000f280000002600 */
[----:B------:R-:W2:Y:S01]  /*80a0*/  S2R R8, SR_CTAID.Y ;  /* 0x0000000000087919 */ /* 0x000ea20000002600 */
[----:B-1----:R-:W-:Y:S02]  /*80b0*/  SHF.R.S32.HI R27, RZ, 0x1f, R58 ;  /* 0x0000001fff1b7819 */ /* 0x002fe4000001143a */
[----:B----4-:R-:W-:-:S05]  /*80c0*/  SHF.R.S32.HI R6, RZ, 0x1f, R6 ;  /* 0x0000001fff067819 */ /* 0x010fca0000011406 */
[----:B------:R-:W-:Y:S02]  /*80d0*/  IMAD R7, R6, c[0x0][0x1b8], RZ ;  /* 0x00006e0006077a24 */ /* 0x000fe400078e02ff */
[----:B------:R-:W1:Y:S01]  /*80e0*/  S2R R6, SR_CTAID.X ;  /* 0x0000000000067919 */ /* 0x000e620000002500 */
[----:B------:R-:W-:-:S04]  /*80f0*/  LEA.HI R5, R27, R58, RZ, 0x3 ;  /* 0x0000003a1b057211 */ /* 0x000fc800078f18ff */
[----:B------:R-:W-:Y:S01]  /*8100*/  SHF.R.S32.HI R24, RZ, 0x3, R5 ;  /* 0x00000003ff187819 */ /* 0x000fe20000011405 */
[----:B--2---:R-:W-:-:S05]  /*8110*/  @P5 IMAD.WIDE R2, R57, R2, c[0x0][0x340] ;  /* 0x0000d00039025625 */ /* 0x004fca00078e0202 */
[----:B------:R3:W5:Y:S01]  /*8120*/  @P5 LDG.E R19, [R2.64] ;  /* 0x0000000602135981 */ /* 0x000762000c1e1900 */
[----:B------:R-:W-:Y:S01]  /*8130*/  ISETP.NE.U32.AND P0, PT, RZ, c[0x0][0x348], PT ;  /* 0x0000d200ff007a0c */ /* 0x000fe20003f05070 */
[----:B------:R-:W-:Y:S01]  /*8140*/  IMAD R7, R8, c[0x0][0x1bc], R7 ;  /* 0x00006f0008077a24 */ /* 0x000fe200078e0207 */
[----:B------:R-:W-:Y:S01]  /*8150*/  UIADD3 UR4, UP0, UR4, 0x8100, URZ ;  /* 0x0000810004047890 */ /* 0x000fe2000ff1e03f */
[----:B------:R-:W-:Y:S01]  /*8160*/  LEA.HI R23, R27, R58, RZ, 0x4 ;  /* 0x0000003a1b177211 */ /* 0x000fe200078f20ff */
[----:B------:R-:W-:Y:S01]  /*8170*/  STL [R1+0x10], R11 ;  /* 0x0000100b01007387 */ /* 0x000fe20000100800 */
[----:B------:R-:W-:Y:S01]  /*8180*/  ISETP.NE.AND.EX P0, PT, RZ, c[0x0][0x34c], PT, P0 ;  /* 0x0000d300ff007a0c */ /* 0x000fe20003f05300 */
[----:B------:R-:W-:Y:S01]  /*8190*/  UIADD3.X UR5, URZ, UR5, URZ, UP0, !UPT ;  /* 0x000000053f057290 */ /* 0x000fe200087fe43f */
[----:B---3--:R-:W-:-:S05]  /*81a0*/  SHF.R.S32.HI R2, RZ, 0x1f, R0 ;  /* 0x0000001fff027819 */ /* 0x008fca0000011400 */
[----:B------:R-:W-:-:S04]  /*81b0*/  IMAD R2, R2, c[0x0][0x178], RZ ;  /* 0x00005e0002027a24 */ /* 0x000fc800078e02ff */
[C---:B------:R-:W-:Y:S02]  /*81c0*/  IMAD R4, R0.reuse, c[0x0][0x17c], R2 ;  /* 0x00005f0000047a24 */ /* 0x040fe400078e0202 */
[----:B------:R-:W-:Y:S01]  /*81d0*/  IMAD.WIDE.U32 R2, R0, c[0x0][0x178], RZ ;  /* 0x00005e0000027a25 */ /* 0x000fe200078e00ff */
[----:B------:R-:W-:-:S03]  /*81e0*/  LOP3.LUT R0, R5, 0xfffffff8, RZ, 0xc0, !PT ;  /* 0xfffffff805007812 */ /* 0x000fc600078ec0ff */
[----:B------:R-:W-:Y:S02]  /*81f0*/  IMAD.IADD R3, R3, 0x1, R4 ;  /* 0x0000000103037824 */ /* 0x000fe400078e0204 */
[----:B------:R-:W-:Y:S01]  /*8200*/  IMAD.IADD R21, R58, 0x1, -R0 ;  /* 0x000000013a157824 */ /* 0x000fe200078e0a00 */
[----:B------:R-:W-:Y:S01]  /*8210*/  SHF.R.S32.HI R0, RZ, 0x1f, R57 ;  /* 0x0000001fff007819 */ /* 0x000fe20000011439 */
[----:B------:R-:W-:-:S03]  /*8220*/  IMAD.WIDE.U32 R2, R8, c[0x0][0x1b8], R2 ;  /* 0x00006e0008027a25 */ /* 0x000fc600078e0002 */
[----:B------:R-:W-:Y:S01]  /*8230*/  SEL R5, R0, RZ, !P0 ;  /* 0x000000ff00057207 */ /* 0x000fe20004000000 */
[C---:B------:R-:W-:Y:S01]  /*8240*/  IMAD R4, R21.reuse, 0x10, R24 ;  /* 0x0000001015047824 */ /* 0x040fe200078e0218 */
[----:B------:R-:W-:Y:S01]  /*8250*/  SHF.L.U32 R12, R21, 0x3, RZ ;  /* 0x00000003150c7819 */ /* 0x000fe200000006ff */
[----:B------:R-:W-:Y:S02]  /*8260*/  IMAD.IADD R3, R3, 0x1, R7 ;  /* 0x0000000103037824 */ /* 0x000fe400078e0207 */
[----:B-1----:R-:W-:Y:S01]  /*8270*/  IMAD R6, R6, 0x80, R4 ;  /* 0x0000008006067824 */ /* 0x002fe200078e0204 */
[----:B------:R-:W-:Y:S01]  /*8280*/  SEL R4, R57, RZ, !P0 ;  /* 0x000000ff39047207 */ /* 0x000fe20004000000 */
[----:B------:R-:W-:Y:S01]  /*8290*/  IMAD R5, R5, c[0x0][0x1c0], RZ ;  /* 0x0000700005057a24 */ /* 0x000fe200078e02ff */
[----:B------:R-:W-:Y:S01]  /*82a0*/  IADD3 R14, R12, 0x40, RZ ;  /* 0x000000400c0e7810 */ /* 0x000fe20007ffe0ff */
[----:B------:R-:W-:Y:S01]  /*82b0*/  @P2 IMAD.HI.U32 R8, R6, c[0x0][0x2c8], RZ ;  /* 0x0000b20006082a27 */ /* 0x000fe200078e00ff */
[----:B------:R-:W-:-:S02]  /*82c0*/  ISETP.GE.AND P3, PT, R12, c[0x0][0x198], PT ;  /* 0x000066000c007a0c */ /* 0x000fc40003f66270 */
[----:B------:R-:W-:Y:S01]  /*82d0*/  ISETP.GE.AND P4, PT, R14, c[0x0][0x198], PT ;  /* 0x000066000e007a0c */ /* 0x000fe20003f86270 */
[----:B------:R-:W-:Y:S01]  /*82e0*/  IMAD.MOV.U32 R0, RZ, RZ, R6 ;  /* 0x000000ffff007224 */ /* 0x000fe200078e0006 */
[----:B------:R-:W-:Y:S01]  /*82f0*/  @P2 SHF.R.U32.HI R0, RZ, c[0x0][0x2cc], R8 ;  /* 0x0000b300ff002a19 */ /* 0x000fe20000011608 */
[C---:B------:R-:W-:Y:S01]  /*8300*/  IMAD R5, R4.reuse, c[0x0][0x1c4], R5 ;  /* 0x0000710004057a24 */ /* 0x040fe200078e0205 */
[----:B------:R-:W-:Y:S01]  /*8310*/  LOP3.LUT R8, R23, 0xfffffff0, RZ, 0xc0, !PT ;  /* 0xfffffff017087812 */ /* 0x000fe200078ec0ff */
[----:B------:R-:W-:Y:S01]  /*8320*/  IMAD.WIDE.U32 R2, R4, c[0x0][0x1c0], R2 ;  /* 0x0000700004027a25 */ /* 0x000fe200078e0002 */
[----:B------:R-:W-:-:S03]  /*8330*/  IADD3 R4, -R0, RZ, RZ ;  /* 0x000000ff00047210 */ /* 0x000fc60007ffe1ff */
[----:B------:R-:W-:Y:S02]  /*8340*/  IMAD.IADD R3, R3, 0x1, R5 ;  /* 0x0000000103037824 */ /* 0x000fe400078e0205 */
[----:B------:R-:W-:Y:S01]  /*8350*/  IMAD R9, R4, c[0x0][0x2c4], R6 ;  /* 0x0000b10004097a24 */ /* 0x000fe200078e0206 */
[----:B------:R-:W-:Y:S01]  /*8360*/  SHF.R.S32.HI R6, RZ, 0x1f, R0 ;  /* 0x0000001fff067819 */ /* 0x000fe20000011400 */
[----:B------:R-:W-:Y:S02]  /*8370*/  IMAD.U32 R4, RZ, RZ, UR4 ;  /* 0x00000004ff047e24 */ /* 0x000fe4000f8e00ff */
[----:B------:R-:W-:Y:S02]  /*8380*/  IMAD.U32 R5, RZ, RZ, UR5 ;  /* 0x00000005ff057e24 */ /* 0x000fe4000f8e00ff */
[----:B------:R-:W-:Y:S02]  /*8390*/  IMAD R6, R6, c[0x0][0x1b0], RZ ;  /* 0x00006c0006067a24 */ /* 0x000fe400078e02ff */
[----:B------:R-:W-:Y:S01]  /*83a0*/  IMAD.SHL.U32 R7, R24, 0x40, RZ ;  /* 0x0000004018077824 */ /* 0x000fe200078e00ff */
[----:B------:R1:W-:Y:S01]  /*83b0*/  STL.64 [R1+0x8], R4 ;  /* 0x0000080401007387 */ /* 0x0003e20000100a00 */
[----:B------:R-:W-:-:S02]  /*83c0*/  IMAD R10, R0, c[0x0][0x1b4], R6 ;  /* 0x00006d00000a7a24 */ /* 0x000fc400078e0206 */
[----:B------:R-:W-:Y:S02]  /*83d0*/  IMAD.IADD R6, R58, 0x1, -R8 ;  /* 0x000000013a067824 */ /* 0x000fe400078e0a08 */
[----:B------:R-:W-:Y:S01]  /*83e0*/  IMAD.WIDE.U32 R2, R0, c[0x0][0x1b0], R2 ;  /* 0x00006c0000027a25 */ /* 0x000fe200078e0002 */
[----:B------:R-:W-:-:S03]  /*83f0*/  LOP3.LUT R0, R7, 0x1c0, RZ, 0xc0, !PT ;  /* 0x000001c007007812 */ /* 0x000fc600078ec0ff */
[----:B------:R-:W-:Y:S01]  /*8400*/  IMAD.IADD R3, R3, 0x1, R10 ;  /* 0x0000000103037824 */ /* 0x000fe200078e020a */
[----:B------:R-:W-:Y:S02]  /*8410*/  SHF.R.U32.HI R8, RZ, 0x3, R0 ;  /* 0x00000003ff087819 */ /* 0x000fe40000011600 */
[----:B------:R-:W-:Y:S01]  /*8420*/  LOP3.LUT R7, R0, 0x38, R12, 0xf8, !PT ;  /* 0x0000003800077812 */ /* 0x000fe200078ef80c */
[----:B------:R-:W-:Y:S01]  /*8430*/  IMAD.WIDE.U32 R2, R9, c[0x0][0x1a8], R2 ;  /* 0x00006a0009027a25 */ /* 0x000fe200078e0002 */
[----:B------:R-:W-:Y:S02]  /*8440*/  SHF.R.S32.HI R0, RZ, 0x1f, R9 ;  /* 0x0000001fff007819 */ /* 0x000fe40000011409 */
[----:B------:R-:W-:Y:S02]  /*8450*/  LOP3.LUT R7, R7, R8, RZ, 0x3c, !PT ;  /* 0x0000000807077212 */ /* 0x000fe400078e3cff */
[----:B------:R-:W-:Y:S01]  /*8460*/  LEA R10, P0, R2, c[0x0][0x160], 0x1 ;  /* 0x00005800020a7a11 */ /* 0x000fe200078008ff */
[----:B------:R-:W-:-:S04]  /*8470*/  IMAD R0, R0, c[0x0][0x1a8], RZ ;  /* 0x00006a0000007a24 */ /* 0x000fc800078e02ff */
[----:B------:R-:W-:Y:S01]  /*8480*/  IMAD R0, R9, c[0x0][0x1ac], R0 ;  /* 0x00006b0009007a24 */ /* 0x000fe200078e0200 */
[----:B-1----:R-:W-:Y:S02]  /*8490*/  SHF.R.S32.HI R5, RZ, 0x1f, R6 ;  /* 0x0000001fff057819 */ /* 0x002fe40000011406 */
[----:B------:R-:W-:Y:S02]  /*84a0*/  LEA.HI R4, R27, R58, RZ, 0x6 ;  /* 0x0000003a1b047211 */ /* 0x000fe400078f30ff */
[----:B------:R-:W-:Y:S02]  /*84b0*/  LEA.HI R22, R5, R6, RZ, 0x3 ;  /* 0x0000000605167211 */ /* 0x000fe400078f18ff */
[----:B------:R-:W-:Y:S01]  /*84c0*/  IADD3 R0, R3, R0, RZ ;  /* 0x0000000003007210 */ /* 0x000fe20007ffe0ff */
[----:B------:R-:W-:Y:S01]  /*84d0*/  IMAD.SHL.U32 R4, R4, 0x8, RZ ;  /* 0x0000000804047824 */ /* 0x000fe200078e00ff */
[----:B------:R-:W-:-:S04]  /*84e0*/  LOP3.LUT R5, R22, 0xfffffff8, RZ, 0xc0, !PT ;  /* 0xfffffff816057812 */ /* 0x000fc800078ec0ff */
[----:B------:R-:W-:Y:S01]  /*84f0*/  LOP3.LUT R13, R7, 0xfffffe00, R4, 0xf8, !PT ;  /* 0xfffffe00070d7812 */ /* 0x000fe200078ef804 */
[----:B------:R-:W-:Y:S01]  /*8500*/  IMAD.IADD R20, R6, 0x1, -R5 ;  /* 0x0000000106147824 */ /* 0x000fe200078e0a05 */
[----:B------:R-:W-:Y:S01]  /*8510*/  LEA.HI.X R5, R2, c[0x0][0x164], R0, 0x1, P0 ;  /* 0x0000590002057a11 */ /* 0x000fe200000f0c00 */
[----:B------:R-:W-:Y:S02]  /*8520*/  IMAD.MOV.U32 R7, RZ, RZ, 0x10 ;  /* 0x00000010ff077424 */ /* 0x000fe400078e00ff */
[----:B------:R-:W-:Y:S01]  /*8530*/  IMAD.MOV.U32 R6, RZ, RZ, 0x20 ;  /* 0x00000020ff067424 */ /* 0x000fe200078e00ff */
[----:B------:R-:W-:-:S05]  /*8540*/  R2P PR, R20, 0x6 ;  /* 0x0000000614007804 */ /* 0x000fca0000000000 */
[----:B------:R-:W-:Y:S02]  /*8550*/  SEL R7, R7, 0xfffffff0, !P1 ;  /* 0xfffffff007077807 */ /* 0x000fe40004800000 */
[----:B------:R-:W-:Y:S01]  /*8560*/  SEL R6, R6, 0xffffffe0, !P2 ;  /* 0xffffffe006067807 */ /* 0x000fe20005000000 */
[----:B------:R-:W-:Y:S01]  /*8570*/  @!P5 IMAD.MOV.U32 R19, RZ, RZ, R57 ;  /* 0x000000ffff13d224 */ /* 0x000fe200078e0039 */
[----:B------:R-:W-:Y:S05]  /*8580*/  BRA.DIV ~URZ, `(.L_x_1894) ;  /* 0x00013c527f007947 */ /* 0x000fea000b800000 */
[----:B------:R1:W2:Y:S02]  /*8590*/  SHFL.IDX PT, R0, R5, RZ, 0x181f ;  /* 0x00181fff05007589 */ /* 0x0002a400000e0000 */
.L_x_1995:
[----:B------:R-:W-:Y:S05]  /*85a0*/  BRA.DIV ~URZ, `(.L_x_1895) ;  /* 0x00013ca27f007947 */ /* 0x000fea000b800000 */
[----:B------:R3:W4:Y:S02]  /*85b0*/  SHFL.IDX PT, R2, R10, RZ, 0x181f ;  /* 0x00181fff0a027589 */ /* 0x00072400000e0000 */
.L_x_1996:
[----:B------:R-:W1:Y:S01]  /*85c0*/  S2R R3, SR_CTAID.X ;  /* 0x0000000000037919 */ /* 0x000e620000002500 */
[----:B------:R-:W-:Y:S01]  /*85d0*/  IMAD R11, R11, c[0x0][0x2c4], RZ ;  /* 0x0000b1000b0b7a24 */ /* 0x000fe200078e02ff */
[----:B------:R-:W-:Y:S01]  /*85e0*/  BSSY B0, `(.L_x_1896) ;  /* 0x0000010000007945 */ /* 0x000fe20003800000 */
[----:B-1----:R-:W-:Y:S02]  /*85f0*/  LEA R16, R3, R24, 0x7 ;  /* 0x0000001803107211 */ /* 0x002fe400078e38ff */
        /* <DEDUP_REMOVED lines=14> */
.L_x_1897:
[----:B------:R-:W-:Y:S05]  /*86e0*/  BSYNC B0 ;  /* 0x0000000000007941 */ /* 0x000fea0003800000 */
.L_x_1896:
[----:B------:R-:W-:Y:S05]  /*86f0*/  BRA.DIV ~URZ, `(.L_x_1898) ;  /* 0x00013bc27f007947 */ /* 0x000fea000b800000 */
[----:B-1----:R1:W2:Y:S04]  /*8700*/  SHFL.IDX PT, R0, R5, 0x1, 0x181f ;  /* 0x00381f0005007f89 */ /* 0x0022a800000e0000 */
[----:B----4-:R1:W4:Y:S02]  /*8710*/  SHFL.IDX PT, R2, R10, 0x1, 0x181f ;  /* 0x00381f000a027f89 */ /* 0x01032400000e0000 */
.L_x_1997:
[----:B------:R-:W-:Y:S01]  /*8720*/  IADD3 R3, R16, 0x10, RZ ;  /* 0x0000001010037810 */ /* 0x000fe20007ffe0ff */
[----:B------:R-:W-:Y:S03]  /*8730*/  BSSY B0, `(.L_x_1899) ;  /* 0x000000f000007945 */ /* 0x000fe60003800000 */
[----:B------:R-:W-:Y:S01]  /*8740*/  ISETP.GE.AND P0, PT, R3, R11, PT ;  /* 0x0000000b0300720c */ /* 0x000fe20003f06270 */
[----:B--2---:R-:W-:-:S12]  /*8750*/  IMAD.MOV.U32 R3, RZ, RZ, R0 ;  /* 0x000000ffff037224 */ /* 0x004fd800078e0000 */
        /* <DEDUP_REMOVED lines=12> */
.L_x_1900:
[----:B------:R-:W-:Y:S05]  /*8820*/  BSYNC B0 ;  /* 0x0000000000007941 */ /* 0x000fea0003800000 */
.L_x_1899:
[----:B------:R-:W-:Y:S05]  /*8830*/  BRA.DIV ~URZ, `(.L_x_1901) ;  /* 0x00013b727f007947 */ /* 0x000fea000b800000 */
[----:B--2---:R2:W1:Y:S02]  /*8840*/  SHFL.IDX PT, R0, R5, 0x2, 0x181f ;  /* 0x00581f0005007f89 */ /* 0x00446400000e0000 */
.L_x_1998:
[----:B------:R-:W-:Y:S05]  /*8850*/  BRA.DIV ~URZ, `(.L_x_1902) ;  /* 0x00013bd27f007947 */ /* 0x000fea000b800000 */
[----:B----4-:R4:W2:Y:S02]  /*8860*/  SHFL.IDX PT, R2, R10, 0x2, 0x181f ;  /* 0x00581f000a027f89 */ /* 0x0108a400000e0000 */
.L_x_1999:
[----:B------:R-:W-:Y:S01]  /*8870*/  IADD3 R3, R16, 0x20, RZ ;  /* 0x0000002010037810 */ /* 0x000fe20007ffe0ff */
[----:B------:R-:W-:Y:S03]  /*8880*/  BSSY B0, `(.L_x_1903) ;  /* 0x000000f000007945 */ /* 0x000fe60003800000 */
[----:B------:R-:W-:Y:S01]  /*8890*/  ISETP.GE.AND P0, PT, R3, R11, PT ;  /* 0x0000000b0300720c */ /* 0x000fe20003f06270 */
[----:B-1----:R-:W-:-:S12]  /*88a0*/  IMAD.MOV.U32 R3, RZ, RZ, R0 ;  /* 0x000000ffff037224 */ /* 0x002fd800078e0000 */
        /* <DEDUP_REMOVED lines=12> */
.L_x_1904:
[----:B------:R-:W-:Y:S05]  /*8970*/  BSYNC B0 ;  /* 0x0000000000007941 */ /* 0x000fea0003800000 */
.L_x_1903:
[----:B------:R-:W-:Y:S05]  /*8980*/  BRA.DIV ~URZ, `(.L_x_1905) ;  /* 0x00013b227f007947 */ /* 0x000fea000b800000 */
[----:B-1----:R1:W3:Y:S04]  /*8990*/  SHFL.IDX PT, R0, R5, 0x3, 0x181f ;  /* 0x00781f0005007f89 */ /* 0x0022e800000e0000 */
[----:B--2---:R1:W2:Y:S02]  /*89a0*/  SHFL.IDX PT, R2, R10, 0x3, 0x181f ;  /* 0x00781f000a027f89 */ /* 0x0042a400000e0000 */
.L_x_2000:
[----:B------:R-:W-:Y:S01]  /*89b0*/  IADD3 R3, R16, 0x30, RZ ;  /* 0x0000003010037810 */ /* 0x000fe20007ffe0ff */
[----:B------:R-:W-:Y:S03]  /*89c0*/  BSSY B0, `(.L_x_1906) ;  /* 0x000000f000007945 */ /* 0x000fe60003800000 */
[----:B------:R-:W-:Y:S01]  /*89d0*/  ISETP.GE.AND P0, PT, R3, R11, PT ;  /* 0x0000000b0300720c */ /* 0x000fe20003f06270 */
[----:B---3--:R-:W-:-:S12]  /*89e0*/  IMAD.MOV.U32 R3, RZ, RZ, R0 ;  /* 0x000000ffff037224 */ /* 0x008fd800078e0000 */
        /* <DEDUP_REMOVED lines=12> */
.L_x_1907:
[----:B------:R-:W-:Y:S05]  /*8ab0*/  BSYNC B0 ;  /* 0x0000000000007941 */ /* 0x000fea0003800000 */
.L_x_1906:
[----:B------:R-:W-:Y:S05]  /*8ac0*/  BRA.DIV ~URZ, `(.L_x_1908) ;  /* 0x00013ad27f007947 */ /* 0x000fea000b800000 */
[----:B--2---:R2:W3:Y:S02]  /*8ad0*/  SHFL.IDX PT, R0, R5, 0x4, 0x181f ;  /* 0x00981f0005007f89 */ /* 0x0044e400000e0000 */
.L_x_2001:
[----:B------:R-:W-:Y:S05]  /*8ae0*/  BRA.DIV ~URZ, `(.L_x_1909) ;  /* 0x00013b327f007947 */ /* 0x000fea000b800000 */
[----:B------:R1:W2:Y:S02]  /*8af0*/  SHFL.IDX PT, R2, R10, 0x4, 0x181f ;  /* 0x00981f000a027f89 */ /* 0x0002a400000e0000 */
.L_x_2002:
        /* <DEDUP_REMOVED lines=16> */
.L_x_1911:
[----:B------:R-:W-:Y:S05]  /*8c00*/  BSYNC B0 ;  /* 0x0000000000007941 */ /* 0x000fea0003800000 */
.L_x_1910:
[----:B------:R-:W-:Y:S05]  /*8c10*/  BRA.DIV ~URZ, `(.L_x_1912) ;  /* 0x00013a827f007947 */ /* 0x000fea000b800000 */
[----:B--2---:R2:W3:Y:S04]  /*8c20*/  SHFL.IDX PT, R0, R5, 0x5, 0x181f ;  /* 0x00b81f0005007f89 */ /* 0x0044e800000e0000 */
[----:B------:R2:W1:Y:S02]  /*8c30*/  SHFL.IDX PT, R2, R10, 0x5, 0x181f ;  /* 0x00b81f000a027f89 */ /* 0x00046400000e0000 */
.L_x_2003:
[----:B------:R-:W-:Y:S01]  /*8c40*/  IADD3 R3, R16, 0x50, RZ ;  /* 0x0000005010037810 */ /* 0x000fe20007ffe0ff */
[----:B------:R-:W-:Y:S03]  /*8c50*/  BSSY B0, `(.L_x_1913) ;  /* 0x000000f000007945 */ /* 0x000fe60003800000 */
[----:B------:R-:W-:Y:S01]  /*8c60*/  ISETP.GE.AND P0, PT, R3, R11, PT ;  /* 0x0000000b0300720c */ /* 0x000fe20003f06270 */
[----:B---3--:R-:W-:-:S12]  /*8c70*/  IMAD.MOV.U32 R3, RZ, RZ, R0 ;  /* 0x000000ffff037224 */ /* 0x008fd800078e0000 */
[----:B------:R-:W-:Y:S05]  /*8c80*/  @P0 BRA `(.L_x_1914) ;  /* 0x000000b000000947 */ /* 0x000fea0003800000 */
[----:B------:R-:W-:Y:S01]  /*8c90*/  SHF.R.S32.HI R0, RZ, 0x1f, R14 ;  /* 0x0000001fff007819 */ /* 0x000fe2000001140e */
[----:B-1----:R-:W-:-:S03]  /*8ca0*/  IMAD.WIDE R8, R12, 0x2, R2 ;  /* 0x000000020c087825 */ /* 0x002fc600078e0202 */
        /* <DEDUP_REMOVED lines=9> */
.L_x_1914:
[----:B------:R-:W-:Y:S05]  /*8d40*/  BSYNC B0 ;  /* 0x0000000000007941 */ /* 0x000fea0003800000 */
.L_x_1913:
[----:B------:R-:W-:Y:S05]  /*8d50*/  BRA.DIV ~URZ, `(.L_x_1915) ;  /* 0x00013a327f007947 */ /* 0x000fea000b800000 */
[----:B-1----:R1:W3:Y:S02]  /*8d60*/  SHFL.IDX PT, R0, R5, 0x6, 0x181f ;  /* 0x00d81f0005007f89 */ /* 0x0022e400000e0000 */
.L_x_2004:
[----:B------:R-:W-:Y:S05]  /*8d70*/  BRA.DIV ~URZ, `(.L_x_1916) ;  /* 0x00013a927f007947 */ /* 0x000fea000b800000 */
[----:B------:R1:W2:Y:S02]  /*8d80*/  SHFL.IDX PT, R2, R10, 0x6, 0x181f ;  /* 0x00d81f000a027f89 */ /* 0x0002a400000e0000 */
.L_x_2005:
        /* <DEDUP_REMOVED lines=16> */
.L_x_1918:
[----:B------:R-:W-:Y:S05]  /*8e90*/  BSYNC B0 ;  /* 0x0000000000007941 */ /* 0x000fea0003800000 */
.L_x_1917:
[----:B------:R-:W-:Y:S05]  /*8ea0*/  BRA.DIV ~URZ, `(.L_x_1919) ;  /* 0x000139e27f007947 */ /* 0x000fea000b800000 */
[----:B------:R3:W1:Y:S04]  /*8eb0*/  SHFL.IDX PT, R4, R5, 0x7, 0x181f ;  /* 0x00f81f0005047f89 */ /* 0x00066800000e0000 */
[----:B--2---:R3:W2:Y:S02]  /*8ec0*/  SHFL.IDX PT, R0, R10, 0x7, 0x181f ;  /* 0x00f81f000a007f89 */ /* 0x0046a400000e0000 */
.L_x_2006:
[----:B---3--:R-:W3:Y:S04]  /*8ed0*/  LDL R15, [R1] ;  /* 0x00000000010f7983 */ /* 0x008ee80000100800 */
[----:B----4-:R-:W4:Y:S04]  /*8ee0*/  LDL R31, [R1+0x48] ;  /* 0x00004800011f7983 */ /* 0x010f280000100800 */
[----:B------:R2:W5:Y:S01]  /*8ef0*/  LDL R18, [R1+0x64] ;  /* 0x0000640001127983 */ /* 0x0005620000100800 */
[----:B------:R-:W-:Y:S01]  /*8f00*/  IADD3 R2, R16, 0x70, RZ ;  /* 0x0000007010027810 */ /* 0x000fe20007ffe0ff */
[----:B-12---:R-:W-:Y:S01]  /*8f10*/  IMAD.MOV.U32 R10, RZ, RZ, R0 ;  /* 0x000000ffff0a7224 */ /* 0x006fe200078e0000 */
[----:B------:R-:W-:Y:S01]  /*8f20*/  SHF.R.S32.HI R5, RZ, 0x4, R23 ;  /* 0x00000004ff057819 */ /* 0x000fe20000011417 */
[----:B------:R-:W-:Y:S01]  /*8f30*/  ULDC.64 UR4, c[0x0][0x40] ;  /* 0x0000100000047ab9 */ /* 0x000fe20000000a00 */
[----:B------:R-:W-:Y:S01]  /*8f40*/  ISETP.GE.AND P0, PT, R2, R11, PT ;  /* 0x0000000b0200720c */ /* 0x000fe20003f06270 */
[----:B------:R-:W-:Y:S01]  /*8f50*/  IMAD.MOV.U32 R11, RZ, RZ, R4 ;  /* 0x000000ffff0b7224 */ /* 0x000fe200078e0004 */
[----:B------:R-:W-:-:S02]  /*8f60*/  IADD3 R16, P1, R1, c[0x0][0x20], RZ ;  /* 0x0000080001107a10 */ /* 0x000fc40007f3e0ff */
[----:B------:R-:W-:-:S03]  /*8f70*/  LEA.HI R4, R23, R5, RZ, 0x1 ;  /* 0x0000000517047211 */ /* 0x000fc600078f08ff */
[----:B------:R-:W-:-:S06]  /*8f80*/  IMAD.X R17, RZ, RZ, c[0x0][0x24], P1 ;  /* 0x00000900ff117624 */ /* 0x000fcc00008e06ff */
[----:B------:R-:W-:Y:S02]  /*8f90*/  @!P0 IMAD.SHL.U32 R13, R13, 0x2, RZ ;  /* 0x000000020d0d8824 */ /* 0x000fe400078e00ff */
[----:B------:R-:W-:Y:S01]  /*8fa0*/  @!P0 IMAD.WIDE R2, R12, 0x2, R10 ;  /* 0x000000020c028825 */ /* 0x000fe200078e020a */
[----:B------:R-:W-:-:S04]  /*8fb0*/  LOP3.LUT R4, R4, 0xfffffffe, RZ, 0xc0, !PT ;  /* 0xfffffffe04047812 */ /* 0x000fc800078ec0ff */
[----:B------:R-:W-:Y:S01]  /*8fc0*/  @!PT LDS RZ, [RZ] ;  /* 0x00000000fffff984 */ /* 0x000fe20000000800 */
[----:B------:R-:W-:Y:S01]  /*8fd0*/  @!PT LDS RZ, [RZ] ;  /* 0x00000000fffff984 */ /* 0x000fe20000000800 */
[----:B------:R-:W-:Y:S01]  /*8fe0*/  @!PT LDS RZ, [RZ] ;  /* 0x00000000fffff984 */ /* 0x000fe20000000800 */
[----:B------:R1:W-:Y:S01]  /*8ff0*/  @!P0 LDGSTS.E.BYPASS.LTC128B.128 [R13+0xb900], [R2.64], !P3 ;  /* 0x0b900000020d8fae */ /* 0x0003e2000d901d46 */
[----:B------:R-:W-:Y:S01]  /*9000*/  IMAD.IADD R25, R5, 0x1, -R4 ;  /* 0x0000000105197824 */ /* 0x000fe200078e0a04 */
[C---:B------:R-:W-:Y:S01]  /*9010*/  IADD3 R4, P2, R16.reuse, 0x48, RZ ;  /* 0x0000004810047810 */ /* 0x040fe20007f5e0ff */
[----:B------:R-:W-:Y:S01]  /*9020*/  UIADD3 UR4, UP0, UR4, 0x160, URZ ;  /* 0x0000016004047890 */ /* 0x000fe2000ff1e03f */
[----:B------:R-:W-:Y:S02]  /*9030*/  IADD3 R8, P3, R16, 0x10, RZ ;  /* 0x0000001010087810 */ /* 0x000fe40007f7e0ff */
[----:B------:R-:W-:Y:S01]  /*9040*/  @!P0 SHF.R.S32.HI R0, RZ, 0x1f, R14 ;  /* 0x0000001fff008819 */ /* 0x000fe2000001140e */
[--C-:B------:R-:W-:Y:S01]  /*9050*/  IMAD.X R5, RZ, RZ, R17.reuse, P2 ;  /* 0x000000ffff057224 */ /* 0x100fe200010e0611 */
[----:B------:R-:W-:Y:S01]  /*9060*/  UIADD3.X UR5, URZ, UR5, URZ, UP0, !UPT ;  /* 0x000000053f057290 */ /* 0x000fe200087fe43f */
[----:B------:R-:W-:Y:S01]  /*9070*/  IMAD.X R9, RZ, RZ, R17, P3 ;  /* 0x000000ffff097224 */ /* 0x000fe200018e0611 */
[----:B------:R-:W-:Y:S01]  /*9080*/  @!P0 LEA.HI R12, R0, R14, RZ, 0x3 ;  /* 0x0000000e000c8211 */ /* 0x000fe200078f18ff */
[----:B------:R-:W-:Y:S01]  /*9090*/  IMAD.SHL.U32 R0, R20, 0x40, RZ ;  /* 0x0000004014007824 */ /* 0x000fe200078e00ff */
[----:B-1----:R-:W-:-:S05]  /*90a0*/  IADD3 R2, P1, R16, 0x4, RZ ;  /* 0x0000000410027810 */ /* 0x002fca0007f3e0ff */
[----:B------:R-:W-:-:S05]  /*90b0*/  IMAD.X R3, RZ, RZ, R17, P1 ;  /* 0x000000ffff037224 */ /* 0x000fca00008e0611 */
[----:B------:R1:W-:Y:S01]  /*90c0*/  STL.64 [R1+0x38], R2 ;  /* 0x0000380201007387 */ /* 0x0003e20000100a00 */
[----:B------:R-:W-:-:S03]  /*90d0*/  LOP3.LUT R0, R0, 0x1c0, RZ, 0xc0, !PT ;  /* 0x000001c000007812 */ /* 0x000fc600078ec0ff */
[----:B------:R2:W-:Y:S04]  /*90e0*/  STL.64 [R1+0x30], R4 ;  /* 0x0000300401007387 */ /* 0x0005e80000100a00 */
[----:B------:R2:W-:Y:S01]  /*90f0*/  STL.64 [R1+0x28], R8 ;  /* 0x0000280801007387 */ /* 0x0005e20000100a00 */
[----:B-1----:R-:W-:Y:S01]  /*9100*/  IADD3 R2, P1, R16, 0x8, RZ ;  /* 0x0000000810027810 */ /* 0x002fe20007f3e0ff */
[----:B--2---:R-:W-:-:S04]  /*9110*/  IMAD.U32 R4, RZ, RZ, UR4 ;  /* 0x00000004ff047e24 */ /* 0x004fc8000f8e00ff */
[----:B------:R-:W-:Y:S02]  /*9120*/  IMAD.X R3, RZ, RZ, R17, P1 ;  /* 0x000000ffff037224 */ /* 0x000fe400008e0611 */
[----:B------:R-:W-:Y:S02]  /*9130*/  IMAD.U32 R5, RZ, RZ, UR5 ;  /* 0x00000005ff057e24 */ /* 0x000fe4000f8e00ff */
[----:B------:R-:W-:Y:S01]  /*9140*/  IMAD.SHL.U32 R8, R25, 0x8, RZ ;  /* 0x0000000819087824 */ /* 0x000fe200078e00ff */
[----:B------:R1:W-:Y:S04]  /*9150*/  STL.64 [R1+0x40], R2 ;  /* 0x0000400201007387 */ /* 0x0003e80000100a00 */
[----:B------:R2:W-:Y:S04]  /*9160*/  STL.64 [R1+0x18], R4 ;  /* 0x0000180401007387 */ /* 0x0005e80000100a00 */
[----:B------:R-:W2:Y:S01]  /*9170*/  S2R R28, SR_CTAID.Y ;  /* 0x00000000001c7919 */ /* 0x000ea20000002600 */
[----:B-----5:R-:W-:-:S03]  /*9180*/  IMAD.WIDE.U32 R32, R19, c[0x0][0x2b0], RZ ;  /* 0x0000ac0013207a25 */ /* 0x020fc600078e00ff */
[----:B------:R-:W2:Y:S01]  /*9190*/  S2R R34, SR_CTAID.Y ;  /* 0x0000000000227919 */ /* 0x000ea20000002600 */
[----:B-1----:R-:W-:Y:S02]  /*91a0*/  @!P0 LOP3.LUT R2, R12, 0xfffffff8, RZ, 0xc0, !PT ;  /* 0xfffffff80c028812 */ /* 0x002fe400078ec0ff */
[----:B--2---:R-:W-:Y:S02]  /*91b0*/  LOP3.LUT R4, R0, 0x8, R8, 0xf8, !PT ;  /* 0x0000000800047812 */ /* 0x004fe400078ef808 */
[----:B------:R-:W-:Y:S01]  /*91c0*/  SHF.R.U32.HI R0, RZ, 0x3, R0 ;  /* 0x00000003ff007819 */ /* 0x000fe20000011600 */
[----:B------:R-:W-:Y:S01]  /*91d0*/  @!P0 IMAD.WIDE R2, R2, 0x2, R10 ;  /* 0x0000000202028825 */ /* 0x000fe200078e020a */
[----:B------:R-:W-:Y:S02]  /*91e0*/  SHF.R.S32.HI R5, RZ, 0x1f, R19 ;  /* 0x0000001fff057819 */ /* 0x000fe40000011413 */
[----:B------:R-:W-:Y:S02]  /*91f0*/  LOP3.LUT R23, R4, R0, RZ, 0x3c, !PT ;  /* 0x0000000004177212 */ /* 0x000fe400078e3cff */
[----:B------:R1:W-:Y:S01]  /*9200*/  @!P0 LDGSTS.E.BYPASS.LTC128B.128 [R13+0xf900], [R2.64], !P4 ;  /* 0x0f900000020d8fae */ /* 0x0003e2000e101d46 */
[----:B------:R-:W-:-:S03]  /*9210*/  IMAD R0, R5, c[0x0][0x2b0], RZ ;  /* 0x0000ac0005007a24 */ /* 0x000fc600078e02ff */
[----:B------:R2:W-:Y:S01]  /*9220*/  STL.64 [R1+0x20], R16 ;  /* 0x0000201001007387 */ /* 0x0005e20000100a00 */
[----:B------:R-:W-:-:S03]  /*9230*/  IMAD R8, R19, c[0x0][0x2b4], R0 ;  /* 0x0000ad0013087a24 */ /* 0x000fc600078e0200 */
[----:B------:R2:W-:Y:S01]  /*9240*/  STL.64 [R1+0xf8], R32 ;  /* 0x0000f82001007387 */ /* 0x0005e20000100a00 */
[----:B------:R-:W-:Y:S01]  /*9250*/  IMAD.IADD R8, R33, 0x1, R8 ;  /* 0x0000000121087824 */ /* 0x000fe200078e0208 */
[----:B------:R-:W-:Y:S01]  /*9260*/  SHF.R.S32.HI R28, RZ, 0x1f, R28 ;  /* 0x0000001fff1c7819 */ /* 0x000fe2000001141c */
[----:B------:R-:W-:Y:S01]  /*9270*/  IMAD.MOV.U32 R10, RZ, RZ, 0x20 ;  /* 0x00000020ff0a7424 */ /* 0x000fe200078e00ff */
[C---:B------:R-:W-:Y:S01]  /*9280*/  LOP3.LUT P0, RZ, R21.reuse, 0x4, RZ, 0xc0, !PT ;  /* 0x0000000415ff7812 */ /* 0x040fe2000780c0ff */
[----:B------:R-:W-:Y:S01]  /*9290*/  IMAD.SHL.U32 R9, R21, 0x40, RZ ;  /* 0x0000004015097824 */ /* 0x000fe200078e00ff */
[----:B------:R2:W-:Y:S01]  /*92a0*/  STL [R1+0x104], R8 ;  /* 0x0001040801007387 */ /* 0x0005e20000100800 */
[----:B------:R-:W-:Y:S01]  /*92b0*/  IMAD R5, R28, c[0x0][0x210], RZ ;  /* 0x000084001c057a24 */ /* 0x000fe200078e02ff */
[----:B------:R-:W-:Y:S02]  /*92c0*/  LOP3.LUT R161, R161, 0xfffffffe, RZ, 0xc0, !PT ;  /* 0xfffffffea1a17812 */ /* 0x000fe400078ec0ff */
[----:B------:R-:W0:Y:S01]  /*92d0*/  LDGDEPBAR ;  /* 0x00000000000079af */ /* 0x000e220000000000 */
[----:B-1----:R-:W-:-:S02]  /*92e0*/  IMAD.SHL.U32 R3, R22, 0x40, RZ ;  /* 0x0000004016037824 */ /* 0x002fc400078e00ff */
[----:B------:R-:W-:-:S03]  /*92f0*/  IMAD.WIDE.U32 R12, R34, c[0x0][0x1e8], RZ ;  /* 0x00007a00220c7a25 */ /* 0x000fc600078e00ff */
[----:B------:R-:W-:Y:S01]  /*9300*/  LOP3.LUT R22, R3, 0xfffffe00, RZ, 0xc0, !PT ;  /* 0xfffffe0003167812 */ /* 0x000fe200078ec0ff */
[----:B------:R-:W-:Y:S01]  /*9310*/  WARPSYNC 0xffffffff ;  /* 0xffffffff00007948 */ /* 0x000fe20003800000 */
[----:B------:R-:W-:Y:S02]  /*9320*/  LOP3.LUT R20, R9, 0x1c0, RZ, 0xc0, !PT ;  /* 0x000001c009147812 */ /* 0x000fe400078ec0ff */
[----:B---3--:R-:W-:-:S04]  /*9330*/  SHF.R.S32.HI R26, RZ, 0x1f, R15 ;  /* 0x0000001fff1a7819 */ /* 0x008fc8000001140f */
[----:B------:R-:W-:-:S04]  /*9340*/  LEA.HI R4, R26, R15, RZ, 0x3 ;  /* 0x0000000f1a047211 */ /* 0x000fc800078f18ff */
[----:B------:R-:W-:-:S05]  /*9350*/  LOP3.LUT R2, R4, 0xfffffff8, RZ, 0xc0, !PT ;  /* 0xfffffff804027812 */ /* 0x000fca00078ec0ff */
[----:B------:R-:W-:-:S04]  /*9360*/  IMAD.IADD R0, R15, 0x1, -R2 ;  /* 0x000000010f007824 */ /* 0x000fc800078e0a02 */
[----:B------:R-:W-:Y:S01]  /*9370*/  IMAD.SHL.U32 R30, R0, 0x8, RZ ;  /* 0x00000008001e7824 */ /* 0x000fe200078e00ff */
[----:B----4-:R2:W-:Y:S04]  /*9380*/  STL [R1+0x100], R31 ;  /* 0x0001001f01007387 */ /* 0x0105e80000100800 */
[----:B------:R2:W-:Y:S01]  /*9390*/  STL [R1+0xc0], R30 ;  /* 0x0000c01e01007387 */ /* 0x0005e20000100800 */
[----:B------:R-:W-:Y:S01]  /*93a0*/  ISETP.GE.AND P6, PT, R30, c[0x0][0x1d4], PT ;  /* 0x000075001e007a0c */ /* 0x000fe20003fc6270 */
[----:B------:R-:W-:Y:S01]  /*93b0*/  IMAD R2, R28, c[0x0][0x1e8], RZ ;  /* 0x00007a001c027a24 */ /* 0x000fe200078e02ff */
[----:B------:R-:W-:Y:S01]  /*93c0*/  IADD3 R139, R30, 0x40, RZ ;  /* 0x000000401e8b7810 */ /* 0x000fe20007ffe0ff */
[----:B------:R-:W-:-:S04]  /*93d0*/  IMAD.WIDE.U32 R28, R34, c[0x0][0x210], RZ ;  /* 0x00008400221c7a25 */ /* 0x000fc800078e00ff */
[C---:B------:R-:W-:Y:S01]  /*93e0*/  IMAD R3, R34.reuse, c[0x0][0x1ec], R2 ;  /* 0x00007b0022037a24 */ /* 0x040fe200078e0202 */
[----:B------:R-:W-:Y:S01]  /*93f0*/  ISETP.GE.AND P5, PT, R139, c[0x0][0x1d4], PT ;  /* 0x000075008b007a0c */ /* 0x000fe20003fa6270 */
[----:B------:R-:W-:Y:S02]  /*9400*/  IMAD R2, R34, c[0x0][0x214], R5 ;  /* 0x0000850022027a24 */ /* 0x000fe400078e0205 */
[----:B------:R-:W-:Y:S01]  /*9410*/  IMAD.IADD R11, R13, 0x1, R3 ;  /* 0x000000010d0b7824 */ /* 0x000fe200078e0203 */
[----:B------:R-:W-:Y:S01]  /*9420*/  SEL R5, R10, 0xffffffe0, !P0 ;  /* 0xffffffe00a057807 */ /* 0x000fe20004000000 */
[----:B------:R-:W-:Y:S01]  /*9430*/  IMAD.IADD R3, R29, 0x1, R2 ;  /* 0x000000011d037824 */ /* 0x000fe200078e0202 */
[----:B------:R-:W-:Y:S02]  /*9440*/  @P6 LOP3.LUT R161, R161, 0x1, RZ, 0xfc, !PT ;  /* 0x00000001a1a16812 */ /* 0x000fe400078efcff */
[----:B------:R-:W-:Y:S02]  /*9450*/  SEL R2, RZ, 0x10, P5 ;  /* 0x00000010ff027807 */ /* 0x000fe40002800000 */
[----:B------:R-:W3:Y:S01]  /*9460*/  LDL R28, [R1+0xe8] ;  /* 0x0000e800011c7983 */ /* 0x000ee20000100800 */
[----:B------:R-:W-:Y:S01]  /*9470*/  SHF.R.S32.HI R14, RZ, 0x3, R4 ;  /* 0x00000003ff0e7819 */ /* 0x000fe20000011404 */
[----:B------:R-:W-:-:S04]  /*9480*/  IMAD.MOV.U32 R10, RZ, RZ, RZ ;  /* 0x000000ffff0a7224 */ /* 0x000fc800078e00ff */
[----:B------:R-:W-:Y:S02]  /*9490*/  IMAD R29, R0, 0x10, R14 ;  /* 0x00000010001d7824 */ /* 0x000fe400078e020e */
[----:B------:R-:W-:Y:S01]  /*94a0*/  IMAD.MOV.U32 R0, RZ, RZ, c[0x0][0x2b8] ;  /* 0x0000ae00ff007624 */ /* 0x000fe200078e00ff */
[----:B------:R-:W-:Y:S04]  /*94b0*/  BAR.SYNC.DEFER_BLOCKING 0x0 ;  /* 0x0000000000007b1d */ /* 0x000fe80000010000 */
[----:B------:R-:W-:Y:S02]  /*94c0*/  ISETP.NE.AND P1, PT, R0, 0x1, PT ;  /* 0x000000010000780c */ /* 0x000fe40003f25270 */
[----:B------:R-:W-:Y:S01]  /*94d0*/  LEA.HI R15, R26, R15, RZ, 0x6 ;  /* 0x0000000f1a0f7211 */ /* 0x000fe200078f30ff */
[----:B------:R-:W-:Y:S01]  /*94e0*/  STL [R1+0xec], R29 ;  /* 0x0000ec1d01007387 */ /* 0x000fe20000100800 */
[----:B---3--:R-:W-:-:S05]  /*94f0*/  IMAD R2, R28, 0x40, R29 ;  /* 0x000000401c027824 */ /* 0x008fca00078e021d */
[----:B------:R-:W-:-:S04]  /*9500*/  IADD3 R2, R2, -0x40, RZ ;  /* 0xffffffc002027810 */ /* 0x000fc80007ffe0ff */
        /* <DEDUP_REMOVED lines=8> */
[----:B--2---:R-:W-:-:S04]  /*9590*/  @!P0 LEA R8, P1, R3, c[0x0][0x2a0], 0x2 ;  /* 0x0000a80003088a11 */ /* 0x004fc800078210ff */
[----:B------:R-:W-:-:S05]  /*95a0*/  @!P0 LEA.HI.X R9, R3, c[0x0][0x2a4], R4, 0x2, P1 ;  /* 0x0000a90003098a11 */ /* 0x000fca00008f1404 */
[----:B------:R-:W2:Y:S01]  /*95b0*/  @!P0 LDG.E R10, [R8.64] ;  /* 0x00000006080a8981 */ /* 0x000ea2000c1e1900 */
[----:B------:R-:W-:Y:S01]  /*95c0*/  IMAD.MOV R0, RZ, RZ, -R0 ;  /* 0x000000ffff007224 */ /* 0x000fe200078e0a00 */
[----:B------:R-:W-:Y:S01]  /*95d0*/  LEA R162, R28, 0xffffffc0, 0x6 ;  /* 0xffffffc01ca27811 */ /* 0x000fe200078e30ff */
[----:B------:R-:W-:Y:S01]  /*95e0*/  IMAD.SHL.U32 R15, R15, 0x8, RZ ;  /* 0x000000080f0f7824 */ /* 0x000fe200078e00ff */
[----:B------:R-:W-:Y:S01]  /*95f0*/  BSSY B2, `(.L_x_1920) ;  /* 0x0000051000027945 */ /* 0x000fe20003800000 */
[----:B------:R-:W-:Y:S01]  /*9600*/  IMAD R19, R0, c[0x0][0x2b8], R2 ;  /* 0x0000ae0000137a24 */ /* 0x000fe200078e0202 */
[----:B------:R-:W-:Y:S02]  /*9610*/  IADD3 R124, -R14, R18, -R162 ;  /* 0x000000120e7c7210 */ /* 0x000fe40007ffe9a2 */
[----:B------:R-:W-:Y:S01]  /*9620*/  IADD3 R98, R16, 0x18, RZ ;  /* 0x0000001810627810 */ /* 0x000fe20007ffe0ff */
[----:B------:R-:W-:Y:S01]  /*9630*/  IMAD.WIDE.U32 R2, R19, c[0x0][0x1e0], RZ ;  /* 0x0000780013027a25 */ /* 0x000fe200078e00ff */
[----:B------:R-:W-:Y:S01]  /*9640*/  SHF.R.S32.HI R140, RZ, 0x1f, R19 ;  /* 0x0000001fff8c7819 */ /* 0x000fe20000011413 */
[----:B------:R-:W-:Y:S01]  /*9650*/  STL [R1+0xac], R19 ;  /* 0x0000ac1301007387 */ /* 0x000fe20000100800 */
[----:B------:R-:W-:-:S02]  /*9660*/  ISETP.GE.AND P3, PT, R124, 0x1, PT ;  /* 0x000000017c00780c */ /* 0x000fc40003f66270 */
[----:B------:R-:W-:Y:S01]  /*9670*/  ISETP.GE.AND P2, PT, R124, 0x11, PT ;  /* 0x000000117c00780c */ /* 0x000fe20003f46270 */
[----:B------:R-:W-:Y:S01]  /*9680*/  IMAD R0, R140, c[0x0][0x1e0], RZ ;  /* 0x000078008c007a24 */ /* 0x000fe200078e02ff */
[----:B------:R-:W-:Y:S02]  /*9690*/  ISETP.GE.AND P1, PT, R124, 0x21, PT ;  /* 0x000000217c00780c */ /* 0x000fe40003f26270 */
[----:B------:R-:W-:Y:S01]  /*96a0*/  MOV R142, 0x9b00 ;  /* 0x00009b00008e7802 */ /* 0x000fe20000000f00 */
[----:B------:R-:W-:-:S04]  /*96b0*/  IMAD R0, R19, c[0x0][0x1e4], R0 ;  /* 0x0000790013007a24 */ /* 0x000fc800078e0200 */
[----:B------:R-:W-:Y:S01]  /*96c0*/  IMAD.IADD R3, R3, 0x1, R0 ;  /* 0x0000000103037824 */ /* 0x000fe200078e0200 */
[----:B--2---:R-:W-:-:S03]  /*96d0*/  SHF.R.S32.HI R141, RZ, 0x1f, R10 ;  /* 0x0000001fff8d7819 */ /* 0x004fc6000001140a */
[----:B------:R-:W-:Y:S01]  /*96e0*/  IMAD.WIDE.U32 R2, R10, c[0x0][0x1f0], R2 ;  /* 0x00007c000a027a25 */ /* 0x000fe200078e0002 */
[----:B------:R-:W-:Y:S03]  /*96f0*/  STL [R1+0xa4], R10 ;  /* 0x0000a40a01007387 */ /* 0x000fe60000100800 */
[----:B------:R-:W-:Y:S01]  /*9700*/  IMAD R4, R141, c[0x0][0x1f0], RZ ;  /* 0x00007c008d047a24 */ /* 0x000fe200078e02ff */
        /* <DEDUP_REMOVED lines=15> */
[----:B------:R-:W-:-:S02]  /*9800*/  SHF.R.S32.HI R4, RZ, 0x1f, R139 ;  /* 0x0000001fff047819 */ /* 0x000fc4000001148b */
[----:B------:R-:W-:Y:S01]  /*9810*/  LOP3.LUT R131, R14, 0xfffffe00, R15, 0xf8, !PT ;  /* 0xfffffe000e837812 */ /* 0x000fe200078ef80f */
[----:B------:R-:W-:Y:S01]  /*9820*/  SHFL.IDX PT, R8, R2, 0x2, 0x181f ;  /* 0x00581f0002087f89 */ /* 0x000fe200000e0000 */
[----:B------:R-:W-:-:S03]  /*9830*/  LEA.HI R4, R4, R139, RZ, 0x3 ;  /* 0x0000008b04047211 */ /* 0x000fc600078f18ff */
[----:B------:R-:W3:Y:S01]  /*9840*/  SHFL.IDX PT, R9, R0, 0x2, 0x181f ;  /* 0x00581f0000097f89 */ /* 0x000ee200000e0000 */
[----:B------:R-:W-:Y:S01]  /*9850*/  LOP3.LUT R28, R4, 0xfffffff8, RZ, 0xc0, !PT ;  /* 0xfffffff8041c7812 */ /* 0x000fe200078ec0ff */
[----:B------:R-:W-:Y:S02]  /*9860*/  @P3 IMAD.SHL.U32 R4, R131, 0x2, RZ ;  /* 0x0000000283043824 */ /* 0x000fe400078e00ff */
[----:B------:R-:W-:Y:S04]  /*9870*/  SHFL.IDX PT, R2, R2, 0x3, 0x181f ;  /* 0x00781f0002027f89 */ /* 0x000fe800000e0000 */
[----:B------:R4:W5:Y:S01]  /*9880*/  SHFL.IDX PT, R3, R0, 0x3, 0x181f ;  /* 0x00781f0000037f89 */ /* 0x00096200000e0000 */
[----:B-1----:R-:W-:-:S03]  /*9890*/  @P3 IMAD.WIDE R18, R30, 0x2, R12 ;  /* 0x000000021e123825 */ /* 0x002fc600078e020c */
[----:B------:R1:W-:Y:S01]  /*98a0*/  STL [R1+0xf0], R28 ;  /* 0x0000f01c01007387 */ /* 0x0003e20000100800 */
[----:B------:R-:W-:-:S03]  /*98b0*/  @P3 IMAD.WIDE R14, R28, 0x2, R12 ;  /* 0x000000021c0e3825 */ /* 0x000fc600078e020c */
[----:B------:R1:W-:Y:S01]  /*98c0*/  @P3 LDGSTS.E.BYPASS.LTC128B.128 [R4+0x4100], [R18.64], !P6 ;  /* 0x0410000012043fae */ /* 0x0003e2000f101d46 */
[----:B--2---:R-:W-:-:S03]  /*98d0*/  @P2 IMAD.WIDE R12, R30, 0x2, R10 ;  /* 0x000000021e0c2825 */ /* 0x004fc600078e020a */
[----:B------:R1:W-:Y:S01]  /*98e0*/  @P3 LDGSTS.E.BYPASS.LTC128B.128 [R4+0x6100], [R14.64], !P5 ;  /* 0x061000000e043fae */ /* 0x0003e2000e901d46 */
[----:B------:R-:W-:-:S04]  /*98f0*/  @P2 IMAD.WIDE R10, R28, 0x2, R10 ;  /* 0x000000021c0a2825 */ /* 0x000fc800078e020a */
[----:B----4-:R-:W-:-:S05]  /*9900*/  @P2 IMAD.SHL.U32 R0, R131, 0x2, RZ ;  /* 0x0000000283002824 */ /* 0x010fca00078e00ff */
[----:B------:R3:W-:Y:S04]  /*9910*/  @P2 LDGSTS.E.BYPASS.LTC128B.128 [R0+0x4900], [R12.64], !P6 ;  /* 0x049000000c002fae */ /* 0x0007e8000f101d46 */
[----:B------:R2:W-:Y:S01]  /*9920*/  @P2 LDGSTS.E.BYPASS.LTC128B.128 [R0+0x6900], [R10.64], !P5 ;  /* 0x069000000a002fae */ /* 0x0005e2000e901d46 */
[----:B-1----:R-:W-:Y:S02]  /*9930*/  @P1 IMAD.SHL.U32 R4, R131, 0x2, RZ ;  /* 0x0000000283041824 */ /* 0x002fe400078e00ff */
[----:B---3--:R-:W-:-:S04]  /*9940*/  @P1 IMAD.WIDE R12, R30, 0x2, R8 ;  /* 0x000000021e0c1825 */ /* 0x008fc800078e0208 */
[----:B--2---:R-:W-:Y:S01]  /*9950*/  @P1 IMAD.WIDE R10, R28, 0x2, R8 ;  /* 0x000000021c0a1825 */ /* 0x004fe200078e0208 */
[----:B------:R1:W-:Y:S03]  /*9960*/  @P1 LDGSTS.E.BYPASS.LTC128B.128 [R4+0x5100], [R12.64], !P6 ;  /* 0x051000000c041fae */ /* 0x0003e6000f101d46 */
[----:B------:R-:W-:Y:S01]  /*9970*/  @P0 IMAD.SHL.U32 R0, R131, 0x2, RZ ;  /* 0x0000000283000824 */ /* 0x000fe200078e00ff */
[----:B------:R1:W-:Y:S01]  /*9980*/  @P1 LDGSTS.E.BYPASS.LTC128B.128 [R4+0x7100], [R10.64], !P5 ;  /* 0x071000000a041fae */ /* 0x0003e2000e901d46 */
[----:B-----5:R-:W-:-:S03]  /*9990*/  @P0 IMAD.WIDE R8, R30, 0x2, R2 ;  /* 0x000000021e080825 */ /* 0x020fc600078e0202 */
[----:B------:R-:W2:Y:S01]  /*99a0*/  S2R R30, SR_TID.X ;  /* 0x00000000001e7919 */ /* 0x000ea20000002100 */
[----:B------:R-:W-:-:S03]  /*99b0*/  @P0 IMAD.WIDE R2, R28, 0x2, R2 ;  /* 0x000000021c020825 */ /* 0x000fc600078e0202 */
[----:B------:R3:W-:Y:S01]  /*99c0*/  @P0 LDGSTS.E.BYPASS.LTC128B.128 [R0+0x5900], [R8.64], !P6 ;  /* 0x0590000008000fae */ /* 0x0007e2000f101d46 */
[----:B------:R-:W-:-:S03]  /*99d0*/  ISETP.GT.AND P6, PT, R29, 0x3f, PT ;  /* 0x0000003f1d00780c */ /* 0x000fc60003fc4270 */
[----:B------:R4:W-:Y:S01]  /*99e0*/  @P0 LDGSTS.E.BYPASS.LTC128B.128 [R0+0x7900], [R2.64], !P5 ;  /* 0x0790000002000fae */ /* 0x0009e2000e901d46 */
[----:B------:R-:W-:-:S03]  /*99f0*/  LOP3.LUT P0, RZ, R21, 0x2, RZ, 0xc0, !PT ;  /* 0x0000000215ff7812 */ /* 0x000fc6000780c0ff */
[----:B------:R-:W0:Y:S01]  /*9a00*/  LDGDEPBAR ;  /* 0x00000000000079af */ /* 0x000e220000000000 */
[----:B-1----:R-:W-:Y:S01]  /*9a10*/  IMAD.SHL.U32 R4, R24, 0x8, RZ ;  /* 0x0000000818047824 */ /* 0x002fe200078e00ff */
[----:B---3--:R-:W-:-:S04]  /*9a20*/  LOP3.LUT R9, R23, R22, RZ, 0xfc, !PT ;  /* 0x0000001617097212 */ /* 0x008fc800078efcff */
[----:B----4-:R-:W-:Y:S01]  /*9a30*/  LOP3.LUT R2, R20, 0x8, R4, 0xf8, !PT ;  /* 0x0000000814027812 */ /* 0x010fe200078ef804 */
[----:B------:R-:W-:Y:S01]  /*9a40*/  IMAD.MOV.U32 R4, RZ, RZ, 0x10 ;  /* 0x00000010ff047424 */ /* 0x000fe200078e00ff */
[----:B------:R-:W-:Y:S02]  /*9a50*/  SHF.R.U32.HI R3, RZ, 0x3, R20 ;  /* 0x00000003ff037819 */ /* 0x000fe40000011614 */
[----:B--2---:R-:W-:Y:S02]  /*9a60*/  LEA.HI R0, R27, R30, RZ, 0x5 ;  /* 0x0000001e1b007211 */ /* 0x004fe400078f28ff */
[----:B------:R-:W-:Y:S02]  /*9a70*/  LOP3.LUT R2, R2, R3, RZ, 0x3c, !PT ;  /* 0x0000000302027212 */ /* 0x000fe400078e3cff */
[----:B------:R-:W-:Y:S01]  /*9a80*/  SEL R4, R4, 0xfffffff0, !P0 ;  /* 0xfffffff004047807 */ /* 0x000fe20004000000 */
[----:B------:R-:W-:Y:S02]  /*9a90*/  IMAD.SHL.U32 R0, R0, 0x20, RZ ;  /* 0x0000002000007824 */ /* 0x000fe400078e00ff */
[----:B------:R-:W-:Y:S01]  /*9aa0*/  IMAD R8, R25, 0x200, R2 ;  /* 0x0000020019087824 */ /* 0x000fe200078e0202 */
[----:B------:R-:W-:-:S02]  /*9ab0*/  SHF.R.S32.HI R2, RZ, 0x1f, R28 ;  /* 0x0000001fff027819 */ /* 0x000fc4000001141c */
[----:B------:R-:W-:-:S03]  /*9ac0*/  LOP3.LUT R0, R0, 0xfffffc00, RZ, 0xc0, !PT ;  /* 0xfffffc0000007812 */ /* 0x000fc600078ec0ff */
[----:B------:R1:W-:Y:S01]  /*9ad0*/  STL [R1+0x10c], R2 ;  /* 0x00010c0201007387 */ /* 0x0003e20000100800 */
[----:B------:R-:W-:-:S03]  /*9ae0*/  IADD3 R0, R23, R22, R0 ;  /* 0x0000001617007210 */ /* 0x000fc60007ffe000 */
[----:B-1----:R-:W-:Y:S05]  /*9af0*/  CALL.REL.NOINC `($_ZN7cutlass13device_kernelIN5flash19enable_sm80_to_sm89INS1_16FlashAttnFwdSm80INS1_25CollectiveMainloopFwdSm80ILi4ELi1ELb0EN4cute5tupleIJNS5_1CILi128EEENS7_ILi64EEES8_EEELi128ENS_6half_tEfNS_4arch4Sm80ELb1ELb0ELb1ELb1ELb1ELb1ELb1ELb0EEENS1_21CollectiveEpilogueFwdINS6_IJS8_S8_S9_EEENS6_IJNS7_ILi1EEESH_SH_EEESB_SD_Li128ELb1ELb1ELb0ELb0EEENS1_19SingleTileSchedulerILb1ELb0ELb1ELi128EEEEEEEEEvNT_6ParamsE$_ZZN5flash25CollectiveMainloopFwdSm80ILi4ELi1ELb0EN4cute5tupleIJNS1_1CILi128EEENS3_ILi64EEES4_EEELi128EN7cutlass6half_tEfNS7_4arch4Sm80ELb1ELb0ELb1ELb1ELb1ELb1ELb1ELb0EE3mmaINS_16FlashAttnFwdSm80ISB_NS_21CollectiveEpilogueFwdINS2_IJS4_S4_S5_EEENS2_IJNS3_ILi1EEESG_SG_EEES8_SA_Li128ELb1ELb1ELb0ELb0EEENS_19SingleTileSchedulerILb1ELb0ELb1ELi128EEEE13SharedStorageENS1_6TensorINS1_11ArrayEngineIfLm128EEENS1_6LayoutINS2_IJNS2_IJNS3_ILi2EEESR_EEESR_NS3_ILi16EEEEEENS2_IJNS2_IJSG_SR_EEENS3_ILi4EEENS3_ILi8EEEEEEEEEENS_7SoftmaxILi4ELi0EEEEEbRKNSB_6ParamsERT0_RT1_iRKNS_16SeqlenInfoQKNewKILb1ELb1EEENS2_IJiiiiEEERT_ENKUlvE_clEv) ;  /* 0x0001713000007944 */ /* 0x002fea0003c00000 */
[----:B------:R-:W-:Y:S05]  /*9b00*/  BSYNC B2 ;  /* 0x0000000000027941 */ /* 0x000fea0003800000 */
.L_x_1920:
[----:B------:R-:W2:Y:S01]  /*9b10*/  LDL R11, [R1+0xac] ;  /* 0x0000ac00010b7983 */ /* 0x000ea20000100800 */
[----:B------:R-:W-:-:S04]  /*9b20*/  DEPBAR.LE SB0, 0x0 ;  /* 0x000080000000791a */ /* 0x000fc80000000000 */
[----:B------:R-:W3:Y:S04]  /*9b30*/  LDL R31, [R1+0x10] ;  /* 0x00001000011f7983 */ /* 0x000ee80000100800 */
        /* <DEDUP_REMOVED lines=10> */
[----:B------:R-:W2:Y:S04]  /*9be0*/  LDSM.16.M88.4 R68, [R0+0x5100] ;  /* 0x005100000044783b */ /* 0x000ea80000000200 */
[----:B------:R1:W2:Y:S04]  /*9bf0*/  LDSM.16.M88.4 R64, [R0+0x5900] ;  /* 0x005900000040783b */ /* 0x0002a80000000200 */
[----:B-1----:R1:W1:Y:S04]  /*9c00*/  LDSM.16.M88.4 R16, [R240+0x8100] ;  /* 0x00810000f010783b */ /* 0x0022680000000200 */
[----:B------:R1:W1:Y:S04]  /*9c10*/  LDSM.16.M88.4 R12, [R240+0xa100] ;  /* 0x00a10000f00c783b */ /* 0x0002680000000200 */
[----:B------:R1:W1:Y:S04]  /*9c20*/  LDSM.16.M88.4 R32, [R232+0x4100] ;  /* 0x00410000e820783b */ /* 0x0002680000000200 */
[----:B------:R1:W1:Y:S04]  /*9c30*/  LDSM.16.M88.4 R40, [R232+0x4900] ;  /* 0x00490000e828783b */ /* 0x0002680000000200 */
[----:B------:R1:W1:Y:S01]  /*9c40*/  LDSM.16.M88.4 R44, [R232+0x5100] ;  /* 0x00510000e82c783b */ /* 0x0002620000000200 */
[----:B------:R-:W-:-:S03]  /*9c50*/  IMAD R0, R140, c[0x0][0x208], RZ ;  /* 0x000082008c007a24 */ /* 0x000fc600078e02ff */
[----:B------:R1:W1:Y:S01]  /*9c60*/  LDSM.16.M88.4 R48, [R232+0x5900] ;  /* 0x00590000e830783b */ /* 0x0002620000000200 */
        /* <DEDUP_REMOVED lines=23> */
[----:B-1-3--:R1:W2:Y:S02]  /*9de0*/  SHFL.IDX PT, R28, R0, RZ, 0x181f ;  /* 0x00181fff001c7589 */ /* 0x00a2a400000e0000 */
.L_x_2007:
[----:B------:R-:W3:Y:S04]  /*9df0*/  LDL R164, [R1+0xc0] ;  /* 0x0000c00001a47983 */ /* 0x000ee80000100800 */
[----:B------:R-:W4:Y:S04]  /*9e00*/  LDL R2, [R1+0xf0] ;  /* 0x0000f00001027983 */ /* 0x000f280000100800 */
[----:B------:R-:W1:Y:S04]  /*9e10*/  SHFL.IDX PT, R4, R8, RZ, 0x181f ;  /* 0x00181fff08047589 */ /* 0x000e6800000e0000 */
[----:B--2---:R-:W2:Y:S01]  /*9e20*/  LDL R167, [R1+0xe8] ;  /* 0x0000e80001a77983 */ /* 0x004ea20000100800 */
[----:B------:R-:W-:-:S03]  /*9e30*/  ISETP.GE.AND P0, PT, R139, c[0x0][0x1d4], PT ;  /* 0x000075008b007a0c */ /* 0x000fc60003f06270 */
[----:B------:R-:W1:Y:S01]  /*9e40*/  SHFL.IDX PT, R29, R8, 0x1, 0x181f ;  /* 0x00381f00081d7f89 */ /* 0x000e6200000e0000 */
[----:B------:R-:W-:Y:S01]  /*9e50*/  HMMA.16816.F32 R52, R12, R32, RZ ;  /* 0x000000200c34723c */ /* 0x000fe200000018ff */
[----:B------:R-:W-:Y:S01]  /*9e60*/  IMAD.SHL.U32 R163, R131, 0x2, RZ ;  /* 0x0000000283a37824 */ /* 0x000fe200078e00ff */
[----:B------:R-:W-:-:S06]  /*9e70*/  ISETP.LT.OR P3, PT, R124, 0x1, P0 ;  /* 0x000000017c00780c */ /* 0x000fcc0000761670 */
[C---:B------:R-:W-:Y:S08]  /*9e80*/  HMMA.16816.F32 R88, R12.reuse, R34, RZ ;  /* 0x000000220c58723c */ /* 0x040ff000000018ff */
[C---:B------:R-:W-:Y:S08]  /*9e90*/  HMMA.16816.F32 R112, R12.reuse, R40, RZ ;  /* 0x000000280c70723c */ /* 0x040ff000000018ff */
[C---:B------:R-:W-:Y:S08]  /*9ea0*/  HMMA.16816.F32 R108, R12.reuse, R42, RZ ;  /* 0x0000002a0c6c723c */ /* 0x040ff000000018ff */
[C---:B------:R-:W-:Y:S08]  /*9eb0*/  HMMA.16816.F32 R104, R12.reuse, R44, RZ ;  /* 0x0000002c0c68723c */ /* 0x040ff000000018ff */
[C---:B------:R-:W-:Y:S08]  /*9ec0*/  HMMA.16816.F32 R100, R12.reuse, R46, RZ ;  /* 0x0000002e0c64723c */ /* 0x040ff000000018ff */
[C---:B------:R-:W-:Y:S08]  /*9ed0*/  HMMA.16816.F32 R96, R12.reuse, R48, RZ ;  /* 0x000000300c60723c */ /* 0x040ff000000018ff */
[----:B------:R-:W-:Y:S01]  /*9ee0*/  HMMA.16816.F32 R92, R12, R50, RZ ;  /* 0x000000320c5c723c */ /* 0x000fe200000018ff */
[----:B------:R-:W1:Y:S04]  /*9ef0*/  SHFL.IDX PT, R12, R0, 0x1, 0x181f ;  /* 0x00381f00000c7f89 */ /* 0x000e6800000e0000 */
[----:B------:R-:W-:Y:S04]  /*9f00*/  SHFL.IDX PT, R13, R0, 0x2, 0x181f ;  /* 0x00581f00000d7f89 */ /* 0x000fe800000e0000 */
[----:B-1----:R-:W-:Y:S01]  /*9f10*/  SHFL.IDX PT, R0, R0, 0x3, 0x181f ;  /* 0x00781f0000007f89 */ /* 0x002fe200000e0000 */
[----:B------:R-:W-:-:S02]  /*9f20*/  IMAD R241, R6, 0x2, R240 ;  /* 0x0000000206f17824 */ /* 0x000fc400078e02f0 */
[----:B------:R-:W-:Y:S01]  /*9f30*/  IMAD R238, R5, 0x2, R232 ;  /* 0x0000000205ee7824 */ /* 0x000fe200078e02e8 */
        /* <DEDUP_REMOVED lines=12> */
[----:B------:R-:W-:Y:S01]  /*a000*/  HMMA.16816.F32 R128, R20, R66, R92 ;  /* 0x000000421480723c */ /* 0x000fe2000000185c */
[----:B------:R-:W-:Y:S01]  /*a010*/  IMAD R243, R6, 0x2, R242 ;  /* 0x0000000206f37824 */ /* 0x000fe200078e02f2 */
[C---:B---3--:R-:W-:Y:S01]  /*a020*/  ISETP.GE.AND P1, PT, R164.reuse, c[0x0][0x1d4], PT ;  /* 0x00007500a4007a0c */ /* 0x048fe20003f26270 */
[----:B------:R-:W-:-:S03]  /*a030*/  IMAD.WIDE R30, R164, 0x2, RZ ;  /* 0x00000002a41e7825 */ /* 0x000fc600078e02ff */
[----:B------:R-:W-:Y:S02]  /*a040*/  ISETP.LT.OR P4, PT, R124, 0x1, P1 ;  /* 0x000000017c00780c */ /* 0x000fe40000f81670 */
[----:B------:R-:W-:Y:S01]  /*a050*/  IADD3 R10, P2, R4, R30, RZ ;  /* 0x0000001e040a7210 */ /* 0x000fe20007f5e0ff */
[----:B----4-:R-:W-:-:S04]  /*a060*/  IMAD.WIDE R2, R2, 0x2, RZ ;  /* 0x0000000202027825 */ /* 0x010fc800078e02ff */
[----:B------:R-:W-:-:S06]  /*a070*/  IMAD.X R11, R31, 0x1, R28, P2 ;  /* 0x000000011f0b7824 */ /* 0x000fcc00010e061c */
[----:B------:R1:W-:Y:S01]  /*a080*/  LDGSTS.E.BYPASS.LTC128B.128 [R163+0x100], [R10.64], !P4 ;  /* 0x001000000aa37fae */ /* 0x0003e2000e101d46 */
[----:B------:R-:W-:Y:S02]  /*a090*/  ISETP.LT.OR P4, PT, R124, 0x11, P0 ;  /* 0x000000117c00780c */ /* 0x000fe40000781670 */
[----:B-1----:R-:W-:-:S05]  /*a0a0*/  IADD3 R10, P2, R4, R2, RZ ;  /* 0x00000002040a7210 */ /* 0x002fca0007f5e0ff */
[----:B------:R-:W-:Y:S01]  /*a0b0*/  IMAD.X R11, R3, 0x1, R28, P2 ;  /* 0x00000001030b7824 */ /* 0x000fe200010e061c */
[----:B------:R-:W1:Y:S04]  /*a0c0*/  SHFL.IDX PT, R4, R8, 0x2, 0x181f ;  /* 0x00581f0008047f89 */ /* 0x000e6800000e0000 */
[----:B------:R3:W-:Y:S01]  /*a0d0*/  LDGSTS.E.BYPASS.LTC128B.128 [R163+0x2100], [R10.64], !P3 ;  /* 0x021000000aa37fae */ /* 0x0007e2000d901d46 */
[----:B------:R-:W-:-:S03]  /*a0e0*/  ISETP.LT.OR P3, PT, R124, 0x11, P1 ;  /* 0x000000117c00780c */ /* 0x000fc60000f61670 */
[----:B------:R-:W4:Y:S01]  /*a0f0*/  SHFL.IDX PT, R8, R8, 0x3, 0x181f ;  /* 0x00781f0008087f89 */ /* 0x000f2200000e0000 */
[----:B---3--:R-:W-:-:S05]  /*a100*/  IADD3 R10, P2, R30, R29, RZ ;  /* 0x0000001d1e0a7210 */ /* 0x008fca0007f5e0ff */
[----:B------:R-:W-:-:S05]  /*a110*/  IMAD.X R11, R31, 0x1, R12, P2 ;  /* 0x000000011f0b7824 */ /* 0x000fca00010e060c */
[----:B------:R3:W-:Y:S01]  /*a120*/  LDGSTS.E.BYPASS.LTC128B.128 [R163+0x900], [R10.64], !P3 ;  /* 0x009000000aa37fae */ /* 0x0007e2000d901d46 */
[----:B------:R-:W-:Y:S02]  /*a130*/  ISETP.LT.OR P3, PT, R124, 0x21, P1 ;  /* 0x000000217c00780c */ /* 0x000fe40000f61670 */
[----:B---3--:R-:W-:-:S05]  /*a140*/  IADD3 R10, P2, R2, R29, RZ ;  /* 0x0000001d020a7210 */ /* 0x008fca0007f5e0ff */
[----:B------:R-:W-:-:S05]  /*a150*/  IMAD.X R11, R3, 0x1, R12, P2 ;  /* 0x00000001030b7824 */ /* 0x000fca00010e060c */
[----:B------:R1:W-:Y:S01]  /*a160*/  LDGSTS.E.BYPASS.LTC128B.128 [R163+0x2900], [R10.64], !P4 ;  /* 0x029000000aa37fae */ /* 0x0003e2000e101d46 */
[----:B------:R-:W-:Y:S02]  /*a170*/  ISETP.LT.OR P4, PT, R124, 0x21, P0 ;  /* 0x000000217c00780c */ /* 0x000fe40000781670 */
[----:B-1----:R-:W-:-:S05]  /*a180*/  IADD3 R10, P2, R30, R4, RZ ;  /* 0x000000041e0a7210 */ /* 0x002fca0007f5e0ff */
[----:B------:R-:W-:Y:S01]  /*a190*/  IMAD.X R11, R31, 0x1, R13, P2 ;  /* 0x000000011f0b7824 */ /* 0x000fe200010e060d */
[----:B------:R-:W-:-:S04]  /*a1a0*/  IADD3 R12, P2, R2, R4, RZ ;  /* 0x00000004020c7210 */ /* 0x000fc80007f5e0ff */
[----:B------:R1:W-:Y:S01]  /*a1b0*/  LDGSTS.E.BYPASS.LTC128B.128 [R163+0x1100], [R10.64], !P3 ;  /* 0x011000000aa37fae */ /* 0x0003e2000d901d46 */
[C---:B------:R-:W-:Y:S01]  /*a1c0*/  ISETP.LT.OR P3, PT, R124.reuse, 0x31, P1 ;  /* 0x000000317c00780c */ /* 0x040fe20000f61670 */
[C---:B------:R-:W-:Y:S01]  /*a1d0*/  IMAD.X R13, R3.reuse, 0x1, R13, P2 ;  /* 0x00000001030d7824 */ /* 0x040fe200010e060d */
[----:B------:R-:W-:Y:S02]  /*a1e0*/  ISETP.LT.OR P2, PT, R124, 0x31, P0 ;  /* 0x000000317c00780c */ /* 0x000fe40000741670 */
[-C--:B----4-:R-:W-:Y:S02]  /*a1f0*/  IADD3 R2, P0, R2, R8.reuse, RZ ;  /* 0x0000000802027210 */ /* 0x090fe40007f1e0ff */
[----:B------:R3:W-:Y:S03]  /*a200*/  LDGSTS.E.BYPASS.LTC128B.128 [R163+0x3100], [R12.64], !P4 ;  /* 0x031000000ca37fae */ /* 0x0007e6000e101d46 */
[----:B------:R-:W-:Y:S01]  /*a210*/  IMAD.X R3, R3, 0x1, R0, P0 ;  /* 0x0000000103037824 */ /* 0x000fe200000e0600 */
[----:B-1----:R-:W-:-:S05]  /*a220*/  IADD3 R10, P1, R30, R8, RZ ;  /* 0x000000081e0a7210 */ /* 0x002fca0007f3e0ff */
[----:B------:R-:W-:-:S05]  /*a230*/  IMAD.X R11, R31, 0x1, R0, P1 ;  /* 0x000000011f0b7824 */ /* 0x000fca00008e0600 */
[----:B------:R1:W-:Y:S04]  /*a240*/  LDGSTS.E.BYPASS.LTC128B.128 [R163+0x1900], [R10.64], !P3 ;  /* 0x019000000aa37fae */ /* 0x0003e8000d901d46 */
[----:B------:R4:W-:Y:S04]  /*a250*/  LDGSTS.E.BYPASS.LTC128B.128 [R163+0x3900], [R2.64], !P2 ;  /* 0x0390000002a37fae */ /* 0x0009e8000d101d46 */
[----:B------:R-:W-:Y:S04]  /*a260*/  LDSM.16.M88.4 R16, [R241+0xa100] ;  /* 0x00a10000f110783b */ /* 0x000fe80000000200 */
[----:B------:R-:W1:Y:S01]  /*a270*/  LDSM.16.M88.4 R56, [R238+0x4100] ;  /* 0x00410000ee38783b */ /* 0x000e620000000200 */
[C---:B------:R-:W-:Y:S03]  /*a280*/  HMMA.16816.F32 R28, R20.reuse, R62, R88 ;  /* 0x0000003e141c723c */ /* 0x040fe60000001858 */
[----:B------:R-:W-:Y:S04]  /*a290*/  LDSM.16.M88.4 R44, [R238+0x5100] ;  /* 0x00510000ee2c783b */ /* 0x000fe80000000200 */
[----:B------:R-:W-:Y:S01]  /*a2a0*/  LDSM.16.M88.4 R40, [R238+0x5900] ;  /* 0x00590000ee28783b */ /* 0x000fe20000000200 */
[----:B---3--:R-:W-:Y:S03]  /*a2b0*/  HMMA.16816.F32 R12, R20, R60, R52 ;  /* 0x0000003c140c723c */ /* 0x008fe60000001834 */
[----:B------:R-:W3:Y:S01]  /*a2c0*/  LDSM.16.M88.4 R52, [R238+0x4900] ;  /* 0x00490000ee34783b */ /* 0x000ee20000000200 */
[----:B------:R-:W-:-:S02]  /*a2d0*/  IMAD R237, R5, 0x2, R239 ;  /* 0x0000000205ed7824 */ /* 0x000fc400078e02ef */
[----:B------:R-:W-:Y:S01]  /*a2e0*/  IMAD R244, R7, 0x2, R241 ;  /* 0x0000000207f47824 */ /* 0x000fe200078e02f1 */
[----:B------:R-:W0:Y:S01]  /*a2f0*/  LDGDEPBAR ;  /* 0x00000000000079af */ /* 0x000e220000000000 */
[----:B------:R-:W-:Y:S03]  /*a300*/  HMMA.16816.F32 R88, R20, R72, R112 ;  /* 0x000000481458723c */ /* 0x000fe60000001870 */
[----:B------:R-:W1:Y:S05]  /*a310*/  LDSM.16.M88.4 R20, [R241+0x8100] ;  /* 0x00810000f114783b */ /* 0x000e6a0000000200 */
[C---:B------:R-:W-:Y:S08]  /*a320*/  HMMA.16816.F32 R108, R24.reuse, R60, R120 ;  /* 0x0000003c186c723c */ /* 0x040ff00000001878 */
[C---:B------:R-:W-:Y:S08]  /*a330*/  HMMA.16816.F32 R92, R24.reuse, R62, R116 ;  /* 0x0000003e185c723c */ /* 0x040ff00000001874 */
[C---:B------:R-:W-:Y:S08]  /*a340*/  HMMA.16816.F32 R124, R24.reuse, R72, R84 ;  /* 0x00000048187c723c */ /* 0x040ff00000001854 */
[C---:B------:R-:W-:Y:S08]  /*a350*/  HMMA.16816.F32 R120, R24.reuse, R74, R80 ;  /* 0x0000004a1878723c */ /* 0x040ff00000001850 */
[C---:B------:R-:W-:Y:S08]  /*a360*/  HMMA.16816.F32 R60, R24.reuse, R68, R76 ;  /* 0x00000044183c723c */ /* 0x040ff0000000184c */
[C---:B------:R-:W-:Y:S01]  /*a370*/  HMMA.16816.F32 R116, R24.reuse, R70, R36 ;  /* 0x000000461874723c */ /* 0x040fe20000001824 */
[----:B------:R-:W-:Y:S07]  /*a380*/  LDSM.16.M88.4 R36, [R237] ;  /* 0x00000000ed24783b */ /* 0x000fee0000000200 */
[C---:B------:R-:W-:Y:S01]  /*a390*/  HMMA.16816.F32 R112, R24.reuse, R64, R32 ;  /* 0x000000401870723c */ /* 0x040fe20000001820 */
[----:B------:R-:W-:Y:S07]  /*a3a0*/  LDSM.16.M88.4 R32, [R237+0x800] ;  /* 0x00080000ed20783b */ /* 0x000fee0000000200 */
[----:B------:R-:W-:Y:S01]  /*a3b0*/  HMMA.16816.F32 R104, R24, R66, R48 ;  /* 0x000000421868723c */ /* 0x000fe20000001830 */
[----:B------:R-:W-:Y:S04]  /*a3c0*/  LDSM.16.M88.4 R48, [R237+0x1800] ;  /* 0x00180000ed30783b */ /* 0x000fe80000000200 */
[----:B------:R-:W-:Y:S03]  /*a3d0*/  LDSM.16.M88.4 R24, [R243+0x8100] ;  /* 0x00810000f318783b */ /* 0x000fe60000000200 */
[C---:B-1----:R-:W-:Y:S01]  /*a3e0*/  HMMA.16816.F32 R100, R16.reuse, R56, R12 ;  /* 0x000000381064723c */ /* 0x042fe2000000180c */
[----:B------:R-:W1:Y:S07]  /*a3f0*/  LDSM.16.M88.4 R12, [R243+0xa100] ;  /* 0x00a10000f30c783b */ /* 0x000e6e0000000200 */
[C---:B------:R-:W-:Y:S01]  /*a400*/  HMMA.16816.F32 R96, R16.reuse, R58, R28 ;  /* 0x0000003a1060723c */ /* 0x040fe2000000181c */
[----:B------:R-:W1:Y:S07]  /*a410*/  LDSM.16.M88.4 R28, [R237+0x1000] ;  /* 0x00100000ed1c783b */ /* 0x000e6e0000000200 */
[C---:B---3--:R-:W-:Y:S08]  /*a420*/  HMMA.16816.F32 R88, R16.reuse, R52, R88 ;  /* 0x000000341058723c */ /* 0x048ff00000001858 */
[C---:B------:R-:W-:Y:S08]  /*a430*/  HMMA.16816.F32 R84, R16.reuse, R54, R144 ;  /* 0x000000361054723c */ /* 0x040ff00000001890 */
[C---:B------:R-:W-:Y:S08]  /*a440*/  HMMA.16816.F32 R80, R16.reuse, R44, R140 ;  /* 0x0000002c1050723c */ /* 0x040ff0000000188c */
[----:B------:R-:W-:Y:S08]  /*a450*/  HMMA.16816.F32 R76, R16, R46, R136 ;  /* 0x0000002e104c723c */ /* 0x000ff00000001888 */
[C---:B------:R-:W-:Y:S08]  /*a460*/  HMMA.16816.F32 R68, R20.reuse, R52, R124 ;  /* 0x000000341444723c */ /* 0x040ff0000000187c */
        /* <DEDUP_REMOVED lines=8> */
[-C--:B------:R-:W-:Y:S08]  /*a4f0*/  HMMA.16816.F32 R16, R16, R42.reuse, R128 ;  /* 0x0000002a1010723c */ /* 0x080ff00000001880 */
[----:B------:R-:W-:Y:S01]  /*a500*/  HMMA.16816.F32 R20, R20, R42, R104 ;  /* 0x0000002a1414723c */ /* 0x000fe20000001868 */
[----:B------:R-:W-:Y:S07]  /*a510*/  LDSM.16.M88.4 R40, [R232+0x7100] ;  /* 0x00710000e828783b */ /* 0x000fee0000000200 */
[C---:B-1----:R-:W-:Y:S08]  /*a520*/  HMMA.16816.F32 R128, R12.reuse, R32, R88 ;  /* 0x000000200c80723c */ /* 0x042ff00000001858 */
[C---:B------:R-:W-:Y:S08]  /*a530*/  HMMA.16816.F32 R112, R12.reuse, R38, R96 ;  /* 0x000000260c70723c */ /* 0x040ff00000001860 */
[C---:B------:R-:W-:Y:S08]  /*a540*/  HMMA.16816.F32 R88, R12.reuse, R34, R84 ;  /* 0x000000220c58723c */ /* 0x040ff00000001854 */
[----:B------:R-:W-:Y:S01]  /*a550*/  HMMA.16816.F32 R136, R12, R50, R16 ;  /* 0x000000320c88723c */ /* 0x000fe20000001810 */
[----:B------:R-:W-:Y:S07]  /*a560*/  LDSM.16.M88.4 R16, [R240+0xe100] ;  /* 0x00e10000f010783b */ /* 0x000fee0000000200 */
[C---:B------:R-:W-:Y:S01]  /*a570*/  HMMA.16816.F32 R96, R24.reuse, R30, R44 ;  /* 0x0000001e1860723c */ /* 0x040fe2000000182c */
[----:B------:R-:W1:Y:S07]  /*a580*/  LDSM.16.M88.4 R44, [R232+0x6900] ;  /* 0x00690000e82c783b */ /* 0x000e6e0000000200 */
[----:B------:R-:W-:Y:S01]  /*a590*/  HMMA.16816.F32 R84, R24, R50, R20 ;  /* 0x000000321854723c */ /* 0x000fe20000001814 */
[----:B------:R-:W3:Y:S07]  /*a5a0*/  LDSM.16.M88.4 R20, [R240+0xc100] ;  /* 0x00c10000f014783b */ /* 0x000eee0000000200 */
[----:B------:R-:W-:Y:S08]  /*a5b0*/  HMMA.16816.F32 R140, R12, R48, R72 ;  /* 0x000000300c8c723c */ /* 0x000ff00000001848 */
[C---:B------:R-:W-:Y:S08]  /*a5c0*/  HMMA.16816.F32 R132, R24.reuse, R36, R108 ;  /* 0x000000241884723c */ /* 0x040ff0000000186c */
[C---:B------:R-:W-:Y:S08]  /*a5d0*/  HMMA.16816.F32 R72, R24.reuse, R38, R92 ;  /* 0x000000261848723c */ /* 0x040ff0000000185c */
[C---:B------:R-:W-:Y:S08]  /*a5e0*/  HMMA.16816.F32 R124, R24.reuse, R32, R68 ;  /* 0x00000020187c723c */ /* 0x040ff00000001844 */
[C---:B------:R-:W-:Y:S01]  /*a5f0*/  HMMA.16816.F32 R120, R24.reuse, R34, R64 ;  /* 0x000000221878723c */ /* 0x040fe20000001840 */
[----:B------:R-:W-:Y:S07]  /*a600*/  LDSM.16.M88.4 R32, [R239+0x2800] ;  /* 0x00280000ef20783b */ /* 0x000fee0000000200 */
[C---:B------:R-:W-:Y:S01]  /*a610*/  HMMA.16816.F32 R116, R24.reuse, R28, R60 ;  /* 0x0000001c1874723c */ /* 0x040fe2000000183c */
[----:B------:R-:W-:Y:S07]  /*a620*/  LDSM.16.M88.4 R60, [R239+0x3800] ;  /* 0x00380000ef3c783b */ /* 0x000fee0000000200 */
[----:B------:R-:W-:Y:S01]  /*a630*/  HMMA.16816.F32 R104, R24, R48, R52 ;  /* 0x000000301868723c */ /* 0x000fe20000001834 */
[----:B------:R-:W2:Y:S04]  /*a640*/  LDSM.16.M88.4 R24, [R232+0x7900] ;  /* 0x00790000e818783b */ /* 0x000ea80000000200 */
[----:B------:R-:W-:Y:S03]  /*a650*/  LDSM.16.M88.4 R52, [R239+0x3000] ;  /* 0x00300000ef34783b */ /* 0x000fe60000000200 */
[C---:B------:R-:W-:Y:S08]  /*a660*/  HMMA.16816.F32 R148, R12.reuse, R28, R80 ;  /* 0x0000001c0c94723c */ /* 0x040ff00000001850 */
[C---:B------:R-:W-:Y:S01]  /*a670*/  HMMA.16816.F32 R144, R12.reuse, R30, R76 ;  /* 0x0000001e0c90723c */ /* 0x040fe2000000184c */
[----:B------:R-:W2:Y:S07]  /*a680*/  LDSM.16.M88.4 R28, [R242+0xc100] ;  /* 0x00c10000f21c783b */ /* 0x000eae0000000200 */
[----:B------:R-:W-:Y:S01]  /*a690*/  HMMA.16816.F32 R100, R12, R36, R100 ;  /* 0x000000240c64723c */ /* 0x000fe20000001864 */
[----:B------:R-:W2:Y:S04]  /*a6a0*/  LDSM.16.M88.4 R12, [R242+0xe100] ;  /* 0x00e10000f20c783b */ /* 0x000ea80000000200 */
[----:B------:R-:W2:Y:S03]  /*a6b0*/  LDSM.16.M88.4 R36, [R239+0x2000] ;  /* 0x00200000ef24783b */ /* 0x000ea60000000200 */
[C---:B-1----:R-:W-:Y:S08]  /*a6c0*/  HMMA.16816.F32 R68, R16.reuse, R44, R128 ;  /* 0x0000002c1044723c */ /* 0x042ff00000001880 */
[----:B------:R-:W-:Y:S08]  /*a6d0*/  HMMA.16816.F32 R64, R16, R46, R88 ;  /* 0x0000002e1040723c */ /* 0x000ff00000001858 */
[C---:B---3--:R-:W-:Y:S08]  /*a6e0*/  HMMA.16816.F32 R48, R20.reuse, R44, R124 ;  /* 0x0000002c1430723c */ /* 0x048ff0000000187c */
[----:B------:R-:W-:Y:S08]  /*a6f0*/  HMMA.16816.F32 R44, R20, R46, R120 ;  /* 0x0000002e142c723c */ /* 0x000ff00000001878 */
[C---:B------:R-:W-:Y:S08]  /*a700*/  HMMA.16816.F32 R80, R16.reuse, R56, R100 ;  /* 0x000000381050723c */ /* 0x040ff00000001864 */
[----:B------:R-:W-:Y:S08]  /*a710*/  HMMA.16816.F32 R76, R16, R58, R112 ;  /* 0x0000003a104c723c */ /* 0x000ff00000001870 */
[C---:B------:R-:W-:Y:S08]  /*a720*/  HMMA.16816.F32 R88, R20.reuse, R56, R132 ;  /* 0x000000381458723c */ /* 0x040ff00000001884 */
[----:B------:R-:W-:Y:S01]  /*a730*/  HMMA.16816.F32 R72, R20, R58, R72 ;  /* 0x0000003a1448723c */ /* 0x000fe20000001848 */
[----:B------:R-:W-:Y:S07]  /*a740*/  LDSM.16.M88.4 R56, [R238+0x6100] ;  /* 0x00610000ee38783b */ /* 0x000fee0000000200 */
[C---:B------:R-:W-:Y:S08]  /*a750*/  HMMA.16816.F32 R100, R16.reuse, R40, R148 ;  /* 0x000000281064723c */ /* 0x040ff00000001894 */
[C---:B------:R-:W-:Y:S08]  /*a760*/  HMMA.16816.F32 R112, R16.reuse, R42, R144 ;  /* 0x0000002a1070723c */ /* 0x040ff00000001890 */
[C---:B--2---:R-:W-:Y:S08]  /*a770*/  HMMA.16816.F32 R108, R16.reuse, R24, R140 ;  /* 0x00000018106c723c */ /* 0x044ff0000000188c */
        /* <DEDUP_REMOVED lines=8> */
[C---:B------:R-:W-:Y:S01]  /*a800*/  HMMA.16816.F32 R128, R28.reuse, R32, R48 ;  /* 0x000000201c80723c */ /* 0x040fe20000001830 */
[----:B------:R-:W3:Y:S07]  /*a810*/  LDSM.16.M88.4 R48, [R238+0x6900] ;  /* 0x00690000ee30783b */ /* 0x000eee0000000200 */
[----:B------:R-:W-:Y:S01]  /*a820*/  HMMA.16816.F32 R120, R28, R34, R44 ;  /* 0x000000221c78723c */ /* 0x000fe2000000182c */
[----:B------:R-:W1:Y:S07]  /*a830*/  LDSM.16.M88.4 R44, [R238+0x7100] ;  /* 0x00710000ee2c783b */ /* 0x000e6e0000000200 */
[C---:B------:R-:W-:Y:S08]  /*a840*/  HMMA.16816.F32 R152, R12.reuse, R32, R68 ;  /* 0x000000200c98723c */ /* 0x040ff00000001844 */
        /* <DEDUP_REMOVED lines=11> */
[----:B------:R-:W-:Y:S07]  /*a900*/  LDSM.16.M88.4 R12, [R244+0xe100] ;  /* 0x00e10000f40c783b */ /* 0x000fee0000000200 */
[C---:B------:R-:W-:Y:S01]  /*a910*/  HMMA.16816.F32 R116, R28.reuse, R52, R16 ;  /* 0x000000341c74723c */ /* 0x040fe20000001810 */
[----:B------:R-:W-:Y:S07]  /*a920*/  LDSM.16.M88.4 R16, [R243+0xc100] ;  /* 0x00c10000f310783b */ /* 0x000fee0000000200 */
[C---:B------:R-:W-:Y:S01]  /*a930*/  HMMA.16816.F32 R112, R28.reuse, R54, R96 ;  /* 0x000000361c70723c */ /* 0x040fe20000001860 */
[----:B------:R-:W3:Y:S07]  /*a940*/  LDSM.16.M88.4 R52, [R237+0x2000] ;  /* 0x00200000ed34783b */ /* 0x000eee0000000200 */
[C---:B------:R-:W-:Y:S08]  /*a950*/  HMMA.16816.F32 R80, R28.reuse, R60, R104 ;  /* 0x0000003c1c50723c */ /* 0x040ff00000001868 */
[----:B------:R-:W-:Y:S01]  /*a960*/  HMMA.16816.F32 R76, R28, R62, R84 ;  /* 0x0000003e1c4c723c */ /* 0x000fe20000001854 */
[----:B------:R-:W3:Y:S01]  /*a970*/  LDSM.16.M88.4 R28, [R237+0x3800] ;  /* 0x00380000ed1c783b */ /* 0x000ee20000000200 */
[----:B----4-:R-:W-:Y:S01]  /*a980*/  SHF.R.S32.HI R2, RZ, 0x1f, R164 ;  /* 0x0000001fff027819 */ /* 0x010fe200000114a4 */
[----:B------:R-:W-:-:S05]  /*a990*/  DEPBAR.LE SB0, 0x0 ;  /* 0x000080000000791a */ /* 0x000fca0000000000 */
[----:B-1----:R-:W-:Y:S01]  /*a9a0*/  HMMA.16816.F32 R108, R24, R56, R124 ;  /* 0x00000038186c723c */ /* 0x002fe2000000187c */
[----:B------:R-:W-:-:S07]  /*a9b0*/  IADD3 R0, R163, 0x100, RZ ;  /* 0x00000100a3007810 */ /* 0x000fce0007ffe0ff */
[----:B------:R-:W-:Y:S08]  /*a9c0*/  HMMA.16816.F32 R104, R24, R58, R156 ;  /* 0x0000003a1868723c */ /* 0x000ff0000000189c */
[C---:B--2---:R-:W-:Y:S08]  /*a9d0*/  HMMA.16816.F32 R68, R20.reuse, R56, R68 ;  /* 0x000000381444723c */ /* 0x044ff00000001844 */
[----:B------:R-:W-:Y:S08]  /*a9e0*/  HMMA.16816.F32 R64, R20, R58, R64 ;  /* 0x0000003a1440723c */ /* 0x000ff00000001840 */
[C---:B---3--:R-:W-:Y:S08]  /*a9f0*/  HMMA.16816.F32 R100, R24.reuse, R48, R152 ;  /* 0x000000301864723c */ /* 0x048ff00000001898 */
[----:B------:R-:W-:Y:S08]  /*aa00*/  HMMA.16816.F32 R96, R24, R50, R148 ;  /* 0x000000321860723c */ /* 0x000ff00000001894 */
[C---:B------:R-:W-:Y:S08]  /*aa10*/  HMMA.16816.F32 R60, R20.reuse, R48, R128 ;  /* 0x00000030143c723c */ /* 0x040ff00000001880 */
[----:B------:R-:W-:Y:S08]  /*aa20*/  HMMA.16816.F32 R56, R20, R50, R120 ;  /* 0x000000321438723c */ /* 0x000ff00000001878 */
[C---:B------:R-:W-:Y:S08]  /*aa30*/  HMMA.16816.F32 R92, R24.reuse, R44, R144 ;  /* 0x0000002c185c723c */ /* 0x040ff00000001890 */
[C---:B------:R-:W-:Y:S08]  /*aa40*/  HMMA.16816.F32 R88, R24.reuse, R46, R140 ;  /* 0x0000002e1858723c */ /* 0x040ff0000000188c */
[C---:B------:R-:W-:Y:S08]  /*aa50*/  HMMA.16816.F32 R84, R24.reuse, R40, R136 ;  /* 0x000000281854723c */ /* 0x040ff00000001888 */
[----:B------:R-:W-:Y:S08]  /*aa60*/  HMMA.16816.F32 R72, R24, R42, R132 ;  /* 0x0000002a1848723c */ /* 0x000ff00000001884 */
[C---:B------:R-:W-:Y:S08]  /*aa70*/  HMMA.16816.F32 R48, R20.reuse, R44, R116 ;  /* 0x0000002c1430723c */ /* 0x040ff00000001874 */
[C---:B------:R-:W-:Y:S08]  /*aa80*/  HMMA.16816.F32 R44, R20.reuse, R46, R112 ;  /* 0x0000002e142c723c */ /* 0x040ff00000001870 */
[C---:B------:R-:W-:Y:S01]  /*aa90*/  HMMA.16816.F32 R24, R20.reuse, R40, R80 ;  /* 0x000000281418723c */ /* 0x040fe20000001850 */
[----:B------:R1:W-:Y:S07]  /*aaa0*/  STL [R1+0x98], R163 ;  /* 0x000098a301007387 */ /* 0x0003ee0000100800 */
[----:B------:R-:W-:Y:S01]  /*aab0*/  HMMA.16816.F32 R20, R20, R42, R76 ;  /* 0x0000002a1414723c */ /* 0x000fe2000000184c */
[----:B------:R1:W-:Y:S04]  /*aac0*/  STL [R1+0x9c], R0 ;  /* 0x00009c0001007387 */ /* 0x0003e80000100800 */
[----:B------:R1:W-:Y:S01]  /*aad0*/  STL [R1+0x110], R2 ;  /* 0x0001100201007387 */ /* 0x0003e20000100800 */
[----:B------:R-:W-:-:S02]  /*aae0*/  ISETP.GE.AND P0, PT, R167, 0x2, PT ;  /* 0x00000002a700780c */ /* 0x000fc40003f06270 */
[C---:B------:R-:W-:Y:S01]  /*aaf0*/  HMMA.16816.F32 R120, R12.reuse, R52, R108 ;  /* 0x000000340c78723c */ /* 0x040fe2000000186c */
[----:B------:R-:W-:Y:S07]  /*ab00*/  BSSY B0, `(.L_x_1922) ;  /* 0x0000079000007945 */ /* 0x000fee0003800000 */
[C---:B------:R-:W-:Y:S08]  /*ab10*/  HMMA.16816.F32 R116, R12.reuse, R36, R100 ;  /* 0x000000240c74723c */ /* 0x040ff00000001864 */
[C---:B------:R-:W-:Y:S08]  /*ab20*/  HMMA.16816.F32 R92, R12.reuse, R32, R92 ;  /* 0x000000200c5c723c */ /* 0x040ff0000000185c */
[C---:B------:R-:W-:Y:S08]  /*ab30*/  HMMA.16816.F32 R100, R12.reuse, R34, R88 ;  /* 0x000000220c64723c */ /* 0x040ff00000001858 */
[C---:B------:R-:W-:Y:S08]  /*ab40*/  HMMA.16816.F32 R108, R12.reuse, R28, R84 ;  /* 0x0000001c0c6c723c */ /* 0x040ff00000001854 */
[----:B------:R-:W-:Y:S08]  /*ab50*/  HMMA.16816.F32 R112, R12, R30, R72 ;  /* 0x0000001e0c70723c */ /* 0x000ff00000001848 */
[----:B------:R-:W-:Y:S08]  /*ab60*/  HMMA.16816.F32 R76, R16, R32, R48 ;  /* 0x00000020104c723c */ /* 0x000ff00000001830 */
        /* <DEDUP_REMOVED lines=10> */
[----:B------:R-:W-:Y:S01]  /*ac10*/  @!UPT UIADD3 URZ, URZ, URZ, URZ ;  /* 0x0000003f3f3ff290 */ /* 0x000fe2000fffe03f */
[----:B------:R-:W-:Y:S11]  /*ac20*/  @!P0 BRA `(.L_x_1923) ;  /* 0x0000066000008947 */ /* 0x000ff60003800000 */
[----:B-1----:R-:W2:Y:S04]  /*ac30*/  LDL R168, [R1+0x100] ;  /* 0x0001000001a87983 */ /* 0x002ea80000100800 */
[----:B------:R-:W3:Y:S04]  /*ac40*/  LDL R166, [R1+0xec] ;  /* 0x0000ec0001a67983 */ /* 0x000ee80000100800 */
[----:B------:R-:W4:Y:S04]  /*ac50*/  LDL.64 R164, [R1+0xf8] ;  /* 0x0000f80001a47983 */ /* 0x000f280000100a00 */
[----:B------:R-:W4:Y:S01]  /*ac60*/  LDL R163, [R1+0x104] ;  /* 0x0001040001a37983 */ /* 0x000f220000100800 */
[----:B------:R-:W-:-:S02]  /*ac70*/  IMAD.MOV.U32 R0, RZ, RZ, c[0x0][0x2b8] ;  /* 0x0000ae00ff007624 */ /* 0x000fc400078e00ff */
[----:B------:R-:W-:-:S03]  /*ac80*/  IMAD.MOV.U32 R10, RZ, RZ, RZ ;  /* 0x000000ffff0a7224 */ /* 0x000fc600078e00ff */
[----:B------:R-:W-:Y:S01]  /*ac90*/  ISETP.NE.AND P0, PT, R0, 0x1, PT ;  /* 0x000000010000780c */ /* 0x000fe20003f05270 */
[----:B--2---:R-:W-:-:S05]  /*aca0*/  IMAD R2, R167, 0x40, R168 ;  /* 0x00000040a7027824 */ /* 0x004fca00078e02a8 */
[----:B---3--:R-:W-:-:S04]  /*acb0*/  IADD3 R2, R2, -0x80, R166 ;  /* 0xffffff8002027810 */ /* 0x008fc80007ffe0a6 */
[----:B------:R-:W-:-:S03]  /*acc0*/  MOV R0, R2 ;  /* 0x0000000200007202 */ /* 0x000fc60000000f00 */
[----:B------:R-:W-:-:S05]  /*acd0*/  @P0 IMAD.HI.U32 R3, R2, c[0x0][0x2bc], RZ ;  /* 0x0000af0002030a27 */ /* 0x000fca00078e00ff */
[----:B------:R-:W-:-:S04]  /*ace0*/  @P0 SHF.R.U32.HI R0, RZ, c[0x0][0x2c0], R3 ;  /* 0x0000b000ff000a19 */ /* 0x000fc80000011603 */
[----:B----4-:R-:W-:-:S04]  /*acf0*/  @!P6 IADD3 R3, P0, R0, R164, RZ ;  /* 0x000000a40003e210 */ /* 0x010fc80007f1e0ff */
[----:B------:R-:W-:Y:S02]  /*ad00*/  @!P6 LEA.HI.X.SX32 R5, R0, R163, 0x1, P0 ;  /* 0x000000a30005e211 */ /* 0x000fe400000f0eff */
        /* <DEDUP_REMOVED lines=29> */
.L_x_2008:
[----:B------:R-:W-:Y:S05]  /*aee0*/  BRA.DIV ~URZ, `(.L_x_1925) ;  /* 0x00011b727f007947 */ /* 0x000fea000b800000 */
[----:B------:R-:W4:Y:S04]  /*aef0*/  LDL R0, [R1+0x110] ;  /* 0x0001100001007983 */ /* 0x000f280000100800 */
[----:B--2---:R-:W2:Y:S04]  /*af00*/  LDL R17, [R1+0xc0] ;  /* 0x0000c00001117983 */ /* 0x004ea80000100800 */
[----:B---3--:R-:W3:Y:S04]  /*af10*/  LDL R2, [R1+0xf0] ;  /* 0x0000f00001027983 */ /* 0x008ee80000100800 */
[----:B------:R-:W3:Y:S04]  /*af20*/  LDL R21, [R1+0x10c] ;  /* 0x00010c0001157983 */ /* 0x000ee80000100800 */
[----:B------:R-:W3:Y:S04]  /*af30*/  LDL R22, [R1+0x98] ;  /* 0x0000980001167983 */ /* 0x000ee80000100800 */
[----:B-1----:R-:W1:Y:S04]  /*af40*/  SHFL.IDX PT, R10, R5, RZ, 0x181f ;  /* 0x00181fff050a7589 */ /* 0x002e6800000e0000 */
[----:B------:R-:W1:Y:S04]  /*af50*/  SHFL.IDX PT, R8, R5, 0x1, 0x181f ;  /* 0x00381f0005087f89 */ /* 0x000e6800000e0000 */
[----:B------:R-:W1:Y:S04]  /*af60*/  SHFL.IDX PT, R19, R4, 0x1, 0x181f ;  /* 0x00381f0004137f89 */ /* 0x000e6800000e0000 */
[----:B------:R-:W1:Y:S04]  /*af70*/  SHFL.IDX PT, R15, R5, 0x2, 0x181f ;  /* 0x00581f00050f7f89 */ /* 0x000e6800000e0000 */
[----:B------:R-:W1:Y:S01]  /*af80*/  SHFL.IDX PT, R18, R4, 0x2, 0x181f ;  /* 0x00581f0004127f89 */ /* 0x000e6200000e0000 */
[C---:B--2---:R-:W-:Y:S01]  /*af90*/  IMAD.SHL.U32 R20, R17.reuse, 0x2, RZ ;  /* 0x0000000211147824 */ /* 0x044fe200078e00ff */
[----:B----4-:R-:W-:-:S02]  /*afa0*/  SHF.L.U64.HI R3, R17, 0x1, R0 ;  /* 0x0000000111037819 */ /* 0x010fc40000010200 */
[----:B------:R-:W-:Y:S01]  /*afb0*/  ISETP.GE.AND P3, PT, R17, c[0x0][0x1d4], PT ;  /* 0x0000750011007a0c */ /* 0x000fe20003f66270 */
[----:B---3--:R-:W-:Y:S01]  /*afc0*/  IMAD.SHL.U32 R0, R2, 0x2, RZ ;  /* 0x0000000202007824 */ /* 0x008fe200078e00ff */
[----:B-1----:R-:W-:Y:S02]  /*afd0*/  IADD3 R12, P0, R10, R20, RZ ;  /* 0x000000140a0c7210 */ /* 0x002fe40007f1e0ff */
[----:B------:R-:W-:Y:S02]  /*afe0*/  SHF.L.U64.HI R2, R2, 0x1, R21 ;  /* 0x0000000102027819 */ /* 0x000fe40000010215 */
[----:B------:R-:W-:Y:S01]  /*aff0*/  IADD3 R10, P1, R10, R0, RZ ;  /* 0x000000000a0a7210 */ /* 0x000fe20007f3e0ff */
[----:B------:R-:W-:Y:S01]  /*b000*/  IMAD.X R13, R11, 0x1, R3, P0 ;  /* 0x000000010b0d7824 */ /* 0x000fe200000e0603 */
[----:B------:R-:W-:-:S03]  /*b010*/  IADD3 R16, P0, R8, R20, RZ ;  /* 0x0000001408107210 */ /* 0x000fc60007f1e0ff */
[----:B------:R-:W-:Y:S01]  /*b020*/  IMAD.X R11, R11, 0x1, R2, P1 ;  /* 0x000000010b0b7824 */ /* 0x000fe200008e0602 */
[----:B------:R-:W-:Y:S01]  /*b030*/  IADD3 R14, P2, R8, R0, RZ ;  /* 0x00000000080e7210 */ /* 0x000fe20007f5e0ff */
[----:B------:R1:W-:Y:S01]  /*b040*/  LDGSTS.E.BYPASS.LTC128B.128 [R22+0x4100], [R12.64], !P3 ;  /* 0x041000000c167fae */ /* 0x0003e2000d901d46 */
[----:B------:R-:W-:-:S03]  /*b050*/  IMAD.X R17, R19, 0x1, R3, P0 ;  /* 0x0000000113117824 */ /* 0x000fc600000e0603 */
[----:B------:R2:W-:Y:S04]  /*b060*/  LDGSTS.E.BYPASS.LTC128B.128 [R22+0x6100], [R10.64], !P5 ;  /* 0x061000000a167fae */ /* 0x0005e8000e901d46 */
[----:B------:R3:W-:Y:S04]  /*b070*/  LDGSTS.E.BYPASS.LTC128B.128 [R22+0x4900], [R16.64], !P3 ;  /* 0x0490000010167fae */ /* 0x0007e8000d901d46 */
[----:B------:R4:W3:Y:S01]  /*b080*/  SHFL.IDX PT, R8, R5, 0x3, 0x181f ;  /* 0x00781f0005087f89 */ /* 0x0008e200000e0000 */
[C---:B-1----:R-:W-:Y:S02]  /*b090*/  IADD3 R12, P1, R15.reuse, R20, RZ ;  /* 0x000000140f0c7210 */ /* 0x042fe40007f3e0ff */
[----:B--2---:R-:W-:Y:S01]  /*b0a0*/  IADD3 R10, P0, R15, R0, RZ ;  /* 0x000000000f0a7210 */ /* 0x004fe20007f1e0ff */
[----:B------:R-:W-:-:S05]  /*b0b0*/  IMAD.X R15, R19, 0x1, R2, P2 ;  /* 0x00000001130f7824 */ /* 0x000fca00010e0602 */
[----:B------:R1:W-:Y:S01]  /*b0c0*/  LDGSTS.E.BYPASS.LTC128B.128 [R22+0x6900], [R14.64], !P5 ;  /* 0x069000000e167fae */ /* 0x0003e2000e901d46 */
[CC--:B------:R-:W-:Y:S01]  /*b0d0*/  IADD3.X R13, R18.reuse, R3.reuse, RZ, P1, !PT ;  /* 0x00000003120d7210 */ /* 0x0c0fe20000ffe4ff */
[--C-:B------:R-:W-:Y:S01]  /*b0e0*/  IMAD.X R11, R18, 0x1, R2.reuse, P0 ;  /* 0x00000001120b7824 */ /* 0x100fe200000e0602 */
[----:B------:R-:W-:Y:S01]  /*b0f0*/  SEL R21, RZ, 0x10, P5 ;  /* 0x00000010ff157807 */ /* 0x000fe20002800000 */
[----:B---3--:R-:W-:Y:S02]  /*b100*/  IMAD.MOV.U32 R16, RZ, RZ, R2 ;  /* 0x000000ffff107224 */ /* 0x008fe400078e0002 */
[----:B------:R2:W-:Y:S04]  /*b110*/  LDGSTS.E.BYPASS.LTC128B.128 [R22+0x5100], [R12.64], !P3 ;  /* 0x051000000c167fae */ /* 0x0005e8000d901d46 */
[----:B------:R3:W-:Y:S04]  /*b120*/  LDGSTS.E.BYPASS.LTC128B.128 [R22+0x7100], [R10.64], !P5 ;  /* 0x071000000a167fae */ /* 0x0007e8000e901d46 */
[----:B-1----:R4:W1:Y:S01]  /*b130*/  SHFL.IDX PT, R14, R4, 0x3, 0x181f ;  /* 0x00781f00040e7f89 */ /* 0x00286200000e0000 */
[----:B------:R-:W-:Y:S01]  /*b140*/  MOV R15, R3 ;  /* 0x00000003000f7202 */ /* 0x000fe20000000f00 */
[----:B--2---:R-:W-:-:S02]  /*b150*/  IMAD.MOV.U32 R12, RZ, RZ, R20 ;  /* 0x000000ffff0c7224 */ /* 0x004fc400078e0014 */
[----:B------:R-:W-:Y:S01]  /*b160*/  IMAD.MOV.U32 R13, RZ, RZ, R0 ;  /* 0x000000ffff0d7224 */ /* 0x000fe200078e0000 */
[----:B---3--:R-:W-:Y:S01]  /*b170*/  SEL R11, RZ, 0x10, P3 ;  /* 0x00000010ff0b7807 */ /* 0x008fe20001800000 */
[----:B------:R-:W-:Y:S02]  /*b180*/  IMAD.MOV.U32 R10, RZ, RZ, R21 ;  /* 0x000000ffff0a7224 */ /* 0x000fe400078e0015 */
.L_x_2009:
[----:B------:R-:W2:Y:S01]  /*b190*/  LDL R17, [R1+0x98] ;  /* 0x0000980001117983 */ /* 0x000ea20000100800 */
[C---:B------:R-:W-:Y:S02]  /*b1a0*/  IADD3 R0, -R11.reuse, 0x10, RZ ;  /* 0x000000100b007810 */ /* 0x040fe40007ffe1ff */
[----:B------:R-:W-:Y:S02]  /*b1b0*/  IADD3 R2, -R10, 0x10, RZ ;  /* 0x000000100a027810 */ /* 0x000fe40007ffe1ff */
[----:B------:R-:W-:Y:S02]  /*b1c0*/  LOP3.LUT R0, R0, 0xf, RZ, 0xc0, !PT ;  /* 0x0000000f00007812 */ /* 0x000fe400078ec0ff */
[----:B------:R-:W-:Y:S02]  /*b1d0*/  ISETP.NE.U32.AND P3, PT, R11, RZ, PT ;  /* 0x000000ff0b00720c */ /* 0x000fe40003f65070 */
[----:B----4-:R-:W-:-:S02]  /*b1e0*/  IADD3 R4, P1, P0, R0, R8, R12 ;  /* 0x0000000800047210 */ /* 0x010fc4000783e00c */
[----:B------:R-:W-:Y:S02]  /*b1f0*/  LOP3.LUT R2, R2, 0xf, RZ, 0xc0, !PT ;  /* 0x0000000f02027812 */ /* 0x000fe400078ec0ff */
[----:B------:R-:W-:Y:S02]  /*b200*/  ISETP.NE.U32.AND P2, PT, R10, RZ, PT ;  /* 0x000000ff0a00720c */ /* 0x000fe40003f45070 */
[----:B-1----:R-:W-:Y:S02]  /*b210*/  IADD3.X R5, RZ, R14, R15, P1, P0 ;  /* 0x0000000eff057210 */ /* 0x002fe40000fe040f */
[----:B------:R-:W-:-:S04]  /*b220*/  IADD3 R2, P1, P0, R2, R8, R13 ;  /* 0x0000000802027210 */ /* 0x000fc8000783e00d */
[----:B------:R-:W-:Y:S01]  /*b230*/  IADD3.X R3, RZ, R14, R16, P1, P0 ;  /* 0x0000000eff037210 */ /* 0x000fe20000fe0410 */
[----:B------:R-:W-:Y:S01]  /*b240*/  @!PT LDS RZ, [RZ] ;  /* 0x00000000fffff984 */ /* 0x000fe20000000800 */
[----:B------:R-:W-:Y:S01]  /*b250*/  @!PT LDS RZ, [RZ] ;  /* 0x00000000fffff984 */ /* 0x000fe20000000800 */
[----:B------:R-:W-:Y:S01]  /*b260*/  @!PT LDS RZ, [RZ] ;  /* 0x00000000fffff984 */ /* 0x000fe20000000800 */
[----:B--2---:R1:W-:Y:S04]  /*b270*/  LDGSTS.E.BYPASS.LTC128B.128.ZFILL [R17+0x5900], [R4.64], P3 ;  /* 0x0590000004117fae */ /* 0x0043e80009941d46 */
[----:B------:R1:W-:Y:S04]  /*b280*/  LDGSTS.E.BYPASS.LTC128B.128.ZFILL [R17+0x7900], [R2.64], P2 ;  /* 0x0790000002117fae */ /* 0x0003e80009141d46 */
.L_x_1923:
[----:B-1----:R-:W-:Y:S05]  /*b290*/  BSYNC B0 ;  /* 0x0000000000007941 */ /* 0x002fea0003800000 */
.L_x_1922:
[----:B------:R-:W2:Y:S01]  /*b2a0*/  LDL R11, [R1+0x4] ;  /* 0x00000400010b7983 */ /* 0x000ea20000100800 */
[----:B------:R-:W-:Y:S01]  /*b2b0*/  FMUL.FTZ R0, R89, c[0x0][0x320] ;  /* 0x0000c80059007a20 */ /* 0x000fe20000410000 */
[----:B-----5:R-:W-:Y:S01]  /*b2c0*/  SHF.R.S32.HI R4, RZ, 0x1f, R160 ;  /* 0x0000001fff047819 */ /* 0x020fe200000114a0 */
[----:B------:R-:W-:Y:S01]  /*b2d0*/  FMUL.FTZ R2, R24, c[0x0][0x320] ;  /* 0x0000c80018027a20 */ /* 0x000fe20000410000 */
[----:B------:R-:W3:Y:S01]  /*b2e0*/  LDL R15, [R1+0xe8] ;  /* 0x0000e800010f7983 */ /* 0x000ee20000100800 */
[----:B------:R1:W4:Y:S01]  /*b2f0*/  MUFU.TANH R39, R0 ;  /* 0x0000000000277308 */ /* 0x0003220000002400 */
[----:B------:R-:W-:Y:S01]  /*b300*/  LEA.HI R3, R4, R160, RZ, 0x2 ;  /* 0x000000a004037211 */ /* 0x000fe200078f10ff */
[----:B------:R-:W-:Y:S01]  /*b310*/  IMAD.MOV.U32 R5, RZ, RZ, c[0x0][0x2c4] ;  /* 0x0000b100ff057624 */ /* 0x000fe200078e00ff */
[----:B------:R-:W3:Y:S04]  /*b320*/  LDL R14, [R1+0xc4] ;  /* 0x0000c400010e7983 */ /* 0x000ee80000100800 */
[----:B------:R-:W3:Y:S01]  /*b330*/  LDL R13, [R1+0xe0] ;  /* 0x0000e000010d7983 */ /* 0x000ee20000100800 */
[----:B------:R-:W-:-:S02]  /*b340*/  FMUL.FTZ R8, R25, c[0x0][0x320] ;  /* 0x0000c80019087a20 */ /* 0x000fc40000410000 */
[----:B------:R-:W-:Y:S01]  /*b350*/  FMUL.FTZ R10, R72, c[0x0][0x320] ;  /* 0x0000c800480a7a20 */ /* 0x000fe20000410000 */
[----:B------:R-:W0:Y:S01]  /*b360*/  LDGDEPBAR ;  /* 0x00000000000079af */ /* 0x000e220000000000 */
[----:B-1----:R-:W-:Y:S01]  /*b370*/  FMUL.FTZ R0, R80, c[0x0][0x320] ;  /* 0x0000c80050007a20 */ /* 0x002fe20000410000 */
[----:B------:R-:W-:Y:S01]  /*b380*/  LOP3.LUT R3, R3, 0xfffffffc, RZ, 0xc0, !PT ;  /* 0xfffffffc03037812 */ /* 0x000fe200078ec0ff */
[----:B------:R-:W1:Y:S01]  /*b390*/  MUFU.TANH R60, R2 ;  /* 0x00000002003c7308 */ /* 0x000e620000002400 */
[----:B------:R-:W-:-:S07]  /*b3a0*/  ISETP.NE.AND P0, PT, R5, 0x1, PT ;  /* 0x000000010500780c */ /* 0x000fce0003f05270 */
        /* <DEDUP_REMOVED lines=14> */
[----:B------:R1:W1:Y:S01]  /*b490*/  MUFU.TANH R77, R0 ;  /* 0x00000000004d7308 */ /* 0x0002620000002400 */
[----:B------:R-:W-:Y:S02]  /*b4a0*/  IMAD.IADD R3, R160, 0x1, -R3 ;  /* 0x00000001a0037824 */ /* 0x000fe400078e0a03 */
[----:B-1----:R-:W-:-:S05]  /*b4b0*/  FMUL.FTZ R0, R32, c[0x0][0x320] ;  /* 0x0000c80020007a20 */ /* 0x002fca0000410000 */
[----:B------:R1:W1:Y:S02]  /*b4c0*/  MUFU.TANH R76, R0 ;  /* 0x00000000004c7308 */ /* 0x0002640000002400 */
[----:B-1----:R-:W-:-:S06]  /*b4d0*/  FMUL.FTZ R0, R33, c[0x0][0x320] ;  /* 0x0000c80021007a20 */ /* 0x002fcc0000410000 */
[----:B------:R1:W1:Y:S02]  /*b4e0*/  MUFU.TANH R71, R0 ;  /* 0x0000000000477308 */ /* 0x0002640000002400 */
[----:B-1----:R-:W-:-:S04]  /*b4f0*/  LEA.HI R0, R4, R160, RZ, 0x5 ;  /* 0x000000a004007211 */ /* 0x002fc800078f28ff */
[--C-:B------:R-:W-:Y:S02]  /*b500*/  SHF.R.S32.HI R4, RZ, 0x5, R0.reuse ;  /* 0x00000005ff047819 */ /* 0x100fe40000011400 */
[----:B------:R-:W-:Y:S02]  /*b510*/  SHF.R.S32.HI R2, RZ, 0x1f, R0 ;  /* 0x0000001fff027819 */ /* 0x000fe40000011400 */
[----:B------:R-:W-:Y:S02]  /*b520*/  LOP3.LUT R0, R0, 0xffffffe0, RZ, 0xc0, !PT ;  /* 0xffffffe000007812 */ /* 0x000fe400078ec0ff */
[----:B------:R-:W-:Y:S02]  /*b530*/  LEA.HI R5, R2, R4, RZ, 0x2 ;  /* 0x0000000402057211 */ /* 0x000fe400078f10ff */
[----:B------:R-:W-:Y:S01]  /*b540*/  LEA.HI R2, R3, R3, RZ, 0x1 ;  /* 0x0000000303027211 */ /* 0x000fe200078f08ff */
[----:B------:R1:W1:Y:S01]  /*b550*/  MUFU.TANH R51, R8 ;  /* 0x0000000800337308 */ /* 0x0002620000002400 */
[----:B------:R-:W-:-:S04]  /*b560*/  IADD3 R0, R160, -R0, RZ ;  /* 0x80000000a0007210 */ /* 0x000fc80007ffe0ff */
[----:B------:R-:W-:Y:S02]  /*b570*/  SHF.R.S32.HI R12, RZ, 0x1f, R0 ;  /* 0x0000001fff0c7819 */ /* 0x000fe40000011400 */
[----:B-1----:R-:W-:Y:S02]  /*b580*/  LOP3.LUT R8, R5, 0xffffffc, RZ, 0xc0, !PT ;  /* 0x0ffffffc05087812 */ /* 0x002fe400078ec0ff */
[----:B------:R-:W-:-:S04]  /*b590*/  LOP3.LUT R5, R2, 0x1ffffffe, RZ, 0xc0, !PT ;  /* 0x1ffffffe02057812 */ /* 0x000fc800078ec0ff */
[----:B------:R-:W-:Y:S02]  /*b5a0*/  IADD3 R5, R3, -R5, RZ ;  /* 0x8000000503057210 */ /* 0x000fe40007ffe0ff */
[----:B------:R-:W-:Y:S01]  /*b5b0*/  LEA.HI R3, R12, R0, RZ, 0x2 ;  /* 0x000000000c037211 */ /* 0x000fe200078f10ff */
[----:B------:R-:W-:Y:S02]  /*b5c0*/  IMAD.SHL.U32 R2, R2, 0x20, RZ ;  /* 0x0000002002027824 */ /* 0x000fe400078e00ff */
[----:B------:R-:W-:Y:S01]  /*b5d0*/  IMAD.IADD R8, R4, 0x1, -R8 ;  /* 0x0000000104087824 */ /* 0x000fe200078e0a08 */
[----:B------:R-:W-:Y:S01]  /*b5e0*/  SHF.R.S32.HI R17, RZ, 0x2, R3 ;  /* 0x00000002ff117819 */ /* 0x000fe20000011403 */
[----:B------:R1:W1:Y:S01]  /*b5f0*/  MUFU.TANH R46, R10 ;  /* 0x0000000a002e7308 */ /* 0x0002620000002400 */
[----:B------:R-:W-:Y:S02]  /*b600*/  FMUL.FTZ R4, R73, c[0x0][0x320] ;  /* 0x0000c80049047a20 */ /* 0x000fe40000410000 */
[----:B------:R-:W-:-:S02]  /*b610*/  SHF.L.U32 R16, R8, 0x4, RZ ;  /* 0x0000000408107819 */ /* 0x000fc400000006ff */
[----:B------:R-:W-:-:S03]  /*b620*/  SHF.L.U32 R5, R5, 0x3, RZ ;  /* 0x0000000305057819 */ /* 0x000fc600000006ff */
[----:B------:R4:W2:Y:S01]  /*b630*/  MUFU.TANH R43, R4 ;  /* 0x00000004002b7308 */ /* 0x0008a20000002400 */
[----:B-1----:R-:W-:Y:S01]  /*b640*/  LOP3.LUT R10, R2, 0xffffffc0, RZ, 0xc0, !PT ;  /* 0xffffffc0020a7812 */ /* 0x002fe200078ec0ff */
[----:B------:R1:W-:Y:S01]  /*b650*/  STL [R1+0xd0], R5 ;  /* 0x0000d00501007387 */ /* 0x0003e20000100800 */
[----:B----4-:R-:W-:Y:S01]  /*b660*/  LOP3.LUT R4, R3, 0x7ffffffc, RZ, 0xc0, !PT ;  /* 0x7ffffffc03047812 */ /* 0x010fe200078ec0ff */
[----:B--2---:R-:W-:-:S03]  /*b670*/  IMAD R2, R11, 0x80, R17 ;  /* 0x000000800b027824 */ /* 0x004fc600078e0211 */
[----:B------:R-:W-:Y:S02]  /*b680*/  IADD3 R4, R0, -R4, RZ ;  /* 0x8000000400047210 */ /* 0x000fe40007ffe0ff */
[----:B------:R-:W-:-:S05]  /*b690*/  IADD3 R3, R10, R2, R16 ;  /* 0x000000020a037210 */ /* 0x000fca0007ffe010 */
[----:B-1----:R-:W-:Y:S01]  /*b6a0*/  IMAD.IADD R5, R5, 0x1, R3 ;  /* 0x0000000105057824 */ /* 0x002fe200078e0203 */
[----:B------:R-:W-:Y:S01]  /*b6b0*/  SHF.L.U32 R3, R4, 0x1, RZ ;  /* 0x0000000104037819 */ /* 0x000fe200000006ff */
[----:B------:R-:W-:Y:S04]  /*b6c0*/  STL [R1+0xdc], R17 ;  /* 0x0000dc1101007387 */ /* 0x000fe80000100800 */
[----:B------:R-:W-:Y:S04]  /*b6d0*/  STL [R1+0xd8], R16 ;  /* 0x0000d81001007387 */ /* 0x000fe80000100800 */
[----:B------:R-:W-:Y:S01]  /*b6e0*/  STL [R1+0xcc], R3 ;  /* 0x0000cc0301007387 */ /* 0x000fe20000100800 */
[----:B------:R-:W-:-:S02]  /*b6f0*/  IMAD.MOV.U32 R8, RZ, RZ, -0x40 ;  /* 0xffffffc0ff087424 */ /* 0x000fc400078e00ff */
[----:B------:R-:W-:Y:S02]  /*b700*/  FMUL.FTZ R2, R88, c[0x0][0x320] ;  /* 0x0000c80058027a20 */ /* 0x000fe40000410000 */
[----:B---3--:R-:W-:Y:S02]  /*b710*/  IMAD R0, R15, R8, 0x41 ;  /* 0x000000410f007424 */ /* 0x008fe400078e0208 */
[----:B------:R1:W2:Y:S03]  /*b720*/  MUFU.TANH R36, R2 ;  /* 0x0000000200247308 */ /* 0x0002a60000002400 */
[----:B------:R-:W-:Y:S01]  /*b730*/  IADD3 R0, -R3, R0, R14 ;  /* 0x0000000003007210 */ /* 0x000fe20007ffe10e */
[----:B------:R3:W-:Y:S04]  /*b740*/  STL [R1+0xd4], R10 ;  /* 0x0000d40a01007387 */ /* 0x0007e80000100800 */
[----:B------:R-:W-:-:S02]  /*b750*/  IMAD.IADD R4, R0, 0x1, -R13 ;  /* 0x0000000100047824 */ /* 0x000fc400078e0a0d */
[----:B-1----:R-:W-:-:S05]  /*b760*/  @P0 IMAD.HI.U32 R2, R5, c[0x0][0x2c8], RZ ;  /* 0x0000b20005020a27 */ /* 0x002fca00078e00ff */
[----:B------:R-:W-:Y:S02]  /*b770*/  @P0 SHF.R.U32.HI R5, RZ, c[0x0][0x2cc], R2 ;  /* 0x0000b300ff050a19 */ /* 0x000fe40000011602 */
[----:B---3--:R-:W-:Y:S01]  /*b780*/  IADD3 R10, -R3, R14, -R162 ;  /* 0x0000000e030a7210 */ /* 0x008fe20007ffe9a2 */
[----:B------:R-:W-:Y:S05]  /*b790*/  BRA.DIV ~URZ, `(.L_x_1926) ;  /* 0x000119027f007947 */ /* 0x000fea000b800000 */
[----:B--2---:R1:W2:Y:S02]  /*b7a0*/  SHFL.IDX PT, R2, R5, RZ, 0x1c1f ;  /* 0x001c1fff05027589 */ /* 0x0042a400000e0000 */
.L_x_2010:
[----:B------:R-:W-:Y:S01]  /*b7b0*/  FMUL.FTZ R0, R119, c[0x0][0x320] ;  /* 0x0000c80077007a20 */ /* 0x000fe20000410000 */
[----:B--2---:R-:W-:-:S03]  /*b7c0*/  IADD3 R2, R4, R2, RZ ;  /* 0x0000000204027210 */ /* 0x004fc60007ffe0ff */
[----:B------:R2:W3:Y:S02]  /*b7d0*/  MUFU.TANH R70, R0 ;  /* 0x0000000000467308 */ /* 0x0004e40000002400 */
[----:B--2---:R-:W-:-:S06]  /*b7e0*/  FMUL.FTZ R0, R104, c[0x0][0x320] ;  /* 0x0000c80068007a20 */ /* 0x004fcc0000410000 */
        /* <DEDUP_REMOVED lines=91> */
[----:B--2---:R-:W-:Y:S01]  /*bda0*/  IMNMX R0, R10, R2, PT ;  /* 0x000000020a007217 */ /* 0x004fe20003800200 */
[----:B------:R-:W-:-:S03]  /*bdb0*/  FMUL.FTZ R2, R78, c[0x0][0x320] ;  /* 0x0000c8004e027a20 */ /* 0x000fc60000410000 */
[C---:B------:R-:W-:Y:S02]  /*bdc0*/  ISETP.GT.AND P0, PT, R0.reuse, RZ, PT ;  /* 0x000000ff0000720c */ /* 0x040fe40003f04270 */
[----:B------:R2:W1:Y:S01]  /*bdd0*/  MUFU.TANH R8, R2 ;  /* 0x0000000200087308 */ /* 0x0004620000002400 */
[----:B------:R-:W-:Y:S02]  /*bde0*/  ISETP.GT.AND P1, PT, R0, 0x1, PT ;  /* 0x000000010000780c */ /* 0x000fe40003f24270 */
[----:B------:R-:W-:Y:S02]  /*bdf0*/  FSEL R36, R36, -INF , P0 ;  /* 0xff80000024247808 */ /* 0x000fe40000000000 */
[----:B------:R-:W-:Y:S02]  /*be00*/  ISETP.GT.AND P0, PT, R0, 0x9, PT ;  /* 0x000000090000780c */ /* 0x000fe40003f04270 */
        /* <DEDUP_REMOVED lines=21> */
[C---:B------:R-:W-:Y:S02]  /*bf60*/  ISETP.GT.AND P1, PT, R0.reuse, 0x38, PT ;  /* 0x000000380000780c */ /* 0x040fe40003f24270 */
[----:B------:R-:W-:Y:S02]  /*bf70*/  ISETP.GT.AND P0, PT, R0, 0x39, PT ;  /* 0x000000390000780c */ /* 0x000fe40003f04270 */
[----:B------:R-:W-:Y:S02]  /*bf80*/  FSEL R156, R71, -INF , P4 ;  /* 0xff800000479c7808 */ /* 0x000fe40002000000 */
[----:B------:R-:W-:Y:S02]  /*bf90*/  FSEL R167, R60, -INF , P3 ;  /* 0xff8000003ca77808 */ /* 0x000fe40001800000 */
[----:B------:R-:W-:-:S02]  /*bfa0*/  FSEL R166, R51, -INF , P2 ;  /* 0xff80000033a67808 */ /* 0x000fc40001000000 */
[----:B------:R-:W-:Y:S02]  /*bfb0*/  FSEL R165, R46, -INF , P1 ;  /* 0xff8000002ea57808 */ /* 0x000fe40000800000 */
[----:B------:R-:W-:Y:S01]  /*bfc0*/  FSEL R164, R43, -INF , P0 ;  /* 0xff8000002ba47808 */ /* 0x000fe20000000000 */
[----:B------:R-:W-:Y:S05]  /*bfd0*/  BRA.DIV ~URZ, `(.L_x_1927) ;  /* 0x000111327f007947 */ /* 0x000fea000b800000 */
[----:B-1234-:R-:W1:Y:S04]  /*bfe0*/  SHFL.IDX PT, R2, R5, 0x2, 0x1c1f ;  /* 0x005c1f0005027f89 */ /* 0x01ee6800000e0000 */
[----:B------:R-:W2:Y:S04]  /*bff0*/  SHFL.IDX PT, R3, R5, 0x1, 0x1c1f ;  /* 0x003c1f0005037f89 */ /* 0x000ea800000e0000 */
[----:B------:R-:W3:Y:S01]  /*c000*/  SHFL.IDX PT, R0, R5, 0x3, 0x1c1f ;  /* 0x007c1f0005007f89 */ /* 0x000ee200000e0000 */
[----:B-1----:R-:W-:-:S02]  /*c010*/  IMAD.IADD R2, R4, 0x1, R2 ;  /* 0x0000000104027824 */ /* 0x002fc400078e0202 */
[----:B--2---:R-:W-:-:S03]  /*c020*/  IMAD.IADD R3, R4, 0x1, R3 ;  /* 0x0000000104037824 */ /* 0x004fc600078e0203 */
[----:B------:R-:W-:Y:S01]  /*c030*/  IMNMX R2, R10, R2, PT ;  /* 0x000000020a027217 */ /* 0x000fe20003800200 */
[----:B---3--:R-:W-:-:S03]  /*c040*/  IMAD.IADD R0, R4, 0x1, R0 ;  /* 0x0000000104007824 */ /* 0x008fc600078e0200 */
[C---:B------:R-:W-:Y:S02]  /*c050*/  ISETP.GT.AND P0, PT, R2.reuse, RZ, PT ;  /* 0x000000ff0200720c */ /* 0x040fe40003f04270 */
[C---:B------:R-:W-:Y:S02]  /*c060*/  ISETP.GT.AND P1, PT, R2.reuse, 0x1, PT ;  /* 0x000000010200780c */ /* 0x040fe40003f24270 */
[----:B------:R-:W-:Y:S02]  /*c070*/  FSEL R51, R13, -INF , P0 ;  /* 0xff8000000d337808 */ /* 0x000fe40000000000 */
[----:B------:R-:W-:Y:S02]  /*c080*/  ISETP.GT.AND P0, PT, R2, 0x9, PT ;  /* 0x000000090200780c */ /* 0x000fe40003f04270 */
[----:B------:R-:W-:Y:S02]  /*c090*/  FSEL R13, R11, -INF , P1 ;  /* 0xff8000000b0d7808 */ /* 0x000fe40000800000 */
[----:B------:R-:W-:-:S02]  /*c0a0*/  FSEL R56, R56, -INF , P0 ;  /* 0xff80000038387808 */ /* 0x000fc40000000000 */
[C---:B------:R-:W-:Y:S02]  /*c0b0*/  ISETP.GT.AND P0, PT, R2.reuse, 0x18, PT ;  /* 0x000000180200780c */ /* 0x040fe40003f04270 */
[C---:B------:R-:W-:Y:S02]  /*c0c0*/  ISETP.GT.AND P2, PT, R2.reuse, 0x8, PT ;  /* 0x000000080200780c */ /* 0x040fe40003f44270 */
[----:B------:R-:W-:Y:S02]  /*c0d0*/  FSEL R61, R61, -INF , P0 ;  /* 0xff8000003d3d7808 */ /* 0x000fe40000000000 */
[C---:B------:R-:W-:Y:S02]  /*c0e0*/  ISETP.GT.AND P1, PT, R2.reuse, 0x10, PT ;  /* 0x000000100200780c */ /* 0x040fe40003f24270 */
[----:B------:R-:W-:Y:S02]  /*c0f0*/  ISETP.GT.AND P0, PT, R2, 0x28, PT ;  /* 0x000000280200780c */ /* 0x000fe40003f04270 */
[----:B------:R-:W-:-:S02]  /*c100*/  FSEL R55, R55, -INF , P2 ;  /* 0xff80000037377808 */ /* 0x000fc40001000000 */
[----:B------:R-:W-:Y:S02]  /*c110*/  FSEL R23, R23, -INF , P1 ;  /* 0xff80000017177808 */ /* 0x000fe40000800000 */
[----:B------:R-:W-:Y:S02]  /*c120*/  FSEL R144, R35, -INF , P0 ;  /* 0xff80000023907808 */ /* 0x000fe40000000000 */
[C---:B------:R-:W-:Y:S02]  /*c130*/  ISETP.GT.AND P2, PT, R2.reuse, 0x19, PT ;  /* 0x000000190200780c */ /* 0x040fe40003f44270 */
[C---:B------:R-:W-:Y:S02]  /*c140*/  ISETP.GT.AND P1, PT, R2.reuse, 0x21, PT ;  /* 0x000000210200780c */ /* 0x040fe40003f24270 */
[----:B------:R-:W-:Y:S02]  /*c150*/  ISETP.GT.AND P0, PT, R2, 0x38, PT ;  /* 0x000000380200780c */ /* 0x000fe40003f04270 */
[----:B------:R-:W-:-:S02]  /*c160*/  IMNMX R3, R10, R3, PT ;  /* 0x000000030a037217 */ /* 0x000fc40003800200 */
[----:B------:R-:W-:Y:S02]  /*c170*/  FSEL R63, R63, -INF , P2 ;  /* 0xff8000003f3f7808 */ /* 0x000fe40001000000 */
[----:B------:R-:W-:Y:S02]  /*c180*/  FSEL R145, R53, -INF , P1 ;  /* 0xff80000035917808 */ /* 0x000fe40000800000 */
[----:B------:R-:W-:Y:S02]  /*c190*/  FSEL R153, R19, -INF , P0 ;  /* 0xff80000013997808 */ /* 0x000fe40000000000 */
[C---:B------:R-:W-:Y:S02]  /*c1a0*/  ISETP.GT.AND P2, PT, R2.reuse, 0x30, PT ;  /* 0x000000300200780c */ /* 0x040fe40003f44270 */
[----:B------:R-:W-:Y:S02]  /*c1b0*/  ISETP.GT.AND P1, PT, R2, 0x31, PT ;  /* 0x000000310200780c */ /* 0x000fe40003f24270 */
[----:B------:R-:W-:-:S02]  /*c1c0*/  ISETP.GT.AND P0, PT, R3, 0x1, PT ;  /* 0x000000010300780c */ /* 0x000fc40003f04270 */
[----:B------:R-:W-:Y:S02]  /*c1d0*/  FSEL R155, R26, -INF , P2 ;  /* 0xff8000001a9b7808 */ /* 0x000fe40001000000 */
[----:B------:R-:W-:Y:S02]  /*c1e0*/  FSEL R154, R25, -INF , P1 ;  /* 0xff800000199a7808 */ /* 0x000fe40000800000 */
[----:B------:R-:W-:Y:S02]  /*c1f0*/  FSEL R14, R14, -INF , P0 ;  /* 0xff8000000e0e7808 */ /* 0x000fe40000000000 */
[----:B------:R-:W-:Y:S02]  /*c200*/  ISETP.GT.AND P2, PT, R2, 0x39, PT ;  /* 0x000000390200780c */ /* 0x000fe40003f44270 */
[C---:B------:R-:W-:Y:S02]  /*c210*/  ISETP.GT.AND P1, PT, R3.reuse, 0x8, PT ;  /* 0x000000080300780c */ /* 0x040fe40003f24270 */
[----:B------:R-:W-:-:S02]  /*c220*/  ISETP.GT.AND P0, PT, R3, 0x10, PT ;  /* 0x000000100300780c */ /* 0x000fc40003f04270 */
[----:B------:R-:W-:Y:S02]  /*c230*/  FSEL R152, R18, -INF , P2 ;  /* 0xff80000012987808 */ /* 0x000fe40001000000 */
[----:B------:R-:W-:Y:S02]  /*c240*/  FSEL R41, R41, -INF , P1 ;  /* 0xff80000029297808 */ /* 0x000fe40000800000 */
[----:B------:R-:W-:Y:S02]  /*c250*/  FSEL R32, R32, -INF , P0 ;  /* 0xff80000020207808 */ /* 0x000fe40000000000 */
[C---:B------:R-:W-:Y:S02]  /*c260*/  ISETP.GT.AND P2, PT, R3.reuse, 0x9, PT ;  /* 0x000000090300780c */ /* 0x040fe40003f44270 */
[C---:B------:R-:W-:Y:S02]  /*c270*/  ISETP.GT.AND P1, PT, R3.reuse, 0x11, PT ;  /* 0x000000110300780c */ /* 0x040fe40003f24270 */
[----:B------:R-:W-:-:S02]  /*c280*/  ISETP.GT.AND P0, PT, R3, 0x19, PT ;  /* 0x000000190300780c */ /* 0x000fc40003f04270 */
[----:B------:R-:W-:Y:S02]  /*c290*/  FSEL R40, R40, -INF , P2 ;  /* 0xff80000028287808 */ /* 0x000fe40001000000 */
[----:B------:R-:W-:Y:S02]  /*c2a0*/  FSEL R30, R30, -INF , P1 ;  /* 0xff8000001e1e7808 */ /* 0x000fe40000800000 */
[----:B------:R-:W-:Y:S02]  /*c2b0*/  FSEL R46, R66, -INF , P0 ;  /* 0xff800000422e7808 */ /* 0x000fe40000000000 */
[----:B------:R-:W-:Y:S02]  /*c2c0*/  ISETP.GT.AND P3, PT, R2, 0x11, PT ;  /* 0x000000110200780c */ /* 0x000fe40003f64270 */
[C---:B------:R-:W-:Y:S02]  /*c2d0*/  ISETP.GT.AND P2, PT, R3.reuse, 0x18, PT ;  /* 0x000000180300780c */ /* 0x040fe40003f44270 */
[----:B------:R-:W-:-:S02]  /*c2e0*/  ISETP.GT.AND P1, PT, R3, 0x20, PT ;  /* 0x000000200300780c */ /* 0x000fc40003f24270 */
[----:B------:R-:W-:Y:S02]  /*c2f0*/  ISETP.GT.AND P0, PT, R3, 0x28, PT ;  /* 0x000000280300780c */ /* 0x000fe40003f04270 */
[----:B------:R-:W-:Y:S02]  /*c300*/  FSEL R60, R21, -INF , P3 ;  /* 0xff800000153c7808 */ /* 0x000fe40001800000 */
[----:B------:R-:W-:Y:S02]  /*c310*/  FSEL R43, R67, -INF , P2 ;  /* 0xff800000432b7808 */ /* 0x000fe40001000000 */
[----:B------:R-:W-:Y:S02]  /*c320*/  FSEL R143, R8, -INF , P1 ;  /* 0xff800000088f7808 */ /* 0x000fe40000800000 */
[----:B------:R-:W-:Y:S02]  /*c330*/  FSEL R141, R42, -INF , P0 ;  /* 0xff8000002a8d7808 */ /* 0x000fe40000000000 */
[----:B------:R-:W-:-:S02]  /*c340*/  ISETP.GT.AND P3, PT, R2, 0x20, PT ;  /* 0x000000200200780c */ /* 0x000fc40003f64270 */
[C---:B------:R-:W-:Y:S02]  /*c350*/  ISETP.GT.AND P2, PT, R3.reuse, 0x21, PT ;  /* 0x000000210300780c */ /* 0x040fe40003f44270 */
[C---:B------:R-:W-:Y:S02]  /*c360*/  ISETP.GT.AND P1, PT, R3.reuse, 0x29, PT ;  /* 0x000000290300780c */ /* 0x040fe40003f24270 */
[----:B------:R-:W-:Y:S02]  /*c370*/  ISETP.GT.AND P0, PT, R3, 0x31, PT ;  /* 0x000000310300780c */ /* 0x000fe40003f04270 */
[----:B------:R-:W-:Y:S02]  /*c380*/  IMNMX R0, R10, R0, PT ;  /* 0x000000000a007217 */ /* 0x000fe40003800200 */
[----:B------:R-:W-:Y:S02]  /*c390*/  FSEL R146, R57, -INF , P3 ;  /* 0xff80000039927808 */ /* 0x000fe40001800000 */
[----:B------:R-:W-:-:S02]  /*c3a0*/  FSEL R142, R58, -INF , P2 ;  /* 0xff8000003a8e7808 */ /* 0x000fc40001000000 */
[----:B------:R-:W-:Y:S02]  /*c3b0*/  FSEL R140, R38, -INF , P1 ;  /* 0xff800000268c7808 */ /* 0x000fe40000800000 */
[----:B------:R-:W-:Y:S02]  /*c3c0*/  FSEL R150, R28, -INF , P0 ;  /* 0xff8000001c967808 */ /* 0x000fe40000000000 */
[----:B------:R-:W-:Y:S02]  /*c3d0*/  ISETP.GT.AND P3, PT, R2, 0x29, PT ;  /* 0x000000290200780c */ /* 0x000fe40003f64270 */
[C---:B------:R-:W-:Y:S02]  /*c3e0*/  ISETP.GT.AND P2, PT, R3.reuse, 0x30, PT ;  /* 0x000000300300780c */ /* 0x040fe40003f44270 */
[----:B------:R-:W-:Y:S02]  /*c3f0*/  ISETP.GT.AND P1, PT, R3, 0x38, PT ;  /* 0x000000380300780c */ /* 0x000fe40003f24270 */
[----:B------:R-:W-:-:S02]  /*c400*/  ISETP.GT.AND P0, PT, R0, RZ, PT ;  /* 0x000000ff0000720c */ /* 0x000fc40003f04270 */
[----:B------:R-:W-:Y:S02]  /*c410*/  FSEL R147, R34, -INF , P3 ;  /* 0xff80000022937808 */ /* 0x000fe40001800000 */
[----:B------:R-:W-:Y:S02]  /*c420*/  FSEL R151, R29, -INF , P2 ;  /* 0xff8000001d977808 */ /* 0x000fe40001000000 */
[----:B------:R-:W-:Y:S02]  /*c430*/  FSEL R149, R22, -INF , P1 ;  /* 0xff80000016957808 */ /* 0x000fe40000800000 */
[----:B------:R-:W-:Y:S02]  /*c440*/  FSEL R12, R12, -INF , P0 ;  /* 0xff8000000c0c7808 */ /* 0x000fe40000000000 */
[C---:B------:R-:W-:Y:S02]  /*c450*/  ISETP.GT.AND P3, PT, R3.reuse, RZ, PT ;  /* 0x000000ff0300720c */ /* 0x040fe40003f64270 */
        /* <DEDUP_REMOVED lines=11> */
[----:B------:R-:W-:Y:S02]  /*c510*/  FMNMX.FTZ R4, R36, R39, !PT ;  /* 0x0000002724047209 */ /* 0x000fe40007810000 */
[----:B------:R-:W-:-:S02]  /*c520*/  FSEL R10, R65, -INF , P2 ;  /* 0xff800000410a7808 */ /* 0x000fc40001000000 */
[----:B------:R-:W-:Y:S02]  /*c530*/  FSEL R21, R17, -INF , P1 ;  /* 0xff80000011157808 */ /* 0x000fe40000800000 */
[----:B------:R-:W-:Y:S02]  /*c540*/  FSEL R22, R70, -INF , P3 ;  /* 0xff80000046167808 */ /* 0x000fe40001800000 */
[----:B------:R-:W-:Y:S02]  /*c550*/  FSEL R25, R69, -INF , P0 ;  /* 0xff80000045197808 */ /* 0x000fe40000000000 */
[C---:B------:R-:W-:Y:S02]  /*c560*/  ISETP.GT.AND P2, PT, R0.reuse, 0x19, PT ;  /* 0x000000190000780c */ /* 0x040fe40003f44270 */
[C---:B------:R-:W-:Y:S02]  /*c570*/  ISETP.GT.AND P3, PT, R0.reuse, 0x20, PT ;  /* 0x000000200000780c */ /* 0x040fe40003f64270 */
[----:B------:R-:W-:-:S02]  /*c580*/  ISETP.GT.AND P1, PT, R0, 0x21, PT ;  /* 0x000000210000780c */ /* 0x000fc40003f24270 */
[----:B------:R-:W-:Y:S02]  /*c590*/  ISETP.GT.AND P0, PT, R0, 0x28, PT ;  /* 0x000000280000780c */ /* 0x000fe40003f04270 */
[----:B------:R-:W-:Y:S02]  /*c5a0*/  FMNMX.FTZ R2, R44, R4, !PT ;  /* 0x000000042c027209 */ /* 0x000fe40007810000 */
[----:B------:R-:W-:Y:S02]  /*c5b0*/  FMNMX.FTZ R3, R15, R14, !PT ;  /* 0x0000000e0f037209 */ /* 0x000fe40007810000 */
[----:B------:R-:W-:Y:S02]  /*c5c0*/  FMNMX.FTZ R4, R51, R13, !PT ;  /* 0x0000000d33047209 */ /* 0x000fe40007810000 */
[----:B------:R-:W-:Y:S02]  /*c5d0*/  FSEL R26, R68, -INF , P2 ;  /* 0xff800000441a7808 */ /* 0x000fe40001000000 */
[----:B------:R-:W-:-:S02]  /*c5e0*/  FSEL R129, R62, -INF , P3 ;  /* 0xff8000003e817808 */ /* 0x000fc40001800000 */
[----:B------:R-:W-:Y:S02]  /*c5f0*/  FSEL R132, R59, -INF , P1 ;  /* 0xff8000003b847808 */ /* 0x000fe40000800000 */
[----:B------:R-:W-:Y:S02]  /*c600*/  FSEL R139, R49, -INF , P0 ;  /* 0xff800000318b7808 */ /* 0x000fe40000000000 */
[----:B------:R-:W-:Y:S02]  /*c610*/  FMNMX.FTZ R2, R45, R2, !PT ;  /* 0x000000022d027209 */ /* 0x000fe40007810000 */
[C---:B------:R-:W-:Y:S02]  /*c620*/  ISETP.GT.AND P4, PT, R0.reuse, 0x29, PT ;  /* 0x000000290000780c */ /* 0x040fe40003f84270 */
[C---:B------:R-:W-:Y:S02]  /*c630*/  ISETP.GT.AND P3, PT, R0.reuse, 0x30, PT ;  /* 0x000000300000780c */ /* 0x040fe40003f64270 */
[----:B------:R-:W-:-:S02]  /*c640*/  ISETP.GT.AND P2, PT, R0, 0x31, PT ;  /* 0x000000310000780c */ /* 0x000fc40003f44270 */
[C---:B------:R-:W-:Y:S02]  /*c650*/  ISETP.GT.AND P1, PT, R0.reuse, 0x38, PT ;  /* 0x000000380000780c */ /* 0x040fe40003f24270 */
[----:B------:R-:W-:Y:S02]  /*c660*/  ISETP.GT.AND P0, PT, R0, 0x39, PT ;  /* 0x000000390000780c */ /* 0x000fe40003f04270 */
        /* <DEDUP_REMOVED lines=35> */
[----:B------:R-:W-:Y:S02]  /*c8a0*/  FSEL R138, R33, -INF , P4 ;  /* 0xff800000218a7808 */ /* 0x000fe40002000000 */
[----:B------:R-:W-:Y:S02]  /*c8b0*/  FMNMX.FTZ R0, R156, R0, !PT ;  /* 0x000000009c007209 */ /* 0x000fe40007810000 */
[----:B------:R-:W-:Y:S02]  /*c8c0*/  FMNMX.FTZ R135, R140, R135, !PT ;  /* 0x000000878c877209 */ /* 0x000fe40007810000 */
[----:B------:R-:W-:Y:S02]  /*c8d0*/  FMNMX.FTZ R3, R139, R3, !PT ;  /* 0x000000038b037209 */ /* 0x000fe40007810000 */
[----:B------:R-:W-:-:S02]  /*c8e0*/  FMNMX.FTZ R2, R155, R2, !PT ;  /* 0x000000029b027209 */ /* 0x000fc40007810000 */
[----:B------:R-:W-:Y:S02]  /*c8f0*/  FSEL R137, R24, -INF , P3 ;  /* 0xff80000018897808 */ /* 0x000fe40001800000 */
[----:B------:R-:W-:Y:S02]  /*c900*/  FMNMX.FTZ R0, R167, R0, !PT ;  /* 0x00000000a7007209 */ /* 0x000fe40007810000 */
[----:B------:R-:W-:Y:S02]  /*c910*/  FMNMX.FTZ R135, R151, R135, !PT ;  /* 0x0000008797877209 */ /* 0x000fe40007810000 */
[----:B------:R-:W-:Y:S02]  /*c920*/  FMNMX.FTZ R3, R138, R3, !PT ;  /* 0x000000038a037209 */ /* 0x000fe40007810000 */
[----:B------:R-:W-:Y:S02]  /*c930*/  FMNMX.FTZ R2, R154, R2, !PT ;  /* 0x000000029a027209 */ /* 0x000fe40007810000 */
[----:B------:R-:W-:-:S02]  /*c940*/  FSEL R131, R31, -INF , P2 ;  /* 0xff8000001f837808 */ /* 0x000fc40001000000 */
[----:B------:R-:W-:Y:S02]  /*c950*/  FMNMX.FTZ R0, R166, R0, !PT ;  /* 0x00000000a6007209 */ /* 0x000fe40007810000 */
        /* <DEDUP_REMOVED lines=27> */
[----:B---3--:R-:W-:-:S03]  /*cb10*/  FMNMX.FTZ R135, R135, R3, !PT ;  /* 0x0000000387877209 */ /* 0x008fc60007810000 */
.L_x_2011:
[C---:B------:R-:W-:Y:S01]  /*cb20*/  FMUL.FTZ R20, R136.reuse, c[0x0][0x2d0] ;  /* 0x0000b40088147a20 */ /* 0x040fe20000410000 */
[----:B------:R-:W-:Y:S01]  /*cb30*/  FSETP.NEU.FTZ.AND P0, PT, R136, -INF , PT ;  /* 0xff8000008800780b */ /* 0x000fe20003f1d000 */
[----:B------:R-:W-:Y:S01]  /*cb40*/  FMUL.FTZ R3, R135, c[0x0][0x2d0] ;  /* 0x0000b40087037a20 */ /* 0x000fe20000410000 */
[----:B------:R-:W-:Y:S01]  /*cb50*/  SHF.L.U32 R233, R9, 0x1, RZ ;  /* 0x0000000109e97819 */ /* 0x000fe200000006ff */
[----:B------:R-:W-:Y:S01]  /*cb60*/  WARPSYNC 0xffffffff ;  /* 0xffffffff00007948 */ /* 0x000fe20003800000 */
[----:B------:R-:W-:-:S02]  /*cb70*/  FSEL R20, R20, RZ, P0 ;  /* 0x000000ff14147208 */ /* 0x000fc40000000000 */
[----:B------:R-:W-:Y:S01]  /*cb80*/  FSETP.NEU.FTZ.AND P0, PT, R135, -INF , PT ;  /* 0xff8000008700780b */ /* 0x000fe20003f1d000 */
[----:B------:R-:W-:Y:S01]  /*cb90*/  LDSM.16.MT88.4 R100, [R233+0x2100] ;  /* 0x00210000e964783b */ /* 0x000fe20000004200 */
[-C--:B------:R-:W-:Y:S01]  /*cba0*/  LEA R236, R6, R233.reuse, 0x1 ;  /* 0x000000e906ec7211 */ /* 0x080fe200078e08ff */
[--C-:B------:R-:W-:Y:S01]  /*cbb0*/  FFMA.FTZ R0, R36, c[0x0][0x2d0], -R20.reuse ;  /* 0x0000b40024007a23 */ /* 0x100fe20000010814 */
[----:B------:R-:W-:Y:S01]  /*cbc0*/  FSEL R3, R3, RZ, P0 ;  /* 0x000000ff03037208 */ /* 0x000fe20000000000 */
[--C-:B------:R-:W-:Y:S01]  /*cbd0*/  FFMA.FTZ R2, R50, c[0x0][0x2d0], -R20.reuse ;  /* 0x0000b40032027a23 */ /* 0x100fe20000010814 */
[----:B------:R-:W-:Y:S01]  /*cbe0*/  FSETP.NEU.FTZ.AND P0, PT, R134, -INF , PT ;  /* 0xff8000008600780b */ /* 0x000fe20003f1d000 */
[----:B------:R1:W-:Y:S01]  /*cbf0*/  MUFU.EX2 R207, R0 ;  /* 0x0000000000cf7308 */ /* 0x0003e20000000800 */
[----:B----4-:R-:W-:Y:S01]  /*cc00*/  FMNMX.FTZ R133, R133, R8, !PT ;  /* 0x0000000885857209 */ /* 0x010fe20007810000 */
[----:B------:R-:W-:Y:S01]  /*cc10*/  FFMA.FTZ R4, R43, c[0x0][0x2d0], -R3 ;  /* 0x0000b4002b047a23 */ /* 0x000fe20000010803 */
[----:B------:R-:W-:Y:S01]  /*cc20*/  LEA R234, R7, R233, 0x1 ;  /* 0x000000e907ea7211 */ /* 0x000fe200078e08ff */
[----:B------:R-:W-:Y:S03]  /*cc30*/  LDSM.16.MT88.4 R84, [R236+0x2100] ;  /* 0x00210000ec54783b */ /* 0x000fe60000004200 */
[----:B------:R-:W-:Y:S01]  /*cc40*/  LEA R235, R6, R234, 0x1 ;  /* 0x000000ea06eb7211 */ /* 0x000fe200078e08ff */
[----:B------:R2:W-:Y:S01]  /*cc50*/  MUFU.EX2 R245, R2 ;  /* 0x0000000200f57308 */ /* 0x0005e20000000800 */
[----:B------:R-:W-:Y:S04]  /*cc60*/  LDSM.16.MT88.4 R92, [R234+0x2100] ;  /* 0x00210000ea5c783b */ /* 0x000fe80000004200 */
[----:B------:R-:W-:Y:S01]  /*cc70*/  LDSM.16.MT88.4 R108, [R235+0x2100] ;  /* 0x00210000eb6c783b */ /* 0x000fe20000004200 */
[----:B-1----:R-:W-:-:S02]  /*cc80*/  FFMA.FTZ R0, R39, c[0x0][0x2d0], -R20 ;  /* 0x0000b40027007a23 */ /* 0x002fc40000010814 */
[----:B------:R1:W-:Y:S01]  /*cc90*/  MUFU.EX2 R5, R4 ;  /* 0x0000000400057308 */ /* 0x0003e20000000800 */
[----:B------:R-:W-:Y:S04]  /*cca0*/  LDSM.16.MT88.4 R36, [R234+0x900] ;  /* 0x00090000ea24783b */ /* 0x000fe80000004200 */
[----:B------:R-:W-:Y:S01]  /*ccb0*/  LDSM.16.MT88.4 R96, [R235+0x100] ;  /* 0x00010000eb60783b */ /* 0x000fe20000004200 */
[----:B--2---:R-:W-:Y:S02]  /*ccc0*/  FMUL.FTZ R2, R134, c[0x0][0x2d0] ;  /* 0x0000b40086027a20 */ /* 0x004fe40000410000 */
[----:B------:R2:W-:Y:S03]  /*ccd0*/  MUFU.EX2 R206, R0 ;  /* 0x0000000000ce7308 */ /* 0x0005e60000000800 */
[----:B------:R-:W-:-:S02]  /*cce0*/  FSEL R2, R2, RZ, P0 ;  /* 0x000000ff02027208 */ /* 0x000fc40000000000 */
[----:B------:R-:W-:-:S03]  /*ccf0*/  FSETP.NEU.FTZ.AND P0, PT, R133, -INF , PT ;  /* 0xff8000008500780b */ /* 0x000fc60003f1d000 */
[----:B-1----:R-:W-:-:S04]  /*cd00*/  FFMA.FTZ R4, R60, c[0x0][0x2d0], -R2 ;  /* 0x0000b4003c047a23 */ /* 0x002fc80000010802 */
[----:B------:R1:W-:Y:S01]  /*cd10*/  MUFU.EX2 R252, R4 ;  /* 0x0000000400fc7308 */ /* 0x0003e20000000800 */
[----:B--2---:R-:W-:-:S07]  /*cd20*/  FFMA.FTZ R0, R44, c[0x0][0x2d0], -R20 ;  /* 0x0000b4002c007a23 */ /* 0x004fce0000010814 */
[----:B------:R2:W-:Y:S01]  /*cd30*/  MUFU.EX2 R212, R0 ;  /* 0x0000000000d47308 */ /* 0x0005e20000000800 */
[----:B-1----:R-:W-:Y:S02]  /*cd40*/  FFMA.FTZ R4, R61, c[0x0][0x2d0], -R2 ;  /* 0x0000b4003d047a23 */ /* 0x002fe40000010802 */
[----:B--2---:R-:W-:-:S05]  /*cd50*/  FFMA.FTZ R0, R45, c[0x0][0x2d0], -R20 ;  /* 0x0000b4002d007a23 */ /* 0x004fca0000010814 */
[----:B------:R1:W2:Y:S02]  /*cd60*/  MUFU.EX2 R247, R0 ;  /* 0x0000000000f77308 */ /* 0x0002a40000000800 */
[----:B-1----:R-:W-:Y:S01]  /*cd70*/  FFMA.FTZ R0, R47, c[0x0][0x2d0], -R20 ;  /* 0x0000b4002f007a23 */ /* 0x002fe20000010814 */
[----:B--2---:R-:W-:-:S05]  /*cd80*/  F2FP.PACK_AB R18, R247, R212 ;  /* 0x000000d4f712723e */ /* 0x004fca00000000ff */
        /* <DEDUP_REMOVED lines=9> */
[----:B-1----:R-:W-:Y:S01]  /*ce20*/  FFMA.FTZ R0, R41, c[0x0][0x2d0], -R3 ;  /* 0x0000b40029007a23 */ /* 0x002fe20000010803 */
[----:B--2---:R-:W-:-:S05]  /*ce30*/  F2FP.PACK_AB R17, R179, R204 ;  /* 0x000000ccb311723e */ /* 0x004fca00000000ff */
[----:B------:R1:W-:Y:S02]  /*ce40*/  MUFU.EX2 R205, R0 ;  /* 0x0000000000cd7308 */ /* 0x0003e40000000800 */
[--C-:B-1----:R-:W-:Y:S02]  /*ce50*/  FFMA.FTZ R0, R40, c[0x0][0x2d0], -R3.reuse ;  /* 0x0000b40028007a23 */ /* 0x102fe40000010803 */
[----:B------:R-:W-:Y:S04]  /*ce60*/  LDSM.16.MT88.4 R40, [R233+0x900] ;  /* 0x00090000e928783b */ /* 0x000fe80000004200 */
[----:B------:R1:W2:Y:S02]  /*ce70*/  MUFU.EX2 R213, R0 ;  /* 0x0000000000d57308 */ /* 0x0002a40000000800 */
[----:B-1----:R-:W-:Y:S01]  /*ce80*/  FFMA.FTZ R0, R32, c[0x0][0x2d0], -R3 ;  /* 0x0000b40020007a23 */ /* 0x002fe20000010803 */
[----:B--2---:R-:W-:-:S05]  /*ce90*/  F2FP.PACK_AB R19, R213, R205 ;  /* 0x000000cdd513723e */ /* 0x004fca00000000ff */
[----:B------:R1:W-:Y:S02]  /*cea0*/  MUFU.EX2 R161, R0 ;  /* 0x0000000000a17308 */ /* 0x0003e40000000800 */
[--C-:B-1----:R-:W-:Y:S02]  /*ceb0*/  FFMA.FTZ R0, R30, c[0x0][0x2d0], -R3.reuse ;  /* 0x0000b4001e007a23 */ /* 0x102fe40000010803 */
[----:B------:R-:W-:Y:S04]  /*cec0*/  LDSM.16.MT88.4 R28, [R236+0x900] ;  /* 0x00090000ec1c783b */ /* 0x000fe80000004200 */
[----:B------:R1:W-:Y:S02]  /*ced0*/  MUFU.EX2 R27, R0 ;  /* 0x00000000001b7308 */ /* 0x0003e40000000800 */
[----:B-1----:R-:W-:-:S02]  /*cee0*/  FFMA.FTZ R0, R46, c[0x0][0x2d0], -R3 ;  /* 0x0000b4002e007a23 */ /* 0x002fc40000010803 */
[----:B------:R-:W-:Y:S04]  /*cef0*/  LDSM.16.MT88.4 R44, [R236+0x100] ;  /* 0x00010000ec2c783b */ /* 0x000fe80000004200 */
[----:B------:R1:W-:Y:S02]  /*cf00*/  MUFU.EX2 R221, R0 ;  /* 0x0000000000dd7308 */ /* 0x0003e40000000800 */
[--C-:B-1----:R-:W-:Y:S02]  /*cf10*/  FFMA.FTZ R0, R51, c[0x0][0x2d0], -R2.reuse ;  /* 0x0000b40033007a23 */ /* 0x102fe40000010802 */
[----:B------:R-:W-:Y:S04]  /*cf20*/  LDSM.16.MT88.4 R48, [R234+0x100] ;  /* 0x00010000ea30783b */ /* 0x000fe80000004200 */
[----:B------:R1:W-:Y:S02]  /*cf30*/  MUFU.EX2 R177, R0 ;  /* 0x0000000000b17308 */ /* 0x0003e40000000800 */
[----:B-1----:R-:W-:-:S06]  /*cf40*/  FFMA.FTZ R0, R13, c[0x0][0x2d0], -R2 ;  /* 0x0000b4000d007a23 */ /* 0x002fcc0000010802 */
[----:B------:R1:W-:Y:S02]  /*cf50*/  MUFU.EX2 R176, R0 ;  /* 0x0000000000b07308 */ /* 0x0003e40000000800 */
[----:B-1----:R-:W-:-:S06]  /*cf60*/  FFMA.FTZ R0, R55, c[0x0][0x2d0], -R2 ;  /* 0x0000b40037007a23 */ /* 0x002fcc0000010802 */
[----:B------:R1:W-:Y:S02]  /*cf70*/  MUFU.EX2 R178, R0 ;  /* 0x0000000000b27308 */ /* 0x0003e40000000800 */
[--C-:B-1----:R-:W-:Y:S02]  /*cf80*/  FFMA.FTZ R0, R56, c[0x0][0x2d0], -R2.reuse ;  /* 0x0000b40038007a23 */ /* 0x102fe40000010802 */
[----:B------:R-:W1:Y:S04]  /*cf90*/  LDSM.16.MT88.4 R56, [R233+0x100] ;  /* 0x00010000e938783b */ /* 0x000e680000004200 */
[----:B------:R2:W3:Y:S02]  /*cfa0*/  MUFU.EX2 R199, R0 ;  /* 0x0000000000c77308 */ /* 0x0004e40000000800 */
[----:B--2---:R-:W-:Y:S01]  /*cfb0*/  FFMA.FTZ R0, R23, c[0x0][0x2d0], -R2 ;  /* 0x0000b40017007a23 */ /* 0x004fe20000010802 */
[----:B------:R-:W-:-:S05]  /*cfc0*/  MOV R23, R5 ;  /* 0x0000000500177202 */ /* 0x000fca0000000f00 */
[----:B------:R-:W-:Y:S01]  /*cfd0*/  MUFU.EX2 R5, R4 ;  /* 0x0000000400057308 */ /* 0x000fe20000000800 */
[----:B---3--:R-:W-:-:S07]  /*cfe0*/  F2FP.PACK_AB R14, R199, R178 ;  /* 0x000000b2c70e723e */ /* 0x008fce00000000ff */
[----:B------:R2:W-:Y:S02]  /*cff0*/  MUFU.EX2 R160, R0 ;  /* 0x0000000000a07308 */ /* 0x0005e40000000800 */
[----:B--2---:R-:W-:-:S05]  /*d000*/  FMUL.FTZ R0, R133, c[0x0][0x2d0] ;  /* 0x0000b40085007a20 */ /* 0x004fca0000410000 */
[----:B------:R-:W-:-:S05]  /*d010*/  FSEL R0, R0, RZ, P0 ;  /* 0x000000ff00007208 */ /* 0x000fca0000000000 */
[----:B------:R-:W-:Y:S01]  /*d020*/  FFMA.FTZ R4, R12, c[0x0][0x2d0], -R0 ;  /* 0x0000b4000c047a23 */ /* 0x000fe20000010800 */
[----:B------:R-:W-:-:S03]  /*d030*/  F2FP.PACK_AB R12, R176, R177 ;  /* 0x000000b1b00c723e */ /* 0x000fc600000000ff */
[----:B------:R2:W-:Y:S02]  /*d040*/  MUFU.EX2 R214, R4 ;  /* 0x0000000400d67308 */ /* 0x0005e40000000800 */
[----:B--2---:R-:W-:Y:S01]  /*d050*/  FFMA.FTZ R4, R16, c[0x0][0x2d0], -R0 ;  /* 0x0000b40010047a23 */ /* 0x004fe20000010800 */
[----:B------:R-:W-:-:S05]  /*d060*/  F2FP.PACK_AB R16, R206, R207 ;  /* 0x000000cfce10723e */ /* 0x000fca00000000ff */
[----:B------:R2:W3:Y:S02]  /*d070*/  MUFU.EX2 R215, R4 ;  /* 0x0000000400d77308 */ /* 0x0004e40000000800 */
[C---:B-1----:R-:W-:Y:S08]  /*d080*/  HMMA.16816.F32 R68, R16.reuse, R56, RZ ;  /* 0x000000381044723c */ /* 0x042ff000000018ff */
[----:B------:R-:W-:Y:S01]  /*d090*/  HMMA.16816.F32 R64, R16, R48, RZ ;  /* 0x000000301040723c */ /* 0x000fe200000018ff */
[----:B--2---:R-:W-:Y:S01]  /*d0a0*/  FFMA.FTZ R4, R10, c[0x0][0x2d0], -R0 ;  /* 0x0000b4000a047a23 */ /* 0x004fe20000010800 */
[----:B---3--:R-:W-:-:S02]  /*d0b0*/  F2FP.PACK_AB R13, R215, R214 ;  /* 0x000000d6d70d723e */ /* 0x008fc400000000ff */
[----:B------:R-:W-:Y:S01]  /*d0c0*/  F2FP.PACK_AB R10, R220, R245 ;  /* 0x000000f5dc0a723e */ /* 0x000fe200000000ff */
[----:B------:R1:W-:Y:S03]  /*d0d0*/  MUFU.EX2 R198, R4 ;  /* 0x0000000400c67308 */ /* 0x0003e60000000800 */
[C---:B------:R-:W-:Y:S08]  /*d0e0*/  HMMA.16816.F32 R124, R16.reuse, R96, RZ ;  /* 0x00000060107c723c */ /* 0x040ff000000018ff */
[----:B------:R-:W-:Y:S01]  /*d0f0*/  HMMA.16816.F32 R112, R16, R84, RZ ;  /* 0x000000541070723c */ /* 0x000fe200000018ff */
[----:B-1----:R-:W-:Y:S01]  /*d100*/  FFMA.FTZ R4, R11, c[0x0][0x2d0], -R0 ;  /* 0x0000b4000b047a23 */ /* 0x002fe20000010800 */
[----:B------:R-:W-:-:S06]  /*d110*/  F2FP.PACK_AB R11, R221, R23 ;  /* 0x00000017dd0b723e */ /* 0x000fcc00000000ff */
[C---:B------:R-:W-:Y:S01]  /*d120*/  HMMA.16816.F32 R72, R16.reuse, R108, RZ ;  /* 0x0000006c1048723c */ /* 0x040fe200000018ff */
[----:B------:R1:W2:Y:S07]  /*d130*/  MUFU.EX2 R163, R4 ;  /* 0x0000000400a37308 */ /* 0x0002ae0000000800 */
[C---:B------:R-:W-:Y:S08]  /*d140*/  HMMA.16816.F32 R120, R16.reuse, R100, RZ ;  /* 0x000000641078723c */ /* 0x040ff000000018ff */
[----:B------:R-:W-:Y:S01]  /*d150*/  HMMA.16816.F32 R116, R16, R92, RZ ;  /* 0x0000005c1074723c */ /* 0x000fe200000018ff */
[----:B-1----:R-:W-:Y:S01]  /*d160*/  FFMA.FTZ R4, R63, c[0x0][0x2d0], -R2 ;  /* 0x0000b4003f047a23 */ /* 0x002fe20000010802 */
[----:B--2---:R-:W-:-:S03]  /*d170*/  F2FP.PACK_AB R15, R163, R198 ;  /* 0x000000c6a30f723e */ /* 0x004fc600000000ff */
[----:B------:R1:W2:Y:S03]  /*d180*/  MUFU.EX2 R196, R4 ;  /* 0x0000000400c47308 */ /* 0x0002a60000000800 */
[----:B------:R-:W-:Y:S08]  /*d190*/  HMMA.16816.F32 R60, R16, R44, RZ ;  /* 0x0000002c103c723c */ /* 0x000ff000000018ff */
[----:B------:R-:W-:Y:S01]  /*d1a0*/  HMMA.16816.F32 R32, R12, R48, RZ ;  /* 0x000000300c20723c */ /* 0x000fe200000018ff */
[----:B-1----:R-:W-:Y:S01]  /*d1b0*/  FFMA.FTZ R4, R21, c[0x0][0x2d0], -R0 ;  /* 0x0000b40015047a23 */ /* 0x002fe20000010800 */
[----:B------:R-:W-:-:S06]  /*d1c0*/  MOV R21, R27 ;  /* 0x0000001b00157202 */ /* 0x000fcc0000000f00 */
[----:B------:R-:W-:Y:S01]  /*d1d0*/  HMMA.16816.F32 R52, R12, R56, RZ ;  /* 0x000000380c34723c */ /* 0x000fe200000018ff */
[----:B------:R-:W-:Y:S01]  /*d1e0*/  MOV R49, R163 ;  /* 0x000000a300317202 */ /* 0x000fe20000000f00 */
[----:B------:R1:W-:Y:S01]  /*d1f0*/  MUFU.EX2 R246, R4 ;  /* 0x0000000400f67308 */ /* 0x0003e20000000800 */
[----:B------:R-:W-:-:S05]  /*d200*/  F2FP.PACK_AB R9, R21, R161 ;  /* 0x000000a11509723e */ /* 0x000fca00000000ff */
[C---:B------:R-:W-:Y:S07]  /*d210*/  HMMA.16816.F32 R104, R12.reuse, R96, RZ ;  /* 0x000000600c68723c */ /* 0x040fee00000018ff */
[----:B--2---:R-:W-:Y:S01]  /*d220*/  MOV R97, R196 ;  /* 0x000000c400617202 */ /* 0x004fe20000000f00 */
[----:B------:R-:W-:Y:S01]  /*d230*/  HMMA.16816.F32 R76, R12, R84, RZ ;  /* 0x000000540c4c723c */ /* 0x000fe200000018ff */
[----:B-1----:R-:W-:Y:S01]  /*d240*/  FFMA.FTZ R4, R22, c[0x0][0x2d0], -R0 ;  /* 0x0000b40016047a23 */ /* 0x002fe20000010800 */
[----:B------:R-:W-:-:S03]  /*d250*/  MOV R22, R24 ;  /* 0x0000001800167202 */ /* 0x000fc60000000f00 */
[----:B------:R1:W-:Y:S01]  /*d260*/  MUFU.EX2 R7, R4 ;  /* 0x0000000400077308 */ /* 0x0003e20000000800 */
[----:B------:R-:W-:Y:S02]  /*d270*/  F2FP.PACK_AB R8, R22, R162 ;  /* 0x000000a21608723e */ /* 0x000fe400000000ff */
[----:B------:R-:W-:Y:S08]  /*d280*/  HMMA.16816.F32 R88, R12, R100, RZ ;  /* 0x000000640c58723c */ /* 0x000ff000000018ff */
[----:B------:R-:W-:Y:S01]  /*d290*/  HMMA.16816.F32 R180, R8, R28, R60 ;  /* 0x0000001c08b4723c */ /* 0x000fe2000000183c */
[----:B------:R-:W2:Y:S01]  /*d2a0*/  LDSM.16.MT88.4 R60, [R235+0x2900] ;  /* 0x00290000eb3c783b */ /* 0x000ea20000004200 */
[----:B-1----:R-:W-:-:S06]  /*d2b0*/  FFMA.FTZ R4, R25, c[0x0][0x2d0], -R0 ;  /* 0x0000b40019047a23 */ /* 0x002fcc0000010800 */
[----:B------:R-:W-:Y:S01]  /*d2c0*/  HMMA.16816.F32 R200, R8, R40, R68 ;  /* 0x0000002808c8723c */ /* 0x000fe20000001844 */
[----:B------:R1:W3:Y:S07]  /*d2d0*/  MUFU.EX2 R197, R4 ;  /* 0x0000000400c57308 */ /* 0x0002ee0000000800 */
[----:B------:R-:W-:Y:S07]  /*d2e0*/  HMMA.16816.F32 R68, R12, R108, RZ ;  /* 0x0000006c0c44723c */ /* 0x000fee00000018ff */
[----:B------:R-:W-:Y:S01]  /*d2f0*/  MOV R108, R198 ;  /* 0x000000c6006c7202 */ /* 0x000fe20000000f00 */
[----:B------:R-:W-:Y:S01]  /*d300*/  HMMA.16816.F32 R192, R8, R36, R64 ;  /* 0x0000002408c0723c */ /* 0x000fe20000001840 */
[----:B------:R-:W4:Y:S01]  /*d310*/  LDSM.16.MT88.4 R64, [R236+0x2900] ;  /* 0x00290000ec40783b */ /* 0x000f220000004200 */
[----:B-1----:R-:W-:Y:S01]  /*d320*/  FFMA.FTZ R4, R26, c[0x0][0x2d0], -R0 ;  /* 0x0000b4001a047a23 */ /* 0x002fe20000010800 */
[----:B---3--:R-:W-:-:S03]  /*d330*/  MOV R96, R197 ;  /* 0x000000c500607202 */ /* 0x008fc60000000f00 */
[----:B------:R1:W3:Y:S02]  /*d340*/  MUFU.EX2 R48, R4 ;  /* 0x0000000400307308 */ /* 0x0002e40000000800 */
[C---:B------:R-:W-:Y:S07]  /*d350*/  HMMA.16816.F32 R24, R12.reuse, R44, RZ ;  /* 0x0000002c0c18723c */ /* 0x040fee00000018ff */
[----:B------:R-:W-:Y:S01]  /*d360*/  MOV R44, R7 ;  /* 0x00000007002c7202 */ /* 0x000fe20000000f00 */
[----:B------:R-:W-:Y:S01]  /*d370*/  HMMA.16816.F32 R80, R12, R92, RZ ;  /* 0x0000005c0c50723c */ /* 0x000fe200000018ff */
[----:B------:R-:W-:-:S02]  /*d380*/  MOV R45, R5 ;  /* 0x00000005002d7202 */ /* 0x000fc40000000f00 */
[----:B------:R-:W-:Y:S02]  /*d390*/  F2FP.PACK_AB R5, R44, R246 ;  /* 0x000000f62c05723e */ /* 0x000fe400000000ff */
[----:B------:R-:W-:Y:S02]  /*d3a0*/  F2FP.PACK_AB R6, R196, R45 ;  /* 0x0000002dc406723e */ /* 0x000fe400000000ff */
[----:B-1----:R-:W-:Y:S02]  /*d3b0*/  F2FP.PACK_AB R4, R252, R160 ;  /* 0x000000a0fc04723e */ /* 0x002fe400000000ff */
[----:B---3--:R-:W-:Y:S02]  /*d3c0*/  F2FP.PACK_AB R7, R48, R197 ;  /* 0x000000c53007723e */ /* 0x008fe400000000ff */
[----:B------:R-:W-:-:S05]  /*d3d0*/  MOV R92, R199 ;  /* 0x000000c7005c7202 */ /* 0x000fca0000000f00 */
[C---:B------:R-:W-:Y:S01]  /*d3e0*/  HMMA.16816.F32 R168, R4.reuse, R36, R32 ;  /* 0x0000002404a8723c */ /* 0x040fe20000001820 */
[----:B------:R-:W1:Y:S06]  /*d3f0*/  LDSM.16.MT88.4 R32, [R235+0x900] ;  /* 0x00090000eb20783b */ /* 0x000e6c0000004200 */
[----:B------:R-:W-:Y:S01]  /*d400*/  MOV R37, R221 ;  /* 0x000000dd00257202 */ /* 0x000fe20000000f00 */
[----:B------:R-:W-:Y:S01]  /*d410*/  HMMA.16816.F32 R172, R4, R28, R24 ;  /* 0x0000001c04ac723c */ /* 0x000fe20000001818 */
[----:B------:R-:W3:Y:S01]  /*d420*/  LDSM.16.MT88.4 R24, [R233+0x2900] ;  /* 0x00290000e918783b */ /* 0x000ee20000004200 */
[----:B------:R-:W-:-:S05]  /*d430*/  MOV R36, R220 ;  /* 0x000000dc00247202 */ /* 0x000fca0000000f00 */
[----:B------:R-:W-:Y:S01]  /*d440*/  FFMA.FTZ R28, R151, c[0x0][0x2d0], -R3 ;  /* 0x0000b400971c7a23 */ /* 0x000fe20000010803 */
[----:B--2---:R-:W-:Y:S01]  /*d450*/  HMMA.16816.F32 R248, R4, R60, R68 ;  /* 0x0000003c04f8723c */ /* 0x004fe20000001844 */
[----:B------:R-:W-:-:S07]  /*d460*/  FFMA.FTZ R29, R164, c[0x0][0x2d0], -R20 ;  /* 0x0000b400a41d7a23 */ /* 0x000fce0000010814 */
[----:B------:R-:W-:Y:S08]  /*d470*/  HMMA.16816.F32 R68, R12, R102, RZ ;  /* 0x000000660c44723c */ /* 0x000ff000000018ff */
[C---:B------:R-:W-:Y:S01]  /*d480*/  HMMA.16816.F32 R184, R4.reuse, R40, R52 ;  /* 0x0000002804b8723c */ /* 0x040fe20000001834 */
[----:B------:R-:W2:Y:S07]  /*d490*/  LDSM.16.MT88.4 R52, [R234+0x2900] ;  /* 0x00290000ea34783b */ /* 0x000eae0000004200 */
[----:B----4-:R-:W-:Y:S08]  /*d4a0*/  HMMA.16816.F32 R228, R4, R64, R76 ;  /* 0x0000004004e4723c */ /* 0x010ff0000000184c */
[-C--:B-1----:R-:W-:Y:S08]  /*d4b0*/  HMMA.16816.F32 R188, R8, R32.reuse, R124 ;  /* 0x0000002008bc723c */ /* 0x082ff0000000187c */
[C---:B------:R-:W-:Y:S07]  /*d4c0*/  HMMA.16816.F32 R124, R4.reuse, R32, R104 ;  /* 0x00000020047c723c */ /* 0x040fee0000001868 */
[----:B------:R-:W-:Y:S01]  /*d4d0*/  MOV R33, R161 ;  /* 0x000000a100217202 */ /* 0x000fe20000000f00 */
[----:B---3--:R-:W-:Y:S01]  /*d4e0*/  HMMA.16816.F32 R104, R4, R26, R68 ;  /* 0x0000001a0468723c */ /* 0x008fe20000001844 */
[----:B------:R-:W-:Y:S01]  /*d4f0*/  MOV R101, R228 ;  /* 0x000000e400657202 */ /* 0x000fe20000000f00 */
[----:B------:R-:W-:Y:S01]  /*d500*/  FFMA.FTZ R32, R167, c[0x0][0x2d0], -R20 ;  /* 0x0000b400a7207a23 */ /* 0x000fe20000010814 */
[----:B------:R-:W-:-:S02]  /*d510*/  MOV R100, R229 ;  /* 0x000000e500647202 */ /* 0x000fc40000000f00 */
[----:B------:R-:W-:Y:S02]  /*d520*/  MOV R85, R230 ;  /* 0x000000e600557202 */ /* 0x000fe40000000f00 */
[----:B------:R-:W-:Y:S01]  /*d530*/  MOV R84, R231 ;  /* 0x000000e700547202 */ /* 0x000fe20000000f00 */
[----:B------:R-:W-:Y:S08]  /*d540*/  HMMA.16816.F32 R68, R12, R94, RZ ;  /* 0x0000005e0c44723c */ /* 0x000ff000000018ff */
[----:B------:R-:W-:Y:S08]  /*d550*/  HMMA.16816.F32 R224, R8, R64, R112 ;  /* 0x0000004008e0723c */ /* 0x000ff00000001870 */
[C---:B------:R-:W-:Y:S08]  /*d560*/  HMMA.16816.F32 R216, R4.reuse, R24, R88 ;  /* 0x0000001804d8723c */ /* 0x040ff00000001858 */
[----:B--2---:R-:W-:Y:S08]  /*d570*/  HMMA.16816.F32 R208, R4, R52, R80 ;  /* 0x0000003404d0723c */ /* 0x004ff00000001850 */
[----:B------:R-:W-:Y:S08]  /*d580*/  HMMA.16816.F32 R228, R8, R60, R72 ;  /* 0x0000003c08e4723c */ /* 0x000ff00000001848 */
[----:B------:R-:W-:Y:S08]  /*d590*/  HMMA.16816.F32 R112, R4, R54, R68 ;  /* 0x000000360470723c */ /* 0x000ff00000001844 */
        /* <DEDUP_REMOVED lines=12> */
[----:B------:R-:W1:Y:S07]  /*d660*/  LDSM.16.MT88.4 R12, [R233+0x1100] ;  /* 0x00110000e90c783b */ /* 0x000e6e0000004200 */
[C---:B------:R-:W-:Y:S07]  /*d670*/  HMMA.16816.F32 R4, R16.reuse, R50, RZ ;  /* 0x000000321004723c */ /* 0x040fee00000018ff */
[----:B------:R-:W-:Y:S01]  /*d680*/  MOV R51, R162 ;  /* 0x000000a200337202 */ /* 0x000fe20000000f00 */
[----:B------:R-:W-:Y:S01]  /*d690*/  HMMA.16816.F32 R56, R16, R58, RZ ;  /* 0x0000003a1038723c */ /* 0x000fe200000018ff */
[----:B------:R-:W-:-:S07]  /*d6a0*/  MOV R50, R160 ;  /* 0x000000a000327202 */ /* 0x000fce0000000f00 */
[C---:B------:R-:W-:Y:S08]  /*d6b0*/  HMMA.16816.F32 R116, R8.reuse, R52, R116 ;  /* 0x000000340874723c */ /* 0x040ff00000001874 */
[----:B------:R-:W-:Y:S07]  /*d6c0*/  HMMA.16816.F32 R160, R8, R38, R4 ;  /* 0x0000002608a0723c */ /* 0x000fee0000001804 */
[----:B------:R-:W-:Y:S01]  /*d6d0*/  MOV R39, R44 ;  /* 0x0000002c00277202 */ /* 0x000fe20000000f00 */
[----:B------:R-:W-:Y:S01]  /*d6e0*/  HMMA.16816.F32 R4, R16, R46, RZ ;  /* 0x0000002e1004723c */ /* 0x000fe200000018ff */
[----:B------:R-:W-:-:S07]  /*d6f0*/  MOV R38, R45 ;  /* 0x0000002d00267202 */ /* 0x000fce0000000f00 */
[C---:B------:R-:W-:Y:S08]  /*d700*/  HMMA.16816.F32 R56, R8.reuse, R42, R56 ;  /* 0x0000002a0838723c */ /* 0x040ff00000001838 */
[C---:B------:R-:W-:Y:S07]  /*d710*/  HMMA.16816.F32 R120, R8.reuse, R24, R120 ;  /* 0x000000180878723c */ /* 0x040fee0000001878 */
[----:B------:R-:W-:Y:S01]  /*d720*/  FFMA.FTZ R24, R148, c[0x0][0x2d0], -R3 ;  /* 0x0000b40094187a23 */ /* 0x000fe20000010803 */
[----:B------:R-:W-:Y:S01]  /*d730*/  HMMA.16816.F32 R68, R8, R30, R4 ;  /* 0x0000001e0844723c */ /* 0x000fe20000001804 */
[--C-:B------:R-:W-:Y:S01]  /*d740*/  FFMA.FTZ R25, R137, c[0x0][0x2d0], -R0.reuse ;  /* 0x0000b40089197a23 */ /* 0x100fe20000010800 */
[----:B------:R-:W-:Y:S01]  /*d750*/  MOV R148, R33 ;  /* 0x0000002100947202 */ /* 0x000fe20000000f00 */
[----:B------:R-:W-:Y:S01]  /*d760*/  FFMA.FTZ R33, R131, c[0x0][0x2d0], -R0 ;  /* 0x0000b40083217a23 */ /* 0x000fe20000010800 */
[----:B------:R-:W-:-:S03]  /*d770*/  MOV R131, R51 ;  /* 0x0000003300837202 */ /* 0x000fc60000000f00 */
[--C-:B------:R-:W-:Y:S01]  /*d780*/  FFMA.FTZ R31, R166, c[0x0][0x2d0], -R20.reuse ;  /* 0x0000b400a61f7a23 */ /* 0x100fe20000010814 */
[----:B------:R-:W-:Y:S01]  /*d790*/  HMMA.16816.F32 R4, R16, R98, RZ ;  /* 0x000000621004723c */ /* 0x000fe200000018ff */
[----:B------:R-:W-:Y:S11]  /*d7a0*/  FFMA.FTZ R30, R165, c[0x0][0x2d0], -R20 ;  /* 0x0000b400a51e7a23 */ /* 0x000ff60000010814 */
[----:B------:R-:W-:Y:S11]  /*d7b0*/  @!UPT UIADD3 URZ, URZ, URZ, URZ ;  /* 0x0000003f3f3ff290 */ /* 0x000ff6000fffe03f */
[----:B------:R-:W-:Y:S01]  /*d7c0*/  @!UPT UIADD3 URZ, URZ, URZ, URZ ;  /* 0x0000003f3f3ff290 */ /* 0x000fe2000fffe03f */
[----:B------:R-:W-:Y:S07]  /*d7d0*/  HMMA.16816.F32 R44, R8, R34, R4 ;  /* 0x00000022082c723c */ /* 0x000fee0000001804 */
[----:B------:R-:W-:Y:S01]  /*d7e0*/  MOV R35, R49 ;  /* 0x0000003100237202 */ /* 0x000fe20000000f00 */
[----:B------:R-:W-:Y:S01]  /*d7f0*/  HMMA.16816.F32 R4, R16, R102, RZ ;  /* 0x000000661004723c */ /* 0x000fe200000018ff */
[----:B------:R-:W-:Y:S02]  /*d800*/  MOV R49, R247 ;  /* 0x000000f700317202 */ /* 0x000fe40000000f00 */
[----:B------:R-:W-:Y:S01]  /*d810*/  MOV R34, R22 ;  /* 0x0000001600227202 */ /* 0x000fe20000000f00 */
[----:B------:R-:W-:-:S03]  /*d820*/  FFMA.FTZ R22, R154, c[0x0][0x2d0], -R2 ;  /* 0x0000b4009a167a23 */ /* 0x000fc60000010802 */
[----:B------:R-:W-:Y:S01]  /*d830*/  MOV R103, R21 ;  /* 0x0000001500677202 */ /* 0x000fe20000000f00 */
[--C-:B------:R-:W-:Y:S01]  /*d840*/  FFMA.FTZ R21, R153, c[0x0][0x2d0], -R2.reuse ;  /* 0x0000b40099157a23 */ /* 0x100fe20000010802 */
[----:B------:R-:W-:Y:S01]  /*d850*/  MOV R102, R23 ;  /* 0x0000001700667202 */ /* 0x000fe20000000f00 */
[----:B------:R-:W-:Y:S01]  /*d860*/  FFMA.FTZ R23, R155, c[0x0][0x2d0], -R2 ;  /* 0x0000b4009b177a23 */ /* 0x000fe20000010802 */
[----:B------:R-:W-:Y:S11]  /*d870*/  MOV R151, R103 ;  /* 0x0000006700977202 */ /* 0x000ff60000000f00 */
[----:B------:R-:W-:Y:S02]  /*d880*/  @!UPT UIADD3 URZ, URZ, URZ, URZ ;  /* 0x0000003f3f3ff290 */ /* 0x000fe4000fffe03f */
[----:B------:R-:W-:Y:S07]  /*d890*/  HMMA.16816.F32 R40, R8, R26, R4 ;  /* 0x0000001a0828723c */ /* 0x000fee0000001804 */
[--C-:B------:R-:W-:Y:S01]  /*d8a0*/  FFMA.FTZ R27, R150, c[0x0][0x2d0], -R3.reuse ;  /* 0x0000b400961b7a23 */ /* 0x100fe20000010803 */
[----:B------:R-:W-:Y:S01]  /*d8b0*/  HMMA.16816.F32 R4, R16, R94, RZ ;  /* 0x0000005e1004723c */ /* 0x000fe200000018ff */
[----:B------:R-:W-:Y:S01]  /*d8c0*/  FFMA.FTZ R26, R149, c[0x0][0x2d0], -R3 ;  /* 0x0000b400951a7a23 */ /* 0x000fe20000010803 */
[----:B------:R-:W-:Y:S01]  /*d8d0*/  MOV R150, R35 ;  /* 0x0000002300967202 */ /* 0x000fe20000000f00 */
[----:B------:R-:W-:Y:S01]  /*d8e0*/  FFMA.FTZ R35, R128, c[0x0][0x2d0], -R0 ;  /* 0x0000b40080237a23 */ /* 0x000fe20000010800 */
[----:B------:R-:W-:-:S02]  /*d8f0*/  MOV R128, R92 ;  /* 0x0000005c00807202 */ /* 0x000fc40000000f00 */
[----:B------:R-:W-:Y:S11]  /*d900*/  MOV R149, R50 ;  /* 0x0000003200957202 */ /* 0x000ff60000000f00 */
[----:B------:R-:W-:Y:S07]  /*d910*/  @!UPT UIADD3 URZ, URZ, URZ, URZ ;  /* 0x0000003f3f3ff290 */ /* 0x000fee000fffe03f */
[----:B------:R-:W-:Y:S08]  /*d920*/  HMMA.16816.F32 R52, R8, R54, R4 ;  /* 0x000000360834723c */ /* 0x000ff00000001804 */
[C---:B------:R-:W-:Y:S07]  /*d930*/  HMMA.16816.F32 R4, R16.reuse, R86, RZ ;  /* 0x000000561004723c */ /* 0x040fee00000018ff */
[----:B------:R-:W-:Y:S01]  /*d940*/  MOV R87, R252 ;  /* 0x000000fc00577202 */ /* 0x000fe20000000f00 */
[----:B------:R-:W-:Y:S01]  /*d950*/  HMMA.16816.F32 R16, R16, R110, RZ ;  /* 0x0000006e1010723c */ /* 0x000fe200000018ff */
[----:B------:R-:W-:Y:S11]  /*d960*/  MOV R86, R246 ;  /* 0x000000f600567202 */ /* 0x000ff60000000f00 */
[----:B------:R-:W-:Y:S04]  /*d970*/  @!UPT UIADD3 URZ, URZ, URZ, URZ ;  /* 0x0000003f3f3ff290 */ /* 0x000fe8000fffe03f */
[C---:B------:R-:W-:Y:S07]  /*d980*/  HMMA.16816.F32 R64, R8.reuse, R66, R4 ;  /* 0x000000420840723c */ /* 0x040fee0000001804 */
[--C-:B------:R-:W-:Y:S01]  /*d990*/  FFMA.FTZ R4, R159, c[0x0][0x2d0], -R20.reuse ;  /* 0x0000b4009f047a23 */ /* 0x100fe20000010814 */
[----:B------:R-:W-:Y:S01]  /*d9a0*/  MOV R7, R245 ;  /* 0x000000f500077202 */ /* 0x000fe20000000f00 */
[----:B------:R-:W-:Y:S01]  /*d9b0*/  HMMA.16816.F32 R60, R8, R62, R16 ;  /* 0x0000003e083c723c */ /* 0x000fe20000001810 */
[----:B------:R-:W-:Y:S01]  /*d9c0*/  MOV R159, R37 ;  /* 0x00000025009f7202 */ /* 0x000fe20000000f00 */
[----:B------:R2:W-:Y:S01]  /*d9d0*/  MUFU.EX2 R93, R4 ;  /* 0x00000004005d7308 */ /* 0x0005e20000000800 */
[----:B------:R-:W3:Y:S01]  /*d9e0*/  LDSM.16.MT88.4 R16, [R236+0x3100] ;  /* 0x00310000ec10783b */ /* 0x000ee20000004200 */
[----:B--2---:R-:W-:Y:S01]  /*d9f0*/  FFMA.FTZ R4, R158, c[0x0][0x2d0], -R20 ;  /* 0x0000b4009e047a23 */ /* 0x004fe20000010814 */
[----:B------:R-:W-:-:S05]  /*da00*/  MOV R158, R36 ;  /* 0x00000024009e7202 */ /* 0x000fca0000000f00 */
[----:B------:R2:W4:Y:S02]  /*da10*/  MUFU.EX2 R99, R4 ;  /* 0x0000000400637308 */ /* 0x0005240000000800 */
[----:B--2---:R-:W-:Y:S01]  /*da20*/  FFMA.FTZ R4, R157, c[0x0][0x2d0], -R20 ;  /* 0x0000b4009d047a23 */ /* 0x004fe20000010814 */
[----:B----4-:R-:W-:Y:S02]  /*da30*/  F2FP.PACK_AB R8, R99, R93 ;  /* 0x0000005d6308723e */ /* 0x010fe400000000ff */
[----:B------:R-:W-:-:S03]  /*da40*/  MOV R157, R39 ;  /* 0x00000027009d7202 */ /* 0x000fc60000000f00 */
[----:B------:R2:W-:Y:S02]  /*da50*/  MUFU.EX2 R94, R4 ;  /* 0x00000004005e7308 */ /* 0x0005e40000000800 */
[----:B--2---:R-:W-:Y:S01]  /*da60*/  FFMA.FTZ R4, R156, c[0x0][0x2d0], -R20 ;  /* 0x0000b4009c047a23 */ /* 0x004fe20000010814 */
[----:B------:R-:W-:Y:S01]  /*da70*/  MOV R156, R38 ;  /* 0x00000026009c7202 */ /* 0x000fe20000000f00 */
[----:B------:R-:W-:-:S04]  /*da80*/  FFMA.FTZ R20, R152, c[0x0][0x2d0], -R2 ;  /* 0x0000b40098147a23 */ /* 0x000fc80000010802 */
[----:B------:R2:W4:Y:S02]  /*da90*/  MUFU.EX2 R5, R4 ;  /* 0x0000000400057308 */ /* 0x0005240000000800 */
[----:B--2---:R-:W-:Y:S01]  /*daa0*/  FFMA.FTZ R4, R143, c[0x0][0x2d0], -R3 ;  /* 0x0000b4008f047a23 */ /* 0x004fe20000010803 */
[----:B----4-:R-:W-:Y:S02]  /*dab0*/  MOV R137, R5 ;  /* 0x0000000500897202 */ /* 0x010fe40000000f00 */
[----:B------:R-:W-:-:S03]  /*dac0*/  MOV R143, R102 ;  /* 0x00000066008f7202 */ /* 0x000fc60000000f00 */
[----:B------:R2:W-:Y:S01]  /*dad0*/  MUFU.EX2 R109, R4 ;  /* 0x00000004006d7308 */ /* 0x0005e20000000800 */
[----:B------:R-:W-:Y:S01]  /*dae0*/  F2FP.PACK_AB R10, R137, R94 ;  /* 0x0000005e890a723e */ /* 0x000fe200000000ff */
        /* <DEDUP_REMOVED lines=10> */
[----:B------:R2:W4:Y:S08]  /*db90*/  MUFU.EX2 R6, R4 ;  /* 0x0000000400067308 */ /* 0x0005300000000800 */
[----:B------:R5:W-:Y:S01]  /*dba0*/  MUFU.EX2 R245, R3 ;  /* 0x0000000300f57308 */ /* 0x000be20000000800 */
[----:B--2---:R-:W-:-:S07]  /*dbb0*/  FFMA.FTZ R4, R146, c[0x0][0x2d0], -R2 ;  /* 0x0000b40092047a23 */ /* 0x004fce0000010802 */
[----:B------:R2:W-:Y:S01]  /*dbc0*/  MUFU.EX2 R247, R4 ;  /* 0x0000000400f77308 */ /* 0x0005e20000000800 */
[----:B-----5:R-:W-:Y:S01]  /*dbd0*/  FFMA.FTZ R3, R139, c[0x0][0x2d0], -R0 ;  /* 0x0000b4008b037a23 */ /* 0x020fe20000010800 */
[----:B----4-:R-:W-:-:S04]  /*dbe0*/  MOV R139, R6 ;  /* 0x00000006008b7202 */ /* 0x010fc80000000f00 */
[----:B------:R-:W-:Y:S01]  /*dbf0*/  F2FP.PACK_AB R11, R139, R111 ;  /* 0x0000006f8b0b723e */ /* 0x000fe200000000ff */
[----:B--2---:R-:W-:-:S06]  /*dc00*/  FFMA.FTZ R4, R145, c[0x0][0x2d0], -R2 ;  /* 0x0000b40091047a23 */ /* 0x004fcc0000010802 */
[C---:B-1----:R-:W-:Y:S01]  /*dc10*/  HMMA.16816.F32 R200, R8.reuse, R12, R200 ;  /* 0x0000000c08c8723c */ /* 0x042fe200000018c8 */
[----:B------:R1:W-:Y:S07]  /*dc20*/  MUFU.EX2 R95, R4 ;  /* 0x00000004005f7308 */ /* 0x0003ee0000000800 */
[----:B---3--:R-:W-:Y:S01]  /*dc30*/  HMMA.16816.F32 R64, R8, R18, R64 ;  /* 0x000000120840723c */ /* 0x008fe20000001840 */
[----:B-1----:R-:W-:-:S04]  /*dc40*/  FFMA.FTZ R4, R144, c[0x0][0x2d0], -R2 ;  /* 0x0000b40090047a23 */ /* 0x002fc80000010802 */
[----:B------:R1:W-:Y:S02]  /*dc50*/  MUFU.EX2 R110, R4 ;  /* 0x00000004006e7308 */ /* 0x0003e40000000800 */
[----:B-1----:R-:W-:Y:S02]  /*dc60*/  FFMA.FTZ R4, R147, c[0x0][0x2d0], -R2 ;  /* 0x0000b40093047a23 */ /* 0x002fe40000010802 */
[----:B------:R-:W-:-:S04]  /*dc70*/  FFMA.FTZ R2, R138, c[0x0][0x2d0], -R0 ;  /* 0x0000b4008a027a23 */ /* 0x000fc80000010800 */
[----:B------:R1:W2:Y:S08]  /*dc80*/  MUFU.EX2 R252, R4 ;  /* 0x0000000400fc7308 */ /* 0x0002b00000000800 */
[----:B------:R3:W-:Y:S01]  /*dc90*/  MUFU.EX2 R138, R3 ;  /* 0x00000003008a7308 */ /* 0x0007e20000000800 */
[----:B-1----:R-:W-:-:S07]  /*dca0*/  FFMA.FTZ R4, R129, c[0x0][0x2d0], -R0 ;  /* 0x0000b40081047a23 */ /* 0x002fce0000010800 */
[----:B------:R-:W1:Y:S01]  /*dcb0*/  MUFU.EX2 R132, R2 ;  /* 0x0000000200847308 */ /* 0x000e620000000800 */
[----:B------:R-:W-:Y:S01]  /*dcc0*/  MOV R129, R34 ;  /* 0x0000002200817202 */ /* 0x000fe20000000f00 */
[----:B------:R-:W-:Y:S01]  /*dcd0*/  FFMA.FTZ R34, R130, c[0x0][0x2d0], -R0 ;  /* 0x0000b40082227a23 */ /* 0x000fe20000010800 */
[----:B--2---:R-:W-:Y:S01]  /*dce0*/  F2FP.PACK_AB R6, R252, R110 ;  /* 0x0000006efc06723e */ /* 0x004fe200000000ff */
[----:B------:R-:W-:Y:S01]  /*dcf0*/  FADD.FTZ R0, R177, R176 ;  /* 0x000000b0b1007221 */ /* 0x000fe20000010000 */
[----:B------:R-:W-:Y:S01]  /*dd00*/  MOV R130, R108 ;  /* 0x0000006c00827202 */ /* 0x000fe20000000f00 */
[----:B---3--:R-:W-:Y:S02]  /*dd10*/  FADD.FTZ R3, R204, R179 ;  /* 0x000000b3cc037221 */ /* 0x008fe40000010000 */
[----:B------:R2:W3:Y:S01]  /*dd20*/  MUFU.EX2 R246, R4 ;  /* 0x0000000400f67308 */ /* 0x0004e20000000800 */
[----:B------:R-:W-:Y:S01]  /*dd30*/  MOV R108, R48 ;  /* 0x00000030006c7202 */ /* 0x000fe20000000f00 */
[----:B------:R-:W-:Y:S01]  /*dd40*/  FADD.FTZ R3, R205, R3 ;  /* 0x00000003cd037221 */ /* 0x000fe20000010000 */
[----:B-1----:R-:W-:Y:S01]  /*dd50*/  F2FP.PACK_AB R7, R132, R138 ;  /* 0x0000008a8407723e */ /* 0x002fe200000000ff */
[----:B------:R-:W-:Y:S01]  /*dd60*/  FADD.FTZ R2, R178, R0 ;  /* 0x00000000b2027221 */ /* 0x000fe20000010000 */
[----:B------:R-:W-:Y:S01]  /*dd70*/  MOV R0, R49 ;  /* 0x0000003100007202 */ /* 0x000fe20000000f00 */
[----:B------:R-:W-:Y:S01]  /*dd80*/  HMMA.16816.F32 R176, R8, R14, R56 ;  /* 0x0000000e08b0723c */ /* 0x000fe20000001838 */
[----:B--2---:R-:W-:Y:S01]  /*dd90*/  FADD.FTZ R4, R207, R206 ;  /* 0x000000cecf047221 */ /* 0x004fe20000010000 */
[----:B---3--:R-:W-:-:S03]  /*dda0*/  F2FP.PACK_AB R5, R245, R246 ;  /* 0x000000f6f505723e */ /* 0x008fc600000000ff */
[----:B------:R-:W-:Y:S01]  /*ddb0*/  FADD.FTZ R92, R212, R4 ;  /* 0x00000004d45c7221 */ /* 0x000fe20000010000 */
[----:B------:R-:W-:-:S07]  /*ddc0*/  F2FP.PACK_AB R4, R95, R247 ;  /* 0x000000f75f04723e */ /* 0x000fce00000000ff */
[C---:B------:R-:W-:Y:S08]  /*ddd0*/  HMMA.16816.F32 R184, R4.reuse, R12, R184 ;  /* 0x0000000c04b8723c */ /* 0x040ff000000018b8 */
[----:B------:R-:W-:Y:S01]  /*dde0*/  HMMA.16816.F32 R36, R4, R14, R88 ;  /* 0x0000000e0424723c */ /* 0x000fe20000001858 */
[----:B------:R-:W1:Y:S07]  /*ddf0*/  LDSM.16.MT88.4 R12, [R234+0x1100] ;  /* 0x00110000ea0c783b */ /* 0x000e6e0000004200 */
[-C--:B-1----:R-:W-:Y:S08]  /*de00*/  HMMA.16816.F32 R192, R8, R12.reuse, R192 ;  /* 0x0000000c08c0723c */ /* 0x082ff000000018c0 */
[----:B------:R-:W-:Y:S08]  /*de10*/  HMMA.16816.F32 R168, R4, R12, R168 ;  /* 0x0000000c04a8723c */ /* 0x000ff000000018a8 */
[-C--:B------:R-:W-:Y:S08]  /*de20*/  HMMA.16816.F32 R160, R8, R14.reuse, R160 ;  /* 0x0000000e08a0723c */ /* 0x080ff000000018a0 */
[----:B------:R-:W-:Y:S01]  /*de30*/  HMMA.16816.F32 R48, R4, R14, R80 ;  /* 0x0000000e0430723c */ /* 0x000fe20000001850 */
[----:B------:R-:W1:Y:S06]  /*de40*/  LDSM.16.MT88.4 R12, [R236+0x1100] ;  /* 0x00110000ec0c783b */ /* 0x000e6c0000004200 */
[----:B------:R-:W-:-:S02]  /*de50*/  MOV R82, R85 ;  /* 0x0000005500527202 */ /* 0x000fc40000000f00 */
[----:B------:R-:W-:Y:S02]  /*de60*/  MOV R83, R84 ;  /* 0x0000005400537202 */ /* 0x000fe40000000f00 */
[----:B------:R-:W-:Y:S02]  /*de70*/  MOV R80, R101 ;  /* 0x0000006500507202 */ /* 0x000fe40000000f00 */
[----:B------:R-:W-:Y:S01]  /*de80*/  MOV R81, R100 ;  /* 0x0000006400517202 */ /* 0x000fe20000000f00 */
[----:B------:R-:W-:Y:S01]  /*de90*/  FADD.FTZ R0, R0, R92 ;  /* 0x0000005c00007221 */ /* 0x000fe20000010000 */
[C---:B------:R-:W-:Y:S08]  /*dea0*/  HMMA.16816.F32 R100, R8.reuse, R16, R224 ;  /* 0x000000100864723c */ /* 0x040ff000000018e0 */
[-C--:B-1----:R-:W-:Y:S08]  /*deb0*/  HMMA.16816.F32 R180, R8, R12.reuse, R180 ;  /* 0x0000000c08b4723c */ /* 0x082ff000000018b4 */
[----:B------:R-:W-:Y:S07]  /*dec0*/  HMMA.16816.F32 R152, R4, R12, R172 ;  /* 0x0000000c0498723c */ /* 0x000fee00000018ac */
[----:B------:R-:W-:Y:S01]  /*ded0*/  MOV R173, R215 ;  /* 0x000000d700ad7202 */ /* 0x000fe20000000f00 */
[----:B------:R-:W-:Y:S01]  /*dee0*/  HMMA.16816.F32 R68, R8, R14, R68 ;  /* 0x0000000e0844723c */ /* 0x000fe20000001844 */
[----:B------:R-:W-:-:S02]  /*def0*/  MOV R174, R214 ;  /* 0x000000d600ae7202 */ /* 0x000fc40000000f00 */
[----:B------:R-:W-:-:S05]  /*df00*/  MOV R175, R213 ;  /* 0x000000d500af7202 */ /* 0x000fca0000000f00 */
[----:B------:R-:W-:Y:S01]  /*df10*/  HMMA.16816.F32 R56, R4, R14, R76 ;  /* 0x0000000e0438723c */ /* 0x000fe2000000184c */
[----:B------:R-:W1:Y:S01]  /*df20*/  LDSM.16.MT88.4 R12, [R235+0x1100] ;  /* 0x00110000eb0c783b */ /* 0x000e620000004200 */
[----:B------:R-:W-:Y:S02]  /*df30*/  FADD.FTZ R3, R175, R3 ;  /* 0x00000003af037221 */ /* 0x000fe40000010000 */
[----:B------:R-:W-:Y:S01]  /*df40*/  FADD.FTZ R2, R128, R2 ;  /* 0x0000000280027221 */ /* 0x000fe20000010000 */
[----:B------:R-:W-:Y:S03]  /*df50*/  LDSM.16.MT88.4 R76, [R233+0x3900] ;  /* 0x00390000e94c783b */ /* 0x000fe60000004200 */
[-C--:B-1----:R-:W-:Y:S08]  /*df60*/  HMMA.16816.F32 R164, R8, R12.reuse, R188 ;  /* 0x0000000c08a4723c */ /* 0x082ff000000018bc */
[----:B------:R-:W-:Y:S08]  /*df70*/  HMMA.16816.F32 R144, R4, R12, R124 ;  /* 0x0000000c0490723c */ /* 0x000ff0000000187c */
[-C--:B------:R-:W-:Y:S08]  /*df80*/  HMMA.16816.F32 R44, R8, R14.reuse, R44 ;  /* 0x0000000e082c723c */ /* 0x080ff0000000182c */
[----:B------:R-:W-:Y:S01]  /*df90*/  HMMA.16816.F32 R212, R4, R14, R72 ;  /* 0x0000000e04d4723c */ /* 0x000fe20000001848 */
[----:B------:R-:W1:Y:S01]  /*dfa0*/  LDSM.16.MT88.4 R12, [R233+0x3100] ;  /* 0x00310000e90c783b */ /* 0x000e620000004200 */
[----:B------:R-:W-:-:S02]  /*dfb0*/  FADD.FTZ R0, R131, R0 ;  /* 0x0000000083007221 */ /* 0x000fc40000010000 */
[----:B------:R-:W-:Y:S01]  /*dfc0*/  FADD.FTZ R3, R148, R3 ;  /* 0x0000000394037221 */ /* 0x000fe20000010000 */
[----:B------:R-:W-:Y:S01]  /*dfd0*/  MOV R227, R110 ;  /* 0x0000006e00e37202 */ /* 0x000fe20000000f00 */
[----:B------:R-:W-:Y:S01]  /*dfe0*/  FADD.FTZ R2, R149, R2 ;  /* 0x0000000295027221 */ /* 0x000fe20000010000 */
[----:B------:R-:W-:Y:S01]  /*dff0*/  MOV R226, R111 ;  /* 0x0000006f00e27202 */ /* 0x000fe20000000f00 */
[----:B------:R-:W-:Y:S01]  /*e000*/  LDSM.16.MT88.4 R188, [R234+0x1900] ;  /* 0x00190000eabc783b */ /* 0x000fe20000004200 */
        /* <DEDUP_REMOVED lines=9> */
[----:B------:R-:W1:Y:S01]  /*e0a0*/  LDSM.16.MT88.4 R12, [R235+0x3100] ;  /* 0x00310000eb0c783b */ /* 0x000e620000004200 */
[----:B------:R-:W-:-:S02]  /*e0b0*/  FADD.FTZ R0, R129, R0 ;  /* 0x0000000081007221 */ /* 0x000fc40000010000 */
[----:B------:R-:W-:-:S04]  /*e0c0*/  FADD.FTZ R3, R151, R3 ;  /* 0x0000000397037221 */ /* 0x000fc80000010000 */
[C---:B------:R-:W-:Y:S08]  /*e0d0*/  HMMA.16816.F32 R104, R4.reuse, R16, R80 ;  /* 0x000000100468723c */ /* 0x040ff00000001850 */
[----:B------:R-:W-:Y:S01]  /*e0e0*/  HMMA.16816.F32 R16, R4, R18, R220 ;  /* 0x000000120410723c */ /* 0x000fe200000018dc */
[----:B------:R-:W-:Y:S02]  /*e0f0*/  MOV R225, R94 ;  /* 0x0000005e00e17202 */ /* 0x000fe40000000f00 */
[----:B------:R-:W-:-:S04]  /*e100*/  MOV R224, R95 ;  /* 0x0000005f00e07202 */ /* 0x000fc80000000f00 */
[----:B------:R-:W-:Y:S02]  /*e110*/  MOV R223, R93 ;  /* 0x0000005d00df7202 */ /* 0x000fe40000000f00 */
[----:B------:R-:W-:Y:S01]  /*e120*/  LDSM.16.MT88.4 R92, [R234+0x3900] ;  /* 0x00390000ea5c783b */ /* 0x000fe20000004200 */
[C---:B-1----:R-:W-:Y:S08]  /*e130*/  HMMA.16816.F32 R116, R8.reuse, R12, R228 ;  /* 0x0000000c0874723c */ /* 0x042ff000000018e4 */
[----:B------:R-:W-:Y:S08]  /*e140*/  HMMA.16816.F32 R60, R8, R14, R60 ;  /* 0x0000000e083c723c */ /* 0x000ff0000000183c */
[----:B------:R-:W-:Y:S01]  /*e150*/  HMMA.16816.F32 R120, R4, R12, R248 ;  /* 0x0000000c0478723c */ /* 0x000fe200000018f8 */
[----:B------:R-:W-:Y:S01]  /*e160*/  FADD.FTZ R8, R174, R173 ;  /* 0x000000adae087221 */ /* 0x000fe20000010000 */
[----:B------:R-:W-:Y:S01]  /*e170*/  MOV R229, R108 ;  /* 0x0000006c00e57202 */ /* 0x000fe20000000f00 */
[----:B------:R-:W1:Y:S01]  /*e180*/  LDSM.16.MT88.4 R172, [R236+0x1900] ;  /* 0x00190000ecac783b */ /* 0x000e620000004200 */
[----:B------:R-:W-:-:S03]  /*e190*/  MOV R228, R109 ;  /* 0x0000006d00e47202 */ /* 0x000fc60000000f00 */
[----:B------:R-:W-:Y:S01]  /*e1a0*/  LDSM.16.MT88.4 R108, [R236+0x3900] ;  /* 0x00390000ec6c783b */ /* 0x000fe20000004200 */
[----:B------:R-:W-:Y:S03]  /*e1b0*/  HMMA.16816.F32 R12, R4, R14, R196 ;  /* 0x0000000e040c723c */ /* 0x000fe600000018c4 */
[----:B------:R-:W2:Y:S04]  /*e1c0*/  LDSM.16.MT88.4 R196, [R233+0x1900] ;  /* 0x00190000e9c4783b */ /* 0x000ea80000004200 */
[----:B------:R-:W-:Y:S01]  /*e1d0*/  FADD.FTZ R5, R130, R8 ;  /* 0x0000000882057221 */ /* 0x000fe20000010000 */
[----:B------:R-:W3:Y:S01]  /*e1e0*/  LDL R9, [R1+0x4] ;  /* 0x0000040001097983 */ /* 0x000ee20000100800 */
[----:B------:R-:W-:-:S02]  /*e1f0*/  FADD.FTZ R4, R140, R2 ;  /* 0x000000028c047221 */ /* 0x000fc40000010000 */
[----:B------:R-:W-:Y:S01]  /*e200*/  FADD.FTZ R5, R150, R5 ;  /* 0x0000000596057221 */ /* 0x000fe20000010000 */
[----:B------:R-:W-:Y:S01]  /*e210*/  MUFU.EX2 R32, R32 ;  /* 0x0000002000207308 */ /* 0x000fe20000000800 */
[----:B------:R-:W-:Y:S01]  /*e220*/  FADD.FTZ R2, R142, R0 ;  /* 0x000000008e027221 */ /* 0x000fe20000010000 */
[----:B------:R-:W4:Y:S01]  /*e230*/  LDL R11, [R1+0x64] ;  /* 0x00006400010b7983 */ /* 0x000f220000100800 */
[----:B------:R-:W-:Y:S02]  /*e240*/  FADD.FTZ R0, R143, R3 ;  /* 0x000000038f007221 */ /* 0x000fe40000010000 */
[----:B------:R-:W-:Y:S01]  /*e250*/  FADD.FTZ R3, R156, R4 ;  /* 0x000000049c037221 */ /* 0x000fe20000010000 */
[----:B------:R-:W-:Y:S01]  /*e260*/  MOV R4, 0x1 ;  /* 0x0000000100047802 */ /* 0x000fe20000000f00 */
[----:B------:R-:W-:Y:S01]  /*e270*/  FADD.FTZ R5, R141, R5 ;  /* 0x000000058d057221 */ /* 0x000fe20000010000 */
[----:B------:R-:W5:Y:S01]  /*e280*/  MUFU.EX2 R31, R31 ;  /* 0x0000001f001f7308 */ /* 0x000f620000000800 */
[----:B------:R-:W-:Y:S01]  /*e290*/  FADD.FTZ R2, R158, R2 ;  /* 0x000000029e027221 */ /* 0x000fe20000010000 */
[----:B------:R-:W-:Y:S01]  /*e2a0*/  ISETP.NE.AND P0, PT, R4, c[0x0][0x2c4], PT ;  /* 0x0000b10004007a0c */ /* 0x000fe20003f05270 */
[----:B------:R-:W-:Y:S01]  /*e2b0*/  FADD.FTZ R8, R157, R5 ;  /* 0x000000059d087221 */ /* 0x000fe20000010000 */
[----:B------:R-:W4:Y:S01]  /*e2c0*/  LDL R10, [R1+0x58] ;  /* 0x00005800010a7983 */ /* 0x000f220000100800 */
[----:B------:R-:W-:Y:S01]  /*e2d0*/  FADD.FTZ R0, R159, R0 ;  /* 0x000000009f007221 */ /* 0x000fe20000010000 */
[----:B------:R-:W-:Y:S01]  /*e2e0*/  MOV R231, R98 ;  /* 0x0000006200e77202 */ /* 0x000fe20000000f00 */
[----:B------:R-:W-:Y:S01]  /*e2f0*/  FADD.FTZ R2, R223, R2 ;  /* 0x00000002df027221 */ /* 0x000fe20000010000 */
[----:B------:R-:W1:Y:S01]  /*e300*/  LDSM.16.MT88.4 R156, [R235+0x1900] ;  /* 0x00190000eb9c783b */ /* 0x000e620000004200 */
[----:B------:R-:W-:Y:S01]  /*e310*/  MUFU.EX2 R30, R30 ;  /* 0x0000001e001e7308 */ /* 0x000fe20000000800 */
[----:B------:R-:W-:-:S02]  /*e320*/  MOV R230, R99 ;  /* 0x0000006300e67202 */ /* 0x000fc40000000f00 */
[----:B------:R-:W1:Y:S01]  /*e330*/  LDSM.16.MT88.4 R4, [R235+0x3900] ;  /* 0x00390000eb04783b */ /* 0x000e620000004200 */
[----:B------:R-:W-:Y:S02]  /*e340*/  MOV R222, R96 ;  /* 0x0000006000de7202 */ /* 0x000fe40000000f00 */
[----:B------:R-:W-:Y:S02]  /*e350*/  MOV R221, R97 ;  /* 0x0000006100dd7202 */ /* 0x000fe40000000f00 */
[----:B------:R-:W2:Y:S01]  /*e360*/  MUFU.EX2 R29, R29 ;  /* 0x0000001d001d7308 */ /* 0x000ea20000000800 */
[----:B-----5:R-:W-:Y:S02]  /*e370*/  F2FP.PACK_AB R128, R31, R32 ;  /* 0x000000201f80723e */ /* 0x020fe400000000ff */
[----:B------:R-:W-:-:S05]  /*e380*/  FADD.FTZ R3, R221, R3 ;  /* 0x00000003dd037221 */ /* 0x000fca0000010000 */
[----:B------:R-:W-:Y:S08]  /*e390*/  MUFU.EX2 R28, R28 ;  /* 0x0000001c001c7308 */ /* 0x000ff00000000800 */
[----:B------:R-:W5:Y:S01]  /*e3a0*/  MUFU.EX2 R27, R27 ;  /* 0x0000001b001b7308 */ /* 0x000f620000000800 */
[----:B--2---:R-:W-:-:S07]  /*e3b0*/  F2FP.PACK_AB R130, R29, R30 ;  /* 0x0000001e1d82723e */ /* 0x004fce00000000ff */
[----:B------:R-:W-:Y:S08]  /*e3c0*/  MUFU.EX2 R26, R26 ;  /* 0x0000001a001a7308 */ /* 0x000ff00000000800 */
[----:B------:R-:W2:Y:S01]  /*e3d0*/  MUFU.EX2 R24, R24 ;  /* 0x0000001800187308 */ /* 0x000ea20000000800 */
[----:B-----5:R-:W-:-:S07]  /*e3e0*/  F2FP.PACK_AB R129, R27, R28 ;  /* 0x0000001c1b81723e */ /* 0x020fce00000000ff */
[----:B------:R-:W-:Y:S08]  /*e3f0*/  MUFU.EX2 R23, R23 ;  /* 0x0000001700177308 */ /* 0x000ff00000000800 */
[----:B------:R-:W5:Y:S01]  /*e400*/  MUFU.EX2 R22, R22 ;  /* 0x0000001600167308 */ /* 0x000f620000000800 */
[----:B--2---:R-:W-:-:S07]  /*e410*/  F2FP.PACK_AB R131, R24, R26 ;  /* 0x0000001a1883723e */ /* 0x004fce00000000ff */
[----:B------:R-:W-:Y:S01]  /*e420*/  MUFU.EX2 R21, R21 ;  /* 0x0000001500157308 */ /* 0x000fe20000000800 */
[C---:B-1----:R-:W-:Y:S07]  /*e430*/  HMMA.16816.F32 R148, R128.reuse, R174, R68 ;  /* 0x000000ae8094723c */ /* 0x042fee0000001844 */
[----:B------:R-:W1:Y:S01]  /*e440*/  MUFU.EX2 R20, R20 ;  /* 0x0000001400147308 */ /* 0x000e620000000800 */
[----:B-----5:R-:W-:Y:S01]  /*e450*/  F2FP.PACK_AB R124, R22, R23 ;  /* 0x00000017167c723e */ /* 0x020fe200000000ff */
[C---:B------:R-:W-:Y:S06]  /*e460*/  HMMA.16816.F32 R68, R128.reuse, R76, R72 ;  /* 0x0000004c8044723c */ /* 0x040fec0000001848 */
[----:B------:R-:W-:Y:S02]  /*e470*/  MUFU.EX2 R25, R25 ;  /* 0x0000001900197308 */ /* 0x000fe40000000800 */
[C---:B------:R-:W-:Y:S06]  /*e480*/  HMMA.16816.F32 R80, R128.reuse, R78, R40 ;  /* 0x0000004e8050723c */ /* 0x040fec0000001828 */
[----:B------:R-:W2:Y:S01]  /*e490*/  MUFU.EX2 R33, R33 ;  /* 0x0000002100217308 */ /* 0x000ea20000000800 */
[----:B-1----:R-:W-:Y:S01]  /*e4a0*/  F2FP.PACK_AB R126, R20, R21 ;  /* 0x00000015147e723e */ /* 0x002fe200000000ff */
[C---:B------:R-:W-:Y:S06]  /*e4b0*/  HMMA.16816.F32 R200, R128.reuse, R196, R200 ;  /* 0x000000c480c8723c */ /* 0x040fec00000018c8 */
[----:B------:R-:W-:Y:S02]  /*e4c0*/  MUFU.EX2 R34, R34 ;  /* 0x0000002200227308 */ /* 0x000fe40000000800 */
[C---:B------:R-:W-:Y:S06]  /*e4d0*/  HMMA.16816.F32 R176, R128.reuse, R198, R176 ;  /* 0x000000c680b0723c */ /* 0x040fec00000018b0 */
[----:B------:R-:W1:Y:S01]  /*e4e0*/  MUFU.EX2 R35, R35 ;  /* 0x0000002300237308 */ /* 0x000e620000000800 */
[----:B--2---:R-:W-:Y:S01]  /*e4f0*/  F2FP.PACK_AB R125, R33, R25 ;  /* 0x00000019217d723e */ /* 0x004fe200000000ff */
[C---:B------:R-:W-:Y:S08]  /*e500*/  HMMA.16816.F32 R192, R128.reuse, R188, R192 ;  /* 0x000000bc80c0723c */ /* 0x040ff000000018c0 */
[----:B------:R-:W-:Y:S01]  /*e510*/  HMMA.16816.F32 R160, R128, R190, R160 ;  /* 0x000000be80a0723c */ /* 0x000fe200000018a0 */
[----:B-1----:R-:W-:-:S07]  /*e520*/  F2FP.PACK_AB R127, R35, R34 ;  /* 0x00000022237f723e */ /* 0x002fce00000000ff */
[----:B------:R-:W-:Y:S08]  /*e530*/  HMMA.16816.F32 R180, R128, R172, R180 ;  /* 0x000000ac80b4723c */ /* 0x000ff000000018b4 */
        /* <DEDUP_REMOVED lines=22> */
[----:B------:R-:W2:Y:S07]  /*e6a0*/  LDL.LU R12, [R1+0xe8] ;  /* 0x0000e800010c7983 */ /* 0x000eae0000300800 */
[C---:B------:R-:W-:Y:S07]  /*e6b0*/  HMMA.16816.F32 R116, R128.reuse, R4, R116 ;  /* 0x000000048074723c */ /* 0x040fee0000001874 */
[----:B------:R-:W-:Y:S01]  /*e6c0*/  FADD.FTZ R5, R228, R0 ;  /* 0x00000000e4057221 */ /* 0x000fe20000010000 */
[----:B---3--:R-:W-:Y:S01]  /*e6d0*/  SHF.L.U32 R0, R9, 0x7, RZ ;  /* 0x0000000709007819 */ /* 0x008fe200000006ff */
[----:B------:R-:W-:Y:S01]  /*e6e0*/  HMMA.16816.F32 R128, R128, R6, R60 ;  /* 0x000000068080723c */ /* 0x000fe2000000183c */
[----:B------:R-:W-:-:S06]  /*e6f0*/  FADD.FTZ R4, R222, R8 ;  /* 0x00000008de047221 */ /* 0x000fcc0000010000 */
[----:B------:R-:W-:Y:S02]  /*e700*/  FADD.FTZ R6, R247, R3 ;  /* 0x00000003f7067221 */ /* 0x000fe40000010000 */
[----:B------:R-:W-:-:S04]  /*e710*/  @P0 IMAD.HI.U32 R3, R0, c[0x0][0x2c8], RZ ;  /* 0x0000b20000030a27 */ /* 0x000fc800078e00ff */
[----:B------:R-:W-:Y:S01]  /*e720*/  FADD.FTZ R7, R229, R4 ;  /* 0x00000004e5077221 */ /* 0x000fe20000010000 */
[----:B------:R-:W-:Y:S01]  /*e730*/  @P0 SHF.R.U32.HI R0, RZ, c[0x0][0x2cc], R3 ;  /* 0x0000b300ff000a19 */ /* 0x000fe20000011603 */
[----:B------:R-:W-:Y:S02]  /*e740*/  FADD.FTZ R2, R230, R2 ;  /* 0x00000002e6027221 */ /* 0x000fe40000010000 */
[----:B------:R-:W-:Y:S02]  /*e750*/  FADD.FTZ R5, R231, R5 ;  /* 0x00000005e7057221 */ /* 0x000fe40000010000 */
[----:B------:R-:W-:Y:S02]  /*e760*/  FADD.FTZ R4, R224, R6 ;  /* 0x00000006e0047221 */ /* 0x000fe40000010000 */
[----:B------:R-:W-:Y:S01]  /*e770*/  FADD.FTZ R6, R246, R7 ;  /* 0x00000007f6067221 */ /* 0x000fe20000010000 */
[----:B----4-:R-:W-:Y:S01]  /*e780*/  IADD3 R0, -R10, R11, R0 ;  /* 0x0000000b0a007210 */ /* 0x010fe20007ffe100 */
[----:B------:R-:W-:-:S02]  /*e790*/  FADD.FTZ R2, R225, R2 ;  /* 0x00000002e1027221 */ /* 0x000fc40000010000 */
[----:B------:R-:W-:Y:S02]  /*e7a0*/  FADD.FTZ R7, R226, R5 ;  /* 0x00000005e2077221 */ /* 0x000fe40000010000 */
[----:B------:R-:W-:Y:S02]  /*e7b0*/  FADD.FTZ R6, R245, R6 ;  /* 0x00000006f5067221 */ /* 0x000fe40000010000 */
[----:B------:R-:W-:Y:S02]  /*e7c0*/  FADD.FTZ R3, R227, R4 ;  /* 0x00000004e3037221 */ /* 0x000fe40000010000 */
[----:B------:R-:W-:Y:S01]  /*e7d0*/  FADD.FTZ R5, R137, R2 ;  /* 0x0000000289057221 */ /* 0x000fe20000010000 */
[----:B------:R-:W-:Y:S01]  /*e7e0*/  SHF.R.S32.HI R2, RZ, 0x1f, R0 ;  /* 0x0000001fff027819 */ /* 0x000fe20000011400 */
[----:B------:R-:W-:Y:S02]  /*e7f0*/  FADD.FTZ R4, R139, R7 ;  /* 0x000000078b047221 */ /* 0x000fe40000010000 */
[----:B------:R-:W-:Y:S01]  /*e800*/  FADD.FTZ R7, R138, R6 ;  /* 0x000000068a077221 */ /* 0x000fe20000010000 */
[----:B------:R-:W-:Y:S01]  /*e810*/  LEA.HI R0, R2, R0, RZ, 0x6 ;  /* 0x0000000002007211 */ /* 0x000fe200078f30ff */
[----:B------:R-:W-:-:S02]  /*e820*/  FADD.FTZ R3, R252, R3 ;  /* 0x00000003fc037221 */ /* 0x000fc40000010000 */
[----:B------:R-:W-:Y:S02]  /*e830*/  FADD.FTZ R2, R132, R7 ;  /* 0x0000000784027221 */ /* 0x000fe40000010000 */
[----:B------:R-:W-:Y:S02]  /*e840*/  FADD.FTZ R6, R32, R5 ;  /* 0x0000000520067221 */ /* 0x000fe40000010000 */
[----:B------:R-:W-:Y:S01]  /*e850*/  FADD.FTZ R8, R23, R3 ;  /* 0x0000000317087221 */ /* 0x000fe20000010000 */
[----:B------:R-:W-:Y:S01]  /*e860*/  SHF.R.S32.HI R3, RZ, 0x6, R0 ;  /* 0x00000006ff037819 */ /* 0x000fe20000011400 */
[----:B------:R-:W-:Y:S02]  /*e870*/  FADD.FTZ R5, R28, R4 ;  /* 0x000000041c057221 */ /* 0x000fe40000010000 */
[----:B------:R-:W-:Y:S02]  /*e880*/  FADD.FTZ R0, R25, R2 ;  /* 0x0000000219007221 */ /* 0x000fe40000010000 */
[----:B------:R-:W-:-:S02]  /*e890*/  FADD.FTZ R4, R31, R6 ;  /* 0x000000061f047221 */ /* 0x000fc40000010000 */
[----:B------:R-:W-:Y:S01]  /*e8a0*/  FADD.FTZ R6, R27, R5 ;  /* 0x000000051b067221 */ /* 0x000fe20000010000 */
[----:B------:R-:W-:Y:S01]  /*e8b0*/  IMNMX R7, RZ, R3, !PT ;  /* 0x00000003ff077217 */ /* 0x000fe20007800200 */
        /* <DEDUP_REMOVED lines=9> */
[----:B------:R-:W-:Y:S01]  /*e950*/  FADD.FTZ R0, R35, R0 ;  /* 0x0000000023007221 */ /* 0x000fe20000010000 */
[----:B------:R1:W-:Y:S04]  /*e960*/  STL [R1+0xc8], R7 ;  /* 0x0000c80701007387 */ /* 0x0003e80000100800 */
[----:B------:R1:W-:Y:S04]  /*e970*/  STL [R1+0xbc], R5 ;  /* 0x0000bc0501007387 */ /* 0x0003e80000100800 */
[----:B------:R1:W-:Y:S04]  /*e980*/  STL [R1+0xb0], R3 ;  /* 0x0000b00301007387 */ /* 0x0003e80000100800 */
[----:B------:R1:W-:Y:S04]  /*e990*/  STL [R1+0xb8], R0 ;  /* 0x0000b80001007387 */ /* 0x0003e80000100800 */
[----:B------:R1:W-:Y:S01]  /*e9a0*/  STL [R1+0xb4], R2 ;  /* 0x0000b40201007387 */ /* 0x0003e20000100800 */
[----:B--2---:R-:W-:-:S05]  /*e9b0*/  IADD3 R11, R12, -0x2, RZ ;  /* 0xfffffffe0c0b7810 */ /* 0x004fca0007ffe0ff */
[----:B------:R1:W-:Y:S01]  /*e9c0*/  STL [R1+0xa0], R11 ;  /* 0x0000a00b01007387 */ /* 0x0003e20000100800 */
[----:B------:R-:W-:Y:S11]  /*e9d0*/  ISETP.GE.AND P0, PT, R11, R7, PT ;  /* 0x000000070b00720c */ /* 0x000ff60003f06270 */
[----:B------:R-:W-:Y:S02]  /*e9e0*/  @!UPT UIADD3 URZ, URZ, URZ, URZ ;  /* 0x0000003f3f3ff290 */ /* 0x000fe4000fffe03f */
[----:B------:R-:W-:Y:S05]  /*e9f0*/  @!P0 BRA `(.L_x_1928) ;  /* 0x0000556000008947 */ /* 0x000fea0003800000 */
[----:B------:R-:W2:Y:S04]  /*ea00*/  LDL R12, [R1+0xc0] ;  /* 0x0000c000010c7983 */ /* 0x000ea80000100800 */
[----:B------:R-:W3:Y:S04]  /*ea10*/  LDL.LU R13, [R1+0x110] ;  /* 0x00011000010d7983 */ /* 0x000ee80000300800 */
[----:B------:R-:W4:Y:S04]  /*ea20*/  LDL R10, [R1+0x10c] ;  /* 0x00010c00010a7983 */ /* 0x000f280000100800 */
[----:B------:R-:W4:Y:S01]  /*ea30*/  LDL R9, [R1+0xf0] ;  /* 0x0000f00001097983 */ /* 0x000f220000100800 */
[----:B-1----:R-:W-:-:S05]  /*ea40*/  IMAD.MOV.U32 R2, RZ, RZ, R11 ;  /* 0x000000ffff027224 */ /* 0x002fca00078e000b */
[----:B------:R1:W-:Y:S01]  /*ea50*/  STL [R1+0x84], R2 ;  /* 0x0000840201007387 */ /* 0x0003e20000100800 */
[----:B------:R-:W-:Y:S01]  /*ea60*/  IMAD.MOV.U32 R137, RZ, RZ, R135 ;  /* 0x000000ffff897224 */ /* 0x000fe200078e0087 */
[----:B------:R-:W-:Y:S01]  /*ea70*/  MOV R132, R136 ;  /* 0x0000008800847202 */ /* 0x000fe20000000f00 */
[----:B------:R-:W-:Y:S01]  /*ea80*/  IMAD.MOV.U32 R139, RZ, RZ, R133 ;  /* 0x000000ffff8b7224 */ /* 0x000fe200078e0085 */
[----:B------:R-:W-:Y:S02]  /*ea90*/  MOV R138, R134 ;  /* 0x00000086008a7202 */ /* 0x000fe40000000f00 */
[----:B--2---:R-:W-:-:S05]  /*eaa0*/  SHF.L.U32 R0, R12, 0x1, RZ ;  /* 0x000000010c007819 */ /* 0x004fca00000006ff */
[----:B------:R1:W-:Y:S01]  /*eab0*/  STL [R1+0xe4], R0 ;  /* 0x0000e40001007387 */ /* 0x0003e20000100800 */
[----:B---3--:R-:W-:Y:S02]  /*eac0*/  SHF.L.U64.HI R252, R12, 0x1, R13 ;  /* 0x000000010cfc7819 */ /* 0x008fe4000001020d */
[C---:B----4-:R-:W-:Y:S01]  /*ead0*/  SHF.L.U64.HI R251, R9.reuse, 0x1, R10 ;  /* 0x0000000109fb7819 */ /* 0x050fe2000001020a */
[----:B------:R-:W-:Y:S02]  /*eae0*/  IMAD.SHL.U32 R250, R9, 0x2, RZ ;  /* 0x0000000209fa7824 */ /* 0x000fe400078e00ff */
.L_x_1939:
[----:B-1----:R-:W2:Y:S01]  /*eaf0*/  LDL R0, [R1+0x84] ;  /* 0x0000840001007983 */ /* 0x002ea20000100800 */
        /* <DEDUP_REMOVED lines=42> */
[----:B------:R1:W2:Y:S02]  /*eda0*/  SHFL.IDX PT, R5, R0, RZ, 0x181f ;  /* 0x00181fff00057589 */ /* 0x0002a400000e0000 */
.L_x_2012:
[----:B------:R-:W-:-:S05]  /*edb0*/  BRA.DIV ~URZ, `(.L_x_1932) ;  /* 0x0000f1927f007947 */ /* 0x000fca000b800000 */
[----:B------:R-:W3:Y:S04]  /*edc0*/  LDL R10, [R1+0xc0] ;  /* 0x0000c000010a7983 */ /* 0x000ee80000100800 */
[----:B------:R-:W4:Y:S04]  /*edd0*/  LDL R14, [R1+0xe4] ;  /* 0x0000e400010e7983 */ /* 0x000f280000100800 */
[----:B------:R-:W5:Y:S04]  /*ede0*/  LDL R15, [R1+0x9c] ;  /* 0x00009c00010f7983 */ /* 0x000f680000100800 */
[----:B------:R-:W4:Y:S04]  /*edf0*/  SHFL.IDX PT, R2, R4, RZ, 0x181f ;  /* 0x00181fff04027589 */ /* 0x000f2800000e0000 */
[----:B------:R-:W1:Y:S04]  /*ee00*/  SHFL.IDX PT, R8, R4, 0x1, 0x181f ;  /* 0x00381f0004087f89 */ /* 0x000e6800000e0000 */
[----:B------:R-:W2:Y:S04]  /*ee10*/  SHFL.IDX PT, R13, R0, 0x1, 0x181f ;  /* 0x00381f00000d7f89 */ /* 0x000ea800000e0000 */
[----:B------:R-:W1:Y:S04]  /*ee20*/  SHFL.IDX PT, R9, R4, 0x2, 0x181f ;  /* 0x00581f0004097f89 */ /* 0x000e6800000e0000 */
[----:B------:R-:W1:Y:S01]  /*ee30*/  SHFL.IDX PT, R12, R0, 0x2, 0x181f ;  /* 0x00581f00000c7f89 */ /* 0x000e6200000e0000 */
[----:B---3--:R-:W-:Y:S02]  /*ee40*/  ISETP.GE.AND P3, PT, R10, c[0x0][0x1d4], PT ;  /* 0x000075000a007a0c */ /* 0x008fe40003f66270 */
[C---:B----4-:R-:W-:Y:S02]  /*ee50*/  IADD3 R6, P0, R2.reuse, R14, RZ ;  /* 0x0000000e02067210 */ /* 0x050fe40007f1e0ff */
[----:B------:R-:W-:Y:S03]  /*ee60*/  IADD3 R2, P1, R2, R250, RZ ;  /* 0x000000fa02027210 */ /* 0x000fe60007f3e0ff */
[C-C-:B--2---:R-:W-:Y:S01]  /*ee70*/  IMAD.X R7, R5.reuse, 0x1, R252.reuse, P0 ;  /* 0x0000000105077824 */ /* 0x144fe200000e06fc */
[C---:B-1----:R-:W-:Y:S01]  /*ee80*/  IADD3 R10, P0, R8.reuse, R14, RZ ;  /* 0x0000000e080a7210 */ /* 0x042fe20007f1e0ff */
[--C-:B------:R-:W-:Y:S01]  /*ee90*/  IMAD.X R3, R5, 0x1, R251.reuse, P1 ;  /* 0x0000000105037824 */ /* 0x100fe200008e06fb */
[----:B------:R-:W-:Y:S03]  /*eea0*/  IADD3 R8, P2, R8, R250, RZ ;  /* 0x000000fa08087210 */ /* 0x000fe60007f5e0ff */
[----:B-----5:R1:W-:Y:S01]  /*eeb0*/  LDGSTS.E.BYPASS.LTC128B.128 [R15], [R6.64], !P3 ;  /* 0x00000000060f7fae */ /* 0x0203e2000d901d46 */
[--C-:B------:R-:W-:Y:S03]  /*eec0*/  IMAD.X R11, R13, 0x1, R252.reuse, P0 ;  /* 0x000000010d0b7824 */ /* 0x100fe600000e06fc */
[----:B------:R2:W-:Y:S04]  /*eed0*/  LDGSTS.E.BYPASS.LTC128B.128 [R15+0x2000], [R2.64], !P5 ;  /* 0x02000000020f7fae */ /* 0x0005e8000e901d46 */
[----:B------:R3:W-:Y:S01]  /*eee0*/  LDGSTS.E.BYPASS.LTC128B.128 [R15+0x800], [R10.64], !P3 ;  /* 0x008000000a0f7fae */ /* 0x0007e2000d901d46 */
[C---:B-1----:R-:W-:Y:S02]  /*eef0*/  IADD3 R6, P1, R9.reuse, R14, RZ ;  /* 0x0000000e09067210 */ /* 0x042fe40007f3e0ff */
[----:B------:R-:W-:Y:S02]  /*ef00*/  SEL R14, RZ, 0x10, P5 ;  /* 0x00000010ff0e7807 */ /* 0x000fe40002800000 */
[----:B--2---:R-:W-:Y:S01]  /*ef10*/  IADD3 R2, P0, R9, R250, RZ ;  /* 0x000000fa09027210 */ /* 0x004fe20007f1e0ff */
[--C-:B------:R-:W-:Y:S02]  /*ef20*/  IMAD.X R9, R13, 0x1, R251.reuse, P2 ;  /* 0x000000010d097824 */ /* 0x100fe400010e06fb */
[C---:B------:R-:W-:Y:S02]  /*ef30*/  IMAD.X R7, R12.reuse, 0x1, R252, P1 ;  /* 0x000000010c077824 */ /* 0x040fe400008e06fc */
[----:B------:R-:W-:Y:S01]  /*ef40*/  IMAD.X R3, R12, 0x1, R251, P0 ;  /* 0x000000010c037824 */ /* 0x000fe200000e06fb */
[----:B------:R1:W-:Y:S01]  /*ef50*/  LDGSTS.E.BYPASS.LTC128B.128 [R15+0x2800], [R8.64], !P5 ;  /* 0x02800000080f7fae */ /* 0x0003e2000e901d46 */
[----:B------:R-:W-:Y:S03]  /*ef60*/  IMAD.MOV.U32 R5, RZ, RZ, R14 ;  /* 0x000000ffff057224 */ /* 0x000fe600078e000e */
[----:B------:R3:W-:Y:S04]  /*ef70*/  LDGSTS.E.BYPASS.LTC128B.128 [R15+0x1000], [R6.64], !P3 ;  /* 0x01000000060f7fae */ /* 0x0007e8000d901d46 */
[----:B------:R3:W-:Y:S04]  /*ef80*/  LDGSTS.E.BYPASS.LTC128B.128 [R15+0x3000], [R2.64], !P5 ;  /* 0x03000000020f7fae */ /* 0x0007e8000e901d46 */
[----:B-1----:R3:W1:Y:S04]  /*ef90*/  SHFL.IDX PT, R8, R0, 0x3, 0x181f ;  /* 0x00781f0000087f89 */ /* 0x00266800000e0000 */
[----:B------:R3:W2:Y:S02]  /*efa0*/  SHFL.IDX PT, R0, R4, 0x3, 0x181f ;  /* 0x00781f0004007f89 */ /* 0x0006a400000e0000 */
.L_x_2013:
[----:B---3--:R-:W3:Y:S01]  /*efb0*/  LDL R3, [R1+0xc0] ;  /* 0x0000c00001037983 */ /* 0x008ee20000100800 */
[C---:B------:R-:W-:Y:S02]  /*efc0*/  ISETP.NE.U32.AND P2, PT, R5.reuse, RZ, PT ;  /* 0x000000ff0500720c */ /* 0x040fe40003f45070 */
[----:B------:R-:W-:Y:S01]  /*efd0*/  IADD3 R2, -R5, 0x10, RZ ;  /* 0x0000001005027810 */ /* 0x000fe20007ffe1ff */
[----:B------:R-:W4:Y:S03]  /*efe0*/  LDL R4, [R1+0xe4] ;  /* 0x0000e40001047983 */ /* 0x000f260000100800 */
[----:B------:R-:W-:Y:S01]  /*eff0*/  LOP3.LUT R2, R2, 0xf, RZ, 0xc0, !PT ;  /* 0x0000000f02027812 */ /* 0x000fe200078ec0ff */
[----:B------:R-:W5:Y:S01]  /*f000*/  LDL R6, [R1+0x9c] ;  /* 0x00009c0001067983 */ /* 0x000f620000100800 */
[----:B---3--:R-:W-:Y:S02]  /*f010*/  ISETP.GE.AND P3, PT, R3, c[0x0][0x1d4], PT ;  /* 0x0000750003007a0c */ /* 0x008fe40003f66270 */
[----:B--2-4-:R-:W-:Y:S05]  /*f020*/  IADD3 R4, P0, R0, R4, RZ ;  /* 0x0000000400047210 */ /* 0x014fea0007f1e0ff */
[----:B-1----:R-:W-:Y:S01]  /*f030*/  IMAD.X R5, R8, 0x1, R252, P0 ;  /* 0x0000000108057824 */ /* 0x002fe200000e06fc */
[----:B------:R-:W-:Y:S05]  /*f040*/  IADD3 R2, P1, P0, R2, R0, R250 ;  /* 0x0000000002027210 */ /* 0x000fea000783e0fa */
[----:B------:R-:W-:Y:S01]  /*f050*/  @!PT LDS RZ, [RZ] ;  /* 0x00000000fffff984 */ /* 0x000fe20000000800 */
[----:B------:R-:W-:Y:S01]  /*f060*/  @!PT LDS RZ, [RZ] ;  /* 0x00000000fffff984 */ /* 0x000fe20000000800 */
[----:B------:R-:W-:Y:S01]  /*f070*/  @!PT LDS RZ, [RZ] ;  /* 0x00000000fffff984 */ /* 0x000fe20000000800 */
[----:B-----5:R1:W-:Y:S01]  /*f080*/  LDGSTS.E.BYPASS.LTC128B.128 [R6+0x1800], [R4.64], !P3 ;  /* 0x0180000004067fae */ /* 0x0203e2000d901d46 */
[----:B------:R-:W-:Y:S05]  /*f090*/  IADD3.X R3, RZ, R8, R251, P1, P0 ;  /* 0x00000008ff037210 */ /* 0x000fea0000fe04fb */
[----:B------:R1:W-:Y:S02]  /*f0a0*/  LDGSTS.E.BYPASS.LTC128B.128.ZFILL [R6+0x3800], [R2.64], P2 ;  /* 0x0380000002067fae */ /* 0x0003e40009141d46 */
.L_x_1930:
[----:B-1-34-:R-:W-:Y:S05]  /*f0b0*/  BSYNC B0 ;  /* 0x0000000000007941 */ /* 0x01afea0003800000 */
.L_x_1929:
        /* <DEDUP_REMOVED lines=173> */
[----:B------:R-:W-:Y:S01]  /*fb90*/  MUFU.TANH R248, R6 ;  /* 0x0000000600f87308 */ /* 0x000fe20000002400 */
[----:B--2---:R2:W-:Y:S09]  /*fba0*/  STL [R1+0x70], R0 ;  /* 0x0000700001007387 */ /* 0x0045f20000100800 */
[----:B------:R3:W-:Y:S10]  /*fbb0*/  MUFU.TANH R247, R7 ;  /* 0x0000000700f77308 */ /* 0x0007f40000002400 */
[----:B-1----:R-:W1:Y:S10]  /*fbc0*/  MUFU.TANH R2, R14 ;  /* 0x0000000e00027308 */ /* 0x002e740000002400 */
[----:B------:R-:W-:Y:S01]  /*fbd0*/  MUFU.TANH R249, R9 ;  /* 0x0000000900f97308 */ /* 0x000fe20000002400 */
[----:B---3--:R-:W3:Y:S09]  /*fbe0*/  LDSM.16.M88.4 R4, [R237+0x2800] ;  /* 0x00280000ed04783b */ /* 0x008ef20000000200 */
[----:B--2---:R2:W4:Y:S01]  /*fbf0*/  MUFU.TANH R0, R11 ;  /* 0x0000000b00007308 */ /* 0x0045220000002400 */
[----:B-1----:R1:W-:Y:S09]  /*fc00*/  STL [R1+0x78], R2 ;  /* 0x0000780201007387 */ /* 0x0023f20000100800 */
[----:B------:R-:W-:Y:S10]  /*fc10*/  MUFU.TANH R246, R12 ;  /* 0x0000000c00f67308 */ /* 0x000ff40000002400 */
[----:B------:R-:W-:Y:S01]  /*fc20*/  MUFU.TANH R245, R13 ;  /* 0x0000000d00f57308 */ /* 0x000fe20000002400 */
[----:B--2---:R-:W2:Y:S09]  /*fc30*/  LDSM.16.M88.4 R8, [R237+0x3000] ;  /* 0x00300000ed08783b */ /* 0x004eb20000000200 */
[----:B------:R-:W-:Y:S01]  /*fc40*/  MUFU.TANH R206, R17 ;  /* 0x0000001100ce7308 */ /* 0x000fe20000002400 */
[----:B-1----:R-:W5:Y:S01]  /*fc50*/  LDL R2, [R1+0x84] ;  /* 0x0000840001027983 */ /* 0x002f620000100800 */
[-C--:B---3--:R-:W-:Y:S03]  /*fc60*/  HMMA.16816.F32 R20, R212, R4.reuse, R20 ;  /* 0x00000004d414723c */ /* 0x088fe60000001814 */
[----:B----4-:R1:W-:Y:S05]  /*fc70*/  STL [R1+0x7c], R0 ;  /* 0x00007c0001007387 */ /* 0x0103ea0000100800 */
[----:B------:R-:W-:Y:S01]  /*fc80*/  MUFU.TANH R219, R16 ;  /* 0x0000001000db7308 */ /* 0x000fe20000002400 */
[C---:B------:R-:W-:Y:S09]  /*fc90*/  HMMA.16816.F32 R24, R208.reuse, R4, R24 ;  /* 0x00000004d018723c */ /* 0x040ff20000001818 */
[----:B------:R-:W-:Y:S01]  /*fca0*/  MUFU.TANH R225, R18 ;  /* 0x0000001200e17308 */ /* 0x000fe20000002400 */
[-C--:B------:R-:W-:Y:S05]  /*fcb0*/  HMMA.16816.F32 R28, R208, R6.reuse, R28 ;  /* 0x00000006d01c723c */ /* 0x080fea000000181c */
[----:B------:R-:W-:Y:S03]  /*fcc0*/  FMUL.FTZ R20, R20, c[0x0][0x320] ;  /* 0x0000c80014147a20 */ /* 0x000fe60000410000 */
[C---:B------:R-:W-:Y:S01]  /*fcd0*/  HMMA.16816.F32 R32, R212.reuse, R6, R32 ;  /* 0x00000006d420723c */ /* 0x040fe20000001820 */
[----:B------:R-:W-:Y:S01]  /*fce0*/  MUFU.TANH R223, R19 ;  /* 0x0000001300df7308 */ /* 0x000fe20000002400 */
[----:B------:R-:W3:Y:S01]  /*fcf0*/  LDSM.16.M88.4 R4, [R237+0x3800] ;  /* 0x00380000ed04783b */ /* 0x000ee20000000200 */
[----:B------:R-:W-:Y:S04]  /*fd00*/  DEPBAR.LE SB0, 0x0 ;  /* 0x000080000000791a */ /* 0x000fe80000000000 */
[----:B------:R-:W-:Y:S01]  /*fd10*/  FMUL.FTZ R25, R25, c[0x0][0x320] ;  /* 0x0000c80019197a20 */ /* 0x000fe20000410000 */
[-C--:B--2---:R-:W-:Y:S03]  /*fd20*/  HMMA.16816.F32 R36, R212, R8.reuse, R36 ;  /* 0x00000008d424723c */ /* 0x084fe60000001824 */
[----:B-1----:R-:W1:Y:S01]  /*fd30*/  MUFU.TANH R0, R15 ;  /* 0x0000000f00007308 */ /* 0x002e620000002400 */
[----:B------:R-:W-:Y:S01]  /*fd40*/  BAR.SYNC.DEFER_BLOCKING 0x0 ;  /* 0x0000000000007b1d */ /* 0x000fe20000010000 */
[----:B------:R-:W-:Y:S02]  /*fd50*/  FMUL.FTZ R26, R26, c[0x0][0x320] ;  /* 0x0000c8001a1a7a20 */ /* 0x000fe40000410000 */
[----:B------:R-:W-:Y:S01]  /*fd60*/  FMUL.FTZ R27, R27, c[0x0][0x320] ;  /* 0x0000c8001b1b7a20 */ /* 0x000fe20000410000 */
[C---:B------:R-:W-:Y:S04]  /*fd70*/  HMMA.16816.F32 R40, R208.reuse, R8, R40 ;  /* 0x00000008d028723c */ /* 0x040fe80000001828 */
[----:B------:R-:W-:Y:S01]  /*fd80*/  FMUL.FTZ R28, R28, c[0x0][0x320] ;  /* 0x0000c8001c1c7a20 */ /* 0x000fe20000410000 */
[----:B------:R-:W2:Y:S01]  /*fd90*/  MUFU.TANH R136, R20 ;  /* 0x0000001400887308 */ /* 0x000ea20000002400 */
[----:B------:R-:W-:Y:S02]  /*fda0*/  FMUL.FTZ R29, R29, c[0x0][0x320] ;  /* 0x0000c8001d1d7a20 */ /* 0x000fe40000410000 */
[-C--:B------:R-:W-:Y:S04]  /*fdb0*/  HMMA.16816.F32 R44, R208, R10.reuse, R44 ;  /* 0x0000000ad02c723c */ /* 0x080fe8000000182c */
[----:B------:R-:W-:Y:S02]  /*fdc0*/  FMUL.FTZ R30, R30, c[0x0][0x320] ;  /* 0x0000c8001e1e7a20 */ /* 0x000fe40000410000 */
[----:B------:R-:W-:Y:S01]  /*fdd0*/  FMUL.FTZ R31, R31, c[0x0][0x320] ;  /* 0x0000c8001f1f7a20 */ /* 0x000fe20000410000 */
[----:B------:R-:W4:Y:S01]  /*fde0*/  MUFU.TANH R218, R28 ;  /* 0x0000001c00da7308 */ /* 0x000f220000002400 */
[C---:B------:R-:W-:Y:S01]  /*fdf0*/  HMMA.16816.F32 R48, R212.reuse, R10, R48 ;  /* 0x0000000ad430723c */ /* 0x040fe20000001830 */
[----:B-1----:R1:W-:Y:S03]  /*fe00*/  STL [R1+0x74], R0 ;  /* 0x0000740001007387 */ /* 0x0023e60000100800 */
[----:B------:R-:W-:Y:S02]  /*fe10*/  FMUL.FTZ R36, R36, c[0x0][0x320] ;  /* 0x0000c80024247a20 */ /* 0x000fe40000410000 */
[----:B------:R-:W-:Y:S02]  /*fe20*/  FMUL.FTZ R38, R38, c[0x0][0x320] ;  /* 0x0000c80026267a20 */ /* 0x000fe40000410000 */
[----:B------:R-:W-:Y:S01]  /*fe30*/  FMUL.FTZ R39, R39, c[0x0][0x320] ;  /* 0x0000c80027277a20 */ /* 0x000fe20000410000 */
[----:B------:R-:W1:Y:S01]  /*fe40*/  MUFU.TANH R217, R29 ;  /* 0x0000001d00d97308 */ /* 0x000e620000002400 */
[-C--:B---3--:R-:W-:Y:S03]  /*fe50*/  HMMA.16816.F32 R52, R212, R4.reuse, R52 ;  /* 0x00000004d434723c */ /* 0x088fe60000001834 */
[----:B------:R-:W-:Y:S02]  /*fe60*/  FMUL.FTZ R43, R43, c[0x0][0x320] ;  /* 0x0000c8002b2b7a20 */ /* 0x000fe40000410000 */
[----:B------:R-:W-:Y:S02]  /*fe70*/  FMUL.FTZ R35, R35, c[0x0][0x320] ;  /* 0x0000c80023237a20 */ /* 0x000fe40000410000 */
[----:B------:R-:W-:Y:S01]  /*fe80*/  FMUL.FTZ R41, R41, c[0x0][0x320] ;  /* 0x0000c80029297a20 */ /* 0x000fe20000410000 */
[C---:B------:R-:W-:Y:S01]  /*fe90*/  HMMA.16816.F32 R56, R208.reuse, R4, R56 ;  /* 0x00000004d038723c */ /* 0x040fe20000001838 */
[----:B------:R-:W3:Y:S03]  /*fea0*/  MUFU.TANH R17, R36 ;  /* 0x0000002400117308 */ /* 0x000ee60000002400 */
        /* <DEDUP_REMOVED lines=8> */
[----:B------:R2:W2:Y:S01]  /*ff30*/  MUFU.TANH R28, R39 ;  /* 0x00000027001c7308 */ /* 0x0004a20000002400 */
[----:B------:R-:W-:Y:S02]  /*ff40*/  FMUL.FTZ R13, R52, c[0x0][0x320] ;  /* 0x0000c800340d7a20 */ /* 0x000fe40000410000 */
[----:B------:R-:W-:Y:S04]  /*ff50*/  FMUL.FTZ R12, R53, c[0x0][0x320] ;  /* 0x0000c800350c7a20 */ /* 0x000fe80000410000 */
[----:B------:R-:W-:Y:S02]  /*ff60*/  FMUL.FTZ R56, R56, c[0x0][0x320] ;  /* 0x0000c80038387a20 */ /* 0x000fe40000410000 */
[----:B------:R-:W-:Y:S01]  /*ff70*/  FMUL.FTZ R21, R21, c[0x0][0x320] ;  /* 0x0000c80015157a20 */ /* 0x000fe20000410000 */
[----:B------:R3:W3:Y:S01]  /*ff80*/  MUFU.TANH R207, R43 ;  /* 0x0000002b00cf7308 */ /* 0x0006e20000002400 */
[----:B------:R-:W-:Y:S02]  /*ff90*/  FMUL.FTZ R22, R22, c[0x0][0x320] ;  /* 0x0000c80016167a20 */ /* 0x000fe40000410000 */
[----:B------:R-:W-:Y:S02]  /*ffa0*/  FMUL.FTZ R23, R23, c[0x0][0x320] ;  /* 0x0000c80017177a20 */ /* 0x000fe40000410000 */
[----:B------:R-:W-:Y:S02]  /*ffb0*/  FMUL.FTZ R24, R24, c[0x0][0x320] ;  /* 0x0000c80018187a20 */ /* 0x000fe40000410000 */
[----:B------:R-:W-:Y:S02]  /*ffc0*/  FMUL.FTZ R32, R32, c[0x0][0x320] ;  /* 0x0000c80020207a20 */ /* 0x000fe40000410000 */
[----:B------:R-:W-:Y:S01]  /*ffd0*/  FMUL.FTZ R11, R64, c[0x0][0x320] ;  /* 0x0000c800400b7a20 */ /* 0x000fe20000410000 */
[----:B------:R4:W4:Y:S01]  /*ffe0*/  MUFU.TANH R20, R21 ;  /* 0x0000001500147308 */ /* 0x0009220000002400 */
[----:B------:R-:W-:Y:S02]  /*fff0*/  FMUL.FTZ R10, R65, c[0x0][0x320] ;  /* 0x0000c800410a7a20 */ /* 0x000fe40000410000 */
[----:B-1----:R-:W-:Y:S02]  /*10000*/  FMUL.FTZ R38, R66, c[0x0][0x320] ;  /* 0x0000c80042267a20 */ /* 0x002fe40000410000 */
[----:B--2---:R-:W-:Y:S02]  /*10010*/  FMUL.FTZ R39, R55, c[0x0][0x320] ;  /* 0x0000c80037277a20 */ /* 0x004fe40000410000 */
        /* <DEDUP_REMOVED lines=31> */
[----:B------:R-:W1:Y:S10]  /*10210*/  MUFU.TANH R41, R41 ;  /* 0x0000002900297308 */ /* 0x000e740000002400 */
[----:B------:R1:W1:Y:S10]  /*10220*/  MUFU.TANH R216, R42 ;  /* 0x0000002a00d87308 */ /* 0x0002740000002400 */
[----:B------:R1:W1:Y:S10]  /*10230*/  MUFU.TANH R27, R44 ;  /* 0x0000002c001b7308 */ /* 0x0002740000002400 */
[----:B------:R1:W1:Y:S01]  /*10240*/  MUFU.TANH R26, R45 ;  /* 0x0000002d001a7308 */ /* 0x0002620000002400 */
[----:B-----5:R-:W-:Y:S09]  /*10250*/  ISETP.GE.AND P0, PT, R2, 0x1, PT ;  /* 0x000000010200780c */ /* 0x020ff20003f06270 */
        /* <DEDUP_REMOVED lines=21> */
[----:B------:R-:W1:Y:S01]  /*103b0*/  MUFU.TANH R36, R36 ;  /* 0x0000002400247308 */ /* 0x000e620000002400 */
[----:B------:R-:W-:-:S05]  /*103c0*/  @!P0 BRA `(.L_x_1934) ;  /* 0x000005d000008947 */ /* 0x000fca0003800000 */
[----:B--234-:R-:W-:Y:S01]  /*103d0*/  IMAD.MOV.U32 R0, RZ, RZ, c[0x0][0x2b8] ;  /* 0x0000ae00ff007624 */ /* 0x01cfe200078e00ff */
[----:B-1----:R-:W2:Y:S01]  /*103e0*/  LDL R24, [R1+0x100] ;  /* 0x0001000001187983 */ /* 0x002ea20000100800 */
[----:B------:R-:W-:Y:S03]  /*103f0*/  MOV R5, RZ ;  /* 0x000000ff00057202 */ /* 0x000fe60000000f00 */
[----:B------:R-:W3:Y:S01]  /*10400*/  LDL R3, [R1+0xec] ;  /* 0x0000ec0001037983 */ /* 0x000ee20000100800 */
[----:B------:R-:W-:Y:S03]  /*10410*/  ISETP.NE.AND P0, PT, R0, 0x1, PT ;  /* 0x000000010000780c */ /* 0x000fe60003f05270 */
[----:B------:R-:W4:Y:S04]  /*10420*/  LDL.64 R22, [R1+0xf8] ;  /* 0x0000f80001167983 */ /* 0x000f280000100a00 */
[----:B------:R-:W5:Y:S01]  /*10430*/  LDL R21, [R1+0x104] ;  /* 0x0001040001157983 */ /* 0x000f620000100800 */
[----:B--2---:R-:W-:Y:S03]  /*10440*/  IMAD R2, R2, 0x40, R24 ;  /* 0x0000004002027824 */ /* 0x004fe600078e0218 */
[----:B------:R-:W1:Y:S02]  /*10450*/  S2R R24, SR_CTAID.Y ;  /* 0x0000000000187919 */ /* 0x000e640000002600 */
[----:B---3--:R-:W-:Y:S04]  /*10460*/  IADD3 R2, R2, -0x40, R3 ;  /* 0xffffffc002027810 */ /* 0x008fe80007ffe003 */
[----:B------:R-:W-:Y:S01]  /*10470*/  MOV R0, R2 ;  /* 0x0000000200007202 */ /* 0x000fe20000000f00 */
[----:B------:R-:W-:Y:S05]  /*10480*/  @P0 IMAD.HI.U32 R3, R2, c[0x0][0x2bc], RZ ;  /* 0x0000af0002030a27 */ /* 0x000fea00078e00ff */
[----:B------:R-:W-:Y:S04]  /*10490*/  @P0 SHF.R.U32.HI R0, RZ, c[0x0][0x2c0], R3 ;  /* 0x0000b000ff000a19 */ /* 0x000fe80000011603 */
[C---:B----4-:R-:W-:Y:S01]  /*104a0*/  @!P6 IADD3 R3, P0, R0.reuse, R22, RZ ;  /* 0x000000160003e210 */ /* 0x050fe20007f1e0ff */
[----:B------:R-:W-:Y:S03]  /*104b0*/  IMAD.MOV R4, RZ, RZ, -R0 ;  /* 0x000000ffff047224 */ /* 0x000fe600078e0a00 */
[----:B-----5:R-:W-:Y:S01]  /*104c0*/  @!P6 LEA.HI.X.SX32 R0, R0, R21, 0x1, P0 ;  /* 0x000000150000e211 */ /* 0x020fe200000f0eff */
[----:B------:R-:W-:Y:S01]  /*104d0*/  IMAD R4, R4, c[0x0][0x2b8], R2 ;  /* 0x0000ae0004047a24 */ /* 0x000fe200078e0202 */
[C---:B------:R-:W-:Y:S01]  /*104e0*/  @!P6 LEA R2, P0, R3.reuse, c[0x0][0x2a0], 0x2 ;  /* 0x0000a8000302ea11 */ /* 0x040fe200078010ff */
[----:B-1----:R-:W-:Y:S01]  /*104f0*/  IMAD.WIDE.U32 R22, R24, c[0x0][0x1e8], RZ ;  /* 0x00007a0018167a25 */ /* 0x002fe200078e00ff */
[----:B------:R-:W1:Y:S02]  /*10500*/  S2R R21, SR_CTAID.Y ;  /* 0x0000000000157919 */ /* 0x000e640000002600 */
[----:B------:R-:W-:Y:S02]  /*10510*/  @!P6 LEA.HI.X R3, R3, c[0x0][0x2a4], R0, 0x2, P0 ;  /* 0x0000a9000303ea11 */ /* 0x000fe400000f1400 */
[----:B------:R2:W-:Y:S01]  /*10520*/  STL [R1+0xac], R4 ;  /* 0x0000ac0401007387 */ /* 0x0005e20000100800 */
[----:B------:R-:W-:Y:S03]  /*10530*/  SHF.R.S32.HI R0, RZ, 0x1f, R4 ;  /* 0x0000001fff007819 */ /* 0x000fe60000011404 */
[----:B------:R3:W4:Y:S02]  /*10540*/  @!P6 LDG.E R5, [R2.64] ;  /* 0x000000060205e981 */ /* 0x000724000c1e1900 */
[----:B------:R-:W-:Y:S04]  /*10550*/  IMAD R0, R0, c[0x0][0x1e0], RZ ;  /* 0x0000780000007a24 */ /* 0x000fe800078e02ff */
[C---:B------:R-:W-:Y:S01]  /*10560*/  IMAD R0, R4.reuse, c[0x0][0x1e4], R0 ;  /* 0x0000790004007a24 */ /* 0x040fe200078e0200 */
[----:B-1----:R-:W-:Y:S05]  /*10570*/  SHF.R.S32.HI R21, RZ, 0x1f, R21 ;  /* 0x0000001fff157819 */ /* 0x002fea0000011415 */
[----:B------:R-:W-:Y:S02]  /*10580*/  IMAD R21, R21, c[0x0][0x1e8], RZ ;  /* 0x00007a0015157a24 */ /* 0x000fe400078e02ff */
[----:B---3--:R-:W-:Y:S04]  /*10590*/  IMAD.WIDE.U32 R2, R4, c[0x0][0x1e0], RZ ;  /* 0x0000780004027a25 */ /* 0x008fe800078e00ff */
[----:B------:R-:W-:Y:S02]  /*105a0*/  IMAD.IADD R3, R3, 0x1, R0 ;  /* 0x0000000103037824 */ /* 0x000fe400078e0200 */
[----:B------:R-:W-:Y:S05]  /*105b0*/  IMAD R21, R24, c[0x0][0x1ec], R21 ;  /* 0x00007b0018157a24 */ /* 0x000fea00078e0215 */
[----:B------:R-:W-:Y:S02]  /*105c0*/  IADD3 R21, R23, R21, RZ ;  /* 0x0000001517157210 */ /* 0x000fe40007ffe0ff */
[----:B----4-:R-:W-:Y:S01]  /*105d0*/  SHF.R.S32.HI R0, RZ, 0x1f, R5 ;  /* 0x0000001fff007819 */ /* 0x010fe20000011405 */
[----:B------:R1:W-:Y:S01]  /*105e0*/  STL [R1+0xa4], R5 ;  /* 0x0000a40501007387 */ /* 0x0003e20000100800 */
[C---:B------:R-:W-:Y:S04]  /*105f0*/  IMAD.WIDE.U32 R2, R5.reuse, c[0x0][0x1f0], R2 ;  /* 0x00007c0005027a25 */ /* 0x040fe800078e0002 */
[----:B--2---:R-:W-:Y:S01]  /*10600*/  IMAD R4, R0, c[0x0][0x1f0], RZ ;  /* 0x00007c0000047a24 */ /* 0x004fe200078e02ff */
[----:B------:R-:W-:Y:S03]  /*10610*/  IADD3 R0, P0, R22, R2, RZ ;  /* 0x0000000216007210 */ /* 0x000fe60007f1e0ff */
[----:B------:R-:W-:Y:S05]  /*10620*/  IMAD R4, R5, c[0x0][0x1f4], R4 ;  /* 0x00007d0005047a24 */ /* 0x000fea00078e0204 */
[----:B------:R-:W-:Y:S02]  /*10630*/  IADD3.X R2, R21, R3, R4, P0, !PT ;  /* 0x0000000315027210 */ /* 0x000fe400007fe404 */
[C---:B------:R-:W-:Y:S04]  /*10640*/  LEA R4, P0, R0.reuse, c[0x0][0x1c8], 0x1 ;  /* 0x0000720000047a11 */ /* 0x040fe800078008ff */
[----:B------:R-:W-:Y:S01]  /*10650*/  LEA.HI.X R0, R0, c[0x0][0x1cc], R2, 0x1, P0 ;  /* 0x0000730000007a11 */ /* 0x000fe200000f0c02 */
[----:B------:R-:W-:-:S06]  /*10660*/  BRA.DIV ~URZ, `(.L_x_1935) ;  /* 0x0000deb27f007947 */ /* 0x000fcc000b800000 */
[----:B-1----:R1:W2:Y:S02]  /*10670*/  SHFL.IDX PT, R5, R0, RZ, 0x181f ;  /* 0x00181fff00057589 */ /* 0x0022a400000e0000 */
.L_x_2014:
[----:B------:R-:W-:-:S05]  /*10680*/  BRA.DIV ~URZ, `(.L_x_1936) ;  /* 0x0000df027f007947 */ /* 0x000fca000b800000 */
[----:B------:R-:W3:Y:S04]  /*10690*/  LDL R3, [R1+0xc0] ;  /* 0x0000c00001037983 */ /* 0x000ee80000100800 */
[----:B------:R-:W4:Y:S04]  /*106a0*/  LDL R8, [R1+0xe4] ;  /* 0x0000e40001087983 */ /* 0x000f280000100800 */
[----:B------:R-:W5:Y:S04]  /*106b0*/  LDL R9, [R1+0x98] ;  /* 0x0000980001097983 */ /* 0x000f680000100800 */
[----:B------:R-:W4:Y:S01]  /*106c0*/  SHFL.IDX PT, R2, R4, RZ, 0x181f ;  /* 0x00181fff04027589 */ /* 0x000f2200000e0000 */
[----:B---3--:R-:W-:Y:S02]  /*106d0*/  ISETP.GE.AND P1, PT, R3, c[0x0][0x1d4], PT ;  /* 0x0000750003007a0c */ /* 0x008fe40003f26270 */
[C---:B----4-:R-:W-:Y:S05]  /*106e0*/  IADD3 R6, P0, R2.reuse, R8, RZ ;  /* 0x0000000802067210 */ /* 0x050fea0007f1e0ff */
[C-C-:B--2---:R-:W-:Y:S01]  /*106f0*/  IMAD.X R7, R5.reuse, 0x1, R252.reuse, P0 ;  /* 0x0000000105077824 */ /* 0x144fe200000e06fc */
[----:B------:R-:W-:Y:S05]  /*10700*/  IADD3 R2, P0, R2, R250, RZ ;  /* 0x000000fa02027210 */ /* 0x000fea0007f1e0ff */
[----:B------:R-:W-:Y:S01]  /*10710*/  @!PT LDS RZ, [RZ] ;  /* 0x00000000fffff984 */ /* 0x000fe20000000800 */
[----:B------:R-:W-:Y:S01]  /*10720*/  @!PT LDS RZ, [RZ] ;  /* 0x00000000fffff984 */ /* 0x000fe20000000800 */
[----:B-----5:R2:W-:Y:S01]  /*10730*/  LDGSTS.E.BYPASS.LTC128B.128 [R9+0x4100], [R6.64], !P1 ;  /* 0x0410000006097fae */ /* 0x0205e2000c901d46 */
[--C-:B------:R-:W-:Y:S05]  /*10740*/  IMAD.X R3, R5, 0x1, R251.reuse, P0 ;  /* 0x0000000105037824 */ /* 0x100fea00000e06fb */
[----:B------:R3:W-:Y:S04]  /*10750*/  LDGSTS.E.BYPASS.LTC128B.128 [R9+0x6100], [R2.64], !P5 ;  /* 0x0610000002097fae */ /* 0x0007e8000e901d46 */
[----:B---3--:R-:W2:Y:S04]  /*10760*/  SHFL.IDX PT, R2, R4, 0x1, 0x181f ;  /* 0x00381f0004027f89 */ /* 0x008ea800000e0000 */
[----:B------:R-:W3:Y:S01]  /*10770*/  SHFL.IDX PT, R3, R0, 0x1, 0x181f ;  /* 0x00381f0000037f89 */ /* 0x000ee200000e0000 */
[C---:B--2---:R-:W-:Y:S05]  /*10780*/  IADD3 R6, P0, R2.reuse, R8, RZ ;  /* 0x0000000802067210 */ /* 0x044fea0007f1e0ff */
[C-C-:B---3--:R-:W-:Y:S01]  /*10790*/  IMAD.X R7, R3.reuse, 0x1, R252.reuse, P0 ;  /* 0x0000000103077824 */ /* 0x148fe200000e06fc */
[----:B------:R-:W-:Y:S04]  /*107a0*/  IADD3 R2, P0, R2, R250, RZ ;  /* 0x000000fa02027210 */ /* 0x000fe80007f1e0ff */
[----:B------:R2:W-:Y:S01]  /*107b0*/  LDGSTS.E.BYPASS.LTC128B.128 [R9+0x4900], [R6.64], !P1 ;  /* 0x0490000006097fae */ /* 0x0005e2000c901d46 */
[--C-:B------:R-:W-:Y:S05]  /*107c0*/  IMAD.X R3, R3, 0x1, R251.reuse, P0 ;  /* 0x0000000103037824 */ /* 0x100fea00000e06fb */
[----:B------:R3:W-:Y:S04]  /*107d0*/  LDGSTS.E.BYPASS.LTC128B.128 [R9+0x6900], [R2.64], !P5 ;  /* 0x0690000002097fae */ /* 0x0007e8000e901d46 */
[----:B---3--:R-:W2:Y:S04]  /*107e0*/  SHFL.IDX PT, R2, R4, 0x2, 0x181f ;  /* 0x00581f0004027f89 */ /* 0x008ea800000e0000 */
[----:B------:R-:W3:Y:S01]  /*107f0*/  SHFL.IDX PT, R3, R0, 0x2, 0x181f ;  /* 0x00581f0000037f89 */ /* 0x000ee200000e0000 */
[C---:B--2---:R-:W-:Y:S02]  /*10800*/  IADD3 R6, P0, R2.reuse, R8, RZ ;  /* 0x0000000802067210 */ /* 0x044fe40007f1e0ff */
[----:B------:R-:W-:Y:S03]  /*10810*/  SEL R8, RZ, 0x10, P5 ;  /* 0x00000010ff087807 */ /* 0x000fe60002800000 */
[C---:B---3--:R-:W-:Y:S01]  /*10820*/  IMAD.X R7, R3.reuse, 0x1, R252, P0 ;  /* 0x0000000103077824 */ /* 0x048fe200000e06fc */
[----:B------:R-:W-:Y:S01]  /*10830*/  IADD3 R2, P0, R2, R250, RZ ;  /* 0x000000fa02027210 */ /* 0x000fe20007f1e0ff */
[----:B------:R-:W-:Y:S03]  /*10840*/  IMAD.MOV.U32 R5, RZ, RZ, R8 ;  /* 0x000000ffff057224 */ /* 0x000fe600078e0008 */
[----:B------:R2:W-:Y:S01]  /*10850*/  LDGSTS.E.BYPASS.LTC128B.128 [R9+0x5100], [R6.64], !P1 ;  /* 0x0510000006097fae */ /* 0x0005e2000c901d46 */
[----:B------:R-:W-:Y:S05]  /*10860*/  IMAD.X R3, R3, 0x1, R251, P0 ;  /* 0x0000000103037824 */ /* 0x000fea00000e06fb */
[----:B------:R3:W-:Y:S04]  /*10870*/  LDGSTS.E.BYPASS.LTC128B.128 [R9+0x7100], [R2.64], !P5 ;  /* 0x0710000002097fae */ /* 0x0007e8000e901d46 */
[----:B--2---:R3:W2:Y:S04]  /*10880*/  SHFL.IDX PT, R6, R0, 0x3, 0x181f ;  /* 0x00781f0000067f89 */ /* 0x0046a800000e0000 */
[----:B-1----:R3:W1:Y:S02]  /*10890*/  SHFL.IDX PT, R0, R4, 0x3, 0x181f ;  /* 0x00781f0004007f89 */ /* 0x00266400000e0000 */
.L_x_2015:
[----:B---3--:R-:W3:Y:S01]  /*108a0*/  LDL R4, [R1+0xc0] ;  /* 0x0000c00001047983 */ /* 0x008ee20000100800 */
[C---:B------:R-:W-:Y:S02]  /*108b0*/  ISETP.NE.U32.AND P3, PT, R5.reuse, RZ, PT ;  /* 0x000000ff0500720c */ /* 0x040fe40003f65070 */
[----:B------:R-:W-:Y:S01]  /*108c0*/  IADD3 R2, -R5, 0x10, RZ ;  /* 0x0000001005027810 */ /* 0x000fe20007ffe1ff */
[----:B------:R-:W4:Y:S03]  /*108d0*/  LDL R3, [R1+0xe4] ;  /* 0x0000e40001037983 */ /* 0x000f260000100800 */
[----:B------:R-:W-:Y:S01]  /*108e0*/  LOP3.LUT R2, R2, 0xf, RZ, 0xc0, !PT ;  /* 0x0000000f02027812 */ /* 0x000fe200078ec0ff */
[----:B------:R-:W5:Y:S03]  /*108f0*/  LDL R7, [R1+0x98] ;  /* 0x0000980001077983 */ /* 0x000f660000100800 */
[----:B-1----:R-:W-:Y:S02]  /*10900*/  IADD3 R2, P1, P0, R2, R0, R250 ;  /* 0x0000000002027210 */ /* 0x002fe4000783e0fa */
[----:B---3--:R-:W-:Y:S02]  /*10910*/  ISETP.GE.AND P4, PT, R4, c[0x0][0x1d4], PT ;  /* 0x0000750004007a0c */ /* 0x008fe40003f86270 */
[----:B----4-:R-:W-:Y:S02]  /*10920*/  IADD3 R4, P2, R0, R3, RZ ;  /* 0x0000000300047210 */ /* 0x010fe40007f5e0ff */
[----:B--2---:R-:W-:Y:S03]  /*10930*/  IADD3.X R3, RZ, R6, R251, P1, P0 ;  /* 0x00000006ff037210 */ /* 0x004fe60000fe04fb */
[----:B------:R-:W-:Y:S06]  /*10940*/  IMAD.X R5, R6, 0x1, R252, P2 ;  /* 0x0000000106057824 */ /* 0x000fec00010e06fc */
[----:B------:R-:W-:Y:S01]  /*10950*/  @!PT LDS RZ, [RZ] ;  /* 0x00000000fffff984 */ /* 0x000fe20000000800 */
[----:B------:R-:W-:Y:S01]  /*10960*/  @!PT LDS RZ, [RZ] ;  /* 0x00000000fffff984 */ /* 0x000fe20000000800 */
[----:B------:R-:W-:Y:S01]  /*10970*/  @!PT LDS RZ, [RZ] ;  /* 0x00000000fffff984 */ /* 0x000fe20000000800 */
[----:B-----5:R1:W-:Y:S04]  /*10980*/  LDGSTS.E.BYPASS.LTC128B.128 [R7+0x5900], [R4.64], !P4 ;  /* 0x0590000004077fae */ /* 0x0203e8000e101d46 */
[----:B------:R1:W-:Y:S02]  /*10990*/  LDGSTS.E.BYPASS.LTC128B.128.ZFILL [R7+0x7900], [R2.64], P3 ;  /* 0x0790000002077fae */ /* 0x0003e40009941d46 */
.L_x_1934:
[----:B--234-:R-:W-:Y:S05]  /*109a0*/  BSYNC B0 ;  /* 0x0000000000007941 */ /* 0x01cfea0003800000 */
.L_x_1933:
[----:B------:R-:W2:Y:S01]  /*109b0*/  LDL R9, [R1+0xdc] ;  /* 0x0000dc0001097983 */ /* 0x000ea20000100800 */
[----:B------:R-:W-:Y:S03]  /*109c0*/  IMAD.MOV.U32 R21, RZ, RZ, c[0x0][0x2c4] ;  /* 0x0000b100ff157624 */ /* 0x000fe600078e00ff */
[----:B-1----:R-:W2:Y:S02]  /*109d0*/  LDL R4, [R1+0x4] ;  /* 0x0000040001047983 */ /* 0x002ea40000100800 */
[----:B------:R-:W-:Y:S02]  /*109e0*/  ISETP.NE.AND P0, PT, R21, 0x1, PT ;  /* 0x000000011500780c */ /* 0x000fe40003f05270 */
[----:B------:R-:W3:Y:S04]  /*109f0*/  LDL R8, [R1+0xd8] ;  /* 0x0000d80001087983 */ /* 0x000ee80000100800 */
[----:B------:R-:W3:Y:S04]  /*10a00*/  LDL R5, [R1+0xd4] ;  /* 0x0000d40001057983 */ /* 0x000ee80000100800 */
[----:B------:R-:W4:Y:S04]  /*10a10*/  LDL R7, [R1+0x84] ;  /* 0x0000840001077983 */ /* 0x000f280000100800 */
[----:B------:R-:W5:Y:S04]  /*10a20*/  LDL R0, [R1+0xd0] ;  /* 0x0000d00001007983 */ /* 0x000f680000100800 */
[----:B------:R-:W5:Y:S04]  /*10a30*/  LDL R6, [R1+0xcc] ;  /* 0x0000cc0001067983 */ /* 0x000f680000100800 */
[----:B------:R-:W5:Y:S04]  /*10a40*/  LDL R3, [R1+0xc4] ;  /* 0x0000c40001037983 */ /* 0x000f680000100800 */
[----:B------:R-:W5:Y:S04]  /*10a50*/  LDL R2, [R1+0xe0] ;  /* 0x0000e00001027983 */ /* 0x000f680000100800 */
[----:B------:R-:W0:Y:S01]  /*10a60*/  LDGDEPBAR ;  /* 0x00000000000079af */ /* 0x000e220000000000 */
[----:B--2---:R-:W-:Y:S04]  /*10a70*/  LEA R4, R4, R9, 0x7 ;  /* 0x0000000904047211 */ /* 0x004fe800078e38ff */
[----:B---3--:R-:W-:Y:S02]  /*10a80*/  IADD3 R4, R5, R4, R8 ;  /* 0x0000000405047210 */ /* 0x008fe40007ffe008 */
[----:B------:R-:W-:Y:S05]  /*10a90*/  MOV R5, 0xffffffc0 ;  /* 0xffffffc000057802 */ /* 0x000fea0000000f00 */
[----:B----4-:R-:W-:Y:S02]  /*10aa0*/  IMAD R5, R7, R5, 0x1 ;  /* 0x0000000107057424 */ /* 0x010fe400078e0205 */
[----:B-----5:R-:W-:Y:S04]  /*10ab0*/  IMAD.IADD R4, R0, 0x1, R4 ;  /* 0x0000000100047824 */ /* 0x020fe800078e0204 */
[----:B------:R-:W-:Y:S01]  /*10ac0*/  @P0 IMAD.HI.U32 R0, R4, c[0x0][0x2c8], RZ ;  /* 0x0000b20004000a27 */ /* 0x000fe200078e00ff */
[----:B------:R-:W-:Y:S04]  /*10ad0*/  IADD3 R5, R3, R5, -R6 ;  /* 0x0000000503057210 */ /* 0x000fe80007ffe806 */
[----:B------:R-:W-:Y:S01]  /*10ae0*/  @P0 SHF.R.U32.HI R4, RZ, c[0x0][0x2cc], R0 ;  /* 0x0000b300ff040a19 */ /* 0x000fe20000011600 */
[----:B------:R-:W-:Y:S01]  /*10af0*/  IMAD.IADD R5, R5, 0x1, -R2 ;  /* 0x0000000105057824 */ /* 0x000fe200078e0a02 */
[----:B------:R-:W-:-:S05]  /*10b00*/  BRA.DIV ~URZ, `(.L_x_1937) ;  /* 0x0000e0527f007947 */ /* 0x000fca000b800000 */
[----:B------:R1:W2:Y:S02]  /*10b10*/  SHFL.IDX PT, R0, R4, RZ, 0x1c1f ;  /* 0x001c1fff04007589 */ /* 0x0002a400000e0000 */
.L_x_2016:
[----:B--2---:R-:W-:Y:S05]  /*10b20*/  IMAD.IADD R0, R5, 0x1, R0 ;  /* 0x0000000105007824 */ /* 0x004fea00078e0200 */
[C---:B------:R-:W-:Y:S02]  /*10b30*/  ISETP.GT.AND P0, PT, R0.reuse, RZ, PT ;  /* 0x000000ff0000720c */ /* 0x040fe40003f04270 */
[C---:B------:R-:W-:Y:S02]  /*10b40*/  ISETP.GT.AND P1, PT, R0.reuse, 0x1, PT ;  /* 0x000000010000780c */ /* 0x040fe40003f24270 */
[----:B------:R-:W-:Y:S02]  /*10b50*/  FSEL R8, R229, -INF , P0 ;  /* 0xff800000e5087808 */ /* 0x000fe40000000000 */
[C---:B------:R-:W-:Y:S02]  /*10b60*/  ISETP.GT.AND P0, PT, R0.reuse, 0x9, PT ;  /* 0x000000090000780c */ /* 0x040fe40003f04270 */
[----:B------:R-:W-:Y:S02]  /*10b70*/  ISETP.GT.AND P2, PT, R0, 0x8, PT ;  /* 0x000000080000780c */ /* 0x000fe40003f44270 */
[----:B------:R-:W-:Y:S02]  /*10b80*/  FSEL R24, R228, -INF , P1 ;  /* 0xff800000e4187808 */ /* 0x000fe40000800000 */
[C---:B------:R-:W-:Y:S02]  /*10b90*/  ISETP.GT.AND P1, PT, R0.reuse, 0x10, PT ;  /* 0x000000100000780c */ /* 0x040fe40003f24270 */
[----:B------:R-:W-:Y:S02]  /*10ba0*/  ISETP.GT.AND P3, PT, R0, 0x11, PT ;  /* 0x000000110000780c */ /* 0x000fe40003f64270 */
[----:B------:R-:W-:Y:S02]  /*10bb0*/  FSEL R22, R206, -INF , P0 ;  /* 0xff800000ce167808 */ /* 0x000fe40000000000 */
[----:B------:R-:W-:Y:S02]  /*10bc0*/  ISETP.GT.AND P0, PT, R0, 0x18, PT ;  /* 0x000000180000780c */ /* 0x000fe40003f04270 */
[----:B------:R-:W-:Y:S02]  /*10bd0*/  FSEL R23, R219, -INF , P2 ;  /* 0xff800000db177808 */ /* 0x000fe40001000000 */
[----:B------:R-:W-:Y:S02]  /*10be0*/  FSEL R21, R136, -INF , P1 ;  /* 0xff80000088157808 */ /* 0x000fe40000800000 */
[----:B------:R-:W-:Y:S02]  /*10bf0*/  ISETP.GT.AND P2, PT, R0, 0x19, PT ;  /* 0x000000190000780c */ /* 0x000fe40003f44270 */
[----:B------:R-:W-:Y:S02]  /*10c00*/  FSEL R20, R20, -INF , P3 ;  /* 0xff80000014147808 */ /* 0x000fe40001800000 */
[C---:B------:R-:W-:Y:S02]  /*10c10*/  ISETP.GT.AND P3, PT, R0.reuse, 0x20, PT ;  /* 0x000000200000780c */ /* 0x040fe40003f64270 */
[----:B------:R-:W-:Y:S02]  /*10c20*/  FSEL R19, R19, -INF , P0 ;  /* 0xff80000013137808 */ /* 0x000fe40000000000 */
[C---:B------:R-:W-:Y:S02]  /*10c30*/  ISETP.GT.AND P1, PT, R0.reuse, 0x21, PT ;  /* 0x000000210000780c */ /* 0x040fe40003f24270 */
        /* <DEDUP_REMOVED lines=8> */
[C---:B------:R-:W-:Y:S02]  /*10cc0*/  ISETP.GT.AND P1, PT, R0.reuse, 0x38, PT ;  /* 0x000000380000780c */ /* 0x040fe40003f24270 */
[----:B------:R-:W-:Y:S02]  /*10cd0*/  ISETP.GT.AND P0, PT, R0, 0x39, PT ;  /* 0x000000390000780c */ /* 0x000fe40003f04270 */
[----:B------:R-:W-:Y:S02]  /*10ce0*/  FSEL R14, R14, -INF , P4 ;  /* 0xff8000000e0e7808 */ /* 0x000fe40002000000 */
[----:B------:R-:W-:Y:S02]  /*10cf0*/  FSEL R13, R13, -INF , P3 ;  /* 0xff8000000d0d7808 */ /* 0x000fe40001800000 */
[----:B------:R-:W-:Y:S02]  /*10d00*/  FSEL R12, R12, -INF , P2 ;  /* 0xff8000000c0c7808 */ /* 0x000fe40001000000 */
[----:B------:R-:W-:Y:S02]  /*10d10*/  FSEL R11, R11, -INF , P1 ;  /* 0xff8000000b0b7808 */ /* 0x000fe40000800000 */
[----:B------:R-:W-:Y:S01]  /*10d20*/  FSEL R10, R10, -INF , P0 ;  /* 0xff8000000a0a7808 */ /* 0x000fe20000000000 */
[----:B------:R-:W-:-:S05]  /*10d30*/  BRA.DIV ~URZ, `(.L_x_1938) ;  /* 0x0000de927f007947 */ /* 0x000fca000b800000 */
[----:B------:R-:W-:Y:S01]  /*10d40*/  FMNMX.FTZ R136, R8, R132, !PT ;  /* 0x0000008408887209 */ /* 0x000fe20007810000 */
[----:B------:R-:W2:Y:S03]  /*10d50*/  LDL.LU R3, [R1+0x70] ;  /* 0x0000700001037983 */ /* 0x000ea60000300800 */
[----:B------:R-:W-:Y:S01]  /*10d60*/  FMNMX.FTZ R136, R24, R136, !PT ;  /* 0x0000008818887209 */ /* 0x000fe20007810000 */
[----:B------:R-:W3:Y:S03]  /*10d70*/  SHFL.IDX PT, R2, R4, 0x1, 0x1c1f ;  /* 0x003c1f0004027f89 */ /* 0x000ee600000e0000 */
[----:B------:R-:W-:Y:S04]  /*10d80*/  FMNMX.FTZ R136, R23, R136, !PT ;  /* 0x0000008817887209 */ /* 0x000fe80007810000 */
[----:B------:R-:W-:Y:S01]  /*10d90*/  FMNMX.FTZ R136, R22, R136, !PT ;  /* 0x0000008816887209 */ /* 0x000fe20007810000 */
[----:B------:R-:W4:Y:S03]  /*10da0*/  SHFL.IDX PT, R0, R4, 0x2, 0x1c1f ;  /* 0x005c1f0004007f89 */ /* 0x000f2600000e0000 */
[----:B------:R-:W-:Y:S04]  /*10db0*/  FMNMX.FTZ R136, R21, R136, !PT ;  /* 0x0000008815887209 */ /* 0x000fe80007810000 */
[----:B------:R-:W-:Y:S01]  /*10dc0*/  FMNMX.FTZ R136, R20, R136, !PT ;  /* 0x0000008814887209 */ /* 0x000fe20007810000 */
[----:B-1----:R-:W1:Y:S03]  /*10dd0*/  SHFL.IDX PT, R4, R4, 0x3, 0x1c1f ;  /* 0x007c1f0004047f89 */ /* 0x002e6600000e0000 */
[----:B------:R-:W-:Y:S04]  /*10de0*/  FMNMX.FTZ R136, R19, R136, !PT ;  /* 0x0000008813887209 */ /* 0x000fe80007810000 */
[----:B------:R-:W-:Y:S01]  /*10df0*/  FMNMX.FTZ R136, R18, R136, !PT ;  /* 0x0000008812887209 */ /* 0x000fe20007810000 */
[----:B------:R-:W5:Y:S03]  /*10e00*/  LDL.LU R6, [R1+0x80] ;  /* 0x0000800001067983 */ /* 0x000f660000300800 */
[----:B------:R-:W-:Y:S04]  /*10e10*/  FMNMX.FTZ R136, R17, R136, !PT ;  /* 0x0000008811887209 */ /* 0x000fe80007810000 */
[----:B------:R-:W-:Y:S04]  /*10e20*/  FMNMX.FTZ R136, R16, R136, !PT ;  /* 0x0000008810887209 */ /* 0x000fe80007810000 */
[----:B------:R-:W-:Y:S04]  /*10e30*/  FMNMX.FTZ R136, R15, R136, !PT ;  /* 0x000000880f887209 */ /* 0x000fe80007810000 */
[----:B------:R-:W-:Y:S04]  /*10e40*/  FMNMX.FTZ R136, R14, R136, !PT ;  /* 0x000000880e887209 */ /* 0x000fe80007810000 */
[----:B------:R-:W-:Y:S04]  /*10e50*/  FMNMX.FTZ R136, R13, R136, !PT ;  /* 0x000000880d887209 */ /* 0x000fe80007810000 */
[----:B------:R-:W-:Y:S04]  /*10e60*/  FMNMX.FTZ R136, R12, R136, !PT ;  /* 0x000000880c887209 */ /* 0x000fe80007810000 */
[----:B------:R-:W-:Y:S04]  /*10e70*/  FMNMX.FTZ R136, R11, R136, !PT ;  /* 0x000000880b887209 */ /* 0x000fe80007810000 */
[----:B------:R-:W-:Y:S01]  /*10e80*/  FMNMX.FTZ R136, R10, R136, !PT ;  /* 0x000000880a887209 */ /* 0x000fe20007810000 */
[C---:B---3--:R-:W-:Y:S02]  /*10e90*/  IMAD.IADD R2, R5.reuse, 0x1, R2 ;  /* 0x0000000105027824 */ /* 0x048fe400078e0202 */
[C---:B----4-:R-:W-:Y:S02]  /*10ea0*/  IMAD.IADD R0, R5.reuse, 0x1, R0 ;  /* 0x0000000105007824 */ /* 0x050fe400078e0200 */
[----:B-1----:R-:W-:Y:S01]  /*10eb0*/  IMAD.IADD R5, R5, 0x1, R4 ;  /* 0x0000000105057824 */ /* 0x002fe200078e0204 */
[C---:B------:R-:W-:Y:S01]  /*10ec0*/  ISETP.GT.AND P1, PT, R2.reuse, 0x1, PT ;  /* 0x000000010200780c */ /* 0x040fe20003f24270 */
[----:B------:R-:W3:Y:S01]  /*10ed0*/  LDL.LU R4, [R1+0x7c] ;  /* 0x00007c0001047983 */ /* 0x000ee20000300800 */
[C---:B------:R-:W-:Y:S02]  /*10ee0*/  ISETP.GT.AND P0, PT, R2.reuse, RZ, PT ;  /* 0x000000ff0200720c */ /* 0x040fe40003f04270 */
[----:B------:R-:W-:Y:S02]  /*10ef0*/  FSEL R34, R247, -INF , P1 ;  /* 0xff800000f7227808 */ /* 0x000fe40000800000 */
[C---:B------:R-:W-:Y:S02]  /*10f00*/  ISETP.GT.AND P1, PT, R2.reuse, 0x10, PT ;  /* 0x000000100200780c */ /* 0x040fe40003f24270 */
[C---:B------:R-:W-:Y:S02]  /*10f10*/  ISETP.GT.AND P2, PT, R2.reuse, 0x8, PT ;  /* 0x000000080200780c */ /* 0x040fe40003f44270 */
[----:B------:R-:W-:Y:S02]  /*10f20*/  FSEL R51, R221, -INF , P1 ;  /* 0xff800000dd337808 */ /* 0x000fe40000800000 */
[----:B------:R-:W-:Y:S02]  /*10f30*/  ISETP.GT.AND P1, PT, R2, 0x19, PT ;  /* 0x000000190200780c */ /* 0x000fe40003f24270 */
[----:B------:R-:W-:Y:S02]  /*10f40*/  FSEL R9, R248, -INF , P0 ;  /* 0xff800000f8097808 */ /* 0x000fe40000000000 */
[----:B------:R-:W-:Y:S02]  /*10f50*/  FSEL R48, R35, -INF , P1 ;  /* 0xff80000023307808 */ /* 0x000fe40000800000 */
[C---:B------:R-:W-:Y:S02]  /*10f60*/  ISETP.GT.AND P1, PT, R2.reuse, 0x28, PT ;  /* 0x000000280200780c */ /* 0x040fe40003f24270 */
[C---:B------:R-:W-:Y:S02]  /*10f70*/  ISETP.GT.AND P0, PT, R2.reuse, 0x9, PT ;  /* 0x000000090200780c */ /* 0x040fe40003f04270 */
[----:B------:R-:W-:Y:S02]  /*10f80*/  FSEL R45, R45, -INF , P1 ;  /* 0xff8000002d2d7808 */ /* 0x000fe40000800000 */
[----:B------:R-:W-:Y:S02]  /*10f90*/  ISETP.GT.AND P1, PT, R2, 0x31, PT ;  /* 0x000000310200780c */ /* 0x000fe40003f24270 */
[----:B------:R-:W-:Y:S02]  /*10fa0*/  FSEL R40, R225, -INF , P2 ;  /* 0xff800000e1287808 */ /* 0x000fe40001000000 */
[----:B------:R-:W-:Y:S02]  /*10fb0*/  FSEL R39, R39, -INF , P1 ;  /* 0xff80000027277808 */ /* 0x000fe40000800000 */
[----:B------:R-:W-:Y:S02]  /*10fc0*/  ISETP.GT.AND P1, PT, R0, RZ, PT ;  /* 0x000000ff0000720c */ /* 0x000fe40003f24270 */
        /* <DEDUP_REMOVED lines=15> */
[----:B------:R-:W-:Y:S01]  /*110c0*/  FSEL R38, R38, -INF , P2 ;  /* 0xff80000026267808 */ /* 0x000fe20001000000 */
[----:B------:R-:W4:Y:S01]  /*110d0*/  LDL.LU R2, [R1+0x74] ;  /* 0x0000740001027983 */ /* 0x000f220000300800 */
[----:B------:R-:W-:Y:S02]  /*110e0*/  ISETP.GT.AND P2, PT, R0, 0x1, PT ;  /* 0x000000010000780c */ /* 0x000fe40003f44270 */
[----:B------:R-:W-:Y:S02]  /*110f0*/  FSEL R36, R36, -INF , P0 ;  /* 0xff80000024247808 */ /* 0x000fe40000000000 */
[----:B------:R-:W-:Y:S02]  /*11100*/  FSEL R57, R249, -INF , P2 ;  /* 0xff800000f9397808 */ /* 0x000fe40001000000 */
[C---:B------:R-:W-:Y:S02]  /*11110*/  ISETP.GT.AND P2, PT, R0.reuse, 0x10, PT ;  /* 0x000000100000780c */ /* 0x040fe40003f44270 */
        /* <DEDUP_REMOVED lines=16> */
[----:B------:R-:W-:Y:S02]  /*11220*/  FSEL R55, R55, -INF , P0 ;  /* 0xff80000037377808 */ /* 0x000fe40000000000 */
[C---:B------:R-:W-:Y:S02]  /*11230*/  ISETP.GT.AND P0, PT, R5.reuse, 0x1, PT ;  /* 0x000000010500780c */ /* 0x040fe40003f04270 */
[C---:B------:R-:W-:Y:S02]  /*11240*/  ISETP.GT.AND P2, PT, R5.reuse, RZ, PT ;  /* 0x000000ff0500720c */ /* 0x040fe40003f44270 */
[----:B------:R-:W-:Y:S04]  /*11250*/  ISETP.GT.AND P3, PT, R5, 0x18, PT ;  /* 0x000000180500780c */ /* 0x000fe80003f64270 */
[----:B------:R-:W-:Y:S02]  /*11260*/  FSEL R32, R227, -INF , P3 ;  /* 0xff800000e3207808 */ /* 0x000fe40001800000 */
[----:B------:R-:W-:Y:S04]  /*11270*/  ISETP.GT.AND P3, PT, R5, 0x21, PT ;  /* 0x000000210500780c */ /* 0x000fe80003f64270 */
[----:B------:R-:W-:Y:S02]  /*11280*/  FSEL R29, R207, -INF , P3 ;  /* 0xff800000cf1d7808 */ /* 0x000fe40001800000 */
[----:B------:R-:W-:Y:S02]  /*11290*/  ISETP.GT.AND P3, PT, R5, 0x30, PT ;  /* 0x000000300500780c */ /* 0x000fe40003f64270 */
[----:B--2---:R-:W-:Y:S02]  /*112a0*/  FSEL R53, R3, -INF , P1 ;  /* 0xff80000003357808 */ /* 0x004fe40000800000 */
[C---:B------:R-:W-:Y:S01]  /*112b0*/  ISETP.GT.AND P1, PT, R0.reuse, 0x9, PT ;  /* 0x000000090000780c */ /* 0x040fe20003f24270 */
[----:B------:R-:W2:Y:S03]  /*112c0*/  LDL.LU R3, [R1+0x78] ;  /* 0x0000780001037983 */ /* 0x000ea60000300800 */
[----:B------:R-:W-:Y:S02]  /*112d0*/  FSEL R67, R245, -INF , P1 ;  /* 0xff800000f5437808 */ /* 0x000fe40000800000 */
[----:B------:R-:W-:Y:S04]  /*112e0*/  ISETP.GT.AND P1, PT, R0, 0x18, PT ;  /* 0x000000180000780c */ /* 0x000fe80003f24270 */
[----:B------:R-:W-:Y:S02]  /*112f0*/  FSEL R64, R218, -INF , P1 ;  /* 0xff800000da407808 */ /* 0x000fe40000800000 */
[C---:B------:R-:W-:Y:S04]  /*11300*/  ISETP.GT.AND P1, PT, R0.reuse, 0x21, PT ;  /* 0x000000210000780c */ /* 0x040fe80003f24270 */
[----:B------:R-:W-:Y:S02]  /*11310*/  FSEL R61, R41, -INF , P1 ;  /* 0xff800000293d7808 */ /* 0x000fe40000800000 */
[C---:B------:R-:W-:Y:S04]  /*11320*/  ISETP.GT.AND P1, PT, R0.reuse, 0x30, PT ;  /* 0x000000300000780c */ /* 0x040fe80003f24270 */
[----:B------:R-:W-:Y:S02]  /*11330*/  FSEL R58, R25, -INF , P1 ;  /* 0xff800000193a7808 */ /* 0x000fe40000800000 */
[----:B------:R-:W-:Y:S02]  /*11340*/  ISETP.GT.AND P1, PT, R0, 0x39, PT ;  /* 0x000000390000780c */ /* 0x000fe40003f24270 */
[----:B-----5:R-:W-:Y:S01]  /*11350*/  FSEL R28, R6, -INF , P2 ;  /* 0xff800000061c7808 */ /* 0x020fe20001000000 */
[----:B------:R-:W1:Y:S01]  /*11360*/  SHFL.BFLY PT, R0, R136, 0x2, 0x1f ;  /* 0x0c401f0088007f89 */ /* 0x000e6200000e0000 */
[----:B------:R-:W-:Y:S02]  /*11370*/  FSEL R42, R42, -INF , P1 ;  /* 0xff8000002a2a7808 */ /* 0x000fe40000800000 */
[C---:B------:R-:W-:Y:S02]  /*11380*/  ISETP.GT.AND P1, PT, R5.reuse, 0x8, PT ;  /* 0x000000080500780c */ /* 0x040fe40003f24270 */
[----:B------:R-:W-:Y:S02]  /*11390*/  ISETP.GT.AND P2, PT, R5, 0x9, PT ;  /* 0x000000090500780c */ /* 0x000fe40003f44270 */
[----:B------:R-:W-:Y:S02]  /*113a0*/  FSEL R25, R133, -INF , P3 ;  /* 0xff80000085197808 */ /* 0x000fe40001800000 */
[----:B-1----:R-:W-:Y:S05]  /*113b0*/  FMNMX.FTZ R136, R0, R136, !PT ;  /* 0x0000008800887209 */ /* 0x002fea0007810000 */
[----:B------:R-:W1:Y:S01]  /*113c0*/  SHFL.BFLY PT, R0, R136, 0x1, 0x1f ;  /* 0x0c201f0088007f89 */ /* 0x000e6200000e0000 */
[----:B---3--:R-:W-:Y:S02]  /*113d0*/  FSEL R54, R4, -INF , P0 ;  /* 0xff80000004367808 */ /* 0x008fe40000000000 */
[----:B------:R-:W-:Y:S04]  /*113e0*/  ISETP.GT.AND P0, PT, R5, 0x10, PT ;  /* 0x000000100500780c */ /* 0x000fe80003f04270 */
[----:B------:R-:W-:Y:S02]  /*113f0*/  FSEL R35, R231, -INF , P0 ;  /* 0xff800000e7237808 */ /* 0x000fe40000000000 */
[C---:B------:R-:W-:Y:S04]  /*11400*/  ISETP.GT.AND P0, PT, R5.reuse, 0x19, PT ;  /* 0x000000190500780c */ /* 0x040fe80003f04270 */
[----:B------:R-:W-:Y:S02]  /*11410*/  FSEL R31, R226, -INF , P0 ;  /* 0xff800000e21f7808 */ /* 0x000fe40000000000 */
[----:B------:R-:W-:Y:S02]  /*11420*/  ISETP.GT.AND P0, PT, R5, 0x29, PT ;  /* 0x000000290500780c */ /* 0x000fe40003f04270 */
[----:B-1----:R-:W-:Y:S02]  /*11430*/  FMNMX.FTZ R136, R136, R0, !PT ;  /* 0x0000000088887209 */ /* 0x002fe40007810000 */
[----:B------:R-:W-:Y:S02]  /*11440*/  FSEL R26, R134, -INF , P0 ;  /* 0xff800000861a7808 */ /* 0x000fe40000000000 */
[----:B------:R-:W-:Y:S02]  /*11450*/  FMNMX.FTZ R134, R53, R138, !PT ;  /* 0x0000008a35867209 */ /* 0x000fe40007810000 */
[----:B------:R-:W-:Y:S02]  /*11460*/  ISETP.GT.AND P0, PT, R5, 0x39, PT ;  /* 0x000000390500780c */ /* 0x000fe40003f04270 */
[----:B------:R-:W-:Y:S02]  /*11470*/  FMNMX.FTZ R134, R57, R134, !PT ;  /* 0x0000008639867209 */ /* 0x000fe40007810000 */
[----:B------:R-:W-:Y:S02]  /*11480*/  FSEL R7, R204, -INF , P0 ;  /* 0xff800000cc077808 */ /* 0x000fe40000000000 */
        /* <DEDUP_REMOVED lines=8> */
[----:B------:R-:W-:Y:S02]  /*11510*/  FMNMX.FTZ R134, R60, R134, !PT ;  /* 0x000000863c867209 */ /* 0x000fe40007810000 */
[----:B----4-:R-:W-:Y:S02]  /*11520*/  FSEL R37, R2, -INF , P2 ;  /* 0xff80000002257808 */ /* 0x010fe40001000000 */
[----:B------:R-:W-:Y:S02]  /*11530*/  FMNMX.FTZ R134, R59, R134, !PT ;  /* 0x000000863b867209 */ /* 0x000fe40007810000 */
[C---:B------:R-:W-:Y:S02]  /*11540*/  ISETP.GT.AND P2, PT, R5.reuse, 0x20, PT ;  /* 0x000000200500780c */ /* 0x040fe40003f44270 */
[----:B------:R-:W-:Y:S02]  /*11550*/  FMNMX.FTZ R134, R58, R134, !PT ;  /* 0x000000863a867209 */ /* 0x000fe40007810000 */
[----:B------:R-:W-:Y:S02]  /*11560*/  FSEL R30, R216, -INF , P2 ;  /* 0xff800000d81e7808 */ /* 0x000fe40001000000 */
[----:B------:R-:W-:Y:S02]  /*11570*/  FMNMX.FTZ R134, R56, R134, !PT ;  /* 0x0000008638867209 */ /* 0x000fe40007810000 */
[----:B------:R-:W-:Y:S02]  /*11580*/  ISETP.GT.AND P2, PT, R5, 0x31, PT ;  /* 0x000000310500780c */ /* 0x000fe40003f44270 */
[----:B------:R-:W-:Y:S02]  /*11590*/  FMNMX.FTZ R134, R55, R134, !PT ;  /* 0x0000008637867209 */ /* 0x000fe40007810000 */
[----:B------:R-:W-:Y:S02]  /*115a0*/  FSEL R6, R208, -INF , P2 ;  /* 0xff800000d0067808 */ /* 0x000fe40001000000 */
[----:B------:R-:W-:Y:S02]  /*115b0*/  FMNMX.FTZ R134, R42, R134, !PT ;  /* 0x000000862a867209 */ /* 0x000fe40007810000 */
[----:B--2---:R-:W-:Y:S02]  /*115c0*/  FSEL R41, R3, -INF , P1 ;  /* 0xff80000003297808 */ /* 0x004fe40000800000 */
[C---:B------:R-:W-:Y:S04]  /*115d0*/  ISETP.GT.AND P1, PT, R5.reuse, 0x11, PT ;  /* 0x000000110500780c */ /* 0x040fe80003f24270 */
[----:B------:R-:W-:Y:S02]  /*115e0*/  FSEL R33, R230, -INF , P1 ;  /* 0xff800000e6217808 */ /* 0x000fe40000800000 */
[----:B------:R-:W-:Y:S04]  /*115f0*/  ISETP.GT.AND P1, PT, R5, 0x28, PT ;  /* 0x000000280500780c */ /* 0x000fe80003f24270 */
        /* <DEDUP_REMOVED lines=22> */
[----:B-1----:R-:W-:Y:S06]  /*11760*/  FMNMX.FTZ R135, R135, R0, !PT ;  /* 0x0000000087877209 */ /* 0x002fec0007810000 */
        /* <DEDUP_REMOVED lines=23> */
.L_x_2017:
[----:B------:R-:W3:Y:S01]  /*118e0*/  LDL.LU R204, [R1+0xbc] ;  /* 0x0000bc0001cc7983 */ /* 0x000ee20000300800 */
[C---:B------:R-:W-:Y:S01]  /*118f0*/  FSETP.NEU.FTZ.AND P0, PT, R136.reuse, -INF , PT ;  /* 0xff8000008800780b */ /* 0x040fe20003f1d000 */
[----:B------:R-:W-:Y:S01]  /*11900*/  FMUL.FTZ R2, R136, c[0x0][0x2d0] ;  /* 0x0000b40088027a20 */ /* 0x000fe20000410000 */
[----:B--2---:R-:W-:Y:S01]  /*11910*/  FMNMX.FTZ R133, R0, R4, !PT ;  /* 0x0000000400857209 */ /* 0x004fe20007810000 */
[----:B------:R-:W2:Y:S01]  /*11920*/  LDL.LU R212, [R1+0xb0] ;  /* 0x0000b00001d47983 */ /* 0x000ea20000300800 */
[----:B------:R-:W-:Y:S01]  /*11930*/  FSEL R0, R136, RZ, P0 ;  /* 0x000000ff88007208 */ /* 0x000fe20000000000 */
[----:B------:R-:W-:Y:S01]  /*11940*/  WARPSYNC 0xffffffff ;  /* 0xffffffff00007948 */ /* 0x000fe20003800000 */
[----:B------:R-:W-:Y:S02]  /*11950*/  FSEL R2, R2, RZ, P0 ;  /* 0x000000ff02027208 */ /* 0x000fe40000000000 */
[----:B------:R-:W-:Y:S01]  /*11960*/  FSETP.NEU.FTZ.AND P0, PT, R135, -INF , PT ;  /* 0xff8000008700780b */ /* 0x000fe20003f1d000 */
[----:B------:R-:W-:Y:S02]  /*11970*/  FADD.FTZ R0, -R0, R132 ;  /* 0x0000008400007221 */ /* 0x000fe40000010100 */
[--C-:B------:R-:W-:Y:S02]  /*11980*/  FFMA.FTZ R3, R8, c[0x0][0x2d0], -R2.reuse ;  /* 0x0000b40008037a23 */ /* 0x100fe40000010802 */
[----:B------:R-:W-:Y:S02]  /*11990*/  FMUL.FTZ R0, R0, c[0x0][0x2d0] ;  /* 0x0000b40000007a20 */ /* 0x000fe40000410000 */
[--C-:B------:R-:W-:Y:S02]  /*119a0*/  FFMA.FTZ R24, R24, c[0x0][0x2d0], -R2.reuse ;  /* 0x0000b40018187a23 */ /* 0x100fe40000010802 */
[----:B------:R-:W4:Y:S01]  /*119b0*/  MUFU.EX2 R132, R0 ;  /* 0x0000000000847308 */ /* 0x000f220000000800 */
        /* <DEDUP_REMOVED lines=8> */
[--C-:B------:R-:W-:Y:S02]  /*11a40*/  FFMA.FTZ R17, R17, c[0x0][0x2d0], -R2.reuse ;  /* 0x0000b40011117a23 */ /* 0x100fe40000010802 */
[--C-:B------:R-:W-:Y:S02]  /*11a50*/  FFMA.FTZ R16, R16, c[0x0][0x2d0], -R2.reuse ;  /* 0x0000b40010107a23 */ /* 0x100fe40000010802 */
[--C-:B------:R-:W-:Y:S01]  /*11a60*/  FFMA.FTZ R211, R15, c[0x0][0x2d0], -R2.reuse ;  /* 0x0000b4000fd37a23 */ /* 0x100fe20000010802 */
[----:B------:R-:W5:Y:S01]  /*11a70*/  MUFU.EX2 R24, R24 ;  /* 0x0000001800187308 */ /* 0x000f620000000800 */
[--C-:B------:R-:W-:Y:S01]  /*11a80*/  FFMA.FTZ R210, R14, c[0x0][0x2d0], -R2.reuse ;  /* 0x0000b4000ed27a23 */ /* 0x100fe20000010802 */
[----:B------:R-:W-:Y:S01]  /*11a90*/  MOV R15, R17 ;  /* 0x00000011000f7202 */ /* 0x000fe20000000f00 */
[--C-:B------:R-:W-:Y:S01]  /*11aa0*/  FFMA.FTZ R207, R12, c[0x0][0x2d0], -R2.reuse ;  /* 0x0000b4000ccf7a23 */ /* 0x100fe20000010802 */
[----:B------:R-:W-:Y:S01]  /*11ab0*/  MOV R13, R211 ;  /* 0x000000d3000d7202 */ /* 0x000fe20000000f00 */
[--C-:B------:R-:W-:Y:S01]  /*11ac0*/  FFMA.FTZ R209, R11, c[0x0][0x2d0], -R2.reuse ;  /* 0x0000b4000bd17a23 */ /* 0x100fe20000010802 */
[----:B------:R-:W-:Y:S01]  /*11ad0*/  MOV R12, R210 ;  /* 0x000000d2000c7202 */ /* 0x000fe20000000f00 */
[----:B------:R-:W-:Y:S01]  /*11ae0*/  FFMA.FTZ R10, R10, c[0x0][0x2d0], -R2 ;  /* 0x0000b4000a0a7a23 */ /* 0x000fe20000010802 */
[----:B------:R-:W-:Y:S01]  /*11af0*/  MOV R14, R16 ;  /* 0x00000010000e7202 */ /* 0x000fe20000000f00 */
[----:B------:R-:W-:Y:S01]  /*11b00*/  FMUL.FTZ R2, R135, c[0x0][0x2d0] ;  /* 0x0000b40087027a20 */ /* 0x000fe20000410000 */
[----:B------:R-:W-:Y:S04]  /*11b10*/  MUFU.EX2 R23, R23 ;  /* 0x0000001700177308 */ /* 0x000fe80000000800 */
[----:B------:R-:W-:Y:S05]  /*11b20*/  FSEL R2, R2, RZ, P0 ;  /* 0x000000ff02027208 */ /* 0x000fea0000000000 */
[--C-:B-1----:R-:W-:Y:S01]  /*11b30*/  FFMA.FTZ R4, R34, c[0x0][0x2d0], -R2.reuse ;  /* 0x0000b40022047a23 */ /* 0x102fe20000010802 */
[----:B------:R-:W1:Y:S01]  /*11b40*/  MUFU.EX2 R22, R22 ;  /* 0x0000001600167308 */ /* 0x000e620000000800 */
[--C-:B------:R-:W-:Y:S01]  /*11b50*/  FFMA.FTZ R52, R52, c[0x0][0x2d0], -R2.reuse ;  /* 0x0000b40034347a23 */ /* 0x100fe20000010802 */
[----:B------:R-:W-:Y:S01]  /*11b60*/  MOV R34, R208 ;  /* 0x000000d000227202 */ /* 0x000fe20000000f00 */
[--C-:B------:R-:W-:Y:S02]  /*11b70*/  FFMA.FTZ R247, R45, c[0x0][0x2d0], -R2.reuse ;  /* 0x0000b4002df77a23 */ /* 0x100fe40000010802 */
[--C-:B------:R-:W-:Y:S01]  /*11b80*/  FFMA.FTZ R39, R39, c[0x0][0x2d0], -R2.reuse ;  /* 0x0000b40027277a23 */ /* 0x100fe20000010802 */
[----:B------:R-:W2:Y:S01]  /*11b90*/  LDL.LU R45, [R1+0xb4] ;  /* 0x0000b400012d7983 */ /* 0x000ea20000300800 */
[--C-:B------:R-:W-:Y:S02]  /*11ba0*/  FFMA.FTZ R38, R38, c[0x0][0x2d0], -R2.reuse ;  /* 0x0000b40026267a23 */ /* 0x100fe40000010802 */
[--C-:B------:R-:W-:Y:S01]  /*11bb0*/  FFMA.FTZ R217, R48, c[0x0][0x2d0], -R2.reuse ;  /* 0x0000b40030d97a23 */ /* 0x100fe20000010802 */
[----:B------:R-:W-:Y:S01]  /*11bc0*/  MUFU.EX2 R4, R4 ;  /* 0x0000000400047308 */ /* 0x000fe20000000800 */
[--C-:B------:R-:W-:Y:S02]  /*11bd0*/  FFMA.FTZ R43, R43, c[0x0][0x2d0], -R2.reuse ;  /* 0x0000b4002b2b7a23 */ /* 0x100fe40000010802 */
[--C-:B------:R-:W-:Y:S01]  /*11be0*/  FFMA.FTZ R219, R50, c[0x0][0x2d0], -R2.reuse ;  /* 0x0000b40032db7a23 */ /* 0x100fe20000010802 */
[----:B------:R-:W-:Y:S01]  /*11bf0*/  MOV R50, R12 ;  /* 0x0000000c00327202 */ /* 0x000fe20000000f00 */
[--C-:B------:R-:W-:Y:S02]  /*11c00*/  FFMA.FTZ R218, R49, c[0x0][0x2d0], -R2.reuse ;  /* 0x0000b40031da7a23 */ /* 0x100fe40000010802 */
[--C-:B------:R-:W-:Y:S02]  /*11c10*/  FFMA.FTZ R249, R47, c[0x0][0x2d0], -R2.reuse ;  /* 0x0000b4002ff97a23 */ /* 0x100fe40000010802 */
[--C-:B------:R-:W-:Y:S02]  /*11c20*/  FFMA.FTZ R248, R46, c[0x0][0x2d0], -R2.reuse ;  /* 0x0000b4002ef87a23 */ /* 0x100fe40000010802 */
[--C-:B------:R-:W-:Y:S02]  /*11c30*/  FFMA.FTZ R246, R44, c[0x0][0x2d0], -R2.reuse ;  /* 0x0000b4002cf67a23 */ /* 0x100fe40000010802 */
[--C-:B------:R-:W-:Y:S01]  /*11c40*/  FFMA.FTZ R220, R51, c[0x0][0x2d0], -R2.reuse ;  /* 0x0000b40033dc7a23 */ /* 0x100fe20000010802 */
[----:B------:R-:W-:Y:S01]  /*11c50*/  MOV R51, R207 ;  /* 0x000000cf00337202 */ /* 0x000fe20000000f00 */
[----:B------:R-:W-:Y:S10]  /*11c60*/  MUFU.EX2 R249, R249 ;  /* 0x000000f900f97308 */ /* 0x000ff40000000800 */
[----:B------:R-:W-:Y:S10]  /*11c70*/  MUFU.EX2 R220, R220 ;  /* 0x000000dc00dc7308 */ /* 0x000ff40000000800 */
[----:B------:R-:W-:Y:S01]  /*11c80*/  MUFU.EX2 R248, R248 ;  /* 0x000000f800f87308 */ /* 0x000fe20000000800 */
[C---:B----4-:R-:W-:Y:S02]  /*11c90*/  FMUL.FTZ R68, R132.reuse, R68 ;  /* 0x0000004484447220 */ /* 0x050fe40000410000 */
        /* <DEDUP_REMOVED lines=15> */
[----:B---3--:R-:W-:Y:S01]  /*11d90*/  FFMA.FTZ R0, R132, R204, R3 ;  /* 0x000000cc84007223 */ /* 0x008fe20000010003 */
[C---:B-----5:R-:W-:Y:S01]  /*11da0*/  F2FP.PACK_AB R204, R24.reuse, R3 ;  /* 0x0000000318cc723e */ /* 0x060fe200000000ff */
[----:B------:R-:W-:Y:S02]  /*11db0*/  FFMA.FTZ R3, R9, c[0x0][0x2d0], -R2 ;  /* 0x0000b40009037a23 */ /* 0x000fe40000010802 */
[----:B------:R-:W-:Y:S01]  /*11dc0*/  FADD.FTZ R11, R24, R0 ;  /* 0x00000000180b7221 */ /* 0x000fe20000010000 */
[----:B------:R-:W-:Y:S01]  /*11dd0*/  FSEL R0, R135, RZ, P0 ;  /* 0x000000ff87007208 */ /* 0x000fe20000000000 */
[----:B------:R-:W-:Y:S01]  /*11de0*/  MUFU.EX2 R205, R3 ;  /* 0x0000000300cd7308 */ /* 0x000fe20000000800 */
[--C-:B------:R-:W-:Y:S01]  /*11df0*/  FFMA.FTZ R9, R40, c[0x0][0x2d0], -R2.reuse ;  /* 0x0000b40028097a23 */ /* 0x100fe20000010802 */
[----:B------:R-:W-:Y:S01]  /*11e00*/  FSETP.NEU.FTZ.AND P0, PT, R134, -INF , PT ;  /* 0xff8000008600780b */ /* 0x000fe20003f1d000 */
[----:B------:R-:W-:Y:S01]  /*11e10*/  FFMA.FTZ R40, R36, c[0x0][0x2d0], -R2 ;  /* 0x0000b40024287a23 */ /* 0x000fe20000010802 */
[----:B------:R-:W-:Y:S01]  /*11e20*/  MOV R24, R10 ;  /* 0x0000000a00187202 */ /* 0x000fe20000000f00 */
[----:B------:R-:W-:Y:S01]  /*11e30*/  FADD.FTZ R0, -R0, R137 ;  /* 0x0000008900007221 */ /* 0x000fe20000010100 */
[----:B------:R-:W-:Y:S01]  /*11e40*/  MOV R137, R209 ;  /* 0x000000d100897202 */ /* 0x000fe20000000f00 */
[----:B------:R-:W-:Y:S02]  /*11e50*/  FMUL.FTZ R2, R134, c[0x0][0x2d0] ;  /* 0x0000b40086027a20 */ /* 0x000fe40000410000 */
[----:B------:R-:W-:Y:S01]  /*11e60*/  FMUL.FTZ R0, R0, c[0x0][0x2d0] ;  /* 0x0000b40000007a20 */ /* 0x000fe20000410000 */
[----:B------:R-:W-:Y:S02]  /*11e70*/  MUFU.EX2 R207, R9 ;  /* 0x0000000900cf7308 */ /* 0x000fe40000000800 */
[----:B------:R-:W-:Y:S05]  /*11e80*/  FSEL R2, R2, RZ, P0 ;  /* 0x000000ff02027208 */ /* 0x000fea0000000000 */
[--C-:B------:R-:W-:Y:S01]  /*11e90*/  FFMA.FTZ R215, R64, c[0x0][0x2d0], -R2.reuse ;  /* 0x0000b40040d77a23 */ /* 0x100fe20000010802 */
[----:B------:R-:W-:Y:S01]  /*11ea0*/  MOV R64, R137 ;  /* 0x0000008900407202 */ /* 0x000fe20000000f00 */
[--C-:B------:R-:W-:Y:S01]  /*11eb0*/  FFMA.FTZ R21, R56, c[0x0][0x2d0], -R2.reuse ;  /* 0x0000b40038157a23 */ /* 0x100fe20000010802 */
[----:B------:R-:W2:Y:S01]  /*11ec0*/  MUFU.EX2 R3, R0 ;  /* 0x0000000000037308 */ /* 0x000ea20000000800 */
[--C-:B------:R-:W-:Y:S01]  /*11ed0*/  FFMA.FTZ R55, R55, c[0x0][0x2d0], -R2.reuse ;  /* 0x0000b40037377a23 */ /* 0x100fe20000010802 */
[----:B------:R-:W-:Y:S01]  /*11ee0*/  MOV R137, R15 ;  /* 0x0000000f00897202 */ /* 0x000fe20000000f00 */
[--C-:B------:R-:W-:Y:S01]  /*11ef0*/  FFMA.FTZ R17, R206, c[0x0][0x2d0], -R2.reuse ;  /* 0x0000b400ce117a23 */ /* 0x100fe20000010802 */
[----:B-1----:R-:W-:Y:S01]  /*11f00*/  F2FP.PACK_AB R206, R22, R23 ;  /* 0x0000001716ce723e */ /* 0x002fe200000000ff */
[--C-:B------:R-:W-:Y:S02]  /*11f10*/  FFMA.FTZ R67, R67, c[0x0][0x2d0], -R2.reuse ;  /* 0x0000b40043437a23 */ /* 0x100fe40000010802 */
[--C-:B------:R-:W-:Y:S01]  /*11f20*/  FFMA.FTZ R214, R66, c[0x0][0x2d0], -R2.reuse ;  /* 0x0000b40042d67a23 */ /* 0x100fe20000010802 */
[----:B------:R-:W-:Y:S01]  /*11f30*/  MOV R66, R24 ;  /* 0x0000001800427202 */ /* 0x000fe20000000f00 */
        /* <DEDUP_REMOVED lines=9> */
[----:B------:R-:W-:Y:S01]  /*11fd0*/  MUFU.EX2 R19, R8 ;  /* 0x0000000800137308 */ /* 0x000fe20000000800 */
[----:B--2---:R-:W-:Y:S01]  /*11fe0*/  FFMA.FTZ R0, R3, R212, R205 ;  /* 0x000000d403007223 */ /* 0x004fe200000100cd */
[----:B------:R-:W-:Y:S01]  /*11ff0*/  F2FP.PACK_AB R205, R4, R205 ;  /* 0x000000cd04cd723e */ /* 0x000fe200000000ff */
[----:B------:R-:W-:Y:S02]  /*12000*/  FFMA.FTZ R44, R58, c[0x0][0x2d0], -R2 ;  /* 0x0000b4003a2c7a23 */ /* 0x000fe40000010802 */
[----:B------:R-:W-:Y:S01]  /*12010*/  FADD.FTZ R18, R4, R0 ;  /* 0x0000000004127221 */ /* 0x000fe20000010000 */
[----:B------:R-:W-:Y:S01]  /*12020*/  FSEL R0, R134, RZ, P0 ;  /* 0x000000ff86007208 */ /* 0x000fe20000000000 */
[----:B------:R-:W-:Y:S01]  /*12030*/  FFMA.FTZ R4, R53, c[0x0][0x2d0], -R2 ;  /* 0x0000b40035047a23 */ /* 0x000fe20000010802 */
[----:B------:R-:W-:Y:S01]  /*12040*/  FSETP.NEU.FTZ.AND P0, PT, R133, -INF , PT ;  /* 0xff8000008500780b */ /* 0x000fe20003f1d000 */
[----:B------:R-:W-:Y:S01]  /*12050*/  FMUL.FTZ R70, R3, R70 ;  /* 0x0000004603467220 */ /* 0x000fe20000410000 */
[----:B------:R-:W-:Y:S01]  /*12060*/  MUFU.EX2 R213, R213 ;  /* 0x000000d500d57308 */ /* 0x000fe20000000800 */
[----:B------:R-:W-:Y:S01]  /*12070*/  FADD.FTZ R0, -R0, R138 ;  /* 0x0000008a00007221 */ /* 0x000fe20000010100 */
[----:B------:R-:W-:Y:S01]  /*12080*/  FSEL R2, R133, RZ, P0 ;  /* 0x000000ff85027208 */ /* 0x000fe20000000000 */
[C---:B------:R-:W-:Y:S01]  /*12090*/  FMUL.FTZ R71, R3.reuse, R71 ;  /* 0x0000004703477220 */ /* 0x040fe20000410000 */
[----:B------:R-:W-:Y:S01]  /*120a0*/  MOV R138, R43 ;  /* 0x0000002b008a7202 */ /* 0x000fe20000000f00 */
[----:B------:R-:W-:Y:S02]  /*120b0*/  FMUL.FTZ R0, R0, c[0x0][0x2d0] ;  /* 0x0000b40000007a20 */ /* 0x000fe40000410000 */
[----:B------:R-:W-:Y:S01]  /*120c0*/  FADD.FTZ R2, -R2, R139 ;  /* 0x0000008b02027221 */ /* 0x000fe20000010100 */
[----:B------:R-:W-:Y:S01]  /*120d0*/  MOV R139, R44 ;  /* 0x0000002c008b7202 */ /* 0x000fe20000000f00 */
[C---:B------:R-:W-:Y:S01]  /*120e0*/  FMUL.FTZ R82, R3.reuse, R82 ;  /* 0x0000005203527220 */ /* 0x040fe20000410000 */
[----:B------:R1:W-:Y:S01]  /*120f0*/  MUFU.EX2 R20, R4 ;  /* 0x0000000400147308 */ /* 0x0003e20000000800 */
[----:B------:R-:W-:Y:S02]  /*12100*/  FMUL.FTZ R2, R2, c[0x0][0x2d0] ;  /* 0x0000b40002027a20 */ /* 0x000fe40000410000 */
[C---:B------:R-:W-:Y:S02]  /*12110*/  FMUL.FTZ R83, R3.reuse, R83 ;  /* 0x0000005303537220 */ /* 0x040fe40000410000 */
        /* <DEDUP_REMOVED lines=9> */
[----:B------:R-:W3:Y:S01]  /*121b0*/  MUFU.EX2 R2, R2 ;  /* 0x0000000200027308 */ /* 0x000ee20000000800 */
[C---:B------:R-:W-:Y:S02]  /*121c0*/  FMUL.FTZ R118, R3.reuse, R118 ;  /* 0x0000007603767220 */ /* 0x040fe40000410000 */
[----:B------:R-:W-:Y:S02]  /*121d0*/  FMUL.FTZ R119, R3, R119 ;  /* 0x0000007703777220 */ /* 0x000fe40000410000 */
[----:B-1----:R-:W-:Y:S02]  /*121e0*/  FMUL.FTZ R4, R133, c[0x0][0x2d0] ;  /* 0x0000b40085047a20 */ /* 0x002fe40000410000 */
[C---:B------:R-:W-:Y:S02]  /*121f0*/  FMUL.FTZ R130, R3.reuse, R130 ;  /* 0x0000008203827220 */ /* 0x040fe40000410000 */
[----:B------:R-:W-:Y:S01]  /*12200*/  FMUL.FTZ R131, R3, R131 ;  /* 0x0000008303837220 */ /* 0x000fe20000410000 */
[----:B------:R-:W-:Y:S01]  /*12210*/  FSEL R4, R4, RZ, P0 ;  /* 0x000000ff04047208 */ /* 0x000fe20000000000 */
[----:B------:R-:W-:Y:S01]  /*12220*/  MUFU.EX2 R230, R230 ;  /* 0x000000e600e67308 */ /* 0x000fe20000000800 */
[----:B--2---:R-:W-:Y:S01]  /*12230*/  FMUL.FTZ R56, R0, R144 ;  /* 0x0000009000387220 */ /* 0x004fe20000410000 */
[----:B------:R-:W-:Y:S02]  /*12240*/  F2FP.PACK_AB R144, R19, R20 ;  /* 0x000000141390723e */ /* 0x000fe400000000ff */
[--C-:B------:R-:W-:Y:S02]  /*12250*/  FFMA.FTZ R48, R5, c[0x0][0x2d0], -R4.reuse ;  /* 0x0000b40005307a23 */ /* 0x100fe40000010804 */
[----:B------:R-:W2:Y:S01]  /*12260*/  LDL.LU R5, [R1+0xb8] ;  /* 0x0000b80001057983 */ /* 0x000ea20000300800 */
[--C-:B------:R-:W-:Y:S01]  /*12270*/  FFMA.FTZ R212, R35, c[0x0][0x2d0], -R4.reuse ;  /* 0x0000b40023d47a23 */ /* 0x100fe20000010804 */
[----:B------:R-:W-:Y:S01]  /*12280*/  MOV R35, R51 ;  /* 0x0000003300237202 */ /* 0x000fe20000000f00 */
[--C-:B------:R-:W-:Y:S01]  /*12290*/  FFMA.FTZ R211, R33, c[0x0][0x2d0], -R4.reuse ;  /* 0x0000b40021d37a23 */ /* 0x100fe20000010804 */
[----:B------:R-:W-:Y:S01]  /*122a0*/  MOV R33, R40 ;  /* 0x0000002800217202 */ /* 0x000fe20000000f00 */
[--C-:B------:R-:W-:Y:S01]  /*122b0*/  FFMA.FTZ R210, R32, c[0x0][0x2d0], -R4.reuse ;  /* 0x0000b40020d27a23 */ /* 0x100fe20000010804 */
[----:B------:R-:W-:Y:S01]  /*122c0*/  MOV R32, R34 ;  /* 0x0000002200207202 */ /* 0x000fe20000000f00 */
[--C-:B------:R-:W-:Y:S01]  /*122d0*/  FFMA.FTZ R49, R6, c[0x0][0x2d0], -R4.reuse ;  /* 0x0000b40006317a23 */ /* 0x100fe20000010804 */
[----:B------:R-:W-:Y:S01]  /*122e0*/  MOV R51, R13 ;  /* 0x0000000d00337202 */ /* 0x000fe20000000f00 */
[----:B------:R-:W-:Y:S01]  /*122f0*/  FADD.FTZ R6, R23, R11 ;  /* 0x0000000b17067221 */ /* 0x000fe20000010000 */
[----:B------:R-:W-:Y:S01]  /*12300*/  MOV R34, R14 ;  /* 0x0000000e00227202 */ /* 0x000fe20000000f00 */
[--C-:B------:R-:W-:Y:S01]  /*12310*/  FFMA.FTZ R54, R54, c[0x0][0x2d0], -R4.reuse ;  /* 0x0000b40036367a23 */ /* 0x100fe20000010804 */
[----:B------:R-:W-:Y:S01]  /*12320*/  MUFU.EX2 R212, R212 ;  /* 0x000000d400d47308 */ /* 0x000fe20000000800 */
[--C-:B------:R-:W-:Y:S02]  /*12330*/  FFMA.FTZ R37, R37, c[0x0][0x2d0], -R4.reuse ;  /* 0x0000b40025257a23 */ /* 0x100fe40000010804 */
[--C-:B------:R-:W-:Y:S02]  /*12340*/  FFMA.FTZ R53, R25, c[0x0][0x2d0], -R4.reuse ;  /* 0x0000b40019357a23 */ /* 0x100fe40000010804 */
[----:B------:R-:W-:Y:S02]  /*12350*/  FFMA.FTZ R36, R7, c[0x0][0x2d0], -R4 ;  /* 0x0000b40007247a23 */ /* 0x000fe40000010804 */
[----:B------:R-:W-:Y:S02]  /*12360*/  FADD.FTZ R208, R22, R6 ;  /* 0x0000000616d07221 */ /* 0x000fe40000010000 */
[--C-:B------:R-:W-:Y:S01]  /*12370*/  FFMA.FTZ R10, R28, c[0x0][0x2d0], -R4.reuse ;  /* 0x0000b4001c0a7a23 */ /* 0x100fe20000010804 */
[----:B------:R-:W-:Y:S01]  /*12380*/  MUFU.EX2 R211, R211 ;  /* 0x000000d300d37308 */ /* 0x000fe20000000800 */
[--C-:B------:R-:W-:Y:S02]  /*12390*/  FFMA.FTZ R16, R41, c[0x0][0x2d0], -R4.reuse ;  /* 0x0000b40029107a23 */ /* 0x100fe40000010804 */
[--C-:B------:R-:W-:Y:S02]  /*123a0*/  FFMA.FTZ R209, R31, c[0x0][0x2d0], -R4.reuse ;  /* 0x0000b4001fd17a23 */ /* 0x100fe40000010804 */
[--C-:B------:R-:W-:Y:S02]  /*123b0*/  FFMA.FTZ R225, R30, c[0x0][0x2d0], -R4.reuse ;  /* 0x0000b4001ee17a23 */ /* 0x100fe40000010804 */
[--C-:B------:R-:W-:Y:S02]  /*123c0*/  FFMA.FTZ R229, R29, c[0x0][0x2d0], -R4.reuse ;  /* 0x0000b4001de57a23 */ /* 0x100fe40000010804 */
[--C-:B------:R-:W-:Y:S02]  /*123d0*/  FFMA.FTZ R231, R27, c[0x0][0x2d0], -R4.reuse ;  /* 0x0000b4001be77a23 */ /* 0x100fe40000010804 */
[----:B------:R-:W-:Y:S02]  /*123e0*/  FFMA.FTZ R245, R26, c[0x0][0x2d0], -R4 ;  /* 0x0000b4001af57a23 */ /* 0x000fe40000010804 */
[C---:B------:R-:W-:Y:S01]  /*123f0*/  FFMA.FTZ R4, R0.reuse, R45, R20 ;  /* 0x0000002d00047223 */ /* 0x040fe20000010014 */
[----:B------:R-:W-:Y:S01]  /*12400*/  MUFU.EX2 R229, R229 ;  /* 0x000000e500e57308 */ /* 0x000fe20000000800 */
[C---:B------:R-:W-:Y:S01]  /*12410*/  FMUL.FTZ R8, R0.reuse, R184 ;  /* 0x000000b800087220 */ /* 0x040fe20000410000 */
[----:B------:R-:W-:Y:S01]  /*12420*/  MOV R184, R32 ;  /* 0x0000002000b87202 */ /* 0x000fe20000000f00 */
[----:B------:R-:W-:Y:S01]  /*12430*/  FMUL.FTZ R57, R0, R145 ;  /* 0x0000009100397220 */ /* 0x000fe20000410000 */
[----:B------:R-:W-:Y:S01]  /*12440*/  MOV R32, R33 ;  /* 0x0000002100207202 */ /* 0x000fe20000000f00 */
[----:B---3--:R-:W-:Y:S01]  /*12450*/  FMUL.FTZ R26, R2, R170 ;  /* 0x000000aa021a7220 */ /* 0x008fe20000410000 */
[----:B------:R-:W-:Y:S01]  /*12460*/  MOV R33, R35 ;  /* 0x0000002300217202 */ /* 0x000fe20000000f00 */
[----:B------:R-:W-:Y:S01]  /*12470*/  FMUL.FTZ R44, R0, R172 ;  /* 0x000000ac002c7220 */ /* 0x000fe20000410000 */
[----:B------:R-:W-:Y:S01]  /*12480*/  MOV R35, R139 ;  /* 0x0000008b00237202 */ /* 0x000fe20000000f00 */
[----:B------:R-:W-:Y:S01]  /*12490*/  FMUL.FTZ R63, R2, R159 ;  /* 0x0000009f023f7220 */ /* 0x000fe20000410000 */
[----:B------:R-:W-:Y:S01]  /*124a0*/  MOV R139, R21 ;  /* 0x00000015008b7202 */ /* 0x000fe20000000f00 */
[----:B------:R-:W1:Y:S01]  /*124b0*/  MUFU.EX2 R170, R52 ;  /* 0x0000003400aa7308 */ /* 0x000e620000000800 */
[----:B------:R-:W3:Y:S01]  /*124c0*/  LDSM.16.MT88.4 R20, [R233+0x100] ;  /* 0x00010000e914783b */ /* 0x000ee20000004200 */
[C---:B------:R-:W-:Y:S02]  /*124d0*/  FMUL.FTZ R24, R0.reuse, R168 ;  /* 0x000000a800187220 */ /* 0x040fe40000410000 */
[C---:B------:R-:W-:Y:S02]  /*124e0*/  FMUL.FTZ R25, R0.reuse, R169 ;  /* 0x000000a900197220 */ /* 0x040fe40000410000 */
[C---:B------:R-:W-:Y:S02]  /*124f0*/  FMUL.FTZ R45, R0.reuse, R173 ;  /* 0x000000ad002d7220 */ /* 0x040fe40000410000 */
[C---:B------:R-:W-:Y:S02]  /*12500*/  FMUL.FTZ R60, R0.reuse, R156 ;  /* 0x0000009c003c7220 */ /* 0x040fe40000410000 */
[----:B------:R4:W-:Y:S01]  /*12510*/  MUFU.EX2 R145, R10 ;  /* 0x0000000a00917308 */ /* 0x0009e20000000800 */
[----:B------:R-:W-:Y:S02]  /*12520*/  FMUL.FTZ R61, R0, R157 ;  /* 0x0000009d003d7220 */ /* 0x000fe40000410000 */
[----:B------:R-:W-:Y:S02]  /*12530*/  FADD.FTZ R157, R207, R18 ;  /* 0x00000012cf9d7221 */ /* 0x000fe40000010000 */
[----:B------:R-:W-:Y:S02]  /*12540*/  FMUL.FTZ R62, R2, R158 ;  /* 0x0000009e023e7220 */ /* 0x000fe40000410000 */
[----:B------:R-:W-:Y:S02]  /*12550*/  FADD.FTZ R158, R19, R4 ;  /* 0x00000004139e7221 */ /* 0x000fe40000010000 */
[----:B------:R-:W-:Y:S01]  /*12560*/  FMUL.FTZ R4, R132, R200 ;  /* 0x000000c884047220 */ /* 0x000fe20000410000 */
[----:B------:R-:W-:Y:S01]  /*12570*/  MUFU.EX2 R172, R37 ;  /* 0x0000002500ac7308 */ /* 0x000fe20000000800 */
[C---:B------:R-:W-:Y:S01]  /*12580*/  FMUL.FTZ R6, R3.reuse, R202 ;  /* 0x000000ca03067220 */ /* 0x040fe20000410000 */
[----:B------:R-:W-:Y:S01]  /*12590*/  MOV R202, R39 ;  /* 0x0000002700ca7202 */ /* 0x000fe20000000f00 */
[C---:B------:R-:W-:Y:S01]  /*125a0*/  FMUL.FTZ R7, R3.reuse, R203 ;  /* 0x000000cb03077220 */ /* 0x040fe20000410000 */
[----:B-1----:R-:W-:Y:S01]  /*125b0*/  F2FP.PACK_AB R207, R170, R207 ;  /* 0x000000cfaacf723e */ /* 0x002fe200000000ff */
[----:B------:R-:W-:Y:S01]  /*125c0*/  FMUL.FTZ R9, R0, R185 ;  /* 0x000000b900097220 */ /* 0x000fe20000410000 */
[----:B------:R-:W-:Y:S01]  /*125d0*/  MOV R185, R36 ;  /* 0x0000002400b97202 */ /* 0x000fe20000000f00 */
[C---:B------:R-:W-:Y:S01]  /*125e0*/  FMUL.FTZ R58, R2.reuse, R146 ;  /* 0x00000092023a7220 */ /* 0x040fe20000410000 */
[----:B------:R-:W-:Y:S01]  /*125f0*/  MOV R200, R32 ;  /* 0x0000002000c87202 */ /* 0x000fe20000000f00 */
[C---:B------:R-:W-:Y:S01]  /*12600*/  FMUL.FTZ R59, R2.reuse, R147 ;  /* 0x00000093023b7220 */ /* 0x040fe20000410000 */
[----:B------:R1:W-:Y:S01]  /*12610*/  MUFU.EX2 R159, R54 ;  /* 0x00000036009f7308 */ /* 0x0003e20000000800 */
[C---:B------:R-:W-:Y:S01]  /*12620*/  FMUL.FTZ R11, R2.reuse, R187 ;  /* 0x000000bb020b7220 */ /* 0x040fe20000410000 */
[----:B------:R-:W-:Y:S01]  /*12630*/  MOV R187, R65 ;  /* 0x0000004100bb7202 */ /* 0x000fe20000000f00 */
[C---:B------:R-:W-:Y:S01]  /*12640*/  FMUL.FTZ R14, R2.reuse, R198 ;  /* 0x000000c6020e7220 */ /* 0x040fe20000410000 */
[----:B------:R-:W-:Y:S01]  /*12650*/  MOV R198, R55 ;  /* 0x0000003700c67202 */ /* 0x000fe20000000f00 */
[----:B----4-:R-:W-:Y:S01]  /*12660*/  FMUL.FTZ R10, R2, R186 ;  /* 0x000000ba020a7220 */ /* 0x010fe20000410000 */
[----:B------:R-:W-:Y:S01]  /*12670*/  MOV R186, R53 ;  /* 0x0000003500ba7202 */ /* 0x000fe20000000f00 */
[C---:B------:R-:W-:Y:S01]  /*12680*/  FMUL.FTZ R12, R0.reuse, R196 ;  /* 0x000000c4000c7220 */ /* 0x040fe20000410000 */
[----:B------:R-:W-:Y:S01]  /*12690*/  MOV R196, R48 ;  /* 0x0000003000c47202 */ /* 0x000fe20000000f00 */
[----:B------:R-:W-:Y:S01]  /*126a0*/  FMUL.FTZ R13, R0, R197 ;  /* 0x000000c5000d7220 */ /* 0x000fe20000410000 */
[----:B------:R4:W-:Y:S01]  /*126b0*/  MUFU.EX2 R169, R17 ;  /* 0x0000001100a97308 */ /* 0x0009e20000000800 */
        /* <DEDUP_REMOVED lines=9> */
[----:B------:R-:W5:Y:S01]  /*12750*/  MUFU.EX2 R173, R67 ;  /* 0x0000004300ad7308 */ /* 0x000f620000000800 */
[----:B------:R-:W-:Y:S01]  /*12760*/  FMUL.FTZ R29, R0, R189 ;  /* 0x000000bd001d7220 */ /* 0x000fe20000410000 */
[----:B------:R-:W-:Y:S01]  /*12770*/  MOV R203, R138 ;  /* 0x0000008a00cb7202 */ /* 0x000fe20000000f00 */
[C---:B------:R-:W-:Y:S01]  /*12780*/  FMUL.FTZ R30, R2.reuse, R190 ;  /* 0x000000be021e7220 */ /* 0x040fe20000410000 */
[----:B-1----:R-:W-:Y:S01]  /*12790*/  LDSM.16.MT88.4 R52, [R236+0x100] ;  /* 0x00010000ec34783b */ /* 0x002fe20000004200 */
[----:B------:R-:W-:Y:S01]  /*127a0*/  FMUL.FTZ R31, R2, R191 ;  /* 0x000000bf021f7220 */ /* 0x000fe20000410000 */
[----:B------:R-:W-:Y:S01]  /*127b0*/  MOV R191, R35 ;  /* 0x0000002300bf7202 */ /* 0x000fe20000000f00 */
[----:B------:R-:W-:Y:S02]  /*127c0*/  FMUL.FTZ R35, R3, R163 ;  /* 0x000000a303237220 */ /* 0x000fe40000410000 */
[C---:B------:R-:W-:Y:S01]  /*127d0*/  FMUL.FTZ R32, R132.reuse, R160 ;  /* 0x000000a084207220 */ /* 0x040fe20000410000 */
[----:B------:R-:W1:Y:S01]  /*127e0*/  MUFU.EX2 R168, R16 ;  /* 0x0000001000a87308 */ /* 0x000e620000000800 */
[C---:B------:R-:W-:Y:S02]  /*127f0*/  FMUL.FTZ R33, R132.reuse, R161 ;  /* 0x000000a184217220 */ /* 0x040fe40000410000 */
[C---:B------:R-:W-:Y:S02]  /*12800*/  FMUL.FTZ R48, R132.reuse, R148 ;  /* 0x0000009484307220 */ /* 0x040fe40000410000 */
[C---:B----4-:R-:W-:Y:S01]  /*12810*/  FMUL.FTZ R17, R132.reuse, R177 ;  /* 0x000000b184117220 */ /* 0x050fe20000410000 */
[----:B------:R-:W-:Y:S01]  /*12820*/  MOV R177, R64 ;  /* 0x0000004000b17202 */ /* 0x000fe20000000f00 */
[----:B------:R-:W-:Y:S02]  /*12830*/  FMUL.FTZ R49, R132, R149 ;  /* 0x0000009584317220 */ /* 0x000fe40000410000 */
[C---:B------:R-:W-:Y:S01]  /*12840*/  FMUL.FTZ R40, R0.reuse, R152 ;  /* 0x0000009800287220 */ /* 0x040fe20000410000 */
[----:B------:R-:W-:Y:S01]  /*12850*/  MUFU.EX2 R184, R218 ;  /* 0x000000da00b87308 */ /* 0x000fe20000000800 */
[----:B------:R-:W-:Y:S02]  /*12860*/  FMUL.FTZ R41, R0, R153 ;  /* 0x0000009900297220 */ /* 0x000fe40000410000 */
[C---:B------:R-:W-:Y:S01]  /*12870*/  FMUL.FTZ R42, R2.reuse, R154 ;  /* 0x0000009a022a7220 */ /* 0x040fe20000410000 */
[----:B-----5:R-:W-:Y:S01]  /*12880*/  F2FP.PACK_AB R146, R173, R169 ;  /* 0x000000a9ad92723e */ /* 0x020fe200000000ff */
[C---:B------:R-:W-:Y:S02]  /*12890*/  FMUL.FTZ R43, R2.reuse, R155 ;  /* 0x0000009b022b7220 */ /* 0x040fe40000410000 */
[C---:B------:R-:W-:Y:S01]  /*128a0*/  FMUL.FTZ R46, R2.reuse, R174 ;  /* 0x000000ae022e7220 */ /* 0x040fe20000410000 */
[----:B------:R-:W-:Y:S01]  /*128b0*/  LDSM.16.MT88.4 R152, [R234+0x900] ;  /* 0x00090000ea98783b */ /* 0x000fe20000004200 */
[----:B------:R-:W-:Y:S01]  /*128c0*/  FMUL.FTZ R47, R2, R175 ;  /* 0x000000af022f7220 */ /* 0x000fe20000410000 */
[----:B------:R-:W-:Y:S01]  /*128d0*/  MUFU.EX2 R139, R222 ;  /* 0x000000de008b7308 */ /* 0x000fe20000000800 */
[C---:B------:R-:W-:Y:S02]  /*128e0*/  FMUL.FTZ R64, R132.reuse, R140 ;  /* 0x0000008c84407220 */ /* 0x040fe40000410000 */
[----:B------:R-:W-:Y:S01]  /*128f0*/  FMUL.FTZ R65, R132, R141 ;  /* 0x0000008d84417220 */ /* 0x000fe20000410000 */
[----:B-1----:R-:W-:Y:S01]  /*12900*/  F2FP.PACK_AB R147, R172, R168 ;  /* 0x000000a8ac93723e */ /* 0x002fe200000000ff */
[----:B------:R-:W-:Y:S01]  /*12910*/  FMUL.FTZ R16, R132, R176 ;  /* 0x000000b084107220 */ /* 0x000fe20000410000 */
[----:B------:R-:W-:Y:S01]  /*12920*/  MOV R176, R66 ;  /* 0x0000004200b07202 */ /* 0x000fe20000000f00 */
[C---:B------:R-:W-:Y:S02]  /*12930*/  FMUL.FTZ R66, R3.reuse, R142 ;  /* 0x0000008e03427220 */ /* 0x040fe40000410000 */
[----:B------:R-:W-:Y:S01]  /*12940*/  FMUL.FTZ R67, R3, R143 ;  /* 0x0000008f03437220 */ /* 0x000fe20000410000 */
[----:B------:R-:W-:Y:S01]  /*12950*/  MUFU.EX2 R138, R221 ;  /* 0x000000dd008a7308 */ /* 0x000fe20000000800 */
[----:B------:R-:W-:Y:S01]  /*12960*/  LDSM.16.MT88.4 R140, [R233+0x2100] ;  /* 0x00210000e98c783b */ /* 0x000fe20000004200 */
        /* <DEDUP_REMOVED lines=8> */
[----:B------:R-:W-:Y:S02]  /*129f0*/  FMUL.FTZ R79, R2, R79 ;  /* 0x0000004f024f7220 */ /* 0x000fe40000410000 */
[C---:B------:R-:W-:Y:S02]  /*12a00*/  FMUL.FTZ R88, R0.reuse, R88 ;  /* 0x0000005800587220 */ /* 0x040fe40000410000 */
        /* <DEDUP_REMOVED lines=27> */
[----:B------:R-:W-:Y:S07]  /*12bc0*/  FMUL.FTZ R125, R0, R125 ;  /* 0x0000007d007d7220 */ /* 0x000fee0000410000 */
[----:B------:R-:W-:Y:S10]  /*12bd0*/  MUFU.EX2 R222, R199 ;  /* 0x000000c700de7308 */ /* 0x000ff40000000800 */
[----:B------:R-:W-:Y:S10]  /*12be0*/  MUFU.EX2 R221, R198 ;  /* 0x000000c600dd7308 */ /* 0x000ff40000000800 */
[----:B------:R-:W-:Y:S10]  /*12bf0*/  MUFU.EX2 R218, R186 ;  /* 0x000000ba00da7308 */ /* 0x000ff40000000800 */
[----:B------:R-:W1:Y:S10]  /*12c00*/  MUFU.EX2 R219, R197 ;  /* 0x000000c500db7308 */ /* 0x000e740000000800 */
[----:B------:R-:W-:Y:S10]  /*12c10*/  MUFU.EX2 R217, R196 ;  /* 0x000000c400d97308 */ /* 0x000ff40000000800 */
[----:B------:R-:W-:Y:S01]  /*12c20*/  MUFU.EX2 R216, R185 ;  /* 0x000000b900d87308 */ /* 0x000fe20000000800 */
[----:B-1----:R-:W-:Y:S09]  /*12c30*/  F2FP.PACK_AB R209, R219, R218 ;  /* 0x000000dadbd1723e */ /* 0x002ff200000000ff */
[----:B------:R-:W-:Y:S10]  /*12c40*/  MUFU.EX2 R231, R231 ;  /* 0x000000e700e77308 */ /* 0x000ff40000000800 */
[----:B------:R-:W-:Y:S01]  /*12c50*/  MUFU.EX2 R245, R245 ;  /* 0x000000f500f57308 */ /* 0x000fe20000000800 */
[----:B--2---:R-:W-:Y:S01]  /*12c60*/  FFMA.FTZ R156, R2, R5, R145 ;  /* 0x00000005029c7223 */ /* 0x004fe20000010091 */
[----:B------:R-:W-:Y:S01]  /*12c70*/  F2FP.PACK_AB R145, R159, R145 ;  /* 0x000000919f91723e */ /* 0x000fe200000000ff */
[C---:B------:R-:W-:Y:S01]  /*12c80*/  FMUL.FTZ R5, R132.reuse, R201 ;  /* 0x000000c984057220 */ /* 0x040fe20000410000 */
[----:B------:R-:W-:Y:S06]  /*12c90*/  MOV R201, R38 ;  /* 0x0000002600c97202 */ /* 0x000fec0000000f00 */
[----:B------:R-:W-:Y:S01]  /*12ca0*/  MUFU.EX2 R2, R223 ;  /* 0x000000df00027308 */ /* 0x000fe20000000800 */
[----:B------:R-:W1:Y:S01]  /*12cb0*/  LDSM.16.MT88.4 R36, [R234+0x100] ;  /* 0x00010000ea24783b */ /* 0x000e620000004200 */
[-C--:B---3--:R-:W-:Y:S08]  /*12cc0*/  HMMA.16816.F32 R4, R204, R20.reuse, R4 ;  /* 0x00000014cc04723c */ /* 0x088ff00000001804 */
[----:B------:R-:W-:Y:S01]  /*12cd0*/  MUFU.EX2 R223, R191 ;  /* 0x000000bf00df7308 */ /* 0x000fe20000000800 */
[C---:B------:R-:W-:Y:S07]  /*12ce0*/  HMMA.16816.F32 R8, R144.reuse, R20, R8 ;  /* 0x000000149008723c */ /* 0x040fee0000001808 */
[C---:B------:R-:W-:Y:S01]  /*12cf0*/  FMUL.FTZ R20, R132.reuse, R192 ;  /* 0x000000c084147220 */ /* 0x040fe20000410000 */
[-C--:B------:R-:W-:Y:S04]  /*12d00*/  HMMA.16816.F32 R12, R144, R22.reuse, R12 ;  /* 0x00000016900c723c */ /* 0x080fe8000000180c */
[C---:B------:R-:W-:Y:S01]  /*12d10*/  FMUL.FTZ R21, R132.reuse, R193 ;  /* 0x000000c184157220 */ /* 0x040fe20000410000 */
[----:B------:R-:W-:Y:S01]  /*12d20*/  MOV R192, R50 ;  /* 0x0000003200c07202 */ /* 0x000fe20000000f00 */
[C---:B------:R-:W-:Y:S01]  /*12d30*/  FMUL.FTZ R50, R3.reuse, R150 ;  /* 0x0000009603327220 */ /* 0x040fe20000410000 */
[----:B------:R-:W-:Y:S01]  /*12d40*/  MOV R193, R51 ;  /* 0x0000003300c17202 */ /* 0x000fe20000000f00 */
[C---:B------:R-:W-:Y:S01]  /*12d50*/  HMMA.16816.F32 R16, R204.reuse, R22, R16 ;  /* 0x00000016cc10723c */ /* 0x040fe20000001810 */
[----:B------:R-:W-:Y:S03]  /*12d60*/  MUFU.EX2 R160, R192 ;  /* 0x000000c000a07308 */ /* 0x000fe60000000800 */
[C---:B------:R-:W-:Y:S02]  /*12d70*/  FMUL.FTZ R51, R3.reuse, R151 ;  /* 0x0000009703337220 */ /* 0x040fe40000410000 */
[----:B------:R-:W2:Y:S01]  /*12d80*/  LDSM.16.MT88.4 R148, [R235+0x100] ;  /* 0x00010000eb94783b */ /* 0x000ea20000004200 */
[C---:B------:R-:W-:Y:S01]  /*12d90*/  FMUL.FTZ R22, R3.reuse, R194 ;  /* 0x000000c203167220 */ /* 0x040fe20000410000 */
[----:B------:R-:W-:Y:S01]  /*12da0*/  MOV R194, R34 ;  /* 0x0000002200c27202 */ /* 0x000fe20000000f00 */
[C---:B------:R-:W-:Y:S02]  /*12db0*/  FMUL.FTZ R23, R3.reuse, R195 ;  /* 0x000000c303177220 */ /* 0x040fe40000410000 */
[----:B------:R-:W-:Y:S01]  /*12dc0*/  MUFU.EX2 R161, R193 ;  /* 0x000000c100a17308 */ /* 0x000fe20000000800 */
[----:B------:R-:W-:Y:S01]  /*12dd0*/  FMUL.FTZ R34, R3, R162 ;  /* 0x000000a203227220 */ /* 0x000fe20000410000 */
[----:B------:R-:W-:Y:S03]  /*12de0*/  MOV R195, R137 ;  /* 0x0000008900c37202 */ /* 0x000fe60000000f00 */
[-C--:B-1----:R-:W-:Y:S05]  /*12df0*/  HMMA.16816.F32 R20, R204, R36.reuse, R20 ;  /* 0x00000024cc14723c */ /* 0x082fea0000001814 */
[----:B------:R-:W1:Y:S03]  /*12e00*/  MUFU.EX2 R137, R224 ;  /* 0x000000e000897308 */ /* 0x000e660000000800 */
[C---:B------:R-:W-:Y:S07]  /*12e10*/  HMMA.16816.F32 R24, R144.reuse, R36, R24 ;  /* 0x000000249018723c */ /* 0x040fee0000001818 */
[C---:B------:R-:W-:Y:S01]  /*12e20*/  FMUL.FTZ R36, R132.reuse, R180 ;  /* 0x000000b484247220 */ /* 0x040fe20000410000 */
[-C--:B------:R-:W-:Y:S01]  /*12e30*/  HMMA.16816.F32 R28, R144, R38.reuse, R28 ;  /* 0x00000026901c723c */ /* 0x080fe2000000181c */
[----:B------:R-:W-:Y:S03]  /*12e40*/  MUFU.EX2 R224, R200 ;  /* 0x000000c800e07308 */ /* 0x000fe60000000800 */
[----:B------:R-:W-:Y:S04]  /*12e50*/  FMUL.FTZ R37, R132, R181 ;  /* 0x000000b584257220 */ /* 0x000fe80000410000 */
[C---:B------:R-:W-:Y:S04]  /*12e60*/  HMMA.16816.F32 R32, R204.reuse, R38, R32 ;  /* 0x00000026cc20723c */ /* 0x040fe80000001820 */
[----:B-1----:R-:W-:Y:S01]  /*12e70*/  FADD.FTZ R0, R137, R208 ;  /* 0x000000d089007221 */ /* 0x002fe20000010000 */
[----:B------:R-:W-:Y:S02]  /*12e80*/  F2FP.PACK_AB R208, R222, R223 ;  /* 0x000000dfded0723e */ /* 0x000fe400000000ff */
[C---:B------:R-:W-:Y:S02]  /*12e90*/  FMUL.FTZ R38, R3.reuse, R182 ;  /* 0x000000b603267220 */ /* 0x040fe40000410000 */
[----:B------:R-:W-:Y:S03]  /*12ea0*/  FMUL.FTZ R39, R3, R183 ;  /* 0x000000b703277220 */ /* 0x000fe60000410000 */
[----:B------:R-:W-:Y:S04]  /*12eb0*/  FADD.FTZ R0, R2, R0 ;  /* 0x0000000002007221 */ /* 0x000fe80000010000 */
[-C--:B------:R-:W-:Y:S03]  /*12ec0*/  HMMA.16816.F32 R36, R204, R52.reuse, R36 ;  /* 0x00000034cc24723c */ /* 0x080fe60000001824 */
[----:B------:R-:W-:Y:S05]  /*12ed0*/  FADD.FTZ R0, R139, R0 ;  /* 0x000000008b007221 */ /* 0x000fea0000010000 */
[C---:B------:R-:W-:Y:S07]  /*12ee0*/  HMMA.16816.F32 R40, R144.reuse, R52, R40 ;  /* 0x000000349028723c */ /* 0x040fee0000001828 */
[C---:B------:R-:W-:Y:S01]  /*12ef0*/  FMUL.FTZ R52, R132.reuse, R164 ;  /* 0x000000a484347220 */ /* 0x040fe20000410000 */
[-C--:B------:R-:W-:Y:S04]  /*12f00*/  HMMA.16816.F32 R44, R144, R54.reuse, R44 ;  /* 0x00000036902c723c */ /* 0x080fe8000000182c */
[----:B------:R-:W-:Y:S02]  /*12f10*/  FMUL.FTZ R53, R132, R165 ;  /* 0x000000a584357220 */ /* 0x000fe40000410000 */
[----:B------:R-:W-:Y:S02]  /*12f20*/  FADD.FTZ R132, R170, R157 ;  /* 0x0000009daa847221 */ /* 0x000fe40000010000 */
[C---:B------:R-:W-:Y:S01]  /*12f30*/  HMMA.16816.F32 R48, R204.reuse, R54, R48 ;  /* 0x00000036cc30723c */ /* 0x040fe20000001830 */
[----:B------:R-:W-:Y:S06]  /*12f40*/  MUFU.EX2 R170, R246 ;  /* 0x000000f600aa7308 */ /* 0x000fec0000000800 */
[C---:B------:R-:W-:Y:S02]  /*12f50*/  FMUL.FTZ R54, R3.reuse, R166 ;  /* 0x000000a603367220 */ /* 0x040fe40000410000 */
[----:B------:R-:W-:Y:S02]  /*12f60*/  FMUL.FTZ R55, R3, R167 ;  /* 0x000000a703377220 */ /* 0x000fe40000410000 */
[----:B------:R-:W-:Y:S01]  /*12f70*/  LDSM.16.MT88.4 R164, [R234+0x3100] ;  /* 0x00310000eaa4783b */ /* 0x000fe20000004200 */
[----:B------:R-:W-:Y:S01]  /*12f80*/  FADD.FTZ R3, R169, R158 ;  /* 0x0000009ea9037221 */ /* 0x000fe20000010000 */
[----:B------:R-:W-:Y:S03]  /*12f90*/  MUFU.EX2 R246, R228 ;  /* 0x000000e400f67308 */ /* 0x000fe60000000800 */
[-C--:B--2---:R-:W-:Y:S07]  /*12fa0*/  HMMA.16816.F32 R52, R204, R148.reuse, R52 ;  /* 0x00000094cc34723c */ /* 0x084fee0000001834 */
[----:B------:R-:W-:Y:S01]  /*12fb0*/  MUFU.EX2 R169, R226 ;  /* 0x000000e200a97308 */ /* 0x000fe20000000800 */
[C---:B------:R-:W-:Y:S08]  /*12fc0*/  HMMA.16816.F32 R56, R144.reuse, R148, R56 ;  /* 0x000000949038723c */ /* 0x040ff00000001838 */
[-C--:B------:R-:W-:Y:S01]  /*12fd0*/  HMMA.16816.F32 R60, R144, R150.reuse, R60 ;  /* 0x00000096903c723c */ /* 0x080fe2000000183c */
[----:B------:R-:W1:Y:S07]  /*12fe0*/  MUFU.EX2 R226, R201 ;  /* 0x000000c900e27308 */ /* 0x000e6e0000000800 */
[C---:B------:R-:W-:Y:S01]  /*12ff0*/  HMMA.16816.F32 R64, R204.reuse, R150, R64 ;  /* 0x00000096cc40723c */ /* 0x040fe20000001840 */
[----:B------:R-:W-:Y:S02]  /*13000*/  LDSM.16.MT88.4 R148, [R233+0x900] ;  /* 0x00090000e994783b */ /* 0x000fe40000004200 */
[----:B------:R-:W-:Y:S05]  /*13010*/  MUFU.EX2 R228, R225 ;  /* 0x000000e100e47308 */ /* 0x000fea0000000800 */
[-C--:B------:R-:W-:Y:S05]  /*13020*/  HMMA.16816.F32 R68, R204, R140.reuse, R68 ;  /* 0x0000008ccc44723c */ /* 0x080fea0000001844 */
[----:B------:R-:W-:Y:S03]  /*13030*/  MUFU.EX2 R225, R202 ;  /* 0x000000ca00e17308 */ /* 0x000fe60000000800 */
[C---:B------:R-:W-:Y:S08]  /*13040*/  HMMA.16816.F32 R72, R144.reuse, R140, R72 ;  /* 0x0000008c9048723c */ /* 0x040ff00000001848 */
[-C--:B------:R-:W-:Y:S08]  /*13050*/  HMMA.16816.F32 R76, R144, R142.reuse, R76 ;  /* 0x0000008e904c723c */ /* 0x080ff0000000184c */
[C---:B------:R-:W-:Y:S01]  /*13060*/  HMMA.16816.F32 R80, R204.reuse, R142, R80 ;  /* 0x0000008ecc50723c */ /* 0x040fe20000001850 */
[----:B------:R-:W2:Y:S07]  /*13070*/  LDSM.16.MT88.4 R140, [R234+0x2100] ;  /* 0x00210000ea8c783b */ /* 0x000eae0000004200 */
[-C--:B--2---:R-:W-:Y:S08]  /*13080*/  HMMA.16816.F32 R84, R204, R140.reuse, R84 ;  /* 0x0000008ccc54723c */ /* 0x084ff00000001854 */
        /* <DEDUP_REMOVED lines=10> */
[C---:B------:R-:W-:Y:S07]  /*13130*/  HMMA.16816.F32 R120, R144.reuse, R140, R120 ;  /* 0x0000008c9078723c */ /* 0x040fee0000001878 */
[----:B------:R-:W-:Y:S01]  /*13140*/  F2FP.PACK_AB R140, R213, R214 ;  /* 0x000000d6d58c723e */ /* 0x000fe200000000ff */
[-C--:B------:R-:W-:Y:S04]  /*13150*/  HMMA.16816.F32 R124, R144, R142.reuse, R124 ;  /* 0x0000008e907c723c */ /* 0x080fe8000000187c */
[----:B------:R-:W-:Y:S03]  /*13160*/  F2FP.PACK_AB R141, R211, R212 ;  /* 0x000000d4d38d723e */ /* 0x000fe600000000ff */
[----:B------:R-:W-:Y:S01]  /*13170*/  F2FP.PACK_AB R144, R2, R137 ;  /* 0x000000890290723e */ /* 0x000fe200000000ff */
[----:B------:R-:W-:Y:S01]  /*13180*/  HMMA.16816.F32 R128, R204, R142, R128 ;  /* 0x0000008ecc80723c */ /* 0x000fe20000001880 */
[----:B------:R-:W-:Y:S03]  /*13190*/  MUFU.EX2 R204, R178 ;  /* 0x000000b200cc7308 */ /* 0x000fe60000000800 */
[C---:B------:R-:W-:Y:S01]  /*131a0*/  F2FP.PACK_AB R146, R138.reuse, R139 ;  /* 0x0000008b8a92723e */ /* 0x040fe200000000ff */
[----:B------:R-:W-:Y:S01]  /*131b0*/  FADD.FTZ R2, R138, R0 ;  /* 0x000000008a027221 */ /* 0x000fe20000010000 */
[----:B------:R-:W-:Y:S01]  /*131c0*/  F2FP.PACK_AB R145, R171, R220 ;  /* 0x000000dcab91723e */ /* 0x000fe200000000ff */
[----:B------:R-:W-:Y:S01]  /*131d0*/  FADD.FTZ R0, R159, R156 ;  /* 0x0000009c9f007221 */ /* 0x000fe20000010000 */
[----:B------:R-:W-:Y:S01]  /*131e0*/  F2FP.PACK_AB R147, R175, R184 ;  /* 0x000000b8af93723e */ /* 0x000fe200000000ff */
[----:B------:R-:W2:Y:S02]  /*131f0*/  LDSM.16.MT88.4 R156, [R236+0x900] ;  /* 0x00090000ec9c783b */ /* 0x000ea40000004200 */
[----:B------:R-:W-:Y:S01]  /*13200*/  MUFU.EX2 R206, R176 ;  /* 0x000000b000ce7308 */ /* 0x000fe20000000800 */
[----:B------:R-:W-:Y:S01]  /*13210*/  F2FP.PACK_AB R142, R188, R174 ;  /* 0x000000aebc8e723e */ /* 0x000fe200000000ff */
[----:B------:R-:W-:Y:S01]  /*13220*/  FADD.FTZ R137, R168, R0 ;  /* 0x00000000a8897221 */ /* 0x000fe20000010000 */
[----:B------:R-:W-:Y:S01]  /*13230*/  F2FP.PACK_AB R143, R189, R190 ;  /* 0x000000bebd8f723e */ /* 0x000fe200000000ff */
[-C--:B------:R-:W-:Y:S05]  /*13240*/  HMMA.16816.F32 R4, R144, R148.reuse, R4 ;  /* 0x000000949004723c */ /* 0x080fea0000001804 */
[----:B------:R-:W-:Y:S01]  /*13250*/  FADD.FTZ R137, R172, R137 ;  /* 0x00000089ac897221 */ /* 0x000fe20000010000 */
[----:B------:R-:W3:Y:S01]  /*13260*/  MUFU.EX2 R139, R195 ;  /* 0x000000c3008b7308 */ /* 0x000ee20000000800 */
[----:B-1----:R-:W-:Y:S01]  /*13270*/  F2FP.PACK_AB R207, R224, R226 ;  /* 0x000000e2e0cf723e */ /* 0x002fe200000000ff */
[C---:B------:R-:W-:Y:S08]  /*13280*/  HMMA.16816.F32 R8, R140.reuse, R148, R8 ;  /* 0x000000948c08723c */ /* 0x040ff00000001808 */
[-C--:B------:R-:W-:Y:S01]  /*13290*/  HMMA.16816.F32 R12, R140, R150.reuse, R12 ;  /* 0x000000968c0c723c */ /* 0x080fe2000000180c */
[----:B------:R-:W1:Y:S07]  /*132a0*/  MUFU.EX2 R138, R194 ;  /* 0x000000c2008a7308 */ /* 0x000e6e0000000800 */
[C---:B------:R-:W-:Y:S01]  /*132b0*/  HMMA.16816.F32 R16, R144.reuse, R150, R16 ;  /* 0x000000969010723c */ /* 0x040fe20000001810 */
[----:B------:R-:W4:Y:S02]  /*132c0*/  LDSM.16.MT88.4 R148, [R235+0x900] ;  /* 0x00090000eb94783b */ /* 0x000f240000004200 */
[----:B------:R-:W-:Y:S01]  /*132d0*/  MUFU.EX2 R168, R247 ;  /* 0x000000f700a87308 */ /* 0x000fe20000000800 */
[----:B---3--:R-:W-:Y:S04]  /*132e0*/  FADD.FTZ R0, R139, R2 ;  /* 0x000000028b007221 */ /* 0x008fe80000010000 */
[-C--:B------:R-:W-:Y:S05]  /*132f0*/  HMMA.16816.F32 R20, R144, R152.reuse, R20 ;  /* 0x000000989014723c */ /* 0x080fea0000001814 */
[----:B------:R-:W-:Y:S03]  /*13300*/  MUFU.EX2 R247, R227 ;  /* 0x000000e300f77308 */ /* 0x000fe60000000800 */
[C---:B------:R-:W-:Y:S04]  /*13310*/  HMMA.16816.F32 R24, R140.reuse, R152, R24 ;  /* 0x000000988c18723c */ /* 0x040fe80000001818 */
[----:B-1----:R-:W-:Y:S03]  /*13320*/  FADD.FTZ R0, R138, R0 ;  /* 0x000000008a007221 */ /* 0x002fe60000010000 */
[----:B------:R-:W1:Y:S01]  /*13330*/  MUFU.EX2 R227, R203 ;  /* 0x000000cb00e37308 */ /* 0x000e620000000800 */
[-C--:B------:R-:W-:Y:S04]  /*13340*/  HMMA.16816.F32 R28, R140, R154.reuse, R28 ;  /* 0x0000009a8c1c723c */ /* 0x080fe8000000181c */
[----:B------:R-:W-:Y:S04]  /*13350*/  FADD.FTZ R0, R161, R0 ;  /* 0x00000000a1007221 */ /* 0x000fe80000010000 */
[C---:B------:R-:W-:Y:S01]  /*13360*/  HMMA.16816.F32 R32, R144.reuse, R154, R32 ;  /* 0x0000009a9020723c */ /* 0x040fe20000001820 */
[----:B------:R-:W3:Y:S03]  /*13370*/  LDSM.16.MT88.4 R152, [R233+0x2900] ;  /* 0x00290000e998783b */ /* 0x000ee60000004200 */
[----:B------:R-:W-:Y:S02]  /*13380*/  FADD.FTZ R2, R160, R0 ;  /* 0x00000000a0027221 */ /* 0x000fe40000010000 */
[----:B------:R-:W-:Y:S02]  /*13390*/  FADD.FTZ R0, R173, R3 ;  /* 0x00000003ad007221 */ /* 0x000fe40000010000 */
[-C--:B--2---:R-:W-:Y:S04]  /*133a0*/  HMMA.16816.F32 R36, R144, R156.reuse, R36 ;  /* 0x0000009c9024723c */ /* 0x084fe80000001824 */
[----:B------:R-:W-:Y:S02]  /*133b0*/  FADD.FTZ R3, R220, R132 ;  /* 0x00000084dc037221 */ /* 0x000fe40000010000 */
[----:B------:R-:W-:Y:S01]  /*133c0*/  FADD.FTZ R132, R214, R0 ;  /* 0x00000000d6847221 */ /* 0x000fe20000010000 */
[----:B------:R-:W2:Y:S01]  /*133d0*/  MUFU.EX2 R220, R187 ;  /* 0x000000bb00dc7308 */ /* 0x000ea20000000800 */
[C---:B------:R-:W-:Y:S04]  /*133e0*/  HMMA.16816.F32 R40, R140.reuse, R156, R40 ;  /* 0x0000009c8c28723c */ /* 0x040fe80000001828 */
[----:B------:R-:W-:Y:S01]  /*133f0*/  FADD.FTZ R132, R213, R132 ;  /* 0x00000084d5847221 */ /* 0x000fe20000010000 */
[----:B-1----:R-:W-:Y:S01]  /*13400*/  F2FP.PACK_AB R205, R225, R227 ;  /* 0x000000e3e1cd723e */ /* 0x002fe200000000ff */
[----:B------:R-:W-:Y:S02]  /*13410*/  FADD.FTZ R3, R171, R3 ;  /* 0x00000003ab037221 */ /* 0x000fe40000010000 */
[-C--:B------:R-:W-:Y:S08]  /*13420*/  HMMA.16816.F32 R44, R140, R158.reuse, R44 ;  /* 0x0000009e8c2c723c */ /* 0x080ff0000000182c */
[C---:B------:R-:W-:Y:S01]  /*13430*/  HMMA.16816.F32 R48, R144.reuse, R158, R48 ;  /* 0x0000009e9030723c */ /* 0x040fe20000001830 */
[----:B------:R-:W1:Y:S03]  /*13440*/  LDSM.16.MT88.4 R156, [R234+0x2900] ;  /* 0x00290000ea9c783b */ /* 0x000e660000004200 */
[----:B--2---:R-:W-:Y:S04]  /*13450*/  F2FP.PACK_AB R210, R220, R221 ;  /* 0x000000dddcd2723e */ /* 0x004fe800000000ff */
[-C--:B----4-:R-:W-:Y:S08]  /*13460*/  HMMA.16816.F32 R52, R144, R148.reuse, R52 ;  /* 0x000000949034723c */ /* 0x090ff00000001834 */
        /* <DEDUP_REMOVED lines=21> */
[-C--:B------:R-:W-:Y:S07]  /*135c0*/  HMMA.16816.F32 R124, R140, R154.reuse, R124 ;  /* 0x0000009a8c7c723c */ /* 0x080fee000000187c */
[----:B------:R-:W-:Y:S01]  /*135d0*/  F2FP.PACK_AB R140, R138, R139 ;  /* 0x0000008b8a8c723e */ /* 0x000fe200000000ff */
[----:B------:R-:W-:Y:S01]  /*135e0*/  HMMA.16816.F32 R128, R144, R154, R128 ;  /* 0x0000009a9080723c */ /* 0x000fe20000001880 */
[----:B------:R-:W3:Y:S01]  /*135f0*/  LDSM.16.MT88.4 R152, [R236+0x1100] ;  /* 0x00110000ec98783b */ /* 0x000ee20000004200 */
[----:B------:R-:W4:Y:S02]  /*13600*/  MUFU.EX2 R139, R179 ;  /* 0x000000b3008b7308 */ /* 0x000f240000000800 */
[----:B------:R-:W-:Y:S02]  /*13610*/  F2FP.PACK_AB R142, R160, R161 ;  /* 0x000000a1a08e723e */ /* 0x000fe400000000ff */
[----:B------:R-:W-:Y:S02]  /*13620*/  F2FP.PACK_AB R141, R248, R249 ;  /* 0x000000f9f88d723e */ /* 0x000fe400000000ff */
[----:B------:R-:W-:Y:S01]  /*13630*/  F2FP.PACK_AB R143, R170, R168 ;  /* 0x000000a8aa8f723e */ /* 0x000fe200000000ff */
[----:B------:R-:W-:Y:S03]  /*13640*/  LDSM.16.MT88.4 R160, [R233+0x3100] ;  /* 0x00310000e9a0783b */ /* 0x000fe60000004200 */
[----:B------:R5:W2:Y:S01]  /*13650*/  MUFU.EX2 R138, R177 ;  /* 0x000000b1008a7308 */ /* 0x000aa20000000800 */
[----:B------:R-:W-:Y:S02]  /*13660*/  F2FP.PACK_AB R144, R247, R246 ;  /* 0x000000f6f790723e */ /* 0x000fe400000000ff */
[-C--:B-1----:R-:W-:Y:S05]  /*13670*/  HMMA.16816.F32 R4, R140, R156.reuse, R4 ;  /* 0x0000009c8c04723c */ /* 0x082fea0000001804 */
[----:B------:R-:W-:Y:S02]  /*13680*/  F2FP.PACK_AB R146, R230, R169 ;  /* 0x000000a9e692723e */ /* 0x000fe400000000ff */
[----:B------:R-:W-:Y:S02]  /*13690*/  F2FP.PACK_AB R145, R229, R228 ;  /* 0x000000e4e591723e */ /* 0x000fe400000000ff */
[----:B------:R-:W-:Y:S03]  /*136a0*/  F2FP.PACK_AB R147, R245, R231 ;  /* 0x000000e7f593723e */ /* 0x000fe600000000ff */
[----:B----4-:R-:W-:Y:S04]  /*136b0*/  FADD.FTZ R0, R139, R2 ;  /* 0x000000028b007221 */ /* 0x010fe80000010000 */
[C---:B------:R-:W-:Y:S04]  /*136c0*/  HMMA.16816.F32 R8, R144.reuse, R156, R8 ;  /* 0x0000009c9008723c */ /* 0x040fe80000001808 */
[C---:B------:R-:W-:Y:S01]  /*136d0*/  FADD.FTZ R0, R204.reuse, R0 ;  /* 0x00000000cc007221 */ /* 0x040fe20000010000 */
[----:B-----5:R-:W-:Y:S01]  /*136e0*/  LDSM.16.MT88.4 R176, [R233+0x1900] ;  /* 0x00190000e9b0783b */ /* 0x020fe20000004200 */
[----:B------:R-:W-:Y:S02]  /*136f0*/  F2FP.PACK_AB R204, R204, R139 ;  /* 0x0000008bcccc723e */ /* 0x000fe400000000ff */
[-C--:B------:R-:W-:Y:S04]  /*13700*/  HMMA.16816.F32 R12, R144, R158.reuse, R12 ;  /* 0x0000009e900c723c */ /* 0x080fe8000000180c */
[----:B--2---:R-:W-:Y:S01]  /*13710*/  FADD.FTZ R0, R138, R0 ;  /* 0x000000008a007221 */ /* 0x004fe20000010000 */
[----:B------:R-:W-:Y:S03]  /*13720*/  MOV R139, R170 ;  /* 0x000000aa008b7202 */ /* 0x000fe60000000f00 */
[C---:B------:R-:W-:Y:S01]  /*13730*/  HMMA.16816.F32 R16, R140.reuse, R158, R16 ;  /* 0x0000009e8c10723c */ /* 0x040fe20000001810 */
[----:B------:R-:W1:Y:S03]  /*13740*/  LDSM.16.MT88.4 R156, [R235+0x1100] ;  /* 0x00110000eb9c783b */ /* 0x000e660000004200 */
[C---:B------:R-:W-:Y:S01]  /*13750*/  FADD.FTZ R0, R206.reuse, R0 ;  /* 0x00000000ce007221 */ /* 0x040fe20000010000 */
[----:B------:R-:W-:Y:S02]  /*13760*/  F2FP.PACK_AB R206, R206, R138 ;  /* 0x0000008acece723e */ /* 0x000fe400000000ff */
[----:B------:R-:W-:Y:S01]  /*13770*/  MOV R138, R169 ;  /* 0x000000a9008a7202 */ /* 0x000fe20000000f00 */
[-C--:B------:R-:W-:Y:S01]  /*13780*/  HMMA.16816.F32 R20, R140, R148.reuse, R20 ;  /* 0x000000948c14723c */ /* 0x080fe20000001814 */
[----:B------:R2:W-:Y:S07]  /*13790*/  STL [R1+0xbc], R0 ;  /* 0x0000bc0001007387 */ /* 0x0005ee0000100800 */
[C---:B------:R-:W-:Y:S08]  /*137a0*/  HMMA.16816.F32 R24, R144.reuse, R148, R24 ;  /* 0x000000949018723c */ /* 0x040ff00000001818 */
[-C--:B------:R-:W-:Y:S08]  /*137b0*/  HMMA.16816.F32 R28, R144, R150.reuse, R28 ;  /* 0x00000096901c723c */ /* 0x080ff0000000181c */
[C---:B------:R-:W-:Y:S01]  /*137c0*/  HMMA.16816.F32 R32, R140.reuse, R150, R32 ;  /* 0x000000968c20723c */ /* 0x040fe20000001820 */
[----:B------:R-:W4:Y:S03]  /*137d0*/  LDSM.16.MT88.4 R148, [R236+0x3100] ;  /* 0x00310000ec94783b */ /* 0x000f260000004200 */
[----:B--2---:R-:W-:Y:S01]  /*137e0*/  FADD.FTZ R0, R212, R137 ;  /* 0x00000089d4007221 */ /* 0x004fe20000010000 */
[----:B------:R-:W-:Y:S03]  /*137f0*/  MOV R137, R168 ;  /* 0x000000a800897202 */ /* 0x000fe60000000f00 */
[-C--:B---3--:R-:W-:Y:S01]  /*13800*/  HMMA.16816.F32 R36, R140, R152.reuse, R36 ;  /* 0x000000988c24723c */ /* 0x088fe20000001824 */
[----:B------:R-:W-:Y:S03]  /*13810*/  LDSM.16.MT88.4 R212, [R233+0x3900] ;  /* 0x00390000e9d4783b */ /* 0x000fe60000004200 */
[----:B------:R-:W-:Y:S01]  /*13820*/  FADD.FTZ R2, R211, R0 ;  /* 0x00000000d3027221 */ /* 0x000fe20000010000 */
[----:B------:R-:W-:Y:S02]  /*13830*/  F2FP.PACK_AB R211, R216, R217 ;  /* 0x000000d9d8d3723e */ /* 0x000fe400000000ff */
[----:B------:R-:W-:Y:S01]  /*13840*/  MOV R0, R184 ;  /* 0x000000b800007202 */ /* 0x000fe20000000f00 */
[C---:B------:R-:W-:Y:S04]  /*13850*/  HMMA.16816.F32 R40, R144.reuse, R152, R40 ;  /* 0x000000989028723c */ /* 0x040fe80000001828 */
[----:B------:R-:W-:Y:S04]  /*13860*/  FADD.FTZ R0, R0, R3 ;  /* 0x0000000300007221 */ /* 0x000fe80000010000 */
[-C--:B------:R-:W-:Y:S08]  /*13870*/  HMMA.16816.F32 R44, R144, R154.reuse, R44 ;  /* 0x0000009a902c723c */ /* 0x080ff0000000182c */
[C---:B------:R-:W-:Y:S01]  /*13880*/  HMMA.16816.F32 R48, R140.reuse, R154, R48 ;  /* 0x0000009a8c30723c */ /* 0x040fe20000001830 */
[----:B------:R-:W2:Y:S07]  /*13890*/  LDSM.16.MT88.4 R152, [R235+0x3100] ;  /* 0x00310000eb98783b */ /* 0x000eae0000004200 */
[-C--:B-1----:R-:W-:Y:S08]  /*138a0*/  HMMA.16816.F32 R52, R140, R156.reuse, R52 ;  /* 0x0000009c8c34723c */ /* 0x082ff00000001834 */
[C---:B------:R-:W-:Y:S08]  /*138b0*/  HMMA.16816.F32 R56, R144.reuse, R156, R56 ;  /* 0x0000009c9038723c */ /* 0x040ff00000001838 */
[-C--:B------:R-:W-:Y:S08]  /*138c0*/  HMMA.16816.F32 R60, R144, R158.reuse, R60 ;  /* 0x0000009e903c723c */ /* 0x080ff0000000183c */
[C---:B------:R-:W-:Y:S08]  /*138d0*/  HMMA.16816.F32 R64, R140.reuse, R158, R64 ;  /* 0x0000009e8c40723c */ /* 0x040ff00000001840 */
        /* <DEDUP_REMOVED lines=9> */
[-C--:B----4-:R-:W-:Y:S08]  /*13970*/  HMMA.16816.F32 R100, R140, R148.reuse, R100 ;  /* 0x000000948c64723c */ /* 0x090ff00000001864 */
[C---:B------:R-:W-:Y:S08]  /*13980*/  HMMA.16816.F32 R104, R144.reuse, R148, R104 ;  /* 0x000000949068723c */ /* 0x040ff00000001868 */
[-C--:B------:R-:W-:Y:S08]  /*13990*/  HMMA.16816.F32 R108, R144, R150.reuse, R108 ;  /* 0x00000096906c723c */ /* 0x080ff0000000186c */
[C---:B------:R-:W-:Y:S01]  /*139a0*/  HMMA.16816.F32 R112, R140.reuse, R150, R112 ;  /* 0x000000968c70723c */ /* 0x040fe20000001870 */
[----:B------:R-:W3:Y:S07]  /*139b0*/  LDSM.16.MT88.4 R148, [R236+0x1900] ;  /* 0x00190000ec94783b */ /* 0x000eee0000004200 */
[-C--:B--2---:R-:W-:Y:S08]  /*139c0*/  HMMA.16816.F32 R116, R140, R152.reuse, R116 ;  /* 0x000000988c74723c */ /* 0x084ff00000001874 */
[C---:B------:R-:W-:Y:S08]  /*139d0*/  HMMA.16816.F32 R120, R144.reuse, R152, R120 ;  /* 0x000000989078723c */ /* 0x040ff00000001878 */
[-C--:B------:R-:W-:Y:S08]  /*139e0*/  HMMA.16816.F32 R124, R144, R154.reuse, R124 ;  /* 0x0000009a907c723c */ /* 0x080ff0000000187c */
[----:B------:R-:W-:Y:S01]  /*139f0*/  HMMA.16816.F32 R128, R140, R154, R128 ;  /* 0x0000009a8c80723c */ /* 0x000fe20000001880 */
[----:B------:R-:W2:Y:S07]  /*13a00*/  LDSM.16.MT88.4 R140, [R235+0x1900] ;  /* 0x00190000eb8c783b */ /* 0x000eae0000004200 */
[-C--:B------:R-:W-:Y:S01]  /*13a10*/  HMMA.16816.F32 R200, R204, R176.reuse, R4 ;  /* 0x000000b0ccc8723c */ /* 0x080fe20000001804 */
[----:B------:R-:W4:Y:S07]  /*13a20*/  LDSM.16.MT88.4 R4, [R234+0x3900] ;  /* 0x00390000ea04783b */ /* 0x000f2e0000004200 */
[C---:B------:R-:W-:Y:S01]  /*13a30*/  HMMA.16816.F32 R184, R208.reuse, R176, R8 ;  /* 0x000000b0d0b8723c */ /* 0x040fe20000001808 */
[----:B------:R-:W5:Y:S07]  /*13a40*/  LDSM.16.MT88.4 R8, [R236+0x3900] ;  /* 0x00390000ec08783b */ /* 0x000f6e0000004200 */
[-C--:B------:R-:W-:Y:S01]  /*13a50*/  HMMA.16816.F32 R196, R208, R178.reuse, R12 ;  /* 0x000000b2d0c4723c */ /* 0x080fe2000000180c */
[----:B------:R-:W2:Y:S07]  /*13a60*/  LDSM.16.MT88.4 R12, [R235+0x3900] ;  /* 0x00390000eb0c783b */ /* 0x000eae0000004200 */
[C---:B------:R-:W-:Y:S07]  /*13a70*/  HMMA.16816.F32 R176, R204.reuse, R178, R16 ;  /* 0x000000b2ccb0723c */ /* 0x040fee0000001810 */
[----:B------:R-:W-:Y:S01]  /*13a80*/  MOV R19, R189 ;  /* 0x000000bd00137202 */ /* 0x000fe20000000f00 */
[-C--:B-1----:R-:W-:Y:S04]  /*13a90*/  HMMA.16816.F32 R192, R204, R160.reuse, R20 ;  /* 0x000000a0ccc0723c */ /* 0x082fe80000001814 */
[----:B------:R-:W-:Y:S02]  /*13aa0*/  MOV R18, R188 ;  /* 0x000000bc00127202 */ /* 0x000fe40000000f00 */
[----:B------:R-:W-:Y:S02]  /*13ab0*/  MOV R16, R190 ;  /* 0x000000be00107202 */ /* 0x000fe40000000f00 */
[C---:B------:R-:W-:Y:S04]  /*13ac0*/  HMMA.16816.F32 R168, R208.reuse, R160, R24 ;  /* 0x000000a0d0a8723c */ /* 0x040fe80000001818 */
[----:B------:R-:W-:Y:S01]  /*13ad0*/  FADD.FTZ R2, R16, R2 ;  /* 0x0000000210027221 */ /* 0x000fe20000010000 */
[----:B------:R-:W-:Y:S02]  /*13ae0*/  MOV R17, R175 ;  /* 0x000000af00117202 */ /* 0x000fe40000000f00 */
[----:B------:R-:W-:Y:S01]  /*13af0*/  MOV R23, R174 ;  /* 0x000000ae00177202 */ /* 0x000fe20000000f00 */
[-C--:B------:R-:W-:Y:S04]  /*13b00*/  HMMA.16816.F32 R188, R208, R162.reuse, R28 ;  /* 0x000000a2d0bc723c */ /* 0x080fe8000000181c */
[----:B------:R-:W-:Y:S02]  /*13b10*/  FADD.FTZ R2, R19, R2 ;  /* 0x0000000213027221 */ /* 0x000fe40000010000 */
[----:B------:R-:W-:Y:S01]  /*13b20*/  FADD.FTZ R3, R23, R132 ;  /* 0x0000008417037221 */ /* 0x000fe20000010000 */
[----:B------:R-:W-:Y:S01]  /*13b30*/  MOV R132, R136 ;  /* 0x0000008800847202 */ /* 0x000fe20000000f00 */
        /* <DEDUP_REMOVED lines=11> */
[----:B------:R-:W-:Y:S01]  /*13bf0*/  FADD.FTZ R3, R138, R3 ;  /* 0x000000038a037221 */ /* 0x000fe20000010000 */
[----:B------:R-:W-:Y:S01]  /*13c00*/  MOV R138, R134 ;  /* 0x00000086008a7202 */ /* 0x000fe20000000f00 */
[C---:B------:R-:W-:Y:S04]  /*13c10*/  HMMA.16816.F32 R148, R204.reuse, R150, R48 ;  /* 0x00000096cc94723c */ /* 0x040fe80000001830 */
[----:B------:R-:W-:Y:S02]  /*13c20*/  FADD.FTZ R2, R218, R2 ;  /* 0x00000002da027221 */ /* 0x000fe40000010000 */
[----:B------:R-:W-:Y:S02]  /*13c30*/  FADD.FTZ R3, R230, R3 ;  /* 0x00000003e6037221 */ /* 0x000fe40000010000 */
[-C--:B--2---:R-:W-:Y:S04]  /*13c40*/  HMMA.16816.F32 R164, R204, R140.reuse, R52 ;  /* 0x0000008ccca4723c */ /* 0x084fe80000001834 */
[----:B------:R-:W-:Y:S02]  /*13c50*/  FADD.FTZ R3, R223, R3 ;  /* 0x00000003df037221 */ /* 0x000fe40000010000 */
[----:B------:R-:W-:Y:S02]  /*13c60*/  FADD.FTZ R0, R17, R0 ;  /* 0x0000000011007221 */ /* 0x000fe40000010000 */
[C---:B------:R-:W-:Y:S04]  /*13c70*/  HMMA.16816.F32 R144, R208.reuse, R140, R56 ;  /* 0x0000008cd090723c */ /* 0x040fe80000001838 */
[----:B------:R-:W-:Y:S04]  /*13c80*/  FADD.FTZ R0, R249, R0 ;  /* 0x00000000f9007221 */ /* 0x000fe80000010000 */
[-C--:B------:R-:W-:Y:S04]  /*13c90*/  HMMA.16816.F32 R156, R208, R142.reuse, R60 ;  /* 0x0000008ed09c723c */ /* 0x080fe8000000183c */
[----:B------:R-:W-:Y:S04]  /*13ca0*/  FADD.FTZ R0, R248, R0 ;  /* 0x00000000f8007221 */ /* 0x000fe80000010000 */
[C---:B------:R-:W-:Y:S04]  /*13cb0*/  HMMA.16816.F32 R140, R204.reuse, R142, R64 ;  /* 0x0000008ecc8c723c */ /* 0x040fe80000001840 */
[----:B------:R-:W-:Y:S01]  /*13cc0*/  FADD.FTZ R0, R137, R0 ;  /* 0x0000000089007221 */ /* 0x000fe20000010000 */
[----:B------:R-:W-:Y:S03]  /*13cd0*/  MOV R137, R135 ;  /* 0x0000008700897202 */ /* 0x000fe60000000f00 */
[-C--:B------:R-:W-:Y:S04]  /*13ce0*/  HMMA.16816.F32 R68, R204, R212.reuse, R68 ;  /* 0x000000d4cc44723c */ /* 0x080fe80000001844 */
[----:B------:R-:W-:Y:S01]  /*13cf0*/  FADD.FTZ R0, R139, R0 ;  /* 0x000000008b007221 */ /* 0x000fe20000010000 */
[----:B------:R-:W-:Y:S03]  /*13d00*/  MOV R139, R133 ;  /* 0x00000085008b7202 */ /* 0x000fe60000000f00 */
[C---:B------:R-:W-:Y:S04]  /*13d10*/  HMMA.16816.F32 R72, R208.reuse, R212, R72 ;  /* 0x000000d4d048723c */ /* 0x040fe80000001848 */
[----:B------:R-:W-:Y:S04]  /*13d20*/  FADD.FTZ R0, R227, R0 ;  /* 0x00000000e3007221 */ /* 0x000fe80000010000 */
[-C--:B------:R-:W-:Y:S08]  /*13d30*/  HMMA.16816.F32 R76, R208, R214.reuse, R76 ;  /* 0x000000d6d04c723c */ /* 0x080ff0000000184c */
[C---:B------:R-:W-:Y:S08]  /*13d40*/  HMMA.16816.F32 R80, R204.reuse, R214, R80 ;  /* 0x000000d6cc50723c */ /* 0x040ff00000001850 */
[-C--:B----4-:R-:W-:Y:S08]  /*13d50*/  HMMA.16816.F32 R84, R204, R4.reuse, R84 ;  /* 0x00000004cc54723c */ /* 0x090ff00000001854 */
[C---:B------:R-:W-:Y:S01]  /*13d60*/  HMMA.16816.F32 R88, R208.reuse, R4, R88 ;  /* 0x00000004d058723c */ /* 0x040fe20000001858 */
[----:B------:R-:W2:Y:S06]  /*13d70*/  LDL.LU R5, [R1+0x84] ;  /* 0x0000840001057983 */ /* 0x000eac0000300800 */
[----:B------:R-:W-:Y:S01]  /*13d80*/  FADD.FTZ R4, R225, R0 ;  /* 0x00000000e1047221 */ /* 0x000fe20000010000 */
[-C--:B------:R-:W-:Y:S04]  /*13d90*/  HMMA.16816.F32 R92, R208, R6.reuse, R92 ;  /* 0x00000006d05c723c */ /* 0x080fe8000000185c */
[----:B------:R-:W-:Y:S02]  /*13da0*/  FADD.FTZ R4, R226, R4 ;  /* 0x00000004e2047221 */ /* 0x000fe40000010000 */
[----:B------:R-:W-:Y:S02]  /*13db0*/  FADD.FTZ R0, R222, R3 ;  /* 0x00000003de007221 */ /* 0x000fe40000010000 */
[C---:B------:R-:W-:Y:S01]  /*13dc0*/  HMMA.16816.F32 R96, R204.reuse, R6, R96 ;  /* 0x00000006cc60723c */ /* 0x040fe20000001860 */
[----:B------:R-:W3:Y:S03]  /*13dd0*/  LDL R6, [R1+0xc8] ;  /* 0x0000c80001067983 */ /* 0x000ee60000100800 */
[----:B------:R-:W-:Y:S02]  /*13de0*/  FADD.FTZ R4, R224, R4 ;  /* 0x00000004e0047221 */ /* 0x000fe40000010000 */
[----:B------:R-:W-:Y:S02]  /*13df0*/  FADD.FTZ R3, R219, R2 ;  /* 0x00000002db037221 */ /* 0x000fe40000010000 */
[-C--:B-----5:R-:W-:Y:S01]  /*13e00*/  HMMA.16816.F32 R100, R204, R8.reuse, R100 ;  /* 0x00000008cc64723c */ /* 0x0a0fe20000001864 */
[----:B------:R-:W-:Y:S03]  /*13e10*/  STL [R1+0xb0], R4 ;  /* 0x0000b00401007387 */ /* 0x000fe60000100800 */
[----:B------:R-:W-:Y:S02]  /*13e20*/  FADD.FTZ R2, R221, R0 ;  /* 0x00000000dd027221 */ /* 0x000fe40000010000 */
[----:B------:R-:W-:Y:S02]  /*13e30*/  FADD.FTZ R0, R217, R3 ;  /* 0x00000003d9007221 */ /* 0x000fe40000010000 */
[C---:B------:R-:W-:Y:S04]  /*13e40*/  HMMA.16816.F32 R104, R208.reuse, R8, R104 ;  /* 0x00000008d068723c */ /* 0x040fe80000001868 */
[----:B------:R-:W-:Y:S02]  /*13e50*/  FADD.FTZ R0, R216, R0 ;  /* 0x00000000d8007221 */ /* 0x000fe40000010000 */
[----:B------:R-:W-:Y:S02]  /*13e60*/  FADD.FTZ R2, R220, R2 ;  /* 0x00000002dc027221 */ /* 0x000fe40000010000 */
[-C--:B------:R-:W-:Y:S01]  /*13e70*/  HMMA.16816.F32 R108, R208, R10.reuse, R108 ;  /* 0x0000000ad06c723c */ /* 0x080fe2000000186c */
[----:B------:R1:W-:Y:S04]  /*13e80*/  STL [R1+0xb8], R0 ;  /* 0x0000b80001007387 */ /* 0x0003e80000100800 */
[----:B------:R4:W-:Y:S03]  /*13e90*/  STL [R1+0xb4], R2 ;  /* 0x0000b40201007387 */ /* 0x0009e60000100800 */
[C---:B------:R-:W-:Y:S08]  /*13ea0*/  HMMA.16816.F32 R112, R204.reuse, R10, R112 ;  /* 0x0000000acc70723c */ /* 0x040ff00000001870 */
[-C--:B------:R-:W-:Y:S08]  /*13eb0*/  HMMA.16816.F32 R116, R204, R12.reuse, R116 ;  /* 0x0000000ccc74723c */ /* 0x080ff00000001874 */
[C---:B------:R-:W-:Y:S08]  /*13ec0*/  HMMA.16816.F32 R120, R208.reuse, R12, R120 ;  /* 0x0000000cd078723c */ /* 0x040ff00000001878 */
[-C--:B------:R-:W-:Y:S08]  /*13ed0*/  HMMA.16816.F32 R124, R208, R14.reuse, R124 ;  /* 0x0000000ed07c723c */ /* 0x080ff0000000187c */
[----:B------:R-:W-:Y:S04]  /*13ee0*/  HMMA.16816.F32 R128, R204, R14, R128 ;  /* 0x0000000ecc80723c */ /* 0x000fe80000001880 */
[C---:B--2---:R-:W-:Y:S04]  /*13ef0*/  IADD3 R3, R5.reuse, -0x1, RZ ;  /* 0xffffffff05037810 */ /* 0x044fe80007ffe0ff */
[----:B-1----:R-:W-:Y:S01]  /*13f00*/  MOV R0, R3 ;  /* 0x0000000300007202 */ /* 0x002fe20000000f00 */
[----:B------:R4:W-:Y:S04]  /*13f10*/  STL [R1+0xa0], R3 ;  /* 0x0000a00301007387 */ /* 0x0009e80000100800 */
[----:B------:R4:W-:Y:S01]  /*13f20*/  STL [R1+0x84], R0 ;  /* 0x0000840001007387 */ /* 0x0009e20000100800 */
[----:B---3--:R-:W-:Y:S11]  /*13f30*/  ISETP.GT.AND P0, PT, R5, R6, PT ;  /* 0x000000060500720c */ /* 0x008ff60003f04270 */
[----:B------:R-:W-:Y:S02]  /*13f40*/  @!UPT UIADD3 URZ, URZ, URZ, URZ ;  /* 0x0000003f3f3ff290 */ /* 0x000fe4000fffe03f */
[----:B----4-:R-:W-:-:S05]  /*13f50*/  @P0 BRA `(.L_x_1939) ;  /* 0xffffab9000000947 */ /* 0x010fca000383ffff */
.L_x_1928:
[----:B-1----:R-:W2:Y:S02]  /*13f60*/  LDL R0, [R1+0xa0] ;  /* 0x0000a00001007983 */ /* 0x002ea40000100800 */
[----:B--2---:R-:W-:-:S13]  /*13f70*/  ISETP.GE.AND P0, PT, R0, RZ, PT ;  /* 0x000000ff0000720c */ /* 0x004fda0003f06270 */
[----:B------:R-:W-:Y:S05]  /*13f80*/  @!P0 BRA `(.L_x_1940) ;  /* 0x00004a7000008947 */ /* 0x000fea0003800000 */
[----:B------:R-:W2:Y:S01]  /*13f90*/  LDL.LU R2, [R1+0xc0] ;  /* 0x0000c00001027983 */ /* 0x000ea20000300800 */
[----:B------:R-:W-:Y:S01]  /*13fa0*/  IMAD.MOV.U32 R137, RZ, RZ, R135 ;  /* 0x000000ffff897224 */ /* 0x000fe200078e0087 */
[----:B------:R-:W-:Y:S01]  /*13fb0*/  MOV R139, R133 ;  /* 0x00000085008b7202 */ /* 0x000fe20000000f00 */
[----:B------:R-:W-:Y:S02]  /*13fc0*/  IMAD.MOV.U32 R132, RZ, RZ, R136 ;  /* 0x000000ffff847224 */ /* 0x000fe400078e0088 */
[----:B------:R-:W-:Y:S01]  /*13fd0*/  IMAD.MOV.U32 R138, RZ, RZ, R134 ;  /* 0x000000ffff8a7224 */ /* 0x000fe200078e0086 */
[----:B--2---:R-:W-:Y:S02]  /*13fe0*/  SHF.R.S32.HI R0, RZ, 0x1f, R2 ;  /* 0x0000001fff007819 */ /* 0x004fe40000011402 */
[C---:B------:R-:W-:Y:S02]  /*13ff0*/  ISETP.GE.AND P3, PT, R2.reuse, c[0x0][0x1d4], PT ;  /* 0x0000750002007a0c */ /* 0x040fe40003f66270 */
[----:B------:R-:W-:-:S02]  /*14000*/  SHF.L.U64.HI R3, R2, 0x1, R0 ;  /* 0x0000000102037819 */ /* 0x000fc40000010200 */
[----:B------:R-:W-:-:S03]  /*14010*/  SHF.L.U32 R0, R2, 0x1, RZ ;  /* 0x0000000102007819 */ /* 0x000fc600000006ff */
[----:B------:R1:W-:Y:S04]  /*14020*/  STL [R1+0x94], R3 ;  /* 0x0000940301007387 */ /* 0x0003e80000100800 */
[----:B------:R1:W-:Y:S02]  /*14030*/  STL [R1+0x90], R0 ;  /* 0x0000900001007387 */ /* 0x0003e40000100800 */
.L_x_1947:
        /* <DEDUP_REMOVED lines=18> */
[----:B------:R4:W1:Y:S03]  /*14160*/  LDSM.16.M88.4 R212, [R239] ;  /* 0x00000000efd4783b */ /* 0x0008660000000200 */
[----:B------:R-:W-:Y:S01]  /*14170*/  IMAD R5, R7, c[0x0][0x214], R5 ;  /* 0x0000850007057a24 */ /* 0x000fe200078e0205 */
[----:B------:R4:W1:Y:S04]  /*14180*/  LDSM.16.M88.4 R220, [R239+0x800] ;  /* 0x00080000efdc783b */ /* 0x0008680000000200 */
        /* <DEDUP_REMOVED lines=10> */
[C---:B------:R-:W-:Y:S04]  /*14230*/  IMAD.WIDE.U32 R2, R6.reuse, c[0x0][0x218], R2 ;  /* 0x0000860006027a25 */ /* 0x040fe800078e0002 */
[----:B------:R-:W-:Y:S01]  /*14240*/  IMAD R4, R6, c[0x0][0x21c], R4 ;  /* 0x0000870006047a24 */ /* 0x000fe200078e0204 */
[----:B------:R-:W-:Y:S04]  /*14250*/  IADD3 R0, P1, R8, R2, RZ ;  /* 0x0000000208007210 */ /* 0x000fe80007f3e0ff */
[C---:B------:R-:W-:Y:S02]  /*14260*/  LEA R36, P0, R0.reuse, c[0x0][0x1f8], 0x1 ;  /* 0x00007e0000247a11 */ /* 0x040fe400078008ff */
[----:B------:R-:W-:Y:S04]  /*14270*/  IADD3.X R2, R5, R3, R4, P1, !PT ;  /* 0x0000000305027210 */ /* 0x000fe80000ffe404 */
[----:B------:R-:W-:Y:S01]  /*14280*/  LEA.HI.X R0, R0, c[0x0][0x1fc], R2, 0x1, P0 ;  /* 0x00007f0000007a11 */ /* 0x000fe200000f0c02 */
[----:B------:R-:W-:-:S05]  /*14290*/  BRA.DIV ~URZ, `(.L_x_1941) ;  /* 0x0000b7027f007947 */ /* 0x000fca000b800000 */
[----:B----4-:R1:W2:Y:S02]  /*142a0*/  SHFL.IDX PT, R37, R0, RZ, 0x181f ;  /* 0x00181fff00257589 */ /* 0x0102a400000e0000 */
.L_x_2018:
[-C--:B------:R-:W-:Y:S01]  /*142b0*/  HMMA.16816.F32 R4, R64, R16.reuse, RZ ;  /* 0x000000104004723c */ /* 0x080fe200000018ff */
[----:B------:R-:W3:Y:S01]  /*142c0*/  LDL R57, [R1+0x90] ;  /* 0x0000900001397983 */ /* 0x000ee20000100800 */
[----:B------:R-:W-:Y:S03]  /*142d0*/  BSSY B0, `(.L_x_1942) ;  /* 0x00001ad000007945 */ /* 0x000fe60003800000 */
[----:B------:R-:W4:Y:S03]  /*142e0*/  LDL R56, [R1+0x94] ;  /* 0x0000940001387983 */ /* 0x000f260000100800 */
[C---:B------:R-:W-:Y:S01]  /*142f0*/  HMMA.16816.F32 R8, R60.reuse, R16, RZ ;  /* 0x000000103c08723c */ /* 0x040fe200000018ff */
[----:B------:R-:W5:Y:S04]  /*14300*/  LDL R55, [R1+0x9c] ;  /* 0x00009c0001377983 */ /* 0x000f680000100800 */
[----:B--2---:R-:W2:Y:S03]  /*14310*/  LDL R39, [R1+0xf0] ;  /* 0x0000f00001277983 */ /* 0x004ea60000100800 */
[-C--:B------:R-:W-:Y:S01]  /*14320*/  HMMA.16816.F32 R12, R60, R18.reuse, RZ ;  /* 0x000000123c0c723c */ /* 0x080fe200000018ff */
[----:B------:R-:W2:Y:S04]  /*14330*/  LDL R42, [R1+0x10c] ;  /* 0x00010c00012a7983 */ /* 0x000ea80000100800 */
[----:B------:R-:W3:Y:S03]  /*14340*/  SHFL.IDX PT, R38, R36, RZ, 0x181f ;  /* 0x00181fff24267589 */ /* 0x000ee600000e0000 */
[C---:B------:R-:W-:Y:S05]  /*14350*/  HMMA.16816.F32 R16, R64.reuse, R18, RZ ;  /* 0x000000124010723c */ /* 0x040fea00000018ff */
[----:B------:R-:W-:Y:S03]  /*14360*/  SHFL.IDX PT, R46, R36, 0x1, 0x181f ;  /* 0x00381f00242e7f89 */ /* 0x000fe600000e0000 */
[-C--:B------:R-:W-:Y:S05]  /*14370*/  HMMA.16816.F32 R20, R64, R32.reuse, RZ ;  /* 0x000000204014723c */ /* 0x080fea00000018ff */
[----:B------:R-:W-:Y:S03]  /*14380*/  SHFL.IDX PT, R41, R0, 0x1, 0x181f ;  /* 0x00381f0000297f89 */ /* 0x000fe600000e0000 */
[C---:B------:R-:W-:Y:S05]  /*14390*/  HMMA.16816.F32 R24, R60.reuse, R32, RZ ;  /* 0x000000203c18723c */ /* 0x040fea00000018ff */
[----:B------:R-:W1:Y:S03]  /*143a0*/  SHFL.IDX PT, R52, R36, 0x2, 0x181f ;  /* 0x00581f0024347f89 */ /* 0x000e6600000e0000 */
[-C--:B------:R-:W-:Y:S05]  /*143b0*/  HMMA.16816.F32 R28, R60, R34.reuse, RZ ;  /* 0x000000223c1c723c */ /* 0x080fea00000018ff */
[----:B------:R-:W1:Y:S03]  /*143c0*/  SHFL.IDX PT, R40, R0, 0x2, 0x181f ;  /* 0x00581f0000287f89 */ /* 0x000e6600000e0000 */
[C---:B------:R-:W-:Y:S05]  /*143d0*/  HMMA.16816.F32 R32, R64.reuse, R34, RZ ;  /* 0x000000224020723c */ /* 0x040fea00000018ff */
[----:B------:R1:W1:Y:S08]  /*143e0*/  SHFL.IDX PT, R54, R36, 0x3, 0x181f ;  /* 0x00781f0024367f89 */ /* 0x00027000000e0000 */
[----:B-1----:R-:W1:Y:S01]  /*143f0*/  SHFL.IDX PT, R0, R0, 0x3, 0x181f ;  /* 0x00781f0000007f89 */ /* 0x002e6200000e0000 */
[C---:B--2---:R-:W-:Y:S02]  /*14400*/  SHF.L.U64.HI R134, R39.reuse, 0x1, R42 ;  /* 0x0000000127867819 */ /* 0x044fe4000001022a */
[C---:B---3--:R-:W-:Y:S02]  /*14410*/  IADD3 R2, P1, R38.reuse, R57, RZ ;  /* 0x0000003926027210 */ /* 0x048fe40007f3e0ff */
[----:B------:R-:W-:Y:S02]  /*14420*/  SHF.L.U32 R133, R39, 0x1, RZ ;  /* 0x0000000127857819 */ /* 0x000fe400000006ff */
[C---:B----4-:R-:W-:Y:S02]  /*14430*/  IADD3.X R3, R37.reuse, R56, RZ, P1, !PT ;  /* 0x0000003825037210 */ /* 0x050fe40000ffe4ff */
[----:B------:R-:W-:Y:S02]  /*14440*/  IADD3 R38, P0, R38, R133, RZ ;  /* 0x0000008526267210 */ /* 0x000fe40007f1e0ff */
[-C--:B------:R-:W-:Y:S01]  /*14450*/  IADD3 R44, P1, R52, R57.reuse, RZ ;  /* 0x00000039342c7210 */ /* 0x080fe20007f3e0ff */
[----:B-----5:R2:W-:Y:S01]  /*14460*/  LDGSTS.E.BYPASS.LTC128B.128 [R55], [R2.64], !P3 ;  /* 0x0000000002377fae */ /* 0x0205e2000d901d46 */
[----:B------:R-:W-:Y:S02]  /*14470*/  IADD3.X R39, R37, R134, RZ, P0, !PT ;  /* 0x0000008625277210 */ /* 0x000fe400007fe4ff */
[-C--:B------:R-:W-:Y:S05]  /*14480*/  IADD3.X R45, R40, R56.reuse, RZ, P1, !PT ;  /* 0x00000038282d7210 */ /* 0x080fea0000ffe4ff */
[----:B------:R3:W-:Y:S01]  /*14490*/  LDGSTS.E.BYPASS.LTC128B.128 [R55+0x2000], [R38.64], !P5 ;  /* 0x0200000026377fae */ /* 0x0007e2000e901d46 */
[C---:B--2---:R-:W-:Y:S02]  /*144a0*/  IADD3 R2, P0, R46.reuse, R57, RZ ;  /* 0x000000392e027210 */ /* 0x044fe40007f1e0ff */
[-C--:B------:R-:W-:Y:S02]  /*144b0*/  IADD3 R46, P2, R46, R133.reuse, RZ ;  /* 0x000000852e2e7210 */ /* 0x080fe40007f5e0ff */
[C---:B------:R-:W-:Y:S02]  /*144c0*/  IADD3.X R3, R41.reuse, R56, RZ, P0, !PT ;  /* 0x0000003829037210 */ /* 0x040fe400007fe4ff */
[-C--:B------:R-:W-:Y:S01]  /*144d0*/  IADD3.X R47, R41, R134.reuse, RZ, P2, !PT ;  /* 0x00000086292f7210 */ /* 0x080fe200017fe4ff */
[-C--:B---3--:R-:W-:Y:S02]  /*144e0*/  HMMA.16816.F32 R36, R64, R48.reuse, RZ ;  /* 0x000000304024723c */ /* 0x088fe400000018ff */
[----:B------:R2:W-:Y:S01]  /*144f0*/  LDGSTS.E.BYPASS.LTC128B.128 [R55+0x800], [R2.64], !P3 ;  /* 0x0080000002377fae */ /* 0x0005e2000d901d46 */
[----:B------:R-:W-:Y:S04]  /*14500*/  IADD3 R52, P0, R52, R133, RZ ;  /* 0x0000008534347210 */ /* 0x000fe80007f1e0ff */
[----:B------:R-:W-:Y:S02]  /*14510*/  IADD3.X R53, R40, R134, RZ, P0, !PT ;  /* 0x0000008628357210 */ /* 0x000fe400007fe4ff */
[C---:B------:R-:W-:Y:S01]  /*14520*/  HMMA.16816.F32 R40, R60.reuse, R48, RZ ;  /* 0x000000303c28723c */ /* 0x040fe200000018ff */
[----:B------:R3:W-:Y:S08]  /*14530*/  LDGSTS.E.BYPASS.LTC128B.128 [R55+0x2800], [R46.64], !P5 ;  /* 0x028000002e377fae */ /* 0x0007f0000e901d46 */
        /* <DEDUP_REMOVED lines=8> */
[----:B------:R-:W-:Y:S05]  /*145c0*/  IADD3.X R53, R0, R134, RZ, P0, !PT ;  /* 0x0000008600357210 */ /* 0x000fea00007fe4ff */
        /* <DEDUP_REMOVED lines=155> */
[----:B------:R-:W-:Y:S02]  /*14f80*/  FMUL.FTZ R16, R16, c[0x0][0x320] ;  /* 0x0000c80010107a20 */ /* 0x000fe40000410000 */
[----:B------:R-:W-:Y:S02]  /*14f90*/  FMUL.FTZ R17, R17, c[0x0][0x320] ;  /* 0x0000c80011117a20 */ /* 0x000fe40000410000 */
[----:B------:R-:W-:Y:S01]  /*14fa0*/  FMUL.FTZ R18, R18, c[0x0][0x320] ;  /* 0x0000c80012127a20 */ /* 0x000fe20000410000 */
[----:B------:R3:W-:Y:S01]  /*14fb0*/  MUFU.TANH R250, R6 ;  /* 0x0000000600fa7308 */ /* 0x0007e20000002400 */
[----:B------:R-:W-:Y:S01]  /*14fc0*/  FMUL.FTZ R19, R19, c[0x0][0x320] ;  /* 0x0000c80013137a20 */ /* 0x000fe20000410000 */
[----:B--2---:R2:W-:Y:S08]  /*14fd0*/  STL [R1+0x7c], R0 ;  /* 0x00007c0001007387 */ /* 0x0045f00000100800 */
[----:B------:R-:W-:Y:S10]  /*14fe0*/  MUFU.TANH R252, R12 ;  /* 0x0000000c00fc7308 */ /* 0x000ff40000002400 */
[----:B-1----:R-:W1:Y:S01]  /*14ff0*/  MUFU.TANH R2, R10 ;  /* 0x0000000a00027308 */ /* 0x002e620000002400 */
[----:B---3--:R-:W3:Y:S09]  /*15000*/  LDSM.16.M88.4 R4, [R237+0x2800] ;  /* 0x00280000ed04783b */ /* 0x008ef20000000200 */
[----:B--2---:R-:W2:Y:S10]  /*15010*/  MUFU.TANH R0, R8 ;  /* 0x0000000800007308 */ /* 0x004eb40000002400 */
[----:B------:R-:W-:Y:S01]  /*15020*/  MUFU.TANH R251, R13 ;  /* 0x0000000d00fb7308 */ /* 0x000fe20000002400 */
[----:B-1----:R1:W-:Y:S09]  /*15030*/  STL [R1+0x78], R2 ;  /* 0x0000780201007387 */ /* 0x0023f20000100800 */
[----:B------:R-:W-:Y:S01]  /*15040*/  MUFU.TANH R248, R16 ;  /* 0x0000001000f87308 */ /* 0x000fe20000002400 */
[----:B--2---:R2:W-:Y:S09]  /*15050*/  STL [R1+0x70], R0 ;  /* 0x0000700001007387 */ /* 0x0045f20000100800 */
[----:B------:R-:W-:Y:S01]  /*15060*/  MUFU.TANH R229, R17 ;  /* 0x0000001100e57308 */ /* 0x000fe20000002400 */
[-C--:B---3--:R-:W-:Y:S09]  /*15070*/  HMMA.16816.F32 R20, R212, R4.reuse, R20 ;  /* 0x00000004d414723c */ /* 0x088ff20000001814 */
[----:B-1----:R-:W1:Y:S01]  /*15080*/  MUFU.TANH R2, R14 ;  /* 0x0000000e00027308 */ /* 0x002e620000002400 */
[C---:B------:R-:W-:Y:S09]  /*15090*/  HMMA.16816.F32 R24, R208.reuse, R4, R24 ;  /* 0x00000004d018723c */ /* 0x040ff20000001818 */
[----:B--2---:R-:W2:Y:S01]  /*150a0*/  MUFU.TANH R0, R9 ;  /* 0x0000000900007308 */ /* 0x004ea20000002400 */
[-C--:B------:R-:W-:Y:S04]  /*150b0*/  HMMA.16816.F32 R28, R208, R6.reuse, R28 ;  /* 0x00000006d01c723c */ /* 0x080fe8000000181c */
[----:B------:R-:W-:Y:S04]  /*150c0*/  FMUL.FTZ R20, R20, c[0x0][0x320] ;  /* 0x0000c80014147a20 */ /* 0x000fe80000410000 */
[C---:B------:R-:W-:Y:S01]  /*150d0*/  HMMA.16816.F32 R32, R212.reuse, R6, R32 ;  /* 0x00000006d420723c */ /* 0x040fe20000001820 */
[----:B------:R-:W-:Y:S01]  /*150e0*/  MUFU.TANH R228, R18 ;  /* 0x0000001200e47308 */ /* 0x000fe20000002400 */
[----:B------:R-:W-:Y:S02]  /*150f0*/  LDSM.16.M88.4 R4, [R237+0x3800] ;  /* 0x00380000ed04783b */ /* 0x000fe40000000200 */
[----:B------:R-:W-:Y:S02]  /*15100*/  FMUL.FTZ R21, R21, c[0x0][0x320] ;  /* 0x0000c80015157a20 */ /* 0x000fe40000410000 */
[----:B------:R-:W-:Y:S02]  /*15110*/  FMUL.FTZ R22, R22, c[0x0][0x320] ;  /* 0x0000c80016167a20 */ /* 0x000fe40000410000 */
[----:B------:R-:W-:Y:S02]  /*15120*/  FMUL.FTZ R23, R23, c[0x0][0x320] ;  /* 0x0000c80017177a20 */ /* 0x000fe40000410000 */
[----:B-1----:R1:W-:Y:S01]  /*15130*/  STL [R1+0x84], R2 ;  /* 0x0000840201007387 */ /* 0x0023e20000100800 */
[----:B------:R-:W-:Y:S01]  /*15140*/  MUFU.TANH R227, R19 ;  /* 0x0000001300e37308 */ /* 0x000fe20000002400 */
[----:B------:R-:W-:Y:S02]  /*15150*/  FMUL.FTZ R24, R24, c[0x0][0x320] ;  /* 0x0000c80018187a20 */ /* 0x000fe40000410000 */
[----:B------:R-:W-:Y:S01]  /*15160*/  FMUL.FTZ R25, R25, c[0x0][0x320] ;  /* 0x0000c80019197a20 */ /* 0x000fe20000410000 */
[----:B--2---:R2:W-:Y:S01]  /*15170*/  STL [R1+0x88], R0 ;  /* 0x0000880001007387 */ /* 0x0045e20000100800 */
        /* <DEDUP_REMOVED lines=12> */
[----:B-1----:R-:W3:Y:S06]  /*15240*/  LDL R2, [R1+0xa0] ;  /* 0x0000a00001027983 */ /* 0x002eec0000100800 */
[----:B--2---:R1:W2:Y:S10]  /*15250*/  MUFU.TANH R0, R11 ;  /* 0x0000000b00007308 */ /* 0x0042b40000002400 */
[----:B------:R-:W-:Y:S10]  /*15260*/  MUFU.TANH R246, R22 ;  /* 0x0000001600f67308 */ /* 0x000ff40000002400 */
[----:B------:R-:W-:Y:S01]  /*15270*/  MUFU.TANH R231, R23 ;  /* 0x0000001700e77308 */ /* 0x000fe20000002400 */
[----:B-1----:R-:W1:Y:S01]  /*15280*/  LDSM.16.M88.4 R8, [R237+0x3000] ;  /* 0x00300000ed08783b */ /* 0x002e620000000200 */
[----:B------:R-:W-:Y:S08]  /*15290*/  DEPBAR.LE SB0, 0x0 ;  /* 0x000080000000791a */ /* 0x000ff00000000000 */
[----:B------:R-:W-:Y:S01]  /*152a0*/  MUFU.TANH R226, R24 ;  /* 0x0000001800e27308 */ /* 0x000fe20000002400 */
[----:B--2---:R2:W-:Y:S09]  /*152b0*/  STL [R1+0x8c], R0 ;  /* 0x00008c0001007387 */ /* 0x0045f20000100800 */
[----:B------:R-:W-:Y:S01]  /*152c0*/  MUFU.TANH R224, R25 ;  /* 0x0000001900e07308 */ /* 0x000fe20000002400 */
[----:B------:R-:W-:Y:S09]  /*152d0*/  BAR.SYNC.DEFER_BLOCKING 0x0 ;  /* 0x0000000000007b1d */ /* 0x000ff20000010000 */
[----:B------:R-:W-:Y:S10]  /*152e0*/  MUFU.TANH R230, R26 ;  /* 0x0000001a00e67308 */ /* 0x000ff40000002400 */
[----:B--2---:R-:W2:Y:S01]  /*152f0*/  MUFU.TANH R0, R15 ;  /* 0x0000000f00007308 */ /* 0x004ea20000002400 */
[-C--:B-1----:R-:W-:Y:S09]  /*15300*/  HMMA.16816.F32 R36, R212, R8.reuse, R36 ;  /* 0x00000008d424723c */ /* 0x082ff20000001824 */
[----:B------:R-:W1:Y:S01]  /*15310*/  MUFU.TANH R225, R27 ;  /* 0x0000001b00e17308 */ /* 0x000e620000002400 */
[C---:B------:R-:W-:Y:S09]  /*15320*/  HMMA.16816.F32 R40, R208.reuse, R8, R40 ;  /* 0x00000008d028723c */ /* 0x040ff20000001828 */
[----:B------:R-:W4:Y:S01]  /*15330*/  MUFU.TANH R221, R28 ;  /* 0x0000001c00dd7308 */ /* 0x000f220000002400 */
[-C--:B------:R-:W-:Y:S01]  /*15340*/  HMMA.16816.F32 R44, R208, R10.reuse, R44 ;  /* 0x0000000ad02c723c */ /* 0x080fe2000000182c */
[----:B--2---:R2:W-:Y:S03]  /*15350*/  STL [R1+0x80], R0 ;  /* 0x0000800001007387 */ /* 0x0045e60000100800 */
[----:B------:R-:W-:Y:S04]  /*15360*/  FMUL.FTZ R36, R36, c[0x0][0x320] ;  /* 0x0000c80024247a20 */ /* 0x000fe80000410000 */
        /* <DEDUP_REMOVED lines=8> */
[C---:B------:R-:W-:Y:S05]  /*153f0*/  HMMA.16816.F32 R56, R208.reuse, R4, R56 ;  /* 0x00000004d038723c */ /* 0x040fea0000001838 */
[----:B------:R2:W2:Y:S03]  /*15400*/  MUFU.TANH R222, R31 ;  /* 0x0000001f00de7308 */ /* 0x0004a60000002400 */
[-C--:B------:R-:W-:Y:S04]  /*15410*/  HMMA.16816.F32 R60, R208, R6.reuse, R60 ;  /* 0x00000006d03c723c */ /* 0x080fe8000000183c */
[----:B-----5:R-:W-:Y:S02]  /*15420*/  FMUL.FTZ R29, R49, c[0x0][0x320] ;  /* 0x0000c800311d7a20 */ /* 0x020fe40000410000 */
[----:B------:R-:W-:Y:S01]  /*15430*/  FMUL.FTZ R28, R51, c[0x0][0x320] ;  /* 0x0000c800331c7a20 */ /* 0x000fe20000410000 */
[----:B------:R5:W3:Y:S01]  /*15440*/  MUFU.TANH R219, R32 ;  /* 0x0000002000db7308 */ /* 0x000ae20000002400 */
[----:B------:R-:W-:Y:S04]  /*15450*/  HMMA.16816.F32 R64, R212, R6, R64 ;  /* 0x00000006d440723c */ /* 0x000fe80000001840 */
        /* <DEDUP_REMOVED lines=24> */
[----:B------:R-:W-:Y:S03]  /*155e0*/  FMUL.FTZ R12, R67, c[0x0][0x320] ;  /* 0x0000c800430c7a20 */ /* 0x000fe60000410000 */
        /* <DEDUP_REMOVED lines=17> */
[----:B---3--:R-:W-:Y:S09]  /*15700*/  ISETP.GE.AND P0, PT, R2, 0x1, PT ;  /* 0x000000010200780c */ /* 0x008ff20003f06270 */
[----:B------:R-:W3:Y:S10]  /*15710*/  MUFU.TANH R30, R30 ;  /* 0x0000001e001e7308 */ /* 0x000ef40000002400 */
        /* <DEDUP_REMOVED lines=20> */
[----:B------:R-:W-:Y:S03]  /*15860*/  IMAD.MOV.U32 R6, RZ, RZ, RZ ;  /* 0x000000ffff067224 */ /* 0x000fe600078e00ff */
[----:B------:R-:W-:Y:S01]  /*15870*/  ISETP.NE.AND P0, PT, R0, c[0x0][0x2b8], PT ;  /* 0x0000ae0000007a0c */ /* 0x000fe20003f05270 */
[----:B------:R-:W3:Y:S04]  /*15880*/  LDL R3, [R1+0xec] ;  /* 0x0000ec0001037983 */ /* 0x000ee80000100800 */
[----:B------:R-:W4:Y:S04]  /*15890*/  LDL.64 R8, [R1+0xf8] ;  /* 0x0000f80001087983 */ /* 0x000f280000100a00 */
[----:B------:R-:W5:Y:S01]  /*158a0*/  LDL R135, [R1+0x104] ;  /* 0x0001040001877983 */ /* 0x000f620000100800 */
[----:B--2---:R-:W-:Y:S03]  /*158b0*/  IMAD R2, R2, 0x40, R136 ;  /* 0x0000004002027824 */ /* 0x004fe600078e0288 */
[----:B------:R-:W2:Y:S02]  /*158c0*/  S2R R136, SR_CTAID.Y ;  /* 0x0000000000887919 */ /* 0x000ea40000002600 */
[----:B---3--:R-:W-:Y:S04]  /*158d0*/  IADD3 R2, R2, -0x40, R3 ;  /* 0xffffffc002027810 */ /* 0x008fe80007ffe003 */
[----:B------:R-:W-:Y:S01]  /*158e0*/  MOV R0, R2 ;  /* 0x0000000200007202 */ /* 0x000fe20000000f00 */
[----:B------:R-:W-:Y:S05]  /*158f0*/  @P0 IMAD.HI.U32 R3, R2, c[0x0][0x2bc], RZ ;  /* 0x0000af0002030a27 */ /* 0x000fea00078e00ff */
[----:B------:R-:W-:Y:S04]  /*15900*/  @P0 SHF.R.U32.HI R0, RZ, c[0x0][0x2c0], R3 ;  /* 0x0000b000ff000a19 */ /* 0x000fe80000011603 */
[C---:B----4-:R-:W-:Y:S04]  /*15910*/  @!P6 IADD3 R3, P0, R0.reuse, R8, RZ ;  /* 0x000000080003e210 */ /* 0x050fe80007f1e0ff */
[----:B-----5:R-:W-:Y:S02]  /*15920*/  @!P6 LEA.HI.X.SX32 R5, R0, R135, 0x1, P0 ;  /* 0x000000870005e211 */ /* 0x020fe400000f0eff */
[C---:B------:R-:W-:Y:S01]  /*15930*/  @!P6 LEA R4, P0, R3.reuse, c[0x0][0x2a0], 0x2 ;  /* 0x0000a8000304ea11 */ /* 0x040fe200078010ff */
[----:B--2---:R-:W-:Y:S01]  /*15940*/  IMAD.WIDE.U32 R8, R136, c[0x0][0x1e8], RZ ;  /* 0x00007a0088087a25 */ /* 0x004fe200078e00ff */
[----:B------:R-:W2:Y:S01]  /*15950*/  S2R R135, SR_CTAID.Y ;  /* 0x0000000000877919 */ /* 0x000ea20000002600 */
[----:B------:R-:W-:Y:S02]  /*15960*/  IADD3 R0, -R0, RZ, RZ ;  /* 0x000000ff00007210 */ /* 0x000fe40007ffe1ff */
[----:B------:R-:W-:Y:S03]  /*15970*/  @!P6 LEA.HI.X R5, R3, c[0x0][0x2a4], R5, 0x2, P0 ;  /* 0x0000a9000305ea11 */ /* 0x000fe600000f1405 */
[----:B------:R-:W-:Y:S02]  /*15980*/  IMAD R7, R0, c[0x0][0x2b8], R2 ;  /* 0x0000ae0000077a24 */ /* 0x000fe400078e0202 */
[----:B------:R-:W3:Y:S02]  /*15990*/  @!P6 LDG.E R6, [R4.64] ;  /* 0x000000060406e981 */ /* 0x000ee4000c1e1900 */
[C---:B------:R-:W-:Y:S01]  /*159a0*/  IMAD.WIDE.U32 R2, R7.reuse, c[0x0][0x1e0], RZ ;  /* 0x0000780007027a25 */ /* 0x040fe200078e00ff */
[----:B------:R-:W-:Y:S01]  /*159b0*/  SHF.R.S32.HI R0, RZ, 0x1f, R7 ;  /* 0x0000001fff007819 */ /* 0x000fe20000011407 */
[----:B------:R4:W-:Y:S04]  /*159c0*/  STL [R1+0xac], R7 ;  /* 0x0000ac0701007387 */ /* 0x0009e80000100800 */
[----:B------:R-:W-:Y:S04]  /*159d0*/  IMAD R0, R0, c[0x0][0x1e0], RZ ;  /* 0x0000780000007a24 */ /* 0x000fe800078e02ff */
[----:B------:R-:W-:Y:S01]  /*159e0*/  IMAD R0, R7, c[0x0][0x1e4], R0 ;  /* 0x0000790007007a24 */ /* 0x000fe200078e0200 */
[----:B--2---:R-:W-:Y:S03]  /*159f0*/  SHF.R.S32.HI R135, RZ, 0x1f, R135 ;  /* 0x0000001fff877819 */ /* 0x004fe60000011487 */
[----:B------:R-:W-:Y:S02]  /*15a00*/  IMAD.IADD R3, R3, 0x1, R0 ;  /* 0x0000000103037824 */ /* 0x000fe400078e0200 */
[----:B------:R-:W-:Y:S04]  /*15a10*/  IMAD R135, R135, c[0x0][0x1e8], RZ ;  /* 0x00007a0087877a24 */ /* 0x000fe800078e02ff */
[----:B------:R-:W-:Y:S05]  /*15a20*/  IMAD R135, R136, c[0x0][0x1ec], R135 ;  /* 0x00007b0088877a24 */ /* 0x000fea00078e0287 */
[----:B------:R-:W-:Y:S02]  /*15a30*/  IADD3 R135, R9, R135, RZ ;  /* 0x0000008709877210 */ /* 0x000fe40007ffe0ff */
        /* <DEDUP_REMOVED lines=10> */
[----:B----4-:R2:W3:Y:S02]  /*15ae0*/  SHFL.IDX PT, R6, R0, RZ, 0x181f ;  /* 0x00181fff00067589 */ /* 0x0104e400000e0000 */
.L_x_2019:
[----:B------:R-:W-:-:S05]  /*15af0*/  BRA.DIV ~URZ, `(.L_x_1945) ;  /* 0x00009f727f007947 */ /* 0x000fca000b800000 */
[----:B-1----:R-:W4:Y:S04]  /*15b00*/  LDL R37, [R1+0x90] ;  /* 0x0000900001257983 */ /* 0x002f280000100800 */
[----:B------:R-:W5:Y:S04]  /*15b10*/  LDL R11, [R1+0x94] ;  /* 0x00009400010b7983 */ /* 0x000f680000100800 */
[----:B--2---:R-:W2:Y:S04]  /*15b20*/  LDL R10, [R1+0x98] ;  /* 0x00009800010a7983 */ /* 0x004ea80000100800 */
[----:B------:R-:W4:Y:S04]  /*15b30*/  SHFL.IDX PT, R5, R4, RZ, 0x181f ;  /* 0x00181fff04057589 */ /* 0x000f2800000e0000 */
[----:B------:R-:W1:Y:S04]  /*15b40*/  SHFL.IDX PT, R8, R4, 0x1, 0x181f ;  /* 0x00381f0004087f89 */ /* 0x000e6800000e0000 */
[----:B------:R-:W3:Y:S04]  /*15b50*/  SHFL.IDX PT, R9, R0, 0x1, 0x181f ;  /* 0x00381f0000097f89 */ /* 0x000ee800000e0000 */
[----:B------:R-:W1:Y:S04]  /*15b60*/  SHFL.IDX PT, R7, R4, 0x2, 0x181f ;  /* 0x00581f0004077f89 */ /* 0x000e6800000e0000 */
[----:B------:R-:W-:Y:S01]  /*15b70*/  SHFL.IDX PT, R4, R4, 0x3, 0x181f ;  /* 0x00781f0004047f89 */ /* 0x000fe200000e0000 */
[C---:B----4-:R-:W-:Y:S05]  /*15b80*/  IADD3 R2, P0, R5.reuse, R37, RZ ;  /* 0x0000002505027210 */ /* 0x050fea0007f1e0ff */
[C-C-:B---3-5:R-:W-:Y:S05]  /*15b90*/  IMAD.X R3, R6.reuse, 0x1, R11.reuse, P0 ;  /* 0x0000000106037824 */ /* 0x168fea00000e060b */
[----:B--2---:R2:W-:Y:S02]  /*15ba0*/  LDGSTS.E.BYPASS.LTC128B.128 [R10+0x4100], [R2.64], !P3 ;  /* 0x04100000020a7fae */ /* 0x0045e4000d901d46 */
[----:B--2---:R-:W-:Y:S02]  /*15bb0*/  IADD3 R2, P0, R5, R133, RZ ;  /* 0x0000008505027210 */ /* 0x004fe40007f1e0ff */
[----:B------:R-:W2:Y:S03]  /*15bc0*/  SHFL.IDX PT, R5, R0, 0x2, 0x181f ;  /* 0x00581f0000057f89 */ /* 0x000ea600000e0000 */
[--C-:B------:R-:W-:Y:S01]  /*15bd0*/  IMAD.X R3, R6, 0x1, R134.reuse, P0 ;  /* 0x0000000106037824 */ /* 0x100fe200000e0686 */
[----:B------:R-:W3:Y:S04]  /*15be0*/  SHFL.IDX PT, R0, R0, 0x3, 0x181f ;  /* 0x00781f0000007f89 */ /* 0x000ee800000e0000 */
[----:B------:R1:W-:Y:S02]  /*15bf0*/  LDGSTS.E.BYPASS.LTC128B.128 [R10+0x6100], [R2.64], !P5 ;  /* 0x06100000020a7fae */ /* 0x0003e4000e901d46 */
[C---:B-1----:R-:W-:Y:S02]  /*15c00*/  IADD3 R2, P0, R8.reuse, R37, RZ ;  /* 0x0000002508027210 */ /* 0x042fe40007f1e0ff */
[-C--:B------:R-:W-:Y:S03]  /*15c10*/  IADD3 R8, P2, R8, R133.reuse, RZ ;  /* 0x0000008508087210 */ /* 0x080fe60007f5e0ff */
[--C-:B------:R-:W-:Y:S01]  /*15c20*/  IMAD.X R3, R9, 0x1, R11.reuse, P0 ;  /* 0x0000000109037824 */ /* 0x100fe200000e060b */
[----:B------:R-:W-:Y:S01]  /*15c30*/  IADD3 R6, P0, R7, R133, RZ ;  /* 0x0000008507067210 */ /* 0x000fe20007f1e0ff */
[--C-:B------:R-:W-:Y:S03]  /*15c40*/  IMAD.X R9, R9, 0x1, R134.reuse, P2 ;  /* 0x0000000109097824 */ /* 0x100fe600010e0686 */
[----:B------:R1:W-:Y:S04]  /*15c50*/  LDGSTS.E.BYPASS.LTC128B.128 [R10+0x4900], [R2.64], !P3 ;  /* 0x04900000020a7fae */ /* 0x0003e8000d901d46 */
[----:B------:R4:W-:Y:S01]  /*15c60*/  LDGSTS.E.BYPASS.LTC128B.128 [R10+0x6900], [R8.64], !P5 ;  /* 0x06900000080a7fae */ /* 0x0009e2000e901d46 */
[----:B-1----:R-:W-:Y:S01]  /*15c70*/  IADD3 R2, P1, R7, R37, RZ ;  /* 0x0000002507027210 */ /* 0x002fe20007f3e0ff */
[C---:B--2---:R-:W-:Y:S04]  /*15c80*/  IMAD.X R7, R5.reuse, 0x1, R134, P0 ;  /* 0x0000000105077824 */ /* 0x044fe800000e0686 */
[----:B------:R-:W-:Y:S05]  /*15c90*/  IMAD.X R3, R5, 0x1, R11, P1 ;  /* 0x0000000105037824 */ /* 0x000fea00008e060b */
[----:B------:R4:W-:Y:S04]  /*15ca0*/  LDGSTS.E.BYPASS.LTC128B.128 [R10+0x5100], [R2.64], !P3 ;  /* 0x05100000020a7fae */ /* 0x0009e8000d901d46 */
[----:B------:R4:W-:Y:S02]  /*15cb0*/  LDGSTS.E.BYPASS.LTC128B.128 [R10+0x7100], [R6.64], !P5 ;  /* 0x07100000060a7fae */ /* 0x0009e4000e901d46 */
.L_x_2020:
[----:B---3--:R-:W2:Y:S04]  /*15cc0*/  LDL R5, [R1+0x94] ;  /* 0x0000940001057983 */ /* 0x008ea80000100800 */
[----:B----4-:R-:W3:Y:S04]  /*15cd0*/  LDL R2, [R1+0x90] ;  /* 0x0000900001027983 */ /* 0x010ee80000100800 */
[----:B------:R-:W4:Y:S02]  /*15ce0*/  LDL R3, [R1+0x98] ;  /* 0x0000980001037983 */ /* 0x000f240000100800 */
[----:B----4-:R-:W-:Y:S01]  /*15cf0*/  IMAD.MOV.U32 R6, RZ, RZ, R3 ;  /* 0x000000ffff067224 */ /* 0x010fe200078e0003 */
[C---:B---3--:R-:W-:Y:S01]  /*15d00*/  IADD3 R2, P1, R4.reuse, R2, RZ ;  /* 0x0000000204027210 */ /* 0x048fe20007f3e0ff */
[----:B--2---:R-:W-:Y:S01]  /*15d10*/  IMAD.MOV.U32 R7, RZ, RZ, R5 ;  /* 0x000000ffff077224 */ /* 0x004fe200078e0005 */
[----:B------:R-:W-:Y:S04]  /*15d20*/  IADD3 R4, P0, R4, R133, RZ ;  /* 0x0000008504047210 */ /* 0x000fe80007f1e0ff */
[C---:B------:R-:W-:Y:S01]  /*15d30*/  IADD3.X R3, R0.reuse, R7, RZ, P1, !PT ;  /* 0x0000000700037210 */ /* 0x040fe20000ffe4ff */
[----:B------:R-:W-:Y:S04]  /*15d40*/  IMAD.X R5, R0, 0x1, R134, P0 ;  /* 0x0000000100057824 */ /* 0x000fe800000e0686 */
[----:B------:R-:W-:Y:S01]  /*15d50*/  @!PT LDS RZ, [RZ] ;  /* 0x00000000fffff984 */ /* 0x000fe20000000800 */
[----:B------:R-:W-:Y:S01]  /*15d60*/  @!PT LDS RZ, [RZ] ;  /* 0x00000000fffff984 */ /* 0x000fe20000000800 */
[----:B------:R-:W-:Y:S01]  /*15d70*/  @!PT LDS RZ, [RZ] ;  /* 0x00000000fffff984 */ /* 0x000fe20000000800 */
[----:B------:R1:W-:Y:S04]  /*15d80*/  LDGSTS.E.BYPASS.LTC128B.128 [R6+0x5900], [R2.64], !P3 ;  /* 0x0590000002067fae */ /* 0x0003e8000d901d46 */
[----:B------:R1:W-:Y:S02]  /*15d90*/  LDGSTS.E.BYPASS.LTC128B.128 [R6+0x7900], [R4.64], !P5 ;  /* 0x0790000004067fae */ /* 0x0003e4000e901d46 */
.L_x_1943:
[----:B--234-:R-:W-:Y:S05]  /*15da0*/  BSYNC B0 ;  /* 0x0000000000007941 */ /* 0x01cfea0003800000 */
.L_x_1942:
[----:B-1----:R-:W-:Y:S01]  /*15db0*/  FMNMX.FTZ R2, R249, R132, !PT ;  /* 0x00000084f9027209 */ /* 0x002fe20007810000 */
[----:B------:R-:W2:Y:S01]  /*15dc0*/  LDL R3, [R1+0x70] ;  /* 0x0000700001037983 */ /* 0x000ea20000100800 */
[----:B------:R-:W-:Y:S03]  /*15dd0*/  FMNMX.FTZ R0, R250, R137, !PT ;  /* 0x00000089fa007209 */ /* 0x000fe60007810000 */
[----:B------:R-:W3:Y:S04]  /*15de0*/  LDL R4, [R1+0x78] ;  /* 0x0000780001047983 */ /* 0x000ee80000100800 */
[----:B------:R-:W4:Y:S04]  /*15df0*/  LDL R10, [R1+0x7c] ;  /* 0x00007c00010a7983 */ /* 0x000f280000100800 */
[----:B------:R-:W5:Y:S04]  /*15e00*/  LDL R9, [R1+0x74] ;  /* 0x0000740001097983 */ /* 0x000f680000100800 */
[----:B------:R-:W5:Y:S04]  /*15e10*/  LDL R8, [R1+0x88] ;  /* 0x0000880001087983 */ /* 0x000f680000100800 */
[----:B------:R-:W5:Y:S04]  /*15e20*/  LDL R5, [R1+0x8c] ;  /* 0x00008c0001057983 */ /* 0x000f680000100800 */
[----:B------:R-:W5:Y:S04]  /*15e30*/  LDL R7, [R1+0x84] ;  /* 0x0000840001077983 */ /* 0x000f680000100800 */
[----:B------:R-:W5:Y:S04]  /*15e40*/  LDL R6, [R1+0x80] ;  /* 0x0000800001067983 */ /* 0x000f680000100800 */
[----:B------:R-:W0:Y:S01]  /*15e50*/  LDGDEPBAR ;  /* 0x00000000000079af */ /* 0x000e220000000000 */
[----:B--2---:R-:W-:Y:S02]  /*15e60*/  FMNMX.FTZ R3, R3, R138, !PT ;  /* 0x0000008a03037209 */ /* 0x004fe40007810000 */
[----:B---3--:R-:W-:Y:S02]  /*15e70*/  FMNMX.FTZ R4, R4, R139, !PT ;  /* 0x0000008b04047209 */ /* 0x008fe40007810000 */
[----:B----4-:R-:W-:Y:S02]  /*15e80*/  FMNMX.FTZ R2, R10, R2, !PT ;  /* 0x000000020a027209 */ /* 0x010fe40007810000 */
        /* <DEDUP_REMOVED lines=60> */
[----:B------:R-:W1:Y:S04]  /*16250*/  SHFL.BFLY PT, R136, R4, 0x2, 0x1f ;  /* 0x0c401f0004887f89 */ /* 0x000e6800000e0000 */
[----:B------:R-:W2:Y:S04]  /*16260*/  SHFL.BFLY PT, R0, R135, 0x2, 0x1f ;  /* 0x0c401f0087007f89 */ /* 0x000ea800000e0000 */
[----:B------:R-:W3:Y:S04]  /*16270*/  SHFL.BFLY PT, R2, R134, 0x2, 0x1f ;  /* 0x0c401f0086027f89 */ /* 0x000ee800000e0000 */
[----:B------:R-:W4:Y:S01]  /*16280*/  SHFL.BFLY PT, R7, R5, 0x2, 0x1f ;  /* 0x0c401f0005077f89 */ /* 0x000f2200000e0000 */
[----:B-1----:R-:W-:Y:S02]  /*16290*/  FMNMX.FTZ R136, R4, R136, !PT ;  /* 0x0000008804887209 */ /* 0x002fe40007810000 */
[----:B--2---:R-:W-:Y:S02]  /*162a0*/  FMNMX.FTZ R135, R135, R0, !PT ;  /* 0x0000000087877209 */ /* 0x004fe40007810000 */
[----:B---3--:R-:W-:Y:S03]  /*162b0*/  FMNMX.FTZ R134, R134, R2, !PT ;  /* 0x0000000286867209 */ /* 0x008fe60007810000 */
[----:B------:R-:W1:Y:S01]  /*162c0*/  SHFL.BFLY PT, R3, R135, 0x1, 0x1f ;  /* 0x0c201f0087037f89 */ /* 0x000e6200000e0000 */
[----:B----4-:R-:W-:Y:S03]  /*162d0*/  FMNMX.FTZ R4, R5, R7, !PT ;  /* 0x0000000705047209 */ /* 0x010fe60007810000 */
[----:B------:R-:W2:Y:S04]  /*162e0*/  SHFL.BFLY PT, R2, R136, 0x1, 0x1f ;  /* 0x0c201f0088027f89 */ /* 0x000ea800000e0000 */
[----:B------:R-:W3:Y:S04]  /*162f0*/  SHFL.BFLY PT, R6, R134, 0x1, 0x1f ;  /* 0x0c201f0086067f89 */ /* 0x000ee800000e0000 */
[----:B------:R4:W4:Y:S01]  /*16300*/  SHFL.BFLY PT, R0, R4, 0x1, 0x1f ;  /* 0x0c201f0004007f89 */ /* 0x00092200000e0000 */
[----:B-1----:R-:W-:Y:S02]  /*16310*/  FMNMX.FTZ R135, R135, R3, !PT ;  /* 0x0000000387877209 */ /* 0x002fe40007810000 */
[----:B--2---:R-:W-:Y:S02]  /*16320*/  FMNMX.FTZ R136, R136, R2, !PT ;  /* 0x0000000288887209 */ /* 0x004fe40007810000 */
[----:B---3--:R-:W-:Y:S02]  /*16330*/  FMNMX.FTZ R134, R134, R6, !PT ;  /* 0x0000000686867209 */ /* 0x008fe40007810000 */
.L_x_2021:
[----:B------:R-:W2:Y:S01]  /*16340*/  LDL.LU R9, [R1+0x7c] ;  /* 0x00007c0001097983 */ /* 0x000ea20000300800 */
[----:B------:R-:W-:Y:S01]  /*16350*/  FADD.FTZ R2, -R136, R132 ;  /* 0x0000008488027221 */ /* 0x000fe20000010100 */
[----:B----4-:R-:W-:Y:S01]  /*16360*/  FMNMX.FTZ R133, R0, R4, !PT ;  /* 0x0000000400857209 */ /* 0x010fe20007810000 */
[----:B------:R-:W-:Y:S01]  /*16370*/  FMUL.FTZ R7, R136, c[0x0][0x2d0] ;  /* 0x0000b40088077a20 */ /* 0x000fe20000410000 */
[----:B------:R-:W3:Y:S01]  /*16380*/  LDL.LU R5, [R1+0x74] ;  /* 0x0000740001057983 */ /* 0x000ee20000300800 */
[----:B------:R-:W-:Y:S01]  /*16390*/  FMUL.FTZ R2, R2, c[0x0][0x2d0] ;  /* 0x0000b40002027a20 */ /* 0x000fe20000410000 */
[----:B------:R-:W-:Y:S01]  /*163a0*/  WARPSYNC 0xffffffff ;  /* 0xffffffff00007948 */ /* 0x000fe20003800000 */
[----:B------:R-:W-:Y:S01]  /*163b0*/  FMUL.FTZ R6, R135, c[0x0][0x2d0] ;  /* 0x0000b40087067a20 */ /* 0x000fe20000410000 */
[----:B------:R-:W4:Y:S01]  /*163c0*/  LDL.LU R37, [R1+0x88] ;  /* 0x0000880001257983 */ /* 0x000f220000300800 */
[----:B------:R1:W-:Y:S01]  /*163d0*/  MUFU.EX2 R3, R2 ;  /* 0x0000000200037308 */ /* 0x0003e20000000800 */
[--C-:B------:R-:W-:Y:S02]  /*163e0*/  FFMA.FTZ R10, R248, c[0x0][0x2d0], -R7.reuse ;  /* 0x0000b400f80a7a23 */ /* 0x100fe40000010807 */
[----:B------:R-:W5:Y:S01]  /*163f0*/  LDL.LU R43, [R1+0x70] ;  /* 0x00007000012b7983 */ /* 0x000f620000300800 */
[--C-:B------:R-:W-:Y:S02]  /*16400*/  FFMA.FTZ R247, R247, c[0x0][0x2d0], -R7.reuse ;  /* 0x0000b400f7f77a23 */ /* 0x100fe40000010807 */
[--C-:B------:R-:W-:Y:S01]  /*16410*/  FFMA.FTZ R245, R245, c[0x0][0x2d0], -R7.reuse ;  /* 0x0000b400f5f57a23 */ /* 0x100fe20000010807 */
[----:B------:R-:W4:Y:S01]  /*16420*/  LDL.LU R52, [R1+0x78] ;  /* 0x0000780001347983 */ /* 0x000f220000300800 */
[--C-:B------:R-:W-:Y:S02]  /*16430*/  FFMA.FTZ R219, R219, c[0x0][0x2d0], -R7.reuse ;  /* 0x0000b400dbdb7a23 */ /* 0x100fe40000010807 */
[----:B------:R1:W-:Y:S01]  /*16440*/  MUFU.EX2 R56, R10 ;  /* 0x0000000a00387308 */ /* 0x0003e20000000800 */
[----:B------:R-:W4:Y:S01]  /*16450*/  LDL.LU R49, [R1+0x8c] ;  /* 0x00008c0001317983 */ /* 0x000f220000300800 */
[--C-:B------:R-:W-:Y:S02]  /*16460*/  FFMA.FTZ R217, R217, c[0x0][0x2d0], -R7.reuse ;  /* 0x0000b400d9d97a23 */ /* 0x100fe40000010807 */
[--C-:B------:R-:W-:Y:S01]  /*16470*/  FFMA.FTZ R215, R29, c[0x0][0x2d0], -R7.reuse ;  /* 0x0000b4001dd77a23 */ /* 0x100fe20000010807 */
[----:B------:R-:W4:Y:S01]  /*16480*/  LDL.LU R48, [R1+0x84] ;  /* 0x0000840001307983 */ /* 0x000f220000300800 */
[--C-:B------:R-:W-:Y:S02]  /*16490*/  FFMA.FTZ R45, R13, c[0x0][0x2d0], -R7.reuse ;  /* 0x0000b4000d2d7a23 */ /* 0x100fe40000010807 */
[--C-:B------:R-:W-:Y:S02]  /*164a0*/  FFMA.FTZ R213, R206, c[0x0][0x2d0], -R6.reuse ;  /* 0x0000b400ced57a23 */ /* 0x100fe40000010806 */
[--C-:B------:R-:W-:Y:S01]  /*164b0*/  FFMA.FTZ R212, R204, c[0x0][0x2d0], -R6.reuse ;  /* 0x0000b400ccd47a23 */ /* 0x100fe20000010806 */
[----:B------:R-:W-:Y:S01]  /*164c0*/  MUFU.EX2 R219, R219 ;  /* 0x000000db00db7308 */ /* 0x000fe20000000800 */
[--C-:B------:R-:W-:Y:S02]  /*164d0*/  FFMA.FTZ R248, R26, c[0x0][0x2d0], -R6.reuse ;  /* 0x0000b4001af87a23 */ /* 0x100fe40000010806 */
[--C-:B-1----:R-:W-:Y:S02]  /*164e0*/  FFMA.FTZ R2, R249, c[0x0][0x2d0], -R7.reuse ;  /* 0x0000b400f9027a23 */ /* 0x102fe40000010807 */
[--C-:B------:R-:W-:Y:S02]  /*164f0*/  FFMA.FTZ R249, R27, c[0x0][0x2d0], -R7.reuse ;  /* 0x0000b4001bf97a23 */ /* 0x100fe40000010807 */
[--C-:B------:R-:W-:Y:S02]  /*16500*/  FFMA.FTZ R218, R218, c[0x0][0x2d0], -R6.reuse ;  /* 0x0000b400dada7a23 */ /* 0x100fe40000010806 */
[--C-:B------:R-:W-:Y:S01]  /*16510*/  FFMA.FTZ R216, R216, c[0x0][0x2d0], -R6.reuse ;  /* 0x0000b400d8d87a23 */ /* 0x100fe20000010806 */
[----:B------:R1:W-:Y:S01]  /*16520*/  MUFU.EX2 R42, R2 ;  /* 0x00000002002a7308 */ /* 0x0003e20000000800 */
[--C-:B------:R-:W-:Y:S02]  /*16530*/  FFMA.FTZ R246, R246, c[0x0][0x2d0], -R6.reuse ;  /* 0x0000b400f6f67a23 */ /* 0x100fe40000010806 */
[----:B------:R-:W-:Y:S02]  /*16540*/  FFMA.FTZ R10, R15, c[0x0][0x2d0], -R7 ;  /* 0x0000b4000f0a7a23 */ /* 0x000fe40000010807 */
[--C-:B------:R-:W-:Y:S02]  /*16550*/  FFMA.FTZ R231, R231, c[0x0][0x2d0], -R6.reuse ;  /* 0x0000b400e7e77a23 */ /* 0x100fe40000010806 */
[--C-:B------:R-:W-:Y:S02]  /*16560*/  FFMA.FTZ R210, R30, c[0x0][0x2d0], -R6.reuse ;  /* 0x0000b4001ed27a23 */ /* 0x100fe40000010806 */
[--C-:B------:R-:W-:Y:S01]  /*16570*/  FFMA.FTZ R209, R28, c[0x0][0x2d0], -R6.reuse ;  /* 0x0000b4001cd17a23 */ /* 0x100fe20000010806 */
[----:B------:R-:W-:Y:S01]  /*16580*/  MUFU.EX2 R246, R246 ;  /* 0x000000f600f67308 */ /* 0x000fe20000000800 */
[--C-:B------:R-:W-:Y:S02]  /*16590*/  FFMA.FTZ R46, R14, c[0x0][0x2d0], -R6.reuse ;  /* 0x0000b4000e2e7a23 */ /* 0x100fe40000010806 */
[--C-:B------:R-:W-:Y:S07]  /*165a0*/  FFMA.FTZ R47, R12, c[0x0][0x2d0], -R6.reuse ;  /* 0x0000b4000c2f7a23 */ /* 0x100fee0000010806 */
[----:B------:R-:W-:Y:S01]  /*165b0*/  MUFU.EX2 R247, R247 ;  /* 0x000000f700f77308 */ /* 0x000fe20000000800 */
[----:B-1----:R-:W-:Y:S04]  /*165c0*/  FADD.FTZ R2, -R135, R137 ;  /* 0x0000008987027221 */ /* 0x002fe80000010100 */
[----:B------:R-:W-:Y:S05]  /*165d0*/  FMUL.FTZ R2, R2, c[0x0][0x2d0] ;  /* 0x0000b40002027a20 */ /* 0x000fea0000410000 */
[----:B------:R1:W1:Y:S02]  /*165e0*/  MUFU.EX2 R8, R2 ;  /* 0x0000000200087308 */ /* 0x0002640000000800 */
[--C-:B-1----:R-:W-:Y:S02]  /*165f0*/  FFMA.FTZ R2, R250, c[0x0][0x2d0], -R6.reuse ;  /* 0x0000b400fa027a23 */ /* 0x102fe40000010806 */
[--C-:B------:R-:W-:Y:S06]  /*16600*/  FFMA.FTZ R250, R25, c[0x0][0x2d0], -R7.reuse ;  /* 0x0000b40019fa7a23 */ /* 0x100fec0000010807 */
[----:B------:R1:W-:Y:S02]  /*16610*/  MUFU.EX2 R41, R2 ;  /* 0x0000000200297308 */ /* 0x0003e40000000800 */
[--C-:B-1----:R-:W-:Y:S02]  /*16620*/  FFMA.FTZ R2, R228, c[0x0][0x2d0], -R6.reuse ;  /* 0x0000b400e4027a23 */ /* 0x102fe40000010806 */
[--C-:B------:R-:W-:Y:S06]  /*16630*/  FFMA.FTZ R228, R205, c[0x0][0x2d0], -R7.reuse ;  /* 0x0000b400cde47a23 */ /* 0x100fec0000010807 */
[----:B------:R1:W-:Y:S02]  /*16640*/  MUFU.EX2 R57, R2 ;  /* 0x0000000200397308 */ /* 0x0003e40000000800 */
[----:B-1----:R-:W-:Y:S02]  /*16650*/  FFMA.FTZ R2, R227, c[0x0][0x2d0], -R6 ;  /* 0x0000b400e3027a23 */ /* 0x002fe40000010806 */
[--C-:B------:R-:W-:Y:S06]  /*16660*/  FFMA.FTZ R227, R31, c[0x0][0x2d0], -R7.reuse ;  /* 0x0000b4001fe37a23 */ /* 0x100fec0000010807 */
[----:B------:R1:W-:Y:S02]  /*16670*/  MUFU.EX2 R58, R2 ;  /* 0x00000002003a7308 */ /* 0x0003e40000000800 */
[----:B-1----:R-:W-:Y:S04]  /*16680*/  FADD.FTZ R2, -R134, R138 ;  /* 0x0000008a86027221 */ /* 0x002fe80000010100 */
[----:B------:R-:W-:Y:S06]  /*16690*/  FMUL.FTZ R2, R2, c[0x0][0x2d0] ;  /* 0x0000b40002027a20 */ /* 0x000fec0000410000 */
[----:B------:R-:W1:Y:S01]  /*166a0*/  MUFU.EX2 R2, R2 ;  /* 0x0000000200027308 */ /* 0x000e620000000800 */
        /* <DEDUP_REMOVED lines=39> */
[C---:B-1----:R-:W-:Y:S02]  /*16920*/  FMUL.FTZ R45, R2.reuse, R173 ;  /* 0x000000ad022d7220 */ /* 0x042fe40000410000 */
        /* <DEDUP_REMOVED lines=17> */
[--C-:B--2---:R-:W-:Y:S02]  /*16a40*/  FFMA.FTZ R11, R9, c[0x0][0x2d0], -R7.reuse ;  /* 0x0000b400090b7a23 */ /* 0x104fe40000010807 */
[--C-:B------:R-:W-:Y:S02]  /*16a50*/  FFMA.FTZ R9, R229, c[0x0][0x2d0], -R7.reuse ;  /* 0x0000b400e5097a23 */ /* 0x100fe40000010807 */
[--C-:B---3--:R-:W-:Y:S01]  /*16a60*/  FFMA.FTZ R5, R5, c[0x0][0x2d0], -R6.reuse ;  /* 0x0000b40005057a23 */ /* 0x108fe20000010806 */
[----:B------:R-:W1:Y:S01]  /*16a70*/  MUFU.EX2 R44, R11 ;  /* 0x0000000b002c7308 */ /* 0x000e620000000800 */
[----:B------:R-:W-:Y:S02]  /*16a80*/  FFMA.FTZ R229, R207, c[0x0][0x2d0], -R7 ;  /* 0x0000b400cfe57a23 */ /* 0x000fe40000010807 */
[----:B------:R-:W2:Y:S01]  /*16a90*/  LDL.LU R7, [R1+0xbc] ;  /* 0x0000bc0001077983 */ /* 0x000ea20000300800 */
[C---:B------:R-:W-:Y:S02]  /*16aa0*/  FMUL.FTZ R124, R2.reuse, R124 ;  /* 0x0000007c027c7220 */ /* 0x040fe40000410000 */
[----:B------:R-:W-:Y:S04]  /*16ab0*/  FMUL.FTZ R125, R2, R125 ;  /* 0x0000007d027d7220 */ /* 0x000fe80000410000 */
[----:B------:R3:W3:Y:S10]  /*16ac0*/  MUFU.EX2 R11, R5 ;  /* 0x00000005000b7308 */ /* 0x0006f40000000800 */
[----:B------:R5:W-:Y:S01]  /*16ad0*/  MUFU.EX2 R50, R9 ;  /* 0x0000000900327308 */ /* 0x000be20000000800 */
[----:B-1----:R-:W-:Y:S01]  /*16ae0*/  F2FP.PACK_AB R140, R44, R42 ;  /* 0x0000002a2c8c723e */ /* 0x002fe200000000ff */
[----:B---3--:R-:W-:Y:S01]  /*16af0*/  FMUL.FTZ R5, R134, c[0x0][0x2d0] ;  /* 0x0000b40086057a20 */ /* 0x008fe20000410000 */
[----:B------:R-:W-:Y:S03]  /*16b00*/  F2FP.PACK_AB R141, R11, R41 ;  /* 0x000000290b8d723e */ /* 0x000fe600000000ff */
[--C-:B----4-:R-:W-:Y:S02]  /*16b10*/  FFMA.FTZ R0, R37, c[0x0][0x2d0], -R5.reuse ;  /* 0x0000b40025007a23 */ /* 0x110fe40000010805 */
[----:B------:R-:W3:Y:S01]  /*16b20*/  LDL.LU R37, [R1+0x80] ;  /* 0x0000800001257983 */ /* 0x000ee20000300800 */
[--C-:B------:R-:W-:Y:S01]  /*16b30*/  FFMA.FTZ R205, R40, c[0x0][0x2d0], -R5.reuse ;  /* 0x0000b40028cd7a23 */ /* 0x100fe20000010805 */
[----:B------:R1:W-:Y:S01]  /*16b40*/  MUFU.EX2 R138, R0 ;  /* 0x00000000008a7308 */ /* 0x0003e20000000800 */
[--C-:B------:R-:W-:Y:S01]  /*16b50*/  FFMA.FTZ R4, R251, c[0x0][0x2d0], -R5.reuse ;  /* 0x0000b400fb047a23 */ /* 0x100fe20000010805 */
[----:B------:R-:W4:Y:S01]  /*16b60*/  LDL.LU R40, [R1+0xb0] ;  /* 0x0000b00001287983 */ /* 0x000f220000300800 */
[--C-:B-----5:R-:W-:Y:S02]  /*16b70*/  FFMA.FTZ R9, R43, c[0x0][0x2d0], -R5.reuse ;  /* 0x0000b4002b097a23 */ /* 0x120fe40000010805 */
[----:B------:R-:W-:Y:S02]  /*16b80*/  FFMA.FTZ R251, R24, c[0x0][0x2d0], -R6 ;  /* 0x0000b40018fb7a23 */ /* 0x000fe40000010806 */
[----:B------:R-:W5:Y:S01]  /*16b90*/  LDSM.16.MT88.4 R24, [R233+0x100] ;  /* 0x00010000e918783b */ /* 0x000f620000004200 */
[--C-:B------:R-:W-:Y:S02]  /*16ba0*/  FFMA.FTZ R220, R220, c[0x0][0x2d0], -R5.reuse ;  /* 0x0000b400dcdc7a23 */ /* 0x100fe40000010805 */
[----:B------:R-:W1:Y:S01]  /*16bb0*/  MUFU.EX2 R55, R4 ;  /* 0x0000000400377308 */ /* 0x000e620000000800 */
[--C-:B------:R-:W-:Y:S02]  /*16bc0*/  FFMA.FTZ R226, R226, c[0x0][0x2d0], -R5.reuse ;  /* 0x0000b400e2e27a23 */ /* 0x100fe40000010805 */
[--C-:B------:R-:W-:Y:S02]  /*16bd0*/  FFMA.FTZ R224, R224, c[0x0][0x2d0], -R5.reuse ;  /* 0x0000b400e0e07a23 */ /* 0x100fe40000010805 */
[--C-:B------:R-:W-:Y:S02]  /*16be0*/  FFMA.FTZ R221, R221, c[0x0][0x2d0], -R5.reuse ;  /* 0x0000b400dddd7a23 */ /* 0x100fe40000010805 */
[--C-:B------:R-:W-:Y:S02]  /*16bf0*/  FFMA.FTZ R28, R20, c[0x0][0x2d0], -R5.reuse ;  /* 0x0000b400141c7a23 */ /* 0x100fe40000010805 */
[--C-:B------:R-:W-:Y:S01]  /*16c00*/  FFMA.FTZ R29, R19, c[0x0][0x2d0], -R5.reuse ;  /* 0x0000b400131d7a23 */ /* 0x100fe20000010805 */
[----:B------:R5:W-:Y:S01]  /*16c10*/  MUFU.EX2 R43, R9 ;  /* 0x00000009002b7308 */ /* 0x000be20000000800 */
[--C-:B------:R-:W-:Y:S02]  /*16c20*/  FFMA.FTZ R30, R16, c[0x0][0x2d0], -R5.reuse ;  /* 0x0000b400101e7a23 */ /* 0x100fe40000010805 */
[----:B------:R-:W-:Y:S02]  /*16c30*/  FFMA.FTZ R204, R36, c[0x0][0x2d0], -R5 ;  /* 0x0000b40024cc7a23 */ /* 0x000fe40000010805 */
[----:B-1----:R-:W-:Y:S02]  /*16c40*/  FADD.FTZ R0, -R133, R139 ;  /* 0x0000008b85007221 */ /* 0x002fe40000010100 */
[--C-:B------:R-:W-:Y:S02]  /*16c50*/  FFMA.FTZ R139, R35, c[0x0][0x2d0], -R5.reuse ;  /* 0x0000b400238b7a23 */ /* 0x100fe40000010805 */
[--C-:B------:R-:W-:Y:S01]  /*16c60*/  FFMA.FTZ R207, R32, c[0x0][0x2d0], -R5.reuse ;  /* 0x0000b40020cf7a23 */ /* 0x100fe20000010805 */
[----:B------:R-:W-:Y:S01]  /*16c70*/  MUFU.EX2 R226, R226 ;  /* 0x000000e200e27308 */ /* 0x000fe20000000800 */
[--C-:B------:R-:W-:Y:S02]  /*16c80*/  FFMA.FTZ R15, R22, c[0x0][0x2d0], -R5.reuse ;  /* 0x0000b400160f7a23 */ /* 0x100fe40000010805 */
[----:B------:R-:W-:Y:S01]  /*16c90*/  FMUL.FTZ R0, R0, c[0x0][0x2d0] ;  /* 0x0000b40000007a20 */ /* 0x000fe20000410000 */
[----:B------:R-:W-:Y:S01]  /*16ca0*/  MOV R166, R55 ;  /* 0x0000003700a67202 */ /* 0x000fe20000000f00 */
[----:B------:R-:W-:Y:S02]  /*16cb0*/  FMUL.FTZ R4, R133, c[0x0][0x2d0] ;  /* 0x0000b40085047a20 */ /* 0x000fe40000410000 */
[----:B------:R-:W-:Y:S02]  /*16cc0*/  FMUL.FTZ R32, R3, R160 ;  /* 0x000000a003207220 */ /* 0x000fe40000410000 */
[--C-:B------:R-:W-:Y:S01]  /*16cd0*/  FFMA.FTZ R6, R52, c[0x0][0x2d0], -R4.reuse ;  /* 0x0000b40034067a23 */ /* 0x100fe20000010804 */
[----:B------:R-:W-:Y:S01]  /*16ce0*/  MUFU.EX2 R0, R0 ;  /* 0x0000000000007308 */ /* 0x000fe20000000800 */
[--C-:B------:R-:W-:Y:S02]  /*16cf0*/  FFMA.FTZ R223, R223, c[0x0][0x2d0], -R4.reuse ;  /* 0x0000b400dfdf7a23 */ /* 0x100fe40000010804 */
[--C-:B------:R-:W-:Y:S02]  /*16d00*/  FFMA.FTZ R222, R222, c[0x0][0x2d0], -R4.reuse ;  /* 0x0000b400dede7a23 */ /* 0x100fe40000010804 */
[----:B-----5:R-:W-:Y:S02]  /*16d10*/  FFMA.FTZ R9, R252, c[0x0][0x2d0], -R5 ;  /* 0x0000b400fc097a23 */ /* 0x020fe40000010805 */
        /* <DEDUP_REMOVED lines=8> */
[----:B------:R-:W5:Y:S01]  /*16da0*/  MUFU.EX2 R51, R9 ;  /* 0x0000000900337308 */ /* 0x000f620000000800 */
[--C-:B------:R-:W-:Y:S02]  /*16db0*/  FFMA.FTZ R208, R38, c[0x0][0x2d0], -R4.reuse ;  /* 0x0000b40026d07a23 */ /* 0x100fe40000010804 */
[--C-:B------:R-:W-:Y:S02]  /*16dc0*/  FFMA.FTZ R211, R34, c[0x0][0x2d0], -R4.reuse ;  /* 0x0000b40022d37a23 */ /* 0x100fe40000010804 */
[--C-:B------:R-:W-:Y:S02]  /*16dd0*/  FFMA.FTZ R31, R23, c[0x0][0x2d0], -R4.reuse ;  /* 0x0000b400171f7a23 */ /* 0x100fe40000010804 */
[--C-:B------:R-:W-:Y:S02]  /*16de0*/  FFMA.FTZ R14, R17, c[0x0][0x2d0], -R4.reuse ;  /* 0x0000b400110e7a23 */ /* 0x100fe40000010804 */
[C---:B------:R-:W-:Y:S01]  /*16df0*/  FMUL.FTZ R21, R3.reuse, R193 ;  /* 0x000000c103157220 */ /* 0x040fe20000410000 */
[----:B------:R-:W5:Y:S01]  /*16e00*/  MUFU.EX2 R252, R5 ;  /* 0x0000000500fc7308 */ /* 0x000f620000000800 */
[C---:B------:R-:W-:Y:S01]  /*16e10*/  FMUL.FTZ R34, R8.reuse, R162 ;  /* 0x000000a208227220 */ /* 0x040fe20000410000 */
[----:B------:R-:W-:Y:S01]  /*16e20*/  MOV R162, R57 ;  /* 0x0000003900a27202 */ /* 0x000fe20000000f00 */
[----:B------:R-:W-:Y:S01]  /*16e30*/  FMUL.FTZ R35, R8, R163 ;  /* 0x000000a308237220 */ /* 0x000fe20000410000 */
[----:B------:R-:W-:Y:S01]  /*16e40*/  MOV R163, R56 ;  /* 0x0000003800a37202 */ /* 0x000fe20000000f00 */
[----:B-1----:R-:W-:Y:S01]  /*16e50*/  FFMA.FTZ R6, R48, c[0x0][0x2d0], -R4 ;  /* 0x0000b40030067a23 */ /* 0x002fe20000010804 */
[----:B------:R-:W-:Y:S01]  /*16e60*/  MOV R193, R50 ;  /* 0x0000003200c17202 */ /* 0x000fe20000000f00 */
[----:B------:R-:W-:Y:S01]  /*16e70*/  FMUL.FTZ R55, R8, R167 ;  /* 0x000000a708377220 */ /* 0x000fe20000410000 */
[----:B------:R-:W-:Y:S01]  /*16e80*/  MOV R167, R58 ;  /* 0x0000003a00a77202 */ /* 0x000fe20000000f00 */
[----:B------:R-:W-:Y:S01]  /*16e90*/  FMUL.FTZ R16, R3, R176 ;  /* 0x000000b003107220 */ /* 0x000fe20000410000 */
[----:B------:R-:W-:Y:S01]  /*16ea0*/  F2FP.PACK_AB R142, R193, R163 ;  /* 0x000000a3c18e723e */ /* 0x000fe200000000ff */
[----:B------:R-:W-:Y:S01]  /*16eb0*/  FMUL.FTZ R17, R3, R177 ;  /* 0x000000b103117220 */ /* 0x000fe20000410000 */
[----:B------:R-:W-:Y:S01]  /*16ec0*/  F2FP.PACK_AB R143, R167, R162 ;  /* 0x000000a2a78f723e */ /* 0x000fe200000000ff */
[C---:B------:R-:W-:Y:S01]  /*16ed0*/  FMUL.FTZ R20, R3.reuse, R192 ;  /* 0x000000c003147220 */ /* 0x040fe20000410000 */
[----:B-----5:R-:W-:Y:S01]  /*16ee0*/  MOV R192, R51 ;  /* 0x0000003300c07202 */ /* 0x020fe20000000f00 */
[C---:B------:R-:W-:Y:S01]  /*16ef0*/  FMUL.FTZ R33, R3.reuse, R161 ;  /* 0x000000a103217220 */ /* 0x040fe20000410000 */
[----:B------:R-:W-:Y:S01]  /*16f00*/  MOV R161, R12 ;  /* 0x0000000c00a17202 */ /* 0x000fe20000000f00 */
[C---:B------:R-:W-:Y:S01]  /*16f10*/  FMUL.FTZ R36, R3.reuse, R180 ;  /* 0x000000b403247220 */ /* 0x040fe20000410000 */
[----:B------:R-:W-:Y:S01]  /*16f20*/  MOV R176, R10 ;  /* 0x0000000a00b07202 */ /* 0x000fe20000000f00 */
[C---:B------:R-:W-:Y:S01]  /*16f30*/  FMUL.FTZ R48, R3.reuse, R148 ;  /* 0x0000009403307220 */ /* 0x040fe20000410000 */
[----:B------:R-:W-:Y:S01]  /*16f40*/  F2FP.PACK_AB R148, R138, R43 ;  /* 0x0000002b8a94723e */ /* 0x000fe200000000ff */
[C---:B------:R-:W-:Y:S01]  /*16f50*/  FMUL.FTZ R49, R3.reuse, R149 ;  /* 0x0000009503317220 */ /* 0x040fe20000410000 */
[----:B------:R-:W-:Y:S01]  /*16f60*/  LDSM.16.MT88.4 R56, [R236+0x100] ;  /* 0x00010000ec38783b */ /* 0x000fe20000004200 */
[C---:B------:R-:W-:Y:S01]  /*16f70*/  FMUL.FTZ R52, R3.reuse, R164 ;  /* 0x000000a403347220 */ /* 0x040fe20000410000 */
[----:B------:R-:W-:Y:S01]  /*16f80*/  F2FP.PACK_AB R149, R252, R137 ;  /* 0x00000089fc95723e */ /* 0x000fe200000000ff */
[C---:B------:R-:W-:Y:S01]  /*16f90*/  FMUL.FTZ R5, R3.reuse, R201 ;  /* 0x000000c903057220 */ /* 0x040fe20000410000 */
[----:B------:R-:W-:Y:S01]  /*16fa0*/  MOV R164, R13 ;  /* 0x0000000d00a47202 */ /* 0x000fe20000000f00 */
[----:B------:R-:W-:Y:S01]  /*16fb0*/  FMUL.FTZ R12, R2, R196 ;  /* 0x000000c4020c7220 */ /* 0x000fe20000410000 */
[----:B------:R-:W-:Y:S01]  /*16fc0*/  MOV R196, R43 ;  /* 0x0000002b00c47202 */ /* 0x000fe20000000f00 */
[----:B------:R-:W-:Y:S01]  /*16fd0*/  FMUL.FTZ R10, R0, R186 ;  /* 0x000000ba000a7220 */ /* 0x000fe20000410000 */
        /* <DEDUP_REMOVED lines=8> */
[----:B------:R-:W5:Y:S01]  /*17060*/  LDL.LU R186, [R1+0xb8] ;  /* 0x0000b80001ba7983 */ /* 0x000f620000300800 */
[----:B------:R-:W-:Y:S01]  /*17070*/  FMUL.FTZ R50, R8, R150 ;  /* 0x0000009608327220 */ /* 0x000fe20000410000 */
[----:B------:R-:W-:Y:S01]  /*17080*/  F2FP.PACK_AB R150, R166, R192 ;  /* 0x000000c0a696723e */ /* 0x000fe200000000ff */
[C---:B------:R-:W-:Y:S01]  /*17090*/  FMUL.FTZ R51, R8.reuse, R151 ;  /* 0x0000009708337220 */ /* 0x040fe20000410000 */
[----:B------:R-:W-:Y:S01]  /*170a0*/  MUFU.EX2 R224, R224 ;  /* 0x000000e000e07308 */ /* 0x000fe20000000800 */
[C---:B------:R-:W-:Y:S01]  /*170b0*/  FMUL.FTZ R22, R8.reuse, R194 ;  /* 0x000000c208167220 */ /* 0x040fe20000410000 */
[----:B------:R-:W-:Y:S01]  /*170c0*/  MOV R194, R31 ;  /* 0x0000001f00c27202 */ /* 0x000fe20000000f00 */
[----:B------:R-:W-:Y:S01]  /*170d0*/  FMUL.FTZ R23, R8, R195 ;  /* 0x000000c308177220 */ /* 0x000fe20000410000 */
[----:B------:R-:W-:Y:S01]  /*170e0*/  MOV R195, R15 ;  /* 0x0000000f00c37202 */ /* 0x000fe20000000f00 */
[----:B------:R-:W-:Y:S02]  /*170f0*/  FMUL.FTZ R13, R2, R197 ;  /* 0x000000c5020d7220 */ /* 0x000fe40000410000 */
[C---:B------:R-:W-:Y:S02]  /*17100*/  FMUL.FTZ R14, R0.reuse, R198 ;  /* 0x000000c6000e7220 */ /* 0x040fe40000410000 */
[----:B------:R-:W-:Y:S01]  /*17110*/  FMUL.FTZ R15, R0, R199 ;  /* 0x000000c7000f7220 */ /* 0x000fe20000410000 */
[----:B------:R-:W-:Y:S01]  /*17120*/  MUFU.EX2 R225, R225 ;  /* 0x000000e100e17308 */ /* 0x000fe20000000800 */
[C---:B------:R-:W-:Y:S01]  /*17130*/  FMUL.FTZ R28, R2.reuse, R188 ;  /* 0x000000bc021c7220 */ /* 0x040fe20000410000 */
[----:B------:R-:W-:Y:S01]  /*17140*/  MOV R199, R192 ;  /* 0x000000c000c77202 */ /* 0x000fe20000000f00 */
[----:B------:R-:W-:Y:S02]  /*17150*/  FMUL.FTZ R29, R2, R189 ;  /* 0x000000bd021d7220 */ /* 0x000fe40000410000 */
[C---:B------:R-:W-:Y:S02]  /*17160*/  FMUL.FTZ R30, R0.reuse, R190 ;  /* 0x000000be001e7220 */ /* 0x040fe40000410000 */
        /* <DEDUP_REMOVED lines=23> */
[----:B------:R-:W-:Y:S07]  /*172e0*/  FMUL.FTZ R127, R0, R127 ;  /* 0x0000007f007f7220 */ /* 0x000fee0000410000 */
[----:B------:R1:W-:Y:S10]  /*172f0*/  MUFU.EX2 R180, R216 ;  /* 0x000000d800b47308 */ /* 0x0003f40000000800 */
[----:B------:R1:W-:Y:S10]  /*17300*/  MUFU.EX2 R189, R221 ;  /* 0x000000dd00bd7308 */ /* 0x0003f40000000800 */
[----:B------:R-:W-:Y:S01]  /*17310*/  MUFU.EX2 R192, R139 ;  /* 0x0000008b00c07308 */ /* 0x000fe20000000800 */
[----:B-1----:R-:W-:Y:S09]  /*17320*/  MOV R216, R165 ;  /* 0x000000a500d87202 */ /* 0x002ff20000000f00 */
[----:B------:R-:W-:Y:S01]  /*17330*/  MUFU.EX2 R190, R228 ;  /* 0x000000e400be7308 */ /* 0x000fe20000000800 */
[----:B------:R-:W-:Y:S09]  /*17340*/  MOV R221, R176 ;  /* 0x000000b000dd7202 */ /* 0x000ff20000000f00 */
[----:B------:R-:W-:Y:S10]  /*17350*/  MUFU.EX2 R176, R249 ;  /* 0x000000f900b07308 */ /* 0x000ff40000000800 */
[----:B------:R-:W-:Y:S10]  /*17360*/  MUFU.EX2 R198, R204 ;  /* 0x000000cc00c67308 */ /* 0x000ff40000000800 */
[----:B------:R-:W-:Y:S01]  /*17370*/  MUFU.EX2 R197, R208 ;  /* 0x000000d000c57308 */ /* 0x000fe20000000800 */
[----:B--2---:R-:W-:Y:S02]  /*17380*/  FFMA.FTZ R132, R3, R7, R42 ;  /* 0x0000000703847223 */ /* 0x004fe4000001002a */
[----:B------:R-:W-:Y:S01]  /*17390*/  FMUL.FTZ R7, R8, R203 ;  /* 0x000000cb08077220 */ /* 0x000fe20000410000 */
[----:B------:R-:W-:Y:S01]  /*173a0*/  MOV R203, R47 ;  /* 0x0000002f00cb7202 */ /* 0x000fe20000000f00 */
[----:B------:R-:W-:Y:S05]  /*173b0*/  FMUL.FTZ R47, R0, R175 ;  /* 0x000000af002f7220 */ /* 0x000fea0000410000 */
[----:B------:R-:W-:Y:S01]  /*173c0*/  MUFU.EX2 R175, R206 ;  /* 0x000000ce00af7308 */ /* 0x000fe20000000800 */
[----:B---3--:R-:W-:Y:S02]  /*173d0*/  FFMA.FTZ R9, R37, c[0x0][0x2d0], -R4 ;  /* 0x0000b40025097a23 */ /* 0x008fe40000010804 */
[C---:B------:R-:W-:Y:S07]  /*173e0*/  FMUL.FTZ R4, R3.reuse, R200 ;  /* 0x000000c803047220 */ /* 0x040fee0000410000 */
[----:B------:R1:W-:Y:S01]  /*173f0*/  MUFU.EX2 R200, R6 ;  /* 0x0000000600c87308 */ /* 0x0003e20000000800 */
[----:B------:R-:W-:Y:S02]  /*17400*/  FMUL.FTZ R37, R3, R181 ;  /* 0x000000b503257220 */ /* 0x000fe40000410000 */
[C---:B----4-:R-:W-:Y:S02]  /*17410*/  FFMA.FTZ R3, R8.reuse, R40, R41 ;  /* 0x0000002808037223 */ /* 0x050fe40000010029 */
[----:B------:R-:W2:Y:S05]  /*17420*/  LDSM.16.MT88.4 R40, [R234+0x100] ;  /* 0x00010000ea28783b */ /* 0x000eaa0000004200 */
[----:B------:R-:W3:Y:S10]  /*17430*/  MUFU.EX2 R160, R9 ;  /* 0x0000000900a07308 */ /* 0x000ef40000000800 */
[----:B------:R-:W-:Y:S01]  /*17440*/  MUFU.EX2 R181, R217 ;  /* 0x000000d900b57308 */ /* 0x000fe20000000800 */
[----:B-1----:R-:W-:Y:S01]  /*17450*/  FMUL.FTZ R6, R8, R202 ;  /* 0x000000ca08067220 */ /* 0x002fe20000410000 */
[----:B------:R-:W-:Y:S01]  /*17460*/  MOV R202, R46 ;  /* 0x0000002e00ca7202 */ /* 0x000fe20000000f00 */
[----:B------:R-:W-:Y:S01]  /*17470*/  FMUL.FTZ R8, R2, R184 ;  /* 0x000000b802087220 */ /* 0x000fe20000410000 */
[----:B------:R-:W-:Y:S01]  /*17480*/  MOV R184, R11 ;  /* 0x0000000b00b87202 */ /* 0x000fe20000000f00 */
[----:B------:R-:W-:Y:S02]  /*17490*/  FMUL.FTZ R11, R0, R187 ;  /* 0x000000bb000b7220 */ /* 0x000fe40000410000 */
[----:B------:R-:W4:Y:S01]  /*174a0*/  LDL.LU R187, [R1+0xb4] ;  /* 0x0000b40001bb7983 */ /* 0x000f220000300800 */
[-C--:B------:R-:W-:Y:S05]  /*174b0*/  HMMA.16816.F32 R4, R140, R24.reuse, R4 ;  /* 0x000000188c04723c */ /* 0x080fea0000001804 */
[----:B---3--:R-:W-:Y:S01]  /*174c0*/  F2FP.PACK_AB R151, R160, R200 ;  /* 0x000000c8a097723e */ /* 0x008fe200000000ff */
[C---:B------:R-:W-:Y:S01]  /*174d0*/  FMUL.FTZ R9, R2.reuse, R185 ;  /* 0x000000b902097220 */ /* 0x040fe20000410000 */
[----:B------:R-:W-:Y:S01]  /*174e0*/  MOV R185, R44 ;  /* 0x0000002c00b97202 */ /* 0x000fe20000000f00 */
[----:B------:R-:W-:Y:S02]  /*174f0*/  FMUL.FTZ R44, R2, R172 ;  /* 0x000000ac022c7220 */ /* 0x000fe40000410000 */
[----:B------:R-:W-:Y:S02]  /*17500*/  MUFU.EX2 R172, R205 ;  /* 0x000000cd00ac7308 */ /* 0x000fe40000000800 */
[----:B------:R-:W-:Y:S01]  /*17510*/  FMUL.FTZ R46, R0, R174 ;  /* 0x000000ae002e7220 */ /* 0x000fe20000410000 */
[C---:B------:R-:W-:Y:S04]  /*17520*/  HMMA.16816.F32 R8, R148.reuse, R24, R8 ;  /* 0x000000189408723c */ /* 0x040fe80000001808 */
[----:B------:R-:W-:Y:S02]  /*17530*/  FADD.FTZ R132, R185, R132 ;  /* 0x00000084b9847221 */ /* 0x000fe40000010000 */
[----:B------:R-:W-:Y:S01]  /*17540*/  FADD.FTZ R3, R184, R3 ;  /* 0x00000003b8037221 */ /* 0x000fe20000010000 */
[----:B------:R-:W-:Y:S01]  /*17550*/  MUFU.EX2 R174, R229 ;  /* 0x000000e500ae7308 */ /* 0x000fe20000000800 */
[-C--:B------:R-:W-:Y:S04]  /*17560*/  HMMA.16816.F32 R12, R148, R26.reuse, R12 ;  /* 0x0000001a940c723c */ /* 0x080fe8000000180c */
[C---:B------:R-:W-:Y:S01]  /*17570*/  FMUL.FTZ R24, R2.reuse, R168 ;  /* 0x000000a802187220 */ /* 0x040fe20000410000 */
[----:B------:R-:W-:Y:S01]  /*17580*/  MOV R184, R193 ;  /* 0x000000c100b87202 */ /* 0x000fe20000000f00 */
[----:B------:R-:W-:Y:S02]  /*17590*/  FMUL.FTZ R25, R2, R169 ;  /* 0x000000a902197220 */ /* 0x000fe40000410000 */
[C---:B------:R-:W-:Y:S01]  /*175a0*/  HMMA.16816.F32 R16, R140.reuse, R26, R16 ;  /* 0x0000001a8c10723c */ /* 0x040fe20000001810 */
[----:B------:R1:W-:Y:S06]  /*175b0*/  MUFU.EX2 R169, R218 ;  /* 0x000000da00a97308 */ /* 0x0003ec0000000800 */
[C---:B------:R-:W-:Y:S01]  /*175c0*/  FMUL.FTZ R26, R0.reuse, R170 ;  /* 0x000000aa001a7220 */ /* 0x040fe20000410000 */
[-C--:B--2---:R-:W-:Y:S03]  /*175d0*/  HMMA.16816.F32 R20, R140, R40.reuse, R20 ;  /* 0x000000288c14723c */ /* 0x084fe60000001814 */
[----:B------:R-:W2:Y:S01]  /*175e0*/  MUFU.EX2 R168, R230 ;  /* 0x000000e600a87308 */ /* 0x000ea20000000800 */
[----:B------:R-:W-:Y:S07]  /*175f0*/  FMUL.FTZ R27, R0, R171 ;  /* 0x000000ab001b7220 */ /* 0x000fee0000410000 */
[C---:B------:R-:W-:Y:S02]  /*17600*/  HMMA.16816.F32 R24, R148.reuse, R40, R24 ;  /* 0x000000289418723c */ /* 0x040fe40000001818 */
[----:B------:R-:W3:Y:S02]  /*17610*/  MUFU.EX2 R171, R245 ;  /* 0x000000f500ab7308 */ /* 0x000ee40000000800 */
[----:B-1----:R-:W-:Y:S03]  /*17620*/  MOV R218, R202 ;  /* 0x000000ca00da7202 */ /* 0x002fe60000000f00 */
[C---:B------:R-:W-:Y:S01]  /*17630*/  FMUL.FTZ R40, R2.reuse, R152 ;  /* 0x0000009802287220 */ /* 0x040fe20000410000 */
[-C--:B------:R-:W-:Y:S04]  /*17640*/  HMMA.16816.F32 R28, R148, R42.reuse, R28 ;  /* 0x0000002a941c723c */ /* 0x080fe8000000181c */
[----:B------:R-:W-:Y:S01]  /*17650*/  FMUL.FTZ R41, R2, R153 ;  /* 0x0000009902297220 */ /* 0x000fe20000410000 */
[----:B------:R-:W-:Y:S01]  /*17660*/  MOV R202, R164 ;  /* 0x000000a400ca7202 */ /* 0x000fe20000000f00 */
[----:B------:R-:W-:Y:S02]  /*17670*/  MUFU.EX2 R249, R218 ;  /* 0x000000da00f97308 */ /* 0x000fe40000000800 */
[C---:B------:R-:W-:Y:S07]  /*17680*/  HMMA.16816.F32 R32, R140.reuse, R42, R32 ;  /* 0x0000002a8c20723c */ /* 0x040fee0000001820 */
[C---:B------:R-:W-:Y:S01]  /*17690*/  FMUL.FTZ R42, R0.reuse, R154 ;  /* 0x0000009a002a7220 */ /* 0x040fe20000410000 */
[-C--:B------:R-:W-:Y:S01]  /*176a0*/  HMMA.16816.F32 R36, R140, R56.reuse, R36 ;  /* 0x000000388c24723c */ /* 0x080fe20000001824 */
[----:B------:R-:W-:Y:S03]  /*176b0*/  MUFU.EX2 R228, R202 ;  /* 0x000000ca00e47308 */ /* 0x000fe60000000800 */
[----:B------:R-:W-:Y:S02]  /*176c0*/  FMUL.FTZ R43, R0, R155 ;  /* 0x0000009b002b7220 */ /* 0x000fe40000410000 */
[----:B------:R-:W1:Y:S05]  /*176d0*/  LDSM.16.MT88.4 R152, [R235+0x100] ;  /* 0x00010000eb98783b */ /* 0x000e6a0000004200 */
[C---:B------:R-:W-:Y:S01]  /*176e0*/  HMMA.16816.F32 R40, R148.reuse, R56, R40 ;  /* 0x000000389428723c */ /* 0x040fe20000001828 */
[----:B------:R2:W1:Y:S06]  /*176f0*/  MUFU.EX2 R170, R231 ;  /* 0x000000e700aa7308 */ /* 0x00046c0000000800 */
[C---:B------:R-:W-:Y:S01]  /*17700*/  FMUL.FTZ R56, R2.reuse, R144 ;  /* 0x0000009002387220 */ /* 0x040fe20000410000 */
[-C--:B------:R-:W-:Y:S03]  /*17710*/  HMMA.16816.F32 R44, R148, R58.reuse, R44 ;  /* 0x0000003a942c723c */ /* 0x080fe6000000182c */
[----:B------:R-:W-:Y:S01]  /*17720*/  MUFU.EX2 R185, R210 ;  /* 0x000000d200b97308 */ /* 0x000fe20000000800 */
[----:B------:R-:W-:Y:S04]  /*17730*/  FMUL.FTZ R57, R2, R145 ;  /* 0x0000009102397220 */ /* 0x000fe80000410000 */
[C---:B------:R-:W-:Y:S05]  /*17740*/  HMMA.16816.F32 R48, R140.reuse, R58, R48 ;  /* 0x0000003a8c30723c */ /* 0x040fea0000001830 */
[----:B------:R-:W-:Y:S02]  /*17750*/  MUFU.EX2 R193, R211 ;  /* 0x000000d300c17308 */ /* 0x000fe40000000800 */
[C---:B------:R-:W-:Y:S02]  /*17760*/  FMUL.FTZ R58, R0.reuse, R146 ;  /* 0x00000092003a7220 */ /* 0x040fe40000410000 */
[C---:B------:R-:W-:Y:S02]  /*17770*/  FMUL.FTZ R59, R0.reuse, R147 ;  /* 0x00000093003b7220 */ /* 0x040fe40000410000 */
[----:B------:R-:W3:Y:S01]  /*17780*/  LDSM.16.MT88.4 R144, [R233+0x2100] ;  /* 0x00210000e990783b */ /* 0x000ee20000004200 */
[----:B-----5:R-:W-:Y:S01]  /*17790*/  FFMA.FTZ R0, R0, R186, R137 ;  /* 0x000000ba00007223 */ /* 0x020fe20000010089 */
[----:B--2---:R-:W-:Y:S02]  /*177a0*/  MOV R231, R203 ;  /* 0x000000cb00e77202 */ /* 0x004fe40000000f00 */
[----:B------:R-:W-:Y:S01]  /*177b0*/  MUFU.EX2 R186, R227 ;  /* 0x000000e300ba7308 */ /* 0x000fe20000000800 */
[----:B------:R-:W-:Y:S01]  /*177c0*/  MOV R203, R161 ;  /* 0x000000a100cb7202 */ /* 0x000fe20000000f00 */
[----:B------:R-:W-:Y:S01]  /*177d0*/  FADD.FTZ R137, R252, R0 ;  /* 0x00000000fc897221 */ /* 0x000fe20000010000 */
[-C--:B-1----:R-:W-:Y:S03]  /*177e0*/  HMMA.16816.F32 R52, R140, R152.reuse, R52 ;  /* 0x000000988c34723c */ /* 0x082fe60000001834 */
[----:B------:R-:W-:Y:S01]  /*177f0*/  FADD.FTZ R0, R162, R3 ;  /* 0x00000003a2007221 */ /* 0x000fe20000010000 */
[----:B------:R-:W-:Y:S01]  /*17800*/  MOV R162, R195 ;  /* 0x000000c300a27202 */ /* 0x000fe20000000f00 */
[----:B------:R-:W-:Y:S02]  /*17810*/  FADD.FTZ R3, R200, R137 ;  /* 0x00000089c8037221 */ /* 0x000fe40000010000 */
[----:B------:R-:W-:Y:S01]  /*17820*/  MUFU.EX2 R252, R251 ;  /* 0x000000fb00fc7308 */ /* 0x000fe20000000800 */
[----:B------:R-:W-:Y:S01]  /*17830*/  FADD.FTZ R0, R167, R0 ;  /* 0x00000000a7007221 */ /* 0x000fe20000010000 */
[C---:B------:R-:W-:Y:S04]  /*17840*/  HMMA.16816.F32 R56, R148.reuse, R152, R56 ;  /* 0x000000989438723c */ /* 0x040fe80000001838 */
[----:B------:R-:W-:Y:S04]  /*17850*/  MOV R245, R162 ;  /* 0x000000a200f57202 */ /* 0x000fe80000000f00 */
[-C--:B------:R-:W-:Y:S01]  /*17860*/  HMMA.16816.F32 R60, R148, R154.reuse, R60 ;  /* 0x0000009a943c723c */ /* 0x080fe2000000183c */
[----:B------:R1:W-:Y:S07]  /*17870*/  MUFU.EX2 R251, R221 ;  /* 0x000000dd00fb7308 */ /* 0x0003ee0000000800 */
[C---:B------:R-:W-:Y:S01]  /*17880*/  HMMA.16816.F32 R64, R140.reuse, R154, R64 ;  /* 0x0000009a8c40723c */ /* 0x040fe20000001840 */
[----:B------:R-:W-:Y:S02]  /*17890*/  LDSM.16.MT88.4 R152, [R234+0x900] ;  /* 0x00090000ea98783b */ /* 0x000fe40000004200 */
[----:B------:R-:W-:Y:S05]  /*178a0*/  MUFU.EX2 R229, R203 ;  /* 0x000000cb00e57308 */ /* 0x000fea0000000800 */
[-C--:B---3--:R-:W-:Y:S05]  /*178b0*/  HMMA.16816.F32 R68, R140, R144.reuse, R68 ;  /* 0x000000908c44723c */ /* 0x088fea0000001844 */
[----:B------:R-:W-:Y:S03]  /*178c0*/  MUFU.EX2 R195, R209 ;  /* 0x000000d100c37308 */ /* 0x000fe60000000800 */
[C---:B------:R-:W-:Y:S01]  /*178d0*/  HMMA.16816.F32 R72, R148.reuse, R144, R72 ;  /* 0x000000909448723c */ /* 0x040fe20000001848 */
[----:B-1----:R-:W-:Y:S07]  /*178e0*/  LDSM.16.MT88.4 R220, [R234+0x3900] ;  /* 0x00390000eadc783b */ /* 0x002fee0000004200 */
        /* <DEDUP_REMOVED lines=10> */
[-C--:B------:R-:W-:Y:S04]  /*17990*/  HMMA.16816.F32 R108, R148, R146.reuse, R108 ;  /* 0x00000092946c723c */ /* 0x080fe8000000186c */
[----:B----4-:R-:W-:Y:S02]  /*179a0*/  FFMA.FTZ R2, R2, R187, R196 ;  /* 0x000000bb02027223 */ /* 0x010fe400000100c4 */
[----:B------:R-:W-:Y:S02]  /*179b0*/  MUFU.EX2 R196, R214 ;  /* 0x000000d600c47308 */ /* 0x000fe40000000800 */
[C---:B------:R-:W-:Y:S01]  /*179c0*/  HMMA.16816.F32 R112, R140.reuse, R146, R112 ;  /* 0x000000928c70723c */ /* 0x040fe20000001870 */
[----:B------:R-:W1:Y:S03]  /*179d0*/  LDSM.16.MT88.4 R144, [R235+0x2100] ;  /* 0x00210000eb90783b */ /* 0x000e660000004200 */
[----:B------:R-:W-:Y:S02]  /*179e0*/  FADD.FTZ R138, R138, R2 ;  /* 0x000000028a8a7221 */ /* 0x000fe40000010000 */
[----:B------:R-:W-:Y:S01]  /*179f0*/  FADD.FTZ R2, R163, R132 ;  /* 0x00000084a3027221 */ /* 0x000fe20000010000 */
[----:B------:R-:W-:Y:S01]  /*17a00*/  MOV R163, R194 ;  /* 0x000000c200a37202 */ /* 0x000fe20000000f00 */
[----:B------:R-:W-:Y:S01]  /*17a10*/  FADD.FTZ R132, R199, R138 ;  /* 0x0000008ac7847221 */ /* 0x000fe20000010000 */
[----:B------:R2:W-:Y:S03]  /*17a20*/  MUFU.EX2 R194, R215 ;  /* 0x000000d700c27308 */ /* 0x0005e60000000800 */
[----:B------:R-:W-:Y:S01]  /*17a30*/  MOV R217, R163 ;  /* 0x000000a300d97202 */ /* 0x000fe20000000f00 */
[----:B------:R-:W-:Y:S02]  /*17a40*/  FADD.FTZ R138, R160, R3 ;  /* 0x00000003a08a7221 */ /* 0x000fe40000010000 */
[----:B------:R-:W-:Y:S01]  /*17a50*/  LDSM.16.MT88.4 R160, [R233+0x3100] ;  /* 0x00310000e9a0783b */ /* 0x000fe20000004200 */
[----:B------:R-:W-:Y:S02]  /*17a60*/  FADD.FTZ R139, R166, R132 ;  /* 0x00000084a68b7221 */ /* 0x000fe40000010000 */
[----:B------:R-:W-:Y:S01]  /*17a70*/  FADD.FTZ R132, R246, R0 ;  /* 0x00000000f6847221 */ /* 0x000fe20000010000 */
[----:B------:R-:W3:Y:S01]  /*17a80*/  MUFU.EX2 R230, R217 ;  /* 0x000000d900e67308 */ /* 0x000ee20000000800 */
[----:B------:R-:W-:Y:S02]  /*17a90*/  FADD.FTZ R3, R226, R139 ;  /* 0x0000008be2037221 */ /* 0x000fe40000010000 */
[----:B------:R-:W-:Y:S01]  /*17aa0*/  FADD.FTZ R2, R184, R2 ;  /* 0x00000002b8027221 */ /* 0x000fe20000010000 */
[----:B------:R-:W-:Y:S01]  /*17ab0*/  LDSM.16.MT88.4 R164, [R234+0x3100] ;  /* 0x00310000eaa4783b */ /* 0x000fe20000004200 */
[----:B------:R-:W-:Y:S02]  /*17ac0*/  FADD.FTZ R3, R224, R3 ;  /* 0x00000003e0037221 */ /* 0x000fe40000010000 */
[----:B------:R-:W-:Y:S02]  /*17ad0*/  FADD.FTZ R137, R247, R2 ;  /* 0x00000002f7897221 */ /* 0x000fe40000010000 */
[----:B------:R-:W-:Y:S01]  /*17ae0*/  FADD.FTZ R2, R168, R138 ;  /* 0x0000008aa8027221 */ /* 0x000fe20000010000 */
[----:B------:R-:W4:Y:S01]  /*17af0*/  MUFU.EX2 R199, R250 ;  /* 0x000000fa00c77308 */ /* 0x000f220000000800 */
[----:B------:R-:W-:Y:S02]  /*17b00*/  FADD.FTZ R0, R171, R137 ;  /* 0x00000089ab007221 */ /* 0x000fe40000010000 */
[----:B------:R-:W-:Y:S01]  /*17b10*/  FADD.FTZ R137, R225, R2 ;  /* 0x00000002e1897221 */ /* 0x000fe20000010000 */
[----:B--2---:R-:W-:Y:S01]  /*17b20*/  LDSM.16.MT88.4 R212, [R235+0x1900] ;  /* 0x00190000ebd4783b */ /* 0x004fe20000004200 */
[----:B------:R-:W-:Y:S02]  /*17b30*/  FADD.FTZ R2, R219, R0 ;  /* 0x00000000db027221 */ /* 0x000fe40000010000 */
[----:B------:R-:W-:Y:S03]  /*17b40*/  FADD.FTZ R132, R170, R132 ;  /* 0x00000084aa847221 */ /* 0x000fe60000010000 */
[----:B------:R-:W2:Y:S01]  /*17b50*/  MUFU.EX2 R250, R216 ;  /* 0x000000d800fa7308 */ /* 0x000ea20000000800 */
[----:B------:R-:W-:Y:S01]  /*17b60*/  FADD.FTZ R0, R169, R132 ;  /* 0x00000084a9007221 */ /* 0x000fe20000010000 */
[-C--:B-1----:R-:W-:Y:S03]  /*17b70*/  HMMA.16816.F32 R116, R140, R144.reuse, R116 ;  /* 0x000000908c74723c */ /* 0x082fe60000001874 */
[----:B---3--:R-:W-:Y:S05]  /*17b80*/  F2FP.PACK_AB R209, R229, R230 ;  /* 0x000000e6e5d1723e */ /* 0x008fea00000000ff */
[C---:B------:R-:W-:Y:S01]  /*17b90*/  HMMA.16816.F32 R120, R148.reuse, R144, R120 ;  /* 0x000000909478723c */ /* 0x040fe20000001878 */
[----:B------:R-:W1:Y:S03]  /*17ba0*/  MUFU.EX2 R139, R201 ;  /* 0x000000c9008b7308 */ /* 0x000e660000000800 */
[----:B----4-:R-:W-:Y:S03]  /*17bb0*/  MOV R138, R199 ;  /* 0x000000c7008a7202 */ /* 0x010fe60000000f00 */
[----:B------:R-:W-:Y:S01]  /*17bc0*/  F2FP.PACK_AB R144, R224, R226 ;  /* 0x000000e2e090723e */ /* 0x000fe200000000ff */
[-C--:B------:R-:W-:Y:S01]  /*17bd0*/  HMMA.16816.F32 R124, R148, R146.reuse, R124 ;  /* 0x00000092947c723c */ /* 0x080fe2000000187c */
[----:B------:R-:W3:Y:S02]  /*17be0*/  LDSM.16.MT88.4 R148, [R233+0x900] ;  /* 0x00090000e994783b */ /* 0x000ee40000004200 */
[----:B------:R-:W-:Y:S01]  /*17bf0*/  MUFU.EX2 R187, R207 ;  /* 0x000000cf00bb7308 */ /* 0x000fe20000000800 */
[----:B------:R-:W-:Y:S02]  /*17c00*/  F2FP.PACK_AB R145, R225, R168 ;  /* 0x000000a8e191723e */ /* 0x000fe400000000ff */
[----:B--2---:R-:W-:Y:S02]  /*17c10*/  F2FP.PACK_AB R206, R250, R251 ;  /* 0x000000fbface723e */ /* 0x004fe400000000ff */
[----:B------:R-:W-:Y:S01]  /*17c20*/  HMMA.16816.F32 R128, R140, R146, R128 ;  /* 0x000000928c80723c */ /* 0x000fe20000001880 */
[----:B------:R-:W-:Y:S04]  /*17c30*/  LDSM.16.MT88.4 R224, [R236+0x3900] ;  /* 0x00390000ece0783b */ /* 0x000fe80000004200 */
[----:B------:R-:W2:Y:S02]  /*17c40*/  MUFU.EX2 R184, R248 ;  /* 0x000000f800b87308 */ /* 0x000ea40000000800 */
[----:B------:R-:W-:Y:S02]  /*17c50*/  F2FP.PACK_AB R142, R181, R219 ;  /* 0x000000dbb58e723e */ /* 0x000fe400000000ff */
[----:B------:R-:W-:Y:S01]  /*17c60*/  F2FP.PACK_AB R140, R171, R247 ;  /* 0x000000f7ab8c723e */ /* 0x000fe200000000ff */
[----:B------:R-:W-:Y:S02]  /*17c70*/  LDSM.16.MT88.4 R216, [R233+0x3900] ;  /* 0x00390000e9d8783b */ /* 0x000fe40000004200 */
[----:B------:R-:W-:Y:S02]  /*17c80*/  F2FP.PACK_AB R141, R170, R246 ;  /* 0x000000f6aa8d723e */ /* 0x000fe400000000ff */
[----:B------:R-:W-:Y:S01]  /*17c90*/  F2FP.PACK_AB R143, R180, R169 ;  /* 0x000000a9b48f723e */ /* 0x000fe200000000ff */
[----:B------:R-:W-:Y:S01]  /*17ca0*/  MUFU.EX2 R246, R179 ;  /* 0x000000b300f67308 */ /* 0x000fe20000000800 */
[----:B------:R-:W-:Y:S02]  /*17cb0*/  F2FP.PACK_AB R146, R188, R189 ;  /* 0x000000bdbc92723e */ /* 0x000fe400000000ff */
[----:B------:R-:W-:Y:S02]  /*17cc0*/  F2FP.PACK_AB R147, R183, R182 ;  /* 0x000000b6b793723e */ /* 0x000fe400000000ff */
[----:B-1----:R-:W-:Y:S05]  /*17cd0*/  F2FP.PACK_AB R211, R139, R228 ;  /* 0x000000e48bd3723e */ /* 0x002fea00000000ff */
[----:B------:R-:W1:Y:S01]  /*17ce0*/  MUFU.EX2 R248, R231 ;  /* 0x000000e700f87308 */ /* 0x000e620000000800 */
[-C--:B--2---:R-:W-:Y:S02]  /*17cf0*/  F2FP.PACK_AB R205, R252, R184.reuse ;  /* 0x000000b8fccd723e */ /* 0x084fe400000000ff */
[----:B------:R-:W-:Y:S01]  /*17d00*/  MOV R132, R184 ;  /* 0x000000b800847202 */ /* 0x000fe20000000f00 */
[-C--:B---3--:R-:W-:Y:S06]  /*17d10*/  HMMA.16816.F32 R4, R140, R148.reuse, R4 ;  /* 0x000000948c04723c */ /* 0x088fec0000001804 */
[----:B------:R-:W-:Y:S02]  /*17d20*/  MUFU.EX2 R231, R177 ;  /* 0x000000b100e77308 */ /* 0x000fe40000000800 */
[C---:B------:R-:W-:Y:S08]  /*17d30*/  HMMA.16816.F32 R8, R144.reuse, R148, R8 ;  /* 0x000000949008723c */ /* 0x040ff00000001808 */
[----:B------:R-:W2:Y:S01]  /*17d40*/  MUFU.EX2 R247, R245 ;  /* 0x000000f500f77308 */ /* 0x000ea20000000800 */
[-C--:B------:R-:W-:Y:S03]  /*17d50*/  HMMA.16816.F32 R12, R144, R150.reuse, R12 ;  /* 0x00000096900c723c */ /* 0x080fe6000000180c */
[----:B-1----:R-:W-:Y:S06]  /*17d60*/  F2FP.PACK_AB R207, R248, R249 ;  /* 0x000000f9f8cf723e */ /* 0x002fec00000000ff */
[----:B------:R-:W1:Y:S01]  /*17d70*/  MUFU.EX2 R245, R178 ;  /* 0x000000b200f57308 */ /* 0x000e620000000800 */
[C---:B------:R-:W-:Y:S01]  /*17d80*/  HMMA.16816.F32 R16, R140.reuse, R150, R16 ;  /* 0x000000968c10723c */ /* 0x040fe20000001810 */
[----:B------:R-:W3:Y:S07]  /*17d90*/  LDSM.16.MT88.4 R148, [R235+0x900] ;  /* 0x00090000eb94783b */ /* 0x000eee0000004200 */
[-C--:B------:R-:W-:Y:S04]  /*17da0*/  HMMA.16816.F32 R20, R140, R152.reuse, R20 ;  /* 0x000000988c14723c */ /* 0x080fe80000001814 */
[----:B--2---:R-:W-:Y:S04]  /*17db0*/  F2FP.PACK_AB R208, R246, R247 ;  /* 0x000000f7f6d0723e */ /* 0x004fe800000000ff */
[C---:B------:R-:W-:Y:S04]  /*17dc0*/  HMMA.16816.F32 R24, R144.reuse, R152, R24 ;  /* 0x000000989018723c */ /* 0x040fe80000001818 */
[----:B-1----:R-:W-:Y:S04]  /*17dd0*/  F2FP.PACK_AB R210, R231, R245 ;  /* 0x000000f5e7d2723e */ /* 0x002fe800000000ff */
        /* <DEDUP_REMOVED lines=30> */
[-C--:B------:R-:W-:Y:S07]  /*17fc0*/  HMMA.16816.F32 R124, R144, R154.reuse, R124 ;  /* 0x0000009a907c723c */ /* 0x080fee000000187c */
[----:B------:R-:W-:Y:S01]  /*17fd0*/  F2FP.PACK_AB R144, R198, R172 ;  /* 0x000000acc690723e */ /* 0x000fe200000000ff */
[----:B------:R-:W-:Y:S01]  /*17fe0*/  HMMA.16816.F32 R128, R140, R154, R128 ;  /* 0x0000009a8c80723c */ /* 0x000fe20000001880 */
[----:B------:R-:W1:Y:S03]  /*17ff0*/  LDSM.16.MT88.4 R152, [R236+0x1100] ;  /* 0x00110000ec98783b */ /* 0x000e660000004200 */
[----:B------:R-:W-:Y:S02]  /*18000*/  F2FP.PACK_AB R146, R187, R192 ;  /* 0x000000c0bb92723e */ /* 0x000fe400000000ff */
[----:B------:R-:W-:Y:S02]  /*18010*/  F2FP.PACK_AB R145, R197, R175 ;  /* 0x000000afc591723e */ /* 0x000fe400000000ff */
[----:B------:R-:W-:Y:S04]  /*18020*/  F2FP.PACK_AB R140, R190, R174 ;  /* 0x000000aebe8c723e */ /* 0x000fe800000000ff */
[----:B------:R-:W-:Y:S02]  /*18030*/  F2FP.PACK_AB R141, R191, R173 ;  /* 0x000000adbf8d723e */ /* 0x000fe400000000ff */
[----:B------:R-:W-:Y:S02]  /*18040*/  F2FP.PACK_AB R142, R194, R186 ;  /* 0x000000bac28e723e */ /* 0x000fe400000000ff */
[----:B------:R-:W-:Y:S02]  /*18050*/  F2FP.PACK_AB R143, R195, R185 ;  /* 0x000000b9c38f723e */ /* 0x000fe400000000ff */
[----:B------:R-:W-:Y:S05]  /*18060*/  F2FP.PACK_AB R147, R196, R193 ;  /* 0x000000c1c493723e */ /* 0x000fea00000000ff */
        /* <DEDUP_REMOVED lines=18> */
[-C--:B------:R-:W-:Y:S04]  /*18190*/  HMMA.16816.F32 R60, R144, R158.reuse, R60 ;  /* 0x0000009e903c723c */ /* 0x080fe8000000183c */
[----:B------:R-:W-:Y:S04]  /*181a0*/  MOV R156, R197 ;  /* 0x000000c5009c7202 */ /* 0x000fe80000000f00 */
[C---:B------:R-:W-:Y:S07]  /*181b0*/  HMMA.16816.F32 R64, R140.reuse, R158, R64 ;  /* 0x0000009e8c40723c */ /* 0x040fee0000001840 */
[----:B------:R-:W-:Y:S01]  /*181c0*/  MOV R159, R186 ;  /* 0x000000ba009f7202 */ /* 0x000fe20000000f00 */
[-C--:B------:R-:W-:Y:S04]  /*181d0*/  HMMA.16816.F32 R68, R140, R160.reuse, R68 ;  /* 0x000000a08c44723c */ /* 0x080fe80000001844 */
[----:B------:R-:W-:Y:S04]  /*181e0*/  MOV R158, R185 ;  /* 0x000000b9009e7202 */ /* 0x000fe80000000f00 */
[C---:B------:R-:W-:Y:S08]  /*181f0*/  HMMA.16816.F32 R72, R144.reuse, R160, R72 ;  /* 0x000000a09048723c */ /* 0x040ff00000001848 */
[-C--:B------:R-:W-:Y:S08]  /*18200*/  HMMA.16816.F32 R76, R144, R162.reuse, R76 ;  /* 0x000000a2904c723c */ /* 0x080ff0000000184c */
[C---:B------:R-:W-:Y:S01]  /*18210*/  HMMA.16816.F32 R80, R140.reuse, R162, R80 ;  /* 0x000000a28c50723c */ /* 0x040fe20000001850 */
[----:B------:R-:W-:Y:S07]  /*18220*/  LDSM.16.MT88.4 R160, [R234+0x1900] ;  /* 0x00190000eaa0783b */ /* 0x000fee0000004200 */
[-C--:B------:R-:W-:Y:S08]  /*18230*/  HMMA.16816.F32 R84, R140, R164.reuse, R84 ;  /* 0x000000a48c54723c */ /* 0x080ff00000001854 */
[C---:B------:R-:W-:Y:S07]  /*18240*/  HMMA.16816.F32 R88, R144.reuse, R164, R88 ;  /* 0x000000a49058723c */ /* 0x040fee0000001858 */
[----:B------:R-:W-:Y:S01]  /*18250*/  MOV R164, R196 ;  /* 0x000000c400a47202 */ /* 0x000fe20000000f00 */
[-C--:B------:R-:W-:Y:S04]  /*18260*/  HMMA.16816.F32 R92, R144, R166.reuse, R92 ;  /* 0x000000a6905c723c */ /* 0x080fe8000000185c */
[----:B------:R-:W-:Y:S04]  /*18270*/  MOV R165, R187 ;  /* 0x000000bb00a57202 */ /* 0x000fe80000000f00 */
[C---:B------:R-:W-:Y:S07]  /*18280*/  HMMA.16816.F32 R96, R140.reuse, R166, R96 ;  /* 0x000000a68c60723c */ /* 0x040fee0000001860 */
[----:B------:R-:W-:Y:S01]  /*18290*/  MOV R167, R176 ;  /* 0x000000b000a77202 */ /* 0x000fe20000000f00 */
[-C--:B---3--:R-:W-:Y:S01]  /*182a0*/  HMMA.16816.F32 R100, R140, R148.reuse, R100 ;  /* 0x000000948c64723c */ /* 0x088fe20000001864 */
[----:B------:R-:W2:Y:S03]  /*182b0*/  LDSM.16.MT88.4 R176, [R233+0x1900] ;  /* 0x00190000e9b0783b */ /* 0x000ea60000004200 */
[----:B------:R-:W-:Y:S04]  /*182c0*/  F2FP.PACK_AB R204, R138, R167 ;  /* 0x000000a78acc723e */ /* 0x000fe800000000ff */
[C---:B------:R-:W-:Y:S08]  /*182d0*/  HMMA.16816.F32 R104, R144.reuse, R148, R104 ;  /* 0x000000949068723c */ /* 0x040ff00000001868 */
[-C--:B------:R-:W-:Y:S08]  /*182e0*/  HMMA.16816.F32 R108, R144, R150.reuse, R108 ;  /* 0x00000096906c723c */ /* 0x080ff0000000186c */
[C---:B------:R-:W-:Y:S01]  /*182f0*/  HMMA.16816.F32 R112, R140.reuse, R150, R112 ;  /* 0x000000968c70723c */ /* 0x040fe20000001870 */
[----:B------:R-:W3:Y:S07]  /*18300*/  LDSM.16.MT88.4 R148, [R236+0x1900] ;  /* 0x00190000ec94783b */ /* 0x000eee0000004200 */
[-C--:B-1----:R-:W-:Y:S08]  /*18310*/  HMMA.16816.F32 R116, R140, R152.reuse, R116 ;  /* 0x000000988c74723c */ /* 0x082ff00000001874 */
[C---:B------:R-:W-:Y:S08]  /*18320*/  HMMA.16816.F32 R120, R144.reuse, R152, R120 ;  /* 0x000000989078723c */ /* 0x040ff00000001878 */
[-C--:B------:R-:W-:Y:S08]  /*18330*/  HMMA.16816.F32 R124, R144, R154.reuse, R124 ;  /* 0x0000009a907c723c */ /* 0x080ff0000000187c */
[----:B------:R-:W-:Y:S08]  /*18340*/  HMMA.16816.F32 R128, R140, R154, R128 ;  /* 0x0000009a8c80723c */ /* 0x000ff00000001880 */
[-C--:B--2---:R-:W-:Y:S01]  /*18350*/  HMMA.16816.F32 R200, R204, R176.reuse, R4 ;  /* 0x000000b0ccc8723c */ /* 0x084fe20000001804 */
[----:B------:R-:W1:Y:S07]  /*18360*/  LDSM.16.MT88.4 R4, [R235+0x3900] ;  /* 0x00390000eb04783b */ /* 0x000e6e0000004200 */
[C---:B------:R-:W-:Y:S07]  /*18370*/  HMMA.16816.F32 R184, R208.reuse, R176, R8 ;  /* 0x000000b0d0b8723c */ /* 0x040fee0000001808 */
[----:B------:R-:W-:Y:S01]  /*18380*/  MOV R11, R188 ;  /* 0x000000bc000b7202 */ /* 0x000fe20000000f00 */
[-C--:B------:R-:W-:Y:S04]  /*18390*/  HMMA.16816.F32 R196, R208, R178.reuse, R12 ;  /* 0x000000b2d0c4723c */ /* 0x080fe8000000180c */
[----:B------:R-:W-:Y:S02]  /*183a0*/  MOV R10, R183 ;  /* 0x000000b7000a7202 */ /* 0x000fe40000000f00 */
[----:B------:R-:W-:Y:S02]  /*183b0*/  MOV R8, R189 ;  /* 0x000000bd00087202 */ /* 0x000fe40000000f00 */
[C---:B------:R-:W-:Y:S04]  /*183c0*/  HMMA.16816.F32 R176, R204.reuse, R178, R16 ;  /* 0x000000b2ccb0723c */ /* 0x040fe80000001810 */
[----:B------:R-:W-:Y:S01]  /*183d0*/  FADD.FTZ R8, R8, R3 ;  /* 0x0000000308087221 */ /* 0x000fe20000010000 */
[----:B------:R-:W-:Y:S02]  /*183e0*/  MOV R12, R172 ;  /* 0x000000ac000c7202 */ /* 0x000fe40000000f00 */
[----:B------:R-:W-:Y:S01]  /*183f0*/  MOV R17, R193 ;  /* 0x000000c100117202 */ /* 0x000fe20000000f00 */
[----:B------:R-:W-:Y:S01]  /*18400*/  FADD.FTZ R11, R11, R8 ;  /* 0x000000080b0b7221 */ /* 0x000fe20000010000 */
[----:B------:R-:W-:Y:S03]  /*18410*/  MOV R19, R195 ;  /* 0x000000c300137202 */ /* 0x000fe60000000f00 */
        /* <DEDUP_REMOVED lines=9> */
[----:B------:R-:W-:Y:S04]  /*184b0*/  MOV R27, R191 ;  /* 0x000000bf001b7202 */ /* 0x000fe80000000f00 */
[----:B------:R-:W-:Y:S02]  /*184c0*/  MOV R26, R190 ;  /* 0x000000be001a7202 */ /* 0x000fe40000000f00 */
[-C--:B------:R-:W-:Y:S03]  /*184d0*/  HMMA.16816.F32 R188, R208, R162.reuse, R28 ;  /* 0x000000a2d0bc723c */ /* 0x080fe6000000181c */
[----:B------:R-:W-:Y:S02]  /*184e0*/  MOV R21, R156 ;  /* 0x0000009c00157202 */ /* 0x000fe40000000f00 */
[----:B------:R-:W-:Y:S02]  /*184f0*/  MOV R25, R175 ;  /* 0x000000af00197202 */ /* 0x000fe40000000f00 */
[----:B------:R-:W-:Y:S01]  /*18500*/  MOV R29, R182 ;  /* 0x000000b6001d7202 */ /* 0x000fe20000000f00 */
[C---:B------:R-:W-:Y:S04]  /*18510*/  HMMA.16816.F32 R160, R204.reuse, R162, R32 ;  /* 0x000000a2cca0723c */ /* 0x040fe80000001820 */
[----:B------:R-:W-:Y:S01]  /*18520*/  FADD.FTZ R3, R29, R137 ;  /* 0x000000891d037221 */ /* 0x000fe20000010000 */
[----:B------:R-:W-:Y:S02]  /*18530*/  MOV R31, R180 ;  /* 0x000000b4001f7202 */ /* 0x000fe40000000f00 */
[----:B------:R-:W-:Y:S01]  /*18540*/  MOV R30, R181 ;  /* 0x000000b5001e7202 */ /* 0x000fe20000000f00 */
[----:B------:R-:W-:Y:S01]  /*18550*/  FADD.FTZ R10, R10, R3 ;  /* 0x000000030a0a7221 */ /* 0x000fe20000010000 */
[-C--:B---3--:R-:W-:Y:S03]  /*18560*/  HMMA.16816.F32 R180, R204, R148.reuse, R36 ;  /* 0x00000094ccb4723c */ /* 0x088fe60000001824 */
[----:B------:R-:W-:Y:S01]  /*18570*/  FADD.FTZ R3, R12, R11 ;  /* 0x0000000b0c037221 */ /* 0x000fe20000010000 */
[----:B------:R-:W-:Y:S01]  /*18580*/  MOV R9, R174 ;  /* 0x000000ae00097202 */ /* 0x000fe20000000f00 */
[----:B------:R-:W2:Y:S01]  /*18590*/  LDL.LU R12, [R1+0xa0] ;  /* 0x0000a000010c7983 */ /* 0x000ea20000300800 */
[----:B------:R-:W-:Y:S01]  /*185a0*/  FADD.FTZ R0, R31, R0 ;  /* 0x000000001f007221 */ /* 0x000fe20000010000 */
[----:B------:R-:W-:Y:S01]  /*185b0*/  MOV R24, R173 ;  /* 0x000000ad00187202 */ /* 0x000fe20000000f00 */
[C---:B------:R-:W-:Y:S04]  /*185c0*/  HMMA.16816.F32 R152, R208.reuse, R148, R40 ;  /* 0x00000094d098723c */ /* 0x040fe80000001828 */
[----:B------:R-:W-:Y:S01]  /*185d0*/  FADD.FTZ R8, R24, R0 ;  /* 0x0000000018087221 */ /* 0x000fe20000010000 */
[----:B------:R-:W-:Y:S01]  /*185e0*/  MOV R20, R157 ;  /* 0x0000009d00147202 */ /* 0x000fe20000000f00 */
[----:B------:R-:W-:Y:S01]  /*185f0*/  FADD.FTZ R2, R30, R2 ;  /* 0x000000021e027221 */ /* 0x000fe20000010000 */
[----:B------:R-:W-:Y:S01]  /*18600*/  MOV R137, R135 ;  /* 0x0000008700897202 */ /* 0x000fe20000000f00 */
        /* <DEDUP_REMOVED lines=19> */
[----:B------:R-:W-:Y:S01]  /*18740*/  FADD.FTZ R3, R138, R3 ;  /* 0x000000038a037221 */ /* 0x000fe20000010000 */
[----:B------:R-:W-:Y:S01]  /*18750*/  MOV R138, R134 ;  /* 0x00000086008a7202 */ /* 0x000fe20000000f00 */
[----:B------:R-:W-:Y:S02]  /*18760*/  FADD.FTZ R2, R16, R10 ;  /* 0x0000000a10027221 */ /* 0x000fe40000010000 */
[C---:B------:R-:W-:Y:S04]  /*18770*/  HMMA.16816.F32 R72, R208.reuse, R216, R72 ;  /* 0x000000d8d048723c */ /* 0x040fe80000001848 */
[----:B------:R-:W-:Y:S04]  /*18780*/  FADD.FTZ R3, R251, R3 ;  /* 0x00000003fb037221 */ /* 0x000fe80000010000 */
[-C--:B------:R-:W-:Y:S04]  /*18790*/  HMMA.16816.F32 R76, R208, R218.reuse, R76 ;  /* 0x000000dad04c723c */ /* 0x080fe8000000184c */
[----:B------:R-:W-:Y:S04]  /*187a0*/  FADD.FTZ R3, R250, R3 ;  /* 0x00000003fa037221 */ /* 0x000fe80000010000 */
[C---:B------:R-:W-:Y:S01]  /*187b0*/  HMMA.16816.F32 R80, R204.reuse, R218, R80 ;  /* 0x000000dacc50723c */ /* 0x040fe20000001850 */
[----:B------:R3:W-:Y:S07]  /*187c0*/  STL [R1+0xbc], R3 ;  /* 0x0000bc0301007387 */ /* 0x0007ee0000100800 */
        /* <DEDUP_REMOVED lines=13> */
[----:B------:R-:W-:Y:S01]  /*188a0*/  FADD.FTZ R2, R132, R8 ;  /* 0x0000000884027221 */ /* 0x000fe20000010000 */
[----:B------:R-:W-:Y:S01]  /*188b0*/  MOV R132, R136 ;  /* 0x0000008800847202 */ /* 0x000fe20000000f00 */
        /* <DEDUP_REMOVED lines=9> */
[----:B------:R-:W-:Y:S02]  /*18950*/  FADD.FTZ R5, R248, R5 ;  /* 0x00000005f8057221 */ /* 0x000fe40000010000 */
[----:B---3--:R-:W-:Y:S02]  /*18960*/  FADD.FTZ R3, R231, R4 ;  /* 0x00000004e7037221 */ /* 0x008fe40000010000 */
[----:B------:R-:W-:Y:S01]  /*18970*/  FADD.FTZ R2, R139, R2 ;  /* 0x000000028b027221 */ /* 0x000fe20000010000 */
[----:B------:R1:W-:Y:S01]  /*18980*/  STL [R1+0xb0], R5 ;  /* 0x0000b00501007387 */ /* 0x0003e20000100800 */
[----:B------:R-:W-:Y:S03]  /*18990*/  MOV R139, R133 ;  /* 0x00000085008b7202 */ /* 0x000fe60000000f00 */
[----:B------:R1:W-:Y:S04]  /*189a0*/  STL [R1+0xb4], R3 ;  /* 0x0000b40301007387 */ /* 0x0003e80000100800 */
[----:B------:R1:W-:Y:S01]  /*189b0*/  STL [R1+0xb8], R2 ;  /* 0x0000b80201007387 */ /* 0x0003e20000100800 */
[C---:B--2---:R-:W-:Y:S02]  /*189c0*/  IADD3 R0, R12.reuse, -0x1, RZ ;  /* 0xffffffff0c007810 */ /* 0x044fe40007ffe0ff */
[----:B------:R-:W-:Y:S03]  /*189d0*/  ISETP.GT.AND P0, PT, R12, RZ, PT ;  /* 0x000000ff0c00720c */ /* 0x000fe60003f04270 */
[----:B------:R1:W-:Y:S10]  /*189e0*/  STL [R1+0xa0], R0 ;  /* 0x0000a00001007387 */ /* 0x0003f40000100800 */
[----:B-1----:R-:W-:-:S05]  /*189f0*/  @P0 BRA `(.L_x_1947) ;  /* 0xffffb64000000947 */ /* 0x002fca000383ffff */
.L_x_1940:
[----:B------:R-:W-:Y:S05]  /*18a00*/  BRA.DIV ~URZ, `(.L_x_1948) ;  /* 0x000077b27f007947 */ /* 0x000fea000b800000 */
[----:B------:R-:W2:Y:S04]  /*18a10*/  LDL R0, [R1+0xbc] ;  /* 0x0000bc0001007983 */ /* 0x000ea80000100800 */
[----:B--2---:R1:W2:Y:S02]  /*18a20*/  SHFL.BFLY PT, R5, R0, 0x2, 0x1f ;  /* 0x0c401f0000057f89 */ /* 0x0042a400000e0000 */
.L_x_2022:
[----:B-1----:R-:W3:Y:S02]  /*18a30*/  LDL.LU R0, [R1+0xbc] ;  /* 0x0000bc0001007983 */ /* 0x002ee40000300800 */
[----:B--23--:R-:W-:Y:S01]  /*18a40*/  FADD.FTZ R5, R5, R0 ;  /* 0x0000000005057221 */ /* 0x00cfe20000010000 */
[----:B------:R-:W-:Y:S05]  /*18a50*/  BRA.DIV ~URZ, `(.L_x_1949) ;  /* 0x000077c27f007947 */ /* 0x000fea000b800000 */
[----:B------:R-:W2:Y:S04]  /*18a60*/  LDL.LU R2, [R1+0xb0] ;  /* 0x0000b00001027983 */ /* 0x000ea80000300800 */
[----:B------:R-:W3:Y:S04]  /*18a70*/  LDL.LU R0, [R1+0xb4] ;  /* 0x0000b40001007983 */ /* 0x000ee80000300800 */
[----:B------:R-:W4:Y:S04]  /*18a80*/  LDL.LU R8, [R1+0xb8] ;  /* 0x0000b80001087983 */ /* 0x000f280000300800 */
[----:B--2---:R-:W1:Y:S04]  /*18a90*/  SHFL.BFLY PT, R6, R2, 0x2, 0x1f ;  /* 0x0c401f0002067f89 */ /* 0x004e6800000e0000 */
[----:B---3--:R-:W2:Y:S04]  /*18aa0*/  SHFL.BFLY PT, R7, R0, 0x2, 0x1f ;  /* 0x0c401f0000077f89 */ /* 0x008ea800000e0000 */
[----:B----4-:R-:W3:Y:S01]  /*18ab0*/  SHFL.BFLY PT, R9, R8, 0x2, 0x1f ;  /* 0x0c401f0008097f89 */ /* 0x010ee200000e0000 */
[----:B-1----:R-:W-:-:S02]  /*18ac0*/  FADD.FTZ R6, R6, R2 ;  /* 0x0000000206067221 */ /* 0x002fc40000010000 */
[----:B--2---:R-:W-:-:S03]  /*18ad0*/  FADD.FTZ R7, R7, R0 ;  /* 0x0000000007077221 */ /* 0x004fc60000010000 */
[----:B------:R-:W1:Y:S01]  /*18ae0*/  SHFL.BFLY PT, R2, R6, 0x1, 0x1f ;  /* 0x0c201f0006027f89 */ /* 0x000e6200000e0000 */
[----:B---3--:R-:W-:-:S03]  /*18af0*/  FADD.FTZ R9, R9, R8 ;  /* 0x0000000809097221 */ /* 0x008fc60000010000 */
[----:B------:R-:W2:Y:S04]  /*18b00*/  SHFL.BFLY PT, R0, R5, 0x1, 0x1f ;  /* 0x0c201f0005007f89 */ /* 0x000ea800000e0000 */
[----:B------:R-:W3:Y:S04]  /*18b10*/  SHFL.BFLY PT, R3, R7, 0x1, 0x1f ;  /* 0x0c201f0007037f89 */ /* 0x000ee800000e0000 */
[----:B------:R4:W4:Y:S01]  /*18b20*/  SHFL.BFLY PT, R4, R9, 0x1, 0x1f ;  /* 0x0c201f0009047f89 */ /* 0x00092200000e0000 */
[----:B-1----:R-:W-:Y:S02]  /*18b30*/  FADD.FTZ R6, R6, R2 ;  /* 0x0000000206067221 */ /* 0x002fe40000010000 */
[----:B--2---:R-:W-:-:S02]  /*18b40*/  FADD.FTZ R5, R5, R0 ;  /* 0x0000000005057221 */ /* 0x004fc40000010000 */
[----:B---3--:R-:W-:-:S03]  /*18b50*/  FADD.FTZ R7, R7, R3 ;  /* 0x0000000307077221 */ /* 0x008fc60000010000 */
.L_x_2023:
[----:B------:R-:W-:Y:S01]  /*18b60*/  FSETP.NE.FTZ.AND P2, PT, R5, RZ, PT ;  /* 0x000000ff0500720b */ /* 0x000fe20003f55000 */
[----:B------:R-:W-:Y:S01]  /*18b70*/  CS2R R2, SRZ ;  /* 0x0000000000027805 */ /* 0x000fe2000001ff00 */
[----:B------:R-:W-:Y:S01]  /*18b80*/  FSETP.NE.FTZ.AND P1, PT, R6, RZ, PT ;  /* 0x000000ff0600720b */ /* 0x000fe20003f35000 */
[----:B----4-:R-:W-:Y:S01]  /*18b90*/  FADD.FTZ R9, R4, R9 ;  /* 0x0000000904097221 */ /* 0x010fe20000010000 */
[----:B------:R-:W-:Y:S02]  /*18ba0*/  FSETP.NE.FTZ.AND P0, PT, R7, RZ, PT ;  /* 0x000000ff0700720b */ /* 0x000fe40003f15000 */
[----:B------:R-:W-:Y:S02]  /*18bb0*/  MOV R0, RZ ;  /* 0x000000ff00007202 */ /* 0x000fe40000000f00 */
[----:B------:R-:W-:Y:S02]  /*18bc0*/  FSETP.NE.FTZ.AND P3, PT, R9, RZ, PT ;  /* 0x000000ff0900720b */ /* 0x000fe40003f75000 */
[----:B------:R-:W-:-:S02]  /*18bd0*/  MOV R62, 0xff800000 ;  /* 0xff800000003e7802 */ /* 0x000fc40000000f00 */
[----:B------:R-:W-:Y:S01]  /*18be0*/  MOV R60, 0xff800000 ;  /* 0xff800000003c7802 */ /* 0x000fe20000000f00 */
[----:B------:R-:W1:Y:S01]  /*18bf0*/  @P2 MUFU.RCP R0, R5 ;  /* 0x0000000500002308 */ /* 0x000e620000001000 */
[----:B------:R-:W-:Y:S02]  /*18c00*/  MOV R61, 0xff800000 ;  /* 0xff800000003d7802 */ /* 0x000fe40000000f00 */
[----:B------:R-:W-:Y:S02]  /*18c10*/  MOV R59, 0xff800000 ;  /* 0xff800000003b7802 */ /* 0x000fe40000000f00 */
[----:B------:R-:W-:-:S03]  /*18c20*/  @P0 MOV R11, 0x3f317218 ;  /* 0x3f317218000b0802 */ /* 0x000fc60000000f00 */
[----:B------:R-:W2:Y:S08]  /*18c30*/  @P1 MUFU.RCP R3, R6 ;  /* 0x0000000600031308 */ /* 0x000eb00000001000 */
[----:B------:R-:W3:Y:S01]  /*18c40*/  @P0 MUFU.RCP R2, R7 ;  /* 0x0000000700020308 */ /* 0x000ee20000001000 */
[C---:B-1----:R-:W-:Y:S02]  /*18c50*/  FMUL.FTZ R200, R0.reuse, R200 ;  /* 0x000000c800c87220 */ /* 0x042fe40000410000 */
[----:B------:R-:W-:-:S02]  /*18c60*/  FMUL.FTZ R55, R0, R201 ;  /* 0x000000c900377220 */ /* 0x000fc40000410000 */
[C---:B------:R-:W-:Y:S02]  /*18c70*/  FMUL.FTZ R176, R0.reuse, R176 ;  /* 0x000000b000b07220 */ /* 0x040fe40000410000 */
[C---:B------:R-:W-:Y:S01]  /*18c80*/  FMUL.FTZ R177, R0.reuse, R177 ;  /* 0x000000b100b17220 */ /* 0x040fe20000410000 */
[----:B------:R-:W1:Y:S01]  /*18c90*/  @P1 MUFU.LG2 R4, R6 ;  /* 0x0000000600041308 */ /* 0x000e620000000c00 */
[C---:B------:R-:W-:Y:S02]  /*18ca0*/  FMUL.FTZ R192, R0.reuse, R192 ;  /* 0x000000c000c07220 */ /* 0x040fe40000410000 */
[C---:B------:R-:W-:Y:S02]  /*18cb0*/  FMUL.FTZ R49, R0.reuse, R193 ;  /* 0x000000c100317220 */ /* 0x040fe40000410000 */
[C---:B------:R-:W-:Y:S02]  /*18cc0*/  FMUL.FTZ R160, R0.reuse, R160 ;  /* 0x000000a000a07220 */ /* 0x040fe40000410000 */
[C---:B------:R-:W-:Y:S01]  /*18cd0*/  FMUL.FTZ R161, R0.reuse, R161 ;  /* 0x000000a100a17220 */ /* 0x040fe20000410000 */
[----:B------:R-:W4:Y:S01]  /*18ce0*/  @P0 MUFU.LG2 R6, R7 ;  /* 0x0000000700060308 */ /* 0x000f220000000c00 */
[----:B------:R-:W-:-:S02]  /*18cf0*/  FMUL.FTZ R180, R0, R180 ;  /* 0x000000b400b47220 */ /* 0x000fc40000410000 */
[C---:B------:R-:W-:Y:S02]  /*18d00*/  FMUL.FTZ R47, R0.reuse, R181 ;  /* 0x000000b5002f7220 */ /* 0x040fe40000410000 */
[C---:B------:R-:W-:Y:S02]  /*18d10*/  FMUL.FTZ R148, R0.reuse, R148 ;  /* 0x0000009400947220 */ /* 0x040fe40000410000 */
[C---:B------:R-:W-:Y:S01]  /*18d20*/  FMUL.FTZ R43, R0.reuse, R149 ;  /* 0x00000095002b7220 */ /* 0x040fe20000410000 */
[----:B------:R5:W1:Y:S01]  /*18d30*/  @P2 MUFU.LG2 R8, R5 ;  /* 0x0000000500082308 */ /* 0x000a620000000c00 */
[C---:B------:R-:W-:Y:S02]  /*18d40*/  FMUL.FTZ R164, R0.reuse, R164 ;  /* 0x000000a400a47220 */ /* 0x040fe40000410000 */
[C---:B------:R-:W-:Y:S02]  /*18d50*/  FMUL.FTZ R42, R0.reuse, R165 ;  /* 0x000000a5002a7220 */ /* 0x040fe40000410000 */
[----:B------:R-:W-:-:S02]  /*18d60*/  FMUL.FTZ R140, R0, R140 ;  /* 0x0000008c008c7220 */ /* 0x000fc40000410000 */
[C---:B------:R-:W-:Y:S02]  /*18d70*/  FMUL.FTZ R39, R0.reuse, R141 ;  /* 0x0000008d00277220 */ /* 0x040fe40000410000 */
[C---:B------:R-:W-:Y:S02]  /*18d80*/  FMUL.FTZ R68, R0.reuse, R68 ;  /* 0x0000004400447220 */ /* 0x040fe40000410000 */
[C---:B------:R-:W-:Y:S02]  /*18d90*/  FMUL.FTZ R36, R0.reuse, R69 ;  /* 0x0000004500247220 */ /* 0x040fe40000410000 */
[C---:B------:R-:W-:Y:S02]  /*18da0*/  FMUL.FTZ R80, R0.reuse, R80 ;  /* 0x0000005000507220 */ /* 0x040fe40000410000 */
[C---:B------:R-:W-:Y:S01]  /*18db0*/  FMUL.FTZ R33, R0.reuse, R81 ;  /* 0x0000005100217220 */ /* 0x040fe20000410000 */
[----:B-----5:R-:W-:Y:S01]  /*18dc0*/  @P2 MOV R5, 0x3f317218 ;  /* 0x3f31721800052802 */ /* 0x020fe20000000f00 */
        /* <DEDUP_REMOVED lines=79> */
[----:B------:R-:W2:Y:S01]  /*192c0*/  @P3 MUFU.LG2 R2, R9 ;  /* 0x0000000900023308 */ /* 0x000ea20000000c00 */
[----:B-1----:R-:W-:Y:S02]  /*192d0*/  @P1 FMUL.FTZ R7, R4, 0.69314718246459960938 ;  /* 0x3f31721804071820 */ /* 0x002fe40000410000 */
[----:B------:R-:W-:Y:S02]  /*192e0*/  @P1 FMUL.FTZ R4, R3, c[0x0][0x2d0] ;  /* 0x0000b40003041a20 */ /* 0x000fe40000410000 */
[----:B----4-:R-:W-:-:S02]  /*192f0*/  @P0 FMUL.FTZ R6, R6, 0.69314718246459960938 ;  /* 0x3f31721806060820 */ /* 0x010fc40000410000 */
[----:B------:R-:W-:Y:S02]  /*19300*/  @P0 FMUL.FTZ R3, R11, c[0x0][0x2d0] ;  /* 0x0000b4000b030a20 */ /* 0x000fe40000410000 */
[----:B------:R-:W-:Y:S02]  /*19310*/  @P2 FMUL.FTZ R8, R8, 0.69314718246459960938 ;  /* 0x3f31721808082820 */ /* 0x000fe40000410000 */
[----:B------:R-:W-:Y:S01]  /*19320*/  @P0 FFMA.FTZ R62, R3, R134, R6 ;  /* 0x00000086033e0223 */ /* 0x000fe20000010006 */
[----:B------:R-:W-:Y:S01]  /*19330*/  @P3 MOV R3, 0x3f317218 ;  /* 0x3f31721800033802 */ /* 0x000fe20000000f00 */
[----:B------:R-:W-:Y:S01]  /*19340*/  @P2 FMUL.FTZ R5, R5, c[0x0][0x2d0] ;  /* 0x0000b40005052a20 */ /* 0x000fe20000410000 */
[----:B------:R-:W-:Y:S01]  /*19350*/  PLOP3.LUT P0, PT, PT, PT, PT, 0x8, 0x0 ;  /* 0x000000000000781c */ /* 0x000fe20003f0e170 */
[----:B------:R-:W-:Y:S02]  /*19360*/  @P1 FFMA.FTZ R61, R4, R135, R7 ;  /* 0x00000087043d1223 */ /* 0x000fe40000010007 */
[----:B--2---:R-:W-:-:S02]  /*19370*/  @P3 FMUL.FTZ R2, R2, 0.69314718246459960938 ;  /* 0x3f31721802023820 */ /* 0x004fc40000410000 */
        /* <DEDUP_REMOVED lines=35> */
.L_x_1893:
[----:B------:R-:W-:Y:S05]  /*195b0*/  @P0 BRA `(.L_x_1950) ;  /* 0x00001c6000000947 */ /* 0x000fea0003800000 */
[----:B------:R-:W2:Y:S01]  /*195c0*/  LDL R65, [R1+0x108] ;  /* 0x0001080001417983 */ /* 0x000ea20000100800 */
[----:B------:R-:W-:Y:S01]  /*195d0*/  WARPSYNC 0xffffffff ;  /* 0xffffffff00007948 */ /* 0x000fe20003800000 */
[----:B------:R-:W-:-:S02]  /*195e0*/  F2FP.PACK_AB R55, R55, R200 ;  /* 0x000000c83737723e */ /* 0x000fc400000000ff */
[----:B------:R-:W3:Y:S01]  /*195f0*/  S2R R64, SR_TID.X ;  /* 0x0000000000407919 */ /* 0x000ee20000002100 */
        /* <DEDUP_REMOVED lines=12> */
[----:B---3--:R-:W-:Y:S02]  /*196c0*/  SHF.R.S32.HI R63, RZ, 0x1f, R64 ;  /* 0x0000001fff3f7819 */ /* 0x008fe40000011440 */
[----:B------:R-:W-:Y:S02]  /*196d0*/  F2FP.PACK_AB R170, R171, R170 ;  /* 0x000000aaabaa723e */ /* 0x000fe400000000ff */
[CC--:B------:R-:W-:Y:S02]  /*196e0*/  LEA.HI R2, R63.reuse, R64.reuse, RZ, 0x2 ;  /* 0x000000403f027211 */ /* 0x0c0fe400078f10ff */
[----:B------:R-:W-:Y:S02]  /*196f0*/  LEA.HI R58, R63, R64, RZ, 0x5 ;  /* 0x000000403f3a7211 */ /* 0x000fe400078f28ff */
[--C-:B-1----:R-:W-:Y:S02]  /*19700*/  SHF.R.S32.HI R4, RZ, 0x2, R2.reuse ;  /* 0x00000002ff047819 */ /* 0x102fe40000011402 */
[----:B------:R-:W-:-:S02]  /*19710*/  SHF.R.S32.HI R0, RZ, 0x1f, R2 ;  /* 0x0000001fff007819 */ /* 0x000fc40000011402 */
[----:B------:R-:W-:Y:S02]  /*19720*/  SHF.R.S32.HI R57, RZ, 0x5, R58 ;  /* 0x00000005ff397819 */ /* 0x000fe4000001143a */
        /* <DEDUP_REMOVED lines=92> */
[----:B------:R-:W-:Y:S01]  /*19cf0*/  F2FP.PACK_AB R14, R14, R126 ;  /* 0x0000007e0e0e723e */ /* 0x000fe200000000ff */
[----:B------:R-:W-:Y:S01]  /*19d00*/  STS [R6+0x480], R46 ;  /* 0x0004802e06007388 */ /* 0x000fe20000000800 */
[----:B------:R-:W-:-:S03]  /*19d10*/  ISETP.NE.U32.AND P0, PT, RZ, c[0x0][0x500], PT ;  /* 0x00014000ff007a0c */ /* 0x000fc60003f05070 */
[----:B------:R1:W-:Y:S01]  /*19d20*/  STS [R8+0x400], R5 ;  /* 0x0004000508007388 */ /* 0x0003e20000000800 */
[----:B------:R-:W-:Y:S02]  /*19d30*/  ISETP.NE.AND.EX P1, PT, RZ, c[0x0][0x504], PT, P0 ;  /* 0x00014100ff007a0c */ /* 0x000fe40003f25300 */
[----:B------:R-:W-:Y:S01]  /*19d40*/  ISETP.NE.U32.AND P0, PT, RZ, c[0x0][0x508], PT ;  /* 0x00014200ff007a0c */ /* 0x000fe20003f05070 */
[----:B------:R-:W-:Y:S03]  /*19d50*/  STS [R8], R43 ;  /* 0x0000002b08007388 */ /* 0x000fe60000000800 */
[----:B------:R-:W-:Y:S01]  /*19d60*/  ISETP.NE.AND.EX P0, PT, RZ, c[0x0][0x50c], PT, P0 ;  /* 0x00014300ff007a0c */ /* 0x000fe20003f05300 */
        /* <DEDUP_REMOVED lines=61> */
.L_x_1951:
[----:B-1----:R-:W-:Y:S01]  /*1a140*/  LOP3.LUT R0, R58, 0xffffffe0, RZ, 0xc0, !PT ;  /* 0xffffffe03a007812 */ /* 0x002fe200078ec0ff */
[----:B------:R-:W1:Y:S01]  /*1a150*/  S2R R11, SR_CTAID.Y ;  /* 0x00000000000b7919 */ /* 0x000e620000002600 */
[C---:B------:R-:W-:Y:S01]  /*1a160*/  LEA.HI R4, R21.reuse, R21, RZ, 0x1 ;  /* 0x0000001515047211 */ /* 0x040fe200078f08ff */
        /* <DEDUP_REMOVED lines=147> */
.L_x_1953:
[----:B--234-:R-:W-:Y:S05]  /*1aaa0*/  BSYNC B0 ;  /* 0x0000000000007941 */ /* 0x01cfea0003800000 */
.L_x_1952:
        /* <DEDUP_REMOVED lines=16> */
.L_x_1955:
[----:B------:R-:W-:Y:S05]  /*1abb0*/  BSYNC B0 ;  /* 0x0000000000007941 */ /* 0x000fea0003800000 */
.L_x_1954:
        /* <DEDUP_REMOVED lines=16> */
.L_x_1957:
[----:B------:R-:W-:Y:S05]  /*1acc0*/  BSYNC B0 ;  /* 0x0000000000007941 */ /* 0x000fea0003800000 */
.L_x_1956:
        /* <DEDUP_REMOVED lines=16> */
.L_x_1959:
[----:B------:R-:W-:Y:S05]  /*1add0*/  BSYNC B0 ;  /* 0x0000000000007941 */ /* 0x000fea0003800000 */
.L_x_1958:
        /* <DEDUP_REMOVED lines=16> */
.L_x_1961:
[----:B------:R-:W-:Y:S05]  /*1aee0*/  BSYNC B0 ;  /* 0x0000000000007941 */ /* 0x000fea0003800000 */
.L_x_1960:
        /* <DEDUP_REMOVED lines=16> */
.L_x_1963:
[----:B------:R-:W-:Y:S05]  /*1aff0*/  BSYNC B0 ;  /* 0x0000000000007941 */ /* 0x000fea0003800000 */
.L_x_1962:
        /* <DEDUP_REMOVED lines=16> */
.L_x_1965:
[----:B------:R-:W-:Y:S05]  /*1b100*/  BSYNC B0 ;  /* 0x0000000000007941 */ /* 0x000fea0003800000 */
.L_x_1964:
        /* <DEDUP_REMOVED lines=17> */
.L_x_1950:
[----:B------:R-:W2:Y:S01]  /*1b220*/  LDL R8, [R1+0x108] ;  /* 0x0001080001087983 */ /* 0x000ea20000100800 */
[----:B------:R-:W-:Y:S01]  /*1b230*/  ISETP.NE.U32.AND P1, PT, RZ, c[0x0][0x508], PT ;  /* 0x00014200ff007a0c */ /* 0x000fe20003f25070 */
[----:B-1----:R-:W-:Y:S01]  /*1b240*/  IMAD.MOV.U32 R4, RZ, RZ, 0x4 ;  /* 0x00000004ff047424 */ /* 0x002fe200078e00ff */
        /* <DEDUP_REMOVED lines=16> */
.L_x_1966:
[----:B-1----:R-:W1:Y:S01]  /*1b350*/  S2R R11, SR_TID.X ;  /* 0x00000000000b7919 */ /* 0x002e620000002100 */
[----:B------:R-:W-:Y:S01]  /*1b360*/  SHF.R.S32.HI R0, RZ, 0x1f, R8 ;  /* 0x0000001fff007819 */ /* 0x000fe20000011408 */
[----:B------:R-:W-:Y:S01]  /*1b370*/  BSSY B0, `(.L_x_1967) ;  /* 0x0000029000007945 */ /* 0x000fe20003800000 */
[----:B------:R-:W-:Y:S01]  /*1b380*/  SEL R9, R8, RZ, !P0 ;  /* 0x000000ff08097207 */ /* 0x000fe20004000000 */
[----:B------:R-:W2:Y:S01]  /*1b390*/  S2R R2, SR_CTAID.Y ;  /* 0x0000000000027919 */ /* 0x000ea20000002600 */
[----:B------:R-:W-:-:S03]  /*1b3a0*/  SEL R10, R0, RZ, !P0 ;  /* 0x000000ff000a7207 */ /* 0x000fc60004000000 */
[----:B------:R-:W3:Y:S04]  /*1b3b0*/  S2R R13, SR_CTAID.X ;  /* 0x00000000000d7919 */ /* 0x000ee80000002500 */
[----:B------:R-:W4:Y:S01]  /*1b3c0*/  S2R R14, SR_CTAID.Y ;  /* 0x00000000000e7919 */ /* 0x000f220000002600 */
[----:B-1----:R-:W-:Y:S02]  /*1b3d0*/  ISETP.GE.AND P1, PT, R11, 0x80, PT ;  /* 0x000000800b00780c */ /* 0x002fe40003f26270 */
[----:B--2---:R-:W-:-:S11]  /*1b3e0*/  SHF.R.S32.HI R15, RZ, 0x1f, R2 ;  /* 0x0000001fff0f7819 */ /* 0x004fd60000011402 */
[----:B------:R-:W-:Y:S05]  /*1b3f0*/  @P1 BRA `(.L_x_1968) ;  /* 0x0000020000001947 */ /* 0x000fea0003800000 */
[----:B---345:R-:W-:Y:S01]  /*1b400*/  IMAD R0, R12, c[0x0][0x4e8], RZ ;  /* 0x00013a000c007a24 */ /* 0x038fe200078e02ff */
[----:B------:R-:W-:-:S04]  /*1b410*/  LEA R8, R13, R11, 0x7 ;  /* 0x0000000b0d087211 */ /* 0x000fc800078e38ff */
        /* <DEDUP_REMOVED lines=30> */
.L_x_1968:
[----:B---34-:R-:W-:Y:S05]  /*1b600*/  BSYNC B0 ;  /* 0x0000000000007941 */ /* 0x018fea0003800000 */
.L_x_1967:
[----:B-1----:R-:W-:Y:S01]  /*1b610*/  SHF.R.S32.HI R4, RZ, 0x1f, R11 ;  /* 0x0000001fff047819 */ /* 0x002fe2000001140b */
[----:B------:R-:W-:Y:S01]  /*1b620*/  IMAD R0, R7, c[0x0][0x3a0], RZ ;  /* 0x0000e80007007a24 */ /* 0x000fe200078e02ff */
[----:B------:R-:W-:Y:S01]  /*1b630*/  MOV R5, c[0x0][0x4e8] ;  /* 0x00013a0000057a02 */ /* 0x000fe20000000f00 */
[----:B------:R-:W-:Y:S01]  /*1b640*/  IMAD.WIDE.U32 R2, R6, c[0x0][0x3a0], RZ ;  /* 0x0000e80006027a25 */ /* 0x000fe200078e00ff */
[----:B------:R-:W-:Y:S02]  /*1b650*/  LEA.HI R4, R4, R11, RZ, 0x3 ;  /* 0x0000000b04047211 */ /* 0x000fe400078f18ff */
[----:B------:R-:W-:Y:S01]  /*1b660*/  ISETP.NE.AND P0, PT, R5, 0x1, PT ;  /* 0x000000010500780c */ /* 0x000fe20003f05270 */
[----:B------:R-:W-:Y:S01]  /*1b670*/  IMAD R6, R6, c[0x0][0x3a4], R0 ;  /* 0x0000e90006067a24 */ /* 0x000fe200078e0200 */
[----:B------:R-:W-:Y:S01]  /*1b680*/  LOP3.LUT R0, R4, 0xfffffff8, RZ, 0xc0, !PT ;  /* 0xfffffff804007812 */ /* 0x000fe200078ec0ff */
[----:B------:R-:W-:Y:S01]  /*1b690*/  IMAD R5, R10, c[0x0][0x3f0], RZ ;  /* 0x0000fc000a057a24 */ /* 0x000fe200078e02ff */
[----:B------:R-:W-:-:S02]  /*1b6a0*/  SHF.R.S32.HI R8, RZ, 0x3, R4 ;  /* 0x00000003ff087819 */ /* 0x000fc40000011404 */
[----:B------:R-:W-:Y:S01]  /*1b6b0*/  IADD3 R7, -R0, R11, RZ ;  /* 0x0000000b00077210 */ /* 0x000fe20007ffe1ff */
[----:B------:R-:W-:Y:S01]  /*1b6c0*/  IMAD R0, R15, c[0x0][0x3e8], RZ ;  /* 0x0000fa000f007a24 */ /* 0x000fe200078e02ff */
[----:B------:R-:W-:Y:S01]  /*1b6d0*/  IADD3 R3, R3, R6, RZ ;  /* 0x0000000603037210 */ /* 0x000fe20007ffe0ff */
[----:B------:R-:W-:Y:S02]  /*1b6e0*/  IMAD R5, R9, c[0x0][0x3f4], R5 ;  /* 0x0000fd0009057a24 */ /* 0x000fe400078e0205 */
[----:B------:R-:W-:Y:S01]  /*1b6f0*/  IMAD R4, R7, 0x10, R8 ;  /* 0x0000001007047824 */ /* 0x000fe200078e0208 */
[C---:B------:R-:W-:Y:S01]  /*1b700*/  LEA R8, R13.reuse, R8, 0x7 ;  /* 0x000000080d087211 */ /* 0x040fe200078e38ff */
[C---:B------:R-:W-:Y:S02]  /*1b710*/  IMAD R0, R14.reuse, c[0x0][0x3ec], R0 ;  /* 0x0000fb000e007a24 */ /* 0x040fe400078e0200 */
[----:B------:R-:W-:Y:S01]  /*1b720*/  IMAD.WIDE.U32 R2, R14, c[0x0][0x3e8], R2 ;  /* 0x0000fa000e027a25 */ /* 0x000fe200078e0002 */
[----:B------:R-:W-:-:S04]  /*1b730*/  LEA R4, R13, R4, 0x7 ;  /* 0x000000040d047211 */ /* 0x000fc800078e38ff */
        /* <DEDUP_REMOVED lines=24> */
.L_x_2024:
[----:B------:R-:W-:Y:S05]  /*1b8c0*/  BRA.DIV ~URZ, `(.L_x_1970) ;  /* 0x00004c327f007947 */ /* 0x000fea000b800000 */
[----:B------:R3:W4:Y:S02]  /*1b8d0*/  SHFL.IDX PT, R2, R11, RZ, 0x181f ;  /* 0x00181fff0b027589 */ /* 0x00072400000e0000 */
.L_x_2025:
        /* <DEDUP_REMOVED lines=14> */
.L_x_1972:
[----:B------:R-:W-:Y:S05]  /*1b9c0*/  BSYNC B0 ;  /* 0x0000000000007941 */ /* 0x000fea0003800000 */
.L_x_1971:
[----:B------:R-:W-:Y:S05]  /*1b9d0*/  BRA.DIV ~URZ, `(.L_x_1973) ;  /* 0x00004b927f007947 */ /* 0x000fea000b800000 */
[----:B------:R1:W2:Y:S04]  /*1b9e0*/  SHFL.IDX PT, R0, R9, 0x1, 0x181f ;  /* 0x00381f0009007f89 */ /* 0x0002a800000e0000 */
[----:B--2-4-:R1:W2:Y:S02]  /*1b9f0*/  SHFL.IDX PT, R2, R11, 0x1, 0x181f ;  /* 0x00381f000b027f89 */ /* 0x0142a400000e0000 */
.L_x_2026:
        /* <DEDUP_REMOVED lines=14> */
.L_x_1975:
[----:B------:R-:W-:Y:S05]  /*1bae0*/  BSYNC B0 ;  /* 0x0000000000007941 */ /* 0x000fea0003800000 */
.L_x_1974:
[----:B------:R-:W-:Y:S05]  /*1baf0*/  BRA.DIV ~URZ, `(.L_x_1976) ;  /* 0x00004b627f007947 */ /* 0x000fea000b800000 */
[----:B------:R4:W1:Y:S02]  /*1bb00*/  SHFL.IDX PT, R0, R9, 0x2, 0x181f ;  /* 0x00581f0009007f89 */ /* 0x00086400000e0000 */
.L_x_2027:
[----:B------:R-:W-:Y:S05]  /*1bb10*/  BRA.DIV ~URZ, `(.L_x_1977) ;  /* 0x00004bc27f007947 */ /* 0x000fea000b800000 */
[----:B--2---:R2:W3:Y:S02]  /*1bb20*/  SHFL.IDX PT, R2, R11, 0x2, 0x181f ;  /* 0x00581f000b027f89 */ /* 0x0044e400000e0000 */
.L_x_2028:
        /* <DEDUP_REMOVED lines=14> */
.L_x_1979:
[----:B------:R-:W-:Y:S05]  /*1bc10*/  BSYNC B0 ;  /* 0x0000000000007941 */ /* 0x000fea0003800000 */
.L_x_1978:
[----:B------:R-:W-:Y:S05]  /*1bc20*/  BRA.DIV ~URZ, `(.L_x_1980) ;  /* 0x00004b327f007947 */ /* 0x000fea000b800000 */
[----:B------:R1:W2:Y:S04]  /*1bc30*/  SHFL.IDX PT, R0, R9, 0x3, 0x181f ;  /* 0x00781f0009007f89 */ /* 0x0002a800000e0000 */
[----:B-1-3--:R1:W3:Y:S02]  /*1bc40*/  SHFL.IDX PT, R2, R11, 0x3, 0x181f ;  /* 0x00781f000b027f89 */ /* 0x00a2e400000e0000 */
.L_x_2029:
        /* <DEDUP_REMOVED lines=14> */
.L_x_1982:
[----:B------:R-:W-:Y:S05]  /*1bd30*/  BSYNC B0 ;  /* 0x0000000000007941 */ /* 0x000fea0003800000 */
.L_x_1981:
[----:B------:R-:W-:Y:S05]  /*1bd40*/  BRA.DIV ~URZ, `(.L_x_1983) ;  /* 0x00004b027f007947 */ /* 0x000fea000b800000 */
[----:B------:R1:W2:Y:S02]  /*1bd50*/  SHFL.IDX PT, R0, R9, 0x4, 0x181f ;  /* 0x00981f0009007f89 */ /* 0x0002a400000e0000 */
.L_x_2030:
[----:B------:R-:W-:Y:S05]  /*1bd60*/  BRA.DIV ~URZ, `(.L_x_1984) ;  /* 0x00004b627f007947 */ /* 0x000fea000b800000 */
[----:B--23--:R2:W3:Y:S02]  /*1bd70*/  SHFL.IDX PT, R2, R11, 0x4, 0x181f ;  /* 0x00981f000b027f89 */ /* 0x00c4e400000e0000 */
.L_x_2031:
        /* <DEDUP_REMOVED lines=14> */
.L_x_1986:
[----:B------:R-:W-:Y:S05]  /*1be60*/  BSYNC B0 ;  /* 0x0000000000007941 */ /* 0x000fea0003800000 */
.L_x_1985:
[----:B------:R-:W-:Y:S05]  /*1be70*/  BRA.DIV ~URZ, `(.L_x_1987) ;  /* 0x00004ad27f007947 */ /* 0x000fea000b800000 */
[----:B------:R1:W2:Y:S04]  /*1be80*/  SHFL.IDX PT, R0, R9, 0x5, 0x181f ;  /* 0x00b81f0009007f89 */ /* 0x0002a800000e0000 */
[----:B---3--:R1:W3:Y:S02]  /*1be90*/  SHFL.IDX PT, R2, R11, 0x5, 0x181f ;  /* 0x00b81f000b027f89 */ /* 0x0082e400000e0000 */
.L_x_2032:
        /* <DEDUP_REMOVED lines=14> */
.L_x_1989:
[----:B------:R-:W-:Y:S05]  /*1bf80*/  BSYNC B0 ;  /* 0x0000000000007941 */ /* 0x000fea0003800000 */
.L_x_1988:
[----:B------:R-:W-:Y:S05]  /*1bf90*/  BRA.DIV ~URZ, `(.L_x_1990) ;  /* 0x00004aa27f007947 */ /* 0x000fea000b800000 */
[----:B------:R1:W2:Y:S02]  /*1bfa0*/  SHFL.IDX PT, R0, R9, 0x6, 0x181f ;  /* 0x00d81f0009007f89 */ /* 0x0002a400000e0000 */
.L_x_2033:
[----:B------:R-:W-:Y:S05]  /*1bfb0*/  BRA.DIV ~URZ, `(.L_x_1991) ;  /* 0x00004b027f007947 */ /* 0x000fea000b800000 */
[----:B--23--:R2:W3:Y:S02]  /*1bfc0*/  SHFL.IDX PT, R2, R11, 0x6, 0x181f ;  /* 0x00d81f000b027f89 */ /* 0x00c4e400000e0000 */
.L_x_2034:
        /* <DEDUP_REMOVED lines=14> */
.L_x_1993:
[----:B------:R-:W-:Y:S05]  /*1c0b0*/  BSYNC B0 ;  /* 0x0000000000007941 */ /* 0x000fea0003800000 */
.L_x_1992:
[----:B------:R-:W-:Y:S05]  /*1c0c0*/  BRA.DIV ~URZ, `(.L_x_1994) ;  /* 0x00004a727f007947 */ /* 0x000fea000b800000 */
[----:B------:R1:W2:Y:S04]  /*1c0d0*/  SHFL.IDX PT, R0, R9, 0x7, 0x181f ;  /* 0x00f81f0009007f89 */ /* 0x0002a800000e0000 */
[----:B---3--:R1:W3:Y:S02]  /*1c0e0*/  SHFL.IDX PT, R2, R11, 0x7, 0x181f ;  /* 0x00f81f000b027f89 */ /* 0x0082e400000e0000 */
.L_x_2035:
        /* <DEDUP_REMOVED lines=15> */
.L_x_1894:
[----:B------:R1:W-:Y:S01]  /*1c1e0*/  STL [R1+0xa8], RZ ;  /* 0x0000a8ff01007387 */ /* 0x0003e20000100800 */
[----:B------:R-:W-:Y:S01]  /*1c1f0*/  IMAD.MOV.U32 R54, RZ, RZ, R5 ;  /* 0x000000ffff367224 */ /* 0x000fe200078e0005 */
[----:B------:R-:W-:Y:S02]  /*1c200*/  MOV R3, 0x181f ;  /* 0x0000181f00037802 */ /* 0x000fe40000000f00 */
[----:B------:R-:W-:Y:S02]  /*1c210*/  MOV R2, 0x1c230 ;  /* 0x0001c23000027802 */ /* 0x000fe40000000f00 */
[----:B-1---5:R-:W-:Y:S05]  /*1c220*/  CALL.REL.NOINC `($__internal_7_$__cuda_sm70_shflsync_idx_p) ;  /* 0x0001050000007944 */ /* 0x022fea0003c00000 */
[----:B-----5:R-:W-:Y:S01]  /*1c230*/  MOV R0, R37 ;  /* 0x0000002500007202 */ /* 0x020fe20000000f00 */
[----:B-1----:R-:W-:Y:S05]  /*1c240*/  BRA `(.L_x_1995) ;  /* 0xfffec35000007947 */ /* 0x002fea000383ffff */
.L_x_1895:
[----:B------:R3:W-:Y:S01]  /*1c250*/  STL [R1+0xa8], RZ ;  /* 0x0000a8ff01007387 */ /* 0x0007e20000100800 */
[----:B------:R-:W-:Y:S01]  /*1c260*/  IMAD.MOV.U32 R54, RZ, RZ, R10 ;  /* 0x000000ffff367224 */ /* 0x000fe200078e000a */
[----:B------:R-:W-:Y:S02]  /*1c270*/  MOV R3, 0x181f ;  /* 0x0000181f00037802 */ /* 0x000fe40000000f00 */
[----:B------:R-:W-:-:S02]  /*1c280*/  MOV R2, 0x1c2a0 ;  /* 0x0001c2a000027802 */ /* 0x000fc40000000f00 */
[----:B-123-5:R-:W-:Y:S05]  /*1c290*/  CALL.REL.NOINC `($__internal_7_$__cuda_sm70_shflsync_idx_p) ;  /* 0x0001049000007944 */ /* 0x02efea0003c00000 */
[----:B------:R-:W-:Y:S01]  /*1c2a0*/  MOV R2, R37 ;  /* 0x0000002500027202 */ /* 0x000fe20000000f00 */
[----:B-1---5:R-:W-:Y:S05]  /*1c2b0*/  BRA `(.L_x_1996) ;  /* 0xfffec30000007947 */ /* 0x022fea000383ffff */
.L_x_1898:
[----:B-1----:R-:W-:Y:S01]  /*1c2c0*/  MOV R0, 0x1 ;  /* 0x0000000100007802 */ /* 0x002fe20000000f00 */
[----:B------:R-:W-:Y:S01]  /*1c2d0*/  IMAD.MOV.U32 R54, RZ, RZ, R5 ;  /* 0x000000ffff367224 */ /* 0x000fe200078e0005 */
[----:B----4-:R-:W-:Y:S01]  /*1c2e0*/  MOV R2, 0x1c320 ;  /* 0x0001c32000027802 */ /* 0x010fe20000000f00 */
[----:B------:R-:W-:-:S02]  /*1c2f0*/  IMAD.MOV.U32 R3, RZ, RZ, 0x181f ;  /* 0x0000181fff037424 */ /* 0x000fc400078e00ff */
[----:B------:R1:W-:Y:S04]  /*1c300*/  STL [R1+0xa8], R0 ;  /* 0x0000a80001007387 */ /* 0x0003e80000100800 */
[----:B-1-3-5:R-:W-:Y:S05]  /*1c310*/  CALL.REL.NOINC `($__internal_7_$__cuda_sm70_shflsync_idx_p) ;  /* 0x0001041000007944 */ /* 0x02afea0003c00000 */
[----:B------:R-:W-:Y:S01]  /*1c320*/  MOV R4, 0x1 ;  /* 0x0000000100047802 */ /* 0x000fe20000000f00 */
[----:B-----5:R-:W-:Y:S01]  /*1c330*/  IMAD.MOV.U32 R0, RZ, RZ, R37 ;  /* 0x000000ffff007224 */ /* 0x020fe200078e0025 */
[----:B------:R-:W-:Y:S01]  /*1c340*/  MOV R3, 0x181f ;  /* 0x0000181f00037802 */ /* 0x000fe20000000f00 */
[----:B------:R-:W-:Y:S01]  /*1c350*/  IMAD.MOV.U32 R54, RZ, RZ, R10 ;  /* 0x000000ffff367224 */ /* 0x000fe200078e000a */
[----:B------:R-:W-:Y:S01]  /*1c360*/  MOV R2, 0x1c390 ;  /* 0x0001c39000027802 */ /* 0x000fe20000000f00 */
[----:B------:R2:W-:Y:S04]  /*1c370*/  STL [R1+0xa8], R4 ;  /* 0x0000a80401007387 */ /* 0x0005e80000100800 */
[----:B-12---:R-:W-:Y:S05]  /*1c380*/  CALL.REL.NOINC `($__internal_7_$__cuda_sm70_shflsync_idx_p) ;  /* 0x000103a000007944 */ /* 0x006fea0003c00000 */
[----:B------:R-:W-:Y:S01]  /*1c390*/  MOV R2, R37 ;  /* 0x0000002500027202 */ /* 0x000fe20000000f00 */
[----:B-1---5:R-:W-:Y:S05]  /*1c3a0*/  BRA `(.L_x_1997) ;  /* 0xfffec37000007947 */ /* 0x022fea000383ffff */
.L_x_1901:
[----:B--2---:R-:W-:Y:S01]  /*1c3b0*/  MOV R0, 0x2 ;  /* 0x0000000200007802 */ /* 0x004fe20000000f00 */
[----:B------:R-:W-:Y:S01]  /*1c3c0*/  IMAD.MOV.U32 R54, RZ, RZ, R5 ;  /* 0x000000ffff367224 */ /* 0x000fe200078e0005 */
[----:B----4-:R-:W-:Y:S01]  /*1c3d0*/  MOV R2, 0x1c410 ;  /* 0x0001c41000027802 */ /* 0x010fe20000000f00 */
[----:B------:R-:W-:Y:S02]  /*1c3e0*/  IMAD.MOV.U32 R3, RZ, RZ, 0x181f ;  /* 0x0000181fff037424 */ /* 0x000fe400078e00ff */
[----:B------:R2:W-:Y:S04]  /*1c3f0*/  STL [R1+0xa8], R0 ;  /* 0x0000a80001007387 */ /* 0x0005e80000100800 */
[----:B-123-5:R-:W-:Y:S05]  /*1c400*/  CALL.REL.NOINC `($__internal_7_$__cuda_sm70_shflsync_idx_p) ;  /* 0x0001032000007944 */ /* 0x02efea0003c00000 */
[----:B-----5:R-:W-:Y:S01]  /*1c410*/  MOV R0, R37 ;  /* 0x0000002500007202 */ /* 0x020fe20000000f00 */
[----:B-1----:R-:W-:Y:S05]  /*1c420*/  BRA `(.L_x_1998) ;  /* 0xfffec42000007947 */ /* 0x002fea000383ffff */
.L_x_1902:
[----:B------:R-:W-:Y:S01]  /*1c430*/  MOV R4, 0x2 ;  /* 0x0000000200047802 */ /* 0x000fe20000000f00 */
[----:B------:R-:W-:Y:S01]  /*1c440*/  IMAD.MOV.U32 R54, RZ, RZ, R10 ;  /* 0x000000ffff367224 */ /* 0x000fe200078e000a */
[----:B----4-:R-:W-:Y:S01]  /*1c450*/  MOV R2, 0x1c490 ;  /* 0x0001c49000027802 */ /* 0x010fe20000000f00 */
[----:B------:R-:W-:-:S02]  /*1c460*/  IMAD.MOV.U32 R3, RZ, RZ, 0x181f ;  /* 0x0000181fff037424 */ /* 0x000fc400078e00ff */
[----:B------:R4:W-:Y:S04]  /*1c470*/  STL [R1+0xa8], R4 ;  /* 0x0000a80401007387 */ /* 0x0009e80000100800 */
[----:B-12345:R-:W-:Y:S05]  /*1c480*/  CALL.REL.NOINC `($__internal_7_$__cuda_sm70_shflsync_idx_p) ;  /* 0x000102a000007944 */ /* 0x03efea0003c00000 */
[----:B------:R-:W-:Y:S01]  /*1c490*/  MOV R2, R37 ;  /* 0x0000002500027202 */ /* 0x000fe20000000f00 */
[----:B-1---5:R-:W-:Y:S05]  /*1c4a0*/  BRA `(.L_x_1999) ;  /* 0xfffec3c000007947 */ /* 0x022fea000383ffff */
.L_x_1905:
[----:B-1----:R-:W-:Y:S01]  /*1c4b0*/  MOV R0, 0x3 ;  /* 0x0000000300007802 */ /* 0x002fe20000000f00 */
[----:B------:R-:W-:Y:S01]  /*1c4c0*/  IMAD.MOV.U32 R54, RZ, RZ, R5 ;  /* 0x000000ffff367224 */ /* 0x000fe200078e0005 */
[----:B--2---:R-:W-:Y:S01]  /*1c4d0*/  MOV R2, 0x1c510 ;  /* 0x0001c51000027802 */ /* 0x004fe20000000f00 */
[----:B------:R-:W-:Y:S02]  /*1c4e0*/  IMAD.MOV.U32 R3, RZ, RZ, 0x181f ;  /* 0x0000181fff037424 */ /* 0x000fe400078e00ff */
[----:B------:R1:W-:Y:S04]  /*1c4f0*/  STL [R1+0xa8], R0 ;  /* 0x0000a80001007387 */ /* 0x0003e80000100800 */
[----:B-1-345:R-:W-:Y:S05]  /*1c500*/  CALL.REL.NOINC `($__internal_7_$__cuda_sm70_shflsync_idx_p) ;  /* 0x0001022000007944 */ /* 0x03afea0003c00000 */
        /* <DEDUP_REMOVED lines=9> */
.L_x_1908:
[----:B--2---:R-:W-:Y:S01]  /*1c5a0*/  MOV R0, 0x4 ;  /* 0x0000000400007802 */ /* 0x004fe20000000f00 */
[----:B------:R-:W-:Y:S01]  /*1c5b0*/  IMAD.MOV.U32 R54, RZ, RZ, R5 ;  /* 0x000000ffff367224 */ /* 0x000fe200078e0005 */
[----:B------:R-:W-:Y:S01]  /*1c5c0*/  MOV R2, 0x1c600 ;  /* 0x0001c60000027802 */ /* 0x000fe20000000f00 */
[----:B------:R-:W-:-:S02]  /*1c5d0*/  IMAD.MOV.U32 R3, RZ, RZ, 0x181f ;  /* 0x0000181fff037424 */ /* 0x000fc400078e00ff */
[----:B------:R2:W-:Y:S04]  /*1c5e0*/  STL [R1+0xa8], R0 ;  /* 0x0000a80001007387 */ /* 0x0005e80000100800 */
[----:B-12-45:R-:W-:Y:S05]  /*1c5f0*/  CALL.REL.NOINC `($__internal_7_$__cuda_sm70_shflsync_idx_p) ;  /* 0x0001013000007944 */ /* 0x036fea0003c00000 */
[----:B-----5:R-:W-:Y:S01]  /*1c600*/  MOV R0, R37 ;  /* 0x0000002500007202 */ /* 0x020fe20000000f00 */
[----:B-1----:R-:W-:Y:S05]  /*1c610*/  BRA `(.L_x_2001) ;  /* 0xfffec4c000007947 */ /* 0x002fea000383ffff */
.L_x_1909:
[----:B------:R-:W-:Y:S01]  /*1c620*/  MOV R4, 0x4 ;  /* 0x0000000400047802 */ /* 0x000fe20000000f00 */
[----:B------:R-:W-:Y:S01]  /*1c630*/  IMAD.MOV.U32 R54, RZ, RZ, R10 ;  /* 0x000000ffff367224 */ /* 0x000fe200078e000a */
[----:B------:R-:W-:Y:S01]  /*1c640*/  MOV R2, 0x1c680 ;  /* 0x0001c68000027802 */ /* 0x000fe20000000f00 */
[----:B------:R-:W-:Y:S02]  /*1c650*/  IMAD.MOV.U32 R3, RZ, RZ, 0x181f ;  /* 0x0000181fff037424 */ /* 0x000fe400078e00ff */
[----:B------:R1:W-:Y:S04]  /*1c660*/  STL [R1+0xa8], R4 ;  /* 0x0000a80401007387 */ /* 0x0003e80000100800 */
[----:B-12345:R-:W-:Y:S05]  /*1c670*/  CALL.REL.NOINC `($__internal_7_$__cuda_sm70_shflsync_idx_p) ;  /* 0x000100b000007944 */ /* 0x03efea0003c00000 */
[----:B------:R-:W-:Y:S01]  /*1c680*/  MOV R2, R37 ;  /* 0x0000002500027202 */ /* 0x000fe20000000f00 */
[----:B-1---5:R-:W-:Y:S05]  /*1c690*/  BRA `(.L_x_2002) ;  /* 0xfffec46000007947 */ /* 0x022fea000383ffff */
.L_x_1912:
[----:B--2---:R-:W-:Y:S01]  /*1c6a0*/  MOV R0, 0x5 ;  /* 0x0000000500007802 */ /* 0x004fe20000000f00 */
[----:B------:R-:W-:Y:S01]  /*1c6b0*/  IMAD.MOV.U32 R54, RZ, RZ, R5 ;  /* 0x000000ffff367224 */ /* 0x000fe200078e0005 */
[----:B------:R-:W-:Y:S01]  /*1c6c0*/  MOV R2, 0x1c700 ;  /* 0x0001c70000027802 */ /* 0x000fe20000000f00 */
[----:B------:R-:W-:-:S02]  /*1c6d0*/  IMAD.MOV.U32 R3, RZ, RZ, 0x181f ;  /* 0x0000181fff037424 */ /* 0x000fc400078e00ff */
        /* <DEDUP_REMOVED lines=11> */
.L_x_1915:
[----:B-1----:R-:W-:Y:S01]  /*1c790*/  MOV R0, 0x6 ;  /* 0x0000000600007802 */ /* 0x002fe20000000f00 */
[----:B------:R-:W-:Y:S01]  /*1c7a0*/  IMAD.MOV.U32 R54, RZ, RZ, R5 ;  /* 0x000000ffff367224 */ /* 0x000fe200078e0005 */
[----:B------:R-:W-:Y:S01]  /*1c7b0*/  MOV R2, 0x1c7f0 ;  /* 0x0001c7f000027802 */ /* 0x000fe20000000f00 */
[----:B------:R-:W-:Y:S02]  /*1c7c0*/  IMAD.MOV.U32 R3, RZ, RZ, 0x181f ;  /* 0x0000181fff037424 */ /* 0x000fe400078e00ff */
[----:B------:R1:W-:Y:S04]  /*1c7d0*/  STL [R1+0xa8], R0 ;  /* 0x0000a80001007387 */ /* 0x0003e80000100800 */
[----:B-12-45:R-:W-:Y:S05]  /*1c7e0*/  CALL.REL.NOINC `($__internal_7_$__cuda_sm70_shflsync_idx_p) ;  /* 0x0000ff4000007944 */ /* 0x036fea0003c00000 */
[----:B-----5:R-:W-:Y:S01]  /*1c7f0*/  MOV R0, R37 ;  /* 0x0000002500007202 */ /* 0x020fe20000000f00 */
[----:B-1----:R-:W-:Y:S05]  /*1c800*/  BRA `(.L_x_2004) ;  /* 0xfffec56000007947 */ /* 0x002fea000383ffff */
.L_x_1916:
[----:B------:R-:W-:Y:S01]  /*1c810*/  MOV R4, 0x6 ;  /* 0x0000000600047802 */ /* 0x000fe20000000f00 */
[----:B------:R-:W-:Y:S01]  /*1c820*/  IMAD.MOV.U32 R54, RZ, RZ, R10 ;  /* 0x000000ffff367224 */ /* 0x000fe200078e000a */
[----:B------:R-:W-:Y:S01]  /*1c830*/  MOV R2, 0x1c870 ;  /* 0x0001c87000027802 */ /* 0x000fe20000000f00 */
[----:B------:R-:W-:-:S02]  /*1c840*/  IMAD.MOV.U32 R3, RZ, RZ, 0x181f ;  /* 0x0000181fff037424 */ /* 0x000fc400078e00ff */
[----:B------:R1:W-:Y:S04]  /*1c850*/  STL [R1+0xa8], R4 ;  /* 0x0000a80401007387 */ /* 0x0003e80000100800 */
[----:B-12345:R-:W-:Y:S05]  /*1c860*/  CALL.REL.NOINC `($__internal_7_$__cuda_sm70_shflsync_idx_p) ;  /* 0x0000fec000007944 */ /* 0x03efea0003c00000 */
[----:B------:R-:W-:Y:S01]  /*1c870*/  MOV R2, R37 ;  /* 0x0000002500027202 */ /* 0x000fe20000000f00 */
[----:B-1---5:R-:W-:Y:S05]  /*1c880*/  BRA `(.L_x_2005) ;  /* 0xfffec50000007947 */ /* 0x022fea000383ffff */
.L_x_1919:
[----:B--2---:R-:W-:Y:S01]  /*1c890*/  MOV R0, 0x7 ;  /* 0x0000000700007802 */ /* 0x004fe20000000f00 */
[----:B------:R-:W-:Y:S01]  /*1c8a0*/  IMAD.MOV.U32 R54, RZ, RZ, R5 ;  /* 0x000000ffff367224 */ /* 0x000fe200078e0005 */
[----:B------:R-:W-:Y:S01]  /*1c8b0*/  MOV R2, 0x1c8f0 ;  /* 0x0001c8f000027802 */ /* 0x000fe20000000f00 */
[----:B------:R-:W-:Y:S02]  /*1c8c0*/  IMAD.MOV.U32 R3, RZ, RZ, 0x181f ;  /* 0x0000181fff037424 */ /* 0x000fe400078e00ff */
[----:B------:R2:W-:Y:S04]  /*1c8d0*/  STL [R1+0xa8], R0 ;  /* 0x0000a80001007387 */ /* 0x0005e80000100800 */
[----:B-12-45:R-:W-:Y:S05]  /*1c8e0*/  CALL.REL.NOINC `($__internal_7_$__cuda_sm70_shflsync_idx_p) ;  /* 0x0000fe4000007944 */ /* 0x036fea0003c00000 */
[----:B-----5:R-:W-:Y:S01]  /*1c8f0*/  MOV R0, 0x7 ;  /* 0x0000000700007802 */ /* 0x020fe20000000f00 */
[----:B------:R-:W-:Y:S01]  /*1c900*/  IMAD.MOV.U32 R4, RZ, RZ, R37 ;  /* 0x000000ffff047224 */ /* 0x000fe200078e0025 */
[----:B------:R-:W-:Y:S01]  /*1c910*/  MOV R3, 0x181f ;  /* 0x0000181f00037802 */ /* 0x000fe20000000f00 */
[----:B------:R-:W-:Y:S01]  /*1c920*/  IMAD.MOV.U32 R54, RZ, RZ, R10 ;  /* 0x000000ffff367224 */ /* 0x000fe200078e000a */
[----:B------:R-:W-:Y:S01]  /*1c930*/  MOV R2, 0x1c960 ;  /* 0x0001c96000027802 */ /* 0x000fe20000000f00 */
[----:B------:R2:W-:Y:S04]  /*1c940*/  STL [R1+0xa8], R0 ;  /* 0x0000a80001007387 */ /* 0x0005e80000100800 */
[----:B-12---:R-:W-:Y:S05]  /*1c950*/  CALL.REL.NOINC `($__internal_7_$__cuda_sm70_shflsync_idx_p) ;  /* 0x0000fdd000007944 */ /* 0x006fea0003c00000 */
[----:B-----5:R-:W-:Y:S01]  /*1c960*/  MOV R0, R37 ;  /* 0x0000002500007202 */ /* 0x020fe20000000f00 */
[----:B-1----:R-:W-:Y:S05]  /*1c970*/  BRA `(.L_x_2006) ;  /* 0xfffec55000007947 */ /* 0x002fea000383ffff */
.L_x_1921:
[----:B-1-3--:R1:W-:Y:S01]  /*1c980*/  STL [R1+0xa8], RZ ;  /* 0x0000a8ff01007387 */ /* 0x00a3e20000100800 */
[----:B------:R-:W-:Y:S01]  /*1c990*/  IMAD.MOV.U32 R54, RZ, RZ, R0 ;  /* 0x000000ffff367224 */ /* 0x000fe200078e0000 */
[----:B------:R-:W-:-:S02]  /*1c9a0*/  MOV R3, 0x181f ;  /* 0x0000181f00037802 */ /* 0x000fc40000000f00 */
[----:B------:R-:W-:Y:S02]  /*1c9b0*/  MOV R2, 0x1c9d0 ;  /* 0x0001c9d000027802 */ /* 0x000fe40000000f00 */
[----:B-1---5:R-:W-:Y:S05]  /*1c9c0*/  CALL.REL.NOINC `($__internal_7_$__cuda_sm70_shflsync_idx_p) ;  /* 0x0000fd6000007944 */ /* 0x022fea0003c00000 */
[----:B------:R-:W-:Y:S01]  /*1c9d0*/  MOV R28, R37 ;  /* 0x00000025001c7202 */ /* 0x000fe20000000f00 */
[----:B-1---5:R-:W-:Y:S05]  /*1c9e0*/  BRA `(.L_x_2007) ;  /* 0xfffed40000007947 */ /* 0x022fea000383ffff */
.L_x_1924:
[----:B------:R2:W-:Y:S01]  /*1c9f0*/  STL [R1+0xa8], RZ ;  /* 0x0000a8ff01007387 */ /* 0x0005e20000100800 */
[----:B------:R-:W-:Y:S01]  /*1ca00*/  IMAD.MOV.U32 R54, RZ, RZ, R4 ;  /* 0x000000ffff367224 */ /* 0x000fe200078e0004 */
[----:B------:R-:W-:Y:S02]  /*1ca10*/  MOV R3, 0x181f ;  /* 0x0000181f00037802 */ /* 0x000fe40000000f00 */
[----:B------:R-:W-:Y:S02]  /*1ca20*/  MOV R2, 0x1ca40 ;  /* 0x0001ca4000027802 */ /* 0x000fe40000000f00 */
[----:B-12--5:R-:W-:Y:S05]  /*1ca30*/  CALL.REL.NOINC `($__internal_7_$__cuda_sm70_shflsync_idx_p) ;  /* 0x0000fcf000007944 */ /* 0x026fea0003c00000 */
[----:B------:R-:W-:Y:S01]  /*1ca40*/  MOV R11, R37 ;  /* 0x00000025000b7202 */ /* 0x000fe20000000f00 */
[----:B-1---5:R-:W-:Y:S05]  /*1ca50*/  BRA `(.L_x_2008) ;  /* 0xfffee48000007947 */ /* 0x022fea000383ffff */
.L_x_1925:
[----:B------:R4:W-:Y:S01]  /*1ca60*/  STL [R1+0xa8], RZ ;  /* 0x0000a8ff01007387 */ /* 0x0009e20000100800 */
[----:B------:R-:W-:Y:S01]  /*1ca70*/  IMAD.MOV.U32 R54, RZ, RZ, R5 ;  /* 0x000000ffff367224 */ /* 0x000fe200078e0005 */
[----:B------:R-:W-:Y:S02]  /*1ca80*/  MOV R3, 0x181f ;  /* 0x0000181f00037802 */ /* 0x000fe40000000f00 */
[----:B------:R-:W-:-:S02]  /*1ca90*/  MOV R2, 0x1cab0 ;  /* 0x0001cab000027802 */ /* 0x000fc40000000f00 */
[----:B-12345:R-:W-:Y:S05]  /*1caa0*/  CALL.REL.NOINC `($__internal_7_$__cuda_sm70_shflsync_idx_p) ;  /* 0x0000fc8000007944 */ /* 0x03efea0003c00000 */
[----:B------:R-:W2:Y:S04]  /*1cab0*/  LDL R10, [R1+0x110] ;  /* 0x00011000010a7983 */ /* 0x000ea80000100800 */
[----:B-----5:R-:W3:Y:S04]  /*1cac0*/  LDL R0, [R1+0xc0] ;  /* 0x0000c00001007983 */ /* 0x020ee80000100800 */
[----:B------:R-:W4:Y:S04]  /*1cad0*/  LDL R2, [R1+0xf0] ;  /* 0x0000f00001027983 */ /* 0x000f280000100800 */
[----:B------:R-:W4:Y:S04]  /*1cae0*/  LDL R3, [R1+0x10c] ;  /* 0x00010c0001037983 */ /* 0x000f280000100800 */
[----:B------:R-:W4:Y:S01]  /*1caf0*/  LDL R8, [R1+0x98] ;  /* 0x0000980001087983 */ /* 0x000f220000100800 */
[----:B------:R-:W-:-:S02]  /*1cb00*/  IMAD.MOV.U32 R54, RZ, RZ, R4 ;  /* 0x000000ffff367224 */ /* 0x000fc400078e0004 */
[C---:B---3--:R-:W-:Y:S01]  /*1cb10*/  IMAD.SHL.U32 R12, R0.reuse, 0x2, RZ ;  /* 0x00000002000c7824 */ /* 0x048fe200078e00ff */
[C---:B--2---:R-:W-:Y:S02]  /*1cb20*/  SHF.L.U64.HI R15, R0.reuse, 0x1, R10 ;  /* 0x00000001000f7819 */ /* 0x044fe4000001020a */
[----:B------:R-:W-:Y:S02]  /*1cb30*/  ISETP.GE.AND P2, PT, R0, c[0x0][0x1d4], PT ;  /* 0x0000750000007a0c */ /* 0x000fe40003f46270 */
[----:B------:R-:W-:-:S05]  /*1cb40*/  SEL R0, RZ, 0x10, P5 ;  /* 0x00000010ff007807 */ /* 0x000fca0002800000 */
[----:B------:R-:W-:Y:S02]  /*1cb50*/  IMAD.MOV.U32 R10, RZ, RZ, R0 ;  /* 0x000000ffff0a7224 */ /* 0x000fe400078e0000 */
[----:B------:R-:W-:-:S05]  /*1cb60*/  IMAD.MOV.U32 R0, RZ, RZ, 0x1 ;  /* 0x00000001ff007424 */ /* 0x000fca00078e00ff */
[----:B------:R2:W-:Y:S01]  /*1cb70*/  STL [R1+0xa8], R0 ;  /* 0x0000a80001007387 */ /* 0x0005e20000100800 */
[C---:B----4-:R-:W-:Y:S01]  /*1cb80*/  IMAD.SHL.U32 R13, R2.reuse, 0x2, RZ ;  /* 0x00000002020d7824 */ /* 0x050fe200078e00ff */
[----:B------:R-:W-:Y:S02]  /*1cb90*/  SHF.L.U64.HI R16, R2, 0x1, R3 ;  /* 0x0000000102107819 */ /* 0x000fe40000010203 */
[C---:B------:R-:W-:Y:S02]  /*1cba0*/  IADD3 R18, P1, R37.reuse, R12, RZ ;  /* 0x0000000c25127210 */ /* 0x040fe40007f3e0ff */
[----:B------:R-:W-:-:S03]  /*1cbb0*/  IADD3 R2, P0, R37, R13, RZ ;  /* 0x0000000d25027210 */ /* 0x000fc60007f1e0ff */
[C---:B------:R-:W-:Y:S02]  /*1cbc0*/  IMAD.X R19, R11.reuse, 0x1, R15, P1 ;  /* 0x000000010b137824 */ /* 0x040fe400008e060f */
[----:B------:R-:W-:Y:S01]  /*1cbd0*/  IMAD.X R3, R11, 0x1, R16, P0 ;  /* 0x000000010b037824 */ /* 0x000fe200000e0610 */
[----:B------:R-:W-:Y:S02]  /*1cbe0*/  SEL R11, RZ, 0x10, P2 ;  /* 0x00000010ff0b7807 */ /* 0x000fe40001000000 */
[----:B------:R-:W-:Y:S01]  /*1cbf0*/  @!PT LDS RZ, [RZ] ;  /* 0x00000000fffff984 */ /* 0x000fe20000000800 */
[----:B------:R-:W-:Y:S01]  /*1cc00*/  @!PT LDS RZ, [RZ] ;  /* 0x00000000fffff984 */ /* 0x000fe20000000800 */
[----:B------:R-:W-:Y:S01]  /*1cc10*/  @!PT LDS RZ, [RZ] ;  /* 0x00000000fffff984 */ /* 0x000fe20000000800 */
[----:B------:R2:W-:Y:S04]  /*1cc20*/  LDGSTS.E.BYPASS.LTC128B.128 [R8+0x4100], [R18.64], !P2 ;  /* 0x0410000012087fae */ /* 0x0005e8000d101d46 */
[----:B------:R3:W-:Y:S02]  /*1cc30*/  LDGSTS.E.BYPASS.LTC128B.128 [R8+0x6100], [R2.64], !P5 ;  /* 0x0610000002087fae */ /* 0x0007e4000e901d46 */
[----:B---3--:R-:W-:Y:S01]  /*1cc40*/  IMAD.MOV.U32 R3, RZ, RZ, 0x181f ;  /* 0x0000181fff037424 */ /* 0x008fe200078e00ff */
[----:B------:R-:W-:-:S02]  /*1cc50*/  MOV R2, 0x1cc70 ;  /* 0x0001cc7000027802 */ /* 0x000fc40000000f00 */
[----:B-12---:R-:W-:Y:S05]  /*1cc60*/  CALL.REL.NOINC `($__internal_7_$__cuda_sm70_shflsync_idx_p) ;  /* 0x0000fac000007944 */ /* 0x006fea0003c00000 */
[----:B------:R-:W-:Y:S01]  /*1cc70*/  MOV R8, 0x1 ;  /* 0x0000000100087802 */ /* 0x000fe20000000f00 */
[----:B-----5:R-:W-:Y:S01]  /*1cc80*/  IMAD.MOV.U32 R0, RZ, RZ, R37 ;  /* 0x000000ffff007224 */ /* 0x020fe200078e0025 */
[----:B------:R-:W-:Y:S01]  /*1cc90*/  MOV R3, 0x181f ;  /* 0x0000181f00037802 */ /* 0x000fe20000000f00 */
[----:B------:R-:W-:Y:S01]  /*1cca0*/  IMAD.MOV.U32 R54, RZ, RZ, R5 ;  /* 0x000000ffff367224 */ /* 0x000fe200078e0005 */
[----:B------:R-:W-:Y:S01]  /*1ccb0*/  MOV R2, 0x1cce0 ;  /* 0x0001cce000027802 */ /* 0x000fe20000000f00 */
[----:B------:R2:W-:Y:S04]  /*1ccc0*/  STL [R1+0xa8], R8 ;  /* 0x0000a80801007387 */ /* 0x0005e80000100800 */
[----:B-12---:R-:W-:Y:S05]  /*1ccd0*/  CALL.REL.NOINC `($__internal_7_$__cuda_sm70_shflsync_idx_p) ;  /* 0x0000fa5000007944 */ /* 0x006fea0003c00000 */
[----:B------:R-:W2:Y:S01]  /*1cce0*/  LDL R8, [R1+0x98] ;  /* 0x0000980001087983 */ /* 0x000ea20000100800 */
[----:B------:R-:W-:Y:S01]  /*1ccf0*/  IADD3 R18, -R11, 0x10, RZ ;  /* 0x000000100b127810 */ /* 0x000fe20007ffe1ff */
[----:B------:R-:W-:Y:S01]  /*1cd00*/  IMAD.MOV.U32 R54, RZ, RZ, R4 ;  /* 0x000000ffff367224 */ /* 0x000fe200078e0004 */
[----:B------:R-:W-:-:S02]  /*1cd10*/  IADD3 R2, -R10, 0x10, RZ ;  /* 0x000000100a027810 */ /* 0x000fc40007ffe1ff */
[----:B------:R-:W-:Y:S02]  /*1cd20*/  LOP3.LUT R18, R18, 0xf, RZ, 0xc0, !PT ;  /* 0x0000000f12127812 */ /* 0x000fe400078ec0ff */
[----:B------:R-:W-:Y:S02]  /*1cd30*/  LOP3.LUT R2, R2, 0xf, RZ, 0xc0, !PT ;  /* 0x0000000f02027812 */ /* 0x000fe400078ec0ff */
[-C--:B------:R-:W-:Y:S02]  /*1cd40*/  IADD3 R18, P1, P0, R18, R37.reuse, R12 ;  /* 0x0000002512127210 */ /* 0x080fe4000783e00c */
[----:B------:R-:W-:Y:S02]  /*1cd50*/  ISETP.NE.U32.AND P3, PT, R11, RZ, PT ;  /* 0x000000ff0b00720c */ /* 0x000fe40003f65070 */
[----:B-----5:R-:W-:Y:S02]  /*1cd60*/  IADD3.X R19, RZ, R0, R15, P1, P0 ;  /* 0x00000000ff137210 */ /* 0x020fe40000fe040f */
[----:B------:R-:W-:-:S02]  /*1cd70*/  IADD3 R2, P1, P0, R2, R37, R13 ;  /* 0x0000002502027210 */ /* 0x000fc4000783e00d */
[----:B------:R-:W-:Y:S02]  /*1cd80*/  ISETP.NE.U32.AND P2, PT, R10, RZ, PT ;  /* 0x000000ff0a00720c */ /* 0x000fe40003f45070 */
[----:B------:R-:W-:Y:S01]  /*1cd90*/  IADD3.X R3, RZ, R0, R16, P1, P0 ;  /* 0x00000000ff037210 */ /* 0x000fe20000fe0410 */
[----:B------:R-:W-:-:S05]  /*1cda0*/  IMAD.MOV.U32 R0, RZ, RZ, 0x2 ;  /* 0x00000002ff007424 */ /* 0x000fca00078e00ff */
[----:B------:R3:W-:Y:S04]  /*1cdb0*/  STL [R1+0xa8], R0 ;  /* 0x0000a80001007387 */ /* 0x0007e80000100800 */
[----:B------:R-:W-:Y:S01]  /*1cdc0*/  @!PT LDS RZ, [RZ] ;  /* 0x00000000fffff984 */ /* 0x000fe20000000800 */
[----:B------:R-:W-:Y:S01]  /*1cdd0*/  @!PT LDS RZ, [RZ] ;  /* 0x00000000fffff984 */ /* 0x000fe20000000800 */
[----:B------:R-:W-:Y:S01]  /*1cde0*/  @!PT LDS RZ, [RZ] ;  /* 0x00000000fffff984 */ /* 0x000fe20000000800 */
[----:B--2---:R3:W-:Y:S04]  /*1cdf0*/  LDGSTS.E.BYPASS.LTC128B.128.ZFILL [R8+0x4900], [R18.64], P3 ;  /* 0x0490000012087fae */ /* 0x0047e80009941d46 */
[----:B------:R2:W-:Y:S02]  /*1ce00*/  LDGSTS.E.BYPASS.LTC128B.128.ZFILL [R8+0x6900], [R2.64], P2 ;  /* 0x0690000002087fae */ /* 0x0005e40009141d46 */
[----:B--2---:R-:W-:Y:S01]  /*1ce10*/  IMAD.MOV.U32 R3, RZ, RZ, 0x181f ;  /* 0x0000181fff037424 */ /* 0x004fe200078e00ff */
[----:B------:R-:W-:-:S02]  /*1ce20*/  MOV R2, 0x1ce40 ;  /* 0x0001ce4000027802 */ /* 0x000fc40000000f00 */
[----:B-1-3--:R-:W-:Y:S05]  /*1ce30*/  CALL.REL.NOINC `($__internal_7_$__cuda_sm70_shflsync_idx_p) ;  /* 0x0000f8f000007944 */ /* 0x00afea0003c00000 */
        /* <DEDUP_REMOVED lines=29> */
[----:B-----5:R-:W-:Y:S01]  /*1d010*/  MOV R0, 0x3 ;  /* 0x0000000300007802 */ /* 0x020fe20000000f00 */
[----:B------:R-:W-:Y:S01]  /*1d020*/  IMAD.MOV.U32 R14, RZ, RZ, R37 ;  /* 0x000000ffff0e7224 */ /* 0x000fe200078e0025 */
[----:B------:R-:W-:Y:S01]  /*1d030*/  MOV R3, 0x181f ;  /* 0x0000181f00037802 */ /* 0x000fe20000000f00 */
[----:B------:R-:W-:Y:S01]  /*1d040*/  IMAD.MOV.U32 R54, RZ, RZ, R5 ;  /* 0x000000ffff367224 */ /* 0x000fe200078e0005 */
[----:B------:R-:W-:Y:S01]  /*1d050*/  MOV R2, 0x1d080 ;  /* 0x0001d08000027802 */ /* 0x000fe20000000f00 */
[----:B------:R2:W-:Y:S04]  /*1d060*/  STL [R1+0xa8], R0 ;  /* 0x0000a80001007387 */ /* 0x0005e80000100800 */
[----:B-12---:R-:W-:Y:S05]  /*1d070*/  CALL.REL.NOINC `($__internal_7_$__cuda_sm70_shflsync_idx_p) ;  /* 0x0000f6b000007944 */ /* 0x006fea0003c00000 */
[----:B------:R-:W-:Y:S01]  /*1d080*/  MOV R8, R37 ;  /* 0x0000002500087202 */ /* 0x000fe20000000f00 */
[----:B-1---5:R-:W-:Y:S05]  /*1d090*/  BRA `(.L_x_2009) ;  /* 0xfffee0f000007947 */ /* 0x022fea000383ffff */
.L_x_1926:
[----:B--2---:R1:W-:Y:S01]  /*1d0a0*/  STL [R1+0xa8], RZ ;  /* 0x0000a8ff01007387 */ /* 0x0043e20000100800 */
[----:B------:R-:W-:Y:S01]  /*1d0b0*/  IMAD.MOV.U32 R54, RZ, RZ, R5 ;  /* 0x000000ffff367224 */ /* 0x000fe200078e0005 */
[----:B------:R-:W-:-:S02]  /*1d0c0*/  MOV R3, 0x1c1f ;  /* 0x00001c1f00037802 */ /* 0x000fc40000000f00 */
[----:B------:R-:W-:Y:S02]  /*1d0d0*/  MOV R2, 0x1d0f0 ;  /* 0x0001d0f000027802 */ /* 0x000fe40000000f00 */
[----:B-1----:R-:W-:Y:S05]  /*1d0e0*/  CALL.REL.NOINC `($__internal_7_$__cuda_sm70_shflsync_idx_p) ;  /* 0x0000f64000007944 */ /* 0x002fea0003c00000 */
[----:B------:R-:W-:Y:S01]  /*1d0f0*/  MOV R2, R37 ;  /* 0x0000002500027202 */ /* 0x000fe20000000f00 */
[----:B-1---5:R-:W-:Y:S05]  /*1d100*/  BRA `(.L_x_2010) ;  /* 0xfffee6a000007947 */ /* 0x022fea000383ffff */
.L_x_1927:
[----:B-1234-:R-:W-:Y:S01]  /*1d110*/  MOV R0, 0x1 ;  /* 0x0000000100007802 */ /* 0x01efe20000000f00 */
[----:B------:R-:W-:Y:S01]  /*1d120*/  IMAD.MOV.U32 R54, RZ, RZ, R5 ;  /* 0x000000ffff367224 */ /* 0x000fe200078e0005 */
[----:B------:R-:W-:Y:S01]  /*1d130*/  MOV R2, 0x1d170 ;  /* 0x0001d17000027802 */ /* 0x000fe20000000f00 */
[----:B------:R-:W-:Y:S02]  /*1d140*/  IMAD.MOV.U32 R3, RZ, RZ, 0x1c1f ;  /* 0x00001c1fff037424 */ /* 0x000fe400078e00ff */
[----:B------:R1:W-:Y:S04]  /*1d150*/  STL [R1+0xa8], R0 ;  /* 0x0000a80001007387 */ /* 0x0003e80000100800 */
[----:B-1----:R-:W-:Y:S05]  /*1d160*/  CALL.REL.NOINC `($__internal_7_$__cuda_sm70_shflsync_idx_p) ;  /* 0x0000f5c000007944 */ /* 0x002fea0003c00000 */
[----:B-----5:R-:W-:Y:S01]  /*1d170*/  IMAD.IADD R0, R4, 0x1, R37 ;  /* 0x0000000104007824 */ /* 0x020fe200078e0225 */
[----:B------:R-:W-:Y:S01]  /*1d180*/  MOV R2, 0x1d3f0 ;  /* 0x0001d3f000027802 */ /* 0x000fe20000000f00 */
[----:B------:R-:W-:Y:S02]  /*1d190*/  IMAD.MOV.U32 R54, RZ, RZ, R5 ;  /* 0x000000ffff367224 */ /* 0x000fe400078e0005 */
[----:B------:R-:W-:Y:S01]  /*1d1a0*/  IMAD.MOV.U32 R3, RZ, RZ, 0x1c1f ;  /* 0x00001c1fff037424 */ /* 0x000fe200078e00ff */
[----:B------:R-:W-:-:S04]  /*1d1b0*/  IMNMX R0, R10, R0, PT ;  /* 0x000000000a007217 */ /* 0x000fc80003800200 */
        /* <DEDUP_REMOVED lines=26> */
[----:B------:R-:W-:Y:S01]  /*1d360*/  ISETP.GT.AND P0, PT, R0, 0x39, PT ;  /* 0x000000390000780c */ /* 0x000fe20003f04270 */
[----:B------:R-:W-:Y:S01]  /*1d370*/  IMAD.MOV.U32 R0, RZ, RZ, 0x2 ;  /* 0x00000002ff007424 */ /* 0x000fe200078e00ff */
[----:B------:R-:W-:Y:S02]  /*1d380*/  FSEL R140, R38, -INF , P4 ;  /* 0xff800000268c7808 */ /* 0x000fe40002000000 */
[----:B------:R-:W-:Y:S02]  /*1d390*/  FSEL R151, R29, -INF , P3 ;  /* 0xff8000001d977808 */ /* 0x000fe40001800000 */
[----:B------:R2:W-:Y:S01]  /*1d3a0*/  STL [R1+0xa8], R0 ;  /* 0x0000a80001007387 */ /* 0x0005e20000100800 */
[----:B------:R-:W-:-:S02]  /*1d3b0*/  FSEL R150, R28, -INF , P2 ;  /* 0xff8000001c967808 */ /* 0x000fc40001000000 */
[----:B------:R-:W-:Y:S02]  /*1d3c0*/  FSEL R149, R22, -INF , P1 ;  /* 0xff80000016957808 */ /* 0x000fe40000800000 */
[----:B------:R-:W-:Y:S02]  /*1d3d0*/  FSEL R148, R20, -INF , P0 ;  /* 0xff80000014947808 */ /* 0x000fe40000000000 */
[----:B-12---:R-:W-:Y:S05]  /*1d3e0*/  CALL.REL.NOINC `($__internal_7_$__cuda_sm70_shflsync_idx_p) ;  /* 0x0000f34000007944 */ /* 0x006fea0003c00000 */
        /* <DEDUP_REMOVED lines=41> */
[----:B------:R-:W-:Y:S02]  /*1d680*/  FMNMX.FTZ R2, R15, R14, !PT ;  /* 0x0000000e0f027209 */ /* 0x000fe40007810000 */
[----:B------:R-:W-:Y:S02]  /*1d690*/  FMNMX.FTZ R4, R51, R13, !PT ;  /* 0x0000000d33047209 */ /* 0x000fe40007810000 */
[----:B------:R-:W-:Y:S02]  /*1d6a0*/  IMNMX R0, R10, R0, PT ;  /* 0x000000000a007217 */ /* 0x000fe40003800200 */
[----:B------:R-:W-:Y:S02]  /*1d6b0*/  FMNMX.FTZ R5, R36, R39, !PT ;  /* 0x0000002724057209 */ /* 0x000fe40007810000 */
[----:B------:R-:W-:-:S02]  /*1d6c0*/  ISETP.GT.AND P0, PT, R0, RZ, PT ;  /* 0x000000ff0000720c */ /* 0x000fc40003f04270 */
[C---:B------:R-:W-:Y:S02]  /*1d6d0*/  ISETP.GT.AND P1, PT, R0.reuse, 0x1, PT ;  /* 0x000000010000780c */ /* 0x040fe40003f24270 */
[----:B------:R-:W-:Y:S02]  /*1d6e0*/  ISETP.GT.AND P2, PT, R0, 0x8, PT ;  /* 0x000000080000780c */ /* 0x000fe40003f44270 */
[----:B------:R-:W-:Y:S02]  /*1d6f0*/  FSEL R12, R12, -INF , P0 ;  /* 0xff8000000c0c7808 */ /* 0x000fe40000000000 */
[----:B------:R-:W-:Y:S02]  /*1d700*/  FSEL R16, R16, -INF , P1 ;  /* 0xff80000010107808 */ /* 0x000fe40000800000 */
[----:B------:R-:W-:Y:S02]  /*1d710*/  FMNMX.FTZ R3, R41, R2, !PT ;  /* 0x0000000229037209 */ /* 0x000fe40007810000 */
[----:B------:R-:W-:-:S02]  /*1d720*/  FMNMX.FTZ R2, R55, R4, !PT ;  /* 0x0000000437027209 */ /* 0x000fc40007810000 */
[----:B------:R-:W-:Y:S02]  /*1d730*/  ISETP.GT.AND P0, PT, R0, 0x9, PT ;  /* 0x000000090000780c */ /* 0x000fe40003f04270 */
[----:B------:R-:W-:Y:S02]  /*1d740*/  FSEL R10, R65, -INF , P2 ;  /* 0xff800000410a7808 */ /* 0x000fe40001000000 */
[----:B------:R-:W-:Y:S02]  /*1d750*/  FMNMX.FTZ R5, R44, R5, !PT ;  /* 0x000000052c057209 */ /* 0x000fe40007810000 */
        /* <DEDUP_REMOVED lines=65> */
[----:B------:R-:W-:Y:S01]  /*1db70*/  ISETP.GT.AND P0, PT, R0, 0x39, PT ;  /* 0x000000390000780c */ /* 0x000fe20003f04270 */
[----:B------:R-:W-:Y:S01]  /*1db80*/  IMAD.MOV.U32 R0, RZ, RZ, 0x2 ;  /* 0x00000002ff007424 */ /* 0x000fe200078e00ff */
[----:B------:R-:W-:Y:S02]  /*1db90*/  FSEL R130, R27, -INF , P1 ;  /* 0xff8000001b827808 */ /* 0x000fe40000800000 */
[----:B------:R-:W-:Y:S02]  /*1dba0*/  FMNMX.FTZ R136, R165, R136, !PT ;  /* 0x00000088a5887209 */ /* 0x000fe40007810000 */
[----:B------:R-:W-:-:S02]  /*1dbb0*/  FMNMX.FTZ R2, R131, R2, !PT ;  /* 0x0000000283027209 */ /* 0x000fc40007810000 */
[----:B------:R-:W-:Y:S02]  /*1dbc0*/  FMNMX.FTZ R135, R150, R135, !PT ;  /* 0x0000008796877209 */ /* 0x000fe40007810000 */
[----:B------:R-:W-:Y:S02]  /*1dbd0*/  FMNMX.FTZ R134, R154, R134, !PT ;  /* 0x000000869a867209 */ /* 0x000fe40007810000 */
[----:B------:R-:W-:Y:S02]  /*1dbe0*/  FSEL R128, R72, -INF , P0 ;  /* 0xff80000048807808 */ /* 0x000fe40000000000 */
[----:B------:R-:W-:Y:S02]  /*1dbf0*/  FMNMX.FTZ R136, R164, R136, !PT ;  /* 0x00000088a4887209 */ /* 0x000fe40007810000 */
[----:B------:R-:W-:Y:S02]  /*1dc00*/  FMNMX.FTZ R2, R130, R2, !PT ;  /* 0x0000000282027209 */ /* 0x000fe40007810000 */
[----:B------:R-:W-:Y:S01]  /*1dc10*/  FMNMX.FTZ R135, R149, R135, !PT ;  /* 0x0000008795877209 */ /* 0x000fe20007810000 */
[----:B------:R-:W-:Y:S01]  /*1dc20*/  IMAD.MOV.U32 R4, RZ, RZ, R136 ;  /* 0x000000ffff047224 */ /* 0x000fe200078e0088 */
[----:B------:R-:W-:-:S02]  /*1dc30*/  FMNMX.FTZ R134, R153, R134, !PT ;  /* 0x0000008699867209 */ /* 0x000fc40007810000 */
[----:B------:R-:W-:Y:S02]  /*1dc40*/  FMNMX.FTZ R8, R128, R2, !PT ;  /* 0x0000000280087209 */ /* 0x000fe40007810000 */
[----:B------:R-:W-:Y:S02]  /*1dc50*/  FMNMX.FTZ R135, R148, R135, !PT ;  /* 0x0000008794877209 */ /* 0x000fe40007810000 */
[----:B------:R-:W-:Y:S02]  /*1dc60*/  FMNMX.FTZ R134, R152, R134, !PT ;  /* 0x0000008698867209 */ /* 0x000fe40007810000 */
[----:B------:R-:W-:Y:S02]  /*1dc70*/  MOV R2, 0x1dc90 ;  /* 0x0001dc9000027802 */ /* 0x000fe40000000f00 */
[----:B-1----:R-:W-:Y:S05]  /*1dc80*/  CALL.REL.NOINC `($__internal_6_$__cuda_sm70_shflsync_bfly_p) ;  /* 0x0000ea4000007944 */ /* 0x002fea0003c00000 */
[----:B------:R-:W-:Y:S01]  /*1dc90*/  FMNMX.FTZ R136, R136, R0, !PT ;  /* 0x0000000088887209 */ /* 0x000fe20007810000 */
[----:B------:R-:W-:Y:S01]  /*1dca0*/  IMAD.MOV.U32 R0, RZ, RZ, 0x1 ;  /* 0x00000001ff007424 */ /* 0x000fe200078e00ff */
[----:B------:R-:W-:-:S03]  /*1dcb0*/  MOV R2, 0x1dce0 ;  /* 0x0001dce000027802 */ /* 0x000fc60000000f00 */
[----:B------:R-:W-:Y:S02]  /*1dcc0*/  IMAD.MOV.U32 R4, RZ, RZ, R136 ;  /* 0x000000ffff047224 */ /* 0x000fe400078e0088 */
[----:B------:R-:W-:Y:S05]  /*1dcd0*/  CALL.REL.NOINC `($__internal_6_$__cuda_sm70_shflsync_bfly_p) ;  /* 0x0000e9f000007944 */ /* 0x000fea0003c00000 */
[----:B------:R-:W-:Y:S01]  /*1dce0*/  FMNMX.FTZ R136, R136, R0, !PT ;  /* 0x0000000088887209 */ /* 0x000fe20007810000 */
[----:B------:R-:W-:Y:S01]  /*1dcf0*/  IMAD.MOV.U32 R4, RZ, RZ, R135 ;  /* 0x000000ffff047224 */ /* 0x000fe200078e0087 */
[----:B------:R-:W-:Y:S01]  /*1dd00*/  MOV R2, 0x1dd30 ;  /* 0x0001dd3000027802 */ /* 0x000fe20000000f00 */
[----:B------:R-:W-:Y:S02]  /*1dd10*/  IMAD.MOV.U32 R0, RZ, RZ, 0x2 ;  /* 0x00000002ff007424 */ /* 0x000fe400078e00ff */
[----:B------:R-:W-:Y:S05]  /*1dd20*/  CALL.REL.NOINC `($__internal_6_$__cuda_sm70_shflsync_bfly_p) ;  /* 0x0000e9a000007944 */ /* 0x000fea0003c00000 */
        /* <DEDUP_REMOVED lines=25> */
[----:B------:R-:W-:Y:S01]  /*1dec0*/  MOV R133, R0 ;  /* 0x0000000000857202 */ /* 0x000fe20000000f00 */
[----:B------:R-:W-:Y:S05]  /*1ded0*/  BRA `(.L_x_2011) ;  /* 0xfffeec4000007947 */ /* 0x000fea000383ffff */
.L_x_1931:
[----:B------:R-:W-:Y:S01]  /*1dee0*/  MOV R3, 0x181f ;  /* 0x0000181f00037802 */ /* 0x000fe20000000f00 */
[----:B------:R1:W-:Y:S01]  /*1def0*/  STL [R1+0xa8], RZ ;  /* 0x0000a8ff01007387 */ /* 0x0003e20000100800 */
[----:B------:R-:W-:Y:S01]  /*1df00*/  MOV R2, 0x1df30 ;  /* 0x0001df3000027802 */ /* 0x000fe20000000f00 */
[----:B------:R-:W-:Y:S02]  /*1df10*/  IMAD.MOV.U32 R54, RZ, RZ, R0 ;  /* 0x000000ffff367224 */ /* 0x000fe400078e0000 */
[----:B-1----:R-:W-:Y:S05]  /*1df20*/  CALL.REL.NOINC `($__internal_7_$__cuda_sm70_shflsync_idx_p) ;  /* 0x0000e80000007944 */ /* 0x002fea0003c00000 */
[----:B------:R-:W-:Y:S01]  /*1df30*/  MOV R5, R37 ;  /* 0x0000002500057202 */ /* 0x000fe20000000f00 */
[----:B-1---5:R-:W-:-:S05]  /*1df40*/  BRA `(.L_x_2012) ;  /* 0xffff0e6000007947 */ /* 0x022fca000383ffff */
.L_x_1932:
[----:B------:R-:W-:Y:S01]  /*1df50*/  MOV R3, 0x181f ;  /* 0x0000181f00037802 */ /* 0x000fe20000000f00 */
[----:B------:R3:W-:Y:S01]  /*1df60*/  STL [R1+0xa8], RZ ;  /* 0x0000a8ff01007387 */ /* 0x0007e20000100800 */
[----:B------:R-:W-:Y:S01]  /*1df70*/  MOV R2, 0x1dfa0 ;  /* 0x0001dfa000027802 */ /* 0x000fe20000000f00 */
[----:B------:R-:W-:Y:S02]  /*1df80*/  IMAD.MOV.U32 R54, RZ, RZ, R4 ;  /* 0x000000ffff367224 */ /* 0x000fe400078e0004 */
[----:B-123--:R-:W-:Y:S05]  /*1df90*/  CALL.REL.NOINC `($__internal_7_$__cuda_sm70_shflsync_idx_p) ;  /* 0x0000e79000007944 */ /* 0x00efea0003c00000 */
[----:B------:R-:W2:Y:S01]  /*1dfa0*/  LDL R3, [R1+0xc0] ;  /* 0x0000c00001037983 */ /* 0x000ea20000100800 */
[----:B------:R-:W-:Y:S02]  /*1dfb0*/  SEL R8, RZ, 0x10, P5 ;  /* 0x00000010ff087807 */ /* 0x000fe40002800000 */
[----:B-----5:R-:W-:Y:S01]  /*1dfc0*/  MOV R54, R0 ;  /* 0x0000000000367202 */ /* 0x020fe20000000f00 */
[----:B------:R-:W3:Y:S04]  /*1dfd0*/  LDL R2, [R1+0xe4] ;  /* 0x0000e40001027983 */ /* 0x000ee80000100800 */
[----:B------:R-:W4:Y:S01]  /*1dfe0*/  LDL R9, [R1+0x9c] ;  /* 0x00009c0001097983 */ /* 0x000f220000100800 */
[----:B--2---:R-:W-:Y:S02]  /*1dff0*/  ISETP.GE.AND P1, PT, R3, c[0x0][0x1d4], PT ;  /* 0x0000750003007a0c */ /* 0x004fe40003f26270 */
[----:B---3--:R-:W-:Y:S05]  /*1e000*/  IADD3 R6, P0, R37, R2, RZ ;  /* 0x0000000225067210 */ /* 0x008fea0007f1e0ff */
[----:B------:R-:W-:Y:S01]  /*1e010*/  IMAD.X R7, R5, 0x1, R252, P0 ;  /* 0x0000000105077824 */ /* 0x000fe200000e06fc */
[----:B------:R-:W-:Y:S05]  /*1e020*/  IADD3 R2, P0, R37, R250, RZ ;  /* 0x000000fa25027210 */ /* 0x000fea0007f1e0ff */
[----:B------:R-:W-:Y:S01]  /*1e030*/  @!PT LDS RZ, [RZ] ;  /* 0x00000000fffff984 */ /* 0x000fe20000000800 */
[----:B------:R-:W-:Y:S01]  /*1e040*/  @!PT LDS RZ, [RZ] ;  /* 0x00000000fffff984 */ /* 0x000fe20000000800 */
[----:B------:R-:W-:Y:S01]  /*1e050*/  @!PT LDS RZ, [RZ] ;  /* 0x00000000fffff984 */ /* 0x000fe20000000800 */
[----:B----4-:R2:W-:Y:S01]  /*1e060*/  LDGSTS.E.BYPASS.LTC128B.128 [R9], [R6.64], !P1 ;  /* 0x0000000006097fae */ /* 0x0105e2000c901d46 */
[----:B------:R-:W-:Y:S02]  /*1e070*/  IMAD.X R3, R5, 0x1, R251, P0 ;  /* 0x0000000105037824 */ /* 0x000fe400000e06fb */
[----:B------:R-:W-:Y:S03]  /*1e080*/  IMAD.MOV.U32 R5, RZ, RZ, R8 ;  /* 0x000000ffff057224 */ /* 0x000fe600078e0008 */
[----:B------:R3:W-:Y:S01]  /*1e090*/  LDGSTS.E.BYPASS.LTC128B.128 [R9+0x2000], [R2.64], !P5 ;  /* 0x0200000002097fae */ /* 0x0007e2000e901d46 */
[----:B--2---:R-:W-:Y:S05]  /*1e0a0*/  IMAD.MOV.U32 R6, RZ, RZ, 0x1 ;  /* 0x00000001ff067424 */ /* 0x004fea00078e00ff */
[----:B------:R2:W-:Y:S01]  /*1e0b0*/  STL [R1+0xa8], R6 ;  /* 0x0000a80601007387 */ /* 0x0005e20000100800 */
[----:B---3--:R-:W-:Y:S02]  /*1e0c0*/  MOV R3, 0x181f ;  /* 0x0000181f00037802 */ /* 0x008fe40000000f00 */
[----:B------:R-:W-:Y:S02]  /*1e0d0*/  MOV R2, 0x1e0f0 ;  /* 0x0001e0f000027802 */ /* 0x000fe40000000f00 */
[----:B-12---:R-:W-:Y:S05]  /*1e0e0*/  CALL.REL.NOINC `($__internal_7_$__cuda_sm70_shflsync_idx_p) ;  /* 0x0000e64000007944 */ /* 0x006fea0003c00000 */
[----:B------:R-:W-:Y:S01]  /*1e0f0*/  MOV R7, 0x1 ;  /* 0x0000000100077802 */ /* 0x000fe20000000f00 */
[----:B------:R-:W-:Y:S01]  /*1e100*/  IMAD.MOV.U32 R6, RZ, RZ, R37 ;  /* 0x000000ffff067224 */ /* 0x000fe200078e0025 */
[----:B------:R-:W-:Y:S01]  /*1e110*/  MOV R3, 0x181f ;  /* 0x0000181f00037802 */ /* 0x000fe20000000f00 */
[----:B------:R-:W-:Y:S01]  /*1e120*/  IMAD.MOV.U32 R54, RZ, RZ, R4 ;  /* 0x000000ffff367224 */ /* 0x000fe200078e0004 */
[----:B------:R-:W-:Y:S01]  /*1e130*/  MOV R2, 0x1e160 ;  /* 0x0001e16000027802 */ /* 0x000fe20000000f00 */
[----:B------:R2:W-:Y:S04]  /*1e140*/  STL [R1+0xa8], R7 ;  /* 0x0000a80701007387 */ /* 0x0005e80000100800 */
[----:B-12--5:R-:W-:Y:S05]  /*1e150*/  CALL.REL.NOINC `($__internal_7_$__cuda_sm70_shflsync_idx_p) ;  /* 0x0000e5d000007944 */ /* 0x026fea0003c00000 */
[----:B------:R-:W2:Y:S01]  /*1e160*/  LDL R3, [R1+0xc0] ;  /* 0x0000c00001037983 */ /* 0x000ea20000100800 */
[----:B------:R-:W-:Y:S01]  /*1e170*/  ISETP.NE.U32.AND P2, PT, R5, RZ, PT ;  /* 0x000000ff0500720c */ /* 0x000fe20003f45070 */
[----:B-----5:R-:W-:Y:S02]  /*1e180*/  IMAD.MOV.U32 R54, RZ, RZ, R0 ;  /* 0x000000ffff367224 */ /* 0x020fe400078e0000 */
[----:B------:R-:W3:Y:S04]  /*1e190*/  LDL R2, [R1+0xe4] ;  /* 0x0000e40001027983 */ /* 0x000ee80000100800 */
        /* <DEDUP_REMOVED lines=8> */
[----:B--2---:R-:W-:Y:S04]  /*1e220*/  IADD3 R2, -R5, 0x10, RZ ;  /* 0x0000001005027810 */ /* 0x004fe80007ffe1ff */
[----:B------:R-:W-:Y:S04]  /*1e230*/  LOP3.LUT R2, R2, 0xf, RZ, 0xc0, !PT ;  /* 0x0000000f02027812 */ /* 0x000fe800078ec0ff */
[----:B------:R-:W-:Y:S04]  /*1e240*/  IADD3 R2, P1, P0, R2, R37, R250 ;  /* 0x0000002502027210 */ /* 0x000fe8000783e0fa */
[----:B------:R-:W-:Y:S01]  /*1e250*/  IADD3.X R3, RZ, R6, R251, P1, P0 ;  /* 0x00000006ff037210 */ /* 0x000fe20000fe04fb */
[----:B------:R-:W-:Y:S04]  /*1e260*/  IMAD.MOV.U32 R6, RZ, RZ, 0x2 ;  /* 0x00000002ff067424 */ /* 0x000fe800078e00ff */
[----:B------:R2:W-:Y:S04]  /*1e270*/  LDGSTS.E.BYPASS.LTC128B.128.ZFILL [R7+0x2800], [R2.64], P2 ;  /* 0x0280000002077fae */ /* 0x0005e80009141d46 */
[----:B------:R3:W-:Y:S01]  /*1e280*/  STL [R1+0xa8], R6 ;  /* 0x0000a80601007387 */ /* 0x0007e20000100800 */
[----:B--2---:R-:W-:Y:S01]  /*1e290*/  MOV R2, 0x1e2c0 ;  /* 0x0001e2c000027802 */ /* 0x004fe20000000f00 */
[----:B------:R-:W-:Y:S02]  /*1e2a0*/  IMAD.MOV.U32 R3, RZ, RZ, 0x181f ;  /* 0x0000181fff037424 */ /* 0x000fe400078e00ff */
[----:B-1-3--:R-:W-:Y:S05]  /*1e2b0*/  CALL.REL.NOINC `($__internal_7_$__cuda_sm70_shflsync_idx_p) ;  /* 0x0000e47000007944 */ /* 0x00afea0003c00000 */
        /* <DEDUP_REMOVED lines=10> */
[----:B------:R-:W3:Y:S01]  /*1e360*/  LDL R2, [R1+0xe4] ;  /* 0x0000e40001027983 */ /* 0x000ee20000100800 */
[----:B------:R-:W-:Y:S03]  /*1e370*/  IMAD.MOV.U32 R0, RZ, RZ, 0x3 ;  /* 0x00000003ff007424 */ /* 0x000fe600078e00ff */
[----:B------:R-:W4:Y:S04]  /*1e380*/  LDL R7, [R1+0x9c] ;  /* 0x00009c0001077983 */ /* 0x000f280000100800 */
[----:B------:R1:W-:Y:S01]  /*1e390*/  STL [R1+0xa8], R0 ;  /* 0x0000a80001007387 */ /* 0x0003e20000100800 */
        /* <DEDUP_REMOVED lines=10> */
[----:B------:R-:W-:Y:S05]  /*1e440*/  IADD3.X R3, RZ, R6, R251, P1, P0 ;  /* 0x00000006ff037210 */ /* 0x000fea0000fe04fb */
[----:B------:R2:W-:Y:S02]  /*1e450*/  LDGSTS.E.BYPASS.LTC128B.128.ZFILL [R7+0x3000], [R2.64], P2 ;  /* 0x0300000002077fae */ /* 0x0005e40009141d46 */
[----:B--2---:R-:W-:Y:S01]  /*1e460*/  MOV R2, 0x1e490 ;  /* 0x0001e49000027802 */ /* 0x004fe20000000f00 */
[----:B------:R-:W-:Y:S02]  /*1e470*/  IMAD.MOV.U32 R3, RZ, RZ, 0x181f ;  /* 0x0000181fff037424 */ /* 0x000fe400078e00ff */
[----:B-1----:R-:W-:Y:S05]  /*1e480*/  CALL.REL.NOINC `($__internal_7_$__cuda_sm70_shflsync_idx_p) ;  /* 0x0000e2a000007944 */ /* 0x002fea0003c00000 */
        /* <DEDUP_REMOVED lines=8> */
[----:B-1----:R-:W-:-:S05]  /*1e510*/  BRA `(.L_x_2013) ;  /* 0xffff0a9000007947 */ /* 0x002fca000383ffff */
.L_x_1935:
[----:B------:R-:W-:Y:S01]  /*1e520*/  MOV R3, 0x181f ;  /* 0x0000181f00037802 */ /* 0x000fe20000000f00 */
[----:B------:R2:W-:Y:S01]  /*1e530*/  STL [R1+0xa8], RZ ;  /* 0x0000a8ff01007387 */ /* 0x0005e20000100800 */
[----:B------:R-:W-:Y:S01]  /*1e540*/  MOV R2, 0x1e570 ;  /* 0x0001e57000027802 */ /* 0x000fe20000000f00 */
[----:B------:R-:W-:Y:S02]  /*1e550*/  IMAD.MOV.U32 R54, RZ, RZ, R0 ;  /* 0x000000ffff367224 */ /* 0x000fe400078e0000 */
[----:B-12---:R-:W-:Y:S05]  /*1e560*/  CALL.REL.NOINC `($__internal_7_$__cuda_sm70_shflsync_idx_p) ;  /* 0x0000e1c000007944 */ /* 0x006fea0003c00000 */
[----:B------:R-:W-:Y:S01]  /*1e570*/  MOV R5, R37 ;  /* 0x0000002500057202 */ /* 0x000fe20000000f00 */
[----:B-1---5:R-:W-:-:S05]  /*1e580*/  BRA `(.L_x_2014) ;  /* 0xffff20f000007947 */ /* 0x022fca000383ffff */
.L_x_1936:
        /* <DEDUP_REMOVED lines=17> */
[----:B----4-:R2:W-:Y:S01]  /*1e6a0*/  LDGSTS.E.BYPASS.LTC128B.128 [R9+0x4100], [R6.64], !P1 ;  /* 0x0410000006097fae */ /* 0x0105e2000c901d46 */
        /* <DEDUP_REMOVED lines=75> */
.L_x_1937:
[----:B------:R-:W-:Y:S01]  /*1eb60*/  MOV R3, 0x1c1f ;  /* 0x00001c1f00037802 */ /* 0x000fe20000000f00 */
[----:B------:R1:W-:Y:S01]  /*1eb70*/  STL [R1+0xa8], RZ ;  /* 0x0000a8ff01007387 */ /* 0x0003e20000100800 */
[----:B------:R-:W-:Y:S01]  /*1eb80*/  MOV R2, 0x1ebb0 ;  /* 0x0001ebb000027802 */ /* 0x000fe20000000f00 */
[----:B------:R-:W-:Y:S02]  /*1eb90*/  IMAD.MOV.U32 R54, RZ, RZ, R4 ;  /* 0x000000ffff367224 */ /* 0x000fe400078e0004 */
[----:B-1----:R-:W-:Y:S05]  /*1eba0*/  CALL.REL.NOINC `($__internal_7_$__cuda_sm70_shflsync_idx_p) ;  /* 0x0000db8000007944 */ /* 0x002fea0003c00000 */
[----:B-----5:R-:W-:Y:S01]  /*1ebb0*/  MOV R0, R37 ;  /* 0x0000002500007202 */ /* 0x020fe20000000f00 */
[----:B-1----:R-:W-:-:S05]  /*1ebc0*/  BRA `(.L_x_2016) ;  /* 0xffff1f5000007947 */ /* 0x002fca000383ffff */
.L_x_1938:
[----:B------:R-:W-:Y:S01]  /*1ebd0*/  MOV R0, 0x1 ;  /* 0x0000000100007802 */ /* 0x000fe20000000f00 */
[----:B------:R-:W-:Y:S01]  /*1ebe0*/  IMAD.MOV.U32 R54, RZ, RZ, R4 ;  /* 0x000000ffff367224 */ /* 0x000fe200078e0004 */
[----:B------:R-:W-:Y:S01]  /*1ebf0*/  MOV R2, 0x1ec30 ;  /* 0x0001ec3000027802 */ /* 0x000fe20000000f00 */
[----:B------:R-:W-:Y:S02]  /*1ec00*/  IMAD.MOV.U32 R3, RZ, RZ, 0x1c1f ;  /* 0x00001c1fff037424 */ /* 0x000fe400078e00ff */
[----:B------:R2:W-:Y:S04]  /*1ec10*/  STL [R1+0xa8], R0 ;  /* 0x0000a80001007387 */ /* 0x0005e80000100800 */
[----:B-12---:R-:W-:Y:S05]  /*1ec20*/  CALL.REL.NOINC `($__internal_7_$__cuda_sm70_shflsync_idx_p) ;  /* 0x0000db0000007944 */ /* 0x006fea0003c00000 */
[----:B------:R-:W-:Y:S01]  /*1ec30*/  MOV R2, 0x1eea0 ;  /* 0x0001eea000027802 */ /* 0x000fe20000000f00 */
[----:B-----5:R-:W-:Y:S02]  /*1ec40*/  IMAD.MOV.U32 R0, RZ, RZ, 0x2 ;  /* 0x00000002ff007424 */ /* 0x020fe400078e00ff */
[----:B------:R-:W-:Y:S02]  /*1ec50*/  IMAD.IADD R37, R5, 0x1, R37 ;  /* 0x0000000105257824 */ /* 0x000fe400078e0225 */
[----:B------:R-:W-:Y:S01]  /*1ec60*/  IMAD.MOV.U32 R54, RZ, RZ, R4 ;  /* 0x000000ffff367224 */ /* 0x000fe200078e0004 */
[----:B------:R2:W-:Y:S01]  /*1ec70*/  STL [R1+0xa8], R0 ;  /* 0x0000a80001007387 */ /* 0x0005e20000100800 */
[----:B------:R-:W-:Y:S01]  /*1ec80*/  IMAD.MOV.U32 R3, RZ, RZ, 0x1c1f ;  /* 0x00001c1fff037424 */ /* 0x000fe200078e00ff */
        /* <DEDUP_REMOVED lines=13> */
[----:B------:R-:W-:Y:S02]  /*1ed60*/  FSEL R50, R220, -INF , P3 ;  /* 0xff800000dc327808 */ /* 0x000fe40001800000 */
[----:B------:R-:W-:Y:S02]  /*1ed70*/  ISETP.GT.AND P3, PT, R37, 0x20, PT ;  /* 0x000000202500780c */ /* 0x000fe40003f64270 */
[----:B------:R-:W-:Y:S02]  /*1ed80*/  FSEL R49, R31, -INF , P0 ;  /* 0xff8000001f317808 */ /* 0x000fe40000000000 */
[C---:B------:R-:W-:Y:S02]  /*1ed90*/  ISETP.GT.AND P1, PT, R37.reuse, 0x21, PT ;  /* 0x000000212500780c */ /* 0x040fe40003f24270 */
        /* <DEDUP_REMOVED lines=14> */
[----:B------:R-:W-:Y:S02]  /*1ee80*/  FSEL R36, R36, -INF , P0 ;  /* 0xff80000024247808 */ /* 0x000fe40000000000 */
[----:B-12---:R-:W-:Y:S05]  /*1ee90*/  CALL.REL.NOINC `($__internal_7_$__cuda_sm70_shflsync_idx_p) ;  /* 0x0000d89000007944 */ /* 0x006fea0003c00000 */
[----:B------:R-:W-:Y:S01]  /*1eea0*/  MOV R2, 0x1f120 ;  /* 0x0001f12000027802 */ /* 0x000fe20000000f00 */
[----:B-----5:R-:W2:Y:S01]  /*1eeb0*/  LDL.LU R0, [R1+0x70] ;  /* 0x0000700001007983 */ /* 0x020ea20000300800 */
[----:B------:R-:W-:Y:S02]  /*1eec0*/  IMAD.IADD R37, R5, 0x1, R37 ;  /* 0x0000000105257824 */ /* 0x000fe400078e0225 */
[----:B------:R-:W-:Y:S02]  /*1eed0*/  IMAD.MOV.U32 R54, RZ, RZ, R4 ;  /* 0x000000ffff367224 */ /* 0x000fe400078e0004 */
[----:B------:R-:W-:Y:S01]  /*1eee0*/  IMAD.MOV.U32 R3, RZ, RZ, 0x1c1f ;  /* 0x00001c1fff037424 */ /* 0x000fe200078e00ff */
[C---:B------:R-:W-:Y:S02]  /*1eef0*/  ISETP.GT.AND P0, PT, R37.reuse, RZ, PT ;  /* 0x000000ff2500720c */ /* 0x040fe40003f04270 */
[C---:B------:R-:W-:Y:S02]  /*1ef00*/  ISETP.GT.AND P1, PT, R37.reuse, 0x1, PT ;  /* 0x000000012500780c */ /* 0x040fe40003f24270 */
[----:B------:R-:W-:Y:S02]  /*1ef10*/  ISETP.GT.AND P2, PT, R37, 0x8, PT ;  /* 0x000000082500780c */ /* 0x000fe40003f44270 */
[----:B------:R-:W-:Y:S02]  /*1ef20*/  FSEL R57, R249, -INF , P1 ;  /* 0xff800000f9397808 */ /* 0x000fe40000800000 */
[C---:B------:R-:W-:Y:S02]  /*1ef30*/  ISETP.GT.AND P1, PT, R37.reuse, 0x10, PT ;  /* 0x000000102500780c */ /* 0x040fe40003f24270 */
[C---:B------:R-:W-:Y:S02]  /*1ef40*/  ISETP.GT.AND P3, PT, R37.reuse, 0x11, PT ;  /* 0x000000112500780c */ /* 0x040fe40003f64270 */
[----:B------:R-:W-:Y:S02]  /*1ef50*/  FSEL R206, R246, -INF , P2 ;  /* 0xff800000f6ce7808 */ /* 0x000fe40001000000 */
        /* <DEDUP_REMOVED lines=16> */
[----:B--2---:R-:W-:Y:S01]  /*1f060*/  FSEL R53, R0, -INF , P0 ;  /* 0xff80000000357808 */ /* 0x004fe20000000000 */
[----:B------:R-:W-:Y:S01]  /*1f070*/  IMAD.MOV.U32 R0, RZ, RZ, 0x3 ;  /* 0x00000003ff007424 */ /* 0x000fe200078e00ff */
[----:B------:R-:W-:Y:S04]  /*1f080*/  ISETP.GT.AND P0, PT, R37, 0x9, PT ;  /* 0x000000092500780c */ /* 0x000fe80003f04270 */
[----:B------:R-:W-:Y:S01]  /*1f090*/  FSEL R67, R245, -INF , P0 ;  /* 0xff800000f5437808 */ /* 0x000fe20000000000 */
[----:B------:R2:W-:Y:S01]  /*1f0a0*/  STL [R1+0xa8], R0 ;  /* 0x0000a80001007387 */ /* 0x0005e20000100800 */
[C---:B------:R-:W-:Y:S04]  /*1f0b0*/  ISETP.GT.AND P0, PT, R37.reuse, 0x18, PT ;  /* 0x000000182500780c */ /* 0x040fe80003f04270 */
[----:B------:R-:W-:Y:S02]  /*1f0c0*/  FSEL R64, R218, -INF , P0 ;  /* 0xff800000da407808 */ /* 0x000fe40000000000 */
[----:B------:R-:W-:Y:S04]  /*1f0d0*/  ISETP.GT.AND P0, PT, R37, 0x28, PT ;  /* 0x000000282500780c */ /* 0x000fe80003f04270 */
[----:B------:R-:W-:Y:S02]  /*1f0e0*/  FSEL R60, R27, -INF , P0 ;  /* 0xff8000001b3c7808 */ /* 0x000fe40000000000 */
[----:B------:R-:W-:Y:S04]  /*1f0f0*/  ISETP.GT.AND P0, PT, R37, 0x39, PT ;  /* 0x000000392500780c */ /* 0x000fe80003f04270 */
[----:B------:R-:W-:Y:S04]  /*1f100*/  FSEL R42, R42, -INF , P0 ;  /* 0xff8000002a2a7808 */ /* 0x000fe80000000000 */
[----:B-12---:R-:W-:Y:S05]  /*1f110*/  CALL.REL.NOINC `($__internal_7_$__cuda_sm70_shflsync_idx_p) ;  /* 0x0000d61000007944 */ /* 0x006fea0003c00000 */
[----:B------:R-:W2:Y:S01]  /*1f120*/  LDL.LU R4, [R1+0x80] ;  /* 0x0000800001047983 */ /* 0x000ea20000300800 */
[----:B------:R-:W-:Y:S03]  /*1f130*/  IMAD.IADD R5, R5, 0x1, R37 ;  /* 0x0000000105057824 */ /* 0x000fe600078e0225 */
[----:B-----5:R-:W3:Y:S02]  /*1f140*/  LDL.LU R0, [R1+0x74] ;  /* 0x0000740001007983 */ /* 0x020ee40000300800 */
[C---:B------:R-:W-:Y:S02]  /*1f150*/  ISETP.GT.AND P0, PT, R5.reuse, RZ, PT ;  /* 0x000000ff0500720c */ /* 0x040fe40003f04270 */
[C---:B------:R-:W-:Y:S01]  /*1f160*/  ISETP.GT.AND P3, PT, R5.reuse, 0x11, PT ;  /* 0x000000110500780c */ /* 0x040fe20003f64270 */
[----:B------:R-:W4:Y:S01]  /*1f170*/  LDL.LU R2, [R1+0x78] ;  /* 0x0000780001027983 */ /* 0x000f220000300800 */
[C---:B------:R-:W-:Y:S02]  /*1f180*/  ISETP.GT.AND P2, PT, R5.reuse, 0x8, PT ;  /* 0x000000080500780c */ /* 0x040fe40003f44270 */
[----:B------:R-:W-:Y:S01]  /*1f190*/  FSEL R33, R230, -INF , P3 ;  /* 0xff800000e6217808 */ /* 0x000fe20001800000 */
[----:B------:R-:W4:Y:S01]  /*1f1a0*/  LDL.LU R3, [R1+0x7c] ;  /* 0x00007c0001037983 */ /* 0x000f220000300800 */
[C---:B------:R-:W-:Y:S02]  /*1f1b0*/  ISETP.GT.AND P3, PT, R5.reuse, 0x20, PT ;  /* 0x000000200500780c */ /* 0x040fe40003f64270 */
[C---:B------:R-:W-:Y:S02]  /*1f1c0*/  ISETP.GT.AND P1, PT, R5.reuse, 0x1, PT ;  /* 0x000000010500780c */ /* 0x040fe40003f24270 */
[----:B------:R-:W-:Y:S02]  /*1f1d0*/  FSEL R30, R216, -INF , P3 ;  /* 0xff800000d81e7808 */ /* 0x000fe40001800000 */
[C---:B------:R-:W-:Y:S02]  /*1f1e0*/  ISETP.GT.AND P3, PT, R5.reuse, 0x30, PT ;  /* 0x000000300500780c */ /* 0x040fe40003f64270 */
[----:B------:R-:W-:Y:S02]  /*1f1f0*/  ISETP.GT.AND P4, PT, R5, 0x29, PT ;  /* 0x000000290500780c */ /* 0x000fe40003f84270 */
[----:B------:R-:W-:Y:S02]  /*1f200*/  FSEL R25, R133, -INF , P3 ;  /* 0xff80000085197808 */ /* 0x000fe40001800000 */
[----:B------:R-:W-:Y:S02]  /*1f210*/  FSEL R26, R134, -INF , P4 ;  /* 0xff800000861a7808 */ /* 0x000fe40002000000 */
[----:B--2---:R-:W-:Y:S02]  /*1f220*/  FSEL R28, R4, -INF , P0 ;  /* 0xff800000041c7808 */ /* 0x004fe40000000000 */
[----:B------:R-:W-:Y:S04]  /*1f230*/  ISETP.GT.AND P0, PT, R5, 0x9, PT ;  /* 0x000000090500780c */ /* 0x000fe80003f04270 */
[----:B---3--:R-:W-:Y:S02]  /*1f240*/  FSEL R37, R0, -INF , P0 ;  /* 0xff80000000257808 */ /* 0x008fe40000000000 */
[----:B------:R-:W-:Y:S02]  /*1f250*/  FMNMX.FTZ R0, R8, R132, !PT ;  /* 0x0000008408007209 */ /* 0x000fe40007810000 */
[----:B----4-:R-:W-:Y:S02]  /*1f260*/  FSEL R41, R2, -INF , P2 ;  /* 0xff80000002297808 */ /* 0x010fe40001000000 */
[----:B------:R-:W-:Y:S02]  /*1f270*/  FMNMX.FTZ R2, R53, R138, !PT ;  /* 0x0000008a35027209 */ /* 0x000fe40007810000 */
[----:B------:R-:W-:Y:S01]  /*1f280*/  FMNMX.FTZ R4, R24, R0, !PT ;  /* 0x0000000018047209 */ /* 0x000fe20007810000 */
[----:B------:R-:W-:Y:S01]  /*1f290*/  IMAD.MOV.U32 R0, RZ, RZ, 0x2 ;  /* 0x00000002ff007424 */ /* 0x000fe200078e00ff */
        /* <DEDUP_REMOVED lines=12> */
[----:B------:R-:W-:Y:S02]  /*1f360*/  FMNMX.FTZ R4, R22, R133, !PT ;  /* 0x0000008516047209 */ /* 0x000fe40007810000 */
[----:B------:R-:W-:Y:S02]  /*1f370*/  FMNMX.FTZ R133, R52, R3, !PT ;  /* 0x0000000334857209 */ /* 0x000fe40007810000 */
[----:B------:R-:W-:Y:S02]  /*1f380*/  FMNMX.FTZ R134, R67, R134, !PT ;  /* 0x0000008643867209 */ /* 0x000fe40007810000 */
[----:B------:R-:W-:Y:S02]  /*1f390*/  FMNMX.FTZ R2, R37, R2, !PT ;  /* 0x0000000225027209 */ /* 0x000fe40007810000 */
[----:B------:R-:W-:Y:S02]  /*1f3a0*/  ISETP.GT.AND P0, PT, R5, 0x18, PT ;  /* 0x000000180500780c */ /* 0x000fe40003f04270 */
        /* <DEDUP_REMOVED lines=62> */
[----:B-1----:R-:W-:Y:S05]  /*1f790*/  CALL.REL.NOINC `($__internal_6_$__cuda_sm70_shflsync_bfly_p) ;  /* 0x0000cf3000007944 */ /* 0x002fea0003c00000 */
[----:B------:R-:W-:Y:S01]  /*1f7a0*/  FMNMX.FTZ R4, R4, R0, !PT ;  /* 0x0000000004047209 */ /* 0x000fe20007810000 */
[----:B------:R-:W-:Y:S01]  /*1f7b0*/  IMAD.MOV.U32 R0, RZ, RZ, 0x1 ;  /* 0x00000001ff007424 */ /* 0x000fe200078e00ff */
[----:B------:R-:W-:Y:S02]  /*1f7c0*/  MOV R2, 0x1f7e0 ;  /* 0x0001f7e000027802 */ /* 0x000fe40000000f00 */
        /* <DEDUP_REMOVED lines=28> */
[----:B------:R-:W-:-:S05]  /*1f990*/  BRA `(.L_x_2017) ;  /* 0xffff1f4000007947 */ /* 0x000fca000383ffff */
.L_x_1941:
[----:B----4-:R-:W-:Y:S01]  /*1f9a0*/  MOV R3, 0x181f ;  /* 0x0000181f00037802 */ /* 0x010fe20000000f00 */
[----:B------:R1:W-:Y:S01]  /*1f9b0*/  STL [R1+0xa8], RZ ;  /* 0x0000a8ff01007387 */ /* 0x0003e20000100800 */
[----:B------:R-:W-:Y:S01]  /*1f9c0*/  MOV R2, 0x1f9f0 ;  /* 0x0001f9f000027802 */ /* 0x000fe20000000f00 */
[----:B------:R-:W-:Y:S02]  /*1f9d0*/  IMAD.MOV.U32 R54, RZ, RZ, R0 ;  /* 0x000000ffff367224 */ /* 0x000fe400078e0000 */
[----:B-1----:R-:W-:Y:S05]  /*1f9e0*/  CALL.REL.NOINC `($__internal_7_$__cuda_sm70_shflsync_idx_p) ;  /* 0x0000cd4000007944 */ /* 0x002fea0003c00000 */
[----:B-1---5:R-:W-:-:S05]  /*1f9f0*/  BRA `(.L_x_2018) ;  /* 0xffff48b000007947 */ /* 0x022fca000383ffff */
.L_x_1944:
[----:B------:R-:W-:Y:S01]  /*1fa00*/  MOV R3, 0x181f ;  /* 0x0000181f00037802 */ /* 0x000fe20000000f00 */
[----:B------:R2:W-:Y:S01]  /*1fa10*/  STL [R1+0xa8], RZ ;  /* 0x0000a8ff01007387 */ /* 0x0005e20000100800 */
[----:B------:R-:W-:Y:S01]  /*1fa20*/  MOV R2, 0x1fa50 ;  /* 0x0001fa5000027802 */ /* 0x000fe20000000f00 */
[----:B------:R-:W-:Y:S02]  /*1fa30*/  IMAD.MOV.U32 R54, RZ, RZ, R0 ;  /* 0x000000ffff367224 */ /* 0x000fe400078e0000 */
[----:B-12-4-:R-:W-:Y:S05]  /*1fa40*/  CALL.REL.NOINC `($__internal_7_$__cuda_sm70_shflsync_idx_p) ;  /* 0x0000cce000007944 */ /* 0x016fea0003c00000 */
[----:B------:R-:W-:Y:S01]  /*1fa50*/  MOV R6, R37 ;  /* 0x0000002500067202 */ /* 0x000fe20000000f00 */
[----:B-1---5:R-:W-:-:S05]  /*1fa60*/  BRA `(.L_x_2019) ;  /* 0xffff608000007947 */ /* 0x022fca000383ffff */
.L_x_1945:
[----:B------:R-:W-:Y:S01]  /*1fa70*/  MOV R3, 0x181f ;  /* 0x0000181f00037802 */ /* 0x000fe20000000f00 */
[----:B------:R4:W-:Y:S01]  /*1fa80*/  STL [R1+0xa8], RZ ;  /* 0x0000a8ff01007387 */ /* 0x0009e20000100800 */
[----:B------:R-:W-:Y:S01]  /*1fa90*/  MOV R2, 0x1fac0 ;  /* 0x0001fac000027802 */ /* 0x000fe20000000f00 */
[----:B------:R-:W-:Y:S02]  /*1faa0*/  IMAD.MOV.U32 R54, RZ, RZ, R4 ;  /* 0x000000ffff367224 */ /* 0x000fe400078e0004 */
[----:B-1234-:R-:W-:Y:S05]  /*1fab0*/  CALL.REL.NOINC `($__internal_7_$__cuda_sm70_shflsync_idx_p) ;  /* 0x0000cc7000007944 */ /* 0x01efea0003c00000 */
[----:B------:R-:W2:Y:S01]  /*1fac0*/  LDL R3, [R1+0x90] ;  /* 0x0000900001037983 */ /* 0x000ea20000100800 */
[----:B-----5:R-:W-:Y:S03]  /*1fad0*/  MOV R54, R0 ;  /* 0x0000000000367202 */ /* 0x020fe60000000f00 */
[----:B------:R-:W3:Y:S04]  /*1fae0*/  LDL R2, [R1+0x94] ;  /* 0x0000940001027983 */ /* 0x000ee80000100800 */
[----:B------:R-:W4:Y:S01]  /*1faf0*/  LDL R5, [R1+0x98] ;  /* 0x0000980001057983 */ /* 0x000f220000100800 */
[C---:B--2---:R-:W-:Y:S05]  /*1fb00*/  IADD3 R8, P0, R37.reuse, R3, RZ ;  /* 0x0000000325087210 */ /* 0x044fea0007f1e0ff */
[C---:B---3--:R-:W-:Y:S01]  /*1fb10*/  IMAD.X R9, R6.reuse, 0x1, R2, P0 ;  /* 0x0000000106097824 */ /* 0x048fe200000e0602 */
[----:B------:R-:W-:Y:S04]  /*1fb20*/  IADD3 R2, P0, R37, R133, RZ ;  /* 0x0000008525027210 */ /* 0x000fe80007f1e0ff */
[----:B------:R-:W-:Y:S01]  /*1fb30*/  @!PT LDS RZ, [RZ] ;  /* 0x00000000fffff984 */ /* 0x000fe20000000800 */
[----:B------:R-:W-:Y:S01]  /*1fb40*/  @!PT LDS RZ, [RZ] ;  /* 0x00000000fffff984 */ /* 0x000fe20000000800 */
[----:B------:R-:W-:Y:S01]  /*1fb50*/  @!PT LDS RZ, [RZ] ;  /* 0x00000000fffff984 */ /* 0x000fe20000000800 */
[----:B----4-:R2:W-:Y:S01]  /*1fb60*/  LDGSTS.E.BYPASS.LTC128B.128 [R5+0x4100], [R8.64], !P3 ;  /* 0x0410000008057fae */ /* 0x0105e2000d901d46 */
[----:B------:R-:W-:Y:S05]  /*1fb70*/  IMAD.X R3, R6, 0x1, R134, P0 ;  /* 0x0000000106037824 */ /* 0x000fea00000e0686 */
[----:B------:R2:W-:Y:S02]  /*1fb80*/  LDGSTS.E.BYPASS.LTC128B.128 [R5+0x6100], [R2.64], !P5 ;  /* 0x0610000002057fae */ /* 0x0005e4000e901d46 */
[----:B--2---:R-:W-:Y:S01]  /*1fb90*/  IMAD.MOV.U32 R5, RZ, RZ, 0x1 ;  /* 0x00000001ff057424 */ /* 0x004fe200078e00ff */
[----:B------:R-:W-:Y:S02]  /*1fba0*/  MOV R3, 0x181f ;  /* 0x0000181f00037802 */ /* 0x000fe40000000f00 */
[----:B------:R-:W-:Y:S02]  /*1fbb0*/  MOV R2, 0x1fbe0 ;  /* 0x0001fbe000027802 */ /* 0x000fe40000000f00 */
[----:B------:R2:W-:Y:S04]  /*1fbc0*/  STL [R1+0xa8], R5 ;  /* 0x0000a80501007387 */ /* 0x0005e80000100800 */
        /* <DEDUP_REMOVED lines=9> */
[----:B-----5:R-:W-:Y:S03]  /*1fc60*/  MOV R54, R0 ;  /* 0x0000000000367202 */ /* 0x020fe60000000f00 */
[----:B------:R-:W3:Y:S04]  /*1fc70*/  LDL R2, [R1+0x94] ;  /* 0x0000940001027983 */ /* 0x000ee80000100800 */
[----:B------:R-:W4:Y:S01]  /*1fc80*/  LDL R8, [R1+0x98] ;  /* 0x0000980001087983 */ /* 0x000f220000100800 */
[----:B--2---:R-:W-:Y:S05]  /*1fc90*/  IADD3 R6, P0, R37, R3, RZ ;  /* 0x0000000325067210 */ /* 0x004fea0007f1e0ff */
[----:B---3--:R-:W-:Y:S01]  /*1fca0*/  IMAD.X R7, R5, 0x1, R2, P0 ;  /* 0x0000000105077824 */ /* 0x008fe200000e0602 */
[----:B------:R-:W-:Y:S04]  /*1fcb0*/  IADD3 R2, P0, R37, R133, RZ ;  /* 0x0000008525027210 */ /* 0x000fe80007f1e0ff */
        /* <DEDUP_REMOVED lines=19> */
[----:B-----5:R-:W-:Y:S01]  /*1fdf0*/  MOV R54, R0 ;  /* 0x0000000000367202 */ /* 0x020fe20000000f00 */
[----:B------:R-:W-:Y:S02]  /*1fe00*/  IMAD.MOV.U32 R0, RZ, RZ, 0x3 ;  /* 0x00000003ff007424 */ /* 0x000fe400078e00ff */
[----:B------:R-:W3:Y:S04]  /*1fe10*/  LDL R2, [R1+0x94] ;  /* 0x0000940001027983 */ /* 0x000ee80000100800 */
[----:B------:R-:W4:Y:S04]  /*1fe20*/  LDL R8, [R1+0x98] ;  /* 0x0000980001087983 */ /* 0x000f280000100800 */
[----:B------:R1:W-:Y:S01]  /*1fe30*/  STL [R1+0xa8], R0 ;  /* 0x0000a80001007387 */ /* 0x0003e20000100800 */
[----:B--2---:R-:W-:Y:S05]  /*1fe40*/  IADD3 R6, P0, R37, R3, RZ ;  /* 0x0000000325067210 */ /* 0x004fea0007f1e0ff */
[----:B---3--:R-:W-:Y:S01]  /*1fe50*/  IMAD.X R7, R5, 0x1, R2, P0 ;  /* 0x0000000105077824 */ /* 0x008fe200000e0602 */
[----:B------:R-:W-:Y:S04]  /*1fe60*/  IADD3 R2, P0, R37, R133, RZ ;  /* 0x0000008525027210 */ /* 0x000fe80007f1e0ff */
[----:B------:R-:W-:Y:S01]  /*1fe70*/  @!PT LDS RZ, [RZ] ;  /* 0x00000000fffff984 */ /* 0x000fe20000000800 */
[----:B------:R-:W-:Y:S01]  /*1fe80*/  @!PT LDS RZ, [RZ] ;  /* 0x00000000fffff984 */ /* 0x000fe20000000800 */
[----:B------:R-:W-:Y:S01]  /*1fe90*/  @!PT LDS RZ, [RZ] ;  /* 0x00000000fffff984 */ /* 0x000fe20000000800 */
[----:B----4-:R1:W-:Y:S01]  /*1fea0*/  LDGSTS.E.BYPASS.LTC128B.128 [R8+0x5100], [R6.64], !P3 ;  /* 0x0510000006087fae */ /* 0x0103e2000d901d46 */
[----:B------:R-:W-:Y:S05]  /*1feb0*/  IMAD.X R3, R5, 0x1, R134, P0 ;  /* 0x0000000105037824 */ /* 0x000fea00000e0686 */
[----:B------:R2:W-:Y:S02]  /*1fec0*/  LDGSTS.E.BYPASS.LTC128B.128 [R8+0x7100], [R2.64], !P5 ;  /* 0x0710000002087fae */ /* 0x0005e4000e901d46 */
[----:B--2---:R-:W-:Y:S02]  /*1fed0*/  MOV R3, 0x181f ;  /* 0x0000181f00037802 */ /* 0x004fe40000000f00 */
[----:B------:R-:W-:Y:S02]  /*1fee0*/  MOV R2, 0x1ff00 ;  /* 0x0001ff0000027802 */ /* 0x000fe40000000f00 */
[----:B-1----:R-:W-:Y:S05]  /*1fef0*/  CALL.REL.NOINC `($__internal_7_$__cuda_sm70_shflsync_idx_p) ;  /* 0x0000c83000007944 */ /* 0x002fea0003c00000 */
[----:B------:R-:W-:Y:S01]  /*1ff00*/  MOV R3, 0x181f ;  /* 0x0000181f00037802 */ /* 0x000fe20000000f00 */
[----:B------:R-:W-:Y:S01]  /*1ff10*/  IMAD.MOV.U32 R54, RZ, RZ, R4 ;  /* 0x000000ffff367224 */ /* 0x000fe200078e0004 */
[----:B------:R-:W-:Y:S01]  /*1ff20*/  MOV R4, 0x3 ;  /* 0x0000000300047802 */ /* 0x000fe20000000f00 */
[----:B-----5:R-:W-:Y:S01]  /*1ff30*/  IMAD.MOV.U32 R0, RZ, RZ, R37 ;  /* 0x000000ffff007224 */ /* 0x020fe200078e0025 */
[----:B------:R-:W-:Y:S03]  /*1ff40*/  MOV R2, 0x1ff70 ;  /* 0x0001ff7000027802 */ /* 0x000fe60000000f00 */
[----:B------:R2:W-:Y:S04]  /*1ff50*/  STL [R1+0xa8], R4 ;  /* 0x0000a80401007387 */ /* 0x0005e80000100800 */
[----:B-12---:R-:W-:Y:S05]  /*1ff60*/  CALL.REL.NOINC `($__internal_7_$__cuda_sm70_shflsync_idx_p) ;  /* 0x0000c7c000007944 */ /* 0x006fea0003c00000 */
[----:B------:R-:W-:Y:S01]  /*1ff70*/  MOV R4, R37 ;  /* 0x0000002500047202 */ /* 0x000fe20000000f00 */
[----:B-1---5:R-:W-:-:S05]  /*1ff80*/  BRA `(.L_x_2020) ;  /* 0xffff5d3000007947 */ /* 0x022fca000383ffff */
.L_x_1946:
[----:B------:R-:W-:Y:S02]  /*1ff90*/  MOV R0, 0x2 ;  /* 0x0000000200007802 */ /* 0x000fe40000000f00 */
[----:B------:R-:W-:Y:S02]  /*1ffa0*/  MOV R2, 0x1ffc0 ;  /* 0x0001ffc000027802 */ /* 0x000fe40000000f00 */
        /* <DEDUP_REMOVED lines=33> */
.L_x_1948:
[----:B------:R1:W5:Y:S01]  /*201c0*/  LDL R4, [R1+0xbc] ;  /* 0x0000bc0001047983 */ /* 0x0003620000100800 */
[----:B------:R-:W-:-:S02]  /*201d0*/  MOV R0, 0x2 ;  /* 0x0000000200007802 */ /* 0x000fc40000000f00 */
[----:B------:R-:W-:Y:S02]  /*201e0*/  MOV R2, 0x20200 ;  /* 0x0002020000027802 */ /* 0x000fe40000000f00 */
[----:B-1---5:R-:W-:Y:S05]  /*201f0*/  CALL.REL.NOINC `($__internal_6_$__cuda_sm70_shflsync_bfly_p) ;  /* 0x0000c4d000007944 */ /* 0x022fea0003c00000 */
[----:B------:R-:W-:Y:S01]  /*20200*/  MOV R5, R0 ;  /* 0x0000000000057202 */ /* 0x000fe20000000f00 */
[----:B------:R-:W-:Y:S05]  /*20210*/  BRA `(.L_x_2022) ;  /* 0xffff881000007947 */ /* 0x000fea000383ffff */
.L_x_1949:
[----:B------:R-:W-:Y:S01]  /*20220*/  IMAD.MOV.U32 R4, RZ, RZ, R5 ;  /* 0x000000ffff047224 */ /* 0x000fe200078e0005 */
[----:B------:R-:W-:Y:S02]  /*20230*/  MOV R0, 0x1 ;  /* 0x0000000100007802 */ /* 0x000fe40000000f00 */
[----:B------:R-:W-:Y:S02]  /*20240*/  MOV R2, 0x20260 ;  /* 0x0002026000027802 */ /* 0x000fe40000000f00 */
[----:B------:R-:W-:Y:S05]  /*20250*/  CALL.REL.NOINC `($__internal_6_$__cuda_sm70_shflsync_bfly_p) ;  /* 0x0000c47000007944 */ /* 0x000fea0003c00000 */
[----:B------:R1:W5:Y:S01]  /*20260*/  LDL R4, [R1+0xb0] ;  /* 0x0000b00001047983 */ /* 0x0003620000100800 */
[----:B------:R-:W-:Y:S01]  /*20270*/  FADD.FTZ R5, R5, R0 ;  /* 0x0000000005057221 */ /* 0x000fe20000010000 */
[----:B------:R-:W-:Y:S02]  /*20280*/  MOV R0, 0x2 ;  /* 0x0000000200007802 */ /* 0x000fe40000000f00 */
[----:B------:R-:W-:Y:S02]  /*20290*/  MOV R2, 0x202b0 ;  /* 0x000202b000027802 */ /* 0x000fe40000000f00 */
[----:B-1---5:R-:W-:Y:S05]  /*202a0*/  CALL.REL.NOINC `($__internal_6_$__cuda_sm70_shflsync_bfly_p) ;  /* 0x0000c42000007944 */ /* 0x022fea0003c00000 */
[----:B------:R-:W2:Y:S02]  /*202b0*/  LDL.LU R2, [R1+0xb0] ;  /* 0x0000b00001027983 */ /* 0x000ea40000300800 */
[----:B--2---:R-:W-:Y:S01]  /*202c0*/  FADD.FTZ R6, R2, R0 ;  /* 0x0000000002067221 */ /* 0x004fe20000010000 */
[----:B------:R-:W-:-:S02]  /*202d0*/  MOV R0, 0x1 ;  /* 0x0000000100007802 */ /* 0x000fc40000000f00 */
[----:B------:R-:W-:Y:S02]  /*202e0*/  MOV R2, 0x20310 ;  /* 0x0002031000027802 */ /* 0x000fe40000000f00 */
[----:B------:R-:W-:Y:S02]  /*202f0*/  MOV R4, R6 ;  /* 0x0000000600047202 */ /* 0x000fe40000000f00 */
        /* <DEDUP_REMOVED lines=8> */
[----:B------:R-:W-:Y:S02]  /*20380*/  MOV R0, 0x1 ;  /* 0x0000000100007802 */ /* 0x000fe40000000f00 */
[----:B------:R-:W-:-:S02]  /*20390*/  MOV R2, 0x203c0 ;  /* 0x000203c000027802 */ /* 0x000fc40000000f00 */
        /* <DEDUP_REMOVED lines=10> */
[----:B------:R-:W-:Y:S02]  /*20440*/  MOV R2, 0x20470 ;  /* 0x0002047000027802 */ /* 0x000fe40000000f00 */
[----:B------:R-:W-:-:S02]  /*20450*/  MOV R4, R9 ;  /* 0x0000000900047202 */ /* 0x000fc40000000f00 */
[----:B------:R-:W-:Y:S05]  /*20460*/  CALL.REL.NOINC `($__internal_6_$__cuda_sm70_shflsync_bfly_p) ;  /* 0x0000c26000007944 */ /* 0x000fea0003c00000 */
[----:B------:R-:W-:Y:S01]  /*20470*/  MOV R4, R0 ;  /* 0x0000000000047202 */ /* 0x000fe20000000f00 */
[----:B------:R-:W-:Y:S05]  /*20480*/  BRA `(.L_x_2023) ;  /* 0xffff86d000007947 */ /* 0x000fea000383ffff */
.L_x_1969:
[----:B------:R1:W-:Y:S01]  /*20490*/  STL [R1+0xa8], RZ ;  /* 0x0000a8ff01007387 */ /* 0x0003e20000100800 */
[----:B------:R-:W-:Y:S01]  /*204a0*/  IMAD.MOV.U32 R54, RZ, RZ, R9 ;  /* 0x000000ffff367224 */ /* 0x000fe200078e0009 */
[----:B------:R-:W-:-:S02]  /*204b0*/  MOV R3, 0x181f ;  /* 0x0000181f00037802 */ /* 0x000fc40000000f00 */
[----:B------:R-:W-:Y:S02]  /*204c0*/  MOV R2, 0x204e0 ;  /* 0x000204e000027802 */ /* 0x000fe40000000f00 */
[----:B-1---5:R-:W-:Y:S05]  /*204d0*/  CALL.REL.NOINC `($__internal_7_$__cuda_sm70_shflsync_idx_p) ;  /* 0x0000c25000007944 */ /* 0x022fea0003c00000 */
[----:B-----5:R-:W-:Y:S01]  /*204e0*/  MOV R0, R37 ;  /* 0x0000002500007202 */ /* 0x020fe20000000f00 */
[----:B-1----:R-:W-:Y:S05]  /*204f0*/  BRA `(.L_x_2024) ;  /* 0xffffb3c000007947 */ /* 0x002fea000383ffff */
.L_x_1970:
[----:B------:R3:W-:Y:S01]  /*20500*/  STL [R1+0xa8], RZ ;  /* 0x0000a8ff01007387 */ /* 0x0007e20000100800 */
[----:B------:R-:W-:Y:S01]  /*20510*/  IMAD.MOV.U32 R54, RZ, RZ, R11 ;  /* 0x000000ffff367224 */ /* 0x000fe200078e000b */
[----:B------:R-:W-:Y:S02]  /*20520*/  MOV R3, 0x181f ;  /* 0x0000181f00037802 */ /* 0x000fe40000000f00 */
[----:B------:R-:W-:Y:S02]  /*20530*/  MOV R2, 0x20550 ;  /* 0x0002055000027802 */ /* 0x000fe40000000f00 */
[----:B-123-5:R-:W-:Y:S05]  /*20540*/  CALL.REL.NOINC `($__internal_7_$__cuda_sm70_shflsync_idx_p) ;  /* 0x0000c1e000007944 */ /* 0x02efea0003c00000 */
[----:B------:R-:W-:Y:S01]  /*20550*/  MOV R2, R37 ;  /* 0x0000002500027202 */ /* 0x000fe20000000f00 */
[----:B-1---5:R-:W-:Y:S05]  /*20560*/  BRA `(.L_x_2025) ;  /* 0xffffb37000007947 */ /* 0x022fea000383ffff */
.L_x_1973:
[----:B------:R-:W-:Y:S01]  /*20570*/  MOV R0, 0x1 ;  /* 0x0000000100007802 */ /* 0x000fe20000000f00 */
[----:B------:R-:W-:Y:S01]  /*20580*/  IMAD.MOV.U32 R54, RZ, RZ, R9 ;  /* 0x000000ffff367224 */ /* 0x000fe200078e0009 */
[----:B--2-4-:R-:W-:Y:S01]  /*20590*/  MOV R2, 0x205d0 ;  /* 0x000205d000027802 */ /* 0x014fe20000000f00 */
[----:B------:R-:W-:Y:S02]  /*205a0*/  IMAD.MOV.U32 R3, RZ, RZ, 0x181f ;  /* 0x0000181fff037424 */ /* 0x000fe400078e00ff */
[----:B------:R2:W-:Y:S04]  /*205b0*/  STL [R1+0xa8], R0 ;  /* 0x0000a80001007387 */ /* 0x0005e80000100800 */
[----:B-123--:R-:W-:Y:S05]  /*205c0*/  CALL.REL.NOINC `($__internal_7_$__cuda_sm70_shflsync_idx_p) ;  /* 0x0000c16000007944 */ /* 0x00efea0003c00000 */
        /* <DEDUP_REMOVED lines=9> */
.L_x_1976:
[----:B------:R-:W-:Y:S01]  /*20660*/  MOV R0, 0x2 ;  /* 0x0000000200007802 */ /* 0x000fe20000000f00 */
[----:B------:R-:W-:Y:S01]  /*20670*/  IMAD.MOV.U32 R54, RZ, RZ, R9 ;  /* 0x000000ffff367224 */ /* 0x000fe200078e0009 */
[----:B--2---:R-:W-:Y:S01]  /*20680*/  MOV R2, 0x206c0 ;  /* 0x000206c000027802 */ /* 0x004fe20000000f00 */
[----:B------:R-:W-:-:S02]  /*20690*/  IMAD.MOV.U32 R3, RZ, RZ, 0x181f ;  /* 0x0000181fff037424 */ /* 0x000fc400078e00ff */
[----:B------:R2:W-:Y:S04]  /*206a0*/  STL [R1+0xa8], R0 ;  /* 0x0000a80001007387 */ /* 0x0005e80000100800 */
[----:B-123--:R-:W-:Y:S05]  /*206b0*/  CALL.REL.NOINC `($__internal_7_$__cuda_sm70_shflsync_idx_p) ;  /* 0x0000c07000007944 */ /* 0x00efea0003c00000 */
[----:B-----5:R-:W-:Y:S01]  /*206c0*/  MOV R0, R37 ;  /* 0x0000002500007202 */ /* 0x020fe20000000f00 */
[----:B-1----:R-:W-:Y:S05]  /*206d0*/  BRA `(.L_x_2027) ;  /* 0xffffb43000007947 */ /* 0x002fea000383ffff */
.L_x_1977:
[----:B--2---:R-:W-:Y:S01]  /*206e0*/  MOV R4, 0x2 ;  /* 0x0000000200047802 */ /* 0x004fe20000000f00 */
[----:B------:R-:W-:Y:S01]  /*206f0*/  IMAD.MOV.U32 R54, RZ, RZ, R11 ;  /* 0x000000ffff367224 */ /* 0x000fe200078e000b */
[----:B------:R-:W-:Y:S01]  /*20700*/  MOV R2, 0x20740 ;  /* 0x0002074000027802 */ /* 0x000fe20000000f00 */
[----:B------:R-:W-:Y:S02]  /*20710*/  IMAD.MOV.U32 R3, RZ, RZ, 0x181f ;  /* 0x0000181fff037424 */ /* 0x000fe400078e00ff */
[----:B------:R2:W-:Y:S04]  /*20720*/  STL [R1+0xa8], R4 ;  /* 0x0000a80401007387 */ /* 0x0005e80000100800 */
[----:B-1234-:R-:W-:Y:S05]  /*20730*/  CALL.REL.NOINC `($__internal_7_$__cuda_sm70_shflsync_idx_p) ;  /* 0x0000bff000007944 */ /* 0x01efea0003c00000 */
[----:B------:R-:W-:Y:S01]  /*20740*/  MOV R2, R37 ;  /* 0x0000002500027202 */ /* 0x000fe20000000f00 */
[----:B-1---5:R-:W-:Y:S05]  /*20750*/  BRA `(.L_x_2028) ;  /* 0xffffb3d000007947 */ /* 0x022fea000383ffff */
.L_x_1980:
[----:B------:R-:W-:Y:S01]  /*20760*/  MOV R0, 0x3 ;  /* 0x0000000300007802 */ /* 0x000fe20000000f00 */
[----:B------:R-:W-:Y:S01]  /*20770*/  IMAD.MOV.U32 R54, RZ, RZ, R9 ;  /* 0x000000ffff367224 */ /* 0x000fe200078e0009 */
[----:B-1-3--:R-:W-:Y:S01]  /*20780*/  MOV R2, 0x207c0 ;  /* 0x000207c000027802 */ /* 0x00afe20000000f00 */
[----:B------:R-:W-:-:S02]  /*20790*/  IMAD.MOV.U32 R3, RZ, RZ, 0x181f ;  /* 0x0000181fff037424 */ /* 0x000fc400078e00ff */
[----:B------:R1:W-:Y:S04]  /*207a0*/  STL [R1+0xa8], R0 ;  /* 0x0000a80001007387 */ /* 0x0003e80000100800 */
[----:B-12-4-:R-:W-:Y:S05]  /*207b0*/  CALL.REL.NOINC `($__internal_7_$__cuda_sm70_shflsync_idx_p) ;  /* 0x0000bf7000007944 */ /* 0x016fea0003c00000 */
        /* <DEDUP_REMOVED lines=9> */
.L_x_1983:
[----:B------:R-:W-:Y:S01]  /*20850*/  MOV R0, 0x4 ;  /* 0x0000000400007802 */ /* 0x000fe20000000f00 */
[----:B------:R-:W-:Y:S01]  /*20860*/  IMAD.MOV.U32 R54, RZ, RZ, R9 ;  /* 0x000000ffff367224 */ /* 0x000fe200078e0009 */
[----:B--23--:R-:W-:Y:S01]  /*20870*/  MOV R2, 0x208b0 ;  /* 0x000208b000027802 */ /* 0x00cfe20000000f00 */
[----:B------:R-:W-:Y:S02]  /*20880*/  IMAD.MOV.U32 R3, RZ, RZ, 0x181f ;  /* 0x0000181fff037424 */ /* 0x000fe400078e00ff */
[----:B------:R2:W-:Y:S04]  /*20890*/  STL [R1+0xa8], R0 ;  /* 0x0000a80001007387 */ /* 0x0005e80000100800 */
[----:B-12-4-:R-:W-:Y:S05]  /*208a0*/  CALL.REL.NOINC `($__internal_7_$__cuda_sm70_shflsync_idx_p) ;  /* 0x0000be8000007944 */ /* 0x016fea0003c00000 */
[----:B-----5:R-:W-:Y:S01]  /*208b0*/  MOV R0, R37 ;  /* 0x0000002500007202 */ /* 0x020fe20000000f00 */
[----:B-1----:R-:W-:Y:S05]  /*208c0*/  BRA `(.L_x_2030) ;  /* 0xffffb49000007947 */ /* 0x002fea000383ffff */
.L_x_1984:
[----:B--2---:R-:W-:Y:S01]  /*208d0*/  MOV R4, 0x4 ;  /* 0x0000000400047802 */ /* 0x004fe20000000f00 */
[----:B------:R-:W-:Y:S01]  /*208e0*/  IMAD.MOV.U32 R54, RZ, RZ, R11 ;  /* 0x000000ffff367224 */ /* 0x000fe200078e000b */
[----:B---3--:R-:W-:Y:S01]  /*208f0*/  MOV R2, 0x20930 ;  /* 0x0002093000027802 */ /* 0x008fe20000000f00 */
[----:B------:R-:W-:-:S02]  /*20900*/  IMAD.MOV.U32 R3, RZ, RZ, 0x181f ;  /* 0x0000181fff037424 */ /* 0x000fc400078e00ff */
[----:B------:R2:W-:Y:S04]  /*20910*/  STL [R1+0xa8], R4 ;  /* 0x0000a80401007387 */ /* 0x0005e80000100800 */
[----:B-12-4-:R-:W-:Y:S05]  /*20920*/  CALL.REL.NOINC `($__internal_7_$__cuda_sm70_shflsync_idx_p) ;  /* 0x0000be0000007944 */ /* 0x016fea0003c00000 */
[----:B------:R-:W-:Y:S01]  /*20930*/  MOV R2, R37 ;  /* 0x0000002500027202 */ /* 0x000fe20000000f00 */
[----:B-1---5:R-:W-:Y:S05]  /*20940*/  BRA `(.L_x_2031) ;  /* 0xffffb43000007947 */ /* 0x022fea000383ffff */
.L_x_1987:
[----:B------:R-:W-:Y:S01]  /*20950*/  MOV R0, 0x5 ;  /* 0x0000000500007802 */ /* 0x000fe20000000f00 */
[----:B------:R-:W-:Y:S01]  /*20960*/  IMAD.MOV.U32 R54, RZ, RZ, R9 ;  /* 0x000000ffff367224 */ /* 0x000fe200078e0009 */
[----:B---3--:R-:W-:Y:S01]  /*20970*/  MOV R2, 0x209b0 ;  /* 0x000209b000027802 */ /* 0x008fe20000000f00 */
[----:B------:R-:W-:Y:S02]  /*20980*/  IMAD.MOV.U32 R3, RZ, RZ, 0x181f ;  /* 0x0000181fff037424 */ /* 0x000fe400078e00ff */
[----:B------:R3:W-:Y:S04]  /*20990*/  STL [R1+0xa8], R0 ;  /* 0x0000a80001007387 */ /* 0x0007e80000100800 */
[----:B-1234-:R-:W-:Y:S05]  /*209a0*/  CALL.REL.NOINC `($__internal_7_$__cuda_sm70_shflsync_idx_p) ;  /* 0x0000bd8000007944 */ /* 0x01efea0003c00000 */
        /* <DEDUP_REMOVED lines=9> */
.L_x_1990:
[----:B------:R-:W-:Y:S01]  /*20a40*/  MOV R0, 0x6 ;  /* 0x0000000600007802 */ /* 0x000fe20000000f00 */
[----:B------:R-:W-:Y:S01]  /*20a50*/  IMAD.MOV.U32 R54, RZ, RZ, R9 ;  /* 0x000000ffff367224 */ /* 0x000fe200078e0009 */
[----:B--23--:R-:W-:Y:S01]  /*20a60*/  MOV R2, 0x20aa0 ;  /* 0x00020aa000027802 */ /* 0x00cfe20000000f00 */
[----:B------:R-:W-:-:S02]  /*20a70*/  IMAD.MOV.U32 R3, RZ, RZ, 0x181f ;  /* 0x0000181fff037424 */ /* 0x000fc400078e00ff */
[----:B------:R2:W-:Y:S04]  /*20a80*/  STL [R1+0xa8], R0 ;  /* 0x0000a80001007387 */ /* 0x0005e80000100800 */
[----:B-12-4-:R-:W-:Y:S05]  /*20a90*/  CALL.REL.NOINC `($__internal_7_$__cuda_sm70_shflsync_idx_p) ;  /* 0x0000bc9000007944 */ /* 0x016fea0003c00000 */
[----:B-----5:R-:W-:Y:S01]  /*20aa0*/  MOV R0, R37 ;  /* 0x0000002500007202 */ /* 0x020fe20000000f00 */
[----:B-1----:R-:W-:Y:S05]  /*20ab0*/  BRA `(.L_x_2033) ;  /* 0xffffb4f000007947 */ /* 0x002fea000383ffff */
.L_x_1991:
[----:B--2---:R-:W-:Y:S01]  /*20ac0*/  MOV R4, 0x6 ;  /* 0x0000000600047802 */ /* 0x004fe20000000f00 */
[----:B------:R-:W-:Y:S01]  /*20ad0*/  IMAD.MOV.U32 R54, RZ, RZ, R11 ;  /* 0x000000ffff367224 */ /* 0x000fe200078e000b */
[----:B---3--:R-:W-:Y:S01]  /*20ae0*/  MOV R2, 0x20b20 ;  /* 0x00020b2000027802 */ /* 0x008fe20000000f00 */
[----:B------:R-:W-:Y:S02]  /*20af0*/  IMAD.MOV.U32 R3, RZ, RZ, 0x181f ;  /* 0x0000181fff037424 */ /* 0x000fe400078e00ff */
[----:B------:R2:W-:Y:S04]  /*20b00*/  STL [R1+0xa8], R4 ;  /* 0x0000a80401007387 */ /* 0x0005e80000100800 */
[----:B-12-4-:R-:W-:Y:S05]  /*20b10*/  CALL.REL.NOINC `($__internal_7_$__cuda_sm70_shflsync_idx_p) ;  /* 0x0000bc1000007944 */ /* 0x016fea0003c00000 */
[----:B------:R-:W-:Y:S01]  /*20b20*/  MOV R2, R37 ;  /* 0x0000002500027202 */ /* 0x000fe20000000f00 */
[----:B-1---5:R-:W-:Y:S05]  /*20b30*/  BRA `(.L_x_2034) ;  /* 0xffffb49000007947 */ /* 0x022fea000383ffff */
.L_x_1994:
[----:B------:R-:W-:Y:S01]  /*20b40*/  MOV R0, 0x7 ;  /* 0x0000000700007802 */ /* 0x000fe20000000f00 */
[----:B------:R-:W-:Y:S01]  /*20b50*/  IMAD.MOV.U32 R54, RZ, RZ, R9 ;  /* 0x000000ffff367224 */ /* 0x000fe200078e0009 */
[----:B---3--:R-:W-:Y:S01]  /*20b60*/  MOV R2, 0x20ba0 ;  /* 0x00020ba000027802 */ /* 0x008fe20000000f00 */
[----:B------:R-:W-:-:S02]  /*20b70*/  IMAD.MOV.U32 R3, RZ, RZ, 0x181f ;  /* 0x0000181fff037424 */ /* 0x000fc400078e00ff */
        /* <DEDUP_REMOVED lines=11> */
        .type           $_ZN7cutlass13device_kernelIN5flash19enable_sm80_to_sm89INS1_16FlashAttnFwdSm80INS1_25CollectiveMainloopFwdSm80ILi4ELi1ELb0EN4cute5tupleIJNS5_1CILi128EEENS7_ILi64EEES8_EEELi128ENS_6half_tEfNS_4arch4Sm80ELb1ELb0ELb1ELb1ELb1ELb1ELb1ELb0EEENS1_21CollectiveEpilogueFwdINS6_IJS8_S8_S9_EEENS6_IJNS7_ILi1EEESH_SH_EEESB_SD_Li128ELb1ELb1ELb0ELb0EEENS1_19SingleTileSchedulerILb1ELb0ELb1ELi128EEEEEEEEEvNT_6ParamsE$_ZZN5flash25CollectiveMainloopFwdSm80ILi4ELi1ELb0EN4cute5tupleIJNS1_1CILi128EEENS3_ILi64EEES4_EEELi128EN7cutlass6half_tEfNS7_4arch4Sm80ELb1ELb0ELb1ELb1ELb1ELb1ELb1ELb0EE3mmaINS_16FlashAttnFwdSm80ISB_NS_21CollectiveEpilogueFwdINS2_IJS4_S4_S5_EEENS2_IJNS3_ILi1EEESG_SG_EEES8_SA_Li128ELb1ELb1ELb0ELb0EEENS_19SingleTileSchedulerILb1ELb0ELb1ELi128EEEE13SharedStorageENS1_6TensorINS1_11ArrayEngineIfLm128EEENS1_6LayoutINS2_IJNS2_IJNS3_ILi2EEESR_EEESR_NS3_ILi16EEEEEENS2_IJNS2_IJSG_SR_EEENS3_ILi4EEENS3_ILi8EEEEEEEEEENS_7SoftmaxILi4ELi0EEEEEbRKNSB_6ParamsERT0_RT1_iRKNS_16SeqlenInfoQKNewKILb1ELb1EEENS2_IJiiiiEEERT_ENKUlvE_clEv,@function
        .size           $_ZN7cutlass13device_kernelIN5flash19enable_sm80_to_sm89INS1_16FlashAttnFwdSm80INS1_25CollectiveMainloopFwdSm80ILi4ELi1ELb0EN4cute5tupleIJNS5_1CILi128EEENS7_ILi64EEES8_EEELi128ENS_6half_tEfNS_4arch4Sm80ELb1ELb0ELb1ELb1ELb1ELb1ELb1ELb0EEENS1_21CollectiveEpilogueFwdINS6_IJS8_S8_S9_EEENS6_IJNS7_ILi1EEESH_SH_EEESB_SD_Li128ELb1ELb1ELb0ELb0EEENS1_19SingleTileSchedulerILb1ELb0ELb1ELi128EEEEEEEEEvNT_6ParamsE$_ZZN5flash25CollectiveMainloopFwdSm80ILi4ELi1ELb0EN4cute5tupleIJNS1_1CILi128EEENS3_ILi64EEES4_EEELi128EN7cutlass6half_tEfNS7_4arch4Sm80ELb1ELb0ELb1ELb1ELb1ELb1ELb1ELb0EE3mmaINS_16FlashAttnFwdSm80ISB_NS_21CollectiveEpilogueFwdINS2_IJS4_S4_S5_EEENS2_IJNS3_ILi1EEESG_SG_EEES8_SA_Li128ELb1ELb1ELb0ELb0EEENS_19SingleTileSchedulerILb1ELb0ELb1ELi128EEEE13SharedStorageENS1_6TensorINS1_11ArrayEngineIfLm128EEENS1_6LayoutINS2_IJNS2_IJNS3_ILi2EEESR_EEESR_NS3_ILi16EEEEEENS2_IJNS2_IJSG_SR_EEENS3_ILi4EEENS3_ILi8EEEEEEEEEENS_7SoftmaxILi4ELi0EEEEEbRKNSB_6ParamsERT0_RT1_iRKNS_16SeqlenInfoQKNewKILb1ELb1EEENS2_IJiiiiEEERT_ENKUlvE_clEv,($__internal_6_$__cuda_sm70_shflsync_bfly_p - $_ZN7cutlass13device_kernelIN5flash19enable_sm80_to_sm89INS1_16FlashAttnFwdSm80INS1_25CollectiveMainloopFwdSm80ILi4ELi1ELb0EN4cute5tupleIJNS5_1CILi128EEENS7_ILi64EEES8_EEELi128ENS_6half_tEfNS_4arch4Sm80ELb1ELb0ELb1ELb1ELb1ELb1ELb1ELb0EEENS1_21CollectiveEpilogueFwdINS6_IJS8_S8_S9_EEENS6_IJNS7_ILi1EEESH_SH_EEESB_SD_Li128ELb1ELb1ELb0ELb0EEENS1_19SingleTileSchedulerILb1ELb0ELb1ELi128EEEEEEEEEvNT_6ParamsE$_ZZN5flash25CollectiveMainloopFwdSm80ILi4ELi1ELb0EN4cute5tupleIJNS1_1CILi128EEENS3_ILi64EEES4_EEELi128EN7cutlass6half_tEfNS7_4arch4Sm80ELb1ELb0ELb1ELb1ELb1ELb1ELb1ELb0EE3mmaINS_16FlashAttnFwdSm80ISB_NS_21CollectiveEpilogueFwdINS2_IJS4_S4_S5_EEENS2_IJNS3_ILi1EEESG_SG_EEES8_SA_Li128ELb1ELb1ELb0ELb0EEENS_19SingleTileSchedulerILb1ELb0ELb1ELi128EEEE13SharedStorageENS1_6TensorINS1_11ArrayEngineIfLm128EEENS1_6LayoutINS2_IJNS2_IJNS3_ILi2EEESR_EEESR_NS3_ILi16EEEEEENS2_IJNS2_IJSG_SR_EEENS3_ILi4EEENS3_ILi8EEEEEEEEEENS_7SoftmaxILi4ELi0EEEEEbRKNSB_6ParamsERT0_RT1_iRKNS_16SeqlenInfoQKNewKILb1ELb1EEENS2_IJiiiiEEERT_ENKUlvE_clEv)
$_ZN7cutlass13device_kernelIN5flash19enable_sm80_to_sm89INS1_16FlashAttnFwdSm80INS1_25CollectiveMainloopFwdSm80ILi4ELi1ELb0EN4cute5tupleIJNS5_1CILi128EEENS7_ILi64EEES8_EEELi128ENS_6half_tEfNS_4arch4Sm80ELb1ELb0ELb1ELb1ELb1ELb1ELb1ELb0EEENS1_21CollectiveEpilogueFwdINS6_IJS8_S8_S9_EEENS6_IJNS7_ILi1EEESH_SH_EEESB_SD_Li128ELb1ELb1ELb0ELb0EEENS1_19SingleTileSchedulerILb1ELb0ELb1ELi128EEEEEEEEEvNT_6ParamsE$_ZZN5flash25CollectiveMainloopFwdSm80ILi4ELi1ELb0EN4cute5tupleIJNS1_1CILi128EEENS3_ILi64EEES4_EEELi128EN7cutlass6half_tEfNS7_4arch4Sm80ELb1ELb0ELb1ELb1ELb1ELb1ELb1ELb0EE3mmaINS_16FlashAttnFwdSm80ISB_NS_21CollectiveEpilogueFwdINS2_IJS4_S4_S5_EEENS2_IJNS3_ILi1EEESG_SG_EEES8_SA_Li128ELb1ELb1ELb0ELb0EEENS_19SingleTileSchedulerILb1ELb0ELb1ELi128EEEE13SharedStorageENS1_6TensorINS1_11ArrayEngineIfLm128EEENS1_6LayoutINS2_IJNS2_IJNS3_ILi2EEESR_EEESR_NS3_ILi16EEEEEENS2_IJNS2_IJSG_SR_EEENS3_ILi4EEENS3_ILi8EEEEEEEEEENS_7SoftmaxILi4ELi0EEEEEbRKNSB_6ParamsERT0_RT1_iRKNS_16SeqlenInfoQKNewKILb1ELb1EEENS2_IJiiiiEEERT_ENKUlvE_clEv:
        /* <DEDUP_REMOVED lines=9> */
[----:B------:R-:W-:Y:S05]  /*20cc0*/  RET.REL.NODEC R2 `(_ZN7cutlass13device_kernelIN5flash19enable_sm80_to_sm89INS1_16FlashAttnFwdSm80INS1_25CollectiveMainloopFwdSm80ILi4ELi1ELb0EN4cute5tupleIJNS5_1CILi128EEENS7_ILi64EEES8_EEELi128ENS_6half_tEfNS_4arch4Sm80ELb1ELb0ELb1ELb1ELb1ELb1ELb1ELb0EEENS1_21CollectiveEpilogueFwdINS6_IJS8_S8_S9_EEENS6_IJNS7_ILi1EEESH_SH_EEESB_SD_Li128ELb1ELb1ELb0ELb0EEENS1_19SingleTileSchedulerILb1ELb0ELb1ELi128EEEEEEEEEvNT_6ParamsE) ;  /* 0xfffdf33002007950 */ /* 0x000fea0003c3ffff */
.L_x_2036:
[----:B------:R1:W2:Y:S04]  /*20cd0*/  LDL.64 R2, [R18+0x8] ;  /* 0x0000080012027983 */ /* 0x0002a80000100a00 */
[----:B------:R1:W3:Y:S04]  /*20ce0*/  LDL.64 R12, [R18+0x18] ;  /* 0x00001800120c7983 */ /* 0x0002e80000100a00 */
[----:B------:R1:W4:Y:S04]  /*20cf0*/  LDL.64 R16, [R18+0x20] ;  /* 0x0000200012107983 */ /* 0x0003280000100a00 */
[----:B------:R-:W3:Y:S04]  /*20d00*/  LD.E.64 R14, [R10.64+0x120] ;  /* 0x000120040a0e7980 */ /* 0x000ee8000c101b00 */
[----:B------:R-:W3:Y:S04]  /*20d10*/  LD.E.U8 R20, [R10.64+0x138] ;  /* 0x000138040a147980 */ /* 0x000ee8000c101100 */
        /* <DEDUP_REMOVED lines=15> */
[----:B------:R-:W-:Y:S02]  /*20e10*/  IADD3 R68, R30, 0x20, RZ ;  /* 0x000000201e447810 */ /* 0x000fe40007ffe0ff */
[----:B----4-:R-:W-:Y:S01]  /*20e20*/  SHF.R.S32.HI R17, RZ, 0x1f, R2 ;  /* 0x0000001fff117819 */ /* 0x010fe20000011402 */
[----:B------:R-:W-:Y:S01]  /*20e30*/  IMAD R18, R15, R2, RZ ;  /* 0x000000020f127224 */ /* 0x000fe200078e02ff */
[----:B------:R-:W-:-:S03]  /*20e40*/  ISETP.GE.AND P1, PT, R68, R39, PT ;  /* 0x000000274400720c */ /* 0x000fc60003f26270 */
[----:B------:R-:W-:Y:S01]  /*20e50*/  IMAD R18, R14, R17, R18 ;  /* 0x000000110e127224 */ /* 0x000fe200078e0212 */
[----:B------:R-:W-:Y:S02]  /*20e60*/  ISETP.GE.AND P2, PT, R30, R39, PT ;  /* 0x000000271e00720c */ /* 0x000fe40003f46270 */
[----:B------:R-:W-:Y:S01]  /*20e70*/  SHF.R.S32.HI R55, RZ, 0x3, R3 ;  /* 0x00000003ff377819 */ /* 0x000fe20000011403 */
[-C--:B------:R-:W-:Y:S01]  /*20e80*/  IMAD.WIDE.U32 R26, R14, R2.reuse, RZ ;  /* 0x000000020e1a7225 */ /* 0x080fe200078e00ff */
[----:B------:R-:W-:Y:S02]  /*20e90*/  SEL R3, RZ, 0x1, P2 ;  /* 0x00000001ff037807 */ /* 0x000fe40001000000 */
[----:B------:R-:W-:Y:S01]  /*20ea0*/  LEA R31, R38, R55, 0x7 ;  /* 0x00000037261f7211 */ /* 0x000fe200078e38ff */
[----:B---3--:R-:W-:-:S04]  /*20eb0*/  IMAD R16, R13, R2, RZ ;  /* 0x000000020d107224 */ /* 0x008fc800078e02ff */
[C---:B------:R-:W-:Y:S01]  /*20ec0*/  IMAD R17, R12.reuse, R17, R16 ;  /* 0x000000110c117224 */ /* 0x040fe200078e0210 */
[----:B------:R-:W-:Y:S01]  /*20ed0*/  SEL R16, RZ, 0xffffffff, P1 ;  /* 0xffffffffff107807 */ /* 0x000fe20000800000 */
[----:B------:R-:W-:-:S04]  /*20ee0*/  IMAD.WIDE.U32 R20, R12, R2, RZ ;  /* 0x000000020c147225 */ /* 0x000fc800078e00ff */
[----:B------:R-:W-:Y:S01]  /*20ef0*/  IMAD.SHL.U32 R16, R16, 0x2, RZ ;  /* 0x0000000210107824 */ /* 0x000fe200078e00ff */
[----:B------:R-:W-:Y:S01]  /*20f00*/  LEA R2, R36, R31, 0x4 ;  /* 0x0000001f24027211 */ /* 0x000fe200078e20ff */
[----:B------:R-:W-:Y:S02]  /*20f10*/  IMAD.IADD R19, R27, 0x1, R18 ;  /* 0x000000011b137824 */ /* 0x000fe400078e0212 */
[----:B------:R-:W-:Y:S01]  /*20f20*/  IMAD.IADD R17, R21, 0x1, R17 ;  /* 0x0000000115117824 */ /* 0x000fe200078e0211 */
[----:B------:R-:W-:Y:S01]  /*20f30*/  LOP3.LUT R29, R16, 0x2, R3, 0xe2, !PT ;  /* 0x00000002101d7812 */ /* 0x000fe200078ee203 */
        /* <DEDUP_REMOVED lines=8> */
.L_x_2039:
[----:B------:R-:W-:Y:S05]  /*20fc0*/  BSYNC B0 ;  /* 0x0000000000007941 */ /* 0x000fea0003800000 */
.L_x_2038:
        /* <DEDUP_REMOVED lines=8> */
[----:B------:R-:W-:Y:S01]  /*21050*/  IMAD R14, R14, R10, R11 ;  /* 0x0000000a0e0e7224 */ /* 0x000fe200078e020b */
        /* <DEDUP_REMOVED lines=8> */
.L_x_2138:
[----:B------:R-:W-:Y:S05]  /*210e0*/  BRA.DIV ~URZ, `(.L_x_2041) ;  /* 0x000098e27f007947 */ /* 0x000fea000b800000 */
[----:B------:R3:W4:Y:S04]  /*210f0*/  SHFL.IDX PT, R10, R16, RZ, 0x181f ;  /* 0x00181fff100a7589 */ /* 0x00072800000e0000 */
[----:B------:R3:W1:Y:S04]  /*21100*/  SHFL.IDX PT, R12, R22, RZ, 0x181f ;  /* 0x00181fff160c7589 */ /* 0x00066800000e0000 */
[----:B------:R3:W2:Y:S02]  /*21110*/  SHFL.IDX PT, R2, R17, RZ, 0x181f ;  /* 0x00181fff11027589 */ /* 0x0006a400000e0000 */
.L_x_2139:
        /* <DEDUP_REMOVED lines=8> */
[----:B-1----:R-:W-:-:S10]  /*211a0*/  MOV R3, R12 ;  /* 0x0000000c00037202 */ /* 0x002fd40000000f00 */
        /* <DEDUP_REMOVED lines=14> */
[--C-:B------:R-:W-:Y:S01]  /*21290*/  @P0 IMAD.WIDE R12, R12, 0x2, R2.reuse ;  /* 0x000000020c0c0825 */ /* 0x100fe200078e0202 */
[----:B------:R1:W5:Y:S03]  /*212a0*/  @P0 LD.E.64 R34, [R10.64] ;  /* 0x000000040a220980 */ /* 0x000366000c101b00 */
[----:B------:R-:W-:Y:S01]  /*212b0*/  @!P1 IMAD.WIDE R2, R30, 0x2, R2 ;  /* 0x000000021e029825 */ /* 0x000fe200078e0202 */
[----:B------:R1:W5:Y:S04]  /*212c0*/  @P0 LD.E.64 R40, [R12.64] ;  /* 0x000000040c280980 */ /* 0x000368000c101b00 */
[----:B------:R1:W5:Y:S02]  /*212d0*/  @!P1 LD.E.64 R24, [R2.64] ;  /* 0x0000000402189980 */ /* 0x000364000c101b00 */
.L_x_2043:
[----:B------:R-:W-:Y:S05]  /*212e0*/  BSYNC B0 ;  /* 0x0000000000007941 */ /* 0x000fea0003800000 */
.L_x_2042:
[----:B-12--5:R-:W-:Y:S02]  /*212f0*/  IMAD.MOV.U32 R11, RZ, RZ, R34 ;  /* 0x000000ffff0b7224 */ /* 0x026fe400078e0022 */
[----:B----4-:R-:W-:-:S02]  /*21300*/  IMAD.MOV.U32 R10, RZ, RZ, R35 ;  /* 0x000000ffff0a7224 */ /* 0x010fc400078e0023 */
        /* <DEDUP_REMOVED lines=19> */
.L_x_2140:
        /* <DEDUP_REMOVED lines=26> */
.L_x_2046:
[----:B------:R-:W-:Y:S05]  /*215e0*/  BSYNC B0 ;  /* 0x0000000000007941 */ /* 0x000fea0003800000 */
.L_x_2045:
[----:B--2--5:R-:W-:Y:S02]  /*215f0*/  IMAD.MOV.U32 R11, RZ, RZ, R48 ;  /* 0x000000ffff0b7224 */ /* 0x024fe400078e0030 */
[----:B----4-:R-:W-:-:S02]  /*21600*/  IMAD.MOV.U32 R10, RZ, RZ, R49 ;  /* 0x000000ffff0a7224 */ /* 0x010fc400078e0031 */
        /* <DEDUP_REMOVED lines=16> */
.L_x_2141:
[----:B------:R-:W-:Y:S05]  /*21710*/  BRA.DIV ~URZ, `(.L_x_2048) ;  /* 0x000096427f007947 */ /* 0x000fea000b800000 */
[----:B------:R3:W4:Y:S04]  /*21720*/  SHFL.IDX PT, R10, R16, 0x2, 0x181f ;  /* 0x00581f00100a7f89 */ /* 0x00072800000e0000 */
[----:B------:R3:W1:Y:S04]  /*21730*/  SHFL.IDX PT, R12, R22, 0x2, 0x181f ;  /* 0x00581f00160c7f89 */ /* 0x00066800000e0000 */
[----:B------:R3:W2:Y:S02]  /*21740*/  SHFL.IDX PT, R2, R17, 0x2, 0x181f ;  /* 0x00581f0011027f89 */ /* 0x0006a400000e0000 */
.L_x_2142:
        /* <DEDUP_REMOVED lines=8> */
[----:B-1----:R-:W-:-:S09]  /*217d0*/  IMAD.MOV.U32 R3, RZ, RZ, R12 ;  /* 0x000000ffff037224 */ /* 0x002fd200078e000c */
        /* <DEDUP_REMOVED lines=19> */
.L_x_2050:
[----:B------:R-:W-:Y:S05]  /*21910*/  BSYNC B0 ;  /* 0x0000000000007941 */ /* 0x000fea0003800000 */
.L_x_2049:
        /* <DEDUP_REMOVED lines=21> */
.L_x_2143:
        /* <DEDUP_REMOVED lines=26> */
.L_x_2053:
[----:B------:R-:W-:Y:S05]  /*21c10*/  BSYNC B0 ;  /* 0x0000000000007941 */ /* 0x000fea0003800000 */
.L_x_2052:
        /* <DEDUP_REMOVED lines=18> */
.L_x_2144:
[----:B------:R-:W-:Y:S05]  /*21d40*/  BRA.DIV ~URZ, `(.L_x_2055) ;  /* 0x000093d27f007947 */ /* 0x000fea000b800000 */
[----:B------:R3:W4:Y:S04]  /*21d50*/  SHFL.IDX PT, R10, R16, 0x4, 0x181f ;  /* 0x00981f00100a7f89 */ /* 0x00072800000e0000 */
[----:B------:R3:W1:Y:S04]  /*21d60*/  SHFL.IDX PT, R12, R22, 0x4, 0x181f ;  /* 0x00981f00160c7f89 */ /* 0x00066800000e0000 */
[----:B------:R3:W2:Y:S02]  /*21d70*/  SHFL.IDX PT, R2, R17, 0x4, 0x181f ;  /* 0x00981f0011027f89 */ /* 0x0006a400000e0000 */
.L_x_2145:
[----:B------:R-:W-:Y:S01]  /*21d80*/  IADD3 R3, R31, 0x40, RZ ;  /* 0x000000401f037810 */ /* 0x000fe20007ffe0ff */
[----:B------:R-:W-:Y:S01]  /*21d90*/  BSSY B0, `(.L_x_2056) ;  /* 0x000001b000007945 */ /* 0x000fe20003800000 */
[----:B------:R-:W-:Y:S01]  /*21da0*/  CS2R R72, SRZ ;  /* 0x0000000000487805 */ /* 0x000fe2000001ff00 */
[----:B------:R-:W-:Y:S01]  /*21db0*/  CS2R R68, SRZ ;  /* 0x0000000000447805 */ /* 0x000fe2000001ff00 */
[----:B------:R-:W-:Y:S01]  /*21dc0*/  ISETP.GE.AND P0, PT, R3, R28, PT ;  /* 0x0000001c0300720c */ /* 0x000fe20003f06270 */
[----:B------:R-:W-:Y:S01]  /*21dd0*/  CS2R R74, SRZ ;  /* 0x00000000004a7805 */ /* 0x000fe2000001ff00 */
[----:B------:R-:W-:Y:S01]  /*21de0*/  CS2R R70, SRZ ;  /* 0x0000000000467805 */ /* 0x000fe2000001ff00 */
[----:B-1----:R-:W-:-:S10]  /*21df0*/  IMAD.MOV.U32 R3, RZ, RZ, R12 ;  /* 0x000000ffff037224 */ /* 0x002fd400078e000c */
        /* <DEDUP_REMOVED lines=10> */
[----:B--2-4-:R-:W-:Y:S02]  /*21ea0*/  @!P1 IMAD.WIDE R14, R30, 0x2, R10 ;  /* 0x000000021e0e9825 */ /* 0x014fe400078e020a */
        /* <DEDUP_REMOVED lines=9> */
.L_x_2057:
[----:B------:R-:W-:Y:S05]  /*21f40*/  BSYNC B0 ;  /* 0x0000000000007941 */ /* 0x000fea0003800000 */
.L_x_2056:
[----:B-12--5:R-:W-:Y:S01]  /*21f50*/  IMAD.MOV.U32 R11, RZ, RZ, R72 ;  /* 0x000000ffff0b7224 */ /* 0x026fe200078e0048 */
[----:B------:R-:W-:Y:S01]  /*21f60*/  CS2R R82, SRZ ;  /* 0x0000000000527805 */ /* 0x000fe2000001ff00 */
        /* <DEDUP_REMOVED lines=17> */
.L_x_2146:
[----:B------:R-:W-:Y:S05]  /*22080*/  BRA.DIV ~URZ, `(.L_x_2059) ;  /* 0x000092727f007947 */ /* 0x000fea000b800000 */
[----:B------:R4:W1:Y:S04]  /*22090*/  SHFL.IDX PT, R10, R16, 0x5, 0x181f ;  /* 0x00b81f00100a7f89 */ /* 0x00086800000e0000 */
[----:B------:R4:W3:Y:S04]  /*220a0*/  SHFL.IDX PT, R12, R22, 0x5, 0x181f ;  /* 0x00b81f00160c7f89 */ /* 0x0008e800000e0000 */
[----:B------:R4:W2:Y:S02]  /*220b0*/  SHFL.IDX PT, R2, R17, 0x5, 0x181f ;  /* 0x00b81f0011027f89 */ /* 0x0008a400000e0000 */
.L_x_2147:
        /* <DEDUP_REMOVED lines=27> */
.L_x_2061:
[----:B------:R-:W-:Y:S05]  /*22270*/  BSYNC B0 ;  /* 0x0000000000007941 */ /* 0x000fea0003800000 */
.L_x_2060:
[----:B-12--5:R-:W-:Y:S02]  /*22280*/  IMAD.MOV.U32 R11, RZ, RZ, R82 ;  /* 0x000000ffff0b7224 */ /* 0x026fe400078e0052 */
[----:B------:R-:W-:-:S02]  /*22290*/  IMAD.MOV.U32 R10, RZ, RZ, R83 ;  /* 0x000000ffff0a7224 */ /* 0x000fc400078e0053 */
        /* <DEDUP_REMOVED lines=16> */
.L_x_2148:
        /* <DEDUP_REMOVED lines=8> */
.L_x_2149:
        /* <DEDUP_REMOVED lines=28> */
.L_x_2065:
[----:B------:R-:W-:Y:S05]  /*225e0*/  BSYNC B0 ;  /* 0x0000000000007941 */ /* 0x000fea0003800000 */
.L_x_2064:
[----:B-12--5:R-:W-:Y:S01]  /*225f0*/  IMAD.MOV.U32 R11, RZ, RZ, R88 ;  /* 0x000000ffff0b7224 */ /* 0x026fe200078e0058 */
[----:B------:R-:W-:Y:S01]  /*22600*/  CS2R R96, SRZ ;  /* 0x0000000000607805 */ /* 0x000fe2000001ff00 */
        /* <DEDUP_REMOVED lines=17> */
.L_x_2150:
        /* <DEDUP_REMOVED lines=8> */
.L_x_2151:
        /* <DEDUP_REMOVED lines=27> */
.L_x_2069:
[----:B------:R-:W-:Y:S05]  /*22950*/  BSYNC B0 ;  /* 0x0000000000007941 */ /* 0x000fea0003800000 */
.L_x_2068:
        /* <DEDUP_REMOVED lines=8> */
[----:B------:R-:W-:Y:S01]  /*229e0*/  SHF.R.S32.HI R12, RZ, 0x1f, R33 ;  /* 0x0000001fff0c7819 */ /* 0x000fe20000011421 */
[----:B------:R-:W-:Y:S03]  /*229f0*/  BSSY B1, `(.L_x_2070) ;  /* 0x000007d000017945 */ /* 0x000fe60003800000 */
[----:B-1----:R-:W-:-:S02]  /*22a00*/  LEA.HI R2, R12, R33, RZ, 0x3 ;  /* 0x000000210c027211 */ /* 0x002fc400078f18ff */
[----:B------:R-:W-:Y:S02]  /*22a10*/  LEA.HI R12, R12, R33, RZ, 0x6 ;  /* 0x000000210c0c7211 */ /* 0x000fe400078f30ff */
[----:B------:R-:W-:-:S03]  /*22a20*/  LOP3.LUT R2, R2, 0xfffffff8, RZ, 0xc0, !PT ;  /* 0xfffffff802027812 */ /* 0x000fc600078ec0ff */
[----:B------:R-:W-:Y:S02]  /*22a30*/  IMAD.SHL.U32 R12, R12, 0x8, RZ ;  /* 0x000000080c0c7824 */ /* 0x000fe400078e00ff */
[----:B------:R-:W-:-:S04]  /*22a40*/  IMAD.IADD R3, R33, 0x1, -R2 ;  /* 0x0000000121037824 */ /* 0x000fc800078e0a02 */
[----:B------:R-:W-:Y:S02]  /*22a50*/  IMAD.SHL.U32 R3, R3, 0x8, RZ ;  /* 0x0000000803037824 */ /* 0x000fe400078e00ff */
[----:B---3--:R-:W-:-:S05]  /*22a60*/  IMAD.SHL.U32 R10, R55, 0x40, RZ ;  /* 0x00000040370a7824 */ /* 0x008fca00078e00ff */
[----:B------:R-:W-:Y:S01]  /*22a70*/  LOP3.LUT R2, R10, 0x1c0, RZ, 0xc0, !PT ;  /* 0x000001c00a027812 */ /* 0x000fe200078ec0ff */
[----:B-----5:R-:W-:-:S03]  /*22a80*/  IMAD.MOV.U32 R10, RZ, RZ, R96 ;  /* 0x000000ffff0a7224 */ /* 0x020fc600078e0060 */
[----:B------:R-:W-:Y:S02]  /*22a90*/  LOP3.LUT R3, R2, 0x38, R3, 0xf8, !PT ;  /* 0x0000003802037812 */ /* 0x000fe400078ef803 */
[----:B------:R-:W-:Y:S02]  /*22aa0*/  SHF.R.U32.HI R2, RZ, 0x3, R2 ;  /* 0x00000003ff027819 */ /* 0x000fe40000011602 */
[----:B------:R-:W-:Y:S01]  /*22ab0*/  PRMT R33, R33, 0x5410, R10 ;  /* 0x0000541021217816 */ /* 0x000fe2000000000a */
[----:B------:R-:W-:Y:S01]  /*22ac0*/  IMAD.MOV.U32 R10, RZ, RZ, R97 ;  /* 0x000000ffff0a7224 */ /* 0x000fe200078e0061 */
[----:B------:R-:W-:Y:S01]  /*22ad0*/  LOP3.LUT R11, R3, R2, RZ, 0x3c, !PT ;  /* 0x00000002030b7212 */ /* 0x000fe200078e3cff */
[----:B------:R-:W-:Y:S02]  /*22ae0*/  IMAD.MOV.U32 R3, RZ, RZ, R36 ;  /* 0x000000ffff037224 */ /* 0x000fe400078e0024 */
[----:B------:R-:W-:Y:S01]  /*22af0*/  IMAD.MOV.U32 R2, RZ, RZ, R37 ;  /* 0x000000ffff027224 */ /* 0x000fe200078e0025 */
[----:B------:R-:W-:Y:S01]  /*22b00*/  PRMT R38, R38, 0x5410, R10 ;  /* 0x0000541026267816 */ /* 0x000fe2000000000a */
[----:B------:R-:W-:Y:S01]  /*22b10*/  IMAD.MOV.U32 R10, RZ, RZ, R95 ;  /* 0x000000ffff0a7224 */ /* 0x000fe200078e005f */
[----:B------:R-:W-:Y:S01]  /*22b20*/  LOP3.LUT R12, R11, 0xfffffe00, R12, 0xf8, !PT ;  /* 0xfffffe000b0c7812 */ /* 0x000fe200078ef80c */
[----:B------:R-:W-:Y:S01]  /*22b30*/  IMAD.MOV.U32 R11, RZ, RZ, R94 ;  /* 0x000000ffff0b7224 */ /* 0x000fe200078e005e */
[----:B------:R-:W-:Y:S01]  /*22b40*/  PRMT R29, R29, 0x5410, R2 ;  /* 0x000054101d1d7816 */ /* 0x000fe20000000002 */
[----:B------:R-:W-:Y:S01]  /*22b50*/  IMAD.MOV.U32 R2, RZ, RZ, R93 ;  /* 0x000000ffff027224 */ /* 0x000fe200078e005d */
[----:B------:R-:W-:-:S02]  /*22b60*/  PRMT R38, R10, 0x7610, R38 ;  /* 0x000076100a267816 */ /* 0x000fc40000000026 */
[----:B------:R-:W-:Y:S02]  /*22b70*/  PRMT R33, R11, 0x7610, R33 ;  /* 0x000076100b217816 */ /* 0x000fe40000000021 */
[----:B------:R-:W-:Y:S01]  /*22b80*/  PRMT R29, R2, 0x7610, R29 ;  /* 0x00007610021d7816 */ /* 0x000fe2000000001d */
[----:B--2---:R-:W-:Y:S01]  /*22b90*/  IMAD R13, R13, -0x80, R28 ;  /* 0xffffff800d0d7824 */ /* 0x004fe200078e021c */
[----:B------:R-:W-:Y:S01]  /*22ba0*/  PRMT R28, R28, 0x5410, R3 ;  /* 0x000054101c1c7816 */ /* 0x000fe20000000003 */
[----:B------:R-:W-:-:S03]  /*22bb0*/  IMAD.MOV.U32 R3, RZ, RZ, R92 ;  /* 0x000000ffff037224 */ /* 0x000fc600078e005c */
[----:B------:R-:W-:Y:S02]  /*22bc0*/  IMNMX R27, R13, 0x80, PT ;  /* 0x000000800d1b7817 */ /* 0x000fe40003800200 */
[----:B------:R-:W-:Y:S02]  /*22bd0*/  PRMT R28, R3, 0x7610, R28 ;  /* 0x00007610031c7816 */ /* 0x000fe4000000001c */
        /* <DEDUP_REMOVED lines=28> */
[C---:B------:R-:W-:Y:S01]  /*22da0*/  FMUL.FTZ R24, R3.reuse, R18 ;  /* 0x0000001203187220 */ /* 0x040fe20000410000 */
        /* <DEDUP_REMOVED lines=10> */
[C---:B------:R-:W-:Y:S02]  /*22e50*/  FFMA.FTZ R3, R12.reuse, R3, -R13 ;  /* 0x000000030c037223 */ /* 0x040fe4000001080d */
[----:B------:R-:W-:Y:S01]  /*22e60*/  FFMA.FTZ R14, R12, R2, R14 ;  /* 0x000000020c0e7223 */ /* 0x000fe2000001000e */
[----:B------:R-:W-:Y:S01]  /*22e70*/  F2FP.PACK_AB R12, R18, R24 ;  /* 0x00000018120c723e */ /* 0x000fe200000000ff */
[----:B------:R-:W-:Y:S01]  /*22e80*/  FFMA.FTZ R2, R11, R19, -R15 ;  /* 0x000000130b027223 */ /* 0x000fe2000001080f */
[----:B------:R-:W-:Y:S01]  /*22e90*/  F2FP.PACK_AB R15, R17, R21 ;  /* 0x00000015110f723e */ /* 0x000fe200000000ff */
[----:B------:R-:W-:Y:S01]  /*22ea0*/  FFMA.FTZ R13, R11, R20, R10 ;  /* 0x000000140b0d7223 */ /* 0x000fe2000001000a */
[----:B------:R-:W-:-:S04]  /*22eb0*/  F2FP.PACK_AB R14, R14, R3 ;  /* 0x000000030e0e723e */ /* 0x000fc800000000ff */
[----:B------:R-:W-:-:S05]  /*22ec0*/  F2FP.PACK_AB R13, R13, R2 ;  /* 0x000000020d0d723e */ /* 0x000fca00000000ff */
[----:B------:R1:W-:Y:S02]  /*22ed0*/  ST.E.128 [R22.64], R12 ;  /* 0x0000000c16007985 */ /* 0x0003e4000c101d04 */
.L_x_2073:
[----:B------:R-:W-:Y:S05]  /*22ee0*/  BSYNC B0 ;  /* 0x0000000000007941 */ /* 0x000fea0003800000 */
.L_x_2072:
[----:B------:R-:W-:-:S04]  /*22ef0*/  IADD3 R2, R30, 0x20, RZ ;  /* 0x000000201e027810 */ /* 0x000fc80007ffe0ff */
[----:B------:R-:W-:-:S13]  /*22f00*/  ISETP.GE.AND P0, PT, R2, R39, PT ;  /* 0x000000270200720c */ /* 0x000fda0003f06270 */
[----:B------:R-:W-:Y:S05]  /*22f10*/  @P0 BRA `(.L_x_2071) ;  /* 0x000002a000000947 */ /* 0x000fea0003800000 */
[----:B-1----:R-:W2:Y:S01]  /*22f20*/  LD.E.128 R12, [R22.64+0x4000] ;  /* 0x00400004160c7980 */ /* 0x002ea2000c101d00 */
[----:B------:R-:W-:Y:S01]  /*22f30*/  SHF.R.U32.HI R11, RZ, 0x10, R41 ;  /* 0x00000010ff0b7819 */ /* 0x000fe20000011629 */
[--C-:B------:R-:W-:Y:S01]  /*22f40*/  HADD2.F32 R16, -RZ, R99.reuse.H1_H1 ;  /* 0x30000063ff107230 */ /* 0x100fe20000004100 */
[----:B------:R-:W-:Y:S01]  /*22f50*/  SHF.R.U32.HI R10, RZ, 0x10, R35 ;  /* 0x00000010ff0a7819 */ /* 0x000fe20000011623 */
        /* <DEDUP_REMOVED lines=37> */
[----:B------:R1:W-:Y:S02]  /*231b0*/  ST.E.128 [R22.64+0x4000], R12 ;  /* 0x0040000c16007985 */ /* 0x0003e4000c101d04 */
.L_x_2071:
[----:B------:R-:W-:Y:S05]  /*231c0*/  BSYNC B1 ;  /* 0x0000000000017941 */ /* 0x000fea0003800000 */
.L_x_2070:
        /* <DEDUP_REMOVED lines=49> */
.L_x_2077:
[----:B------:R-:W-:Y:S05]  /*234e0*/  BSYNC B0 ;  /* 0x0000000000007941 */ /* 0x000fea0003800000 */
.L_x_2076:
        /* <DEDUP_REMOVED lines=45> */
.L_x_2075:
[----:B------:R-:W-:Y:S05]  /*237c0*/  BSYNC B1 ;  /* 0x0000000000017941 */ /* 0x000fea0003800000 */
.L_x_2074:
        /* <DEDUP_REMOVED lines=49> */
.L_x_2081:
[----:B------:R-:W-:Y:S05]  /*23ae0*/  BSYNC B0 ;  /* 0x0000000000007941 */ /* 0x000fea0003800000 */
.L_x_2080:
        /* <DEDUP_REMOVED lines=45> */
.L_x_2079:
[----:B------:R-:W-:Y:S05]  /*23dc0*/  BSYNC B1 ;  /* 0x0000000000017941 */ /* 0x000fea0003800000 */
.L_x_2078:
        /* <DEDUP_REMOVED lines=49> */
.L_x_2085:
[----:B------:R-:W-:Y:S05]  /*240e0*/  BSYNC B0 ;  /* 0x0000000000007941 */ /* 0x000fea0003800000 */
.L_x_2084:
        /* <DEDUP_REMOVED lines=45> */
.L_x_2083:
[----:B------:R-:W-:Y:S05]  /*243c0*/  BSYNC B1 ;  /* 0x0000000000017941 */ /* 0x000fea0003800000 */
.L_x_2082:
        /* <DEDUP_REMOVED lines=49> */
.L_x_2089:
[----:B------:R-:W-:Y:S05]  /*246e0*/  BSYNC B0 ;  /* 0x0000000000007941 */ /* 0x000fea0003800000 */
.L_x_2088:
        /* <DEDUP_REMOVED lines=45> */
.L_x_2087:
[----:B------:R-:W-:Y:S05]  /*249c0*/  BSYNC B1 ;  /* 0x0000000000017941 */ /* 0x000fea0003800000 */
.L_x_2086:
        /* <DEDUP_REMOVED lines=49> */
.L_x_2093:
[----:B------:R-:W-:Y:S05]  /*24ce0*/  BSYNC B0 ;  /* 0x0000000000007941 */ /* 0x000fea0003800000 */
.L_x_2092:
        /* <DEDUP_REMOVED lines=45> */
.L_x_2091:
[----:B------:R-:W-:Y:S05]  /*24fc0*/  BSYNC B1 ;  /* 0x0000000000017941 */ /* 0x000fea0003800000 */
.L_x_2090:
        /* <DEDUP_REMOVED lines=49> */
.L_x_2097:
[----:B------:R-:W-:Y:S05]  /*252e0*/  BSYNC B0 ;  /* 0x0000000000007941 */ /* 0x000fea0003800000 */
.L_x_2096:
        /* <DEDUP_REMOVED lines=45> */
.L_x_2095:
[----:B------:R-:W-:Y:S05]  /*255c0*/  BSYNC B1 ;  /* 0x0000000000017941 */ /* 0x000fea0003800000 */
.L_x_2094:
[----:B------:R-:W-:Y:S01]  /*255d0*/  IADD3 R2, R55, 0x70, RZ ;  /* 0x0000007037027810 */ /* 0x000fe20007ffe0ff */
[----:B------:R-:W-:-:S03]  /*255e0*/  IMAD.MOV.U32 R3, RZ, RZ, 0x0 ;  /* 0x00000000ff037424 */ /* 0x000fc600078e00ff */
[----:B------:R-:W-:Y:S01]  /*255f0*/  ISETP.GE.AND P0, PT, R2, R27, PT ;  /* 0x0000001b0200720c */ /* 0x000fe20003f06270 */
[----:B------:R-:W-:-:S12]  /*25600*/  IMAD.MOV.U32 R2, RZ, RZ, R142 ;  /* 0x000000ffff027224 */ /* 0x000fd800078e008e */
[----:B------:R-:W-:Y:S05]  /*25610*/  @P0 RET.REL.NODEC R2 `(_ZN7cutlass13device_kernelIN5flash19enable_sm80_to_sm89INS1_16FlashAttnFwdSm80INS1_25CollectiveMainloopFwdSm80ILi4ELi1ELb0EN4cute5tupleIJNS5_1CILi128EEENS7_ILi64EEES8_EEELi128ENS_6half_tEfNS_4arch4Sm80ELb1ELb0ELb1ELb1ELb1ELb1ELb1ELb0EEENS1_21CollectiveEpilogueFwdINS6_IJS8_S8_S9_EEENS6_IJNS7_ILi1EEESH_SH_EEESB_SD_Li128ELb1ELb1ELb0ELb0EEENS1_19SingleTileSchedulerILb1ELb0ELb1ELi128EEEEEEEEEvNT_6ParamsE) ;  /* 0xfffda9e002000950 */ /* 0x000fea0003c3ffff */
        /* <DEDUP_REMOVED lines=45> */
.L_x_2099:
[----:B------:R-:W-:Y:S05]  /*258f0*/  BSYNC B0 ;  /* 0x0000000000007941 */ /* 0x000fea0003800000 */
.L_x_2098:
[----:B------:R-:W-:Y:S01]  /*25900*/  IADD3 R2, R30, 0x20, RZ ;  /* 0x000000201e027810 */ /* 0x000fe20007ffe0ff */
[----:B------:R-:W-:-:S03]  /*25910*/  IMAD.MOV.U32 R3, RZ, RZ, 0x0 ;  /* 0x00000000ff037424 */ /* 0x000fc600078e00ff */
[----:B------:R-:W-:Y:S01]  /*25920*/  ISETP.GE.AND P0, PT, R2, R39, PT ;  /* 0x000000270200720c */ /* 0x000fe20003f06270 */
[----:B------:R-:W-:-:S12]  /*25930*/  IMAD.MOV.U32 R2, RZ, RZ, R142 ;  /* 0x000000ffff027224 */ /* 0x000fd800078e008e */
[----:B------:R-:W-:Y:S05]  /*25940*/  @P0 RET.REL.NODEC R2 `(_ZN7cutlass13device_kernelIN5flash19enable_sm80_to_sm89INS1_16FlashAttnFwdSm80INS1_25CollectiveMainloopFwdSm80ILi4ELi1ELb0EN4cute5tupleIJNS5_1CILi128EEENS7_ILi64EEES8_EEELi128ENS_6half_tEfNS_4arch4Sm80ELb1ELb0ELb1ELb1ELb1ELb1ELb1ELb0EEENS1_21CollectiveEpilogueFwdINS6_IJS8_S8_S9_EEENS6_IJNS7_ILi1EEESH_SH_EEESB_SD_Li128ELb1ELb1ELb0ELb0EEENS1_19SingleTileSchedulerILb1ELb0ELb1ELi128EEEEEEEEEvNT_6ParamsE) ;  /* 0xfffda6b002000950 */ /* 0x000fea0003c3ffff */
        /* <DEDUP_REMOVED lines=39> */
[----:B------:R-:W-:-:S02]  /*25bc0*/  F2FP.PACK_AB R14, R14, R3 ;  /* 0x000000030e0e723e */ /* 0x000fc400000000ff */
[----:B------:R-:W-:Y:S02]  /*25bd0*/  MOV R3, 0x0 ;  /* 0x0000000000037802 */ /* 0x000fe40000000f00 */
[----:B------:R-:W-:Y:S02]  /*25be0*/  F2FP.PACK_AB R13, R13, R2 ;  /* 0x000000020d0d723e */ /* 0x000fe400000000ff */
[----:B------:R-:W-:-:S03]  /*25bf0*/  MOV R2, R142 ;  /* 0x0000008e00027202 */ /* 0x000fc60000000f00 */
[----:B------:R1:W-:Y:S01]  /*25c00*/  ST.E.128 [R22.64+0x7800], R12 ;  /* 0x0078000c16007985 */ /* 0x0003e2000c101d04 */
[----:B------:R-:W-:Y:S05]  /*25c10*/  RET.REL.NODEC R2 `(_ZN7cutlass13device_kernelIN5flash19enable_sm80_to_sm89INS1_16FlashAttnFwdSm80INS1_25CollectiveMainloopFwdSm80ILi4ELi1ELb0EN4cute5tupleIJNS5_1CILi128EEENS7_ILi64EEES8_EEELi128ENS_6half_tEfNS_4arch4Sm80ELb1ELb0ELb1ELb1ELb1ELb1ELb1ELb0EEENS1_21CollectiveEpilogueFwdINS6_IJS8_S8_S9_EEENS6_IJNS7_ILi1EEESH_SH_EEESB_SD_Li128ELb1ELb1ELb0ELb0EEENS1_19SingleTileSchedulerILb1ELb0ELb1ELi128EEEEEEEEEvNT_6ParamsE) ;  /* 0xfffda3e002007950 */ /* 0x000fea0003c3ffff */
.L_x_2037:
        /* <DEDUP_REMOVED lines=8> */
.L_x_2101:
[----:B------:R-:W-:Y:S05]  /*25ca0*/  BSYNC B0 ;  /* 0x0000000000007941 */ /* 0x000fea0003800000 */
.L_x_2100:
[----:B------:R-:W-:Y:S01]  /*25cb0*/  MOV R10, R26 ;  /* 0x0000001a000a7202 */ /* 0x000fe20000000f00 */
[----:B------:R-:W-:Y:S01]  /*25cc0*/  IMAD.MOV.U32 R16, RZ, RZ, R20 ;  /* 0x000000ffff107224 */ /* 0x000fe200078e0014 */
[----:B------:R-:W-:Y:S01]  /*25cd0*/  MOV R11, R19 ;  /* 0x00000013000b7202 */ /* 0x000fe20000000f00 */
[-C--:B------:R-:W-:Y:S01]  /*25ce0*/  IMAD R15, R15, R2.reuse, RZ ;  /* 0x000000020f0f7224 */ /* 0x080fe200078e02ff */
[----:B------:R-:W-:Y:S01]  /*25cf0*/  SHF.R.S32.HI R18, RZ, 0x1f, R2 ;  /* 0x0000001fff127819 */ /* 0x000fe20000011402 */
[-C--:B------:R-:W-:Y:S02]  /*25d00*/  IMAD R13, R13, R2.reuse, RZ ;  /* 0x000000020d0d7224 */ /* 0x080fe400078e02ff */
[----:B------:R-:W-:-:S04]  /*25d10*/  IMAD.WIDE.U32 R10, R14, R2, R10 ;  /* 0x000000020e0a7225 */ /* 0x000fc800078e000a */
[----:B------:R-:W-:Y:S01]  /*25d20*/  IMAD.WIDE.U32 R2, R12, R2, R16 ;  /* 0x000000020c027225 */ /* 0x000fe200078e0010 */
[----:B------:R-:W-:-:S03]  /*25d30*/  LEA R16, P1, R10, R24, 0x1 ;  /* 0x000000180a107211 */ /* 0x000fc600078208ff */
[----:B------:R-:W-:Y:S01]  /*25d40*/  IMAD R14, R14, R18, R15 ;  /* 0x000000120e0e7224 */ /* 0x000fe200078e020f */
[----:B------:R-:W-:Y:S01]  /*25d50*/  LEA R17, P0, R2, R22, 0x1 ;  /* 0x0000001602117211 */ /* 0x000fe200078008ff */
[----:B------:R-:W-:-:S03]  /*25d60*/  IMAD R12, R12, R18, R13 ;  /* 0x000000120c0c7224 */ /* 0x000fc600078e020d */
[----:B------:R-:W-:Y:S01]  /*25d70*/  IADD3 R11, R11, R14, RZ ;  /* 0x0000000e0b0b7210 */ /* 0x000fe20007ffe0ff */
[----:B------:R-:W-:-:S03]  /*25d80*/  IMAD.IADD R3, R3, 0x1, R12 ;  /* 0x0000000103037824 */ /* 0x000fc600078e020c */
[----:B------:R-:W-:Y:S02]  /*25d90*/  LEA.HI.X R15, R10, R25, R11, 0x1, P1 ;  /* 0x000000190a0f7211 */ /* 0x000fe400008f0c0b */
[----:B------:R-:W-:Y:S01]  /*25da0*/  LEA.HI.X R14, R2, R23, R3, 0x1, P0 ;  /* 0x00000017020e7211 */ /* 0x000fe200000f0c03 */
[----:B------:R-:W-:Y:S05]  /*25db0*/  BRA.DIV ~URZ, `(.L_x_2102) ;  /* 0x00005a627f007947 */ /* 0x000fea000b800000 */
[----:B------:R1:W2:Y:S02]  /*25dc0*/  SHFL.IDX PT, R11, R15, RZ, 0x181f ;  /* 0x00181fff0f0b7589 */ /* 0x0002a400000e0000 */
.L_x_2152:
[----:B------:R-:W-:Y:S05]  /*25dd0*/  BRA.DIV ~URZ, `(.L_x_2103) ;  /* 0x00005ab27f007947 */ /* 0x000fea000b800000 */
[----:B------:R3:W4:Y:S04]  /*25de0*/  SHFL.IDX PT, R10, R16, RZ, 0x181f ;  /* 0x00181fff100a7589 */ /* 0x00072800000e0000 */
[----:B------:R3:W1:Y:S04]  /*25df0*/  SHFL.IDX PT, R13, R14, RZ, 0x181f ;  /* 0x00181fff0e0d7589 */ /* 0x00066800000e0000 */
[----:B------:R3:W2:Y:S02]  /*25e00*/  SHFL.IDX PT, R12, R17, RZ, 0x181f ;  /* 0x00181fff110c7589 */ /* 0x0006a400000e0000 */
.L_x_2153:
        /* <DEDUP_REMOVED lines=9> */
[--C-:B--2---:R-:W-:Y:S01]  /*25ea0*/  @!P0 IMAD.X R11, R11, 0x1, R3.reuse, P1 ;  /* 0x000000010b0b8824 */ /* 0x104fe200008e0603 */
[----:B------:R-:W-:Y:S01]  /*25eb0*/  @!P0 IADD3 R2, P1, R12, R2, RZ ;  /* 0x000000020c028210 */ /* 0x000fe20007f3e0ff */
[----:B------:R-:W-:Y:S01]  /*25ec0*/  CS2R R22, SRZ ;  /* 0x0000000000167805 */ /* 0x000fe2000001ff00 */
[----:B------:R-:W-:Y:S02]  /*25ed0*/  CS2R R20, SRZ ;  /* 0x0000000000147805 */ /* 0x000fe4000001ff00 */
[----:B------:R-:W2:Y:S01]  /*25ee0*/  @!P0 LD.E.128 R24, [R10.64] ;  /* 0x000000040a188980 */ /* 0x000ea2000c101d00 */
[----:B-1----:R-:W-:-:S05]  /*25ef0*/  @!P0 IMAD.X R3, R13, 0x1, R3, P1 ;  /* 0x000000010d038824 */ /* 0x002fca00008e0603 */
[----:B------:R1:W4:Y:S01]  /*25f00*/  @!P0 LD.E.128 R20, [R2.64] ;  /* 0x0000000402148980 */ /* 0x000322000c101d00 */
[----:B------:R-:W-:Y:S01]  /*25f10*/  CS2R R46, SRZ ;  /* 0x00000000002e7805 */ /* 0x000fe2000001ff00 */
[----:B--2---:R-:W-:Y:S02]  /*25f20*/  IMAD.MOV.U32 R11, RZ, RZ, R26 ;  /* 0x000000ffff0b7224 */ /* 0x004fe400078e001a */
[----:B------:R-:W-:Y:S02]  /*25f30*/  IMAD.MOV.U32 R10, RZ, RZ, R27 ;  /* 0x000000ffff0a7224 */ /* 0x000fe400078e001b */
[----:B-1----:R-:W-:Y:S01]  /*25f40*/  IMAD.MOV.U32 R3, RZ, RZ, R24 ;  /* 0x000000ffff037224 */ /* 0x002fe200078e0018 */
[----:B------:R-:W-:Y:S01]  /*25f50*/  PRMT R96, R96, 0x5410, R11 ;  /* 0x0000541060607816 */ /* 0x000fe2000000000b */
[----:B------:R-:W-:Y:S01]  /*25f60*/  IMAD.MOV.U32 R2, RZ, RZ, R25 ;  /* 0x000000ffff027224 */ /* 0x000fe200078e0019 */
[----:B------:R-:W-:Y:S01]  /*25f70*/  PRMT R53, R53, 0x5410, R10 ;  /* 0x0000541035357816 */ /* 0x000fe2000000000a */
[----:B----4-:R-:W-:Y:S01]  /*25f80*/  IMAD.MOV.U32 R11, RZ, RZ, R22 ;  /* 0x000000ffff0b7224 */ /* 0x010fe200078e0016 */
        /* <DEDUP_REMOVED lines=14> */
.L_x_2154:
        /* <DEDUP_REMOVED lines=20> */
.L_x_2106:
[----:B------:R-:W-:Y:S05]  /*261b0*/  BSYNC B0 ;  /* 0x0000000000007941 */ /* 0x000fea0003800000 */
.L_x_2105:
[----:B-12--5:R-:W-:Y:S02]  /*261c0*/  IMAD.MOV.U32 R11, RZ, RZ, R46 ;  /* 0x000000ffff0b7224 */ /* 0x026fe400078e002e */
        /* <DEDUP_REMOVED lines=17> */
.L_x_2155:
[----:B------:R-:W-:Y:S05]  /*262e0*/  BRA.DIV ~URZ, `(.L_x_2108) ;  /* 0x000059327f007947 */ /* 0x000fea000b800000 */
[----:B------:R4:W1:Y:S04]  /*262f0*/  SHFL.IDX PT, R10, R16, 0x2, 0x181f ;  /* 0x00581f00100a7f89 */ /* 0x00086800000e0000 */
[----:B------:R4:W3:Y:S04]  /*26300*/  SHFL.IDX PT, R13, R14, 0x2, 0x181f ;  /* 0x00581f000e0d7f89 */ /* 0x0008e800000e0000 */
[----:B---3--:R4:W3:Y:S02]  /*26310*/  SHFL.IDX PT, R12, R17, 0x2, 0x181f ;  /* 0x00581f00110c7f89 */ /* 0x0088e400000e0000 */
.L_x_2156:
        /* <DEDUP_REMOVED lines=8> */
[--C-:B--2---:R-:W-:Y:S01]  /*263a0*/  @!P0 IMAD.X R11, R11, 0x1, R3.reuse, P1 ;  /* 0x000000010b0b8824 */ /* 0x104fe200008e0603 */
[----:B---3--:R-:W-:Y:S01]  /*263b0*/  @!P0 IADD3 R2, P1, R12, R2, RZ ;  /* 0x000000020c028210 */ /* 0x008fe20007f3e0ff */
[----:B------:R-:W-:Y:S01]  /*263c0*/  CS2R R58, SRZ ;  /* 0x00000000003a7805 */ /* 0x000fe2000001ff00 */
[----:B------:R-:W-:Y:S02]  /*263d0*/  CS2R R56, SRZ ;  /* 0x0000000000387805 */ /* 0x000fe4000001ff00 */
[----:B------:R-:W2:Y:S01]  /*263e0*/  @!P0 LD.E.128 R60, [R10.64] ;  /* 0x000000040a3c8980 */ /* 0x000ea2000c101d00 */
[----:B------:R-:W-:-:S05]  /*263f0*/  @!P0 IMAD.X R3, R13, 0x1, R3, P1 ;  /* 0x000000010d038824 */ /* 0x000fca00008e0603 */
[----:B------:R1:W3:Y:S01]  /*26400*/  @!P0 LD.E.128 R56, [R2.64] ;  /* 0x0000000402388980 */ /* 0x0002e2000c101d00 */
[----:B------:R-:W-:Y:S01]  /*26410*/  CS2R R74, SRZ ;  /* 0x00000000004a7805 */ /* 0x000fe2000001ff00 */
[----:B--2---:R-:W-:Y:S02]  /*26420*/  IMAD.MOV.U32 R11, RZ, RZ, R62 ;  /* 0x000000ffff0b7224 */ /* 0x004fe400078e003e */
[----:B------:R-:W-:Y:S02]  /*26430*/  IMAD.MOV.U32 R10, RZ, RZ, R63 ;  /* 0x000000ffff0a7224 */ /* 0x000fe400078e003f */
[----:B-1----:R-:W-:Y:S01]  /*26440*/  IMAD.MOV.U32 R3, RZ, RZ, R60 ;  /* 0x000000ffff037224 */ /* 0x002fe200078e003c */
[----:B------:R-:W-:Y:S01]  /*26450*/  PRMT R117, R117, 0x5410, R11 ;  /* 0x0000541075757816 */ /* 0x000fe2000000000b */
        /* <DEDUP_REMOVED lines=17> */
.L_x_2157:
        /* <DEDUP_REMOVED lines=20> */
.L_x_2111:
[----:B------:R-:W-:Y:S05]  /*266b0*/  BSYNC B0 ;  /* 0x0000000000007941 */ /* 0x000fea0003800000 */
.L_x_2110:
        /* <DEDUP_REMOVED lines=18> */
.L_x_2158:
[----:B------:R-:W-:Y:S05]  /*267e0*/  BRA.DIV ~URZ, `(.L_x_2113) ;  /* 0x000057f27f007947 */ /* 0x000fea000b800000 */
[----:B------:R3:W1:Y:S04]  /*267f0*/  SHFL.IDX PT, R10, R16, 0x4, 0x181f ;  /* 0x00981f00100a7f89 */ /* 0x00066800000e0000 */
[----:B------:R3:W4:Y:S04]  /*26800*/  SHFL.IDX PT, R13, R14, 0x4, 0x181f ;  /* 0x00981f000e0d7f89 */ /* 0x00072800000e0000 */
[----:B----4-:R3:W4:Y:S02]  /*26810*/  SHFL.IDX PT, R12, R17, 0x4, 0x181f ;  /* 0x00981f00110c7f89 */ /* 0x01072400000e0000 */
.L_x_2159:
        /* <DEDUP_REMOVED lines=9> */
[----:B----4-:R-:W-:Y:S01]  /*268b0*/  @!P0 IADD3 R2, P1, R12, R2, RZ ;  /* 0x000000020c028210 */ /* 0x010fe20007f3e0ff */
[----:B------:R-:W-:Y:S01]  /*268c0*/  CS2R R82, SRZ ;  /* 0x0000000000527805 */ /* 0x000fe2000001ff00 */
[----:B------:R-:W-:Y:S02]  /*268d0*/  CS2R R80, SRZ ;  /* 0x0000000000507805 */ /* 0x000fe4000001ff00 */
[----:B------:R-:W2:Y:S01]  /*268e0*/  @!P0 LD.E.128 R84, [R10.64] ;  /* 0x000000040a548980 */ /* 0x000ea2000c101d00 */
[----:B------:R-:W-:-:S05]  /*268f0*/  @!P0 IMAD.X R3, R13, 0x1, R3, P1 ;  /* 0x000000010d038824 */ /* 0x000fca00008e0603 */
        /* <DEDUP_REMOVED lines=23> */
.L_x_2160:
        /* <DEDUP_REMOVED lines=20> */
.L_x_2116:
[----:B------:R-:W-:Y:S05]  /*26bb0*/  BSYNC B0 ;  /* 0x0000000000007941 */ /* 0x000fea0003800000 */
.L_x_2115:
        /* <DEDUP_REMOVED lines=18> */
.L_x_2161:
[----:B------:R-:W-:Y:S05]  /*26ce0*/  BRA.DIV ~URZ, `(.L_x_2118) ;  /* 0x000056b27f007947 */ /* 0x000fea000b800000 */
[----:B------:R4:W1:Y:S04]  /*26cf0*/  SHFL.IDX PT, R10, R16, 0x6, 0x181f ;  /* 0x00d81f00100a7f89 */ /* 0x00086800000e0000 */
[----:B---3--:R4:W3:Y:S04]  /*26d00*/  SHFL.IDX PT, R12, R14, 0x6, 0x181f ;  /* 0x00d81f000e0c7f89 */ /* 0x0088e800000e0000 */
[----:B------:R4:W2:Y:S02]  /*26d10*/  SHFL.IDX PT, R2, R17, 0x6, 0x181f ;  /* 0x00d81f0011027f89 */ /* 0x0008a400000e0000 */
.L_x_2162:
        /* <DEDUP_REMOVED lines=15> */
[----:B--2---:R-:W-:-:S03]  /*26e10*/  IADD3 R2, P0, R2, R13, RZ ;  /* 0x0000000d02027210 */ /* 0x004fc60007f1e0ff */
[--C-:B------:R-:W-:Y:S02]  /*26e20*/  IMAD.X R11, R11, 0x1, R3.reuse, P1 ;  /* 0x000000010b0b7824 */ /* 0x100fe400008e0603 */
[----:B---3--:R-:W-:-:S03]  /*26e30*/  IMAD.X R3, R12, 0x1, R3, P0 ;  /* 0x000000010c037824 */ /* 0x008fc600000e0603 */
[----:B------:R1:W5:Y:S04]  /*26e40*/  LD.E.128 R92, [R10.64] ;  /* 0x000000040a5c7980 */ /* 0x000368000c101d00 */
[----:B------:R1:W5:Y:S02]  /*26e50*/  LD.E.128 R100, [R2.64] ;  /* 0x0000000402647980 */ /* 0x000364000c101d00 */
.L_x_2120:
[----:B------:R-:W-:Y:S05]  /*26e60*/  BSYNC B0 ;  /* 0x0000000000007941 */ /* 0x000fea0003800000 */
.L_x_2119:
[----:B-12--5:R-:W-:Y:S01]  /*26e70*/  IMAD.MOV.U32 R11, RZ, RZ, R94 ;  /* 0x000000ffff0b7224 */ /* 0x026fe200078e005e */
[----:B------:R-:W-:Y:S01]  /*26e80*/  CS2R R106, SRZ ;  /* 0x00000000006a7805 */ /* 0x000fe2000001ff00 */
[----:B------:R-:W-:Y:S02]  /*26e90*/  IMAD.MOV.U32 R10, RZ, RZ, R95 ;  /* 0x000000ffff0a7224 */ /* 0x000fe400078e005f */
        /* <DEDUP_REMOVED lines=19> */
.L_x_2163:
        /* <DEDUP_REMOVED lines=9> */
[----:B-1--4-:R-:W-:Y:S01]  /*27060*/  SHF.R.S32.HI R14, RZ, 0x1f, R69 ;  /* 0x0000001fff0e7819 */ /* 0x012fe20000011445 */
[----:B------:R-:W-:-:S03]  /*27070*/  CS2R R106, SRZ ;  /* 0x00000000006a7805 */ /* 0x000fc6000001ff00 */
[-C--:B---3--:R-:W-:Y:S02]  /*27080*/  IADD3 R12, P1, R2, R3.reuse, RZ ;  /* 0x00000003020c7210 */ /* 0x088fe40007f3e0ff */
[----:B------:R-:W-:Y:S02]  /*27090*/  IADD3 R2, P2, R10, R3, RZ ;  /* 0x000000030a027210 */ /* 0x000fe40007f5e0ff */
[----:B------:R-:W-:-:S05]  /*270a0*/  SHF.L.U64.HI R10, R69, 0x1, R14 ;  /* 0x00000001450a7819 */ /* 0x000fca000001020e */
[--C-:B--2---:R-:W-:Y:S02]  /*270b0*/  IMAD.X R3, R11, 0x1, R10.reuse, P2 ;  /* 0x000000010b037824 */ /* 0x104fe400010e060a */
[----:B------:R-:W-:Y:S01]  /*270c0*/  IMAD.X R13, R13, 0x1, R10, P1 ;  /* 0x000000010d0d7824 */ /* 0x000fe200008e060a */
[----:B------:R-:W-:Y:S05]  /*270d0*/  @P0 BRA `(.L_x_2123) ;  /* 0x0000002000000947 */ /* 0x000fea0003800000 */
[----:B------:R1:W5:Y:S04]  /*270e0*/  LD.E.128 R104, [R2.64] ;  /* 0x0000000402687980 */ /* 0x000368000c101d00 */
[----:B------:R1:W5:Y:S02]  /*270f0*/  LD.E.128 R108, [R12.64] ;  /* 0x000000040c6c7980 */ /* 0x000364000c101d00 */
.L_x_2123:
[----:B------:R-:W-:Y:S05]  /*27100*/  BSYNC B0 ;  /* 0x0000000000007941 */ /* 0x000fea0003800000 */
.L_x_2122:
[----:B----4-:R-:W-:Y:S01]  /*27110*/  IADD3 R10, R98, -c[0x0][0x20], RZ ;  /* 0x80000800620a7a10 */ /* 0x010fe20007ffe0ff */
[----:B------:R-:W-:-:S04]  /*27120*/  DEPBAR.LE SB0, 0x1 ;  /* 0x000080400000791a */ /* 0x000fc80000000000 */
[----:B-1----:R1:W4:Y:S01]  /*27130*/  LDL.64 R2, [R10+0x20] ;  /* 0x000020000a027983 */ /* 0x0023220000100a00 */
[----:B------:R-:W-:Y:S03]  /*27140*/  WARPSYNC 0xffffffff ;  /* 0xffffffff00007948 */ /* 0x000fe60003800000 */
[----:B------:R-:W-:Y:S06]  /*27150*/  BAR.SYNC.DEFER_BLOCKING 0x0 ;  /* 0x0000000000007b1d */ /* 0x000fec0000010000 */
[----:B-12---:R-:W2:Y:S04]  /*27160*/  LDL.64 R10, [R10+0x28] ;  /* 0x000028000a0a7983 */ /* 0x006ea80000100a00 */
[----:B---34-:R1:W3:Y:S01]  /*27170*/  LD.E R12, [R2.64] ;  /* 0x00000004020c7980 */ /* 0x0182e2000c101900 */
[----:B------:R-:W-:-:S03]  /*27180*/  ISETP.GE.AND P0, PT, R69, R39, PT ;  /* 0x000000274500720c */ /* 0x000fc60003f06270 */
[----:B--2---:R2:W5:Y:S01]  /*27190*/  LD.E.64 R50, [R10.64] ;  /* 0x000000040a327980 */ /* 0x004562000c101b00 */
[----:B------:R-:W-:Y:S01]  /*271a0*/  BSSY B0, `(.L_x_2124) ;  /* 0x000007d000007945 */ /* 0x000fe20003800000 */
[----:B-1---5:R-:W-:Y:S02]  /*271b0*/  IMAD.MOV.U32 R2, RZ, RZ, R106 ;  /* 0x000000ffff027224 */ /* 0x022fe400078e006a */
        /* <DEDUP_REMOVED lines=9> */
[----:B--2---:R-:W-:-:S05]  /*27250*/  IMAD.MOV.U32 R10, RZ, RZ, R107 ;  /* 0x000000ffff0a7224 */ /* 0x004fca00078e006b */
[----:B------:R-:W-:Y:S01]  /*27260*/  PRMT R136, R136, 0x5410, R10 ;  /* 0x0000541088887816 */ /* 0x000fe2000000000a */
[----:B------:R-:W-:-:S05]  /*27270*/  IMAD.MOV.U32 R10, RZ, RZ, R111 ;  /* 0x000000ffff0a7224 */ /* 0x000fca00078e006f */
[----:B------:R-:W-:Y:S01]  /*27280*/  PRMT R136, R10, 0x7610, R136 ;  /* 0x000076100a887816 */ /* 0x000fe20000000088 */
[----:B---3--:R-:W-:-:S05]  /*27290*/  IMAD R11, R12, -0x80, R18 ;  /* 0xffffff800c0b7824 */ /* 0x008fca00078e0212 */
        /* <DEDUP_REMOVED lines=31> */
[----:B------:R-:W-:Y:S02]  /*27490*/  SHF.R.U64 R48, R26, 0x10, R27 ;  /* 0x000000101a307819 */ /* 0x000fe4000000121b */
[----:B------:R-:W-:Y:S02]  /*274a0*/  SHF.R.U64 R38, R20, 0x10, R21 ;  /* 0x0000001014267819 */ /* 0x000fe40000001215 */
[----:B------:R-:W-:-:S02]  /*274b0*/  SHF.R.U64 R37, R22, 0x10, R23 ;  /* 0x0000001016257819 */ /* 0x000fc40000001217 */
[----:B------:R-:W-:Y:S02]  /*274c0*/  SHF.R.U32.HI R30, RZ, 0x10, R23 ;  /* 0x00000010ff1e7819 */ /* 0x000fe40000011617 */
[----:B------:R-:W-:Y:S02]  /*274d0*/  SHF.R.U32.HI R29, RZ, 0x10, R21 ;  /* 0x00000010ff1d7819 */ /* 0x000fe40000011615 */
[----:B------:R-:W-:-:S03]  /*274e0*/  SHF.R.U32.HI R31, RZ, 0x10, R27 ;  /* 0x00000010ff1f7819 */ /* 0x000fc6000001161b */
[----:B------:R-:W-:Y:S02]  /*274f0*/  HADD2.F32 R29, -RZ, R29.H0_H0 ;  /* 0x2000001dff1d7230 */ /* 0x000fe40000004100 */
[--C-:B--2---:R-:W-:Y:S02]  /*27500*/  HADD2.F32 R25, -RZ, R12.reuse.H0_H0 ;  /* 0x2000000cff197230 */ /* 0x104fe40000004100 */
[----:B------:R-:W-:Y:S02]  /*27510*/  HADD2.F32 R26, -RZ, R12.H1_H1 ;  /* 0x3000000cff1a7230 */ /* 0x000fe40000004100 */
[--C-:B------:R-:W-:Y:S02]  /*27520*/  HADD2.F32 R20, -RZ, R15.reuse.H0_H0 ;  /* 0x2000000fff147230 */ /* 0x100fe40000004100 */
[----:B------:R-:W-:Y:S02]  /*27530*/  HADD2.F32 R23, -RZ, R15.H1_H1 ;  /* 0x3000000fff177230 */ /* 0x000fe40000004100 */
[----:B---3--:R-:W-:-:S02]  /*27540*/  HADD2.F32 R3, -RZ, R17.H0_H0 ;  /* 0x20000011ff037230 */ /* 0x008fc40000004100 */
[----:B------:R-:W-:Y:S02]  /*27550*/  HADD2.F32 R12, -RZ, R17.H1_H1 ;  /* 0x30000011ff0c7230 */ /* 0x000fe40000004100 */
[--C-:B------:R-:W-:Y:S02]  /*27560*/  HADD2.F32 R22, -RZ, R13.reuse.H0_H0 ;  /* 0x2000000dff167230 */ /* 0x100fe40000004100 */
[--C-:B------:R-:W-:Y:S02]  /*27570*/  HADD2.F32 R17, -RZ, R16.reuse.H0_H0 ;  /* 0x20000010ff117230 */ /* 0x100fe40000004100 */
[----:B------:R-:W-:Y:S01]  /*27580*/  HADD2.F32 R15, -RZ, R16.H1_H1 ;  /* 0x30000010ff0f7230 */ /* 0x000fe20000004100 */
[C---:B------:R-:W-:Y:S01]  /*27590*/  FMUL.FTZ R16, R3.reuse, R10 ;  /* 0x0000000a03107220 */ /* 0x040fe20000410000 */
[----:B------:R-:W-:Y:S01]  /*275a0*/  HADD2.F32 R21, -RZ, R13.H1_H1 ;  /* 0x3000000dff157230 */ /* 0x000fe20000004100 */
[-C--:B------:R-:W-:Y:S01]  /*275b0*/  FMUL.FTZ R3, R3, R2.reuse ;  /* 0x0000000203037220 */ /* 0x080fe20000410000 */
[--C-:B------:R-:W-:Y:S01]  /*275c0*/  HADD2.F32 R11, -RZ, R19.reuse.H0_H0 ;  /* 0x20000013ff0b7230 */ /* 0x100fe20000004100 */
[C---:B------:R-:W-:Y:S01]  /*275d0*/  FFMA.FTZ R68, R22.reuse, R2, -R16 ;  /* 0x0000000216447223 */ /* 0x040fe20000010810 */
[----:B------:R-:W-:Y:S01]  /*275e0*/  HADD2.F32 R13, -RZ, R19.H1_H1 ;  /* 0x30000013ff0d7230 */ /* 0x000fe20000004100 */
[----:B------:R-:W-:Y:S01]  /*275f0*/  FFMA.FTZ R54, R22, R10, R3 ;  /* 0x0000000a16367223 */ /* 0x000fe20000010003 */
[----:B------:R-:W-:Y:S01]  /*27600*/  HADD2.F32 R19, -RZ, R28.H0_H0 ;  /* 0x2000001cff137230 */ /* 0x000fe20000004100 */
[----:B------:R-:W-:Y:S01]  /*27610*/  FMUL.FTZ R16, R12, R29 ;  /* 0x0000001d0c107220 */ /* 0x000fe20000410000 */
[----:B------:R-:W-:-:S02]  /*27620*/  HADD2.F32 R2, -RZ, R53.H0_H0 ;  /* 0x20000035ff027230 */ /* 0x000fc40000004100 */
[----:B------:R-:W-:Y:S01]  /*27630*/  HADD2.F32 R3, -RZ, R53.H1_H1 ;  /* 0x30000035ff037230 */ /* 0x000fe20000004100 */
[----:B------:R-:W-:Y:S01]  /*27640*/  FMUL.FTZ R10, R12, R19 ;  /* 0x000000130c0a7220 */ /* 0x000fe20000410000 */
[----:B------:R-:W-:Y:S01]  /*27650*/  HADD2.F32 R22, -RZ, R30.H0_H0 ;  /* 0x2000001eff167230 */ /* 0x000fe20000004100 */
[CC--:B------:R-:W-:Y:S01]  /*27660*/  FMUL.FTZ R12, R11.reuse, R2.reuse ;  /* 0x000000020b0c7220 */ /* 0x0c0fe20000410000 */
[--C-:B------:R-:W-:Y:S01]  /*27670*/  HADD2.F32 R24, -RZ, R14.reuse.H0_H0 ;  /* 0x2000000eff187230 */ /* 0x100fe20000004100 */
[----:B------:R-:W-:Y:S01]  /*27680*/  FMUL.FTZ R11, R11, R3 ;  /* 0x000000030b0b7220 */ /* 0x000fe20000410000 */
[----:B------:R-:W-:Y:S01]  /*27690*/  HADD2.F32 R27, -RZ, R14.H1_H1 ;  /* 0x3000000eff1b7230 */ /* 0x000fe20000004100 */
[----:B------:R-:W-:Y:S01]  /*276a0*/  FFMA.FTZ R29, R21, R29, R10 ;  /* 0x0000001d151d7223 */ /* 0x000fe2000001000a */
[----:B------:R-:W-:Y:S01]  /*276b0*/  HADD2.F32 R10, -RZ, R31.H0_H0 ;  /* 0x2000001fff0a7230 */ /* 0x000fe20000004100 */
[C---:B------:R-:W-:Y:S01]  /*276c0*/  FFMA.FTZ R30, R20.reuse, R2, R11 ;  /* 0x00000002141e7223 */ /* 0x040fe2000001000b */
[--C-:B------:R-:W-:Y:S01]  /*276d0*/  HADD2.F32 R11, -RZ, R71.reuse.H1_H1 ;  /* 0x30000047ff0b7230 */ /* 0x100fe20000004100 */
[----:B------:R-:W-:Y:S01]  /*276e0*/  FMUL.FTZ R2, R13, R22 ;  /* 0x000000160d027220 */ /* 0x000fe20000410000 */
[--C-:B------:R-:W-:Y:S01]  /*276f0*/  HADD2.F32 R14, -RZ, R18.reuse.H0_H0 ;  /* 0x20000012ff0e7230 */ /* 0x100fe20000004100 */
[----:B------:R-:W-:Y:S01]  /*27700*/  FFMA.FTZ R53, R20, R3, -R12 ;  /* 0x0000000314357223 */ /* 0x000fe2000001080c */
[----:B------:R-:W-:Y:S01]  /*27710*/  HADD2.F32 R3, -RZ, R71.H0_H0 ;  /* 0x20000047ff037230 */ /* 0x000fe20000004100 */
[----:B------:R-:W-:Y:S01]  /*27720*/  FFMA.FTZ R52, R21, R19, -R16 ;  /* 0x0000001315347223 */ /* 0x000fe20000010810 */
[----:B------:R-:W-:Y:S01]  /*27730*/  HADD2.F32 R18, -RZ, R18.H1_H1 ;  /* 0x30000012ff127230 */ /* 0x000fe20000004100 */
[-C--:B------:R-:W-:Y:S01]  /*27740*/  FFMA.FTZ R19, R23, R10.reuse, -R2 ;  /* 0x0000000a17137223 */ /* 0x080fe20000010802 */
[--C-:B------:R-:W-:Y:S01]  /*27750*/  HADD2.F32 R2, -RZ, R96.reuse.H0_H0 ;  /* 0x20000060ff027230 */ /* 0x100fe20000004100 */
[----:B------:R-:W-:Y:S01]  /*27760*/  FMUL.FTZ R13, R13, R10 ;  /* 0x0000000a0d0d7220 */ /* 0x000fe20000410000 */
[----:B------:R-:W-:Y:S01]  /*27770*/  HADD2.F32 R10, -RZ, R96.H1_H1 ;  /* 0x30000060ff0a7230 */ /* 0x000fe20000004100 */
[----:B------:R-:W-:Y:S01]  /*27780*/  FMUL.FTZ R16, R17, R3 ;  /* 0x0000000311107220 */ /* 0x000fe20000410000 */
[----:B------:R-:W-:Y:S01]  /*27790*/  F2FP.PACK_AB R19, R19, R53 ;  /* 0x000000351313723e */ /* 0x000fe200000000ff */
[----:B------:R-:W-:-:S02]  /*277a0*/  FMUL.FTZ R17, R17, R11 ;  /* 0x0000000b11117220 */ /* 0x000fc40000410000 */
        /* <DEDUP_REMOVED lines=12> */
[C---:B------:R-:W-:Y:S02]  /*27870*/  FMUL.FTZ R11, R15.reuse, R13 ;  /* 0x0000000d0f0b7220 */ /* 0x040fe40000410000 */
[C---:B------:R-:W-:Y:S02]  /*27880*/  FMUL.FTZ R3, R18.reuse, R16 ;  /* 0x0000001012037220 */ /* 0x040fe40000410000 */
[----:B------:R-:W-:Y:S01]  /*27890*/  FMUL.FTZ R10, R15, R12 ;  /* 0x0000000c0f0a7220 */ /* 0x000fe20000410000 */
[----:B------:R-:W-:Y:S01]  /*278a0*/  F2FP.PACK_AB R15, R23, R30 ;  /* 0x0000001e170f723e */ /* 0x000fe200000000ff */
[----:B------:R-:W-:Y:S02]  /*278b0*/  FMUL.FTZ R2, R18, R14 ;  /* 0x0000000e12027220 */ /* 0x000fe40000410000 */
[----:B------:R-:W-:Y:S02]  /*278c0*/  FFMA.FTZ R11, R26, R12, -R11 ;  /* 0x0000000c1a0b7223 */ /* 0x000fe4000001080b */
[----:B------:R-:W-:-:S02]  /*278d0*/  FFMA.FTZ R3, R27, R14, -R3 ;  /* 0x0000000e1b037223 */ /* 0x000fc40000010803 */
[----:B------:R-:W-:Y:S01]  /*278e0*/  FFMA.FTZ R10, R26, R13, R10 ;  /* 0x0000000d1a0a7223 */ /* 0x000fe2000001000a */
[----:B------:R-:W-:Y:S01]  /*278f0*/  F2FP.PACK_AB R13, R29, R54 ;  /* 0x000000361d0d723e */ /* 0x000fe200000000ff */
[----:B------:R-:W-:Y:S01]  /*27900*/  FFMA.FTZ R2, R27, R16, R2 ;  /* 0x000000101b027223 */ /* 0x000fe20000010002 */
[----:B------:R-:W-:Y:S02]  /*27910*/  F2FP.PACK_AB R16, R11, R28 ;  /* 0x0000001c0b10723e */ /* 0x000fe400000000ff */
[----:B------:R-:W-:Y:S02]  /*27920*/  F2FP.PACK_AB R18, R3, R21 ;  /* 0x000000150312723e */ /* 0x000fe400000000ff */
[----:B------:R-:W-:Y:S02]  /*27930*/  F2FP.PACK_AB R12, R10, R22 ;  /* 0x000000160a0c723e */ /* 0x000fe400000000ff */
[----:B------:R-:W-:Y:S01]  /*27940*/  F2FP.PACK_AB R14, R2, R20 ;  /* 0x00000014020e723e */ /* 0x000fe200000000ff */
[----:B------:R1:W-:Y:S04]  /*27950*/  ST.E.128 [R34.64], R16 ;  /* 0x0000001022007985 */ /* 0x0003e8000c101d04 */
[----:B------:R1:W-:Y:S02]  /*27960*/  ST.E.128 [R32.64], R12 ;  /* 0x0000000c20007985 */ /* 0x0003e4000c101d04 */
.L_x_2125:
[----:B------:R-:W-:Y:S05]  /*27970*/  BSYNC B0 ;  /* 0x0000000000007941 */ /* 0x000fea0003800000 */
.L_x_2124:
[----:B------:R-:W-:Y:S01]  /*27980*/  IADD3 R3, R55, 0x10, RZ ;  /* 0x0000001037037810 */ /* 0x000fe20007ffe0ff */
[----:B------:R-:W-:Y:S03]  /*27990*/  BSSY B0, `(.L_x_2126) ;  /* 0x000006b000007945 */ /* 0x000fe60003800000 */
[----:B------:R-:W-:-:S13]  /*279a0*/  ISETP.GE.OR P1, PT, R3, R70, P0 ;  /* 0x000000460300720c */ /* 0x000fda0000726670 */
[----:B------:R-:W-:Y:S05]  /*279b0*/  @P1 BRA `(.L_x_2127) ;  /* 0x0000068000001947 */ /* 0x000fea0003800000 */
[----:B------:R-:W-:Y:S02]  /*279c0*/  SHF.R.S32.HI R2, RZ, 0x1f, R3 ;  /* 0x0000001fff027819 */ /* 0x000fe40000011403 */
[----:B------:R-:W-:Y:S02]  /*279d0*/  LEA.HI R11, R39, R36, RZ, 0x1d ;  /* 0x00000024270b7211 */ /* 0x000fe400078fe8ff */
[----:B------:R-:W-:Y:S02]  /*279e0*/  SHF.L.U32 R10, R3, 0x6, RZ ;  /* 0x00000006030a7819 */ /* 0x000fe400000006ff */
[----:B------:R-:W-:Y:S02]  /*279f0*/  LEA.HI R3, R2, R3, RZ, 0x3 ;  /* 0x0000000302037211 */ /* 0x000fe400078f18ff */
[----:B-1----:R-:W-:Y:S02]  /*27a00*/  SHF.R.S32.HI R12, RZ, 0x1f, R11 ;  /* 0x0000001fff0c7819 */ /* 0x002fe4000001140b */
        /* <DEDUP_REMOVED lines=21> */
[----:B------:R-:W-:Y:S02]  /*27b60*/  SHF.R.U64 R44, R44, 0x10, R45 ;  /* 0x000000102c2c7819 */ /* 0x000fe4000000122d */
[--C-:B------:R-:W-:Y:S01]  /*27b70*/  SHF.R.U64 R38, R42, 0x10, R43.reuse ;  /* 0x000000102a267819 */ /* 0x100fe2000000122b */
[----:B------:R-:W-:Y:S01]  /*27b80*/  HADD2.F32 R29, -RZ, R29.H0_H0 ;  /* 0x2000001dff1d7230 */ /* 0x000fe20000004100 */
[----:B------:R-:W-:-:S02]  /*27b90*/  SHF.R.U32.HI R30, RZ, 0x10, R43 ;  /* 0x00000010ff1e7819 */ /* 0x000fc4000001162b */
        /* <DEDUP_REMOVED lines=32> */
[----:B------:R-:W-:Y:S01]  /*27da0*/  HADD2.F32 R11, -RZ, R112.H1_H1 ;  /* 0x30000070ff0b7230 */ /* 0x000fe20000004100 */
[----:B------:R-:W-:Y:S01]  /*27db0*/  FMUL.FTZ R2, R13, R22 ;  /* 0x000000160d027220 */ /* 0x000fe20000410000 */
[----:B------:R-:W-:Y:S01]  /*27dc0*/  HADD2.F32 R14, -RZ, R18.H0_H0 ;  /* 0x20000012ff0e7230 */ /* 0x000fe20000004100 */
        /* <DEDUP_REMOVED lines=11> */
[C---:B------:R-:W-:Y:S02]  /*27e80*/  FMUL.FTZ R12, R14.reuse, R2 ;  /* 0x000000020e0c7220 */ /* 0x040fe40000410000 */
        /* <DEDUP_REMOVED lines=27> */
.L_x_2127:
[----:B------:R-:W-:Y:S05]  /*28040*/  BSYNC B0 ;  /* 0x0000000000007941 */ /* 0x000fea0003800000 */
.L_x_2126:
        /* <DEDUP_REMOVED lines=30> */
[----:B------:R-:W-:Y:S02]  /*28230*/  SHF.R.U32.HI R30, RZ, 0x10, R59 ;  /* 0x00000010ff1e7819 */ /* 0x000fe4000001163b */
        /* <DEDUP_REMOVED lines=77> */
.L_x_2129:
[----:B------:R-:W-:Y:S05]  /*28710*/  BSYNC B0 ;  /* 0x0000000000007941 */ /* 0x000fea0003800000 */
.L_x_2128:
        /* <DEDUP_REMOVED lines=108> */
.L_x_2131:
[----:B------:R-:W-:Y:S05]  /*28de0*/  BSYNC B0 ;  /* 0x0000000000007941 */ /* 0x000fea0003800000 */
.L_x_2130:
        /* <DEDUP_REMOVED lines=108> */
.L_x_2133:
[----:B------:R-:W-:Y:S05]  /*294b0*/  BSYNC B0 ;  /* 0x0000000000007941 */ /* 0x000fea0003800000 */
.L_x_2132:
        /* <DEDUP_REMOVED lines=108> */
.L_x_2135:
[----:B------:R-:W-:Y:S05]  /*29b80*/  BSYNC B0 ;  /* 0x0000000000007941 */ /* 0x000fea0003800000 */
.L_x_2134:
        /* <DEDUP_REMOVED lines=108> */
.L_x_2137:
[----:B------:R-:W-:Y:S05]  /*2a250*/  BSYNC B0 ;  /* 0x0000000000007941 */ /* 0x000fea0003800000 */
.L_x_2136:
[----:B------:R-:W-:Y:S01]  /*2a260*/  IADD3 R2, R55, 0x70, RZ ;  /* 0x0000007037027810 */ /* 0x000fe20007ffe0ff */
[----:B------:R-:W-:-:S02]  /*2a270*/  IMAD.MOV.U32 R10, RZ, RZ, R142 ;  /* 0x000000ffff0a7224 */ /* 0x000fc400078e008e */
[----:B------:R-:W-:Y:S01]  /*2a280*/  IMAD.MOV.U32 R11, RZ, RZ, 0x0 ;  /* 0x00000000ff0b7424 */ /* 0x000fe200078e00ff */
[----:B------:R-:W-:-:S13]  /*2a290*/  ISETP.GE.OR P0, PT, R2, R70, P0 ;  /* 0x000000460200720c */ /* 0x000fda0000706670 */
[----:B------:R-:W-:Y:S05]  /*2a2a0*/  @P0 RET.REL.NODEC R10 `(_ZN7cutlass13device_kernelIN5flash19enable_sm80_to_sm89INS1_16FlashAttnFwdSm80INS1_25CollectiveMainloopFwdSm80ILi4ELi1ELb0EN4cute5tupleIJNS5_1CILi128EEENS7_ILi64EEES8_EEELi128ENS_6half_tEfNS_4arch4Sm80ELb1ELb0ELb1ELb1ELb1ELb1ELb1ELb0EEENS1_21CollectiveEpilogueFwdINS6_IJS8_S8_S9_EEENS6_IJNS7_ILi1EEESH_SH_EEESB_SD_Li128ELb1ELb1ELb0ELb0EEENS1_19SingleTileSchedulerILb1ELb0ELb1ELi128EEEEEEEEEvNT_6ParamsE) ;  /* 0xfffd5d500a000950 */ /* 0x000fea0003c3ffff */
        /* <DEDUP_REMOVED lines=31> */
[----:B------:R-:W-:Y:S01]  /*2a4a0*/  SHF.R.U64 R38, R110, 0x10, R111 ;  /* 0x000000106e267819 */ /* 0x000fe2000000126f */
[----:B------:R-:W-:Y:S01]  /*2a4b0*/  HADD2.F32 R28, -RZ, R28.H0_H0 ;  /* 0x2000001cff1c7230 */ /* 0x000fe20000004100 */
[----:B------:R-:W-:Y:S02]  /*2a4c0*/  SHF.R.U64 R37, R104, 0x10, R105 ;  /* 0x0000001068257819 */ /* 0x000fe40000001269 */
[----:B------:R-:W-:Y:S01]  /*2a4d0*/  SHF.R.U64 R39, R106, 0x10, R107 ;  /* 0x000000106a277819 */ /* 0x000fe2000000126b */
[--C-:B--2---:R-:W-:Y:S02]  /*2a4e0*/  HADD2.F32 R25, -RZ, R12.reuse.H0_H0 ;  /* 0x2000000cff197230 */ /* 0x104fe40000004100 */
[----:B------:R-:W-:Y:S02]  /*2a4f0*/  HADD2.F32 R26, -RZ, R12.H1_H1 ;  /* 0x3000000cff1a7230 */ /* 0x000fe40000004100 */
[----:B------:R-:W-:Y:S02]  /*2a500*/  HADD2.F32 R22, -RZ, R13.H0_H0 ;  /* 0x2000000dff167230 */ /* 0x000fe40000004100 */
[----:B------:R-:W-:-:S02]  /*2a510*/  HADD2.F32 R20, -RZ, R15.H0_H0 ;  /* 0x2000000fff147230 */ /* 0x000fc40000004100 */
[--C-:B---3--:R-:W-:Y:S02]  /*2a520*/  HADD2.F32 R3, -RZ, R17.reuse.H0_H0 ;  /* 0x20000011ff037230 */ /* 0x108fe40000004100 */
[----:B------:R-:W-:Y:S02]  /*2a530*/  HADD2.F32 R12, -RZ, R17.H1_H1 ;  /* 0x30000011ff0c7230 */ /* 0x000fe40000004100 */
[----:B------:R-:W-:Y:S01]  /*2a540*/  HADD2.F32 R11, -RZ, R19.H0_H0 ;  /* 0x20000013ff0b7230 */ /* 0x000fe20000004100 */
[C---:B------:R-:W-:Y:S01]  /*2a550*/  FMUL.FTZ R17, R3.reuse, R10 ;  /* 0x0000000a03117220 */ /* 0x040fe20000410000 */
[----:B------:R-:W-:Y:S01]  /*2a560*/  HADD2.F32 R21, -RZ, R13.H1_H1 ;  /* 0x3000000dff157230 */ /* 0x000fe20000004100 */
[-C--:B------:R-:W-:Y:S01]  /*2a570*/  FMUL.FTZ R3, R3, R2.reuse ;  /* 0x0000000203037220 */ /* 0x080fe20000410000 */
[----:B------:R-:W-:Y:S01]  /*2a580*/  HADD2.F32 R13, -RZ, R19.H1_H1 ;  /* 0x30000013ff0d7230 */ /* 0x000fe20000004100 */
[C---:B------:R-:W-:Y:S01]  /*2a590*/  FFMA.FTZ R42, R22.reuse, R2, -R17 ;  /* 0x00000002162a7223 */ /* 0x040fe20000010811 */
[--C-:B------:R-:W-:Y:S01]  /*2a5a0*/  HADD2.F32 R2, -RZ, R136.reuse.H0_H0 ;  /* 0x20000088ff027230 */ /* 0x100fe20000004100 */
[----:B------:R-:W-:Y:S01]  /*2a5b0*/  FFMA.FTZ R41, R22, R10, R3 ;  /* 0x0000000a16297223 */ /* 0x000fe20000010003 */
[----:B------:R-:W-:Y:S01]  /*2a5c0*/  HADD2.F32 R3, -RZ, R136.H1_H1 ;  /* 0x30000088ff037230 */ /* 0x000fe20000004100 */
[----:B------:R-:W-:Y:S01]  /*2a5d0*/  FMUL.FTZ R17, R12, R29 ;  /* 0x0000001d0c117220 */ /* 0x000fe20000410000 */
[----:B------:R-:W-:Y:S01]  /*2a5e0*/  HADD2.F32 R23, -RZ, R15.H1_H1 ;  /* 0x3000000fff177230 */ /* 0x000fe20000004100 */
[CC--:B------:R-:W-:Y:S01]  /*2a5f0*/  FMUL.FTZ R10, R11.reuse, R2.reuse ;  /* 0x000000020b0a7220 */ /* 0x0c0fe20000410000 */
[--C-:B------:R-:W-:Y:S01]  /*2a600*/  HADD2.F32 R24, -RZ, R14.reuse.H0_H0 ;  /* 0x2000000eff187230 */ /* 0x100fe20000004100 */
[-C--:B------:R-:W-:Y:S01]  /*2a610*/  FMUL.FTZ R11, R11, R3.reuse ;  /* 0x000000030b0b7220 */ /* 0x080fe20000410000 */
[----:B------:R-:W-:Y:S01]  /*2a620*/  HADD2.F32 R27, -RZ, R14.H1_H1 ;  /* 0x3000000eff1b7230 */ /* 0x000fe20000004100 */
[C---:B------:R-:W-:Y:S01]  /*2a630*/  FFMA.FTZ R40, R20.reuse, R3, -R10 ;  /* 0x0000000314287223 */ /* 0x040fe2000001080a */
[----:B------:R-:W-:Y:S01]  /*2a640*/  HADD2.F32 R10, -RZ, R31.H0_H0 ;  /* 0x2000001fff0a7230 */ /* 0x000fe20000004100 */
[----:B------:R-:W-:Y:S01]  /*2a650*/  FFMA.FTZ R22, R20, R2, R11 ;  /* 0x0000000214167223 */ /* 0x000fe2000001000b */
[----:B------:R-:W-:Y:S01]  /*2a660*/  HADD2.F32 R15, -RZ, R16.H0_H0 ;  /* 0x20000010ff0f7230 */ /* 0x000fe20000004100 */
[----:B------:R-:W-:Y:S01]  /*2a670*/  FMUL.FTZ R2, R13, R30 ;  /* 0x0000001e0d027220 */ /* 0x000fe20000410000 */
[--C-:B------:R-:W-:Y:S01]  /*2a680*/  HADD2.F32 R3, -RZ, R137.reuse.H0_H0 ;  /* 0x20000089ff037230 */ /* 0x100fe20000004100 */
[----:B------:R-:W-:Y:S01]  /*2a690*/  FMUL.FTZ R12, R12, R28 ;  /* 0x0000001c0c0c7220 */ /* 0x000fe20000410000 */
[----:B------:R-:W-:Y:S01]  /*2a6a0*/  HADD2.F32 R14, -RZ, R18.H0_H0 ;  /* 0x20000012ff0e7230 */ /* 0x000fe20000004100 */
[----:B------:R-:W-:Y:S01]  /*2a6b0*/  FFMA.FTZ R19, R23, R10, -R2 ;  /* 0x0000000a17137223 */ /* 0x000fe20000010802 */
[----:B------:R-:W-:Y:S01]  /*2a6c0*/  HADD2.F32 R11, -RZ, R137.H1_H1 ;  /* 0x30000089ff0b7230 */ /* 0x000fe20000004100 */
[----:B------:R-:W-:Y:S01]  /*2a6d0*/  FFMA.FTZ R28, R21, R28, -R17 ;  /* 0x0000001c151c7223 */ /* 0x000fe20000010811 */
[--C-:B------:R-:W-:Y:S01]  /*2a6e0*/  HADD2.F32 R2, -RZ, R138.reuse.H0_H0 ;  /* 0x2000008aff027230 */ /* 0x100fe20000004100 */
[----:B------:R-:W-:Y:S01]  /*2a6f0*/  FMUL.FTZ R13, R13, R10 ;  /* 0x0000000a0d0d7220 */ /* 0x000fe20000410000 */
[----:B------:R-:W-:Y:S01]  /*2a700*/  HADD2.F32 R10, -RZ, R138.H1_H1 ;  /* 0x3000008aff0a7230 */ /* 0x000fe20000004100 */
[----:B------:R-:W-:Y:S01]  /*2a710*/  FFMA.FTZ R29, R21, R29, R12 ;  /* 0x0000001d151d7223 */ /* 0x000fe2000001000c */
[----:B------:R-:W-:Y:S01]  /*2a720*/  HADD2.F32 R16, -RZ, R16.H1_H1 ;  /* 0x30000010ff107230 */ /* 0x000fe20000004100 */
[C---:B------:R-:W-:Y:S01]  /*2a730*/  FMUL.FTZ R17, R15.reuse, R3 ;  /* 0x000000030f117220 */ /* 0x040fe20000410000 */
[----:B------:R-:W-:Y:S01]  /*2a740*/  HADD2.F32 R18, -RZ, R18.H1_H1 ;  /* 0x30000012ff127230 */ /* 0x000fe20000004100 */
[----:B------:R-:W-:Y:S01]  /*2a750*/  FMUL.FTZ R15, R15, R11 ;  /* 0x0000000b0f0f7220 */ /* 0x000fe20000410000 */
[----:B------:R-:W-:Y:S01]  /*2a760*/  F2FP.PACK_AB R19, R19, R40 ;  /* 0x000000281313723e */ /* 0x000fe200000000ff */
[----:B------:R-:W-:-:S02]  /*2a770*/  FMUL.FTZ R12, R14, R2 ;  /* 0x000000020e0c7220 */ /* 0x000fc40000410000 */
[C---:B------:R-:W-:Y:S01]  /*2a780*/  FFMA.FTZ R21, R25.reuse, R11, -R17 ;  /* 0x0000000b19157223 */ /* 0x040fe20000010811 */
[----:B------:R-:W-:Y:S01]  /*2a790*/  HADD2.F32 R11, -RZ, R37.H0_H0 ;  /* 0x20000025ff0b7230 */ /* 0x000fe20000004100 */
[----:B------:R-:W-:Y:S01]  /*2a7a0*/  FFMA.FTZ R25, R25, R3, R15 ;  /* 0x0000000319197223 */ /* 0x000fe2000001000f */
[----:B------:R-:W-:Y:S01]  /*2a7b0*/  HADD2.F32 R15, -RZ, R38.H0_H0 ;  /* 0x20000026ff0f7230 */ /* 0x000fe20000004100 */
[----:B------:R-:W-:Y:S01]  /*2a7c0*/  FFMA.FTZ R20, R24, R10, -R12 ;  /* 0x0000000a18147223 */ /* 0x000fe2000001080c */
[----:B------:R-:W-:Y:S01]  /*2a7d0*/  HADD2.F32 R12, -RZ, R36.H0_H0 ;  /* 0x20000024ff0c7230 */ /* 0x000fe20000004100 */
[----:B------:R-:W-:Y:S01]  /*2a7e0*/  FFMA.FTZ R23, R23, R30, R13 ;  /* 0x0000001e17177223 */ /* 0x000fe2000001000d */
[----:B------:R-:W-:Y:S01]  /*2a7f0*/  HADD2.F32 R13, -RZ, R39.H0_H0 ;  /* 0x20000027ff0d7230 */ /* 0x000fe20000004100 */
[----:B------:R-:W-:Y:S01]  /*2a800*/  FMUL.FTZ R14, R14, R10 ;  /* 0x0000000a0e0e7220 */ /* 0x000fe20000410000 */
[----:B------:R-:W-:Y:S01]  /*2a810*/  F2FP.PACK_AB R17, R28, R42 ;  /* 0x0000002a1c11723e */ /* 0x000fe200000000ff */
[----:B------:R-:W-:-:S02]  /*2a820*/  FMUL.FTZ R10, R16, R12 ;  /* 0x0000000c100a7220 */ /* 0x000fc40000410000 */
[----:B------:R-:W-:Y:S02]  /*2a830*/  FFMA.FTZ R14, R24, R2, R14 ;  /* 0x00000002180e7223 */ /* 0x000fe4000001000e */
[----:B------:R-:W-:Y:S02]  /*2a840*/  FMUL.FTZ R3, R18, R15 ;  /* 0x0000000f12037220 */ /* 0x000fe40000410000 */
[----:B------:R-:W-:Y:S02]  /*2a850*/  FMUL.FTZ R16, R16, R11 ;  /* 0x0000000b10107220 */ /* 0x000fe40000410000 */
[----:B------:R-:W-:Y:S02]  /*2a860*/  FMUL.FTZ R2, R18, R13 ;  /* 0x0000000d12027220 */ /* 0x000fe40000410000 */
[C---:B------:R-:W-:Y:S02]  /*2a870*/  FFMA.FTZ R10, R26.reuse, R11, -R10 ;  /* 0x0000000b1a0a7223 */ /* 0x040fe4000001080a */
        /* <DEDUP_REMOVED lines=9> */
[----:B------:R-:W-:Y:S02]  /*2a910*/  F2FP.PACK_AB R14, R2, R14 ;  /* 0x0000000e020e723e */ /* 0x000fe400000000ff */
[----:B------:R-:W-:Y:S02]  /*2a920*/  MOV R2, R142 ;  /* 0x0000008e00027202 */ /* 0x000fe40000000f00 */
[----:B------:R-:W-:Y:S01]  /*2a930*/  MOV R3, 0x0 ;  /* 0x0000000000037802 */ /* 0x000fe20000000f00 */
[----:B------:R1:W-:Y:S03]  /*2a940*/  ST.E.128 [R32.64], R12 ;  /* 0x0000000c20007985 */ /* 0x0003e6000c101d04 */
[----:B------:R-:W-:Y:S05]  /*2a950*/  RET.REL.NODEC R2 `(_ZN7cutlass13device_kernelIN5flash19enable_sm80_to_sm89INS1_16FlashAttnFwdSm80INS1_25CollectiveMainloopFwdSm80ILi4ELi1ELb0EN4cute5tupleIJNS5_1CILi128EEENS7_ILi64EEES8_EEELi128ENS_6half_tEfNS_4arch4Sm80ELb1ELb0ELb1ELb1ELb1ELb1ELb1ELb0EEENS1_21CollectiveEpilogueFwdINS6_IJS8_S8_S9_EEENS6_IJNS7_ILi1EEESH_SH_EEESB_SD_Li128ELb1ELb1ELb0ELb0EEENS1_19SingleTileSchedulerILb1ELb0ELb1ELi128EEEEEEEEEvNT_6ParamsE) ;  /* 0xfffd56a002007950 */ /* 0x000fea0003c3ffff */
.L_x_2040:
[----:B------:R1:W-:Y:S01]  /*2a960*/  STL [R1+0xa8], RZ ;  /* 0x0000a8ff01007387 */ /* 0x0003e20000100800 */
[----:B------:R-:W-:Y:S01]  /*2a970*/  IMAD.MOV.U32 R54, RZ, RZ, R18 ;  /* 0x000000ffff367224 */ /* 0x000fe200078e0012 */
[----:B------:R-:W-:-:S02]  /*2a980*/  MOV R3, 0x181f ;  /* 0x0000181f00037802 */ /* 0x000fc40000000f00 */
[----:B------:R-:W-:Y:S02]  /*2a990*/  MOV R2, 0x2a9b0 ;  /* 0x0002a9b000027802 */ /* 0x000fe40000000f00 */
[----:B-1----:R-:W-:Y:S05]  /*2a9a0*/  CALL.REL.NOINC `($__internal_7_$__cuda_sm70_shflsync_idx_p) ;  /* 0x00001d8000007944 */ /* 0x002fea0003c00000 */
[----:B------:R-:W-:Y:S01]  /*2a9b0*/  MOV R11, R37 ;  /* 0x00000025000b7202 */ /* 0x000fe20000000f00 */
[----:B-1---5:R-:W-:Y:S05]  /*2a9c0*/  BRA `(.L_x_2138) ;  /* 0xffff671000007947 */ /* 0x022fea000383ffff */
.L_x_2041:
[----:B------:R3:W-:Y:S01]  /*2a9d0*/  STL [R1+0xa8], RZ ;  /* 0x0000a8ff01007387 */ /* 0x0007e20000100800 */
[----:B------:R-:W-:Y:S01]  /*2a9e0*/  IMAD.MOV.U32 R54, RZ, RZ, R16 ;  /* 0x000000ffff367224 */ /* 0x000fe200078e0010 */
[----:B------:R-:W-:Y:S02]  /*2a9f0*/  MOV R3, 0x181f ;  /* 0x0000181f00037802 */ /* 0x000fe40000000f00 */
[----:B------:R-:W-:Y:S02]  /*2aa00*/  MOV R2, 0x2aa20 ;  /* 0x0002aa2000027802 */ /* 0x000fe40000000f00 */
[----:B-123--:R-:W-:Y:S05]  /*2aa10*/  CALL.REL.NOINC `($__internal_7_$__cuda_sm70_shflsync_idx_p) ;  /* 0x00001d1000007944 */ /* 0x00efea0003c00000 */
[----:B------:R2:W-:Y:S01]  /*2aa20*/  STL [R1+0xa8], RZ ;  /* 0x0000a8ff01007387 */ /* 0x0005e20000100800 */
[----:B------:R-:W-:Y:S01]  /*2aa30*/  IMAD.MOV.U32 R54, RZ, RZ, R22 ;  /* 0x000000ffff367224 */ /* 0x000fe200078e0016 */
[----:B------:R-:W-:Y:S01]  /*2aa40*/  MOV R3, 0x181f ;  /* 0x0000181f00037802 */ /* 0x000fe20000000f00 */
[----:B------:R-:W-:Y:S01]  /*2aa50*/  IMAD.MOV.U32 R10, RZ, RZ, R37 ;  /* 0x000000ffff0a7224 */ /* 0x000fe200078e0025 */
[----:B------:R-:W-:Y:S02]  /*2aa60*/  MOV R2, 0x2aa80 ;  /* 0x0002aa8000027802 */ /* 0x000fe40000000f00 */
[----:B-12--5:R-:W-:Y:S05]  /*2aa70*/  CALL.REL.NOINC `($__internal_7_$__cuda_sm70_shflsync_idx_p) ;  /* 0x00001cb000007944 */ /* 0x026fea0003c00000 */
[----:B------:R2:W-:Y:S01]  /*2aa80*/  STL [R1+0xa8], RZ ;  /* 0x0000a8ff01007387 */ /* 0x0005e20000100800 */
[----:B------:R-:W-:Y:S01]  /*2aa90*/  IMAD.MOV.U32 R12, RZ, RZ, R37 ;  /* 0x000000ffff0c7224 */ /* 0x000fe200078e0025 */
[----:B------:R-:W-:Y:S01]  /*2aaa0*/  MOV R54, R17 ;  /* 0x0000001100367202 */ /* 0x000fe20000000f00 */
[----:B------:R-:W-:Y:S01]  /*2aab0*/  IMAD.MOV.U32 R3, RZ, RZ, 0x181f ;  /* 0x0000181fff037424 */ /* 0x000fe200078e00ff */
[----:B------:R-:W-:-:S02]  /*2aac0*/  MOV R2, 0x2aae0 ;  /* 0x0002aae000027802 */ /* 0x000fc40000000f00 */
[----:B-12--5:R-:W-:Y:S05]  /*2aad0*/  CALL.REL.NOINC `($__internal_7_$__cuda_sm70_shflsync_idx_p) ;  /* 0x00001c5000007944 */ /* 0x026fea0003c00000 */
[----:B------:R-:W-:Y:S01]  /*2aae0*/  MOV R2, R37 ;  /* 0x0000002500027202 */ /* 0x000fe20000000f00 */
[----:B-1---5:R-:W-:Y:S05]  /*2aaf0*/  BRA `(.L_x_2139) ;  /* 0xffff662000007947 */ /* 0x022fea000383ffff */
.L_x_2044:
[----:B------:R-:W-:Y:S01]  /*2ab00*/  MOV R10, 0x1 ;  /* 0x00000001000a7802 */ /* 0x000fe20000000f00 */
[----:B------:R-:W-:Y:S01]  /*2ab10*/  IMAD.MOV.U32 R54, RZ, RZ, R18 ;  /* 0x000000ffff367224 */ /* 0x000fe200078e0012 */
[----:B------:R-:W-:Y:S01]  /*2ab20*/  MOV R2, 0x2ab60 ;  /* 0x0002ab6000027802 */ /* 0x000fe20000000f00 */
[----:B------:R-:W-:-:S02]  /*2ab30*/  IMAD.MOV.U32 R3, RZ, RZ, 0x181f ;  /* 0x0000181fff037424 */ /* 0x000fc400078e00ff */
[----:B------:R1:W-:Y:S04]  /*2ab40*/  STL [R1+0xa8], R10 ;  /* 0x0000a80a01007387 */ /* 0x0003e80000100800 */
        /* <DEDUP_REMOVED lines=8> */
[----:B------:R-:W-:Y:S01]  /*2abd0*/  MOV R2, 0x1 ;  /* 0x0000000100027802 */ /* 0x000fe20000000f00 */
[----:B------:R-:W-:Y:S01]  /*2abe0*/  IMAD.MOV.U32 R54, RZ, RZ, R22 ;  /* 0x000000ffff367224 */ /* 0x000fe200078e0016 */
[----:B------:R-:W-:Y:S01]  /*2abf0*/  MOV R11, R10 ;  /* 0x0000000a000b7202 */ /* 0x000fe20000000f00 */
[----:B------:R-:W-:Y:S02]  /*2ac00*/  IMAD.MOV.U32 R3, RZ, RZ, 0x181f ;  /* 0x0000181fff037424 */ /* 0x000fe400078e00ff */
[----:B------:R2:W-:Y:S01]  /*2ac10*/  STL [R1+0xa8], R2 ;  /* 0x0000a80201007387 */ /* 0x0005e20000100800 */
[----:B------:R-:W-:Y:S01]  /*2ac20*/  IMAD.MOV.U32 R10, RZ, RZ, R37 ;  /* 0x000000ffff0a7224 */ /* 0x000fe200078e0025 */
[----:B--2---:R-:W-:-:S02]  /*2ac30*/  MOV R2, 0x2ac50 ;  /* 0x0002ac5000027802 */ /* 0x004fc40000000f00 */
[----:B-1---5:R-:W-:Y:S05]  /*2ac40*/  CALL.REL.NOINC `($__internal_7_$__cuda_sm70_shflsync_idx_p) ;  /* 0x00001ae000007944 */ /* 0x022fea0003c00000 */
[----:B------:R-:W-:Y:S01]  /*2ac50*/  MOV R13, 0x1 ;  /* 0x00000001000d7802 */ /* 0x000fe20000000f00 */
[----:B------:R-:W-:Y:S01]  /*2ac60*/  IMAD.MOV.U32 R12, RZ, RZ, R37 ;  /* 0x000000ffff0c7224 */ /* 0x000fe200078e0025 */
[----:B------:R-:W-:Y:S01]  /*2ac70*/  MOV R3, 0x181f ;  /* 0x0000181f00037802 */ /* 0x000fe20000000f00 */
[----:B------:R-:W-:Y:S01]  /*2ac80*/  IMAD.MOV.U32 R54, RZ, RZ, R17 ;  /* 0x000000ffff367224 */ /* 0x000fe200078e0011 */
[----:B------:R-:W-:Y:S01]  /*2ac90*/  MOV R2, 0x2acc0 ;  /* 0x0002acc000027802 */ /* 0x000fe20000000f00 */
[----:B------:R2:W-:Y:S04]  /*2aca0*/  STL [R1+0xa8], R13 ;  /* 0x0000a80d01007387 */ /* 0x0005e80000100800 */
[----:B-12--5:R-:W-:Y:S05]  /*2acb0*/  CALL.REL.NOINC `($__internal_7_$__cuda_sm70_shflsync_idx_p) ;  /* 0x00001a7000007944 */ /* 0x026fea0003c00000 */
[----:B------:R-:W-:Y:S01]  /*2acc0*/  MOV R2, R37 ;  /* 0x0000002500027202 */ /* 0x000fe20000000f00 */
[----:B-1---5:R-:W-:Y:S05]  /*2acd0*/  BRA `(.L_x_2140) ;  /* 0xffff676000007947 */ /* 0x022fea000383ffff */
.L_x_2047:
[----:B------:R-:W-:Y:S01]  /*2ace0*/  MOV R10, 0x2 ;  /* 0x00000002000a7802 */ /* 0x000fe20000000f00 */
[----:B------:R-:W-:Y:S01]  /*2acf0*/  IMAD.MOV.U32 R54, RZ, RZ, R18 ;  /* 0x000000ffff367224 */ /* 0x000fe200078e0012 */
[----:B------:R-:W-:Y:S01]  /*2ad00*/  MOV R2, 0x2ad40 ;  /* 0x0002ad4000027802 */ /* 0x000fe20000000f00 */
[----:B------:R-:W-:-:S02]  /*2ad10*/  IMAD.MOV.U32 R3, RZ, RZ, 0x181f ;  /* 0x0000181fff037424 */ /* 0x000fc400078e00ff */
[----:B------:R1:W-:Y:S04]  /*2ad20*/  STL [R1+0xa8], R10 ;  /* 0x0000a80a01007387 */ /* 0x0003e80000100800 */
[----:B-1----:R-:W-:Y:S05]  /*2ad30*/  CALL.REL.NOINC `($__internal_7_$__cuda_sm70_shflsync_idx_p) ;  /* 0x000019f000007944 */ /* 0x002fea0003c00000 */
[----:B------:R-:W-:Y:S01]  /*2ad40*/  MOV R11, R37 ;  /* 0x00000025000b7202 */ /* 0x000fe20000000f00 */
[----:B-1---5:R-:W-:Y:S05]  /*2ad50*/  BRA `(.L_x_2141) ;  /* 0xffff69b000007947 */ /* 0x022fea000383ffff */
.L_x_2048:
[----:B------:R-:W-:Y:S01]  /*2ad60*/  MOV R10, 0x2 ;  /* 0x00000002000a7802 */ /* 0x000fe20000000f00 */
[----:B------:R-:W-:Y:S01]  /*2ad70*/  IMAD.MOV.U32 R54, RZ, RZ, R16 ;  /* 0x000000ffff367224 */ /* 0x000fe200078e0010 */
[----:B------:R-:W-:Y:S01]  /*2ad80*/  MOV R2, 0x2adc0 ;  /* 0x0002adc000027802 */ /* 0x000fe20000000f00 */
[----:B------:R-:W-:Y:S02]  /*2ad90*/  IMAD.MOV.U32 R3, RZ, RZ, 0x181f ;  /* 0x0000181fff037424 */ /* 0x000fe400078e00ff */
[----:B------:R3:W-:Y:S04]  /*2ada0*/  STL [R1+0xa8], R10 ;  /* 0x0000a80a01007387 */ /* 0x0007e80000100800 */
[----:B-123--:R-:W-:Y:S05]  /*2adb0*/  CALL.REL.NOINC `($__internal_7_$__cuda_sm70_shflsync_idx_p) ;  /* 0x0000197000007944 */ /* 0x00efea0003c00000 */
[----:B------:R-:W-:Y:S01]  /*2adc0*/  IMAD.MOV.U32 R2, RZ, RZ, 0x2 ;  /* 0x00000002ff027424 */ /* 0x000fe200078e00ff */
[----:B------:R-:W-:Y:S01]  /*2add0*/  MOV R3, 0x181f ;  /* 0x0000181f00037802 */ /* 0x000fe20000000f00 */
[----:B------:R-:W-:Y:S01]  /*2ade0*/  IMAD.MOV.U32 R54, RZ, RZ, R22 ;  /* 0x000000ffff367224 */ /* 0x000fe200078e0016 */
[----:B------:R-:W-:Y:S02]  /*2adf0*/  MOV R10, R37 ;  /* 0x00000025000a7202 */ /* 0x000fe40000000f00 */
[----:B------:R2:W-:Y:S02]  /*2ae00*/  STL [R1+0xa8], R2 ;  /* 0x0000a80201007387 */ /* 0x0005e40000100800 */
        /* <DEDUP_REMOVED lines=11> */
.L_x_2051:
        /* <DEDUP_REMOVED lines=30> */
.L_x_2054:
        /* <DEDUP_REMOVED lines=8> */
.L_x_2055:
        /* <DEDUP_REMOVED lines=22> */
.L_x_2058:
[----:B------:R-:W-:Y:S01]  /*2b280*/  MOV R10, 0x5 ;  /* 0x00000005000a7802 */ /* 0x000fe20000000f00 */
[----:B------:R-:W-:Y:S01]  /*2b290*/  IMAD.MOV.U32 R54, RZ, RZ, R18 ;  /* 0x000000ffff367224 */ /* 0x000fe200078e0012 */
[----:B------:R-:W-:Y:S01]  /*2b2a0*/  MOV R2, 0x2b2e0 ;  /* 0x0002b2e000027802 */ /* 0x000fe20000000f00 */
[----:B------:R-:W-:-:S02]  /*2b2b0*/  IMAD.MOV.U32 R3, RZ, RZ, 0x181f ;  /* 0x0000181fff037424 */ /* 0x000fc400078e00ff */
[----:B------:R1:W-:Y:S04]  /*2b2c0*/  STL [R1+0xa8], R10 ;  /* 0x0000a80a01007387 */ /* 0x0003e80000100800 */
[----:B-1-3--:R-:W-:Y:S05]  /*2b2d0*/  CALL.REL.NOINC `($__internal_7_$__cuda_sm70_shflsync_idx_p) ;  /* 0x0000145000007944 */ /* 0x00afea0003c00000 */
[----:B------:R-:W-:Y:S01]  /*2b2e0*/  MOV R11, R37 ;  /* 0x00000025000b7202 */ /* 0x000fe20000000f00 */
[----:B-1---5:R-:W-:Y:S05]  /*2b2f0*/  BRA `(.L_x_2146) ;  /* 0xffff6d8000007947 */ /* 0x022fea000383ffff */
.L_x_2059:
[----:B------:R-:W-:Y:S01]  /*2b300*/  MOV R10, 0x5 ;  /* 0x00000005000a7802 */ /* 0x000fe20000000f00 */
[----:B------:R-:W-:Y:S01]  /*2b310*/  IMAD.MOV.U32 R54, RZ, RZ, R16 ;  /* 0x000000ffff367224 */ /* 0x000fe200078e0010 */
[----:B------:R-:W-:Y:S01]  /*2b320*/  MOV R2, 0x2b360 ;  /* 0x0002b36000027802 */ /* 0x000fe20000000f00 */
[----:B------:R-:W-:Y:S02]  /*2b330*/  IMAD.MOV.U32 R3, RZ, RZ, 0x181f ;  /* 0x0000181fff037424 */ /* 0x000fe400078e00ff */
[----:B------:R4:W-:Y:S04]  /*2b340*/  STL [R1+0xa8], R10 ;  /* 0x0000a80a01007387 */ /* 0x0009e80000100800 */
[----:B-1234-:R-:W-:Y:S05]  /*2b350*/  CALL.REL.NOINC `($__internal_7_$__cuda_sm70_shflsync_idx_p) ;  /* 0x000013d000007944 */ /* 0x01efea0003c00000 */
        /* <DEDUP_REMOVED lines=16> */
.L_x_2062:
[----:B------:R-:W-:Y:S01]  /*2b460*/  MOV R10, 0x6 ;  /* 0x00000006000a7802 */ /* 0x000fe20000000f00 */
[----:B------:R-:W-:Y:S01]  /*2b470*/  IMAD.MOV.U32 R54, RZ, RZ, R18 ;  /* 0x000000ffff367224 */ /* 0x000fe200078e0012 */
[----:B------:R-:W-:Y:S01]  /*2b480*/  MOV R2, 0x2b4c0 ;  /* 0x0002b4c000027802 */ /* 0x000fe20000000f00 */
[----:B------:R-:W-:-:S02]  /*2b490*/  IMAD.MOV.U32 R3, RZ, RZ, 0x181f ;  /* 0x0000181fff037424 */ /* 0x000fc400078e00ff */
[----:B------:R1:W-:Y:S04]  /*2b4a0*/  STL [R1+0xa8], R10 ;  /* 0x0000a80a01007387 */ /* 0x0003e80000100800 */
[----:B-1--4-:R-:W-:Y:S05]  /*2b4b0*/  CALL.REL.NOINC `($__internal_7_$__cuda_sm70_shflsync_idx_p) ;  /* 0x0000127000007944 */ /* 0x012fea0003c00000 */
[----:B------:R-:W-:Y:S01]  /*2b4c0*/  MOV R11, R37 ;  /* 0x00000025000b7202 */ /* 0x000fe20000000f00 */
[----:B-1---5:R-:W-:Y:S05]  /*2b4d0*/  BRA `(.L_x_2148) ;  /* 0xffff6ec000007947 */ /* 0x022fea000383ffff */
.L_x_2063:
        /* <DEDUP_REMOVED lines=22> */
.L_x_2066:
        /* <DEDUP_REMOVED lines=8> */
.L_x_2067:
        /* <DEDUP_REMOVED lines=22> */
.L_x_2102:
[----:B------:R1:W-:Y:S01]  /*2b820*/  STL [R1+0xa8], RZ ;  /* 0x0000a8ff01007387 */ /* 0x0003e20000100800 */
[----:B------:R-:W-:Y:S01]  /*2b830*/  IMAD.MOV.U32 R54, RZ, RZ, R15 ;  /* 0x000000ffff367224 */ /* 0x000fe200078e000f */
[----:B------:R-:W-:-:S02]  /*2b840*/  MOV R3, 0x181f ;  /* 0x0000181f00037802 */ /* 0x000fc40000000f00 */
[----:B------:R-:W-:Y:S02]  /*2b850*/  MOV R2, 0x2b870 ;  /* 0x0002b87000027802 */ /* 0x000fe40000000f00 */
[----:B-1----:R-:W-:Y:S05]  /*2b860*/  CALL.REL.NOINC `($__internal_7_$__cuda_sm70_shflsync_idx_p) ;  /* 0x00000ec000007944 */ /* 0x002fea0003c00000 */
[----:B------:R-:W-:Y:S01]  /*2b870*/  MOV R11, R37 ;  /* 0x00000025000b7202 */ /* 0x000fe20000000f00 */
[----:B-1---5:R-:W-:Y:S05]  /*2b880*/  BRA `(.L_x_2152) ;  /* 0xffffa54000007947 */ /* 0x022fea000383ffff */
.L_x_2103:
        /* <DEDUP_REMOVED lines=19> */
.L_x_2104:
        /* <DEDUP_REMOVED lines=30> */
.L_x_2107:
        /* <DEDUP_REMOVED lines=8> */
.L_x_2108:
        /* <DEDUP_REMOVED lines=22> */
.L_x_2109:
[----:B------:R-:W-:Y:S01]  /*2bd80*/  MOV R10, 0x3 ;  /* 0x00000003000a7802 */ /* 0x000fe20000000f00 */
[----:B------:R-:W-:Y:S01]  /*2bd90*/  IMAD.MOV.U32 R54, RZ, RZ, R15 ;  /* 0x000000ffff367224 */ /* 0x000fe200078e000f */
[----:B------:R-:W-:Y:S01]  /*2bda0*/  MOV R2, 0x2bde0 ;  /* 0x0002bde000027802 */ /* 0x000fe20000000f00 */
[----:B------:R-:W-:-:S02]  /*2bdb0*/  IMAD.MOV.U32 R3, RZ, RZ, 0x181f ;  /* 0x0000181fff037424 */ /* 0x000fc400078e00ff */
[----:B------:R1:W-:Y:S04]  /*2bdc0*/  STL [R1+0xa8], R10 ;  /* 0x0000a80a01007387 */ /* 0x0003e80000100800 */
[----:B-1--4-:R-:W-:Y:S05]  /*2bdd0*/  CALL.REL.NOINC `($__internal_7_$__cuda_sm70_shflsync_idx_p) ;  /* 0x0000095000007944 */ /* 0x012fea0003c00000 */
        /* <DEDUP_REMOVED lines=24> */
.L_x_2112:
        /* <DEDUP_REMOVED lines=8> */
.L_x_2113:
        /* <DEDUP_REMOVED lines=22> */
.L_x_2114:
        /* <DEDUP_REMOVED lines=30> */
.L_x_2117:
        /* <DEDUP_REMOVED lines=8> */
.L_x_2118:
        /* <DEDUP_REMOVED lines=22> */
.L_x_2121:
[----:B------:R-:W-:Y:S01]  /*2c500*/  MOV R10, 0x7 ;  /* 0x00000007000a7802 */ /* 0x000fe20000000f00 */
[----:B------:R-:W-:Y:S01]  /*2c510*/  IMAD.MOV.U32 R54, RZ, RZ, R15 ;  /* 0x000000ffff367224 */ /* 0x000fe200078e000f */
[----:B------:R-:W-:Y:S01]  /*2c520*/  MOV R2, 0x2c560 ;  /* 0x0002c56000027802 */ /* 0x000fe20000000f00 */
[----:B------:R-:W-:-:S02]  /*2c530*/  IMAD.MOV.U32 R3, RZ, RZ, 0x181f ;  /* 0x0000181fff037424 */ /* 0x000fc400078e00ff */
[----:B------:R1:W-:Y:S04]  /*2c540*/  STL [R1+0xa8], R10 ;  /* 0x0000a80a01007387 */ /* 0x0003e80000100800 */
[----:B-1-34-:R-:W-:Y:S05]  /*2c550*/  CALL.REL.NOINC `($__internal_7_$__cuda_sm70_shflsync_idx_p) ;  /* 0x000001d000007944 */ /* 0x01afea0003c00000 */
[----:B------:R-:W-:Y:S01]  /*2c560*/  MOV R10, 0x7 ;  /* 0x00000007000a7802 */ /* 0x000fe20000000f00 */
[----:B------:R-:W-:Y:S01]  /*2c570*/  IMAD.MOV.U32 R11, RZ, RZ, R37 ;  /* 0x000000ffff0b7224 */ /* 0x000fe200078e0025 */
[----:B------:R-:W-:Y:S01]  /*2c580*/  MOV R3, 0x181f ;  /* 0x0000181f00037802 */ /* 0x000fe20000000f00 */
[----:B------:R-:W-:Y:S01]  /*2c590*/  IMAD.MOV.U32 R54, RZ, RZ, R16 ;  /* 0x000000ffff367224 */ /* 0x000fe200078e0010 */
[----:B------:R-:W-:Y:S01]  /*2c5a0*/  MOV R2, 0x2c5d0 ;  /* 0x0002c5d000027802 */ /* 0x000fe20000000f00 */
[----:B------:R2:W-:Y:S04]  /*2c5b0*/  STL [R1+0xa8], R10 ;  /* 0x0000a80a01007387 */ /* 0x0005e80000100800 */
[----:B-12--5:R-:W-:Y:S05]  /*2c5c0*/  CALL.REL.NOINC `($__internal_7_$__cuda_sm70_shflsync_idx_p) ;  /* 0x0000016000007944 */ /* 0x026fea0003c00000 */
        /* <DEDUP_REMOVED lines=16> */
        .weak           $__internal_6_$__cuda_sm70_shflsync_bfly_p
        .type           $__internal_6_$__cuda_sm70_shflsync_bfly_p,@function
        .size           $__internal_6_$__cuda_sm70_shflsync_bfly_p,($__internal_7_$__cuda_sm70_shflsync_idx_p - $__internal_6_$__cuda_sm70_shflsync_bfly_p)
$__internal_6_$__cuda_sm70_shflsync_bfly_p:
[----:B------:R-:W-:Y:S02]  /*2c6d0*/  MOV R208, 0xffffffff ;  /* 0xffffffff00d07802 */ /* 0x000fe40000000f00 */
[----:B------:R-:W-:-:S02]  /*2c6e0*/  MOV R3, 0x1f ;  /* 0x0000001f00037802 */ /* 0x000fc40000000f00 */
[----:B------:R-:W-:Y:S04]  /*2c6f0*/  WARPSYNC R208 ;  /* 0x000000d000007348 */ /* 0x000fe80003800000 */
[----:B------:R1:W2:Y:S02]  /*2c700*/  SHFL.BFLY PT, R0, R4, R0, R3 ;  /* 0x0c00000004007389 */ /* 0x0002a400000e0003 */
[----:B-1----:R-:W-:-:S04]  /*2c710*/  MOV R3, 0x0 ;  /* 0x0000000000037802 */ /* 0x002fc80000000f00 */
[----:B--2---:R-:W-:Y:S05]  /*2c720*/  RET.REL.NODEC R2 `(_ZN7cutlass13device_kernelIN5flash19enable_sm80_to_sm89INS1_16FlashAttnFwdSm80INS1_25CollectiveMainloopFwdSm80ILi4ELi1ELb0EN4cute5tupleIJNS5_1CILi128EEENS7_ILi64EEES8_EEELi128ENS_6half_tEfNS_4arch4Sm80ELb1ELb0ELb1ELb1ELb1ELb1ELb1ELb0EEENS1_21CollectiveEpilogueFwdINS6_IJS8_S8_S9_EEENS6_IJNS7_ILi1EEESH_SH_EEESB_SD_Li128ELb1ELb1ELb0ELb0EEENS1_19SingleTileSchedulerILb1ELb0ELb1ELi128EEEEEEEEEvNT_6ParamsE) ;  /* 0xfffd38d002007950 */ /* 0x004fea0003c3ffff */
        .weak           $__internal_7_$__cuda_sm70_shflsync_idx_p
        .type           $__internal_7_$__cuda_sm70_shflsync_idx_p,@function
        .size           $__internal_7_$__cuda_sm70_shflsync_idx_p,(.L_x_4354 - $__internal_7_$__cuda_sm70_shflsync_idx_p)
$__internal_7_$__cuda_sm70_shflsync_idx_p:
[----:B------:R-:W2:Y:S04]  /*2c730*/  LDL.LU R37, [R1+0xa8] ;  /* 0x0000a80001257983 */ /* 0x000ea80000300800 */
[----:B------:R1:W-:Y:S02]  /*2c740*/  STL [R1+0x114], R0 ;  /* 0x0001140001007387 */ /* 0x0003e40000100800 */
[----:B-1----:R-:W-:-:S04]  /*2c750*/  MOV R0, 0xffffffff ;  /* 0xffffffff00007802 */ /* 0x002fc80000000f00 */
[----:B------:R-:W-:Y:S04]  /*2c760*/  WARPSYNC R0 ;  /* 0x0000000000007348 */ /* 0x000fe80003800000 */
[----:B--2---:R1:W2:Y:S04]  /*2c770*/  SHFL.IDX PT, R37, R54, R37, R3 ;  /* 0x0000002536257389 */ /* 0x0042a800000e0003 */
[----:B-1----:R1:W5:Y:S01]  /*2c780*/  LDL.LU R0, [R1+0x114] ;  /* 0x0001140001007983 */ /* 0x0023620000300800 */
[----:B------:R-:W-:-:S04]  /*2c790*/  MOV R3, 0x0 ;  /* 0x0000000000037802 */ /* 0x000fc80000000f00 */
[----:B--2---:R-:W-:Y:S05]  /*2c7a0*/  RET.REL.NODEC R2 `(_ZN7cutlass13device_kernelIN5flash19enable_sm80_to_sm89INS1_16FlashAttnFwdSm80INS1_25CollectiveMainloopFwdSm80ILi4ELi1ELb0EN4cute5tupleIJNS5_1CILi128EEENS7_ILi64EEES8_EEELi128ENS_6half_tEfNS_4arch4Sm80ELb1ELb0ELb1ELb1ELb1ELb1ELb1ELb0EEENS1_21CollectiveEpilogueFwdINS6_IJS8_S8_S9_EEENS6_IJNS7_ILi1EEESH_SH_EEESB_SD_Li128ELb1ELb1ELb0ELb0EEENS1_19SingleTileSchedulerILb1ELb0ELb1ELi128EEEEEEEEEvNT_6ParamsE) ;  /* 0xfffd385002007950 */ /* 0x004fea0003c3ffff */
.L_x_2164:
        /* <DEDUP_REMOVED lines=13> */
.L_x_4354:


//--------------------- .text._ZN7cutlass13device_kernelIN5flash19enable_sm80_to_sm89INS1_16FlashAttnFwdSm80INS1_25CollectiveMainloopFwdSm80ILi8ELi1ELb1EN4cute5tupleIJNS5_1CILi128EEES8_S8_EEELi128ENS_6half_tEfNS_4arch4Sm80ELb0ELb0ELb0ELb0ELb1ELb0ELb1ELb0EEENS1_21CollectiveEpilogueFwdIS9_NS6_IJNS7_ILi1EEESF_SF_EEESA_SC_Li256ELb0ELb1ELb0ELb0EEENS1_19SingleTileSchedulerILb0ELb0ELb1ELi128EEEEEEEEEvNT_6ParamsE --------------------------
	.section	.text._ZN7cutlass13device_kernelIN5flash19enable_sm80_to_sm89INS1_16FlashAttnFwdSm80INS1_25CollectiveMainloopFwdSm80ILi8ELi1ELb1EN4cute5tupleIJNS5_1CILi128EEES8_S8_EEELi128ENS_6half_tEfNS_4arch4Sm80ELb0ELb0ELb0ELb0ELb1ELb0ELb1ELb0EEENS1_21CollectiveEpilogueFwdIS9_NS6_IJNS7_ILi1EEESF_SF_EEESA_SC_Li256ELb0ELb1ELb0ELb0EEENS1_19SingleTileSchedulerILb0ELb0ELb1ELi128EEEEEEEEEvNT_6ParamsE,"ax",@progbits
	.sectioninfo	@"SHI_REGISTERS=254"
	.align	128
.text._ZN7cutlass13device_kernelIN5flash19enable_sm80_to_sm89INS1_16FlashAttnFwdSm80INS1_25CollectiveMainloopFwdSm80ILi8ELi1ELb1EN4cute5tupleIJNS5_1CILi128EEES8_S8_EEELi128ENS_6half_tEfNS_4arch4Sm80ELb0ELb0ELb0ELb0ELb1ELb0ELb1ELb0EEENS1_21CollectiveEpilogueFwdIS9_NS6_IJNS7_ILi1EEESF_SF_EEESA_SC_Li256ELb0ELb1ELb0ELb0EEENS1_19SingleTileSchedulerILb0ELb0ELb1ELi128EEEEEEEEEvNT_6ParamsE:
        .type           _ZN7cutlass13device_kernelIN5flash19enable_sm80_to_sm89INS1_16FlashAttnFwdSm80INS1_25CollectiveMainloopFwdSm80ILi8ELi1ELb1EN4cute5tupleIJNS5_1CILi128EEES8_S8_EEELi128ENS_6half_tEfNS_4arch4Sm80ELb0ELb0ELb0ELb0ELb1ELb0ELb1ELb0EEENS1_21CollectiveEpilogueFwdIS9_NS6_IJNS7_ILi1EEESF_SF_EEESA_SC_Li256ELb0ELb1ELb0ELb0EEENS1_19SingleTileSchedulerILb0ELb0ELb1ELi128EEEEEEEEEvNT_6ParamsE,@function
        .size           _ZN7cutlass13device_kernelIN5flash19enable_sm80_to_sm89INS1_16FlashAttnFwdSm80INS1_25CollectiveMainloopFwdSm80ILi8ELi1ELb1EN4cute5tupleIJNS5_1CILi128EEES8_S8_EEELi128ENS_6half_tEfNS_4arch4Sm80ELb0ELb0ELb0ELb0ELb1ELb0ELb1ELb0EEENS1_21CollectiveEpilogueFwdIS9_NS6_IJNS7_ILi1EEESF_SF_EEESA_SC_Li256ELb0ELb1ELb0ELb0EEENS1_19SingleTileSchedulerILb0ELb0ELb1ELi128EEEEEEEEEvNT_6ParamsE,(.L_x_4358 - _ZN7cutlass13device_kernelIN5flash19enable_sm80_to_sm89INS1_16FlashAttnFwdSm80INS1_25CollectiveMainloopFwdSm80ILi8ELi1ELb1EN4cute5tupleIJNS5_1CILi128EEES8_S8_EEELi128ENS_6half_tEfNS_4arch4Sm80ELb0ELb0ELb0ELb0ELb1ELb0ELb1ELb0EEENS1_21CollectiveEpilogueFwdIS9_NS6_IJNS7_ILi1EEESF_SF_EEESA_SC_Li256ELb0ELb1ELb0ELb0EEENS1_19SingleTileSchedulerILb0ELb0ELb1ELi128EEEEEEEEEvNT_6ParamsE)
        .other          _ZN7cutlass13device_kernelIN5flash19enable_sm80_to_sm89INS1_16FlashAttnFwdSm80INS1_25CollectiveMainloopFwdSm80ILi8ELi1ELb1EN4cute5tupleIJNS5_1CILi128EEES8_S8_EEELi128ENS_6half_tEfNS_4arch4Sm80ELb0ELb0ELb0ELb0ELb1ELb0ELb1ELb0EEENS1_21CollectiveEpilogueFwdIS9_NS6_IJNS7_ILi1EEESF_SF_EEESA_SC_Li256ELb0ELb1ELb0ELb0EEENS1_19SingleTileSchedulerILb0ELb0ELb1ELi128EEEEEEEEEvNT_6ParamsE,@"STO_CUDA_ENTRY STV_DEFAULT"
_ZN7cutlass13device_kernelIN5flash19enable_sm80_to_sm89INS1_16FlashAttnFwdSm80INS1_25CollectiveMainloopFwdSm80ILi8ELi1ELb1EN4cute5tupleIJNS5_1CILi128EEES8_S8_EEELi128ENS_6half_tEfNS_4arch4Sm80ELb0ELb0ELb0ELb0ELb1ELb0ELb1ELb0EEENS1_21CollectiveEpilogueFwdIS9_NS6_IJNS7_ILi1EEESF_SF_EEESA_SC_Li256ELb0ELb1ELb0ELb0EEENS1_19SingleTileSchedulerILb0ELb0ELb1ELi128EEEEEEEEEvNT_6ParamsE:
[----:B------:R-:W-:Y:S02]  /*0000*/  MOV R1, c[0x0][0x28] ;  /* 0x00000a0000017a02 */ /* 0x000fe40000000f00 */
[----:B------:R-:W1:Y:S02]  /*0010*/  S2UR UR16, SR_CTAID.Z ;  /* 0x00000000001079c3 */ /* 0x000e640000002700 */
        /* <DEDUP_REMOVED lines=23> */
[----:B------:R1:W3:Y:S01]  /*0190*/  @P0 LDG.E R0, [R4.64] ;  /* 0x0000000e04000981 */ /* 0x0002e2000c1e1900 */
[----:B------:R-:W-:-:S03]  /*01a0*/  ULDC UR6, c[0x0][0x1d0] ;  /* 0x0000740000067ab9 */ /* 0x000fc60000000800 */
[----:B-1----:R-:W1:Y:S01]  /*01b0*/  S2R R5, SR_TID.X ;  /* 0x0000000000057919 */ /* 0x002e620000002100 */
[----:B------:R-:W-:Y:S02]  /*01c0*/  UIMAD UR6, UR4, UR6, 0x7f ;  /* 0x0000007f040674a4 */ /* 0x000fe4000f8e0206 */
[----:B------:R-:W-:Y:S02]  /*01d0*/  UMOV UR11, URZ ;  /* 0x0000003f000b7c82 */ /* 0x000fe40008000000 */
[----:B------:R-:W-:-:S04]  /*01e0*/  USHF.R.S32.HI UR5, URZ, 0x1f, UR6 ;  /* 0x0000001f3f057899 */ /* 0x000fc80008011406 */
[----:B------:R-:W-:-:S04]  /*01f0*/  ULEA.HI UR5, UR5, UR6, URZ, 0x7 ;  /* 0x0000000605057291 */ /* 0x000fc8000f8f383f */
[----:B------:R-:W-:Y:S01]  /*0200*/  USHF.R.S32.HI UR8, URZ, 0x7, UR5 ;  /* 0x000000073f087899 */ /* 0x000fe20008011405 */
[----:B-1----:R-:W-:-:S04]  /*0210*/  SHF.R.S32.HI R16, RZ, 0x1f, R5 ;  /* 0x0000001fff107819 */ /* 0x002fc80000011405 */
[----:B------:R-:W-:-:S04]  /*0220*/  LEA.HI R9, R16, R5, RZ, 0x3 ;  /* 0x0000000510097211 */ /* 0x000fc800078f18ff */
[----:B------:R-:W-:Y:S02]  /*0230*/  LOP3.LUT R6, R9, 0xfffffff8, RZ, 0xc0, !PT ;  /* 0xfffffff809067812 */ /* 0x000fe400078ec0ff */
[----:B------:R-:W-:-:S03]  /*0240*/  SHF.R.S32.HI R9, RZ, 0x3, R9 ;  /* 0x00000003ff097819 */ /* 0x000fc60000011409 */
[----:B------:R-:W-:Y:S01]  /*0250*/  IMAD.IADD R6, R5, 0x1, -R6 ;  /* 0x0000000105067824 */ /* 0x000fe200078e0a06 */
[----:B------:R-:W-:-:S03]  /*0260*/  ULDC UR5, c[0x0][0x2b8] ;  /* 0x0000ae0000057ab9 */ /* 0x000fc60000000800 */
[----:B------:R-:W-:Y:S01]  /*0270*/  IMAD R240, R6, 0x20, R9 ;  /* 0x0000002006f07824 */ /* 0x000fe200078e0209 */
[----:B------:R-:W-:Y:S02]  /*0280*/  UISETP.NE.AND UP1, UPT, UR5, 0x1, UPT ;  /* 0x000000010500788c */ /* 0x000fe4000bf25270 */
[----:B------:R-:W-:Y:S02]  /*0290*/  ULDC UR10, c[0x0][0x1d0] ;  /* 0x00007400000a7ab9 */ /* 0x000fe40000000800 */
[----:B------:R-:W-:-:S03]  /*02a0*/  UIMAD UR10, UR4, UR10, URZ ;  /* 0x0000000a040a72a4 */ /* 0x000fc6000f8e023f */
[----:B------:R-:W-:Y:S01]  /*02b0*/  ULDC.64 UR4, c[0x0][0x2b0] ;  /* 0x0000ac0000047ab9 */ /* 0x000fe20000000a00 */
[----:B------:R-:W-:Y:S01]  /*02c0*/  IMAD.MOV.U32 R235, RZ, RZ, RZ ;  /* 0x000000ffffeb7224 */ /* 0x000fe200078e00ff */
[----:B------:R-:W-:Y:S06]  /*02d0*/  BAR.SYNC.DEFER_BLOCKING 0x0 ;  /* 0x0000000000007b1d */ /* 0x000fec0000010000 */
[----:B--2---:R-:W1:Y:S08]  /*02e0*/  @P1 R2UR UR11, R2 ;  /* 0x00000000020b13c2 */ /* 0x004e7000000e0000 */
[----:B---3--:R2:W3:Y:S01]  /*02f0*/  @P0 R2UR UR7, R0 ;  /* 0x00000000000703c2 */ /* 0x0084e200000e0000 */
[----:B------:R-:W-:Y:S01]  /*0300*/  PLOP3.LUT P1, PT, PT, PT, UP1, 0x80, 0x0 ;  /* 0x000000000000781c */ /* 0x000fe20003f2f018 */
[----:B---3--:R-:W-:Y:S01]  /*0310*/  @!UP0 UMOV UR7, UR16 ;  /* 0x0000001000078c82 */ /* 0x008fe20008000000 */
[----:B------:R-:W-:Y:S01]  /*0320*/  PLOP3.LUT P0, PT, PT, PT, UP1, 0x80, 0x0 ;  /* 0x000000000000781c */ /* 0x000fe20003f0f018 */
[----:B------:R-:W-:Y:S01]  /*0330*/  USHF.R.S32.HI UR6, URZ, 0x1f, UR7 ;  /* 0x0000001f3f067899 */ /* 0x000fe20008011407 */
[----:B--2---:R-:W-:-:S04]  /*0340*/  IMAD.U32 R0, RZ, RZ, UR8 ;  /* 0x00000008ff007e24 */ /* 0x004fc8000f8e00ff */
[----:B------:R-:W-:-:S05]  /*0350*/  IMAD R0, R0, 0x80, R240 ;  /* 0x0000008000007824 */ /* 0x000fca00078e02f0 */
[----:B------:R-:W-:-:S04]  /*0360*/  IADD3 R236, R0, -0x80, RZ ;  /* 0xffffff8000ec7810 */ /* 0x000fc80007ffe0ff */
[C---:B------:R-:W-:Y:S02]  /*0370*/  ISETP.GE.AND P2, PT, R236.reuse, UR10, PT ;  /* 0x0000000aec007c0c */ /* 0x040fe4000bf46270 */
[----:B-1----:R-:W-:Y:S02]  /*0380*/  IADD3 R236, R236, UR11, RZ ;  /* 0x0000000becec7c10 */ /* 0x002fe4000fffe0ff */
[----:B------:R-:W-:Y:S01]  /*0390*/  ISETP.GT.OR P2, PT, R240, 0x7f, P2 ;  /* 0x0000007ff000780c */ /* 0x000fe20001744670 */
[----:B------:R-:W-:Y:S02]  /*03a0*/  UIMAD UR6, UR6, UR4, URZ ;  /* 0x00000004060672a4 */ /* 0x000fe4000f8e023f */
[----:B------:R-:W-:Y:S01]  /*03b0*/  @P1 IMAD.HI.U32 R0, R236, c[0x0][0x2bc], RZ ;  /* 0x0000af00ec001a27 */ /* 0x000fe200078e00ff */
[----:B------:R-:W-:Y:S02]  /*03c0*/  UIMAD.WIDE.U32 UR12, UR7, UR4, URZ ;  /* 0x00000004070c72a5 */ /* 0x000fe4000f8e003f */
[----:B------:R-:W-:Y:S01]  /*03d0*/  UIMAD UR6, UR7, UR5, UR6 ;  /* 0x00000005070672a4 */ /* 0x000fe2000f8e0206 */
[----:B------:R-:W-:Y:S01]  /*03e0*/  IMAD.MOV.U32 R3, RZ, RZ, R236 ;  /* 0x000000ffff037224 */ /* 0x000fe200078e00ec */
[----:B------:R-:W-:Y:S01]  /*03f0*/  @P0 SHF.R.U32.HI R3, RZ, c[0x0][0x2c0], R0 ;  /* 0x0000b000ff030a19 */ /* 0x000fe20000011600 */
[----:B------:R-:W1:Y:S01]  /*0400*/  S2UR UR9, SR_CTAID.Y ;  /* 0x00000000000979c3 */ /* 0x000e620000002600 */
[----:B------:R-:W-:Y:S01]  /*0410*/  UIADD3 UR6, UR13, UR6, URZ ;  /* 0x000000060d067290 */ /* 0x000fe2000fffe03f */
[----:B------:R-:W2:Y:S01]  /*0420*/  S2R R239, SR_CTAID.X ;  /* 0x0000000000ef7919 */ /* 0x000ea20000002500 */
[----:B------:R-:W-:Y:S01]  /*0430*/  IMAD.MOV.U32 R7, RZ, RZ, c[0x0][0x2c4] ;  /* 0x0000b100ff077624 */ /* 0x000fe200078e00ff */
[----:B------:R-:W-:Y:S01]  /*0440*/  @!P2 IADD3 R2, P1, R3, UR12, RZ ;  /* 0x0000000c0302ac10 */ /* 0x000fe2000ff3e0ff */
[----:B------:R-:W-:-:S03]  /*0450*/  ULDC.64 UR4, c[0x0][0x1b8] ;  /* 0x00006e0000047ab9 */ /* 0x000fc60000000a00 */
[----:B------:R-:W-:Y:S02]  /*0460*/  @!P2 LEA R10, P0, R2, c[0x0][0x2a0], 0x2 ;  /* 0x0000a800020aaa11 */ /* 0x000fe400078010ff */
[----:B------:R-:W-:-:S04]  /*0470*/  @!P2 LEA.HI.X.SX32 R0, R3, UR6, 0x1, P1 ;  /* 0x000000060300ac11 */ /* 0x000fc800088f0eff */
[----:B------:R-:W-:-:S05]  /*0480*/  @!P2 LEA.HI.X R11, R2, c[0x0][0x2a4], R0, 0x2, P0 ;  /* 0x0000a900020baa11 */ /* 0x000fca00000f1400 */
[----:B------:R3:W4:Y:S01]  /*0490*/  @!P2 LDG.E R235, [R10.64] ;  /* 0x0000000e0aeba981 */ /* 0x000722000c1e1900 */
[----:B------:R-:W-:Y:S01]  /*04a0*/  ISETP.NE.AND P0, PT, R7, 0x1, PT ;  /* 0x000000010700780c */ /* 0x000fe20003f05270 */
[----:B-1----:R-:W-:-:S04]  /*04b0*/  USHF.R.S32.HI UR7, URZ, 0x1f, UR9 ;  /* 0x0000001f3f077899 */ /* 0x002fc80008011409 */
[----:B------:R-:W-:Y:S01]  /*04c0*/  UIMAD UR18, UR7, UR4, URZ ;  /* 0x00000004071272a4 */ /* 0x000fe2000f8e023f */
[C---:B--2---:R-:W-:Y:S01]  /*04d0*/  IMAD R237, R239.reuse, 0x80, R9 ;  /* 0x00000080efed7824 */ /* 0x044fe200078e0209 */
[----:B------:R-:W-:Y:S01]  /*04e0*/  UIMAD.WIDE.U32 UR20, UR9, UR4, URZ ;  /* 0x00000004091472a5 */ /* 0x000fe2000f8e003f */
[----:B------:R-:W-:Y:S01]  /*04f0*/  IMAD R239, R239, 0x80, R240 ;  /* 0x00000080efef7824 */ /* 0x000fe200078e02f0 */
[----:B------:R-:W-:Y:S02]  /*0500*/  UIMAD UR18, UR9, UR5, UR18 ;  /* 0x00000005091272a4 */ /* 0x000fe4000f8e0212 */
[----:B------:R-:W-:Y:S02]  /*0510*/  USHF.R.S32.HI UR17, URZ, 0x1f, UR16 ;  /* 0x0000001f3f117899 */ /* 0x000fe40008011410 */
[----:B------:R-:W-:Y:S01]  /*0520*/  ULDC.64 UR4, c[0x0][0x1c0] ;  /* 0x0000700000047ab9 */ /* 0x000fe20000000a00 */
[----:B------:R-:W-:Y:S01]  /*0530*/  @P0 IMAD.HI.U32 R4, R239, c[0x0][0x2c8], RZ ;  /* 0x0000b200ef040a27 */ /* 0x000fe200078e00ff */
[----:B------:R-:W-:-:S02]  /*0540*/  UIMAD UR17, UR17, UR4, URZ ;  /* 0x00000004111172a4 */ /* 0x000fc4000f8e023f */
[----:B------:R-:W-:Y:S01]  /*0550*/  UIADD3 UR19, UR21, UR18, URZ ;  /* 0x0000001215137290 */ /* 0x000fe2000fffe03f */
[----:B------:R-:W-:Y:S01]  /*0560*/  IMAD.MOV.U32 R2, RZ, RZ, R239 ;  /* 0x000000ffff027224 */ /* 0x000fe200078e00ef */
[----:B------:R-:W-:Y:S02]  /*0570*/  UIMAD UR5, UR16, UR5, UR17 ;  /* 0x00000005100572a4 */ /* 0x000fe4000f8e0211 */
[----:B------:R-:W-:Y:S01]  /*0580*/  UMOV UR18, UR20 ;  /* 0x0000001400127c82 */ /* 0x000fe20008000000 */
[----:B------:R-:W-:Y:S01]  /*0590*/  @P0 SHF.R.U32.HI R2, RZ, c[0x0][0x2cc], R4 ;  /* 0x0000b300ff020a19 */ /* 0x000fe20000011604 */
[----:B------:R-:W-:-:S03]  /*05a0*/  UIMAD.WIDE.U32 UR16, UR16, UR4, UR18 ;  /* 0x00000004101072a5 */ /* 0x000fc6000f8e0012 */
[--C-:B------:R-:W-:Y:S01]  /*05b0*/  SHF.R.S32.HI R14, RZ, 0x1f, R2.reuse ;  /* 0x0000001fff0e7819 */ /* 0x100fe20000011402 */
[----:B------:R-:W-:Y:S01]  /*05c0*/  UIADD3 UR5, UR17, UR5, URZ ;  /* 0x0000000511057290 */ /* 0x000fe2000fffe03f */
[----:B------:R-:W-:Y:S02]  /*05d0*/  IMAD.MOV R8, RZ, RZ, -R2 ;  /* 0x000000ffff087224 */ /* 0x000fe400078e0a02 */
[----:B------:R-:W-:Y:S02]  /*05e0*/  IMAD.U32 R13, RZ, RZ, UR17 ;  /* 0x00000011ff0d7e24 */ /* 0x000fe4000f8e00ff */
[----:B------:R-:W-:Y:S02]  /*05f0*/  IMAD.U32 R12, RZ, RZ, UR16 ;  /* 0x00000010ff0c7e24 */ /* 0x000fe4000f8e00ff */
[----:B------:R-:W-:Y:S01]  /*0600*/  IMAD.U32 R13, RZ, RZ, UR5 ;  /* 0x00000005ff0d7e24 */ /* 0x000fe2000f8e00ff */
[----:B------:R-:W-:Y:S01]  /*0610*/  IADD3 R0, R237, 0x20, RZ ;  /* 0x00000020ed007810 */ /* 0x000fe20007ffe0ff */
[----:B------:R-:W-:-:S02]  /*0620*/  IMAD R14, R14, c[0x0][0x1b0], RZ ;  /* 0x00006c000e0e7a24 */ /* 0x000fc400078e02ff */
[----:B------:R-:W-:Y:S01]  /*0630*/  IMAD R7, R7, c[0x0][0x168], RZ ;  /* 0x00005a0007077a24 */ /* 0x000fe200078e02ff */
[----:B------:R-:W-:Y:S01]  /*0640*/  IADD3 R4, R237, 0x60, RZ ;  /* 0x00000060ed047810 */ /* 0x000fe20007ffe0ff */
[----:B------:R-:W-:Y:S01]  /*0650*/  IMAD R8, R8, c[0x0][0x2c4], R239 ;  /* 0x0000b10008087a24 */ /* 0x000fe200078e02ef */
[----:B------:R-:W-:Y:S01]  /*0660*/  LEA.HI R238, R16, R5, RZ, 0x6 ;  /* 0x0000000510ee7211 */ /* 0x000fe200078f30ff */
[----:B------:R-:W-:Y:S01]  /*0670*/  IMAD.WIDE.U32 R12, R2, c[0x0][0x1b0], R12 ;  /* 0x00006c00020c7a25 */ /* 0x000fe200078e000c */
[----:B------:R-:W-:-:S03]  /*0680*/  ULDC.64 UR4, c[0x0][0x1e8] ;  /* 0x00007a0000047ab9 */ /* 0x000fc60000000a00 */
[----:B------:R-:W-:Y:S01]  /*0690*/  IMAD R14, R2, c[0x0][0x1b4], R14 ;  /* 0x00006d00020e7a24 */ /* 0x000fe200078e020e */
[----:B------:R-:W-:Y:S02]  /*06a0*/  SHF.R.S32.HI R2, RZ, 0x1f, R8 ;  /* 0x0000001fff027819 */ /* 0x000fe40000011408 */
[-C--:B------:R-:W-:Y:S01]  /*06b0*/  ISETP.GE.AND P5, PT, R0, R7.reuse, PT ;  /* 0x000000070000720c */ /* 0x080fe20003fa6270 */
[----:B------:R-:W-:Y:S02]  /*06c0*/  IMAD.IADD R13, R13, 0x1, R14 ;  /* 0x000000010d0d7824 */ /* 0x000fe400078e020e */
[----:B------:R-:W-:Y:S01]  /*06d0*/  IMAD R2, R2, c[0x0][0x1a8], RZ ;  /* 0x00006a0002027a24 */ /* 0x000fe200078e02ff */
[----:B------:R-:W-:Y:S01]  /*06e0*/  IADD3 R0, R237, 0x40, RZ ;  /* 0x00000040ed007810 */ /* 0x000fe20007ffe0ff */
[----:B------:R-:W-:Y:S01]  /*06f0*/  IMAD.WIDE.U32 R12, R8, c[0x0][0x1a8], R12 ;  /* 0x00006a00080c7a25 */ /* 0x000fe200078e000c */
[----:B------:R-:W-:-:S03]  /*0700*/  ISETP.GE.AND P0, PT, R4, R7, PT ;  /* 0x000000070400720c */ /* 0x000fc60003f06270 */
[----:B------:R-:W-:Y:S01]  /*0710*/  IMAD R2, R8, c[0x0][0x1ac], R2 ;  /* 0x00006b0008027a24 */ /* 0x000fe200078e0202 */
[----:B------:R-:W-:Y:S01]  /*0720*/  ISETP.GE.AND P4, PT, R0, R7, PT ;  /* 0x000000070000720c */ /* 0x000fe20003f86270 */
[----:B------:R-:W-:Y:S01]  /*0730*/  IMAD.MOV R4, RZ, RZ, -R3 ;  /* 0x000000ffff047224 */ /* 0x000fe200078e0a03 */
[----:B------:R-:W-:Y:S01]  /*0740*/  LEA.HI R0, R16, R5, RZ, 0x4 ;  /* 0x0000000510007211 */ /* 0x000fe200078f20ff */
[----:B------:R-:W-:Y:S01]  /*0750*/  IMAD.IADD R2, R13, 0x1, R2 ;  /* 0x000000010d027824 */ /* 0x000fe200078e0202 */
[----:B------:R-:W-:Y:S01]  /*0760*/  LEA R14, P1, R12, c[0x0][0x160], 0x1 ;  /* 0x000058000c0e7a11 */ /* 0x000fe200078208ff */
[----:B------:R-:W-:Y:S01]  /*0770*/  IMAD R236, R4, c[0x0][0x2b8], R236 ;  /* 0x0000ae0004ec7a24 */ /* 0x000fe200078e02ec */
[----:B---3--:R-:W-:Y:S02]  /*0780*/  SHF.R.S32.HI R11, RZ, 0x4, R0 ;  /* 0x00000004ff0b7819 */ /* 0x008fe40000011400 */
[----:B------:R-:W-:Y:S02]  /*0790*/  LEA.HI.X R4, R12, c[0x0][0x164], R2, 0x1, P1 ;  /* 0x000059000c047a11 */ /* 0x000fe400008f0c02 */
[----:B------:R-:W-:-:S02]  /*07a0*/  LEA.HI R10, R0, R11, RZ, 0x1 ;  /* 0x0000000b000a7211 */ /* 0x000fc400078f08ff */
[----:B------:R-:W-:Y:S01]  /*07b0*/  ISETP.GE.AND P3, PT, R237, R7, PT ;  /* 0x00000007ed00720c */ /* 0x000fe20003f66270 */
[----:B------:R-:W-:Y:S01]  /*07c0*/  SHFL.IDX PT, R20, R14, RZ, 0x181f ;  /* 0x00181fff0e147589 */ /* 0x000fe200000e0000 */
[----:B------:R-:W-:Y:S01]  /*07d0*/  LOP3.LUT R10, R10, 0xfffffffe, RZ, 0xc0, !PT ;  /* 0xfffffffe0a0a7812 */ /* 0x000fe200078ec0ff */
[----:B------:R-:W-:Y:S02]  /*07e0*/  IMAD.SHL.U32 R7, R9, 0x40, RZ ;  /* 0x0000004009077824 */ /* 0x000fe400078e00ff */
[----:B------:R-:W1:Y:S01]  /*07f0*/  SHFL.IDX PT, R21, R4, RZ, 0x181f ;  /* 0x00181fff04157589 */ /* 0x000e6200000e0000 */
[----:B------:R-:W-:Y:S01]  /*0800*/  IMAD.SHL.U32 R32, R6, 0x8, RZ ;  /* 0x0000000806207824 */ /* 0x000fe200078e00ff */
[----:B------:R-:W-:Y:S01]  /*0810*/  SHF.R.S32.HI R13, RZ, 0x1f, R236 ;  /* 0x0000001fff0d7819 */ /* 0x000fe200000114ec */
[----:B------:R-:W-:Y:S01]  /*0820*/  IMAD.IADD R3, R11, 0x1, -R10 ;  /* 0x000000010b037824 */ /* 0x000fe200078e0a0a */
[----:B------:R-:W-:Y:S01]  /*0830*/  LOP3.LUT R7, R7, 0x1c0, RZ, 0xc0, !PT ;  /* 0x000001c007077812 */ /* 0x000fe200078ec0ff */
[----:B------:R-:W-:Y:S01]  /*0840*/  SHFL.IDX PT, R10, R14, 0x1, 0x181f ;  /* 0x00381f000e0a7f89 */ /* 0x000fe200000e0000 */
[----:B------:R-:W-:-:S02]  /*0850*/  IADD3 R241, R32, 0x40, RZ ;  /* 0x0000004020f17810 */ /* 0x000fc40007ffe0ff */
[----:B------:R-:W-:Y:S01]  /*0860*/  LOP3.LUT R8, R0, 0xfffffff0, RZ, 0xc0, !PT ;  /* 0xfffffff000087812 */ /* 0x000fe200078ec0ff */
[----:B------:R-:W2:Y:S01]  /*0870*/  SHFL.IDX PT, R11, R4, 0x1, 0x181f ;  /* 0x00381f00040b7f89 */ /* 0x000ea200000e0000 */
[----:B------:R-:W-:Y:S01]  /*0880*/  SHF.R.U32.HI R0, RZ, 0x3, R7 ;  /* 0x00000003ff007819 */ /* 0x000fe20000011607 */
[----:B------:R-:W-:Y:S01]  /*0890*/  IMAD R18, R13, c[0x0][0x1e0], RZ ;  /* 0x000078000d127a24 */ /* 0x000fe200078e02ff */
[----:B------:R-:W-:Y:S02]  /*08a0*/  LOP3.LUT R12, R7, 0x38, R32, 0xf8, !PT ;  /* 0x00000038070c7812 */ /* 0x000fe400078ef820 */
[----:B------:R-:W-:Y:S01]  /*08b0*/  @!P3 SHF.R.S32.HI R7, RZ, 0x1f, R241 ;  /* 0x0000001fff07b819 */ /* 0x000fe200000114f1 */
[----:B------:R-:W-:Y:S02]  /*08c0*/  IMAD.IADD R8, R5, 0x1, -R8 ;  /* 0x0000000105087824 */ /* 0x000fe400078e0a08 */
[----:B------:R-:W-:Y:S01]  /*08d0*/  IMAD.WIDE.U32 R22, R236, c[0x0][0x1e0], RZ ;  /* 0x00007800ec167a25 */ /* 0x000fe200078e00ff */
[----:B------:R-:W-:-:S03]  /*08e0*/  @!P3 LEA.HI R7, R7, R241, RZ, 0x3 ;  /* 0x000000f10707b211 */ /* 0x000fc600078f18ff */
[----:B------:R-:W-:Y:S01]  /*08f0*/  IMAD R18, R236, c[0x0][0x1e4], R18 ;  /* 0x00007900ec127a24 */ /* 0x000fe200078e0212 */
[----:B------:R-:W-:Y:S01]  /*0900*/  LOP3.LUT R12, R12, R0, RZ, 0x3c, !PT ;  /* 0x000000000c0c7212 */ /* 0x000fe200078e3cff */
[----:B------:R-:W-:Y:S01]  /*0910*/  IMAD.SHL.U32 R238, R238, 0x8, RZ ;  /* 0x00000008eeee7824 */ /* 0x000fe200078e00ff */
[----:B------:R-:W-:Y:S01]  /*0920*/  ISETP.GE.AND P2, PT, R32, c[0x0][0x198], PT ;  /* 0x0000660020007a0c */ /* 0x000fe20003f46270 */
[----:B------:R-:W-:Y:S01]  /*0930*/  IMAD.IADD R19, R23, 0x1, R18 ;  /* 0x0000000117137824 */ /* 0x000fe200078e0212 */
[----:B------:R-:W-:Y:S01]  /*0940*/  SHF.R.S32.HI R2, RZ, 0x1f, R8 ;  /* 0x0000001fff027819 */ /* 0x000fe20000011408 */
[----:B------:R-:W-:Y:S01]  /*0950*/  IMAD.MOV.U32 R18, RZ, RZ, R22 ;  /* 0x000000ffff127224 */ /* 0x000fe200078e0016 */
[----:B------:R-:W-:Y:S01]  /*0960*/  @!P5 SHF.R.S32.HI R24, RZ, 0x1f, R241 ;  /* 0x0000001fff18d819 */ /* 0x000fe200000114f1 */
[----:B------:R-:W-:Y:S01]  /*0970*/  SHFL.IDX PT, R22, R14, 0x2, 0x181f ;  /* 0x00581f000e167f89 */ /* 0x000fe200000e0000 */
[----:B------:R-:W-:Y:S02]  /*0980*/  @!P3 LOP3.LUT R26, R7, 0xfffffff8, RZ, 0xc0, !PT ;  /* 0xfffffff8071ab812 */ /* 0x000fe400078ec0ff */
[----:B------:R-:W-:Y:S01]  /*0990*/  LOP3.LUT R238, R12, 0xfffffe00, R238, 0xf8, !PT ;  /* 0xfffffe000cee7812 */ /* 0x000fe200078ef8ee */
[----:B------:R-:W3:Y:S01]  /*09a0*/  SHFL.IDX PT, R23, R4, 0x2, 0x181f ;  /* 0x00581f0004177f89 */ /* 0x000ee200000e0000 */
[----:B------:R-:W-:-:S02]  /*09b0*/  LEA.HI R2, R2, R8, RZ, 0x3 ;  /* 0x0000000802027211 */ /* 0x000fc400078f18ff */
[----:B------:R-:W-:Y:S01]  /*09c0*/  @!P5 LEA.HI R24, R24, R241, RZ, 0x3 ;  /* 0x000000f11818d211 */ /* 0x000fe200078f18ff */
[--C-:B-1----:R-:W-:Y:S01]  /*09d0*/  @!P3 IMAD.WIDE R26, R26, 0x2, R20.reuse ;  /* 0x000000021a1ab825 */ /* 0x102fe200078e0214 */
[----:B------:R-:W-:Y:S02]  /*09e0*/  ISETP.GE.AND P1, PT, R241, c[0x0][0x198], PT ;  /* 0x00006600f1007a0c */ /* 0x000fe40003f26270 */
[----:B------:R-:W-:Y:S01]  /*09f0*/  LOP3.LUT R0, R2, 0xfffffff8, RZ, 0xc0, !PT ;  /* 0xfffffff802007812 */ /* 0x000fe200078ec0ff */
[----:B------:R-:W-:Y:S01]  /*0a00*/  @!P3 IMAD.SHL.U32 R7, R238, 0x2, RZ ;  /* 0x00000002ee07b824 */ /* 0x000fe200078e00ff */
[----:B------:R-:W-:Y:S01]  /*0a10*/  @!P5 LOP3.LUT R24, R24, 0xfffffff8, RZ, 0xc0, !PT ;  /* 0xfffffff81818d812 */ /* 0x000fe200078ec0ff */
[----:B------:R-:W-:Y:S01]  /*0a20*/  @!P3 IMAD.WIDE R20, R32, 0x2, R20 ;  /* 0x000000022014b825 */ /* 0x000fe200078e0214 */
[----:B------:R-:W-:-:S03]  /*0a30*/  UIMAD UR16, UR7, UR4, URZ ;  /* 0x00000004071072a4 */ /* 0x000fc6000f8e023f */
[----:B------:R-:W-:Y:S01]  /*0a40*/  IMAD.IADD R0, R8, 0x1, -R0 ;  /* 0x0000000108007824 */ /* 0x000fe200078e0a00 */
[----:B------:R1:W-:Y:S01]  /*0a50*/  @!P3 LDGSTS.E.BYPASS.LTC128B.128 [R7+0x100], [R20.64], !P2 ;  /* 0x001000001407bfae */ /* 0x0003e2000d101d4e */
[--C-:B--2---:R-:W-:Y:S01]  /*0a60*/  @!P5 IMAD.WIDE R24, R24, 0x2, R10.reuse ;  /* 0x000000021818d825 */ /* 0x104fe200078e020a */
[----:B------:R-:W-:Y:S02]  /*0a70*/  UIMAD.WIDE.U32 UR18, UR9, UR4, URZ ;  /* 0x00000004091272a5 */ /* 0x000fe4000f8e003f */
[----:B------:R2:W-:Y:S01]  /*0a80*/  @!P3 LDGSTS.E.BYPASS.LTC128B.128 [R7+0x4100], [R26.64], !P1 ;  /* 0x041000001a07bfae */ /* 0x0005e2000c901d4e */
[----:B------:R-:W-:Y:S02]  /*0a90*/  @!P5 IMAD.SHL.U32 R8, R238, 0x2, RZ ;  /* 0x00000002ee08d824 */ /* 0x000fe400078e00ff */
[----:B------:R-:W-:Y:S01]  /*0aa0*/  @!P5 IMAD.WIDE R10, R32, 0x2, R10 ;  /* 0x00000002200ad825 */ /* 0x000fe200078e020a */
[----:B------:R-:W-:Y:S01]  /*0ab0*/  UIMAD UR16, UR9, UR5, UR16 ;  /* 0x00000005091072a4 */ /* 0x000fe2000f8e0210 */
[----:B------:R-:W-:Y:S04]  /*0ac0*/  SHFL.IDX PT, R14, R14, 0x3, 0x181f ;  /* 0x00781f000e0e7f89 */ /* 0x000fe800000e0000 */
[----:B------:R5:W3:Y:S04]  /*0ad0*/  SHFL.IDX PT, R15, R4, 0x3, 0x181f ;  /* 0x00781f00040f7f89 */ /* 0x000ae800000e0000 */
[----:B------:R3:W-:Y:S01]  /*0ae0*/  @!P5 LDGSTS.E.BYPASS.LTC128B.128 [R8+0x1100], [R10.64], !P2 ;  /* 0x011000000a08dfae */ /* 0x0007e2000d101d4e */
[----:B-1----:R-:W-:Y:S01]  /*0af0*/  @!P4 SHF.R.S32.HI R20, RZ, 0x1f, R241 ;  /* 0x0000001fff14c819 */ /* 0x002fe200000114f1 */
[----:B------:R-:W-:-:S02]  /*0b00*/  UIADD3 UR16, UR19, UR16, URZ ;  /* 0x0000001013107290 */ /* 0x000fc4000fffe03f */
[----:B------:R1:W-:Y:S01]  /*0b10*/  @!P5 LDGSTS.E.BYPASS.LTC128B.128 [R8+0x5100], [R24.64], !P1 ;  /* 0x051000001808dfae */ /* 0x0003e2000c901d4e */
[----:B------:R-:W-:Y:S01]  /*0b20*/  ULEA UR17, UR8, 0xffffff80, 0x7 ;  /* 0xffffff8008117891 */ /* 0x000fe2000f8e383f */
[----:B------:R-:W-:Y:S01]  /*0b30*/  @!P4 LEA.HI R20, R20, R241, RZ, 0x3 ;  /* 0x000000f11414c211 */ /* 0x000fe200078f18ff */
[----:B------:R-:W-:Y:S01]  /*0b40*/  IMAD.SHL.U32 R234, R9, 0x8, RZ ;  /* 0x0000000809ea7824 */ /* 0x000fe200078e00ff */
[----:B--2---:R-:W-:Y:S01]  /*0b50*/  @!P0 SHF.R.S32.HI R7, RZ, 0x1f, R241 ;  /* 0x0000001fff078819 */ /* 0x004fe200000114f1 */
[----:B------:R-:W-:Y:S01]  /*0b60*/  IMAD.SHL.U32 R2, R2, 0x40, RZ ;  /* 0x0000004002027824 */ /* 0x000fe200078e00ff */
[----:B------:R-:W-:Y:S01]  /*0b70*/  @!P4 LOP3.LUT R20, R20, 0xfffffff8, RZ, 0xc0, !PT ;  /* 0xfffffff81414c812 */ /* 0x000fe200078ec0ff */
[----:B-----5:R-:W-:Y:S01]  /*0b80*/  @!P4 IMAD.SHL.U32 R4, R238, 0x2, RZ ;  /* 0x00000002ee04c824 */ /* 0x020fe200078e00ff */
[----:B------:R-:W-:Y:S02]  /*0b90*/  UISETP.GE.AND UP0, UPT, UR10, 0x1, UPT ;  /* 0x000000010a00788c */ /* 0x000fe4000bf06270 */
[----:B------:R-:W-:Y:S01]  /*0ba0*/  ULDC.64 UR4, c[0x0][0x210] ;  /* 0x0000840000047ab9 */ /* 0x000fe20000000a00 */
[----:B---3--:R-:W-:-:S04]  /*0bb0*/  @!P4 IMAD.WIDE R20, R20, 0x2, R22 ;  /* 0x000000021414c825 */ /* 0x008fc800078e0216 */
[----:B------:R-:W-:Y:S01]  /*0bc0*/  @!P4 IMAD.WIDE R22, R32, 0x2, R22 ;  /* 0x000000022016c825 */ /* 0x000fe200078e0216 */
[----:B------:R-:W-:Y:S01]  /*0bd0*/  UIADD3 UR17, UR10, -UR17, URZ ;  /* 0x800000110a117290 */ /* 0x000fe2000fffe03f */
[----:B------:R-:W-:-:S03]  /*0be0*/  @!P0 LEA.HI R7, R7, R241, RZ, 0x3 ;  /* 0x000000f107078211 */ /* 0x000fc600078f18ff */
[----:B------:R2:W-:Y:S01]  /*0bf0*/  @!P4 LDGSTS.E.BYPASS.LTC128B.128 [R4+0x2100], [R22.64], !P2 ;  /* 0x021000001604cfae */ /* 0x0005e2000d101d4e */
[----:B------:R-:W-:-:S03]  /*0c00*/  @!P0 LOP3.LUT R17, R7, 0xfffffff8, RZ, 0xc0, !PT ;  /* 0xfffffff807118812 */ /* 0x000fc600078ec0ff */
[----:B------:R3:W-:Y:S01]  /*0c10*/  @!P4 LDGSTS.E.BYPASS.LTC128B.128 [R4+0x6100], [R20.64], !P1 ;  /* 0x061000001404cfae */ /* 0x0007e2000c901d4e */
[----:B------:R-:W-:-:S04]  /*0c20*/  IADD3 R7, -R9, UR17, RZ ;  /* 0x0000001109077c10 */ /* 0x000fc8000fffe1ff */
[C---:B------:R-:W-:Y:S01]  /*0c30*/  ISETP.GE.AND P5, PT, R7.reuse, 0x1, PT ;  /* 0x000000010700780c */ /* 0x040fe20003fa6270 */
[----:B-1----:R-:W-:Y:S01]  /*0c40*/  @!P0 IMAD.SHL.U32 R8, R238, 0x2, RZ ;  /* 0x00000002ee088824 */ /* 0x002fe200078e00ff */
[----:B------:R-:W-:Y:S01]  /*0c50*/  ISETP.GE.AND P4, PT, R7, 0x21, PT ;  /* 0x000000210700780c */ /* 0x000fe20003f86270 */
[----:B------:R-:W-:Y:S02]  /*0c60*/  IMAD.SHL.U32 R9, R3, 0x8, RZ ;  /* 0x0000000803097824 */ /* 0x000fe400078e00ff */
[----:B--2---:R-:W-:-:S04]  /*0c70*/  @!P0 IMAD.WIDE R22, R17, 0x2, R14 ;  /* 0x0000000211168825 */ /* 0x004fc800078e020e */
[----:B------:R-:W-:-:S05]  /*0c80*/  @!P0 IMAD.WIDE R14, R32, 0x2, R14 ;  /* 0x00000002200e8825 */ /* 0x000fca00078e020e */
[----:B------:R1:W-:Y:S04]  /*0c90*/  @!P0 LDGSTS.E.BYPASS.LTC128B.128 [R8+0x3100], [R14.64], !P2 ;  /* 0x031000000e088fae */ /* 0x0003e8000d101d4e */
[----:B------:R2:W-:Y:S01]  /*0ca0*/  @!P0 LDGSTS.E.BYPASS.LTC128B.128 [R8+0x7100], [R22.64], !P1 ;  /* 0x0710000016088fae */ /* 0x0005e2000c901d4e */
[----:B------:R-:W-:Y:S02]  /*0cb0*/  ISETP.GE.AND P0, PT, R32, c[0x0][0x1d4], PT ;  /* 0x0000750020007a0c */ /* 0x000fe40003f06270 */
[C---:B------:R-:W-:Y:S01]  /*0cc0*/  ISETP.GE.AND P2, PT, R7.reuse, 0x41, PT ;  /* 0x000000410700780c */ /* 0x040fe20003f46270 */
[----:B------:R-:W0:Y:S01]  /*0cd0*/  LDGDEPBAR ;  /* 0x00000000000079af */ /* 0x000e220000000000 */
[----:B------:R-:W-:Y:S01]  /*0ce0*/  ISETP.GE.AND P1, PT, R7, 0x61, PT ;  /* 0x000000610700780c */ /* 0x000fe20003f26270 */
[----:B-1----:R-:W-:-:S05]  /*0cf0*/  IMAD.SHL.U32 R14, R0, 0x40, RZ ;  /* 0x00000040000e7824 */ /* 0x002fca00078e00ff */
[----:B------:R-:W-:Y:S01]  /*0d00*/  LOP3.LUT R14, R14, 0x1c0, RZ, 0xc0, !PT ;  /* 0x000001c00e0e7812 */ /* 0x000fe200078ec0ff */
[----:B--2---:R-:W-:-:S03]  /*0d10*/  @P5 IMAD.SHL.U32 R8, R238, 0x2, RZ ;  /* 0x00000002ee085824 */ /* 0x004fc600078e00ff */
[----:B------:R-:W-:Y:S02]  /*0d20*/  LOP3.LUT R9, R14, 0x8, R9, 0xf8, !PT ;  /* 0x000000080e097812 */ /* 0x000fe400078ef809 */
[----:B----4-:R-:W-:Y:S01]  /*0d30*/  SHF.R.S32.HI R12, RZ, 0x1f, R235 ;  /* 0x0000001fff0c7819 */ /* 0x010fe200000114eb */
[----:B------:R-:W-:-:S04]  /*0d40*/  IMAD.WIDE.U32 R18, R235, c[0x0][0x1f0], R18 ;  /* 0x00007c00eb127a25 */ /* 0x000fc800078e0012 */
[----:B------:R-:W-:Y:S01]  /*0d50*/  IMAD R11, R12, c[0x0][0x1f0], RZ ;  /* 0x00007c000c0b7a24 */ /* 0x000fe200078e02ff */
[----:B------:R-:W-:-:S03]  /*0d60*/  IADD3 R10, P3, R18, UR18, RZ ;  /* 0x00000012120a7c10 */ /* 0x000fc6000ff7e0ff */
[----:B------:R-:W-:-:S05]  /*0d70*/  IMAD R11, R235, c[0x0][0x1f4], R11 ;  /* 0x00007d00eb0b7a24 */ /* 0x000fca00078e020b */
[----:B------:R-:W-:Y:S02]  /*0d80*/  IADD3.X R11, R19, UR16, R11, P3, !PT ;  /* 0x00000010130b7c10 */ /* 0x000fe40009ffe40b */
[----:B------:R-:W-:-:S04]  /*0d90*/  LEA R18, P3, R10, c[0x0][0x1c8], 0x1 ;  /* 0x000072000a127a11 */ /* 0x000fc800078608ff */
[----:B---3--:R-:W-:Y:S01]  /*0da0*/  LEA.HI.X R4, R10, c[0x0][0x1cc], R11, 0x1, P3 ;  /* 0x000073000a047a11 */ /* 0x008fe200018f0c0b */
[----:B------:R-:W-:Y:S04]  /*0db0*/  SHFL.IDX PT, R24, R18, RZ, 0x181f ;  /* 0x00181fff12187589 */ /* 0x000fe800000e0000 */
[----:B------:R-:W1:Y:S01]  /*0dc0*/  SHFL.IDX PT, R25, R4, RZ, 0x181f ;  /* 0x00181fff04197589 */ /* 0x000e6200000e0000 */
[----:B------:R-:W-:Y:S02]  /*0dd0*/  @P5 SHF.R.S32.HI R10, RZ, 0x1f, R241 ;  /* 0x0000001fff0a5819 */ /* 0x000fe400000114f1 */
[----:B------:R-:W-:Y:S01]  /*0de0*/  ISETP.GE.AND P3, PT, R241, c[0x0][0x1d4], PT ;  /* 0x00007500f1007a0c */ /* 0x000fe20003f66270 */
[----:B------:R-:W-:Y:S01]  /*0df0*/  SHFL.IDX PT, R22, R18, 0x1, 0x181f ;  /* 0x00381f0012167f89 */ /* 0x000fe200000e0000 */
[----:B------:R-:W-:-:S03]  /*0e00*/  @P5 LEA.HI R10, R10, R241, RZ, 0x3 ;  /* 0x000000f10a0a5211 */ /* 0x000fc600078f18ff */
[----:B------:R-:W2:Y:S01]  /*0e10*/  SHFL.IDX PT, R23, R4, 0x1, 0x181f ;  /* 0x00381f0004177f89 */ /* 0x000ea200000e0000 */
[----:B------:R-:W-:-:S03]  /*0e20*/  @P5 LOP3.LUT R10, R10, 0xfffffff8, RZ, 0xc0, !PT ;  /* 0xfffffff80a0a5812 */ /* 0x000fc600078ec0ff */
[----:B------:R-:W-:Y:S04]  /*0e30*/  SHFL.IDX PT, R20, R18, 0x2, 0x181f ;  /* 0x00581f0012147f89 */ /* 0x000fe800000e0000 */
[----:B------:R-:W3:Y:S04]  /*0e40*/  SHFL.IDX PT, R21, R4, 0x2, 0x181f ;  /* 0x00581f0004157f89 */ /* 0x000ee800000e0000 */
[----:B------:R4:W-:Y:S04]  /*0e50*/  SHFL.IDX PT, R19, R4, 0x3, 0x181f ;  /* 0x00781f0004137f89 */ /* 0x0009e800000e0000 */
[----:B------:R-:W5:Y:S01]  /*0e60*/  SHFL.IDX PT, R18, R18, 0x3, 0x181f ;  /* 0x00781f0012127f89 */ /* 0x000f6200000e0000 */
[----:B------:R-:W-:-:S05]  /*0e70*/  IMAD.SHL.U32 R11, R6, 0x40, RZ ;  /* 0x00000040060b7824 */ /* 0x000fca00078e00ff */
[----:B------:R-:W-:Y:S02]  /*0e80*/  LOP3.LUT R11, R11, 0x1c0, RZ, 0xc0, !PT ;  /* 0x000001c00b0b7812 */ /* 0x000fe400078ec0ff */
[----:B----4-:R-:W-:Y:S01]  /*0e90*/  SHF.R.U32.HI R4, RZ, 0x3, R14 ;  /* 0x00000003ff047819 */ /* 0x010fe2000001160e */
[----:B-1----:R-:W-:-:S04]  /*0ea0*/  @P5 IMAD.WIDE R14, R32, 0x2, R24 ;  /* 0x00000002200e5825 */ /* 0x002fc800078e0218 */
[----:B------:R-:W-:Y:S01]  /*0eb0*/  @P5 IMAD.WIDE R24, R10, 0x2, R24 ;  /* 0x000000020a185825 */ /* 0x000fe200078e0218 */
[----:B------:R1:W-:Y:S01]  /*0ec0*/  @P5 LDGSTS.E.BYPASS.LTC128B.128 [R8+0x8100], [R14.64], !P0 ;  /* 0x081000000e085fae */ /* 0x0003e2000c101d4e */
[----:B------:R-:W-:-:S03]  /*0ed0*/  @P2 SHF.R.S32.HI R10, RZ, 0x1f, R241 ;  /* 0x0000001fff0a2819 */ /* 0x000fc600000114f1 */
[----:B------:R4:W-:Y:S01]  /*0ee0*/  @P5 LDGSTS.E.BYPASS.LTC128B.128 [R8+0xc100], [R24.64], !P3 ;  /* 0x0c10000018085fae */ /* 0x0009e2000d901d4e */
[----:B------:R-:W-:Y:S02]  /*0ef0*/  @P2 LEA.HI R10, R10, R241, RZ, 0x3 ;  /* 0x000000f10a0a2211 */ /* 0x000fe400078f18ff */
[----:B------:R-:W-:Y:S02]  /*0f00*/  LOP3.LUT R234, R11, 0x8, R234, 0xf8, !PT ;  /* 0x000000080bea7812 */ /* 0x000fe400078ef8ea */
[----:B------:R-:W-:Y:S02]  /*0f10*/  @P2 LOP3.LUT R10, R10, 0xfffffff8, RZ, 0xc0, !PT ;  /* 0xfffffff80a0a2812 */ /* 0x000fe400078ec0ff */
[----:B------:R-:W-:Y:S02]  /*0f20*/  SHF.R.U32.HI R11, RZ, 0x3, R11 ;  /* 0x00000003ff0b7819 */ /* 0x000fe4000001160b */
[--C-:B-1----:R-:W-:Y:S02]  /*0f30*/  @P4 SHF.R.S32.HI R14, RZ, 0x1f, R241.reuse ;  /* 0x0000001fff0e4819 */ /* 0x102fe400000114f1 */
[----:B----4-:R-:W-:-:S02]  /*0f40*/  @P1 SHF.R.S32.HI R8, RZ, 0x1f, R241 ;  /* 0x0000001fff081819 */ /* 0x010fc400000114f1 */
[-C--:B------:R-:W-:Y:S02]  /*0f50*/  @P4 LEA.HI R14, R14, R241.reuse, RZ, 0x3 ;  /* 0x000000f10e0e4211 */ /* 0x080fe400078f18ff */
[----:B------:R-:W-:Y:S02]  /*0f60*/  @P1 LEA.HI R8, R8, R241, RZ, 0x3 ;  /* 0x000000f108081211 */ /* 0x000fe400078f18ff */
[----:B------:R-:W-:Y:S02]  /*0f70*/  @P4 LOP3.LUT R14, R14, 0xfffffff8, RZ, 0xc0, !PT ;  /* 0xfffffff80e0e4812 */ /* 0x000fe400078ec0ff */
[----:B------:R-:W-:Y:S01]  /*0f80*/  @P1 LOP3.LUT R8, R8, 0xfffffff8, RZ, 0xc0, !PT ;  /* 0xfffffff808081812 */ /* 0x000fe200078ec0ff */
[----:B------:R-:W-:Y:S02]  /*0f90*/  @P4 IMAD.SHL.U32 R15, R238, 0x2, RZ ;  /* 0x00000002ee0f4824 */ /* 0x000fe400078e00ff */
[----:B--2---:R-:W-:Y:S01]  /*0fa0*/  @P4 IMAD.WIDE R24, R14, 0x2, R22 ;  /* 0x000000020e184825 */ /* 0x004fe200078e0216 */
[----:B------:R-:W-:-:S03]  /*0fb0*/  LOP3.LUT R234, R234, R11, RZ, 0x3c, !PT ;  /* 0x0000000beaea7212 */ /* 0x000fc600078e3cff */
[----:B------:R-:W-:Y:S01]  /*0fc0*/  @P4 IMAD.WIDE R22, R32, 0x2, R22 ;  /* 0x0000000220164825 */ /* 0x000fe200078e0216 */
[----:B------:R-:W-:-:S03]  /*0fd0*/  LOP3.LUT R4, R9, R4, RZ, 0x3c, !PT ;  /* 0x0000000409047212 */ /* 0x000fc600078e3cff */
[--C-:B---3--:R-:W-:Y:S01]  /*0fe0*/  @P2 IMAD.WIDE R26, R10, 0x2, R20.reuse ;  /* 0x000000020a1a2825 */ /* 0x108fe200078e0214 */
[----:B------:R1:W-:Y:S03]  /*0ff0*/  @P4 LDGSTS.E.BYPASS.LTC128B.128 [R15+0x9100], [R22.64], !P0 ;  /* 0x09100000160f4fae */ /* 0x0003e6000c101d4e */
[----:B------:R-:W-:Y:S01]  /*1000*/  @P2 IMAD.SHL.U32 R11, R238, 0x2, RZ ;  /* 0x00000002ee0b2824 */ /* 0x000fe200078e00ff */
[----:B------:R2:W-:Y:S01]  /*1010*/  @P4 LDGSTS.E.BYPASS.LTC128B.128 [R15+0xd100], [R24.64], !P3 ;  /* 0x0d100000180f4fae */ /* 0x0005e2000d901d4e */
[----:B------:R-:W-:-:S04]  /*1020*/  @P2 IMAD.WIDE R20, R32, 0x2, R20 ;  /* 0x0000000220142825 */ /* 0x000fc800078e0214 */
[--C-:B-----5:R-:W-:Y:S01]  /*1030*/  @P1 IMAD.WIDE R28, R8, 0x2, R18.reuse ;  /* 0x00000002081c1825 */ /* 0x120fe200078e0212 */
[----:B------:R3:W-:Y:S03]  /*1040*/  @P2 LDGSTS.E.BYPASS.LTC128B.128 [R11+0xa100], [R20.64], !P0 ;  /* 0x0a100000140b2fae */ /* 0x0007e6000c101d4e */
[----:B------:R-:W-:Y:S01]  /*1050*/  @P1 IMAD.SHL.U32 R9, R238, 0x2, RZ ;  /* 0x00000002ee091824 */ /* 0x000fe200078e00ff */
[----:B------:R2:W-:Y:S01]  /*1060*/  @P2 LDGSTS.E.BYPASS.LTC128B.128 [R11+0xe100], [R26.64], !P3 ;  /* 0x0e1000001a0b2fae */ /* 0x0005e2000d901d4e */
[----:B------:R-:W-:-:S05]  /*1070*/  @P1 IMAD.WIDE R18, R32, 0x2, R18 ;  /* 0x0000000220121825 */ /* 0x000fca00078e0212 */
[----:B------:R4:W-:Y:S04]  /*1080*/  @P1 LDGSTS.E.BYPASS.LTC128B.128 [R9+0xb100], [R18.64], !P0 ;  /* 0x0b10000012091fae */ /* 0x0009e8000c101d4e */
[----:B------:R3:W-:Y:S04]  /*1090*/  @P1 LDGSTS.E.BYPASS.LTC128B.128 [R9+0xf100], [R28.64], !P3 ;  /* 0x0f1000001c091fae */ /* 0x0007e8000d901d4e */
[----:B------:R-:W0:Y:S01]  /*10a0*/  LDGDEPBAR ;  /* 0x00000000000079af */ /* 0x000e220000000000 */
[----:B------:R-:W-:Y:S02]  /*10b0*/  LEA.HI R14, R16, R5, RZ, 0x5 ;  /* 0x00000005100e7211 */ /* 0x000fe400078f28ff */
[----:B------:R-:W-:-:S02]  /*10c0*/  LOP3.LUT P4, RZ, R6, 0x2, RZ, 0xc0, !PT ;  /* 0x0000000206ff7812 */ /* 0x000fc4000788c0ff */
[----:B------:R-:W-:Y:S02]  /*10d0*/  LOP3.LUT R4, R4, 0xfffffe00, R2, 0xf8, !PT ;  /* 0xfffffe0004047812 */ /* 0x000fe400078ef802 */
[----:B------:R-:W-:Y:S01]  /*10e0*/  SHF.R.S32.HI R176, RZ, 0x5, R14 ;  /* 0x00000005ffb07819 */ /* 0x000fe2000001140e */
[----:B------:R-:W-:Y:S01]  /*10f0*/  IMAD.MOV.U32 R2, RZ, RZ, 0x10 ;  /* 0x00000010ff027424 */ /* 0x000fe200078e00ff */
[----:B------:R-:W-:Y:S01]  /*1100*/  R2P PR, R0, 0x6 ;  /* 0x0000000600007804 */ /* 0x000fe20000000000 */
[----:B------:R-:W-:Y:S02]  /*1110*/  IMAD R234, R3, 0x200, R234 ;  /* 0x0000020003ea7824 */ /* 0x000fe400078e02ea */
[----:B------:R-:W-:Y:S02]  /*1120*/  IMAD R176, R176, 0x400, R4 ;  /* 0x00000400b0b07824 */ /* 0x000fe400078e0204 */
[----:B------:R-:W-:Y:S01]  /*1130*/  IMAD.MOV.U32 R3, RZ, RZ, 0x20 ;  /* 0x00000020ff037424 */ /* 0x000fe200078e00ff */
[----:B------:R-:W-:-:S04]  /*1140*/  DEPBAR.LE SB0, 0x1 ;  /* 0x000080400000791a */ /* 0x000fc80000000000 */
[----:B------:R-:W-:Y:S01]  /*1150*/  SEL R2, R2, 0xfffffff0, !P1 ;  /* 0xfffffff002027807 */ /* 0x000fe20004800000 */
[----:B------:R-:W-:Y:S01]  /*1160*/  IMAD.SHL.U32 R176, R176, 0x2, RZ ;  /* 0x00000002b0b07824 */ /* 0x000fe200078e00ff */
[----:B------:R-:W-:Y:S01]  /*1170*/  BAR.SYNC.DEFER_BLOCKING 0x0 ;  /* 0x0000000000007b1d */ /* 0x000fe20000010000 */
[----:B------:R-:W-:Y:S02]  /*1180*/  SEL R0, R3, 0xffffffe0, !P2 ;  /* 0xffffffe003007807 */ /* 0x000fe40005000000 */
[----:B------:R-:W-:-:S03]  /*1190*/  IMAD R180, R2, 0x2, R176 ;  /* 0x0000000202b47824 */ /* 0x000fc600078e02b0 */
[C---:B------:R-:W-:Y:S02]  /*11a0*/  IMAD R184, R0.reuse, 0x2, R176 ;  /* 0x0000000200b87824 */ /* 0x040fe400078e02b0 */
[----:B------:R-:W-:Y:S01]  /*11b0*/  IMAD R188, R0, 0x2, R180 ;  /* 0x0000000200bc7824 */ /* 0x000fe200078e02b4 */
[----:B------:R1:W1:Y:S04]  /*11c0*/  LDSM.16.M88.4 R136, [R176+0x100] ;  /* 0x00010000b088783b */ /* 0x0002680000000200 */
[----:B------:R1:W1:Y:S04]  /*11d0*/  LDSM.16.M88.4 R140, [R180+0x100] ;  /* 0x00010000b48c783b */ /* 0x0002680000000200 */
[----:B------:R1:W1:Y:S04]  /*11e0*/  LDSM.16.M88.4 R168, [R184+0x100] ;  /* 0x00010000b8a8783b */ /* 0x0002680000000200 */
[----:B------:R1:W1:Y:S04]  /*11f0*/  LDSM.16.M88.4 R172, [R188+0x100] ;  /* 0x00010000bcac783b */ /* 0x0002680000000200 */
[----:B------:R-:W1:Y:S04]  /*1200*/  LDSM.16.M88.4 R176, [R176+0x4100] ;  /* 0x00410000b0b0783b */ /* 0x000e680000000200 */
[----:B------:R-:W1:Y:S04]  /*1210*/  LDSM.16.M88.4 R180, [R180+0x4100] ;  /* 0x00410000b4b4783b */ /* 0x000e680000000200 */
[----:B------:R-:W1:Y:S04]  /*1220*/  LDSM.16.M88.4 R184, [R184+0x4100] ;  /* 0x00410000b8b8783b */ /* 0x000e680000000200 */
[----:B------:R-:W1:Y:S04]  /*1230*/  LDSM.16.M88.4 R188, [R188+0x4100] ;  /* 0x00410000bcbc783b */ /* 0x000e680000000200 */
[----:B------:R-:W-:Y:S01]  /*1240*/  BAR.SYNC.DEFER_BLOCKING 0x0 ;  /* 0x0000000000007b1d */ /* 0x000fe20000010000 */
[----:B------:R-:W-:Y:S01]  /*1250*/  IMAD.SHL.U32 R234, R234, 0x2, RZ ;  /* 0x00000002eaea7824 */ /* 0x000fe200078e00ff */
[----:B------:R-:W-:Y:S01]  /*1260*/  PLOP3.LUT P1, PT, PT, PT, UP0, 0x80, 0x0 ;  /* 0x000000000000781c */ /* 0x000fe20003f2f008 */
[----:B------:R-:W-:-:S02]  /*1270*/  UIMAD.WIDE.U32 UR20, UR9, UR4, URZ ;  /* 0x00000004091472a5 */ /* 0x000fc4000f8e003f */
[----:B------:R-:W-:Y:S01]  /*1280*/  UIMAD UR4, UR7, UR4, URZ ;  /* 0x00000004070472a4 */ /* 0x000fe2000f8e023f */
[----:B------:R-:W-:Y:S01]  /*1290*/  IADD3 R8, R234, 0x8100, RZ ;  /* 0x00008100ea087810 */ /* 0x000fe20007ffe0ff */
[----:B------:R-:W-:-:S04]  /*12a0*/  DEPBAR.LE SB0, 0x0 ;  /* 0x000080000000791a */ /* 0x000fc80000000000 */
[----:B------:R-:W-:Y:S01]  /*12b0*/  BAR.SYNC.DEFER_BLOCKING 0x0 ;  /* 0x0000000000007b1d */ /* 0x000fe20000010000 */
[----:B------:R-:W-:Y:S01]  /*12c0*/  IADD3 R233, R234, 0x8120, RZ ;  /* 0x00008120eae97810 */ /* 0x000fe20007ffe0ff */
[----:B------:R-:W-:Y:S01]  /*12d0*/  UIMAD UR4, UR9, UR5, UR4 ;  /* 0x00000005090472a4 */ /* 0x000fe2000f8e0204 */
[----:B------:R-:W-:Y:S02]  /*12e0*/  @P4 IADD3 R233, R8, -0x20, RZ ;  /* 0xffffffe008e94810 */ /* 0x000fe40007ffe0ff */
[----:B------:R-:W-:Y:S01]  /*12f0*/  LOP3.LUT R14, R14, 0xffffffe0, RZ, 0xc0, !PT ;  /* 0xffffffe00e0e7812 */ /* 0x000fe200078ec0ff */
[----:B------:R-:W-:Y:S01]  /*1300*/  UIADD3 UR4, UR21, UR4, URZ ;  /* 0x0000000415047290 */ /* 0x000fe2000fffe03f */
[----:B------:R-:W-:Y:S02]  /*1310*/  LOP3.LUT P2, RZ, R6, 0x4, RZ, 0xc0, !PT ;  /* 0x0000000406ff7812 */ /* 0x000fe4000784c0ff */
[----:B------:R-:W-:Y:S01]  /*1320*/  ISETP.GT.AND P6, PT, R240, 0x7f, PT ;  /* 0x0000007ff000780c */ /* 0x000fe20003fc4270 */
[----:B------:R-:W-:Y:S01]  /*1330*/  IMAD.IADD R5, R5, 0x1, -R14 ;  /* 0x0000000105057824 */ /* 0x000fe200078e0a0e */
[----:B------:R-:W-:-:S02]  /*1340*/  SEL R3, R3, 0xffffffe0, !P2 ;  /* 0xffffffe003037807 */ /* 0x000fc40005000000 */
[----:B------:R-:W-:Y:S02]  /*1350*/  SEL R6, RZ, 0x10, P3 ;  /* 0x00000010ff067807 */ /* 0x000fe40001800000 */
[C---:B------:R-:W-:Y:S02]  /*1360*/  IADD3 R227, R233.reuse, 0x800, RZ ;  /* 0x00000800e9e37810 */ /* 0x040fe40007ffe0ff */
[C---:B------:R-:W-:Y:S02]  /*1370*/  IADD3 R226, R233.reuse, 0x1000, RZ ;  /* 0x00001000e9e27810 */ /* 0x040fe40007ffe0ff */
[C---:B------:R-:W-:Y:S02]  /*1380*/  IADD3 R225, R233.reuse, 0x1800, RZ ;  /* 0x00001800e9e17810 */ /* 0x040fe40007ffe0ff */
[C---:B------:R-:W-:Y:S01]  /*1390*/  IADD3 R224, R233.reuse, 0x2000, RZ ;  /* 0x00002000e9e07810 */ /* 0x040fe20007ffe0ff */
[----:B--2---:R2:W1:Y:S01]  /*13a0*/  LDSM.16.M88.4 R24, [R234+0x8100] ;  /* 0x00810000ea18783b */ /* 0x0044620000000200 */
[----:B------:R-:W-:-:S03]  /*13b0*/  IADD3 R223, R233, 0x2800, RZ ;  /* 0x00002800e9df7810 */ /* 0x000fc60007ffe0ff */
[----:B----4-:R2:W4:Y:S01]  /*13c0*/  LDSM.16.M88.4 R16, [R234+0x8900] ;  /* 0x00890000ea10783b */ /* 0x0105220000000200 */
[----:B------:R-:W-:-:S03]  /*13d0*/  IADD3 R222, R233, 0x3000, RZ ;  /* 0x00003000e9de7810 */ /* 0x000fc60007ffe0ff */
[----:B---3--:R2:W3:Y:S01]  /*13e0*/  LDSM.16.M88.4 R8, [R234+0x9100] ;  /* 0x00910000ea08783b */ /* 0x0084e20000000200 */
[----:B------:R-:W-:-:S03]  /*13f0*/  IADD3 R221, R233, 0x3800, RZ ;  /* 0x00003800e9dd7810 */ /* 0x000fc60007ffe0ff */
        /* <DEDUP_REMOVED lines=14> */
[----:B---34-:R-:W-:Y:S01]  /*14e0*/  IMAD R13, R13, c[0x0][0x208], RZ ;  /* 0x000082000d0d7a24 */ /* 0x018fe200078e02ff */
[----:B------:R-:W-:Y:S01]  /*14f0*/  ISETP.GE.AND P4, PT, R32, c[0x0][0x1d4], PT ;  /* 0x0000750020007a0c */ /* 0x000fe20003f86270 */
[----:B-1----:R-:W-:Y:S01]  /*1500*/  IMAD.WIDE.U32 R14, R236, c[0x0][0x208], RZ ;  /* 0x00008200ec0e7a25 */ /* 0x002fe200078e00ff */
[----:B------:R-:W-:-:S02]  /*1510*/  ISETP.GE.AND P2, PT, R241, c[0x0][0x1d4], PT ;  /* 0x00007500f1007a0c */ /* 0x000fc40003f46270 */
[----:B------:R-:W-:Y:S01]  /*1520*/  ISETP.LT.OR P5, PT, R7, 0x1, P4 ;  /* 0x000000010700780c */ /* 0x000fe200027a1670 */
[----:B------:R-:W-:Y:S02]  /*1530*/  IMAD R13, R236, c[0x0][0x20c], R13 ;  /* 0x00008300ec0d7a24 */ /* 0x000fe400078e020d */
[----:B------:R-:W-:Y:S02]  /*1540*/  IMAD R12, R12, c[0x0][0x218], RZ ;  /* 0x000086000c0c7a24 */ /* 0x000fe400078e02ff */
[----:B------:R-:W-:Y:S02]  /*1550*/  IMAD.IADD R15, R15, 0x1, R13 ;  /* 0x000000010f0f7824 */ /* 0x000fe400078e020d */
[C---:B------:R-:W-:Y:S02]  /*1560*/  IMAD R12, R235.reuse, c[0x0][0x21c], R12 ;  /* 0x00008700eb0c7a24 */ /* 0x040fe400078e020c */
[----:B------:R-:W-:-:S04]  /*1570*/  IMAD.WIDE.U32 R14, R235, c[0x0][0x218], R14 ;  /* 0x00008600eb0e7a25 */ /* 0x000fc800078e000e */
[----:B------:R-:W-:Y:S01]  /*1580*/  IMAD.WIDE R30, R32, 0x2, RZ ;  /* 0x00000002201e7825 */ /* 0x000fe200078e02ff */
[----:B------:R-:W-:-:S03]  /*1590*/  IADD3 R14, P1, R14, UR20, RZ ;  /* 0x000000140e0e7c10 */ /* 0x000fc6000ff3e0ff */
[----:B------:R-:W-:Y:S01]  /*15a0*/  IMAD.SHL.U32 R13, R238, 0x2, RZ ;  /* 0x00000002ee0d7824 */ /* 0x000fe200078e00ff */
[----:B------:R-:W-:Y:S02]  /*15b0*/  IADD3.X R12, R15, UR4, R12, P1, !PT ;  /* 0x000000040f0c7c10 */ /* 0x000fe40008ffe40c */
[----:B------:R-:W-:-:S04]  /*15c0*/  LEA R15, P1, R14, c[0x0][0x1f8], 0x1 ;  /* 0x00007e000e0f7a11 */ /* 0x000fc800078208ff */
[----:B------:R-:W-:Y:S01]  /*15d0*/  LEA.HI.X R14, R14, c[0x0][0x1fc], R12, 0x1, P1 ;  /* 0x00007f000e0e7a11 */ /* 0x000fe200008f0c0c */
[----:B------:R-:W1:Y:S01]  /*15e0*/  SHFL.IDX PT, R22, R15, RZ, 0x181f ;  /* 0x00181fff0f167589 */ /* 0x000e6200000e0000 */
[----:B------:R-:W-:-:S03]  /*15f0*/  SHF.R.S32.HI R12, RZ, 0x1f, R241 ;  /* 0x0000001fff0c7819 */ /* 0x000fc600000114f1 */
[----:B------:R-:W3:Y:S01]  /*1600*/  SHFL.IDX PT, R23, R14, RZ, 0x181f ;  /* 0x00181fff0e177589 */ /* 0x000ee200000e0000 */
[----:B------:R-:W-:-:S03]  /*1610*/  LEA.HI R12, R12, R241, RZ, 0x3 ;  /* 0x000000f10c0c7211 */ /* 0x000fc600078f18ff */
[----:B------:R-:W4:Y:S01]  /*1620*/  SHFL.IDX PT, R20, R15, 0x1, 0x181f ;  /* 0x00381f000f147f89 */ /* 0x000f2200000e0000 */
[----:B------:R-:W-:-:S03]  /*1630*/  LOP3.LUT R12, R12, 0xfffffff8, RZ, 0xc0, !PT ;  /* 0xfffffff80c0c7812 */ /* 0x000fc600078ec0ff */
[----:B------:R-:W5:Y:S02]  /*1640*/  SHFL.IDX PT, R21, R14, 0x1, 0x181f ;  /* 0x00381f000e157f89 */ /* 0x000f6400000e0000 */
[----:B------:R-:W-:Y:S02]  /*1650*/  IMAD.WIDE R34, R12, 0x2, RZ ;  /* 0x000000020c227825 */ /* 0x000fe400078e02ff */
[----:B------:R-:W2:Y:S04]  /*1660*/  SHFL.IDX PT, R12, R15, 0x2, 0x181f ;  /* 0x00581f000f0c7f89 */ /* 0x000ea800000e0000 */
[----:B------:R-:W-:Y:S01]  /*1670*/  SHFL.IDX PT, R15, R15, 0x3, 0x181f ;  /* 0x00781f000f0f7f89 */ /* 0x000fe200000e0000 */
[----:B-1----:R-:W-:-:S05]  /*1680*/  IADD3 R28, P1, R22, R30, RZ ;  /* 0x0000001e161c7210 */ /* 0x002fca0007f3e0ff */
[----:B---3--:R-:W-:Y:S01]  /*1690*/  IMAD.X R29, R23, 0x1, R31, P1 ;  /* 0x00000001171d7824 */ /* 0x008fe200008e061f */
[----:B------:R-:W-:-:S04]  /*16a0*/  ISETP.LT.OR P1, PT, R7, 0x1, P2 ;  /* 0x000000010700780c */ /* 0x000fc80001721670 */
[----:B------:R4:W-:Y:S01]  /*16b0*/  LDGSTS.E.BYPASS.LTC128B.128 [R13+0x100], [R28.64], !P5 ;  /* 0x001000001c0d7fae */ /* 0x0009e2000e901d4e */
[----:B------:R-:W-:-:S05]  /*16c0*/  IADD3 R22, P5, R22, R34, RZ ;  /* 0x0000002216167210 */ /* 0x000fca0007fbe0ff */
[----:B------:R-:W-:Y:S01]  /*16d0*/  IMAD.X R23, R23, 0x1, R35, P5 ;  /* 0x0000000117177824 */ /* 0x000fe200028e0623 */
[----:B------:R-:W-:-:S04]  /*16e0*/  ISETP.LT.OR P5, PT, R7, 0x21, P4 ;  /* 0x000000210700780c */ /* 0x000fc800027a1670 */
[----:B------:R1:W-:Y:S01]  /*16f0*/  LDGSTS.E.BYPASS.LTC128B.128 [R13+0x4100], [R22.64], !P1 ;  /* 0x04100000160d7fae */ /* 0x0003e2000c901d4e */
[----:B----4-:R-:W-:-:S05]  /*1700*/  IADD3 R28, P1, R30, R20, RZ ;  /* 0x000000141e1c7210 */ /* 0x010fca0007f3e0ff */
[----:B-----5:R-:W-:Y:S01]  /*1710*/  IMAD.X R29, R31, 0x1, R21, P1 ;  /* 0x000000011f1d7824 */ /* 0x020fe200008e0615 */
[----:B------:R-:W-:-:S04]  /*1720*/  ISETP.LT.OR P1, PT, R7, 0x21, P2 ;  /* 0x000000210700780c */ /* 0x000fc80001721670 */
[----:B------:R3:W-:Y:S01]  /*1730*/  LDGSTS.E.BYPASS.LTC128B.128 [R13+0x1100], [R28.64], !P5 ;  /* 0x011000001c0d7fae */ /* 0x0007e2000e901d4e */
[----:B------:R-:W-:-:S03]  /*1740*/  IADD3 R20, P5, R34, R20, RZ ;  /* 0x0000001422147210 */ /* 0x000fc60007fbe0ff */
[----:B-1----:R-:W1:Y:S02]  /*1750*/  SHFL.IDX PT, R22, R14, 0x2, 0x181f ;  /* 0x00581f000e167f89 */ /* 0x002e6400000e0000 */
[----:B------:R-:W-:Y:S01]  /*1760*/  IMAD.X R21, R35, 0x1, R21, P5 ;  /* 0x0000000123157824 */ /* 0x000fe200028e0615 */
[C---:B------:R-:W-:Y:S01]  /*1770*/  ISETP.LT.OR P5, PT, R7.reuse, 0x41, P4 ;  /* 0x000000410700780c */ /* 0x040fe200027a1670 */
[----:B------:R-:W4:Y:S01]  /*1780*/  SHFL.IDX PT, R14, R14, 0x3, 0x181f ;  /* 0x00781f000e0e7f89 */ /* 0x000f2200000e0000 */
[----:B------:R-:W-:-:S03]  /*1790*/  ISETP.LT.OR P4, PT, R7, 0x61, P4 ;  /* 0x000000610700780c */ /* 0x000fc60002781670 */
[----:B------:R2:W-:Y:S02]  /*17a0*/  LDGSTS.E.BYPASS.LTC128B.128 [R13+0x5100], [R20.64], !P1 ;  /* 0x05100000140d7fae */ /* 0x0005e4000c901d4e */
[----:B--2---:R-:W-:-:S05]  /*17b0*/  IADD3 R20, P1, R30, R12, RZ ;  /* 0x0000000c1e147210 */ /* 0x004fca0007f3e0ff */
[----:B-1----:R-:W-:Y:S01]  /*17c0*/  IMAD.X R21, R31, 0x1, R22, P1 ;  /* 0x000000011f157824 */ /* 0x002fe200008e0616 */
[----:B---3--:R-:W-:-:S04]  /*17d0*/  IADD3 R28, P1, R34, R12, RZ ;  /* 0x0000000c221c7210 */ /* 0x008fc80007f3e0ff */
[----:B------:R1:W-:Y:S01]  /*17e0*/  LDGSTS.E.BYPASS.LTC128B.128 [R13+0x2100], [R20.64], !P5 ;  /* 0x02100000140d7fae */ /* 0x0003e2000e901d4e */
[----:B------:R-:W-:Y:S01]  /*17f0*/  IMAD.X R29, R35, 0x1, R22, P1 ;  /* 0x00000001231d7824 */ /* 0x000fe200008e0616 */
[C---:B------:R-:W-:Y:S02]  /*1800*/  ISETP.LT.OR P5, PT, R7.reuse, 0x41, P2 ;  /* 0x000000410700780c */ /* 0x040fe400017a1670 */
[----:B------:R-:W-:-:S11]  /*1810*/  ISETP.LT.OR P2, PT, R7, 0x61, P2 ;  /* 0x000000610700780c */ /* 0x000fd60001741670 */
[----:B------:R2:W-:Y:S01]  /*1820*/  LDGSTS.E.BYPASS.LTC128B.128 [R13+0x6100], [R28.64], !P5 ;  /* 0x061000001c0d7fae */ /* 0x0005e2000e901d4e */
[----:B-1----:R-:W-:-:S05]  /*1830*/  IADD3 R20, P1, R30, R15, RZ ;  /* 0x0000000f1e147210 */ /* 0x002fca0007f3e0ff */
[----:B----4-:R-:W-:Y:S01]  /*1840*/  IMAD.X R21, R31, 0x1, R14, P1 ;  /* 0x000000011f157824 */ /* 0x010fe200008e060e */
[----:B------:R-:W-:-:S04]  /*1850*/  IADD3 R22, P1, R34, R15, RZ ;  /* 0x0000000f22167210 */ /* 0x000fc80007f3e0ff */
[----:B------:R2:W-:Y:S01]  /*1860*/  LDGSTS.E.BYPASS.LTC128B.128 [R13+0x3100], [R20.64], !P4 ;  /* 0x03100000140d7fae */ /* 0x0005e2000e101d4e */
[----:B------:R-:W-:-:S05]  /*1870*/  IMAD.X R23, R35, 0x1, R14, P1 ;  /* 0x0000000123177824 */ /* 0x000fca00008e060e */
[----:B------:R2:W-:Y:S03]  /*1880*/  LDGSTS.E.BYPASS.LTC128B.128 [R13+0x7100], [R22.64], !P2 ;  /* 0x07100000160d7fae */ /* 0x0005e6000d101d4e */
.L_x_2165:
[C---:B-1-34-:R-:W-:Y:S01]  /*1890*/  HMMA.16816.F32 R104, R136.reuse, R100, RZ ;  /* 0x000000648868723c */ /* 0x05afe200000018ff */
[C---:B------:R-:W-:Y:S01]  /*18a0*/  IMAD R231, R3.reuse, 0x2, R234 ;  /* 0x0000000203e77824 */ /* 0x040fe200078e02ea */
[----:B------:R-:W-:Y:S01]  /*18b0*/  LDSM.16.M88.4 R116, [R234+0xf100] ;  /* 0x00f10000ea74783b */ /* 0x000fe20000000200 */
[----:B------:R-:W-:Y:S01]  /*18c0*/  IMAD R220, R3, 0x2, R233 ;  /* 0x0000000203dc7824 */ /* 0x000fe200078e02e9 */
[----:B------:R-:W-:Y:S01]  /*18d0*/  UISETP.GE.AND UP0, UPT, UR10, 0x81, UPT ;  /* 0x000000810a00788c */ /* 0x000fe2000bf06270 */
[C---:B------:R-:W-:Y:S01]  /*18e0*/  IADD3 R219, R233.reuse, 0x4000, RZ ;  /* 0x00004000e9db7810 */ /* 0x040fe20007ffe0ff */
[----:B------:R-:W-:Y:S01]  /*18f0*/  LDSM.16.M88.4 R112, [R234+0xf900] ;  /* 0x00f90000ea70783b */ /* 0x000fe20000000200 */
[C---:B------:R-:W-:Y:S01]  /*1900*/  IADD3 R218, R233.reuse, 0x4800, RZ ;  /* 0x00004800e9da7810 */ /* 0x040fe20007ffe0ff */
[----:B------:R-:W-:Y:S01]  /*1910*/  HMMA.16816.F32 R100, R136, R102, RZ ;  /* 0x000000668864723c */ /* 0x000fe200000018ff */
[----:B------:R-:W-:Y:S01]  /*1920*/  IADD3 R217, R233, 0x5000, RZ ;  /* 0x00005000e9d97810 */ /* 0x000fe20007ffe0ff */
[----:B------:R-:W-:Y:S01]  /*1930*/  LDSM.16.M88.4 R108, [R233+0x4000] ;  /* 0x00400000e96c783b */ /* 0x000fe20000000200 */
[----:B------:R-:W-:-:S02]  /*1940*/  PLOP3.LUT P1, PT, PT, PT, UP0, 0x40, 0x0 ;  /* 0x000000000000781c */ /* 0x000fc40003f2e808 */
[C---:B------:R-:W-:Y:S01]  /*1950*/  IADD3 R216, R233.reuse, 0x5800, RZ ;  /* 0x00005800e9d87810 */ /* 0x040fe20007ffe0ff */
[----:B------:R-:W-:Y:S01]  /*1960*/  LDSM.16.M88.4 R124, [R231+0xd900] ;  /* 0x00d90000e77c783b */ /* 0x000fe20000000200 */
[C---:B------:R-:W-:Y:S01]  /*1970*/  IADD3 R215, R233.reuse, 0x6000, RZ ;  /* 0x00006000e9d77810 */ /* 0x040fe20007ffe0ff */
[C---:B------:R-:W-:Y:S01]  /*1980*/  HMMA.16816.F32 R96, R136.reuse, R92, RZ ;  /* 0x0000005c8860723c */ /* 0x040fe200000018ff */
[C---:B------:R-:W-:Y:S01]  /*1990*/  IADD3 R214, R233.reuse, 0x6800, RZ ;  /* 0x00006800e9d67810 */ /* 0x040fe20007ffe0ff */
[----:B------:R-:W-:Y:S01]  /*19a0*/  LDSM.16.M88.4 R120, [R231+0xe100] ;  /* 0x00e10000e778783b */ /* 0x000fe20000000200 */
[C---:B------:R-:W-:Y:S02]  /*19b0*/  IADD3 R213, R233.reuse, 0x7000, RZ ;  /* 0x00007000e9d57810 */ /* 0x040fe40007ffe0ff */
[----:B------:R-:W-:Y:S01]  /*19c0*/  IADD3 R212, R233, 0x7800, RZ ;  /* 0x00007800e9d47810 */ /* 0x000fe20007ffe0ff */
[----:B------:R-:W0:Y:S02]  /*19d0*/  LDGDEPBAR ;  /* 0x00000000000079af */ /* 0x000e240000000000 */
[C---:B------:R-:W-:Y:S08]  /*19e0*/  HMMA.16816.F32 R80, R136.reuse, R76, RZ ;  /* 0x0000004c8850723c */ /* 0x040ff000000018ff */
[C---:B------:R-:W-:Y:S08]  /*19f0*/  HMMA.16816.F32 R72, R136.reuse, R68, RZ ;  /* 0x000000448848723c */ /* 0x040ff000000018ff */
[C---:B------:R-:W-:Y:S08]  /*1a00*/  HMMA.16816.F32 R92, R136.reuse, R94, RZ ;  /* 0x0000005e885c723c */ /* 0x040ff000000018ff */
[C---:B------:R-:W-:Y:S08]  /*1a10*/  HMMA.16816.F32 R76, R136.reuse, R78, RZ ;  /* 0x0000004e884c723c */ /* 0x040ff000000018ff */
[C---:B------:R-:W-:Y:S08]  /*1a20*/  HMMA.16816.F32 R68, R136.reuse, R70, RZ ;  /* 0x000000468844723c */ /* 0x040ff000000018ff */
[C---:B--2---:R-:W-:Y:S08]  /*1a30*/  HMMA.16816.F32 R28, R136.reuse, R24, RZ ;  /* 0x00000018881c723c */ /* 0x044ff000000018ff */
[C---:B------:R-:W-:Y:S08]  /*1a40*/  HMMA.16816.F32 R24, R136.reuse, R26, RZ ;  /* 0x0000001a8818723c */ /* 0x040ff000000018ff */
[C---:B------:R-:W-:Y:S08]  /*1a50*/  HMMA.16816.F32 R20, R136.reuse, R16, RZ ;  /* 0x000000108814723c */ /* 0x040ff000000018ff */
[C---:B------:R-:W-:Y:S08]  /*1a60*/  HMMA.16816.F32 R88, R136.reuse, R84, RZ ;  /* 0x000000548858723c */ /* 0x040ff000000018ff */
[----:B------:R-:W-:Y:S08]  /*1a70*/  HMMA.16816.F32 R16, R136, R18, RZ ;  /* 0x000000128810723c */ /* 0x000ff000000018ff */
[C---:B------:R-:W-:Y:S08]  /*1a80*/  HMMA.16816.F32 R104, R140.reuse, R48, R104 ;  /* 0x000000308c68723c */ /* 0x040ff00000001868 */
[----:B------:R-:W-:Y:S01]  /*1a90*/  HMMA.16816.F32 R100, R140, R50, R100 ;  /* 0x000000328c64723c */ /* 0x000fe20000001864 */
[----:B------:R-:W1:Y:S07]  /*1aa0*/  LDSM.16.M88.4 R48, [R231+0x8100] ;  /* 0x00810000e730783b */ /* 0x000e6e0000000200 */
[----:B------:R-:W-:Y:S08]  /*1ab0*/  HMMA.16816.F32 R84, R136, R86, RZ ;  /* 0x000000568854723c */ /* 0x000ff000000018ff */
        /* <DEDUP_REMOVED lines=9> */
[C---:B------:R-:W-:Y:S08]  /*1b50*/  HMMA.16816.F32 R12, R136.reuse, R8, RZ ;  /* 0x00000008880c723c */ /* 0x040ff000000018ff */
[----:B------:R-:W-:Y:S08]  /*1b60*/  HMMA.16816.F32 R8, R136, R10, RZ ;  /* 0x0000000a8808723c */ /* 0x000ff000000018ff */
        /* <DEDUP_REMOVED lines=8> */
[----:B------:R-:W5:Y:S07]  /*1bf0*/  LDSM.16.M88.4 R52, [R231+0x9100] ;  /* 0x00910000e734783b */ /* 0x000f6e0000000200 */
[C---:B------:R-:W-:Y:S08]  /*1c00*/  HMMA.16816.F32 R12, R140.reuse, R56, R12 ;  /* 0x000000388c0c723c */ /* 0x040ff0000000180c */
[----:B------:R-:W-:Y:S01]  /*1c10*/  HMMA.16816.F32 R8, R140, R58, R8 ;  /* 0x0000003a8c08723c */ /* 0x000fe20000001808 */
        /* <DEDUP_REMOVED lines=9> */
[----:B------:R-:W3:Y:S07]  /*1cb0*/  LDSM.16.M88.4 R40, [R220] ;  /* 0x00000000dc28783b */ /* 0x000eee0000000200 */
        /* <DEDUP_REMOVED lines=10> */
[----:B------:R-:W-:Y:S01]  /*1d60*/  HMMA.16816.F32 R76, R168, R46, R76 ;  /* 0x0000002ea84c723c */ /* 0x000fe2000000184c */
[----:B------:R-:W2:Y:S07]  /*1d70*/  LDSM.16.M88.4 R44, [R220+0x1800] ;  /* 0x00180000dc2c783b */ /* 0x000eae0000000200 */
[C---:B---3--:R-:W-:Y:S08]  /*1d80*/  HMMA.16816.F32 R28, R172.reuse, R40, R28 ;  /* 0x00000028ac1c723c */ /* 0x048ff0000000181c */
[C---:B------:R-:W-:Y:S01]  /*1d90*/  HMMA.16816.F32 R24, R172.reuse, R42, R24 ;  /* 0x0000002aac18723c */ /* 0x040fe20000001818 */
[----:B------:R-:W3:Y:S07]  /*1da0*/  LDSM.16.M88.4 R40, [R220+0x2800] ;  /* 0x00280000dc28783b */ /* 0x000eee0000000200 */
[C---:B----4-:R-:W-:Y:S08]  /*1db0*/  HMMA.16816.F32 R20, R172.reuse, R36, R20 ;  /* 0x00000024ac14723c */ /* 0x050ff00000001814 */
[----:B------:R-:W-:Y:S01]  /*1dc0*/  HMMA.16816.F32 R16, R172, R38, R16 ;  /* 0x00000026ac10723c */ /* 0x000fe20000001810 */
[----:B------:R-:W4:Y:S07]  /*1dd0*/  LDSM.16.M88.4 R36, [R220+0x3000] ;  /* 0x00300000dc24783b */ /* 0x000f2e0000000200 */
[C---:B-----5:R-:W-:Y:S08]  /*1de0*/  HMMA.16816.F32 R72, R168.reuse, R52, R72 ;  /* 0x00000034a848723c */ /* 0x060ff00000001848 */
[----:B------:R-:W-:Y:S01]  /*1df0*/  HMMA.16816.F32 R68, R168, R54, R68 ;  /* 0x00000036a844723c */ /* 0x000fe20000001844 */
[----:B------:R-:W5:Y:S07]  /*1e00*/  LDSM.16.M88.4 R52, [R220+0x2000] ;  /* 0x00200000dc34783b */ /* 0x000f6e0000000200 */
        /* <DEDUP_REMOVED lines=56> */
[----:B------:R-:W2:Y:S07]  /*2190*/  LDSM.16.M88.4 R60, [R220+0x4800] ;  /* 0x00480000dc3c783b */ /* 0x000eae0000000200 */
[C---:B------:R-:W-:Y:S08]  /*21a0*/  HMMA.16816.F32 R88, R180.reuse, R56, R88 ;  /* 0x00000038b458723c */ /* 0x040ff00000001858 */
[C---:B------:R-:W-:Y:S01]  /*21b0*/  HMMA.16816.F32 R84, R180.reuse, R58, R84 ;  /* 0x0000003ab454723c */ /* 0x040fe20000001854 */
[----:B------:R-:W3:Y:S07]  /*21c0*/  LDSM.16.M88.4 R56, [R220+0x5000] ;  /* 0x00500000dc38783b */ /* 0x000eee0000000200 */
        /* <DEDUP_REMOVED lines=32> */
[C---:B-----5:R-:W-:Y:S08]  /*23d0*/  HMMA.16816.F32 R104, R188.reuse, R52, R104 ;  /* 0x00000034bc68723c */ /* 0x060ff00000001868 */
[C---:B------:R-:W-:Y:S08]  /*23e0*/  HMMA.16816.F32 R100, R188.reuse, R54, R100 ;  /* 0x00000036bc64723c */ /* 0x040ff00000001864 */
[C---:B-1----:R-:W-:Y:S08]  /*23f0*/  HMMA.16816.F32 R96, R188.reuse, R48, R96 ;  /* 0x00000030bc60723c */ /* 0x042ff00000001860 */
[C---:B------:R-:W-:Y:S08]  /*2400*/  HMMA.16816.F32 R92, R188.reuse, R50, R92 ;  /* 0x00000032bc5c723c */ /* 0x040ff0000000185c */
[C---:B--2---:R-:W-:Y:S08]  /*2410*/  HMMA.16816.F32 R88, R188.reuse, R44, R88 ;  /* 0x0000002cbc58723c */ /* 0x044ff00000001858 */
[C---:B------:R-:W-:Y:S08]  /*2420*/  HMMA.16816.F32 R84, R188.reuse, R46, R84 ;  /* 0x0000002ebc54723c */ /* 0x040ff00000001854 */
[C---:B---3--:R-:W-:Y:S08]  /*2430*/  HMMA.16816.F32 R80, R188.reuse, R40, R80 ;  /* 0x00000028bc50723c */ /* 0x048ff00000001850 */
[C---:B------:R-:W-:Y:S08]  /*2440*/  HMMA.16816.F32 R76, R188.reuse, R42, R76 ;  /* 0x0000002abc4c723c */ /* 0x040ff0000000184c */
[C---:B----4-:R-:W-:Y:S08]  /*2450*/  HMMA.16816.F32 R72, R188.reuse, R36, R72 ;  /* 0x00000024bc48723c */ /* 0x050ff00000001848 */
[----:B------:R-:W-:Y:S01]  /*2460*/  HMMA.16816.F32 R68, R188, R38, R68 ;  /* 0x00000026bc44723c */ /* 0x000fe20000001844 */
[----:B------:R-:W-:Y:S06]  /*2470*/  BAR.SYNC.DEFER_BLOCKING 0x0 ;  /* 0x0000000000007b1d */ /* 0x000fec0000010000 */
[----:B------:R-:W-:Y:S05]  /*2480*/  @P1 BRA `(.L_x_2166) ;  /* 0x000004a000001947 */ /* 0x000fea0003800000 */
[----:B------:R-:W-:Y:S01]  /*2490*/  ULEA UR5, UR8, UR11, 0x7 ;  /* 0x0000000b08057291 */ /* 0x000fe2000f8e383f */
        /* <DEDUP_REMOVED lines=15> */
[----:B------:R-:W-:Y:S01]  /*2590*/  IMAD.WIDE R42, R32, 0x2, RZ ;  /* 0x00000002202a7825 */ /* 0x000fe200078e02ff */
[C---:B------:R-:W-:Y:S02]  /*25a0*/  ISETP.NE.U32.AND P5, PT, R6.reuse, RZ, PT ;  /* 0x000000ff0600720c */ /* 0x040fe40003fa5070 */
[----:B------:R-:W-:Y:S01]  /*25b0*/  IADD3 R7, -R39, 0x10, RZ ;  /* 0x0000001027077810 */ /* 0x000fe20007ffe1ff */
[----:B------:R-:W-:Y:S01]  /*25c0*/  IMAD R236, R3, c[0x0][0x2b8], R236 ;  /* 0x0000ae0003ec7a24 */ /* 0x000fe200078e02ec */
[----:B------:R-:W-:Y:S02]  /*25d0*/  IADD3 R6, -R6, 0x10, RZ ;  /* 0x0000001006067810 */ /* 0x000fe40007ffe1ff */
[----:B------:R-:W-:-:S02]  /*25e0*/  LOP3.LUT R7, R7, 0xf, RZ, 0xc0, !PT ;  /* 0x0000000f07077812 */ /* 0x000fc400078ec0ff */
[----:B------:R-:W-:Y:S02]  /*25f0*/  SHF.R.S32.HI R3, RZ, 0x1f, R236 ;  /* 0x0000001fff037819 */ /* 0x000fe400000114ec */
[----:B------:R-:W-:-:S03]  /*2600*/  LOP3.LUT R6, R6, 0xf, RZ, 0xc0, !PT ;  /* 0x0000000f06067812 */ /* 0x000fc600078ec0ff */
[----:B------:R-:W-:-:S04]  /*2610*/  IMAD R3, R3, c[0x0][0x1e0], RZ ;  /* 0x0000780003037a24 */ /* 0x000fc800078e02ff */
[C---:B------:R-:W-:Y:S02]  /*2620*/  IMAD R3, R236.reuse, c[0x0][0x1e4], R3 ;  /* 0x00007900ec037a24 */ /* 0x040fe400078e0203 */
[----:B-1----:R-:W-:-:S04]  /*2630*/  IMAD.WIDE.U32 R34, R236, c[0x0][0x1e0], RZ ;  /* 0x00007800ec227a25 */ /* 0x002fc800078e00ff */
        /* <DEDUP_REMOVED lines=9> */
[----:B------:R-:W1:Y:S01]  /*26d0*/  SHFL.IDX PT, R35, R33, 0x2, 0x181f ;  /* 0x00581f0021237f89 */ /* 0x000e6200000e0000 */
[----:B------:R-:W-:-:S03]  /*26e0*/  SHF.R.S32.HI R3, RZ, 0x1f, R241 ;  /* 0x0000001fff037819 */ /* 0x000fc600000114f1 */
[----:B------:R-:W2:Y:S01]  /*26f0*/  SHFL.IDX PT, R40, R33, RZ, 0x181f ;  /* 0x00181fff21287589 */ /* 0x000ea200000e0000 */
[----:B------:R-:W-:-:S03]  /*2700*/  LEA.HI R3, R3, R241, RZ, 0x3 ;  /* 0x000000f103037211 */ /* 0x000fc600078f18ff */
[----:B------:R-:W3:Y:S01]  /*2710*/  SHFL.IDX PT, R36, R48, 0x2, 0x181f ;  /* 0x00581f0030247f89 */ /* 0x000ee200000e0000 */
[----:B------:R-:W-:-:S03]  /*2720*/  LOP3.LUT R3, R3, 0xfffffff8, RZ, 0xc0, !PT ;  /* 0xfffffff803037812 */ /* 0x000fc600078ec0ff */
[----:B------:R-:W4:Y:S04]  /*2730*/  SHFL.IDX PT, R37, R33, 0x1, 0x181f ;  /* 0x00381f0021257f89 */ /* 0x000f2800000e0000 */
[----:B------:R-:W5:Y:S04]  /*2740*/  SHFL.IDX PT, R41, R48, RZ, 0x181f ;  /* 0x00181fff30297589 */ /* 0x000f6800000e0000 */
[----:B------:R-:W5:Y:S04]  /*2750*/  SHFL.IDX PT, R38, R48, 0x1, 0x181f ;  /* 0x00381f0030267f89 */ /* 0x000f6800000e0000 */
[----:B------:R-:W5:Y:S01]  /*2760*/  SHFL.IDX PT, R33, R33, 0x3, 0x181f ;  /* 0x00781f0021217f89 */ /* 0x000f6200000e0000 */
[----:B-1----:R-:W-:-:S03]  /*2770*/  IADD3 R50, P4, R42, R35, RZ ;  /* 0x000000232a327210 */ /* 0x002fc60007f9e0ff */
[----:B------:R1:W1:Y:S01]  /*2780*/  SHFL.IDX PT, R34, R48, 0x3, 0x181f ;  /* 0x00781f0030227f89 */ /* 0x00026200000e0000 */
[C---:B--2---:R-:W-:Y:S01]  /*2790*/  IADD3 R46, P2, R42.reuse, R40, RZ ;  /* 0x000000282a2e7210 */ /* 0x044fe20007f5e0ff */
[----:B---3--:R-:W-:Y:S01]  /*27a0*/  IMAD.X R51, R43, 0x1, R36, P4 ;  /* 0x000000012b337824 */ /* 0x008fe200020e0624 */
[----:B----4-:R-:W-:-:S03]  /*27b0*/  IADD3 R44, P1, R42, R37, RZ ;  /* 0x000000252a2c7210 */ /* 0x010fc60007f3e0ff */
[C---:B-----5:R-:W-:Y:S02]  /*27c0*/  IMAD.X R47, R43.reuse, 0x1, R41, P2 ;  /* 0x000000012b2f7824 */ /* 0x060fe400010e0629 */
[----:B------:R-:W-:Y:S01]  /*27d0*/  IMAD.X R45, R43, 0x1, R38, P1 ;  /* 0x000000012b2d7824 */ /* 0x000fe200008e0626 */
[----:B------:R-:W-:Y:S01]  /*27e0*/  IADD3 R42, P2, P1, R7, R33, R42 ;  /* 0x00000021072a7210 */ /* 0x000fe2000795e02a */
[----:B-1----:R-:W-:-:S03]  /*27f0*/  IMAD.WIDE R48, R3, 0x2, RZ ;  /* 0x0000000203307825 */ /* 0x002fc600078e02ff */
[----:B------:R-:W-:Y:S01]  /*2800*/  IADD3.X R43, RZ, R34, R43, P2, P1 ;  /* 0x00000022ff2b7210 */ /* 0x000fe200017e242b */
[----:B------:R-:W-:Y:S01]  /*2810*/  IMAD.SHL.U32 R3, R238, 0x2, RZ ;  /* 0x00000002ee037824 */ /* 0x000fe200078e00ff */
[C---:B------:R-:W-:Y:S02]  /*2820*/  IADD3 R40, P4, R48.reuse, R40, RZ ;  /* 0x0000002830287210 */ /* 0x040fe40007f9e0ff */
[C---:B------:R-:W-:Y:S02]  /*2830*/  IADD3 R52, P1, R48.reuse, R37, RZ ;  /* 0x0000002530347210 */ /* 0x040fe40007f3e0ff */
[----:B------:R1:W-:Y:S01]  /*2840*/  LDGSTS.E.BYPASS.LTC128B.128 [R3+0x8100], [R46.64], !P0 ;  /* 0x081000002e037fae */ /* 0x0003e2000c101d4e */
[C---:B------:R-:W-:Y:S01]  /*2850*/  IMAD.X R41, R49.reuse, 0x1, R41, P4 ;  /* 0x0000000131297824 */ /* 0x040fe200020e0629 */
[----:B------:R-:W-:Y:S01]  /*2860*/  IADD3 R54, P4, R48, R35, RZ ;  /* 0x0000002330367210 */ /* 0x000fe20007f9e0ff */
[----:B------:R-:W-:Y:S01]  /*2870*/  IMAD.X R53, R49, 0x1, R38, P1 ;  /* 0x0000000131357824 */ /* 0x000fe200008e0626 */
[----:B------:R-:W-:-:S02]  /*2880*/  IADD3 R6, P2, P1, R6, R33, R48 ;  /* 0x0000002106067210 */ /* 0x000fc4000795e030 */
[----:B------:R1:W-:Y:S01]  /*2890*/  LDGSTS.E.BYPASS.LTC128B.128 [R3+0xc100], [R40.64], !P3 ;  /* 0x0c10000028037fae */ /* 0x0003e2000d901d4e */
[----:B------:R-:W-:Y:S01]  /*28a0*/  IMAD.X R55, R49, 0x1, R36, P4 ;  /* 0x0000000131377824 */ /* 0x000fe200020e0624 */
[----:B------:R-:W-:Y:S02]  /*28b0*/  ISETP.NE.U32.AND P4, PT, R39, RZ, PT ;  /* 0x000000ff2700720c */ /* 0x000fe40003f85070 */
[----:B------:R-:W-:Y:S01]  /*28c0*/  IADD3.X R7, RZ, R34, R49, P2, P1 ;  /* 0x00000022ff077210 */ /* 0x000fe200017e2431 */
[----:B------:R1:W-:Y:S04]  /*28d0*/  LDGSTS.E.BYPASS.LTC128B.128 [R3+0x9100], [R44.64], !P0 ;  /* 0x091000002c037fae */ /* 0x0003e8000c101d4e */
[----:B------:R1:W-:Y:S04]  /*28e0*/  LDGSTS.E.BYPASS.LTC128B.128 [R3+0xd100], [R52.64], !P3 ;  /* 0x0d10000034037fae */ /* 0x0003e8000d901d4e */
[----:B------:R1:W-:Y:S04]  /*28f0*/  LDGSTS.E.BYPASS.LTC128B.128 [R3+0xa100], [R50.64], !P0 ;  /* 0x0a10000032037fae */ /* 0x0003e8000c101d4e */
[----:B------:R1:W-:Y:S04]  /*2900*/  LDGSTS.E.BYPASS.LTC128B.128 [R3+0xe100], [R54.64], !P3 ;  /* 0x0e10000036037fae */ /* 0x0003e8000d901d4e */
[----:B------:R1:W-:Y:S04]  /*2910*/  LDGSTS.E.BYPASS.LTC128B.128.ZFILL [R3+0xb100], [R42.64], P4 ;  /* 0x0b1000002a037fae */ /* 0x0003e8000a141d4e */
[----:B------:R1:W-:Y:S02]  /*2920*/  LDGSTS.E.BYPASS.LTC128B.128.ZFILL [R3+0xf100], [R6.64], P5 ;  /* 0x0f10000006037fae */ /* 0x0003e4000a941d4e */
.L_x_2166:
[----:B------:R-:W-:Y:S01]  /*2930*/  SHF.R.S32.HI R242, RZ, 0x1f, R5 ;  /* 0x0000001ffff27819 */ /* 0x000fe20000011405 */
[----:B------:R-:W-:Y:S01]  /*2940*/  IMAD.MOV.U32 R36, RZ, RZ, -0x2 ;  /* 0xfffffffeff247424 */ /* 0x000fe200078e00ff */
[----:B------:R-:W0:Y:S01]  /*2950*/  LDGDEPBAR ;  /* 0x00000000000079af */ /* 0x000e220000000000 */
[----:B------:R-:W-:Y:S01]  /*2960*/  IMAD.SHL.U32 R232, R4, 0x2, RZ ;  /* 0x0000000204e87824 */ /* 0x000fe200078e00ff */
[----:B------:R-:W-:-:S03]  /*2970*/  LEA.HI R242, R242, R5, RZ, 0x2 ;  /* 0x00000005f2f27211 */ /* 0x000fc600078f10ff */
[--C-:B------:R-:W-:Y:S01]  /*2980*/  IMAD R230, R2, 0x2, R232.reuse ;  /* 0x0000000202e67824 */ /* 0x100fe200078e02e8 */
[----:B-1----:R-:W-:Y:S01]  /*2990*/  LOP3.LUT R3, R242, 0x7ffffffc, RZ, 0xc0, !PT ;  /* 0x7ffffffcf2037812 */ /* 0x002fe200078ec0ff */
[C---:B------:R-:W-:Y:S01]  /*29a0*/  IMAD R229, R0.reuse, 0x2, R232 ;  /* 0x0000000200e57824 */ /* 0x040fe200078e02e8 */
[----:B------:R-:W-:Y:S01]  /*29b0*/  LDSM.16.MT88.4 R124, [R232+0x100] ;  /* 0x00010000e87c783b */ /* 0x000fe20000004200 */
[----:B------:R-:W-:Y:S02]  /*29c0*/  IMAD R228, R0, 0x2, R230 ;  /* 0x0000000200e47824 */ /* 0x000fe400078e02e6 */
[----:B------:R-:W-:Y:S01]  /*29d0*/  IMAD.IADD R3, R5, 0x1, -R3 ;  /* 0x0000000105037824 */ /* 0x000fe200078e0a03 */
[----:B------:R-:W-:Y:S03]  /*29e0*/  LDSM.16.MT88.4 R108, [R229+0x4100] ;  /* 0x00410000e56c783b */ /* 0x000fe60000004200 */
[----:B------:R-:W-:-:S05]  /*29f0*/  IMAD R36, R3, R36, UR17 ;  /* 0x0000001103247e24 */ /* 0x000fca000f8e0224 */
[C---:B------:R-:W-:Y:S02]  /*2a00*/  ISETP.GT.AND P1, PT, R36.reuse, 0x1, PT ;  /* 0x000000012400780c */ /* 0x040fe40003f24270 */
[C---:B------:R-:W-:Y:S02]  /*2a10*/  ISETP.GT.AND P4, PT, R36.reuse, RZ, PT ;  /* 0x000000ff2400720c */ /* 0x040fe40003f84270 */
[----:B------:R-:W-:Y:S02]  /*2a20*/  FSEL R5, R31, -INF , P1 ;  /* 0xff8000001f057808 */ /* 0x000fe40000800000 */
[----:B------:R-:W-:Y:S02]  /*2a30*/  FSEL R7, R29, -INF , P1 ;  /* 0xff8000001d077808 */ /* 0x000fe40000800000 */
[----:B------:R-:W-:Y:S02]  /*2a40*/  ISETP.GT.AND P1, PT, R36, 0x9, PT ;  /* 0x000000092400780c */ /* 0x000fe40003f24270 */
[----:B------:R-:W-:-:S02]  /*2a50*/  FSEL R6, R30, -INF , P4 ;  /* 0xff8000001e067808 */ /* 0x000fc40002000000 */
[----:B------:R-:W-:Y:S02]  /*2a60*/  FSEL R27, R27, -INF , P1 ;  /* 0xff8000001b1b7808 */ /* 0x000fe40000800000 */
[----:B------:R-:W-:Y:S02]  /*2a70*/  FSEL R25, R25, -INF , P1 ;  /* 0xff80000019197808 */ /* 0x000fe40000800000 */
[----:B------:R-:W-:Y:S02]  /*2a80*/  FSEL R3, R28, -INF , P4 ;  /* 0xff8000001c037808 */ /* 0x000fe40002000000 */
[C---:B------:R-:W-:Y:S02]  /*2a90*/  ISETP.GT.AND P1, PT, R36.reuse, 0x11, PT ;  /* 0x000000112400780c */ /* 0x040fe40003f24270 */
[----:B------:R-:W-:Y:S02]  /*2aa0*/  ISETP.GT.AND P4, PT, R36, 0x10, PT ;  /* 0x000000102400780c */ /* 0x000fe40003f84270 */
[----:B------:R-:W-:-:S02]  /*2ab0*/  FSEL R23, R23, -INF , P1 ;  /* 0xff80000017177808 */ /* 0x000fc40000800000 */
        /* <DEDUP_REMOVED lines=8> */
[----:B------:R-:W-:Y:S02]  /*2b40*/  ISETP.GT.AND P1, PT, R36, 0x28, PT ;  /* 0x000000282400780c */ /* 0x000fe40003f24270 */
[----:B------:R-:W-:Y:S02]  /*2b50*/  FSEL R30, R12, -INF , P4 ;  /* 0xff8000000c1e7808 */ /* 0x000fe40002000000 */
[----:B------:R-:W-:Y:S02]  /*2b60*/  FSEL R24, R24, -INF , P2 ;  /* 0xff80000018187808 */ /* 0x000fe40001000000 */
[----:B------:R-:W-:-:S02]  /*2b70*/  FMNMX.FTZ R12, R3, R7, !PT ;  /* 0x00000007030c7209 */ /* 0x000fc40007810000 */
[----:B------:R-:W-:Y:S02]  /*2b80*/  FSEL R199, R10, -INF , P1 ;  /* 0xff8000000ac77808 */ /* 0x000fe40000800000 */
[----:B------:R-:W-:Y:S02]  /*2b90*/  FMNMX.FTZ R10, R24, R12, !PT ;  /* 0x0000000c180a7209 */ /* 0x000fe40007810000 */
[----:B------:R-:W-:Y:S02]  /*2ba0*/  FSEL R26, R26, -INF , P2 ;  /* 0xff8000001a1a7808 */ /* 0x000fe40001000000 */
[----:B------:R-:W-:Y:S02]  /*2bb0*/  FSEL R29, R8, -INF , P1 ;  /* 0xff800000081d7808 */ /* 0x000fe40000800000 */
[----:B------:R-:W-:Y:S02]  /*2bc0*/  ISETP.GT.AND P2, PT, R36, 0x18, PT ;  /* 0x000000182400780c */ /* 0x000fe40003f44270 */
[----:B------:R-:W-:-:S02]  /*2bd0*/  FMNMX.FTZ R8, R25, R10, !PT ;  /* 0x0000000a19087209 */ /* 0x000fc40007810000 */
[----:B------:R-:W-:Y:S02]  /*2be0*/  FSEL R35, R18, -INF , P2 ;  /* 0xff80000012237808 */ /* 0x000fe40001000000 */
[----:B------:R-:W-:Y:S02]  /*2bf0*/  FSEL R16, R16, -INF , P2 ;  /* 0xff80000010107808 */ /* 0x000fe40001000000 */
[----:B------:R-:W-:Y:S02]  /*2c00*/  FMNMX.FTZ R8, R20, R8, !PT ;  /* 0x0000000814087209 */ /* 0x000fe40007810000 */
[----:B------:R-:W-:Y:S02]  /*2c10*/  ISETP.GT.AND P2, PT, R36, 0x21, PT ;  /* 0x000000212400780c */ /* 0x000fe40003f44270 */
[----:B------:R-:W-:Y:S02]  /*2c20*/  FMNMX.FTZ R8, R21, R8, !PT ;  /* 0x0000000815087209 */ /* 0x000fe40007810000 */
[----:B------:R-:W-:-:S02]  /*2c30*/  FSEL R200, R15, -INF , P2 ;  /* 0xff8000000fc87808 */ /* 0x000fc40001000000 */
[----:B------:R-:W-:Y:S02]  /*2c40*/  FSEL R28, R13, -INF , P2 ;  /* 0xff8000000d1c7808 */ /* 0x000fe40001000000 */
[----:B------:R-:W-:Y:S02]  /*2c50*/  ISETP.GT.AND P2, PT, R36, 0x29, PT ;  /* 0x000000292400780c */ /* 0x000fe40003f44270 */
[----:B------:R-:W-:Y:S02]  /*2c60*/  FMNMX.FTZ R8, R16, R8, !PT ;  /* 0x0000000810087209 */ /* 0x000fe40007810000 */
[----:B------:R-:W-:Y:S02]  /*2c70*/  FSEL R33, R9, -INF , P2 ;  /* 0xff80000009217808 */ /* 0x000fe40001000000 */
[----:B------:R-:W-:Y:S02]  /*2c80*/  FMNMX.FTZ R9, R6, R5, !PT ;  /* 0x0000000506097209 */ /* 0x000fe40007810000 */
[----:B------:R-:W-:-:S02]  /*2c90*/  FMNMX.FTZ R8, R17, R8, !PT ;  /* 0x0000000811087209 */ /* 0x000fc40007810000 */
[----:B------:R-:W-:Y:S02]  /*2ca0*/  FMNMX.FTZ R9, R26, R9, !PT ;  /* 0x000000091a097209 */ /* 0x000fe40007810000 */
[----:B------:R-:W-:Y:S02]  /*2cb0*/  FMNMX.FTZ R8, R30, R8, !PT ;  /* 0x000000081e087209 */ /* 0x000fe40007810000 */
[----:B------:R-:W-:Y:S02]  /*2cc0*/  FMNMX.FTZ R9, R27, R9, !PT ;  /* 0x000000091b097209 */ /* 0x000fe40007810000 */
[----:B------:R-:W-:Y:S02]  /*2cd0*/  FMNMX.FTZ R8, R28, R8, !PT ;  /* 0x000000081c087209 */ /* 0x000fe40007810000 */
[----:B------:R-:W-:Y:S02]  /*2ce0*/  FSEL R34, R14, -INF , P4 ;  /* 0xff8000000e227808 */ /* 0x000fe40002000000 */
[----:B------:R-:W-:Y:S01]  /*2cf0*/  FMNMX.FTZ R9, R22, R9, !PT ;  /* 0x0000000916097209 */ /* 0x000fe20007810000 */
[----:B------:R-:W-:Y:S01]  /*2d00*/  LDSM.16.MT88.4 R12, [R228+0x900] ;  /* 0x00090000e40c783b */ /* 0x000fe20000004200 */
[----:B------:R-:W-:-:S02]  /*2d10*/  ISETP.GT.AND P4, PT, R36, 0x30, PT ;  /* 0x000000302400780c */ /* 0x000fc40003f84270 */
[----:B------:R-:W-:Y:S02]  /*2d20*/  FMNMX.FTZ R8, R29, R8, !PT ;  /* 0x000000081d087209 */ /* 0x000fe40007810000 */
        /* <DEDUP_REMOVED lines=9> */
[----:B------:R-:W-:Y:S02]  /*2dc0*/  FSEL R148, R107, -INF , P2 ;  /* 0xff8000006b947808 */ /* 0x000fe40001000000 */
[----:B------:R-:W-:-:S02]  /*2dd0*/  ISETP.GT.AND P2, PT, R36, 0x39, PT ;  /* 0x000000392400780c */ /* 0x000fc40003f44270 */
[----:B------:R-:W-:Y:S02]  /*2de0*/  FMNMX.FTZ R9, R31, R9, !PT ;  /* 0x000000091f097209 */ /* 0x000fe40007810000 */
[----:B------:R-:W-:Y:S02]  /*2df0*/  FSEL R145, R100, -INF , P1 ;  /* 0xff80000064917808 */ /* 0x000fe40000800000 */
[----:B------:R-:W-:Y:S02]  /*2e00*/  FMNMX.FTZ R8, R135, R8, !PT ;  /* 0x0000000887087209 */ /* 0x000fe40007810000 */
[----:B------:R-:W-:Y:S02]  /*2e10*/  FSEL R196, R103, -INF , P2 ;  /* 0xff80000067c47808 */ /* 0x000fe40001000000 */
[----:B------:R-:W-:Y:S02]  /*2e20*/  FSEL R144, R101, -INF , P2 ;  /* 0xff80000065907808 */ /* 0x000fe40001000000 */
[----:B------:R-:W-:-:S02]  /*2e30*/  FMNMX.FTZ R9, R34, R9, !PT ;  /* 0x0000000922097209 */ /* 0x000fc40007810000 */
[----:B------:R-:W-:Y:S02]  /*2e40*/  ISETP.GT.AND P2, PT, R36, 0x40, PT ;  /* 0x000000402400780c */ /* 0x000fe40003f44270 */
[----:B------:R-:W-:Y:S02]  /*2e50*/  FMNMX.FTZ R8, R145, R8, !PT ;  /* 0x0000000891087209 */ /* 0x000fe40007810000 */
[----:B------:R-:W-:Y:S02]  /*2e60*/  FSEL R197, R102, -INF , P1 ;  /* 0xff80000066c57808 */ /* 0x000fe40000800000 */
[----:B------:R-:W-:Y:S01]  /*2e70*/  FMNMX.FTZ R9, R200, R9, !PT ;  /* 0x00000009c8097209 */ /* 0x000fe20007810000 */
[----:B------:R-:W-:Y:S01]  /*2e80*/  LDSM.16.MT88.4 R100, [R230+0x4100] ;  /* 0x00410000e664783b */ /* 0x000fe20000004200 */
[----:B------:R-:W-:Y:S02]  /*2e90*/  ISETP.GT.AND P1, PT, R36, 0x41, PT ;  /* 0x000000412400780c */ /* 0x000fe40003f24270 */
[----:B------:R-:W-:-:S02]  /*2ea0*/  FSEL R195, R96, -INF , P2 ;  /* 0xff80000060c37808 */ /* 0x000fc40001000000 */
[----:B------:R-:W-:Y:S02]  /*2eb0*/  FMNMX.FTZ R8, R144, R8, !PT ;  /* 0x0000000890087209 */ /* 0x000fe40007810000 */
[----:B------:R-:W-:Y:S02]  /*2ec0*/  FSEL R158, R98, -INF , P2 ;  /* 0xff800000629e7808 */ /* 0x000fe40001000000 */
[----:B------:R-:W-:Y:S02]  /*2ed0*/  FMNMX.FTZ R9, R199, R9, !PT ;  /* 0x00000009c7097209 */ /* 0x000fe40007810000 */
[----:B------:R-:W-:Y:S02]  /*2ee0*/  FSEL R157, R97, -INF , P1 ;  /* 0xff800000619d7808 */ /* 0x000fe40000800000 */
[----:B------:R-:W-:Y:S02]  /*2ef0*/  ISETP.GT.AND P2, PT, R36, 0x48, PT ;  /* 0x000000482400780c */ /* 0x000fe40003f44270 */
[----:B------:R-:W-:-:S02]  /*2f00*/  FMNMX.FTZ R8, R195, R8, !PT ;  /* 0x00000008c3087209 */ /* 0x000fc40007810000 */
[----:B------:R-:W-:Y:S02]  /*2f10*/  FSEL R147, R106, -INF , P4 ;  /* 0xff8000006a937808 */ /* 0x000fe40002000000 */
[----:B------:R-:W-:Y:S02]  /*2f20*/  FSEL R159, R99, -INF , P1 ;  /* 0xff800000639f7808 */ /* 0x000fe40000800000 */
[----:B------:R-:W-:Y:S01]  /*2f30*/  FMNMX.FTZ R9, R198, R9, !PT ;  /* 0x00000009c6097209 */ /* 0x000fe20007810000 */
[----:B------:R-:W-:Y:S01]  /*2f40*/  LDSM.16.MT88.4 R96, [R232+0x4100] ;  /* 0x00410000e860783b */ /* 0x000fe20000004200 */
[----:B------:R-:W-:Y:S02]  /*2f50*/  ISETP.GT.AND P1, PT, R36, 0x49, PT ;  /* 0x000000492400780c */ /* 0x000fe40003f24270 */
[----:B------:R-:W-:Y:S02]  /*2f60*/  FSEL R194, R92, -INF , P2 ;  /* 0xff8000005cc27808 */ /* 0x000fe40001000000 */
[----:B------:R-:W-:-:S02]  /*2f70*/  FMNMX.FTZ R8, R157, R8, !PT ;  /* 0x000000089d087209 */ /* 0x000fc40007810000 */
[----:B------:R-:W-:Y:S02]  /*2f80*/  FSEL R161, R94, -INF , P2 ;  /* 0xff8000005ea17808 */ /* 0x000fe40001000000 */
[----:B------:R-:W-:Y:S02]  /*2f90*/  FMNMX.FTZ R9, R147, R9, !PT ;  /* 0x0000000993097209 */ /* 0x000fe40007810000 */
[----:B------:R-:W-:Y:S02]  /*2fa0*/  FSEL R156, R93, -INF , P1 ;  /* 0xff8000005d9c7808 */ /* 0x000fe40000800000 */
[----:B------:R-:W-:Y:S02]  /*2fb0*/  ISETP.GT.AND P2, PT, R36, 0x50, PT ;  /* 0x000000502400780c */ /* 0x000fe40003f44270 */
[----:B------:R-:W-:Y:S02]  /*2fc0*/  FMNMX.FTZ R8, R194, R8, !PT ;  /* 0x00000008c2087209 */ /* 0x000fe40007810000 */
[----:B------:R-:W-:-:S02]  /*2fd0*/  FSEL R162, R95, -INF , P1 ;  /* 0xff8000005fa27808 */ /* 0x000fc40000800000 */
[----:B------:R-:W-:Y:S02]  /*2fe0*/  FMNMX.FTZ R9, R148, R9, !PT ;  /* 0x0000000994097209 */ /* 0x000fe40007810000 */
[----:B------:R-:W-:Y:S02]  /*2ff0*/  ISETP.GT.AND P1, PT, R36, 0x51, PT ;  /* 0x000000512400780c */ /* 0x000fe40003f24270 */
[----:B------:R-:W-:Y:S02]  /*3000*/  FSEL R193, R88, -INF , P2 ;  /* 0xff80000058c17808 */ /* 0x000fe40001000000 */
[----:B------:R-:W-:Y:S02]  /*3010*/  FMNMX.FTZ R8, R156, R8, !PT ;  /* 0x000000089c087209 */ /* 0x000fe40007810000 */
[----:B------:R-:W-:Y:S02]  /*3020*/  FSEL R165, R90, -INF , P2 ;  /* 0xff8000005aa57808 */ /* 0x000fe40001000000 */
[----:B------:R-:W-:-:S02]  /*3030*/  FMNMX.FTZ R9, R197, R9, !PT ;  /* 0x00000009c5097209 */ /* 0x000fc40007810000 */
[----:B------:R-:W-:Y:S02]  /*3040*/  FSEL R192, R89, -INF , P1 ;  /* 0xff80000059c07808 */ /* 0x000fe40000800000 */
[----:B------:R-:W-:Y:S02]  /*3050*/  ISETP.GT.AND P2, PT, R36, 0x58, PT ;  /* 0x000000582400780c */ /* 0x000fe40003f44270 */
[----:B------:R-:W-:Y:S02]  /*3060*/  FMNMX.FTZ R8, R193, R8, !PT ;  /* 0x00000008c1087209 */ /* 0x000fe40007810000 */
[----:B------:R-:W-:Y:S02]  /*3070*/  FSEL R164, R91, -INF , P1 ;  /* 0xff8000005ba47808 */ /* 0x000fe40000800000 */
[----:B------:R-:W-:Y:S01]  /*3080*/  FMNMX.FTZ R9, R196, R9, !PT ;  /* 0x00000009c4097209 */ /* 0x000fe20007810000 */
[----:B------:R-:W-:Y:S01]  /*3090*/  LDSM.16.MT88.4 R88, [R228+0x100] ;  /* 0x00010000e458783b */ /* 0x000fe20000004200 */
[----:B------:R-:W-:-:S02]  /*30a0*/  ISETP.GT.AND P1, PT, R36, 0x59, PT ;  /* 0x000000592400780c */ /* 0x000fc40003f24270 */
[----:B------:R-:W-:Y:S02]  /*30b0*/  FSEL R167, R84, -INF , P2 ;  /* 0xff80000054a77808 */ /* 0x000fe40001000000 */
[----:B------:R-:W-:Y:S02]  /*30c0*/  FMNMX.FTZ R8, R192, R8, !PT ;  /* 0x00000008c0087209 */ /* 0x000fe40007810000 */
[----:B------:R-:W-:Y:S02]  /*30d0*/  FSEL R163, R86, -INF , P2 ;  /* 0xff80000056a37808 */ /* 0x000fe40001000000 */
[----:B------:R-:W-:Y:S02]  /*30e0*/  FMNMX.FTZ R9, R158, R9, !PT ;  /* 0x000000099e097209 */ /* 0x000fe40007810000 */
[----:B------:R-:W-:Y:S02]  /*30f0*/  FSEL R166, R85, -INF , P1 ;  /* 0xff80000055a67808 */ /* 0x000fe40000800000 */
[----:B------:R-:W-:-:S02]  /*3100*/  ISETP.GT.AND P2, PT, R36, 0x60, PT ;  /* 0x000000602400780c */ /* 0x000fc40003f44270 */
[----:B------:R-:W-:Y:S02]  /*3110*/  FMNMX.FTZ R8, R167, R8, !PT ;  /* 0x00000008a7087209 */ /* 0x000fe40007810000 */
[----:B------:R-:W-:Y:S02]  /*3120*/  FSEL R160, R87, -INF , P1 ;  /* 0xff80000057a07808 */ /* 0x000fe40000800000 */
[----:B------:R-:W-:Y:S02]  /*3130*/  FMNMX.FTZ R9, R159, R9, !PT ;  /* 0x000000099f097209 */ /* 0x000fe40007810000 */
        /* <DEDUP_REMOVED lines=9> */
[----:B------:R-:W-:Y:S01]  /*31d0*/  FMNMX.FTZ R9, R162, R9, !PT ;  /* 0x00000009a2097209 */ /* 0x000fe20007810000 */
[----:B------:R-:W-:Y:S01]  /*31e0*/  LDSM.16.MT88.4 R80, [R229+0x100] ;  /* 0x00010000e550783b */ /* 0x000fe20000004200 */
[----:B------:R-:W-:Y:S02]  /*31f0*/  ISETP.GT.AND P1, PT, R36, 0x69, PT ;  /* 0x000000692400780c */ /* 0x000fe40003f24270 */
[----:B------:R-:W-:Y:S02]  /*3200*/  FSEL R153, R76, -INF , P2 ;  /* 0xff8000004c997808 */ /* 0x000fe40001000000 */
[----:B------:R-:W-:Y:S02]  /*3210*/  FMNMX.FTZ R8, R154, R8, !PT ;  /* 0x000000089a087209 */ /* 0x000fe40007810000 */
[----:B------:R-:W-:Y:S02]  /*3220*/  FMNMX.FTZ R9, R165, R9, !PT ;  /* 0x00000009a5097209 */ /* 0x000fe40007810000 */
[----:B------:R-:W-:-:S02]  /*3230*/  FSEL R152, R77, -INF , P1 ;  /* 0xff8000004d987808 */ /* 0x000fc40000800000 */
[----:B------:R-:W-:Y:S02]  /*3240*/  ISETP.GT.AND P5, PT, R36, 0x70, PT ;  /* 0x000000702400780c */ /* 0x000fe40003fa4270 */
[----:B------:R-:W-:Y:S02]  /*3250*/  FMNMX.FTZ R8, R153, R8, !PT ;  /* 0x0000000899087209 */ /* 0x000fe40007810000 */
[----:B------:R-:W-:Y:S02]  /*3260*/  FMNMX.FTZ R9, R164, R9, !PT ;  /* 0x00000009a4097209 */ /* 0x000fe40007810000 */
[----:B------:R-:W-:Y:S02]  /*3270*/  ISETP.GT.AND P4, PT, R36, 0x71, PT ;  /* 0x000000712400780c */ /* 0x000fe40003f84270 */
[----:B------:R-:W-:Y:S02]  /*3280*/  FSEL R133, R72, -INF , P5 ;  /* 0xff80000048857808 */ /* 0x000fe40002800000 */
[----:B------:R-:W-:-:S02]  /*3290*/  FMNMX.FTZ R8, R152, R8, !PT ;  /* 0x0000000898087209 */ /* 0x000fc40007810000 */
[----:B------:R-:W-:Y:S02]  /*32a0*/  FSEL R149, R78, -INF , P2 ;  /* 0xff8000004e957808 */ /* 0x000fe40001000000 */
[----:B------:R-:W-:Y:S02]  /*32b0*/  FMNMX.FTZ R9, R163, R9, !PT ;  /* 0x00000009a3097209 */ /* 0x000fe40007810000 */
[----:B------:R-:W-:Y:S02]  /*32c0*/  ISETP.GT.AND P2, PT, R36, 0x78, PT ;  /* 0x000000782400780c */ /* 0x000fe40003f44270 */
[----:B------:R-:W-:Y:S02]  /*32d0*/  FSEL R67, R73, -INF , P4 ;  /* 0xff80000049437808 */ /* 0x000fe40002000000 */
[----:B------:R-:W-:Y:S02]  /*32e0*/  FMNMX.FTZ R8, R133, R8, !PT ;  /* 0x0000000885087209 */ /* 0x000fe40007810000 */
[----:B------:R-:W-:-:S02]  /*32f0*/  FSEL R146, R79, -INF , P1 ;  /* 0xff8000004f927808 */ /* 0x000fc40000800000 */
[----:B------:R-:W-:Y:S02]  /*3300*/  FMNMX.FTZ R9, R160, R9, !PT ;  /* 0x00000009a0097209 */ /* 0x000fe40007810000 */
[----:B------:R-:W-:Y:S02]  /*3310*/  ISETP.GT.AND P1, PT, R36, 0x79, PT ;  /* 0x000000792400780c */ /* 0x000fe40003f24270 */
[----:B------:R-:W-:Y:S01]  /*3320*/  FSEL R66, R68, -INF , P2 ;  /* 0xff80000044427808 */ /* 0x000fe20001000000 */
[----:B------:R-:W-:Y:S01]  /*3330*/  LDSM.16.MT88.4 R36, [R230+0x4900] ;  /* 0x00490000e624783b */ /* 0x000fe20000004200 */
[----:B------:R-:W-:Y:S02]  /*3340*/  FMNMX.FTZ R8, R67, R8, !PT ;  /* 0x0000000843087209 */ /* 0x000fe40007810000 */
[----:B------:R-:W-:Y:S02]  /*3350*/  FMNMX.FTZ R9, R151, R9, !PT ;  /* 0x0000000997097209 */ /* 0x000fe40007810000 */
[----:B------:R-:W-:-:S02]  /*3360*/  FSEL R65, R69, -INF , P1 ;  /* 0xff80000045417808 */ /* 0x000fc40000800000 */
        /* <DEDUP_REMOVED lines=26> */
[--C-:B------:R-:W-:Y:S02]  /*3510*/  FFMA.FTZ R54, R24, c[0x0][0x2d0], -R64.reuse ;  /* 0x0000b40018367a23 */ /* 0x100fe40000010840 */
[--C-:B------:R-:W-:Y:S01]  /*3520*/  FFMA.FTZ R50, R25, c[0x0][0x2d0], -R64.reuse ;  /* 0x0000b40019327a23 */ /* 0x100fe20000010840 */
[----:B------:R-:W-:Y:S01]  /*3530*/  MUFU.EX2 R56, R56 ;  /* 0x0000003800387308 */ /* 0x000fe20000000800 */
[--C-:B------:R-:W-:Y:S02]  /*3540*/  FFMA.FTZ R53, R20, c[0x0][0x2d0], -R64.reuse ;  /* 0x0000b40014357a23 */ /* 0x100fe40000010840 */
[--C-:B------:R-:W-:Y:S01]  /*3550*/  FFMA.FTZ R49, R21, c[0x0][0x2d0], -R64.reuse ;  /* 0x0000b40015317a23 */ /* 0x100fe20000010840 */
[----:B-1----:R-:W-:Y:S01]  /*3560*/  FMNMX.FTZ R3, R9, R8, !PT ;  /* 0x0000000809037209 */ /* 0x002fe20007810000 */
[--C-:B------:R-:W-:Y:S01]  /*3570*/  FFMA.FTZ R48, R16, c[0x0][0x2d0], -R64.reuse ;  /* 0x0000b40010307a23 */ /* 0x100fe20000010840 */
[----:B------:R-:W-:Y:S01]  /*3580*/  LDSM.16.MT88.4 R8, [R232+0x4900] ;  /* 0x00490000e808783b */ /* 0x000fe20000004200 */
[--C-:B------:R-:W-:Y:S01]  /*3590*/  FFMA.FTZ R45, R17, c[0x0][0x2d0], -R64.reuse ;  /* 0x0000b400112d7a23 */ /* 0x100fe20000010840 */
[C---:B------:R-:W-:Y:S01]  /*35a0*/  FSETP.NEU.FTZ.AND P1, PT, R3.reuse, -INF , PT ;  /* 0xff8000000300780b */ /* 0x040fe20003f3d000 */
[----:B------:R-:W-:Y:S01]  /*35b0*/  FMUL.FTZ R59, R3, c[0x0][0x2d0] ;  /* 0x0000b400033b7a20 */ /* 0x000fe20000410000 */
[----:B------:R-:W1:Y:S01]  /*35c0*/  MUFU.EX2 R55, R55 ;  /* 0x0000003700377308 */ /* 0x000e620000000800 */
[--C-:B------:R-:W-:Y:S01]  /*35d0*/  FFMA.FTZ R44, R30, c[0x0][0x2d0], -R64.reuse ;  /* 0x0000b4001e2c7a23 */ /* 0x100fe20000010840 */
[----:B------:R-:W-:Y:S01]  /*35e0*/  LDSM.16.MT88.4 R16, [R229+0x900] ;  /* 0x00090000e510783b */ /* 0x000fe20000004200 */
[--C-:B------:R-:W-:Y:S01]  /*35f0*/  FFMA.FTZ R41, R28, c[0x0][0x2d0], -R64.reuse ;  /* 0x0000b4001c297a23 */ /* 0x100fe20000010840 */
[----:B------:R-:W-:Y:S01]  /*3600*/  FSEL R59, R59, RZ, P1 ;  /* 0x000000ff3b3b7208 */ /* 0x000fe20000800000 */
[--C-:B------:R-:W-:Y:S01]  /*3610*/  FFMA.FTZ R40, R29, c[0x0][0x2d0], -R64.reuse ;  /* 0x0000b4001d287a23 */ /* 0x100fe20000010840 */
[----:B------:R-:W-:Y:S01]  /*3620*/  PLOP3.LUT P1, PT, PT, PT, UP0, 0x40, 0x0 ;  /* 0x000000000000781c */ /* 0x000fe20003f2e808 */
[----:B------:R-:W-:Y:S01]  /*3630*/  FFMA.FTZ R33, R33, c[0x0][0x2d0], -R64 ;  /* 0x0000b40021217a23 */ /* 0x000fe20000010840 */
[----:B------:R-:W-:Y:S01]  /*3640*/  MUFU.EX2 R54, R54 ;  /* 0x0000003600367308 */ /* 0x000fe20000000800 */
[----:B------:R-:W-:-:S02]  /*3650*/  FFMA.FTZ R58, R6, c[0x0][0x2d0], -R59 ;  /* 0x0000b400063a7a23 */ /* 0x000fc4000001083b */
[--C-:B------:R-:W-:Y:S02]  /*3660*/  FFMA.FTZ R57, R5, c[0x0][0x2d0], -R59.reuse ;  /* 0x0000b40005397a23 */ /* 0x100fe4000001083b */
[--C-:B------:R-:W-:Y:S01]  /*3670*/  FFMA.FTZ R52, R26, c[0x0][0x2d0], -R59.reuse ;  /* 0x0000b4001a347a23 */ /* 0x100fe2000001083b */
[----:B------:R-:W2:Y:S01]  /*3680*/  LDSM.16.MT88.4 R4, [R228+0x4100] ;  /* 0x00410000e404783b */ /* 0x000ea20000004200 */
[--C-:B------:R-:W-:Y:S01]  /*3690*/  FFMA.FTZ R51, R27, c[0x0][0x2d0], -R59.reuse ;  /* 0x0000b4001b337a23 */ /* 0x100fe2000001083b */
[----:B------:R-:W3:Y:S01]  /*36a0*/  MUFU.EX2 R50, R50 ;  /* 0x0000003200327308 */ /* 0x000ee20000000800 */
[----:B-1----:R-:W-:Y:S01]  /*36b0*/  F2FP.PACK_AB R112, R55, R56 ;  /* 0x000000383770723e */ /* 0x002fe200000000ff */
[--C-:B------:R-:W-:Y:S01]  /*36c0*/  FFMA.FTZ R47, R22, c[0x0][0x2d0], -R59.reuse ;  /* 0x0000b400162f7a23 */ /* 0x100fe2000001083b */
[----:B------:R-:W1:Y:S01]  /*36d0*/  LDSM.16.MT88.4 R24, [R232+0x900] ;  /* 0x00090000e818783b */ /* 0x000e620000004200 */
[--C-:B------:R-:W-:Y:S02]  /*36e0*/  FFMA.FTZ R46, R23, c[0x0][0x2d0], -R59.reuse ;  /* 0x0000b400172e7a23 */ /* 0x100fe4000001083b */
[--C-:B------:R-:W-:Y:S01]  /*36f0*/  FFMA.FTZ R43, R35, c[0x0][0x2d0], -R59.reuse ;  /* 0x0000b400232b7a23 */ /* 0x100fe2000001083b */
[----:B------:R-:W4:Y:S01]  /*3700*/  LDSM.16.MT88.4 R20, [R230+0x900] ;  /* 0x00090000e614783b */ /* 0x000f220000004200 */
[----:B------:R-:W-:Y:S01]  /*3710*/  MUFU.EX2 R58, R58 ;  /* 0x0000003a003a7308 */ /* 0x000fe20000000800 */
[----:B------:R-:W-:-:S02]  /*3720*/  FFMA.FTZ R42, R31, c[0x0][0x2d0], -R59 ;  /* 0x0000b4001f2a7a23 */ /* 0x000fc4000001083b */
[----:B------:R-:W5:Y:S01]  /*3730*/  LDSM.16.MT88.4 R28, [R229+0x4900] ;  /* 0x00490000e51c783b */ /* 0x000f620000004200 */
[--C-:B------:R-:W-:Y:S02]  /*3740*/  FFMA.FTZ R35, R34, c[0x0][0x2d0], -R59.reuse ;  /* 0x0000b40022237a23 */ /* 0x100fe4000001083b */
[--C-:B------:R-:W-:Y:S02]  /*3750*/  FFMA.FTZ R34, R200, c[0x0][0x2d0], -R59.reuse ;  /* 0x0000b400c8227a23 */ /* 0x100fe4000001083b */
        /* <DEDUP_REMOVED lines=10> */
[----:B------:R-:W3:Y:S01]  /*3800*/  MUFU.EX2 R51, R51 ;  /* 0x0000003300337308 */ /* 0x000ee20000000800 */
[----:B--2---:R-:W-:Y:S01]  /*3810*/  F2FP.PACK_AB R113, R57, R58 ;  /* 0x0000003a3971723e */ /* 0x004fe200000000ff */
[----:B------:R-:W-:-:S02]  /*3820*/  FFMA.FTZ R148, R148, c[0x0][0x2d0], -R59 ;  /* 0x0000b40094947a23 */ /* 0x000fc4000001083b */
[--C-:B------:R-:W-:Y:S02]  /*3830*/  FFMA.FTZ R197, R197, c[0x0][0x2d0], -R59.reuse ;  /* 0x0000b400c5c57a23 */ /* 0x100fe4000001083b */
[--C-:B------:R-:W-:Y:S02]  /*3840*/  FFMA.FTZ R156, R156, c[0x0][0x2d0], -R64.reuse ;  /* 0x0000b4009c9c7a23 */ /* 0x100fe40000010840 */
[----:B------:R-:W-:Y:S01]  /*3850*/  MUFU.EX2 R53, R53 ;  /* 0x0000003500357308 */ /* 0x000fe20000000800 */
[--C-:B------:R-:W-:Y:S02]  /*3860*/  FFMA.FTZ R158, R158, c[0x0][0x2d0], -R59.reuse ;  /* 0x0000b4009e9e7a23 */ /* 0x100fe4000001083b */
[--C-:B------:R-:W-:Y:S02]  /*3870*/  FFMA.FTZ R159, R159, c[0x0][0x2d0], -R59.reuse ;  /* 0x0000b4009f9f7a23 */ /* 0x100fe4000001083b */
[--C-:B------:R-:W-:Y:S02]  /*3880*/  FFMA.FTZ R161, R161, c[0x0][0x2d0], -R59.reuse ;  /* 0x0000b400a1a17a23 */ /* 0x100fe4000001083b */
[----:B------:R-:W-:Y:S01]  /*3890*/  FFMA.FTZ R162, R162, c[0x0][0x2d0], -R59 ;  /* 0x0000b400a2a27a23 */ /* 0x000fe2000001083b */
[----:B---3--:R-:W-:Y:S01]  /*38a0*/  F2FP.PACK_AB R115, R51, R52 ;  /* 0x000000343373723e */ /* 0x008fe200000000ff */
        /* <DEDUP_REMOVED lines=9> */
[--C-:B------:R-:W-:Y:S01]  /*3940*/  FFMA.FTZ R163, R163, c[0x0][0x2d0], -R59.reuse ;  /* 0x0000b400a3a37a23 */ /* 0x100fe2000001083b */
[----:B------:R-:W-:Y:S01]  /*3950*/  HMMA.16816.F32 R88, R112, R90, RZ ;  /* 0x0000005a7058723c */ /* 0x000fe200000018ff */
[----:B------:R-:W-:Y:S01]  /*3960*/  FFMA.FTZ R160, R160, c[0x0][0x2d0], -R59 ;  /* 0x0000b400a0a07a23 */ /* 0x000fe2000001083b */
[----:B------:R-:W-:Y:S01]  /*3970*/  MUFU.EX2 R45, R45 ;  /* 0x0000002d002d7308 */ /* 0x000fe20000000800 */
[----:B------:R-:W-:-:S02]  /*3980*/  FFMA.FTZ R155, R155, c[0x0][0x2d0], -R64 ;  /* 0x0000b4009b9b7a23 */ /* 0x000fc40000010840 */
[--C-:B------:R-:W-:Y:S02]  /*3990*/  FFMA.FTZ R154, R154, c[0x0][0x2d0], -R64.reuse ;  /* 0x0000b4009a9a7a23 */ /* 0x100fe40000010840 */
[--C-:B------:R-:W-:Y:S01]  /*39a0*/  FFMA.FTZ R153, R153, c[0x0][0x2d0], -R64.reuse ;  /* 0x0000b40099997a23 */ /* 0x100fe20000010840 */
[C---:B------:R-:W-:Y:S01]  /*39b0*/  HMMA.16816.F32 R92, R112.reuse, R96, RZ ;  /* 0x00000060705c723c */ /* 0x040fe200000018ff */
[----:B------:R-:W-:Y:S01]  /*39c0*/  FFMA.FTZ R152, R152, c[0x0][0x2d0], -R64 ;  /* 0x0000b40098987a23 */ /* 0x000fe20000010840 */
[----:B------:R-:W2:Y:S01]  /*39d0*/  MUFU.EX2 R47, R47 ;  /* 0x0000002f002f7308 */ /* 0x000ea20000000800 */
[--C-:B------:R-:W-:Y:S02]  /*39e0*/  FFMA.FTZ R151, R151, c[0x0][0x2d0], -R59.reuse ;  /* 0x0000b40097977a23 */ /* 0x100fe4000001083b */
[--C-:B------:R-:W-:Y:S02]  /*39f0*/  FFMA.FTZ R150, R150, c[0x0][0x2d0], -R59.reuse ;  /* 0x0000b40096967a23 */ /* 0x100fe4000001083b */
[--C-:B------:R-:W-:Y:S01]  /*3a00*/  FFMA.FTZ R149, R149, c[0x0][0x2d0], -R59.reuse ;  /* 0x0000b40095957a23 */ /* 0x100fe2000001083b */
[----:B------:R-:W-:Y:S01]  /*3a10*/  HMMA.16816.F32 R96, R112, R98, RZ ;  /* 0x000000627060723c */ /* 0x000fe200000018ff */
[----:B------:R-:W-:Y:S01]  /*3a20*/  FFMA.FTZ R146, R146, c[0x0][0x2d0], -R59 ;  /* 0x0000b40092927a23 */ /* 0x000fe2000001083b */
[----:B------:R-:W3:Y:S01]  /*3a30*/  MUFU.EX2 R46, R46 ;  /* 0x0000002e002e7308 */ /* 0x000ee20000000800 */
[----:B------:R-:W-:-:S02]  /*3a40*/  FADD.FTZ R55, R56, R55 ;  /* 0x0000003738377221 */ /* 0x000fc40000010000 */
[----:B------:R-:W-:Y:S02]  /*3a50*/  FADD.FTZ R57, R58, R57 ;  /* 0x000000393a397221 */ /* 0x000fe40000010000 */
[----:B------:R-:W-:Y:S01]  /*3a60*/  FADD.FTZ R54, R54, R55 ;  /* 0x0000003736367221 */ /* 0x000fe20000010000 */
[C---:B------:R-:W-:Y:S01]  /*3a70*/  HMMA.16816.F32 R128, R112.reuse, R124, RZ ;  /* 0x0000007c7080723c */ /* 0x040fe200000018ff */
[----:B------:R-:W-:Y:S01]  /*3a80*/  FADD.FTZ R57, R52, R57 ;  /* 0x0000003934397221 */ /* 0x000fe20000010000 */
[----:B------:R-:W-:Y:S01]  /*3a90*/  MUFU.EX2 R43, R43 ;  /* 0x0000002b002b7308 */ /* 0x000fe20000000800 */
[----:B------:R-:W-:Y:S02]  /*3aa0*/  FFMA.FTZ R251, R65, c[0x0][0x2d0], -R64 ;  /* 0x0000b40041fb7a23 */ /* 0x000fe40000010840 */
[----:B------:R-:W-:Y:S02]  /*3ab0*/  FFMA.FTZ R250, R60, c[0x0][0x2d0], -R59 ;  /* 0x0000b4003cfa7a23 */ /* 0x000fe4000001083b */
[----:B------:R-:W-:Y:S01]  /*3ac0*/  FADD.FTZ R54, R50, R54 ;  /* 0x0000003632367221 */ /* 0x000fe20000010000 */
[----:B------:R-:W-:Y:S01]  /*3ad0*/  HMMA.16816.F32 R68, R112, R72, RZ ;  /* 0x000000487044723c */ /* 0x000fe200000018ff */
[----:B------:R-:W-:Y:S01]  /*3ae0*/  FADD.FTZ R51, R51, R57 ;  /* 0x0000003933337221 */ /* 0x000fe20000010000 */
[----:B------:R-:W1:Y:S03]  /*3af0*/  MUFU.EX2 R42, R42 ;  /* 0x0000002a002a7308 */ /* 0x000e660000000800 */
[----:B--2---:R-:W-:-:S03]  /*3b00*/  FADD.FTZ R51, R47, R51 ;  /* 0x000000332f337221 */ /* 0x004fc60000010000 */
        /* <DEDUP_REMOVED lines=20> */
[----:B---3--:R-:W-:Y:S01]  /*3c50*/  F2FP.PACK_AB R5, R46, R47 ;  /* 0x0000002f2e05723e */ /* 0x008fe200000000ff */
        /* <DEDUP_REMOVED lines=10> */
[----:B------:R-:W-:Y:S01]  /*3d00*/  HMMA.16816.F32 R84, R4, R12, R84 ;  /* 0x0000000c0454723c */ /* 0x000fe20000001854 */
        /* <DEDUP_REMOVED lines=9> */
[----:B------:R-:W1:Y:S01]  /*3da0*/  LDSM.16.MT88.4 R8, [R228+0x1100] ;  /* 0x00110000e408783b */ /* 0x000e620000004200 */
[----:B------:R-:W-:Y:S06]  /*3db0*/  MUFU.EX2 R156, R156 ;  /* 0x0000009c009c7308 */ /* 0x000fec0000000800 */
[C---:B------:R-:W-:Y:S02]  /*3dc0*/  HMMA.16816.F32 R128, R4.reuse, R24, R128 ;  /* 0x000000180480723c */ /* 0x040fe40000001880 */
[----:B------:R-:W-:Y:S06]  /*3dd0*/  MUFU.EX2 R158, R158 ;  /* 0x0000009e009e7308 */ /* 0x000fec0000000800 */
[C---:B------:R-:W-:Y:S01]  /*3de0*/  HMMA.16816.F32 R124, R4.reuse, R26, R124 ;  /* 0x0000001a047c723c */ /* 0x040fe2000000187c */
[----:B------:R-:W-:Y:S01]  /*3df0*/  LDSM.16.MT88.4 R24, [R232+0x1100] ;  /* 0x00110000e818783b */ /* 0x000fe20000004200 */
[----:B------:R-:W-:Y:S06]  /*3e00*/  MUFU.EX2 R159, R159 ;  /* 0x0000009f009f7308 */ /* 0x000fec0000000800 */
[C---:B----4-:R-:W-:Y:S02]  /*3e10*/  HMMA.16816.F32 R68, R4.reuse, R20, R68 ;  /* 0x000000140444723c */ /* 0x050fe40000001844 */
[----:B------:R-:W-:Y:S06]  /*3e20*/  MUFU.EX2 R161, R161 ;  /* 0x000000a100a17308 */ /* 0x000fec0000000800 */
[C---:B------:R-:W-:Y:S01]  /*3e30*/  HMMA.16816.F32 R72, R4.reuse, R22, R72 ;  /* 0x000000160448723c */ /* 0x040fe20000001848 */
[----:B------:R-:W-:Y:S01]  /*3e40*/  LDSM.16.MT88.4 R20, [R230+0x1100] ;  /* 0x00110000e614783b */ /* 0x000fe20000004200 */
[----:B------:R-:W-:Y:S06]  /*3e50*/  MUFU.EX2 R162, R162 ;  /* 0x000000a200a27308 */ /* 0x000fec0000000800 */
[C---:B------:R-:W-:Y:S02]  /*3e60*/  HMMA.16816.F32 R76, R4.reuse, R16, R76 ;  /* 0x00000010044c723c */ /* 0x040fe4000000184c */
[----:B------:R-:W-:Y:S06]  /*3e70*/  MUFU.EX2 R193, R193 ;  /* 0x000000c100c17308 */ /* 0x000fec0000000800 */
        /* <DEDUP_REMOVED lines=22> */
[----:B------:R-:W-:Y:S01]  /*3fe0*/  F2FP.PACK_AB R5, R34, R35 ;  /* 0x000000232205723e */ /* 0x000fe200000000ff */
[----:B------:R-:W-:Y:S01]  /*3ff0*/  FADD.FTZ R44, R41, R44 ;  /* 0x0000002c292c7221 */ /* 0x000fe20000010000 */
[----:B------:R-:W-:Y:S01]  /*4000*/  F2FP.PACK_AB R7, R0, R2 ;  /* 0x000000020007723e */ /* 0x000fe200000000ff */
[----:B------:R-:W-:-:S02]  /*4010*/  FADD.FTZ R34, R34, R42 ;  /* 0x0000002a22227221 */ /* 0x000fc40000010000 */
[----:B------:R-:W-:Y:S02]  /*4020*/  FADD.FTZ R40, R40, R44 ;  /* 0x0000002c28287221 */ /* 0x000fe40000010000 */
[----:B------:R-:W-:Y:S01]  /*4030*/  MUFU.EX2 R154, R154 ;  /* 0x0000009a009a7308 */ /* 0x000fe20000000800 */
[----:B------:R-:W-:Y:S01]  /*4040*/  FADD.FTZ R34, R2, R34 ;  /* 0x0000002202227221 */ /* 0x000fe20000010000 */
[----:B------:R-:W-:Y:S01]  /*4050*/  HMMA.16816.F32 R84, R4, R8, R84 ;  /* 0x000000080454723c */ /* 0x000fe20000001854 */
[----:B------:R-:W-:Y:S02]  /*4060*/  FADD.FTZ R40, R33, R40 ;  /* 0x0000002821287221 */ /* 0x000fe40000010000 */
[----:B------:R-:W-:-:S03]  /*4070*/  FADD.FTZ R0, R0, R34 ;  /* 0x0000002200007221 */ /* 0x000fc60000010000 */
[----:B------:R-:W-:Y:S01]  /*4080*/  MUFU.EX2 R153, R153 ;  /* 0x0000009900997308 */ /* 0x000fe20000000800 */
[----:B--2---:R-:W-:Y:S01]  /*4090*/  FADD.FTZ R0, R147, R0 ;  /* 0x0000000093007221 */ /* 0x004fe20000010000 */
[C---:B------:R-:W-:Y:S01]  /*40a0*/  HMMA.16816.F32 R88, R4.reuse, R10, R88 ;  /* 0x0000000a0458723c */ /* 0x040fe20000001858 */
[----:B------:R-:W2:Y:S05]  /*40b0*/  LDSM.16.MT88.4 R8, [R228+0x5100] ;  /* 0x00510000e408783b */ /* 0x000eaa0000004200 */
[----:B------:R-:W-:Y:S02]  /*40c0*/  MUFU.EX2 R152, R152 ;  /* 0x0000009800987308 */ /* 0x000fe40000000800 */
[C---:B----4-:R-:W-:Y:S06]  /*40d0*/  HMMA.16816.F32 R76, R4.reuse, R16, R76 ;  /* 0x00000010044c723c */ /* 0x050fec000000184c */
        /* <DEDUP_REMOVED lines=20> */
[----:B------:R-:W1:Y:S07]  /*4220*/  LDSM.16.MT88.4 R20, [R230+0x1900] ;  /* 0x00190000e614783b */ /* 0x000e6e0000004200 */
[C---:B------:R-:W-:Y:S08]  /*4230*/  HMMA.16816.F32 R128, R4.reuse, R24, R128 ;  /* 0x000000180480723c */ /* 0x040ff00000001880 */
[C---:B------:R-:W-:Y:S01]  /*4240*/  HMMA.16816.F32 R124, R4.reuse, R26, R124 ;  /* 0x0000001a047c723c */ /* 0x040fe2000000187c */
[----:B------:R-:W1:Y:S07]  /*4250*/  LDSM.16.MT88.4 R24, [R232+0x1900] ;  /* 0x00190000e818783b */ /* 0x000e6e0000004200 */
[C---:B------:R-:W-:Y:S07]  /*4260*/  HMMA.16816.F32 R100, R4.reuse, R38, R100 ;  /* 0x000000260464723c */ /* 0x040fee0000001864 */
[--C-:B------:R-:W-:Y:S01]  /*4270*/  FFMA.FTZ R39, R157, c[0x0][0x2d0], -R64.reuse ;  /* 0x0000b4009d277a23 */ /* 0x100fe20000010840 */
[----:B------:R-:W-:Y:S01]  /*4280*/  HMMA.16816.F32 R104, R4, R28, R104 ;  /* 0x0000001c0468723c */ /* 0x000fe20000001868 */
[----:B------:R-:W-:-:S02]  /*4290*/  FFMA.FTZ R38, R195, c[0x0][0x2d0], -R64 ;  /* 0x0000b400c3267a23 */ /* 0x000fc40000010840 */
[----:B------:R-:W-:Y:S02]  /*42a0*/  FFMA.FTZ R157, R194, c[0x0][0x2d0], -R64 ;  /* 0x0000b400c29d7a23 */ /* 0x000fe40000010840 */
[----:B------:R-:W-:Y:S03]  /*42b0*/  MUFU.EX2 R39, R39 ;  /* 0x0000002700277308 */ /* 0x000fe60000000800 */
[----:B------:R-:W-:Y:S01]  /*42c0*/  HMMA.16816.F32 R108, R4, R30, R108 ;  /* 0x0000001e046c723c */ /* 0x000fe2000000186c */
[----:B------:R-:W-:Y:S04]  /*42d0*/  LDSM.16.MT88.4 R28, [R229+0x5900] ;  /* 0x00590000e51c783b */ /* 0x000fe80000004200 */
[----:B------:R-:W1:Y:S02]  /*42e0*/  MUFU.EX2 R38, R38 ;  /* 0x0000002600267308 */ /* 0x000e640000000800 */
[----:B------:R-:W-:Y:S01]  /*42f0*/  F2FP.PACK_AB R4, R135, R134 ;  /* 0x000000868704723e */ /* 0x000fe200000000ff */
[----:B------:R-:W-:Y:S01]  /*4300*/  FADD.FTZ R134, R134, R40 ;  /* 0x0000002886867221 */ /* 0x000fe20000010000 */
[----:B------:R-:W-:-:S02]  /*4310*/  F2FP.PACK_AB R6, R144, R145 ;  /* 0x000000919006723e */ /* 0x000fc400000000ff */
[C---:B---3--:R-:W-:Y:S01]  /*4320*/  F2FP.PACK_AB R5, R148.reuse, R147 ;  /* 0x000000939405723e */ /* 0x048fe200000000ff */
[----:B------:R-:W-:Y:S01]  /*4330*/  FADD.FTZ R134, R135, R134 ;  /* 0x0000008687867221 */ /* 0x000fe20000010000 */
[----:B--2---:R-:W-:Y:S01]  /*4340*/  F2FP.PACK_AB R7, R37, R36 ;  /* 0x000000242507723e */ /* 0x004fe200000000ff */
[----:B------:R-:W2:Y:S01]  /*4350*/  MUFU.EX2 R157, R157 ;  /* 0x0000009d009d7308 */ /* 0x000ea20000000800 */
[----:B------:R-:W-:Y:S02]  /*4360*/  FADD.FTZ R148, R148, R0 ;  /* 0x0000000094947221 */ /* 0x000fe40000010000 */
[----:B------:R-:W-:Y:S02]  /*4370*/  FADD.FTZ R145, R145, R134 ;  /* 0x0000008691917221 */ /* 0x000fe40000010000 */
[----:B------:R-:W-:Y:S01]  /*4380*/  FADD.FTZ R148, R36, R148 ;  /* 0x0000009424947221 */ /* 0x000fe20000010000 */
[----:B----4-:R-:W-:Y:S01]  /*4390*/  HMMA.16816.F32 R76, R4, R16, R76 ;  /* 0x00000010044c723c */ /* 0x010fe2000000184c */
[----:B------:R-:W-:-:S02]  /*43a0*/  FADD.FTZ R145, R144, R145 ;  /* 0x0000009190917221 */ /* 0x000fc40000010000 */
[----:B------:R-:W-:-:S05]  /*43b0*/  FADD.FTZ R148, R37, R148 ;  /* 0x0000009425947221 */ /* 0x000fca0000010000 */
[C---:B------:R-:W-:Y:S01]  /*43c0*/  HMMA.16816.F32 R80, R4.reuse, R18, R80 ;  /* 0x000000120450723c */ /* 0x040fe20000001850 */
[----:B------:R-:W3:Y:S07]  /*43d0*/  LDSM.16.MT88.4 R16, [R230+0x5900] ;  /* 0x00590000e610783b */ /* 0x000eee0000004200 */
[C---:B-1----:R-:W-:Y:S08]  /*43e0*/  HMMA.16816.F32 R84, R4.reuse, R12, R84 ;  /* 0x0000000c0454723c */ /* 0x042ff00000001854 */
[C---:B------:R-:W-:Y:S01]  /*43f0*/  HMMA.16816.F32 R88, R4.reuse, R14, R88 ;  /* 0x0000000e0458723c */ /* 0x040fe20000001858 */
[----:B------:R-:W1:Y:S07]  /*4400*/  LDSM.16.MT88.4 R12, [R228+0x5900] ;  /* 0x00590000e40c783b */ /* 0x000e6e0000004200 */
[C---:B-----5:R-:W-:Y:S08]  /*4410*/  HMMA.16816.F32 R92, R4.reuse, R8, R92 ;  /* 0x00000008045c723c */ /* 0x060ff0000000185c */
[C---:B------:R-:W-:Y:S01]  /*4420*/  HMMA.16816.F32 R96, R4.reuse, R10, R96 ;  /* 0x0000000a0460723c */ /* 0x040fe20000001860 */
[----:B------:R-:W4:Y:S07]  /*4430*/  LDSM.16.MT88.4 R8, [R230+0x2100] ;  /* 0x00210000e608783b */ /* 0x000f2e0000004200 */
[C---:B------:R-:W-:Y:S08]  /*4440*/  HMMA.16816.F32 R68, R4.reuse, R20, R68 ;  /* 0x000000140444723c */ /* 0x040ff00000001844 */
[C---:B------:R-:W-:Y:S01]  /*4450*/  HMMA.16816.F32 R72, R4.reuse, R22, R72 ;  /* 0x000000160448723c */ /* 0x040fe20000001848 */
[----:B------:R-:W5:Y:S07]  /*4460*/  LDSM.16.MT88.4 R20, [R229+0x2100] ;  /* 0x00210000e514783b */ /* 0x000f6e0000004200 */
[C---:B------:R-:W-:Y:S08]  /*4470*/  HMMA.16816.F32 R128, R4.reuse, R24, R128 ;  /* 0x000000180480723c */ /* 0x040ff00000001880 */
[C---:B------:R-:W-:Y:S01]  /*4480*/  HMMA.16816.F32 R124, R4.reuse, R26, R124 ;  /* 0x0000001a047c723c */ /* 0x040fe2000000187c */
[----:B------:R-:W-:Y:S07]  /*4490*/  LDSM.16.MT88.4 R24, [R232+0x2100] ;  /* 0x00210000e818783b */ /* 0x000fee0000004200 */
[C---:B---3--:R-:W-:Y:S08]  /*44a0*/  HMMA.16816.F32 R120, R4.reuse, R16, R120 ;  /* 0x000000100478723c */ /* 0x048ff00000001878 */
[C---:B------:R-:W-:Y:S01]  /*44b0*/  HMMA.16816.F32 R100, R4.reuse, R18, R100 ;  /* 0x000000120464723c */ /* 0x040fe20000001864 */
[----:B------:R-:W3:Y:S07]  /*44c0*/  LDSM.16.MT88.4 R16, [R228+0x2100] ;  /* 0x00210000e410783b */ /* 0x000eee0000004200 */
        /* <DEDUP_REMOVED lines=8> */
[----:B--2---:R-:W-:-:S02]  /*4550*/  F2FP.PACK_AB R6, R156, R157 ;  /* 0x0000009d9c06723e */ /* 0x004fc400000000ff */
[----:B------:R-:W-:Y:S01]  /*4560*/  F2FP.PACK_AB R5, R159, R158 ;  /* 0x0000009e9f05723e */ /* 0x000fe200000000ff */
[----:B------:R-:W-:Y:S01]  /*4570*/  FADD.FTZ R158, R158, R148 ;  /* 0x000000949e9e7221 */ /* 0x000fe20000010000 */
[----:B------:R-:W-:Y:S01]  /*4580*/  F2FP.PACK_AB R7, R162, R161 ;  /* 0x000000a1a207723e */ /* 0x000fe200000000ff */
[----:B------:R-:W-:Y:S02]  /*4590*/  FADD.FTZ R38, R39, R38 ;  /* 0x0000002627267221 */ /* 0x000fe40000010000 */
[----:B------:R-:W-:Y:S02]  /*45a0*/  FADD.FTZ R158, R159, R158 ;  /* 0x0000009e9f9e7221 */ /* 0x000fe40000010000 */
[----:B------:R-:W-:Y:S02]  /*45b0*/  FADD.FTZ R157, R157, R38 ;  /* 0x000000269d9d7221 */ /* 0x000fe40000010000 */
[----:B----4-:R-:W-:Y:S01]  /*45c0*/  HMMA.16816.F32 R68, R4, R8, R68 ;  /* 0x000000080444723c */ /* 0x010fe20000001844 */
[----:B------:R-:W-:-:S02]  /*45d0*/  FADD.FTZ R161, R161, R158 ;  /* 0x0000009ea1a17221 */ /* 0x000fc40000010000 */
[----:B------:R-:W-:Y:S02]  /*45e0*/  FADD.FTZ R157, R156, R157 ;  /* 0x0000009d9c9d7221 */ /* 0x000fe40000010000 */
[----:B------:R-:W-:-:S03]  /*45f0*/  FADD.FTZ R161, R162, R161 ;  /* 0x000000a1a2a17221 */ /* 0x000fc60000010000 */
[C---:B------:R-:W-:Y:S01]  /*4600*/  HMMA.16816.F32 R72, R4.reuse, R10, R72 ;  /* 0x0000000a0448723c */ /* 0x040fe20000001848 */
[----:B------:R-:W2:Y:S07]  /*4610*/  LDSM.16.MT88.4 R8, [R230+0x6100] ;  /* 0x00610000e608783b */ /* 0x000eae0000004200 */
[C---:B-----5:R-:W-:Y:S08]  /*4620*/  HMMA.16816.F32 R76, R4.reuse, R20, R76 ;  /* 0x00000014044c723c */ /* 0x060ff0000000184c */
[C---:B------:R-:W-:Y:S01]  /*4630*/  HMMA.16816.F32 R80, R4.reuse, R22, R80 ;  /* 0x000000160450723c */ /* 0x040fe20000001850 */
[----:B------:R-:W4:Y:S07]  /*4640*/  LDSM.16.MT88.4 R20, [R228+0x6100] ;  /* 0x00610000e414783b */ /* 0x000f2e0000004200 */
        /* <DEDUP_REMOVED lines=39> */
[C---:B----4-:R-:W-:Y:S08]  /*48c0*/  HMMA.16816.F32 R92, R4.reuse, R20, R92 ;  /* 0x00000014045c723c */ /* 0x050ff0000000185c */
        /* <DEDUP_REMOVED lines=55> */
[C---:B---3--:R-:W-:Y:S05]  /*4c40*/  HMMA.16816.F32 R104, R4.reuse, R16, R104 ;  /* 0x000000100468723c */ /* 0x048fea0000001868 */
[----:B------:R-:W3:Y:S01]  /*4c50*/  MUFU.EX2 R29, R29 ;  /* 0x0000001d001d7308 */ /* 0x000ee20000000800 */
[----:B-1----:R-:W-:Y:S02]  /*4c60*/  FADD.FTZ R153, R26, R153 ;  /* 0x000000991a997221 */ /* 0x002fe40000010000 */
[----:B------:R-:W-:Y:S01]  /*4c70*/  HMMA.16816.F32 R108, R4, R18, R108 ;  /* 0x00000012046c723c */ /* 0x000fe2000000186c */
[----:B------:R-:W1:Y:S01]  /*4c80*/  LDSM.16.MT88.4 R16, [R229+0x3900] ;  /* 0x00390000e510783b */ /* 0x000e620000004200 */
[----:B----4-:R-:W-:-:S06]  /*4c90*/  FADD.FTZ R149, R27, R149 ;  /* 0x000000951b957221 */ /* 0x010fcc0000010000 */
[----:B------:R-:W-:Y:S01]  /*4ca0*/  HMMA.16816.F32 R116, R4, R12, R116 ;  /* 0x0000000c0474723c */ /* 0x000fe20000001874 */
[----:B------:R-:W-:-:S04]  /*4cb0*/  FADD.FTZ R149, R28, R149 ;  /* 0x000000951c957221 */ /* 0x000fc80000010000 */
[----:B---3--:R-:W-:-:S03]  /*4cc0*/  FADD.FTZ R149, R29, R149 ;  /* 0x000000951d957221 */ /* 0x008fc60000010000 */
[----:B------:R-:W-:Y:S01]  /*4cd0*/  HMMA.16816.F32 R112, R4, R14, R112 ;  /* 0x0000000e0470723c */ /* 0x000fe20000001870 */
[----:B------:R-:W3:Y:S06]  /*4ce0*/  LDSM.16.MT88.4 R12, [R228+0x3900] ;  /* 0x00390000e40c783b */ /* 0x000eec0000004200 */
[----:B------:R-:W-:Y:S02]  /*4cf0*/  F2FP.PACK_AB R4, R25, R24 ;  /* 0x000000181904723e */ /* 0x000fe400000000ff */
[C---:B------:R-:W-:Y:S01]  /*4d00*/  F2FP.PACK_AB R6, R251.reuse, R26 ;  /* 0x0000001afb06723e */ /* 0x040fe200000000ff */
[----:B------:R-:W-:Y:S01]  /*4d10*/  FADD.FTZ R251, R251, R153 ;  /* 0x00000099fbfb7221 */ /* 0x000fe20000010000 */
[----:B------:R-:W-:-:S02]  /*4d20*/  F2FP.PACK_AB R5, R28, R27 ;  /* 0x0000001b1c05723e */ /* 0x000fc400000000ff */
[C---:B------:R-:W-:Y:S01]  /*4d30*/  F2FP.PACK_AB R7, R250.reuse, R29 ;  /* 0x0000001dfa07723e */ /* 0x040fe200000000ff */
[----:B------:R-:W-:-:S06]  /*4d40*/  FADD.FTZ R250, R250, R149 ;  /* 0x00000095fafa7221 */ /* 0x000fcc0000010000 */
        /* <DEDUP_REMOVED lines=10> */
[C---:B--2---:R-:W-:Y:S08]  /*4df0*/  HMMA.16816.F32 R92, R4.reuse, R8, R92 ;  /* 0x00000008045c723c */ /* 0x044ff0000000185c */
[C---:B------:R-:W-:Y:S01]  /*4e00*/  HMMA.16816.F32 R96, R4.reuse, R10, R96 ;  /* 0x0000000a0460723c */ /* 0x040fe20000001860 */
[----:B------:R-:W2:Y:S07]  /*4e10*/  LDSM.16.MT88.4 R8, [R228+0x7900] ;  /* 0x00790000e408783b */ /* 0x000eae0000004200 */
[C---:B------:R-:W-:Y:S08]  /*4e20*/  HMMA.16816.F32 R124, R4.reuse, R22, R124 ;  /* 0x00000016047c723c */ /* 0x040ff0000000187c */
[C---:B-1----:R-:W-:Y:S08]  /*4e30*/  HMMA.16816.F32 R120, R4.reuse, R16, R120 ;  /* 0x000000100478723c */ /* 0x042ff00000001878 */
[C---:B------:R-:W-:Y:S08]  /*4e40*/  HMMA.16816.F32 R100, R4.reuse, R18, R100 ;  /* 0x000000120464723c */ /* 0x040ff00000001864 */
[C---:B---3--:R-:W-:Y:S08]  /*4e50*/  HMMA.16816.F32 R104, R4.reuse, R12, R104 ;  /* 0x0000000c0468723c */ /* 0x048ff00000001868 */
[C---:B------:R-:W-:Y:S08]  /*4e60*/  HMMA.16816.F32 R108, R4.reuse, R14, R108 ;  /* 0x0000000e046c723c */ /* 0x040ff0000000186c */
[C---:B--2---:R-:W-:Y:S08]  /*4e70*/  HMMA.16816.F32 R116, R4.reuse, R8, R116 ;  /* 0x000000080474723c */ /* 0x044ff00000001874 */
[----:B------:R-:W-:Y:S01]  /*4e80*/  HMMA.16816.F32 R112, R4, R10, R112 ;  /* 0x0000000a0470723c */ /* 0x000fe20000001870 */
[----:B------:R-:W-:Y:S07]  /*4e90*/  @P1 BRA `(.L_x_2167) ;  /* 0x0000380000001947 */ /* 0x000fee0003800000 */
[----:B------:R-:W-:Y:S01]  /*4ea0*/  SHF.R.S32.HI R247, RZ, 0x1f, R241 ;  /* 0x0000001ffff77819 */ /* 0x000fe200000114f1 */
[----:B------:R-:W-:Y:S01]  /*4eb0*/  IMAD.MOV.U32 R0, RZ, RZ, R3 ;  /* 0x000000ffff007224 */ /* 0x000fe200078e0003 */
[----:B------:R-:W-:Y:S01]  /*4ec0*/  UIADD3 UR8, UR8, -0x2, URZ ;  /* 0xfffffffe08087890 */ /* 0x000fe2000fffe03f */
[----:B------:R-:W-:Y:S01]  /*4ed0*/  IMAD.MOV.U32 R2, RZ, RZ, R132 ;  /* 0x000000ffff027224 */ /* 0x000fe200078e0084 */
[----:B------:R-:W-:Y:S01]  /*4ee0*/  LEA.HI R247, R247, R241, RZ, 0x3 ;  /* 0x000000f1f7f77211 */ /* 0x000fe200078f18ff */
[----:B------:R-:W-:-:S03]  /*4ef0*/  IMAD.WIDE R248, R32, 0x2, RZ ;  /* 0x0000000220f87825 */ /* 0x000fc600078e02ff */
[----:B------:R-:W-:-:S04]  /*4f00*/  LOP3.LUT R247, R247, 0xfffffff8, RZ, 0xc0, !PT ;  /* 0xfffffff8f7f77812 */ /* 0x000fc800078ec0ff */
[----:B------:R-:W-:-:S04]  /*4f10*/  SHF.R.S32.HI R246, RZ, 0x1f, R247 ;  /* 0x0000001ffff67819 */ /* 0x000fc800000114f7 */
[C---:B------:R-:W-:Y:S01]  /*4f20*/  SHF.L.U64.HI R246, R247.reuse, 0x1, R246 ;  /* 0x00000001f7f67819 */ /* 0x040fe200000102f6 */
[----:B------:R-:W-:Y:S02]  /*4f30*/  IMAD.SHL.U32 R247, R247, 0x2, RZ ;  /* 0x00000002f7f77824 */ /* 0x000fe400078e00ff */
[----:B------:R-:W-:Y:S01]  /*4f40*/  SEL R244, RZ, 0x10, P0 ;  /* 0x00000010fff47807 */ /* 0x000fe20000000000 */
[----:B------:R-:W-:Y:S01]  /*4f50*/  IMAD.SHL.U32 R245, R238, 0x2, RZ ;  /* 0x00000002eef57824 */ /* 0x000fe200078e00ff */
[----:B------:R-:W-:Y:S02]  /*4f60*/  SEL R243, RZ, 0x10, P3 ;  /* 0x00000010fff37807 */ /* 0x000fe40001800000 */
[C---:B------:R-:W-:Y:S02]  /*4f70*/  ISETP.NE.U32.AND P5, PT, R244.reuse, RZ, PT ;  /* 0x000000fff400720c */ /* 0x040fe40003fa5070 */
[C---:B------:R-:W-:Y:S02]  /*4f80*/  ISETP.NE.U32.AND P4, PT, R243.reuse, RZ, PT ;  /* 0x000000fff300720c */ /* 0x040fe40003f85070 */
[----:B------:R-:W-:Y:S02]  /*4f90*/  IADD3 R244, -R244, 0x10, RZ ;  /* 0x00000010f4f47810 */ /* 0x000fe40007ffe1ff */
[----:B------:R-:W-:-:S02]  /*4fa0*/  IADD3 R243, -R243, 0x10, RZ ;  /* 0x00000010f3f37810 */ /* 0x000fc40007ffe1ff */
[----:B------:R-:W-:Y:S02]  /*4fb0*/  LOP3.LUT R244, R244, 0xf, RZ, 0xc0, !PT ;  /* 0x0000000ff4f47812 */ /* 0x000fe400078ec0ff */
[----:B------:R-:W-:Y:S01]  /*4fc0*/  LOP3.LUT R243, R243, 0xf, RZ, 0xc0, !PT ;  /* 0x0000000ff3f37812 */ /* 0x000fe200078ec0ff */
[----:B------:R-:W-:Y:S05]  /*4fd0*/  BRA `(.L_x_2168) ;  /* 0x000003e000007947 */ /* 0x000fea0003800000 */
.L_x_2170:
[----:B------:R-:W-:Y:S01]  /*4fe0*/  ULEA UR5, UR8, UR11, 0x7 ;  /* 0x0000000b08057291 */ /* 0x000fe2000f8e383f */
[----:B------:R-:W-:Y:S01]  /*4ff0*/  PLOP3.LUT P2, PT, PT, PT, UP1, 0x80, 0x0 ;  /* 0x000000000000781c */ /* 0x000fe20003f4f018 */
[----:B------:R-:W-:Y:S01]  /*5000*/  IMAD.MOV.U32 R235, RZ, RZ, RZ ;  /* 0x000000ffffeb7224 */ /* 0x000fe200078e00ff */
[----:B------:R-:W-:Y:S03]  /*5010*/  PLOP3.LUT P1, PT, PT, PT, UP1, 0x80, 0x0 ;  /* 0x000000000000781c */ /* 0x000fe60003f2f018 */
        /* <DEDUP_REMOVED lines=12> */
[----:B------:R1:W2:Y:S04]  /*50e0*/  @!P6 LDG.E R235, [R134.64] ;  /* 0x0000000e86ebe981 */ /* 0x0002a8000c1e1900 */
[----:B------:R-:W-:Y:S04]  /*50f0*/  IMAD R3, R3, c[0x0][0x1e0], RZ ;  /* 0x0000780003037a24 */ /* 0x000fe800078e02ff */
        /* <DEDUP_REMOVED lines=15> */
[----:B------:R-:W5:Y:S04]  /*51f0*/  SHFL.IDX PT, R133, R132, 0x2, 0x181f ;  /* 0x00581f0084857f89 */ /* 0x000f6800000e0000 */
[----:B------:R-:W5:Y:S04]  /*5200*/  SHFL.IDX PT, R134, R3, 0x2, 0x181f ;  /* 0x00581f0003867f89 */ /* 0x000f6800000e0000 */
[----:B------:R-:W5:Y:S01]  /*5210*/  SHFL.IDX PT, R132, R132, 0x3, 0x181f ;  /* 0x00781f0084847f89 */ /* 0x000f6200000e0000 */
[C---:B-1----:R-:W-:Y:S02]  /*5220*/  IADD3 R148, P2, R248.reuse, R145, RZ ;  /* 0x00000091f8947210 */ /* 0x042fe40007f5e0ff */
[----:B------:R-:W-:Y:S01]  /*5230*/  IADD3 R152, P1, R145, R247, RZ ;  /* 0x000000f791987210 */ /* 0x000fe20007f3e0ff */
[----:B------:R-:W1:Y:S02]  /*5240*/  SHFL.IDX PT, R3, R3, 0x3, 0x181f ;  /* 0x00781f0003037f89 */ /* 0x000e6400000e0000 */
[----:B--2---:R-:W-:Y:S01]  /*5250*/  IMAD.X R149, R249, 0x1, R146, P2 ;  /* 0x00000001f9957824 */ /* 0x004fe200010e0692 */
[----:B---3--:R-:W-:Y:S01]  /*5260*/  IADD3 R150, P2, R248, R135, RZ ;  /* 0x00000087f8967210 */ /* 0x008fe20007f5e0ff */
[----:B------:R-:W-:Y:S01]  /*5270*/  IMAD.X R153, R146, 0x1, R246, P1 ;  /* 0x0000000192997824 */ /* 0x000fe200008e06f6 */
[-C--:B------:R-:W-:Y:S02]  /*5280*/  IADD3 R146, P1, R135, R247.reuse, RZ ;  /* 0x000000f787927210 */ /* 0x080fe40007f3e0ff */
[----:B------:R2:W-:Y:S01]  /*5290*/  LDGSTS.E.BYPASS.LTC128B.128 [R245+0x8100], [R148.64], !P0 ;  /* 0x0810000094f57fae */ /* 0x0005e2000c101d4e */
[----:B----4-:R-:W-:Y:S03]  /*52a0*/  IMAD.X R151, R249, 0x1, R144, P2 ;  /* 0x00000001f9977824 */ /* 0x010fe600010e0690 */
[----:B------:R3:W-:Y:S01]  /*52b0*/  LDGSTS.E.BYPASS.LTC128B.128 [R245+0xc100], [R152.64], !P3 ;  /* 0x0c10000098f57fae */ /* 0x0007e2000d901d4e */
[--C-:B------:R-:W-:Y:S01]  /*52c0*/  IMAD.X R147, R144, 0x1, R246.reuse, P1 ;  /* 0x0000000190937824 */ /* 0x100fe200008e06f6 */
[----:B-----5:R-:W-:Y:S02]  /*52d0*/  IADD3 R144, P1, R133, R247, RZ ;  /* 0x000000f785907210 */ /* 0x020fe40007f3e0ff */
[----:B------:R4:W-:Y:S03]  /*52e0*/  LDGSTS.E.BYPASS.LTC128B.128 [R245+0x9100], [R150.64], !P0 ;  /* 0x0910000096f57fae */ /* 0x0009e6000c101d4e */
[----:B------:R-:W-:Y:S01]  /*52f0*/  IMAD.X R145, R134, 0x1, R246, P1 ;  /* 0x0000000186917824 */ /* 0x000fe200008e06f6 */
[----:B------:R3:W-:Y:S01]  /*5300*/  LDGSTS.E.BYPASS.LTC128B.128 [R245+0xd100], [R146.64], !P3 ;  /* 0x0d10000092f57fae */ /* 0x0007e2000d901d4e */
[C---:B--2---:R-:W-:Y:S05]  /*5310*/  IADD3 R148, P2, R248.reuse, R133, RZ ;  /* 0x00000085f8947210 */ /* 0x044fea0007f5e0ff */
[C---:B------:R-:W-:Y:S01]  /*5320*/  IMAD.X R149, R249.reuse, 0x1, R134, P2 ;  /* 0x00000001f9957824 */ /* 0x040fe200010e0686 */
[----:B----4-:R-:W-:Y:S04]  /*5330*/  IADD3 R150, P2, R248, R132, RZ ;  /* 0x00000084f8967210 */ /* 0x010fe80007f5e0ff */
[----:B------:R3:W-:Y:S01]  /*5340*/  LDGSTS.E.BYPASS.LTC128B.128 [R245+0xa100], [R148.64], !P0 ;  /* 0x0a10000094f57fae */ /* 0x0007e2000c101d4e */
[----:B------:R-:W-:Y:S01]  /*5350*/  IADD3 R132, P1, R132, R247, RZ ;  /* 0x000000f784847210 */ /* 0x000fe20007f3e0ff */
[----:B-1----:R-:W-:Y:S02]  /*5360*/  IMAD.X R151, R249, 0x1, R3, P2 ;  /* 0x00000001f9977824 */ /* 0x002fe400010e0603 */
[----:B------:R3:W-:Y:S02]  /*5370*/  LDGSTS.E.BYPASS.LTC128B.128 [R245+0xe100], [R144.64], !P3 ;  /* 0x0e10000090f57fae */ /* 0x0007e4000d901d4e */
[----:B------:R-:W-:Y:S02]  /*5380*/  IMAD.X R133, R3, 0x1, R246, P1 ;  /* 0x0000000103857824 */ /* 0x000fe400008e06f6 */
[----:B------:R3:W-:Y:S04]  /*5390*/  LDGSTS.E.BYPASS.LTC128B.128 [R245+0xb100], [R150.64], !P0 ;  /* 0x0b10000096f57fae */ /* 0x0007e8000c101d4e */
[----:B------:R3:W-:Y:S01]  /*53a0*/  LDGSTS.E.BYPASS.LTC128B.128 [R245+0xf100], [R132.64], !P3 ;  /* 0x0f10000084f57fae */ /* 0x0007e2000d901d4e */
[----:B------:R-:W-:-:S05]  /*53b0*/  BRA `(.L_x_2169) ;  /* 0x00000f8000007947 */ /* 0x000fca0003800000 */
.L_x_2168:
[----:B------:R-:W-:Y:S04]  /*53c0*/  DEPBAR.LE SB0, 0x0 ;  /* 0x000080000000791a */ /* 0x000fe80000000000 */
[----:B------:R-:W-:Y:S01]  /*53d0*/  BAR.SYNC.DEFER_BLOCKING 0x0 ;  /* 0x0000000000007b1d */ /* 0x000fe20000010000 */
[C---:B------:R-:W-:Y:S01]  /*53e0*/  IMAD.WIDE.U32 R60, R236.reuse, c[0x0][0x208], RZ ;  /* 0x00008200ec3c7a25 */ /* 0x040fe200078e00ff */
[----:B------:R-:W-:Y:S01]  /*53f0*/  SHF.R.S32.HI R3, RZ, 0x1f, R236 ;  /* 0x0000001fff037819 */ /* 0x000fe200000114ec */
[----:B------:R-:W-:Y:S04]  /*5400*/  UISETP.GE.AND UP0, UPT, UR8, 0x1, UPT ;  /* 0x000000010800788c */ /* 0x000fe8000bf06270 */
[----:B------:R-:W-:Y:S04]  /*5410*/  IMAD R3, R3, c[0x0][0x208], RZ ;  /* 0x0000820003037a24 */ /* 0x000fe800078e02ff */
[----:B------:R-:W-:Y:S04]  /*5420*/  IMAD R3, R236, c[0x0][0x20c], R3 ;  /* 0x00008300ec037a24 */ /* 0x000fe800078e0203 */
[----:B------:R-:W-:Y:S01]  /*5430*/  IMAD.IADD R61, R61, 0x1, R3 ;  /* 0x000000013d3d7824 */ /* 0x000fe200078e0203 */
[----:B------:R-:W-:Y:S03]  /*5440*/  SHF.R.S32.HI R3, RZ, 0x1f, R235 ;  /* 0x0000001fff037819 */ /* 0x000fe600000114eb */
[----:B------:R-:W-:Y:S04]  /*5450*/  IMAD.WIDE.U32 R60, R235, c[0x0][0x218], R60 ;  /* 0x00008600eb3c7a25 */ /* 0x000fe800078e003c */
[----:B------:R-:W-:Y:S01]  /*5460*/  IMAD R3, R3, c[0x0][0x218], RZ ;  /* 0x0000860003037a24 */ /* 0x000fe200078e02ff */
[----:B------:R-:W1:Y:S01]  /*5470*/  LDSM.16.M88.4 R8, [R234+0x8100] ;  /* 0x00810000ea08783b */ /* 0x000e620000000200 */
[----:B------:R-:W-:Y:S02]  /*5480*/  IADD3 R156, P1, R60, UR20, RZ ;  /* 0x000000143c9c7c10 */ /* 0x000fe4000ff3e0ff */
[----:B------:R-:W-:Y:S02]  /*5490*/  IMAD R3, R235, c[0x0][0x21c], R3 ;  /* 0x00008700eb037a24 */ /* 0x000fe400078e0203 */
[----:B------:R-:W2:Y:S03]  /*54a0*/  LDSM.16.M88.4 R16, [R234+0x8900] ;  /* 0x00890000ea10783b */ /* 0x000ea60000000200 */
[----:B------:R-:W-:Y:S02]  /*54b0*/  IADD3.X R3, R61, UR4, R3, P1, !PT ;  /* 0x000000043d037c10 */ /* 0x000fe40008ffe403 */
[----:B------:R-:W3:Y:S01]  /*54c0*/  LDSM.16.M88.4 R24, [R234+0x9100] ;  /* 0x00910000ea18783b */ /* 0x000ee20000000200 */
[C---:B------:R-:W-:Y:S04]  /*54d0*/  LEA R194, P1, R156.reuse, c[0x0][0x1f8], 0x1 ;  /* 0x00007e009cc27a11 */ /* 0x040fe800078208ff */
[----:B------:R-:W-:Y:S01]  /*54e0*/  LDSM.16.M88.4 R32, [R234+0x9900] ;  /* 0x00990000ea20783b */ /* 0x000fe20000000200 */
[----:B------:R-:W-:Y:S04]  /*54f0*/  LEA.HI.X R156, R156, c[0x0][0x1fc], R3, 0x1, P1 ;  /* 0x00007f009c9c7a11 */ /* 0x000fe800008f0c03 */
[----:B------:R-:W-:Y:S05]  /*5500*/  LDSM.16.M88.4 R40, [R234+0xa100] ;  /* 0x00a10000ea28783b */ /* 0x000fea0000000200 */
[----:B------:R-:W-:Y:S05]  /*5510*/  LDSM.16.M88.4 R48, [R234+0xa900] ;  /* 0x00a90000ea30783b */ /* 0x000fea0000000200 */
[----:B------:R-:W-:Y:S05]  /*5520*/  LDSM.16.M88.4 R56, [R234+0xb100] ;  /* 0x00b10000ea38783b */ /* 0x000fea0000000200 */
[----:B------:R-:W-:Y:S01]  /*5530*/  LDSM.16.M88.4 R64, [R234+0xb900] ;  /* 0x00b90000ea40783b */ /* 0x000fe20000000200 */
[C---:B-1----:R-:W-:Y:S04]  /*5540*/  HMMA.16816.F32 R4, R136.reuse, R8, RZ ;  /* 0x000000088804723c */ /* 0x042fe800000018ff */
[----:B------:R-:W-:Y:S05]  /*5550*/  LDSM.16.M88.4 R132, [R233] ;  /* 0x00000000e984783b */ /* 0x000fea0000000200 */
[----:B------:R-:W-:Y:S01]  /*5560*/  LDSM.16.M88.4 R144, [R227] ;  /* 0x00000000e390783b */ /* 0x000fe20000000200 */
[C---:B------:R-:W-:Y:S04]  /*5570*/  HMMA.16816.F32 R8, R136.reuse, R10, RZ ;  /* 0x0000000a8808723c */ /* 0x040fe800000018ff */
[----:B------:R-:W-:Y:S04]  /*5580*/  LDSM.16.M88.4 R148, [R226] ;  /* 0x00000000e294783b */ /* 0x000fe80000000200 */
[C---:B--2---:R-:W-:Y:S01]  /*5590*/  HMMA.16816.F32 R12, R136.reuse, R16, RZ ;  /* 0x00000010880c723c */ /* 0x044fe200000018ff */
[----:B------:R-:W-:Y:S05]  /*55a0*/  LDSM.16.M88.4 R152, [R224] ;  /* 0x00000000e098783b */ /* 0x000fea0000000200 */
[----:B------:R-:W1:Y:S02]  /*55b0*/  SHFL.IDX PT, R160, R194, RZ, 0x181f ;  /* 0x00181fffc2a07589 */ /* 0x000e6400000e0000 */
[C---:B------:R-:W-:Y:S03]  /*55c0*/  HMMA.16816.F32 R16, R136.reuse, R18, RZ ;  /* 0x000000128810723c */ /* 0x040fe600000018ff */
[----:B------:R-:W2:Y:S05]  /*55d0*/  SHFL.IDX PT, R164, R156, RZ, 0x181f ;  /* 0x00181fff9ca47589 */ /* 0x000eaa00000e0000 */
[C---:B---3--:R-:W-:Y:S01]  /*55e0*/  HMMA.16816.F32 R20, R136.reuse, R24, RZ ;  /* 0x000000188814723c */ /* 0x048fe200000018ff */
[----:B------:R-:W-:Y:S05]  /*55f0*/  SHFL.IDX PT, R193, R156, 0x1, 0x181f ;  /* 0x00381f009cc17f89 */ /* 0x000fea00000e0000 */
[----:B------:R-:W-:Y:S02]  /*5600*/  SHFL.IDX PT, R195, R156, 0x2, 0x181f ;  /* 0x00581f009cc37f89 */ /* 0x000fe400000e0000 */
[C---:B------:R-:W-:Y:S03]  /*5610*/  HMMA.16816.F32 R24, R136.reuse, R26, RZ ;  /* 0x0000001a8818723c */ /* 0x040fe600000018ff */
[----:B------:R-:W3:Y:S01]  /*5620*/  SHFL.IDX PT, R3, R194, 0x1, 0x181f ;  /* 0x00381f00c2037f89 */ /* 0x000ee200000e0000 */
[----:B-1----:R-:W-:Y:S04]  /*5630*/  IADD3 R204, P2, R248, R160, RZ ;  /* 0x000000a0f8cc7210 */ /* 0x002fe80007f5e0ff */
[C---:B------:R-:W-:Y:S01]  /*5640*/  HMMA.16816.F32 R28, R136.reuse, R32, RZ ;  /* 0x00000020881c723c */ /* 0x040fe200000018ff */
[----:B------:R-:W-:Y:S01]  /*5650*/  IADD3 R200, P1, R160, R247, RZ ;  /* 0x000000f7a0c87210 */ /* 0x000fe20007f3e0ff */
[----:B------:R-:W1:Y:S02]  /*5660*/  SHFL.IDX PT, R192, R194, 0x2, 0x181f ;  /* 0x00581f00c2c07f89 */ /* 0x000e6400000e0000 */
[----:B--2---:R-:W-:Y:S02]  /*5670*/  IMAD.X R205, R249, 0x1, R164, P2 ;  /* 0x00000001f9cd7824 */ /* 0x004fe400010e06a4 */
[--C-:B------:R-:W-:Y:S01]  /*5680*/  IMAD.X R201, R164, 0x1, R246.reuse, P1 ;  /* 0x00000001a4c97824 */ /* 0x100fe200008e06f6 */
[----:B------:R-:W-:Y:S01]  /*5690*/  LDSM.16.M88.4 R160, [R222] ;  /* 0x00000000dea0783b */ /* 0x000fe20000000200 */
[C---:B------:R-:W-:Y:S04]  /*56a0*/  HMMA.16816.F32 R32, R136.reuse, R34, RZ ;  /* 0x000000228820723c */ /* 0x040fe800000018ff */
[----:B------:R-:W-:Y:S04]  /*56b0*/  LDSM.16.M88.4 R164, [R221] ;  /* 0x00000000dda4783b */ /* 0x000fe80000000200 */
[C---:B------:R-:W-:Y:S01]  /*56c0*/  HMMA.16816.F32 R36, R136.reuse, R40, RZ ;  /* 0x000000288824723c */ /* 0x040fe200000018ff */
[----:B------:R-:W2:Y:S03]  /*56d0*/  SHFL.IDX PT, R194, R194, 0x3, 0x181f ;  /* 0x00781f00c2c27f89 */ /* 0x000ea600000e0000 */
[C---:B---3--:R-:W-:Y:S02]  /*56e0*/  IADD3 R198, P2, R248.reuse, R3, RZ ;  /* 0x00000003f8c67210 */ /* 0x048fe40007f5e0ff */
[-C--:B------:R-:W-:Y:S02]  /*56f0*/  IADD3 R202, P1, R3, R247.reuse, RZ ;  /* 0x000000f703ca7210 */ /* 0x080fe40007f3e0ff */
[C---:B------:R-:W-:Y:S01]  /*5700*/  HMMA.16816.F32 R40, R136.reuse, R42, RZ ;  /* 0x0000002a8828723c */ /* 0x040fe200000018ff */
[----:B------:R-:W-:Y:S03]  /*5710*/  IMAD.X R199, R249, 0x1, R193, P2 ;  /* 0x00000001f9c77824 */ /* 0x000fe600010e06c1 */
[----:B-1----:R-:W-:Y:S01]  /*5720*/  IADD3 R196, P2, R248, R192, RZ ;  /* 0x000000c0f8c47210 */ /* 0x002fe20007f5e0ff */
[--C-:B------:R-:W-:Y:S01]  /*5730*/  IMAD.X R203, R193, 0x1, R246.reuse, P1 ;  /* 0x00000001c1cb7824 */ /* 0x100fe200008e06f6 */
[----:B------:R-:W-:Y:S02]  /*5740*/  IADD3 R192, P1, R192, R247, RZ ;  /* 0x000000f7c0c07210 */ /* 0x000fe40007f3e0ff */
[C---:B------:R-:W-:Y:S01]  /*5750*/  HMMA.16816.F32 R44, R136.reuse, R48, RZ ;  /* 0x00000030882c723c */ /* 0x040fe200000018ff */
[----:B------:R-:W-:Y:S03]  /*5760*/  IMAD.X R197, R249, 0x1, R195, P2 ;  /* 0x00000001f9c57824 */ /* 0x000fe600010e06c3 */
[----:B------:R-:W-:Y:S04]  /*5770*/  IMAD.X R193, R195, 0x1, R246, P1 ;  /* 0x00000001c3c17824 */ /* 0x000fe800008e06f6 */
[C---:B------:R-:W-:Y:S08]  /*5780*/  HMMA.16816.F32 R48, R136.reuse, R50, RZ ;  /* 0x000000328830723c */ /* 0x040ff000000018ff */
[C---:B------:R-:W-:Y:S08]  /*5790*/  HMMA.16816.F32 R52, R136.reuse, R56, RZ ;  /* 0x000000388834723c */ /* 0x040ff000000018ff */
[C---:B------:R-:W-:Y:S08]  /*57a0*/  HMMA.16816.F32 R56, R136.reuse, R58, RZ ;  /* 0x0000003a8838723c */ /* 0x040ff000000018ff */
[C---:B------:R-:W-:Y:S08]  /*57b0*/  HMMA.16816.F32 R60, R136.reuse, R64, RZ ;  /* 0x00000040883c723c */ /* 0x040ff000000018ff */
[----:B------:R-:W-:Y:S08]  /*57c0*/  HMMA.16816.F32 R64, R136, R66, RZ ;  /* 0x000000428840723c */ /* 0x000ff000000018ff */
[C---:B------:R-:W-:Y:S08]  /*57d0*/  HMMA.16816.F32 R4, R140.reuse, R132, R4 ;  /* 0x000000848c04723c */ /* 0x040ff00000001804 */
[C---:B------:R-:W-:Y:S01]  /*57e0*/  HMMA.16816.F32 R8, R140.reuse, R134, R8 ;  /* 0x000000868c08723c */ /* 0x040fe20000001808 */
[----:B------:R-:W-:Y:S07]  /*57f0*/  LDSM.16.M88.4 R132, [R225] ;  /* 0x00000000e184783b */ /* 0x000fee0000000200 */
[C---:B------:R-:W-:Y:S01]  /*5800*/  HMMA.16816.F32 R12, R140.reuse, R144, R12 ;  /* 0x000000908c0c723c */ /* 0x040fe2000000180c */
[----:B------:R-:W1:Y:S05]  /*5810*/  SHFL.IDX PT, R144, R156, 0x3, 0x181f ;  /* 0x00781f009c907f89 */ /* 0x000e6a00000e0000 */
[----:B------:R-:W3:Y:S02]  /*5820*/  LDSM.16.M88.4 R156, [R223] ;  /* 0x00000000df9c783b */ /* 0x000ee40000000200 */
[C---:B------:R-:W-:Y:S03]  /*5830*/  HMMA.16816.F32 R16, R140.reuse, R146, R16 ;  /* 0x000000928c10723c */ /* 0x040fe60000001810 */
[----:B------:R-:W-:Y:S01]  /*5840*/  @!PT LDS RZ, [RZ] ;  /* 0x00000000fffff984 */ /* 0x000fe20000000800 */
[----:B------:R-:W-:Y:S01]  /*5850*/  @!PT LDS RZ, [RZ] ;  /* 0x00000000fffff984 */ /* 0x000fe20000000800 */
[----:B------:R-:W-:Y:S01]  /*5860*/  @!PT LDS RZ, [RZ] ;  /* 0x00000000fffff984 */ /* 0x000fe20000000800 */
[----:B------:R4:W-:Y:S04]  /*5870*/  LDGSTS.E.BYPASS.LTC128B.128 [R245+0x100], [R204.64], !P0 ;  /* 0x00100000ccf57fae */ /* 0x0009e8000c101d4e */
[----:B--2---:R-:W-:Y:S01]  /*5880*/  IADD3 R146, P2, P1, R244, R194, R248 ;  /* 0x000000c2f4927210 */ /* 0x004fe2000795e0f8 */
[C---:B------:R-:W-:Y:S01]  /*5890*/  HMMA.16816.F32 R20, R140.reuse, R148, R20 ;  /* 0x000000948c14723c */ /* 0x040fe20000001814 */
[----:B------:R2:W-:Y:S05]  /*58a0*/  LDGSTS.E.BYPASS.LTC128B.128 [R245+0x4100], [R200.64], !P3 ;  /* 0x04100000c8f57fae */ /* 0x0005ea000d901d4e */
[----:B------:R5:W-:Y:S02]  /*58b0*/  LDGSTS.E.BYPASS.LTC128B.128 [R245+0x1100], [R198.64], !P0 ;  /* 0x01100000c6f57fae */ /* 0x000be4000c101d4e */
[C---:B------:R-:W-:Y:S03]  /*58c0*/  HMMA.16816.F32 R24, R140.reuse, R150, R24 ;  /* 0x000000968c18723c */ /* 0x040fe60000001818 */
[----:B------:R2:W-:Y:S01]  /*58d0*/  LDGSTS.E.BYPASS.LTC128B.128 [R245+0x5100], [R202.64], !P3 ;  /* 0x05100000caf57fae */ /* 0x0005e2000d901d4e */
[----:B-1----:R-:W-:Y:S02]  /*58e0*/  IADD3.X R147, RZ, R144, R249, P2, P1 ;  /* 0x00000090ff937210 */ /* 0x002fe400017e24f9 */
[----:B------:R-:W-:Y:S02]  /*58f0*/  IADD3 R194, P2, P1, R243, R194, R247 ;  /* 0x000000c2f3c27210 */ /* 0x000fe4000795e0f7 */
[----:B------:R5:W-:Y:S01]  /*5900*/  LDGSTS.E.BYPASS.LTC128B.128 [R245+0x2100], [R196.64], !P0 ;  /* 0x02100000c4f57fae */ /* 0x000be2000c101d4e */
[C---:B------:R-:W-:Y:S03]  /*5910*/  HMMA.16816.F32 R28, R140.reuse, R132, R28 ;  /* 0x000000848c1c723c */ /* 0x040fe6000000181c */
[----:B------:R-:W-:Y:S01]  /*5920*/  IADD3.X R195, RZ, R144, R246, P2, P1 ;  /* 0x00000090ffc37210 */ /* 0x000fe200017e24f6 */
[----:B------:R1:W-:Y:S01]  /*5930*/  LDGSTS.E.BYPASS.LTC128B.128 [R245+0x6100], [R192.64], !P3 ;  /* 0x06100000c0f57fae */ /* 0x0003e2000d901d4e */
[----:B------:R-:W-:Y:S03]  /*5940*/  PLOP3.LUT P1, PT, PT, PT, UP0, 0x80, 0x0 ;  /* 0x000000000000781c */ /* 0x000fe60003f2f008 */
[C---:B------:R-:W-:Y:S01]  /*5950*/  HMMA.16816.F32 R32, R140.reuse, R134, R32 ;  /* 0x000000868c20723c */ /* 0x040fe20000001820 */
[----:B------:R1:W-:Y:S05]  /*5960*/  LDGSTS.E.BYPASS.LTC128B.128.ZFILL [R245+0x3100], [R146.64], P5 ;  /* 0x0310000092f57fae */ /* 0x0003ea000a941d4e */
[----:B------:R1:W-:Y:S02]  /*5970*/  LDGSTS.E.BYPASS.LTC128B.128.ZFILL [R245+0x7100], [R194.64], P4 ;  /* 0x07100000c2f57fae */ /* 0x0003e4000a141d4e */
[C---:B------:R-:W-:Y:S03]  /*5980*/  HMMA.16816.F32 R36, R140.reuse, R152, R36 ;  /* 0x000000988c24723c */ /* 0x040fe60000001824 */
[----:B------:R-:W-:Y:S05]  /*5990*/  LDSM.16.M88.4 R132, [R231+0x8900] ;  /* 0x00890000e784783b */ /* 0x000fea0000000200 */
[C---:B------:R-:W-:Y:S01]  /*59a0*/  HMMA.16816.F32 R40, R140.reuse, R154, R40 ;  /* 0x0000009a8c28723c */ /* 0x040fe20000001828 */
[----:B------:R-:W0:Y:S05]  /*59b0*/  LDGDEPBAR ;  /* 0x00000000000079af */ /* 0x000e2a0000000000 */
[----:B------:R-:W-:Y:S02]  /*59c0*/  LDSM.16.M88.4 R148, [R231+0x9100] ;  /* 0x00910000e794783b */ /* 0x000fe40000000200 */
[C---:B---3--:R-:W-:Y:S03]  /*59d0*/  HMMA.16816.F32 R44, R140.reuse, R156, R44 ;  /* 0x0000009c8c2c723c */ /* 0x048fe6000000182c */
[----:B------:R-:W-:Y:S05]  /*59e0*/  LDSM.16.M88.4 R152, [R231+0x9900] ;  /* 0x00990000e798783b */ /* 0x000fea0000000200 */
[C---:B------:R-:W-:Y:S01]  /*59f0*/  HMMA.16816.F32 R48, R140.reuse, R158, R48 ;  /* 0x0000009e8c30723c */ /* 0x040fe20000001830 */
[----:B-1----:R-:W1:Y:S05]  /*5a00*/  LDSM.16.M88.4 R144, [R231+0x8100] ;  /* 0x00810000e790783b */ /* 0x002e6a0000000200 */
[----:B------:R-:W3:Y:S02]  /*5a10*/  LDSM.16.M88.4 R156, [R231+0xa100] ;  /* 0x00a10000e79c783b */ /* 0x000ee40000000200 */
[C---:B------:R-:W-:Y:S03]  /*5a20*/  HMMA.16816.F32 R52, R140.reuse, R160, R52 ;  /* 0x000000a08c34723c */ /* 0x040fe60000001834 */
[----:B------:R-:W-:Y:S05]  /*5a30*/  LDSM.16.M88.4 R192, [R220+0x5000] ;  /* 0x00500000dcc0783b */ /* 0x000fea0000000200 */
[C---:B------:R-:W-:Y:S01]  /*5a40*/  HMMA.16816.F32 R56, R140.reuse, R162, R56 ;  /* 0x000000a28c38723c */ /* 0x040fe20000001838 */
[----:B------:R-:W-:Y:S05]  /*5a50*/  LDSM.16.M88.4 R160, [R231+0xc900] ;  /* 0x00c90000e7a0783b */ /* 0x000fea0000000200 */
[----:B-----5:R-:W-:Y:S02]  /*5a60*/  LDSM.16.M88.4 R196, [R220+0x6000] ;  /* 0x00600000dcc4783b */ /* 0x020fe40000000200 */
[C---:B------:R-:W-:Y:S03]  /*5a70*/  HMMA.16816.F32 R60, R140.reuse, R164, R60 ;  /* 0x000000a48c3c723c */ /* 0x040fe6000000183c */
[----:B--2---:R-:W-:Y:S05]  /*5a80*/  LDSM.16.M88.4 R200, [R220+0x6800] ;  /* 0x00680000dcc8783b */ /* 0x004fea0000000200 */
[----:B------:R-:W-:Y:S01]  /*5a90*/  HMMA.16816.F32 R64, R140, R166, R64 ;  /* 0x000000a68c40723c */ /* 0x000fe20000001840 */
[----:B------:R-:W-:Y:S05]  /*5aa0*/  LDSM.16.M88.4 R164, [R231+0xd100] ;  /* 0x00d10000e7a4783b */ /* 0x000fea0000000200 */
[----:B----4-:R-:W-:Y:S02]  /*5ab0*/  LDSM.16.M88.4 R204, [R220+0x7000] ;  /* 0x00700000dccc783b */ /* 0x010fe40000000200 */
[C---:B-1----:R-:W-:Y:S03]  /*5ac0*/  HMMA.16816.F32 R4, R168.reuse, R144, R4 ;  /* 0x00000090a804723c */ /* 0x042fe60000001804 */
[----:B------:R-:W-:Y:S05]  /*5ad0*/  LDSM.16.M88.4 R208, [R220+0x7800] ;  /* 0x00780000dcd0783b */ /* 0x000fea0000000200 */
[C---:B------:R-:W-:Y:S01]  /*5ae0*/  HMMA.16816.F32 R8, R168.reuse, R146, R8 ;  /* 0x00000092a808723c */ /* 0x040fe20000001808 */
[----:B------:R-:W1:Y:S07]  /*5af0*/  LDSM.16.M88.4 R144, [R231+0xa900] ;  /* 0x00a90000e790783b */ /* 0x000e6e0000000200 */
[C---:B------:R-:W-:Y:S08]  /*5b00*/  HMMA.16816.F32 R12, R168.reuse, R132, R12 ;  /* 0x00000084a80c723c */ /* 0x040ff0000000180c */
[C---:B------:R-:W-:Y:S01]  /*5b10*/  HMMA.16816.F32 R16, R168.reuse, R134, R16 ;  /* 0x00000086a810723c */ /* 0x040fe20000001810 */
[----:B------:R-:W2:Y:S07]  /*5b20*/  LDSM.16.M88.4 R132, [R231+0xb100] ;  /* 0x00b10000e784783b */ /* 0x000eae0000000200 */
[C---:B------:R-:W-:Y:S08]  /*5b30*/  HMMA.16816.F32 R20, R168.reuse, R148, R20 ;  /* 0x00000094a814723c */ /* 0x040ff00000001814 */
[C---:B------:R-:W-:Y:S01]  /*5b40*/  HMMA.16816.F32 R24, R168.reuse, R150, R24 ;  /* 0x00000096a818723c */ /* 0x040fe20000001818 */
[----:B------:R-:W4:Y:S07]  /*5b50*/  LDSM.16.M88.4 R148, [R231+0xb900] ;  /* 0x00b90000e794783b */ /* 0x000f2e0000000200 */
[C---:B------:R-:W-:Y:S08]  /*5b60*/  HMMA.16816.F32 R28, R168.reuse, R152, R28 ;  /* 0x00000098a81c723c */ /* 0x040ff0000000181c */
[C---:B------:R-:W-:Y:S01]  /*5b70*/  HMMA.16816.F32 R32, R168.reuse, R154, R32 ;  /* 0x0000009aa820723c */ /* 0x040fe20000001820 */
[----:B------:R-:W5:Y:S07]  /*5b80*/  LDSM.16.M88.4 R152, [R220] ;  /* 0x00000000dc98783b */ /* 0x000f6e0000000200 */
[C---:B---3--:R-:W-:Y:S08]  /*5b90*/  HMMA.16816.F32 R36, R168.reuse, R156, R36 ;  /* 0x0000009ca824723c */ /* 0x048ff00000001824 */
[C---:B------:R-:W-:Y:S01]  /*5ba0*/  HMMA.16816.F32 R40, R168.reuse, R158, R40 ;  /* 0x0000009ea828723c */ /* 0x040fe20000001828 */
[----:B------:R-:W3:Y:S07]  /*5bb0*/  LDSM.16.M88.4 R156, [R220+0x800] ;  /* 0x00080000dc9c783b */ /* 0x000eee0000000200 */
[C---:B-1----:R-:W-:Y:S08]  /*5bc0*/  HMMA.16816.F32 R44, R168.reuse, R144, R44 ;  /* 0x00000090a82c723c */ /* 0x042ff0000000182c */
[C---:B------:R-:W-:Y:S01]  /*5bd0*/  HMMA.16816.F32 R48, R168.reuse, R146, R48 ;  /* 0x00000092a830723c */ /* 0x040fe20000001830 */
[----:B------:R-:W1:Y:S07]  /*5be0*/  LDSM.16.M88.4 R144, [R220+0x1000] ;  /* 0x00100000dc90783b */ /* 0x000e6e0000000200 */
[C---:B--2---:R-:W-:Y:S08]  /*5bf0*/  HMMA.16816.F32 R52, R168.reuse, R132, R52 ;  /* 0x00000084a834723c */ /* 0x044ff00000001834 */
[C---:B------:R-:W-:Y:S01]  /*5c00*/  HMMA.16816.F32 R56, R168.reuse, R134, R56 ;  /* 0x00000086a838723c */ /* 0x040fe20000001838 */
[----:B------:R-:W2:Y:S07]  /*5c10*/  LDSM.16.M88.4 R132, [R220+0x1800] ;  /* 0x00180000dc84783b */ /* 0x000eae0000000200 */
[C---:B----4-:R-:W-:Y:S08]  /*5c20*/  HMMA.16816.F32 R60, R168.reuse, R148, R60 ;  /* 0x00000094a83c723c */ /* 0x050ff0000000183c */
[----:B------:R-:W-:Y:S01]  /*5c30*/  HMMA.16816.F32 R64, R168, R150, R64 ;  /* 0x00000096a840723c */ /* 0x000fe20000001840 */
[----:B------:R-:W4:Y:S07]  /*5c40*/  LDSM.16.M88.4 R148, [R220+0x2000] ;  /* 0x00200000dc94783b */ /* 0x000f2e0000000200 */
[C---:B-----5:R-:W-:Y:S08]  /*5c50*/  HMMA.16816.F32 R4, R172.reuse, R152, R4 ;  /* 0x00000098ac04723c */ /* 0x060ff00000001804 */
[C---:B------:R-:W-:Y:S01]  /*5c60*/  HMMA.16816.F32 R8, R172.reuse, R154, R8 ;  /* 0x0000009aac08723c */ /* 0x040fe20000001808 */
[----:B------:R-:W5:Y:S07]  /*5c70*/  LDSM.16.M88.4 R152, [R220+0x2800] ;  /* 0x00280000dc98783b */ /* 0x000f6e0000000200 */
        /* <DEDUP_REMOVED lines=10> */
[C---:B------:R-:W-:Y:S01]  /*5d20*/  HMMA.16816.F32 R40, R172.reuse, R150, R40 ;  /* 0x00000096ac28723c */ /* 0x040fe20000001828 */
        /* <DEDUP_REMOVED lines=8> */
[----:B------:R-:W-:Y:S01]  /*5db0*/  HMMA.16816.F32 R64, R172, R146, R64 ;  /* 0x00000092ac40723c */ /* 0x000fe20000001840 */
        /* <DEDUP_REMOVED lines=12> */
[----:B------:R-:W3:Y:S07]  /*5e80*/  LDSM.16.M88.4 R156, [R219] ;  /* 0x00000000db9c783b */ /* 0x000eee0000000200 */
[C---:B-1----:R-:W-:Y:S08]  /*5e90*/  HMMA.16816.F32 R36, R176.reuse, R144, R36 ;  /* 0x00000090b024723c */ /* 0x042ff00000001824 */
[C---:B------:R-:W-:Y:S01]  /*5ea0*/  HMMA.16816.F32 R40, R176.reuse, R146, R40 ;  /* 0x00000092b028723c */ /* 0x040fe20000001828 */
[----:B------:R-:W1:Y:S07]  /*5eb0*/  LDSM.16.M88.4 R144, [R218] ;  /* 0x00000000da90783b */ /* 0x000e6e0000000200 */
[C---:B--2---:R-:W-:Y:S08]  /*5ec0*/  HMMA.16816.F32 R44, R176.reuse, R132, R44 ;  /* 0x00000084b02c723c */ /* 0x044ff0000000182c */
[C---:B------:R-:W-:Y:S01]  /*5ed0*/  HMMA.16816.F32 R48, R176.reuse, R134, R48 ;  /* 0x00000086b030723c */ /* 0x040fe20000001830 */
[----:B------:R-:W2:Y:S07]  /*5ee0*/  LDSM.16.M88.4 R132, [R217] ;  /* 0x00000000d984783b */ /* 0x000eae0000000200 */
[C---:B----4-:R-:W-:Y:S08]  /*5ef0*/  HMMA.16816.F32 R52, R176.reuse, R148, R52 ;  /* 0x00000094b034723c */ /* 0x050ff00000001834 */
[C---:B------:R-:W-:Y:S01]  /*5f00*/  HMMA.16816.F32 R56, R176.reuse, R150, R56 ;  /* 0x00000096b038723c */ /* 0x040fe20000001838 */
[----:B------:R-:W4:Y:S07]  /*5f10*/  LDSM.16.M88.4 R148, [R216] ;  /* 0x00000000d894783b */ /* 0x000f2e0000000200 */
[C---:B-----5:R-:W-:Y:S08]  /*5f20*/  HMMA.16816.F32 R60, R176.reuse, R152, R60 ;  /* 0x00000098b03c723c */ /* 0x060ff0000000183c */
[----:B------:R-:W-:Y:S01]  /*5f30*/  HMMA.16816.F32 R64, R176, R154, R64 ;  /* 0x0000009ab040723c */ /* 0x000fe20000001840 */
[----:B------:R-:W5:Y:S07]  /*5f40*/  LDSM.16.M88.4 R152, [R215] ;  /* 0x00000000d798783b */ /* 0x000f6e0000000200 */
        /* <DEDUP_REMOVED lines=17> */
[----:B------:R-:W-:Y:S07]  /*6060*/  LDSM.16.M88.4 R156, [R231+0xf900] ;  /* 0x00f90000e79c783b */ /* 0x000fee0000000200 */
[C---:B-1----:R-:W-:Y:S08]  /*6070*/  HMMA.16816.F32 R52, R180.reuse, R144, R52 ;  /* 0x00000090b434723c */ /* 0x042ff00000001834 */
[C---:B------:R-:W-:Y:S01]  /*6080*/  HMMA.16816.F32 R56, R180.reuse, R146, R56 ;  /* 0x00000092b438723c */ /* 0x040fe20000001838 */
[----:B------:R-:W1:Y:S07]  /*6090*/  LDSM.16.M88.4 R144, [R231+0xe100] ;  /* 0x00e10000e790783b */ /* 0x000e6e0000000200 */
[C---:B--2---:R-:W-:Y:S08]  /*60a0*/  HMMA.16816.F32 R60, R180.reuse, R132, R60 ;  /* 0x00000084b43c723c */ /* 0x044ff0000000183c */
[----:B------:R-:W-:Y:S01]  /*60b0*/  HMMA.16816.F32 R64, R180, R134, R64 ;  /* 0x00000086b440723c */ /* 0x000fe20000001840 */
        /* <DEDUP_REMOVED lines=8> */
[C---:B------:R-:W-:Y:S01]  /*6140*/  HMMA.16816.F32 R24, R184.reuse, R166, R24 ;  /* 0x000000a6b818723c */ /* 0x040fe20000001818 */
[----:B------:R-:W3:Y:S07]  /*6150*/  LDSM.16.M88.4 R164, [R220+0x4800] ;  /* 0x00480000dca4783b */ /* 0x000eee0000000200 */
[C---:B-----5:R-:W-:Y:S08]  /*6160*/  HMMA.16816.F32 R28, R184.reuse, R152, R28 ;  /* 0x00000098b81c723c */ /* 0x060ff0000000181c */
[C---:B------:R-:W-:Y:S01]  /*6170*/  HMMA.16816.F32 R32, R184.reuse, R154, R32 ;  /* 0x0000009ab820723c */ /* 0x040fe20000001820 */
[----:B------:R-:W5:Y:S01]  /*6180*/  LDSM.16.M88.4 R152, [R220+0x5800] ;  /* 0x00580000dc98783b */ /* 0x000f620000000200 */
[----:B------:R-:W-:Y:S04]  /*6190*/  DEPBAR.LE SB0, 0x0 ;  /* 0x000080000000791a */ /* 0x000fe80000000000 */
[----:B------:R-:W-:Y:S02]  /*61a0*/  BAR.SYNC.DEFER_BLOCKING 0x0 ;  /* 0x0000000000007b1d */ /* 0x000fe40000010000 */
[C---:B-1----:R-:W-:Y:S08]  /*61b0*/  HMMA.16816.F32 R36, R184.reuse, R144, R36 ;  /* 0x00000090b824723c */ /* 0x042ff00000001824 */
[C---:B------:R-:W-:Y:S08]  /*61c0*/  HMMA.16816.F32 R40, R184.reuse, R146, R40 ;  /* 0x00000092b828723c */ /* 0x040ff00000001828 */
[C---:B--2---:R-:W-:Y:S08]  /*61d0*/  HMMA.16816.F32 R44, R184.reuse, R132, R44 ;  /* 0x00000084b82c723c */ /* 0x044ff0000000182c */
[C---:B------:R-:W-:Y:S08]  /*61e0*/  HMMA.16816.F32 R48, R184.reuse, R134, R48 ;  /* 0x00000086b830723c */ /* 0x040ff00000001830 */
[C---:B---3--:R-:W-:Y:S08]  /*61f0*/  HMMA.16816.F32 R52, R184.reuse, R148, R52 ;  /* 0x00000094b834723c */ /* 0x048ff00000001834 */
        /* <DEDUP_REMOVED lines=19> */
[----:B------:R-:W-:-:S07]  /*6330*/  @P1 BRA `(.L_x_2170) ;  /* 0xffffeca000001947 */ /* 0x000fce000383ffff */
.L_x_2169:
[----:B------:R-:W-:Y:S01]  /*6340*/  FMNMX.FTZ R134, R4, R2, !PT ;  /* 0x0000000204867209 */ /* 0x000fe20007810000 */
[----:B---3--:R-:W-:Y:S01]  /*6350*/  LDSM.16.MT88.4 R144, [R232+0x100] ;  /* 0x00010000e890783b */ /* 0x008fe20000004200 */
        /* <DEDUP_REMOVED lines=68> */
[----:B------:R-:W-:Y:S07]  /*67a0*/  UIADD3 UR8, UR8, -0x1, URZ ;  /* 0xffffffff08087890 */ /* 0x000fee000fffe03f */
[----:B------:R-:W1:Y:S02]  /*67b0*/  SHFL.BFLY PT, R3, R133, 0x2, 0x1f ;  /* 0x0c401f0085037f89 */ /* 0x000e6400000e0000 */
[----:B-1----:R-:W-:Y:S02]  /*67c0*/  FMNMX.FTZ R133, R133, R3, !PT ;  /* 0x0000000385857209 */ /* 0x002fe40007810000 */
[----:B------:R-:W-:Y:S04]  /*67d0*/  FMNMX.FTZ R134, R134, R132, !PT ;  /* 0x0000008486867209 */ /* 0x000fe80007810000 */
[----:B------:R-:W1:Y:S08]  /*67e0*/  SHFL.BFLY PT, R3, R133, 0x1, 0x1f ;  /* 0x0c201f0085037f89 */ /* 0x000e7000000e0000 */
        /* <DEDUP_REMOVED lines=10> */
[--C-:B------:R-:W-:Y:S02]  /*6890*/  FFMA.FTZ R135, R8, c[0x0][0x2d0], -R162.reuse ;  /* 0x0000b40008877a23 */ /* 0x100fe400000108a2 */
[--C-:B------:R-:W-:Y:S02]  /*68a0*/  FFMA.FTZ R156, R9, c[0x0][0x2d0], -R162.reuse ;  /* 0x0000b400099c7a23 */ /* 0x100fe400000108a2 */
[----:B------:R-:W-:Y:S02]  /*68b0*/  FMUL.FTZ R2, R2, c[0x0][0x2d0] ;  /* 0x0000b40002027a20 */ /* 0x000fe40000410000 */
        /* <DEDUP_REMOVED lines=8> */
[----:B------:R-:W1:Y:S01]  /*6940*/  MUFU.EX2 R2, R2 ;  /* 0x0000000200027308 */ /* 0x000e620000000800 */
[--C-:B------:R-:W-:Y:S02]  /*6950*/  FFMA.FTZ R193, R22, c[0x0][0x2d0], -R161.reuse ;  /* 0x0000b40016c17a23 */ /* 0x100fe400000108a1 */
[--C-:B------:R-:W-:Y:S02]  /*6960*/  FFMA.FTZ R194, R23, c[0x0][0x2d0], -R161.reuse ;  /* 0x0000b40017c27a23 */ /* 0x100fe400000108a1 */
[----:B------:R-:W-:Y:S01]  /*6970*/  LDSM.16.MT88.4 R20, [R230+0x4900] ;  /* 0x00490000e614783b */ /* 0x000fe20000004200 */
[--C-:B------:R-:W-:Y:S02]  /*6980*/  FFMA.FTZ R195, R32, c[0x0][0x2d0], -R162.reuse ;  /* 0x0000b40020c37a23 */ /* 0x100fe400000108a2 */
[--C-:B------:R-:W-:Y:S02]  /*6990*/  FFMA.FTZ R196, R33, c[0x0][0x2d0], -R162.reuse ;  /* 0x0000b40021c47a23 */ /* 0x100fe400000108a2 */
[----:B------:R-:W2:Y:S01]  /*69a0*/  MUFU.EX2 R0, R0 ;  /* 0x0000000000007308 */ /* 0x000ea20000000800 */
[--C-:B------:R-:W-:Y:S02]  /*69b0*/  FFMA.FTZ R197, R38, c[0x0][0x2d0], -R161.reuse ;  /* 0x0000b40026c57a23 */ /* 0x100fe400000108a1 */
[--C-:B------:R-:W-:Y:S02]  /*69c0*/  FFMA.FTZ R198, R39, c[0x0][0x2d0], -R161.reuse ;  /* 0x0000b40027c67a23 */ /* 0x100fe400000108a1 */
[--C-:B------:R-:W-:Y:S02]  /*69d0*/  FFMA.FTZ R199, R40, c[0x0][0x2d0], -R162.reuse ;  /* 0x0000b40028c77a23 */ /* 0x100fe400000108a2 */
[--C-:B------:R-:W-:Y:S02]  /*69e0*/  FFMA.FTZ R200, R41, c[0x0][0x2d0], -R162.reuse ;  /* 0x0000b40029c87a23 */ /* 0x100fe400000108a2 */
[--C-:B------:R-:W-:Y:S01]  /*69f0*/  FFMA.FTZ R201, R42, c[0x0][0x2d0], -R161.reuse ;  /* 0x0000b4002ac97a23 */ /* 0x100fe200000108a1 */
[----:B------:R-:W-:Y:S01]  /*6a00*/  MUFU.EX2 R133, R133 ;  /* 0x0000008500857308 */ /* 0x000fe20000000800 */
[--C-:B------:R-:W-:Y:S02]  /*6a10*/  FFMA.FTZ R202, R43, c[0x0][0x2d0], -R161.reuse ;  /* 0x0000b4002bca7a23 */ /* 0x100fe400000108a1 */
[----:B------:R-:W-:Y:S01]  /*6a20*/  LDSM.16.MT88.4 R40, [R229+0x6900] ;  /* 0x00690000e528783b */ /* 0x000fe20000004200 */
[C---:B-1----:R-:W-:Y:S02]  /*6a30*/  FMUL.FTZ R4, R2.reuse, R128 ;  /* 0x0000008002047220 */ /* 0x042fe40000410000 */
[C---:B------:R-:W-:Y:S02]  /*6a40*/  FMUL.FTZ R5, R2.reuse, R129 ;  /* 0x0000008102057220 */ /* 0x040fe40000410000 */
[C---:B------:R-:W-:Y:S02]  /*6a50*/  FMUL.FTZ R8, R2.reuse, R124 ;  /* 0x0000007c02087220 */ /* 0x040fe40000410000 */
[----:B------:R-:W1:Y:S01]  /*6a60*/  MUFU.EX2 R134, R134 ;  /* 0x0000008600867308 */ /* 0x000e620000000800 */
[C---:B------:R-:W-:Y:S02]  /*6a70*/  FMUL.FTZ R9, R2.reuse, R125 ;  /* 0x0000007d02097220 */ /* 0x040fe40000410000 */
[----:B------:R-:W-:Y:S02]  /*6a80*/  FMUL.FTZ R68, R2, R68 ;  /* 0x0000004402447220 */ /* 0x000fe40000410000 */
[C---:B--2---:R-:W-:Y:S02]  /*6a90*/  FMUL.FTZ R6, R0.reuse, R130 ;  /* 0x0000008200067220 */ /* 0x044fe40000410000 */
[C---:B------:R-:W-:Y:S02]  /*6aa0*/  FMUL.FTZ R7, R0.reuse, R131 ;  /* 0x0000008300077220 */ /* 0x040fe40000410000 */
[C---:B------:R-:W-:Y:S01]  /*6ab0*/  FMUL.FTZ R10, R0.reuse, R126 ;  /* 0x0000007e000a7220 */ /* 0x040fe20000410000 */
[----:B------:R-:W2:Y:S01]  /*6ac0*/  MUFU.EX2 R156, R156 ;  /* 0x0000009c009c7308 */ /* 0x000ea20000000800 */
[----:B------:R-:W-:Y:S02]  /*6ad0*/  FMUL.FTZ R11, R0, R127 ;  /* 0x0000007f000b7220 */ /* 0x000fe40000410000 */
[----:B------:R-:W3:Y:S01]  /*6ae0*/  LDSM.16.MT88.4 R124, [R228+0x100] ;  /* 0x00010000e47c783b */ /* 0x000ee20000004200 */
[----:B------:R-:W-:Y:S02]  /*6af0*/  FMUL.FTZ R69, R2, R69 ;  /* 0x0000004502457220 */ /* 0x000fe40000410000 */
[C---:B------:R-:W-:Y:S02]  /*6b00*/  FMUL.FTZ R70, R0.reuse, R70 ;  /* 0x0000004600467220 */ /* 0x040fe40000410000 */
[----:B------:R-:W-:Y:S02]  /*6b10*/  FMUL.FTZ R71, R0, R71 ;  /* 0x0000004700477220 */ /* 0x000fe40000410000 */
[----:B------:R-:W-:Y:S01]  /*6b20*/  MUFU.EX2 R157, R157 ;  /* 0x0000009d009d7308 */ /* 0x000fe20000000800 */
[C---:B------:R-:W-:Y:S02]  /*6b30*/  FMUL.FTZ R72, R2.reuse, R72 ;  /* 0x0000004802487220 */ /* 0x040fe40000410000 */
[----:B------:R-:W-:Y:S01]  /*6b40*/  FMUL.FTZ R73, R2, R73 ;  /* 0x0000004902497220 */ /* 0x000fe20000410000 */
[----:B-1----:R-:W-:Y:S01]  /*6b50*/  F2FP.PACK_AB R128, R134, R133 ;  /* 0x000000858680723e */ /* 0x002fe200000000ff */
[C---:B------:R-:W-:Y:S02]  /*6b60*/  FMUL.FTZ R74, R0.reuse, R74 ;  /* 0x0000004a004a7220 */ /* 0x040fe40000410000 */
[----:B------:R-:W-:Y:S02]  /*6b70*/  FMUL.FTZ R75, R0, R75 ;  /* 0x0000004b004b7220 */ /* 0x000fe40000410000 */
[C---:B------:R-:W-:Y:S01]  /*6b80*/  FMUL.FTZ R76, R2.reuse, R76 ;  /* 0x0000004c024c7220 */ /* 0x040fe20000410000 */
[----:B------:R-:W1:Y:S01]  /*6b90*/  MUFU.EX2 R158, R158 ;  /* 0x0000009e009e7308 */ /* 0x000e620000000800 */
[----:B------:R-:W-:Y:S02]  /*6ba0*/  FMUL.FTZ R77, R2, R77 ;  /* 0x0000004d024d7220 */ /* 0x000fe40000410000 */
[----:B------:R-:W-:Y:S01]  /*6bb0*/  FMUL.FTZ R78, R0, R78 ;  /* 0x0000004e004e7220 */ /* 0x000fe20000410000 */
[----:B--2---:R-:W-:Y:S01]  /*6bc0*/  F2FP.PACK_AB R130, R156, R135 ;  /* 0x000000879c82723e */ /* 0x004fe200000000ff */
[----:B------:R-:W-:Y:S02]  /*6bd0*/  FMUL.FTZ R79, R0, R79 ;  /* 0x0000004f004f7220 */ /* 0x000fe40000410000 */
[C---:B------:R-:W-:Y:S02]  /*6be0*/  FMUL.FTZ R80, R2.reuse, R80 ;  /* 0x0000005002507220 */ /* 0x040fe40000410000 */
[----:B------:R-:W-:Y:S01]  /*6bf0*/  FMUL.FTZ R81, R2, R81 ;  /* 0x0000005102517220 */ /* 0x000fe20000410000 */
[----:B------:R-:W2:Y:S01]  /*6c00*/  MUFU.EX2 R160, R160 ;  /* 0x000000a000a07308 */ /* 0x000ea20000000800 */
[C---:B------:R-:W-:Y:S02]  /*6c10*/  FMUL.FTZ R82, R0.reuse, R82 ;  /* 0x0000005200527220 */ /* 0x040fe40000410000 */
[----:B------:R-:W-:Y:S02]  /*6c20*/  FMUL.FTZ R83, R0, R83 ;  /* 0x0000005300537220 */ /* 0x000fe40000410000 */
[C---:B------:R-:W-:Y:S02]  /*6c30*/  FMUL.FTZ R84, R2.reuse, R84 ;  /* 0x0000005402547220 */ /* 0x040fe40000410000 */
[----:B------:R-:W-:Y:S02]  /*6c40*/  FMUL.FTZ R85, R2, R85 ;  /* 0x0000005502557220 */ /* 0x000fe40000410000 */
[C---:B------:R-:W-:Y:S01]  /*6c50*/  FMUL.FTZ R86, R0.reuse, R86 ;  /* 0x0000005600567220 */ /* 0x040fe20000410000 */
[----:B------:R-:W-:Y:S01]  /*6c60*/  MUFU.EX2 R167, R167 ;  /* 0x000000a700a77308 */ /* 0x000fe20000000800 */
[----:B------:R-:W-:Y:S02]  /*6c70*/  FMUL.FTZ R87, R0, R87 ;  /* 0x0000005700577220 */ /* 0x000fe40000410000 */
[--C-:B------:R-:W-:Y:S01]  /*6c80*/  FFMA.FTZ R203, R48, c[0x0][0x2d0], -R162.reuse ;  /* 0x0000b40030cb7a23 */ /* 0x100fe200000108a2 */
[----:B-1----:R-:W-:Y:S01]  /*6c90*/  F2FP.PACK_AB R129, R158, R157 ;  /* 0x0000009d9e81723e */ /* 0x002fe200000000ff */
[--C-:B------:R-:W-:Y:S02]  /*6ca0*/  FFMA.FTZ R204, R49, c[0x0][0x2d0], -R162.reuse ;  /* 0x0000b40031cc7a23 */ /* 0x100fe400000108a2 */
[--C-:B------:R-:W-:Y:S02]  /*6cb0*/  FFMA.FTZ R205, R50, c[0x0][0x2d0], -R161.reuse ;  /* 0x0000b40032cd7a23 */ /* 0x100fe400000108a1 */
[--C-:B------:R-:W-:Y:S01]  /*6cc0*/  FFMA.FTZ R206, R51, c[0x0][0x2d0], -R161.reuse ;  /* 0x0000b40033ce7a23 */ /* 0x100fe200000108a1 */
[----:B------:R-:W-:Y:S01]  /*6cd0*/  MUFU.EX2 R192, R192 ;  /* 0x000000c000c07308 */ /* 0x000fe20000000800 */
[----:B------:R-:W-:Y:S01]  /*6ce0*/  LDSM.16.MT88.4 R48, [R228+0x7100] ;  /* 0x00710000e430783b */ /* 0x000fe20000004200 */
[----:B------:R-:W-:Y:S01]  /*6cf0*/  FMUL.FTZ R88, R2, R88 ;  /* 0x0000005802587220 */ /* 0x000fe20000410000 */
[----:B--2---:R-:W-:Y:S01]  /*6d00*/  F2FP.PACK_AB R131, R160, R159 ;  /* 0x0000009fa083723e */ /* 0x004fe200000000ff */
[----:B------:R-:W-:Y:S02]  /*6d10*/  FMUL.FTZ R89, R2, R89 ;  /* 0x0000005902597220 */ /* 0x000fe40000410000 */
[C---:B------:R-:W-:Y:S02]  /*6d20*/  FMUL.FTZ R90, R0.reuse, R90 ;  /* 0x0000005a005a7220 */ /* 0x040fe40000410000 */
[----:B------:R-:W-:Y:S02]  /*6d30*/  FMUL.FTZ R91, R0, R91 ;  /* 0x0000005b005b7220 */ /* 0x000fe40000410000 */
[----:B------:R-:W-:Y:S01]  /*6d40*/  MUFU.EX2 R193, R193 ;  /* 0x000000c100c17308 */ /* 0x000fe20000000800 */
[C---:B------:R-:W-:Y:S05]  /*6d50*/  HMMA.16816.F32 R4, R128.reuse, R144, R4 ;  /* 0x000000908004723c */ /* 0x040fea0000001804 */
[C---:B------:R-:W-:Y:S02]  /*6d60*/  FMUL.FTZ R92, R2.reuse, R92 ;  /* 0x0000005c025c7220 */ /* 0x040fe40000410000 */
[----:B------:R-:W-:Y:S01]  /*6d70*/  FMUL.FTZ R93, R2, R93 ;  /* 0x0000005d025d7220 */ /* 0x000fe20000410000 */
[C---:B------:R-:W-:Y:S01]  /*6d80*/  HMMA.16816.F32 R8, R128.reuse, R146, R8 ;  /* 0x000000928008723c */ /* 0x040fe20000001808 */
[----:B------:R-:W1:Y:S01]  /*6d90*/  LDSM.16.MT88.4 R144, [R232+0x4100] ;  /* 0x00410000e890783b */ /* 0x000e620000004200 */
[----:B------:R-:W-:Y:S02]  /*6da0*/  MUFU.EX2 R194, R194 ;  /* 0x000000c200c27308 */ /* 0x000fe40000000800 */
[C---:B------:R-:W-:Y:S02]  /*6db0*/  FMUL.FTZ R94, R0.reuse, R94 ;  /* 0x0000005e005e7220 */ /* 0x040fe40000410000 */
[----:B------:R-:W-:Y:S02]  /*6dc0*/  FMUL.FTZ R95, R0, R95 ;  /* 0x0000005f005f7220 */ /* 0x000fe40000410000 */
[C---:B------:R-:W-:Y:S04]  /*6dd0*/  HMMA.16816.F32 R68, R128.reuse, R148, R68 ;  /* 0x000000948044723c */ /* 0x040fe80000001844 */
[C---:B------:R-:W-:Y:S01]  /*6de0*/  FMUL.FTZ R96, R2.reuse, R96 ;  /* 0x0000006002607220 */ /* 0x040fe20000410000 */
[----:B------:R-:W-:Y:S01]  /*6df0*/  MUFU.EX2 R195, R195 ;  /* 0x000000c300c37308 */ /* 0x000fe20000000800 */
[----:B------:R-:W-:Y:S02]  /*6e00*/  FMUL.FTZ R97, R2, R97 ;  /* 0x0000006102617220 */ /* 0x000fe40000410000 */
[C---:B------:R-:W-:Y:S01]  /*6e10*/  HMMA.16816.F32 R72, R128.reuse, R150, R72 ;  /* 0x000000968048723c */ /* 0x040fe20000001848 */
[----:B------:R-:W2:Y:S03]  /*6e20*/  LDSM.16.MT88.4 R148, [R230+0x4100] ;  /* 0x00410000e694783b */ /* 0x000ea60000004200 */
[C---:B------:R-:W-:Y:S02]  /*6e30*/  FMUL.FTZ R98, R0.reuse, R98 ;  /* 0x0000006200627220 */ /* 0x040fe40000410000 */
[----:B------:R-:W-:Y:S01]  /*6e40*/  FMUL.FTZ R99, R0, R99 ;  /* 0x0000006300637220 */ /* 0x000fe20000410000 */
[----:B------:R-:W-:Y:S01]  /*6e50*/  MUFU.EX2 R196, R196 ;  /* 0x000000c400c47308 */ /* 0x000fe20000000800 */
[C---:B------:R-:W-:Y:S04]  /*6e60*/  HMMA.16816.F32 R76, R128.reuse, R152, R76 ;  /* 0x00000098804c723c */ /* 0x040fe8000000184c */
[C---:B------:R-:W-:Y:S02]  /*6e70*/  FMUL.FTZ R100, R2.reuse, R100 ;  /* 0x0000006402647220 */ /* 0x040fe40000410000 */
[----:B------:R-:W-:Y:S02]  /*6e80*/  FMUL.FTZ R101, R2, R101 ;  /* 0x0000006502657220 */ /* 0x000fe40000410000 */
[C---:B------:R-:W-:Y:S01]  /*6e90*/  HMMA.16816.F32 R80, R128.reuse, R154, R80 ;  /* 0x0000009a8050723c */ /* 0x040fe20000001850 */
[----:B------:R-:W-:Y:S03]  /*6ea0*/  MUFU.EX2 R197, R197 ;  /* 0x000000c500c57308 */ /* 0x000fe60000000800 */
[--C-:B------:R-:W-:Y:S02]  /*6eb0*/  FFMA.FTZ R152, R12, c[0x0][0x2d0], -R162.reuse ;  /* 0x0000b4000c987a23 */ /* 0x100fe400000108a2 */
[C---:B------:R-:W-:Y:S02]  /*6ec0*/  FMUL.FTZ R12, R2.reuse, R120 ;  /* 0x00000078020c7220 */ /* 0x040fe40000410000 */
[C---:B---3--:R-:W-:Y:S03]  /*6ed0*/  HMMA.16816.F32 R84, R128.reuse, R124, R84 ;  /* 0x0000007c8054723c */ /* 0x048fe60000001854 */
[----:B------:R-:W-:Y:S01]  /*6ee0*/  MUFU.EX2 R152, R152 ;  /* 0x0000009800987308 */ /* 0x000fe20000000800 */
[--C-:B------:R-:W-:Y:S02]  /*6ef0*/  FFMA.FTZ R153, R13, c[0x0][0x2d0], -R162.reuse ;  /* 0x0000b4000d997a23 */ /* 0x100fe400000108a2 */
[----:B------:R-:W-:Y:S02]  /*6f00*/  FMUL.FTZ R13, R2, R121 ;  /* 0x00000079020d7220 */ /* 0x000fe40000410000 */
[C---:B------:R-:W-:Y:S01]  /*6f10*/  HMMA.16816.F32 R88, R128.reuse, R126, R88 ;  /* 0x0000007e8058723c */ /* 0x040fe20000001858 */
[----:B------:R-:W3:Y:S03]  /*6f20*/  LDSM.16.MT88.4 R124, [R229+0x4100] ;  /* 0x00410000e57c783b */ /* 0x000ee60000004200 */
[--C-:B------:R-:W-:Y:S01]  /*6f30*/  FFMA.FTZ R154, R14, c[0x0][0x2d0], -R161.reuse ;  /* 0x0000b4000e9a7a23 */ /* 0x100fe200000108a1 */
[----:B------:R-:W4:Y:S01]  /*6f40*/  MUFU.EX2 R153, R153 ;  /* 0x0000009900997308 */ /* 0x000f220000000800 */
[C---:B------:R-:W-:Y:S02]  /*6f50*/  FMUL.FTZ R14, R0.reuse, R122 ;  /* 0x0000007a000e7220 */ /* 0x040fe40000410000 */
[C---:B-1----:R-:W-:Y:S04]  /*6f60*/  HMMA.16816.F32 R92, R128.reuse, R144, R92 ;  /* 0x00000090805c723c */ /* 0x042fe8000000185c */
[--C-:B------:R-:W-:Y:S02]  /*6f70*/  FFMA.FTZ R155, R15, c[0x0][0x2d0], -R161.reuse ;  /* 0x0000b4000f9b7a23 */ /* 0x100fe400000108a1 */
[C---:B------:R-:W-:Y:S01]  /*6f80*/  FMUL.FTZ R15, R0.reuse, R123 ;  /* 0x0000007b000f7220 */ /* 0x040fe20000410000 */
[----:B------:R-:W-:Y:S01]  /*6f90*/  MUFU.EX2 R154, R154 ;  /* 0x0000009a009a7308 */ /* 0x000fe20000000800 */
[C---:B------:R-:W-:Y:S01]  /*6fa0*/  HMMA.16816.F32 R96, R128.reuse, R146, R96 ;  /* 0x000000928060723c */ /* 0x040fe20000001860 */
[----:B------:R-:W1:Y:S03]  /*6fb0*/  LDSM.16.MT88.4 R120, [R228+0x4100] ;  /* 0x00410000e478783b */ /* 0x000e660000004200 */
[C---:B------:R-:W-:Y:S02]  /*6fc0*/  FMUL.FTZ R102, R0.reuse, R102 ;  /* 0x0000006600667220 */ /* 0x040fe40000410000 */
[----:B------:R-:W-:Y:S02]  /*6fd0*/  FMUL.FTZ R103, R0, R103 ;  /* 0x0000006700677220 */ /* 0x000fe40000410000 */
[C---:B--2---:R-:W-:Y:S01]  /*6fe0*/  HMMA.16816.F32 R12, R128.reuse, R148, R12 ;  /* 0x00000094800c723c */ /* 0x044fe2000000180c */
[----:B------:R-:W2:Y:S01]  /*6ff0*/  LDSM.16.MT88.4 R144, [R232+0x900] ;  /* 0x00090000e890783b */ /* 0x000ea20000004200 */
[----:B------:R-:W5:Y:S02]  /*7000*/  MUFU.EX2 R155, R155 ;  /* 0x0000009b009b7308 */ /* 0x000f640000000800 */
[C---:B------:R-:W-:Y:S02]  /*7010*/  FMUL.FTZ R104, R2.reuse, R104 ;  /* 0x0000006802687220 */ /* 0x040fe40000410000 */
[----:B------:R-:W-:Y:S02]  /*7020*/  FMUL.FTZ R105, R2, R105 ;  /* 0x0000006902697220 */ /* 0x000fe40000410000 */
[C---:B------:R-:W-:Y:S01]  /*7030*/  HMMA.16816.F32 R100, R128.reuse, R150, R100 ;  /* 0x000000968064723c */ /* 0x040fe20000001864 */
[----:B------:R-:W-:Y:S03]  /*7040*/  LDSM.16.MT88.4 R148, [R229+0x900] ;  /* 0x00090000e594783b */ /* 0x000fe60000004200 */
[C---:B------:R-:W-:Y:S01]  /*7050*/  FMUL.FTZ R106, R0.reuse, R106 ;  /* 0x0000006a006a7220 */ /* 0x040fe20000410000 */
[----:B------:R-:W-:Y:S01]  /*7060*/  MUFU.EX2 R198, R198 ;  /* 0x000000c600c67308 */ /* 0x000fe20000000800 */
[----:B------:R-:W-:Y:S02]  /*7070*/  FMUL.FTZ R107, R0, R107 ;  /* 0x0000006b006b7220 */ /* 0x000fe40000410000 */
[--C-:B------:R-:W-:Y:S04]  /*7080*/  FFMA.FTZ R163, R16, c[0x0][0x2d0], -R162.reuse ;  /* 0x0000b40010a37a23 */ /* 0x100fe800000108a2 */
[--C-:B------:R-:W-:Y:S01]  /*7090*/  FFMA.FTZ R164, R17, c[0x0][0x2d0], -R162.reuse ;  /* 0x0000b40011a47a23 */ /* 0x100fe200000108a2 */
[C---:B---3--:R-:W-:Y:S02]  /*70a0*/  HMMA.16816.F32 R104, R128.reuse, R124, R104 ;  /* 0x0000007c8068723c */ /* 0x048fe40000001868 */
[----:B------:R-:W-:Y:S01]  /*70b0*/  MUFU.EX2 R163, R163 ;  /* 0x000000a300a37308 */ /* 0x000fe20000000800 */
[--C-:B------:R-:W-:Y:S02]  /*70c0*/  FFMA.FTZ R165, R18, c[0x0][0x2d0], -R161.reuse ;  /* 0x0000b40012a57a23 */ /* 0x100fe400000108a1 */
[--C-:B------:R-:W-:Y:S02]  /*70d0*/  FFMA.FTZ R166, R19, c[0x0][0x2d0], -R161.reuse ;  /* 0x0000b40013a67a23 */ /* 0x100fe400000108a1 */
[C---:B------:R-:W-:Y:S02]  /*70e0*/  FMUL.FTZ R108, R2.reuse, R108 ;  /* 0x0000006c026c7220 */ /* 0x040fe40000410000 */
[----:B------:R-:W-:Y:S03]  /*70f0*/  FMUL.FTZ R109, R2, R109 ;  /* 0x0000006d026d7220 */ /* 0x000fe60000410000 */
[----:B------:R-:W3:Y:S01]  /*7100*/  MUFU.EX2 R164, R164 ;  /* 0x000000a400a47308 */ /* 0x000ee20000000800 */
[C---:B------:R-:W-:Y:S02]  /*7110*/  FMUL.FTZ R110, R0.reuse, R110 ;  /* 0x0000006e006e7220 */ /* 0x040fe40000410000 */
[----:B------:R-:W-:Y:S02]  /*7120*/  FMUL.FTZ R111, R0, R111 ;  /* 0x0000006f006f7220 */ /* 0x000fe40000410000 */
[C---:B------:R-:W-:Y:S01]  /*7130*/  FMUL.FTZ R16, R2.reuse, R116 ;  /* 0x0000007402107220 */ /* 0x040fe20000410000 */
[----:B----4-:R-:W-:Y:S01]  /*7140*/  F2FP.PACK_AB R116, R153, R152 ;  /* 0x000000989974723e */ /* 0x010fe200000000ff */
[----:B------:R-:W-:Y:S01]  /*7150*/  FMUL.FTZ R17, R2, R117 ;  /* 0x0000007502117220 */ /* 0x000fe20000410000 */
[----:B-----5:R-:W-:Y:S01]  /*7160*/  F2FP.PACK_AB R117, R155, R154 ;  /* 0x0000009a9b75723e */ /* 0x020fe200000000ff */
[C---:B------:R-:W-:Y:S01]  /*7170*/  FMUL.FTZ R18, R0.reuse, R118 ;  /* 0x0000007600127220 */ /* 0x040fe20000410000 */
[C---:B------:R-:W-:Y:S01]  /*7180*/  HMMA.16816.F32 R108, R128.reuse, R126, R108 ;  /* 0x0000007e806c723c */ /* 0x040fe2000000186c */
[----:B------:R-:W-:Y:S01]  /*7190*/  MUFU.EX2 R165, R165 ;  /* 0x000000a500a57308 */ /* 0x000fe20000000800 */
[----:B------:R-:W4:Y:S01]  /*71a0*/  LDSM.16.MT88.4 R124, [R230+0x900] ;  /* 0x00090000e67c783b */ /* 0x000f220000004200 */
[----:B------:R-:W-:Y:S02]  /*71b0*/  FMUL.FTZ R19, R0, R119 ;  /* 0x0000007700137220 */ /* 0x000fe40000410000 */
[C---:B------:R-:W-:Y:S02]  /*71c0*/  FMUL.FTZ R112, R2.reuse, R112 ;  /* 0x0000007002707220 */ /* 0x040fe40000410000 */
[----:B------:R-:W-:Y:S02]  /*71d0*/  FMUL.FTZ R113, R2, R113 ;  /* 0x0000007102717220 */ /* 0x000fe40000410000 */
[C---:B------:R-:W-:Y:S01]  /*71e0*/  FMUL.FTZ R114, R0.reuse, R114 ;  /* 0x0000007200727220 */ /* 0x040fe20000410000 */
[C---:B-1----:R-:W-:Y:S01]  /*71f0*/  HMMA.16816.F32 R16, R128.reuse, R120, R16 ;  /* 0x000000788010723c */ /* 0x042fe20000001810 */
[----:B------:R-:W1:Y:S02]  /*7200*/  MUFU.EX2 R166, R166 ;  /* 0x000000a600a67308 */ /* 0x000e640000000800 */
[----:B------:R-:W-:Y:S01]  /*7210*/  FMUL.FTZ R115, R0, R115 ;  /* 0x0000007300737220 */ /* 0x000fe20000410000 */
[----:B---3--:R-:W-:Y:S01]  /*7220*/  F2FP.PACK_AB R118, R164, R163 ;  /* 0x000000a3a476723e */ /* 0x008fe200000000ff */
[--C-:B------:R-:W-:Y:S02]  /*7230*/  FFMA.FTZ R52, R52, c[0x0][0x2d0], -R162.reuse ;  /* 0x0000b40034347a23 */ /* 0x100fe400000108a2 */
[--C-:B------:R-:W-:Y:S02]  /*7240*/  FFMA.FTZ R53, R53, c[0x0][0x2d0], -R162.reuse ;  /* 0x0000b40035357a23 */ /* 0x100fe400000108a2 */
[--C-:B------:R-:W-:Y:S01]  /*7250*/  FFMA.FTZ R54, R54, c[0x0][0x2d0], -R161.reuse ;  /* 0x0000b40036367a23 */ /* 0x100fe200000108a1 */
[----:B------:R-:W-:Y:S01]  /*7260*/  HMMA.16816.F32 R112, R128, R122, R112 ;  /* 0x0000007a8070723c */ /* 0x000fe20000001870 */
[----:B------:R-:W3:Y:S01]  /*7270*/  LDSM.16.MT88.4 R120, [R228+0x900] ;  /* 0x00090000e478783b */ /* 0x000ee20000004200 */
[----:B------:R-:W-:Y:S01]  /*7280*/  MUFU.EX2 R199, R199 ;  /* 0x000000c700c77308 */ /* 0x000fe20000000800 */
[--C-:B------:R-:W-:Y:S02]  /*7290*/  FFMA.FTZ R55, R55, c[0x0][0x2d0], -R161.reuse ;  /* 0x0000b40037377a23 */ /* 0x100fe400000108a1 */
[--C-:B------:R-:W-:Y:S02]  /*72a0*/  FFMA.FTZ R56, R56, c[0x0][0x2d0], -R162.reuse ;  /* 0x0000b40038387a23 */ /* 0x100fe400000108a2 */
[--C-:B------:R-:W-:Y:S02]  /*72b0*/  FFMA.FTZ R57, R57, c[0x0][0x2d0], -R162.reuse ;  /* 0x0000b40039397a23 */ /* 0x100fe400000108a2 */
[----:B------:R-:W5:Y:S03]  /*72c0*/  LDSM.16.MT88.4 R128, [R232+0x4900] ;  /* 0x00490000e880783b */ /* 0x000f660000004200 */
[----:B------:R-:W-:Y:S01]  /*72d0*/  MUFU.EX2 R200, R200 ;  /* 0x000000c800c87308 */ /* 0x000fe20000000800 */
[--C-:B------:R-:W-:Y:S01]  /*72e0*/  FFMA.FTZ R58, R58, c[0x0][0x2d0], -R161.reuse ;  /* 0x0000b4003a3a7a23 */ /* 0x100fe200000108a1 */
[----:B-1----:R-:W-:Y:S01]  /*72f0*/  F2FP.PACK_AB R119, R166, R165 ;  /* 0x000000a5a677723e */ /* 0x002fe200000000ff */
[--C-:B------:R-:W-:Y:S02]  /*7300*/  FFMA.FTZ R59, R59, c[0x0][0x2d0], -R161.reuse ;  /* 0x0000b4003b3b7a23 */ /* 0x100fe400000108a1 */
[--C-:B------:R-:W-:Y:S02]  /*7310*/  FFMA.FTZ R60, R60, c[0x0][0x2d0], -R162.reuse ;  /* 0x0000b4003c3c7a23 */ /* 0x100fe400000108a2 */
[--C-:B------:R-:W-:Y:S02]  /*7320*/  FFMA.FTZ R61, R61, c[0x0][0x2d0], -R162.reuse ;  /* 0x0000b4003d3d7a23 */ /* 0x100fe400000108a2 */
[C---:B--2---:R-:W-:Y:S01]  /*7330*/  HMMA.16816.F32 R4, R116.reuse, R144, R4 ;  /* 0x000000907404723c */ /* 0x044fe20000001804 */
[----:B------:R-:W-:Y:S04]  /*7340*/  MUFU.EX2 R201, R201 ;  /* 0x000000c900c97308 */ /* 0x000fe80000000800 */
[--C-:B------:R-:W-:Y:S02]  /*7350*/  FFMA.FTZ R62, R62, c[0x0][0x2d0], -R161.reuse ;  /* 0x0000b4003e3e7a23 */ /* 0x100fe400000108a1 */
[----:B------:R-:W-:Y:S01]  /*7360*/  FFMA.FTZ R63, R63, c[0x0][0x2d0], -R161 ;  /* 0x0000b4003f3f7a23 */ /* 0x000fe200000108a1 */
[C---:B------:R-:W-:Y:S01]  /*7370*/  HMMA.16816.F32 R8, R116.reuse, R146, R8 ;  /* 0x000000927408723c */ /* 0x040fe20000001808 */
[----:B------:R-:W-:Y:S02]  /*7380*/  LDSM.16.MT88.4 R144, [R228+0x4900] ;  /* 0x00490000e490783b */ /* 0x000fe40000004200 */
[----:B------:R-:W-:Y:S01]  /*7390*/  MUFU.EX2 R202, R202 ;  /* 0x000000ca00ca7308 */ /* 0x000fe20000000800 */
[----:B------:R-:W-:Y:S01]  /*73a0*/  FFMA.FTZ R133, R2, R251, R133 ;  /* 0x000000fb02857223 */ /* 0x000fe20000010085 */
[----:B------:R-:W-:Y:S01]  /*73b0*/  MOV R2, R132 ;  /* 0x0000008400027202 */ /* 0x000fe20000000f00 */
[----:B------:R-:W-:Y:S02]  /*73c0*/  FFMA.FTZ R157, R0, R250, R157 ;  /* 0x000000fa009d7223 */ /* 0x000fe4000001009d */
[C---:B----4-:R-:W-:Y:S04]  /*73d0*/  HMMA.16816.F32 R68, R116.reuse, R124, R68 ;  /* 0x0000007c7444723c */ /* 0x050fe80000001844 */
[----:B------:R-:W-:Y:S01]  /*73e0*/  FADD.FTZ R133, R134, R133 ;  /* 0x0000008586857221 */ /* 0x000fe20000010000 */
[----:B------:R-:W-:Y:S01]  /*73f0*/  MUFU.EX2 R203, R203 ;  /* 0x000000cb00cb7308 */ /* 0x000fe20000000800 */
[----:B------:R-:W-:Y:S02]  /*7400*/  FADD.FTZ R157, R158, R157 ;  /* 0x0000009d9e9d7221 */ /* 0x000fe40000010000 */
[C---:B------:R-:W-:Y:S01]  /*7410*/  HMMA.16816.F32 R72, R116.reuse, R126, R72 ;  /* 0x0000007e7448723c */ /* 0x040fe20000001848 */
[----:B------:R-:W1:Y:S03]  /*7420*/  LDSM.16.MT88.4 R124, [R229+0x4900] ;  /* 0x00490000e57c783b */ /* 0x000e660000004200 */
[----:B------:R-:W-:Y:S02]  /*7430*/  FADD.FTZ R133, R135, R133 ;  /* 0x0000008587857221 */ /* 0x000fe40000010000 */
[----:B------:R-:W-:Y:S01]  /*7440*/  FADD.FTZ R157, R159, R157 ;  /* 0x0000009d9f9d7221 */ /* 0x000fe20000010000 */
[----:B------:R-:W-:Y:S01]  /*7450*/  MUFU.EX2 R204, R204 ;  /* 0x000000cc00cc7308 */ /* 0x000fe20000000800 */
[C---:B------:R-:W-:Y:S04]  /*7460*/  HMMA.16816.F32 R76, R116.reuse, R148, R76 ;  /* 0x00000094744c723c */ /* 0x040fe8000000184c */
[----:B------:R-:W-:Y:S02]  /*7470*/  FADD.FTZ R156, R156, R133 ;  /* 0x000000859c9c7221 */ /* 0x000fe40000010000 */
[----:B------:R-:W-:Y:S02]  /*7480*/  FADD.FTZ R160, R160, R157 ;  /* 0x0000009da0a07221 */ /* 0x000fe40000010000 */
[C---:B------:R-:W-:Y:S01]  /*7490*/  HMMA.16816.F32 R80, R116.reuse, R150, R80 ;  /* 0x000000967450723c */ /* 0x040fe20000001850 */
[----:B------:R-:W-:Y:S03]  /*74a0*/  MUFU.EX2 R205, R205 ;  /* 0x000000cd00cd7308 */ /* 0x000fe60000000800 */
[--C-:B------:R-:W-:Y:S02]  /*74b0*/  FFMA.FTZ R148, R24, c[0x0][0x2d0], -R162.reuse ;  /* 0x0000b40018947a23 */ /* 0x100fe400000108a2 */
[----:B------:R-:W-:Y:S02]  /*74c0*/  FFMA.FTZ R149, R25, c[0x0][0x2d0], -R162 ;  /* 0x0000b40019957a23 */ /* 0x000fe400000108a2 */
[C---:B---3--:R-:W-:Y:S03]  /*74d0*/  HMMA.16816.F32 R84, R116.reuse, R120, R84 ;  /* 0x000000787454723c */ /* 0x048fe60000001854 */
[----:B------:R-:W-:Y:S01]  /*74e0*/  MUFU.EX2 R148, R148 ;  /* 0x0000009400947308 */ /* 0x000fe20000000800 */
[--C-:B------:R-:W-:Y:S02]  /*74f0*/  FFMA.FTZ R150, R26, c[0x0][0x2d0], -R161.reuse ;  /* 0x0000b4001a967a23 */ /* 0x100fe400000108a1 */
[----:B------:R-:W-:Y:S02]  /*7500*/  FFMA.FTZ R151, R27, c[0x0][0x2d0], -R161 ;  /* 0x0000b4001b977a23 */ /* 0x000fe400000108a1 */
[C---:B------:R-:W-:Y:S01]  /*7510*/  HMMA.16816.F32 R88, R116.reuse, R122, R88 ;  /* 0x0000007a7458723c */ /* 0x040fe20000001858 */
[----:B------:R-:W2:Y:S03]  /*7520*/  LDSM.16.MT88.4 R120, [R232+0x1100] ;  /* 0x00110000e878783b */ /* 0x000ea60000004200 */
[----:B------:R-:W-:Y:S01]  /*7530*/  FADD.FTZ R156, R152, R156 ;  /* 0x0000009c989c7221 */ /* 0x000fe20000010000 */
[----:B------:R-:W3:Y:S01]  /*7540*/  MUFU.EX2 R149, R149 ;  /* 0x0000009500957308 */ /* 0x000ee20000000800 */
[----:B------:R-:W-:Y:S02]  /*7550*/  FADD.FTZ R160, R154, R160 ;  /* 0x000000a09aa07221 */ /* 0x000fe40000010000 */
[C---:B-----5:R-:W-:Y:S01]  /*7560*/  HMMA.16816.F32 R92, R116.reuse, R128, R92 ;  /* 0x00000080745c723c */ /* 0x060fe2000000185c */
        /* <DEDUP_REMOVED lines=8> */
[----:B------:R-:W5:Y:S03]  /*75f0*/  MUFU.EX2 R151, R151 ;  /* 0x0000009700977308 */ /* 0x000f660000000800 */
[----:B------:R-:W-:Y:S02]  /*7600*/  FADD.FTZ R164, R164, R153 ;  /* 0x00000099a4a47221 */ /* 0x000fe40000010000 */
[----:B------:R-:W-:Y:S01]  /*7610*/  FADD.FTZ R166, R166, R155 ;  /* 0x0000009ba6a67221 */ /* 0x000fe20000010000 */
[----:B------:R-:W-:Y:S01]  /*7620*/  F2FP.PACK_AB R20, R192, R167 ;  /* 0x000000a7c014723e */ /* 0x000fe200000000ff */
[C---:B------:R-:W-:Y:S03]  /*7630*/  HMMA.16816.F32 R100, R116.reuse, R22, R100 ;  /* 0x000000167464723c */ /* 0x040fe60000001864 */
[----:B------:R-:W-:Y:S01]  /*7640*/  MUFU.EX2 R206, R206 ;  /* 0x000000ce00ce7308 */ /* 0x000fe20000000800 */
[----:B------:R-:W-:Y:S01]  /*7650*/  F2FP.PACK_AB R21, R194, R193 ;  /* 0x000000c1c215723e */ /* 0x000fe200000000ff */
[----:B------:R-:W-:Y:S02]  /*7660*/  FADD.FTZ R164, R167, R164 ;  /* 0x000000a4a7a47221 */ /* 0x000fe40000010000 */
[----:B---3--:R-:W-:Y:S01]  /*7670*/  F2FP.PACK_AB R22, R149, R148 ;  /* 0x000000949516723e */ /* 0x008fe200000000ff */
[C---:B-1----:R-:W-:Y:S04]  /*7680*/  HMMA.16816.F32 R104, R116.reuse, R124, R104 ;  /* 0x0000007c7468723c */ /* 0x042fe80000001868 */
[----:B------:R-:W-:Y:S01]  /*7690*/  FADD.FTZ R166, R193, R166 ;  /* 0x000000a6c1a67221 */ /* 0x000fe20000010000 */
[----:B------:R-:W-:Y:S01]  /*76a0*/  MUFU.EX2 R52, R52 ;  /* 0x0000003400347308 */ /* 0x000fe20000000800 */
[----:B------:R-:W-:Y:S02]  /*76b0*/  FADD.FTZ R192, R192, R164 ;  /* 0x000000a4c0c07221 */ /* 0x000fe40000010000 */
[C---:B------:R-:W-:Y:S01]  /*76c0*/  HMMA.16816.F32 R108, R116.reuse, R126, R108 ;  /* 0x0000007e746c723c */ /* 0x040fe2000000186c */
[----:B------:R-:W1:Y:S03]  /*76d0*/  LDSM.16.MT88.4 R124, [R229+0x1100] ;  /* 0x00110000e57c783b */ /* 0x000e660000004200 */
[----:B-----5:R-:W-:Y:S01]  /*76e0*/  F2FP.PACK_AB R23, R151, R150 ;  /* 0x000000969717723e */ /* 0x020fe200000000ff */
[----:B------:R-:W-:Y:S02]  /*76f0*/  FADD.FTZ R194, R194, R166 ;  /* 0x000000a6c2c27221 */ /* 0x000fe40000010000 */
[----:B------:R-:W-:Y:S01]  /*7700*/  MUFU.EX2 R53, R53 ;  /* 0x0000003500357308 */ /* 0x000fe20000000800 */
[C---:B------:R-:W-:Y:S04]  /*7710*/  HMMA.16816.F32 R16, R116.reuse, R144, R16 ;  /* 0x000000907410723c */ /* 0x040fe80000001810 */
[----:B------:R-:W-:Y:S02]  /*7720*/  FADD.FTZ R192, R148, R192 ;  /* 0x000000c094c07221 */ /* 0x000fe40000010000 */
[----:B------:R-:W-:Y:S02]  /*7730*/  FADD.FTZ R194, R150, R194 ;  /* 0x000000c296c27221 */ /* 0x000fe40000010000 */
[----:B------:R-:W-:Y:S01]  /*7740*/  HMMA.16816.F32 R112, R116, R146, R112 ;  /* 0x000000927470723c */ /* 0x000fe20000001870 */
[----:B------:R-:W3:Y:S01]  /*7750*/  LDSM.16.MT88.4 R116, [R228+0x1100] ;  /* 0x00110000e474783b */ /* 0x000ee20000004200 */
[----:B------:R-:W-:Y:S02]  /*7760*/  MUFU.EX2 R54, R54 ;  /* 0x0000003600367308 */ /* 0x000fe40000000800 */
[--C-:B------:R-:W-:Y:S02]  /*7770*/  FFMA.FTZ R144, R28, c[0x0][0x2d0], -R162.reuse ;  /* 0x0000b4001c907a23 */ /* 0x100fe400000108a2 */
[----:B------:R-:W-:Y:S02]  /*7780*/  FFMA.FTZ R145, R29, c[0x0][0x2d0], -R162 ;  /* 0x0000b4001d917a23 */ /* 0x000fe400000108a2 */
[C---:B--2---:R-:W-:Y:S04]  /*7790*/  HMMA.16816.F32 R4, R20.reuse, R120, R4 ;  /* 0x000000781404723c */ /* 0x044fe80000001804 */
[----:B------:R-:W2:Y:S01]  /*77a0*/  MUFU.EX2 R144, R144 ;  /* 0x0000009000907308 */ /* 0x000ea20000000800 */
[--C-:B------:R-:W-:Y:S02]  /*77b0*/  FFMA.FTZ R146, R30, c[0x0][0x2d0], -R161.reuse ;  /* 0x0000b4001e927a23 */ /* 0x100fe400000108a1 */
[----:B------:R-:W-:Y:S01]  /*77c0*/  FFMA.FTZ R147, R31, c[0x0][0x2d0], -R161 ;  /* 0x0000b4001f937a23 */ /* 0x000fe200000108a1 */
[C---:B------:R-:W-:Y:S01]  /*77d0*/  HMMA.16816.F32 R8, R20.reuse, R122, R8 ;  /* 0x0000007a1408723c */ /* 0x040fe20000001808 */
[----:B------:R-:W5:Y:S03]  /*77e0*/  LDSM.16.MT88.4 R120, [R232+0x5100] ;  /* 0x00510000e878783b */ /* 0x000f660000004200 */
[----:B------:R-:W-:Y:S02]  /*77f0*/  FADD.FTZ R149, R149, R192 ;  /* 0x000000c095957221 */ /* 0x000fe40000010000 */
[----:B------:R-:W-:Y:S01]  /*7800*/  MUFU.EX2 R145, R145 ;  /* 0x0000009100917308 */ /* 0x000fe20000000800 */
[----:B------:R-:W-:Y:S01]  /*7810*/  FADD.FTZ R151, R151, R194 ;  /* 0x000000c297977221 */ /* 0x000fe20000010000 */
[C---:B----4-:R-:W-:Y:S01]  /*7820*/  HMMA.16816.F32 R68, R20.reuse, R24, R68 ;  /* 0x000000181444723c */ /* 0x050fe20000001844 */
[----:B------:R-:W-:Y:S07]  /*7830*/  LDSM.16.MT88.4 R28, [R229+0x5100] ;  /* 0x00510000e51c783b */ /* 0x000fee0000004200 */
[C---:B------:R-:W-:Y:S01]  /*7840*/  HMMA.16816.F32 R72, R20.reuse, R26, R72 ;  /* 0x0000001a1448723c */ /* 0x040fe20000001848 */
[----:B------:R-:W4:Y:S01]  /*7850*/  LDSM.16.MT88.4 R24, [R230+0x5100] ;  /* 0x00510000e618783b */ /* 0x000f220000004200 */
[----:B------:R-:W5:Y:S02]  /*7860*/  MUFU.EX2 R146, R146 ;  /* 0x0000009200927308 */ /* 0x000f640000000800 */
[----:B--2---:R-:W-:Y:S04]  /*7870*/  FADD.FTZ R149, R144, R149 ;  /* 0x0000009590957221 */ /* 0x004fe80000010000 */
[C---:B-1----:R-:W-:Y:S04]  /*7880*/  HMMA.16816.F32 R76, R20.reuse, R124, R76 ;  /* 0x0000007c144c723c */ /* 0x042fe8000000184c */
[----:B------:R-:W1:Y:S04]  /*7890*/  MUFU.EX2 R147, R147 ;  /* 0x0000009300937308 */ /* 0x000e680000000800 */
[C---:B------:R-:W-:Y:S01]  /*78a0*/  HMMA.16816.F32 R80, R20.reuse, R126, R80 ;  /* 0x0000007e1450723c */ /* 0x040fe20000001850 */
[----:B------:R-:W2:Y:S05]  /*78b0*/  LDSM.16.MT88.4 R124, [R228+0x5100] ;  /* 0x00510000e47c783b */ /* 0x000eaa0000004200 */
[----:B------:R-:W-:Y:S02]  /*78c0*/  MUFU.EX2 R55, R55 ;  /* 0x0000003700377308 */ /* 0x000fe40000000800 */
[C---:B---3--:R-:W-:Y:S04]  /*78d0*/  HMMA.16816.F32 R84, R20.reuse, R116, R84 ;  /* 0x000000741454723c */ /* 0x048fe80000001854 */
[----:B-----5:R-:W-:Y:S04]  /*78e0*/  FADD.FTZ R151, R146, R151 ;  /* 0x0000009792977221 */ /* 0x020fe80000010000 */
[C---:B------:R-:W-:Y:S01]  /*78f0*/  HMMA.16816.F32 R88, R20.reuse, R118, R88 ;  /* 0x000000761458723c */ /* 0x040fe20000001858 */
[----:B------:R-:W3:Y:S01]  /*7900*/  LDSM.16.MT88.4 R116, [R232+0x1900] ;  /* 0x00190000e874783b */ /* 0x000ee20000004200 */
[----:B------:R-:W-:Y:S06]  /*7910*/  MUFU.EX2 R56, R56 ;  /* 0x0000003800387308 */ /* 0x000fec0000000800 */
[C---:B------:R-:W-:Y:S04]  /*7920*/  HMMA.16816.F32 R92, R20.reuse, R120, R92 ;  /* 0x00000078145c723c */ /* 0x040fe8000000185c */
[----:B------:R-:W-:Y:S03]  /*7930*/  MUFU.EX2 R57, R57 ;  /* 0x0000003900397308 */ /* 0x000fe60000000800 */
[--C-:B------:R-:W-:Y:S01]  /*7940*/  FFMA.FTZ R120, R34, c[0x0][0x2d0], -R161.reuse ;  /* 0x0000b40022787a23 */ /* 0x100fe200000108a1 */
[C---:B------:R-:W-:Y:S04]  /*7950*/  HMMA.16816.F32 R96, R20.reuse, R122, R96 ;  /* 0x0000007a1460723c */ /* 0x040fe80000001860 */
[----:B------:R-:W-:Y:S02]  /*7960*/  FFMA.FTZ R121, R35, c[0x0][0x2d0], -R161 ;  /* 0x0000b40023797a23 */ /* 0x000fe400000108a1 */
[----:B------:R-:W5:Y:S01]  /*7970*/  LDSM.16.MT88.4 R32, [R230+0x1900] ;  /* 0x00190000e620783b */ /* 0x000f620000004200 */
[--C-:B------:R-:W-:Y:S01]  /*7980*/  FFMA.FTZ R122, R36, c[0x0][0x2d0], -R162.reuse ;  /* 0x0000b400247a7a23 */ /* 0x100fe200000108a2 */
[C---:B----4-:R-:W-:Y:S01]  /*7990*/  HMMA.16816.F32 R12, R20.reuse, R24, R12 ;  /* 0x00000018140c723c */ /* 0x050fe2000000180c */
[----:B------:R-:W-:Y:S03]  /*79a0*/  MUFU.EX2 R120, R120 ;  /* 0x0000007800787308 */ /* 0x000fe60000000800 */
[----:B------:R-:W-:Y:S02]  /*79b0*/  FFMA.FTZ R123, R37, c[0x0][0x2d0], -R162 ;  /* 0x0000b400257b7a23 */ /* 0x000fe400000108a2 */
[----:B------:R-:W-:Y:S02]  /*79c0*/  LDSM.16.MT88.4 R36, [R232+0x2100] ;  /* 0x00210000e824783b */ /* 0x000fe40000004200 */
[C---:B------:R-:W-:Y:S03]  /*79d0*/  HMMA.16816.F32 R100, R20.reuse, R26, R100 ;  /* 0x0000001a1464723c */ /* 0x040fe60000001864 */
[----:B------:R-:W4:Y:S03]  /*79e0*/  MUFU.EX2 R121, R121 ;  /* 0x0000007900797308 */ /* 0x000f260000000800 */
[----:B------:R-:W3:Y:S02]  /*79f0*/  LDSM.16.MT88.4 R24, [R229+0x1900] ;  /* 0x00190000e518783b */ /* 0x000ee40000004200 */
[C---:B------:R-:W-:Y:S05]  /*7a00*/  HMMA.16816.F32 R104, R20.reuse, R28, R104 ;  /* 0x0000001c1468723c */ /* 0x040fea0000001868 */
[----:B------:R-:W1:Y:S03]  /*7a10*/  MUFU.EX2 R122, R122 ;  /* 0x0000007a007a7308 */ /* 0x000e660000000800 */
[C---:B------:R-:W-:Y:S01]  /*7a20*/  HMMA.16816.F32 R108, R20.reuse, R30, R108 ;  /* 0x0000001e146c723c */ /* 0x040fe2000000186c */
[----:B------:R-:W5:Y:S06]  /*7a30*/  LDSM.16.MT88.4 R28, [R228+0x1900] ;  /* 0x00190000e41c783b */ /* 0x000f6c0000004200 */
[----:B------:R-:W3:Y:S01]  /*7a40*/  MUFU.EX2 R123, R123 ;  /* 0x0000007b007b7308 */ /* 0x000ee20000000800 */
[C---:B--2---:R-:W-:Y:S08]  /*7a50*/  HMMA.16816.F32 R16, R20.reuse, R124, R16 ;  /* 0x0000007c1410723c */ /* 0x044ff00000001810 */
[----:B------:R-:W-:Y:S01]  /*7a60*/  HMMA.16816.F32 R112, R20, R126, R112 ;  /* 0x0000007e1470723c */ /* 0x000fe20000001870 */
[----:B------:R-:W-:Y:S01]  /*7a70*/  LDSM.16.MT88.4 R124, [R232+0x3900] ;  /* 0x00390000e87c783b */ /* 0x000fe20000004200 */
[----:B------:R-:W-:Y:S05]  /*7a80*/  MUFU.EX2 R58, R58 ;  /* 0x0000003a003a7308 */ /* 0x000fea0000000800 */
[C---:B------:R-:W-:Y:S01]  /*7a90*/  F2FP.PACK_AB R20, R145.reuse, R144 ;  /* 0x000000909114723e */ /* 0x040fe200000000ff */
[----:B------:R-:W-:Y:S01]  /*7aa0*/  FADD.FTZ R145, R145, R149 ;  /* 0x0000009591917221 */ /* 0x000fe20000010000 */
[----:B-1----:R-:W-:Y:S03]  /*7ab0*/  F2FP.PACK_AB R21, R147, R146 ;  /* 0x000000929315723e */ /* 0x002fe600000000ff */
[----:B------:R-:W-:Y:S01]  /*7ac0*/  F2FP.PACK_AB R22, R196, R195 ;  /* 0x000000c3c416723e */ /* 0x000fe200000000ff */
[----:B------:R-:W-:Y:S01]  /*7ad0*/  MUFU.EX2 R59, R59 ;  /* 0x0000003b003b7308 */ /* 0x000fe20000000800 */
[----:B----4-:R-:W-:Y:S01]  /*7ae0*/  F2FP.PACK_AB R23, R121, R120 ;  /* 0x000000787917723e */ /* 0x010fe200000000ff */
[----:B------:R-:W-:Y:S02]  /*7af0*/  FADD.FTZ R147, R147, R151 ;  /* 0x0000009793937221 */ /* 0x000fe40000010000 */
[----:B------:R-:W-:Y:S02]  /*7b00*/  FADD.FTZ R145, R195, R145 ;  /* 0x00000091c3917221 */ /* 0x000fe40000010000 */
[----:B------:R-:W-:Y:S02]  /*7b10*/  FADD.FTZ R147, R120, R147 ;  /* 0x0000009378937221 */ /* 0x000fe40000010000 */
[C---:B---3--:R-:W-:Y:S02]  /*7b20*/  HMMA.16816.F32 R4, R20.reuse, R116, R4 ;  /* 0x000000741404723c */ /* 0x048fe40000001804 */
[----:B------:R-:W-:Y:S01]  /*7b30*/  MUFU.EX2 R60, R60 ;  /* 0x0000003c003c7308 */ /* 0x000fe20000000800 */
[----:B------:R-:W-:Y:S02]  /*7b40*/  FADD.FTZ R196, R196, R145 ;  /* 0x00000091c4c47221 */ /* 0x000fe40000010000 */
[----:B------:R-:W-:Y:S02]  /*7b50*/  FADD.FTZ R121, R121, R147 ;  /* 0x0000009379797221 */ /* 0x000fe40000010000 */
[----:B------:R-:W-:Y:S01]  /*7b60*/  FADD.FTZ R0, R122, R196 ;  /* 0x000000c47a007221 */ /* 0x000fe20000010000 */
[C---:B------:R-:W-:Y:S01]  /*7b70*/  HMMA.16816.F32 R8, R20.reuse, R118, R8 ;  /* 0x000000761408723c */ /* 0x040fe20000001808 */
[----:B------:R-:W1:Y:S03]  /*7b80*/  LDSM.16.MT88.4 R116, [R232+0x5900] ;  /* 0x00590000e874783b */ /* 0x000e660000004200 */
[----:B------:R-:W-:Y:S01]  /*7b90*/  MUFU.EX2 R61, R61 ;  /* 0x0000003d003d7308 */ /* 0x000fe20000000800 */
[----:B------:R-:W-:Y:S02]  /*7ba0*/  FADD.FTZ R121, R197, R121 ;  /* 0x00000079c5797221 */ /* 0x000fe40000010000 */
[----:B------:R-:W-:Y:S01]  /*7bb0*/  FADD.FTZ R0, R123, R0 ;  /* 0x000000007b007221 */ /* 0x000fe20000010000 */
[C---:B-----5:R-:W-:Y:S04]  /*7bc0*/  HMMA.16816.F32 R68, R20.reuse, R32, R68 ;  /* 0x000000201444723c */ /* 0x060fe80000001844 */
[----:B------:R-:W-:Y:S02]  /*7bd0*/  FADD.FTZ R0, R199, R0 ;  /* 0x00000000c7007221 */ /* 0x000fe40000010000 */
[----:B------:R-:W-:Y:S02]  /*7be0*/  MUFU.EX2 R62, R62 ;  /* 0x0000003e003e7308 */ /* 0x000fe40000000800 */
[C---:B------:R-:W-:Y:S01]  /*7bf0*/  HMMA.16816.F32 R72, R20.reuse, R34, R72 ;  /* 0x000000221448723c */ /* 0x040fe20000001848 */
[----:B------:R-:W2:Y:S07]  /*7c00*/  LDSM.16.MT88.4 R32, [R230+0x5900] ;  /* 0x00590000e620783b */ /* 0x000eae0000004200 */
[C---:B------:R-:W-:Y:S01]  /*7c10*/  HMMA.16816.F32 R76, R20.reuse, R24, R76 ;  /* 0x00000018144c723c */ /* 0x040fe2000000184c */
[----:B------:R-:W-:Y:S07]  /*7c20*/  MUFU.EX2 R63, R63 ;  /* 0x0000003f003f7308 */ /* 0x000fee0000000800 */
[C---:B------:R-:W-:Y:S01]  /*7c30*/  HMMA.16816.F32 R80, R20.reuse, R26, R80 ;  /* 0x0000001a1450723c */ /* 0x040fe20000001850 */
[----:B------:R-:W3:Y:S07]  /*7c40*/  LDSM.16.MT88.4 R24, [R229+0x5900] ;  /* 0x00590000e518783b */ /* 0x000eee0000004200 */
[C---:B------:R-:W-:Y:S08]  /*7c50*/  HMMA.16816.F32 R84, R20.reuse, R28, R84 ;  /* 0x0000001c1454723c */ /* 0x040ff00000001854 */
[C---:B------:R-:W-:Y:S01]  /*7c60*/  HMMA.16816.F32 R88, R20.reuse, R30, R88 ;  /* 0x0000001e1458723c */ /* 0x040fe20000001858 */
[----:B------:R-:W4:Y:S07]  /*7c70*/  LDSM.16.MT88.4 R28, [R228+0x5900] ;  /* 0x00590000e41c783b */ /* 0x000f2e0000004200 */
        /* <DEDUP_REMOVED lines=9> */
[C---:B----4-:R-:W-:Y:S08]  /*7d10*/  HMMA.16816.F32 R16, R20.reuse, R28, R16 ;  /* 0x0000001c1410723c */ /* 0x050ff00000001810 */
[----:B------:R-:W-:Y:S01]  /*7d20*/  HMMA.16816.F32 R112, R20, R30, R112 ;  /* 0x0000001e1470723c */ /* 0x000fe20000001870 */
[----:B------:R-:W4:Y:S06]  /*7d30*/  LDSM.16.MT88.4 R28, [R232+0x6100] ;  /* 0x00610000e81c783b */ /* 0x000f2c0000004200 */
[----:B------:R-:W-:Y:S02]  /*7d40*/  F2FP.PACK_AB R20, R123, R122 ;  /* 0x0000007a7b14723e */ /* 0x000fe400000000ff */
[----:B------:R-:W-:Y:S03]  /*7d50*/  F2FP.PACK_AB R21, R198, R197 ;  /* 0x000000c5c615723e */ /* 0x000fe600000000ff */
[----:B------:R-:W-:Y:S01]  /*7d60*/  F2FP.PACK_AB R22, R200, R199 ;  /* 0x000000c7c816723e */ /* 0x000fe200000000ff */
[----:B------:R-:W-:Y:S01]  /*7d70*/  FADD.FTZ R198, R198, R121 ;  /* 0x00000079c6c67221 */ /* 0x000fe20000010000 */
[----:B------:R-:W-:Y:S01]  /*7d80*/  F2FP.PACK_AB R23, R202, R201 ;  /* 0x000000c9ca17723e */ /* 0x000fe200000000ff */
[----:B------:R-:W-:Y:S01]  /*7d90*/  FADD.FTZ R200, R200, R0 ;  /* 0x00000000c8c87221 */ /* 0x000fe20000010000 */
[----:B------:R-:W-:Y:S01]  /*7da0*/  MOV R0, R3 ;  /* 0x0000000300007202 */ /* 0x000fe20000000f00 */
[----:B------:R-:W-:Y:S04]  /*7db0*/  FADD.FTZ R198, R201, R198 ;  /* 0x000000c6c9c67221 */ /* 0x000fe80000010000 */
[C---:B------:R-:W-:Y:S03]  /*7dc0*/  HMMA.16816.F32 R4, R20.reuse, R36, R4 ;  /* 0x000000241404723c */ /* 0x040fe60000001804 */
[----:B------:R-:W-:Y:S05]  /*7dd0*/  FADD.FTZ R202, R202, R198 ;  /* 0x000000c6caca7221 */ /* 0x000fea0000010000 */
[C---:B------:R-:W-:Y:S01]  /*7de0*/  HMMA.16816.F32 R8, R20.reuse, R38, R8 ;  /* 0x000000261408723c */ /* 0x040fe20000001808 */
[----:B------:R-:W5:Y:S07]  /*7df0*/  LDSM.16.MT88.4 R36, [R230+0x6100] ;  /* 0x00610000e624783b */ /* 0x000f6e0000004200 */
[C---:B-1----:R-:W-:Y:S07]  /*7e00*/  HMMA.16816.F32 R68, R20.reuse, R116, R68 ;  /* 0x000000741444723c */ /* 0x042fee0000001844 */
[--C-:B------:R-:W-:Y:S01]  /*7e10*/  FFMA.FTZ R116, R44, c[0x0][0x2d0], -R162.reuse ;  /* 0x0000b4002c747a23 */ /* 0x100fe200000108a2 */
[C---:B------:R-:W-:Y:S04]  /*7e20*/  HMMA.16816.F32 R72, R20.reuse, R118, R72 ;  /* 0x000000761448723c */ /* 0x040fe80000001848 */
[----:B------:R-:W-:Y:S01]  /*7e30*/  FFMA.FTZ R117, R45, c[0x0][0x2d0], -R162 ;  /* 0x0000b4002d757a23 */ /* 0x000fe200000108a2 */
[----:B------:R-:W1:Y:S02]  /*7e40*/  MUFU.EX2 R116, R116 ;  /* 0x0000007400747308 */ /* 0x000e640000000800 */
[--C-:B------:R-:W-:Y:S01]  /*7e50*/  FFMA.FTZ R118, R46, c[0x0][0x2d0], -R161.reuse ;  /* 0x0000b4002e767a23 */ /* 0x100fe200000108a1 */
[C---:B--2---:R-:W-:Y:S04]  /*7e60*/  HMMA.16816.F32 R76, R20.reuse, R32, R76 ;  /* 0x00000020144c723c */ /* 0x044fe8000000184c */
[----:B------:R-:W-:Y:S02]  /*7e70*/  FFMA.FTZ R119, R47, c[0x0][0x2d0], -R161 ;  /* 0x0000b4002f777a23 */ /* 0x000fe400000108a1 */
[----:B------:R-:W-:Y:S01]  /*7e80*/  LDSM.16.MT88.4 R44, [R229+0x7100] ;  /* 0x00710000e52c783b */ /* 0x000fe20000004200 */
[----:B------:R-:W-:Y:S01]  /*7e90*/  MUFU.EX2 R117, R117 ;  /* 0x0000007500757308 */ /* 0x000fe20000000800 */
[C---:B------:R-:W-:Y:S06]  /*7ea0*/  HMMA.16816.F32 R80, R20.reuse, R34, R80 ;  /* 0x000000221450723c */ /* 0x040fec0000001850 */
[----:B------:R-:W2:Y:S02]  /*7eb0*/  LDSM.16.MT88.4 R32, [R229+0x6100] ;  /* 0x00610000e520783b */ /* 0x000ea40000004200 */
[C---:B---3--:R-:W-:Y:S01]  /*7ec0*/  HMMA.16816.F32 R84, R20.reuse, R24, R84 ;  /* 0x000000181454723c */ /* 0x048fe20000001854 */
[----:B------:R-:W3:Y:S03]  /*7ed0*/  MUFU.EX2 R118, R118 ;  /* 0x0000007600767308 */ /* 0x000ee60000000800 */
[----:B-1----:R-:W-:Y:S04]  /*7ee0*/  FADD.FTZ R200, R116, R200 ;  /* 0x000000c874c87221 */ /* 0x002fe80000010000 */
[C---:B------:R-:W-:Y:S01]  /*7ef0*/  HMMA.16816.F32 R88, R20.reuse, R26, R88 ;  /* 0x0000001a1458723c */ /* 0x040fe20000001858 */
[----:B------:R-:W1:Y:S02]  /*7f00*/  LDSM.16.MT88.4 R24, [R228+0x6100] ;  /* 0x00610000e418783b */ /* 0x000e640000004200 */
[----:B------:R-:W1:Y:S05]  /*7f10*/  MUFU.EX2 R119, R119 ;  /* 0x0000007700777308 */ /* 0x000e6a0000000800 */
[C---:B----4-:R-:W-:Y:S08]  /*7f20*/  HMMA.16816.F32 R92, R20.reuse, R28, R92 ;  /* 0x0000001c145c723c */ /* 0x050ff0000000185c */
[C---:B------:R-:W-:Y:S01]  /*7f30*/  HMMA.16816.F32 R96, R20.reuse, R30, R96 ;  /* 0x0000001e1460723c */ /* 0x040fe20000001860 */
[----:B------:R-:W4:Y:S03]  /*7f40*/  LDSM.16.MT88.4 R28, [R232+0x2900] ;  /* 0x00290000e81c783b */ /* 0x000f260000004200 */
[----:B---3--:R-:W-:Y:S04]  /*7f50*/  FADD.FTZ R202, R118, R202 ;  /* 0x000000ca76ca7221 */ /* 0x008fe80000010000 */
[C---:B-----5:R-:W-:Y:S08]  /*7f60*/  HMMA.16816.F32 R12, R20.reuse, R36, R12 ;  /* 0x00000024140c723c */ /* 0x060ff0000000180c */
[C---:B------:R-:W-:Y:S01]  /*7f70*/  HMMA.16816.F32 R100, R20.reuse, R38, R100 ;  /* 0x000000261464723c */ /* 0x040fe20000001864 */
[----:B------:R-:W3:Y:S07]  /*7f80*/  LDSM.16.MT88.4 R36, [R230+0x2900] ;  /* 0x00290000e624783b */ /* 0x000eee0000004200 */
[C---:B--2---:R-:W-:Y:S08]  /*7f90*/  HMMA.16816.F32 R104, R20.reuse, R32, R104 ;  /* 0x000000201468723c */ /* 0x044ff00000001868 */
[C---:B------:R-:W-:Y:S01]  /*7fa0*/  HMMA.16816.F32 R108, R20.reuse, R34, R108 ;  /* 0x00000022146c723c */ /* 0x040fe2000000186c */
[----:B------:R-:W2:Y:S07]  /*7fb0*/  LDSM.16.MT88.4 R32, [R229+0x2900] ;  /* 0x00290000e520783b */ /* 0x000eae0000004200 */
[C---:B-1----:R-:W-:Y:S08]  /*7fc0*/  HMMA.16816.F32 R16, R20.reuse, R24, R16 ;  /* 0x000000181410723c */ /* 0x042ff00000001810 */
[----:B------:R-:W-:Y:S01]  /*7fd0*/  HMMA.16816.F32 R112, R20, R26, R112 ;  /* 0x0000001a1470723c */ /* 0x000fe20000001870 */
[----:B------:R-:W1:Y:S06]  /*7fe0*/  LDSM.16.MT88.4 R24, [R228+0x2900] ;  /* 0x00290000e418783b */ /* 0x000e6c0000004200 */
        /* <DEDUP_REMOVED lines=14> */
[----:B------:R-:W4:Y:S07]  /*80d0*/  LDSM.16.MT88.4 R28, [R232+0x6900] ;  /* 0x00690000e81c783b */ /* 0x000f2e0000004200 */
[C---:B---3--:R-:W-:Y:S08]  /*80e0*/  HMMA.16816.F32 R68, R20.reuse, R36, R68 ;  /* 0x000000241444723c */ /* 0x048ff00000001844 */
[C---:B------:R-:W-:Y:S01]  /*80f0*/  HMMA.16816.F32 R72, R20.reuse, R38, R72 ;  /* 0x000000261448723c */ /* 0x040fe20000001848 */
[----:B------:R-:W3:Y:S07]  /*8100*/  LDSM.16.MT88.4 R36, [R230+0x6900] ;  /* 0x00690000e624783b */ /* 0x000eee0000004200 */
[C---:B--2---:R-:W-:Y:S08]  /*8110*/  HMMA.16816.F32 R76, R20.reuse, R32, R76 ;  /* 0x00000020144c723c */ /* 0x044ff0000000184c */
[C---:B------:R-:W-:Y:S01]  /*8120*/  HMMA.16816.F32 R80, R20.reuse, R34, R80 ;  /* 0x000000221450723c */ /* 0x040fe20000001850 */
[----:B------:R-:W-:Y:S07]  /*8130*/  LDSM.16.MT88.4 R32, [R230+0x3100] ;  /* 0x00310000e620783b */ /* 0x000fee0000004200 */
[C---:B-1----:R-:W-:Y:S08]  /*8140*/  HMMA.16816.F32 R84, R20.reuse, R24, R84 ;  /* 0x000000181454723c */ /* 0x042ff00000001854 */
[C---:B------:R-:W-:Y:S01]  /*8150*/  HMMA.16816.F32 R88, R20.reuse, R26, R88 ;  /* 0x0000001a1458723c */ /* 0x040fe20000001858 */
[----:B------:R-:W1:Y:S07]  /*8160*/  LDSM.16.MT88.4 R24, [R228+0x6900] ;  /* 0x00690000e418783b */ /* 0x000e6e0000004200 */
[C---:B----4-:R-:W-:Y:S08]  /*8170*/  HMMA.16816.F32 R92, R20.reuse, R28, R92 ;  /* 0x0000001c145c723c */ /* 0x050ff0000000185c */
[C---:B------:R-:W-:Y:S01]  /*8180*/  HMMA.16816.F32 R96, R20.reuse, R30, R96 ;  /* 0x0000001e1460723c */ /* 0x040fe20000001860 */
[----:B------:R-:W2:Y:S07]  /*8190*/  LDSM.16.MT88.4 R28, [R232+0x3100] ;  /* 0x00310000e81c783b */ /* 0x000eae0000004200 */
[C---:B---3--:R-:W-:Y:S08]  /*81a0*/  HMMA.16816.F32 R12, R20.reuse, R36, R12 ;  /* 0x00000024140c723c */ /* 0x048ff0000000180c */
[C---:B------:R-:W-:Y:S01]  /*81b0*/  HMMA.16816.F32 R100, R20.reuse, R38, R100 ;  /* 0x000000261464723c */ /* 0x040fe20000001864 */
[----:B------:R-:W-:Y:S07]  /*81c0*/  LDSM.16.MT88.4 R36, [R228+0x3100] ;  /* 0x00310000e424783b */ /* 0x000fee0000004200 */
[C---:B------:R-:W-:Y:S08]  /*81d0*/  HMMA.16816.F32 R104, R20.reuse, R40, R104 ;  /* 0x000000281468723c */ /* 0x040ff00000001868 */
[C---:B------:R-:W-:Y:S01]  /*81e0*/  HMMA.16816.F32 R108, R20.reuse, R42, R108 ;  /* 0x0000002a146c723c */ /* 0x040fe2000000186c */
[----:B------:R-:W-:Y:S07]  /*81f0*/  LDSM.16.MT88.4 R40, [R230+0x7100] ;  /* 0x00710000e628783b */ /* 0x000fee0000004200 */
[C---:B-1----:R-:W-:Y:S08]  /*8200*/  HMMA.16816.F32 R16, R20.reuse, R24, R16 ;  /* 0x000000181410723c */ /* 0x042ff00000001810 */
[----:B------:R-:W-:Y:S01]  /*8210*/  HMMA.16816.F32 R112, R20, R26, R112 ;  /* 0x0000001a1470723c */ /* 0x000fe20000001870 */
[----:B------:R-:W1:Y:S06]  /*8220*/  LDSM.16.MT88.4 R24, [R229+0x3100] ;  /* 0x00310000e518783b */ /* 0x000e6c0000004200 */
[C---:B------:R-:W-:Y:S01]  /*8230*/  F2FP.PACK_AB R20, R53.reuse, R52 ;  /* 0x000000343514723e */ /* 0x040fe200000000ff */
        /* <DEDUP_REMOVED lines=8> */
[C---:B--2---:R-:W-:Y:S03]  /*82c0*/  HMMA.16816.F32 R4, R20.reuse, R28, R4 ;  /* 0x0000001c1404723c */ /* 0x044fe60000001804 */
[----:B------:R-:W-:Y:S02]  /*82d0*/  FADD.FTZ R59, R59, R55 ;  /* 0x000000373b3b7221 */ /* 0x000fe40000010000 */
[----:B------:R-:W-:Y:S02]  /*82e0*/  FADD.FTZ R57, R60, R57 ;  /* 0x000000393c397221 */ /* 0x000fe40000010000 */
[----:B------:R-:W-:Y:S01]  /*82f0*/  FADD.FTZ R59, R62, R59 ;  /* 0x0000003b3e3b7221 */ /* 0x000fe20000010000 */
[C---:B------:R-:W-:Y:S01]  /*8300*/  HMMA.16816.F32 R8, R20.reuse, R30, R8 ;  /* 0x0000001e1408723c */ /* 0x040fe20000001808 */
[----:B------:R-:W2:Y:S03]  /*8310*/  LDSM.16.MT88.4 R28, [R232+0x7100] ;  /* 0x00710000e81c783b */ /* 0x000ea60000004200 */
[----:B------:R-:W-:Y:S02]  /*8320*/  FADD.FTZ R57, R61, R57 ;  /* 0x000000393d397221 */ /* 0x000fe40000010000 */
[----:B------:R-:W-:Y:S02]  /*8330*/  FADD.FTZ R59, R63, R59 ;  /* 0x0000003b3f3b7221 */ /* 0x000fe40000010000 */
[C---:B------:R-:W-:Y:S07]  /*8340*/  HMMA.16816.F32 R68, R20.reuse, R32, R68 ;  /* 0x000000201444723c */ /* 0x040fee0000001844 */
[--C-:B------:R-:W-:Y:S01]  /*8350*/  FFMA.FTZ R32, R64, c[0x0][0x2d0], -R162.reuse ;  /* 0x0000b40040207a23 */ /* 0x100fe200000108a2 */
[C---:B------:R-:W-:Y:S04]  /*8360*/  HMMA.16816.F32 R72, R20.reuse, R34, R72 ;  /* 0x000000221448723c */ /* 0x040fe80000001848 */
[----:B------:R-:W-:Y:S01]  /*8370*/  FFMA.FTZ R162, R65, c[0x0][0x2d0], -R162 ;  /* 0x0000b40041a27a23 */ /* 0x000fe200000108a2 */
[----:B------:R-:W3:Y:S01]  /*8380*/  MUFU.EX2 R32, R32 ;  /* 0x0000002000207308 */ /* 0x000ee20000000800 */
[--C-:B------:R-:W-:Y:S02]  /*8390*/  FFMA.FTZ R33, R66, c[0x0][0x2d0], -R161.reuse ;  /* 0x0000b40042217a23 */ /* 0x100fe400000108a1 */
[C---:B-1----:R-:W-:Y:S04]  /*83a0*/  HMMA.16816.F32 R76, R20.reuse, R24, R76 ;  /* 0x00000018144c723c */ /* 0x042fe8000000184c */
[----:B------:R-:W-:Y:S03]  /*83b0*/  FFMA.FTZ R161, R67, c[0x0][0x2d0], -R161 ;  /* 0x0000b40043a17a23 */ /* 0x000fe600000108a1 */
[----:B------:R-:W1:Y:S01]  /*83c0*/  MUFU.EX2 R162, R162 ;  /* 0x000000a200a27308 */ /* 0x000e620000000800 */
[C---:B------:R-:W-:Y:S01]  /*83d0*/  HMMA.16816.F32 R80, R20.reuse, R26, R80 ;  /* 0x0000001a1450723c */ /* 0x040fe20000001850 */
[----:B------:R-:W4:Y:S07]  /*83e0*/  LDSM.16.MT88.4 R24, [R230+0x3900] ;  /* 0x00390000e618783b */ /* 0x000f2e0000004200 */
[C---:B------:R-:W-:Y:S01]  /*83f0*/  HMMA.16816.F32 R84, R20.reuse, R36, R84 ;  /* 0x000000241454723c */ /* 0x040fe20000001854 */
[----:B------:R-:W5:Y:S03]  /*8400*/  MUFU.EX2 R33, R33 ;  /* 0x0000002100217308 */ /* 0x000f660000000800 */
[----:B---3--:R-:W-:Y:S04]  /*8410*/  FADD.FTZ R57, R32, R57 ;  /* 0x0000003920397221 */ /* 0x008fe80000010000 */
[C---:B------:R-:W-:Y:S03]  /*8420*/  HMMA.16816.F32 R88, R20.reuse, R38, R88 ;  /* 0x000000261458723c */ /* 0x040fe60000001858 */
[----:B------:R-:W3:Y:S01]  /*8430*/  MUFU.EX2 R161, R161 ;  /* 0x000000a100a17308 */ /* 0x000ee20000000800 */
[C---:B-1----:R-:W-:Y:S04]  /*8440*/  FADD.FTZ R251, R162.reuse, R57 ;  /* 0x00000039a2fb7221 */ /* 0x042fe80000010000 */
[C---:B--2---:R-:W-:Y:S08]  /*8450*/  HMMA.16816.F32 R92, R20.reuse, R28, R92 ;  /* 0x0000001c145c723c */ /* 0x044ff0000000185c */
[C---:B------:R-:W-:Y:S01]  /*8460*/  HMMA.16816.F32 R96, R20.reuse, R30, R96 ;  /* 0x0000001e1460723c */ /* 0x040fe20000001860 */
[----:B------:R-:W1:Y:S03]  /*8470*/  LDSM.16.MT88.4 R28, [R229+0x3900] ;  /* 0x00390000e51c783b */ /* 0x000e660000004200 */
[----:B-----5:R-:W-:Y:S04]  /*8480*/  FADD.FTZ R59, R33, R59 ;  /* 0x0000003b213b7221 */ /* 0x020fe80000010000 */
[C---:B------:R-:W-:Y:S04]  /*8490*/  HMMA.16816.F32 R12, R20.reuse, R40, R12 ;  /* 0x00000028140c723c */ /* 0x040fe8000000180c */
[----:B---3--:R-:W-:Y:S04]  /*84a0*/  FADD.FTZ R250, R161, R59 ;  /* 0x0000003ba1fa7221 */ /* 0x008fe80000010000 */
[C---:B------:R-:W-:Y:S08]  /*84b0*/  HMMA.16816.F32 R100, R20.reuse, R42, R100 ;  /* 0x0000002a1464723c */ /* 0x040ff00000001864 */
[C---:B------:R-:W-:Y:S08]  /*84c0*/  HMMA.16816.F32 R104, R20.reuse, R44, R104 ;  /* 0x0000002c1468723c */ /* 0x040ff00000001868 */
[C---:B------:R-:W-:Y:S08]  /*84d0*/  HMMA.16816.F32 R108, R20.reuse, R46, R108 ;  /* 0x0000002e146c723c */ /* 0x040ff0000000186c */
[C---:B------:R-:W-:Y:S08]  /*84e0*/  HMMA.16816.F32 R16, R20.reuse, R48, R16 ;  /* 0x000000301410723c */ /* 0x040ff00000001810 */
[----:B------:R-:W-:Y:S07]  /*84f0*/  HMMA.16816.F32 R112, R20, R50, R112 ;  /* 0x000000321470723c */ /* 0x000fee0000001870 */
[----:B------:R-:W-:Y:S02]  /*8500*/  F2FP.PACK_AB R20, R61, R60 ;  /* 0x0000003c3d14723e */ /* 0x000fe400000000ff */
[----:B------:R-:W-:Y:S03]  /*8510*/  F2FP.PACK_AB R21, R63, R62 ;  /* 0x0000003e3f15723e */ /* 0x000fe600000000ff */
[----:B------:R-:W-:Y:S02]  /*8520*/  F2FP.PACK_AB R22, R162, R32 ;  /* 0x00000020a216723e */ /* 0x000fe400000000ff */
[----:B------:R-:W-:Y:S07]  /*8530*/  F2FP.PACK_AB R23, R161, R33 ;  /* 0x00000021a117723e */ /* 0x000fee00000000ff */
[C---:B------:R-:W-:Y:S01]  /*8540*/  HMMA.16816.F32 R128, R20.reuse, R124, R4 ;  /* 0x0000007c1480723c */ /* 0x040fe20000001804 */
[----:B------:R-:W2:Y:S07]  /*8550*/  LDSM.16.MT88.4 R4, [R228+0x3900] ;  /* 0x00390000e404783b */ /* 0x000eae0000004200 */
[C---:B------:R-:W-:Y:S01]  /*8560*/  HMMA.16816.F32 R124, R20.reuse, R126, R8 ;  /* 0x0000007e147c723c */ /* 0x040fe20000001808 */
[----:B------:R-:W3:Y:S07]  /*8570*/  LDSM.16.MT88.4 R8, [R232+0x7900] ;  /* 0x00790000e808783b */ /* 0x000eee0000004200 */
[C---:B----4-:R-:W-:Y:S08]  /*8580*/  HMMA.16816.F32 R68, R20.reuse, R24, R68 ;  /* 0x000000181444723c */ /* 0x050ff00000001844 */
[C---:B------:R-:W-:Y:S01]  /*8590*/  HMMA.16816.F32 R72, R20.reuse, R26, R72 ;  /* 0x0000001a1448723c */ /* 0x040fe20000001848 */
[----:B------:R-:W4:Y:S07]  /*85a0*/  LDSM.16.MT88.4 R24, [R230+0x7900] ;  /* 0x00790000e618783b */ /* 0x000f2e0000004200 */
[C---:B-1----:R-:W-:Y:S08]  /*85b0*/  HMMA.16816.F32 R76, R20.reuse, R28, R76 ;  /* 0x0000001c144c723c */ /* 0x042ff0000000184c */
[C---:B------:R-:W-:Y:S08]  /*85c0*/  HMMA.16816.F32 R80, R20.reuse, R30, R80 ;  /* 0x0000001e1450723c */ /* 0x040ff00000001850 */
[C---:B--2---:R-:W-:Y:S08]  /*85d0*/  HMMA.16816.F32 R84, R20.reuse, R4, R84 ;  /* 0x000000041454723c */ /* 0x044ff00000001854 */
[C---:B------:R-:W-:Y:S01]  /*85e0*/  HMMA.16816.F32 R88, R20.reuse, R6, R88 ;  /* 0x000000061458723c */ /* 0x040fe20000001858 */
[----:B------:R-:W1:Y:S07]  /*85f0*/  LDSM.16.MT88.4 R4, [R229+0x7900] ;  /* 0x00790000e504783b */ /* 0x000e6e0000004200 */
[C---:B---3--:R-:W-:Y:S08]  /*8600*/  HMMA.16816.F32 R92, R20.reuse, R8, R92 ;  /* 0x00000008145c723c */ /* 0x048ff0000000185c */
[C---:B------:R-:W-:Y:S01]  /*8610*/  HMMA.16816.F32 R96, R20.reuse, R10, R96 ;  /* 0x0000000a1460723c */ /* 0x040fe20000001860 */
[----:B------:R-:W2:Y:S07]  /*8620*/  LDSM.16.MT88.4 R8, [R228+0x7900] ;  /* 0x00790000e408783b */ /* 0x000eae0000004200 */
[C---:B----4-:R-:W-:Y:S08]  /*8630*/  HMMA.16816.F32 R120, R20.reuse, R24, R12 ;  /* 0x000000181478723c */ /* 0x050ff0000000180c */
[C---:B------:R-:W-:Y:S08]  /*8640*/  HMMA.16816.F32 R100, R20.reuse, R26, R100 ;  /* 0x0000001a1464723c */ /* 0x040ff00000001864 */
[C---:B-1----:R-:W-:Y:S08]  /*8650*/  HMMA.16816.F32 R104, R20.reuse, R4, R104 ;  /* 0x000000041468723c */ /* 0x042ff00000001868 */
[C---:B------:R-:W-:Y:S08]  /*8660*/  HMMA.16816.F32 R108, R20.reuse, R6, R108 ;  /* 0x00000006146c723c */ /* 0x040ff0000000186c */
[C---:B--2---:R-:W-:Y:S08]  /*8670*/  HMMA.16816.F32 R116, R20.reuse, R8, R16 ;  /* 0x000000081474723c */ /* 0x044ff00000001810 */
[----:B------:R-:W-:Y:S01]  /*8680*/  HMMA.16816.F32 R112, R20, R10, R112 ;  /* 0x0000000a1470723c */ /* 0x000fe20000001870 */
[----:B------:R-:W-:-:S07]  /*8690*/  @P1 BRA `(.L_x_2168) ;  /* 0xffffcd2000001947 */ /* 0x000fce000383ffff */
.L_x_2167:
[----:B------:R-:W1:Y:S01]  /*86a0*/  SHFL.BFLY PT, R0, R250, 0x2, 0x1f ;  /* 0x0c401f00fa007f89 */ /* 0x000e6200000e0000 */
[----:B------:R-:W-:Y:S01]  /*86b0*/  MOV R5, c[0x0][0x4e8] ;  /* 0x00013a0000057a02 */ /* 0x000fe20000000f00 */
[----:B------:R-:W2:Y:S01]  /*86c0*/  S2UR UR7, SR_CTAID.Y ;  /* 0x00000000000779c3 */ /* 0x000ea20000002600 */
[----:B------:R-:W-:Y:S01]  /*86d0*/  MOV R6, R239 ;  /* 0x000000ef00067202 */ /* 0x000fe20000000f00 */
[----:B------:R-:W3:Y:S01]  /*86e0*/  SHFL.BFLY PT, R2, R251, 0x2, 0x1f ;  /* 0x0c401f00fb027f89 */ /* 0x000ee200000e0000 */
[C---:B------:R-:W-:Y:S01]  /*86f0*/  ISETP.NE.AND P0, PT, R5.reuse, 0x1, PT ;  /* 0x000000010500780c */ /* 0x040fe20003f05270 */
[----:B------:R-:W-:Y:S01]  /*8700*/  IMAD.MOV.U32 R10, RZ, RZ, RZ ;  /* 0x000000ffff0a7224 */ /* 0x000fe200078e00ff */
[----:B------:R-:W-:Y:S01]  /*8710*/  ULDC.64 UR4, c[0x0][0x490] ;  /* 0x0001240000047ab9 */ /* 0x000fe20000000a00 */
[----:B------:R-:W4:Y:S01]  /*8720*/  S2R R7, SR_TID.X ;  /* 0x0000000000077919 */ /* 0x000f220000002100 */
[----:B------:R-:W-:Y:S01]  /*8730*/  IMAD.MOV.U32 R14, RZ, RZ, -0x800000 ;  /* 0xff800000ff0e7424 */ /* 0x000fe200078e00ff */
[----:B------:R-:W-:Y:S01]  /*8740*/  MOV R15, 0xff800000 ;  /* 0xff800000000f7802 */ /* 0x000fe20000000f00 */
[----:B------:R-:W-:Y:S01]  /*8750*/  IMAD R5, R5, c[0x0][0x388], RZ ;  /* 0x0000e20005057a24 */ /* 0x000fe200078e02ff */
[----:B------:R-:W-:Y:S01]  /*8760*/  SHF.R.S32.HI R242, RZ, 0x2, R242 ;  /* 0x00000002fff27819 */ /* 0x000fe200000114f2 */
[----:B------:R-:W-:Y:S05]  /*8770*/  BSSY B0, `(.L_x_2171) ;  /* 0x0000126000007945 */ /* 0x000fea0003800000 */
[----:B------:R-:W-:-:S05]  /*8780*/  @P0 IMAD.HI.U32 R9, R239, c[0x0][0x4ec], RZ ;  /* 0x00013b00ef090a27 */ /* 0x000fca00078e00ff */
[----:B------:R-:W-:Y:S01]  /*8790*/  @P0 SHF.R.U32.HI R6, RZ, c[0x0][0x4f0], R9 ;  /* 0x00013c00ff060a19 */ /* 0x000fe20000011609 */
[----:B-1----:R-:W-:Y:S02]  /*87a0*/  FADD.FTZ R250, R0, R250 ;  /* 0x000000fa00fa7221 */ /* 0x002fe40000010000 */
[----:B------:R-:W-:Y:S01]  /*87b0*/  IMAD.MOV.U32 R9, RZ, RZ, RZ ;  /* 0x000000ffff097224 */ /* 0x000fe200078e00ff */
[----:B------:R-:W-:Y:S01]  /*87c0*/  IADD3 R12, -R6, RZ, RZ ;  /* 0x000000ff060c7210 */ /* 0x000fe20007ffe1ff */
[----:B---3--:R-:W-:Y:S01]  /*87d0*/  FADD.FTZ R251, R2, R251 ;  /* 0x000000fb02fb7221 */ /* 0x008fe20000010000 */
[----:B--2---:R-:W-:Y:S01]  /*87e0*/  USHF.R.S32.HI UR6, URZ, 0x1f, UR7 ;  /* 0x0000001f3f067899 */ /* 0x004fe20008011407 */
[----:B------:R-:W1:Y:S01]  /*87f0*/  SHFL.BFLY PT, R2, R250, 0x1, 0x1f ;  /* 0x0c201f00fa027f89 */ /* 0x000e6200000e0000 */
[----:B------:R-:W-:Y:S01]  /*8800*/  UIMAD.WIDE.U32 UR10, UR7, UR4, URZ ;  /* 0x00000004070a72a5 */ /* 0x000fe2000f8e003f */
[----:B----4-:R-:W-:Y:S01]  /*8810*/  SHF.R.S32.HI R8, RZ, 0x1f, R7 ;  /* 0x0000001fff087819 */ /* 0x010fe20000011407 */
[----:B------:R-:W-:Y:S01]  /*8820*/  UIMAD UR8, UR6, UR4, URZ ;  /* 0x00000004060872a4 */ /* 0x000fe2000f8e023f */
[----:B------:R-:W2:Y:S02]  /*8830*/  SHFL.BFLY PT, R4, R251, 0x1, 0x1f ;  /* 0x0c201f00fb047f89 */ /* 0x000ea400000e0000 */
[CC--:B------:R-:W-:Y:S01]  /*8840*/  LEA.HI R0, R8.reuse, R7.reuse, RZ, 0x5 ;  /* 0x0000000708007211 */ /* 0x0c0fe200078f28ff */
[----:B------:R-:W-:Y:S01]  /*8850*/  UIMAD UR8, UR7, UR5, UR8 ;  /* 0x00000005070872a4 */ /* 0x000fe2000f8e0208 */
[-C--:B------:R-:W-:Y:S01]  /*8860*/  LEA.HI R8, R8, R7.reuse, RZ, 0x2 ;  /* 0x0000000708087211 */ /* 0x080fe200078f10ff */
[----:B------:R-:W-:Y:S01]  /*8870*/  IMAD.U32 R19, RZ, RZ, UR11 ;  /* 0x0000000bff137e24 */ /* 0x000fe2000f8e00ff */
[----:B------:R-:W-:Y:S01]  /*8880*/  LOP3.LUT R11, R0, 0xffffffe0, RZ, 0xc0, !PT ;  /* 0xffffffe0000b7812 */ /* 0x000fe200078ec0ff */
[----:B------:R-:W-:Y:S01]  /*8890*/  ULDC.64 UR4, c[0x0][0x3e8] ;  /* 0x0000fa0000047ab9 */ /* 0x000fe20000000a00 */
[----:B------:R-:W-:Y:S01]  /*88a0*/  LOP3.LUT R13, R8, 0xfffffffc, RZ, 0xc0, !PT ;  /* 0xfffffffc080d7812 */ /* 0x000fe200078ec0ff */
[----:B------:R-:W-:Y:S01]  /*88b0*/  UIMAD UR6, UR6, UR4, URZ ;  /* 0x00000004060672a4 */ /* 0x000fe2000f8e023f */
[----:B------:R-:W-:Y:S01]  /*88c0*/  SHF.R.S32.HI R0, RZ, 0x5, R0 ;  /* 0x00000005ff007819 */ /* 0x000fe20000011400 */
[----:B------:R-:W-:Y:S01]  /*88d0*/  IMAD.IADD R11, R7, 0x1, -R11 ;  /* 0x00000001070b7824 */ /* 0x000fe200078e0a0b */
[----:B------:R-:W-:Y:S01]  /*88e0*/  IADD3 R7, -R13, R7, RZ ;  /* 0x000000070d077210 */ /* 0x000fe20007ffe1ff */
[----:B------:R-:W-:Y:S01]  /*88f0*/  UIMAD.WIDE.U32 UR12, UR7, UR4, URZ ;  /* 0x00000004070c72a5 */ /* 0x000fe2000f8e003f */
[----:B------:R-:W-:Y:S01]  /*8900*/  MOV R18, UR10 ;  /* 0x0000000a00127c02 */ /* 0x000fe20008000f00 */
[----:B------:R-:W-:Y:S01]  /*8910*/  UIMAD UR5, UR7, UR5, UR6 ;  /* 0x00000005070572a4 */ /* 0x000fe2000f8e0206 */
[----:B------:R-:W-:Y:S01]  /*8920*/  BAR.SYNC.DEFER_BLOCKING 0x1, 0x100 ;  /* 0x0044000000007b1d */ /* 0x000fe20000010000 */
[----:B------:R-:W-:Y:S01]  /*8930*/  LOP3.LUT P4, RZ, R11, 0x3, RZ, 0xc0, !PT ;  /* 0x000000030bff7812 */ /* 0x000fe2000788c0ff */
[----:B------:R-:W-:Y:S01]  /*8940*/  IMAD R11, R12, c[0x0][0x4e8], R239 ;  /* 0x00013a000c0b7a24 */ /* 0x000fe200078e02ef */
[----:B------:R-:W-:Y:S01]  /*8950*/  SHF.R.S32.HI R12, RZ, 0x2, R8 ;  /* 0x00000002ff0c7819 */ /* 0x000fe20000011408 */
[----:B-1----:R-:W-:Y:S01]  /*8960*/  FADD.FTZ R2, R250, R2 ;  /* 0x00000002fa027221 */ /* 0x002fe20000010000 */
[----:B------:R-:W-:Y:S01]  /*8970*/  SHF.R.S32.HI R8, RZ, 0x1f, R8 ;  /* 0x0000001fff087819 */ /* 0x000fe20000011408 */
[----:B------:R-:W-:Y:S01]  /*8980*/  UIADD3 UR5, UR13, UR5, URZ ;  /* 0x000000050d057290 */ /* 0x000fe2000fffe03f */
[----:B------:R-:W-:Y:S01]  /*8990*/  IMAD.U32 R17, RZ, RZ, UR13 ;  /* 0x0000000dff117e24 */ /* 0x000fe2000f8e00ff */
[----:B------:R-:W-:Y:S01]  /*89a0*/  UIADD3 UR8, UR11, UR8, URZ ;  /* 0x000000080b087290 */ /* 0x000fe2000fffe03f */
[----:B------:R-:W-:Y:S01]  /*89b0*/  FSETP.NE.FTZ.AND P1, PT, R2, RZ, PT ;  /* 0x000000ff0200720b */ /* 0x000fe20003f35000 */
[----:B--2---:R-:W-:Y:S01]  /*89c0*/  FADD.FTZ R4, R251, R4 ;  /* 0x00000004fb047221 */ /* 0x004fe20000010000 */
[----:B------:R-:W-:-:S02]  /*89d0*/  LEA.HI R8, R8, R12, RZ, 0x3 ;  /* 0x0000000c08087211 */ /* 0x000fc400078f18ff */
[----:B------:R-:W-:Y:S01]  /*89e0*/  MOV R16, UR12 ;  /* 0x0000000c00107c02 */ /* 0x000fe20008000f00 */
[----:B------:R-:W-:Y:S01]  /*89f0*/  IMAD.U32 R19, RZ, RZ, UR8 ;  /* 0x00000008ff137e24 */ /* 0x000fe2000f8e00ff */
[----:B------:R-:W-:Y:S02]  /*8a00*/  FSETP.NE.FTZ.AND P2, PT, R4, RZ, PT ;  /* 0x000000ff0400720b */ /* 0x000fe40003f55000 */
[----:B------:R-:W-:Y:S02]  /*8a10*/  LOP3.LUT R8, R8, 0xfffffff8, RZ, 0xc0, !PT ;  /* 0xfffffff808087812 */ /* 0x000fe400078ec0ff */
[----:B------:R-:W-:-:S03]  /*8a20*/  MOV R17, UR5 ;  /* 0x0000000500117c02 */ /* 0x000fc60008000f00 */
[----:B------:R-:W1:Y:S01]  /*8a30*/  @P1 MUFU.LG2 R13, R2 ;  /* 0x00000002000d1308 */ /* 0x000e620000000c00 */
[----:B------:R-:W-:-:S05]  /*8a40*/  IMAD.IADD R12, R12, 0x1, -R8 ;  /* 0x000000010c0c7824 */ /* 0x000fca00078e0a08 */
[----:B------:R-:W-:Y:S02]  /*8a50*/  @P2 MOV R8, 0x3f317218 ;  /* 0x3f31721800082802 */ /* 0x000fe40000000f00 */
[----:B------:R2:W3:Y:S03]  /*8a60*/  @P1 MUFU.RCP R9, R2 ;  /* 0x0000000200091308 */ /* 0x0004e60000001000 */
[----:B------:R-:W-:-:S05]  /*8a70*/  @P2 FMUL.FTZ R8, R8, c[0x0][0x2d0] ;  /* 0x0000b40008082a20 */ /* 0x000fca0000410000 */
[----:B------:R-:W-:Y:S01]  /*8a80*/  @P2 MUFU.RCP R10, R4 ;  /* 0x00000004000a2308 */ /* 0x000fe20000001000 */
[----:B-1----:R-:W-:Y:S01]  /*8a90*/  @P1 FMUL.FTZ R13, R13, 0.69314718246459960938 ;  /* 0x3f3172180d0d1820 */ /* 0x002fe20000410000 */
[----:B--2---:R-:W-:-:S06]  /*8aa0*/  @P1 MOV R2, 0x3f317218 ;  /* 0x3f31721800021802 */ /* 0x004fcc0000000f00 */
[----:B------:R-:W1:Y:S01]  /*8ab0*/  @P2 MUFU.LG2 R4, R4 ;  /* 0x0000000400042308 */ /* 0x000e620000000c00 */
[C---:B---3--:R-:W-:Y:S02]  /*8ac0*/  FMUL.FTZ R131, R9.reuse, R131 ;  /* 0x0000008309837220 */ /* 0x048fe40000410000 */
[C---:B------:R-:W-:Y:S02]  /*8ad0*/  FMUL.FTZ R130, R9.reuse, R130 ;  /* 0x0000008209827220 */ /* 0x040fe40000410000 */
[----:B------:R-:W-:Y:S02]  /*8ae0*/  @P1 FMUL.FTZ R2, R2, c[0x0][0x2d0] ;  /* 0x0000b40002021a20 */ /* 0x000fe40000410000 */
[----:B------:R-:W-:Y:S01]  /*8af0*/  FMUL.FTZ R127, R9, R127 ;  /* 0x0000007f097f7220 */ /* 0x000fe20000410000 */
[----:B------:R-:W-:Y:S01]  /*8b00*/  F2FP.PACK_AB R130, R131, R130 ;  /* 0x000000828382723e */ /* 0x000fe200000000ff */
[----:B------:R-:W-:Y:S01]  /*8b10*/  @P1 FFMA.FTZ R14, R2, R3, R13 ;  /* 0x00000003020e1223 */ /* 0x000fe2000001000d */
[----:B------:R-:W-:Y:S01]  /*8b20*/  SHF.R.S32.HI R3, RZ, 0x1f, R0 ;  /* 0x0000001fff037819 */ /* 0x000fe20000011400 */
[----:B------:R-:W2:Y:S01]  /*8b30*/  S2R R2, SR_CTAID.Z ;  /* 0x0000000000027919 */ /* 0x000ea20000002700 */
[----:B------:R-:W-:-:S02]  /*8b40*/  FMUL.FTZ R126, R9, R126 ;  /* 0x0000007e097e7220 */ /* 0x000fc40000410000 */
[----:B------:R-:W-:Y:S02]  /*8b50*/  FMUL.FTZ R71, R9, R71 ;  /* 0x0000004709477220 */ /* 0x000fe40000410000 */
[----:B-1----:R-:W-:Y:S01]  /*8b60*/  @P2 FMUL.FTZ R4, R4, 0.69314718246459960938 ;  /* 0x3f31721804042820 */ /* 0x002fe20000410000 */
[----:B------:R-:W-:Y:S01]  /*8b70*/  F2FP.PACK_AB R126, R127, R126 ;  /* 0x0000007e7f7e723e */ /* 0x000fe200000000ff */
[C---:B------:R-:W-:Y:S02]  /*8b80*/  FMUL.FTZ R70, R9.reuse, R70 ;  /* 0x0000004609467220 */ /* 0x040fe40000410000 */
[C---:B------:R-:W-:Y:S02]  /*8b90*/  FMUL.FTZ R75, R9.reuse, R75 ;  /* 0x0000004b094b7220 */ /* 0x040fe40000410000 */
[----:B------:R-:W-:Y:S01]  /*8ba0*/  FMUL.FTZ R74, R9, R74 ;  /* 0x0000004a094a7220 */ /* 0x000fe20000410000 */
[----:B------:R-:W-:Y:S01]  /*8bb0*/  F2FP.PACK_AB R70, R71, R70 ;  /* 0x000000464746723e */ /* 0x000fe200000000ff */
[----:B------:R-:W-:-:S02]  /*8bc0*/  FMUL.FTZ R79, R9, R79 ;  /* 0x0000004f094f7220 */ /* 0x000fc40000410000 */
[----:B------:R-:W-:Y:S01]  /*8bd0*/  FMUL.FTZ R78, R9, R78 ;  /* 0x0000004e094e7220 */ /* 0x000fe20000410000 */
[----:B------:R-:W-:Y:S01]  /*8be0*/  F2FP.PACK_AB R74, R75, R74 ;  /* 0x0000004a4b4a723e */ /* 0x000fe200000000ff */
[C---:B------:R-:W-:Y:S02]  /*8bf0*/  FMUL.FTZ R83, R9.reuse, R83 ;  /* 0x0000005309537220 */ /* 0x040fe40000410000 */
[----:B------:R-:W-:Y:S01]  /*8c00*/  FMUL.FTZ R82, R9, R82 ;  /* 0x0000005209527220 */ /* 0x000fe20000410000 */
[----:B------:R-:W-:Y:S01]  /*8c10*/  F2FP.PACK_AB R78, R79, R78 ;  /* 0x0000004e4f4e723e */ /* 0x000fe200000000ff */
        /* <DEDUP_REMOVED lines=30> */
[----:B------:R-:W-:Y:S01]  /*8e00*/  @P2 FFMA.FTZ R15, R8, R132, R4 ;  /* 0x00000084080f2223 */ /* 0x000fe20000010004 */
[----:B------:R-:W-:Y:S01]  /*8e10*/  LEA.HI R8, R3, R0, RZ, 0x3 ;  /* 0x0000000003087211 */ /* 0x000fe200078f18ff */
[----:B--2---:R-:W-:Y:S01]  /*8e20*/  IMAD.WIDE.U32 R16, R2, c[0x0][0x3f0], R16 ;  /* 0x0000fc0002107a25 */ /* 0x004fe200078e0010 */
[----:B------:R-:W-:-:S02]  /*8e30*/  F2FP.PACK_AB R115, R115, R9 ;  /* 0x000000097373723e */ /* 0x000fc400000000ff */
[----:B------:R-:W-:Y:S01]  /*8e40*/  LOP3.LUT R9, R8, 0xffffff8, RZ, 0xc0, !PT ;  /* 0x0ffffff808097812 */ /* 0x000fe200078ec0ff */
[----:B------:R-:W-:Y:S01]  /*8e50*/  IMAD.WIDE.U32 R18, R2, c[0x0][0x498], R18 ;  /* 0x0001260002127a25 */ /* 0x000fe200078e0012 */
[----:B------:R-:W1:Y:S01]  /*8e60*/  S2R R8, SR_CTAID.X ;  /* 0x0000000000087919 */ /* 0x000e620000002500 */
[----:B------:R-:W-:Y:S02]  /*8e70*/  SHF.R.S32.HI R3, RZ, 0x1f, R2 ;  /* 0x0000001fff037819 */ /* 0x000fe40000011402 */
[----:B------:R-:W-:Y:S01]  /*8e80*/  LEA.HI R4, R7, R7, RZ, 0x1 ;  /* 0x0000000707047211 */ /* 0x000fe200078f08ff */
[----:B------:R-:W-:Y:S01]  /*8e90*/  FMUL.FTZ R129, R10, R129 ;  /* 0x000000810a817220 */ /* 0x000fe20000410000 */
[C---:B------:R-:W-:Y:S01]  /*8ea0*/  IADD3 R9, R0.reuse, -R9, RZ ;  /* 0x8000000900097210 */ /* 0x040fe20007ffe0ff */
[----:B------:R-:W-:Y:S01]  /*8eb0*/  IMAD R0, R0, 0x200, R7 ;  /* 0x0000020000007824 */ /* 0x000fe200078e0207 */
[----:B------:R-:W-:Y:S01]  /*8ec0*/  LOP3.LUT R13, R4, 0x1ffffffe, RZ, 0xc0, !PT ;  /* 0x1ffffffe040d7812 */ /* 0x000fe200078ec0ff */
[C---:B------:R-:W-:Y:S01]  /*8ed0*/  IMAD R4, R3.reuse, c[0x0][0x3f0], RZ ;  /* 0x0000fc0003047a24 */ /* 0x040fe200078e02ff */
[----:B------:R-:W-:Y:S01]  /*8ee0*/  R2P PR, R12, 0x6 ;  /* 0x000000060c007804 */ /* 0x000fe20000000000 */
[----:B------:R-:W-:Y:S01]  /*8ef0*/  IMAD R3, R3, c[0x0][0x498], RZ ;  /* 0x0001260003037a24 */ /* 0x000fe200078e02ff */
[----:B------:R-:W-:Y:S01]  /*8f00*/  IADD3 R13, R7, -R13, RZ ;  /* 0x8000000d070d7210 */ /* 0x000fe20007ffe0ff */
[----:B------:R-:W-:Y:S01]  /*8f10*/  IMAD R4, R2, c[0x0][0x3f4], R4 ;  /* 0x0000fd0002047a24 */ /* 0x000fe200078e0204 */
[----:B------:R-:W-:Y:S01]  /*8f20*/  LOP3.LUT R7, R12, 0x1, RZ, 0xc0, !PT ;  /* 0x000000010c077812 */ /* 0x000fe200078ec0ff */
[----:B------:R-:W-:Y:S01]  /*8f30*/  IMAD R3, R2, c[0x0][0x49c], R3 ;  /* 0x0001270002037a24 */ /* 0x000fe200078e0203 */
[----:B------:R-:W-:Y:S01]  /*8f40*/  SHF.L.U32 R12, R12, 0x6, RZ ;  /* 0x000000060c0c7819 */ /* 0x000fe200000006ff */
[----:B------:R-:W-:Y:S01]  /*8f50*/  IMAD.IADD R17, R17, 0x1, R4 ;  /* 0x0000000111117824 */ /* 0x000fe200078e0204 */
[----:B------:R-:W-:Y:S01]  /*8f60*/  LEA R9, R9, R242, 0x4 ;  /* 0x000000f209097211 */ /* 0x000fe200078e20ff */
[C---:B------:R-:W-:Y:S01]  /*8f70*/  FMUL.FTZ R128, R10.reuse, R128 ;  /* 0x000000800a807220 */ /* 0x040fe20000410000 */
[----:B------:R-:W-:Y:S01]  /*8f80*/  SHF.R.S32.HI R2, RZ, 0x1f, R6 ;  /* 0x0000001fff027819 */ /* 0x000fe20000011406 */
[----:B------:R-:W-:Y:S01]  /*8f90*/  FMUL.FTZ R125, R10, R125 ;  /* 0x0000007d0a7d7220 */ /* 0x000fe20000410000 */
[----:B------:R-:W-:Y:S01]  /*8fa0*/  LOP3.LUT R12, R12, 0x1c0, RZ, 0xc0, !PT ;  /* 0x000001c00c0c7812 */ /* 0x000fe200078ec0ff */
[----:B------:R-:W-:Y:S01]  /*8fb0*/  FMUL.FTZ R124, R10, R124 ;  /* 0x0000007c0a7c7220 */ /* 0x000fe20000410000 */
[----:B------:R-:W-:Y:S01]  /*8fc0*/  LEA R13, R13, R9, 0x3 ;  /* 0x000000090d0d7211 */ /* 0x000fe200078e18ff */
[----:B------:R-:W-:Y:S01]  /*8fd0*/  IMAD R2, R2, c[0x0][0x3e0], RZ ;  /* 0x0000f80002027a24 */ /* 0x000fe200078e02ff */
[----:B------:R-:W-:Y:S01]  /*8fe0*/  LEA.HI R12, R12, R12, RZ, 0x1d ;  /* 0x0000000c0c0c7211 */ /* 0x000fe200078fe8ff */
[C---:B-1----:R-:W-:Y:S01]  /*8ff0*/  IMAD R9, R8.reuse, 0x80, R9 ;  /* 0x0000008008097824 */ /* 0x042fe200078e0209 */
[----:B------:R-:W-:Y:S01]  /*9000*/  LEA R13, R8, R13, 0x7 ;  /* 0x0000000d080d7211 */ /* 0x000fe200078e38ff */
[C---:B------:R-:W-:Y:S01]  /*9010*/  IMAD R2, R6.reuse, c[0x0][0x3e4], R2 ;  /* 0x0000f90006027a24 */ /* 0x040fe200078e0202 */
[----:B------:R-:W-:Y:S01]  /*9020*/  ISETP.NE.U32.AND P3, PT, R7, 0x1, PT ;  /* 0x000000010700780c */ /* 0x000fe20003f65070 */
[----:B------:R-:W-:Y:S01]  /*9030*/  IMAD.WIDE.U32 R6, R6, c[0x0][0x3e0], R16 ;  /* 0x0000f80006067a25 */ /* 0x000fe200078e0010 */
[----:B------:R-:W-:-:S02]  /*9040*/  LEA R0, R0, R12, 0x1 ;  /* 0x0000000c00007211 */ /* 0x000fc400078e08ff */
[----:B------:R-:W-:Y:S01]  /*9050*/  ISETP.GE.OR P5, PT, R9, R5, P4 ;  /* 0x000000050900720c */ /* 0x000fe200027a6670 */
[----:B------:R-:W-:Y:S01]  /*9060*/  @P0 IMAD.HI.U32 R4, R13, c[0x0][0x4ec], RZ ;  /* 0x00013b000d040a27 */ /* 0x000fe200078e00ff */
[----:B------:R-:W-:Y:S02]  /*9070*/  IADD3 R17, R7, R2, RZ ;  /* 0x0000000207117210 */ /* 0x000fe40007ffe0ff */
[----:B------:R-:W-:Y:S01]  /*9080*/  SHF.R.S32.HI R2, RZ, 0x1f, R11 ;  /* 0x0000001fff027819 */ /* 0x000fe2000001140b */
[----:B------:R-:W-:Y:S01]  /*9090*/  IMAD.SHL.U32 R0, R0, 0x2, RZ ;  /* 0x0000000200007824 */ /* 0x000fe200078e00ff */
[----:B------:R-:W-:Y:S01]  /*90a0*/  IADD3 R9, R9, 0x8, RZ ;  /* 0x0000000809097810 */ /* 0x000fe20007ffe0ff */
[----:B------:R-:W-:Y:S01]  /*90b0*/  IMAD.MOV.U32 R16, RZ, RZ, R6 ;  /* 0x000000ffff107224 */ /* 0x000fe200078e0006 */
[----:B------:R-:W-:Y:S01]  /*90c0*/  MOV R7, R13 ;  /* 0x0000000d00077202 */ /* 0x000fe20000000f00 */
[----:B------:R-:W-:Y:S01]  /*90d0*/  IMAD R6, R2, c[0x0][0x3d8], RZ ;  /* 0x0000f60002067a24 */ /* 0x000fe200078e02ff */
[----:B------:R-:W-:Y:S01]  /*90e0*/  @P0 SHF.R.U32.HI R7, RZ, c[0x0][0x4f0], R4 ;  /* 0x00013c00ff070a19 */ /* 0x000fe20000011604 */
[C---:B------:R-:W-:Y:S01]  /*90f0*/  FMUL.FTZ R69, R10.reuse, R69 ;  /* 0x000000450a457220 */ /* 0x040fe20000410000 */
[----:B------:R-:W-:Y:S01]  /*9100*/  ISETP.GE.OR P4, PT, R9, R5, P4 ;  /* 0x000000050900720c */ /* 0x000fe20002786670 */
[----:B------:R-:W-:Y:S01]  /*9110*/  FMUL.FTZ R68, R10, R68 ;  /* 0x000000440a447220 */ /* 0x000fe20000410000 */
[----:B------:R-:W-:Y:S01]  /*9120*/  IADD3 R9, R0, 0x80, RZ ;  /* 0x0000008000097810 */ /* 0x000fe20007ffe0ff */
[C---:B------:R-:W-:Y:S01]  /*9130*/  FMUL.FTZ R73, R10.reuse, R73 ;  /* 0x000000490a497220 */ /* 0x040fe20000410000 */
[----:B------:R-:W-:Y:S01]  /*9140*/  IADD3 R2, -R7, RZ, RZ ;  /* 0x000000ff07027210 */ /* 0x000fe20007ffe1ff */
[----:B------:R-:W-:Y:S01]  /*9150*/  FMUL.FTZ R72, R10, R72 ;  /* 0x000000480a487220 */ /* 0x000fe20000410000 */
[----:B------:R-:W-:Y:S01]  /*9160*/  IADD3 R8, R0, 0x70, RZ ;  /* 0x0000007000087810 */ /* 0x000fe20007ffe0ff */
[----:B------:R-:W-:Y:S01]  /*9170*/  FMUL.FTZ R77, R10, R77 ;  /* 0x0000004d0a4d7220 */ /* 0x000fe20000410000 */
[----:B------:R-:W-:Y:S01]  /*9180*/  @P3 IADD3 R8, R9, 0x10, RZ ;  /* 0x0000001009083810 */ /* 0x000fe20007ffe0ff */
[----:B------:R-:W-:Y:S01]  /*9190*/  IMAD R13, R2, c[0x0][0x4e8], R13 ;  /* 0x00013a00020d7a24 */ /* 0x000fe200078e020d */
[----:B------:R-:W-:Y:S01]  /*91a0*/  SHF.R.S32.HI R9, RZ, 0x1f, R7 ;  /* 0x0000001fff097819 */ /* 0x000fe20000011407 */
[C---:B------:R-:W-:Y:S01]  /*91b0*/  FMUL.FTZ R76, R10.reuse, R76 ;  /* 0x0000004c0a4c7220 */ /* 0x040fe20000410000 */
[----:B------:R-:W-:Y:S01]  /*91c0*/  IADD3 R18, P0, R7, R18, RZ ;  /* 0x0000001207127210 */ /* 0x000fe20007f1e0ff */
[C---:B------:R-:W-:Y:S01]  /*91d0*/  FMUL.FTZ R81, R10.reuse, R81 ;  /* 0x000000510a517220 */ /* 0x040fe20000410000 */
[----:B------:R-:W-:Y:S01]  /*91e0*/  MOV R4, 0x20 ;  /* 0x0000002000047802 */ /* 0x000fe20000000f00 */
[C---:B------:R-:W-:Y:S01]  /*91f0*/  FMUL.FTZ R80, R10.reuse, R80 ;  /* 0x000000500a507220 */ /* 0x040fe20000410000 */
[----:B------:R-:W-:Y:S01]  /*9200*/  IADD3.X R19, R9, R19, R3, P0, !PT ;  /* 0x0000001309137210 */ /* 0x000fe200007fe403 */
[C---:B------:R-:W-:Y:S01]  /*9210*/  FMUL.FTZ R85, R10.reuse, R85 ;  /* 0x000000550a557220 */ /* 0x040fe20000410000 */
[----:B------:R-:W-:Y:S01]  /*9220*/  MOV R7, 0x40 ;  /* 0x0000004000077802 */ /* 0x000fe20000000f00 */
[C---:B------:R-:W-:Y:S01]  /*9230*/  FMUL.FTZ R84, R10.reuse, R84 ;  /* 0x000000540a547220 */ /* 0x040fe20000410000 */
[----:B------:R-:W-:Y:S01]  /*9240*/  SHF.R.S32.HI R3, RZ, 0x1f, R13 ;  /* 0x0000001fff037819 */ /* 0x000fe2000001140d */
[----:B------:R-:W-:Y:S01]  /*9250*/  FMUL.FTZ R89, R10, R89 ;  /* 0x000000590a597220 */ /* 0x000fe20000410000 */
[----:B------:R-:W-:Y:S01]  /*9260*/  SEL R4, R4, 0xffffffe0, !P1 ;  /* 0xffffffe004047807 */ /* 0x000fe20004800000 */
[----:B------:R-:W-:Y:S01]  /*9270*/  FMUL.FTZ R88, R10, R88 ;  /* 0x000000580a587220 */ /* 0x000fe20000410000 */
[----:B------:R-:W-:Y:S01]  /*9280*/  SEL R7, R7, 0xffffffc0, !P2 ;  /* 0xffffffc007077807 */ /* 0x000fe20005000000 */
[----:B------:R-:W-:Y:S01]  /*9290*/  IMAD R3, R3, c[0x0][0x488], RZ ;  /* 0x0001220003037a24 */ /* 0x000fe200078e02ff */
[----:B------:R-:W-:Y:S01]  /*92a0*/  F2FP.PACK_AB R128, R129, R128 ;  /* 0x000000808180723e */ /* 0x000fe200000000ff */
[----:B------:R-:W-:Y:S01]  /*92b0*/  IMAD.IADD R2, R0, 0x1, R4 ;  /* 0x0000000100027824 */ /* 0x000fe200078e0204 */
[----:B------:R-:W-:Y:S01]  /*92c0*/  F2FP.PACK_AB R124, R125, R124 ;  /* 0x0000007c7d7c723e */ /* 0x000fe200000000ff */
[C---:B------:R-:W-:Y:S01]  /*92d0*/  FMUL.FTZ R93, R10.reuse, R93 ;  /* 0x0000005d0a5d7220 */ /* 0x040fe20000410000 */
[----:B------:R-:W-:Y:S01]  /*92e0*/  F2FP.PACK_AB R68, R69, R68 ;  /* 0x000000444544723e */ /* 0x000fe200000000ff */
[C---:B------:R-:W-:Y:S01]  /*92f0*/  FMUL.FTZ R92, R10.reuse, R92 ;  /* 0x0000005c0a5c7220 */ /* 0x040fe20000410000 */
[----:B------:R-:W-:Y:S01]  /*9300*/  F2FP.PACK_AB R72, R73, R72 ;  /* 0x000000484948723e */ /* 0x000fe200000000ff */
[----:B------:R-:W-:Y:S01]  /*9310*/  FMUL.FTZ R97, R10, R97 ;  /* 0x000000610a617220 */ /* 0x000fe20000410000 */
[----:B------:R-:W-:Y:S01]  /*9320*/  IADD3 R4, R4, R8, RZ ;  /* 0x0000000804047210 */ /* 0x000fe20007ffe0ff */
[----:B------:R-:W-:Y:S01]  /*9330*/  FMUL.FTZ R96, R10, R96 ;  /* 0x000000600a607220 */ /* 0x000fe20000410000 */
[----:B------:R-:W-:Y:S01]  /*9340*/  F2FP.PACK_AB R76, R77, R76 ;  /* 0x0000004c4d4c723e */ /* 0x000fe200000000ff */
[----:B------:R-:W-:Y:S01]  /*9350*/  IMAD.IADD R9, R0, 0x1, R7 ;  /* 0x0000000100097824 */ /* 0x000fe200078e0207 */
[----:B------:R-:W-:Y:S01]  /*9360*/  F2FP.PACK_AB R80, R81, R80 ;  /* 0x000000505150723e */ /* 0x000fe200000000ff */
[C---:B------:R-:W-:Y:S01]  /*9370*/  FMUL.FTZ R121, R10.reuse, R121 ;  /* 0x000000790a797220 */ /* 0x040fe20000410000 */
[----:B------:R-:W-:Y:S01]  /*9380*/  STS [R0+0x80], R128 ;  /* 0x0000808000007388 */ /* 0x000fe20000000800 */
[----:B------:R-:W-:Y:S01]  /*9390*/  FMUL.FTZ R120, R10, R120 ;  /* 0x000000780a787220 */ /* 0x000fe20000410000 */
[----:B------:R-:W-:Y:S01]  /*93a0*/  IADD3 R12, R7, R8, RZ ;  /* 0x00000008070c7210 */ /* 0x000fe20007ffe0ff */
[----:B------:R-:W-:Y:S01]  /*93b0*/  IMAD.WIDE.U32 R18, R13, c[0x0][0x488], R18 ;  /* 0x000122000d127a25 */ /* 0x000fe200078e0012 */
[----:B------:R-:W-:Y:S01]  /*93c0*/  STS [R0+0x480], R130 ;  /* 0x0004808200007388 */ /* 0x000fe20000000800 */
[----:B------:R-:W-:-:S02]  /*93d0*/  F2FP.PACK_AB R84, R85, R84 ;  /* 0x000000545554723e */ /* 0x000fc400000000ff */
[----:B------:R-:W-:Y:S01]  /*93e0*/  IMAD R3, R13, c[0x0][0x48c], R3 ;  /* 0x000123000d037a24 */ /* 0x000fe200078e0203 */
[----:B------:R-:W-:Y:S01]  /*93f0*/  STS [R8], R124 ;  /* 0x0000007c08007388 */ /* 0x000fe20000000800 */
[C---:B------:R-:W-:Y:S01]  /*9400*/  FMUL.FTZ R101, R10.reuse, R101 ;  /* 0x000000650a657220 */ /* 0x040fe20000410000 */
[----:B------:R-:W-:Y:S01]  /*9410*/  F2FP.PACK_AB R88, R89, R88 ;  /* 0x000000585958723e */ /* 0x000fe200000000ff */
[----:B------:R-:W-:Y:S01]  /*9420*/  FMUL.FTZ R100, R10, R100 ;  /* 0x000000640a647220 */ /* 0x000fe20000410000 */
[----:B------:R-:W-:Y:S01]  /*9430*/  STS [R8+0x400], R126 ;  /* 0x0004007e08007388 */ /* 0x000fe20000000800 */
[----:B------:R-:W-:Y:S01]  /*9440*/  IMAD.IADD R13, R7, 0x1, R2 ;  /* 0x00000001070d7824 */ /* 0x000fe200078e0202 */
[----:B------:R-:W-:Y:S01]  /*9450*/  IADD3 R7, R4, R7, RZ ;  /* 0x0000000704077210 */ /* 0x000fe20007ffe0ff */
[C---:B------:R-:W-:Y:S01]  /*9460*/  FMUL.FTZ R105, R10.reuse, R105 ;  /* 0x000000690a697220 */ /* 0x040fe20000410000 */
[----:B------:R-:W-:Y:S01]  /*9470*/  STS [R2+0x80], R68 ;  /* 0x0000804402007388 */ /* 0x000fe20000000800 */
[C---:B------:R-:W-:Y:S01]  /*9480*/  FMUL.FTZ R104, R10.reuse, R104 ;  /* 0x000000680a687220 */ /* 0x040fe20000410000 */
[----:B------:R-:W-:Y:S01]  /*9490*/  F2FP.PACK_AB R92, R93, R92 ;  /* 0x0000005c5d5c723e */ /* 0x000fe200000000ff */
[C---:B------:R-:W-:Y:S01]  /*94a0*/  FMUL.FTZ R109, R10.reuse, R109 ;  /* 0x0000006d0a6d7220 */ /* 0x040fe20000410000 */
[----:B------:R-:W-:Y:S01]  /*94b0*/  STS [R2+0x480], R70 ;  /* 0x0004804602007388 */ /* 0x000fe20000000800 */
[C---:B------:R-:W-:Y:S01]  /*94c0*/  FMUL.FTZ R108, R10.reuse, R108 ;  /* 0x0000006c0a6c7220 */ /* 0x040fe20000410000 */
[----:B------:R-:W-:Y:S01]  /*94d0*/  F2FP.PACK_AB R96, R97, R96 ;  /* 0x000000606160723e */ /* 0x000fe200000000ff */
[C---:B------:R-:W-:Y:S01]  /*94e0*/  FMUL.FTZ R117, R10.reuse, R117 ;  /* 0x000000750a757220 */ /* 0x040fe20000410000 */
[----:B------:R-:W-:Y:S01]  /*94f0*/  STS [R4], R72 ;  /* 0x0000004804007388 */ /* 0x000fe20000000800 */
[C---:B------:R-:W-:Y:S01]  /*9500*/  FMUL.FTZ R116, R10.reuse, R116 ;  /* 0x000000740a747220 */ /* 0x040fe20000410000 */
[----:B------:R-:W-:Y:S01]  /*9510*/  F2FP.PACK_AB R120, R121, R120 ;  /* 0x000000787978723e */ /* 0x000fe200000000ff */
[C---:B------:R-:W-:Y:S01]  /*9520*/  FMUL.FTZ R113, R10.reuse, R113 ;  /* 0x000000710a717220 */ /* 0x040fe20000410000 */
[----:B------:R-:W-:Y:S01]  /*9530*/  STS [R4+0x400], R74 ;  /* 0x0004004a04007388 */ /* 0x000fe20000000800 */
[----:B------:R-:W-:Y:S01]  /*9540*/  FMUL.FTZ R10, R10, R112 ;  /* 0x000000700a0a7220 */ /* 0x000fe20000410000 */
[----:B------:R-:W-:Y:S01]  /*9550*/  F2FP.PACK_AB R100, R101, R100 ;  /* 0x000000646564723e */ /* 0x000fe200000000ff */
[C---:B------:R-:W-:Y:S01]  /*9560*/  IMAD R6, R11.reuse, c[0x0][0x3dc], R6 ;  /* 0x0000f7000b067a24 */ /* 0x040fe200078e0206 */
[----:B------:R-:W-:Y:S01]  /*9570*/  STS [R9+0x80], R76 ;  /* 0x0000804c09007388 */ /* 0x000fe20000000800 */
[----:B------:R-:W-:Y:S01]  /*9580*/  IMAD.WIDE.U32 R16, R11, c[0x0][0x3d8], R16 ;  /* 0x0000f6000b107a25 */ /* 0x000fe200078e0010 */
[----:B------:R-:W-:-:S02]  /*9590*/  F2FP.PACK_AB R104, R105, R104 ;  /* 0x000000686968723e */ /* 0x000fc400000000ff */
[----:B------:R-:W-:Y:S01]  /*95a0*/  STS [R9+0x480], R78 ;  /* 0x0004804e09007388 */ /* 0x000fe20000000800 */
[C---:B------:R-:W-:Y:S02]  /*95b0*/  LEA R11, P0, R18.reuse, c[0x0][0x450], 0x2 ;  /* 0x00011400120b7a11 */ /* 0x040fe400078010ff */
[----:B------:R-:W-:Y:S01]  /*95c0*/  IADD3 R3, R19, R3, RZ ;  /* 0x0000000313037210 */ /* 0x000fe20007ffe0ff */
[----:B------:R-:W-:Y:S01]  /*95d0*/  STS [R12], R80 ;  /* 0x000000500c007388 */ /* 0x000fe20000000800 */
[----:B------:R-:W-:Y:S02]  /*95e0*/  F2FP.PACK_AB R108, R109, R108 ;  /* 0x0000006c6d6c723e */ /* 0x000fe400000000ff */
[----:B------:R-:W-:Y:S01]  /*95f0*/  F2FP.PACK_AB R116, R117, R116 ;  /* 0x000000747574723e */ /* 0x000fe200000000ff */
[----:B------:R-:W-:Y:S01]  /*9600*/  STS [R12+0x400], R82 ;  /* 0x000400520c007388 */ /* 0x000fe20000000800 */
[----:B------:R-:W-:Y:S02]  /*9610*/  F2FP.PACK_AB R10, R113, R10 ;  /* 0x0000000a710a723e */ /* 0x000fe400000000ff */
[----:B------:R-:W-:Y:S01]  /*9620*/  LEA.HI.X R3, R18, c[0x0][0x454], R3, 0x2, P0 ;  /* 0x0001150012037a11 */ /* 0x000fe200000f1403 */
        /* <DEDUP_REMOVED lines=11> */
[----:B------:R3:W-:Y:S01]  /*96e0*/  STS [R4+0x4400], R102 ;  /* 0x0044006604007388 */ /* 0x0007e20000000800 */
[----:B-1----:R-:W-:-:S03]  /*96f0*/  SHF.L.U32 R0, R238, 0x1, RZ ;  /* 0x00000001ee007819 */ /* 0x002fc600000006ff */
[----:B------:R-:W-:Y:S04]  /*9700*/  STS [R9+0x4080], R104 ;  /* 0x0040806809007388 */ /* 0x000fe80000000800 */
[----:B------:R-:W-:Y:S04]  /*9710*/  STS [R9+0x4480], R106 ;  /* 0x0044806a09007388 */ /* 0x000fe80000000800 */
[----:B------:R-:W-:Y:S04]  /*9720*/  STS [R12+0x4000], R108 ;  /* 0x0040006c0c007388 */ /* 0x000fe80000000800 */
[----:B------:R-:W-:Y:S01]  /*9730*/  STS [R12+0x4400], R110 ;  /* 0x0044006e0c007388 */ /* 0x000fe20000000800 */
[----:B--2---:R-:W-:-:S03]  /*9740*/  LEA R2, P0, R16, c[0x0][0x380], 0x1 ;  /* 0x0000e00010027a11 */ /* 0x004fc600078008ff */
[----:B------:R-:W-:Y:S04]  /*9750*/  STS [R13+0x4080], R116 ;  /* 0x004080740d007388 */ /* 0x000fe80000000800 */
[----:B------:R-:W-:Y:S01]  /*9760*/  STS [R13+0x4480], R118 ;  /* 0x004480760d007388 */ /* 0x000fe20000000800 */
[----:B---3--:R-:W-:-:S03]  /*9770*/  IMAD.IADD R4, R17, 0x1, R6 ;  /* 0x0000000111047824 */ /* 0x008fc600078e0206 */
[----:B------:R-:W-:Y:S02]  /*9780*/  STS [R7+0x4000], R10 ;  /* 0x0040000a07007388 */ /* 0x000fe40000000800 */
[----:B------:R-:W-:Y:S02]  /*9790*/  LEA.HI.X R4, R16, c[0x0][0x384], R4, 0x1, P0 ;  /* 0x0000e10010047a11 */ /* 0x000fe400000f0c04 */
[----:B------:R-:W-:Y:S04]  /*97a0*/  STS [R7+0x4400], R115 ;  /* 0x0044007307007388 */ /* 0x000fe80000000800 */
[----:B------:R-:W-:Y:S01]  /*97b0*/  BAR.SYNC.DEFER_BLOCKING 0x1, 0x100 ;  /* 0x0044000000007b1d */ /* 0x000fe20000010000 */
[----:B------:R-:W-:-:S05]  /*97c0*/  ISETP.GE.AND P0, PT, R237, R5, PT ;  /* 0x00000005ed00720c */ /* 0x000fca0003f06270 */
[----:B------:R-:W-:Y:S04]  /*97d0*/  SHFL.IDX PT, R18, R11, RZ, 0x1c1f ;  /* 0x001c1fff0b127589 */ /* 0x000fe800000e0000 */
[----:B------:R-:W1:Y:S04]  /*97e0*/  SHFL.IDX PT, R19, R3, RZ, 0x1c1f ;  /* 0x001c1fff03137589 */ /* 0x000e6800000e0000 */
[----:B------:R-:W-:Y:S04]  /*97f0*/  SHFL.IDX PT, R20, R11, 0x1, 0x1c1f ;  /* 0x003c1f000b147f89 */ /* 0x000fe800000e0000 */
[----:B------:R2:W3:Y:S04]  /*9800*/  SHFL.IDX PT, R21, R3, 0x1, 0x1c1f ;  /* 0x003c1f0003157f89 */ /* 0x0004e800000e0000 */
[----:B------:R4:W4:Y:S04]  /*9810*/  SHFL.IDX PT, R40, R2, RZ, 0x181f ;  /* 0x00181fff02287589 */ /* 0x00092800000e0000 */
[----:B------:R4:W4:Y:S04]  /*9820*/  SHFL.IDX PT, R41, R4, RZ, 0x181f ;  /* 0x00181fff04297589 */ /* 0x00092800000e0000 */
[----:B-1----:R1:W-:Y:S04]  /*9830*/  @!P5 ST.E [R18.64], R15 ;  /* 0x0000000f1200d985 */ /* 0x0023e8000c10190e */
[----:B--2---:R-:W2:Y:S04]  /*9840*/  S2R R3, SR_TID.X ;  /* 0x0000000000037919 */ /* 0x004ea80000002100 */
[----:B---3--:R1:W-:Y:S04]  /*9850*/  @!P4 ST.E [R20.64], R14 ;  /* 0x0000000e1400c985 */ /* 0x0083e8000c10190e */
[----:B------:R1:W3:Y:S04]  /*9860*/  LDS.128 R32, [R0+0x1080] ;  /* 0x0010800000207984 */ /* 0x0002e80000000c00 */
[----:B------:R1:W1:Y:S04]  /*9870*/  LDS.128 R28, [R0+0x2080] ;  /* 0x00208000001c7984 */ /* 0x0002680000000c00 */
[----:B------:R1:W1:Y:S04]  /*9880*/  LDS.128 R24, [R0+0x3080] ;  /* 0x0030800000187984 */ /* 0x0002680000000c00 */
[----:B------:R1:W1:Y:S04]  /*9890*/  LDS.128 R20, [R0+0x5080] ;  /* 0x0050800000147984 */ /* 0x0002680000000c00 */
[----:B------:R1:W1:Y:S01]  /*98a0*/  LDS.128 R12, [R0+0x6080] ;  /* 0x00608000000c7984 */ /* 0x0002620000000c00 */
[----:B--2---:R-:W-:-:S03]  /*98b0*/  SHF.R.S32.HI R6, RZ, 0x1f, R3 ;  /* 0x0000001fff067819 */ /* 0x004fc60000011403 */
[----:B------:R2:W1:Y:S01]  /*98c0*/  LDS.128 R8, [R0+0x7080] ;  /* 0x0070800000087984 */ /* 0x0004620000000c00 */
[----:B------:R-:W-:-:S04]  /*98d0*/  LEA.HI R6, R6, R3, RZ, 0x3 ;  /* 0x0000000306067211 */ /* 0x000fc800078f18ff */
[----:B------:R-:W-:-:S04]  /*98e0*/  LOP3.LUT R6, R6, 0xfffffff8, RZ, 0xc0, !PT ;  /* 0xfffffff806067812 */ /* 0x000fc800078ec0ff */
[----:B------:R-:W-:-:S04]  /*98f0*/  IADD3 R3, -R6, R3, RZ ;  /* 0x0000000306037210 */ /* 0x000fc80007ffe1ff */
[----:B------:R-:W-:Y:S01]  /*9900*/  SHF.L.U32 R3, R3, 0x3, RZ ;  /* 0x0000000303037819 */ /* 0x000fe200000006ff */
[----:B------:R-:W-:Y:S05]  /*9910*/  @P0 BRA `(.L_x_2172) ;  /* 0x000000b000000947 */ /* 0x000fea0003800000 */
[----:B-1--4-:R-:W1:Y:S01]  /*9920*/  LDS.128 R16, [R0+0x80] ;  /* 0x0000800000107984 */ /* 0x012e620000000c00 */
[----:B------:R-:W-:Y:S02]  /*9930*/  ISETP.GE.AND P0, PT, R241, c[0x0][0x3c8], PT ;  /* 0x0000f200f1007a0c */ /* 0x000fe40003f06270 */
[----:B------:R-:W-:Y:S01]  /*9940*/  ISETP.GE.AND P1, PT, R3, c[0x0][0x3c8], PT ;  /* 0x0000f20003007a0c */ /* 0x000fe20003f26270 */
[----:B------:R4:W5:-:S12]  /*9950*/  LDS.128 R36, [R0+0x4080] ;  /* 0x0040800000247984 */ /* 0x0009580000000c00 */
[----:B------:R-:W-:Y:S01]  /*9960*/  @!P1 IMAD.WIDE R6, R3, 0x2, R40 ;  /* 0x0000000203069825 */ /* 0x000fe200078e0228 */
[----:B--2-4-:R-:W-:-:S04]  /*9970*/  @!P0 SHF.R.S32.HI R0, RZ, 0x1f, R241 ;  /* 0x0000001fff008819 */ /* 0x014fc800000114f1 */
[----:B------:R-:W-:-:S04]  /*9980*/  @!P0 LEA.HI R0, R0, R241, RZ, 0x3 ;  /* 0x000000f100008211 */ /* 0x000fc800078f18ff */
[----:B------:R-:W-:-:S05]  /*9990*/  @!P0 LOP3.LUT R0, R0, 0xfffffff8, RZ, 0xc0, !PT ;  /* 0xfffffff800008812 */ /* 0x000fca00078ec0ff */
[----:B------:R-:W-:Y:S01]  /*99a0*/  @!P0 IMAD.WIDE R40, R0, 0x2, R40 ;  /* 0x0000000200288825 */ /* 0x000fe200078e0228 */
[----:B-1----:R1:W-:Y:S04]  /*99b0*/  @!P1 ST.E.128 [R6.64], R16 ;  /* 0x0000001006009985 */ /* 0x0023e8000c101d0e */
[----:B-----5:R1:W-:Y:S02]  /*99c0*/  @!P0 ST.E.128 [R40.64], R36 ;  /* 0x0000002428008985 */ /* 0x0203e4000c101d0e */
.L_x_2172:
[----:B----4-:R-:W-:Y:S05]  /*99d0*/  BSYNC B0 ;  /* 0x0000000000007941 */ /* 0x010fea0003800000 */
.L_x_2171:
[----:B-12---:R-:W-:Y:S01]  /*99e0*/  IADD3 R0, R237, 0x20, RZ ;  /* 0x00000020ed007810 */ /* 0x006fe20007ffe0ff */
[----:B------:R1:W2:Y:S01]  /*99f0*/  SHFL.IDX PT, R7, R4, 0x1, 0x181f ;  /* 0x00381f0004077f89 */ /* 0x0002a200000e0000 */
[----:B------:R-:W-:Y:S02]  /*9a00*/  BSSY B0, `(.L_x_2173) ;  /* 0x000000d000007945 */ /* 0x000fe40003800000 */
[----:B------:R-:W-:Y:S01]  /*9a10*/  ISETP.GE.AND P0, PT, R0, R5, PT ;  /* 0x000000050000720c */ /* 0x000fe20003f06270 */
[----:B------:R1:W4:-:S12]  /*9a20*/  SHFL.IDX PT, R6, R2, 0x1, 0x181f ;  /* 0x00381f0002067f89 */ /* 0x00031800000e0000 */
[----:B------:R-:W-:Y:S05]  /*9a30*/  @P0 BRA `(.L_x_2174) ;  /* 0x0000009000000947 */ /* 0x000fea0003800000 */
[----:B------:R-:W-:Y:S02]  /*9a40*/  ISETP.GE.AND P0, PT, R241, c[0x0][0x3c8], PT ;  /* 0x0000f200f1007a0c */ /* 0x000fe40003f06270 */
[----:B------:R-:W-:-:S11]  /*9a50*/  ISETP.GE.AND P1, PT, R3, c[0x0][0x3c8], PT ;  /* 0x0000f20003007a0c */ /* 0x000fd60003f26270 */
[----:B------:R-:W-:Y:S02]  /*9a60*/  @!P0 SHF.R.S32.HI R0, RZ, 0x1f, R241 ;  /* 0x0000001fff008819 */ /* 0x000fe400000114f1 */
[----:B--2-4-:R-:W-:Y:S02]  /*9a70*/  @!P1 IMAD.WIDE R16, R3, 0x2, R6 ;  /* 0x0000000203109825 */ /* 0x014fe400078e0206 */
[----:B------:R-:W-:-:S03]  /*9a80*/  @!P0 LEA.HI R0, R0, R241, RZ, 0x3 ;  /* 0x000000f100008211 */ /* 0x000fc600078f18ff */
[----:B---3--:R2:W-:Y:S01]  /*9a90*/  @!P1 ST.E.128 [R16.64], R32 ;  /* 0x0000002010009985 */ /* 0x0085e2000c101d0e */
[----:B------:R-:W-:-:S05]  /*9aa0*/  @!P0 LOP3.LUT R0, R0, 0xfffffff8, RZ, 0xc0, !PT ;  /* 0xfffffff800008812 */ /* 0x000fca00078ec0ff */
[----:B------:R-:W-:-:S05]  /*9ab0*/  @!P0 IMAD.WIDE R6, R0, 0x2, R6 ;  /* 0x0000000200068825 */ /* 0x000fca00078e0206 */
[----:B------:R2:W-:Y:S02]  /*9ac0*/  @!P0 ST.E.128 [R6.64], R20 ;  /* 0x0000001406008985 */ /* 0x0005e4000c101d0e */
.L_x_2174:
[----:B------:R-:W-:Y:S05]  /*9ad0*/  BSYNC B0 ;  /* 0x0000000000007941 */ /* 0x000fea0003800000 */
.L_x_2173:
        /* <DEDUP_REMOVED lines=15> */
.L_x_2176:
[----:B------:R-:W-:Y:S05]  /*9bd0*/  BSYNC B0 ;  /* 0x0000000000007941 */ /* 0x000fea0003800000 */
.L_x_2175:
[----:B------:R-:W-:Y:S01]  /*9be0*/  IADD3 R237, R237, 0x60, RZ ;  /* 0x00000060eded7810 */ /* 0x000fe20007ffe0ff */
[----:B-1----:R1:W2:Y:S03]  /*9bf0*/  SHFL.IDX PT, R7, R4, 0x3, 0x181f ;  /* 0x00781f0004077f89 */ /* 0x0022a600000e0000 */
[----:B------:R-:W-:Y:S01]  /*9c00*/  ISETP.GE.AND P0, PT, R237, R5, PT ;  /* 0x00000005ed00720c */ /* 0x000fe20003f06270 */
[----:B----4-:R1:W4:-:S12]  /*9c10*/  SHFL.IDX PT, R6, R2, 0x3, 0x181f ;  /* 0x00781f0002067f89 */ /* 0x01031800000e0000 */
[----:B------:R-:W-:Y:S05]  /*9c20*/  @P0 EXIT ;  /* 0x000000000000094d */ /* 0x000fea0003800000 */
[----:B------:R-:W-:-:S13]  /*9c30*/  ISETP.GE.AND P0, PT, R3, c[0x0][0x3c8], PT ;  /* 0x0000f20003007a0c */ /* 0x000fda0003f06270 */
[----:B-12-4-:R-:W-:-:S05]  /*9c40*/  @!P0 IMAD.WIDE R2, R3, 0x2, R6 ;  /* 0x0000000203028825 */ /* 0x016fca00078e0206 */
        /* <DEDUP_REMOVED lines=9> */
.L_x_2177:
        /* <DEDUP_REMOVED lines=10> */
.L_x_4358:


//--------------------- .text._ZN7cutlass13device_kernelIN5flash19enable_sm80_to_sm89INS1_16FlashAttnFwdSm80INS1_25CollectiveMainloopFwdSm80ILi8ELi1ELb1EN4cute5tupleIJNS5_1CILi128EEES8_S8_EEELi128ENS_6half_tEfNS_4arch4Sm80ELb0ELb0ELb0ELb1ELb1ELb0ELb1ELb0EEENS1_21CollectiveEpilogueFwdIS9_NS6_IJNS7_ILi1EEESF_SF_EEESA_SC_Li256ELb1ELb1ELb0ELb0EEENS1_19SingleTileSchedulerILb1ELb0ELb1ELi128EEEEEEEEEvNT_6ParamsE --------------------------
	.section	.text._ZN7cutlass13device_kernelIN5flash19enable_sm80_to_sm89INS1_16FlashAttnFwdSm80INS1_25CollectiveMainloopFwdSm80ILi8ELi1ELb1EN4cute5tupleIJNS5_1CILi128EEES8_S8_EEELi128ENS_6half_tEfNS_4arch4Sm80ELb0ELb0ELb0ELb1ELb1ELb0ELb1ELb0EEENS1_21CollectiveEpilogueFwdIS9_NS6_IJNS7_ILi1EEESF_SF_EEESA_SC_Li256ELb1ELb1ELb0ELb0EEENS1_19SingleTileSchedulerILb1ELb0ELb1ELi128EEEEEEEEEvNT_6ParamsE,"ax",@progbits
	.sectioninfo	@"SHI_REGISTERS=252"
	.align	128
.text._ZN7cutlass13device_kernelIN5flash19enable_sm80_to_sm89INS1_16FlashAttnFwdSm80INS1_25CollectiveMainloopFwdSm80ILi8ELi1ELb1EN4cute5tupleIJNS5_1CILi128EEES8_S8_EEELi128ENS_6half_tEfNS_4arch4Sm80ELb0ELb0ELb0ELb1ELb1ELb0ELb1ELb0EEENS1_21CollectiveEpilogueFwdIS9_NS6_IJNS7_ILi1EEESF_SF_EEESA_SC_Li256ELb1ELb1ELb0ELb0EEENS1_19SingleTileSchedulerILb1ELb0ELb1ELi128EEEEEEEEEvNT_6ParamsE:
        .type           _ZN7cutlass13device_kernelIN5flash19enable_sm80_to_sm89INS1_16FlashAttnFwdSm80INS1_25CollectiveMainloopFwdSm80ILi8ELi1ELb1EN4cute5tupleIJNS5_1CILi128EEES8_S8_EEELi128ENS_6half_tEfNS_4arch4Sm80ELb0ELb0ELb0ELb1ELb1ELb0ELb1ELb0EEENS1_21CollectiveEpilogueFwdIS9_NS6_IJNS7_ILi1EEESF_SF_EEESA_SC_Li256ELb1ELb1ELb0ELb0EEENS1_19SingleTileSchedulerILb1ELb0ELb1ELi128EEEEEEEEEvNT_6ParamsE,@function
        .size           _ZN7cutlass13device_kernelIN5flash19enable_sm80_to_sm89INS1_16FlashAttnFwdSm80INS1_25CollectiveMainloopFwdSm80ILi8ELi1ELb1EN4cute5tupleIJNS5_1CILi128EEES8_S8_EEELi128ENS_6half_tEfNS_4arch4Sm80ELb0ELb0ELb0ELb1ELb1ELb0ELb1ELb0EEENS1_21CollectiveEpilogueFwdIS9_NS6_IJNS7_ILi1EEESF_SF_EEESA_SC_Li256ELb1ELb1ELb0ELb0EEENS1_19SingleTileSchedulerILb1ELb0ELb1ELi128EEEEEEEEEvNT_6ParamsE,(.L_x_4359 - _ZN7cutlass13device_kernelIN5flash19enable_sm80_to_sm89INS1_16FlashAttnFwdSm80INS1_25CollectiveMainloopFwdSm80ILi8ELi1ELb1EN4cute5tupleIJNS5_1CILi128EEES8_S8_EEELi128ENS_6half_tEfNS_4arch4Sm80ELb0ELb0ELb0ELb1ELb1ELb0ELb1ELb0EEENS1_21CollectiveEpilogueFwdIS9_NS6_IJNS7_ILi1EEESF_SF_EEESA_SC_Li256ELb1ELb1ELb0ELb0EEENS1_19SingleTileSchedulerILb1ELb0ELb1ELi128EEEEEEEEEvNT_6ParamsE)
        .other          _ZN7cutlass13device_kernelIN5flash19enable_sm80_to_sm89INS1_16FlashAttnFwdSm80INS1_25CollectiveMainloopFwdSm80ILi8ELi1ELb1EN4cute5tupleIJNS5_1CILi128EEES8_S8_EEELi128ENS_6half_tEfNS_4arch4Sm80ELb0ELb0ELb0ELb1ELb1ELb0ELb1ELb0EEENS1_21CollectiveEpilogueFwdIS9_NS6_IJNS7_ILi1EEESF_SF_EEESA_SC_Li256ELb1ELb1ELb0ELb0EEENS1_19SingleTileSchedulerILb1ELb0ELb1ELi128EEEEEEEEEvNT_6ParamsE,@"STO_CUDA_ENTRY STV_DEFAULT"
_ZN7cutlass13device_kernelIN5flash19enable_sm80_to_sm89INS1_16FlashAttnFwdSm80INS1_25CollectiveMainloopFwdSm80ILi8ELi1ELb1EN4cute5tupleIJNS5_1CILi128EEES8_S8_EEELi128ENS_6half_tEfNS_4arch4Sm80ELb0ELb0ELb0ELb1ELb1ELb0ELb1ELb0EEENS1_21CollectiveEpilogueFwdIS9_NS6_IJNS7_ILi1EEESF_SF_EEESA_SC_Li256ELb1ELb1ELb0ELb0EEENS1_19SingleTileSchedulerILb1ELb0ELb1ELi128EEEEEEEEEvNT_6ParamsE:
[----:B------:R-:W-:Y:S02]  /*0000*/  MOV R1, c[0x0][0x28] ;  /* 0x00000a0000017a02 */ /* 0x000fe40000000f00 */
[----:B------:R-:W1:Y:S01]  /*0010*/  S2R R5, SR_TID.X ;  /* 0x0000000000057919 */ /* 0x000e620000002100 */
[----:B------:R-:W2:Y:S01]  /*0020*/  S2UR UR11, SR_CTAID.Z ;  /* 0x00000000000b79c3 */ /* 0x000ea20000002700 */
[----:B------:R-:W-:Y:S02]  /*0030*/  UMOV UR14, 0x4 ;  /* 0x00000004000e7882 */ /* 0x000fe40000000000 */
        /* <DEDUP_REMOVED lines=16> */
.L_x_2179:
        /* <DEDUP_REMOVED lines=13> */
.L_x_2181:
[----:B------:R-:W-:Y:S02]  /*0210*/  ULDC UR6, c[0x0][0x54c] ;  /* 0x0001530000067ab9 */ /* 0x000fe40000000800 */
.L_x_2180:
[----:B------:R-:W-:Y:S02]  /*0220*/  ULDC UR4, c[0x0][0x548] ;  /* 0x0001520000047ab9 */ /* 0x000fe40000000800 */
[----:B------:R-:W-:-:S02]  /*0230*/  USHF.L.U32 UR5, UR5, 0x7, URZ ;  /* 0x0000000705057899 */ /* 0x000fc4000800063f */
[----:B------:R-:W-:-:S04]  /*0240*/  UIMAD UR4, UR6, UR4, URZ ;  /* 0x00000004060472a4 */ /* 0x000fc8000f8e023f */
[----:B------:R-:W-:-:S04]  /*0250*/  UISETP.GE.AND UP0, UPT, UR5, UR4, UPT ;  /* 0x000000040500728c */ /* 0x000fc8000bf06270 */
[----:B------:R-:W-:Y:S01]  /*0260*/  USEL UR11, UR11, 0xffffffff, !UP0 ;  /* 0xffffffff0b0b7887 */ /* 0x000fe2000c000000 */
[----:B------:R-:W-:Y:S05]  /*0270*/  BRA `(.L_x_2182) ;  /* 0x000001b000007947 */ /* 0x000fea0003800000 */
.L_x_2178:
        /* <DEDUP_REMOVED lines=8> */
.L_x_2183:
        /* <DEDUP_REMOVED lines=13> */
.L_x_2185:
[----:B------:R-:W-:Y:S02]  /*03d0*/  ULDC UR6, c[0x0][0x54c] ;  /* 0x0001530000067ab9 */ /* 0x000fe40000000800 */
.L_x_2184:
[----:B------:R-:W-:Y:S02]  /*03e0*/  ULDC UR4, c[0x0][0x548] ;  /* 0x0001520000047ab9 */ /* 0x000fe40000000800 */
[----:B------:R-:W-:-:S02]  /*03f0*/  USHF.L.U32 UR5, UR5, 0x7, URZ ;  /* 0x0000000705057899 */ /* 0x000fc4000800063f */
[----:B------:R-:W-:-:S04]  /*0400*/  UIMAD UR4, UR6, UR4, URZ ;  /* 0x00000004060472a4 */ /* 0x000fc8000f8e023f */
[----:B------:R-:W-:-:S04]  /*0410*/  UISETP.GE.AND UP0, UPT, UR5, UR4, UPT ;  /* 0x000000040500728c */ /* 0x000fc8000bf06270 */
[----:B------:R-:W-:-:S06]  /*0420*/  USEL UR11, UR11, 0xffffffff, !UP0 ;  /* 0xffffffff0b0b7887 */ /* 0x000fcc000c000000 */
.L_x_2182:
        /* <DEDUP_REMOVED lines=44> */
.L_x_2186:
        /* <DEDUP_REMOVED lines=10> */
.L_x_2187:
        /* <DEDUP_REMOVED lines=12> */
.L_x_2188:
        /* <DEDUP_REMOVED lines=53> */
[----:B------:R-:W-:Y:S01]  /*0ba0*/  IMAD.MOV.U32 R4, RZ, RZ, c[0x0][0x2b8] ;  /* 0x0000ae00ff047624 */ /* 0x000fe200078e00ff */
[----:B------:R-:W-:Y:S01]  /*0bb0*/  ULDC.64 UR4, c[0x0][0x2b0] ;  /* 0x0000ac0000047ab9 */ /* 0x000fe20000000a00 */
[----:B------:R1:W2:Y:S01]  /*0bc0*/  @P0 LDG.E R3, [R2.64] ;  /* 0x0000000c02030981 */ /* 0x0002a2000c1e1900 */
[----:B------:R-:W-:Y:S01]  /*0bd0*/  IMAD.MOV.U32 R239, RZ, RZ, RZ ;  /* 0x000000ffffef7224 */ /* 0x000fe200078e00ff */
[----:B-1----:R-:W-:-:S04]  /*0be0*/  LEA.HI R2, R6, R5, RZ, 0x3 ;  /* 0x0000000506027211 */ /* 0x002fc800078f18ff */
[----:B------:R-:W-:Y:S02]  /*0bf0*/  LOP3.LUT R35, R2, 0xfffffff8, RZ, 0xc0, !PT ;  /* 0xfffffff802237812 */ /* 0x000fe400078ec0ff */
[----:B------:R-:W-:-:S03]  /*0c00*/  SHF.R.S32.HI R2, RZ, 0x3, R2 ;  /* 0x00000003ff027819 */ /* 0x000fc60000011402 */
[----:B------:R-:W-:-:S04]  /*0c10*/  IMAD.IADD R35, R5, 0x1, -R35 ;  /* 0x0000000105237824 */ /* 0x000fc800078e0a23 */
        /* <DEDUP_REMOVED lines=36> */
[----:B------:R-:W-:Y:S01]  /*0e60*/  ISETP.GE.AND P3, PT, R33, c[0x0][0x198], PT ;  /* 0x0000660021007a0c */ /* 0x000fe20003f66270 */
[----:B------:R-:W-:Y:S01]  /*0e70*/  UIADD3 UR21, UR21, UR18, URZ ;  /* 0x0000001215157290 */ /* 0x000fe2000fffe03f */
[----:B------:R-:W-:Y:S01]  /*0e80*/  SHF.R.S32.HI R32, RZ, 0x1f, R34 ;  /* 0x0000001fff207819 */ /* 0x000fe20000011422 */
[----:B------:R-:W-:Y:S01]  /*0e90*/  UIMAD UR15, UR8, UR4, URZ ;  /* 0x00000004080f72a4 */ /* 0x000fe2000f8e023f */
[----:B------:R-:W-:Y:S01]  /*0ea0*/  ISETP.GE.AND P2, PT, R34, c[0x0][0x198], PT ;  /* 0x0000660022007a0c */ /* 0x000fe20003f46270 */
[----:B------:R-:W-:Y:S01]  /*0eb0*/  USHF.R.S32.HI UR18, URZ, 0x1f, UR11 ;  /* 0x0000001f3f127899 */ /* 0x000fe2000801140b */
[----:B------:R-:W-:Y:S01]  /*0ec0*/  LEA.HI R32, R32, R34, RZ, 0x3 ;  /* 0x0000002220207211 */ /* 0x000fe200078f18ff */
[----:B------:R-:W-:-:S02]  /*0ed0*/  UIMAD UR15, UR9, UR5, UR15 ;  /* 0x00000005090f72a4 */ /* 0x000fc4000f8e020f */
[----:B------:R-:W-:Y:S01]  /*0ee0*/  UIMAD.WIDE.U32 UR20, UR9, UR4, UR20 ;  /* 0x00000004091472a5 */ /* 0x000fe2000f8e0014 */
[----:B------:R-:W-:Y:S01]  /*0ef0*/  LOP3.LUT R32, R32, 0xfffffff8, RZ, 0xc0, !PT ;  /* 0xfffffff820207812 */ /* 0x000fe200078ec0ff */
[----:B------:R-:W-:Y:S02]  /*0f00*/  USEL UR18, UR18, URZ, !UP1 ;  /* 0x0000003f12127287 */ /* 0x000fe4000c800000 */
[----:B------:R-:W-:Y:S01]  /*0f10*/  ULDC.64 UR4, c[0x0][0x1c0] ;  /* 0x0000700000047ab9 */ /* 0x000fe20000000a00 */
[C---:B-1----:R-:W-:Y:S01]  /*0f20*/  IMAD R10, R7.reuse, 0x80, R242 ;  /* 0x00000080070a7824 */ /* 0x042fe200078e02f2 */
[----:B------:R-:W-:Y:S01]  /*0f30*/  UIMAD UR18, UR18, UR4, URZ ;  /* 0x00000004121272a4 */ /* 0x000fe2000f8e023f */
[----:B------:R-:W-:Y:S01]  /*0f40*/  IMAD R7, R7, 0x80, R2 ;  /* 0x0000008007077824 */ /* 0x000fe200078e0202 */
[----:B------:R-:W-:Y:S01]  /*0f50*/  UIADD3 UR21, UR21, UR15, URZ ;  /* 0x0000000f15157290 */ /* 0x000fe2000fffe03f */
[----:B------:R-:W-:Y:S01]  /*0f60*/  @P1 IMAD.HI.U32 R3, R10, c[0x0][0x2c8], RZ ;  /* 0x0000b2000a031a27 */ /* 0x000fe200078e00ff */
[----:B------:R-:W-:-:S02]  /*0f70*/  UIMAD UR5, UR19, UR5, UR18 ;  /* 0x00000005130572a4 */ /* 0x000fc4000f8e0212 */
[----:B------:R-:W-:Y:S01]  /*0f80*/  UIMAD.WIDE.U32 UR20, UR19, UR4, UR20 ;  /* 0x00000004131472a5 */ /* 0x000fe2000f8e0014 */
[----:B------:R-:W-:Y:S01]  /*0f90*/  IMAD.MOV.U32 R9, RZ, RZ, R10 ;  /* 0x000000ffff097224 */ /* 0x000fe200078e000a */
[----:B------:R-:W-:Y:S01]  /*0fa0*/  @P1 SHF.R.U32.HI R9, RZ, c[0x0][0x2cc], R3 ;  /* 0x0000b300ff091a19 */ /* 0x000fe20000011603 */
[----:B------:R-:W-:Y:S02]  /*0fb0*/  UISETP.GE.AND UP0, UPT, UR7, 0x81, UPT ;  /* 0x000000810700788c */ /* 0x000fe4000bf06270 */
[----:B------:R-:W-:Y:S01]  /*0fc0*/  UIADD3 UR5, UR21, UR5, URZ ;  /* 0x0000000515057290 */ /* 0x000fe2000fffe03f */
[--C-:B------:R-:W-:Y:S01]  /*0fd0*/  SHF.R.S32.HI R4, RZ, 0x1f, R9.reuse ;  /* 0x0000001fff047819 */ /* 0x100fe20000011409 */
[----:B------:R-:W-:Y:S02]  /*0fe0*/  IMAD.MOV R3, RZ, RZ, -R9 ;  /* 0x000000ffff037224 */ /* 0x000fe400078e0a09 */
[----:B------:R-:W-:Y:S02]  /*0ff0*/  IMAD.U32 R13, RZ, RZ, UR21 ;  /* 0x00000015ff0d7e24 */ /* 0x000fe4000f8e00ff */
[----:B------:R-:W-:-:S02]  /*1000*/  IMAD.U32 R12, RZ, RZ, UR20 ;  /* 0x00000014ff0c7e24 */ /* 0x000fc4000f8e00ff */
        /* <DEDUP_REMOVED lines=14> */
[----:B------:R-:W-:Y:S01]  /*10f0*/  UIADD3 UR18, UR21, UR5, URZ ;  /* 0x0000000515127290 */ /* 0x000fe2000fffe03f */
[C---:B------:R-:W-:Y:S01]  /*1100*/  IMAD.WIDE.U32 R12, R3.reuse, c[0x0][0x1a8], R12 ;  /* 0x00006a00030c7a25 */ /* 0x040fe200078e000c */
[----:B------:R-:W-:Y:S02]  /*1110*/  UIADD3 UR15, UR7, -UR15, URZ ;  /* 0x8000000f070f7290 */ /* 0x000fe4000fffe03f */
[----:B------:R-:W-:Y:S01]  /*1120*/  ULDC.64 UR4, c[0x0][0x210] ;  /* 0x0000840000047ab9 */ /* 0x000fe20000000a00 */
[----:B------:R-:W-:Y:S01]  /*1130*/  IMAD R4, R3, c[0x0][0x1ac], R4 ;  /* 0x00006b0003047a24 */ /* 0x000fe200078e0204 */
[----:B------:R-:W-:Y:S01]  /*1140*/  LEA R18, P1, R12, c[0x0][0x160], 0x1 ;  /* 0x000058000c127a11 */ /* 0x000fe200078208ff */
[----:B------:R-:W-:Y:S01]  /*1150*/  IMAD.SHL.U32 R9, R2, 0x40, RZ ;  /* 0x0000004002097824 */ /* 0x000fe200078e00ff */
[----:B------:R-:W-:Y:S01]  /*1160*/  UIMAD UR8, UR8, UR4, URZ ;  /* 0x00000004080872a4 */ /* 0x000fe2000f8e023f */
[----:B------:R-:W-:Y:S01]  /*1170*/  IMAD.IADD R4, R13, 0x1, R4 ;  /* 0x000000010d047824 */ /* 0x000fe200078e0204 */
[----:B------:R-:W-:Y:S01]  /*1180*/  UIMAD.WIDE.U32 UR22, UR9, UR4, URZ ;  /* 0x00000004091672a5 */ /* 0x000fe2000f8e003f */
[----:B------:R-:W-:Y:S01]  /*1190*/  IMAD.SHL.U32 R10, R10, 0x8, RZ ;  /* 0x000000080a0a7824 */ /* 0x000fe200078e00ff */
[----:B------:R-:W-:Y:S01]  /*11a0*/  LOP3.LUT R9, R9, 0x1c0, RZ, 0xc0, !PT ;  /* 0x000001c009097812 */ /* 0x000fe200078ec0ff */
[----:B------:R-:W-:Y:S01]  /*11b0*/  UIMAD UR5, UR9, UR5, UR8 ;  /* 0x00000005090572a4 */ /* 0x000fe2000f8e0208 */
[----:B------:R-:W-:-:S02]  /*11c0*/  LEA.HI.X R4, R12, c[0x0][0x164], R4, 0x1, P1 ;  /* 0x000059000c047a11 */ /* 0x000fc400008f0c04 */
[----:B------:R-:W-:Y:S01]  /*11d0*/  SHF.R.U32.HI R3, RZ, 0x3, R9 ;  /* 0x00000003ff037819 */ /* 0x000fe20000011609 */
[----:B------:R-:W-:Y:S01]  /*11e0*/  SHFL.IDX PT, R12, R18, RZ, 0x181f ;  /* 0x00181fff120c7589 */ /* 0x000fe200000e0000 */
[----:B------:R-:W-:Y:S01]  /*11f0*/  LOP3.LUT R241, R9, 0x38, R33, 0xf8, !PT ;  /* 0x0000003809f17812 */ /* 0x000fe200078ef821 */
[----:B------:R-:W-:Y:S01]  /*1200*/  UIADD3 UR5, UR23, UR5, URZ ;  /* 0x0000000517057290 */ /* 0x000fe2000fffe03f */
[----:B------:R-:W-:Y:S01]  /*1210*/  IADD3 R9, R7, 0x20, RZ ;  /* 0x0000002007097810 */ /* 0x000fe20007ffe0ff */
[----:B------:R-:W1:Y:S01]  /*1220*/  SHFL.IDX PT, R13, R4, RZ, 0x181f ;  /* 0x00181fff040d7589 */ /* 0x000e6200000e0000 */
[----:B------:R-:W-:Y:S01]  /*1230*/  LOP3.LUT R241, R241, R3, RZ, 0x3c, !PT ;  /* 0x00000003f1f17212 */ /* 0x000fe200078e3cff */
[----:B-----5:R-:W-:Y:S02]  /*1240*/  IMAD R3, R0, c[0x0][0x2c4], RZ ;  /* 0x0000b10000037a24 */ /* 0x020fe400078e02ff */
[----:B------:R-:W-:Y:S01]  /*1250*/  IMAD.MOV R0, RZ, RZ, -R8 ;  /* 0x000000ffff007224 */ /* 0x000fe200078e0a08 */
[----:B------:R-:W-:Y:S01]  /*1260*/  LOP3.LUT R241, R241, 0xfffffe00, R10, 0xf8, !PT ;  /* 0xfffffe00f1f17812 */ /* 0x000fe200078ef80a */
[----:B------:R-:W-:Y:S01]  /*1270*/  SHFL.IDX PT, R11, R4, 0x1, 0x181f ;  /* 0x00381f00040b7f89 */ /* 0x000fe200000e0000 */
[-C--:B------:R-:W-:Y:S01]  /*1280*/  ISETP.GE.AND P1, PT, R7, R3.reuse, PT ;  /* 0x000000030700720c */ /* 0x080fe20003f26270 */
[----:B------:R-:W-:Y:S01]  /*1290*/  IMAD R240, R0, c[0x0][0x2b8], R240 ;  /* 0x0000ae0000f07a24 */ /* 0x000fe200078e02f0 */
[----:B------:R-:W-:Y:S01]  /*12a0*/  ISETP.GE.AND P4, PT, R9, R3, PT ;  /* 0x000000030900720c */ /* 0x000fe20003f86270 */
[----:B------:R-:W3:Y:S01]  /*12b0*/  SHFL.IDX PT, R10, R18, 0x1, 0x181f ;  /* 0x00381f00120a7f89 */ /* 0x000ee200000e0000 */
[----:B------:R-:W-:Y:S01]  /*12c0*/  IMAD.SHL.U32 R241, R241, 0x2, RZ ;  /* 0x00000002f1f17824 */ /* 0x000fe200078e00ff */
[----:B------:R-:W-:Y:S01]  /*12d0*/  IADD3 R8, R7, 0x40, RZ ;  /* 0x0000004007087810 */ /* 0x000fe20007ffe0ff */
[----:B------:R-:W-:Y:S01]  /*12e0*/  IMAD.WIDE.U32 R14, R240, c[0x0][0x1e0], RZ ;  /* 0x00007800f00e7a25 */ /* 0x000fe200078e00ff */
[----:B------:R-:W-:Y:S01]  /*12f0*/  SHF.R.S32.HI R37, RZ, 0x1f, R240 ;  /* 0x0000001fff257819 */ /* 0x000fe200000114f0 */
[----:B------:R-:W-:Y:S01]  /*1300*/  SHFL.IDX PT, R19, R4, 0x3, 0x181f ;  /* 0x00781f0004137f89 */ /* 0x000fe200000e0000 */
[----:B------:R-:W-:-:S02]  /*1310*/  LEA.HI R0, R6, R5, RZ, 0x4 ;  /* 0x0000000506007211 */ /* 0x000fc400078f20ff */
[----:B------:R-:W-:Y:S01]  /*1320*/  ISETP.GE.AND P5, PT, R8, R3, PT ;  /* 0x000000030800720c */ /* 0x000fe20003fa6270 */
[----:B------:R-:W-:Y:S01]  /*1330*/  IMAD R9, R37, c[0x0][0x1e0], RZ ;  /* 0x0000780025097a24 */ /* 0x000fe200078e02ff */
[----:B------:R-:W-:Y:S02]  /*1340*/  SHF.R.S32.HI R8, RZ, 0x4, R0 ;  /* 0x00000004ff087819 */ /* 0x000fe40000011400 */
[----:B------:R-:W-:Y:S01]  /*1350*/  IADD3 R7, R7, 0x60, RZ ;  /* 0x0000006007077810 */ /* 0x000fe20007ffe0ff */
[----:B------:R-:W-:Y:S01]  /*1360*/  IMAD R9, R240, c[0x0][0x1e4], R9 ;  /* 0x00007900f0097a24 */ /* 0x000fe200078e0209 */
[----:B------:R-:W-:Y:S01]  /*1370*/  LEA.HI R238, R0, R8, RZ, 0x1 ;  /* 0x0000000800ee7211 */ /* 0x000fe200078f08ff */
[--C-:B-1----:R-:W-:Y:S01]  /*1380*/  @!P1 IMAD.WIDE R16, R33, 0x2, R12.reuse ;  /* 0x0000000221109825 */ /* 0x102fe200078e020c */
[----:B------:R-:W-:Y:S02]  /*1390*/  LEA.HI R6, R6, R5, RZ, 0x5 ;  /* 0x0000000506067211 */ /* 0x000fe400078f28ff */
[----:B------:R-:W-:Y:S01]  /*13a0*/  LOP3.LUT R238, R238, 0xfffffffe, RZ, 0xc0, !PT ;  /* 0xfffffffeeeee7812 */ /* 0x000fe200078ec0ff */
[----:B------:R-:W-:Y:S01]  /*13b0*/  @!P1 IMAD.WIDE R12, R32, 0x2, R12 ;  /* 0x00000002200c9825 */ /* 0x000fe200078e020c */
[----:B------:R3:W-:Y:S01]  /*13c0*/  @!P1 LDGSTS.E.BYPASS.LTC128B.128 [R241+0x100], [R16.64], !P3 ;  /* 0x0010000010f19fae */ /* 0x0007e2000d901d4c */
[----:B------:R-:W-:-:S02]  /*13d0*/  IADD3 R243, R241, 0x100, RZ ;  /* 0x00000100f1f37810 */ /* 0x000fc40007ffe0ff */
[----:B------:R-:W-:Y:S01]  /*13e0*/  IMAD.IADD R15, R15, 0x1, R9 ;  /* 0x000000010f0f7824 */ /* 0x000fe200078e0209 */
[----:B------:R1:W-:Y:S01]  /*13f0*/  @!P1 LDGSTS.E.BYPASS.LTC128B.128 [R241+0x4100], [R12.64], !P2 ;  /* 0x041000000cf19fae */ /* 0x0003e2000d101d4c */
[----:B------:R-:W-:Y:S01]  /*1400*/  LOP3.LUT R9, R0, 0xfffffff0, RZ, 0xc0, !PT ;  /* 0xfffffff000097812 */ /* 0x000fe200078ec0ff */
[----:B------:R-:W-:Y:S01]  /*1410*/  IMAD.IADD R238, R8, 0x1, -R238 ;  /* 0x0000000108ee7824 */ /* 0x000fe200078e0aee */
[----:B------:R-:W-:-:S03]  /*1420*/  ISETP.GE.AND P1, PT, R7, R3, PT ;  /* 0x000000030700720c */ /* 0x000fc60003f26270 */
[----:B------:R-:W-:-:S05]  /*1430*/  IMAD.IADD R9, R5, 0x1, -R9 ;  /* 0x0000000105097824 */ /* 0x000fca00078e0a09 */
[----:B------:R-:W-:-:S04]  /*1440*/  SHF.R.S32.HI R3, RZ, 0x1f, R9 ;  /* 0x0000001fff037819 */ /* 0x000fc80000011409 */
        /* <DEDUP_REMOVED lines=24> */
[----:B------:R-:W-:-:S04]  /*15d0*/  LOP3.LUT R0, R3, 0xfffffff8, RZ, 0xc0, !PT ;  /* 0xfffffff803007812 */ /* 0x000fc800078ec0ff */
[----:B------:R-:W-:Y:S01]  /*15e0*/  IADD3.X R4, R15, UR18, R4, P4, !PT ;  /* 0x000000120f047c10 */ /* 0x000fe2000a7fe404 */
[----:B------:R-:W-:Y:S01]  /*15f0*/  IMAD.IADD R0, R9, 0x1, -R0 ;  /* 0x0000000109007824 */ /* 0x000fe200078e0a00 */
[C---:B------:R-:W-:Y:S01]  /*1600*/  LEA R8, P4, R7.reuse, c[0x0][0x1c8], 0x1 ;  /* 0x0000720007087a11 */ /* 0x040fe200078808ff */
[----:B------:R-:W-:Y:S02]  /*1610*/  IMAD.SHL.U32 R9, R238, 0x8, RZ ;  /* 0x00000008ee097824 */ /* 0x000fe400078e00ff */
[----:B-1----:R-:W-:Y:S01]  /*1620*/  IMAD.SHL.U32 R10, R0, 0x40, RZ ;  /* 0x00000040000a7824 */ /* 0x002fe200078e00ff */
[----:B------:R-:W-:Y:S01]  /*1630*/  LEA.HI.X R4, R7, c[0x0][0x1cc], R4, 0x1, P4 ;  /* 0x0000730007047a11 */ /* 0x000fe200020f0c04 */
[----:B---3--:R-:W-:Y:S01]  /*1640*/  SHFL.IDX PT, R16, R8, RZ, 0x181f ;  /* 0x00181fff08107589 */ /* 0x008fe200000e0000 */
[C---:B------:R-:W-:Y:S01]  /*1650*/  IADD3 R7, -R2.reuse, UR15, RZ ;  /* 0x0000000f02077c10 */ /* 0x040fe2000fffe1ff */
[----:B------:R-:W-:Y:S01]  /*1660*/  IMAD.SHL.U32 R2, R2, 0x8, RZ ;  /* 0x0000000802027824 */ /* 0x000fe200078e00ff */
        /* <DEDUP_REMOVED lines=11> */
[----:B------:R-:W-:-:S03]  /*1720*/  ISETP.GT.AND P1, PT, R7, 0x60, PT ;  /* 0x000000600700780c */ /* 0x000fc60003f24270 */
        /* <DEDUP_REMOVED lines=32> */
[----:B------:R-:W-:Y:S01]  /*1930*/  SHF.R.U32.HI R3, RZ, 0x3, R3 ;  /* 0x00000003ff037819 */ /* 0x000fe20000011603 */
[----:B------:R-:W-:-:S03]  /*1940*/  IMAD.IADD R176, R4, 0x1, R8 ;  /* 0x0000000104b07824 */ /* 0x000fc600078e0208 */
[----:B------:R-:W-:Y:S01]  /*1950*/  LOP3.LUT R0, R9, R3, RZ, 0x3c, !PT ;  /* 0x0000000309007212 */ /* 0x000fe200078e3cff */
[----:B------:R-:W-:Y:S01]  /*1960*/  IMAD.MOV.U32 R3, RZ, RZ, 0x20 ;  /* 0x00000020ff037424 */ /* 0x000fe200078e00ff */
[----:B------:R-:W-:Y:S02]  /*1970*/  SEL R2, R2, 0xfffffff0, !P1 ;  /* 0xfffffff002027807 */ /* 0x000fe40004800000 */
[----:B------:R-:W-:Y:S01]  /*1980*/  LEA R196, R176, 0x100, 0x1 ;  /* 0x00000100b0c47811 */ /* 0x000fe200078e08ff */
[----:B------:R-:W-:Y:S01]  /*1990*/  IMAD R238, R238, 0x200, R0 ;  /* 0x00000200eeee7824 */ /* 0x000fe200078e0200 */
[----:B------:R-:W-:Y:S01]  /*19a0*/  SEL R0, R3, 0xffffffe0, !P2 ;  /* 0xffffffe003007807 */ /* 0x000fe20005000000 */
[----:B------:R-:W-:Y:S01]  /*19b0*/  IMAD.SHL.U32 R176, R176, 0x2, RZ ;  /* 0x00000002b0b07824 */ /* 0x000fe200078e00ff */
[----:B------:R-:W-:Y:S01]  /*19c0*/  BAR.SYNC.DEFER_BLOCKING 0x0 ;  /* 0x0000000000007b1d */ /* 0x000fe20000010000 */
[--C-:B------:R-:W-:Y:S01]  /*19d0*/  IMAD R184, R2, 0x2, R196.reuse ;  /* 0x0000000202b87824 */ /* 0x100fe200078e02c4 */
[----:B------:R-:W-:Y:S01]  /*19e0*/  LOP3.LUT P1, RZ, R35, 0x2, RZ, 0xc0, !PT ;  /* 0x0000000223ff7812 */ /* 0x000fe2000782c0ff */
[C---:B------:R-:W-:Y:S01]  /*19f0*/  IMAD R196, R0.reuse, 0x2, R196 ;  /* 0x0000000200c47824 */ /* 0x040fe200078e02c4 */
[----:B------:R-:W-:Y:S01]  /*1a00*/  SEL R3, R3, 0xffffffe0, !P5 ;  /* 0xffffffe003037807 */ /* 0x000fe20006800000 */
[----:B------:R-:W-:Y:S01]  /*1a10*/  IMAD R204, R0, 0x2, R184 ;  /* 0x0000000200cc7824 */ /* 0x000fe200078e02b8 */
[----:B------:R-:W-:Y:S01]  /*1a20*/  SHF.R.S32.HI R35, RZ, 0x1f, R33 ;  /* 0x0000001fff237819 */ /* 0x000fe20000011421 */
[----:B------:R-:W-:-:S04]  /*1a30*/  IMAD.SHL.U32 R238, R238, 0x2, RZ ;  /* 0x00000002eeee7824 */ /* 0x000fc800078e00ff */
[----:B------:R-:W-:Y:S01]  /*1a40*/  IMAD R235, R3, 0x2, R238 ;  /* 0x0000000203eb7824 */ /* 0x000fe200078e02ee */
[C---:B------:R-:W-:Y:S02]  /*1a50*/  IADD3 R8, R238.reuse, 0x8100, RZ ;  /* 0x00008100ee087810 */ /* 0x040fe40007ffe0ff */
[----:B------:R-:W-:Y:S02]  /*1a60*/  IADD3 R237, R238, 0x8120, RZ ;  /* 0x00008120eeed7810 */ /* 0x000fe40007ffe0ff */
[----:B------:R-:W-:-:S04]  /*1a70*/  @P1 IADD3 R237, R8, -0x20, RZ ;  /* 0xffffffe008ed1810 */ /* 0x000fc80007ffe0ff */
[----:B------:R-:W-:Y:S01]  /*1a80*/  IADD3 R231, R237, 0x800, RZ ;  /* 0x00000800ede77810 */ /* 0x000fe20007ffe0ff */
[----:B------:R-:W-:Y:S01]  /*1a90*/  IMAD R224, R3, 0x2, R237 ;  /* 0x0000000203e07824 */ /* 0x000fe200078e02ed */
[C---:B------:R-:W-:Y:S01]  /*1aa0*/  IADD3 R230, R237.reuse, 0x1000, RZ ;  /* 0x00001000ede67810 */ /* 0x040fe20007ffe0ff */
[----:B------:R-:W-:Y:S01]  /*1ab0*/  LDSM.16.M88.4 R136, [R176+0x100] ;  /* 0x00010000b088783b */ /* 0x000fe20000000200 */
[C---:B------:R-:W-:Y:S02]  /*1ac0*/  IADD3 R229, R237.reuse, 0x1800, RZ ;  /* 0x00001800ede57810 */ /* 0x040fe40007ffe0ff */
[C---:B------:R-:W-:Y:S01]  /*1ad0*/  IADD3 R228, R237.reuse, 0x2000, RZ ;  /* 0x00002000ede47810 */ /* 0x040fe20007ffe0ff */
[----:B------:R-:W-:Y:S01]  /*1ae0*/  LDSM.16.M88.4 R140, [R184] ;  /* 0x00000000b88c783b */ /* 0x000fe20000000200 */
[C---:B------:R-:W-:Y:S02]  /*1af0*/  IADD3 R227, R237.reuse, 0x2800, RZ ;  /* 0x00002800ede37810 */ /* 0x040fe40007ffe0ff */
[C---:B------:R-:W-:Y:S01]  /*1b00*/  IADD3 R226, R237.reuse, 0x3000, RZ ;  /* 0x00003000ede27810 */ /* 0x040fe20007ffe0ff */
[----:B------:R-:W-:Y:S01]  /*1b10*/  LDSM.16.M88.4 R168, [R196] ;  /* 0x00000000c4a8783b */ /* 0x000fe20000000200 */
[----:B------:R-:W-:-:S02]  /*1b20*/  IADD3 R225, R237, 0x3800, RZ ;  /* 0x00003800ede17810 */ /* 0x000fc40007ffe0ff */
[C---:B------:R-:W-:Y:S01]  /*1b30*/  IADD3 R223, R237.reuse, 0x4000, RZ ;  /* 0x00004000eddf7810 */ /* 0x040fe20007ffe0ff */
[----:B------:R-:W-:Y:S01]  /*1b40*/  LDSM.16.M88.4 R172, [R204] ;  /* 0x00000000ccac783b */ /* 0x000fe20000000200 */
        /* <DEDUP_REMOVED lines=8> */
[----:B------:R-:W-:Y:S01]  /*1bd0*/  LDSM.16.M88.4 R196, [R196+0x4000] ;  /* 0x00400000c4c4783b */ /* 0x000fe20000000200 */
[----:B------:R-:W-:-:S03]  /*1be0*/  IADD3 R216, R237, 0x7800, RZ ;  /* 0x00007800edd87810 */ /* 0x000fc60007ffe0ff */
[----:B------:R-:W-:Y:S04]  /*1bf0*/  LDSM.16.M88.4 R204, [R204+0x4000] ;  /* 0x00400000cccc783b */ /* 0x000fe80000000200 */
[----:B------:R-:W-:Y:S06]  /*1c00*/  BAR.SYNC.DEFER_BLOCKING 0x0 ;  /* 0x0000000000007b1d */ /* 0x000fec0000010000 */
[----:B------:R-:W-:-:S04]  /*1c10*/  DEPBAR.LE SB0, 0x0 ;  /* 0x000080000000791a */ /* 0x000fc80000000000 */
[----:B------:R-:W-:Y:S06]  /*1c20*/  BAR.SYNC.DEFER_BLOCKING 0x0 ;  /* 0x0000000000007b1d */ /* 0x000fec0000010000 */
[----:B---3--:R-:W2:Y:S04]  /*1c30*/  LDSM.16.M88.4 R12, [R238+0x8100] ;  /* 0x00810000ee0c783b */ /* 0x008ea80000000200 */
[----:B------:R-:W3:Y:S04]  /*1c40*/  LDSM.16.M88.4 R64, [R238+0x9100] ;  /* 0x00910000ee40783b */ /* 0x000ee80000000200 */
[----:B------:R-:W4:Y:S04]  /*1c50*/  LDSM.16.M88.4 R72, [R238+0x8900] ;  /* 0x00890000ee48783b */ /* 0x000f280000000200 */
[----:B------:R-:W3:Y:S04]  /*1c60*/  LDSM.16.M88.4 R28, [R237] ;  /* 0x00000000ed1c783b */ /* 0x000ee80000000200 */
[----:B------:R-:W3:Y:S04]  /*1c70*/  LDSM.16.M88.4 R24, [R237+0x1000] ;  /* 0x00100000ed18783b */ /* 0x000ee80000000200 */
[----:B-1----:R-:W1:Y:S04]  /*1c80*/  LDSM.16.M88.4 R20, [R237+0x800] ;  /* 0x00080000ed14783b */ /* 0x002e680000000200 */
[----:B------:R-:W1:Y:S04]  /*1c90*/  LDSM.16.M88.4 R56, [R238+0x9900] ;  /* 0x00990000ee38783b */ /* 0x000e680000000200 */
[----:B------:R-:W-:Y:S04]  /*1ca0*/  LDSM.16.M88.4 R48, [R238+0xa100] ;  /* 0x00a10000ee30783b */ /* 0x000fe80000000200 */
[----:B------:R-:W-:Y:S04]  /*1cb0*/  LDSM.16.M88.4 R40, [R238+0xa900] ;  /* 0x00a90000ee28783b */ /* 0x000fe80000000200 */
[----:B------:R-:W-:Y:S01]  /*1cc0*/  LDSM.16.M88.4 R88, [R237+0x2800] ;  /* 0x00280000ed58783b */ /* 0x000fe20000000200 */
[C---:B--2---:R-:W-:Y:S03]  /*1cd0*/  HMMA.16816.F32 R16, R136.reuse, R12, RZ ;  /* 0x0000000c8810723c */ /* 0x044fe600000018ff */
[----:B------:R-:W-:Y:S04]  /*1ce0*/  LDSM.16.M88.4 R80, [R237+0x3000] ;  /* 0x00300000ed50783b */ /* 0x000fe80000000200 */
[----:B------:R-:W-:Y:S01]  /*1cf0*/  LDSM.16.M88.4 R76, [R237+0x3800] ;  /* 0x00380000ed4c783b */ /* 0x000fe20000000200 */
[C---:B------:R-:W-:Y:S08]  /*1d00*/  HMMA.16816.F32 R12, R136.reuse, R14, RZ ;  /* 0x0000000e880c723c */ /* 0x040ff000000018ff */
[C---:B---3--:R-:W-:Y:S08]  /*1d10*/  HMMA.16816.F32 R68, R136.reuse, R64, RZ ;  /* 0x000000408844723c */ /* 0x048ff000000018ff */
[C---:B----4-:R-:W-:Y:S08]  /*1d20*/  HMMA.16816.F32 R8, R136.reuse, R72, RZ ;  /* 0x000000488808723c */ /* 0x050ff000000018ff */
[----:B------:R-:W-:Y:S08]  /*1d30*/  HMMA.16816.F32 R72, R136, R74, RZ ;  /* 0x0000004a8848723c */ /* 0x000ff000000018ff */
[C---:B------:R-:W-:Y:S07]  /*1d40*/  HMMA.16816.F32 R12, R140.reuse, R30, R12 ;  /* 0x0000001e8c0c723c */ /* 0x040fee000000180c */
[----:B------:R-:W-:Y:S01]  /*1d50*/  IMAD R30, R37, c[0x0][0x208], RZ ;  /* 0x00008200251e7a24 */ /* 0x000fe200078e02ff */
[----:B------:R-:W-:Y:S03]  /*1d60*/  HMMA.16816.F32 R16, R140, R28, R16 ;  /* 0x0000001c8c10723c */ /* 0x000fe60000001810 */
[----:B------:R-:W-:-:S04]  /*1d70*/  IMAD R30, R240, c[0x0][0x20c], R30 ;  /* 0x00008300f01e7a24 */ /* 0x000fc800078e021e */
[----:B------:R-:W-:Y:S01]  /*1d80*/  IMAD.WIDE.U32 R28, R240, c[0x0][0x208], RZ ;  /* 0x00008200f01c7a25 */ /* 0x000fe200078e00ff */
[----:B------:R-:W-:Y:S03]  /*1d90*/  HMMA.16816.F32 R68, R140, R24, R68 ;  /* 0x000000188c44723c */ /* 0x000fe60000001844 */
[----:B------:R-:W-:Y:S02]  /*1da0*/  IMAD.IADD R29, R29, 0x1, R30 ;  /* 0x000000011d1d7824 */ /* 0x000fe400078e021e */
[----:B------:R-:W-:-:S03]  /*1db0*/  IMAD.WIDE R30, R33, 0x2, RZ ;  /* 0x00000002211e7825 */ /* 0x000fc600078e02ff */
[----:B-1----:R-:W-:Y:S01]  /*1dc0*/  HMMA.16816.F32 R8, R140, R20, R8 ;  /* 0x000000148c08723c */ /* 0x002fe20000001808 */
[----:B------:R-:W-:-:S04]  /*1dd0*/  IMAD.WIDE.U32 R24, R239, c[0x0][0x218], R28 ;  /* 0x00008600ef187a25 */ /* 0x000fc800078e001c */
[----:B------:R-:W-:Y:S01]  /*1de0*/  IMAD R28, R239, c[0x0][0x21c], R36 ;  /* 0x00008700ef1c7a24 */ /* 0x000fe200078e0224 */
[----:B------:R-:W-:Y:S02]  /*1df0*/  IADD3 R44, P1, R24, UR22, RZ ;  /* 0x00000016182c7c10 */ /* 0x000fe4000ff3e0ff */
[----:B------:R-:W-:Y:S01]  /*1e00*/  HMMA.16816.F32 R72, R140, R22, R72 ;  /* 0x000000168c48723c */ /* 0x000fe20000001848 */
[----:B------:R-:W-:Y:S01]  /*1e10*/  LDSM.16.M88.4 R20, [R237+0x1800] ;  /* 0x00180000ed14783b */ /* 0x000fe20000000200 */
[----:B------:R-:W-:Y:S02]  /*1e20*/  IADD3.X R28, R25, UR5, R28, P1, !PT ;  /* 0x00000005191c7c10 */ /* 0x000fe40008ffe41c */
[----:B------:R-:W-:-:S04]  /*1e30*/  LEA R92, P1, R44, c[0x0][0x1f8], 0x1 ;  /* 0x00007e002c5c7a11 */ /* 0x000fc800078208ff */
[----:B------:R-:W-:Y:S01]  /*1e40*/  LEA.HI.X R44, R44, c[0x0][0x1fc], R28, 0x1, P1 ;  /* 0x00007f002c2c7a11 */ /* 0x000fe200008f0c1c */
[----:B------:R-:W1:Y:S01]  /*1e50*/  SHFL.IDX PT, R98, R92, RZ, 0x181f ;  /* 0x00181fff5c627589 */ /* 0x000e6200000e0000 */
[C---:B------:R-:W-:Y:S03]  /*1e60*/  HMMA.16816.F32 R60, R136.reuse, R56, RZ ;  /* 0x00000038883c723c */ /* 0x040fe600000018ff */
[----:B------:R-:W2:Y:S04]  /*1e70*/  SHFL.IDX PT, R36, R92, 0x1, 0x181f ;  /* 0x00381f005c247f89 */ /* 0x000ea800000e0000 */
[----:B------:R-:W3:Y:S01]  /*1e80*/  SHFL.IDX PT, R86, R92, 0x2, 0x181f ;  /* 0x00581f005c567f89 */ /* 0x000ee200000e0000 */
[C---:B------:R-:W-:Y:S03]  /*1e90*/  HMMA.16816.F32 R64, R136.reuse, R66, RZ ;  /* 0x000000428840723c */ /* 0x040fe600000018ff */
[----:B------:R-:W4:Y:S04]  /*1ea0*/  SHFL.IDX PT, R29, R44, RZ, 0x181f ;  /* 0x00181fff2c1d7589 */ /* 0x000f2800000e0000 */
[----:B------:R-:W4:Y:S01]  /*1eb0*/  SHFL.IDX PT, R92, R92, 0x3, 0x181f ;  /* 0x00781f005c5c7f89 */ /* 0x000f2200000e0000 */
[C---:B------:R-:W-:Y:S03]  /*1ec0*/  HMMA.16816.F32 R56, R136.reuse, R58, RZ ;  /* 0x0000003a8838723c */ /* 0x040fe600000018ff */
[----:B------:R-:W4:Y:S04]  /*1ed0*/  SHFL.IDX PT, R28, R44, 0x1, 0x181f ;  /* 0x00381f002c1c7f89 */ /* 0x000f2800000e0000 */
[----:B------:R-:W4:Y:S01]  /*1ee0*/  SHFL.IDX PT, R45, R44, 0x2, 0x181f ;  /* 0x00581f002c2d7f89 */ /* 0x000f2200000e0000 */
[----:B-1----:R-:W-:Y:S01]  /*1ef0*/  IADD3 R96, P1, R98, R30, RZ ;  /* 0x0000001e62607210 */ /* 0x002fe20007f3e0ff */
[----:B------:R-:W-:Y:S02]  /*1f00*/  HMMA.16816.F32 R52, R136, R48, RZ ;  /* 0x000000308834723c */ /* 0x000fe400000018ff */
[----:B------:R-:W1:Y:S01]  /*1f10*/  SHFL.IDX PT, R44, R44, 0x3, 0x181f ;  /* 0x00781f002c2c7f89 */ /* 0x000e6200000e0000 */
[----:B--2---:R-:W-:-:S02]  /*1f20*/  IADD3 R38, P2, R30, R36, RZ ;  /* 0x000000241e267210 */ /* 0x004fc40007f5e0ff */
[----:B---3--:R-:W-:-:S03]  /*1f30*/  IADD3 R94, P6, R30, R86, RZ ;  /* 0x000000561e5e7210 */ /* 0x008fc60007fde0ff */
[----:B------:R-:W-:Y:S01]  /*1f40*/  HMMA.16816.F32 R60, R140, R20, R60 ;  /* 0x000000148c3c723c */ /* 0x000fe2000000183c */
[----:B----4-:R-:W-:Y:S01]  /*1f50*/  IMAD.X R97, R29, 0x1, R31, P1 ;  /* 0x000000011d617824 */ /* 0x010fe200008e061f */
[----:B------:R-:W-:-:S05]  /*1f60*/  IADD3 R84, P1, R30, R92, RZ ;  /* 0x0000005c1e547210 */ /* 0x000fca0007f3e0ff */
[----:B------:R-:W-:Y:S01]  /*1f70*/  IMAD.WIDE R20, R32, 0x2, RZ ;  /* 0x0000000220147825 */ /* 0x000fe200078e02ff */
[C---:B------:R-:W-:Y:S01]  /*1f80*/  HMMA.16816.F32 R64, R140.reuse, R26, R64 ;  /* 0x0000001a8c40723c */ /* 0x040fe20000001840 */
[----:B------:R-:W2:Y:S02]  /*1f90*/  LDSM.16.M88.4 R24, [R237+0x2000] ;  /* 0x00200000ed18783b */ /* 0x000ea40000000200 */
[C---:B------:R-:W-:Y:S01]  /*1fa0*/  IMAD.X R39, R31.reuse, 0x1, R28, P2 ;  /* 0x000000011f277824 */ /* 0x040fe200010e061c */
[----:B------:R-:W-:Y:S01]  /*1fb0*/  IADD3 R98, P2, R98, R20, RZ ;  /* 0x0000001462627210 */ /* 0x000fe20007f5e0ff */
[----:B------:R-:W-:Y:S01]  /*1fc0*/  IMAD.X R95, R31, 0x1, R45, P6 ;  /* 0x000000011f5f7824 */ /* 0x000fe200030e062d */
[----:B------:R-:W-:Y:S02]  /*1fd0*/  ISETP.GE.AND P6, PT, R33, c[0x0][0x1d4], PT ;  /* 0x0000750021007a0c */ /* 0x000fe40003fc6270 */
[----:B------:R-:W-:Y:S01]  /*1fe0*/  HMMA.16816.F32 R56, R140, R22, R56 ;  /* 0x000000168c38723c */ /* 0x000fe20000001838 */
[----:B------:R-:W-:Y:S01]  /*1ff0*/  IMAD.X R99, R29, 0x1, R21, P2 ;  /* 0x000000011d637824 */ /* 0x000fe200010e0615 */
[C---:B------:R-:W-:Y:S01]  /*2000*/  IADD3 R86, P2, R20.reuse, R86, RZ ;  /* 0x0000005614567210 */ /* 0x040fe20007f5e0ff */
[----:B-1----:R-:W-:Y:S01]  /*2010*/  IMAD.X R85, R31, 0x1, R44, P1 ;  /* 0x000000011f557824 */ /* 0x002fe200008e062c */
[----:B------:R-:W-:-:S03]  /*2020*/  IADD3 R36, P1, R20, R36, RZ ;  /* 0x0000002414247210 */ /* 0x000fc60007f3e0ff */
[C---:B------:R-:W-:Y:S01]  /*2030*/  IMAD.X R87, R21.reuse, 0x1, R45, P2 ;  /* 0x0000000115577824 */ /* 0x040fe200010e062d */
[----:B------:R-:W-:Y:S01]  /*2040*/  ISETP.GE.AND P2, PT, R34, c[0x0][0x1d4], PT ;  /* 0x0000750022007a0c */ /* 0x000fe20003f46270 */
[----:B------:R-:W-:Y:S01]  /*2050*/  IMAD.X R37, R21, 0x1, R28, P1 ;  /* 0x0000000115257824 */ /* 0x000fe200008e061c */
[----:B------:R-:W-:Y:S01]  /*2060*/  IADD3 R92, P1, R20, R92, RZ ;  /* 0x0000005c145c7210 */ /* 0x000fe20007f3e0ff */
[----:B------:R-:W-:Y:S01]  /*2070*/  LDSM.16.M88.4 R28, [R238+0xb100] ;  /* 0x00b10000ee1c783b */ /* 0x000fe20000000200 */
[----:B------:R-:W-:Y:S01]  /*2080*/  ISETP.LT.OR P5, PT, R7, 0x1, P2 ;  /* 0x000000010700780c */ /* 0x000fe200017a1670 */
[C---:B------:R-:W-:Y:S01]  /*2090*/  HMMA.16816.F32 R48, R136.reuse, R50, RZ ;  /* 0x000000328830723c */ /* 0x040fe200000018ff */
[----:B------:R-:W-:Y:S01]  /*20a0*/  SHF.R.S32.HI R34, RZ, 0x1f, R32 ;  /* 0x0000001fff227819 */ /* 0x000fe20000011420 */
[----:B------:R-:W-:Y:S01]  /*20b0*/  IMAD.X R93, R21, 0x1, R44, P1 ;  /* 0x00000001155d7824 */ /* 0x000fe200008e062c */
[C---:B------:R-:W-:Y:S01]  /*20c0*/  ISETP.LT.OR P1, PT, R7.reuse, 0x1, P6 ;  /* 0x000000010700780c */ /* 0x040fe20003721670 */
[----:B------:R-:W1:Y:S04]  /*20d0*/  LDSM.16.M88.4 R20, [R238+0xb900] ;  /* 0x00b90000ee14783b */ /* 0x000e680000000200 */
[C---:B------:R-:W-:Y:S08]  /*20e0*/  HMMA.16816.F32 R44, R136.reuse, R40, RZ ;  /* 0x00000028882c723c */ /* 0x040ff000000018ff */
[----:B------:R-:W-:Y:S01]  /*20f0*/  @!PT LDS RZ, [RZ] ;  /* 0x00000000fffff984 */ /* 0x000fe20000000800 */
[----:B------:R-:W-:Y:S01]  /*2100*/  @!PT LDS RZ, [RZ] ;  /* 0x00000000fffff984 */ /* 0x000fe20000000800 */
[----:B------:R-:W-:Y:S01]  /*2110*/  @!PT LDS RZ, [RZ] ;  /* 0x00000000fffff984 */ /* 0x000fe20000000800 */
[----:B------:R3:W-:Y:S01]  /*2120*/  LDGSTS.E.BYPASS.LTC128B.128 [R241+0x100], [R96.64], !P1 ;  /* 0x0010000060f17fae */ /* 0x0007e2000c901d4c */
[C---:B------:R-:W-:Y:S01]  /*2130*/  ISETP.LT.OR P1, PT, R7.reuse, 0x21, P6 ;  /* 0x000000210700780c */ /* 0x040fe20003721670 */
[----:B------:R-:W-:Y:S02]  /*2140*/  HMMA.16816.F32 R40, R136, R42, RZ ;  /* 0x0000002a8828723c */ /* 0x000fe400000018ff */
[----:B------:R3:W-:Y:S01]  /*2150*/  LDGSTS.E.BYPASS.LTC128B.128 [R241+0x4100], [R98.64], !P5 ;  /* 0x0410000062f17fae */ /* 0x0007e2000e901d4c */
[----:B------:R-:W-:-:S05]  /*2160*/  ISETP.LT.OR P5, PT, R7, 0x21, P2 ;  /* 0x000000210700780c */ /* 0x000fca00017a1670 */
[C---:B--2---:R-:W-:Y:S04]  /*2170*/  HMMA.16816.F32 R52, R140.reuse, R24, R52 ;  /* 0x000000188c34723c */ /* 0x044fe80000001834 */
[----:B------:R2:W-:Y:S01]  /*2180*/  LDGSTS.E.BYPASS.LTC128B.128 [R241+0x1100], [R38.64], !P1 ;  /* 0x0110000026f17fae */ /* 0x0005e2000c901d4c */
[C---:B------:R-:W-:Y:S02]  /*2190*/  ISETP.LT.OR P1, PT, R7.reuse, 0x41, P6 ;  /* 0x000000410700780c */ /* 0x040fe40003721670 */
[C---:B------:R-:W-:Y:S01]  /*21a0*/  ISETP.LT.OR P6, PT, R7.reuse, 0x61, P6 ;  /* 0x000000610700780c */ /* 0x040fe200037c1670 */
[----:B------:R2:W-:Y:S01]  /*21b0*/  LDGSTS.E.BYPASS.LTC128B.128 [R241+0x5100], [R36.64], !P5 ;  /* 0x0510000024f17fae */ /* 0x0005e2000e901d4c */
[C---:B------:R-:W-:Y:S01]  /*21c0*/  ISETP.LT.OR P5, PT, R7.reuse, 0x41, P2 ;  /* 0x000000410700780c */ /* 0x040fe200017a1670 */
[----:B------:R-:W-:Y:S01]  /*21d0*/  HMMA.16816.F32 R48, R140, R26, R48 ;  /* 0x0000001a8c30723c */ /* 0x000fe20000001830 */
[----:B------:R-:W-:-:S07]  /*21e0*/  ISETP.LT.OR P2, PT, R7, 0x61, P2 ;  /* 0x000000610700780c */ /* 0x000fce0001741670 */
[----:B------:R4:W-:Y:S01]  /*21f0*/  LDGSTS.E.BYPASS.LTC128B.128 [R241+0x2100], [R94.64], !P1 ;  /* 0x021000005ef17fae */ /* 0x0009e2000c901d4c */
[C---:B-1----:R-:W-:Y:S01]  /*2200*/  HMMA.16816.F32 R24, R136.reuse, R20, RZ ;  /* 0x000000148818723c */ /* 0x042fe200000018ff */
[----:B------:R-:W-:Y:S02]  /*2210*/  PLOP3.LUT P1, PT, PT, PT, UP0, 0x40, 0x0 ;  /* 0x000000000000781c */ /* 0x000fe40003f2e808 */
[----:B------:R1:W-:Y:S04]  /*2220*/  LDGSTS.E.BYPASS.LTC128B.128 [R241+0x6100], [R86.64], !P5 ;  /* 0x0610000056f17fae */ /* 0x0003e8000e901d4c */
[----:B------:R1:W-:Y:S01]  /*2230*/  LDGSTS.E.BYPASS.LTC128B.128 [R241+0x3100], [R84.64], !P6 ;  /* 0x0310000054f17fae */ /* 0x0003e2000f101d4c */
[----:B------:R-:W-:Y:S01]  /*2240*/  HMMA.16816.F32 R20, R136, R22, RZ ;  /* 0x000000168814723c */ /* 0x000fe200000018ff */
[----:B------:R-:W-:-:S02]  /*2250*/  ISETP.GT.AND P6, PT, R242, 0x7f, PT ;  /* 0x0000007ff200780c */ /* 0x000fc40003fc4270 */
[----:B------:R4:W-:Y:S04]  /*2260*/  LDGSTS.E.BYPASS.LTC128B.128 [R241+0x7100], [R92.64], !P2 ;  /* 0x071000005cf17fae */ /* 0x0009e8000d101d4c */
[----:B------:R-:W4:Y:S01]  /*2270*/  LDSM.16.M88.4 R112, [R235+0x8900] ;  /* 0x00890000eb70783b */ /* 0x000f220000000200 */
[C---:B--2---:R-:W-:Y:S03]  /*2280*/  HMMA.16816.F32 R36, R136.reuse, R28, RZ ;  /* 0x0000001c8824723c */ /* 0x044fe600000018ff */
[----:B------:R-:W-:Y:S04]  /*2290*/  LDSM.16.M88.4 R108, [R235+0x9100] ;  /* 0x00910000eb6c783b */ /* 0x000fe80000000200 */
[----:B------:R-:W-:Y:S01]  /*22a0*/  LDSM.16.M88.4 R104, [R235+0xa900] ;  /* 0x00a90000eb68783b */ /* 0x000fe20000000200 */
[----:B------:R-:W-:Y:S03]  /*22b0*/  HMMA.16816.F32 R28, R136, R30, RZ ;  /* 0x0000001e881c723c */ /* 0x000fe600000018ff */
[----:B------:R-:W-:Y:S04]  /*22c0*/  LDSM.16.M88.4 R100, [R235+0xb100] ;  /* 0x00b10000eb64783b */ /* 0x000fe80000000200 */
[----:B---3--:R-:W-:Y:S01]  /*22d0*/  LDSM.16.M88.4 R96, [R235+0xb900] ;  /* 0x00b90000eb60783b */ /* 0x008fe20000000200 */
[C---:B------:R-:W-:Y:S03]  /*22e0*/  HMMA.16816.F32 R24, R140.reuse, R76, R24 ;  /* 0x0000004c8c18723c */ /* 0x040fe60000001818 */
[----:B-1----:R-:W1:Y:S04]  /*22f0*/  LDSM.16.M88.4 R84, [R235+0x8100] ;  /* 0x00810000eb54783b */ /* 0x002e680000000200 */
[----:B----4-:R-:W-:Y:S01]  /*2300*/  LDSM.16.M88.4 R92, [R224] ;  /* 0x00000000e05c783b */ /* 0x010fe20000000200 */
[C---:B------:R-:W-:Y:S03]  /*2310*/  HMMA.16816.F32 R36, R140.reuse, R80, R36 ;  /* 0x000000508c24723c */ /* 0x040fe60000001824 */
[----:B------:R-:W-:Y:S04]  /*2320*/  LDSM.16.M88.4 R116, [R235+0xe900] ;  /* 0x00e90000eb74783b */ /* 0x000fe80000000200 */
[----:B------:R-:W0:Y:S01]  /*2330*/  LDGDEPBAR ;  /* 0x00000000000079af */ /* 0x000e220000000000 */
[C---:B------:R-:W-:Y:S03]  /*2340*/  HMMA.16816.F32 R28, R140.reuse, R82, R28 ;  /* 0x000000528c1c723c */ /* 0x040fe6000000181c */
[----:B------:R-:W2:Y:S05]  /*2350*/  LDSM.16.M88.4 R80, [R235+0xa100] ;  /* 0x00a10000eb50783b */ /* 0x000eaa0000000200 */
[C---:B------:R-:W-:Y:S01]  /*2360*/  HMMA.16816.F32 R20, R140.reuse, R78, R20 ;  /* 0x0000004e8c14723c */ /* 0x040fe20000001814 */
[----:B------:R-:W3:Y:S07]  /*2370*/  LDSM.16.M88.4 R76, [R224+0x800] ;  /* 0x00080000e04c783b */ /* 0x000eee0000000200 */
[C---:B------:R-:W-:Y:S08]  /*2380*/  HMMA.16816.F32 R44, R140.reuse, R88, R44 ;  /* 0x000000588c2c723c */ /* 0x040ff0000000182c */
[----:B------:R-:W-:Y:S01]  /*2390*/  HMMA.16816.F32 R40, R140, R90, R40 ;  /* 0x0000005a8c28723c */ /* 0x000fe20000001828 */
[----:B------:R-:W4:Y:S07]  /*23a0*/  LDSM.16.M88.4 R88, [R235+0x9900] ;  /* 0x00990000eb58783b */ /* 0x000f2e0000000200 */
[C---:B------:R-:W-:Y:S08]  /*23b0*/  HMMA.16816.F32 R8, R168.reuse, R112, R8 ;  /* 0x00000070a808723c */ /* 0x040ff00000001808 */
        /* <DEDUP_REMOVED lines=8> */
[C---:B---3--:R-:W-:Y:S08]  /*2440*/  HMMA.16816.F32 R8, R172.reuse, R76, R8 ;  /* 0x0000004cac08723c */ /* 0x048ff00000001808 */
[----:B------:R-:W-:Y:S01]  /*2450*/  HMMA.16816.F32 R72, R172, R78, R72 ;  /* 0x0000004eac48723c */ /* 0x000fe20000001848 */
[----:B------:R-:W3:Y:S07]  /*2460*/  LDSM.16.M88.4 R76, [R224+0x2800] ;  /* 0x00280000e04c783b */ /* 0x000eee0000000200 */
[C---:B------:R-:W-:Y:S08]  /*2470*/  HMMA.16816.F32 R68, R168.reuse, R108, R68 ;  /* 0x0000006ca844723c */ /* 0x040ff00000001844 */
[C---:B------:R-:W-:Y:S01]  /*2480*/  HMMA.16816.F32 R64, R168.reuse, R110, R64 ;  /* 0x0000006ea840723c */ /* 0x040fe20000001840 */
[----:B------:R-:W-:Y:S07]  /*2490*/  LDSM.16.M88.4 R108, [R224+0x3800] ;  /* 0x00380000e06c783b */ /* 0x000fee0000000200 */
[C---:B----4-:R-:W-:Y:S08]  /*24a0*/  HMMA.16816.F32 R60, R168.reuse, R88, R60 ;  /* 0x00000058a83c723c */ /* 0x050ff0000000183c */
[C---:B------:R-:W-:Y:S01]  /*24b0*/  HMMA.16816.F32 R56, R168.reuse, R90, R56 ;  /* 0x0000005aa838723c */ /* 0x040fe20000001838 */
[----:B------:R-:W4:Y:S07]  /*24c0*/  LDSM.16.M88.4 R88, [R224+0x2000] ;  /* 0x00200000e058783b */ /* 0x000f2e0000000200 */
[C---:B------:R-:W-:Y:S08]  /*24d0*/  HMMA.16816.F32 R44, R168.reuse, R104, R44 ;  /* 0x00000068a82c723c */ /* 0x040ff0000000182c */
[C---:B------:R-:W-:Y:S01]  /*24e0*/  HMMA.16816.F32 R40, R168.reuse, R106, R40 ;  /* 0x0000006aa828723c */ /* 0x040fe20000001828 */
[----:B------:R-:W3:Y:S07]  /*24f0*/  LDSM.16.M88.4 R104, [R238+0xc100] ;  /* 0x00c10000ee68783b */ /* 0x000eee0000000200 */
        /* <DEDUP_REMOVED lines=12> */
[C---:B------:R-:W-:Y:S08]  /*25c0*/  HMMA.16816.F32 R16, R172.reuse, R92, R16 ;  /* 0x0000005cac10723c */ /* 0x040ff00000001810 */
[----:B------:R-:W-:Y:S01]  /*25d0*/  HMMA.16816.F32 R12, R172, R94, R12 ;  /* 0x0000005eac0c723c */ /* 0x000fe2000000180c */
[----:B------:R-:W-:Y:S07]  /*25e0*/  LDSM.16.M88.4 R92, [R238+0xe900] ;  /* 0x00e90000ee5c783b */ /* 0x000fee0000000200 */
[C---:B------:R-:W-:Y:S08]  /*25f0*/  HMMA.16816.F32 R24, R168.reuse, R96, R24 ;  /* 0x00000060a818723c */ /* 0x040ff00000001818 */
[----:B------:R-:W-:Y:S01]  /*2600*/  HMMA.16816.F32 R20, R168, R98, R20 ;  /* 0x00000062a814723c */ /* 0x000fe20000001814 */
[----:B------:R-:W1:Y:S07]  /*2610*/  LDSM.16.M88.4 R96, [R238+0xe100] ;  /* 0x00e10000ee60783b */ /* 0x000e6e0000000200 */
[C---:B------:R-:W-:Y:S08]  /*2620*/  HMMA.16816.F32 R36, R172.reuse, R112, R36 ;  /* 0x00000070ac24723c */ /* 0x040ff00000001824 */
[C---:B------:R-:W-:Y:S01]  /*2630*/  HMMA.16816.F32 R28, R172.reuse, R114, R28 ;  /* 0x00000072ac1c723c */ /* 0x040fe2000000181c */
[----:B------:R-:W2:Y:S07]  /*2640*/  LDSM.16.M88.4 R112, [R237+0x4000] ;  /* 0x00400000ed70783b */ /* 0x000eae0000000200 */
[C---:B----4-:R-:W-:Y:S08]  /*2650*/  HMMA.16816.F32 R52, R172.reuse, R88, R52 ;  /* 0x00000058ac34723c */ /* 0x050ff00000001834 */
        /* <DEDUP_REMOVED lines=14> */
[C---:B------:R-:W-:Y:S08]  /*2740*/  HMMA.16816.F32 R24, R172.reuse, R108, R24 ;  /* 0x0000006cac18723c */ /* 0x040ff00000001818 */
[----:B------:R-:W-:Y:S01]  /*2750*/  HMMA.16816.F32 R20, R172, R110, R20 ;  /* 0x0000006eac14723c */ /* 0x000fe20000001814 */
        /* <DEDUP_REMOVED lines=8> */
[----:B------:R-:W-:Y:S01]  /*27e0*/  HMMA.16816.F32 R12, R184, R114, R12 ;  /* 0x00000072b80c723c */ /* 0x000fe2000000180c */
[----:B------:R-:W-:Y:S07]  /*27f0*/  LDSM.16.M88.4 R112, [R235+0xf100] ;  /* 0x00f10000eb70783b */ /* 0x000fee0000000200 */
[C---:B------:R-:W-:Y:S08]  /*2800*/  HMMA.16816.F32 R44, R176.reuse, R92, R44 ;  /* 0x0000005cb02c723c */ /* 0x040ff0000000182c */
[C---:B------:R-:W-:Y:S01]  /*2810*/  HMMA.16816.F32 R40, R176.reuse, R94, R40 ;  /* 0x0000005eb028723c */ /* 0x040fe20000001828 */
[----:B------:R-:W3:Y:S07]  /*2820*/  LDSM.16.M88.4 R92, [R237+0x7800] ;  /* 0x00780000ed5c783b */ /* 0x000eee0000000200 */
[C---:B----4-:R-:W-:Y:S08]  /*2830*/  HMMA.16816.F32 R24, R176.reuse, R88, R24 ;  /* 0x00000058b018723c */ /* 0x050ff00000001818 */
[----:B------:R-:W-:Y:S01]  /*2840*/  HMMA.16816.F32 R20, R176, R90, R20 ;  /* 0x0000005ab014723c */ /* 0x000fe20000001814 */
[----:B------:R-:W4:Y:S07]  /*2850*/  LDSM.16.M88.4 R88, [R235+0xc900] ;  /* 0x00c90000eb58783b */ /* 0x000f2e0000000200 */
        /* <DEDUP_REMOVED lines=22> */
[----:B------:R-:W-:Y:S01]  /*29c0*/  HMMA.16816.F32 R20, R184, R94, R20 ;  /* 0x0000005eb814723c */ /* 0x000fe20000001814 */
[----:B------:R-:W3:Y:S07]  /*29d0*/  LDSM.16.M88.4 R92, [R224+0x5800] ;  /* 0x00580000e05c783b */ /* 0x000eee0000000200 */
[C---:B----4-:R-:W-:Y:S08]  /*29e0*/  HMMA.16816.F32 R8, R196.reuse, R88, R8 ;  /* 0x00000058c408723c */ /* 0x050ff00000001808 */
[C---:B------:R-:W-:Y:S01]  /*29f0*/  HMMA.16816.F32 R72, R196.reuse, R90, R72 ;  /* 0x0000005ac448723c */ /* 0x040fe20000001848 */
        /* <DEDUP_REMOVED lines=9> */
[----:B------:R-:W3:Y:S01]  /*2a90*/  LDSM.16.M88.4 R76, [R224+0x7800] ;  /* 0x00780000e04c783b */ /* 0x000ee20000000200 */
[----:B------:R-:W-:-:S06]  /*2aa0*/  DEPBAR.LE SB0, 0x0 ;  /* 0x000080000000791a */ /* 0x000fcc0000000000 */
        /* <DEDUP_REMOVED lines=21> */
[----:B------:R-:W-:Y:S01]  /*2c00*/  HMMA.16816.F32 R20, R204, R78, R20 ;  /* 0x0000004ecc14723c */ /* 0x000fe20000001814 */
[----:B------:R-:W-:Y:S06]  /*2c10*/  BAR.SYNC.DEFER_BLOCKING 0x0 ;  /* 0x0000000000007b1d */ /* 0x000fec0000010000 */
[----:B------:R-:W-:Y:S05]  /*2c20*/  @P1 BRA `(.L_x_2190) ;  /* 0x0000047000001947 */ /* 0x000fea0003800000 */
        /* <DEDUP_REMOVED lines=33> */
[C---:B------:R-:W-:Y:S02]  /*2e40*/  LEA R80, P1, R81.reuse, c[0x0][0x1c8], 0x1 ;  /* 0x0000720051507a11 */ /* 0x040fe400078208ff */
[----:B------:R-:W-:Y:S02]  /*2e50*/  LOP3.LUT R90, R90, 0xf, RZ, 0xc0, !PT ;  /* 0x0000000f5a5a7812 */ /* 0x000fe400078ec0ff */
[----:B------:R-:W-:Y:S01]  /*2e60*/  LEA.HI.X R81, R81, c[0x0][0x1cc], R3, 0x1, P1 ;  /* 0x0000730051517a11 */ /* 0x000fe200008f0c03 */
[----:B------:R-:W1:Y:S01]  /*2e70*/  SHFL.IDX PT, R89, R80, 0x3, 0x181f ;  /* 0x00781f0050597f89 */ /* 0x000e6200000e0000 */
[----:B------:R-:W-:-:S03]  /*2e80*/  IMAD.SHL.U32 R3, R32, 0x2, RZ ;  /* 0x0000000220037824 */ /* 0x000fc600078e00ff */
[----:B------:R-:W2:Y:S04]  /*2e90*/  SHFL.IDX PT, R79, R81, 0x3, 0x181f ;  /* 0x00781f00514f7f89 */ /* 0x000ea800000e0000 */
[----:B------:R-:W3:Y:S04]  /*2ea0*/  SHFL.IDX PT, R84, R80, RZ, 0x181f ;  /* 0x00181fff50547589 */ /* 0x000ee800000e0000 */
[----:B------:R-:W4:Y:S04]  /*2eb0*/  SHFL.IDX PT, R82, R80, 0x1, 0x181f ;  /* 0x00381f0050527f89 */ /* 0x000f2800000e0000 */
[----:B------:R-:W5:Y:S04]  /*2ec0*/  SHFL.IDX PT, R85, R81, RZ, 0x181f ;  /* 0x00181fff51557589 */ /* 0x000f6800000e0000 */
[----:B------:R-:W5:Y:S04]  /*2ed0*/  SHFL.IDX PT, R80, R80, 0x2, 0x181f ;  /* 0x00581f0050507f89 */ /* 0x000f6800000e0000 */
[----:B------:R-:W5:Y:S01]  /*2ee0*/  SHFL.IDX PT, R83, R81, 0x1, 0x181f ;  /* 0x00381f0051537f89 */ /* 0x000f6200000e0000 */
[----:B-1----:R-:W-:-:S03]  /*2ef0*/  IADD3 R90, P2, P1, R90, R89, R77 ;  /* 0x000000595a5a7210 */ /* 0x002fc6000795e04d */
[----:B------:R-:W1:Y:S01]  /*2f00*/  SHFL.IDX PT, R81, R81, 0x2, 0x181f ;  /* 0x00581f0051517f89 */ /* 0x000e6200000e0000 */
[--C-:B--2---:R-:W-:Y:S02]  /*2f10*/  IADD3.X R91, RZ, R79, R78.reuse, P2, P1 ;  /* 0x0000004fff5b7210 */ /* 0x104fe400017e244e */
[----:B------:R-:W-:Y:S02]  /*2f20*/  IADD3 R88, P2, P1, R88, R89, R3 ;  /* 0x0000005958587210 */ /* 0x000fe4000795e003 */
[C---:B---3--:R-:W-:Y:S02]  /*2f30*/  IADD3 R92, P5, R84.reuse, R77, RZ ;  /* 0x0000004d545c7210 */ /* 0x048fe40007fbe0ff */
[--C-:B------:R-:W-:Y:S02]  /*2f40*/  IADD3.X R89, RZ, R79, R7.reuse, P2, P1 ;  /* 0x0000004fff597210 */ /* 0x100fe400017e2407 */
[----:B------:R-:W-:Y:S02]  /*2f50*/  IADD3 R94, P2, R84, R3, RZ ;  /* 0x00000003545e7210 */ /* 0x000fe40007f5e0ff */
[C---:B----4-:R-:W-:Y:S01]  /*2f60*/  IADD3 R84, P1, R82.reuse, R77, RZ ;  /* 0x0000004d52547210 */ /* 0x050fe20007f3e0ff */
[C---:B-----5:R-:W-:Y:S01]  /*2f70*/  IMAD.X R93, R85.reuse, 0x1, R78, P5 ;  /* 0x00000001555d7824 */ /* 0x060fe200028e064e */
        /* <DEDUP_REMOVED lines=8> */
[C---:B-1----:R-:W-:Y:S01]  /*3000*/  IMAD.X R97, R81.reuse, 0x1, R78, P2 ;  /* 0x0000000151617824 */ /* 0x042fe200010e064e */
        /* <DEDUP_REMOVED lines=9> */
.L_x_2190:
[----:B------:R-:W-:Y:S01]  /*30a0*/  LOP3.LUT R6, R6, 0xffffffe0, RZ, 0xc0, !PT ;  /* 0xffffffe006067812 */ /* 0x000fe200078ec0ff */
[----:B------:R-:W-:Y:S01]  /*30b0*/  IMAD.MOV.U32 R76, RZ, RZ, -0x2 ;  /* 0xfffffffeff4c7424 */ /* 0x000fe200078e00ff */
[----:B------:R-:W0:Y:S01]  /*30c0*/  LDGDEPBAR ;  /* 0x00000000000079af */ /* 0x000e220000000000 */
[----:B------:R-:W-:-:S02]  /*30d0*/  IMAD.SHL.U32 R236, R4, 0x2, RZ ;  /* 0x0000000204ec7824 */ /* 0x000fc400078e00ff */
[----:B------:R-:W-:Y:S02]  /*30e0*/  IMAD.IADD R5, R5, 0x1, -R6 ;  /* 0x0000000105057824 */ /* 0x000fe400078e0a06 */
[--C-:B------:R-:W-:Y:S01]  /*30f0*/  IMAD R234, R2, 0x2, R236.reuse ;  /* 0x0000000202ea7824 */ /* 0x100fe200078e02ec */
[----:B--2---:R-:W-:Y:S01]  /*3100*/  LDSM.16.MT88.4 R96, [R236+0x4100] ;  /* 0x00410000ec60783b */ /* 0x004fe20000004200 */
        /* <DEDUP_REMOVED lines=12> */
[----:B------:R-:W-:-:S02]  /*31d0*/  ISETP.GT.AND P1, PT, R76, 0x1, PT ;  /* 0x000000014c00780c */ /* 0x000fc40003f24270 */
[C---:B------:R-:W-:Y:S02]  /*31e0*/  ISETP.GT.AND P5, PT, R76.reuse, RZ, PT ;  /* 0x000000ff4c00720c */ /* 0x040fe40003fa4270 */
[----:B------:R-:W-:Y:S02]  /*31f0*/  FSEL R19, R19, -INF , P1 ;  /* 0xff80000013137808 */ /* 0x000fe40000800000 */
[----:B------:R-:W-:Y:S02]  /*3200*/  FSEL R3, R17, -INF , P1 ;  /* 0xff80000011037808 */ /* 0x000fe40000800000 */
[----:B------:R-:W-:Y:S02]  /*3210*/  ISETP.GT.AND P1, PT, R76, 0x9, PT ;  /* 0x000000094c00780c */ /* 0x000fe40003f24270 */
[----:B------:R-:W-:Y:S02]  /*3220*/  FSEL R18, R18, -INF , P5 ;  /* 0xff80000012127808 */ /* 0x000fe40002800000 */
[----:B------:R-:W-:-:S02]  /*3230*/  FSEL R15, R15, -INF , P1 ;  /* 0xff8000000f0f7808 */ /* 0x000fc40000800000 */
[----:B------:R-:W-:Y:S02]  /*3240*/  FSEL R13, R13, -INF , P1 ;  /* 0xff8000000d0d7808 */ /* 0x000fe40000800000 */
[----:B------:R-:W-:Y:S02]  /*3250*/  FSEL R16, R16, -INF , P5 ;  /* 0xff80000010107808 */ /* 0x000fe40002800000 */
[C---:B------:R-:W-:Y:S02]  /*3260*/  ISETP.GT.AND P1, PT, R76.reuse, 0x11, PT ;  /* 0x000000114c00780c */ /* 0x040fe40003f24270 */
[C---:B------:R-:W-:Y:S02]  /*3270*/  ISETP.GT.AND P5, PT, R76.reuse, 0x10, PT ;  /* 0x000000104c00780c */ /* 0x040fe40003fa4270 */
        /* <DEDUP_REMOVED lines=11> */
[----:B------:R-:W-:Y:S02]  /*3330*/  ISETP.GT.AND P1, PT, R76, 0x28, PT ;  /* 0x000000284c00780c */ /* 0x000fe40003f24270 */
[----:B------:R-:W-:Y:S02]  /*3340*/  FSEL R208, R68, -INF , P5 ;  /* 0xff80000044d07808 */ /* 0x000fe40002800000 */
[----:B------:R-:W-:-:S02]  /*3350*/  ISETP.GT.AND P2, PT, R76, 0x18, PT ;  /* 0x000000184c00780c */ /* 0x000fc40003f44270 */
[----:B------:R-:W-:Y:S02]  /*3360*/  FMNMX.FTZ R68, R16, R3, !PT ;  /* 0x0000000310447209 */ /* 0x000fe40007810000 */
[----:B------:R-:W-:Y:S02]  /*3370*/  FSEL R203, R64, -INF , P1 ;  /* 0xff80000040cb7808 */ /* 0x000fe40000800000 */
[----:B------:R-:W-:Y:S02]  /*3380*/  FSEL R9, R74, -INF , P2 ;  /* 0xff8000004a097808 */ /* 0x000fe40001000000 */
[----:B------:R-:W-:Y:S02]  /*3390*/  FSEL R6, R72, -INF , P2 ;  /* 0xff80000048067808 */ /* 0x000fe40001000000 */
[----:B------:R-:W-:Y:S01]  /*33a0*/  FMNMX.FTZ R64, R17, R68, !PT ;  /* 0x0000004411407209 */ /* 0x000fe20007810000 */
[----:B------:R-:W-:Y:S01]  /*33b0*/  LDSM.16.MT88.4 R72, [R234+0x100] ;  /* 0x00010000ea48783b */ /* 0x000fe20000004200 */
[----:B------:R-:W-:-:S02]  /*33c0*/  ISETP.GT.AND P2, PT, R76, 0x21, PT ;  /* 0x000000214c00780c */ /* 0x000fc40003f44270 */
[----:B------:R-:W-:Y:S02]  /*33d0*/  FSEL R195, R70, -INF , P5 ;  /* 0xff80000046c37808 */ /* 0x000fe40002800000 */
[C---:B------:R-:W-:Y:S02]  /*33e0*/  ISETP.GT.AND P5, PT, R76.reuse, 0x30, PT ;  /* 0x000000304c00780c */ /* 0x040fe40003fa4270 */
[----:B------:R-:W-:Y:S02]  /*33f0*/  FMNMX.FTZ R64, R13, R64, !PT ;  /* 0x000000400d407209 */ /* 0x000fe40007810000 */
        /* <DEDUP_REMOVED lines=8> */
[----:B------:R-:W-:-:S02]  /*3480*/  ISETP.GT.AND P2, PT, R76, 0x31, PT ;  /* 0x000000314c00780c */ /* 0x000fc40003f44270 */
[----:B------:R-:W-:Y:S02]  /*3490*/  ISETP.GT.AND P1, PT, R76, 0x38, PT ;  /* 0x000000384c00780c */ /* 0x000fe40003f24270 */
[----:B------:R-:W-:Y:S02]  /*34a0*/  FMNMX.FTZ R62, R5, R62, !PT ;  /* 0x0000003e053e7209 */ /* 0x000fe40007810000 */
[----:B------:R-:W-:Y:S02]  /*34b0*/  FSEL R151, R63, -INF , P2 ;  /* 0xff8000003f977808 */ /* 0x000fe40001000000 */
[----:B------:R-:W-:Y:S02]  /*34c0*/  FSEL R146, R61, -INF , P2 ;  /* 0xff8000003d927808 */ /* 0x000fe40001000000 */
[----:B------:R-:W-:Y:S02]  /*34d0*/  FSEL R148, R56, -INF , P1 ;  /* 0xff80000038947808 */ /* 0x000fe40000800000 */
[----:B------:R-:W-:-:S02]  /*34e0*/  ISETP.GT.AND P2, PT, R76, 0x39, PT ;  /* 0x000000394c00780c */ /* 0x000fc40003f44270 */
[----:B------:R-:W-:Y:S02]  /*34f0*/  FMNMX.FTZ R56, R6, R62, !PT ;  /* 0x0000003e06387209 */ /* 0x000fe40007810000 */
[----:B------:R-:W-:Y:S02]  /*3500*/  FSEL R147, R57, -INF , P2 ;  /* 0xff80000039937808 */ /* 0x000fe40001000000 */
[----:B------:R-:W-:Y:S02]  /*3510*/  FMNMX.FTZ R56, R12, R56, !PT ;  /* 0x000000380c387209 */ /* 0x000fe40007810000 */
[----:B------:R-:W-:Y:S02]  /*3520*/  FMNMX.FTZ R57, R18, R19, !PT ;  /* 0x0000001312397209 */ /* 0x000fe40007810000 */
[----:B------:R-:W-:Y:S02]  /*3530*/  FSEL R191, R59, -INF , P2 ;  /* 0xff8000003bbf7808 */ /* 0x000fe40001000000 */
[----:B------:R-:W-:-:S02]  /*3540*/  ISETP.GT.AND P2, PT, R76, 0x40, PT ;  /* 0x000000404c00780c */ /* 0x000fc40003f44270 */
[----:B------:R-:W-:Y:S02]  /*3550*/  FMNMX.FTZ R56, R208, R56, !PT ;  /* 0x00000038d0387209 */ /* 0x000fe40007810000 */
[----:B------:R-:W-:Y:S02]  /*3560*/  FMNMX.FTZ R57, R14, R57, !PT ;  /* 0x000000390e397209 */ /* 0x000fe40007810000 */
[----:B------:R-:W-:Y:S02]  /*3570*/  FSEL R192, R58, -INF , P1 ;  /* 0xff8000003ac07808 */ /* 0x000fe40000800000 */
[----:B------:R-:W-:Y:S02]  /*3580*/  FSEL R190, R52, -INF , P2 ;  /* 0xff80000034be7808 */ /* 0x000fe40001000000 */
[----:B------:R-:W-:Y:S02]  /*3590*/  ISETP.GT.AND P1, PT, R76, 0x41, PT ;  /* 0x000000414c00780c */ /* 0x000fe40003f24270 */
[----:B------:R-:W-:-:S02]  /*35a0*/  FSEL R161, R54, -INF , P2 ;  /* 0xff80000036a17808 */ /* 0x000fc40001000000 */
[----:B------:R-:W-:Y:S02]  /*35b0*/  FMNMX.FTZ R52, R202, R56, !PT ;  /* 0x00000038ca347209 */ /* 0x000fe40007810000 */
[----:B------:R-:W-:Y:S02]  /*35c0*/  FMNMX.FTZ R54, R15, R57, !PT ;  /* 0x000000390f367209 */ /* 0x000fe40007810000 */
        /* <DEDUP_REMOVED lines=13> */
[----:B------:R-:W-:Y:S02]  /*36a0*/  FSEL R159, R49, -INF , P1 ;  /* 0xff800000319f7808 */ /* 0x000fe40000800000 */
[----:B------:R-:W-:Y:S02]  /*36b0*/  FMNMX.FTZ R48, R146, R48, !PT ;  /* 0x0000003092307209 */ /* 0x000fe40007810000 */
[----:B------:R-:W-:-:S02]  /*36c0*/  FMNMX.FTZ R49, R8, R50, !PT ;  /* 0x0000003208317209 */ /* 0x000fc40007810000 */
[----:B------:R-:W-:Y:S02]  /*36d0*/  ISETP.GT.AND P2, PT, R76, 0x50, PT ;  /* 0x000000504c00780c */ /* 0x000fe40003f44270 */
        /* <DEDUP_REMOVED lines=44> */
[----:B------:R-:W-:Y:S01]  /*39a0*/  FSEL R155, R29, -INF , P1 ;  /* 0xff8000001d9b7808 */ /* 0x000fe20000800000 */
[----:B------:R-:W-:Y:S01]  /*39b0*/  LDSM.16.MT88.4 R36, [R234+0x4900] ;  /* 0x00490000ea24783b */ /* 0x000fe20000004200 */
[----:B------:R-:W-:Y:S02]  /*39c0*/  FMNMX.FTZ R28, R157, R28, !PT ;  /* 0x0000001c9d1c7209 */ /* 0x000fe40007810000 */
[----:B------:R-:W-:-:S02]  /*39d0*/  FMNMX.FTZ R29, R165, R30, !PT ;  /* 0x0000001ea51d7209 */ /* 0x000fc40007810000 */
[----:B------:R-:W-:Y:S02]  /*39e0*/  FSEL R149, R31, -INF , P1 ;  /* 0xff8000001f957808 */ /* 0x000fe40000800000 */
[----:B------:R-:W-:Y:S02]  /*39f0*/  ISETP.GT.AND P1, PT, R76, 0x70, PT ;  /* 0x000000704c00780c */ /* 0x000fe40003f24270 */
        /* <DEDUP_REMOVED lines=16> */
[----:B------:R-:W-:Y:S02]  /*3b00*/  FMNMX.FTZ R20, R134, R28, !PT ;  /* 0x0000001c86147209 */ /* 0x000fe40007810000 */
[----:B------:R-:W-:Y:S02]  /*3b10*/  FMNMX.FTZ R24, R154, R29, !PT ;  /* 0x0000001d9a187209 */ /* 0x000fe40007810000 */
[----:B------:R-:W-:Y:S01]  /*3b20*/  FMNMX.FTZ R20, R67, R20, !PT ;  /* 0x0000001443147209 */ /* 0x000fe20007810000 */
[----:B------:R-:W-:Y:S01]  /*3b30*/  LDSM.16.MT88.4 R28, [R233+0x4900] ;  /* 0x00490000e91c783b */ /* 0x000fe20000004200 */
        /* <DEDUP_REMOVED lines=8> */
[----:B------:R-:W-:Y:S02]  /*3bc0*/  FMNMX.FTZ R22, R65, R24, !PT ;  /* 0x0000001841167209 */ /* 0x000fe40007810000 */
[----:B------:R-:W-:Y:S02]  /*3bd0*/  LDSM.16.MT88.4 R24, [R236+0x900] ;  /* 0x00090000ec18783b */ /* 0x000fe40000004200 */
        /* <DEDUP_REMOVED lines=24> */
[----:B------:R-:W1:Y:S01]  /*3d60*/  LDSM.16.MT88.4 R4, [R232+0x4100] ;  /* 0x00410000e804783b */ /* 0x000e620000004200 */
[----:B------:R-:W2:Y:S01]  /*3d70*/  MUFU.EX2 R59, R59 ;  /* 0x0000003b003b7308 */ /* 0x000ea20000000800 */
[----:B------:R-:W-:-:S02]  /*3d80*/  FFMA.FTZ R47, R208, c[0x0][0x2d0], -R133 ;  /* 0x0000b400d02f7a23 */ /* 0x000fc40000010885 */
[----:B------:R-:W-:Y:S01]  /*3d90*/  FSEL R63, R63, RZ, P1 ;  /* 0x000000ff3f3f7208 */ /* 0x000fe20000800000 */
[--C-:B------:R-:W-:Y:S01]  /*3da0*/  FFMA.FTZ R44, R202, c[0x0][0x2d0], -R133.reuse ;  /* 0x0000b400ca2c7a23 */ /* 0x100fe20000010885 */
[----:B------:R-:W-:Y:S01]  /*3db0*/  PLOP3.LUT P1, PT, PT, PT, UP0, 0x40, 0x0 ;  /* 0x000000000000781c */ /* 0x000fe20003f2e808 */
[----:B------:R-:W-:Y:S02]  /*3dc0*/  FFMA.FTZ R43, R203, c[0x0][0x2d0], -R133 ;  /* 0x0000b400cb2b7a23 */ /* 0x000fe40000010885 */
[--C-:B------:R-:W-:Y:S01]  /*3dd0*/  FFMA.FTZ R61, R18, c[0x0][0x2d0], -R63.reuse ;  /* 0x0000b400123d7a23 */ /* 0x100fe2000001083f */
[----:B------:R-:W-:Y:S01]  /*3de0*/  MUFU.EX2 R57, R57 ;  /* 0x0000003900397308 */ /* 0x000fe20000000800 */
[--C-:B------:R-:W-:Y:S02]  /*3df0*/  FFMA.FTZ R60, R19, c[0x0][0x2d0], -R63.reuse ;  /* 0x0000b400133c7a23 */ /* 0x100fe4000001083f */
[--C-:B------:R-:W-:Y:S01]  /*3e00*/  FFMA.FTZ R55, R14, c[0x0][0x2d0], -R63.reuse ;  /* 0x0000b4000e377a23 */ /* 0x100fe2000001083f */
[----:B------:R-:W-:Y:S01]  /*3e10*/  LDSM.16.MT88.4 R16, [R233+0x900] ;  /* 0x00090000e910783b */ /* 0x000fe20000004200 */
[----:B------:R-:W-:-:S02]  /*3e20*/  FFMA.FTZ R54, R15, c[0x0][0x2d0], -R63 ;  /* 0x0000b4000f367a23 */ /* 0x000fc4000001083f */
[--C-:B------:R-:W-:Y:S01]  /*3e30*/  FFMA.FTZ R50, R10, c[0x0][0x2d0], -R63.reuse ;  /* 0x0000b4000a327a23 */ /* 0x100fe2000001083f */
[----:B------:R-:W3:Y:S01]  /*3e40*/  MUFU.EX2 R53, R53 ;  /* 0x0000003500357308 */ /* 0x000ee20000000800 */
[----:B------:R-:W4:Y:S01]  /*3e50*/  LDSM.16.MT88.4 R12, [R232+0x900] ;  /* 0x00090000e80c783b */ /* 0x000f220000004200 */
[--C-:B------:R-:W-:Y:S01]  /*3e60*/  FFMA.FTZ R49, R11, c[0x0][0x2d0], -R63.reuse ;  /* 0x0000b4000b317a23 */ /* 0x100fe2000001083f */
[----:B--2---:R-:W-:Y:S01]  /*3e70*/  F2FP.PACK_AB R112, R58, R59 ;  /* 0x0000003b3a70723e */ /* 0x004fe200000000ff */
[--C-:B------:R-:W-:Y:S02]  /*3e80*/  FFMA.FTZ R46, R9, c[0x0][0x2d0], -R63.reuse ;  /* 0x0000b400092e7a23 */ /* 0x100fe4000001083f */
[----:B------:R-:W-:Y:S02]  /*3e90*/  FFMA.FTZ R45, R8, c[0x0][0x2d0], -R63 ;  /* 0x0000b400082d7a23 */ /* 0x000fe4000001083f */
[----:B------:R-:W-:Y:S01]  /*3ea0*/  MUFU.EX2 R61, R61 ;  /* 0x0000003d003d7308 */ /* 0x000fe20000000800 */
[----:B------:R-:W2:Y:S01]  /*3eb0*/  LDSM.16.MT88.4 R8, [R236+0x4900] ;  /* 0x00490000ec08783b */ /* 0x000ea20000004200 */
[----:B------:R-:W-:-:S02]  /*3ec0*/  FFMA.FTZ R40, R201, c[0x0][0x2d0], -R133 ;  /* 0x0000b400c9287a23 */ /* 0x000fc40000010885 */
[--C-:B------:R-:W-:Y:S02]  /*3ed0*/  FFMA.FTZ R42, R195, c[0x0][0x2d0], -R63.reuse ;  /* 0x0000b400c32a7a23 */ /* 0x100fe4000001083f */
[--C-:B------:R-:W-:Y:S02]  /*3ee0*/  FFMA.FTZ R41, R200, c[0x0][0x2d0], -R63.reuse ;  /* 0x0000b400c8297a23 */ /* 0x100fe4000001083f */
[----:B------:R-:W5:Y:S01]  /*3ef0*/  MUFU.EX2 R60, R60 ;  /* 0x0000003c003c7308 */ /* 0x000f620000000800 */
        /* <DEDUP_REMOVED lines=10> */
[----:B-----5:R-:W-:Y:S01]  /*3fa0*/  F2FP.PACK_AB R113, R60, R61 ;  /* 0x0000003d3c71723e */ /* 0x020fe200000000ff */
[----:B------:R-:W-:-:S02]  /*3fb0*/  FFMA.FTZ R151, R151, c[0x0][0x2d0], -R63 ;  /* 0x0000b40097977a23 */ /* 0x000fc4000001083f */
[----:B------:R-:W-:Y:S02]  /*3fc0*/  FFMA.FTZ R192, R192, c[0x0][0x2d0], -R63 ;  /* 0x0000b400c0c07a23 */ /* 0x000fe4000001083f */
[----:B------:R-:W-:Y:S02]  /*3fd0*/  FFMA.FTZ R159, R159, c[0x0][0x2d0], -R133 ;  /* 0x0000b4009f9f7a23 */ /* 0x000fe40000010885 */
        /* <DEDUP_REMOVED lines=11> */
[----:B------:R-:W-:Y:S01]  /*4090*/  FFMA.FTZ R181, R181, c[0x0][0x2d0], -R133 ;  /* 0x0000b400b5b57a23 */ /* 0x000fe20000010885 */
        /* <DEDUP_REMOVED lines=12> */
[----:B------:R-:W3:Y:S01]  /*4160*/  MUFU.EX2 R50, R50 ;  /* 0x0000003200327308 */ /* 0x000ee20000000800 */
[--C-:B------:R-:W-:Y:S02]  /*4170*/  FFMA.FTZ R154, R154, c[0x0][0x2d0], -R63.reuse ;  /* 0x0000b4009a9a7a23 */ /* 0x100fe4000001083f */
[--C-:B------:R-:W-:Y:S02]  /*4180*/  FFMA.FTZ R153, R153, c[0x0][0x2d0], -R63.reuse ;  /* 0x0000b40099997a23 */ /* 0x100fe4000001083f */
[--C-:B------:R-:W-:Y:S01]  /*4190*/  FFMA.FTZ R152, R152, c[0x0][0x2d0], -R63.reuse ;  /* 0x0000b40098987a23 */ /* 0x100fe2000001083f */
[----:B------:R-:W-:Y:S01]  /*41a0*/  HMMA.16816.F32 R96, R112, R98, RZ ;  /* 0x000000627060723c */ /* 0x000fe200000018ff */
[----:B------:R-:W-:Y:S01]  /*41b0*/  FFMA.FTZ R149, R149, c[0x0][0x2d0], -R63 ;  /* 0x0000b40095957a23 */ /* 0x000fe2000001083f */
[----:B------:R-:W5:Y:S01]  /*41c0*/  MUFU.EX2 R49, R49 ;  /* 0x0000003100317308 */ /* 0x000f620000000800 */
        /* <DEDUP_REMOVED lines=12> */
[----:B---3--:R-:W-:-:S03]  /*4290*/  FADD.FTZ R54, R50, R54 ;  /* 0x0000003632367221 */ /* 0x008fc60000010000 */
        /* <DEDUP_REMOVED lines=9> */
[----:B------:R-:W3:Y:S06]  /*4330*/  MUFU.EX2 R42, R42 ;  /* 0x0000002a002a7308 */ /* 0x000eec0000000800 */
        /* <DEDUP_REMOVED lines=21> */
[----:B----4-:R-:W-:Y:S01]  /*4490*/  HMMA.16816.F32 R84, R4, R12, R84 ;  /* 0x0000000c0454723c */ /* 0x010fe20000001854 */
[----:B------:R-:W-:Y:S01]  /*44a0*/  FADD.FTZ R51, R48, R51 ;  /* 0x0000003330337221 */ /* 0x000fe20000010000 */
[----:B------:R-:W-:Y:S01]  /*44b0*/  MUFU.EX2 R147, R147 ;  /* 0x0000009300937308 */ /* 0x000fe20000000800 */
[----:B---3--:R-:W-:-:S05]  /*44c0*/  FADD.FTZ R45, R42, R45 ;  /* 0x0000002d2a2d7221 */ /* 0x008fca0000010000 */
[C---:B------:R-:W-:Y:S01]  /*44d0*/  HMMA.16816.F32 R88, R4.reuse, R14, R88 ;  /* 0x0000000e0458723c */ /* 0x040fe20000001858 */
[----:B------:R-:W1:Y:S01]  /*44e0*/  LDSM.16.MT88.4 R12, [R232+0x4900] ;  /* 0x00490000e80c783b */ /* 0x000e620000004200 */
[----:B------:R-:W3:Y:S06]  /*44f0*/  MUFU.EX2 R150, R150 ;  /* 0x0000009600967308 */ /* 0x000eec0000000800 */
[C---:B--2---:R-:W-:Y:S02]  /*4500*/  HMMA.16816.F32 R92, R4.reuse, R8, R92 ;  /* 0x00000008045c723c */ /* 0x044fe4000000185c */
[----:B------:R-:W2:Y:S06]  /*4510*/  MUFU.EX2 R151, R151 ;  /* 0x0000009700977308 */ /* 0x000eac0000000800 */
        /* <DEDUP_REMOVED lines=48> */
[----:B---3--:R-:W-:Y:S01]  /*4820*/  FADD.FTZ R0, R150, R0 ;  /* 0x0000000096007221 */ /* 0x008fe20000010000 */
[C---:B------:R-:W-:Y:S01]  /*4830*/  HMMA.16816.F32 R88, R4.reuse, R10, R88 ;  /* 0x0000000a0458723c */ /* 0x040fe20000001858 */
[----:B------:R-:W3:Y:S05]  /*4840*/  LDSM.16.MT88.4 R8, [R232+0x5100] ;  /* 0x00510000e808783b */ /* 0x000eea0000004200 */
[----:B------:R-:W-:Y:S02]  /*4850*/  MUFU.EX2 R155, R155 ;  /* 0x0000009b009b7308 */ /* 0x000fe40000000800 */
[C---:B-----5:R-:W-:Y:S06]  /*4860*/  HMMA.16816.F32 R76, R4.reuse, R16, R76 ;  /* 0x00000010044c723c */ /* 0x060fec000000184c */
        /* <DEDUP_REMOVED lines=12> */
[C---:B---3--:R-:W-:Y:S06]  /*4930*/  HMMA.16816.F32 R116, R4.reuse, R8, R116 ;  /* 0x000000080474723c */ /* 0x048fec0000001874 */
[----:B------:R-:W3:Y:S02]  /*4940*/  MUFU.EX2 R37, R37 ;  /* 0x0000002500257308 */ /* 0x000ee40000000800 */
        /* <DEDUP_REMOVED lines=22> */
[----:B--2---:R-:W-:Y:S01]  /*4ab0*/  F2FP.PACK_AB R5, R151, R150 ;  /* 0x000000969705723e */ /* 0x004fe200000000ff */
[----:B------:R-:W-:Y:S01]  /*4ac0*/  FADD.FTZ R145, R146, R145 ;  /* 0x0000009192917221 */ /* 0x000fe20000010000 */
[----:B---3--:R-:W-:Y:S01]  /*4ad0*/  F2FP.PACK_AB R7, R37, R36 ;  /* 0x000000242507723e */ /* 0x008fe200000000ff */
        /* <DEDUP_REMOVED lines=33> */
[C---:B------:R-:W-:Y:S01]  /*4cf0*/  F2FP.PACK_AB R5, R162.reuse, R161 ;  /* 0x000000a1a205723e */ /* 0x040fe200000000ff */
        /* <DEDUP_REMOVED lines=155> */
.L_x_2194:
        /* <DEDUP_REMOVED lines=60> */
.L_x_2192:
        /* <DEDUP_REMOVED lines=18> */
[----:B------:R-:W4:Y:S01]  /*5b90*/  LDSM.16.M88.4 R32, [R238+0x9900] ;  /* 0x00990000ee20783b */ /* 0x000f220000000200 */
        /* <DEDUP_REMOVED lines=12> */
[----:B------:R-:W-:Y:S02]  /*5c60*/  LDSM.16.M88.4 R156, [R227] ;  /* 0x00000000e39c783b */ /* 0x000fe40000000200 */
[C---:B------:R-:W-:Y:S03]  /*5c70*/  HMMA.16816.F32 R16, R136.reuse, R18, RZ ;  /* 0x000000128810723c */ /* 0x040fe600000018ff */
[----:B------:R-:W1:Y:S05]  /*5c80*/  SHFL.IDX PT, R165, R160, RZ, 0x181f ;  /* 0x00181fffa0a57589 */ /* 0x000e6a00000e0000 */
[C---:B---3--:R-:W-:Y:S01]  /*5c90*/  HMMA.16816.F32 R20, R136.reuse, R24, RZ ;  /* 0x000000188814723c */ /* 0x048fe200000018ff */
[----:B------:R-:W2:Y:S05]  /*5ca0*/  SHFL.IDX PT, R180, R164, RZ, 0x181f ;  /* 0x00181fffa4b47589 */ /* 0x000eaa00000e0000 */
[----:B------:R-:W3:Y:S02]  /*5cb0*/  SHFL.IDX PT, R3, R160, 0x1, 0x181f ;  /* 0x00381f00a0037f89 */ /* 0x000ee400000e0000 */
[C---:B------:R-:W-:Y:S03]  /*5cc0*/  HMMA.16816.F32 R24, R136.reuse, R26, RZ ;  /* 0x0000001a8818723c */ /* 0x040fe600000018ff */
[----:B------:R-:W5:Y:S05]  /*5cd0*/  SHFL.IDX PT, R183, R164, 0x1, 0x181f ;  /* 0x00381f00a4b77f89 */ /* 0x000f6a00000e0000 */
[C---:B----4-:R-:W-:Y:S01]  /*5ce0*/  HMMA.16816.F32 R28, R136.reuse, R32, RZ ;  /* 0x00000020881c723c */ /* 0x050fe200000018ff */
[----:B------:R-:W-:Y:S03]  /*5cf0*/  SHFL.IDX PT, R188, R160, 0x2, 0x181f ;  /* 0x00581f00a0bc7f89 */ /* 0x000fe600000e0000 */
[C---:B-1----:R-:W-:Y:S02]  /*5d00*/  IADD3 R192, P5, R165.reuse, R246, RZ ;  /* 0x000000f6a5c07210 */ /* 0x042fe40007fbe0ff */
[----:B------:R-:W-:Y:S01]  /*5d10*/  IADD3 R194, P2, R165, R244, RZ ;  /* 0x000000f4a5c27210 */ /* 0x000fe20007f5e0ff */
[----:B------:R-:W1:Y:S01]  /*5d20*/  SHFL.IDX PT, R189, R160, 0x3, 0x181f ;  /* 0x00781f00a0bd7f89 */ /* 0x000e6200000e0000 */
[C---:B------:R-:W-:Y:S01]  /*5d30*/  HMMA.16816.F32 R32, R136.reuse, R34, RZ ;  /* 0x000000228820723c */ /* 0x040fe200000018ff */
[C---:B--2---:R-:W-:Y:S03]  /*5d40*/  IMAD.X R193, R180.reuse, 0x1, R247, P5 ;  /* 0x00000001b4c17824 */ /* 0x044fe600028e06f7 */
[----:B------:R-:W-:Y:S01]  /*5d50*/  LDSM.16.M88.4 R160, [R226] ;  /* 0x00000000e2a0783b */ /* 0x000fe20000000200 */
[----:B------:R-:W-:Y:S01]  /*5d60*/  IMAD.X R195, R180, 0x1, R245, P2 ;  /* 0x00000001b4c37824 */ /* 0x000fe200010e06f5 */
[C---:B---3--:R-:W-:Y:S02]  /*5d70*/  IADD3 R200, P1, R3.reuse, R246, RZ ;  /* 0x000000f603c87210 */ /* 0x048fe40007f3e0ff */
[C---:B------:R-:W-:Y:S01]  /*5d80*/  HMMA.16816.F32 R36, R136.reuse, R40, RZ ;  /* 0x000000288824723c */ /* 0x040fe200000018ff */
[----:B------:R-:W2:Y:S03]  /*5d90*/  SHFL.IDX PT, R181, R164, 0x2, 0x181f ;  /* 0x00581f00a4b57f89 */ /* 0x000ea600000e0000 */
[----:B------:R-:W-:Y:S01]  /*5da0*/  IADD3 R190, P2, R3, R244, RZ ;  /* 0x000000f403be7210 */ /* 0x000fe20007f5e0ff */
[C---:B-----5:R-:W-:Y:S01]  /*5db0*/  IMAD.X R201, R183.reuse, 0x1, R247, P1 ;  /* 0x00000001b7c97824 */ /* 0x060fe200008e06f7 */
[----:B------:R-:W-:Y:S02]  /*5dc0*/  SHFL.IDX PT, R182, R164, 0x3, 0x181f ;  /* 0x00781f00a4b67f89 */ /* 0x000fe400000e0000 */
[C---:B------:R-:W-:Y:S01]  /*5dd0*/  HMMA.16816.F32 R40, R136.reuse, R42, RZ ;  /* 0x0000002a8828723c */ /* 0x040fe200000018ff */
[----:B------:R-:W-:Y:S02]  /*5de0*/  IMAD.X R191, R183, 0x1, R245, P2 ;  /* 0x00000001b7bf7824 */ /* 0x000fe400010e06f5 */
[----:B------:R-:W-:Y:S01]  /*5df0*/  LDSM.16.M88.4 R164, [R225] ;  /* 0x00000000e1a4783b */ /* 0x000fe20000000200 */
[-C--:B-1----:R-:W-:Y:S04]  /*5e00*/  IADD3 R180, P2, R189, R246.reuse, RZ ;  /* 0x000000f6bdb47210 */ /* 0x082fe80007f5e0ff */
        /* <DEDUP_REMOVED lines=8> */
[----:B------:R-:W1:Y:S05]  /*5e90*/  LDSM.16.M88.4 R132, [R230] ;  /* 0x00000000e684783b */ /* 0x000e6a0000000200 */
[----:B------:R-:W-:Y:S01]  /*5ea0*/  @!PT LDS RZ, [RZ] ;  /* 0x00000000fffff984 */ /* 0x000fe20000000800 */
[----:B------:R-:W-:Y:S01]  /*5eb0*/  @!PT LDS RZ, [RZ] ;  /* 0x00000000fffff984 */ /* 0x000fe20000000800 */
[----:B------:R-:W-:Y:S01]  /*5ec0*/  @!PT LDS RZ, [RZ] ;  /* 0x00000000fffff984 */ /* 0x000fe20000000800 */
[----:B------:R3:W-:Y:S02]  /*5ed0*/  LDGSTS.E.BYPASS.LTC128B.128 [R243], [R192.64], !P4 ;  /* 0x00000000c0f37fae */ /* 0x0007e4000e101d4c */
[C---:B------:R-:W-:Y:S03]  /*5ee0*/  HMMA.16816.F32 R12, R140.reuse, R144, R12 ;  /* 0x000000908c0c723c */ /* 0x040fe6000000180c */
[----:B------:R3:W-:Y:S04]  /*5ef0*/  LDGSTS.E.BYPASS.LTC128B.128 [R241+0x4100], [R194.64], !P3 ;  /* 0x04100000c2f17fae */ /* 0x0007e8000d901d4c */
[C---:B------:R-:W-:Y:S01]  /*5f00*/  IADD3 R144, P1, R188.reuse, R246, RZ ;  /* 0x000000f6bc907210 */ /* 0x040fe20007f3e0ff */
[C---:B------:R-:W-:Y:S01]  /*5f10*/  HMMA.16816.F32 R16, R140.reuse, R146, R16 ;  /* 0x000000928c10723c */ /* 0x040fe20000001810 */
[----:B------:R4:W-:Y:S03]  /*5f20*/  LDGSTS.E.BYPASS.LTC128B.128 [R241+0x1100], [R200.64], !P4 ;  /* 0x01100000c8f17fae */ /* 0x0009e6000e101d4c */
[----:B--2---:R-:W-:Y:S01]  /*5f30*/  IMAD.X R145, R181, 0x1, R247, P1 ;  /* 0x00000001b5917824 */ /* 0x004fe200008e06f7 */
[-C--:B------:R-:W-:Y:S01]  /*5f40*/  IADD3 R188, P5, R188, R244.reuse, RZ ;  /* 0x000000f4bcbc7210 */ /* 0x080fe20007fbe0ff */
[----:B------:R2:W-:Y:S05]  /*5f50*/  LDGSTS.E.BYPASS.LTC128B.128 [R241+0x5100], [R190.64], !P3 ;  /* 0x05100000bef17fae */ /* 0x0005ea000d901d4c */
[----:B------:R5:W-:Y:S01]  /*5f60*/  LDGSTS.E.BYPASS.LTC128B.128 [R241+0x2100], [R144.64], !P4 ;  /* 0x0210000090f17fae */ /* 0x000be2000e101d4c */
[C---:B-1----:R-:W-:Y:S08]  /*5f70*/  HMMA.16816.F32 R20, R140.reuse, R132, R20 ;  /* 0x000000848c14723c */ /* 0x042ff00000001814 */
[C---:B------:R-:W-:Y:S04]  /*5f80*/  HMMA.16816.F32 R24, R140.reuse, R134, R24 ;  /* 0x000000868c18723c */ /* 0x040fe80000001818 */
[----:B--2---:R-:W-:Y:S01]  /*5f90*/  IADD3 R190, P1, R189, R244, RZ ;  /* 0x000000f4bdbe7210 */ /* 0x004fe20007f3e0ff */
[----:B------:R-:W-:Y:S02]  /*5fa0*/  IMAD.X R189, R181, 0x1, R245, P5 ;  /* 0x00000001b5bd7824 */ /* 0x000fe400028e06f5 */
[C---:B------:R-:W-:Y:S01]  /*5fb0*/  IMAD.X R181, R182.reuse, 0x1, R247, P2 ;  /* 0x00000001b6b57824 */ /* 0x040fe200010e06f7 */
[C---:B------:R-:W-:Y:S02]  /*5fc0*/  HMMA.16816.F32 R28, R140.reuse, R148, R28 ;  /* 0x000000948c1c723c */ /* 0x040fe4000000181c */
[----:B------:R1:W-:Y:S02]  /*5fd0*/  LDGSTS.E.BYPASS.LTC128B.128 [R241+0x6100], [R188.64], !P3 ;  /* 0x06100000bcf17fae */ /* 0x0003e4000d901d4c */
[----:B------:R-:W-:Y:S01]  /*5fe0*/  IMAD.X R191, R182, 0x1, R245, P1 ;  /* 0x00000001b6bf7824 */ /* 0x000fe200008e06f5 */
[----:B------:R-:W-:Y:S02]  /*5ff0*/  PLOP3.LUT P1, PT, PT, PT, UP0, 0x80, 0x0 ;  /* 0x000000000000781c */ /* 0x000fe40003f2f008 */
[----:B------:R2:W-:Y:S01]  /*6000*/  LDGSTS.E.BYPASS.LTC128B.128 [R243+0x3000], [R180.64], !P4 ;  /* 0x03000000b4f37fae */ /* 0x0005e2000e101d4c */
[C---:B------:R-:W-:Y:S04]  /*6010*/  HMMA.16816.F32 R32, R140.reuse, R150, R32 ;  /* 0x000000968c20723c */ /* 0x040fe80000001820 */
[----:B------:R1:W-:Y:S04]  /*6020*/  LDGSTS.E.BYPASS.LTC128B.128 [R243+0x7000], [R190.64], !P3 ;  /* 0x07000000bef37fae */ /* 0x0003e8000d901d4c */
[C---:B------:R-:W-:Y:S01]  /*6030*/  HMMA.16816.F32 R36, R140.reuse, R152, R36 ;  /* 0x000000988c24723c */ /* 0x040fe20000001824 */
[----:B-----5:R-:W5:Y:S05]  /*6040*/  LDSM.16.M88.4 R144, [R235+0x8100] ;  /* 0x00810000eb90783b */ /* 0x020f6a0000000200 */
[----:B------:R-:W0:Y:S02]  /*6050*/  LDGDEPBAR ;  /* 0x00000000000079af */ /* 0x000e240000000000 */
[C---:B------:R-:W-:Y:S03]  /*6060*/  HMMA.16816.F32 R40, R140.reuse, R154, R40 ;  /* 0x0000009a8c28723c */ /* 0x040fe60000001828 */
[----:B------:R-:W4:Y:S05]  /*6070*/  LDSM.16.M88.4 R132, [R235+0x8900] ;  /* 0x00890000eb84783b */ /* 0x000f2a0000000200 */
[C---:B------:R-:W-:Y:S01]  /*6080*/  HMMA.16816.F32 R44, R140.reuse, R156, R44 ;  /* 0x0000009c8c2c723c */ /* 0x040fe2000000182c */
[----:B------:R-:W5:Y:S05]  /*6090*/  LDSM.16.M88.4 R148, [R235+0x9100] ;  /* 0x00910000eb94783b */ /* 0x000f6a0000000200 */
[----:B------:R-:W5:Y:S02]  /*60a0*/  LDSM.16.M88.4 R152, [R235+0x9900] ;  /* 0x00990000eb98783b */ /* 0x000f640000000200 */
[C---:B------:R-:W-:Y:S03]  /*60b0*/  HMMA.16816.F32 R48, R140.reuse, R158, R48 ;  /* 0x0000009e8c30723c */ /* 0x040fe60000001830 */
[----:B------:R-:W5:Y:S05]  /*60c0*/  LDSM.16.M88.4 R156, [R235+0xa100] ;  /* 0x00a10000eb9c783b */ /* 0x000f6a0000000200 */
[C---:B------:R-:W-:Y:S01]  /*60d0*/  HMMA.16816.F32 R52, R140.reuse, R160, R52 ;  /* 0x000000a08c34723c */ /* 0x040fe20000001834 */
[----:B--2---:R-:W-:Y:S05]  /*60e0*/  LDSM.16.M88.4 R180, [R238+0xe100] ;  /* 0x00e10000eeb4783b */ /* 0x004fea0000000200 */
[----:B-1----:R-:W-:Y:S02]  /*60f0*/  LDSM.16.M88.4 R188, [R217] ;  /* 0x00000000d9bc783b */ /* 0x002fe40000000200 */
[C---:B------:R-:W-:Y:S03]  /*6100*/  HMMA.16816.F32 R56, R140.reuse, R162, R56 ;  /* 0x000000a28c38723c */ /* 0x040fe60000001838 */
[----:B------:R-:W-:Y:S05]  /*6110*/  LDSM.16.M88.4 R160, [R235+0xb100] ;  /* 0x00b10000eba0783b */ /* 0x000fea0000000200 */
[C---:B------:R-:W-:Y:S01]  /*6120*/  HMMA.16816.F32 R60, R140.reuse, R164, R60 ;  /* 0x000000a48c3c723c */ /* 0x040fe2000000183c */
[----:B---3--:R-:W-:Y:S05]  /*6130*/  LDSM.16.M88.4 R192, [R216] ;  /* 0x00000000d8c0783b */ /* 0x008fea0000000200 */
[----:B----4-:R-:W-:Y:S02]  /*6140*/  LDSM.16.M88.4 R200, [R235+0xc100] ;  /* 0x00c10000ebc8783b */ /* 0x010fe40000000200 */
[----:B------:R-:W-:Y:S03]  /*6150*/  HMMA.16816.F32 R64, R140, R166, R64 ;  /* 0x000000a68c40723c */ /* 0x000fe60000001840 */
[----:B------:R-:W-:Y:S05]  /*6160*/  LDSM.16.M88.4 R164, [R224+0x800] ;  /* 0x00080000e0a4783b */ /* 0x000fea0000000200 */
[C---:B-----5:R-:W-:Y:S01]  /*6170*/  HMMA.16816.F32 R4, R168.reuse, R144, R4 ;  /* 0x00000090a804723c */ /* 0x060fe20000001804 */
[----:B------:R-:W-:Y:S05]  /*6180*/  LDSM.16.M88.4 R208, [R224+0x6800] ;  /* 0x00680000e0d0783b */ /* 0x000fea0000000200 */
[----:B------:R-:W-:Y:S02]  /*6190*/  LDSM.16.M88.4 R212, [R224+0x7000] ;  /* 0x00700000e0d4783b */ /* 0x000fe40000000200 */
[C---:B------:R-:W-:Y:S03]  /*61a0*/  HMMA.16816.F32 R8, R168.reuse, R146, R8 ;  /* 0x00000092a808723c */ /* 0x040fe60000001808 */
[----:B------:R-:W1:Y:S05]  /*61b0*/  LDSM.16.M88.4 R144, [R235+0xa900] ;  /* 0x00a90000eb90783b */ /* 0x000e6a0000000200 */
        /* <DEDUP_REMOVED lines=18> */
[C---:B--2---:R-:W-:Y:S08]  /*62e0*/  HMMA.16816.F32 R60, R168.reuse, R132, R60 ;  /* 0x00000084a83c723c */ /* 0x044ff0000000183c */
[----:B------:R-:W-:Y:S01]  /*62f0*/  HMMA.16816.F32 R64, R168, R134, R64 ;  /* 0x00000086a840723c */ /* 0x000fe20000001840 */
[----:B------:R-:W1:Y:S07]  /*6300*/  LDSM.16.M88.4 R132, [R224+0x1800] ;  /* 0x00180000e084783b */ /* 0x000e6e0000000200 */
[C---:B---3--:R-:W-:Y:S08]  /*6310*/  HMMA.16816.F32 R4, R172.reuse, R148, R4 ;  /* 0x00000094ac04723c */ /* 0x048ff00000001804 */
[C---:B------:R-:W-:Y:S01]  /*6320*/  HMMA.16816.F32 R8, R172.reuse, R150, R8 ;  /* 0x00000096ac08723c */ /* 0x040fe20000001808 */
[----:B------:R-:W2:Y:S07]  /*6330*/  LDSM.16.M88.4 R148, [R224+0x2800] ;  /* 0x00280000e094783b */ /* 0x000eae0000000200 */
[C---:B------:R-:W-:Y:S08]  /*6340*/  HMMA.16816.F32 R12, R172.reuse, R164, R12 ;  /* 0x000000a4ac0c723c */ /* 0x040ff0000000180c */
        /* <DEDUP_REMOVED lines=8> */
[C---:B------:R-:W-:Y:S08]  /*63d0*/  HMMA.16816.F32 R36, R172.reuse, R144, R36 ;  /* 0x00000090ac24723c */ /* 0x040ff00000001824 */
[C---:B------:R-:W-:Y:S01]  /*63e0*/  HMMA.16816.F32 R40, R172.reuse, R146, R40 ;  /* 0x00000092ac28723c */ /* 0x040fe20000001828 */
[----:B------:R-:W5:Y:S07]  /*63f0*/  LDSM.16.M88.4 R144, [R238+0xd900] ;  /* 0x00d90000ee90783b */ /* 0x000f6e0000000200 */
[C---:B--2---:R-:W-:Y:S08]  /*6400*/  HMMA.16816.F32 R44, R172.reuse, R148, R44 ;  /* 0x00000094ac2c723c */ /* 0x044ff0000000182c */
[C---:B------:R-:W-:Y:S01]  /*6410*/  HMMA.16816.F32 R48, R172.reuse, R150, R48 ;  /* 0x00000096ac30723c */ /* 0x040fe20000001830 */
[----:B------:R-:W2:Y:S07]  /*6420*/  LDSM.16.M88.4 R148, [R238+0xe900] ;  /* 0x00e90000ee94783b */ /* 0x000eae0000000200 */
[C---:B------:R-:W-:Y:S08]  /*6430*/  HMMA.16816.F32 R52, R172.reuse, R156, R52 ;  /* 0x0000009cac34723c */ /* 0x040ff00000001834 */
[C---:B------:R-:W-:Y:S01]  /*6440*/  HMMA.16816.F32 R56, R172.reuse, R158, R56 ;  /* 0x0000009eac38723c */ /* 0x040fe20000001838 */
[----:B------:R-:W-:Y:S07]  /*6450*/  LDSM.16.M88.4 R156, [R222] ;  /* 0x00000000de9c783b */ /* 0x000fee0000000200 */
[C---:B------:R-:W-:Y:S08]  /*6460*/  HMMA.16816.F32 R60, R172.reuse, R160, R60 ;  /* 0x000000a0ac3c723c */ /* 0x040ff0000000183c */
[----:B------:R-:W-:Y:S01]  /*6470*/  HMMA.16816.F32 R64, R172, R162, R64 ;  /* 0x000000a2ac40723c */ /* 0x000fe20000001840 */
[----:B------:R-:W-:Y:S07]  /*6480*/  LDSM.16.M88.4 R160, [R221] ;  /* 0x00000000dda0783b */ /* 0x000fee0000000200 */
[C---:B---3--:R-:W-:Y:S08]  /*6490*/  HMMA.16816.F32 R4, R176.reuse, R164, R4 ;  /* 0x000000a4b004723c */ /* 0x048ff00000001804 */
[C---:B------:R-:W-:Y:S01]  /*64a0*/  HMMA.16816.F32 R8, R176.reuse, R166, R8 ;  /* 0x000000a6b008723c */ /* 0x040fe20000001808 */
[----:B------:R-:W-:Y:S07]  /*64b0*/  LDSM.16.M88.4 R164, [R220] ;  /* 0x00000000dca4783b */ /* 0x000fee0000000200 */
[C---:B----4-:R-:W-:Y:S08]  /*64c0*/  HMMA.16816.F32 R12, R176.reuse, R152, R12 ;  /* 0x00000098b00c723c */ /* 0x050ff0000000180c */
[C---:B------:R-:W-:Y:S01]  /*64d0*/  HMMA.16816.F32 R16, R176.reuse, R154, R16 ;  /* 0x0000009ab010723c */ /* 0x040fe20000001810 */
[----:B------:R-:W-:Y:S07]  /*64e0*/  LDSM.16.M88.4 R152, [R223] ;  /* 0x00000000df98783b */ /* 0x000fee0000000200 */
[C---:B-1----:R-:W-:Y:S08]  /*64f0*/  HMMA.16816.F32 R20, R176.reuse, R132, R20 ;  /* 0x00000084b014723c */ /* 0x042ff00000001814 */
[C---:B------:R-:W-:Y:S01]  /*6500*/  HMMA.16816.F32 R24, R176.reuse, R134, R24 ;  /* 0x00000086b018723c */ /* 0x040fe20000001818 */
[----:B------:R-:W1:Y:S07]  /*6510*/  LDSM.16.M88.4 R132, [R238+0xf100] ;  /* 0x00f10000ee84783b */ /* 0x000e6e0000000200 */
[C---:B-----5:R-:W-:Y:S08]  /*6520*/  HMMA.16816.F32 R28, R176.reuse, R144, R28 ;  /* 0x00000090b01c723c */ /* 0x060ff0000000181c */
[C---:B------:R-:W-:Y:S01]  /*6530*/  HMMA.16816.F32 R32, R176.reuse, R146, R32 ;  /* 0x00000092b020723c */ /* 0x040fe20000001820 */
[----:B------:R-:W3:Y:S07]  /*6540*/  LDSM.16.M88.4 R144, [R238+0xf900] ;  /* 0x00f90000ee90783b */ /* 0x000eee0000000200 */
[C---:B------:R-:W-:Y:S08]  /*6550*/  HMMA.16816.F32 R36, R176.reuse, R180, R36 ;  /* 0x000000b4b024723c */ /* 0x040ff00000001824 */
[C---:B------:R-:W-:Y:S01]  /*6560*/  HMMA.16816.F32 R40, R176.reuse, R182, R40 ;  /* 0x000000b6b028723c */ /* 0x040fe20000001828 */
[----:B------:R-:W-:Y:S07]  /*6570*/  LDSM.16.M88.4 R180, [R218] ;  /* 0x00000000dab4783b */ /* 0x000fee0000000200 */
[C---:B--2---:R-:W-:Y:S08]  /*6580*/  HMMA.16816.F32 R44, R176.reuse, R148, R44 ;  /* 0x00000094b02c723c */ /* 0x044ff0000000182c */
[C---:B------:R-:W-:Y:S01]  /*6590*/  HMMA.16816.F32 R48, R176.reuse, R150, R48 ;  /* 0x00000096b030723c */ /* 0x040fe20000001830 */
[----:B------:R-:W2:Y:S07]  /*65a0*/  LDSM.16.M88.4 R148, [R219] ;  /* 0x00000000db94783b */ /* 0x000eae0000000200 */
[C---:B-1----:R-:W-:Y:S08]  /*65b0*/  HMMA.16816.F32 R52, R176.reuse, R132, R52 ;  /* 0x00000084b034723c */ /* 0x042ff00000001834 */
[C---:B------:R-:W-:Y:S01]  /*65c0*/  HMMA.16816.F32 R56, R176.reuse, R134, R56 ;  /* 0x00000086b038723c */ /* 0x040fe20000001838 */
[----:B------:R-:W1:Y:S07]  /*65d0*/  LDSM.16.M88.4 R132, [R235+0xc900] ;  /* 0x00c90000eb84783b */ /* 0x000e6e0000000200 */
[C---:B---3--:R-:W-:Y:S08]  /*65e0*/  HMMA.16816.F32 R60, R176.reuse, R144, R60 ;  /* 0x00000090b03c723c */ /* 0x048ff0000000183c */
[----:B------:R-:W-:Y:S01]  /*65f0*/  HMMA.16816.F32 R64, R176, R146, R64 ;  /* 0x00000092b040723c */ /* 0x000fe20000001840 */
        /* <DEDUP_REMOVED lines=33> */
[----:B------:R-:W3:Y:S01]  /*6810*/  LDSM.16.M88.4 R144, [R224+0x7800] ;  /* 0x00780000e090783b */ /* 0x000ee20000000200 */
[----:B------:R-:W-:Y:S04]  /*6820*/  DEPBAR.LE SB0, 0x0 ;  /* 0x000080000000791a */ /* 0x000fe80000000000 */
[----:B------:R-:W-:Y:S02]  /*6830*/  BAR.SYNC.DEFER_BLOCKING 0x0 ;  /* 0x0000000000007b1d */ /* 0x000fe40000010000 */
        /* <DEDUP_REMOVED lines=24> */
[C---:B---3--:R-:W-:Y:S08]  /*69c0*/  HMMA.16816.F32 R60, R204.reuse, R144, R60 ;  /* 0x00000090cc3c723c */ /* 0x048ff0000000183c */
[----:B------:R-:W-:Y:S01]  /*69d0*/  HMMA.16816.F32 R64, R204, R146, R64 ;  /* 0x00000092cc40723c */ /* 0x000fe20000001840 */
[----:B------:R-:W-:-:S07]  /*69e0*/  @P1 BRA `(.L_x_2194) ;  /* 0xffffecc000001947 */ /* 0x000fce000383ffff */
.L_x_2193:
        /* <DEDUP_REMOVED lines=566> */
.L_x_2191:
        /* <DEDUP_REMOVED lines=91> */
.L_x_2189:
        /* <DEDUP_REMOVED lines=133> */
.L_x_2196:
        /* <DEDUP_REMOVED lines=138> */
.L_x_2198:
[----:B------:R-:W-:Y:S05]  /*a3f0*/  BSYNC B0 ;  /* 0x0000000000007941 */ /* 0x000fea0003800000 */
.L_x_2197:
        /* <DEDUP_REMOVED lines=15> */
.L_x_2200:
[----:B------:R-:W-:Y:S05]  /*a4f0*/  BSYNC B0 ;  /* 0x0000000000007941 */ /* 0x000fea0003800000 */
.L_x_2199:
        /* <DEDUP_REMOVED lines=15> */
.L_x_2202:
[----:B------:R-:W-:Y:S05]  /*a5f0*/  BSYNC B0 ;  /* 0x0000000000007941 */ /* 0x000fea0003800000 */
.L_x_2201:
        /* <DEDUP_REMOVED lines=16> */
.L_x_2195:
        /* <DEDUP_REMOVED lines=31> */
.L_x_2203:
        /* <DEDUP_REMOVED lines=43> */
.L_x_2205:
[----:B------:R-:W-:Y:S05]  /*aba0*/  BSYNC B0 ;  /* 0x0000000000007941 */ /* 0x000fea0003800000 */
.L_x_2204:
        /* <DEDUP_REMOVED lines=63> */
.L_x_2207:
[----:B------:R-:W-:Y:S05]  /*afa0*/  BSYNC B0 ;  /* 0x0000000000007941 */ /* 0x000fea0003800000 */
.L_x_2206:
        /* <DEDUP_REMOVED lines=15> */
.L_x_2209:
[----:B------:R-:W-:Y:S05]  /*b0a0*/  BSYNC B0 ;  /* 0x0000000000007941 */ /* 0x000fea0003800000 */
.L_x_2208:
        /* <DEDUP_REMOVED lines=15> */
.L_x_2211:
[----:B------:R-:W-:Y:S05]  /*b1a0*/  BSYNC B0 ;  /* 0x0000000000007941 */ /* 0x000fea0003800000 */
.L_x_2210:
        /* <DEDUP_REMOVED lines=16> */
.L_x_2212:
        /* <DEDUP_REMOVED lines=13> */
.L_x_4359:


//--------------------- .text._ZN7cutlass13device_kernelIN5flash19enable_sm80_to_sm89INS1_16FlashAttnFwdSm80INS1_25CollectiveMainloopFwdSm80ILi8ELi1ELb1EN4cute5tupleIJNS5_1CILi128EEES8_S8_EEELi128ENS_6half_tEfNS_4arch4Sm80ELb0ELb0ELb0ELb1ELb1ELb1ELb1ELb0EEENS1_21CollectiveEpilogueFwdIS9_NS6_IJNS7_ILi1EEESF_SF_EEESA_SC_Li256ELb1ELb1ELb0ELb0EEENS1_19SingleTileSchedulerILb1ELb0ELb1ELi128EEEEEEEEEvNT_6ParamsE --------------------------
	.section	.text._ZN7cutlass13device_kernelIN5flash19enable_sm80_to_sm89INS1_16FlashAttnFwdSm80INS1_25CollectiveMainloopFwdSm80ILi8ELi1ELb1EN4cute5tupleIJNS5_1CILi128EEES8_S8_EEELi128ENS_6half_tEfNS_4arch4Sm80ELb0ELb0ELb0ELb1ELb1ELb1ELb1ELb0EEENS1_21CollectiveEpilogueFwdIS9_NS6_IJNS7_ILi1EEESF_SF_EEESA_SC_Li256ELb1ELb1ELb0ELb0EEENS1_19SingleTileSchedulerILb1ELb0ELb1ELi128EEEEEEEEEvNT_6ParamsE,"ax",@progbits
	.sectioninfo	@"SHI_REGISTERS=253"
	.align	128
.text._ZN7cutlass13device_kernelIN5flash19enable_sm80_to_sm89INS1_16FlashAttnFwdSm80INS1_25CollectiveMainloopFwdSm80ILi8ELi1ELb1EN4cute5tupleIJNS5_1CILi128EEES8_S8_EEELi128ENS_6half_tEfNS_4arch4Sm80ELb0ELb0ELb0ELb1ELb1ELb1ELb1ELb0EEENS1_21CollectiveEpilogueFwdIS9_NS6_IJNS7_ILi1EEESF_SF_EEESA_SC_Li256ELb1ELb1ELb0ELb0EEENS1_19SingleTileSchedulerILb1ELb0ELb1ELi128EEEEEEEEEvNT_6ParamsE:
        .type           _ZN7cutlass13device_kernelIN5flash19enable_sm80_to_sm89INS1_16FlashAttnFwdSm80INS1_25CollectiveMainloopFwdSm80ILi8ELi1ELb1EN4cute5tupleIJNS5_1CILi128EEES8_S8_EEELi128ENS_6half_tEfNS_4arch4Sm80ELb0ELb0ELb0ELb1ELb1ELb1ELb1ELb0EEENS1_21CollectiveEpilogueFwdIS9_NS6_IJNS7_ILi1EEESF_SF_EEESA_SC_Li256ELb1ELb1ELb0ELb0EEENS1_19SingleTileSchedulerILb1ELb0ELb1ELi128EEEEEEEEEvNT_6ParamsE,@function
        .size           _ZN7cutlass13device_kernelIN5flash19enable_sm80_to_sm89INS1_16FlashAttnFwdSm80INS1_25CollectiveMainloopFwdSm80ILi8ELi1ELb1EN4cute5tupleIJNS5_1CILi128EEES8_S8_EEELi128ENS_6half_tEfNS_4arch4Sm80ELb0ELb0ELb0ELb1ELb1ELb1ELb1ELb0EEENS1_21CollectiveEpilogueFwdIS9_NS6_IJNS7_ILi1EEESF_SF_EEESA_SC_Li256ELb1ELb1ELb0ELb0EEENS1_19SingleTileSchedulerILb1ELb0ELb1ELi128EEEEEEEEEvNT_6ParamsE,(.L_x_4360 - _ZN7cutlass13device_kernelIN5flash19enable_sm80_to_sm89INS1_16FlashAttnFwdSm80INS1_25CollectiveMainloopFwdSm80ILi8ELi1ELb1EN4cute5tupleIJNS5_1CILi128EEES8_S8_EEELi128ENS_6half_tEfNS_4arch4Sm80ELb0ELb0ELb0ELb1ELb1ELb1ELb1ELb0EEENS1_21CollectiveEpilogueFwdIS9_NS6_IJNS7_ILi1EEESF_SF_EEESA_SC_Li256ELb1ELb1ELb0ELb0EEENS1_19SingleTileSchedulerILb1ELb0ELb1ELi128EEEEEEEEEvNT_6ParamsE)
        .other          _ZN7cutlass13device_kernelIN5flash19enable_sm80_to_sm89INS1_16FlashAttnFwdSm80INS1_25CollectiveMainloopFwdSm80ILi8ELi1ELb1EN4cute5tupleIJNS5_1CILi128EEES8_S8_EEELi128ENS_6half_tEfNS_4arch4Sm80ELb0ELb0ELb0ELb1ELb1ELb1ELb1ELb0EEENS1_21CollectiveEpilogueFwdIS9_NS6_IJNS7_ILi1EEESF_SF_EEESA_SC_Li256ELb1ELb1ELb0ELb0EEENS1_19SingleTileSchedulerILb1ELb0ELb1ELi128EEEEEEEEEvNT_6ParamsE,@"STO_CUDA_ENTRY STV_DEFAULT"
_ZN7cutlass13device_kernelIN5flash19enable_sm80_to_sm89INS1_16FlashAttnFwdSm80INS1_25CollectiveMainloopFwdSm80ILi8ELi1ELb1EN4cute5tupleIJNS5_1CILi128EEES8_S8_EEELi128ENS_6half_tEfNS_4arch4Sm80ELb0ELb0ELb0ELb1ELb1ELb1ELb1ELb0EEENS1_21CollectiveEpilogueFwdIS9_NS6_IJNS7_ILi1EEESF_SF_EEESA_SC_Li256ELb1ELb1ELb0ELb0EEENS1_19SingleTileSchedulerILb1ELb0ELb1ELi128EEEEEEEEEvNT_6ParamsE:
        /* <DEDUP_REMOVED lines=20> */
.L_x_2214:
        /* <DEDUP_REMOVED lines=13> */
.L_x_2216:
[----:B------:R-:W-:Y:S02]  /*0210*/  ULDC UR6, c[0x0][0x54c] ;  /* 0x0001530000067ab9 */ /* 0x000fe40000000800 */
.L_x_2215:
[----:B------:R-:W-:Y:S02]  /*0220*/  ULDC UR4, c[0x0][0x548] ;  /* 0x0001520000047ab9 */ /* 0x000fe40000000800 */
[----:B------:R-:W-:-:S02]  /*0230*/  USHF.L.U32 UR5, UR12, 0x7, URZ ;  /* 0x000000070c057899 */ /* 0x000fc4000800063f */
[----:B------:R-:W-:-:S04]  /*0240*/  UIMAD UR4, UR6, UR4, URZ ;  /* 0x00000004060472a4 */ /* 0x000fc8000f8e023f */
[----:B------:R-:W-:-:S04]  /*0250*/  UISETP.GE.AND UP0, UPT, UR5, UR4, UPT ;  /* 0x000000040500728c */ /* 0x000fc8000bf06270 */
[----:B------:R-:W-:Y:S01]  /*0260*/  USEL UR19, UR19, 0xffffffff, !UP0 ;  /* 0xffffffff13137887 */ /* 0x000fe2000c000000 */
[----:B------:R-:W-:Y:S05]  /*0270*/  BRA `(.L_x_2217) ;  /* 0x000001b000007947 */ /* 0x000fea0003800000 */
.L_x_2213:
        /* <DEDUP_REMOVED lines=8> */
.L_x_2218:
        /* <DEDUP_REMOVED lines=13> */
.L_x_2220:
[----:B------:R-:W-:Y:S02]  /*03d0*/  ULDC UR6, c[0x0][0x54c] ;  /* 0x0001530000067ab9 */ /* 0x000fe40000000800 */
.L_x_2219:
[----:B------:R-:W-:Y:S02]  /*03e0*/  ULDC UR4, c[0x0][0x548] ;  /* 0x0001520000047ab9 */ /* 0x000fe40000000800 */
[----:B------:R-:W-:-:S02]  /*03f0*/  USHF.L.U32 UR5, UR12, 0x7, URZ ;  /* 0x000000070c057899 */ /* 0x000fc4000800063f */
[----:B------:R-:W-:-:S04]  /*0400*/  UIMAD UR4, UR6, UR4, URZ ;  /* 0x00000004060472a4 */ /* 0x000fc8000f8e023f */
[----:B------:R-:W-:-:S04]  /*0410*/  UISETP.GE.AND UP0, UPT, UR5, UR4, UPT ;  /* 0x000000040500728c */ /* 0x000fc8000bf06270 */
[----:B------:R-:W-:-:S06]  /*0420*/  USEL UR19, UR19, 0xffffffff, !UP0 ;  /* 0xffffffff13137887 */ /* 0x000fcc000c000000 */
.L_x_2217:
        /* <DEDUP_REMOVED lines=64> */
.L_x_2221:
        /* <DEDUP_REMOVED lines=10> */
.L_x_2222:
[----:B------:R-:W-:Y:S05]  /*08d0*/  @!P4 BRA `(.L_x_2223) ;  /* 0x000000500000c947 */ /* 0x000fea0003800000 */
[----:B-1----:R1:W2:Y:S04]  /*08e0*/  LDG.E R0, [R8.64] ;  /* 0x0000001408007981 */ /* 0x0022a8000c1e1900 */
[----:B-1--4-:R-:W4:Y:S01]  /*08f0*/  LDG.E R8, [R8.64+0x4] ;  /* 0x0000041408087981 */ /* 0x012f22000c1e1900 */
[----:B--2---:R-:W1:Y:S08]  /*0900*/  R2UR UR17, R0 ;  /* 0x00000000001173c2 */ /* 0x004e7000000e0000 */
[----:B----4-:R-:W1:Y:S02]  /*0910*/  R2UR UR4, R8 ;  /* 0x00000000080473c2 */ /* 0x010e6400000e0000 */
[----:B-1----:R-:W-:-:S06]  /*0920*/  UIADD3 UR17, -UR17, UR4, URZ ;  /* 0x0000000411117290 */ /* 0x002fcc000fffe13f */
.L_x_2223:
        /* <DEDUP_REMOVED lines=185> */
[----:B------:R-:W-:Y:S01]  /*14c0*/  IMAD.MOV.U32 R74, RZ, RZ, c[0x0][0x27c] ;  /* 0x00009f00ff4a7624 */ /* 0x000fe200078e00ff */
[----:B------:R-:W-:Y:S01]  /*14d0*/  LOP3.LUT R110, R110, R115, RZ, 0x3c, !PT ;  /* 0x000000736e6e7212 */ /* 0x000fe200078e3cff */
[----:B------:R-:W-:Y:S01]  /*14e0*/  IMAD.MOV.U32 R14, RZ, RZ, R22 ;  /* 0x000000ffff0e7224 */ /* 0x000fe200078e0016 */
[C---:B------:R-:W-:Y:S01]  /*14f0*/  SHF.L.U64.HI R90, R158.reuse, R92, c[0x0][0x284] ;  /* 0x0000a1009e5a7619 */ /* 0x040fe2000001025c */
[----:B------:R-:W-:Y:S01]  /*1500*/  IMAD.U32 R152, RZ, RZ, UR13 ;  /* 0x0000000dff987e24 */ /* 0x000fe2000f8e00ff */
[C---:B------:R-:W-:Y:S01]  /*1510*/  SHF.L.U64.HI R100, R158.reuse, R102, c[0x0][0x284] ;  /* 0x0000a1009e647619 */ /* 0x040fe20000010266 */
[----:B------:R-:W-:Y:S01]  /*1520*/  IMAD.U32 R144, RZ, RZ, UR13 ;  /* 0x0000000dff907e24 */ /* 0x000fe2000f8e00ff */
[----:B------:R-:W-:Y:S01]  /*1530*/  SHF.L.U64.HI R104, R158, R106, c[0x0][0x284] ;  /* 0x0000a1009e687619 */ /* 0x000fe2000001026a */
[----:B------:R-:W-:Y:S01]  /*1540*/  IMAD.MOV.U32 R156, RZ, RZ, c[0x0][0x290] ;  /* 0x0000a400ff9c7624 */ /* 0x000fe200078e00ff */
[-C--:B------:R-:W-:Y:S01]  /*1550*/  IADD3 R113, R113, R2.reuse, R134 ;  /* 0x0000000271717210 */ /* 0x080fe20007ffe086 */
[----:B------:R-:W-:Y:S01]  /*1560*/  IMAD.MOV.U32 R87, RZ, RZ, c[0x0][0x2b8] ;  /* 0x0000ae00ff577624 */ /* 0x000fe200078e00ff */
[-C--:B------:R-:W-:Y:S01]  /*1570*/  IADD3 R112, R112, R2.reuse, R124 ;  /* 0x0000000270707210 */ /* 0x080fe20007ffe07c */
[----:B------:R-:W-:Y:S01]  /*1580*/  IMAD.SHL.U32 R97, R96, 0x40, RZ ;  /* 0x0000004060617824 */ /* 0x000fe200078e00ff */
[-C--:B------:R-:W-:Y:S01]  /*1590*/  IADD3 R111, R111, R2.reuse, R120 ;  /* 0x000000026f6f7210 */ /* 0x080fe20007ffe078 */
[----:B------:R-:W-:Y:S01]  /*15a0*/  IMAD.SHL.U32 R91, R158, 0x40, RZ ;  /* 0x000000409e5b7824 */ /* 0x000fe200078e00ff */
[----:B------:R-:W-:Y:S01]  /*15b0*/  IADD3 R110, R110, R2, R116 ;  /* 0x000000026e6e7210 */ /* 0x000fe20007ffe074 */
[----:B------:R-:W-:Y:S01]  /*15c0*/  IMAD.SHL.U32 R101, R158, 0x80, RZ ;  /* 0x000000809e657824 */ /* 0x000fe200078e00ff */
[----:B------:R-:W-:Y:S01]  /*15d0*/  SHF.L.U64.HI R102, R156, R102, c[0x0][0x294] ;  /* 0x0000a5009c667619 */ /* 0x000fe20000010266 */
[----:B------:R-:W-:Y:S01]  /*15e0*/  IMAD.SHL.U32 R105, R158, 0x20, RZ ;  /* 0x000000209e697824 */ /* 0x000fe200078e00ff */
[----:B------:R-:W-:Y:S01]  /*15f0*/  SHF.L.U64.HI R106, R156, R106, c[0x0][0x294] ;  /* 0x0000a5009c6a7619 */ /* 0x000fe2000001026a */
[----:B------:R-:W-:Y:S01]  /*1600*/  IMAD.WIDE.U32 R146, R146, c[0x0][0x268], R20 ;  /* 0x00009a0092927a25 */ /* 0x000fe200078e0014 */
[----:B------:R-:W-:-:S02]  /*1610*/  LOP3.LUT R129, R129, 0xfffffff8, RZ, 0xc0, !PT ;  /* 0xfffffff881817812 */ /* 0x000fc400078ec0ff */
[----:B------:R-:W-:Y:S01]  /*1620*/  LOP3.LUT R127, R127, 0xfffffff8, RZ, 0xc0, !PT ;  /* 0xfffffff87f7f7812 */ /* 0x000fe200078ec0ff */
[----:B------:R-:W-:Y:S01]  /*1630*/  IMAD.WIDE.U32 R152, R152, c[0x0][0x280], R18 ;  /* 0x0000a00098987a25 */ /* 0x000fe200078e0012 */
[----:B------:R-:W-:Y:S02]  /*1640*/  P2R R139, PR, RZ, 0x20 ;  /* 0x00000020ff8b7803 */ /* 0x000fe40000000000 */
[----:B------:R-:W-:Y:S01]  /*1650*/  P2R R140, PR, RZ, 0x40 ;  /* 0x00000040ff8c7803 */ /* 0x000fe20000000000 */
[----:B------:R-:W-:Y:S01]  /*1660*/  IMAD.WIDE.U32 R144, R144, c[0x0][0x280], R14 ;  /* 0x0000a00090907a25 */ /* 0x000fe200078e000e */
[----:B------:R-:W-:Y:S01]  /*1670*/  IADD3 R86, R86, UR17, RZ ;  /* 0x0000001156567c10 */ /* 0x000fe2000fffe0ff */
[----:B------:R-:W-:Y:S01]  /*1680*/  ULDC UR17, c[0x0][0x1d4] ;  /* 0x0000750000117ab9 */ /* 0x000fe20000000800 */
[----:B------:R-:W-:Y:S01]  /*1690*/  SHF.R.S32.HI R109, RZ, 0x1f, R129 ;  /* 0x0000001fff6d7819 */ /* 0x000fe20000011481 */
[----:B------:R-:W-:Y:S01]  /*16a0*/  IMAD.WIDE.U32 R158, R158, 0x60, RZ ;  /* 0x000000609e9e7825 */ /* 0x000fe200078e00ff */
[----:B------:R-:W-:-:S02]  /*16b0*/  IADD3 R85, R153, UR23, RZ ;  /* 0x0000001799557c10 */ /* 0x000fc4000fffe0ff */
[----:B------:R-:W-:Y:S01]  /*16c0*/  IADD3 R81, R145, UR23, RZ ;  /* 0x0000001791517c10 */ /* 0x000fe2000fffe0ff */
[C---:B------:R-:W-:Y:S01]  /*16d0*/  IMAD.SHL.U32 R93, R156.reuse, 0x40, RZ ;  /* 0x000000409c5d7824 */ /* 0x040fe200078e00ff */
[----:B------:R-:W-:Y:S01]  /*16e0*/  IADD3 R84, R151, UR28, RZ ;  /* 0x0000001c97547c10 */ /* 0x000fe2000fffe0ff */
[C---:B------:R-:W-:Y:S01]  /*16f0*/  IMAD.SHL.U32 R103, R156.reuse, 0x80, RZ ;  /* 0x000000809c677824 */ /* 0x040fe200078e00ff */
[----:B------:R-:W-:Y:S01]  /*1700*/  IADD3 R80, R143, UR28, RZ ;  /* 0x0000001c8f507c10 */ /* 0x000fe2000fffe0ff */
[----:B------:R-:W-:Y:S01]  /*1710*/  IMAD.SHL.U32 R107, R156, 0x20, RZ ;  /* 0x000000209c6b7824 */ /* 0x000fe200078e00ff */
[----:B------:R-:W-:Y:S01]  /*1720*/  SHF.R.S32.HI R108, RZ, 0x1f, R127 ;  /* 0x0000001fff6c7819 */ /* 0x000fe2000001147f */
[----:B------:R-:W-:Y:S02]  /*1730*/  IMAD.U32 R131, RZ, RZ, UR22 ;  /* 0x00000016ff837e24 */ /* 0x000fe4000f8e00ff */
[----:B------:R-:W-:Y:S02]  /*1740*/  IMAD R130, R130, 0x20, R137 ;  /* 0x0000002082827824 */ /* 0x000fe400078e0289 */
[----:B------:R-:W-:-:S02]  /*1750*/  IMAD.SHL.U32 R113, R113, 0x2, RZ ;  /* 0x0000000271717824 */ /* 0x000fc400078e00ff */
[----:B------:R-:W-:Y:S02]  /*1760*/  IMAD.SHL.U32 R112, R112, 0x2, RZ ;  /* 0x0000000270707824 */ /* 0x000fe400078e00ff */
[----:B------:R-:W-:Y:S02]  /*1770*/  IMAD.SHL.U32 R111, R111, 0x2, RZ ;  /* 0x000000026f6f7824 */ /* 0x000fe400078e00ff */
[----:B------:R-:W-:Y:S01]  /*1780*/  IMAD.SHL.U32 R110, R110, 0x2, RZ ;  /* 0x000000026e6e7824 */ /* 0x000fe200078e00ff */
[----:B--2---:R1:W2:Y:S01]  /*1790*/  @P4 R2UR UR26, R0 ;  /* 0x00000000001a43c2 */ /* 0x0042a200000e0000 */
[----:B------:R-:W-:Y:S01]  /*17a0*/  @P3 LEA R4, P4, R6, c[0x0][0x220], 0x1 ;  /* 0x0000880006043a11 */ /* 0x000fe200078808ff */
[----:B-1----:R-:W-:Y:S01]  /*17b0*/  IMAD R0, R88, UR22, RZ ;  /* 0x0000001658007c24 */ /* 0x002fe2000f8e02ff */
[----:B--2---:R-:W-:Y:S02]  /*17c0*/  @UP0 USHF.R.S32.HI UR39, URZ, 0x1f, UR26 ;  /* 0x0000001f3f270899 */ /* 0x004fe4000801141a */
[----:B------:R-:W-:Y:S01]  /*17d0*/  @UP0 UMOV UR38, UR26 ;  /* 0x0000001a00260c82 */ /* 0x000fe20008000000 */
[----:B------:R-:W-:Y:S01]  /*17e0*/  IMAD R0, R89, UR29, R0 ;  /* 0x0000001d59007c24 */ /* 0x000fe2000f8e0200 */
[----:B------:R-:W-:-:S02]  /*17f0*/  UIMAD UR29, UR10, UR4, URZ ;  /* 0x000000040a1d72a4 */ /* 0x000fc4000f8e023f */
[----:B------:R-:W-:Y:S01]  /*1800*/  @!UP0 UMOV UR38, UR19 ;  /* 0x0000001300268c82 */ /* 0x000fe20008000000 */
[----:B------:R-:W-:Y:S01]  /*1810*/  IMAD.IADD R7, R7, 0x1, R0 ;  /* 0x0000000107077824 */ /* 0x000fe200078e0200 */
[----:B------:R-:W-:Y:S01]  /*1820*/  UIMAD UR29, UR11, UR5, UR29 ;  /* 0x000000050b1d72a4 */ /* 0x000fe2000f8e021d */
[----:B------:R-:W-:Y:S01]  /*1830*/  IMAD.MOV.U32 R0, RZ, RZ, c[0x0][0x23c] ;  /* 0x00008f00ff007624 */ /* 0x000fe200078e00ff */
[----:B------:R-:W-:Y:S02]  /*1840*/  @!UP0 UMOV UR39, UR24 ;  /* 0x0000001800278c82 */ /* 0x000fe40008000000 */
[----:B------:R-:W-:Y:S01]  /*1850*/  @P3 LEA.HI.X R5, R6, c[0x0][0x224], R7, 0x1, P4 ;  /* 0x0000890006053a11 */ /* 0x000fe200020f0c07 */
[----:B------:R-:W-:Y:S01]  /*1860*/  IMAD.SHL.U32 R98, R0, 0x40, RZ ;  /* 0x0000004000627824 */ /* 0x000fe200078e00ff */
[----:B------:R-:W-:Y:S02]  /*1870*/  ULDC.64 UR4, c[0x0][0x210] ;  /* 0x0000840000047ab9 */ /* 0x000fe40000000a00 */
[----:B------:R-:W-:Y:S01]  /*1880*/  UIMAD UR32, UR10, UR4, URZ ;  /* 0x000000040a2072a4 */ /* 0x000fe2000f8e023f */
[----:B------:R-:W-:Y:S01]  /*1890*/  @!PT LDS RZ, [RZ] ;  /* 0x00000000fffff984 */ /* 0x000fe20000000800 */
[----:B------:R-:W-:Y:S01]  /*18a0*/  @!PT LDS RZ, [RZ] ;  /* 0x00000000fffff984 */ /* 0x000fe20000000800 */
[----:B------:R-:W-:Y:S01]  /*18b0*/  @!PT LDS RZ, [RZ] ;  /* 0x00000000fffff984 */ /* 0x000fe20000000800 */
[----:B------:R1:W-:Y:S01]  /*18c0*/  @P3 LDGSTS.E.BYPASS.LTC128B.128 [R132+0x8100], [R4.64], !P6 ;  /* 0x0810000004843fae */ /* 0x0003e2000f101d54 */
[----:B------:R-:W-:-:S02]  /*18d0*/  UIMAD.WIDE.U32 UR34, UR11, UR4, URZ ;  /* 0x000000040b2272a5 */ /* 0x000fc4000f8e003f */
[----:B------:R-:W-:Y:S01]  /*18e0*/  UIMAD UR32, UR11, UR5, UR32 ;  /* 0x000000050b2072a4 */ /* 0x000fe2000f8e0220 */
[----:B------:R1:W-:Y:S01]  /*18f0*/  @P3 LDGSTS.E.BYPASS.LTC128B.128 [R132+0xc100], [R4.64+0x80], !P5 ;  /* 0x0c10008004843fae */ /* 0x0003e2000e901d54 */
[----:B------:R-:W-:Y:S02]  /*1900*/  ULDC UR24, c[0x0][0x27c] ;  /* 0x00009f0000187ab9 */ /* 0x000fe40000000800 */
[----:B------:R-:W-:Y:S02]  /*1910*/  ULDC.64 UR4, c[0x0][0x268] ;  /* 0x00009a0000047ab9 */ /* 0x000fe40000000a00 */
[----:B------:R-:W-:Y:S02]  /*1920*/  UIMAD UR4, UR25, UR4, URZ ;  /* 0x00000004190472a4 */ /* 0x000fe4000f8e023f */
[----:B------:R-:W-:Y:S02]  /*1930*/  USHF.L.U32 UR24, UR24, 0x1, URZ ;  /* 0x0000000118187899 */ /* 0x000fe4000800063f */
[----:B------:R-:W-:-:S02]  /*1940*/  UIMAD UR27, UR27, UR5, UR4 ;  /* 0x000000051b1b72a4 */ /* 0x000fc4000f8e0204 */
[----:B------:R-:W-:Y:S02]  /*1950*/  UMOV UR25, 0x60 ;  /* 0x0000006000197882 */ /* 0x000fe40000000000 */
[----:B------:R-:W-:Y:S02]  /*1960*/  ULDC.64 UR4, c[0x0][0x2b0] ;  /* 0x0000ac0000047ab9 */ /* 0x000fe40000000a00 */
[----:B------:R-:W-:Y:S01]  /*1970*/  UIMAD UR26, UR39, UR4, URZ ;  /* 0x00000004271a72a4 */ /* 0x000fe2000f8e023f */
[----:B------:R-:W-:Y:S01]  /*1980*/  IADD3 R82, R147, UR27, RZ ;  /* 0x0000001b93527c10 */ /* 0x000fe2000fffe0ff */
[----:B------:R-:W-:Y:S02]  /*1990*/  UIMAD.WIDE.U32 UR36, UR38, UR4, URZ ;  /* 0x00000004262472a5 */ /* 0x000fe4000f8e003f */
[----:B------:R-:W-:Y:S02]  /*19a0*/  UIMAD UR26, UR38, UR5, UR26 ;  /* 0x00000005261a72a4 */ /* 0x000fe4000f8e021a */
[----:B------:R-:W-:-:S02]  /*19b0*/  ULDC UR4, c[0x0][0x294] ;  /* 0x0000a50000047ab9 */ /* 0x000fc40000000800 */
        /* <DEDUP_REMOVED lines=37> */
[----:B------:R-:W-:Y:S02]  /*1c10*/  ISETP.GE.AND P0, PT, R74, 0x1, PT ;  /* 0x000000014a00780c */ /* 0x000fe40003f06270 */
[----:B------:R-:W-:Y:S01]  /*1c20*/  ISETP.GE.AND P5, PT, R10, c[0x0][0x1d4], PT ;  /* 0x000075000a007a0c */ /* 0x000fe20003fa6270 */
[----:B------:R-:W0:Y:S01]  /*1c30*/  LDGDEPBAR ;  /* 0x00000000000079af */ /* 0x000e220000000000 */
[----:B------:R-:W-:Y:S02]  /*1c40*/  P2R R0, PR, RZ, 0x1 ;  /* 0x00000001ff007803 */ /* 0x000fe40000000000 */
[----:B------:R-:W-:Y:S02]  /*1c50*/  P2R R0, PR, RZ, 0x2 ;  /* 0x00000002ff007803 */ /* 0x000fe40000000000 */
[----:B--2---:R-:W-:Y:S01]  /*1c60*/  IADD3 R9, R12, 0x20, RZ ;  /* 0x000000200c097810 */ /* 0x004fe20007ffe0ff */
[----:B-1----:R-:W-:Y:S06]  /*1c70*/  BAR.SYNC.DEFER_BLOCKING 0x0 ;  /* 0x0000000000007b1d */ /* 0x002fec0000010000 */
.L_x_2271:
        /* <DEDUP_REMOVED lines=76> */
.L_x_2229:
[----:B------:R-:W-:Y:S05]  /*2140*/  BSYNC B0 ;  /* 0x0000000000007941 */ /* 0x000fea0003800000 */
.L_x_2228:
        /* <DEDUP_REMOVED lines=39> */
.L_x_2231:
[----:B------:R-:W-:Y:S05]  /*23c0*/  BSYNC B0 ;  /* 0x0000000000007941 */ /* 0x000fea0003800000 */
.L_x_2230:
        /* <DEDUP_REMOVED lines=40> */
.L_x_2233:
[----:B------:R-:W-:Y:S05]  /*2650*/  BSYNC B0 ;  /* 0x0000000000007941 */ /* 0x000fea0003800000 */
.L_x_2232:
        /* <DEDUP_REMOVED lines=38> */
.L_x_2235:
[----:B------:R-:W-:Y:S05]  /*28c0*/  BSYNC B0 ;  /* 0x0000000000007941 */ /* 0x000fea0003800000 */
.L_x_2234:
        /* <DEDUP_REMOVED lines=72> */
.L_x_2239:
[----:B------:R-:W-:Y:S05]  /*2d50*/  BSYNC B0 ;  /* 0x0000000000007941 */ /* 0x000fea0003800000 */
.L_x_2238:
        /* <DEDUP_REMOVED lines=57> */
.L_x_2237:
[----:B------:R-:W-:Y:S05]  /*30f0*/  BSYNC B1 ;  /* 0x0000000000017941 */ /* 0x000fea0003800000 */
.L_x_2236:
        /* <DEDUP_REMOVED lines=60> */
.L_x_2243:
[----:B------:R-:W-:Y:S05]  /*34c0*/  BSYNC B0 ;  /* 0x0000000000007941 */ /* 0x000fea0003800000 */
.L_x_2242:
        /* <DEDUP_REMOVED lines=57> */
.L_x_2241:
[----:B------:R-:W-:Y:S05]  /*3860*/  BSYNC B1 ;  /* 0x0000000000017941 */ /* 0x000fea0003800000 */
.L_x_2240:
        /* <DEDUP_REMOVED lines=60> */
.L_x_2247:
[----:B------:R-:W-:Y:S05]  /*3c30*/  BSYNC B0 ;  /* 0x0000000000007941 */ /* 0x000fea0003800000 */
.L_x_2246:
        /* <DEDUP_REMOVED lines=57> */
.L_x_2245:
[----:B------:R-:W-:Y:S05]  /*3fd0*/  BSYNC B1 ;  /* 0x0000000000017941 */ /* 0x000fea0003800000 */
.L_x_2244:
        /* <DEDUP_REMOVED lines=59> */
.L_x_2250:
[----:B------:R-:W-:Y:S05]  /*4390*/  BSYNC B0 ;  /* 0x0000000000007941 */ /* 0x000fea0003800000 */
.L_x_2249:
        /* <DEDUP_REMOVED lines=58> */
.L_x_2227:
        /* <DEDUP_REMOVED lines=235> */
.L_x_2252:
[----:B------:R-:W-:Y:S05]  /*55f0*/  BSYNC B0 ;  /* 0x0000000000007941 */ /* 0x000fea0003800000 */
.L_x_2251:
        /* <DEDUP_REMOVED lines=123> */
.L_x_2254:
[----:B------:R-:W-:Y:S05]  /*5db0*/  BSYNC B0 ;  /* 0x0000000000007941 */ /* 0x000fea0003800000 */
.L_x_2253:
        /* <DEDUP_REMOVED lines=123> */
.L_x_2256:
[----:B------:R-:W-:Y:S05]  /*6570*/  BSYNC B0 ;  /* 0x0000000000007941 */ /* 0x000fea0003800000 */
.L_x_2255:
        /* <DEDUP_REMOVED lines=125> */
.L_x_2226:
        /* <DEDUP_REMOVED lines=19> */
.L_x_2258:
[----:B-123--:R-:W-:Y:S05]  /*6e80*/  BSYNC B0 ;  /* 0x0000000000007941 */ /* 0x00efea0003800000 */
.L_x_2257:
        /* <DEDUP_REMOVED lines=15> */
.L_x_2260:
[----:B------:R-:W-:Y:S05]  /*6f80*/  BSYNC B0 ;  /* 0x0000000000007941 */ /* 0x000fea0003800000 */
.L_x_2259:
        /* <DEDUP_REMOVED lines=15> */
.L_x_2262:
[----:B------:R-:W-:Y:S05]  /*7080*/  BSYNC B0 ;  /* 0x0000000000007941 */ /* 0x000fea0003800000 */
.L_x_2261:
        /* <DEDUP_REMOVED lines=14> */
.L_x_2248:
[----:B------:R-:W-:Y:S05]  /*7170*/  BSYNC B2 ;  /* 0x0000000000027941 */ /* 0x000fea0003800000 */
.L_x_2225:
        /* <DEDUP_REMOVED lines=89> */
.L_x_2264:
[----:B------:R-:W-:Y:S05]  /*7710*/  BSYNC B0 ;  /* 0x0000000000007941 */ /* 0x000fea0003800000 */
.L_x_2263:
        /* <DEDUP_REMOVED lines=15> */
.L_x_2266:
[----:B------:R-:W-:Y:S05]  /*7810*/  BSYNC B0 ;  /* 0x0000000000007941 */ /* 0x000fea0003800000 */
.L_x_2265:
        /* <DEDUP_REMOVED lines=15> */
.L_x_2268:
[----:B------:R-:W-:Y:S05]  /*7910*/  BSYNC B0 ;  /* 0x0000000000007941 */ /* 0x000fea0003800000 */
.L_x_2267:
        /* <DEDUP_REMOVED lines=15> */
.L_x_2270:
[----:B------:R-:W-:Y:S05]  /*7a10*/  BSYNC B0 ;  /* 0x0000000000007941 */ /* 0x000fea0003800000 */
.L_x_2269:
        /* <DEDUP_REMOVED lines=37> */
.L_x_2224:
        /* <DEDUP_REMOVED lines=51> */
[----:B------:R-:W-:Y:S02]  /*7fa0*/  UIADD3 UR24, UR7, -0x80, URZ ;  /* 0xffffff8007187890 */ /* 0x000fe4000fffe03f */
[----:B------:R-:W-:Y:S01]  /*7fb0*/  LEA.HI R10, R5, R73, RZ, 0x3 ;  /* 0x00000049050a7211 */ /* 0x000fe200078f18ff */
[----:B------:R1:W2:Y:S01]  /*7fc0*/  @P0 LDG.E R2, [R2.64] ;  /* 0x0000001402020981 */ /* 0x0002a2000c1e1900 */
[----:B------:R-:W-:Y:S01]  /*7fd0*/  ISETP.NE.AND P1, PT, R239, 0x1, PT ;  /* 0x00000001ef00780c */ /* 0x000fe20003f25270 */
[----:B------:R-:W-:Y:S01]  /*7fe0*/  ULDC.64 UR4, c[0x0][0x2b0] ;  /* 0x0000ac0000047ab9 */ /* 0x000fe20000000a00 */
[----:B------:R-:W-:Y:S01]  /*7ff0*/  LOP3.LUT R0, R0, 0xfffffffb, RZ, 0xc0, !PT ;  /* 0xfffffffb00007812 */ /* 0x000fe200078ec0ff */
[----:B------:R-:W-:-:S10]  /*8000*/  IMAD.MOV.U32 R241, RZ, RZ, RZ ;  /* 0x000000fffff17224 */ /* 0x000fd400078e00ff */
[----:B------:R-:W-:Y:S02]  /*8010*/  @P1 LOP3.LUT R0, R0, 0x4, RZ, 0xfc, !PT ;  /* 0x0000000400001812 */ /* 0x000fe400078efcff */
[----:B-1----:R-:W-:Y:S02]  /*8020*/  LOP3.LUT R3, R10, 0xfffffff8, RZ, 0xc0, !PT ;  /* 0xfffffff80a037812 */ /* 0x002fe400078ec0ff */
[----:B------:R-:W-:-:S03]  /*8030*/  SHF.R.S32.HI R10, RZ, 0x3, R10 ;  /* 0x00000003ff0a7819 */ /* 0x000fc6000001140a */
[----:B------:R-:W-:-:S04]  /*8040*/  IMAD.IADD R3, R73, 0x1, -R3 ;  /* 0x0000000149037824 */ /* 0x000fc800078e0a03 */
[----:B------:R-:W-:-:S05]  /*8050*/  IMAD R240, R3, 0x20, R10 ;  /* 0x0000002003f07824 */ /* 0x000fca00078e020a */
[----:B------:R-:W-:Y:S01]  /*8060*/  IADD3 R242, R240, UR24, RZ ;  /* 0x00000018f0f27c10 */ /* 0x000fe2000fffe0ff */
[----:B------:R-:W-:Y:S01]  /*8070*/  BAR.SYNC.DEFER_BLOCKING 0x0 ;  /* 0x0000000000007b1d */ /* 0x000fe20000010000 */
        /* <DEDUP_REMOVED lines=236> */
.L_x_2273:
        /* <DEDUP_REMOVED lines=50> */
.L_x_2277:
[----:B------:R-:W-:Y:S05]  /*9260*/  BSYNC B0 ;  /* 0x0000000000007941 */ /* 0x000fea0003800000 */
.L_x_2276:
        /* <DEDUP_REMOVED lines=73> */
.L_x_2281:
[----:B------:R-:W-:Y:S05]  /*9700*/  BSYNC B0 ;  /* 0x0000000000007941 */ /* 0x000fea0003800000 */
.L_x_2280:
        /* <DEDUP_REMOVED lines=41> */
.L_x_2279:
[----:B------:R-:W-:Y:S05]  /*99a0*/  BSYNC B1 ;  /* 0x0000000000017941 */ /* 0x000fea0003800000 */
.L_x_2278:
        /* <DEDUP_REMOVED lines=45> */
.L_x_2285:
[----:B------:R-:W-:Y:S05]  /*9c80*/  BSYNC B0 ;  /* 0x0000000000007941 */ /* 0x000fea0003800000 */
.L_x_2284:
        /* <DEDUP_REMOVED lines=41> */
.L_x_2283:
[----:B------:R-:W-:Y:S05]  /*9f20*/  BSYNC B1 ;  /* 0x0000000000017941 */ /* 0x000fea0003800000 */
.L_x_2282:
        /* <DEDUP_REMOVED lines=45> */
.L_x_2289:
[----:B------:R-:W-:Y:S05]  /*a200*/  BSYNC B0 ;  /* 0x0000000000007941 */ /* 0x000fea0003800000 */
.L_x_2288:
        /* <DEDUP_REMOVED lines=41> */
.L_x_2287:
[----:B------:R-:W-:Y:S05]  /*a4a0*/  BSYNC B1 ;  /* 0x0000000000017941 */ /* 0x000fea0003800000 */
.L_x_2286:
        /* <DEDUP_REMOVED lines=44> */
.L_x_2292:
[----:B------:R-:W-:Y:S05]  /*a770*/  BSYNC B0 ;  /* 0x0000000000007941 */ /* 0x000fea0003800000 */
.L_x_2291:
        /* <DEDUP_REMOVED lines=42> */
.L_x_2275:
        /* <DEDUP_REMOVED lines=18> */
.L_x_2294:
[----:B------:R-:W-:Y:S05]  /*ab40*/  BSYNC B0 ;  /* 0x0000000000007941 */ /* 0x000fea0003800000 */
.L_x_2293:
        /* <DEDUP_REMOVED lines=120> */
.L_x_2296:
[----:B------:R-:W-:Y:S05]  /*b2d0*/  BSYNC B0 ;  /* 0x0000000000007941 */ /* 0x000fea0003800000 */
.L_x_2295:
        /* <DEDUP_REMOVED lines=101> */
.L_x_2298:
[----:B------:R-:W-:Y:S05]  /*b930*/  BSYNC B0 ;  /* 0x0000000000007941 */ /* 0x000fea0003800000 */
.L_x_2297:
        /* <DEDUP_REMOVED lines=101> */
.L_x_2300:
[----:B------:R-:W-:Y:S05]  /*bf90*/  BSYNC B0 ;  /* 0x0000000000007941 */ /* 0x000fea0003800000 */
.L_x_2299:
        /* <DEDUP_REMOVED lines=100> */
.L_x_2290:
[----:B------:R-:W-:Y:S05]  /*c5e0*/  BSYNC B2 ;  /* 0x0000000000027941 */ /* 0x000fea0003800000 */
.L_x_2274:
[----:B-1----:R-:W-:Y:S01]  /*c5f0*/  IMAD R14, R21, c[0x0][0x208], RZ ;  /* 0x00008200150e7a24 */ /* 0x002fe200078e02ff */
[----:B------:R-:W-:Y:S01]  /*c600*/  LEA.HI R5, R5, R73, RZ, 0x5 ;  /* 0x0000004905057211 */ /* 0x000fe200078f28ff */
[C---:B------:R-:W-:Y:S01]  /*c610*/  IMAD.WIDE.U32 R12, R242.reuse, c[0x0][0x208], RZ ;  /* 0x00008200f20c7a25 */ /* 0x040fe200078e00ff */
[----:B------:R-:W-:Y:S01]  /*c620*/  BAR.SYNC.DEFER_BLOCKING 0x0 ;  /* 0x0000000000007b1d */ /* 0x000fe20000010000 */
[----:B------:R-:W-:Y:S01]  /*c630*/  LOP3.LUT P3, RZ, R3, 0x2, RZ, 0xc0, !PT ;  /* 0x0000000203ff7812 */ /* 0x000fe2000786c0ff */
[----:B------:R-:W-:Y:S01]  /*c640*/  UISETP.GE.AND UP0, UPT, UR9, 0x81, UPT ;  /* 0x000000810900788c */ /* 0x000fe2000bf06270 */
[----:B------:R-:W-:-:S02]  /*c650*/  IMAD R14, R242, c[0x0][0x20c], R14 ;  /* 0x00008300f20e7a24 */ /* 0x000fc400078e020e */
[----:B------:R-:W-:Y:S02]  /*c660*/  IMAD.SHL.U32 R15, R3, 0x40, RZ ;  /* 0x00000040030f7824 */ /* 0x000fe400078e00ff */
[----:B------:R-:W-:Y:S02]  /*c670*/  IMAD.IADD R13, R13, 0x1, R14 ;  /* 0x000000010d0d7824 */ /* 0x000fe400078e020e */
[----:B------:R-:W-:Y:S01]  /*c680*/  IMAD.SHL.U32 R14, R5, 0x20, RZ ;  /* 0x00000020050e7824 */ /* 0x000fe200078e00ff */
[----:B------:R-:W-:Y:S01]  /*c690*/  LOP3.LUT R15, R15, 0x1c0, RZ, 0xc0, !PT ;  /* 0x000001c00f0f7812 */ /* 0x000fe200078ec0ff */
[----:B------:R-:W-:Y:S02]  /*c6a0*/  IMAD.SHL.U32 R10, R10, 0x8, RZ ;  /* 0x000000080a0a7824 */ /* 0x000fe400078e00ff */
[----:B------:R-:W-:Y:S01]  /*c6b0*/  IMAD R11, R11, c[0x0][0x218], RZ ;  /* 0x000086000b0b7a24 */ /* 0x000fe200078e02ff */
[----:B------:R-:W-:Y:S01]  /*c6c0*/  LOP3.LUT R14, R14, 0x7ffffc00, RZ, 0xc0, !PT ;  /* 0x7ffffc000e0e7812 */ /* 0x000fe200078ec0ff */
[----:B------:R-:W-:Y:S01]  /*c6d0*/  IMAD.WIDE.U32 R12, R241, c[0x0][0x218], R12 ;  /* 0x00008600f10c7a25 */ /* 0x000fe200078e000c */
[----:B------:R-:W-:-:S02]  /*c6e0*/  LOP3.LUT R238, R15, 0x8, R10, 0xf8, !PT ;  /* 0x000000080fee7812 */ /* 0x000fc400078ef80a */
[----:B------:R-:W-:Y:S01]  /*c6f0*/  SHF.R.U32.HI R15, RZ, 0x3, R15 ;  /* 0x00000003ff0f7819 */ /* 0x000fe2000001160f */
[----:B------:R-:W-:Y:S01]  /*c700*/  IMAD.IADD R176, R4, 0x1, R14 ;  /* 0x0000000104b07824 */ /* 0x000fe200078e020e */
[----:B------:R-:W-:Y:S01]  /*c710*/  IADD3 R10, P0, R12, UR28, RZ ;  /* 0x0000001c0c0a7c10 */ /* 0x000fe2000ff1e0ff */
[----:B------:R-:W-:Y:S01]  /*c720*/  IMAD R11, R241, c[0x0][0x21c], R11 ;  /* 0x00008700f10b7a24 */ /* 0x000fe200078e020b */
[----:B------:R-:W-:Y:S01]  /*c730*/  LOP3.LUT R238, R238, R15, RZ, 0x3c, !PT ;  /* 0x0000000feeee7212 */ /* 0x000fe200078e3cff */
[----:B------:R-:W-:Y:S01]  /*c740*/  IMAD.WIDE R14, R32, 0x2, RZ ;  /* 0x00000002200e7825 */ /* 0x000fe200078e02ff */
[C---:B------:R-:W-:Y:S02]  /*c750*/  LEA R196, R176.reuse, 0x100, 0x1 ;  /* 0x00000100b0c47811 */ /* 0x040fe400078e08ff */
[----:B------:R-:W-:Y:S01]  /*c760*/  IADD3.X R11, R13, UR10, R11, P0, !PT ;  /* 0x0000000a0d0b7c10 */ /* 0x000fe200087fe40b */
[----:B------:R-:W-:Y:S01]  /*c770*/  IMAD.SHL.U32 R176, R176, 0x2, RZ ;  /* 0x00000002b0b07824 */ /* 0x000fe200078e00ff */
[----:B------:R-:W-:Y:S01]  /*c780*/  LEA R64, P0, R10, c[0x0][0x1f8], 0x1 ;  /* 0x00007e000a407a11 */ /* 0x000fe200078008ff */
[----:B------:R-:W-:Y:S01]  /*c790*/  IMAD R184, R2, 0x2, R196 ;  /* 0x0000000202b87824 */ /* 0x000fe200078e02c4 */
[----:B------:R-:W-:Y:S01]  /*c7a0*/  SHF.R.S32.HI R13, RZ, 0x1f, R8 ;  /* 0x0000001fff0d7819 */ /* 0x000fe20000011408 */
[----:B------:R-:W-:Y:S01]  /*c7b0*/  IMAD R196, R0, 0x2, R196 ;  /* 0x0000000200c47824 */ /* 0x000fe200078e02c4 */
[----:B------:R-:W-:Y:S01]  /*c7c0*/  LEA.HI.X R10, R10, c[0x0][0x1fc], R11, 0x1, P0 ;  /* 0x00007f000a0a7a11 */ /* 0x000fe200000f0c0b */
[----:B------:R-:W-:Y:S01]  /*c7d0*/  IMAD R204, R0, 0x2, R184 ;  /* 0x0000000200cc7824 */ /* 0x000fe200078e02b8 */
[----:B------:R-:W1:Y:S01]  /*c7e0*/  SHFL.IDX PT, R66, R64, 0x2, 0x181f ;  /* 0x00581f0040427f89 */ /* 0x000e6200000e0000 */
[----:B------:R-:W-:Y:S01]  /*c7f0*/  IMAD R238, R20, 0x200, R238 ;  /* 0x0000020014ee7824 */ /* 0x000fe200078e02ee */
[----:B------:R-:W-:Y:S01]  /*c800*/  LEA.HI R13, R13, R8, RZ, 0x3 ;  /* 0x000000080d0d7211 */ /* 0x000fe200078f18ff */
[----:B------:R-:W-:Y:S01]  /*c810*/  IMAD.SHL.U32 R243, R9, 0x2, RZ ;  /* 0x0000000209f37824 */ /* 0x000fe200078e00ff */
[----:B------:R-:W-:Y:S01]  /*c820*/  LDSM.16.M88.4 R136, [R176+0x100] ;  /* 0x00010000b088783b */ /* 0x000fe20000000200 */
[----:B------:R-:W-:Y:S01]  /*c830*/  IMAD.SHL.U32 R238, R238, 0x2, RZ ;  /* 0x00000002eeee7824 */ /* 0x000fe200078e00ff */
[----:B------:R-:W-:-:S02]  /*c840*/  LOP3.LUT R33, R13, 0xfffffff8, RZ, 0xc0, !PT ;  /* 0xfffffff80d217812 */ /* 0x000fc400078ec0ff */
[----:B------:R-:W-:Y:S02]  /*c850*/  LDSM.16.M88.4 R140, [R184] ;  /* 0x00000000b88c783b */ /* 0x000fe40000000200 */
[C---:B------:R-:W-:Y:S01]  /*c860*/  IADD3 R13, R238.reuse, 0x8100, RZ ;  /* 0x00008100ee0d7810 */ /* 0x040fe20007ffe0ff */
[----:B------:R-:W-:Y:S01]  /*c870*/  IMAD.WIDE R22, R33, 0x2, RZ ;  /* 0x0000000221167825 */ /* 0x000fe200078e02ff */
[----:B------:R-:W-:Y:S01]  /*c880*/  LDSM.16.M88.4 R168, [R196] ;  /* 0x00000000c4a8783b */ /* 0x000fe20000000200 */
[----:B------:R-:W-:Y:S02]  /*c890*/  IADD3 R237, R238, 0x8120, RZ ;  /* 0x00008120eeed7810 */ /* 0x000fe40007ffe0ff */
[----:B------:R-:W-:Y:S01]  /*c8a0*/  @P3 IADD3 R237, R13, -0x20, RZ ;  /* 0xffffffe00ded3810 */ /* 0x000fe20007ffe0ff */
[----:B------:R-:W-:Y:S03]  /*c8b0*/  LDSM.16.M88.4 R172, [R204] ;  /* 0x00000000ccac783b */ /* 0x000fe60000000200 */
[C---:B------:R-:W-:Y:S01]  /*c8c0*/  IADD3 R231, R237.reuse, 0x800, RZ ;  /* 0x00000800ede77810 */ /* 0x040fe20007ffe0ff */
[----:B------:R-:W-:Y:S01]  /*c8d0*/  LDSM.16.M88.4 R176, [R176+0x4100] ;  /* 0x00410000b0b0783b */ /* 0x000fe20000000200 */
[----:B------:R-:W-:-:S02]  /*c8e0*/  IADD3 R230, R237, 0x1000, RZ ;  /* 0x00001000ede67810 */ /* 0x000fc40007ffe0ff */
[C---:B------:R-:W-:Y:S01]  /*c8f0*/  IADD3 R229, R237.reuse, 0x1800, RZ ;  /* 0x00001800ede57810 */ /* 0x040fe20007ffe0ff */
[----:B------:R-:W-:Y:S01]  /*c900*/  LDSM.16.M88.4 R184, [R184+0x4000] ;  /* 0x00400000b8b8783b */ /* 0x000fe20000000200 */
[-C--:B-1----:R-:W-:Y:S02]  /*c910*/  IADD3 R74, P1, R14, R66.reuse, RZ ;  /* 0x000000420e4a7210 */ /* 0x082fe40007f3e0ff */
[----:B------:R-:W-:Y:S01]  /*c920*/  IADD3 R66, P3, R22, R66, RZ ;  /* 0x0000004216427210 */ /* 0x000fe20007f7e0ff */
[----:B------:R-:W-:Y:S01]  /*c930*/  LDSM.16.M88.4 R196, [R196+0x4000] ;  /* 0x00400000c4c4783b */ /* 0x000fe20000000200 */
[C---:B------:R-:W-:Y:S02]  /*c940*/  IADD3 R228, R237.reuse, 0x2000, RZ ;  /* 0x00002000ede47810 */ /* 0x040fe40007ffe0ff */
[C---:B------:R-:W-:Y:S01]  /*c950*/  IADD3 R227, R237.reuse, 0x2800, RZ ;  /* 0x00002800ede37810 */ /* 0x040fe20007ffe0ff */
[----:B------:R-:W-:Y:S01]  /*c960*/  LDSM.16.M88.4 R204, [R204+0x4000] ;  /* 0x00400000cccc783b */ /* 0x000fe20000000200 */
[----:B------:R-:W-:-:S02]  /*c970*/  IADD3 R226, R237, 0x3000, RZ ;  /* 0x00003000ede27810 */ /* 0x000fc40007ffe0ff */
[C---:B------:R-:W-:Y:S01]  /*c980*/  IADD3 R225, R237.reuse, 0x3800, RZ ;  /* 0x00003800ede17810 */ /* 0x040fe20007ffe0ff */
[----:B------:R-:W1:Y:S01]  /*c990*/  SHFL.IDX PT, R84, R64, RZ, 0x181f ;  /* 0x00181fff40547589 */ /* 0x000e6200000e0000 */
[C---:B------:R-:W-:Y:S02]  /*c9a0*/  IADD3 R223, R237.reuse, 0x4000, RZ ;  /* 0x00004000eddf7810 */ /* 0x040fe40007ffe0ff */
[C---:B------:R-:W-:Y:S01]  /*c9b0*/  IADD3 R222, R237.reuse, 0x4800, RZ ;  /* 0x00004800edde7810 */ /* 0x040fe20007ffe0ff */
[----:B------:R-:W-:Y:S01]  /*c9c0*/  BAR.SYNC.DEFER_BLOCKING 0x0 ;  /* 0x0000000000007b1d */ /* 0x000fe20000010000 */
[C---:B------:R-:W-:Y:S02]  /*c9d0*/  IADD3 R221, R237.reuse, 0x5000, RZ ;  /* 0x00005000eddd7810 */ /* 0x040fe40007ffe0ff */
[C---:B------:R-:W-:Y:S02]  /*c9e0*/  IADD3 R220, R237.reuse, 0x5800, RZ ;  /* 0x00005800eddc7810 */ /* 0x040fe40007ffe0ff */
[C---:B------:R-:W-:Y:S01]  /*c9f0*/  IADD3 R219, R237.reuse, 0x6000, RZ ;  /* 0x00006000eddb7810 */ /* 0x040fe20007ffe0ff */
[----:B------:R-:W2:Y:S01]  /*ca00*/  SHFL.IDX PT, R76, R64, 0x1, 0x181f ;  /* 0x00381f00404c7f89 */ /* 0x000ea200000e0000 */
[----:B------:R-:W-:-:S02]  /*ca10*/  IADD3 R218, R237, 0x6800, RZ ;  /* 0x00006800edda7810 */ /* 0x000fc40007ffe0ff */
[C---:B------:R-:W-:Y:S01]  /*ca20*/  IADD3 R217, R237.reuse, 0x7000, RZ ;  /* 0x00007000edd97810 */ /* 0x040fe20007ffe0ff */
[----:B------:R-:W3:Y:S01]  /*ca30*/  SHFL.IDX PT, R11, R10, 0x2, 0x181f ;  /* 0x00581f000a0b7f89 */ /* 0x000ee200000e0000 */
[----:B------:R-:W-:-:S03]  /*ca40*/  IADD3 R216, R237, 0x7800, RZ ;  /* 0x00007800edd87810 */ /* 0x000fc60007ffe0ff */
[----:B------:R-:W4:Y:S04]  /*ca50*/  SHFL.IDX PT, R12, R10, RZ, 0x181f ;  /* 0x00181fff0a0c7589 */ /* 0x000f2800000e0000 */
[----:B------:R-:W5:Y:S01]  /*ca60*/  SHFL.IDX PT, R20, R10, 0x1, 0x181f ;  /* 0x00381f000a147f89 */ /* 0x000f6200000e0000 */
[----:B-1----:R-:W-:-:S03]  /*ca70*/  IADD3 R86, P0, R84, R14, RZ ;  /* 0x0000000e54567210 */ /* 0x002fc60007f1e0ff */
[----:B------:R-:W1:Y:S01]  /*ca80*/  SHFL.IDX PT, R64, R64, 0x3, 0x181f ;  /* 0x00781f0040407f89 */ /* 0x000e6200000e0000 */
[----:B------:R-:W-:-:S04]  /*ca90*/  DEPBAR.LE SB0, 0x0 ;  /* 0x000080000000791a */ /* 0x000fc80000000000 */
[----:B------:R-:W1:Y:S04]  /*caa0*/  SHFL.IDX PT, R10, R10, 0x3, 0x181f ;  /* 0x00781f000a0a7f89 */ /* 0x000e6800000e0000 */
[----:B------:R-:W-:Y:S01]  /*cab0*/  BAR.SYNC.DEFER_BLOCKING 0x0 ;  /* 0x0000000000007b1d */ /* 0x000fe20000010000 */
[----:B--2---:R-:W-:Y:S01]  /*cac0*/  IADD3 R78, P2, R14, R76, RZ ;  /* 0x0000004c0e4e7210 */ /* 0x004fe20007f5e0ff */
[--C-:B---3--:R-:W-:Y:S01]  /*cad0*/  IMAD.X R75, R15, 0x1, R11.reuse, P1 ;  /* 0x000000010f4b7824 */ /* 0x108fe200008e060b */
[----:B------:R-:W-:Y:S01]  /*cae0*/  IADD3 R84, P1, R84, R22, RZ ;  /* 0x0000001654547210 */ /* 0x000fe20007f3e0ff */
[----:B------:R-:W-:Y:S02]  /*caf0*/  IMAD.X R67, R23, 0x1, R11, P3 ;  /* 0x0000000117437824 */ /* 0x000fe400018e060b */
[----:B----4-:R-:W-:-:S02]  /*cb00*/  IMAD.X R87, R12, 0x1, R15, P0 ;  /* 0x000000010c577824 */ /* 0x010fc400000e060f */
[----:B------:R-:W-:Y:S01]  /*cb10*/  IMAD.X R85, R12, 0x1, R23, P1 ;  /* 0x000000010c557824 */ /* 0x000fe200008e0617 */
[----:B------:R-:W-:Y:S01]  /*cb20*/  ISETP.GE.AND P1, PT, R32, c[0x0][0x1d4], PT ;  /* 0x0000750020007a0c */ /* 0x000fe20003f26270 */
[----:B-----5:R-:W-:Y:S01]  /*cb30*/  IMAD.X R79, R15, 0x1, R20, P2 ;  /* 0x000000010f4f7824 */ /* 0x020fe200010e0614 */
[-C--:B-1----:R-:W-:Y:S02]  /*cb40*/  IADD3 R34, P0, R14, R64.reuse, RZ ;  /* 0x000000400e227210 */ /* 0x082fe40007f1e0ff */
[----:B------:R-:W-:-:S03]  /*cb50*/  IADD3 R64, P2, R22, R64, RZ ;  /* 0x0000004016407210 */ /* 0x000fc60007f5e0ff */
[--C-:B------:R-:W-:Y:S01]  /*cb60*/  IMAD.X R35, R15, 0x1, R10.reuse, P0 ;  /* 0x000000010f237824 */ /* 0x100fe200000e060a */
[----:B------:R-:W-:Y:S01]  /*cb70*/  IADD3 R76, P0, R22, R76, RZ ;  /* 0x0000004c164c7210 */ /* 0x000fe20007f1e0ff */
[----:B------:R-:W-:Y:S01]  /*cb80*/  IMAD.X R65, R23, 0x1, R10, P2 ;  /* 0x0000000117417824 */ /* 0x000fe200010e060a */
[----:B------:R-:W-:Y:S01]  /*cb90*/  ISETP.LT.OR P2, PT, R7, 0x1, P1 ;  /* 0x000000010700780c */ /* 0x000fe20000f41670 */
[----:B------:R-:W1:Y:S02]  /*cba0*/  LDSM.16.M88.4 R24, [R238+0x8100] ;  /* 0x00810000ee18783b */ /* 0x000e640000000200 */
[----:B------:R-:W-:Y:S01]  /*cbb0*/  IMAD.X R77, R23, 0x1, R20, P0 ;  /* 0x00000001174d7824 */ /* 0x000fe200000e0614 */
[----:B------:R-:W-:Y:S01]  /*cbc0*/  ISETP.GE.AND P0, PT, R8, c[0x0][0x1d4], PT ;  /* 0x0000750008007a0c */ /* 0x000fe20003f06270 */
[----:B------:R-:W2:Y:S04]  /*cbd0*/  LDSM.16.M88.4 R16, [R238+0x8900] ;  /* 0x00890000ee10783b */ /* 0x000ea80000000200 */
[----:B------:R-:W-:Y:S04]  /*cbe0*/  LDSM.16.M88.4 R60, [R237] ;  /* 0x00000000ed3c783b */ /* 0x000fe80000000200 */
[----:B------:R-:W-:Y:S04]  /*cbf0*/  LDSM.16.M88.4 R12, [R237+0x800] ;  /* 0x00080000ed0c783b */ /* 0x000fe80000000200 */
[----:B------:R-:W-:Y:S04]  /*cc00*/  LDSM.16.M88.4 R8, [R238+0x9100] ;  /* 0x00910000ee08783b */ /* 0x000fe80000000200 */
[----:B------:R-:W-:Y:S04]  /*cc10*/  LDSM.16.M88.4 R104, [R238+0x9900] ;  /* 0x00990000ee68783b */ /* 0x000fe80000000200 */
[----:B------:R-:W3:Y:S04]  /*cc20*/  LDSM.16.M88.4 R96, [R238+0xa100] ;  /* 0x00a10000ee60783b */ /* 0x000ee80000000200 */
[----:B------:R-:W4:Y:S04]  /*cc30*/  LDSM.16.M88.4 R88, [R238+0xa900] ;  /* 0x00a90000ee58783b */ /* 0x000f280000000200 */
[----:B------:R-:W5:Y:S04]  /*cc40*/  LDSM.16.M88.4 R80, [R238+0xb100] ;  /* 0x00b10000ee50783b */ /* 0x000f680000000200 */
[----:B------:R-:W-:Y:S04]  /*cc50*/  LDSM.16.M88.4 R68, [R238+0xb900] ;  /* 0x00b90000ee44783b */ /* 0x000fe80000000200 */
[----:B------:R-:W-:Y:S01]  /*cc60*/  LDSM.16.M88.4 R56, [R237+0x1000] ;  /* 0x00100000ed38783b */ /* 0x000fe20000000200 */
[C---:B-1----:R-:W-:Y:S03]  /*cc70*/  HMMA.16816.F32 R28, R136.reuse, R24, RZ ;  /* 0x00000018881c723c */ /* 0x042fe600000018ff */
[----:B------:R-:W-:Y:S04]  /*cc80*/  LDSM.16.M88.4 R52, [R237+0x1800] ;  /* 0x00180000ed34783b */ /* 0x000fe80000000200 */
[----:B------:R-:W1:Y:S01]  /*cc90*/  LDSM.16.M88.4 R44, [R237+0x2000] ;  /* 0x00200000ed2c783b */ /* 0x000e620000000200 */
[C---:B--2---:R-:W-:Y:S03]  /*cca0*/  HMMA.16816.F32 R20, R136.reuse, R16, RZ ;  /* 0x000000108814723c */ /* 0x044fe600000018ff */
[----:B------:R-:W2:Y:S04]  /*ccb0*/  LDSM.16.M88.4 R40, [R237+0x2800] ;  /* 0x00280000ed28783b */ /* 0x000ea80000000200 */
[----:B------:R-:W1:Y:S01]  /*ccc0*/  LDSM.16.M88.4 R36, [R237+0x3000] ;  /* 0x00300000ed24783b */ /* 0x000e620000000200 */
[C---:B------:R-:W-:Y:S03]  /*ccd0*/  HMMA.16816.F32 R16, R136.reuse, R18, RZ ;  /* 0x000000128810723c */ /* 0x040fe600000018ff */
[----:B------:R-:W1:Y:S04]  /*cce0*/  LDSM.16.M88.4 R48, [R237+0x3800] ;  /* 0x00380000ed30783b */ /* 0x000e680000000200 */
[----:B------:R-:W-:Y:S01]  /*ccf0*/  @!PT LDS RZ, [RZ] ;  /* 0x00000000fffff984 */ /* 0x000fe20000000800 */
[----:B------:R-:W-:Y:S01]  /*cd00*/  @!PT LDS RZ, [RZ] ;  /* 0x00000000fffff984 */ /* 0x000fe20000000800 */
[----:B------:R-:W-:Y:S01]  /*cd10*/  @!PT LDS RZ, [RZ] ;  /* 0x00000000fffff984 */ /* 0x000fe20000000800 */
[----:B------:R5:W-:Y:S01]  /*cd20*/  LDGSTS.E.BYPASS.LTC128B.128 [R243+0x100], [R86.64], !P2 ;  /* 0x0010000056f37fae */ /* 0x000be2000d101d54 */
[C---:B------:R-:W-:Y:S01]  /*cd30*/  ISETP.LT.OR P2, PT, R7.reuse, 0x1, P0 ;  /* 0x000000010700780c */ /* 0x040fe20000741670 */
[C---:B---3--:R-:W-:Y:S08]  /*cd40*/  HMMA.16816.F32 R100, R136.reuse, R96, RZ ;  /* 0x000000608864723c */ /* 0x048ff000000018ff */
[----:B----4-:R-:W-:Y:S04]  /*cd50*/  HMMA.16816.F32 R92, R136, R88, RZ ;  /* 0x00000058885c723c */ /* 0x010fe800000018ff */
[----:B------:R5:W-:Y:S01]  /*cd60*/  LDGSTS.E.BYPASS.LTC128B.128 [R243+0x4100], [R84.64], !P2 ;  /* 0x0410000054f37fae */ /* 0x000be2000d101d54 */
[----:B------:R-:W-:-:S03]  /*cd70*/  ISETP.LT.OR P2, PT, R7, 0x21, P1 ;  /* 0x000000210700780c */ /* 0x000fc60000f41670 */
[C---:B------:R-:W-:Y:S08]  /*cd80*/  HMMA.16816.F32 R96, R136.reuse, R98, RZ ;  /* 0x000000628860723c */ /* 0x040ff000000018ff */
[----:B------:R-:W-:Y:S02]  /*cd90*/  HMMA.16816.F32 R88, R136, R90, RZ ;  /* 0x0000005a8858723c */ /* 0x000fe400000018ff */
[----:B------:R3:W-:Y:S01]  /*cda0*/  LDGSTS.E.BYPASS.LTC128B.128 [R243+0x1100], [R78.64], !P2 ;  /* 0x011000004ef37fae */ /* 0x0007e2000d101d54 */
[----:B------:R-:W-:-:S05]  /*cdb0*/  ISETP.LT.OR P2, PT, R7, 0x21, P0 ;  /* 0x000000210700780c */ /* 0x000fca0000741670 */
[----:B------:R-:W-:Y:S08]  /*cdc0*/  HMMA.16816.F32 R20, R140, R12, R20 ;  /* 0x0000000c8c14723c */ /* 0x000ff00000001814 */
[----:B------:R3:W-:Y:S01]  /*cdd0*/  LDGSTS.E.BYPASS.LTC128B.128 [R243+0x5100], [R76.64], !P2 ;  /* 0x051000004cf37fae */ /* 0x0007e2000d101d54 */
[C---:B------:R-:W-:Y:S01]  /*cde0*/  ISETP.LT.OR P2, PT, R7.reuse, 0x41, P1 ;  /* 0x000000410700780c */ /* 0x040fe20000f41670 */
[----:B-----5:R-:W-:Y:S01]  /*cdf0*/  HMMA.16816.F32 R84, R136, R80, RZ ;  /* 0x000000508854723c */ /* 0x020fe200000018ff */
[----:B------:R-:W-:-:S07]  /*ce00*/  ISETP.LT.OR P1, PT, R7, 0x61, P1 ;  /* 0x000000610700780c */ /* 0x000fce0000f21670 */
[----:B------:R-:W-:Y:S04]  /*ce10*/  HMMA.16816.F32 R80, R136, R82, RZ ;  /* 0x000000528850723c */ /* 0x000fe800000018ff */
[----:B------:R4:W-:Y:S01]  /*ce20*/  LDGSTS.E.BYPASS.LTC128B.128 [R243+0x2100], [R74.64], !P2 ;  /* 0x021000004af37fae */ /* 0x0009e2000d101d54 */
[C---:B------:R-:W-:Y:S02]  /*ce30*/  ISETP.LT.OR P2, PT, R7.reuse, 0x41, P0 ;  /* 0x000000410700780c */ /* 0x040fe40000741670 */
[----:B------:R-:W-:Y:S01]  /*ce40*/  ISETP.LT.OR P0, PT, R7, 0x61, P0 ;  /* 0x000000610700780c */ /* 0x000fe20000701670 */
[----:B------:R-:W-:Y:S08]  /*ce50*/  HMMA.16816.F32 R16, R140, R14, R16 ;  /* 0x0000000e8c10723c */ /* 0x000ff00000001810 */
[----:B------:R-:W-:Y:S02]  /*ce60*/  HMMA.16816.F32 R12, R136, R8, RZ ;  /* 0x00000008880c723c */ /* 0x000fe400000018ff */
[----:B------:R5:W-:Y:S01]  /*ce70*/  LDGSTS.E.BYPASS.LTC128B.128 [R243+0x6100], [R66.64], !P2 ;  /* 0x0610000042f37fae */ /* 0x000be2000d101d54 */
[----:B------:R-:W-:Y:S01]  /*ce80*/  LOP3.LUT P2, RZ, R3, 0x4, RZ, 0xc0, !PT ;  /* 0x0000000403ff7812 */ /* 0x000fe2000784c0ff */
[----:B------:R-:W-:-:S02]  /*ce90*/  IMAD.MOV.U32 R3, RZ, RZ, 0x40 ;  /* 0x00000040ff037424 */ /* 0x000fc400078e00ff */
[----:B------:R1:W-:Y:S02]  /*cea0*/  LDGSTS.E.BYPASS.LTC128B.128 [R243+0x3100], [R34.64], !P1 ;  /* 0x0310000022f37fae */ /* 0x0003e4000c901d54 */
[----:B------:R-:W-:Y:S01]  /*ceb0*/  HMMA.16816.F32 R108, R136, R104, RZ ;  /* 0x00000068886c723c */ /* 0x000fe200000018ff */
[----:B------:R-:W-:Y:S01]  /*cec0*/  SEL R3, R3, 0xffffffc0, !P2 ;  /* 0xffffffc003037807 */ /* 0x000fe20005000000 */
[----:B------:R5:W-:Y:S01]  /*ced0*/  LDGSTS.E.BYPASS.LTC128B.128 [R243+0x7100], [R64.64], !P0 ;  /* 0x0710000040f37fae */ /* 0x000be2000c101d54 */
[----:B------:R-:W-:-:S03]  /*cee0*/  PLOP3.LUT P0, PT, PT, PT, UP0, 0x40, 0x0 ;  /* 0x000000000000781c */ /* 0x000fc60003f0e808 */
[----:B------:R-:W-:Y:S01]  /*cef0*/  IMAD.IADD R235, R238, 0x1, R3 ;  /* 0x00000001eeeb7824 */ /* 0x000fe200078e0203 */
[----:B------:R-:W-:Y:S01]  /*cf00*/  LDSM.16.M88.4 R112, [R237+0x4000] ;  /* 0x00400000ed70783b */ /* 0x000fe20000000200 */
[C---:B------:R-:W-:Y:S01]  /*cf10*/  HMMA.16816.F32 R24, R136.reuse, R26, RZ ;  /* 0x0000001a8818723c */ /* 0x040fe200000018ff */
[----:B------:R-:W-:Y:S02]  /*cf20*/  IMAD.IADD R224, R3, 0x1, R237 ;  /* 0x0000000103e07824 */ /* 0x000fe400078e02ed */
[----:B------:R-:W-:Y:S04]  /*cf30*/  LDSM.16.M88.4 R128, [R235+0xd900] ;  /* 0x00d90000eb80783b */ /* 0x000fe80000000200 */
[----:B------:R-:W-:Y:S01]  /*cf40*/  LDSM.16.M88.4 R124, [R235+0xe100] ;  /* 0x00e10000eb7c783b */ /* 0x000fe20000000200 */
[C---:B------:R-:W-:Y:S03]  /*cf50*/  HMMA.16816.F32 R8, R136.reuse, R10, RZ ;  /* 0x0000000a8808723c */ /* 0x040fe600000018ff */
[----:B------:R-:W-:Y:S04]  /*cf60*/  LDSM.16.M88.4 R120, [R235+0xe900] ;  /* 0x00e90000eb78783b */ /* 0x000fe80000000200 */
[----:B------:R-:W-:Y:S01]  /*cf70*/  LDSM.16.M88.4 R116, [R235+0xf100] ;  /* 0x00f10000eb74783b */ /* 0x000fe20000000200 */
[----:B------:R-:W-:Y:S01]  /*cf80*/  HMMA.16816.F32 R104, R136, R106, RZ ;  /* 0x0000006a8868723c */ /* 0x000fe200000018ff */
[----:B-1----:R-:W-:-:S02]  /*cf90*/  SHF.R.S32.HI R35, RZ, 0x1f, R32 ;  /* 0x0000001fff237819 */ /* 0x002fc40000011420 */
[----:B------:R-:W0:Y:S01]  /*cfa0*/  LDGDEPBAR ;  /* 0x00000000000079af */ /* 0x000e220000000000 */
[----:B------:R-:W-:-:S03]  /*cfb0*/  SHF.R.S32.HI R34, RZ, 0x1f, R33 ;  /* 0x0000001fff227819 */ /* 0x000fc60000011421 */
[----:B-----5:R-:W-:Y:S01]  /*cfc0*/  LDSM.16.M88.4 R64, [R238+0xc100] ;  /* 0x00c10000ee40783b */ /* 0x020fe20000000200 */
        /* <DEDUP_REMOVED lines=8> */
[----:B------:R-:W5:Y:S07]  /*d050*/  LDSM.16.M88.4 R36, [R235+0x9900] ;  /* 0x00990000eb24783b */ /* 0x000f6e0000000200 */
[C---:B---3--:R-:W-:Y:S08]  /*d060*/  HMMA.16816.F32 R76, R136.reuse, R68, RZ ;  /* 0x00000044884c723c */ /* 0x048ff000000018ff */
        /* <DEDUP_REMOVED lines=9> */
[----:B------:R-:W3:Y:S07]  /*d100*/  LDSM.16.M88.4 R52, [R235+0x8900] ;  /* 0x00890000eb34783b */ /* 0x000eee0000000200 */
[C---:B------:R-:W-:Y:S08]  /*d110*/  HMMA.16816.F32 R76, R140.reuse, R48, R76 ;  /* 0x000000308c4c723c */ /* 0x040ff0000000184c */
[----:B------:R-:W-:Y:S01]  /*d120*/  HMMA.16816.F32 R68, R140, R50, R68 ;  /* 0x000000328c44723c */ /* 0x000fe20000001844 */
[----:B------:R-:W3:Y:S07]  /*d130*/  LDSM.16.M88.4 R48, [R235+0xa100] ;  /* 0x00a10000eb30783b */ /* 0x000eee0000000200 */
[C---:B-1----:R-:W-:Y:S08]  /*d140*/  HMMA.16816.F32 R28, R168.reuse, R44, R28 ;  /* 0x0000002ca81c723c */ /* 0x042ff0000000181c */
[C---:B------:R-:W-:Y:S01]  /*d150*/  HMMA.16816.F32 R24, R168.reuse, R46, R24 ;  /* 0x0000002ea818723c */ /* 0x040fe20000001818 */
[----:B------:R-:W1:Y:S07]  /*d160*/  LDSM.16.M88.4 R44, [R235+0xa900] ;  /* 0x00a90000eb2c783b */ /* 0x000e6e0000000200 */
[C---:B--2---:R-:W-:Y:S08]  /*d170*/  HMMA.16816.F32 R12, R168.reuse, R40, R12 ;  /* 0x00000028a80c723c */ /* 0x044ff0000000180c */
[C---:B------:R-:W-:Y:S01]  /*d180*/  HMMA.16816.F32 R8, R168.reuse, R42, R8 ;  /* 0x0000002aa808723c */ /* 0x040fe20000001808 */
[----:B------:R-:W2:Y:S07]  /*d190*/  LDSM.16.M88.4 R40, [R235+0xb900] ;  /* 0x00b90000eb28783b */ /* 0x000eae0000000200 */
[C---:B-----5:R-:W-:Y:S08]  /*d1a0*/  HMMA.16816.F32 R108, R168.reuse, R36, R108 ;  /* 0x00000024a86c723c */ /* 0x060ff0000000186c */
[C---:B------:R-:W-:Y:S01]  /*d1b0*/  HMMA.16816.F32 R104, R168.reuse, R38, R104 ;  /* 0x00000026a868723c */ /* 0x040fe20000001868 */
[----:B------:R-:W5:Y:S07]  /*d1c0*/  LDSM.16.M88.4 R36, [R224] ;  /* 0x00000000e024783b */ /* 0x000f6e0000000200 */
[C---:B---3--:R-:W-:Y:S08]  /*d1d0*/  HMMA.16816.F32 R20, R168.reuse, R52, R20 ;  /* 0x00000034a814723c */ /* 0x048ff00000001814 */
        /* <DEDUP_REMOVED lines=9> */
[----:B------:R-:W-:Y:S01]  /*d270*/  HMMA.16816.F32 R68, R168, R42, R68 ;  /* 0x0000002aa844723c */ /* 0x000fe20000001844 */
[----:B------:R-:W2:Y:S07]  /*d280*/  LDSM.16.M88.4 R40, [R224+0x2000] ;  /* 0x00200000e028783b */ /* 0x000eae0000000200 */
[C---:B-----5:R-:W-:Y:S08]  /*d290*/  HMMA.16816.F32 R28, R172.reuse, R36, R28 ;  /* 0x00000024ac1c723c */ /* 0x060ff0000000181c */
[----:B------:R-:W-:Y:S01]  /*d2a0*/  HMMA.16816.F32 R24, R172, R38, R24 ;  /* 0x00000026ac18723c */ /* 0x000fe20000001818 */
[----:B------:R-:W5:Y:S07]  /*d2b0*/  LDSM.16.M88.4 R36, [R224+0x2800] ;  /* 0x00280000e024783b */ /* 0x000f6e0000000200 */
[C---:B---3--:R-:W-:Y:S08]  /*d2c0*/  HMMA.16816.F32 R84, R168.reuse, R52, R84 ;  /* 0x00000034a854723c */ /* 0x048ff00000001854 */
[----:B------:R-:W-:Y:S01]  /*d2d0*/  HMMA.16816.F32 R80, R168, R54, R80 ;  /* 0x00000036a850723c */ /* 0x000fe20000001850 */
        /* <DEDUP_REMOVED lines=12> */
[----:B------:R-:W5:Y:S07]  /*d3a0*/  LDSM.16.M88.4 R36, [R238+0xe900] ;  /* 0x00e90000ee24783b */ /* 0x000f6e0000000200 */
[C---:B---3--:R-:W-:Y:S08]  /*d3b0*/  HMMA.16816.F32 R108, R172.reuse, R52, R108 ;  /* 0x00000034ac6c723c */ /* 0x048ff0000000186c */
[C---:B------:R-:W-:Y:S01]  /*d3c0*/  HMMA.16816.F32 R104, R172.reuse, R54, R104 ;  /* 0x00000036ac68723c */ /* 0x040fe20000001868 */
[----:B------:R-:W3:Y:S07]  /*d3d0*/  LDSM.16.M88.4 R52, [R238+0xd900] ;  /* 0x00d90000ee34783b */ /* 0x000eee0000000200 */
[C---:B------:R-:W-:Y:S08]  /*d3e0*/  HMMA.16816.F32 R84, R172.reuse, R48, R84 ;  /* 0x00000030ac54723c */ /* 0x040ff00000001854 */
        /* <DEDUP_REMOVED lines=20> */
[C---:B------:R-:W-:Y:S08]  /*d530*/  HMMA.16816.F32 R20, R176.reuse, R60, R20 ;  /* 0x0000003cb014723c */ /* 0x040ff00000001814 */
        /* <DEDUP_REMOVED lines=39> */
[----:B------:R-:W-:Y:S01]  /*d7b0*/  HMMA.16816.F32 R8, R196, R38, R8 ;  /* 0x00000026c408723c */ /* 0x000fe20000001808 */
[----:B------:R-:W5:Y:S01]  /*d7c0*/  LDSM.16.M88.4 R36, [R224+0x7800] ;  /* 0x00780000e024783b */ /* 0x000f620000000200 */
        /* <DEDUP_REMOVED lines=25> */
[C---:B-----5:R-:W-:Y:S08]  /*d960*/  HMMA.16816.F32 R76, R204.reuse, R36, R76 ;  /* 0x00000024cc4c723c */ /* 0x060ff0000000184c */
[----:B------:R-:W-:Y:S01]  /*d970*/  HMMA.16816.F32 R68, R204, R38, R68 ;  /* 0x00000026cc44723c */ /* 0x000fe20000001844 */
[----:B------:R-:W-:Y:S06]  /*d980*/  BAR.SYNC.DEFER_BLOCKING 0x0 ;  /* 0x0000000000007b1d */ /* 0x000fec0000010000 */
[----:B------:R-:W-:Y:S05]  /*d990*/  @P0 BRA `(.L_x_2301) ;  /* 0x0000047000000947 */ /* 0x000fea0003800000 */
[----:B----4-:R-:W-:Y:S01]  /*d9a0*/  IMAD.U32 R3, RZ, RZ, UR14 ;  /* 0x0000000eff037e24 */ /* 0x010fe2000f8e00ff */
        /* <DEDUP_REMOVED lines=13> */
[----:B------:R-:W-:Y:S02]  /*da80*/  IADD3 R46, -R6, 0x10, RZ ;  /* 0x00000010062e7810 */ /* 0x000fe40007ffe1ff */
[----:B------:R-:W-:Y:S01]  /*da90*/  SHF.L.U64.HI R38, R32, 0x1, R35 ;  /* 0x0000000120267819 */ /* 0x000fe20000010223 */
[----:B------:R-:W-:Y:S01]  /*daa0*/  IMAD R242, R3, c[0x0][0x2b8], R242 ;  /* 0x0000ae0003f27a24 */ /* 0x000fe200078e02f2 */
[----:B------:R-:W-:Y:S02]  /*dab0*/  LOP3.LUT R46, R46, 0xf, RZ, 0xc0, !PT ;  /* 0x0000000f2e2e7812 */ /* 0x000fe400078ec0ff */
[----:B------:R-:W-:Y:S02]  /*dac0*/  SHF.L.U64.HI R7, R33, 0x1, R34 ;  /* 0x0000000121077819 */ /* 0x000fe40000010222 */
[----:B------:R-:W-:-:S05]  /*dad0*/  SHF.R.S32.HI R3, RZ, 0x1f, R242 ;  /* 0x0000001fff037819 */ /* 0x000fca00000114f2 */
        /* <DEDUP_REMOVED lines=51> */
.L_x_2301:
[----:B----4-:R-:W-:Y:S01]  /*de10*/  LOP3.LUT R5, R5, 0xffffffe0, RZ, 0xc0, !PT ;  /* 0xffffffe005057812 */ /* 0x010fe200078ec0ff */
[----:B------:R-:W-:Y:S01]  /*de20*/  IMAD.MOV.U32 R37, RZ, RZ, -0x2 ;  /* 0xfffffffeff257424 */ /* 0x000fe200078e00ff */
[----:B------:R-:W0:Y:S01]  /*de30*/  LDGDEPBAR ;  /* 0x00000000000079af */ /* 0x000e220000000000 */
[----:B------:R-:W-:-:S02]  /*de40*/  IMAD.SHL.U32 R236, R4, 0x2, RZ ;  /* 0x0000000204ec7824 */ /* 0x000fc400078e00ff */
[----:B------:R-:W-:Y:S02]  /*de50*/  IMAD.IADD R73, R73, 0x1, -R5 ;  /* 0x0000000149497824 */ /* 0x000fe400078e0a05 */
[--C-:B------:R-:W-:Y:S01]  /*de60*/  IMAD R234, R2, 0x2, R236.reuse ;  /* 0x0000000202ea7824 */ /* 0x100fe200078e02ec */
[----:B------:R-:W-:Y:S01]  /*de70*/  LDSM.16.MT88.4 R124, [R236+0x100] ;  /* 0x00010000ec7c783b */ /* 0x000fe20000004200 */
[C---:B------:R-:W-:Y:S01]  /*de80*/  IMAD R233, R0.reuse, 0x2, R236 ;  /* 0x0000000200e97824 */ /* 0x040fe200078e02ec */
[----:B------:R-:W-:Y:S01]  /*de90*/  SHF.R.S32.HI R3, RZ, 0x1f, R73 ;  /* 0x0000001fff037819 */ /* 0x000fe20000011449 */
[----:B------:R-:W-:-:S03]  /*dea0*/  IMAD R232, R0, 0x2, R234 ;  /* 0x0000000200e87824 */ /* 0x000fc600078e02ea */
[----:B------:R-:W-:-:S04]  /*deb0*/  LEA.HI R3, R3, R73, RZ, 0x2 ;  /* 0x0000004903037211 */ /* 0x000fc800078f10ff */
[----:B------:R-:W-:-:S05]  /*dec0*/  LOP3.LUT R3, R3, 0x7ffffffc, RZ, 0xc0, !PT ;  /* 0x7ffffffc03037812 */ /* 0x000fca00078ec0ff */
[----:B------:R-:W-:Y:S02]  /*ded0*/  IMAD.IADD R3, R73, 0x1, -R3 ;  /* 0x0000000149037824 */ /* 0x000fe400078e0a03 */
[----:B------:R-:W-:Y:S02]  /*dee0*/  LDSM.16.MT88.4 R72, [R234+0x100] ;  /* 0x00010000ea48783b */ /* 0x000fe40000004200 */
[----:B------:R-:W-:-:S05]  /*def0*/  IMAD R37, R3, R37, UR24 ;  /* 0x0000001803257e24 */ /* 0x000fca000f8e0225 */
[C---:B------:R-:W-:Y:S02]  /*df00*/  ISETP.GT.AND P1, PT, R37.reuse, RZ, PT ;  /* 0x000000ff2500720c */ /* 0x040fe40003f24270 */
[C---:B------:R-:W-:Y:S02]  /*df10*/  ISETP.GT.AND P2, PT, R37.reuse, 0x8, PT ;  /* 0x000000082500780c */ /* 0x040fe40003f44270 */
[C---:B------:R-:W-:Y:S02]  /*df20*/  ISETP.GT.AND P0, PT, R37.reuse, 0x1, PT ;  /* 0x000000012500780c */ /* 0x040fe40003f04270 */
[----:B------:R-:W-:Y:S02]  /*df30*/  FSEL R6, R30, -INF , P1 ;  /* 0xff8000001e067808 */ /* 0x000fe40000800000 */
[----:B------:R-:W-:Y:S02]  /*df40*/  FSEL R3, R28, -INF , P1 ;  /* 0xff8000001c037808 */ /* 0x000fe40000800000 */
[----:B------:R-:W-:-:S02]  /*df50*/  ISETP.GT.AND P1, PT, R37, 0x10, PT ;  /* 0x000000102500780c */ /* 0x000fc40003f24270 */
[----:B------:R-:W-:Y:S02]  /*df60*/  FSEL R26, R26, -INF , P2 ;  /* 0xff8000001a1a7808 */ /* 0x000fe40001000000 */
[----:B------:R-:W-:Y:S02]  /*df70*/  FSEL R24, R24, -INF , P2 ;  /* 0xff80000018187808 */ /* 0x000fe40001000000 */
[----:B------:R-:W-:Y:S02]  /*df80*/  ISETP.GT.AND P2, PT, R37, 0x20, PT ;  /* 0x000000202500780c */ /* 0x000fe40003f44270 */
[----:B------:R-:W-:Y:S02]  /*df90*/  FSEL R7, R29, -INF , P0 ;  /* 0xff8000001d077808 */ /* 0x000fe40000000000 */
[----:B------:R-:W-:Y:S02]  /*dfa0*/  FSEL R22, R22, -INF , P1 ;  /* 0xff80000016167808 */ /* 0x000fe40000800000 */
[----:B------:R-:W-:-:S02]  /*dfb0*/  FSEL R20, R20, -INF , P1 ;  /* 0xff80000014147808 */ /* 0x000fc40000800000 */
[----:B------:R-:W-:Y:S02]  /*dfc0*/  FSEL R5, R31, -INF , P0 ;  /* 0xff8000001f057808 */ /* 0x000fe40000000000 */
[C---:B------:R-:W-:Y:S02]  /*dfd0*/  ISETP.GT.AND P1, PT, R37.reuse, 0x28, PT ;  /* 0x000000282500780c */ /* 0x040fe40003f24270 */
[----:B------:R-:W-:Y:S02]  /*dfe0*/  FSEL R30, R12, -INF , P2 ;  /* 0xff8000000c1e7808 */ /* 0x000fe40001000000 */
[----:B------:R-:W-:Y:S02]  /*dff0*/  ISETP.GT.AND P0, PT, R37, 0x9, PT ;  /* 0x000000092500780c */ /* 0x000fe40003f04270 */
[----:B------:R-:W-:Y:S02]  /*e000*/  FMNMX.FTZ R12, R3, R7, !PT ;  /* 0x00000007030c7209 */ /* 0x000fe40007810000 */
[----:B------:R-:W-:-:S02]  /*e010*/  FSEL R29, R8, -INF , P1 ;  /* 0xff800000081d7808 */ /* 0x000fc40000800000 */
[----:B------:R-:W-:Y:S02]  /*e020*/  FSEL R27, R27, -INF , P0 ;  /* 0xff8000001b1b7808 */ /* 0x000fe40000000000 */
[----:B------:R-:W-:Y:S02]  /*e030*/  FSEL R25, R25, -INF , P0 ;  /* 0xff80000019197808 */ /* 0x000fe40000000000 */
[----:B------:R-:W-:Y:S02]  /*e040*/  FMNMX.FTZ R8, R24, R12, !PT ;  /* 0x0000000c18087209 */ /* 0x000fe40007810000 */
[----:B------:R-:W-:Y:S02]  /*e050*/  ISETP.GT.AND P0, PT, R37, 0x11, PT ;  /* 0x000000112500780c */ /* 0x000fe40003f04270 */
[----:B------:R-:W-:Y:S02]  /*e060*/  FMNMX.FTZ R8, R25, R8, !PT ;  /* 0x0000000819087209 */ /* 0x000fe40007810000 */
[----:B------:R-:W-:-:S02]  /*e070*/  FSEL R23, R23, -INF , P0 ;  /* 0xff80000017177808 */ /* 0x000fc40000000000 */
[----:B------:R-:W-:Y:S02]  /*e080*/  FSEL R21, R21, -INF , P0 ;  /* 0xff80000015157808 */ /* 0x000fe40000000000 */
[C---:B------:R-:W-:Y:S02]  /*e090*/  ISETP.GT.AND P0, PT, R37.reuse, 0x19, PT ;  /* 0x000000192500780c */ /* 0x040fe40003f04270 */
[----:B------:R-:W-:Y:S02]  /*e0a0*/  ISETP.GT.AND P3, PT, R37, 0x18, PT ;  /* 0x000000182500780c */ /* 0x000fe40003f64270 */
[----:B------:R-:W-:Y:S02]  /*e0b0*/  FMNMX.FTZ R8, R20, R8, !PT ;  /* 0x0000000814087209 */ /* 0x000fe40007810000 */
[----:B------:R-:W-:Y:S02]  /*e0c0*/  FSEL R31, R19, -INF , P0 ;  /* 0xff800000131f7808 */ /* 0x000fe40000000000 */
[----:B------:R-:W-:-:S02]  /*e0d0*/  FSEL R17, R17, -INF , P0 ;  /* 0xff80000011117808 */ /* 0x000fc40000000000 */
[----:B------:R-:W-:Y:S02]  /*e0e0*/  ISETP.GT.AND P0, PT, R37, 0x21, PT ;  /* 0x000000212500780c */ /* 0x000fe40003f04270 */
[----:B------:R-:W-:Y:S02]  /*e0f0*/  FSEL R16, R16, -INF , P3 ;  /* 0xff80000010107808 */ /* 0x000fe40001800000 */
[----:B------:R-:W-:Y:S02]  /*e100*/  FMNMX.FTZ R8, R21, R8, !PT ;  /* 0x0000000815087209 */ /* 0x000fe40007810000 */
[----:B------:R-:W-:Y:S02]  /*e110*/  FSEL R195, R15, -INF , P0 ;  /* 0xff8000000fc37808 */ /* 0x000fe40000000000 */
[----:B------:R-:W-:Y:S02]  /*e120*/  FSEL R28, R13, -INF , P0 ;  /* 0xff8000000d1c7808 */ /* 0x000fe40000000000 */
[----:B------:R-:W-:-:S02]  /*e130*/  ISETP.GT.AND P0, PT, R37, 0x29, PT ;  /* 0x000000292500780c */ /* 0x000fc40003f04270 */
[----:B------:R-:W-:Y:S02]  /*e140*/  FMNMX.FTZ R8, R16, R8, !PT ;  /* 0x0000000810087209 */ /* 0x000fe40007810000 */
[----:B--2---:R-:W-:Y:S02]  /*e150*/  FSEL R40, R9, -INF , P0 ;  /* 0xff80000009287808 */ /* 0x004fe40000000000 */
[----:B------:R-:W-:Y:S02]  /*e160*/  FMNMX.FTZ R8, R17, R8, !PT ;  /* 0x0000000811087209 */ /* 0x000fe40007810000 */
[----:B------:R-:W-:Y:S02]  /*e170*/  FMNMX.FTZ R9, R6, R5, !PT ;  /* 0x0000000506097209 */ /* 0x000fe40007810000 */
[----:B------:R-:W-:Y:S02]  /*e180*/  FMNMX.FTZ R8, R30, R8, !PT ;  /* 0x000000081e087209 */ /* 0x000fe40007810000 */
[----:B------:R-:W-:-:S02]  /*e190*/  FMNMX.FTZ R9, R26, R9, !PT ;  /* 0x000000091a097209 */ /* 0x000fc40007810000 */
[----:B------:R-:W-:Y:S02]  /*e1a0*/  FMNMX.FTZ R8, R28, R8, !PT ;  /* 0x000000081c087209 */ /* 0x000fe40007810000 */
[----:B------:R-:W-:Y:S02]  /*e1b0*/  FMNMX.FTZ R9, R27, R9, !PT ;  /* 0x000000091b097209 */ /* 0x000fe40007810000 */
[----:B------:R-:W-:Y:S02]  /*e1c0*/  FSEL R194, R10, -INF , P1 ;  /* 0xff8000000ac27808 */ /* 0x000fe40000800000 */
[----:B------:R-:W-:Y:S02]  /*e1d0*/  ISETP.GT.AND P1, PT, R37, 0x30, PT ;  /* 0x000000302500780c */ /* 0x000fe40003f24270 */
[----:B------:R-:W-:Y:S02]  /*e1e0*/  FMNMX.FTZ R8, R29, R8, !PT ;  /* 0x000000081d087209 */ /* 0x000fe40007810000 */
[----:B------:R-:W-:-:S02]  /*e1f0*/  FMNMX.FTZ R9, R22, R9, !PT ;  /* 0x0000000916097209 */ /* 0x000fc40007810000 */
[----:B------:R-:W-:Y:S02]  /*e200*/  FSEL R193, R11, -INF , P0 ;  /* 0xff8000000bc17808 */ /* 0x000fe40000000000 */
[----:B------:R-:W-:Y:S02]  /*e210*/  ISETP.GT.AND P0, PT, R37, 0x31, PT ;  /* 0x000000312500780c */ /* 0x000fe40003f04270 */
[----:B------:R-:W-:Y:S02]  /*e220*/  FSEL R145, R108, -INF , P1 ;  /* 0xff8000006c917808 */ /* 0x000fe40000800000 */
[----:B------:R-:W-:Y:S02]  /*e230*/  FMNMX.FTZ R8, R40, R8, !PT ;  /* 0x0000000828087209 */ /* 0x000fe40007810000 */
[----:B------:R-:W-:Y:S02]  /*e240*/  FSEL R36, R18, -INF , P3 ;  /* 0xff80000012247808 */ /* 0x000fe40001800000 */
        /* <DEDUP_REMOVED lines=13> */
[----:B------:R-:W-:Y:S01]  /*e320*/  FSEL R147, R105, -INF , P0 ;  /* 0xff80000069937808 */ /* 0x000fe20000000000 */
[----:B------:R-:W-:Y:S01]  /*e330*/  LDSM.16.MT88.4 R108, [R233+0x4100] ;  /* 0x00410000e96c783b */ /* 0x000fe20000004200 */
[----:B------:R-:W-:-:S02]  /*e340*/  ISETP.GT.AND P1, PT, R37, 0x40, PT ;  /* 0x000000402500780c */ /* 0x000fc40003f24270 */
        /* <DEDUP_REMOVED lines=8> */
[----:B------:R-:W-:Y:S02]  /*e3d0*/  FSEL R160, R101, -INF , P0 ;  /* 0xff80000065a07808 */ /* 0x000fe40000000000 */
[----:B------:R-:W-:Y:S02]  /*e3e0*/  ISETP.GT.AND P1, PT, R37, 0x48, PT ;  /* 0x000000482500780c */ /* 0x000fe40003f24270 */
        /* <DEDUP_REMOVED lines=9> */
[----:B------:R-:W-:Y:S02]  /*e480*/  FSEL R159, R97, -INF , P0 ;  /* 0xff800000619f7808 */ /* 0x000fe40000000000 */
[----:B------:R-:W-:Y:S02]  /*e490*/  ISETP.GT.AND P1, PT, R37, 0x50, PT ;  /* 0x000000502500780c */ /* 0x000fe40003f24270 */
[----:B------:R-:W-:Y:S02]  /*e4a0*/  FMNMX.FTZ R8, R189, R8, !PT ;  /* 0x00000008bd087209 */ /* 0x000fe40007810000 */
[----:B------:R-:W-:Y:S02]  /*e4b0*/  FMNMX.FTZ R9, R150, R9, !PT ;  /* 0x0000000996097209 */ /* 0x000fe40007810000 */
[----:B------:R-:W-:Y:S02]  /*e4c0*/  FSEL R165, R99, -INF , P0 ;  /* 0xff80000063a57808 */ /* 0x000fe40000000000 */
[----:B------:R-:W-:Y:S01]  /*e4d0*/  ISETP.GT.AND P0, PT, R37, 0x51, PT ;  /* 0x000000512500780c */ /* 0x000fe20003f04270 */
[----:B------:R-:W-:Y:S01]  /*e4e0*/  LDSM.16.MT88.4 R96, [R236+0x4100] ;  /* 0x00410000ec60783b */ /* 0x000fe20000004200 */
[----:B------:R-:W-:-:S02]  /*e4f0*/  FSEL R188, R92, -INF , P1 ;  /* 0xff8000005cbc7808 */ /* 0x000fc40000800000 */
[----:B------:R-:W-:Y:S02]  /*e500*/  FMNMX.FTZ R8, R159, R8, !PT ;  /* 0x000000089f087209 */ /* 0x000fe40007810000 */
[----:B------:R-:W-:Y:S02]  /*e510*/  FSEL R192, R106, -INF , P2 ;  /* 0xff8000006ac07808 */ /* 0x000fe40001000000 */
[----:B------:R-:W-:Y:S02]  /*e520*/  FMNMX.FTZ R9, R151, R9, !PT ;  /* 0x0000000997097209 */ /* 0x000fe40007810000 */
[----:B------:R-:W-:Y:S02]  /*e530*/  FSEL R180, R94, -INF , P1 ;  /* 0xff8000005eb47808 */ /* 0x000fe40000800000 */
[----:B------:R-:W-:Y:S02]  /*e540*/  FSEL R183, R93, -INF , P0 ;  /* 0xff8000005db77808 */ /* 0x000fe40000000000 */
        /* <DEDUP_REMOVED lines=30> */
[----:B------:R-:W-:Y:S02]  /*e730*/  FSEL R155, R81, -INF , P0 ;  /* 0xff800000519b7808 */ /* 0x000fe40000000000 */
[----:B------:R-:W-:-:S02]  /*e740*/  ISETP.GT.AND P0, PT, R37, 0x70, PT ;  /* 0x000000702500780c */ /* 0x000fc40003f04270 */
[----:B------:R-:W-:Y:S02]  /*e750*/  FMNMX.FTZ R8, R156, R8, !PT ;  /* 0x000000089c087209 */ /* 0x000fe40007810000 */
[----:B------:R-:W-:Y:S02]  /*e760*/  FMNMX.FTZ R9, R180, R9, !PT ;  /* 0x00000009b4097209 */ /* 0x000fe40007810000 */
        /* <DEDUP_REMOVED lines=16> */
[----:B------:R-:W-:-:S02]  /*e870*/  FMNMX.FTZ R8, R134, R8, !PT ;  /* 0x0000000886087209 */ /* 0x000fc40007810000 */
[----:B------:R-:W-:Y:S02]  /*e880*/  FMNMX.FTZ R9, R154, R9, !PT ;  /* 0x000000099a097209 */ /* 0x000fe40007810000 */
[----:B------:R-:W-:Y:S02]  /*e890*/  FMNMX.FTZ R8, R67, R8, !PT ;  /* 0x0000000843087209 */ /* 0x000fe40007810000 */
[----:B------:R-:W-:Y:S02]  /*e8a0*/  FMNMX.FTZ R10, R153, R9, !PT ;  /* 0x00000009990a7209 */ /* 0x000fe40007810000 */
[----:B------:R-:W-:Y:S01]  /*e8b0*/  FSEL R65, R79, -INF , P2 ;  /* 0xff8000004f417808 */ /* 0x000fe20001000000 */
[----:B------:R-:W1:Y:S01]  /*e8c0*/  SHFL.BFLY PT, R9, R8, 0x2, 0x1f ;  /* 0x0c401f0008097f89 */ /* 0x000e6200000e0000 */
[----:B------:R-:W-:Y:S02]  /*e8d0*/  FMNMX.FTZ R10, R152, R10, !PT ;  /* 0x0000000a980a7209 */ /* 0x000fe40007810000 */
[----:B------:R-:W-:-:S02]  /*e8e0*/  FSEL R64, R70, -INF , P1 ;  /* 0xff80000046407808 */ /* 0x000fc40000800000 */
[----:B------:R-:W-:Y:S02]  /*e8f0*/  FMNMX.FTZ R10, R149, R10, !PT ;  /* 0x0000000a950a7209 */ /* 0x000fe40007810000 */
[----:B------:R-:W-:Y:S02]  /*e900*/  FSEL R62, R71, -INF , P0 ;  /* 0xff800000473e7808 */ /* 0x000fe40000000000 */
        /* <DEDUP_REMOVED lines=51> */
[--C-:B------:R-:W-:Y:S01]  /*ec40*/  FFMA.FTZ R41, R195, c[0x0][0x2d0], -R63.reuse ;  /* 0x0000b400c3297a23 */ /* 0x100fe2000001083f */
[----:B------:R-:W1:Y:S01]  /*ec50*/  LDSM.16.MT88.4 R28, [R233+0x4900] ;  /* 0x00490000e91c783b */ /* 0x000e620000004200 */
        /* <DEDUP_REMOVED lines=117> */
[C---:B-----5:R-:W-:Y:S02]  /*f3b0*/  HMMA.16816.F32 R120, R4.reuse, R36, R120 ;  /* 0x000000240478723c */ /* 0x060fe40000001878 */
        /* <DEDUP_REMOVED lines=269> */
.L_x_2305:
        /* <DEDUP_REMOVED lines=61> */
.L_x_2303:
        /* <DEDUP_REMOVED lines=248> */
.L_x_2304:
        /* <DEDUP_REMOVED lines=566> */
.L_x_2302:
        /* <DEDUP_REMOVED lines=91> */
.L_x_2272:
        /* <DEDUP_REMOVED lines=67> */
[----:B------:R-:W-:Y:S01]  /*14520*/  IMAD.IADD R16, R13, 0x1, R14 ;  /* 0x000000010d107824 */ /* 0x000fe200078e020e */
        /* <DEDUP_REMOVED lines=9> */
[----:B------:R-:W-:Y:S01]  /*145c0*/  PLOP3.LUT P0, PT, PT, PT, UP1, 0x80, 0x0 ;  /* 0x000000000000781c */ /* 0x000fe20003f0f018 */
[----:B------:R-:W-:Y:S04]  /*145d0*/  STS [R4+0x400], R126 ;  /* 0x0004007e04007388 */ /* 0x000fe80000000800 */
[----:B------:R-:W-:Y:S04]  /*145e0*/  STS [R14+0x80], R68 ;  /* 0x000080440e007388 */ /* 0x000fe80000000800 */
[----:B------:R-:W-:Y:S04]  /*145f0*/  STS [R14+0x480], R70 ;  /* 0x000480460e007388 */ /* 0x000fe80000000800 */
[----:B------:R1:W-:Y:S04]  /*14600*/  STS [R10], R6 ;  /* 0x000000060a007388 */ /* 0x0003e80000000800 */
[----:B------:R-:W-:Y:S04]  /*14610*/  STS [R10+0x400], R74 ;  /* 0x0004004a0a007388 */ /* 0x000fe80000000800 */
[----:B------:R-:W-:Y:S04]  /*14620*/  STS [R15+0x80], R76 ;  /* 0x0000804c0f007388 */ /* 0x000fe80000000800 */
[----:B------:R-:W-:Y:S01]  /*14630*/  STS [R15+0x480], R78 ;  /* 0x0004804e0f007388 */ /* 0x000fe20000000800 */
[----:B-1----:R-:W-:-:S02]  /*14640*/  IMAD.IADD R6, R13, 0x1, R4 ;  /* 0x000000010d067824 */ /* 0x002fc400078e0204 */
[----:B------:R-:W-:-:S03]  /*14650*/  IMAD.IADD R13, R10, 0x1, R13 ;  /* 0x000000010a0d7824 */ /* 0x000fc600078e020d */
        /* <DEDUP_REMOVED lines=47> */
.L_x_2307:
        /* <DEDUP_REMOVED lines=136> */
.L_x_2309:
[----:B------:R-:W-:Y:S05]  /*151d0*/  BSYNC B0 ;  /* 0x0000000000007941 */ /* 0x000fea0003800000 */
.L_x_2308:
        /* <DEDUP_REMOVED lines=15> */
.L_x_2311:
[----:B------:R-:W-:Y:S05]  /*152d0*/  BSYNC B0 ;  /* 0x0000000000007941 */ /* 0x000fea0003800000 */
.L_x_2310:
        /* <DEDUP_REMOVED lines=15> */
.L_x_2313:
[----:B------:R-:W-:Y:S05]  /*153d0*/  BSYNC B0 ;  /* 0x0000000000007941 */ /* 0x000fea0003800000 */
.L_x_2312:
        /* <DEDUP_REMOVED lines=16> */
.L_x_2306:
        /* <DEDUP_REMOVED lines=31> */
.L_x_2314:
        /* <DEDUP_REMOVED lines=43> */
.L_x_2316:
[----:B------:R-:W-:Y:S05]  /*15980*/  BSYNC B0 ;  /* 0x0000000000007941 */ /* 0x000fea0003800000 */
.L_x_2315:
        /* <DEDUP_REMOVED lines=63> */
.L_x_2318:
[----:B------:R-:W-:Y:S05]  /*15d80*/  BSYNC B0 ;  /* 0x0000000000007941 */ /* 0x000fea0003800000 */
.L_x_2317:
        /* <DEDUP_REMOVED lines=15> */
.L_x_2320:
[----:B------:R-:W-:Y:S05]  /*15e80*/  BSYNC B0 ;  /* 0x0000000000007941 */ /* 0x000fea0003800000 */
.L_x_2319:
        /* <DEDUP_REMOVED lines=15> */
.L_x_2322:
[----:B------:R-:W-:Y:S05]  /*15f80*/  BSYNC B0 ;  /* 0x0000000000007941 */ /* 0x000fea0003800000 */
.L_x_2321:
        /* <DEDUP_REMOVED lines=16> */
.L_x_2323:
        /* <DEDUP_REMOVED lines=15> */
.L_x_4360:


//--------------------- .text._ZN7cutlass13device_kernelIN5flash19enable_sm80_to_sm89INS1_16FlashAttnFwdSm80INS1_25CollectiveMainloopFwdSm80ILi8ELi1ELb1EN4cute5tupleIJNS5_1CILi128EEENS7_ILi96EEES8_EEELi128ENS_6half_tEfNS_4arch4Sm80ELb0ELb1ELb0ELb0ELb1ELb0ELb1ELb0EEENS1_21CollectiveEpilogueFwdINS6_IJS8_S8_S9_EEENS6_IJNS7_ILi1EEESH_SH_EEESB_SD_Li256ELb0ELb1ELb0ELb0EEENS1_19SingleTileSchedulerILb0ELb0ELb1ELi128EEEEEEEEEvNT_6ParamsE --------------------------
	.section	.text._ZN7cutlass13device_kernelIN5flash19enable_sm80_to_sm89INS1_16FlashAttnFwdSm80INS1_25CollectiveMainloopFwdSm80ILi8ELi1ELb1EN4cute5tupleIJNS5_1CILi128EEENS7_ILi96EEES8_EEELi128ENS_6half_tEfNS_4arch4Sm80ELb0ELb1ELb0ELb0ELb1ELb0ELb1ELb0EEENS1_21CollectiveEpilogueFwdINS6_IJS8_S8_S9_EEENS6_IJNS7_ILi1EEESH_SH_EEESB_SD_Li256ELb0ELb1ELb0ELb0EEENS1_19SingleTileSchedulerILb0ELb0ELb1ELi128EEEEEEEEEvNT_6ParamsE,"ax",@progbits
	.sectioninfo	@"SHI_REGISTERS=254"
	.align	128
.text._ZN7cutlass13device_kernelIN5flash19enable_sm80_to_sm89INS1_16FlashAttnFwdSm80INS1_25CollectiveMainloopFwdSm80ILi8ELi1ELb1EN4cute5tupleIJNS5_1CILi128EEENS7_ILi96EEES8_EEELi128ENS_6half_tEfNS_4arch4Sm80ELb0ELb1ELb0ELb0ELb1ELb0ELb1ELb0EEENS1_21CollectiveEpilogueFwdINS6_IJS8_S8_S9_EEENS6_IJNS7_ILi1EEESH_SH_EEESB_SD_Li256ELb0ELb1ELb0ELb0EEENS1_19SingleTileSchedulerILb0ELb0ELb1ELi128EEEEEEEEEvNT_6ParamsE:
        .type           _ZN7cutlass13device_kernelIN5flash19enable_sm80_to_sm89INS1_16FlashAttnFwdSm80INS1_25CollectiveMainloopFwdSm80ILi8ELi1ELb1EN4cute5tupleIJNS5_1CILi128EEENS7_ILi96EEES8_EEELi128ENS_6half_tEfNS_4arch4Sm80ELb0ELb1ELb0ELb0ELb1ELb0ELb1ELb0EEENS1_21CollectiveEpilogueFwdINS6_IJS8_S8_S9_EEENS6_IJNS7_ILi1EEESH_SH_EEESB_SD_Li256ELb0ELb1ELb0ELb0EEENS1_19SingleTileSchedulerILb0ELb0ELb1ELi128EEEEEEEEEvNT_6ParamsE,@function
        .size           _ZN7cutlass13device_kernelIN5flash19enable_sm80_to_sm89INS1_16FlashAttnFwdSm80INS1_25CollectiveMainloopFwdSm80ILi8ELi1ELb1EN4cute5tupleIJNS5_1CILi128EEENS7_ILi96EEES8_EEELi128ENS_6half_tEfNS_4arch4Sm80ELb0ELb1ELb0ELb0ELb1ELb0ELb1ELb0EEENS1_21CollectiveEpilogueFwdINS6_IJS8_S8_S9_EEENS6_IJNS7_ILi1EEESH_SH_EEESB_SD_Li256ELb0ELb1ELb0ELb0EEENS1_19SingleTileSchedulerILb0ELb0ELb1ELi128EEEEEEEEEvNT_6ParamsE,(.L_x_4361 - _ZN7cutlass13device_kernelIN5flash19enable_sm80_to_sm89INS1_16FlashAttnFwdSm80INS1_25CollectiveMainloopFwdSm80ILi8ELi1ELb1EN4cute5tupleIJNS5_1CILi128EEENS7_ILi96EEES8_EEELi128ENS_6half_tEfNS_4arch4Sm80ELb0ELb1ELb0ELb0ELb1ELb0ELb1ELb0EEENS1_21CollectiveEpilogueFwdINS6_IJS8_S8_S9_EEENS6_IJNS7_ILi1EEESH_SH_EEESB_SD_Li256ELb0ELb1ELb0ELb0EEENS1_19SingleTileSchedulerILb0ELb0ELb1ELi128EEEEEEEEEvNT_6ParamsE)
        .other          _ZN7cutlass13device_kernelIN5flash19enable_sm80_to_sm89INS1_16FlashAttnFwdSm80INS1_25CollectiveMainloopFwdSm80ILi8ELi1ELb1EN4cute5tupleIJNS5_1CILi128EEENS7_ILi96EEES8_EEELi128ENS_6half_tEfNS_4arch4Sm80ELb0ELb1ELb0ELb0ELb1ELb0ELb1ELb0EEENS1_21CollectiveEpilogueFwdINS6_IJS8_S8_S9_EEENS6_IJNS7_ILi1EEESH_SH_EEESB_SD_Li256ELb0ELb1ELb0ELb0EEENS1_19SingleTileSchedulerILb0ELb0ELb1ELi128EEEEEEEEEvNT_6ParamsE,@"STO_CUDA_ENTRY STV_DEFAULT"
_ZN7cutlass13device_kernelIN5flash19enable_sm80_to_sm89INS1_16FlashAttnFwdSm80INS1_25CollectiveMainloopFwdSm80ILi8ELi1ELb1EN4cute5tupleIJNS5_1CILi128EEENS7_ILi96EEES8_EEELi128ENS_6half_tEfNS_4arch4Sm80ELb0ELb1ELb0ELb0ELb1ELb0ELb1ELb0EEENS1_21CollectiveEpilogueFwdINS6_IJS8_S8_S9_EEENS6_IJNS7_ILi1EEESH_SH_EEESB_SD_Li256ELb0ELb1ELb0ELb0EEENS1_19SingleTileSchedulerILb0ELb0ELb1ELi128EEEEEEEEEvNT_6ParamsE:
        /* <DEDUP_REMOVED lines=53> */
.L_x_2325:
[----:B------:R-:W-:Y:S02]  /*0350*/  ULDC UR4, c[0x0][0x32c] ;  /* 0x0000cb0000047ab9 */ /* 0x000fe40000000800 */
[----:B------:R-:W-:-:S03]  /*0360*/  UISETP.NE.AND UP2, UPT, UR7, UR4, UPT ;  /* 0x000000040700728c */ /* 0x000fc6000bf45270 */
[----:B------:R-:W-:Y:S02]  /*0370*/  ULDC.64 UR4, c[0x0][0x330] ;  /* 0x0000cc0000047ab9 */ /* 0x000fe40000000a00 */
[----:B------:R-:W-:-:S07]  /*0380*/  UIMAD.WIDE.U32 UR16, UR13, UR4, URZ ;  /* 0x000000040d1072a5 */ /* 0x000fce000f8e003f */
[----:B------:R-:W-:Y:S02]  /*0390*/  @UP2 UMOV UR7, UR17 ;  /* 0x0000001100072c82 */ /* 0x000fe40008000000 */
[----:B------:R-:W-:Y:S02]  /*03a0*/  @UP2 USHF.R.U32.HI UR13, URZ, UR5, UR7 ;  /* 0x000000053f0d2299 */ /* 0x000fe40008011607 */
.L_x_2326:
[----:B------:R-:W-:Y:S02]  /*03b0*/  ULDC UR4, c[0x0][0x32c] ;  /* 0x0000cb0000047ab9 */ /* 0x000fe40000000800 */
[----:B------:R-:W-:-:S04]  /*03c0*/  UIMAD UR4, UR13, UR4, UR4 ;  /* 0x000000040d0472a4 */ /* 0x000fc8000f8e0204 */
[----:B------:R-:W-:-:S04]  /*03d0*/  UISETP.LT.AND UP2, UPT, UR6, UR4, UPT ;  /* 0x000000040600728c */ /* 0x000fc8000bf41270 */
[----:B------:R-:W-:Y:S02]  /*03e0*/  USEL UR6, UR6, UR4, UP2 ;  /* 0x0000000406067287 */ /* 0x000fe40009000000 */
.L_x_2324:
        /* <DEDUP_REMOVED lines=34> */
.L_x_2328:
[----:B------:R-:W-:Y:S02]  /*0610*/  ULDC UR4, c[0x0][0x32c] ;  /* 0x0000cb0000047ab9 */ /* 0x000fe40000000800 */
[----:B------:R-:W-:-:S03]  /*0620*/  UISETP.NE.AND UP2, UPT, UR4, 0x1, UPT ;  /* 0x000000010400788c */ /* 0x000fc6000bf45270 */
[----:B------:R-:W-:Y:S02]  /*0630*/  ULDC.64 UR4, c[0x0][0x330] ;  /* 0x0000cc0000047ab9 */ /* 0x000fe40000000a00 */
[----:B------:R-:W-:-:S06]  /*0640*/  UIMAD.WIDE.U32 UR16, UR13, UR4, URZ ;  /* 0x000000040d1072a5 */ /* 0x000fcc000f8e003f */
[----:B------:R-:W-:Y:S02]  /*0650*/  @UP2 USHF.R.U32.HI UR13, URZ, UR5, UR17 ;  /* 0x000000053f0d2299 */ /* 0x000fe40008011611 */
.L_x_2329:
[----:B------:R-:W-:Y:S02]  /*0660*/  ULDC UR4, c[0x0][0x32c] ;  /* 0x0000cb0000047ab9 */ /* 0x000fe40000000800 */
[----:B------:R-:W-:-:S04]  /*0670*/  UIMAD UR4, UR13, UR4, URZ ;  /* 0x000000040d0472a4 */ /* 0x000fc8000f8e023f */
[----:B------:R-:W-:-:S04]  /*0680*/  UISETP.LT.AND UP2, UPT, UR6, UR4, UPT ;  /* 0x000000040600728c */ /* 0x000fc8000bf41270 */
[----:B------:R-:W-:-:S04]  /*0690*/  USEL UR6, UR6, UR4, !UP2 ;  /* 0x0000000406067287 */ /* 0x000fc8000d000000 */
.L_x_2327:
        /* <DEDUP_REMOVED lines=23> */
[----:B------:R-:W-:Y:S01]  /*0810*/  MOV R97, RZ ;  /* 0x000000ff00617202 */ /* 0x000fe20000000f00 */
        /* <DEDUP_REMOVED lines=468> */
[C---:B------:R-:W-:Y:S07]  /*2560*/  HMMA.16816.F32 R16, R192.reuse, R88, R12 ;  /* 0x00000058c010723c */ /* 0x040fee000000180c */
[----:B------:R-:W-:Y:S01]  /*2570*/  SHF.R.S32.HI R13, RZ, 0x1f, R230 ;  /* 0x0000001fff0d7819 */ /* 0x000fe200000114e6 */
[C---:B------:R-:W-:Y:S08]  /*2580*/  HMMA.16816.F32 R8, R192.reuse, R90, R8 ;  /* 0x0000005ac008723c */ /* 0x040ff00000001808 */
        /* <DEDUP_REMOVED lines=24> */
[----:B------:R-:W-:Y:S01]  /*2710*/  IADD3 R24, -R231, 0x10, RZ ;  /* 0x00000010e7187810 */ /* 0x000fe20007ffe1ff */
[----:B------:R-:W-:Y:S02]  /*2720*/  IMAD.SHL.U32 R4, R230, 0x2, RZ ;  /* 0x00000002e6047824 */ /* 0x000fe400078e00ff */
[----:B------:R-:W-:Y:S01]  /*2730*/  IMAD R216, R15, c[0x0][0x2b8], R216 ;  /* 0x0000ae000fd87a24 */ /* 0x000fe200078e02d8 */
[----:B------:R-:W-:-:S03]  /*2740*/  LOP3.LUT R24, R24, 0xf, RZ, 0xc0, !PT ;  /* 0x0000000f18187812 */ /* 0x000fc600078ec0ff */
[----:B------:R-:W-:Y:S01]  /*2750*/  IMAD.WIDE.U32 R14, R216, c[0x0][0x1e0], RZ ;  /* 0x00007800d80e7a25 */ /* 0x000fe200078e00ff */
[----:B------:R-:W-:-:S05]  /*2760*/  SHF.R.S32.HI R21, RZ, 0x1f, R216 ;  /* 0x0000001fff157819 */ /* 0x000fca00000114d8 */
[----:B------:R-:W-:-:S04]  /*2770*/  IMAD R21, R21, c[0x0][0x1e0], RZ ;  /* 0x0000780015157a24 */ /* 0x000fc800078e02ff */
[----:B------:R-:W-:-:S04]  /*2780*/  IMAD R21, R216, c[0x0][0x1e4], R21 ;  /* 0x00007900d8157a24 */ /* 0x000fc800078e0215 */
[----:B------:R-:W-:Y:S01]  /*2790*/  IMAD.IADD R15, R15, 0x1, R21 ;  /* 0x000000010f0f7824 */ /* 0x000fe200078e0215 */
[----:B--2---:R-:W-:-:S03]  /*27a0*/  SHF.R.S32.HI R0, RZ, 0x1f, R215 ;  /* 0x0000001fff007819 */ /* 0x004fc600000114d7 */
[----:B------:R-:W-:Y:S01]  /*27b0*/  IMAD.WIDE.U32 R6, R215, c[0x0][0x1f0], R14 ;  /* 0x00007c00d7067a25 */ /* 0x000fe200078e000e */
[----:B------:R-:W-:-:S03]  /*27c0*/  SEL R14, RZ, 0x10, P5 ;  /* 0x00000010ff0e7807 */ /* 0x000fc60002800000 */
[----:B------:R-:W-:Y:S01]  /*27d0*/  IMAD R0, R0, c[0x0][0x1f0], RZ ;  /* 0x00007c0000007a24 */ /* 0x000fe200078e02ff */
[----:B------:R-:W-:Y:S02]  /*27e0*/  IADD3 R22, P0, R6, UR40, RZ ;  /* 0x0000002806167c10 */ /* 0x000fe4000ff1e0ff */
[----:B------:R-:W-:Y:S01]  /*27f0*/  IADD3 R26, -R14, 0x10, RZ ;  /* 0x000000100e1a7810 */ /* 0x000fe20007ffe1ff */
[----:B------:R-:W-:-:S03]  /*2800*/  IMAD R0, R215, c[0x0][0x1f4], R0 ;  /* 0x00007d00d7007a24 */ /* 0x000fc600078e0200 */
[----:B------:R-:W-:Y:S02]  /*2810*/  LOP3.LUT R26, R26, 0xf, RZ, 0xc0, !PT ;  /* 0x0000000f1a1a7812 */ /* 0x000fe400078ec0ff */
[----:B------:R-:W-:Y:S02]  /*2820*/  IADD3.X R7, R7, UR9, R0, P0, !PT ;  /* 0x0000000907077c10 */ /* 0x000fe400087fe400 */
[----:B------:R-:W-:Y:S02]  /*2830*/  LEA R6, P0, R22, c[0x0][0x1c8], 0x1 ;  /* 0x0000720016067a11 */ /* 0x000fe400078008ff */
[----:B------:R-:W-:Y:S02]  /*2840*/  SHF.L.U64.HI R0, R230, 0x1, R13 ;  /* 0x00000001e6007819 */ /* 0x000fe4000001020d */
[----:B------:R-:W-:Y:S01]  /*2850*/  LEA.HI.X R22, R22, c[0x0][0x1cc], R7, 0x1, P0 ;  /* 0x0000730016167a11 */ /* 0x000fe200000f0c07 */
[----:B------:R-:W1:Y:S01]  /*2860*/  SHFL.IDX PT, R25, R6, 0x2, 0x181f ;  /* 0x00581f0006197f89 */ /* 0x000e6200000e0000 */
[----:B------:R-:W-:-:S03]  /*2870*/  IMAD.SHL.U32 R7, R229, 0x2, RZ ;  /* 0x00000002e5077824 */ /* 0x000fc600078e00ff */
[----:B------:R-:W2:Y:S04]  /*2880*/  SHFL.IDX PT, R15, R22, 0x2, 0x181f ;  /* 0x00581f00160f7f89 */ /* 0x000ea800000e0000 */
[----:B------:R-:W3:Y:S04]  /*2890*/  SHFL.IDX PT, R20, R6, RZ, 0x181f ;  /* 0x00181fff06147589 */ /* 0x000ee800000e0000 */
[----:B------:R4:W-:Y:S04]  /*28a0*/  SHFL.IDX PT, R12, R6, 0x1, 0x181f ;  /* 0x00381f00060c7f89 */ /* 0x0009e800000e0000 */
[----:B------:R-:W5:Y:S04]  /*28b0*/  SHFL.IDX PT, R23, R22, RZ, 0x181f ;  /* 0x00181fff16177589 */ /* 0x000f6800000e0000 */
[----:B------:R5:W5:Y:S01]  /*28c0*/  SHFL.IDX PT, R21, R22, 0x1, 0x181f ;  /* 0x00381f0016157f89 */ /* 0x000b6200000e0000 */
[----:B-1----:R-:W-:-:S04]  /*28d0*/  IADD3 R26, P2, P0, R26, R25, R4 ;  /* 0x000000191a1a7210 */ /* 0x002fc8000785e004 */
[----:B--2---:R-:W-:Y:S02]  /*28e0*/  IADD3.X R27, RZ, R15, R0, P2, P0 ;  /* 0x0000000fff1b7210 */ /* 0x004fe400017e0400 */
[----:B------:R-:W-:Y:S02]  /*28f0*/  IADD3 R24, P2, P0, R24, R25, R7 ;  /* 0x0000001918187210 */ /* 0x000fe4000785e007 */
[----:B---3--:R-:W-:Y:S02]  /*2900*/  IADD3 R28, P6, R20, R4, RZ ;  /* 0x00000004141c7210 */ /* 0x008fe40007fde0ff */
[----:B----4-:R-:W-:-:S04]  /*2910*/  SHF.L.U64.HI R6, R229, 0x1, R232 ;  /* 0x00000001e5067819 */ /* 0x010fc800000102e8 */
[----:B------:R-:W-:Y:S01]  /*2920*/  IADD3.X R25, RZ, R15, R6, P2, P0 ;  /* 0x0000000fff197210 */ /* 0x000fe200017e0406 */
[--C-:B-----5:R-:W-:Y:S01]  /*2930*/  IMAD.X R29, R23, 0x1, R0.reuse, P6 ;  /* 0x00000001171d7824 */ /* 0x120fe200030e0600 */
[----:B------:R-:W-:Y:S02]  /*2940*/  IADD3 R30, P0, R12, R4, RZ ;  /* 0x000000040c1e7210 */ /* 0x000fe40007f1e0ff */
[-C--:B------:R-:W-:Y:S02]  /*2950*/  IADD3 R22, P2, R20, R7.reuse, RZ ;  /* 0x0000000714167210 */ /* 0x080fe40007f5e0ff */
[----:B------:R-:W-:Y:S01]  /*2960*/  IADD3 R20, P6, R12, R7, RZ ;  /* 0x000000070c147210 */ /* 0x000fe20007fde0ff */
[----:B------:R-:W-:Y:S01]  /*2970*/  IMAD.X R31, R21, 0x1, R0, P0 ;  /* 0x00000001151f7824 */ /* 0x000fe200000e0600 */
[----:B------:R-:W-:Y:S01]  /*2980*/  ISETP.NE.U32.AND P0, PT, R231, RZ, PT ;  /* 0x000000ffe700720c */ /* 0x000fe20003f05070 */
[--C-:B------:R-:W-:Y:S01]  /*2990*/  IMAD.X R23, R23, 0x1, R6.reuse, P2 ;  /* 0x0000000117177824 */ /* 0x100fe200010e0606 */
        /* <DEDUP_REMOVED lines=8> */
.L_x_2331:
[----:B------:R-:W-:Y:S01]  /*2a20*/  LOP3.LUT R7, R98, 0xffffffe0, RZ, 0xc0, !PT ;  /* 0xffffffe062077812 */ /* 0x000fe200078ec0ff */
[----:B------:R-:W-:Y:S01]  /*2a30*/  ULDC UR13, c[0x0][0x324] ;  /* 0x0000c900000d7ab9 */ /* 0x000fe20000000800 */
[----:B------:R-:W-:Y:S01]  /*2a40*/  LEA.HI R15, R99, R96, RZ, 0x2 ;  /* 0x00000060630f7211 */ /* 0x000fe200078f10ff */
[----:B------:R-:W-:Y:S01]  /*2a50*/  ULDC UR16, c[0x0][0x1d0] ;  /* 0x0000740000107ab9 */ /* 0x000fe20000000800 */
[----:B------:R-:W-:Y:S01]  /*2a60*/  SHF.R.S32.HI R12, RZ, 0x1f, R97 ;  /* 0x0000001fff0c7819 */ /* 0x000fe20000011461 */
[----:B------:R-:W-:Y:S01]  /*2a70*/  IMAD.IADD R0, R96, 0x1, -R7 ;  /* 0x0000000160007824 */ /* 0x000fe200078e0a07 */
[----:B------:R-:W-:Y:S01]  /*2a80*/  LOP3.LUT R15, R15, 0xfffffffc, RZ, 0xc0, !PT ;  /* 0xfffffffc0f0f7812 */ /* 0x000fe200078ec0ff */
[----:B------:R-:W-:Y:S01]  /*2a90*/  ULOP3.LUT UR13, URZ, UR13, URZ, 0x33, !UPT ;  /* 0x0000000d3f0d7292 */ /* 0x000fe2000f8e333f */
[----:B------:R-:W-:Y:S01]  /*2aa0*/  LEA.HI R12, R12, R97, RZ, 0x3 ;  /* 0x000000610c0c7211 */ /* 0x000fe200078f18ff */
[----:B------:R-:W-:Y:S01]  /*2ab0*/  UIMAD UR16, UR8, UR16, UR4 ;  /* 0x00000010081072a4 */ /* 0x000fe2000f8e0204 */
[----:B------:R-:W-:Y:S01]  /*2ac0*/  SHF.R.S32.HI R7, RZ, 0x1f, R0 ;  /* 0x0000001fff077819 */ /* 0x000fe20000011400 */
[----:B------:R-:W-:Y:S01]  /*2ad0*/  IMAD.IADD R96, R96, 0x1, -R15 ;  /* 0x0000000160607824 */ /* 0x000fe200078e0a0f */
[----:B------:R-:W-:Y:S01]  /*2ae0*/  LOP3.LUT R12, R12, 0xffffff8, RZ, 0xc0, !PT ;  /* 0x0ffffff80c0c7812 */ /* 0x000fe200078ec0ff */
[----:B------:R-:W0:Y:S01]  /*2af0*/  LDGDEPBAR ;  /* 0x00000000000079af */ /* 0x000e220000000000 */
[----:B------:R-:W-:-:S02]  /*2b00*/  LEA.HI R4, R7, R0, RZ, 0x2 ;  /* 0x0000000007047211 */ /* 0x000fc400078f10ff */
[----:B------:R-:W-:Y:S01]  /*2b10*/  LEA.HI R6, R96, R96, RZ, 0x1 ;  /* 0x0000006060067211 */ /* 0x000fe200078f08ff */
[----:B------:R-:W-:Y:S01]  /*2b20*/  IMAD.IADD R12, R97, 0x1, -R12 ;  /* 0x00000001610c7824 */ /* 0x000fe200078e0a0c */
[----:B------:R-:W-:Y:S02]  /*2b30*/  PLOP3.LUT P2, PT, PT, PT, UP1, 0x80, 0x0 ;  /* 0x000000000000781c */ /* 0x000fe40003f4f018 */
[----:B------:R-:W-:Y:S02]  /*2b40*/  LEA.HI.SX32 R7, R4, UR15, 0x1e ;  /* 0x0000000f04077c11 */ /* 0x000fe4000f8ff2ff */
[----:B------:R-:W-:Y:S02]  /*2b50*/  LOP3.LUT R15, R6, 0x1ffffffe, RZ, 0xc0, !PT ;  /* 0x1ffffffe060f7812 */ /* 0x000fe400078ec0ff */
[----:B------:R-:W-:Y:S01]  /*2b60*/  PLOP3.LUT P0, PT, PT, PT, UP1, 0x80, 0x0 ;  /* 0x000000000000781c */ /* 0x000fe20003f0f018 */
[----:B------:R-:W-:Y:S01]  /*2b70*/  IMAD R7, R12, 0x10, R7 ;  /* 0x000000100c077824 */ /* 0x000fe200078e0207 */
[----:B------:R-:W-:Y:S01]  /*2b80*/  LOP3.LUT R221, R4, 0x7ffffffc, RZ, 0xc0, !PT ;  /* 0x7ffffffc04dd7812 */ /* 0x000fe200078ec0ff */
[----:B------:R-:W-:-:S04]  /*2b90*/  IMAD.IADD R220, R96, 0x1, -R15 ;  /* 0x0000000160dc7824 */ /* 0x000fc800078e0a0f */
[----:B------:R-:W-:Y:S02]  /*2ba0*/  IMAD R220, R220, 0x8, R7 ;  /* 0x00000008dcdc7824 */ /* 0x000fe400078e0207 */
[----:B------:R-:W-:Y:S02]  /*2bb0*/  IMAD.IADD R221, R0, 0x1, -R221 ;  /* 0x0000000100dd7824 */ /* 0x000fe400078e0add */
[----:B------:R-:W-:-:S04]  /*2bc0*/  @P2 IMAD.HI.U32 R6, R220, c[0x0][0x2c8], RZ ;  /* 0x0000b200dc062a27 */ /* 0x000fc800078e00ff */
[----:B-1----:R-:W-:Y:S01]  /*2bd0*/  IMAD.MOV.U32 R25, RZ, RZ, R220 ;  /* 0x000000ffff197224 */ /* 0x002fe200078e00dc */
[----:B------:R-:W-:Y:S01]  /*2be0*/  @P0 SHF.R.U32.HI R25, RZ, c[0x0][0x2cc], R6 ;  /* 0x0000b300ff190a19 */ /* 0x000fe20000011606 */
[----:B------:R-:W-:Y:S01]  /*2bf0*/  IMAD.U32 R0, RZ, RZ, UR18 ;  /* 0x00000012ff007e24 */ /* 0x000fe2000f8e00ff */
[----:B------:R-:W-:Y:S01]  /*2c00*/  PLOP3.LUT P0, PT, PT, PT, UP0, 0x40, 0x0 ;  /* 0x000000000000781c */ /* 0x000fe20003f0e808 */
[----:B------:R-:W-:Y:S02]  /*2c10*/  IMAD.SHL.U32 R221, R221, 0x2, RZ ;  /* 0x00000002dddd7824 */ /* 0x000fe400078e00ff */
[----:B------:R-:W1:Y:S03]  /*2c20*/  SHFL.IDX PT, R4, R25, RZ, 0x1c1f ;  /* 0x001c1fff19047589 */ /* 0x000e6600000e0000 */
[C---:B------:R-:W-:Y:S02]  /*2c30*/  IADD3 R0, -R221.reuse, 0x1, R0 ;  /* 0x00000001dd007810 */ /* 0x040fe40007ffe100 */
[----:B------:R-:W-:-:S02]  /*2c40*/  IADD3 R22, -R221, UR16, RZ ;  /* 0x00000010dd167c10 */ /* 0x000fc4000fffe1ff */
[----:B------:R-:W-:Y:S02]  /*2c50*/  IADD3 R15, R0, -c[0x0][0x168], RZ ;  /* 0x80005a00000f7a10 */ /* 0x000fe40007ffe0ff */
[----:B------:R-:W-:Y:S02]  /*2c60*/  IADD3 R0, -R221, UR4, RZ ;  /* 0x00000004dd007c10 */ /* 0x000fe4000fffe1ff */
[C---:B------:R-:W-:Y:S02]  /*2c70*/  IADD3 R21, R15.reuse, c[0x0][0x328], RZ ;  /* 0x0000ca000f157a10 */ /* 0x040fe40007ffe0ff */
[----:B------:R-:W-:-:S03]  /*2c80*/  IADD3 R15, R15, UR13, RZ ;  /* 0x0000000d0f0f7c10 */ /* 0x000fc6000fffe0ff */
[--C-:B-1----:R-:W-:Y:S02]  /*2c90*/  IMAD.IADD R7, R21, 0x1, R4.reuse ;  /* 0x0000000115077824 */ /* 0x102fe400078e0204 */
[----:B------:R-:W-:-:S03]  /*2ca0*/  IMAD.IADD R23, R15, 0x1, R4 ;  /* 0x000000010f177824 */ /* 0x000fc600078e0204 */
[----:B------:R-:W-:Y:S01]  /*2cb0*/  IMNMX R24, R7, R22, PT ;  /* 0x0000001607187217 */ /* 0x000fe20003800200 */
[----:B------:R-:W-:Y:S05]  /*2cc0*/  @P0 BRA `(.L_x_2332) ;  /* 0x0000015000000947 */ /* 0x000fea0003800000 */
[----:B------:R-:W-:Y:S01]  /*2cd0*/  IMAD.U32 R7, RZ, RZ, UR11 ;  /* 0x0000000bff077e24 */ /* 0x000fe2000f8e00ff */
        /* <DEDUP_REMOVED lines=11> */
.L_x_2334:
[----:B------:R-:W-:-:S04]  /*2d90*/  MOV R4, c[0x0][0x32c] ;  /* 0x0000cb0000047a02 */ /* 0x000fc80000000f00 */
[----:B------:R-:W-:-:S13]  /*2da0*/  ISETP.NE.AND P0, PT, R4, 0x1, PT ;  /* 0x000000010400780c */ /* 0x000fda0003f05270 */
[----:B------:R-:W-:-:S05]  /*2db0*/  @P0 IMAD.HI.U32 R4, R7, c[0x0][0x330], RZ ;  /* 0x0000cc0007040a27 */ /* 0x000fca00078e00ff */
[----:B------:R-:W-:Y:S02]  /*2dc0*/  @P0 SHF.R.U32.HI R7, RZ, c[0x0][0x334], R4 ;  /* 0x0000cd00ff070a19 */ /* 0x000fe40000011604 */
.L_x_2335:
[----:B------:R-:W-:Y:S05]  /*2dd0*/  BSYNC B0 ;  /* 0x0000000000007941 */ /* 0x000fea0003800000 */
.L_x_2333:
[----:B------:R-:W-:-:S05]  /*2de0*/  IMAD R4, R7, c[0x0][0x32c], R0 ;  /* 0x0000cb0007047a24 */ /* 0x000fca00078e0200 */
[----:B------:R-:W-:Y:S02]  /*2df0*/  IADD3 R7, R4, c[0x0][0x32c], RZ ;  /* 0x0000cb0004077a10 */ /* 0x000fe40007ffe0ff */
[----:B------:R-:W-:Y:S02]  /*2e00*/  IMNMX R23, R23, R4, !PT ;  /* 0x0000000417177217 */ /* 0x000fe40007800200 */
[----:B------:R-:W-:Y:S02]  /*2e10*/  IMNMX R24, R24, R7, PT ;  /* 0x0000000718187217 */ /* 0x000fe40003800200 */
.L_x_2332:
[----:B------:R-:W-:Y:S01]  /*2e20*/  UISETP.GE.AND UP3, UPT, UR4, 0x2, UPT ;  /* 0x000000020400788c */ /* 0x000fe2000bf66270 */
[----:B------:R-:W1:Y:S01]  /*2e30*/  SHFL.IDX PT, R26, R25, 0x1, 0x1c1f ;  /* 0x003c1f00191a7f89 */ /* 0x000e6200000e0000 */
[----:B------:R-:W-:Y:S02]  /*2e40*/  UISETP.GE.AND UP4, UPT, UR4, 0x1, UPT ;  /* 0x000000010400788c */ /* 0x000fe4000bf86270 */
[----:B------:R-:W-:Y:S02]  /*2e50*/  UISETP.GE.AND UP2, UPT, UR4, 0x9, UPT ;  /* 0x000000090400788c */ /* 0x000fe4000bf46270 */
[----:B------:R-:W-:Y:S01]  /*2e60*/  PLOP3.LUT P6, PT, PT, PT, UP3, 0x40, 0x0 ;  /* 0x000000000000781c */ /* 0x000fe20003fce838 */
[----:B------:R-:W-:Y:S01]  /*2e70*/  UP2UR UR33, UPR, URZ, 0x8 ;  /* 0x000000083f217883 */ /* 0x000fe20008000000 */
[----:B------:R-:W-:Y:S01]  /*2e80*/  PLOP3.LUT P0, PT, PT, PT, UP4, 0x40, 0x0 ;  /* 0x000000000000781c */ /* 0x000fe20003f0e848 */
[----:B------:R-:W-:Y:S01]  /*2e90*/  UP2UR UR32, UPR, URZ, 0x4 ;  /* 0x000000043f207883 */ /* 0x000fe20008000000 */
[C---:B------:R-:W-:Y:S01]  /*2ea0*/  ISETP.GT.AND P6, PT, R23.reuse, 0x1, P6 ;  /* 0x000000011700780c */ /* 0x040fe200037c4270 */
[----:B------:R-:W-:Y:S01]  /*2eb0*/  UISETP.GE.AND UP3, UPT, UR4, 0xa, UPT ;  /* 0x0000000a0400788c */ /* 0x000fe2000bf66270 */
[C---:B------:R-:W-:Y:S01]  /*2ec0*/  ISETP.GT.AND P0, PT, R23.reuse, RZ, P0 ;  /* 0x000000ff1700720c */ /* 0x040fe20000704270 */
[----:B------:R-:W-:Y:S01]  /*2ed0*/  UP2UR UR34, UPR, URZ, 0x10 ;  /* 0x000000103f227883 */ /* 0x000fe20008000000 */
[----:B------:R-:W-:Y:S01]  /*2ee0*/  PLOP3.LUT P2, PT, PT, PT, UP2, 0x40, 0x0 ;  /* 0x000000000000781c */ /* 0x000fe20003f4e828 */
[----:B------:R-:W-:Y:S01]  /*2ef0*/  UISETP.GE.AND UP2, UPT, UR4, 0x11, UPT ;  /* 0x000000110400788c */ /* 0x000fe2000bf46270 */
[C---:B------:R-:W-:Y:S01]  /*2f00*/  ISETP.LT.OR P6, PT, R24.reuse, 0x2, P6 ;  /* 0x000000021800780c */ /* 0x040fe200037c1670 */
[----:B------:R-:W-:Y:S01]  /*2f10*/  UISETP.GE.AND UP4, UPT, UR4, 0x52, UPT ;  /* 0x000000520400788c */ /* 0x000fe2000bf86270 */
[----:B------:R-:W-:Y:S01]  /*2f20*/  ISETP.LT.OR P0, PT, R24, 0x1, P0 ;  /* 0x000000011800780c */ /* 0x000fe20000701670 */
[----:B------:R-:W-:Y:S01]  /*2f30*/  UP2UR UR30, UPR, URZ, 0x4 ;  /* 0x000000043f1e7883 */ /* 0x000fe20008000000 */
[----:B------:R-:W-:Y:S01]  /*2f40*/  ISETP.GT.AND P2, PT, R23, 0x8, P2 ;  /* 0x000000081700780c */ /* 0x000fe20001744270 */
[----:B------:R-:W-:Y:S01]  /*2f50*/  UISETP.GE.AND UP6, UPT, UR4, 0x4a, UPT ;  /* 0x0000004a0400788c */ /* 0x000fe2000bfc6270 */
[----:B------:R-:W-:Y:S01]  /*2f60*/  FSEL R12, R17, -INF , !P6 ;  /* 0xff800000110c7808 */ /* 0x000fe20007000000 */
[----:B------:R-:W-:Y:S01]  /*2f70*/  UISETP.GE.AND UP5, UPT, UR4, 0x51, UPT ;  /* 0x000000510400788c */ /* 0x000fe2000bfa6270 */
[----:B------:R-:W-:Y:S01]  /*2f80*/  FSEL R7, R16, -INF , !P0 ;  /* 0xff80000010077808 */ /* 0x000fe20004000000 */
[----:B------:R-:W-:Y:S01]  /*2f90*/  UP2UR UR31, UPR, URZ, 0x8 ;  /* 0x000000083f1f7883 */ /* 0x000fe20008000000 */
[----:B------:R-:W-:Y:S01]  /*2fa0*/  PLOP3.LUT P6, PT, PT, PT, UP2, 0x40, 0x0 ;  /* 0x000000000000781c */ /* 0x000fe20003fce828 */
[----:B------:R-:W-:Y:S01]  /*2fb0*/  UISETP.GE.AND UP2, UPT, UR4, 0x12, UPT ;  /* 0x000000120400788c */ /* 0x000fe2000bf46270 */
[----:B------:R-:W-:Y:S01]  /*2fc0*/  PLOP3.LUT P0, PT, PT, PT, UP3, 0x40, 0x0 ;  /* 0x000000000000781c */ /* 0x000fe20003f0e838 */
[----:B------:R-:W-:Y:S01]  /*2fd0*/  UISETP.GE.AND UP3, UPT, UR4, 0x59, UPT ;  /* 0x000000590400788c */ /* 0x000fe2000bf66270 */
[----:B------:R-:W-:Y:S01]  /*2fe0*/  ISETP.LT.OR P2, PT, R24, 0x9, P2 ;  /* 0x000000091800780c */ /* 0x000fe20001741670 */
[----:B------:R-:W-:Y:S01]  /*2ff0*/  UP2UR UR29, UPR, URZ, 0x4 ;  /* 0x000000043f1d7883 */ /* 0x000fe20008000000 */
[----:B------:R-:W-:Y:S01]  /*3000*/  ISETP.GT.AND P0, PT, R23, 0x9, P0 ;  /* 0x000000091700780c */ /* 0x000fe20000704270 */
[----:B-1----:R-:W-:Y:S01]  /*3010*/  IMAD.IADD R21, R21, 0x1, R26 ;  /* 0x0000000115157824 */ /* 0x002fe200078e021a */
[----:B------:R-:W-:-:S02]  /*3020*/  FSEL R20, R8, -INF , !P2 ;  /* 0xff80000008147808 */ /* 0x000fc40005000000 */
[----:B------:R-:W-:Y:S01]  /*3030*/  PLOP3.LUT P2, PT, PT, PT, UP2, 0x40, 0x0 ;  /* 0x000000000000781c */ /* 0x000fe20003f4e828 */
[----:B------:R-:W-:Y:S01]  /*3040*/  UISETP.GE.AND UP2, UPT, UR4, 0x19, UPT ;  /* 0x000000190400788c */ /* 0x000fe2000bf46270 */
[C---:B------:R-:W-:Y:S02]  /*3050*/  ISETP.LT.OR P0, PT, R24.reuse, 0xa, P0 ;  /* 0x0000000a1800780c */ /* 0x040fe40000701670 */
[----:B------:R-:W-:Y:S01]  /*3060*/  ISETP.GT.AND P6, PT, R23, 0x10, P6 ;  /* 0x000000101700780c */ /* 0x000fe200037c4270 */
[----:B------:R-:W-:Y:S01]  /*3070*/  UP2UR UR28, UPR, URZ, 0x4 ;  /* 0x000000043f1c7883 */ /* 0x000fe20008000000 */
[----:B------:R-:W-:Y:S02]  /*3080*/  FSEL R16, R9, -INF , !P0 ;  /* 0xff80000009107808 */ /* 0x000fe40004000000 */
[----:B------:R-:W-:Y:S01]  /*3090*/  PLOP3.LUT P0, PT, PT, PT, UP2, 0x40, 0x0 ;  /* 0x000000000000781c */ /* 0x000fe20003f0e828 */
[----:B------:R-:W-:Y:S01]  /*30a0*/  UISETP.GE.AND UP2, UPT, UR4, 0x1a, UPT ;  /* 0x0000001a0400788c */ /* 0x000fe2000bf46270 */
[----:B------:R-:W-:-:S02]  /*30b0*/  ISETP.LT.OR P6, PT, R24, 0x11, P6 ;  /* 0x000000111800780c */ /* 0x000fc400037c1670 */
[C---:B------:R-:W-:Y:S01]  /*30c0*/  ISETP.GT.AND P2, PT, R23.reuse, 0x11, P2 ;  /* 0x000000111700780c */ /* 0x040fe20001744270 */
[----:B------:R-:W-:Y:S01]  /*30d0*/  UP2UR UR27, UPR, URZ, 0x4 ;  /* 0x000000043f1b7883 */ /* 0x000fe20008000000 */
[----:B------:R-:W-:Y:S02]  /*30e0*/  FSEL R14, R72, -INF , !P6 ;  /* 0xff800000480e7808 */ /* 0x000fe40007000000 */
[----:B------:R-:W-:Y:S01]  /*30f0*/  PLOP3.LUT P6, PT, PT, PT, UP2, 0x40, 0x0 ;  /* 0x000000000000781c */ /* 0x000fe20003fce828 */
[----:B------:R-:W-:Y:S01]  /*3100*/  UISETP.GE.AND UP2, UPT, UR4, 0x21, UPT ;  /* 0x000000210400788c */ /* 0x000fe2000bf46270 */
[----:B------:R-:W-:Y:S02]  /*3110*/  ISETP.LT.OR P2, PT, R24, 0x12, P2 ;  /* 0x000000121800780c */ /* 0x000fe40001741670 */
[----:B------:R-:W-:Y:S01]  /*3120*/  ISETP.GT.AND P0, PT, R23, 0x18, P0 ;  /* 0x000000181700780c */ /* 0x000fe20000704270 */
[----:B------:R-:W-:Y:S01]  /*3130*/  UP2UR UR26, UPR, URZ, 0x4 ;  /* 0x000000043f1a7883 */ /* 0x000fe20008000000 */
[----:B------:R-:W-:-:S02]  /*3140*/  FSEL R6, R73, -INF , !P2 ;  /* 0xff80000049067808 */ /* 0x000fc40005000000 */
[----:B------:R-:W-:Y:S01]  /*3150*/  PLOP3.LUT P2, PT, PT, PT, UP2, 0x40, 0x0 ;  /* 0x000000000000781c */ /* 0x000fe20003f4e828 */
[----:B------:R-:W-:Y:S01]  /*3160*/  UISETP.GE.AND UP2, UPT, UR4, 0x22, UPT ;  /* 0x000000220400788c */ /* 0x000fe2000bf46270 */
[----:B------:R-:W-:Y:S02]  /*3170*/  ISETP.LT.OR P0, PT, R24, 0x19, P0 ;  /* 0x000000191800780c */ /* 0x000fe40000701670 */
[----:B------:R-:W-:Y:S01]  /*3180*/  ISETP.GT.AND P6, PT, R23, 0x19, P6 ;  /* 0x000000191700780c */ /* 0x000fe200037c4270 */
[----:B------:R-:W-:Y:S01]  /*3190*/  UP2UR UR25, UPR, URZ, 0x4 ;  /* 0x000000043f197883 */ /* 0x000fe20008000000 */
[----:B------:R-:W-:Y:S02]  /*31a0*/  FSEL R4, R68, -INF , !P0 ;  /* 0xff80000044047808 */ /* 0x000fe40004000000 */
[----:B------:R-:W-:Y:S01]  /*31b0*/  PLOP3.LUT P0, PT, PT, PT, UP2, 0x40, 0x0 ;  /* 0x000000000000781c */ /* 0x000fe20003f0e828 */
[----:B------:R-:W-:Y:S01]  /*31c0*/  UISETP.GE.AND UP2, UPT, UR4, 0x29, UPT ;  /* 0x000000290400788c */ /* 0x000fe2000bf46270 */
[----:B------:R-:W-:-:S02]  /*31d0*/  ISETP.LT.OR P6, PT, R24, 0x1a, P6 ;  /* 0x0000001a1800780c */ /* 0x000fc400037c1670 */
[----:B------:R-:W-:Y:S01]  /*31e0*/  ISETP.GT.AND P2, PT, R23, 0x20, P2 ;  /* 0x000000201700780c */ /* 0x000fe20001744270 */
        /* <DEDUP_REMOVED lines=52> */
[----:B------:R-:W-:-:S02]  /*3530*/  ISETP.GT.AND P2, PT, R23, 0x41, P2 ;  /* 0x000000411700780c */ /* 0x000fc40001744270 */
[----:B------:R-:W-:Y:S02]  /*3540*/  ISETP.GT.AND P0, PT, R23, 0x48, P0 ;  /* 0x000000481700780c */ /* 0x000fe40000704270 */
[C---:B------:R-:W-:Y:S02]  /*3550*/  ISETP.LT.OR P6, PT, R24.reuse, 0x41, P6 ;  /* 0x000000411800780c */ /* 0x040fe400037c1670 */
[C---:B------:R-:W-:Y:S02]  /*3560*/  ISETP.LT.OR P0, PT, R24.reuse, 0x49, P0 ;  /* 0x000000491800780c */ /* 0x040fe40000701670 */
[----:B------:R-:W-:Y:S02]  /*3570*/  ISETP.LT.OR P2, PT, R24, 0x42, P2 ;  /* 0x000000421800780c */ /* 0x000fe40001741670 */
[----:B------:R-:W-:Y:S02]  /*3580*/  FSEL R154, R44, -INF , !P0 ;  /* 0xff8000002c9a7808 */ /* 0x000fe40004000000 */
[----:B------:R-:W-:-:S02]  /*3590*/  PLOP3.LUT P0, PT, PT, PT, UP4, 0x40, 0x0 ;  /* 0x000000000000781c */ /* 0x000fc40003f0e848 */
[----:B------:R-:W-:Y:S02]  /*35a0*/  FSEL R156, R48, -INF , !P6 ;  /* 0xff800000309c7808 */ /* 0x000fe40007000000 */
[----:B------:R-:W-:Y:S02]  /*35b0*/  FSEL R152, R49, -INF , !P2 ;  /* 0xff80000031987808 */ /* 0x000fe40005000000 */
[----:B------:R-:W-:Y:S02]  /*35c0*/  PLOP3.LUT P6, PT, PT, PT, UP6, 0x40, 0x0 ;  /* 0x000000000000781c */ /* 0x000fe40003fce868 */
[----:B------:R-:W-:Y:S02]  /*35d0*/  PLOP3.LUT P2, PT, PT, PT, UP5, 0x40, 0x0 ;  /* 0x000000000000781c */ /* 0x000fe40003f4e858 */
[C---:B------:R-:W-:Y:S02]  /*35e0*/  ISETP.GT.AND P0, PT, R23.reuse, 0x51, P0 ;  /* 0x000000511700780c */ /* 0x040fe40000704270 */
        /* <DEDUP_REMOVED lines=13> */
[C---:B------:R-:W-:Y:S02]  /*36c0*/  ISETP.LT.OR P6, PT, R24.reuse, 0x59, P6 ;  /* 0x000000591800780c */ /* 0x040fe400037c1670 */
[----:B------:R-:W-:Y:S01]  /*36d0*/  ISETP.LT.OR P2, PT, R24, 0x5a, P2 ;  /* 0x0000005a1800780c */ /* 0x000fe20001741670 */
[----:B------:R-:W-:Y:S01]  /*36e0*/  IMAD.IADD R24, R15, 0x1, R26 ;  /* 0x000000010f187824 */ /* 0x000fe200078e021a */
[----:B------:R-:W-:Y:S02]  /*36f0*/  IMNMX R22, R21, R22, PT ;  /* 0x0000001615167217 */ /* 0x000fe40003800200 */
[----:B------:R-:W-:Y:S02]  /*3700*/  FSEL R132, R76, -INF , !P6 ;  /* 0xff8000004c847808 */ /* 0x000fe40007000000 */
[----:B------:R-:W-:Y:S01]  /*3710*/  FSEL R130, R77, -INF , !P2 ;  /* 0xff8000004d827808 */ /* 0x000fe20005000000 */
        /* <DEDUP_REMOVED lines=13> */
.L_x_2338:
[----:B------:R-:W-:-:S04]  /*37f0*/  MOV R9, c[0x0][0x32c] ;  /* 0x0000cb0000097a02 */ /* 0x000fc80000000f00 */
[----:B------:R-:W-:-:S13]  /*3800*/  ISETP.NE.AND P0, PT, R9, 0x1, PT ;  /* 0x000000010900780c */ /* 0x000fda0003f05270 */
[----:B------:R-:W-:-:S05]  /*3810*/  @P0 IMAD.HI.U32 R9, R15, c[0x0][0x330], RZ ;  /* 0x0000cc000f090a27 */ /* 0x000fca00078e00ff */
[----:B------:R-:W-:Y:S02]  /*3820*/  @P0 SHF.R.U32.HI R15, RZ, c[0x0][0x334], R9 ;  /* 0x0000cd00ff0f0a19 */ /* 0x000fe40000011609 */
.L_x_2339:
[----:B------:R-:W-:Y:S05]  /*3830*/  BSYNC B0 ;  /* 0x0000000000007941 */ /* 0x000fea0003800000 */
.L_x_2337:
[----:B------:R-:W-:-:S05]  /*3840*/  IMAD R15, R15, c[0x0][0x32c], R0 ;  /* 0x0000cb000f0f7a24 */ /* 0x000fca00078e0200 */
[----:B------:R-:W-:Y:S02]  /*3850*/  IADD3 R9, R15, c[0x0][0x32c], RZ ;  /* 0x0000cb000f097a10 */ /* 0x000fe40007ffe0ff */
[----:B------:R-:W-:Y:S02]  /*3860*/  IMNMX R24, R24, R15, !PT ;  /* 0x0000000f18187217 */ /* 0x000fe40007800200 */
[----:B------:R-:W-:Y:S02]  /*3870*/  IMNMX R22, R22, R9, PT ;  /* 0x0000000916167217 */ /* 0x000fe40003800200 */
.L_x_2336:
[----:B------:R-:W-:Y:S01]  /*3880*/  UP2UR UR4, UPR, URZ, 0x10 ;  /* 0x000000103f047883 */ /* 0x000fe20008000000 */
[----:B------:R-:W-:Y:S01]  /*3890*/  FMNMX.FTZ R25, R7, R12, !PT ;  /* 0x0000000c07197209 */ /* 0x000fe20007810000 */
[----:B------:R-:W-:Y:S01]  /*38a0*/  UISETP.NE.AND UP4, UPT, UR30, URZ, UPT ;  /* 0x0000003f1e00728c */ /* 0x000fe2000bf85270 */
[----:B------:R-:W-:Y:S01]  /*38b0*/  IMAD.SHL.U32 R212, R2, 0x2, RZ ;  /* 0x0000000202d47824 */ /* 0x000fe200078e00ff */
[----:B------:R-:W-:Y:S01]  /*38c0*/  UP2UR UR30, UPR, URZ, 0x8 ;  /* 0x000000083f1e7883 */ /* 0x000fe20008000000 */
[----:B------:R-:W-:Y:S01]  /*38d0*/  FMNMX.FTZ R25, R20, R25, !PT ;  /* 0x0000001914197209 */ /* 0x000fe20007810000 */
[----:B------:R-:W-:Y:S01]  /*38e0*/  UISETP.NE.AND UP3, UPT, UR32, URZ, UPT ;  /* 0x0000003f2000728c */ /* 0x000fe2000bf65270 */
[----:B------:R-:W-:Y:S01]  /*38f0*/  IMAD R210, R5, 0x2, R212 ;  /* 0x0000000205d27824 */ /* 0x000fe200078e02d4 */
[----:B------:R-:W-:Y:S01]  /*3900*/  UP2UR UR32, UPR, URZ, 0x4 ;  /* 0x000000043f207883 */ /* 0x000fe20008000000 */
[----:B------:R-:W-:Y:S01]  /*3910*/  FMNMX.FTZ R25, R16, R25, !PT ;  /* 0x0000001910197209 */ /* 0x000fe20007810000 */
[----:B------:R-:W-:Y:S01]  /*3920*/  UISETP.NE.AND UP2, UPT, UR31, URZ, UPT ;  /* 0x0000003f1f00728c */ /* 0x000fe2000bf45270 */
[C---:B------:R-:W-:Y:S01]  /*3930*/  IMAD R208, R3.reuse, 0x2, R210 ;  /* 0x0000000203d07824 */ /* 0x040fe200078e02d2 */
[----:B------:R-:W-:Y:S01]  /*3940*/  UP2UR UR31, UPR, URZ, 0x2 ;  /* 0x000000023f1f7883 */ /* 0x000fe20008000000 */
[----:B------:R-:W-:Y:S01]  /*3950*/  PLOP3.LUT P0, PT, PT, PT, UP3, 0x40, 0x0 ;  /* 0x000000000000781c */ /* 0x000fe20003f0e838 */
[----:B------:R-:W-:Y:S01]  /*3960*/  UISETP.NE.AND UP1, UPT, UR33, URZ, UPT ;  /* 0x0000003f2100728c */ /* 0x000fe2000bf25270 */
[----:B------:R-:W-:Y:S01]  /*3970*/  FMNMX.FTZ R25, R14, R25, !PT ;  /* 0x000000190e197209 */ /* 0x000fe20007810000 */
[----:B------:R-:W-:Y:S01]  /*3980*/  UP2UR UR33, UPR, URZ, 0x1 ;  /* 0x000000013f217883 */ /* 0x000fe20008000000 */
[----:B------:R-:W-:Y:S01]  /*3990*/  ISETP.GT.AND P0, PT, R24, 0x8, P0 ;  /* 0x000000081800780c */ /* 0x000fe20000704270 */
[----:B------:R-:W-:Y:S01]  /*39a0*/  UISETP.NE.AND UP0, UPT, UR34, URZ, UPT ;  /* 0x0000003f2200728c */ /* 0x000fe2000bf05270 */
[----:B------:R-:W-:Y:S01]  /*39b0*/  FMNMX.FTZ R25, R6, R25, !PT ;  /* 0x0000001906197209 */ /* 0x000fe20007810000 */
[----:B------:R-:W-:Y:S01]  /*39c0*/  UISETP.NE.AND UP3, UPT, UR28, URZ, UPT ;  /* 0x0000003f1c00728c */ /* 0x000fe2000bf65270 */
[----:B------:R-:W-:Y:S01]  /*39d0*/  PLOP3.LUT P2, PT, PT, PT, UP1, 0x40, 0x0 ;  /* 0x000000000000781c */ /* 0x000fe20003f4e818 */
[----:B------:R-:W-:Y:S01]  /*39e0*/  UISETP.NE.AND UP1, UPT, UR26, URZ, UPT ;  /* 0x0000003f1a00728c */ /* 0x000fe2000bf25270 */
[----:B------:R-:W-:Y:S01]  /*39f0*/  ISETP.LT.OR P0, PT, R22, 0x9, P0 ;  /* 0x000000091600780c */ /* 0x000fe20000701670 */
[----:B------:R-:W-:Y:S01]  /*3a00*/  LDSM.16.MT88.4 R92, [R208+0x100] ;  /* 0x00010000d05c783b */ /* 0x000fe20000004200 */
[----:B------:R-:W-:Y:S01]  /*3a10*/  PLOP3.LUT P6, PT, PT, PT, UP0, 0x40, 0x0 ;  /* 0x000000000000781c */ /* 0x000fe20003fce808 */
[----:B------:R-:W-:Y:S01]  /*3a20*/  UISETP.NE.AND UP0, UPT, UR29, URZ, UPT ;  /* 0x0000003f1d00728c */ /* 0x000fe2000bf05270 */
[C---:B------:R-:W-:Y:S01]  /*3a30*/  ISETP.GT.AND P2, PT, R24.reuse, 0x1, P2 ;  /* 0x000000011800780c */ /* 0x040fe20001744270 */
[----:B------:R-:W-:Y:S01]  /*3a40*/  LDSM.16.MT88.4 R100, [R212+0x3100] ;  /* 0x00310000d464783b */ /* 0x000fe20000004200 */
[----:B------:R-:W-:Y:S01]  /*3a50*/  ISETP.GT.AND P6, PT, R24, RZ, P6 ;  /* 0x000000ff1800720c */ /* 0x000fe200037c4270 */
[----:B------:R-:W-:Y:S01]  /*3a60*/  IMAD R209, R3, 0x2, R212 ;  /* 0x0000000203d17824 */ /* 0x000fe200078e02d4 */
[C---:B------:R-:W-:Y:S01]  /*3a70*/  ISETP.LT.OR P2, PT, R22.reuse, 0x2, P2 ;  /* 0x000000021600780c */ /* 0x040fe20001741670 */
[----:B------:R-:W-:Y:S01]  /*3a80*/  LDSM.16.MT88.4 R104, [R210+0x3100] ;  /* 0x00310000d268783b */ /* 0x000fe20000004200 */
[----:B------:R-:W-:-:S02]  /*3a90*/  ISETP.LT.OR P6, PT, R22, 0x1, P6 ;  /* 0x000000011600780c */ /* 0x000fc400037c1670 */
[----:B------:R-:W-:Y:S01]  /*3aa0*/  FSEL R23, R19, -INF , !P2 ;  /* 0xff80000013177808 */ /* 0x000fe20005000000 */
[----:B------:R-:W-:Y:S01]  /*3ab0*/  LDSM.16.MT88.4 R84, [R209+0x100] ;  /* 0x00010000d154783b */ /* 0x000fe20000004200 */
[----:B------:R-:W-:Y:S02]  /*3ac0*/  FSEL R18, R18, -INF , !P6 ;  /* 0xff80000012127808 */ /* 0x000fe40007000000 */
[----:B------:R-:W-:Y:S01]  /*3ad0*/  PLOP3.LUT P6, PT, PT, PT, UP2, 0x40, 0x0 ;  /* 0x000000000000781c */ /* 0x000fe20003fce828 */
[----:B------:R-:W-:Y:S01]  /*3ae0*/  UISETP.NE.AND UP2, UPT, UR27, URZ, UPT ;  /* 0x0000003f1b00728c */ /* 0x000fe2000bf45270 */
[----:B------:R-:W-:Y:S01]  /*3af0*/  PLOP3.LUT P2, PT, PT, PT, UP4, 0x40, 0x0 ;  /* 0x000000000000781c */ /* 0x000fe20003f4e848 */
[----:B------:R-:W-:Y:S01]  /*3b00*/  UISETP.NE.AND UP4, UPT, UR20, URZ, UPT ;  /* 0x0000003f1400728c */ /* 0x000fe2000bf85270 */
[----:B------:R-:W-:Y:S01]  /*3b10*/  ISETP.GT.AND P6, PT, R24, 0x9, P6 ;  /* 0x000000091800780c */ /* 0x000fe200037c4270 */
[----:B------:R-:W-:Y:S01]  /*3b20*/  LDSM.16.MT88.4 R28, [R212+0x900] ;  /* 0x00090000d41c783b */ /* 0x000fe20000004200 */
[----:B------:R-:W-:-:S02]  /*3b30*/  FSEL R21, R10, -INF , !P0 ;  /* 0xff8000000a157808 */ /* 0x000fc40004000000 */
[----:B------:R-:W-:Y:S01]  /*3b40*/  PLOP3.LUT P0, PT, PT, PT, UP0, 0x40, 0x0 ;  /* 0x000000000000781c */ /* 0x000fe20003f0e808 */
[----:B------:R-:W-:Y:S01]  /*3b50*/  UISETP.NE.AND UP0, UPT, UR25, URZ, UPT ;  /* 0x0000003f1900728c */ /* 0x000fe2000bf05270 */
[----:B------:R-:W-:Y:S02]  /*3b60*/  ISETP.LT.OR P6, PT, R22, 0xa, P6 ;  /* 0x0000000a1600780c */ /* 0x000fe400037c1670 */
[----:B------:R-:W-:Y:S02]  /*3b70*/  ISETP.GT.AND P2, PT, R24, 0x10, P2 ;  /* 0x000000101800780c */ /* 0x000fe40001744270 */
[----:B------:R-:W-:Y:S02]  /*3b80*/  FMNMX.FTZ R25, R4, R25, !PT ;  /* 0x0000001904197209 */ /* 0x000fe40007810000 */
[----:B------:R-:W-:Y:S02]  /*3b90*/  FSEL R19, R11, -INF , !P6 ;  /* 0xff8000000b137808 */ /* 0x000fe40007000000 */
[----:B------:R-:W-:-:S02]  /*3ba0*/  ISETP.LT.OR P2, PT, R22, 0x11, P2 ;  /* 0x000000111600780c */ /* 0x000fc40001741670 */
[----:B------:R-:W-:Y:S02]  /*3bb0*/  ISETP.GT.AND P0, PT, R24, 0x11, P0 ;  /* 0x000000111800780c */ /* 0x000fe40000704270 */
[----:B------:R-:W-:Y:S02]  /*3bc0*/  FMNMX.FTZ R0, R18, R23, !PT ;  /* 0x0000001712007209 */ /* 0x000fe40007810000 */
[----:B------:R-:W-:Y:S01]  /*3bd0*/  PLOP3.LUT P6, PT, PT, PT, UP3, 0x40, 0x0 ;  /* 0x000000000000781c */ /* 0x000fe20003fce838 */
[----:B------:R-:W-:Y:S01]  /*3be0*/  UISETP.NE.AND UP3, UPT, UR24, URZ, UPT ;  /* 0x0000003f1800728c */ /* 0x000fe2000bf65270 */
[----:B------:R-:W-:Y:S02]  /*3bf0*/  FMNMX.FTZ R25, R8, R25, !PT ;  /* 0x0000001908197209 */ /* 0x000fe40007810000 */
[----:B------:R-:W-:Y:S02]  /*3c00*/  FSEL R17, R74, -INF , !P2 ;  /* 0xff8000004a117808 */ /* 0x000fe40005000000 */
[----:B------:R-:W-:-:S02]  /*3c10*/  ISETP.LT.OR P0, PT, R22, 0x12, P0 ;  /* 0x000000121600780c */ /* 0x000fc40000701670 */
[----:B------:R-:W-:Y:S02]  /*3c20*/  FMNMX.FTZ R0, R21, R0, !PT ;  /* 0x0000000015007209 */ /* 0x000fe40007810000 */
[----:B------:R-:W-:Y:S01]  /*3c30*/  PLOP3.LUT P2, PT, PT, PT, UP2, 0x40, 0x0 ;  /* 0x000000000000781c */ /* 0x000fe20003f4e828 */
[----:B------:R-:W-:Y:S01]  /*3c40*/  UISETP.NE.AND UP2, UPT, UR23, URZ, UPT ;  /* 0x0000003f1700728c */ /* 0x000fe2000bf45270 */
[----:B------:R-:W-:Y:S02]  /*3c50*/  ISETP.GT.AND P6, PT, R24, 0x18, P6 ;  /* 0x000000181800780c */ /* 0x000fe400037c4270 */
[----:B------:R-:W-:Y:S02]  /*3c60*/  FMNMX.FTZ R25, R36, R25, !PT ;  /* 0x0000001924197209 */ /* 0x000fe40007810000 */
[----:B------:R-:W-:Y:S02]  /*3c70*/  FSEL R15, R75, -INF , !P0 ;  /* 0xff8000004b0f7808 */ /* 0x000fe40004000000 */
[----:B------:R-:W-:-:S02]  /*3c80*/  FMNMX.FTZ R0, R19, R0, !PT ;  /* 0x0000000013007209 */ /* 0x000fc40007810000 */
[----:B------:R-:W-:Y:S01]  /*3c90*/  PLOP3.LUT P0, PT, PT, PT, UP1, 0x40, 0x0 ;  /* 0x000000000000781c */ /* 0x000fe20003f0e818 */
[----:B------:R-:W-:Y:S01]  /*3ca0*/  UISETP.NE.AND UP1, UPT, UR22, URZ, UPT ;  /* 0x0000003f1600728c */ /* 0x000fe2000bf25270 */
[----:B------:R-:W-:Y:S02]  /*3cb0*/  ISETP.LT.OR P6, PT, R22, 0x19, P6 ;  /* 0x000000191600780c */ /* 0x000fe400037c1670 */
[----:B------:R-:W-:Y:S02]  /*3cc0*/  ISETP.GT.AND P2, PT, R24, 0x19, P2 ;  /* 0x000000191800780c */ /* 0x000fe40001744270 */
[----:B------:R-:W-:Y:S02]  /*3cd0*/  FMNMX.FTZ R25, R34, R25, !PT ;  /* 0x0000001922197209 */ /* 0x000fe40007810000 */
[----:B------:R-:W-:Y:S02]  /*3ce0*/  FMNMX.FTZ R0, R17, R0, !PT ;  /* 0x0000000011007209 */ /* 0x000fe40007810000 */
[----:B------:R-:W-:-:S02]  /*3cf0*/  FSEL R11, R70, -INF , !P6 ;  /* 0xff800000460b7808 */ /* 0x000fc40007000000 */
[----:B------:R-:W-:Y:S02]  /*3d00*/  ISETP.LT.OR P2, PT, R22, 0x1a, P2 ;  /* 0x0000001a1600780c */ /* 0x000fe40001741670 */
[----:B------:R-:W-:Y:S02]  /*3d10*/  ISETP.GT.AND P0, PT, R24, 0x20, P0 ;  /* 0x000000201800780c */ /* 0x000fe40000704270 */
[----:B------:R-:W-:Y:S02]  /*3d20*/  FMNMX.FTZ R25, R32, R25, !PT ;  /* 0x0000001920197209 */ /* 0x000fe40007810000 */
[----:B------:R-:W-:Y:S01]  /*3d30*/  PLOP3.LUT P6, PT, PT, PT, UP0, 0x40, 0x0 ;  /* 0x000000000000781c */ /* 0x000fe20003fce808 */
[----:B------:R-:W-:Y:S01]  /*3d40*/  UISETP.NE.AND UP0, UPT, UR21, URZ, UPT ;  /* 0x0000003f1500728c */ /* 0x000fe2000bf05270 */
[----:B------:R-:W-:Y:S02]  /*3d50*/  FMNMX.FTZ R0, R15, R0, !PT ;  /* 0x000000000f007209 */ /* 0x000fe40007810000 */
[----:B------:R-:W-:-:S02]  /*3d60*/  FSEL R9, R71, -INF , !P2 ;  /* 0xff80000047097808 */ /* 0x000fc40005000000 */
[----:B------:R-:W-:Y:S01]  /*3d70*/  ISETP.LT.OR P0, PT, R22, 0x21, P0 ;  /* 0x000000211600780c */ /* 0x000fe20000701670 */
[----:B------:R-:W-:Y:S01]  /*3d80*/  LDSM.16.MT88.4 R68, [R212+0x100] ;  /* 0x00010000d444783b */ /* 0x000fe20000004200 */
[----:B------:R-:W-:Y:S02]  /*3d90*/  FMNMX.FTZ R25, R120, R25, !PT ;  /* 0x0000001978197209 */ /* 0x000fe40007810000 */
[----:B------:R-:W-:Y:S01]  /*3da0*/  PLOP3.LUT P2, PT, PT, PT, UP3, 0x40, 0x0 ;  /* 0x000000000000781c */ /* 0x000fe20003f4e838 */
[----:B------:R-:W-:Y:S01]  /*3db0*/  UISETP.NE.AND UP3, UPT, UR19, URZ, UPT ;  /* 0x0000003f1300728c */ /* 0x000fe2000bf65270 */
[----:B------:R-:W-:Y:S02]  /*3dc0*/  ISETP.GT.AND P6, PT, R24, 0x21, P6 ;  /* 0x000000211800780c */ /* 0x000fe400037c4270 */
[----:B------:R-:W-:Y:S02]  /*3dd0*/  FMNMX.FTZ R0, R11, R0, !PT ;  /* 0x000000000b007209 */ /* 0x000fe40007810000 */
[----:B------:R-:W-:-:S02]  /*3de0*/  FSEL R141, R66, -INF , !P0 ;  /* 0xff800000428d7808 */ /* 0x000fc40004000000 */
[----:B------:R-:W-:Y:S02]  /*3df0*/  FMNMX.FTZ R25, R138, R25, !PT ;  /* 0x000000198a197209 */ /* 0x000fe40007810000 */
[----:B------:R-:W-:Y:S01]  /*3e00*/  PLOP3.LUT P0, PT, PT, PT, UP2, 0x40, 0x0 ;  /* 0x000000000000781c */ /* 0x000fe20003f0e828 */
[----:B------:R-:W-:Y:S01]  /*3e10*/  UISETP.NE.AND UP2, UPT, UR18, URZ, UPT ;  /* 0x0000003f1200728c */ /* 0x000fe2000bf45270 */
[----:B------:R-:W-:Y:S02]  /*3e20*/  ISETP.LT.OR P6, PT, R22, 0x22, P6 ;  /* 0x000000221600780c */ /* 0x000fe400037c1670 */
[----:B------:R-:W-:Y:S02]  /*3e30*/  ISETP.GT.AND P2, PT, R24, 0x28, P2 ;  /* 0x000000281800780c */ /* 0x000fe40001744270 */
[----:B------:R-:W-:Y:S02]  /*3e40*/  FMNMX.FTZ R0, R9, R0, !PT ;  /* 0x0000000009007209 */ /* 0x000fe40007810000 */
[----:B------:R-:W-:-:S02]  /*3e50*/  FMNMX.FTZ R25, R148, R25, !PT ;  /* 0x0000001994197209 */ /* 0x000fc40007810000 */
[----:B------:R-:W-:Y:S02]  /*3e60*/  FSEL R121, R67, -INF , !P6 ;  /* 0xff80000043797808 */ /* 0x000fe40007000000 */
[----:B------:R-:W-:Y:S02]  /*3e70*/  ISETP.LT.OR P2, PT, R22, 0x29, P2 ;  /* 0x000000291600780c */ /* 0x000fe40001741670 */
[----:B------:R-:W-:Y:S02]  /*3e80*/  ISETP.GT.AND P0, PT, R24, 0x29, P0 ;  /* 0x000000291800780c */ /* 0x000fe40000704270 */
[----:B------:R-:W-:Y:S01]  /*3e90*/  PLOP3.LUT P6, PT, PT, PT, UP1, 0x40, 0x0 ;  /* 0x000000000000781c */ /* 0x000fe20003fce818 */
[----:B------:R-:W-:Y:S01]  /*3ea0*/  UISETP.NE.AND UP1, UPT, UR17, URZ, UPT ;  /* 0x0000003f1100728c */ /* 0x000fe2000bf25270 */
[----:B------:R-:W-:Y:S02]  /*3eb0*/  FMNMX.FTZ R0, R141, R0, !PT ;  /* 0x000000008d007209 */ /* 0x000fe40007810000 */
[----:B------:R-:W-:-:S02]  /*3ec0*/  FMNMX.FTZ R25, R142, R25, !PT ;  /* 0x000000198e197209 */ /* 0x000fc40007810000 */
[----:B------:R-:W-:Y:S02]  /*3ed0*/  FSEL R139, R62, -INF , !P2 ;  /* 0xff8000003e8b7808 */ /* 0x000fe40005000000 */
[----:B------:R-:W-:Y:S02]  /*3ee0*/  ISETP.LT.OR P0, PT, R22, 0x2a, P0 ;  /* 0x0000002a1600780c */ /* 0x000fe40000701670 */
[----:B------:R-:W-:Y:S01]  /*3ef0*/  PLOP3.LUT P2, PT, PT, PT, UP0, 0x40, 0x0 ;  /* 0x000000000000781c */ /* 0x000fe20003f4e808 */
[----:B------:R-:W-:Y:S01]  /*3f00*/  UISETP.NE.AND UP0, UPT, UR16, URZ, UPT ;  /* 0x0000003f1000728c */ /* 0x000fe2000bf05270 */
[----:B------:R-:W-:Y:S02]  /*3f10*/  ISETP.GT.AND P6, PT, R24, 0x30, P6 ;  /* 0x000000301800780c */ /* 0x000fe400037c4270 */
[----:B------:R-:W-:Y:S01]  /*3f20*/  FMNMX.FTZ R0, R121, R0, !PT ;  /* 0x0000000079007209 */ /* 0x000fe20007810000 */
[----:B------:R-:W-:Y:S01]  /*3f30*/  ULDC.64 UR16, c[0x0][0x2c8] ;  /* 0x0000b20000107ab9 */ /* 0x000fe20000000a00 */
[----:B------:R-:W-:Y:S01]  /*3f40*/  FMNMX.FTZ R25, R140, R25, !PT ;  /* 0x000000198c197209 */ /* 0x000fe20007810000 */
[----:B------:R-:W-:Y:S01]  /*3f50*/  UIMAD.WIDE.U32 UR18, UR15, UR16, URZ ;  /* 0x000000100f1272a5 */ /* 0x000fe2000f8e003f */
[----:B------:R-:W-:-:S02]  /*3f60*/  FSEL R131, R63, -INF , !P0 ;  /* 0xff8000003f837808 */ /* 0x000fc40004000000 */
[----:B------:R-:W-:Y:S01]  /*3f70*/  PLOP3.LUT P0, PT, PT, PT, UP4, 0x40, 0x0 ;  /* 0x000000000000781c */ /* 0x000fe20003f0e848 */
[----:B------:R-:W-:Y:S01]  /*3f80*/  UISETP.NE.AND UP4, UPT, UR4, URZ, UPT ;  /* 0x0000003f0400728c */ /* 0x000fe2000bf85270 */
[----:B------:R-:W-:Y:S01]  /*3f90*/  ISETP.LT.OR P6, PT, R22, 0x31, P6 ;  /* 0x000000311600780c */ /* 0x000fe200037c1670 */
[----:B------:R-:W-:Y:S01]  /*3fa0*/  UIADD3 UR4, UR7, -0x2, URZ ;  /* 0xfffffffe07047890 */ /* 0x000fe2000fffe03f */
[----:B------:R-:W-:Y:S02]  /*3fb0*/  ISETP.GT.AND P2, PT, R24, 0x31, P2 ;  /* 0x000000311800780c */ /* 0x000fe40001744270 */
[----:B------:R-:W-:Y:S01]  /*3fc0*/  FMNMX.FTZ R0, R139, R0, !PT ;  /* 0x000000008b007209 */ /* 0x000fe20007810000 */
[----:B------:R-:W-:Y:S01]  /*3fd0*/  ULDC UR7, c[0x0][0x328] ;  /* 0x0000ca0000077ab9 */ /* 0x000fe20000000800 */
[----:B------:R-:W-:Y:S01]  /*3fe0*/  FMNMX.FTZ R25, R156, R25, !PT ;  /* 0x000000199c197209 */ /* 0x000fe20007810000 */
[----:B------:R-:W-:Y:S01]  /*3ff0*/  IMAD.U32 R168, RZ, RZ, UR4 ;  /* 0x00000004ffa87e24 */ /* 0x000fe2000f8e00ff */
[----:B------:R-:W-:-:S02]  /*4000*/  FSEL R161, R58, -INF , !P6 ;  /* 0xff8000003aa17808 */ /* 0x000fc40007000000 */
[----:B------:R-:W-:Y:S02]  /*4010*/  ISETP.LT.OR P2, PT, R22, 0x32, P2 ;  /* 0x000000321600780c */ /* 0x000fe40001741670 */
[----:B------:R-:W-:Y:S02]  /*4020*/  ISETP.GT.AND P0, PT, R24, 0x38, P0 ;  /* 0x000000381800780c */ /* 0x000fe40000704270 */
[----:B------:R-:W-:Y:S01]  /*4030*/  PLOP3.LUT P6, PT, PT, PT, UP3, 0x40, 0x0 ;  /* 0x000000000000781c */ /* 0x000fe20003fce838 */
[----:B------:R-:W-:Y:S01]  /*4040*/  UISETP.NE.AND UP3, UPT, UR30, URZ, UPT ;  /* 0x0000003f1e00728c */ /* 0x000fe2000bf65270 */
[----:B------:R-:W-:Y:S02]  /*4050*/  FMNMX.FTZ R0, R131, R0, !PT ;  /* 0x0000000083007209 */ /* 0x000fe40007810000 */
[----:B------:R-:W-:Y:S02]  /*4060*/  FMNMX.FTZ R25, R152, R25, !PT ;  /* 0x0000001998197209 */ /* 0x000fe40007810000 */
[----:B------:R-:W-:-:S02]  /*4070*/  FSEL R149, R59, -INF , !P2 ;  /* 0xff8000003b957808 */ /* 0x000fc40005000000 */
[----:B------:R-:W-:Y:S01]  /*4080*/  ISETP.LT.OR P0, PT, R22, 0x39, P0 ;  /* 0x000000391600780c */ /* 0x000fe20000701670 */
[----:B------:R-:W-:Y:S01]  /*4090*/  LDSM.16.MT88.4 R56, [R209+0x3100] ;  /* 0x00310000d138783b */ /* 0x000fe20000004200 */
[----:B------:R-:W-:Y:S01]  /*40a0*/  PLOP3.LUT P2, PT, PT, PT, UP2, 0x40, 0x0 ;  /* 0x000000000000781c */ /* 0x000fe20003f4e828 */
[----:B------:R-:W-:Y:S01]  /*40b0*/  UISETP.NE.AND UP2, UPT, UR32, URZ, UPT ;  /* 0x0000003f2000728c */ /* 0x000fe2000bf45270 */
[----:B------:R-:W-:Y:S02]  /*40c0*/  ISETP.GT.AND P6, PT, R24, 0x39, P6 ;  /* 0x000000391800780c */ /* 0x000fe400037c4270 */
[----:B------:R-:W-:Y:S02]  /*40d0*/  FMNMX.FTZ R0, R161, R0, !PT ;  /* 0x00000000a1007209 */ /* 0x000fe40007810000 */
[----:B------:R-:W-:Y:S02]  /*40e0*/  FMNMX.FTZ R25, R154, R25, !PT ;  /* 0x000000199a197209 */ /* 0x000fe40007810000 */
[----:B------:R-:W-:-:S02]  /*40f0*/  FSEL R159, R54, -INF , !P0 ;  /* 0xff800000369f7808 */ /* 0x000fc40004000000 */
[----:B------:R-:W-:Y:S01]  /*4100*/  PLOP3.LUT P0, PT, PT, PT, UP1, 0x40, 0x0 ;  /* 0x000000000000781c */ /* 0x000fe20003f0e818 */
[----:B------:R-:W-:Y:S01]  /*4110*/  UISETP.NE.AND UP1, UPT, UR31, URZ, UPT ;  /* 0x0000003f1f00728c */ /* 0x000fe2000bf25270 */
[----:B------:R-:W-:Y:S02]  /*4120*/  ISETP.LT.OR P6, PT, R22, 0x3a, P6 ;  /* 0x0000003a1600780c */ /* 0x000fe400037c1670 */
[----:B------:R-:W-:Y:S02]  /*4130*/  ISETP.GT.AND P2, PT, R24, 0x40, P2 ;  /* 0x000000401800780c */ /* 0x000fe40001744270 */
[----:B------:R-:W-:Y:S02]  /*4140*/  FMNMX.FTZ R0, R149, R0, !PT ;  /* 0x0000000095007209 */ /* 0x000fe40007810000 */
[----:B------:R-:W-:Y:S02]  /*4150*/  FMNMX.FTZ R25, R150, R25, !PT ;  /* 0x0000001996197209 */ /* 0x000fe40007810000 */
[----:B------:R-:W-:-:S02]  /*4160*/  FSEL R153, R55, -INF , !P6 ;  /* 0xff80000037997808 */ /* 0x000fc40007000000 */
[----:B------:R-:W-:Y:S01]  /*4170*/  ISETP.GT.AND P0, PT, R24, 0x41, P0 ;  /* 0x000000411800780c */ /* 0x000fe20000704270 */
[----:B------:R-:W-:Y:S01]  /*4180*/  @UP1 USHF.R.U32.HI UR15, URZ, UR17, UR19 ;  /* 0x000000113f0f1299 */ /* 0x000fe20008011613 */
[----:B------:R-:W-:Y:S02]  /*4190*/  ISETP.LT.OR P2, PT, R22, 0x41, P2 ;  /* 0x000000411600780c */ /* 0x000fe40001741670 */
[----:B------:R-:W-:Y:S01]  /*41a0*/  FMNMX.FTZ R0, R159, R0, !PT ;  /* 0x000000009f007209 */ /* 0x000fe20007810000 */
[----:B------:R-:W-:Y:S01]  /*41b0*/  UIADD3 UR14, UR14, UR15, URZ ;  /* 0x0000000f0e0e7290 */ /* 0x000fe2000fffe03f */
[----:B------:R-:W-:Y:S01]  /*41c0*/  PLOP3.LUT P6, PT, PT, PT, UP0, 0x40, 0x0 ;  /* 0x000000000000781c */ /* 0x000fe20003fce808 */
[----:B------:R-:W-:Y:S01]  /*41d0*/  UISETP.NE.AND UP0, UPT, UR33, URZ, UPT ;  /* 0x0000003f2100728c */ /* 0x000fe2000bf05270 */
[----:B------:R-:W-:Y:S01]  /*41e0*/  FMNMX.FTZ R25, R136, R25, !PT ;  /* 0x0000001988197209 */ /* 0x000fe20007810000 */
[----:B------:R-:W-:Y:S01]  /*41f0*/  UIADD3 UR7, UR14, UR7, URZ ;  /* 0x000000070e077290 */ /* 0x000fe2000fffe03f */
[----:B------:R-:W-:-:S02]  /*4200*/  ISETP.LT.OR P0, PT, R22, 0x42, P0 ;  /* 0x000000421600780c */ /* 0x000fc40000701670 */
[----:B------:R-:W-:Y:S02]  /*4210*/  FSEL R155, R50, -INF , !P2 ;  /* 0xff800000329b7808 */ /* 0x000fe40005000000 */
[----:B------:R-:W-:Y:S02]  /*4220*/  FMNMX.FTZ R0, R153, R0, !PT ;  /* 0x0000000099007209 */ /* 0x000fe40007810000 */
[----:B------:R-:W-:Y:S02]  /*4230*/  PLOP3.LUT P2, PT, PT, PT, UP6, 0x40, 0x0 ;  /* 0x000000000000781c */ /* 0x000fe40003f4e868 */
[----:B------:R-:W-:Y:S02]  /*4240*/  ISETP.GT.AND P6, PT, R24, 0x48, P6 ;  /* 0x000000481800780c */ /* 0x000fe400037c4270 */
[----:B------:R-:W-:Y:S02]  /*4250*/  FMNMX.FTZ R25, R134, R25, !PT ;  /* 0x0000001986197209 */ /* 0x000fe40007810000 */
[----:B------:R-:W-:-:S02]  /*4260*/  FSEL R157, R51, -INF , !P0 ;  /* 0xff800000339d7808 */ /* 0x000fc40004000000 */
[----:B------:R-:W-:Y:S02]  /*4270*/  FMNMX.FTZ R0, R155, R0, !PT ;  /* 0x000000009b007209 */ /* 0x000fe40007810000 */
[----:B------:R-:W-:Y:S02]  /*4280*/  PLOP3.LUT P0, PT, PT, PT, UP5, 0x40, 0x0 ;  /* 0x000000000000781c */ /* 0x000fe40003f0e858 */
[----:B------:R-:W-:Y:S02]  /*4290*/  ISETP.GT.AND P2, PT, R24, 0x49, P2 ;  /* 0x000000491800780c */ /* 0x000fe40001744270 */
[----:B------:R-:W-:Y:S02]  /*42a0*/  ISETP.LT.OR P6, PT, R22, 0x49, P6 ;  /* 0x000000491600780c */ /* 0x000fe400037c1670 */
[----:B------:R-:W-:Y:S02]  /*42b0*/  FMNMX.FTZ R25, R132, R25, !PT ;  /* 0x0000001984197209 */ /* 0x000fe40007810000 */
[----:B------:R-:W-:-:S02]  /*42c0*/  FMNMX.FTZ R10, R157, R0, !PT ;  /* 0x000000009d0a7209 */ /* 0x000fc40007810000 */
[----:B------:R-:W-:Y:S02]  /*42d0*/  ISETP.LT.OR P2, PT, R22, 0x4a, P2 ;  /* 0x0000004a1600780c */ /* 0x000fe40001741670 */
[----:B------:R-:W-:Y:S02]  /*42e0*/  FSEL R151, R46, -INF , !P6 ;  /* 0xff8000002e977808 */ /* 0x000fe40007000000 */
[----:B------:R-:W-:Y:S02]  /*42f0*/  ISETP.GT.AND P0, PT, R24, 0x50, P0 ;  /* 0x000000501800780c */ /* 0x000fe40000704270 */
[----:B------:R-:W-:Y:S02]  /*4300*/  FMNMX.FTZ R0, R130, R25, !PT ;  /* 0x0000001982007209 */ /* 0x000fe40007810000 */
[----:B------:R-:W-:Y:S02]  /*4310*/  PLOP3.LUT P6, PT, PT, PT, UP4, 0x40, 0x0 ;  /* 0x000000000000781c */ /* 0x000fe40003fce848 */
[----:B------:R-:W-:Y:S01]  /*4320*/  FSEL R143, R47, -INF , !P2 ;  /* 0xff8000002f8f7808 */ /* 0x000fe20005000000 */
[----:B------:R-:W1:Y:S01]  /*4330*/  SHFL.BFLY PT, R25, R0, 0x2, 0x1f ;  /* 0x0c401f0000197f89 */ /* 0x000e6200000e0000 */
[----:B------:R-:W-:-:S02]  /*4340*/  ISETP.LT.OR P0, PT, R22, 0x51, P0 ;  /* 0x000000511600780c */ /* 0x000fc40000701670 */
[----:B------:R-:W-:Y:S02]  /*4350*/  PLOP3.LUT P2, PT, PT, PT, UP3, 0x40, 0x0 ;  /* 0x000000000000781c */ /* 0x000fe40003f4e838 */
[----:B------:R-:W-:Y:S02]  /*4360*/  ISETP.GT.AND P6, PT, R24, 0x51, P6 ;  /* 0x000000511800780c */ /* 0x000fe400037c4270 */
[----:B------:R-:W-:Y:S02]  /*4370*/  FMNMX.FTZ R10, R151, R10, !PT ;  /* 0x0000000a970a7209 */ /* 0x000fe40007810000 */
[----:B------:R-:W-:Y:S02]  /*4380*/  FSEL R135, R82, -INF , !P0 ;  /* 0xff80000052877808 */ /* 0x000fe40004000000 */
[----:B------:R-:W-:Y:S02]  /*4390*/  PLOP3.LUT P0, PT, PT, PT, UP2, 0x40, 0x0 ;  /* 0x000000000000781c */ /* 0x000fe40003f0e828 */
[----:B------:R-:W-:-:S02]  /*43a0*/  ISETP.LT.OR P6, PT, R22, 0x52, P6 ;  /* 0x000000521600780c */ /* 0x000fc400037c1670 */
[C---:B------:R-:W-:Y:S02]  /*43b0*/  ISETP.GT.AND P2, PT, R24.reuse, 0x58, P2 ;  /* 0x000000581800780c */ /* 0x040fe40001744270 */
[----:B------:R-:W-:Y:S02]  /*43c0*/  FMNMX.FTZ R10, R143, R10, !PT ;  /* 0x0000000a8f0a7209 */ /* 0x000fe40007810000 */
[----:B------:R-:W-:Y:S02]  /*43d0*/  ISETP.GT.AND P0, PT, R24, 0x59, P0 ;  /* 0x000000591800780c */ /* 0x000fe40000704270 */
[----:B------:R-:W-:Y:S02]  /*43e0*/  FSEL R133, R83, -INF , !P6 ;  /* 0xff80000053857808 */ /* 0x000fe40007000000 */
[----:B------:R-:W-:Y:S02]  /*43f0*/  ISETP.LT.OR P2, PT, R22, 0x59, P2 ;  /* 0x000000591600780c */ /* 0x000fe40001741670 */
[----:B------:R-:W-:-:S02]  /*4400*/  FMNMX.FTZ R10, R135, R10, !PT ;  /* 0x0000000a870a7209 */ /* 0x000fc40007810000 */
[----:B------:R-:W-:Y:S02]  /*4410*/  ISETP.LT.OR P0, PT, R22, 0x5a, P0 ;  /* 0x0000005a1600780c */ /* 0x000fe40000701670 */
[----:B------:R-:W-:Y:S02]  /*4420*/  FSEL R129, R78, -INF , !P2 ;  /* 0xff8000004e817808 */ /* 0x000fe40005000000 */
[----:B------:R-:W-:Y:S02]  /*4430*/  FMNMX.FTZ R10, R133, R10, !PT ;  /* 0x0000000a850a7209 */ /* 0x000fe40007810000 */
[----:B------:R-:W-:Y:S02]  /*4440*/  FSEL R123, R79, -INF , !P0 ;  /* 0xff8000004f7b7808 */ /* 0x000fe40004000000 */
[----:B------:R-:W-:Y:S01]  /*4450*/  FMNMX.FTZ R10, R129, R10, !PT ;  /* 0x0000000a810a7209 */ /* 0x000fe20007810000 */
[----:B------:R-:W-:Y:S01]  /*4460*/  LDSM.16.MT88.4 R76, [R210+0x100] ;  /* 0x00010000d24c783b */ /* 0x000fe20000004200 */
[----:B-1----:R-:W-:-:S02]  /*4470*/  FMNMX.FTZ R27, R0, R25, !PT ;  /* 0x00000019001b7209 */ /* 0x002fc40007810000 */
        /* <DEDUP_REMOVED lines=16> */
[----:B------:R-:W2:Y:S01]  /*4580*/  LDSM.16.MT88.4 R4, [R208+0x3100] ;  /* 0x00310000d004783b */ /* 0x000ea20000004200 */
[--C-:B------:R-:W-:Y:S02]  /*4590*/  FFMA.FTZ R47, R14, c[0x0][0x2d0], -R137.reuse ;  /* 0x0000b4000e2f7a23 */ /* 0x100fe40000010889 */
[----:B------:R-:W3:Y:S01]  /*45a0*/  MUFU.EX2 R49, R49 ;  /* 0x0000003100317308 */ /* 0x000ee20000000800 */
        /* <DEDUP_REMOVED lines=8> */
[--C-:B------:R-:W-:Y:S01]  /*4630*/  FFMA.FTZ R118, R32, c[0x0][0x2d0], -R137.reuse ;  /* 0x0000b40020767a23 */ /* 0x100fe20000010889 */
[----:B------:R-:W-:Y:S01]  /*4640*/  LDSM.16.MT88.4 R36, [R210+0x3900] ;  /* 0x00390000d224783b */ /* 0x000fe20000004200 */
[--C-:B------:R-:W-:Y:S01]  /*4650*/  FFMA.FTZ R117, R120, c[0x0][0x2d0], -R137.reuse ;  /* 0x0000b40078757a23 */ /* 0x100fe20000010889 */
[----:B------:R-:W-:Y:S01]  /*4660*/  FSEL R122, R122, RZ, P0 ;  /* 0x000000ff7a7a7208 */ /* 0x000fe20000000000 */
[----:B------:R-:W-:Y:S01]  /*4670*/  FFMA.FTZ R138, R138, c[0x0][0x2d0], -R137 ;  /* 0x0000b4008a8a7a23 */ /* 0x000fe20000010889 */
[----:B------:R-:W-:Y:S01]  /*4680*/  LDSM.16.MT88.4 R32, [R209+0x3900] ;  /* 0x00390000d120783b */ /* 0x000fe20000004200 */
[----:B---3--:R-:W-:Y:S01]  /*4690*/  F2FP.PACK_AB R64, R48, R49 ;  /* 0x000000313040723e */ /* 0x008fe200000000ff */
[----:B------:R-:W1:Y:S01]  /*46a0*/  MUFU.EX2 R43, R43 ;  /* 0x0000002b002b7308 */ /* 0x000e620000000800 */
[--C-:B------:R-:W-:Y:S01]  /*46b0*/  FFMA.FTZ R50, R18, c[0x0][0x2d0], -R122.reuse ;  /* 0x0000b40012327a23 */ /* 0x100fe2000001087a */
[----:B------:R-:W-:Y:S01]  /*46c0*/  PLOP3.LUT P0, PT, PT, PT, UP0, 0x40, 0x0 ;  /* 0x000000000000781c */ /* 0x000fe20003f0e808 */
[----:B------:R-:W-:-:S02]  /*46d0*/  FFMA.FTZ R51, R23, c[0x0][0x2d0], -R122 ;  /* 0x0000b40017337a23 */ /* 0x000fc4000001087a */
[--C-:B------:R-:W-:Y:S02]  /*46e0*/  FFMA.FTZ R45, R21, c[0x0][0x2d0], -R122.reuse ;  /* 0x0000b400152d7a23 */ /* 0x100fe4000001087a */
[--C-:B------:R-:W-:Y:S01]  /*46f0*/  FFMA.FTZ R44, R19, c[0x0][0x2d0], -R122.reuse ;  /* 0x0000b400132c7a23 */ /* 0x100fe2000001087a */
[----:B------:R-:W-:Y:S01]  /*4700*/  MUFU.EX2 R50, R50 ;  /* 0x0000003200327308 */ /* 0x000fe20000000800 */
[--C-:B------:R-:W-:Y:S01]  /*4710*/  FFMA.FTZ R40, R17, c[0x0][0x2d0], -R122.reuse ;  /* 0x0000b40011287a23 */ /* 0x100fe2000001087a */
[----:B------:R-:W-:Y:S01]  /*4720*/  LDSM.16.MT88.4 R20, [R209+0x900] ;  /* 0x00090000d114783b */ /* 0x000fe20000004200 */
[--C-:B------:R-:W-:Y:S02]  /*4730*/  FFMA.FTZ R3, R11, c[0x0][0x2d0], -R122.reuse ;  /* 0x0000b4000b037a23 */ /* 0x100fe4000001087a */
[--C-:B------:R-:W-:Y:S01]  /*4740*/  FFMA.FTZ R2, R9, c[0x0][0x2d0], -R122.reuse ;  /* 0x0000b40009027a23 */ /* 0x100fe2000001087a */
[----:B------:R-:W3:Y:S01]  /*4750*/  LDSM.16.MT88.4 R16, [R208+0x900] ;  /* 0x00090000d010783b */ /* 0x000ee20000004200 */
[--C-:B------:R-:W-:Y:S01]  /*4760*/  FFMA.FTZ R15, R15, c[0x0][0x2d0], -R122.reuse ;  /* 0x0000b4000f0f7a23 */ /* 0x100fe2000001087a */
[----:B------:R-:W4:Y:S01]  /*4770*/  MUFU.EX2 R51, R51 ;  /* 0x0000003300337308 */ /* 0x000f220000000800 */
[----:B-1----:R-:W-:Y:S01]  /*4780*/  F2FP.PACK_AB R66, R43, R46 ;  /* 0x0000002e2b42723e */ /* 0x002fe200000000ff */
[----:B------:R-:W1:Y:S01]  /*4790*/  LDSM.16.MT88.4 R8, [R212+0x3900] ;  /* 0x00390000d408783b */ /* 0x000e620000004200 */
[----:B------:R-:W-:-:S02]  /*47a0*/  FFMA.FTZ R120, R141, c[0x0][0x2d0], -R122 ;  /* 0x0000b4008d787a23 */ /* 0x000fc4000001087a */
[--C-:B------:R-:W-:Y:S02]  /*47b0*/  FFMA.FTZ R121, R121, c[0x0][0x2d0], -R122.reuse ;  /* 0x0000b40079797a23 */ /* 0x100fe4000001087a */
[--C-:B------:R-:W-:Y:S01]  /*47c0*/  FFMA.FTZ R128, R139, c[0x0][0x2d0], -R122.reuse ;  /* 0x0000b4008b807a23 */ /* 0x100fe2000001087a */
[----:B------:R-:W-:Y:S01]  /*47d0*/  MUFU.EX2 R45, R45 ;  /* 0x0000002d002d7308 */ /* 0x000fe20000000800 */
[--C-:B------:R-:W-:Y:S02]  /*47e0*/  FFMA.FTZ R131, R131, c[0x0][0x2d0], -R122.reuse ;  /* 0x0000b40083837a23 */ /* 0x100fe4000001087a */
[--C-:B------:R-:W-:Y:S02]  /*47f0*/  FFMA.FTZ R139, R148, c[0x0][0x2d0], -R137.reuse ;  /* 0x0000b400948b7a23 */ /* 0x100fe40000010889 */
[--C-:B------:R-:W-:Y:S02]  /*4800*/  FFMA.FTZ R141, R142, c[0x0][0x2d0], -R137.reuse ;  /* 0x0000b4008e8d7a23 */ /* 0x100fe40000010889 */
[----:B------:R-:W-:Y:S01]  /*4810*/  FFMA.FTZ R140, R140, c[0x0][0x2d0], -R137 ;  /* 0x0000b4008c8c7a23 */ /* 0x000fe20000010889 */
[----:B------:R-:W5:Y:S01]  /*4820*/  MUFU.EX2 R44, R44 ;  /* 0x0000002c002c7308 */ /* 0x000f620000000800 */
[----:B----4-:R-:W-:Y:S01]  /*4830*/  F2FP.PACK_AB R65, R51, R50 ;  /* 0x000000323341723e */ /* 0x010fe200000000ff */
        /* <DEDUP_REMOVED lines=8> */
[----:B-----5:R-:W-:Y:S01]  /*48c0*/  F2FP.PACK_AB R67, R44, R45 ;  /* 0x0000002d2c43723e */ /* 0x020fe200000000ff */
[----:B------:R-:W4:Y:S01]  /*48d0*/  MUFU.EX2 R42, R42 ;  /* 0x0000002a002a7308 */ /* 0x000f220000000800 */
[----:B------:R-:W-:-:S02]  /*48e0*/  FFMA.FTZ R156, R156, c[0x0][0x2d0], -R137 ;  /* 0x0000b4009c9c7a23 */ /* 0x000fc40000010889 */
[--C-:B------:R-:W-:Y:S02]  /*48f0*/  FFMA.FTZ R150, R150, c[0x0][0x2d0], -R137.reuse ;  /* 0x0000b40096967a23 */ /* 0x100fe40000010889 */
[--C-:B------:R-:W-:Y:S01]  /*4900*/  FFMA.FTZ R155, R157, c[0x0][0x2d0], -R122.reuse ;  /* 0x0000b4009d9b7a23 */ /* 0x100fe2000001087a */
[C---:B------:R-:W-:Y:S01]  /*4910*/  HMMA.16816.F32 R88, R64.reuse, R92, RZ ;  /* 0x0000005c4058723c */ /* 0x040fe200000018ff */
[--C-:B------:R-:W-:Y:S01]  /*4920*/  FFMA.FTZ R151, R151, c[0x0][0x2d0], -R122.reuse ;  /* 0x0000b40097977a23 */ /* 0x100fe2000001087a */
[----:B------:R-:W-:Y:S01]  /*4930*/  MUFU.EX2 R41, R41 ;  /* 0x0000002900297308 */ /* 0x000fe20000000800 */
[----:B------:R-:W-:Y:S02]  /*4940*/  FFMA.FTZ R154, R143, c[0x0][0x2d0], -R122 ;  /* 0x0000b4008f9a7a23 */ /* 0x000fe4000001087a */
[--C-:B------:R-:W-:Y:S02]  /*4950*/  FFMA.FTZ R136, R136, c[0x0][0x2d0], -R137.reuse ;  /* 0x0000b40088887a23 */ /* 0x100fe40000010889 */
[--C-:B------:R-:W-:Y:S01]  /*4960*/  FFMA.FTZ R143, R134, c[0x0][0x2d0], -R137.reuse ;  /* 0x0000b400868f7a23 */ /* 0x100fe20000010889 */
[----:B------:R-:W-:Y:S01]  /*4970*/  HMMA.16816.F32 R92, R64, R94, RZ ;  /* 0x0000005e405c723c */ /* 0x000fe200000018ff */
[--C-:B------:R-:W-:Y:S01]  /*4980*/  FFMA.FTZ R132, R132, c[0x0][0x2d0], -R137.reuse ;  /* 0x0000b40084847a23 */ /* 0x100fe20000010889 */
[----:B------:R-:W-:Y:S01]  /*4990*/  MUFU.EX2 R14, R14 ;  /* 0x0000000e000e7308 */ /* 0x000fe20000000800 */
[----:B------:R-:W-:-:S02]  /*49a0*/  FFMA.FTZ R137, R130, c[0x0][0x2d0], -R137 ;  /* 0x0000b40082897a23 */ /* 0x000fc40000010889 */
[--C-:B------:R-:W-:Y:S02]  /*49b0*/  FFMA.FTZ R130, R135, c[0x0][0x2d0], -R122.reuse ;  /* 0x0000b40087827a23 */ /* 0x100fe4000001087a */
[--C-:B------:R-:W-:Y:S01]  /*49c0*/  FFMA.FTZ R133, R133, c[0x0][0x2d0], -R122.reuse ;  /* 0x0000b40085857a23 */ /* 0x100fe2000001087a */
[C---:B------:R-:W-:Y:S01]  /*49d0*/  HMMA.16816.F32 R96, R64.reuse, R100, RZ ;  /* 0x000000644060723c */ /* 0x040fe200000018ff */
[----:B------:R-:W-:Y:S01]  /*49e0*/  FFMA.FTZ R227, R123, c[0x0][0x2d0], -R122 ;  /* 0x0000b4007be37a23 */ /* 0x000fe2000001087a */
[----:B------:R-:W-:Y:S01]  /*49f0*/  MUFU.EX2 R40, R40 ;  /* 0x0000002800287308 */ /* 0x000fe20000000800 */
[----:B------:R-:W-:Y:S02]  /*4a00*/  FADD.FTZ R49, R49, R48 ;  /* 0x0000003031317221 */ /* 0x000fe40000010000 */
[----:B------:R-:W-:Y:S02]  /*4a10*/  FADD.FTZ R50, R50, R51 ;  /* 0x0000003332327221 */ /* 0x000fe40000010000 */
[----:B------:R-:W-:Y:S01]  /*4a20*/  FADD.FTZ R46, R46, R49 ;  /* 0x000000312e2e7221 */ /* 0x000fe20000010000 */
[----:B------:R-:W-:Y:S02]  /*4a30*/  HMMA.16816.F32 R100, R64, R102, RZ ;  /* 0x000000664064723c */ /* 0x000fe400000018ff */
[----:B------:R-:W5:Y:S01]  /*4a40*/  MUFU.EX2 R15, R15 ;  /* 0x0000000f000f7308 */ /* 0x000f620000000800 */
[----:B------:R-:W-:-:S05]  /*4a50*/  FADD.FTZ R46, R43, R46 ;  /* 0x0000002e2b2e7221 */ /* 0x000fca0000010000 */
        /* <DEDUP_REMOVED lines=22> */
[----:B----4-:R-:W-:Y:S01]  /*4bc0*/  F2FP.PACK_AB R4, R42, R47 ;  /* 0x0000002f2a04723e */ /* 0x010fe200000000ff */
        /* <DEDUP_REMOVED lines=9> */
[C---:B---3--:R-:W-:Y:S01]  /*4c60*/  HMMA.16816.F32 R88, R4.reuse, R16, R88 ;  /* 0x000000100458723c */ /* 0x048fe20000001858 */
        /* <DEDUP_REMOVED lines=202> */
.L_x_2341:
[----:B------:R-:W-:Y:S02]  /*5910*/  UISETP.NE.AND UP2, UPT, UR4, 0x1, UPT ;  /* 0x000000010400788c */ /* 0x000fe4000bf45270 */
[----:B------:R-:W-:Y:S02]  /*5920*/  ULDC.64 UR14, c[0x0][0x330] ;  /* 0x0000cc00000e7ab9 */ /* 0x000fe40000000a00 */
[----:B------:R-:W-:-:S07]  /*5930*/  UIMAD.WIDE.U32 UR18, UR16, UR14, URZ ;  /* 0x0000000e101272a5 */ /* 0x000fce000f8e003f */
[----:B------:R-:W-:Y:S02]  /*5940*/  @UP2 UMOV UR17, UR19 ;  /* 0x0000001300112c82 */ /* 0x000fe40008000000 */
[----:B------:R-:W-:Y:S02]  /*5950*/  @UP2 USHF.R.U32.HI UR16, URZ, UR15, UR17 ;  /* 0x0000000f3f102299 */ /* 0x000fe40008011611 */
.L_x_2342:
[----:B------:R-:W-:Y:S02]  /*5960*/  ULDC UR14, c[0x0][0x32c] ;  /* 0x0000cb00000e7ab9 */ /* 0x000fe40000000800 */
[----:B------:R-:W-:-:S04]  /*5970*/  UIMAD UR14, UR16, UR4, UR14 ;  /* 0x00000004100e72a4 */ /* 0x000fc8000f8e020e */
[----:B------:R-:W-:-:S04]  /*5980*/  UISETP.LT.AND UP2, UPT, UR7, UR14, UPT ;  /* 0x0000000e0700728c */ /* 0x000fc8000bf41270 */
[----:B------:R-:W-:-:S04]  /*5990*/  USEL UR7, UR7, UR14, UP2 ;  /* 0x0000000e07077287 */ /* 0x000fc80009000000 */
.L_x_2340:
        /* <DEDUP_REMOVED lines=15> */
.L_x_2354:
        /* <DEDUP_REMOVED lines=56> */
.L_x_2344:
        /* <DEDUP_REMOVED lines=22> */
[----:B------:R-:W1:Y:S07]  /*5f70*/  LDSM.16.M88.4 R148, [R202] ;  /* 0x00000000ca94783b */ /* 0x000e6e0000000200 */
        /* <DEDUP_REMOVED lines=79> */
[----:B------:R-:W3:Y:S07]  /*6470*/  LDSM.16.M88.4 R120, [R202+0x3000] ;  /* 0x00300000ca78783b */ /* 0x000eee0000000200 */
[C---:B----4-:R-:W-:Y:S08]  /*6480*/  HMMA.16816.F32 R36, R184.reuse, R128, R36 ;  /* 0x00000080b824723c */ /* 0x050ff00000001824 */
[C---:B------:R-:W-:Y:S01]  /*6490*/  HMMA.16816.F32 R40, R184.reuse, R130, R40 ;  /* 0x00000082b828723c */ /* 0x040fe20000001828 */
[----:B------:R-:W4:Y:S07]  /*64a0*/  LDSM.16.M88.4 R128, [R202+0x3800] ;  /* 0x00380000ca80783b */ /* 0x000f2e0000000200 */
[C---:B-1----:R-:W-:Y:S08]  /*64b0*/  HMMA.16816.F32 R44, R184.reuse, R132, R44 ;  /* 0x00000084b82c723c */ /* 0x042ff0000000182c */
[----:B------:R-:W-:Y:S01]  /*64c0*/  HMMA.16816.F32 R48, R184, R134, R48 ;  /* 0x00000086b830723c */ /* 0x000fe20000001830 */
[----:B------:R-:W1:Y:S07]  /*64d0*/  LDSM.16.M88.4 R132, [R202+0x4000] ;  /* 0x00400000ca84783b */ /* 0x000e6e0000000200 */
[C---:B-----5:R-:W-:Y:S08]  /*64e0*/  HMMA.16816.F32 R4, R188.reuse, R136, R4 ;  /* 0x00000088bc04723c */ /* 0x060ff00000001804 */
[C---:B------:R-:W-:Y:S01]  /*64f0*/  HMMA.16816.F32 R8, R188.reuse, R138, R8 ;  /* 0x0000008abc08723c */ /* 0x040fe20000001808 */
[----:B------:R-:W5:Y:S01]  /*6500*/  LDSM.16.M88.4 R136, [R202+0x5800] ;  /* 0x00580000ca88783b */ /* 0x000f620000000200 */
[----:B------:R-:W-:Y:S06]  /*6510*/  DEPBAR.LE SB0, 0x0 ;  /* 0x000080000000791a */ /* 0x000fec0000000000 */
[C---:B--2---:R-:W-:Y:S01]  /*6520*/  HMMA.16816.F32 R12, R188.reuse, R116, R12 ;  /* 0x00000074bc0c723c */ /* 0x044fe2000000180c */
[----:B------:R-:W-:Y:S07]  /*6530*/  BAR.SYNC.DEFER_BLOCKING 0x0 ;  /* 0x0000000000007b1d */ /* 0x000fee0000010000 */
        /* <DEDUP_REMOVED lines=19> */
[C---:B-----5:R-:W-:Y:S08]  /*6670*/  HMMA.16816.F32 R44, R192.reuse, R136, R44 ;  /* 0x00000088c02c723c */ /* 0x060ff0000000182c */
[----:B------:R-:W-:Y:S01]  /*6680*/  HMMA.16816.F32 R48, R192, R138, R48 ;  /* 0x0000008ac030723c */ /* 0x000fe20000001830 */
[----:B------:R-:W-:-:S07]  /*6690*/  @!P0 BRA `(.L_x_2345) ;  /* 0x0000035000008947 */ /* 0x000fce0003800000 */
[----:B------:R-:W-:Y:S02]  /*66a0*/  IMAD R119, R238, 0x60, R219 ;  /* 0x00000060ee777824 */ /* 0x000fe400078e02db */
        /* <DEDUP_REMOVED lines=52> */
.L_x_2345:
[----:B-1----:R-:W-:Y:S01]  /*69f0*/  IMAD.MOV.U32 R119, RZ, RZ, R220 ;  /* 0x000000ffff777224 */ /* 0x002fe200078e00dc */
        /* <DEDUP_REMOVED lines=9> */
[----:B------:R-:W1:Y:S01]  /*6a90*/  SHFL.IDX PT, R129, R119, RZ, 0x1c1f ;  /* 0x001c1fff77817589 */ /* 0x000e6200000e0000 */
        /* <DEDUP_REMOVED lines=22> */
.L_x_2348:
[----:B------:R-:W-:Y:S04]  /*6c00*/  MOV R116, c[0x0][0x32c] ;  /* 0x0000cb0000747a02 */ /* 0x000fe80000000f00 */
[----:B------:R-:W-:Y:S11]  /*6c10*/  ISETP.NE.AND P0, PT, R116, 0x1, PT ;  /* 0x000000017400780c */ /* 0x000ff60003f05270 */
[----:B------:R-:W-:Y:S02]  /*6c20*/  @!UPT UIADD3 URZ, URZ, URZ, URZ ;  /* 0x0000003f3f3ff290 */ /* 0x000fe4000fffe03f */
[----:B------:R-:W-:Y:S05]  /*6c30*/  @P0 IMAD.HI.U32 R116, R118, c[0x0][0x330], RZ ;  /* 0x0000cc0076740a27 */ /* 0x000fea00078e00ff */
[----:B------:R-:W-:Y:S02]  /*6c40*/  @P0 SHF.R.U32.HI R118, RZ, c[0x0][0x334], R116 ;  /* 0x0000cd00ff760a19 */ /* 0x000fe40000011674 */
.L_x_2349:
[----:B------:R-:W-:Y:S05]  /*6c50*/  BSYNC B0 ;  /* 0x0000000000007941 */ /* 0x000fea0003800000 */
.L_x_2347:
[----:B------:R-:W-:Y:S04]  /*6c60*/  IMAD.IADD R129, R122, 0x1, -R221 ;  /* 0x000000017a817824 */ /* 0x000fe800078e0add */
[----:B------:R-:W-:Y:S05]  /*6c70*/  IMAD R118, R118, c[0x0][0x32c], R129 ;  /* 0x0000cb0076767a24 */ /* 0x000fea00078e0281 */
[----:B------:R-:W-:Y:S02]  /*6c80*/  IADD3 R116, R118, c[0x0][0x32c], RZ ;  /* 0x0000cb0076747a10 */ /* 0x000fe40007ffe0ff */
[----:B------:R-:W-:Y:S02]  /*6c90*/  IMNMX R121, R121, R118, !PT ;  /* 0x0000007679797217 */ /* 0x000fe40007800200 */
[----:B------:R-:W-:Y:S02]  /*6ca0*/  IMNMX R123, R123, R116, PT ;  /* 0x000000747b7b7217 */ /* 0x000fe40003800200 */
.L_x_2346:
[C---:B------:R-:W-:Y:S02]  /*6cb0*/  ISETP.GE.AND P0, PT, R122.reuse, 0x1, PT ;  /* 0x000000017a00780c */ /* 0x040fe40003f06270 */
        /* <DEDUP_REMOVED lines=10> */
[----:B------:R-:W1:Y:S01]  /*6d60*/  SHFL.IDX PT, R4, R119, 0x1, 0x1c1f ;  /* 0x003c1f0077047f89 */ /* 0x000e6200000e0000 */
        /* <DEDUP_REMOVED lines=10> */
[----:B------:R-:W-:Y:S01]  /*6e10*/  ISETP.GT.AND P0, PT, R121, 0x9, !P2 ;  /* 0x000000097900780c */ /* 0x000fe20005704270 */
[--C-:B-1----:R-:W-:Y:S02]  /*6e20*/  IMAD.IADD R117, R117, 0x1, R4.reuse ;  /* 0x0000000175757824 */ /* 0x102fe400078e0204 */
[----:B------:R-:W-:Y:S01]  /*6e30*/  IMAD.IADD R0, R0, 0x1, R4 ;  /* 0x0000000100007824 */ /* 0x000fe200078e0204 */
        /* <DEDUP_REMOVED lines=136> */
.L_x_2352:
[----:B------:R-:W-:Y:S04]  /*76c0*/  MOV R4, c[0x0][0x32c] ;  /* 0x0000cb0000047a02 */ /* 0x000fe80000000f00 */
[----:B------:R-:W-:Y:S11]  /*76d0*/  ISETP.NE.AND P0, PT, R4, 0x1, PT ;  /* 0x000000010400780c */ /* 0x000ff60003f05270 */
[----:B------:R-:W-:Y:S02]  /*76e0*/  @!UPT UIADD3 URZ, URZ, URZ, URZ ;  /* 0x0000003f3f3ff290 */ /* 0x000fe4000fffe03f */
[----:B------:R-:W-:Y:S05]  /*76f0*/  @P0 IMAD.HI.U32 R4, R5, c[0x0][0x330], RZ ;  /* 0x0000cc0005040a27 */ /* 0x000fea00078e00ff */
[----:B------:R-:W-:Y:S02]  /*7700*/  @P0 SHF.R.U32.HI R5, RZ, c[0x0][0x334], R4 ;  /* 0x0000cd00ff050a19 */ /* 0x000fe40000011604 */
.L_x_2353:
[----:B------:R-:W-:Y:S05]  /*7710*/  BSYNC B0 ;  /* 0x0000000000007941 */ /* 0x000fea0003800000 */
.L_x_2351:
[----:B------:R-:W-:Y:S04]  /*7720*/  IMAD.IADD R122, R122, 0x1, -R221 ;  /* 0x000000017a7a7824 */ /* 0x000fe800078e0add */
[----:B------:R-:W-:Y:S05]  /*7730*/  IMAD R122, R5, c[0x0][0x32c], R122 ;  /* 0x0000cb00057a7a24 */ /* 0x000fea00078e027a */
[----:B------:R-:W-:Y:S02]  /*7740*/  IADD3 R4, R122, c[0x0][0x32c], RZ ;  /* 0x0000cb007a047a10 */ /* 0x000fe40007ffe0ff */
[----:B------:R-:W-:Y:S02]  /*7750*/  IMNMX R0, R0, R122, !PT ;  /* 0x0000007a00007217 */ /* 0x000fe40007800200 */
[----:B------:R-:W-:Y:S02]  /*7760*/  IMNMX R117, R117, R4, PT ;  /* 0x0000000475757217 */ /* 0x000fe40003800200 */
.L_x_2350:
[----:B------:R-:W-:Y:S02]  /*7770*/  LOP3.LUT P0, RZ, R226, 0x200000, RZ, 0xc0, !PT ;  /* 0x00200000e2ff7812 */ /* 0x000fe4000780c0ff */
[C---:B------:R-:W-:Y:S02]  /*7780*/  ISETP.GT.AND P6, PT, R0.reuse, 0x58, !P6 ;  /* 0x000000580000780c */ /* 0x040fe400077c4270 */
[C---:B------:R-:W-:Y:S02]  /*7790*/  ISETP.GT.AND P0, PT, R0.reuse, RZ, !P0 ;  /* 0x000000ff0000720c */ /* 0x040fe40004704270 */
        /* <DEDUP_REMOVED lines=14> */
[----:B------:R-:W-:Y:S02]  /*7880*/  FMNMX.FTZ R7, R118, R7, !PT ;  /* 0x0000000776077209 */ /* 0x000fe40007810000 */
[C---:B------:R-:W-:Y:S02]  /*7890*/  ISETP.LT.OR P0, PT, R117.reuse, 0x9, P0 ;  /* 0x000000097500780c */ /* 0x040fe40000701670 */
        /* <DEDUP_REMOVED lines=51> */
[----:B------:R-:W-:Y:S01]  /*7bd0*/  LOP3.LUT P0, RZ, R226, 0x800, RZ, 0xc0, !PT ;  /* 0x00000800e2ff7812 */ /* 0x000fe2000780c0ff */
[----:B------:R-:W-:Y:S01]  /*7be0*/  LDSM.16.MT88.4 R20, [R210+0x100] ;  /* 0x00010000d214783b */ /* 0x000fe20000004200 */
        /* <DEDUP_REMOVED lines=28> */
[----:B------:R-:W1:Y:S01]  /*7db0*/  SHFL.BFLY PT, R6, R5, 0x2, 0x1f ;  /* 0x0c401f0005067f89 */ /* 0x000e6200000e0000 */
[----:B------:R-:W-:Y:S02]  /*7dc0*/  FMNMX.FTZ R4, R241, R4, !PT ;  /* 0x00000004f1047209 */ /* 0x000fe40007810000 */
[----:B------:R-:W-:Y:S04]  /*7dd0*/  ISETP.GT.AND P0, PT, R0, 0x38, !P0 ;  /* 0x000000380000780c */ /* 0x000fe80004704270 */
[----:B------:R-:W-:Y:S01]  /*7de0*/  ISETP.LT.OR P0, PT, R117, 0x39, P0 ;  /* 0x000000397500780c */ /* 0x000fe20000701670 */
[----:B------:R-:W-:Y:S03]  /*7df0*/  LDSM.16.MT88.4 R28, [R209+0x100] ;  /* 0x00010000d11c783b */ /* 0x000fe60000004200 */
        /* <DEDUP_REMOVED lines=14> */
[----:B------:R-:W-:Y:S02]  /*7ee0*/  ISETP.LT.OR P0, PT, R117, 0x42, P0 ;  /* 0x000000427500780c */ /* 0x000fe40000701670 */
[----:B-1----:R-:W-:Y:S02]  /*7ef0*/  FMNMX.FTZ R6, R5, R6, !PT ;  /* 0x0000000605067209 */ /* 0x002fe40007810000 */
        /* <DEDUP_REMOVED lines=18> */
[----:B------:R-:W-:Y:S04]  /*8020*/  LOP3.LUT P0, RZ, R226, 0x1, RZ, 0xc0, !PT ;  /* 0x00000001e2ff7812 */ /* 0x000fe8000780c0ff */
[----:B------:R-:W-:Y:S02]  /*8030*/  ISETP.GT.AND P0, PT, R0, 0x51, !P0 ;  /* 0x000000510000780c */ /* 0x000fe40004704270 */
[----:B------:R-:W-:Y:S02]  /*8040*/  FMNMX.FTZ R0, R149, R4, !PT ;  /* 0x0000000495007209 */ /* 0x000fe40007810000 */
[----:B------:R-:W-:Y:S02]  /*8050*/  ISETP.LT.OR P0, PT, R117, 0x52, P0 ;  /* 0x000000527500780c */ /* 0x000fe40000701670 */
[----:B------:R-:W-:Y:S02]  /*8060*/  FSEL R117, R51, -INF , !P2 ;  /* 0xff80000033757808 */ /* 0x000fe40005000000 */
        /* <DEDUP_REMOVED lines=8> */
[C---:B------:R-:W-:Y:S03]  /*80f0*/  FMUL.FTZ R151, R0.reuse, c[0x0][0x2d0] ;  /* 0x0000b40000977a20 */ /* 0x040fe60000410000 */
[----:B------:R-:W-:Y:S02]  /*8100*/  FSEL R6, R0, RZ, P0 ;  /* 0x000000ff00067208 */ /* 0x000fe40000000000 */
[----:B------:R-:W-:Y:S03]  /*8110*/  FSEL R151, R151, RZ, P0 ;  /* 0x000000ff97977208 */ /* 0x000fe60000000000 */
[----:B------:R-:W-:Y:S02]  /*8120*/  FADD.FTZ R3, -R6, R3 ;  /* 0x0000000306037221 */ /* 0x000fe40000010100 */
        /* <DEDUP_REMOVED lines=8> */
[--C-:B------:R-:W-:Y:S02]  /*81b0*/  FFMA.FTZ R143, R242, c[0x0][0x2d0], -R151.reuse ;  /* 0x0000b400f28f7a23 */ /* 0x100fe40000010897 */
[--C-:B------:R-:W-:Y:S02]  /*81c0*/  FFMA.FTZ R154, R154, c[0x0][0x2d0], -R151.reuse ;  /* 0x0000b4009a9a7a23 */ /* 0x100fe40000010897 */
[----:B------:R-:W1:Y:S01]  /*81d0*/  SHFL.BFLY PT, R4, R5, 0x1, 0x1f ;  /* 0x0c201f0005047f89 */ /* 0x000e6200000e0000 */
        /* <DEDUP_REMOVED lines=9> */
[----:B------:R-:W-:Y:S05]  /*8270*/  FFMA.FTZ R138, R138, c[0x0][0x2d0], -R151 ;  /* 0x0000b4008a8a7a23 */ /* 0x000fea0000010897 */
[----:B------:R-:W3:Y:S01]  /*8280*/  MUFU.EX2 R129, R129 ;  /* 0x0000008100817308 */ /* 0x000ee20000000800 */
[----:B-1----:R-:W-:Y:S01]  /*8290*/  FMNMX.FTZ R116, R5, R4, !PT ;  /* 0x0000000405747209 */ /* 0x002fe20007810000 */
[----:B------:R-:W-:Y:S01]  /*82a0*/  FMUL.FTZ R4, R3, c[0x0][0x2d0] ;  /* 0x0000b40003047a20 */ /* 0x000fe20000410000 */
[----:B--2---:R-:W-:Y:S02]  /*82b0*/  F2FP.PACK_AB R120, R119, R128 ;  /* 0x000000807778723e */ /* 0x004fe400000000ff */
[C---:B------:R-:W-:Y:S01]  /*82c0*/  FSETP.NEU.FTZ.AND P0, PT, R116.reuse, -INF , PT ;  /* 0xff8000007400780b */ /* 0x040fe20003f1d000 */
[C---:B------:R-:W-:Y:S04]  /*82d0*/  FMUL.FTZ R134, R116.reuse, c[0x0][0x2d0] ;  /* 0x0000b40074867a20 */ /* 0x040fe80000410000 */
[----:B------:R-:W1:Y:S01]  /*82e0*/  MUFU.EX2 R3, R4 ;  /* 0x0000000400037308 */ /* 0x000e620000000800 */
[----:B------:R-:W-:Y:S02]  /*82f0*/  FSEL R5, R116, RZ, P0 ;  /* 0x000000ff74057208 */ /* 0x000fe40000000000 */
[----:B------:R-:W-:Y:S02]  /*8300*/  FSEL R134, R134, RZ, P0 ;  /* 0x000000ff86867208 */ /* 0x000fe40000000000 */
[----:B------:R-:W-:Y:S01]  /*8310*/  ISETP.GT.AND P0, PT, R238, UR4, PT ;  /* 0x00000004ee007c0c */ /* 0x000fe2000bf04270 */
[----:B------:R-:W-:Y:S02]  /*8320*/  FADD.FTZ R5, -R5, R2 ;  /* 0x0000000205057221 */ /* 0x000fe40000010100 */
[--C-:B------:R-:W-:Y:S02]  /*8330*/  FFMA.FTZ R132, R13, c[0x0][0x2d0], -R134.reuse ;  /* 0x0000b4000d847a23 */ /* 0x100fe40000010886 */
[----:B------:R-:W2:Y:S01]  /*8340*/  LDSM.16.MT88.4 R12, [R212+0x100] ;  /* 0x00010000d40c783b */ /* 0x000ea20000004200 */
[--C-:B------:R-:W-:Y:S01]  /*8350*/  FFMA.FTZ R133, R17, c[0x0][0x2d0], -R134.reuse ;  /* 0x0000b40011857a23 */ /* 0x100fe20000010886 */
[----:B------:R-:W-:Y:S01]  /*8360*/  MUFU.EX2 R137, R137 ;  /* 0x0000008900897308 */ /* 0x000fe20000000800 */
[--C-:B------:R-:W-:Y:S01]  /*8370*/  FFMA.FTZ R131, R9, c[0x0][0x2d0], -R134.reuse ;  /* 0x0000b40009837a23 */ /* 0x100fe20000010886 */
[----:B---3--:R-:W-:Y:S01]  /*8380*/  F2FP.PACK_AB R122, R129, R118 ;  /* 0x00000076817a723e */ /* 0x008fe200000000ff */
[--C-:B------:R-:W-:Y:S02]  /*8390*/  FFMA.FTZ R130, R11, c[0x0][0x2d0], -R134.reuse ;  /* 0x0000b4000b827a23 */ /* 0x100fe40000010886 */
[----:B------:R-:W-:Y:S02]  /*83a0*/  FMUL.FTZ R2, R5, c[0x0][0x2d0] ;  /* 0x0000b40005027a20 */ /* 0x000fe40000410000 */
[--C-:B------:R-:W-:Y:S02]  /*83b0*/  FFMA.FTZ R165, R165, c[0x0][0x2d0], -R134.reuse ;  /* 0x0000b400a5a57a23 */ /* 0x100fe40000010886 */
[--C-:B------:R-:W-:Y:S01]  /*83c0*/  FFMA.FTZ R167, R167, c[0x0][0x2d0], -R134.reuse ;  /* 0x0000b400a7a77a23 */ /* 0x100fe20000010886 */
        /* <DEDUP_REMOVED lines=29> */
[----:B------:R-:W3:Y:S01]  /*85a0*/  LDSM.16.MT88.4 R68, [R210+0x3100] ;  /* 0x00310000d244783b */ /* 0x000ee20000004200 */
[C---:B------:R-:W-:Y:S02]  /*85b0*/  FMUL.FTZ R26, R2.reuse, R86 ;  /* 0x00000056021a7220 */ /* 0x040fe40000410000 */
[C---:B------:R-:W-:Y:S01]  /*85c0*/  FMUL.FTZ R27, R2.reuse, R87 ;  /* 0x00000057021b7220 */ /* 0x040fe20000410000 */
[----:B------:R-:W4:Y:S01]  /*85d0*/  MUFU.EX2 R140, R140 ;  /* 0x0000008c008c7308 */ /* 0x000f220000000800 */
        /* <DEDUP_REMOVED lines=8> */
[----:B------:R-:W-:Y:S01]  /*8660*/  LDSM.16.MT88.4 R84, [R209+0x900] ;  /* 0x00090000d154783b */ /* 0x000fe20000004200 */
[----:B------:R-:W-:Y:S01]  /*8670*/  FMUL.FTZ R54, R2, R54 ;  /* 0x0000003602367220 */ /* 0x000fe20000410000 */
[----:B-1----:R-:W-:Y:S01]  /*8680*/  F2FP.PACK_AB R123, R130, R131 ;  /* 0x00000083827b723e */ /* 0x002fe200000000ff */
[C---:B------:R-:W-:Y:S02]  /*8690*/  FMUL.FTZ R55, R2.reuse, R55 ;  /* 0x0000003702377220 */ /* 0x040fe40000410000 */
[C---:B------:R-:W-:Y:S02]  /*86a0*/  FMUL.FTZ R56, R3.reuse, R56 ;  /* 0x0000003803387220 */ /* 0x040fe40000410000 */
[C---:B------:R-:W-:Y:S01]  /*86b0*/  FMUL.FTZ R57, R3.reuse, R57 ;  /* 0x0000003903397220 */ /* 0x040fe20000410000 */
[----:B------:R-:W-:Y:S01]  /*86c0*/  LDSM.16.MT88.4 R92, [R208+0x4900] ;  /* 0x00490000d05c783b */ /* 0x000fe20000004200 */
[C---:B--2---:R-:W-:Y:S01]  /*86d0*/  HMMA.16816.F32 R4, R120.reuse, R12, R4 ;  /* 0x0000000c7804723c */ /* 0x044fe20000001804 */
[----:B------:R-:W-:Y:S04]  /*86e0*/  MUFU.EX2 R154, R154 ;  /* 0x0000009a009a7308 */ /* 0x000fe80000000800 */
[C---:B------:R-:W-:Y:S02]  /*86f0*/  FMUL.FTZ R58, R2.reuse, R58 ;  /* 0x0000003a023a7220 */ /* 0x040fe40000410000 */
[----:B------:R-:W-:Y:S01]  /*8700*/  LDSM.16.MT88.4 R100, [R208+0x2900] ;  /* 0x00290000d064783b */ /* 0x000fe20000004200 */
        /* <DEDUP_REMOVED lines=8> */
[C---:B------:R-:W-:Y:S01]  /*8790*/  FMUL.FTZ R59, R2.reuse, R59 ;  /* 0x0000003b023b7220 */ /* 0x040fe20000410000 */
[----:B------:R-:W1:Y:S01]  /*87a0*/  LDSM.16.MT88.4 R72, [R209+0x3100] ;  /* 0x00310000d148783b */ /* 0x000e620000004200 */
        /* <DEDUP_REMOVED lines=9> */
[C---:B------:R-:W-:Y:S01]  /*8840*/  FMUL.FTZ R64, R3.reuse, R64 ;  /* 0x0000004003407220 */ /* 0x040fe20000410000 */
[----:B------:R-:W-:Y:S01]  /*8850*/  MUFU.EX2 R166, R166 ;  /* 0x000000a600a67308 */ /* 0x000fe20000000800 */
[C---:B------:R-:W-:Y:S04]  /*8860*/  FMUL.FTZ R22, R2.reuse, R82 ;  /* 0x0000005202167220 */ /* 0x040fe80000410000 */
[C---:B------:R-:W-:Y:S02]  /*8870*/  FMUL.FTZ R23, R2.reuse, R83 ;  /* 0x0000005302177220 */ /* 0x040fe40000410000 */
[----:B------:R-:W2:Y:S01]  /*8880*/  LDSM.16.MT88.4 R80, [R212+0x900] ;  /* 0x00090000d450783b */ /* 0x000ea20000004200 */
[----:B------:R-:W-:Y:S02]  /*8890*/  FMUL.FTZ R65, R3, R65 ;  /* 0x0000004103417220 */ /* 0x000fe40000410000 */
[C---:B------:R-:W-:Y:S01]  /*88a0*/  FMUL.FTZ R66, R2.reuse, R66 ;  /* 0x0000004202427220 */ /* 0x040fe20000410000 */
[----:B------:R-:W-:Y:S01]  /*88b0*/  MUFU.EX2 R168, R168 ;  /* 0x000000a800a87308 */ /* 0x000fe20000000800 */
[C---:B------:R-:W-:Y:S03]  /*88c0*/  HMMA.16816.F32 R20, R120.reuse, R28, R20 ;  /* 0x0000001c7814723c */ /* 0x040fe60000001814 */
[C---:B------:R-:W-:Y:S02]  /*88d0*/  FMUL.FTZ R67, R2.reuse, R67 ;  /* 0x0000004302437220 */ /* 0x040fe40000410000 */
[--C-:B------:R-:W-:Y:S02]  /*88e0*/  FFMA.FTZ R239, R239, c[0x0][0x2d0], -R134.reuse ;  /* 0x0000b400efef7a23 */ /* 0x100fe40000010886 */
[C---:B------:R-:W-:Y:S01]  /*88f0*/  FMUL.FTZ R28, R3.reuse, R88 ;  /* 0x00000058031c7220 */ /* 0x040fe20000410000 */
[C---:B------:R-:W-:Y:S01]  /*8900*/  HMMA.16816.F32 R24, R120.reuse, R30, R24 ;  /* 0x0000001e7818723c */ /* 0x040fe20000001818 */
[----:B------:R-:W-:Y:S03]  /*8910*/  MUFU.EX2 R241, R241 ;  /* 0x000000f100f17308 */ /* 0x000fe60000000800 */
[----:B------:R-:W-:Y:S02]  /*8920*/  FMUL.FTZ R29, R3, R89 ;  /* 0x00000059031d7220 */ /* 0x000fe40000410000 */
[--C-:B------:R-:W-:Y:S02]  /*8930*/  FFMA.FTZ R157, R157, c[0x0][0x2d0], -R134.reuse ;  /* 0x0000b4009d9d7a23 */ /* 0x100fe40000010886 */
[C---:B------:R-:W-:Y:S03]  /*8940*/  FMUL.FTZ R30, R2.reuse, R90 ;  /* 0x0000005a021e7220 */ /* 0x040fe60000410000 */
[----:B------:R-:W-:Y:S01]  /*8950*/  MUFU.EX2 R239, R239 ;  /* 0x000000ef00ef7308 */ /* 0x000fe20000000800 */
[C---:B------:R-:W-:Y:S02]  /*8960*/  FMUL.FTZ R31, R2.reuse, R91 ;  /* 0x0000005b021f7220 */ /* 0x040fe40000410000 */
[----:B------:R-:W-:Y:S01]  /*8970*/  LDSM.16.MT88.4 R88, [R208+0x900] ;  /* 0x00090000d058783b */ /* 0x000fe20000004200 */
[--C-:B------:R-:W-:Y:S02]  /*8980*/  FFMA.FTZ R155, R155, c[0x0][0x2d0], -R134.reuse ;  /* 0x0000b4009b9b7a23 */ /* 0x100fe40000010886 */
[--C-:B------:R-:W-:Y:S02]  /*8990*/  FFMA.FTZ R139, R139, c[0x0][0x2d0], -R134.reuse ;  /* 0x0000b4008b8b7a23 */ /* 0x100fe40000010886 */
[C---:B------:R-:W-:Y:S02]  /*89a0*/  HMMA.16816.F32 R28, R120.reuse, R36, R28 ;  /* 0x00000024781c723c */ /* 0x040fe4000000181c */
[----:B------:R-:W-:Y:S01]  /*89b0*/  MUFU.EX2 R160, R160 ;  /* 0x000000a000a07308 */ /* 0x000fe20000000800 */
[----:B------:R-:W-:Y:S02]  /*89c0*/  FFMA.FTZ R135, R135, c[0x0][0x2d0], -R134 ;  /* 0x0000b40087877a23 */ /* 0x000fe40000010886 */
[C---:B------:R-:W-:Y:S02]  /*89d0*/  FFMA.FTZ R128, R3.reuse, R228, R128 ;  /* 0x000000e403807223 */ /* 0x040fe40000010080 */
[C---:B------:R-:W-:Y:S01]  /*89e0*/  FMUL.FTZ R36, R3.reuse, R96 ;  /* 0x0000006003247220 */ /* 0x040fe20000410000 */
[C---:B------:R-:W-:Y:S04]  /*89f0*/  HMMA.16816.F32 R32, R120.reuse, R38, R32 ;  /* 0x000000267820723c */ /* 0x040fe80000001820 */
[----:B------:R-:W-:Y:S01]  /*8a00*/  FMUL.FTZ R37, R3, R97 ;  /* 0x0000006103257220 */ /* 0x000fe20000410000 */
[----:B------:R-:W-:Y:S01]  /*8a10*/  MUFU.EX2 R152, R152 ;  /* 0x0000009800987308 */ /* 0x000fe20000000800 */
[C---:B------:R-:W-:Y:S02]  /*8a20*/  FFMA.FTZ R133, R2.reuse, R227, R133 ;  /* 0x000000e302857223 */ /* 0x040fe40000010085 */
[C---:B------:R-:W-:Y:S04]  /*8a30*/  FMUL.FTZ R38, R2.reuse, R98 ;  /* 0x0000006202267220 */ /* 0x040fe80000410000 */
[----:B------:R-:W-:Y:S02]  /*8a40*/  FMUL.FTZ R39, R2, R99 ;  /* 0x0000006302277220 */ /* 0x000fe40000410000 */
[----:B------:R-:W-:Y:S01]  /*8a50*/  LDSM.16.MT88.4 R96, [R209+0x2900] ;  /* 0x00290000d160783b */ /* 0x000fe20000004200 */
[----:B------:R-:W-:Y:S01]  /*8a60*/  MUFU.EX2 R157, R157 ;  /* 0x0000009d009d7308 */ /* 0x000fe20000000800 */
[----:B------:R-:W-:Y:S02]  /*8a70*/  FADD.FTZ R119, R119, R128 ;  /* 0x0000008077777221 */ /* 0x000fe40000010000 */
[----:B------:R-:W-:Y:S01]  /*8a80*/  FADD.FTZ R132, R132, R133 ;  /* 0x0000008584847221 */ /* 0x000fe20000010000 */
[C---:B------:R-:W-:Y:S03]  /*8a90*/  HMMA.16816.F32 R36, R120.reuse, R44, R36 ;  /* 0x0000002c7824723c */ /* 0x040fe60000001824 */
[----:B------:R-:W-:Y:S02]  /*8aa0*/  FADD.FTZ R118, R118, R119 ;  /* 0x0000007776767221 */ /* 0x000fe40000010000 */
[----:B------:R-:W-:Y:S01]  /*8ab0*/  FADD.FTZ R131, R131, R132 ;  /* 0x0000008483837221 */ /* 0x000fe20000010000 */
        /* <DEDUP_REMOVED lines=8> */
[--C-:B------:R-:W-:Y:S02]  /*8b40*/  FFMA.FTZ R109, R247, c[0x0][0x2d0], -R134.reuse ;  /* 0x0000b400f76d7a23 */ /* 0x100fe40000010886 */
[--C-:B------:R-:W-:Y:S02]  /*8b50*/  FFMA.FTZ R110, R245, c[0x0][0x2d0], -R134.reuse ;  /* 0x0000b400f56e7a23 */ /* 0x100fe40000010886 */
[--C-:B------:R-:W-:Y:S01]  /*8b60*/  FFMA.FTZ R111, R161, c[0x0][0x2d0], -R134.reuse ;  /* 0x0000b400a16f7a23 */ /* 0x100fe20000010886 */
[C---:B---3--:R-:W-:Y:S01]  /*8b70*/  HMMA.16816.F32 R44, R120.reuse, R68, R44 ;  /* 0x00000044782c723c */ /* 0x048fe2000000182c */
[----:B------:R-:W3:Y:S02]  /*8b80*/  MUFU.EX2 R108, R108 ;  /* 0x0000006c006c7308 */ /* 0x000ee40000000800 */
[--C-:B------:R-:W-:Y:S02]  /*8b90*/  FFMA.FTZ R148, R159, c[0x0][0x2d0], -R134.reuse ;  /* 0x0000b4009f947a23 */ /* 0x100fe40000010886 */
[--C-:B------:R-:W-:Y:S02]  /*8ba0*/  FFMA.FTZ R159, R164, c[0x0][0x2d0], -R151.reuse ;  /* 0x0000b400a49f7a23 */ /* 0x100fe40000010897 */
[----:B----4-:R-:W-:Y:S01]  /*8bb0*/  F2FP.PACK_AB R68, R140, R137 ;  /* 0x000000898c44723e */ /* 0x010fe200000000ff */
[C---:B------:R-:W-:Y:S03]  /*8bc0*/  HMMA.16816.F32 R48, R120.reuse, R70, R48 ;  /* 0x000000467830723c */ /* 0x040fe60000001830 */
[----:B------:R-:W-:Y:S01]  /*8bd0*/  MUFU.EX2 R109, R109 ;  /* 0x0000006d006d7308 */ /* 0x000fe20000000800 */
[--C-:B------:R-:W-:Y:S02]  /*8be0*/  FFMA.FTZ R161, R162, c[0x0][0x2d0], -R151.reuse ;  /* 0x0000b400a2a17a23 */ /* 0x100fe40000010897 */
[--C-:B------:R-:W-:Y:S02]  /*8bf0*/  FFMA.FTZ R162, R237, c[0x0][0x2d0], -R134.reuse ;  /* 0x0000b400eda27a23 */ /* 0x100fe40000010886 */
[C---:B-1----:R-:W-:Y:S04]  /*8c00*/  HMMA.16816.F32 R52, R120.reuse, R72, R52 ;  /* 0x000000487834723c */ /* 0x042fe80000001834 */
[--C-:B------:R-:W-:Y:S01]  /*8c10*/  FFMA.FTZ R164, R169, c[0x0][0x2d0], -R134.reuse ;  /* 0x0000b400a9a47a23 */ /* 0x100fe20000010886 */
[----:B------:R-:W1:Y:S01]  /*8c20*/  MUFU.EX2 R110, R110 ;  /* 0x0000006e006e7308 */ /* 0x000e620000000800 */
[--C-:B------:R-:W-:Y:S02]  /*8c30*/  FFMA.FTZ R169, R240, c[0x0][0x2d0], -R151.reuse ;  /* 0x0000b400f0a97a23 */ /* 0x100fe40000010897 */
[C---:B------:R-:W-:Y:S01]  /*8c40*/  HMMA.16816.F32 R56, R120.reuse, R74, R56 ;  /* 0x0000004a7838723c */ /* 0x040fe20000001838 */
[----:B------:R-:W4:Y:S03]  /*8c50*/  LDSM.16.MT88.4 R72, [R210+0x900] ;  /* 0x00090000d248783b */ /* 0x000f260000004200 */
[----:B---3--:R-:W-:Y:S01]  /*8c60*/  F2FP.PACK_AB R70, R108, R143 ;  /* 0x0000008f6c46723e */ /* 0x008fe200000000ff */
[--C-:B------:R-:W-:Y:S02]  /*8c70*/  FFMA.FTZ R237, R170, c[0x0][0x2d0], -R151.reuse ;  /* 0x0000b400aaed7a23 */ /* 0x100fe40000010897 */
[----:B------:R-:W-:Y:S01]  /*8c80*/  MUFU.EX2 R111, R111 ;  /* 0x0000006f006f7308 */ /* 0x000fe20000000800 */
[C---:B------:R-:W-:Y:S04]  /*8c90*/  HMMA.16816.F32 R60, R120.reuse, R76, R60 ;  /* 0x0000004c783c723c */ /* 0x040fe8000000183c */
[--C-:B------:R-:W-:Y:S02]  /*8ca0*/  FFMA.FTZ R170, R243, c[0x0][0x2d0], -R134.reuse ;  /* 0x0000b400f3aa7a23 */ /* 0x100fe40000010886 */
[--C-:B------:R-:W-:Y:S02]  /*8cb0*/  FFMA.FTZ R240, R171, c[0x0][0x2d0], -R134.reuse ;  /* 0x0000b400abf07a23 */ /* 0x100fe40000010886 */
[----:B------:R-:W-:Y:S01]  /*8cc0*/  HMMA.16816.F32 R64, R120, R78, R64 ;  /* 0x0000004e7840723c */ /* 0x000fe20000001840 */
[----:B------:R-:W3:Y:S01]  /*8cd0*/  MUFU.EX2 R148, R148 ;  /* 0x0000009400947308 */ /* 0x000ee20000000800 */
[----:B------:R-:W5:Y:S02]  /*8ce0*/  LDSM.16.MT88.4 R76, [R212+0x3900] ;  /* 0x00390000d44c783b */ /* 0x000f640000004200 */
[--C-:B------:R-:W-:Y:S01]  /*8cf0*/  FFMA.FTZ R171, R156, c[0x0][0x2d0], -R151.reuse ;  /* 0x0000b4009cab7a23 */ /* 0x100fe20000010897 */
[----:B-1----:R-:W-:Y:S01]  /*8d00*/  F2FP.PACK_AB R69, R110, R109 ;  /* 0x0000006d6e45723e */ /* 0x002fe200000000ff */
[--C-:B------:R-:W-:Y:S02]  /*8d10*/  FFMA.FTZ R243, R150, c[0x0][0x2d0], -R151.reuse ;  /* 0x0000b40096f37a23 */ /* 0x100fe40000010897 */
[--C-:B------:R-:W-:Y:S03]  /*8d20*/  FFMA.FTZ R150, R163, c[0x0][0x2d0], -R134.reuse ;  /* 0x0000b400a3967a23 */ /* 0x100fe60000010886 */
[----:B------:R-:W1:Y:S01]  /*8d30*/  MUFU.EX2 R159, R159 ;  /* 0x0000009f009f7308 */ /* 0x000e620000000800 */
[--C-:B------:R-:W-:Y:S02]  /*8d40*/  FFMA.FTZ R156, R153, c[0x0][0x2d0], -R134.reuse ;  /* 0x0000b400999c7a23 */ /* 0x100fe40000010886 */
[----:B------:R-:W-:Y:S02]  /*8d50*/  FFMA.FTZ R151, R136, c[0x0][0x2d0], -R151 ;  /* 0x0000b40088977a23 */ /* 0x000fe40000010897 */
[--C-:B------:R-:W-:Y:S02]  /*8d60*/  FFMA.FTZ R136, R149, c[0x0][0x2d0], -R134.reuse ;  /* 0x0000b40095887a23 */ /* 0x100fe40000010886 */
[----:B------:R-:W-:Y:S02]  /*8d70*/  FFMA.FTZ R134, R117, c[0x0][0x2d0], -R134 ;  /* 0x0000b40075867a23 */ /* 0x000fe40000010886 */
[----:B------:R-:W-:Y:S01]  /*8d80*/  FADD.FTZ R118, R129, R118 ;  /* 0x0000007681767221 */ /* 0x000fe20000010000 */
[----:B------:R-:W1:Y:S01]  /*8d90*/  MUFU.EX2 R161, R161 ;  /* 0x000000a100a17308 */ /* 0x000e620000000800 */
[----:B------:R-:W-:Y:S02]  /*8da0*/  FADD.FTZ R130, R130, R131 ;  /* 0x0000008382827221 */ /* 0x000fe40000010000 */
[----:B------:R-:W-:Y:S01]  /*8db0*/  FADD.FTZ R137, R137, R118 ;  /* 0x0000007689897221 */ /* 0x000fe20000010000 */
[----:B---3--:R-:W-:Y:S01]  /*8dc0*/  F2FP.PACK_AB R71, R148, R111 ;  /* 0x0000006f9447723e */ /* 0x008fe200000000ff */
[----:B------:R-:W-:Y:S02]  /*8dd0*/  FADD.FTZ R109, R109, R130 ;  /* 0x000000826d6d7221 */ /* 0x000fe40000010000 */
[----:B------:R-:W-:Y:S02]  /*8de0*/  FADD.FTZ R140, R140, R137 ;  /* 0x000000898c8c7221 */ /* 0x000fe40000010000 */
[----:B------:R-:W-:Y:S01]  /*8df0*/  FADD.FTZ R110, R110, R109 ;  /* 0x0000006d6e6e7221 */ /* 0x000fe20000010000 */
[----:B------:R-:W3:Y:S01]  /*8e00*/  MUFU.EX2 R162, R162 ;  /* 0x000000a200a27308 */ /* 0x000ee20000000800 */
[C---:B--2---:R-:W-:Y:S05]  /*8e10*/  HMMA.16816.F32 R4, R68.reuse, R80, R4 ;  /* 0x000000504404723c */ /* 0x044fea0000001804 */
[----:B------:R-:W-:Y:S02]  /*8e20*/  FADD.FTZ R143, R143, R140 ;  /* 0x0000008c8f8f7221 */ /* 0x000fe40000010000 */
[----:B------:R-:W-:Y:S01]  /*8e30*/  FADD.FTZ R3, R111, R110 ;  /* 0x0000006e6f037221 */ /* 0x000fe20000010000 */
[C---:B------:R-:W-:Y:S01]  /*8e40*/  HMMA.16816.F32 R8, R68.reuse, R82, R8 ;  /* 0x000000524408723c */ /* 0x040fe20000001808 */
[----:B------:R-:W-:Y:S01]  /*8e50*/  LDSM.16.MT88.4 R80, [R209+0x3900] ;  /* 0x00390000d150783b */ /* 0x000fe20000004200 */
[----:B------:R-:W2:Y:S02]  /*8e60*/  MUFU.EX2 R164, R164 ;  /* 0x000000a400a47308 */ /* 0x000ea40000000800 */
[----:B------:R-:W-:Y:S02]  /*8e70*/  FADD.FTZ R108, R108, R143 ;  /* 0x0000008f6c6c7221 */ /* 0x000fe40000010000 */
[----:B------:R-:W-:Y:S02]  /*8e80*/  FADD.FTZ R3, R148, R3 ;  /* 0x0000000394037221 */ /* 0x000fe40000010000 */
[C---:B----4-:R-:W-:Y:S04]  /*8e90*/  HMMA.16816.F32 R12, R68.reuse, R72, R12 ;  /* 0x00000048440c723c */ /* 0x050fe8000000180c */
[----:B------:R-:W-:Y:S04]  /*8ea0*/  MUFU.EX2 R169, R169 ;  /* 0x000000a900a97308 */ /* 0x000fe80000000800 */
[C---:B------:R-:W-:Y:S01]  /*8eb0*/  HMMA.16816.F32 R16, R68.reuse, R74, R16 ;  /* 0x0000004a4410723c */ /* 0x040fe20000001810 */
[----:B------:R-:W4:Y:S05]  /*8ec0*/  LDSM.16.MT88.4 R72, [R210+0x3900] ;  /* 0x00390000d248783b */ /* 0x000f2a0000004200 */
[----:B------:R-:W-:Y:S02]  /*8ed0*/  MUFU.EX2 R237, R237 ;  /* 0x000000ed00ed7308 */ /* 0x000fe40000000800 */
[C---:B------:R-:W-:Y:S08]  /*8ee0*/  HMMA.16816.F32 R20, R68.reuse, R84, R20 ;  /* 0x000000544414723c */ /* 0x040ff00000001814 */
        /* <DEDUP_REMOVED lines=8> */
[C---:B-----5:R-:W-:Y:S08]  /*8f70*/  HMMA.16816.F32 R36, R68.reuse, R76, R36 ;  /* 0x0000004c4424723c */ /* 0x060ff00000001824 */
[C---:B------:R-:W-:Y:S01]  /*8f80*/  HMMA.16816.F32 R40, R68.reuse, R78, R40 ;  /* 0x0000004e4428723c */ /* 0x040fe20000001828 */
[----:B------:R-:W-:Y:S01]  /*8f90*/  LDSM.16.MT88.4 R76, [R210+0x1100] ;  /* 0x00110000d24c783b */ /* 0x000fe20000004200 */
[----:B------:R-:W-:Y:S06]  /*8fa0*/  MUFU.EX2 R243, R243 ;  /* 0x000000f300f37308 */ /* 0x000fec0000000800 */
[C---:B----4-:R-:W-:Y:S04]  /*8fb0*/  HMMA.16816.F32 R44, R68.reuse, R72, R44 ;  /* 0x00000048442c723c */ /* 0x050fe8000000182c */
[----:B------:R-:W-:Y:S04]  /*8fc0*/  MUFU.EX2 R150, R150 ;  /* 0x0000009600967308 */ /* 0x000fe80000000800 */
[C---:B------:R-:W-:Y:S01]  /*8fd0*/  HMMA.16816.F32 R48, R68.reuse, R74, R48 ;  /* 0x0000004a4430723c */ /* 0x040fe20000001830 */
[----:B------:R-:W4:Y:S05]  /*8fe0*/  LDSM.16.MT88.4 R72, [R212+0x1100] ;  /* 0x00110000d448783b */ /* 0x000f2a0000004200 */
[----:B------:R-:W-:Y:S02]  /*8ff0*/  MUFU.EX2 R156, R156 ;  /* 0x0000009c009c7308 */ /* 0x000fe40000000800 */
[C---:B------:R-:W-:Y:S08]  /*9000*/  HMMA.16816.F32 R52, R68.reuse, R80, R52 ;  /* 0x000000504434723c */ /* 0x040ff00000001834 */
[C---:B------:R-:W-:Y:S01]  /*9010*/  HMMA.16816.F32 R56, R68.reuse, R82, R56 ;  /* 0x000000524438723c */ /* 0x040fe20000001838 */
[----:B------:R-:W5:Y:S01]  /*9020*/  LDSM.16.MT88.4 R80, [R209+0x1100] ;  /* 0x00110000d150783b */ /* 0x000f620000004200 */
[----:B------:R-:W2:Y:S06]  /*9030*/  MUFU.EX2 R141, R141 ;  /* 0x0000008d008d7308 */ /* 0x000eac0000000800 */
[C---:B-1----:R-:W-:Y:S04]  /*9040*/  HMMA.16816.F32 R60, R68.reuse, R84, R60 ;  /* 0x00000054443c723c */ /* 0x042fe8000000183c */
[----:B------:R-:W-:Y:S04]  /*9050*/  MUFU.EX2 R138, R138 ;  /* 0x0000008a008a7308 */ /* 0x000fe80000000800 */
[----:B------:R-:W-:Y:S01]  /*9060*/  HMMA.16816.F32 R64, R68, R86, R64 ;  /* 0x000000564440723c */ /* 0x000fe20000001840 */
[----:B------:R-:W1:Y:S05]  /*9070*/  LDSM.16.MT88.4 R84, [R208+0x1100] ;  /* 0x00110000d054783b */ /* 0x000e6a0000004200 */
[----:B------:R-:W5:Y:S01]  /*9080*/  MUFU.EX2 R151, R151 ;  /* 0x0000009700977308 */ /* 0x000f620000000800 */
[----:B------:R-:W-:Y:S01]  /*9090*/  F2FP.PACK_AB R68, R154, R159 ;  /* 0x0000009f9a44723e */ /* 0x000fe200000000ff */
[----:B------:R-:W-:Y:S01]  /*90a0*/  FADD.FTZ R159, R159, R108 ;  /* 0x0000006c9f9f7221 */ /* 0x000fe20000010000 */
[----:B------:R-:W-:Y:S03]  /*90b0*/  F2FP.PACK_AB R70, R161, R158 ;  /* 0x0000009ea146723e */ /* 0x000fe600000000ff */
[----:B---3--:R-:W-:Y:S01]  /*90c0*/  F2FP.PACK_AB R69, R165, R162 ;  /* 0x000000a2a545723e */ /* 0x008fe200000000ff */
[----:B------:R-:W-:Y:S01]  /*90d0*/  FADD.FTZ R162, R162, R3 ;  /* 0x00000003a2a27221 */ /* 0x000fe20000010000 */
[----:B--2---:R-:W-:Y:S01]  /*90e0*/  F2FP.PACK_AB R71, R167, R164 ;  /* 0x000000a4a747723e */ /* 0x004fe200000000ff */
[----:B------:R-:W-:Y:S01]  /*90f0*/  FADD.FTZ R159, R154, R159 ;  /* 0x0000009f9a9f7221 */ /* 0x000fe20000010000 */
[----:B------:R-:W-:Y:S01]  /*9100*/  F2FP.PACK_AB R120, R141, R142 ;  /* 0x0000008e8d78723e */ /* 0x000fe200000000ff */
[----:B------:R-:W-:Y:S01]  /*9110*/  MUFU.EX2 R136, R136 ;  /* 0x0000008800887308 */ /* 0x000fe20000000800 */
[----:B------:R-:W-:Y:S02]  /*9120*/  FADD.FTZ R165, R165, R162 ;  /* 0x000000a2a5a57221 */ /* 0x000fe40000010000 */
[----:B------:R-:W-:Y:S01]  /*9130*/  FADD.FTZ R158, R158, R159 ;  /* 0x0000009f9e9e7221 */ /* 0x000fe20000010000 */
[C---:B----4-:R-:W-:Y:S03]  /*9140*/  HMMA.16816.F32 R4, R68.reuse, R72, R4 ;  /* 0x000000484404723c */ /* 0x050fe60000001804 */
[----:B------:R-:W-:Y:S02]  /*9150*/  FADD.FTZ R164, R164, R165 ;  /* 0x000000a5a4a47221 */ /* 0x000fe40000010000 */
[----:B------:R-:W-:Y:S01]  /*9160*/  FADD.FTZ R161, R161, R158 ;  /* 0x0000009ea1a17221 */ /* 0x000fe20000010000 */
[----:B------:R-:W2:Y:S01]  /*9170*/  MUFU.EX2 R139, R139 ;  /* 0x0000008b008b7308 */ /* 0x000ea20000000800 */
[----:B------:R-:W-:Y:S01]  /*9180*/  FADD.FTZ R167, R167, R164 ;  /* 0x000000a4a7a77221 */ /* 0x000fe20000010000 */
[C---:B------:R-:W-:Y:S01]  /*9190*/  HMMA.16816.F32 R8, R68.reuse, R74, R8 ;  /* 0x0000004a4408723c */ /* 0x040fe20000001808 */
[----:B------:R-:W3:Y:S03]  /*91a0*/  LDSM.16.MT88.4 R72, [R212+0x4100] ;  /* 0x00410000d448783b */ /* 0x000ee60000004200 */
[----:B-----5:R-:W-:Y:S01]  /*91b0*/  F2FP.PACK_AB R122, R151, R138 ;  /* 0x0000008a977a723e */ /* 0x020fe200000000ff */
[----:B------:R-:W-:Y:S03]  /*91c0*/  FADD.FTZ R2, R170, R167 ;  /* 0x000000a7aa027221 */ /* 0x000fe60000010000 */
[C---:B------:R-:W-:Y:S01]  /*91d0*/  HMMA.16816.F32 R12, R68.reuse, R76, R12 ;  /* 0x0000004c440c723c */ /* 0x040fe2000000180c */
[----:B------:R-:W-:Y:S03]  /*91e0*/  MUFU.EX2 R135, R135 ;  /* 0x0000008700877308 */ /* 0x000fe60000000800 */
[----:B------:R-:W-:Y:S04]  /*91f0*/  FADD.FTZ R2, R241, R2 ;  /* 0x00000002f1027221 */ /* 0x000fe80000010000 */
[C---:B------:R-:W-:Y:S01]  /*9200*/  HMMA.16816.F32 R16, R68.reuse, R78, R16 ;  /* 0x0000004e4410723c */ /* 0x040fe20000001810 */
[----:B------:R-:W4:Y:S02]  /*9210*/  LDSM.16.MT88.4 R76, [R210+0x4100] ;  /* 0x00410000d24c783b */ /* 0x000f240000004200 */
[----:B------:R-:W5:Y:S01]  /*9220*/  MUFU.EX2 R134, R134 ;  /* 0x0000008600867308 */ /* 0x000f620000000800 */
[----:B------:R-:W-:Y:S01]  /*9230*/  FADD.FTZ R3, R239, R2 ;  /* 0x00000002ef037221 */ /* 0x000fe20000010000 */
[----:B--2---:R-:W-:Y:S03]  /*9240*/  F2FP.PACK_AB R121, R139, R136 ;  /* 0x000000888b79723e */ /* 0x004fe600000000ff */
[C---:B------:R-:W-:Y:S04]  /*9250*/  HMMA.16816.F32 R20, R68.reuse, R80, R20 ;  /* 0x000000504414723c */ /* 0x040fe80000001814 */
[----:B------:R-:W-:Y:S04]  /*9260*/  FADD.FTZ R3, R240, R3 ;  /* 0x00000003f0037221 */ /* 0x000fe80000010000 */
[C---:B------:R-:W-:Y:S01]  /*9270*/  HMMA.16816.F32 R24, R68.reuse, R82, R24 ;  /* 0x000000524418723c */ /* 0x040fe20000001818 */
[----:B------:R-:W2:Y:S03]  /*9280*/  LDSM.16.MT88.4 R80, [R209+0x4100] ;  /* 0x00410000d150783b */ /* 0x000ea60000004200 */
[----:B------:R-:W-:Y:S04]  /*9290*/  FADD.FTZ R2, R150, R3 ;  /* 0x0000000396027221 */ /* 0x000fe80000010000 */
[C---:B-1----:R-:W-:Y:S04]  /*92a0*/  HMMA.16816.F32 R28, R68.reuse, R84, R28 ;  /* 0x00000054441c723c */ /* 0x042fe8000000181c */
[----:B-----5:R-:W-:Y:S01]  /*92b0*/  F2FP.PACK_AB R123, R134, R135 ;  /* 0x00000087867b723e */ /* 0x020fe200000000ff */
[----:B------:R-:W-:Y:S03]  /*92c0*/  FADD.FTZ R2, R157, R2 ;  /* 0x000000029d027221 */ /* 0x000fe60000010000 */
[C---:B------:R-:W-:Y:S01]  /*92d0*/  HMMA.16816.F32 R32, R68.reuse, R86, R32 ;  /* 0x000000564420723c */ /* 0x040fe20000001820 */
[----:B------:R-:W1:Y:S03]  /*92e0*/  LDSM.16.MT88.4 R84, [R212+0x1900] ;  /* 0x00190000d454783b */ /* 0x000e660000004200 */
[----:B------:R-:W-:Y:S02]  /*92f0*/  FADD.FTZ R3, R155, R2 ;  /* 0x000000029b037221 */ /* 0x000fe40000010000 */
[----:B------:R-:W-:Y:S02]  /*9300*/  IMAD.MOV.U32 R2, RZ, RZ, R116 ;  /* 0x000000ffff027224 */ /* 0x000fe400078e0074 */
[C---:B---3--:R-:W-:Y:S04]  /*9310*/  HMMA.16816.F32 R36, R68.reuse, R72, R36 ;  /* 0x000000484424723c */ /* 0x048fe80000001824 */
[----:B------:R-:W-:Y:S04]  /*9320*/  FADD.FTZ R3, R156, R3 ;  /* 0x000000039c037221 */ /* 0x000fe80000010000 */
[C---:B------:R-:W-:Y:S01]  /*9330*/  HMMA.16816.F32 R40, R68.reuse, R74, R40 ;  /* 0x0000004a4428723c */ /* 0x040fe20000001828 */
[----:B------:R-:W3:Y:S03]  /*9340*/  LDSM.16.MT88.4 R72, [R210+0x1900] ;  /* 0x00190000d248783b */ /* 0x000ee60000004200 */
[----:B------:R-:W-:Y:S02]  /*9350*/  FADD.FTZ R136, R136, R3 ;  /* 0x0000000388887221 */ /* 0x000fe40000010000 */
[----:B------:R-:W-:Y:S02]  /*9360*/  IMAD.MOV.U32 R3, RZ, RZ, R0 ;  /* 0x000000ffff037224 */ /* 0x000fe400078e0000 */
[C---:B----4-:R-:W-:Y:S04]  /*9370*/  HMMA.16816.F32 R44, R68.reuse, R76, R44 ;  /* 0x0000004c442c723c */ /* 0x050fe8000000182c */
[----:B------:R-:W-:Y:S04]  /*9380*/  FADD.FTZ R136, R139, R136 ;  /* 0x000000888b887221 */ /* 0x000fe80000010000 */
[C---:B------:R-:W-:Y:S01]  /*9390*/  HMMA.16816.F32 R48, R68.reuse, R78, R48 ;  /* 0x0000004e4430723c */ /* 0x040fe20000001830 */
[----:B------:R-:W4:Y:S03]  /*93a0*/  LDSM.16.MT88.4 R76, [R209+0x1900] ;  /* 0x00190000d14c783b */ /* 0x000f260000004200 */
[----:B------:R-:W-:Y:S04]  /*93b0*/  FADD.FTZ R135, R135, R136 ;  /* 0x0000008887877221 */ /* 0x000fe80000010000 */
[C---:B--2---:R-:W-:Y:S04]  /*93c0*/  HMMA.16816.F32 R52, R68.reuse, R80, R52 ;  /* 0x000000504434723c */ /* 0x044fe80000001834 */
[----:B------:R-:W-:Y:S04]  /*93d0*/  FADD.FTZ R227, R134, R135 ;  /* 0x0000008786e37221 */ /* 0x000fe80000010000 */
        /* <DEDUP_REMOVED lines=12> */
[C---:B-1----:R-:W-:Y:S03]  /*94a0*/  HMMA.16816.F32 R4, R68.reuse, R84, R4 ;  /* 0x000000544404723c */ /* 0x042fe60000001804 */
[----:B------:R-:W-:Y:S01]  /*94b0*/  FADD.FTZ R237, R237, R168 ;  /* 0x000000a8eded7221 */ /* 0x000fe20000010000 */
[----:B------:R-:W-:Y:S04]  /*94c0*/  IADD3 R168, R238, -0x1, RZ ;  /* 0xffffffffeea87810 */ /* 0x000fe80007ffe0ff */
[C---:B------:R-:W-:Y:S01]  /*94d0*/  HMMA.16816.F32 R8, R68.reuse, R86, R8 ;  /* 0x000000564408723c */ /* 0x040fe20000001808 */
[----:B------:R-:W1:Y:S03]  /*94e0*/  LDSM.16.MT88.4 R84, [R212+0x4900] ;  /* 0x00490000d454783b */ /* 0x000e660000004200 */
[----:B------:R-:W-:Y:S04]  /*94f0*/  IMAD.MOV.U32 R238, RZ, RZ, R168 ;  /* 0x000000ffffee7224 */ /* 0x000fe800078e00a8 */
[C---:B---3--:R-:W-:Y:S08]  /*9500*/  HMMA.16816.F32 R12, R68.reuse, R72, R12 ;  /* 0x00000048440c723c */ /* 0x048ff0000000180c */
        /* <DEDUP_REMOVED lines=10> */
[----:B------:R-:W-:Y:S07]  /*95b0*/  LDSM.16.MT88.4 R84, [R208+0x2100] ;  /* 0x00210000d054783b */ /* 0x000fee0000004200 */
[C---:B---3--:R-:W-:Y:S08]  /*95c0*/  HMMA.16816.F32 R44, R68.reuse, R72, R44 ;  /* 0x00000048442c723c */ /* 0x048ff0000000182c */
        /* <DEDUP_REMOVED lines=15> */
[C---:B----4-:R-:W-:Y:S03]  /*96c0*/  HMMA.16816.F32 R4, R68.reuse, R76, R4 ;  /* 0x0000004c4404723c */ /* 0x050fe60000001804 */
        /* <DEDUP_REMOVED lines=17> */
[C---:B------:R-:W-:Y:S08]  /*97e0*/  HMMA.16816.F32 R40, R68.reuse, R78, R40 ;  /* 0x0000004e4428723c */ /* 0x040ff00000001828 */
[C---:B--2---:R-:W-:Y:S08]  /*97f0*/  HMMA.16816.F32 R44, R68.reuse, R80, R44 ;  /* 0x00000050442c723c */ /* 0x044ff0000000182c */
[C---:B------:R-:W-:Y:S08]  /*9800*/  HMMA.16816.F32 R48, R68.reuse, R82, R48 ;  /* 0x000000524430723c */ /* 0x040ff00000001830 */
[C---:B------:R-:W-:Y:S08]  /*9810*/  HMMA.16816.F32 R52, R68.reuse, R88, R52 ;  /* 0x000000584434723c */ /* 0x040ff00000001834 */
[C---:B------:R-:W-:Y:S08]  /*9820*/  HMMA.16816.F32 R56, R68.reuse, R90, R56 ;  /* 0x0000005a4438723c */ /* 0x040ff00000001838 */
[C---:B-1----:R-:W-:Y:S08]  /*9830*/  HMMA.16816.F32 R60, R68.reuse, R72, R60 ;  /* 0x00000048443c723c */ /* 0x042ff0000000183c */
[----:B------:R-:W-:Y:S08]  /*9840*/  HMMA.16816.F32 R64, R68, R74, R64 ;  /* 0x0000004a4440723c */ /* 0x000ff00000001840 */
[C---:B----4-:R-:W-:Y:S01]  /*9850*/  HMMA.16816.F32 R112, R120.reuse, R84, R4 ;  /* 0x000000547870723c */ /* 0x050fe20000001804 */
[----:B------:R-:W1:Y:S07]  /*9860*/  LDSM.16.MT88.4 R4, [R210+0x5900] ;  /* 0x00590000d204783b */ /* 0x000e6e0000004200 */
[C---:B------:R-:W-:Y:S01]  /*9870*/  HMMA.16816.F32 R68, R120.reuse, R86, R8 ;  /* 0x000000567844723c */ /* 0x040fe20000001808 */
[----:B------:R-:W2:Y:S07]  /*9880*/  LDSM.16.MT88.4 R8, [R209+0x5900] ;  /* 0x00590000d108783b */ /* 0x000eae0000004200 */
[C---:B------:R-:W-:Y:S01]  /*9890*/  HMMA.16816.F32 R72, R120.reuse, R92, R12 ;  /* 0x0000005c7848723c */ /* 0x040fe2000000180c */
[----:B------:R-:W3:Y:S07]  /*98a0*/  LDSM.16.MT88.4 R12, [R208+0x5900] ;  /* 0x00590000d00c783b */ /* 0x000eee0000004200 */
        /* <DEDUP_REMOVED lines=11> */
[C---:B---3--:R-:W-:Y:S07]  /*9960*/  HMMA.16816.F32 R60, R120.reuse, R12, R60 ;  /* 0x0000000c783c723c */ /* 0x048fee000000183c */
[----:B------:R-:W-:Y:S01]  /*9970*/  IMAD.MOV.U32 R12, RZ, RZ, R116 ;  /* 0x000000ffff0c7224 */ /* 0x000fe200078e0074 */
[----:B------:R-:W-:Y:S01]  /*9980*/  HMMA.16816.F32 R64, R120, R14, R64 ;  /* 0x0000000e7840723c */ /* 0x000fe20000001840 */
[----:B------:R-:W-:-:S07]  /*9990*/  @P0 BRA `(.L_x_2354) ;  /* 0xffffc0f000000947 */ /* 0x000fce000383ffff */
.L_x_2343:
        /* <DEDUP_REMOVED lines=25> */
.L_x_2356:
[----:B------:R-:W-:Y:S02]  /*9b30*/  ULDC UR8, c[0x0][0x32c] ;  /* 0x0000cb0000087ab9 */ /* 0x000fe40000000800 */
[----:B------:R-:W-:Y:S02]  /*9b40*/  UISETP.NE.AND UP2, UPT, UR8, 0x1, UPT ;  /* 0x000000010800788c */ /* 0x000fe4000bf45270 */
[----:B------:R-:W-:Y:S02]  /*9b50*/  ULDC.64 UR14, c[0x0][0x330] ;  /* 0x0000cc00000e7ab9 */ /* 0x000fe40000000a00 */
[----:B------:R-:W-:-:S07]  /*9b60*/  UIMAD.WIDE.U32 UR16, UR7, UR14, URZ ;  /* 0x0000000e071072a5 */ /* 0x000fce000f8e003f */
[----:B------:R-:W-:Y:S02]  /*9b70*/  @UP2 USHF.R.U32.HI UR7, URZ, UR15, UR17 ;  /* 0x0000000f3f072299 */ /* 0x000fe40008011611 */
.L_x_2357:
[----:B------:R-:W-:Y:S02]  /*9b80*/  ULDC UR8, c[0x0][0x32c] ;  /* 0x0000cb0000087ab9 */ /* 0x000fe40000000800 */
[----:B------:R-:W-:-:S04]  /*9b90*/  UIMAD UR8, UR7, UR8, URZ ;  /* 0x00000008070872a4 */ /* 0x000fc8000f8e023f */
[----:B------:R-:W-:-:S04]  /*9ba0*/  UISETP.LT.AND UP2, UPT, UR4, UR8, UPT ;  /* 0x000000080400728c */ /* 0x000fc8000bf41270 */
[----:B------:R-:W-:-:S04]  /*9bb0*/  USEL UR4, UR4, UR8, !UP2 ;  /* 0x0000000804047287 */ /* 0x000fc8000d000000 */
.L_x_2355:
        /* <DEDUP_REMOVED lines=17> */
.L_x_2361:
        /* <DEDUP_REMOVED lines=36> */
[----:B------:R1:W1:Y:S01]  /*9f10*/  SHFL.IDX PT, R0, R6, 0x2, 0x181f ;  /* 0x00581f0006007f89 */ /* 0x00026200000e0000 */
        /* <DEDUP_REMOVED lines=19> */
.L_x_2359:
        /* <DEDUP_REMOVED lines=33> */
[----:B------:R-:W3:Y:S07]  /*a260*/  LDSM.16.M88.4 R148, [R211+0xa900] ;  /* 0x00a90000d394783b */ /* 0x000eee0000000200 */
[C---:B------:R-:W-:Y:S08]  /*a270*/  HMMA.16816.F32 R44, R144.reuse, R152, R44 ;  /* 0x00000098902c723c */ /* 0x040ff0000000182c */
[----:B------:R-:W-:Y:S01]  /*a280*/  HMMA.16816.F32 R48, R144, R154, R48 ;  /* 0x0000009a9030723c */ /* 0x000fe20000001830 */
[----:B------:R-:W4:Y:S07]  /*a290*/  LDSM.16.M88.4 R152, [R202] ;  /* 0x00000000ca98783b */ /* 0x000f2e0000000200 */
[C---:B--2---:R-:W-:Y:S08]  /*a2a0*/  HMMA.16816.F32 R4, R172.reuse, R120, R4 ;  /* 0x00000078ac04723c */ /* 0x044ff00000001804 */
        /* <DEDUP_REMOVED lines=31> */
[----:B------:R-:W2:Y:S07]  /*a4a0*/  LDSM.16.M88.4 R164, [R199] ;  /* 0x00000000c7a4783b */ /* 0x000eae0000000200 */
[C---:B-1----:R-:W-:Y:S08]  /*a4b0*/  HMMA.16816.F32 R44, R176.reuse, R128, R44 ;  /* 0x00000080b02c723c */ /* 0x042ff0000000182c */
[----:B------:R-:W-:Y:S01]  /*a4c0*/  HMMA.16816.F32 R48, R176, R130, R48 ;  /* 0x00000082b030723c */ /* 0x000fe20000001830 */
[----:B------:R-:W1:Y:S07]  /*a4d0*/  LDSM.16.M88.4 R128, [R198] ;  /* 0x00000000c680783b */ /* 0x000e6e0000000200 */
        /* <DEDUP_REMOVED lines=53> */
[C---:B---3--:R-:W-:Y:S08]  /*a830*/  HMMA.16816.F32 R12, R192.reuse, R132, R12 ;  /* 0x00000084c00c723c */ /* 0x048ff0000000180c */
[C---:B------:R-:W-:Y:S08]  /*a840*/  HMMA.16816.F32 R16, R192.reuse, R134, R16 ;  /* 0x00000086c010723c */ /* 0x040ff00000001810 */
[C---:B----4-:R-:W-:Y:S08]  /*a850*/  HMMA.16816.F32 R20, R192.reuse, R136, R20 ;  /* 0x00000088c014723c */ /* 0x050ff00000001814 */
        /* <DEDUP_REMOVED lines=41> */
[----:B------:R5:W5:Y:S01]  /*aaf0*/  SHFL.IDX PT, R0, R134, 0x2, 0x181f ;  /* 0x00581f0086007f89 */ /* 0x000b6200000e0000 */
        /* <DEDUP_REMOVED lines=19> */
.L_x_2360:
[----:B------:R-:W-:Y:S01]  /*ac30*/  FMNMX.FTZ R0, R4, R3, !PT ;  /* 0x0000000304007209 */ /* 0x000fe20007810000 */
        /* <DEDUP_REMOVED lines=47> */
[----:B------:R-:W-:Y:S02]  /*af30*/  ISETP.GT.AND P0, PT, R236, UR4, PT ;  /* 0x00000004ec007c0c */ /* 0x000fe4000bf04270 */
[----:B------:R-:W-:Y:S02]  /*af40*/  FMNMX.FTZ R120, R49, R0, !PT ;  /* 0x0000000031787209 */ /* 0x000fe40007810000 */
[----:B------:R-:W-:Y:S03]  /*af50*/  FMNMX.FTZ R0, R50, R123, !PT ;  /* 0x0000007b32007209 */ /* 0x000fe60007810000 */
[----:B------:R-:W-:Y:S01]  /*af60*/  SHFL.BFLY PT, R123, R120, 0x2, 0x1f ;  /* 0x0c401f00787b7f89 */ /* 0x000fe200000e0000 */
[----:B------:R-:W-:Y:S07]  /*af70*/  FMNMX.FTZ R121, R51, R0, !PT ;  /* 0x0000000033797209 */ /* 0x000fee0007810000 */
[----:B------:R-:W1:Y:S02]  /*af80*/  SHFL.BFLY PT, R0, R121, 0x2, 0x1f ;  /* 0x0c401f0079007f89 */ /* 0x000e6400000e0000 */
[----:B-1----:R-:W-:Y:S02]  /*af90*/  FMNMX.FTZ R119, R121, R0, !PT ;  /* 0x0000000079777209 */ /* 0x002fe40007810000 */
[----:B------:R-:W-:Y:S04]  /*afa0*/  FMNMX.FTZ R129, R120, R123, !PT ;  /* 0x0000007b78817209 */ /* 0x000fe80007810000 */
[----:B------:R-:W-:Y:S08]  /*afb0*/  LDSM.16.MT88.4 R120, [R212+0x100] ;  /* 0x00010000d478783b */ /* 0x000ff00000004200 */
[----:B------:R-:W1:Y:S08]  /*afc0*/  SHFL.BFLY PT, R2, R129, 0x1, 0x1f ;  /* 0x0c201f0081027f89 */ /* 0x000e7000000e0000 */
[----:B------:R-:W2:Y:S01]  /*afd0*/  SHFL.BFLY PT, R116, R119, 0x1, 0x1f ;  /* 0x0c201f0077747f89 */ /* 0x000ea200000e0000 */
[----:B-1----:R-:W-:Y:S07]  /*afe0*/  FMNMX.FTZ R0, R129, R2, !PT ;  /* 0x0000000281007209 */ /* 0x002fee0007810000 */
[----:B------:R-:W1:Y:S01]  /*aff0*/  LDSM.16.MT88.4 R128, [R210+0x100] ;  /* 0x00010000d280783b */ /* 0x000e620000004200 */
[C---:B------:R-:W-:Y:S02]  /*b000*/  FADD.FTZ R2, -R0.reuse, R3 ;  /* 0x0000000300027221 */ /* 0x040fe40000010100 */
[----:B------:R-:W-:Y:S01]  /*b010*/  FMUL.FTZ R151, R0, c[0x0][0x2d0] ;  /* 0x0000b40000977a20 */ /* 0x000fe20000410000 */
[----:B--2---:R-:W-:Y:S01]  /*b020*/  FMNMX.FTZ R116, R119, R116, !PT ;  /* 0x0000007477747209 */ /* 0x004fe20007810000 */
[----:B------:R-:W-:Y:S02]  /*b030*/  FMUL.FTZ R3, R2, c[0x0][0x2d0] ;  /* 0x0000b40002037a20 */ /* 0x000fe40000410000 */
[----:B------:R-:W-:Y:S02]  /*b040*/  FFMA.FTZ R142, R4, c[0x0][0x2d0], -R151 ;  /* 0x0000b400048e7a23 */ /* 0x000fe40000010897 */
[C---:B------:R-:W-:Y:S02]  /*b050*/  FADD.FTZ R2, -R116.reuse, R117 ;  /* 0x0000007574027221 */ /* 0x040fe40000010100 */
[----:B------:R-:W-:Y:S01]  /*b060*/  FMUL.FTZ R143, R116, c[0x0][0x2d0] ;  /* 0x0000b400748f7a20 */ /* 0x000fe20000410000 */
[----:B------:R-:W2:Y:S01]  /*b070*/  MUFU.EX2 R3, R3 ;  /* 0x0000000300037308 */ /* 0x000ea20000000800 */
[----:B------:R-:W-:Y:S02]  /*b080*/  FMUL.FTZ R117, R2, c[0x0][0x2d0] ;  /* 0x0000b40002757a20 */ /* 0x000fe40000410000 */
[--C-:B------:R-:W-:Y:S02]  /*b090*/  FFMA.FTZ R5, R5, c[0x0][0x2d0], -R151.reuse ;  /* 0x0000b40005057a23 */ /* 0x100fe40000010897 */
[--C-:B------:R-:W-:Y:S02]  /*b0a0*/  FFMA.FTZ R119, R8, c[0x0][0x2d0], -R151.reuse ;  /* 0x0000b40008777a23 */ /* 0x100fe40000010897 */
[----:B------:R-:W-:Y:S02]  /*b0b0*/  FFMA.FTZ R140, R9, c[0x0][0x2d0], -R151 ;  /* 0x0000b400098c7a23 */ /* 0x000fe40000010897 */
[--C-:B------:R-:W-:Y:S01]  /*b0c0*/  FFMA.FTZ R6, R6, c[0x0][0x2d0], -R143.reuse ;  /* 0x0000b40006067a23 */ /* 0x100fe2000001088f */
[----:B------:R3:W4:Y:S01]  /*b0d0*/  MUFU.EX2 R2, R117 ;  /* 0x0000007500027308 */ /* 0x0007220000000800 */
[--C-:B------:R-:W-:Y:S02]  /*b0e0*/  FFMA.FTZ R7, R7, c[0x0][0x2d0], -R143.reuse ;  /* 0x0000b40007077a23 */ /* 0x100fe4000001088f */
[----:B------:R-:W-:Y:S02]  /*b0f0*/  FFMA.FTZ R148, R11, c[0x0][0x2d0], -R143 ;  /* 0x0000b4000b947a23 */ /* 0x000fe4000001088f */
[--C-:B------:R-:W-:Y:S02]  /*b100*/  FFMA.FTZ R157, R36, c[0x0][0x2d0], -R151.reuse ;  /* 0x0000b400249d7a23 */ /* 0x100fe40000010897 */
[----:B------:R-:W-:Y:S02]  /*b110*/  FFMA.FTZ R158, R37, c[0x0][0x2d0], -R151 ;  /* 0x0000b400259e7a23 */ /* 0x000fe40000010897 */
[--C-:B------:R-:W-:Y:S01]  /*b120*/  FFMA.FTZ R159, R38, c[0x0][0x2d0], -R143.reuse ;  /* 0x0000b400269f7a23 */ /* 0x100fe2000001088f */
[----:B------:R-:W-:Y:S01]  /*b130*/  MUFU.EX2 R142, R142 ;  /* 0x0000008e008e7308 */ /* 0x000fe20000000800 */
[--C-:B------:R-:W-:Y:S02]  /*b140*/  FFMA.FTZ R160, R39, c[0x0][0x2d0], -R143.reuse ;  /* 0x0000b40027a07a23 */ /* 0x100fe4000001088f */
[----:B------:R-:W-:Y:S01]  /*b150*/  LDSM.16.MT88.4 R36, [R209+0x4900] ;  /* 0x00490000d124783b */ /* 0x000fe20000004200 */
[C---:B--2---:R-:W-:Y:S02]  /*b160*/  FMUL.FTZ R8, R3.reuse, R112 ;  /* 0x0000007003087220 */ /* 0x044fe40000410000 */
[C---:B------:R-:W-:Y:S02]  /*b170*/  FMUL.FTZ R9, R3.reuse, R113 ;  /* 0x0000007103097220 */ /* 0x040fe40000410000 */
[C---:B------:R-:W-:Y:S02]  /*b180*/  FMUL.FTZ R68, R3.reuse, R68 ;  /* 0x0000004403447220 */ /* 0x040fe40000410000 */
[----:B------:R-:W2:Y:S01]  /*b190*/  MUFU.EX2 R5, R5 ;  /* 0x0000000500057308 */ /* 0x000ea20000000800 */
[C---:B------:R-:W-:Y:S02]  /*b1a0*/  FMUL.FTZ R69, R3.reuse, R69 ;  /* 0x0000004503457220 */ /* 0x040fe40000410000 */
[C---:B------:R-:W-:Y:S02]  /*b1b0*/  FMUL.FTZ R72, R3.reuse, R72 ;  /* 0x0000004803487220 */ /* 0x040fe40000410000 */
[----:B---3--:R-:W-:Y:S02]  /*b1c0*/  FFMA.FTZ R117, R10, c[0x0][0x2d0], -R143 ;  /* 0x0000b4000a757a23 */ /* 0x008fe4000001088f */
[C---:B----4-:R-:W-:Y:S02]  /*b1d0*/  FMUL.FTZ R10, R2.reuse, R114 ;  /* 0x00000072020a7220 */ /* 0x050fe40000410000 */
[C---:B------:R-:W-:Y:S01]  /*b1e0*/  FMUL.FTZ R11, R2.reuse, R115 ;  /* 0x00000073020b7220 */ /* 0x040fe20000410000 */
[----:B------:R-:W-:Y:S01]  /*b1f0*/  MUFU.EX2 R119, R119 ;  /* 0x0000007700777308 */ /* 0x000fe20000000800 */
[C---:B------:R-:W-:Y:S02]  /*b200*/  FMUL.FTZ R70, R2.reuse, R70 ;  /* 0x0000004602467220 */ /* 0x040fe40000410000 */
[C---:B------:R-:W-:Y:S02]  /*b210*/  FMUL.FTZ R71, R2.reuse, R71 ;  /* 0x0000004702477220 */ /* 0x040fe40000410000 */
[C---:B------:R-:W-:Y:S02]  /*b220*/  FMUL.FTZ R73, R3.reuse, R73 ;  /* 0x0000004903497220 */ /* 0x040fe40000410000 */
[C---:B------:R-:W-:Y:S02]  /*b230*/  FMUL.FTZ R74, R2.reuse, R74 ;  /* 0x0000004a024a7220 */ /* 0x040fe40000410000 */
        /* <DEDUP_REMOVED lines=14> */
[----:B------:R-:W2:Y:S01]  /*b320*/  MUFU.EX2 R7, R7 ;  /* 0x0000000700077308 */ /* 0x000ea20000000800 */
[C---:B------:R-:W-:Y:S02]  /*b330*/  FMUL.FTZ R86, R2.reuse, R86 ;  /* 0x0000005602567220 */ /* 0x040fe40000410000 */
[----:B------:R-:W-:Y:S01]  /*b340*/  FMUL.FTZ R87, R2, R87 ;  /* 0x0000005702577220 */ /* 0x000fe20000410000 */
[----:B---3--:R-:W-:Y:S01]  /*b350*/  F2FP.PACK_AB R114, R140, R119 ;  /* 0x000000778c72723e */ /* 0x008fe200000000ff */
[--C-:B------:R-:W-:Y:S02]  /*b360*/  FFMA.FTZ R161, R40, c[0x0][0x2d0], -R151.reuse ;  /* 0x0000b40028a17a23 */ /* 0x100fe40000010897 */
[----:B------:R-:W-:Y:S02]  /*b370*/  FFMA.FTZ R162, R41, c[0x0][0x2d0], -R151 ;  /* 0x0000b40029a27a23 */ /* 0x000fe40000010897 */
[--C-:B------:R-:W-:Y:S01]  /*b380*/  FFMA.FTZ R163, R42, c[0x0][0x2d0], -R143.reuse ;  /* 0x0000b4002aa37a23 */ /* 0x100fe2000001088f */
[----:B------:R-:W-:Y:S01]  /*b390*/  MUFU.EX2 R117, R117 ;  /* 0x0000007500757308 */ /* 0x000fe20000000800 */
[----:B------:R-:W-:Y:S02]  /*b3a0*/  FFMA.FTZ R164, R43, c[0x0][0x2d0], -R143 ;  /* 0x0000b4002ba47a23 */ /* 0x000fe4000001088f */
[----:B------:R-:W-:Y:S01]  /*b3b0*/  LDSM.16.MT88.4 R40, [R210+0x2900] ;  /* 0x00290000d228783b */ /* 0x000fe20000004200 */
[--C-:B------:R-:W-:Y:S02]  /*b3c0*/  FFMA.FTZ R165, R44, c[0x0][0x2d0], -R151.reuse ;  /* 0x0000b4002ca57a23 */ /* 0x100fe40000010897 */
[----:B------:R-:W-:Y:S02]  /*b3d0*/  FFMA.FTZ R166, R45, c[0x0][0x2d0], -R151 ;  /* 0x0000b4002da67a23 */ /* 0x000fe40000010897 */
[--C-:B------:R-:W-:Y:S02]  /*b3e0*/  FFMA.FTZ R167, R46, c[0x0][0x2d0], -R143.reuse ;  /* 0x0000b4002ea77a23 */ /* 0x100fe4000001088f */
[----:B------:R-:W3:Y:S01]  /*b3f0*/  MUFU.EX2 R148, R148 ;  /* 0x0000009400947308 */ /* 0x000ee20000000800 */
[----:B------:R-:W-:Y:S02]  /*b400*/  FFMA.FTZ R168, R47, c[0x0][0x2d0], -R143 ;  /* 0x0000b4002fa87a23 */ /* 0x000fe4000001088f */
[----:B------:R-:W-:Y:S01]  /*b410*/  LDSM.16.MT88.4 R44, [R209+0x2900] ;  /* 0x00290000d12c783b */ /* 0x000fe20000004200 */
        /* <DEDUP_REMOVED lines=12> */
[C---:B------:R-:W-:Y:S01]  /*b4e0*/  FMUL.FTZ R97, R3.reuse, R97 ;  /* 0x0000006103617220 */ /* 0x040fe20000410000 */
[----:B---3--:R-:W-:Y:S01]  /*b4f0*/  F2FP.PACK_AB R115, R148, R117 ;  /* 0x000000759473723e */ /* 0x008fe200000000ff */
[C---:B------:R-:W-:Y:S02]  /*b500*/  FMUL.FTZ R98, R2.reuse, R98 ;  /* 0x0000006202627220 */ /* 0x040fe40000410000 */
[C---:B------:R-:W-:Y:S02]  /*b510*/  FMUL.FTZ R99, R2.reuse, R99 ;  /* 0x0000006302637220 */ /* 0x040fe40000410000 */
[C---:B------:R-:W-:Y:S01]  /*b520*/  FMUL.FTZ R100, R3.reuse, R100 ;  /* 0x0000006403647220 */ /* 0x040fe20000410000 */
[----:B------:R-:W-:Y:S01]  /*b530*/  MUFU.EX2 R159, R159 ;  /* 0x0000009f009f7308 */ /* 0x000fe20000000800 */
[C---:B------:R-:W-:Y:S05]  /*b540*/  HMMA.16816.F32 R8, R112.reuse, R120, R8 ;  /* 0x000000787008723c */ /* 0x040fea0000001808 */
[C---:B------:R-:W-:Y:S02]  /*b550*/  FMUL.FTZ R101, R3.reuse, R101 ;  /* 0x0000006503657220 */ /* 0x040fe40000410000 */
[C---:B------:R-:W-:Y:S01]  /*b560*/  FMUL.FTZ R102, R2.reuse, R102 ;  /* 0x0000006602667220 */ /* 0x040fe20000410000 */
[C---:B------:R-:W-:Y:S01]  /*b570*/  HMMA.16816.F32 R68, R112.reuse, R122, R68 ;  /* 0x0000007a7044723c */ /* 0x040fe20000001844 */
[----:B------:R-:W2:Y:S01]  /*b580*/  LDSM.16.MT88.4 R120, [R208+0x100] ;  /* 0x00010000d078783b */ /* 0x000ea20000004200 */
[----:B------:R-:W-:Y:S02]  /*b590*/  MUFU.EX2 R160, R160 ;  /* 0x000000a000a07308 */ /* 0x000fe40000000800 */
[----:B------:R-:W-:Y:S02]  /*b5a0*/  FMUL.FTZ R103, R2, R103 ;  /* 0x0000006702677220 */ /* 0x000fe40000410000 */
[--C-:B------:R-:W-:Y:S02]  /*b5b0*/  FFMA.FTZ R141, R12, c[0x0][0x2d0], -R151.reuse ;  /* 0x0000b4000c8d7a23 */ /* 0x100fe40000010897 */
[C---:B-1----:R-:W-:Y:S04]  /*b5c0*/  HMMA.16816.F32 R72, R112.reuse, R128, R72 ;  /* 0x000000807048723c */ /* 0x042fe80000001848 */
[----:B------:R-:W-:Y:S01]  /*b5d0*/  FMUL.FTZ R12, R3, R108 ;  /* 0x0000006c030c7220 */ /* 0x000fe20000410000 */
[----:B------:R-:W-:Y:S01]  /*b5e0*/  MUFU.EX2 R141, R141 ;  /* 0x0000008d008d7308 */ /* 0x000fe20000000800 */
[----:B------:R-:W-:Y:S02]  /*b5f0*/  FFMA.FTZ R150, R13, c[0x0][0x2d0], -R151 ;  /* 0x0000b4000d967a23 */ /* 0x000fe40000010897 */
[C---:B------:R-:W-:Y:S01]  /*b600*/  HMMA.16816.F32 R76, R112.reuse, R130, R76 ;  /* 0x00000082704c723c */ /* 0x040fe2000000184c */
[----:B------:R-:W1:Y:S03]  /*b610*/  LDSM.16.MT88.4 R128, [R212+0x3100] ;  /* 0x00310000d480783b */ /* 0x000e660000004200 */
[----:B------:R-:W-:Y:S02]  /*b620*/  FMUL.FTZ R13, R3, R109 ;  /* 0x0000006d030d7220 */ /* 0x000fe40000410000 */
[--C-:B------:R-:W-:Y:S01]  /*b630*/  FFMA.FTZ R149, R14, c[0x0][0x2d0], -R143.reuse ;  /* 0x0000b4000e957a23 */ /* 0x100fe2000001088f */
[----:B------:R-:W3:Y:S01]  /*b640*/  MUFU.EX2 R150, R150 ;  /* 0x0000009600967308 */ /* 0x000ee20000000800 */
[C---:B------:R-:W-:Y:S04]  /*b650*/  HMMA.16816.F32 R80, R112.reuse, R132, R80 ;  /* 0x000000847050723c */ /* 0x040fe80000001850 */
[C---:B------:R-:W-:Y:S02]  /*b660*/  FMUL.FTZ R14, R2.reuse, R110 ;  /* 0x0000006e020e7220 */ /* 0x040fe40000410000 */
[----:B------:R-:W-:Y:S02]  /*b670*/  FFMA.FTZ R152, R15, c[0x0][0x2d0], -R143 ;  /* 0x0000b4000f987a23 */ /* 0x000fe4000001088f */
[C---:B------:R-:W-:Y:S01]  /*b680*/  HMMA.16816.F32 R84, R112.reuse, R134, R84 ;  /* 0x000000867054723c */ /* 0x040fe20000001854 */
[----:B------:R-:W4:Y:S01]  /*b690*/  LDSM.16.MT88.4 R132, [R210+0x3100] ;  /* 0x00310000d284783b */ /* 0x000f220000004200 */
[----:B------:R-:W-:Y:S02]  /*b6a0*/  MUFU.EX2 R149, R149 ;  /* 0x0000009500957308 */ /* 0x000fe40000000800 */
[C---:B------:R-:W-:Y:S02]  /*b6b0*/  FMUL.FTZ R15, R2.reuse, R111 ;  /* 0x0000006f020f7220 */ /* 0x040fe40000410000 */
[C---:B------:R-:W-:Y:S02]  /*b6c0*/  FMUL.FTZ R104, R3.reuse, R104 ;  /* 0x0000006803687220 */ /* 0x040fe40000410000 */
[C---:B------:R-:W-:Y:S01]  /*b6d0*/  FMUL.FTZ R105, R3.reuse, R105 ;  /* 0x0000006903697220 */ /* 0x040fe20000410000 */
[C---:B--2---:R-:W-:Y:S01]  /*b6e0*/  HMMA.16816.F32 R88, R112.reuse, R120, R88 ;  /* 0x000000787058723c */ /* 0x044fe20000001858 */
[----:B------:R-:W-:Y:S02]  /*b6f0*/  LDSM.16.MT88.4 R108, [R208+0x3100] ;  /* 0x00310000d06c783b */ /* 0x000fe40000004200 */
[C---:B------:R-:W-:Y:S01]  /*b700*/  FMUL.FTZ R106, R2.reuse, R106 ;  /* 0x0000006a026a7220 */ /* 0x040fe20000410000 */
[----:B------:R-:W2:Y:S01]  /*b710*/  MUFU.EX2 R152, R152 ;  /* 0x0000009800987308 */ /* 0x000ea20000000800 */
[C---:B------:R-:W-:Y:S02]  /*b720*/  FMUL.FTZ R107, R2.reuse, R107 ;  /* 0x0000006b026b7220 */ /* 0x040fe40000410000 */
[C---:B------:R-:W-:Y:S01]  /*b730*/  FMUL.FTZ R52, R3.reuse, R52 ;  /* 0x0000003403347220 */ /* 0x040fe20000410000 */
[C---:B------:R-:W-:Y:S01]  /*b740*/  HMMA.16816.F32 R92, R112.reuse, R122, R92 ;  /* 0x0000007a705c723c */ /* 0x040fe2000000185c */
[----:B------:R-:W5:Y:S03]  /*b750*/  LDSM.16.MT88.4 R120, [R209+0x3100] ;  /* 0x00310000d178783b */ /* 0x000f660000004200 */
[C---:B------:R-:W-:Y:S02]  /*b760*/  FMUL.FTZ R53, R3.reuse, R53 ;  /* 0x0000003503357220 */ /* 0x040fe40000410000 */
[C---:B------:R-:W-:Y:S01]  /*b770*/  FMUL.FTZ R54, R2.reuse, R54 ;  /* 0x0000003602367220 */ /* 0x040fe20000410000 */
[----:B------:R-:W-:Y:S01]  /*b780*/  MUFU.EX2 R161, R161 ;  /* 0x000000a100a17308 */ /* 0x000fe20000000800 */
[C---:B-1----:R-:W-:Y:S04]  /*b790*/  HMMA.16816.F32 R96, R112.reuse, R128, R96 ;  /* 0x000000807060723c */ /* 0x042fe80000001860 */
[C---:B------:R-:W-:Y:S02]  /*b7a0*/  FMUL.FTZ R55, R2.reuse, R55 ;  /* 0x0000003702377220 */ /* 0x040fe40000410000 */
[C---:B------:R-:W-:Y:S02]  /*b7b0*/  FMUL.FTZ R56, R3.reuse, R56 ;  /* 0x0000003803387220 */ /* 0x040fe40000410000 */
[C---:B------:R-:W-:Y:S01]  /*b7c0*/  HMMA.16816.F32 R100, R112.reuse, R130, R100 ;  /* 0x000000827064723c */ /* 0x040fe20000001864 */
[----:B------:R-:W1:Y:S01]  /*b7d0*/  LDSM.16.MT88.4 R128, [R212+0x900] ;  /* 0x00090000d480783b */ /* 0x000e620000004200 */
[----:B------:R-:W-:Y:S02]  /*b7e0*/  MUFU.EX2 R162, R162 ;  /* 0x000000a200a27308 */ /* 0x000fe40000000800 */
[C---:B------:R-:W-:Y:S02]  /*b7f0*/  FMUL.FTZ R57, R3.reuse, R57 ;  /* 0x0000003903397220 */ /* 0x040fe40000410000 */
[C---:B------:R-:W-:Y:S02]  /*b800*/  FMUL.FTZ R58, R2.reuse, R58 ;  /* 0x0000003a023a7220 */ /* 0x040fe40000410000 */
[C---:B----4-:R-:W-:Y:S04]  /*b810*/  HMMA.16816.F32 R12, R112.reuse, R132, R12 ;  /* 0x00000084700c723c */ /* 0x050fe8000000180c */
[----:B------:R-:W-:Y:S01]  /*b820*/  FMUL.FTZ R59, R2, R59 ;  /* 0x0000003b023b7220 */ /* 0x000fe20000410000 */
[----:B------:R-:W-:Y:S01]  /*b830*/  MUFU.EX2 R163, R163 ;  /* 0x000000a300a37308 */ /* 0x000fe20000000800 */
[----:B------:R-:W-:Y:S02]  /*b840*/  FMUL.FTZ R60, R3, R60 ;  /* 0x0000003c033c7220 */ /* 0x000fe40000410000 */
[C---:B------:R-:W-:Y:S01]  /*b850*/  HMMA.16816.F32 R104, R112.reuse, R134, R104 ;  /* 0x000000867068723c */ /* 0x040fe20000001868 */
[----:B------:R-:W4:Y:S03]  /*b860*/  LDSM.16.MT88.4 R132, [R210+0x900] ;  /* 0x00090000d284783b */ /* 0x000f260000004200 */
[--C-:B------:R-:W-:Y:S01]  /*b870*/  FFMA.FTZ R153, R16, c[0x0][0x2d0], -R151.reuse ;  /* 0x0000b40010997a23 */ /* 0x100fe20000010897 */
[----:B---3--:R-:W-:Y:S01]  /*b880*/  F2FP.PACK_AB R16, R150, R141 ;  /* 0x0000008d9610723e */ /* 0x008fe200000000ff */
[----:B------:R-:W-:Y:S01]  /*b890*/  FFMA.FTZ R154, R17, c[0x0][0x2d0], -R151 ;  /* 0x0000b400119a7a23 */ /* 0x000fe20000010897 */
[----:B--2---:R-:W-:Y:S01]  /*b8a0*/  F2FP.PACK_AB R17, R152, R149 ;  /* 0x000000959811723e */ /* 0x004fe200000000ff */
[--C-:B------:R-:W-:Y:S01]  /*b8b0*/  FFMA.FTZ R155, R18, c[0x0][0x2d0], -R143.reuse ;  /* 0x0000b400129b7a23 */ /* 0x100fe2000001088f */
[C---:B-----5:R-:W-:Y:S01]  /*b8c0*/  HMMA.16816.F32 R52, R112.reuse, R120, R52 ;  /* 0x000000787034723c */ /* 0x060fe20000001834 */
[----:B------:R-:W-:Y:S02]  /*b8d0*/  MUFU.EX2 R153, R153 ;  /* 0x0000009900997308 */ /* 0x000fe40000000800 */
[----:B------:R-:W-:Y:S02]  /*b8e0*/  FFMA.FTZ R156, R19, c[0x0][0x2d0], -R143 ;  /* 0x0000b400139c7a23 */ /* 0x000fe4000001088f */
[C---:B------:R-:W-:Y:S02]  /*b8f0*/  FMUL.FTZ R61, R3.reuse, R61 ;  /* 0x0000003d033d7220 */ /* 0x040fe40000410000 */
[C---:B------:R-:W-:Y:S01]  /*b900*/  FMUL.FTZ R62, R2.reuse, R62 ;  /* 0x0000003e023e7220 */ /* 0x040fe20000410000 */
[C---:B------:R-:W-:Y:S01]  /*b910*/  HMMA.16816.F32 R56, R112.reuse, R122, R56 ;  /* 0x0000007a7038723c */ /* 0x040fe20000001838 */
[----:B------:R-:W2:Y:S02]  /*b920*/  LDSM.16.MT88.4 R120, [R209+0x900] ;  /* 0x00090000d178783b */ /* 0x000ea40000004200 */
[----:B------:R-:W3:Y:S01]  /*b930*/  MUFU.EX2 R154, R154 ;  /* 0x0000009a009a7308 */ /* 0x000ee20000000800 */
[C---:B------:R-:W-:Y:S02]  /*b940*/  FMUL.FTZ R63, R2.reuse, R63 ;  /* 0x0000003f023f7220 */ /* 0x040fe40000410000 */
[C---:B------:R-:W-:Y:S02]  /*b950*/  FMUL.FTZ R64, R3.reuse, R64 ;  /* 0x0000004003407220 */ /* 0x040fe40000410000 */
[C---:B------:R-:W-:Y:S03]  /*b960*/  FMUL.FTZ R65, R3.reuse, R65 ;  /* 0x0000004103417220 */ /* 0x040fe60000410000 */
[C---:B------:R-:W-:Y:S02]  /*b970*/  HMMA.16816.F32 R60, R112.reuse, R108, R60 ;  /* 0x0000006c703c723c */ /* 0x040fe4000000183c */
[----:B------:R-:W-:Y:S01]  /*b980*/  MUFU.EX2 R155, R155 ;  /* 0x0000009b009b7308 */ /* 0x000fe20000000800 */
[C---:B------:R-:W-:Y:S02]  /*b990*/  FMUL.FTZ R66, R2.reuse, R66 ;  /* 0x0000004202427220 */ /* 0x040fe40000410000 */
[----:B------:R-:W-:Y:S02]  /*b9a0*/  FMUL.FTZ R67, R2, R67 ;  /* 0x0000004302437220 */ /* 0x000fe40000410000 */
[----:B------:R-:W-:Y:S02]  /*b9b0*/  FFMA.FTZ R48, R48, c[0x0][0x2d0], -R151 ;  /* 0x0000b40030307a23 */ /* 0x000fe40000010897 */
[----:B------:R-:W-:Y:S03]  /*b9c0*/  FFMA.FTZ R142, R3, R228, R142 ;  /* 0x000000e4038e7223 */ /* 0x000fe6000001008e */
[----:B------:R-:W-:Y:S01]  /*b9d0*/  HMMA.16816.F32 R64, R112, R110, R64 ;  /* 0x0000006e7040723c */ /* 0x000fe20000001840 */
[----:B------:R-:W5:Y:S01]  /*b9e0*/  MUFU.EX2 R156, R156 ;  /* 0x0000009c009c7308 */ /* 0x000f620000000800 */
[----:B------:R-:W2:Y:S01]  /*b9f0*/  LDSM.16.MT88.4 R108, [R212+0x3900] ;  /* 0x00390000d46c783b */ /* 0x000ea20000004200 */
[----:B------:R-:W-:Y:S01]  /*ba00*/  MOV R3, R0 ;  /* 0x0000000000037202 */ /* 0x000fe20000000f00 */
[----:B------:R-:W-:Y:S01]  /*ba10*/  FFMA.FTZ R6, R2, R227, R6 ;  /* 0x000000e302067223 */ /* 0x000fe20000010006 */
[----:B---3--:R-:W-:Y:S01]  /*ba20*/  F2FP.PACK_AB R18, R154, R153 ;  /* 0x000000999a12723e */ /* 0x008fe200000000ff */
[----:B------:R-:W-:Y:S02]  /*ba30*/  FADD.FTZ R142, R5, R142 ;  /* 0x0000008e058e7221 */ /* 0x000fe40000010000 */
[----:B------:R-:W-:Y:S02]  /*ba40*/  FADD.FTZ R6, R7, R6 ;  /* 0x0000000607067221 */ /* 0x000fe40000010000 */
[----:B------:R-:W3:Y:S01]  /*ba50*/  LDSM.16.MT88.4 R112, [R210+0x3900] ;  /* 0x00390000d270783b */ /* 0x000ee20000004200 */
[----:B------:R-:W-:Y:S01]  /*ba60*/  MUFU.EX2 R164, R164 ;  /* 0x000000a400a47308 */ /* 0x000fe20000000800 */
[----:B------:R-:W-:Y:S02]  /*ba70*/  FADD.FTZ R119, R119, R142 ;  /* 0x0000008e77777221 */ /* 0x000fe40000010000 */
[----:B------:R-:W-:Y:S02]  /*ba80*/  FADD.FTZ R117, R117, R6 ;  /* 0x0000000675757221 */ /* 0x000fe40000010000 */
[----:B------:R-:W-:Y:S02]  /*ba90*/  FADD.FTZ R140, R140, R119 ;  /* 0x000000778c8c7221 */ /* 0x000fe40000010000 */
[----:B------:R-:W-:Y:S01]  /*baa0*/  FADD.FTZ R148, R148, R117 ;  /* 0x0000007594947221 */ /* 0x000fe20000010000 */
[----:B------:R-:W-:Y:S01]  /*bab0*/  MOV R117, R116 ;  /* 0x0000007400757202 */ /* 0x000fe20000000f00 */
[----:B------:R-:W-:Y:S01]  /*bac0*/  FADD.FTZ R141, R141, R140 ;  /* 0x0000008c8d8d7221 */ /* 0x000fe20000010000 */
[----:B------:R-:W-:Y:S01]  /*bad0*/  MUFU.EX2 R165, R165 ;  /* 0x000000a500a57308 */ /* 0x000fe20000000800 */
[----:B------:R-:W-:Y:S02]  /*bae0*/  FADD.FTZ R149, R149, R148 ;  /* 0x0000009495957221 */ /* 0x000fe40000010000 */
[----:B------:R-:W-:Y:S01]  /*baf0*/  FADD.FTZ R150, R150, R141 ;  /* 0x0000008d96967221 */ /* 0x000fe20000010000 */
[----:B-----5:R-:W-:Y:S01]  /*bb00*/  F2FP.PACK_AB R19, R156, R155 ;  /* 0x0000009b9c13723e */ /* 0x020fe200000000ff */
[----:B------:R-:W-:Y:S02]  /*bb10*/  FADD.FTZ R152, R152, R149 ;  /* 0x0000009598987221 */ /* 0x000fe40000010000 */
[----:B------:R-:W-:Y:S02]  /*bb20*/  FADD.FTZ R153, R153, R150 ;  /* 0x0000009699997221 */ /* 0x000fe40000010000 */
[----:B------:R-:W-:Y:S01]  /*bb30*/  FADD.FTZ R5, R155, R152 ;  /* 0x000000989b057221 */ /* 0x000fe20000010000 */
[----:B------:R-:W-:Y:S01]  /*bb40*/  MUFU.EX2 R166, R166 ;  /* 0x000000a600a67308 */ /* 0x000fe20000000800 */
[C---:B-1----:R-:W-:Y:S05]  /*bb50*/  HMMA.16816.F32 R8, R16.reuse, R128, R8 ;  /* 0x000000801008723c */ /* 0x042fea0000001808 */
[----:B------:R-:W-:Y:S02]  /*bb60*/  FADD.FTZ R154, R154, R153 ;  /* 0x000000999a9a7221 */ /* 0x000fe40000010000 */
[--C-:B------:R-:W-:Y:S01]  /*bb70*/  FFMA.FTZ R129, R20, c[0x0][0x2d0], -R151.reuse ;  /* 0x0000b40014817a23 */ /* 0x100fe20000010897 */
[C---:B------:R-:W-:Y:S01]  /*bb80*/  HMMA.16816.F32 R68, R16.reuse, R130, R68 ;  /* 0x000000821044723c */ /* 0x040fe20000001844 */
[----:B------:R-:W-:Y:S03]  /*bb90*/  MUFU.EX2 R167, R167 ;  /* 0x000000a700a77308 */ /* 0x000fe60000000800 */
[----:B------:R-:W-:Y:S02]  /*bba0*/  FFMA.FTZ R128, R21, c[0x0][0x2d0], -R151 ;  /* 0x0000b40015807a23 */ /* 0x000fe40000010897 */
[----:B------:R-:W-:Y:S02]  /*bbb0*/  FADD.FTZ R5, R156, R5 ;  /* 0x000000059c057221 */ /* 0x000fe40000010000 */
[C---:B----4-:R-:W-:Y:S03]  /*bbc0*/  HMMA.16816.F32 R72, R16.reuse, R132, R72 ;  /* 0x000000841048723c */ /* 0x050fe60000001848 */
[----:B------:R-:W-:Y:S01]  /*bbd0*/  MUFU.EX2 R129, R129 ;  /* 0x0000008100817308 */ /* 0x000fe20000000800 */
[--C-:B------:R-:W-:Y:S02]  /*bbe0*/  FFMA.FTZ R130, R22, c[0x0][0x2d0], -R143.reuse ;  /* 0x0000b40016827a23 */ /* 0x100fe4000001088f */
[----:B------:R-:W-:Y:S02]  /*bbf0*/  FFMA.FTZ R131, R23, c[0x0][0x2d0], -R143 ;  /* 0x0000b40017837a23 */ /* 0x000fe4000001088f */
[C---:B------:R-:W-:Y:S01]  /*bc00*/  HMMA.16816.F32 R76, R16.reuse, R134, R76 ;  /* 0x00000086104c723c */ /* 0x040fe2000000184c */
[----:B------:R-:W-:Y:S03]  /*bc10*/  LDSM.16.MT88.4 R20, [R208+0x3900] ;  /* 0x00390000d014783b */ /* 0x000fe60000004200 */
[--C-:B------:R-:W-:Y:S01]  /*bc20*/  FFMA.FTZ R132, R24, c[0x0][0x2d0], -R151.reuse ;  /* 0x0000b40018847a23 */ /* 0x100fe20000010897 */
[----:B------:R-:W1:Y:S01]  /*bc30*/  MUFU.EX2 R128, R128 ;  /* 0x0000008000807308 */ /* 0x000e620000000800 */
[----:B------:R-:W-:Y:S02]  /*bc40*/  FFMA.FTZ R133, R25, c[0x0][0x2d0], -R151 ;  /* 0x0000b40019857a23 */ /* 0x000fe40000010897 */
[C---:B--2---:R-:W-:Y:S04]  /*bc50*/  HMMA.16816.F32 R80, R16.reuse, R120, R80 ;  /* 0x000000781050723c */ /* 0x044fe80000001850 */
[--C-:B------:R-:W-:Y:S02]  /*bc60*/  FFMA.FTZ R134, R26, c[0x0][0x2d0], -R143.reuse ;  /* 0x0000b4001a867a23 */ /* 0x100fe4000001088f */
[----:B------:R-:W-:Y:S01]  /*bc70*/  FFMA.FTZ R135, R27, c[0x0][0x2d0], -R143 ;  /* 0x0000b4001b877a23 */ /* 0x000fe2000001088f */
[----:B------:R-:W-:Y:S01]  /*bc80*/  MUFU.EX2 R130, R130 ;  /* 0x0000008200827308 */ /* 0x000fe20000000800 */
[C---:B------:R-:W-:Y:S01]  /*bc90*/  HMMA.16816.F32 R84, R16.reuse, R122, R84 ;  /* 0x0000007a1054723c */ /* 0x040fe20000001854 */
[----:B------:R-:W2:Y:S07]  /*bca0*/  LDSM.16.MT88.4 R120, [R209+0x3900] ;  /* 0x00390000d178783b */ /* 0x000eae0000004200 */
[C---:B------:R-:W-:Y:S01]  /*bcb0*/  HMMA.16816.F32 R88, R16.reuse, R136, R88 ;  /* 0x000000881058723c */ /* 0x040fe20000001858 */
[----:B------:R-:W-:Y:S01]  /*bcc0*/  LDSM.16.MT88.4 R24, [R210+0x1100] ;  /* 0x00110000d218783b */ /* 0x000fe20000004200 */
[----:B------:R-:W4:Y:S05]  /*bcd0*/  MUFU.EX2 R131, R131 ;  /* 0x0000008300837308 */ /* 0x000f2a0000000800 */
[--C-:B------:R-:W-:Y:S01]  /*bce0*/  FFMA.FTZ R136, R32, c[0x0][0x2d0], -R151.reuse ;  /* 0x0000b40020887a23 */ /* 0x100fe20000010897 */
[C---:B------:R-:W-:Y:S04]  /*bcf0*/  HMMA.16816.F32 R92, R16.reuse, R138, R92 ;  /* 0x0000008a105c723c */ /* 0x040fe8000000185c */
[----:B------:R-:W-:Y:S01]  /*bd00*/  FFMA.FTZ R137, R33, c[0x0][0x2d0], -R151 ;  /* 0x0000b40021897a23 */ /* 0x000fe20000010897 */
[----:B------:R-:W-:Y:S02]  /*bd10*/  MUFU.EX2 R132, R132 ;  /* 0x0000008400847308 */ /* 0x000fe40000000800 */
[--C-:B------:R-:W-:Y:S01]  /*bd20*/  FFMA.FTZ R138, R34, c[0x0][0x2d0], -R143.reuse ;  /* 0x0000b400228a7a23 */ /* 0x100fe2000001088f */
[C---:B------:R-:W-:Y:S04]  /*bd30*/  HMMA.16816.F32 R96, R16.reuse, R108, R96 ;  /* 0x0000006c1060723c */ /* 0x040fe80000001860 */
[----:B------:R-:W-:Y:S02]  /*bd40*/  FFMA.FTZ R139, R35, c[0x0][0x2d0], -R143 ;  /* 0x0000b400238b7a23 */ /* 0x000fe4000001088f */
[----:B------:R-:W-:Y:S01]  /*bd50*/  LDSM.16.MT88.4 R32, [R210+0x1900] ;  /* 0x00190000d220783b */ /* 0x000fe20000004200 */
[----:B------:R-:W5:Y:S01]  /*bd60*/  MUFU.EX2 R133, R133 ;  /* 0x0000008500857308 */ /* 0x000f620000000800 */
[C---:B------:R-:W-:Y:S06]  /*bd70*/  HMMA.16816.F32 R100, R16.reuse, R110, R100 ;  /* 0x0000006e1064723c */ /* 0x040fec0000001864 */
[----:B------:R-:W1:Y:S02]  /*bd80*/  LDSM.16.MT88.4 R108, [R212+0x1100] ;  /* 0x00110000d46c783b */ /* 0x000e640000004200 */
[C---:B---3--:R-:W-:Y:S01]  /*bd90*/  HMMA.16816.F32 R12, R16.reuse, R112, R12 ;  /* 0x00000070100c723c */ /* 0x048fe2000000180c */
[----:B------:R-:W-:Y:S07]  /*bda0*/  MUFU.EX2 R134, R134 ;  /* 0x0000008600867308 */ /* 0x000fee0000000800 */
[C---:B------:R-:W-:Y:S01]  /*bdb0*/  HMMA.16816.F32 R104, R16.reuse, R114, R104 ;  /* 0x000000721068723c */ /* 0x040fe20000001868 */
[----:B------:R-:W3:Y:S02]  /*bdc0*/  LDSM.16.MT88.4 R112, [R209+0x1100] ;  /* 0x00110000d170783b */ /* 0x000ee40000004200 */
[----:B------:R-:W-:Y:S05]  /*bdd0*/  MUFU.EX2 R136, R136 ;  /* 0x0000008800887308 */ /* 0x000fea0000000800 */
[C---:B--2---:R-:W-:Y:S05]  /*bde0*/  HMMA.16816.F32 R52, R16.reuse, R120, R52 ;  /* 0x000000781034723c */ /* 0x044fea0000001834 */
[----:B------:R2:W1:Y:S02]  /*bdf0*/  MUFU.EX2 R121, R135 ;  /* 0x0000008700797308 */ /* 0x0004640000000800 */
[--C-:B------:R-:W-:Y:S01]  /*be00*/  FFMA.FTZ R120, R28, c[0x0][0x2d0], -R151.reuse ;  /* 0x0000b4001c787a23 */ /* 0x100fe20000010897 */
[C---:B------:R-:W-:Y:S07]  /*be10*/  HMMA.16816.F32 R56, R16.reuse, R122, R56 ;  /* 0x0000007a1038723c */ /* 0x040fee0000001838 */
[----:B------:R-:W-:Y:S01]  /*be20*/  FFMA.FTZ R123, R29, c[0x0][0x2d0], -R151 ;  /* 0x0000b4001d7b7a23 */ /* 0x000fe20000010897 */
[C---:B------:R-:W-:Y:S01]  /*be30*/  HMMA.16816.F32 R60, R16.reuse, R20, R60 ;  /* 0x00000014103c723c */ /* 0x040fe2000000183c */
[----:B------:R-:W-:Y:S03]  /*be40*/  MUFU.EX2 R120, R120 ;  /* 0x0000007800787308 */ /* 0x000fe60000000800 */
[----:B------:R-:W-:Y:S02]  /*be50*/  FFMA.FTZ R122, R30, c[0x0][0x2d0], -R143 ;  /* 0x0000b4001e7a7a23 */ /* 0x000fe4000001088f */
[----:B------:R-:W-:Y:S02]  /*be60*/  FFMA.FTZ R151, R49, c[0x0][0x2d0], -R151 ;  /* 0x0000b40031977a23 */ /* 0x000fe40000010897 */
[----:B------:R-:W-:Y:S01]  /*be70*/  HMMA.16816.F32 R64, R16, R22, R64 ;  /* 0x000000161040723c */ /* 0x000fe20000001840 */
[----:B------:R-:W3:Y:S02]  /*be80*/  LDSM.16.MT88.4 R20, [R208+0x1100] ;  /* 0x00110000d014783b */ /* 0x000ee40000004200 */
[----:B------:R-:W3:Y:S01]  /*be90*/  MUFU.EX2 R123, R123 ;  /* 0x0000007b007b7308 */ /* 0x000ee20000000800 */
[--C-:B------:R-:W-:Y:S02]  /*bea0*/  FFMA.FTZ R49, R50, c[0x0][0x2d0], -R143.reuse ;  /* 0x0000b40032317a23 */ /* 0x100fe4000001088f */
[--C-:B--2---:R-:W-:Y:S01]  /*beb0*/  FFMA.FTZ R135, R31, c[0x0][0x2d0], -R143.reuse ;  /* 0x0000b4001f877a23 */ /* 0x104fe2000001088f */
[----:B-1----:R-:W-:Y:S01]  /*bec0*/  F2FP.PACK_AB R16, R128, R129 ;  /* 0x000000818010723e */ /* 0x002fe200000000ff */
[----:B------:R-:W-:Y:S01]  /*bed0*/  FFMA.FTZ R143, R51, c[0x0][0x2d0], -R143 ;  /* 0x0000b400338f7a23 */ /* 0x000fe2000001088f */
[----:B----4-:R-:W-:Y:S01]  /*bee0*/  F2FP.PACK_AB R17, R131, R130 ;  /* 0x000000828311723e */ /* 0x010fe200000000ff */
[----:B------:R-:W-:Y:S02]  /*bef0*/  LDSM.16.MT88.4 R28, [R209+0x4100] ;  /* 0x00410000d11c783b */ /* 0x000fe40000004200 */
[----:B-----5:R-:W-:Y:S01]  /*bf00*/  F2FP.PACK_AB R18, R133, R132 ;  /* 0x000000848512723e */ /* 0x020fe200000000ff */
[----:B------:R-:W-:Y:S01]  /*bf10*/  MUFU.EX2 R122, R122 ;  /* 0x0000007a007a7308 */ /* 0x000fe20000000800 */
[----:B------:R-:W-:Y:S01]  /*bf20*/  F2FP.PACK_AB R19, R121, R134 ;  /* 0x000000867913723e */ /* 0x000fe200000000ff */
[----:B------:R-:W-:Y:S02]  /*bf30*/  FADD.FTZ R129, R129, R154 ;  /* 0x0000009a81817221 */ /* 0x000fe40000010000 */
[----:B------:R-:W-:Y:S02]  /*bf40*/  FADD.FTZ R130, R130, R5 ;  /* 0x0000000582827221 */ /* 0x000fe40000010000 */
[----:B------:R-:W-:Y:S02]  /*bf50*/  FADD.FTZ R129, R128, R129 ;  /* 0x0000008180817221 */ /* 0x000fe40000010000 */
[C---:B------:R-:W-:Y:S02]  /*bf60*/  HMMA.16816.F32 R8, R16.reuse, R108, R8 ;  /* 0x0000006c1008723c */ /* 0x040fe40000001808 */
[----:B------:R-:W1:Y:S01]  /*bf70*/  MUFU.EX2 R135, R135 ;  /* 0x0000008700877308 */ /* 0x000e620000000800 */
[----:B------:R-:W-:Y:S02]  /*bf80*/  FADD.FTZ R131, R131, R130 ;  /* 0x0000008283837221 */ /* 0x000fe40000010000 */
[----:B------:R-:W-:Y:S02]  /*bf90*/  FADD.FTZ R132, R132, R129 ;  /* 0x0000008184847221 */ /* 0x000fe40000010000 */
[----:B------:R-:W-:Y:S01]  /*bfa0*/  FADD.FTZ R134, R134, R131 ;  /* 0x0000008386867221 */ /* 0x000fe20000010000 */
[C---:B------:R-:W-:Y:S01]  /*bfb0*/  HMMA.16816.F32 R68, R16.reuse, R110, R68 ;  /* 0x0000006e1044723c */ /* 0x040fe20000001844 */
[----:B------:R-:W2:Y:S03]  /*bfc0*/  LDSM.16.MT88.4 R108, [R212+0x4100] ;  /* 0x00410000d46c783b */ /* 0x000ea60000004200 */
[----:B------:R-:W4:Y:S01]  /*bfd0*/  MUFU.EX2 R137, R137 ;  /* 0x0000008900897308 */ /* 0x000f220000000800 */
[----:B------:R-:W-:Y:S02]  /*bfe0*/  FADD.FTZ R133, R133, R132 ;  /* 0x0000008485857221 */ /* 0x000fe40000010000 */
[----:B------:R-:W-:Y:S01]  /*bff0*/  FADD.FTZ R121, R121, R134 ;  /* 0x0000008679797221 */ /* 0x000fe20000010000 */
[C---:B------:R-:W-:Y:S06]  /*c000*/  HMMA.16816.F32 R72, R16.reuse, R24, R72 ;  /* 0x000000181048723c */ /* 0x040fec0000001848 */
[----:B------:R-:W-:Y:S02]  /*c010*/  MUFU.EX2 R138, R138 ;  /* 0x0000008a008a7308 */ /* 0x000fe40000000800 */
[C---:B------:R-:W-:Y:S01]  /*c020*/  HMMA.16816.F32 R76, R16.reuse, R26, R76 ;  /* 0x0000001a104c723c */ /* 0x040fe2000000184c */
[----:B------:R-:W5:Y:S07]  /*c030*/  LDSM.16.MT88.4 R24, [R210+0x4100] ;  /* 0x00410000d218783b */ /* 0x000f6e0000004200 */
[C---:B---3--:R-:W-:Y:S01]  /*c040*/  HMMA.16816.F32 R80, R16.reuse, R112, R80 ;  /* 0x000000701050723c */ /* 0x048fe20000001850 */
[----:B------:R-:W3:Y:S07]  /*c050*/  MUFU.EX2 R139, R139 ;  /* 0x0000008b008b7308 */ /* 0x000eee0000000800 */
[C---:B------:R-:W-:Y:S01]  /*c060*/  HMMA.16816.F32 R84, R16.reuse, R114, R84 ;  /* 0x000000721054723c */ /* 0x040fe20000001854 */
[----:B------:R-:W1:Y:S02]  /*c070*/  LDSM.16.MT88.4 R112, [R208+0x4100] ;  /* 0x00410000d070783b */ /* 0x000e640000004200 */
[----:B------:R-:W1:Y:S05]  /*c080*/  MUFU.EX2 R168, R168 ;  /* 0x000000a800a87308 */ /* 0x000e6a0000000800 */
[C---:B------:R-:W-:Y:S05]  /*c090*/  HMMA.16816.F32 R88, R16.reuse, R20, R88 ;  /* 0x000000141058723c */ /* 0x040fea0000001858 */
[----:B------:R-:W-:Y:S03]  /*c0a0*/  MUFU.EX2 R48, R48 ;  /* 0x0000003000307308 */ /* 0x000fe60000000800 */
[C---:B------:R-:W-:Y:S01]  /*c0b0*/  HMMA.16816.F32 R92, R16.reuse, R22, R92 ;  /* 0x00000016105c723c */ /* 0x040fe2000000185c */
[----:B------:R-:W1:Y:S06]  /*c0c0*/  LDSM.16.MT88.4 R20, [R212+0x1900] ;  /* 0x00190000d414783b */ /* 0x000e6c0000004200 */
[----:B------:R-:W1:Y:S01]  /*c0d0*/  MUFU.EX2 R151, R151 ;  /* 0x0000009700977308 */ /* 0x000e620000000800 */
[C---:B--2---:R-:W-:Y:S08]  /*c0e0*/  HMMA.16816.F32 R96, R16.reuse, R108, R96 ;  /* 0x0000006c1060723c */ /* 0x044ff00000001860 */
[C---:B------:R-:W-:Y:S01]  /*c0f0*/  HMMA.16816.F32 R100, R16.reuse, R110, R100 ;  /* 0x0000006e1064723c */ /* 0x040fe20000001864 */
[----:B------:R-:W-:Y:S01]  /*c100*/  LDSM.16.MT88.4 R108, [R208+0x4900] ;  /* 0x00490000d06c783b */ /* 0x000fe20000004200 */
[----:B------:R-:W-:Y:S06]  /*c110*/  MUFU.EX2 R49, R49 ;  /* 0x0000003100317308 */ /* 0x000fec0000000800 */
[C---:B-----5:R-:W-:Y:S04]  /*c120*/  HMMA.16816.F32 R12, R16.reuse, R24, R12 ;  /* 0x00000018100c723c */ /* 0x060fe8000000180c */
[----:B------:R-:W2:Y:S04]  /*c130*/  MUFU.EX2 R50, R143 ;  /* 0x0000008f00327308 */ /* 0x000ea80000000800 */
[C---:B------:R-:W-:Y:S01]  /*c140*/  HMMA.16816.F32 R104, R16.reuse, R26, R104 ;  /* 0x0000001a1068723c */ /* 0x040fe20000001868 */
[----:B------:R-:W5:Y:S07]  /*c150*/  LDSM.16.MT88.4 R24, [R209+0x1900] ;  /* 0x00190000d118783b */ /* 0x000f6e0000004200 */
[C---:B------:R-:W-:Y:S08]  /*c160*/  HMMA.16816.F32 R52, R16.reuse, R28, R52 ;  /* 0x0000001c1034723c */ /* 0x040ff00000001834 */
[C---:B------:R-:W-:Y:S01]  /*c170*/  HMMA.16816.F32 R56, R16.reuse, R30, R56 ;  /* 0x0000001e1038723c */ /* 0x040fe20000001838 */
[----:B------:R-:W2:Y:S07]  /*c180*/  LDSM.16.MT88.4 R28, [R208+0x1900] ;  /* 0x00190000d01c783b */ /* 0x000eae0000004200 */
[C---:B-1----:R-:W-:Y:S08]  /*c190*/  HMMA.16816.F32 R60, R16.reuse, R112, R60 ;  /* 0x00000070103c723c */ /* 0x042ff0000000183c */
[----:B------:R-:W-:Y:S07]  /*c1a0*/  HMMA.16816.F32 R64, R16, R114, R64 ;  /* 0x000000721040723c */ /* 0x000fee0000001840 */
[----:B------:R-:W-:Y:S01]  /*c1b0*/  F2FP.PACK_AB R16, R123, R120 ;  /* 0x000000787b10723e */ /* 0x000fe200000000ff */
[----:B------:R-:W-:Y:S01]  /*c1c0*/  FADD.FTZ R120, R120, R133 ;  /* 0x0000008578787221 */ /* 0x000fe20000010000 */
[----:B------:R-:W-:Y:S03]  /*c1d0*/  F2FP.PACK_AB R17, R135, R122 ;  /* 0x0000007a8711723e */ /* 0x000fe600000000ff */
[----:B----4-:R-:W-:Y:S01]  /*c1e0*/  F2FP.PACK_AB R18, R137, R136 ;  /* 0x000000888912723e */ /* 0x010fe200000000ff */
[----:B------:R-:W-:Y:S01]  /*c1f0*/  FADD.FTZ R122, R122, R121 ;  /* 0x000000797a7a7221 */ /* 0x000fe20000010000 */
[----:B---3--:R-:W-:Y:S01]  /*c200*/  F2FP.PACK_AB R19, R139, R138 ;  /* 0x0000008a8b13723e */ /* 0x008fe200000000ff */
[----:B------:R-:W-:Y:S02]  /*c210*/  FADD.FTZ R123, R123, R120 ;  /* 0x000000787b7b7221 */ /* 0x000fe40000010000 */
[----:B------:R-:W-:Y:S02]  /*c220*/  FADD.FTZ R135, R135, R122 ;  /* 0x0000007a87877221 */ /* 0x000fe40000010000 */
[----:B------:R-:W-:Y:S02]  /*c230*/  FADD.FTZ R136, R136, R123 ;  /* 0x0000007b88887221 */ /* 0x000fe40000010000 */
[C---:B------:R-:W-:Y:S03]  /*c240*/  HMMA.16816.F32 R8, R16.reuse, R20, R8 ;  /* 0x000000141008723c */ /* 0x040fe60000001808 */
[----:B------:R-:W-:Y:S02]  /*c250*/  FADD.FTZ R2, R138, R135 ;  /* 0x000000878a027221 */ /* 0x000fe40000010000 */
[----:B------:R-:W-:Y:S02]  /*c260*/  FADD.FTZ R136, R137, R136 ;  /* 0x0000008889887221 */ /* 0x000fe40000010000 */
[----:B------:R-:W-:Y:S01]  /*c270*/  FADD.FTZ R2, R139, R2 ;  /* 0x000000028b027221 */ /* 0x000fe20000010000 */
[C---:B------:R-:W-:Y:S01]  /*c280*/  HMMA.16816.F32 R68, R16.reuse, R22, R68 ;  /* 0x000000161044723c */ /* 0x040fe20000001844 */
[----:B------:R-:W1:Y:S07]  /*c290*/  LDSM.16.MT88.4 R20, [R212+0x4900] ;  /* 0x00490000d414783b */ /* 0x000e6e0000004200 */
[C---:B------:R-:W-:Y:S08]  /*c2a0*/  HMMA.16816.F32 R72, R16.reuse, R32, R72 ;  /* 0x000000201048723c */ /* 0x040ff00000001848 */
[C---:B------:R-:W-:Y:S01]  /*c2b0*/  HMMA.16816.F32 R76, R16.reuse, R34, R76 ;  /* 0x00000022104c723c */ /* 0x040fe2000000184c */
[----:B------:R-:W3:Y:S07]  /*c2c0*/  LDSM.16.MT88.4 R32, [R210+0x4900] ;  /* 0x00490000d220783b */ /* 0x000eee0000004200 */
[C---:B-----5:R-:W-:Y:S08]  /*c2d0*/  HMMA.16816.F32 R80, R16.reuse, R24, R80 ;  /* 0x000000181050723c */ /* 0x060ff00000001850 */
[C---:B------:R-:W-:Y:S01]  /*c2e0*/  HMMA.16816.F32 R84, R16.reuse, R26, R84 ;  /* 0x0000001a1054723c */ /* 0x040fe20000001854 */
[----:B------:R-:W4:Y:S07]  /*c2f0*/  LDSM.16.MT88.4 R24, [R212+0x2100] ;  /* 0x00210000d418783b */ /* 0x000f2e0000004200 */
[C---:B--2---:R-:W-:Y:S08]  /*c300*/  HMMA.16816.F32 R88, R16.reuse, R28, R88 ;  /* 0x0000001c1058723c */ /* 0x044ff00000001858 */
[C---:B------:R-:W-:Y:S01]  /*c310*/  HMMA.16816.F32 R92, R16.reuse, R30, R92 ;  /* 0x0000001e105c723c */ /* 0x040fe2000000185c */
[----:B------:R-:W-:Y:S07]  /*c320*/  LDSM.16.MT88.4 R28, [R209+0x2100] ;  /* 0x00210000d11c783b */ /* 0x000fee0000004200 */
[C---:B-1----:R-:W-:Y:S08]  /*c330*/  HMMA.16816.F32 R96, R16.reuse, R20, R96 ;  /* 0x000000141060723c */ /* 0x042ff00000001860 */
[C---:B------:R-:W-:Y:S01]  /*c340*/  HMMA.16816.F32 R100, R16.reuse, R22, R100 ;  /* 0x000000161064723c */ /* 0x040fe20000001864 */
[----:B------:R-:W1:Y:S07]  /*c350*/  LDSM.16.MT88.4 R20, [R210+0x2100] ;  /* 0x00210000d214783b */ /* 0x000e6e0000004200 */
[C---:B---3--:R-:W-:Y:S08]  /*c360*/  HMMA.16816.F32 R12, R16.reuse, R32, R12 ;  /* 0x00000020100c723c */ /* 0x048ff0000000180c */
[C---:B------:R-:W-:Y:S01]  /*c370*/  HMMA.16816.F32 R104, R16.reuse, R34, R104 ;  /* 0x000000221068723c */ /* 0x040fe20000001868 */
[----:B------:R-:W2:Y:S07]  /*c380*/  LDSM.16.MT88.4 R32, [R208+0x2100] ;  /* 0x00210000d020783b */ /* 0x000eae0000004200 */
[C---:B------:R-:W-:Y:S08]  /*c390*/  HMMA.16816.F32 R52, R16.reuse, R36, R52 ;  /* 0x000000241034723c */ /* 0x040ff00000001834 */
[C---:B------:R-:W-:Y:S01]  /*c3a0*/  HMMA.16816.F32 R56, R16.reuse, R38, R56 ;  /* 0x000000261038723c */ /* 0x040fe20000001838 */
[----:B------:R-:W-:Y:S07]  /*c3b0*/  LDSM.16.MT88.4 R36, [R209+0x5100] ;  /* 0x00510000d124783b */ /* 0x000fee0000004200 */
[C---:B------:R-:W-:Y:S08]  /*c3c0*/  HMMA.16816.F32 R60, R16.reuse, R108, R60 ;  /* 0x0000006c103c723c */ /* 0x040ff0000000183c */
[----:B------:R-:W-:Y:S07]  /*c3d0*/  HMMA.16816.F32 R64, R16, R110, R64 ;  /* 0x0000006e1040723c */ /* 0x000fee0000001840 */
        /* <DEDUP_REMOVED lines=14> */
[----:B------:R-:W3:Y:S07]  /*c4c0*/  LDSM.16.MT88.4 R24, [R212+0x5100] ;  /* 0x00510000d418783b */ /* 0x000eee0000004200 */
        /* <DEDUP_REMOVED lines=10> */
[C---:B------:R-:W-:Y:S01]  /*c570*/  HMMA.16816.F32 R100, R16.reuse, R26, R100 ;  /* 0x0000001a1064723c */ /* 0x040fe20000001864 */
[----:B------:R-:W3:Y:S07]  /*c580*/  LDSM.16.MT88.4 R24, [R208+0x2900] ;  /* 0x00290000d018783b */ /* 0x000eee0000004200 */
[C---:B-1----:R-:W-:Y:S08]  /*c590*/  HMMA.16816.F32 R12, R16.reuse, R20, R12 ;  /* 0x00000014100c723c */ /* 0x042ff0000000180c */
[C---:B------:R-:W-:Y:S01]  /*c5a0*/  HMMA.16816.F32 R104, R16.reuse, R22, R104 ;  /* 0x000000161068723c */ /* 0x040fe20000001868 */
[----:B------:R-:W1:Y:S07]  /*c5b0*/  LDSM.16.MT88.4 R20, [R212+0x5900] ;  /* 0x00590000d414783b */ /* 0x000e6e0000004200 */
[C---:B------:R-:W-:Y:S08]  /*c5c0*/  HMMA.16816.F32 R52, R16.reuse, R36, R52 ;  /* 0x000000241034723c */ /* 0x040ff00000001834 */
[C---:B------:R-:W-:Y:S08]  /*c5d0*/  HMMA.16816.F32 R56, R16.reuse, R38, R56 ;  /* 0x000000261038723c */ /* 0x040ff00000001838 */
[C---:B----4-:R-:W-:Y:S08]  /*c5e0*/  HMMA.16816.F32 R60, R16.reuse, R28, R60 ;  /* 0x0000001c103c723c */ /* 0x050ff0000000183c */
        /* <DEDUP_REMOVED lines=10> */
[C---:B--2---:R-:W-:Y:S01]  /*c690*/  HMMA.16816.F32 R112, R16.reuse, R32, R8 ;  /* 0x000000201070723c */ /* 0x044fe20000001808 */
[----:B------:R-:W2:Y:S02]  /*c6a0*/  LDSM.16.MT88.4 R8, [R210+0x5900] ;  /* 0x00590000d208783b */ /* 0x000ea40000004200 */
[----:B------:R-:W-:Y:S01]  /*c6b0*/  FADD.FTZ R49, R49, R168 ;  /* 0x000000a831317221 */ /* 0x000fe20000010000 */
[----:B------:R-:W-:Y:S01]  /*c6c0*/  IADD3 R168, R236, -0x1, RZ ;  /* 0xffffffffeca87810 */ /* 0x000fe20007ffe0ff */
[----:B------:R-:W-:Y:S02]  /*c6d0*/  FADD.FTZ R228, R151, R48 ;  /* 0x0000003097e47221 */ /* 0x000fe40000010000 */
[----:B------:R-:W-:Y:S01]  /*c6e0*/  FADD.FTZ R227, R50, R49 ;  /* 0x0000003132e37221 */ /* 0x000fe20000010000 */
[C---:B------:R-:W-:Y:S04]  /*c6f0*/  HMMA.16816.F32 R68, R16.reuse, R34, R68 ;  /* 0x000000221044723c */ /* 0x040fe80000001844 */
[----:B------:R-:W-:Y:S04]  /*c700*/  MOV R236, R168 ;  /* 0x000000a800ec7202 */ /* 0x000fe80000000f00 */
[C---:B------:R-:W-:Y:S08]  /*c710*/  HMMA.16816.F32 R72, R16.reuse, R40, R72 ;  /* 0x000000281048723c */ /* 0x040ff00000001848 */
[C---:B------:R-:W-:Y:S08]  /*c720*/  HMMA.16816.F32 R76, R16.reuse, R42, R76 ;  /* 0x0000002a104c723c */ /* 0x040ff0000000184c */
[C---:B------:R-:W-:Y:S08]  /*c730*/  HMMA.16816.F32 R80, R16.reuse, R44, R80 ;  /* 0x0000002c1050723c */ /* 0x040ff00000001850 */
[C---:B------:R-:W-:Y:S08]  /*c740*/  HMMA.16816.F32 R84, R16.reuse, R46, R84 ;  /* 0x0000002e1054723c */ /* 0x040ff00000001854 */
[C---:B---3--:R-:W-:Y:S08]  /*c750*/  HMMA.16816.F32 R88, R16.reuse, R24, R88 ;  /* 0x000000181058723c */ /* 0x048ff00000001858 */
[C---:B------:R-:W-:Y:S01]  /*c760*/  HMMA.16816.F32 R92, R16.reuse, R26, R92 ;  /* 0x0000001a105c723c */ /* 0x040fe2000000185c */
[----:B------:R-:W3:Y:S07]  /*c770*/  LDSM.16.MT88.4 R24, [R209+0x5900] ;  /* 0x00590000d118783b */ /* 0x000eee0000004200 */
[C---:B-1----:R-:W-:Y:S08]  /*c780*/  HMMA.16816.F32 R96, R16.reuse, R20, R96 ;  /* 0x000000141060723c */ /* 0x042ff00000001860 */
[C---:B------:R-:W-:Y:S01]  /*c790*/  HMMA.16816.F32 R100, R16.reuse, R22, R100 ;  /* 0x000000161064723c */ /* 0x040fe20000001864 */
[----:B------:R-:W1:Y:S07]  /*c7a0*/  LDSM.16.MT88.4 R20, [R208+0x5900] ;  /* 0x00590000d014783b */ /* 0x000e6e0000004200 */
[C---:B--2---:R-:W-:Y:S07]  /*c7b0*/  HMMA.16816.F32 R108, R16.reuse, R8, R12 ;  /* 0x00000008106c723c */ /* 0x044fee000000180c */
[----:B------:R-:W-:Y:S01]  /*c7c0*/  MOV R12, R116 ;  /* 0x00000074000c7202 */ /* 0x000fe20000000f00 */
[C---:B------:R-:W-:Y:S08]  /*c7d0*/  HMMA.16816.F32 R104, R16.reuse, R10, R104 ;  /* 0x0000000a1068723c */ /* 0x040ff00000001868 */
[C---:B---3--:R-:W-:Y:S08]  /*c7e0*/  HMMA.16816.F32 R52, R16.reuse, R24, R52 ;  /* 0x000000181034723c */ /* 0x048ff00000001834 */
[C---:B------:R-:W-:Y:S08]  /*c7f0*/  HMMA.16816.F32 R56, R16.reuse, R26, R56 ;  /* 0x0000001a1038723c */ /* 0x040ff00000001838 */
[C---:B-1----:R-:W-:Y:S08]  /*c800*/  HMMA.16816.F32 R60, R16.reuse, R20, R60 ;  /* 0x00000014103c723c */ /* 0x042ff0000000183c */
[----:B------:R-:W-:Y:S01]  /*c810*/  HMMA.16816.F32 R64, R16, R22, R64 ;  /* 0x000000161040723c */ /* 0x000fe20000001840 */
[----:B------:R-:W-:-:S07]  /*c820*/  @P0 BRA `(.L_x_2361) ;  /* 0xffffd4a000000947 */ /* 0x000fce000383ffff */
.L_x_2358:
        /* <DEDUP_REMOVED lines=9> */
.L_x_2372:
[----:B------:R-:W-:Y:S04]  /*c8c0*/  DEPBAR.LE SB0, 0x0 ;  /* 0x000080000000791a */ /* 0x000fe80000000000 */
[----:B------:R-:W-:Y:S01]  /*c8d0*/  BAR.SYNC.DEFER_BLOCKING 0x0 ;  /* 0x0000000000007b1d */ /* 0x000fe20000010000 */
[C---:B------:R-:W-:Y:S01]  /*c8e0*/  IMAD.WIDE.U32 R44, R216.reuse, c[0x0][0x208], RZ ;  /* 0x00008200d82c7a25 */ /* 0x040fe200078e00ff */
[----:B------:R-:W-:Y:S02]  /*c8f0*/  SHF.R.S32.HI R37, RZ, 0x1f, R216 ;  /* 0x0000001fff257819 */ /* 0x000fe400000114d8 */
[----:B------:R-:W-:Y:S03]  /*c900*/  SHF.R.S32.HI R129, RZ, 0x1f, R215 ;  /* 0x0000001fff817819 */ /* 0x000fe600000114d7 */
[----:B------:R-:W-:Y:S02]  /*c910*/  IMAD R37, R37, c[0x0][0x208], RZ ;  /* 0x0000820025257a24 */ /* 0x000fe400078e02ff */
[----:B------:R-:W-:Y:S04]  /*c920*/  IMAD R129, R129, c[0x0][0x218], RZ ;  /* 0x0000860081817a24 */ /* 0x000fe800078e02ff */
[----:B------:R-:W-:Y:S01]  /*c930*/  IMAD R129, R215, c[0x0][0x21c], R129 ;  /* 0x00008700d7817a24 */ /* 0x000fe200078e0281 */
[----:B------:R-:W1:Y:S05]  /*c940*/  LDSM.16.M88.4 R8, [R214+0x8100] ;  /* 0x00810000d608783b */ /* 0x000e6a0000000200 */
[----:B------:R-:W2:Y:S05]  /*c950*/  LDSM.16.M88.4 R16, [R214+0x8900] ;  /* 0x00890000d610783b */ /* 0x000eaa0000000200 */
[----:B------:R-:W3:Y:S05]  /*c960*/  LDSM.16.M88.4 R24, [R214+0x9100] ;  /* 0x00910000d618783b */ /* 0x000eea0000000200 */
[----:B------:R-:W4:Y:S05]  /*c970*/  LDSM.16.M88.4 R32, [R214+0x9900] ;  /* 0x00990000d620783b */ /* 0x000f2a0000000200 */
[----:B------:R-:W5:Y:S05]  /*c980*/  LDSM.16.M88.4 R40, [R214+0xa100] ;  /* 0x00a10000d628783b */ /* 0x000f6a0000000200 */
[----:B------:R-:W3:Y:S05]  /*c990*/  LDSM.16.M88.4 R48, [R214+0xa900] ;  /* 0x00a90000d630783b */ /* 0x000eea0000000200 */
[----:B------:R-:W3:Y:S05]  /*c9a0*/  LDSM.16.M88.4 R116, [R213] ;  /* 0x00000000d574783b */ /* 0x000eea0000000200 */
[----:B------:R-:W-:Y:S01]  /*c9b0*/  LDSM.16.M88.4 R120, [R207] ;  /* 0x00000000cf78783b */ /* 0x000fe20000000200 */
[C---:B-1----:R-:W-:Y:S04]  /*c9c0*/  HMMA.16816.F32 R4, R124.reuse, R8, RZ ;  /* 0x000000087c04723c */ /* 0x042fe800000018ff */
[----:B------:R-:W-:Y:S04]  /*c9d0*/  LDSM.16.M88.4 R136, [R203] ;  /* 0x00000000cb88783b */ /* 0x000fe80000000200 */
[C---:B------:R-:W-:Y:S08]  /*c9e0*/  HMMA.16816.F32 R8, R124.reuse, R10, RZ ;  /* 0x0000000a7c08723c */ /* 0x040ff000000018ff */
[C---:B--2---:R-:W-:Y:S08]  /*c9f0*/  HMMA.16816.F32 R12, R124.reuse, R16, RZ ;  /* 0x000000107c0c723c */ /* 0x044ff000000018ff */
[C---:B------:R-:W-:Y:S08]  /*ca00*/  HMMA.16816.F32 R16, R124.reuse, R18, RZ ;  /* 0x000000127c10723c */ /* 0x040ff000000018ff */
[C---:B---3--:R-:W-:Y:S08]  /*ca10*/  HMMA.16816.F32 R20, R124.reuse, R24, RZ ;  /* 0x000000187c14723c */ /* 0x048ff000000018ff */
[C---:B------:R-:W-:Y:S08]  /*ca20*/  HMMA.16816.F32 R24, R124.reuse, R26, RZ ;  /* 0x0000001a7c18723c */ /* 0x040ff000000018ff */
[C---:B----4-:R-:W-:Y:S07]  /*ca30*/  HMMA.16816.F32 R28, R124.reuse, R32, RZ ;  /* 0x000000207c1c723c */ /* 0x050fee00000018ff */
[----:B------:R-:W-:Y:S05]  /*ca40*/  IMAD R33, R216, c[0x0][0x20c], R37 ;  /* 0x00008300d8217a24 */ /* 0x000fea00078e0225 */
[----:B------:R-:W-:Y:S02]  /*ca50*/  IMAD.IADD R45, R45, 0x1, R33 ;  /* 0x000000012d2d7824 */ /* 0x000fe400078e0221 */
[C---:B------:R-:W-:Y:S02]  /*ca60*/  HMMA.16816.F32 R32, R124.reuse, R34, RZ ;  /* 0x000000227c20723c */ /* 0x040fe400000018ff */
[----:B------:R-:W-:Y:S05]  /*ca70*/  IMAD.WIDE.U32 R44, R215, c[0x0][0x218], R44 ;  /* 0x00008600d72c7a25 */ /* 0x000fea00078e002c */
[----:B------:R-:W-:Y:S01]  /*ca80*/  IADD3 R0, P0, R44, UR38, RZ ;  /* 0x000000262c007c10 */ /* 0x000fe2000ff1e0ff */
[C---:B-----5:R-:W-:Y:S04]  /*ca90*/  HMMA.16816.F32 R36, R124.reuse, R40, RZ ;  /* 0x000000287c24723c */ /* 0x060fe800000018ff */
[----:B------:R-:W-:Y:S02]  /*caa0*/  IADD3.X R129, R45, UR10, R129, P0, !PT ;  /* 0x0000000a2d817c10 */ /* 0x000fe400087fe481 */
[C---:B------:R-:W-:Y:S02]  /*cab0*/  LEA R151, P0, R0.reuse, c[0x0][0x1f8], 0x1 ;  /* 0x00007e0000977a11 */ /* 0x040fe400078008ff */
[C---:B------:R-:W-:Y:S03]  /*cac0*/  HMMA.16816.F32 R40, R124.reuse, R42, RZ ;  /* 0x0000002a7c28723c */ /* 0x040fe600000018ff */
[----:B------:R-:W1:Y:S01]  /*cad0*/  SHFL.IDX PT, R132, R151, RZ, 0x181f ;  /* 0x00181fff97847589 */ /* 0x000e6200000e0000 */
[----:B------:R-:W-:Y:S04]  /*cae0*/  LEA.HI.X R150, R0, c[0x0][0x1fc], R129, 0x1, P0 ;  /* 0x00007f0000967a11 */ /* 0x000fe800000f0c81 */
[C---:B------:R-:W-:Y:S01]  /*caf0*/  HMMA.16816.F32 R44, R124.reuse, R48, RZ ;  /* 0x000000307c2c723c */ /* 0x040fe200000018ff */
[----:B------:R-:W-:Y:S05]  /*cb00*/  LDSM.16.M88.4 R128, [R206] ;  /* 0x00000000ce80783b */ /* 0x000fea0000000200 */
[----:B------:R-:W2:Y:S02]  /*cb10*/  SHFL.IDX PT, R142, R151, 0x1, 0x181f ;  /* 0x00381f00978e7f89 */ /* 0x000ea400000e0000 */
[----:B------:R-:W-:Y:S03]  /*cb20*/  HMMA.16816.F32 R48, R124, R50, RZ ;  /* 0x000000327c30723c */ /* 0x000fe600000018ff */
[----:B------:R-:W-:Y:S05]  /*cb30*/  SHFL.IDX PT, R143, R150, 0x2, 0x181f ;  /* 0x00581f00968f7f89 */ /* 0x000fea00000e0000 */
[C---:B------:R-:W-:Y:S01]  /*cb40*/  HMMA.16816.F32 R4, R144.reuse, R116, R4 ;  /* 0x000000749004723c */ /* 0x040fe20000001804 */
[----:B------:R-:W3:Y:S04]  /*cb50*/  SHFL.IDX PT, R140, R150, RZ, 0x181f ;  /* 0x00181fff968c7589 */ /* 0x000ee800000e0000 */
[-C--:B-1----:R-:W-:Y:S01]  /*cb60*/  IADD3 R148, P2, R132, R230.reuse, RZ ;  /* 0x000000e684947210 */ /* 0x082fe20007f5e0ff */
[----:B------:R-:W1:Y:S02]  /*cb70*/  SHFL.IDX PT, R0, R150, 0x1, 0x181f ;  /* 0x00381f0096007f89 */ /* 0x000e6400000e0000 */
[C---:B------:R-:W-:Y:S03]  /*cb80*/  HMMA.16816.F32 R8, R144.reuse, R118, R8 ;  /* 0x000000769008723c */ /* 0x040fe60000001808 */
[----:B------:R-:W-:Y:S01]  /*cb90*/  LDSM.16.M88.4 R116, [R205] ;  /* 0x00000000cd74783b */ /* 0x000fe20000000200 */
[-C--:B--2---:R-:W-:Y:S04]  /*cba0*/  IADD3 R154, P6, R142, R229.reuse, RZ ;  /* 0x000000e58e9a7210 */ /* 0x084fe80007fde0ff */
[C---:B------:R-:W-:Y:S01]  /*cbb0*/  HMMA.16816.F32 R12, R144.reuse, R120, R12 ;  /* 0x00000078900c723c */ /* 0x040fe2000000180c */
[----:B------:R-:W2:Y:S06]  /*cbc0*/  SHFL.IDX PT, R141, R151, 0x2, 0x181f ;  /* 0x00581f00978d7f89 */ /* 0x000eac00000e0000 */
[-C--:B------:R-:W-:Y:S01]  /*cbd0*/  IADD3 R120, P0, R132, R229.reuse, RZ ;  /* 0x000000e584787210 */ /* 0x080fe20007f1e0ff */
[C---:B------:R-:W-:Y:S01]  /*cbe0*/  HMMA.16816.F32 R16, R144.reuse, R122, R16 ;  /* 0x0000007a9010723c */ /* 0x040fe20000001810 */
[----:B------:R-:W4:Y:S03]  /*cbf0*/  LDSM.16.M88.4 R132, [R204] ;  /* 0x00000000cc84783b */ /* 0x000f260000000200 */
[C-C-:B---3--:R-:W-:Y:S02]  /*cc00*/  IMAD.X R149, R140.reuse, 0x1, R169.reuse, P2 ;  /* 0x000000018c957824 */ /* 0x148fe400010e06a9 */
[--C-:B------:R-:W-:Y:S01]  /*cc10*/  IMAD.X R121, R140, 0x1, R232.reuse, P0 ;  /* 0x000000018c797824 */ /* 0x100fe200000e06e8 */
[-C--:B------:R-:W-:Y:S01]  /*cc20*/  IADD3 R152, P0, R142, R230.reuse, RZ ;  /* 0x000000e68e987210 */ /* 0x080fe20007f1e0ff */
[C---:B------:R-:W-:Y:S01]  /*cc30*/  HMMA.16816.F32 R20, R144.reuse, R128, R20 ;  /* 0x000000809014723c */ /* 0x040fe20000001814 */
[----:B------:R-:W-:Y:S01]  /*cc40*/  @!PT LDS RZ, [RZ] ;  /* 0x00000000fffff984 */ /* 0x000fe20000000800 */
[----:B------:R-:W-:Y:S01]  /*cc50*/  @!PT LDS RZ, [RZ] ;  /* 0x00000000fffff984 */ /* 0x000fe20000000800 */
[----:B------:R-:W-:Y:S01]  /*cc60*/  @!PT LDS RZ, [RZ] ;  /* 0x00000000fffff984 */ /* 0x000fe20000000800 */
[----:B------:R3:W-:Y:S03]  /*cc70*/  LDGSTS.E.BYPASS.LTC128B.128 [R225], [R148.64], !P5 ;  /* 0x0000000094e17fae */ /* 0x0007e6000e901d6a */
[C-C-:B-1----:R-:W-:Y:S02]  /*cc80*/  IMAD.X R153, R0.reuse, 0x1, R169.reuse, P0 ;  /* 0x0000000100997824 */ /* 0x142fe400000e06a9 */
[----:B------:R1:W-:Y:S01]  /*cc90*/  LDGSTS.E.BYPASS.LTC128B.128 [R224], [R120.64], !P4 ;  /* 0x0000000078e07fae */ /* 0x0003e2000e101d6a */
[--C-:B------:R-:W-:Y:S01]  /*cca0*/  IMAD.X R155, R0, 0x1, R232.reuse, P6 ;  /* 0x00000001009b7824 */ /* 0x100fe200030e06e8 */
[C---:B------:R-:W-:Y:S03]  /*ccb0*/  HMMA.16816.F32 R24, R144.reuse, R130, R24 ;  /* 0x000000829018723c */ /* 0x040fe60000001818 */
[----:B------:R5:W-:Y:S01]  /*ccc0*/  LDGSTS.E.BYPASS.LTC128B.128 [R223], [R152.64], !P5 ;  /* 0x0000000098df7fae */ /* 0x000be2000e901d6a */
[C---:B--2---:R-:W-:Y:S02]  /*ccd0*/  IADD3 R140, P2, R141.reuse, R230, RZ ;  /* 0x000000e68d8c7210 */ /* 0x044fe40007f5e0ff */
[----:B------:R-:W-:Y:S02]  /*cce0*/  IADD3 R150, P0, R141, R229, RZ ;  /* 0x000000e58d967210 */ /* 0x000fe40007f1e0ff */
[----:B------:R5:W-:Y:S01]  /*ccf0*/  LDGSTS.E.BYPASS.LTC128B.128 [R222], [R154.64], !P4 ;  /* 0x000000009ade7fae */ /* 0x000be2000e101d6a */
[C---:B------:R-:W-:Y:S01]  /*cd00*/  IMAD.X R141, R143.reuse, 0x1, R169, P2 ;  /* 0x000000018f8d7824 */ /* 0x040fe200010e06a9 */
[C---:B------:R-:W-:Y:S04]  /*cd10*/  HMMA.16816.F32 R28, R144.reuse, R116, R28 ;  /* 0x00000074901c723c */ /* 0x040fe8000000181c */
[----:B------:R2:W-:Y:S01]  /*cd20*/  LDGSTS.E.BYPASS.LTC128B.128 [R225+0x2000], [R140.64], !P5 ;  /* 0x020000008ce17fae */ /* 0x0005e2000e901d6a */
[----:B------:R-:W-:Y:S01]  /*cd30*/  IMAD.X R151, R143, 0x1, R232, P0 ;  /* 0x000000018f977824 */ /* 0x000fe200000e06e8 */
[----:B------:R-:W-:Y:S02]  /*cd40*/  ISETP.GT.AND P0, PT, R168, UR6, PT ;  /* 0x00000006a8007c0c */ /* 0x000fe4000bf04270 */
[C---:B------:R-:W-:Y:S02]  /*cd50*/  HMMA.16816.F32 R32, R144.reuse, R118, R32 ;  /* 0x000000769020723c */ /* 0x040fe40000001820 */
[----:B------:R3:W-:Y:S05]  /*cd60*/  LDGSTS.E.BYPASS.LTC128B.128 [R225+0x5000], [R150.64], !P4 ;  /* 0x0500000096e17fae */ /* 0x0007ea000e101d6a */
[----:B-1----:R-:W1:Y:S01]  /*cd70*/  LDSM.16.M88.4 R120, [R211+0x8100] ;  /* 0x00810000d378783b */ /* 0x002e620000000200 */
[C---:B----4-:R-:W-:Y:S04]  /*cd80*/  HMMA.16816.F32 R36, R144.reuse, R132, R36 ;  /* 0x000000849024723c */ /* 0x050fe80000001824 */
[----:B------:R-:W0:Y:S04]  /*cd90*/  LDGDEPBAR ;  /* 0x00000000000079af */ /* 0x000e280000000000 */
[C---:B------:R-:W-:Y:S01]  /*cda0*/  HMMA.16816.F32 R40, R144.reuse, R134, R40 ;  /* 0x000000869028723c */ /* 0x040fe20000001828 */
[----:B------:R-:W4:Y:S05]  /*cdb0*/  LDSM.16.M88.4 R128, [R211+0x8900] ;  /* 0x00890000d380783b */ /* 0x000f2a0000000200 */
[----:B------:R-:W4:Y:S02]  /*cdc0*/  LDSM.16.M88.4 R116, [R211+0x9100] ;  /* 0x00910000d374783b */ /* 0x000f240000000200 */
[C---:B------:R-:W-:Y:S03]  /*cdd0*/  HMMA.16816.F32 R44, R144.reuse, R136, R44 ;  /* 0x00000088902c723c */ /* 0x040fe6000000182c */
[----:B------:R-:W4:Y:S05]  /*cde0*/  LDSM.16.M88.4 R132, [R211+0x9900] ;  /* 0x00990000d384783b */ /* 0x000f2a0000000200 */
[----:B------:R-:W-:Y:S01]  /*cdf0*/  HMMA.16816.F32 R48, R144, R138, R48 ;  /* 0x0000008a9030723c */ /* 0x000fe20000001830 */
[----:B--2---:R-:W2:Y:S05]  /*ce00*/  LDSM.16.M88.4 R140, [R211+0xa100] ;  /* 0x00a10000d38c783b */ /* 0x004eaa0000000200 */
[----:B---3--:R-:W3:Y:S05]  /*ce10*/  LDSM.16.M88.4 R148, [R211+0xa900] ;  /* 0x00a90000d394783b */ /* 0x008eea0000000200 */
[----:B------:R-:W2:Y:S01]  /*ce20*/  LDSM.16.M88.4 R136, [R202] ;  /* 0x00000000ca88783b */ /* 0x000ea20000000200 */
[C---:B-1----:R-:W-:Y:S04]  /*ce30*/  HMMA.16816.F32 R4, R172.reuse, R120, R4 ;  /* 0x00000078ac04723c */ /* 0x042fe80000001804 */
[----:B-----5:R-:W-:Y:S05]  /*ce40*/  LDSM.16.M88.4 R152, [R202+0x1000] ;  /* 0x00100000ca98783b */ /* 0x020fea0000000200 */
[----:B------:R-:W-:Y:S01]  /*ce50*/  LDSM.16.M88.4 R156, [R202+0x1800] ;  /* 0x00180000ca9c783b */ /* 0x000fe20000000200 */
[C---:B------:R-:W-:Y:S04]  /*ce60*/  HMMA.16816.F32 R8, R172.reuse, R122, R8 ;  /* 0x0000007aac08723c */ /* 0x040fe80000001808 */
[----:B------:R-:W1:Y:S04]  /*ce70*/  LDSM.16.M88.4 R120, [R202+0x800] ;  /* 0x00080000ca78783b */ /* 0x000e680000000200 */
[C---:B----4-:R-:W-:Y:S01]  /*ce80*/  HMMA.16816.F32 R12, R172.reuse, R128, R12 ;  /* 0x00000080ac0c723c */ /* 0x050fe2000000180c */
[----:B------:R-:W4:Y:S05]  /*ce90*/  LDSM.16.M88.4 R160, [R202+0x2000] ;  /* 0x00200000caa0783b */ /* 0x000f2a0000000200 */
[----:B------:R-:W-:Y:S02]  /*cea0*/  LDSM.16.M88.4 R164, [R202+0x5000] ;  /* 0x00500000caa4783b */ /* 0x000fe40000000200 */
[C---:B------:R-:W-:Y:S03]  /*ceb0*/  HMMA.16816.F32 R16, R172.reuse, R130, R16 ;  /* 0x00000082ac10723c */ /* 0x040fe60000001810 */
[----:B------:R-:W-:Y:S05]  /*cec0*/  LDSM.16.M88.4 R128, [R214+0xb100] ;  /* 0x00b10000d680783b */ /* 0x000fea0000000200 */
[C---:B------:R-:W-:Y:S08]  /*ced0*/  HMMA.16816.F32 R20, R172.reuse, R116, R20 ;  /* 0x00000074ac14723c */ /* 0x040ff00000001814 */
[C---:B------:R-:W-:Y:S01]  /*cee0*/  HMMA.16816.F32 R24, R172.reuse, R118, R24 ;  /* 0x00000076ac18723c */ /* 0x040fe20000001818 */
[----:B------:R-:W5:Y:S07]  /*cef0*/  LDSM.16.M88.4 R116, [R202+0x2800] ;  /* 0x00280000ca74783b */ /* 0x000f6e0000000200 */
        /* <DEDUP_REMOVED lines=21> */
[C---:B----4-:R-:W-:Y:S08]  /*d050*/  HMMA.16816.F32 R36, R176.reuse, R160, R36 ;  /* 0x000000a0b024723c */ /* 0x050ff00000001824 */
[C---:B------:R-:W-:Y:S01]  /*d060*/  HMMA.16816.F32 R40, R176.reuse, R162, R40 ;  /* 0x000000a2b028723c */ /* 0x040fe20000001828 */
[----:B------:R-:W4:Y:S07]  /*d070*/  LDSM.16.M88.4 R160, [R199] ;  /* 0x00000000c7a0783b */ /* 0x000f2e0000000200 */
[C---:B-----5:R-:W-:Y:S08]  /*d080*/  HMMA.16816.F32 R44, R176.reuse, R116, R44 ;  /* 0x00000074b02c723c */ /* 0x060ff0000000182c */
[----:B------:R-:W-:Y:S01]  /*d090*/  HMMA.16816.F32 R48, R176, R118, R48 ;  /* 0x00000076b030723c */ /* 0x000fe20000001830 */
[----:B------:R-:W5:Y:S07]  /*d0a0*/  LDSM.16.M88.4 R116, [R198] ;  /* 0x00000000c674783b */ /* 0x000f6e0000000200 */
[C---:B------:R-:W-:Y:S08]  /*d0b0*/  HMMA.16816.F32 R4, R180.reuse, R128, R4 ;  /* 0x00000080b404723c */ /* 0x040ff00000001804 */
[C---:B------:R-:W-:Y:S01]  /*d0c0*/  HMMA.16816.F32 R8, R180.reuse, R130, R8 ;  /* 0x00000082b408723c */ /* 0x040fe20000001808 */
[----:B------:R-:W1:Y:S07]  /*d0d0*/  LDSM.16.M88.4 R128, [R197] ;  /* 0x00000000c580783b */ /* 0x000e6e0000000200 */
[C---:B------:R-:W-:Y:S08]  /*d0e0*/  HMMA.16816.F32 R12, R180.reuse, R132, R12 ;  /* 0x00000084b40c723c */ /* 0x040ff0000000180c */
[C---:B------:R-:W-:Y:S01]  /*d0f0*/  HMMA.16816.F32 R16, R180.reuse, R134, R16 ;  /* 0x00000086b410723c */ /* 0x040fe20000001810 */
[----:B------:R-:W4:Y:S07]  /*d100*/  LDSM.16.M88.4 R132, [R196] ;  /* 0x00000000c484783b */ /* 0x000f2e0000000200 */
        /* <DEDUP_REMOVED lines=9> */
[C---:B------:R-:W-:Y:S08]  /*d1a0*/  HMMA.16816.F32 R44, R180.reuse, R136, R44 ;  /* 0x00000088b42c723c */ /* 0x040ff0000000182c */
        /* <DEDUP_REMOVED lines=8> */
[C---:B----4-:R-:W-:Y:S08]  /*d230*/  HMMA.16816.F32 R20, R184.reuse, R160, R20 ;  /* 0x000000a0b814723c */ /* 0x050ff00000001814 */
[C---:B------:R-:W-:Y:S01]  /*d240*/  HMMA.16816.F32 R24, R184.reuse, R162, R24 ;  /* 0x000000a2b818723c */ /* 0x040fe20000001818 */
[----:B------:R-:W-:Y:S07]  /*d250*/  LDSM.16.M88.4 R160, [R202+0x4800] ;  /* 0x00480000caa0783b */ /* 0x000fee0000000200 */
        /* <DEDUP_REMOVED lines=8> */
[----:B------:R-:W4:Y:S07]  /*d2e0*/  LDSM.16.M88.4 R132, [R202+0x4000] ;  /* 0x00400000ca84783b */ /* 0x000f2e0000000200 */
[C---:B--2---:R-:W-:Y:S08]  /*d2f0*/  HMMA.16816.F32 R4, R188.reuse, R140, R4 ;  /* 0x0000008cbc04723c */ /* 0x044ff00000001804 */
[C---:B------:R-:W-:Y:S01]  /*d300*/  HMMA.16816.F32 R8, R188.reuse, R142, R8 ;  /* 0x0000008ebc08723c */ /* 0x040fe20000001808 */
[----:B------:R-:W2:Y:S01]  /*d310*/  LDSM.16.M88.4 R140, [R202+0x5800] ;  /* 0x00580000ca8c783b */ /* 0x000ea20000000200 */
[----:B------:R-:W-:Y:S04]  /*d320*/  DEPBAR.LE SB0, 0x0 ;  /* 0x000080000000791a */ /* 0x000fe80000000000 */
[----:B------:R-:W-:Y:S02]  /*d330*/  BAR.SYNC.DEFER_BLOCKING 0x0 ;  /* 0x0000000000007b1d */ /* 0x000fe40000010000 */
[C---:B-1----:R-:W-:Y:S08]  /*d340*/  HMMA.16816.F32 R12, R188.reuse, R120, R12 ;  /* 0x00000078bc0c723c */ /* 0x042ff0000000180c */
        /* <DEDUP_REMOVED lines=19> */
[C---:B--2---:R-:W-:Y:S08]  /*d480*/  HMMA.16816.F32 R44, R192.reuse, R140, R44 ;  /* 0x0000008cc02c723c */ /* 0x044ff0000000182c */
        /* <DEDUP_REMOVED lines=33> */
[----:B------:R-:W5:Y:S01]  /*d6a0*/  SHFL.IDX PT, R116, R136, 0x2, 0x181f ;  /* 0x00581f0088747f89 */ /* 0x000f6200000e0000 */
[C---:B-1----:R-:W-:Y:S02]  /*d6b0*/  IADD3 R122, P0, R119.reuse, R230, RZ ;  /* 0x000000e6777a7210 */ /* 0x042fe40007f1e0ff */
[-C--:B------:R-:W-:Y:S03]  /*d6c0*/  IADD3 R128, P2, R119, R229.reuse, RZ ;  /* 0x000000e577807210 */ /* 0x080fe60007f5e0ff */
[C-C-:B--2---:R-:W-:Y:S01]  /*d6d0*/  IMAD.X R123, R120.reuse, 0x1, R169.reuse, P0 ;  /* 0x00000001787b7824 */ /* 0x144fe200000e06a9 */
[----:B------:R-:W-:Y:S02]  /*d6e0*/  IADD3.X R129, R120, R232, RZ, P2, !PT ;  /* 0x000000e878817210 */ /* 0x000fe400017fe4ff */
[CC--:B---3--:R-:W-:Y:S02]  /*d6f0*/  IADD3 R130, P0, R117.reuse, R230.reuse, RZ ;  /* 0x000000e675827210 */ /* 0x0c8fe40007f1e0ff */
[----:B------:R1:W-:Y:S01]  /*d700*/  LDGSTS.E.BYPASS.LTC128B.128 [R217+0x8100], [R122.64], !P5 ;  /* 0x081000007ad97fae */ /* 0x0003e2000e901d6a */
[-C--:B------:R-:W-:Y:S02]  /*d710*/  IADD3 R132, P6, R117, R229.reuse, RZ ;  /* 0x000000e575847210 */ /* 0x080fe40007fde0ff */
[----:B----4-:R-:W-:Y:S01]  /*d720*/  IMAD.X R131, R118, 0x1, R169, P0 ;  /* 0x0000000176837824 */ /* 0x010fe200000e06a9 */
[----:B------:R1:W-:Y:S01]  /*d730*/  LDGSTS.E.BYPASS.LTC128B.128 [R217+0xb100], [R128.64], !P4 ;  /* 0x0b10000080d97fae */ /* 0x0003e2000e101d6a */
[----:B-----5:R-:W-:Y:S01]  /*d740*/  IADD3 R120, P2, R0, R230, RZ ;  /* 0x000000e600787210 */ /* 0x020fe20007f5e0ff */
        /* <DEDUP_REMOVED lines=8> */
.L_x_2363:
[----:B-1----:R-:W-:Y:S01]  /*d7d0*/  IMAD.MOV.U32 R122, RZ, RZ, R220 ;  /* 0x000000ffff7a7224 */ /* 0x002fe200078e00dc */
        /* <DEDUP_REMOVED lines=8> */
[----:B------:R-:W-:Y:S02]  /*d860*/  IADD3 R118, R116, c[0x0][0x328], RZ ;  /* 0x0000ca0074767a10 */ /* 0x000fe40007ffe0ff */
        /* <DEDUP_REMOVED lines=23> */
.L_x_2366:
[----:B------:R-:W-:Y:S04]  /*d9e0*/  MOV R117, c[0x0][0x32c] ;  /* 0x0000cb0000757a02 */ /* 0x000fe80000000f00 */
[----:B------:R-:W-:Y:S11]  /*d9f0*/  ISETP.NE.AND P0, PT, R117, 0x1, PT ;  /* 0x000000017500780c */ /* 0x000ff60003f05270 */
[----:B------:R-:W-:Y:S02]  /*da00*/  @!UPT UIADD3 URZ, URZ, URZ, URZ ;  /* 0x0000003f3f3ff290 */ /* 0x000fe4000fffe03f */
[----:B------:R-:W-:Y:S05]  /*da10*/  @P0 IMAD.HI.U32 R117, R119, c[0x0][0x330], RZ ;  /* 0x0000cc0077750a27 */ /* 0x000fea00078e00ff */
[----:B------:R-:W-:Y:S02]  /*da20*/  @P0 SHF.R.U32.HI R119, RZ, c[0x0][0x334], R117 ;  /* 0x0000cd00ff770a19 */ /* 0x000fe40000011675 */
.L_x_2367:
[----:B------:R-:W-:Y:S05]  /*da30*/  BSYNC B0 ;  /* 0x0000000000007941 */ /* 0x000fea0003800000 */
.L_x_2365:
[----:B------:R-:W-:Y:S05]  /*da40*/  IMAD R120, R119, c[0x0][0x32c], R0 ;  /* 0x0000cb0077787a24 */ /* 0x000fea00078e0200 */
[----:B------:R-:W-:Y:S02]  /*da50*/  IADD3 R117, R120, c[0x0][0x32c], RZ ;  /* 0x0000cb0078757a10 */ /* 0x000fe40007ffe0ff */
[----:B------:R-:W-:Y:S02]  /*da60*/  IMNMX R129, R129, R120, !PT ;  /* 0x0000007881817217 */ /* 0x000fe40007800200 */
[----:B------:R-:W-:Y:S02]  /*da70*/  IMNMX R130, R130, R117, PT ;  /* 0x0000007582827217 */ /* 0x000fe40003800200 */
.L_x_2364:
        /* <DEDUP_REMOVED lines=10> */
[C---:B------:R-:W-:Y:S02]  /*db20*/  ISETP.GT.AND P0, PT, R129.reuse, 0x8, !P2 ;  /* 0x000000088100780c */ /* 0x040fe40005704270 */
        /* <DEDUP_REMOVED lines=10> */
[C---:B------:R-:W-:Y:S04]  /*dbd0*/  ISETP.GT.AND P0, PT, R129.reuse, 0x10, !P2 ;  /* 0x000000108100780c */ /* 0x040fe80005704270 */
        /* <DEDUP_REMOVED lines=11> */
[C---:B------:R-:W-:Y:S01]  /*dc90*/  ISETP.GT.AND P0, PT, R129.reuse, 0x18, !P2 ;  /* 0x000000188100780c */ /* 0x040fe20005704270 */
        /* <DEDUP_REMOVED lines=11> */
[----:B------:R-:W-:Y:S01]  /*dd50*/  LOP3.LUT R226, R226, 0xffffdfff, RZ, 0xc0, !PT ;  /* 0xffffdfffe2e27812 */ /* 0x000fe200078ec0ff */
[----:B------:R-:W-:Y:S01]  /*dd60*/  IMAD.IADD R5, R116, 0x1, R13 ;  /* 0x0000000174057824 */ /* 0x000fe200078e020d */
        /* <DEDUP_REMOVED lines=84> */
[C---:B------:R-:W-:Y:S02]  /*e2b0*/  ISETP.GT.AND P0, PT, R129.reuse, 0x58, !P6 ;  /* 0x000000588100780c */ /* 0x040fe40007704270 */
[----:B------:R-:W-:Y:S02]  /*e2c0*/  LOP3.LUT R226, R226, 0xffdfffff, RZ, 0xc0, !PT ;  /* 0xffdfffffe2e27812 */ /* 0x000fe400078ec0ff */
[----:B------:R-:W-:Y:S04]  /*e2d0*/  ISETP.LT.OR P0, PT, R130, 0x59, P0 ;  /* 0x000000598200780c */ /* 0x000fe80000701670 */
[----:B------:R-:W-:Y:S02]  /*e2e0*/  FSEL R120, R48, -INF , !P0 ;  /* 0xff80000030787808 */ /* 0x000fe40004000000 */
[C---:B------:R-:W-:Y:S02]  /*e2f0*/  ISETP.GT.AND P0, PT, R129.reuse, RZ, !P2 ;  /* 0x000000ff8100720c */ /* 0x040fe40005704270 */
        /* <DEDUP_REMOVED lines=25> */
.L_x_2370:
[----:B------:R-:W-:Y:S04]  /*e490*/  MOV R4, c[0x0][0x32c] ;  /* 0x0000cb0000047a02 */ /* 0x000fe80000000f00 */
[----:B------:R-:W-:Y:S11]  /*e4a0*/  ISETP.NE.AND P0, PT, R4, 0x1, PT ;  /* 0x000000010400780c */ /* 0x000ff60003f05270 */
[----:B------:R-:W-:Y:S02]  /*e4b0*/  @!UPT UIADD3 URZ, URZ, URZ, URZ ;  /* 0x0000003f3f3ff290 */ /* 0x000fe4000fffe03f */
[----:B------:R-:W-:Y:S05]  /*e4c0*/  @P0 IMAD.HI.U32 R4, R13, c[0x0][0x330], RZ ;  /* 0x0000cc000d040a27 */ /* 0x000fea00078e00ff */
[----:B------:R-:W-:Y:S02]  /*e4d0*/  @P0 SHF.R.U32.HI R13, RZ, c[0x0][0x334], R4 ;  /* 0x0000cd00ff0d0a19 */ /* 0x000fe40000011604 */
.L_x_2371:
[----:B------:R-:W-:Y:S05]  /*e4e0*/  BSYNC B0 ;  /* 0x0000000000007941 */ /* 0x000fea0003800000 */
.L_x_2369:
[----:B------:R-:W-:Y:S05]  /*e4f0*/  IMAD R0, R13, c[0x0][0x32c], R0 ;  /* 0x0000cb000d007a24 */ /* 0x000fea00078e0200 */
[----:B------:R-:W-:Y:S02]  /*e500*/  IADD3 R13, R0, c[0x0][0x32c], RZ ;  /* 0x0000cb00000d7a10 */ /* 0x000fe40007ffe0ff */
[----:B------:R-:W-:Y:S02]  /*e510*/  IMNMX R5, R5, R0, !PT ;  /* 0x0000000005057217 */ /* 0x000fe40007800200 */
[----:B------:R-:W-:Y:S02]  /*e520*/  IMNMX R118, R118, R13, PT ;  /* 0x0000000d76767217 */ /* 0x000fe40003800200 */
.L_x_2368:
[----:B------:R-:W-:Y:S02]  /*e530*/  LOP3.LUT P0, RZ, R226, 0x200000, RZ, 0xc0, !PT ;  /* 0x00200000e2ff7812 */ /* 0x000fe4000780c0ff */
        /* <DEDUP_REMOVED lines=98> */
[----:B------:R-:W-:Y:S01]  /*eb60*/  LOP3.LUT P0, RZ, R226, 0x80, RZ, 0xc0, !PT ;  /* 0x00000080e2ff7812 */ /* 0x000fe2000780c0ff */
[----:B------:R-:W-:Y:S01]  /*eb70*/  LDSM.16.MT88.4 R28, [R209+0x3100] ;  /* 0x00310000d11c783b */ /* 0x000fe20000004200 */
        /* <DEDUP_REMOVED lines=41> */
[----:B------:R-:W-:Y:S04]  /*ee10*/  FSEL R47, R47, -INF , !P0 ;  /* 0xff8000002f2f7808 */ /* 0x000fe80004000000 */
        /* <DEDUP_REMOVED lines=16> */
[----:B------:R-:W-:Y:S01]  /*ef20*/  LDSM.16.MT88.4 R40, [R208+0x4900] ;  /* 0x00490000d028783b */ /* 0x000fe20000004200 */
[--C-:B------:R-:W-:Y:S01]  /*ef30*/  FFMA.FTZ R119, R119, c[0x0][0x2d0], -R46.reuse ;  /* 0x0000b40077777a23 */ /* 0x100fe2000001082e */
[----:B-1----:R-:W-:Y:S01]  /*ef40*/  FMNMX.FTZ R5, R7, R4, !PT ;  /* 0x0000000407057209 */ /* 0x002fe20007810000 */
[--C-:B------:R-:W-:Y:S02]  /*ef50*/  FFMA.FTZ R122, R249, c[0x0][0x2d0], -R46.reuse ;  /* 0x0000b400f97a7a23 */ /* 0x100fe4000001082e */
[--C-:B------:R-:W-:Y:S02]  /*ef60*/  FFMA.FTZ R128, R245, c[0x0][0x2d0], -R46.reuse ;  /* 0x0000b400f5807a23 */ /* 0x100fe4000001082e */
[----:B------:R-:W1:Y:S01]  /*ef70*/  MUFU.EX2 R15, R15 ;  /* 0x0000000f000f7308 */ /* 0x000e620000000800 */
[----:B------:R-:W2:Y:S01]  /*ef80*/  SHFL.BFLY PT, R4, R5, 0x1, 0x1f ;  /* 0x0c201f0005047f89 */ /* 0x000ea200000e0000 */
        /* <DEDUP_REMOVED lines=10> */
[----:B------:R-:W3:Y:S01]  /*f030*/  MUFU.EX2 R49, R49 ;  /* 0x0000003100317308 */ /* 0x000ee20000000800 */
[--C-:B------:R-:W-:Y:S02]  /*f040*/  FFMA.FTZ R143, R143, c[0x0][0x2d0], -R46.reuse ;  /* 0x0000b4008f8f7a23 */ /* 0x100fe4000001082e */
[--C-:B------:R-:W-:Y:S01]  /*f050*/  FFMA.FTZ R137, R137, c[0x0][0x2d0], -R46.reuse ;  /* 0x0000b40089897a23 */ /* 0x100fe2000001082e */
[----:B-1----:R-:W-:Y:S01]  /*f060*/  F2FP.PACK_AB R16, R15, R48 ;  /* 0x000000300f10723e */ /* 0x002fe200000000ff */
[--C-:B------:R-:W-:Y:S01]  /*f070*/  FFMA.FTZ R123, R123, c[0x0][0x2d0], -R46.reuse ;  /* 0x0000b4007b7b7a23 */ /* 0x100fe2000001082e */
[----:B--2---:R-:W-:Y:S01]  /*f080*/  FMNMX.FTZ R12, R5, R4, !PT ;  /* 0x00000004050c7209 */ /* 0x004fe20007810000 */
[----:B------:R-:W-:Y:S02]  /*f090*/  FMUL.FTZ R4, R3, c[0x0][0x2d0] ;  /* 0x0000b40003047a20 */ /* 0x000fe40000410000 */
[--C-:B------:R-:W-:Y:S01]  /*f0a0*/  FFMA.FTZ R158, R121, c[0x0][0x2d0], -R46.reuse ;  /* 0x0000b400799e7a23 */ /* 0x100fe2000001082e */
[C---:B------:R-:W-:Y:S01]  /*f0b0*/  FSETP.NEU.FTZ.AND P0, PT, R12.reuse, -INF , PT ;  /* 0xff8000000c00780b */ /* 0x040fe20003f1d000 */
[----:B------:R-:W-:Y:S01]  /*f0c0*/  FMUL.FTZ R118, R12, c[0x0][0x2d0] ;  /* 0x0000b4000c767a20 */ /* 0x000fe20000410000 */
[----:B------:R-:W1:Y:S01]  /*f0d0*/  MUFU.EX2 R3, R4 ;  /* 0x0000000400037308 */ /* 0x000e620000000800 */
[----:B------:R-:W-:Y:S01]  /*f0e0*/  FFMA.FTZ R120, R120, c[0x0][0x2d0], -R46 ;  /* 0x0000b40078787a23 */ /* 0x000fe2000001082e */
[----:B------:R-:W-:Y:S02]  /*f0f0*/  FSEL R5, R12, RZ, P0 ;  /* 0x000000ff0c057208 */ /* 0x000fe40000000000 */
[----:B------:R-:W-:Y:S02]  /*f100*/  FSEL R118, R118, RZ, P0 ;  /* 0x000000ff76767208 */ /* 0x000fe40000000000 */
[----:B------:R-:W-:Y:S01]  /*f110*/  ISETP.GT.AND P0, PT, R168, UR6, PT ;  /* 0x00000006a8007c0c */ /* 0x000fe2000bf04270 */
[----:B------:R-:W-:Y:S02]  /*f120*/  FADD.FTZ R5, -R5, R2 ;  /* 0x0000000205057221 */ /* 0x000fe40000010100 */
[--C-:B------:R-:W-:Y:S01]  /*f130*/  FFMA.FTZ R50, R11, c[0x0][0x2d0], -R118.reuse ;  /* 0x0000b4000b327a23 */ /* 0x100fe20000010876 */
[----:B------:R-:W-:Y:S01]  /*f140*/  MUFU.EX2 R119, R119 ;  /* 0x0000007700777308 */ /* 0x000fe20000000800 */
[----:B------:R-:W2:Y:S01]  /*f150*/  LDSM.16.MT88.4 R8, [R212+0x100] ;  /* 0x00010000d408783b */ /* 0x000ea20000004200 */
[--C-:B------:R-:W-:Y:S01]  /*f160*/  FFMA.FTZ R117, R25, c[0x0][0x2d0], -R118.reuse ;  /* 0x0000b40019757a23 */ /* 0x100fe20000010876 */
[----:B---3--:R-:W-:Y:S01]  /*f170*/  F2FP.PACK_AB R18, R49, R14 ;  /* 0x0000000e3112723e */ /* 0x008fe200000000ff */
[--C-:B------:R-:W-:Y:S02]  /*f180*/  FFMA.FTZ R116, R21, c[0x0][0x2d0], -R118.reuse ;  /* 0x0000b40015747a23 */ /* 0x100fe40000010876 */
[--C-:B------:R-:W-:Y:S02]  /*f190*/  FFMA.FTZ R51, R17, c[0x0][0x2d0], -R118.reuse ;  /* 0x0000b40011337a23 */ /* 0x100fe40000010876 */
[----:B------:R-:W-:Y:S01]  /*f1a0*/  FMUL.FTZ R2, R5, c[0x0][0x2d0] ;  /* 0x0000b40005027a20 */ /* 0x000fe20000410000 */
[----:B------:R-:W3:Y:S01]  /*f1b0*/  LDSM.16.MT88.4 R20, [R210+0x100] ;  /* 0x00010000d214783b */ /* 0x000ee20000004200 */
[----:B------:R-:W-:Y:S01]  /*f1c0*/  MUFU.EX2 R117, R117 ;  /* 0x0000007500757308 */ /* 0x000fe20000000800 */
[--C-:B------:R-:W-:Y:S02]  /*f1d0*/  FFMA.FTZ R160, R47, c[0x0][0x2d0], -R118.reuse ;  /* 0x0000b4002fa07a23 */ /* 0x100fe40000010876 */
[--C-:B------:R-:W-:Y:S02]  /*f1e0*/  FFMA.FTZ R156, R133, c[0x0][0x2d0], -R118.reuse ;  /* 0x0000b400859c7a23 */ /* 0x100fe40000010876 */
[C---:B-1----:R-:W-:Y:S02]  /*f1f0*/  FMUL.FTZ R4, R3.reuse, R112 ;  /* 0x0000007003047220 */ /* 0x042fe40000410000 */
[----:B------:R-:W1:Y:S01]  /*f200*/  LDSM.16.MT88.4 R24, [R209+0x100] ;  /* 0x00010000d118783b */ /* 0x000e620000004200 */
[C---:B------:R-:W-:Y:S02]  /*f210*/  FMUL.FTZ R5, R3.reuse, R113 ;  /* 0x0000007103057220 */ /* 0x040fe40000410000 */
[----:B------:R-:W4:Y:S01]  /*f220*/  MUFU.EX2 R116, R116 ;  /* 0x0000007400747308 */ /* 0x000f220000000800 */
        /* <DEDUP_REMOVED lines=11> */
[----:B------:R-:W5:Y:S01]  /*f2e0*/  MUFU.EX2 R50, R50 ;  /* 0x0000003200327308 */ /* 0x000f620000000800 */
[C---:B------:R-:W-:Y:S02]  /*f2f0*/  FMUL.FTZ R88, R3.reuse, R88 ;  /* 0x0000005803587220 */ /* 0x040fe40000410000 */
[----:B------:R-:W-:Y:S01]  /*f300*/  FMUL.FTZ R89, R3, R89 ;  /* 0x0000005903597220 */ /* 0x000fe20000410000 */
[----:B----4-:R-:W-:Y:S01]  /*f310*/  F2FP.PACK_AB R17, R116, R117 ;  /* 0x000000757411723e */ /* 0x010fe200000000ff */
[--C-:B------:R-:W-:Y:S02]  /*f320*/  FFMA.FTZ R133, R45, c[0x0][0x2d0], -R118.reuse ;  /* 0x0000b4002d857a23 */ /* 0x100fe40000010876 */
        /* <DEDUP_REMOVED lines=8> */
[----:B------:R-:W1:Y:S01]  /*f3b0*/  MUFU.EX2 R122, R122 ;  /* 0x0000007a007a7308 */ /* 0x000e620000000800 */
[C---:B------:R-:W-:Y:S02]  /*f3c0*/  FMUL.FTZ R53, R3.reuse, R53 ;  /* 0x0000003503357220 */ /* 0x040fe40000410000 */
[C---:B------:R-:W-:Y:S01]  /*f3d0*/  FMUL.FTZ R56, R3.reuse, R56 ;  /* 0x0000003803387220 */ /* 0x040fe20000410000 */
[----:B-----5:R-:W-:Y:S01]  /*f3e0*/  F2FP.PACK_AB R19, R50, R51 ;  /* 0x000000333213723e */ /* 0x020fe200000000ff */
[C---:B------:R-:W-:Y:S02]  /*f3f0*/  FMUL.FTZ R57, R3.reuse, R57 ;  /* 0x0000003903397220 */ /* 0x040fe40000410000 */
[C---:B------:R-:W-:Y:S02]  /*f400*/  FMUL.FTZ R60, R3.reuse, R60 ;  /* 0x0000003c033c7220 */ /* 0x040fe40000410000 */
[C---:B------:R-:W-:Y:S01]  /*f410*/  FMUL.FTZ R61, R3.reuse, R61 ;  /* 0x0000003d033d7220 */ /* 0x040fe20000410000 */
[----:B------:R-:W-:Y:S01]  /*f420*/  MUFU.EX2 R128, R128 ;  /* 0x0000008000807308 */ /* 0x000fe20000000800 */
[C---:B------:R-:W-:Y:S02]  /*f430*/  FMUL.FTZ R64, R3.reuse, R64 ;  /* 0x0000004003407220 */ /* 0x040fe40000410000 */
[C---:B------:R-:W-:Y:S02]  /*f440*/  FMUL.FTZ R65, R3.reuse, R65 ;  /* 0x0000004103417220 */ /* 0x040fe40000410000 */
[C---:B----4-:R-:W-:Y:S02]  /*f450*/  FMUL.FTZ R6, R2.reuse, R114 ;  /* 0x0000007202067220 */ /* 0x050fe40000410000 */
[C---:B------:R-:W-:Y:S02]  /*f460*/  FMUL.FTZ R7, R2.reuse, R115 ;  /* 0x0000007302077220 */ /* 0x040fe40000410000 */
[C---:B------:R-:W-:Y:S01]  /*f470*/  FMUL.FTZ R70, R2.reuse, R70 ;  /* 0x0000004602467220 */ /* 0x040fe20000410000 */
[----:B------:R-:W-:Y:S01]  /*f480*/  MUFU.EX2 R141, R141 ;  /* 0x0000008d008d7308 */ /* 0x000fe20000000800 */
[C---:B------:R-:W-:Y:S02]  /*f490*/  FMUL.FTZ R71, R2.reuse, R71 ;  /* 0x0000004702477220 */ /* 0x040fe40000410000 */
[C---:B------:R-:W-:Y:S01]  /*f4a0*/  FMUL.FTZ R74, R2.reuse, R74 ;  /* 0x0000004a024a7220 */ /* 0x040fe20000410000 */
[C---:B--2---:R-:W-:Y:S05]  /*f4b0*/  HMMA.16816.F32 R4, R16.reuse, R8, R4 ;  /* 0x000000081004723c */ /* 0x044fea0000001804 */
[C---:B------:R-:W-:Y:S01]  /*f4c0*/  FMUL.FTZ R75, R2.reuse, R75 ;  /* 0x0000004b024b7220 */ /* 0x040fe20000410000 */
[----:B------:R-:W-:Y:S01]  /*f4d0*/  MUFU.EX2 R130, R130 ;  /* 0x0000008200827308 */ /* 0x000fe20000000800 */
[C---:B------:R-:W-:Y:S01]  /*f4e0*/  FMUL.FTZ R78, R2.reuse, R78 ;  /* 0x0000004e024e7220 */ /* 0x040fe20000410000 */
[C---:B------:R-:W-:Y:S01]  /*f4f0*/  HMMA.16816.F32 R68, R16.reuse, R10, R68 ;  /* 0x0000000a1044723c */ /* 0x040fe20000001844 */
[----:B------:R-:W2:Y:S03]  /*f500*/  LDSM.16.MT88.4 R8, [R208+0x100] ;  /* 0x00010000d008783b */ /* 0x000ea60000004200 */
[C---:B------:R-:W-:Y:S02]  /*f510*/  FMUL.FTZ R79, R2.reuse, R79 ;  /* 0x0000004f024f7220 */ /* 0x040fe40000410000 */
[C---:B------:R-:W-:Y:S02]  /*f520*/  FMUL.FTZ R82, R2.reuse, R82 ;  /* 0x0000005202527220 */ /* 0x040fe40000410000 */
[C---:B---3--:R-:W-:Y:S01]  /*f530*/  HMMA.16816.F32 R72, R16.reuse, R20, R72 ;  /* 0x000000141048723c */ /* 0x048fe20000001848 */
[----:B------:R-:W-:Y:S03]  /*f540*/  MUFU.EX2 R132, R132 ;  /* 0x0000008400847308 */ /* 0x000fe60000000800 */
[C---:B------:R-:W-:Y:S02]  /*f550*/  FMUL.FTZ R83, R2.reuse, R83 ;  /* 0x0000005302537220 */ /* 0x040fe40000410000 */
[C---:B------:R-:W-:Y:S02]  /*f560*/  FMUL.FTZ R86, R2.reuse, R86 ;  /* 0x0000005602567220 */ /* 0x040fe40000410000 */
[C---:B------:R-:W-:Y:S01]  /*f570*/  HMMA.16816.F32 R76, R16.reuse, R22, R76 ;  /* 0x00000016104c723c */ /* 0x040fe2000000184c */
[----:B------:R-:W3:Y:S02]  /*f580*/  LDSM.16.MT88.4 R20, [R212+0x3100] ;  /* 0x00310000d414783b */ /* 0x000ee40000004200 */
[----:B------:R-:W-:Y:S01]  /*f590*/  MUFU.EX2 R149, R149 ;  /* 0x0000009500957308 */ /* 0x000fe20000000800 */
[C---:B------:R-:W-:Y:S02]  /*f5a0*/  FMUL.FTZ R87, R2.reuse, R87 ;  /* 0x0000005702577220 */ /* 0x040fe40000410000 */
[C---:B------:R-:W-:Y:S02]  /*f5b0*/  FMUL.FTZ R98, R2.reuse, R98 ;  /* 0x0000006202627220 */ /* 0x040fe40000410000 */
[C---:B-1----:R-:W-:Y:S04]  /*f5c0*/  HMMA.16816.F32 R80, R16.reuse, R24, R80 ;  /* 0x000000181050723c */ /* 0x042fe80000001850 */
[C---:B------:R-:W-:Y:S01]  /*f5d0*/  FMUL.FTZ R99, R2.reuse, R99 ;  /* 0x0000006302637220 */ /* 0x040fe20000410000 */
[----:B------:R-:W-:Y:S01]  /*f5e0*/  MUFU.EX2 R138, R138 ;  /* 0x0000008a008a7308 */ /* 0x000fe20000000800 */
[C---:B------:R-:W-:Y:S02]  /*f5f0*/  FMUL.FTZ R102, R2.reuse, R102 ;  /* 0x0000006602667220 */ /* 0x040fe40000410000 */
[C---:B------:R-:W-:Y:S01]  /*f600*/  HMMA.16816.F32 R84, R16.reuse, R26, R84 ;  /* 0x0000001a1054723c */ /* 0x040fe20000001854 */
[----:B------:R-:W1:Y:S03]  /*f610*/  LDSM.16.MT88.4 R24, [R210+0x3100] ;  /* 0x00310000d218783b */ /* 0x000e660000004200 */
[C---:B------:R-:W-:Y:S02]  /*f620*/  FMUL.FTZ R90, R2.reuse, R90 ;  /* 0x0000005a025a7220 */ /* 0x040fe40000410000 */
[C---:B------:R-:W-:Y:S01]  /*f630*/  FMUL.FTZ R91, R2.reuse, R91 ;  /* 0x0000005b025b7220 */ /* 0x040fe20000410000 */
[----:B------:R-:W-:Y:S01]  /*f640*/  MUFU.EX2 R159, R159 ;  /* 0x0000009f009f7308 */ /* 0x000fe20000000800 */
[C---:B------:R-:W-:Y:S04]  /*f650*/  FMUL.FTZ R103, R2.reuse, R103 ;  /* 0x0000006702677220 */ /* 0x040fe80000410000 */
[C---:B------:R-:W-:Y:S01]  /*f660*/  FMUL.FTZ R106, R2.reuse, R106 ;  /* 0x0000006a026a7220 */ /* 0x040fe20000410000 */
[C---:B--2---:R-:W-:Y:S03]  /*f670*/  HMMA.16816.F32 R88, R16.reuse, R8, R88 ;  /* 0x000000081058723c */ /* 0x044fe60000001858 */
[C---:B------:R-:W-:Y:S01]  /*f680*/  FMUL.FTZ R92, R3.reuse, R92 ;  /* 0x0000005c035c7220 */ /* 0x040fe20000410000 */
[----:B------:R-:W-:Y:S01]  /*f690*/  MUFU.EX2 R140, R140 ;  /* 0x0000008c008c7308 */ /* 0x000fe20000000800 */
[C---:B------:R-:W-:Y:S02]  /*f6a0*/  FMUL.FTZ R93, R3.reuse, R93 ;  /* 0x0000005d035d7220 */ /* 0x040fe40000410000 */
[C---:B------:R-:W-:Y:S02]  /*f6b0*/  FMUL.FTZ R94, R2.reuse, R94 ;  /* 0x0000005e025e7220 */ /* 0x040fe40000410000 */
[C---:B------:R-:W-:Y:S03]  /*f6c0*/  FMUL.FTZ R95, R2.reuse, R95 ;  /* 0x0000005f025f7220 */ /* 0x040fe60000410000 */
[C---:B------:R-:W-:Y:S02]  /*f6d0*/  FMUL.FTZ R8, R3.reuse, R108 ;  /* 0x0000006c03087220 */ /* 0x040fe40000410000 */
[----:B------:R-:W-:Y:S01]  /*f6e0*/  FMUL.FTZ R9, R3, R109 ;  /* 0x0000006d03097220 */ /* 0x000fe20000410000 */
[----:B------:R-:W-:Y:S01]  /*f6f0*/  MUFU.EX2 R163, R163 ;  /* 0x000000a300a37308 */ /* 0x000fe20000000800 */
[C---:B------:R-:W-:Y:S03]  /*f700*/  HMMA.16816.F32 R92, R16.reuse, R10, R92 ;  /* 0x0000000a105c723c */ /* 0x040fe6000000185c */
[C---:B------:R-:W-:Y:S02]  /*f710*/  FMUL.FTZ R107, R2.reuse, R107 ;  /* 0x0000006b026b7220 */ /* 0x040fe40000410000 */
[C---:B------:R-:W-:Y:S02]  /*f720*/  FMUL.FTZ R54, R2.reuse, R54 ;  /* 0x0000003602367220 */ /* 0x040fe40000410000 */
[C---:B------:R-:W-:Y:S01]  /*f730*/  FMUL.FTZ R10, R2.reuse, R110 ;  /* 0x0000006e020a7220 */ /* 0x040fe20000410000 */
[C---:B---3--:R-:W-:Y:S01]  /*f740*/  HMMA.16816.F32 R96, R16.reuse, R20, R96 ;  /* 0x000000141060723c */ /* 0x048fe20000001860 */
[----:B------:R-:W-:Y:S03]  /*f750*/  MUFU.EX2 R150, R150 ;  /* 0x0000009600967308 */ /* 0x000fe60000000800 */
[----:B------:R-:W-:Y:S02]  /*f760*/  FFMA.FTZ R110, R37, c[0x0][0x2d0], -R118 ;  /* 0x0000b400256e7a23 */ /* 0x000fe40000010876 */
[----:B------:R-:W-:Y:S01]  /*f770*/  LDSM.16.MT88.4 R36, [R208+0x900] ;  /* 0x00090000d024783b */ /* 0x000fe20000004200 */
[C---:B------:R-:W-:Y:S01]  /*f780*/  FMUL.FTZ R11, R2.reuse, R111 ;  /* 0x0000006f020b7220 */ /* 0x040fe20000410000 */
[C---:B------:R-:W-:Y:S03]  /*f790*/  HMMA.16816.F32 R100, R16.reuse, R22, R100 ;  /* 0x000000161064723c */ /* 0x040fe60000001864 */
[----:B------:R-:W-:Y:S01]  /*f7a0*/  MUFU.EX2 R110, R110 ;  /* 0x0000006e006e7308 */ /* 0x000fe20000000800 */
[----:B------:R-:W-:Y:S02]  /*f7b0*/  FMUL.FTZ R55, R2, R55 ;  /* 0x0000003702377220 */ /* 0x000fe40000410000 */
[----:B------:R-:W2:Y:S01]  /*f7c0*/  LDSM.16.MT88.4 R20, [R208+0x3100] ;  /* 0x00310000d014783b */ /* 0x000ea20000004200 */
[----:B------:R-:W-:Y:S01]  /*f7d0*/  FFMA.FTZ R109, R131, c[0x0][0x2d0], -R46 ;  /* 0x0000b400836d7a23 */ /* 0x000fe2000001082e */
[C---:B-1----:R-:W-:Y:S04]  /*f7e0*/  HMMA.16816.F32 R8, R16.reuse, R24, R8 ;  /* 0x000000181008723c */ /* 0x042fe80000001808 */
[----:B------:R-:W-:Y:S01]  /*f7f0*/  FFMA.FTZ R131, R33, c[0x0][0x2d0], -R118 ;  /* 0x0000b40021837a23 */ /* 0x000fe20000010876 */
[----:B------:R-:W1:Y:S01]  /*f800*/  MUFU.EX2 R109, R109 ;  /* 0x0000006d006d7308 */ /* 0x000e620000000800 */
[----:B------:R-:W-:Y:S01]  /*f810*/  LDSM.16.MT88.4 R32, [R209+0x900] ;  /* 0x00090000d120783b */ /* 0x000fe20000004200 */
[----:B------:R-:W-:Y:S01]  /*f820*/  FFMA.FTZ R46, R44, c[0x0][0x2d0], -R46 ;  /* 0x0000b4002c2e7a23 */ /* 0x000fe2000001082e */
[C---:B------:R-:W-:Y:S04]  /*f830*/  HMMA.16816.F32 R104, R16.reuse, R26, R104 ;  /* 0x0000001a1068723c */ /* 0x040fe80000001868 */
[C---:B------:R-:W-:Y:S02]  /*f840*/  FMUL.FTZ R58, R2.reuse, R58 ;  /* 0x0000003a023a7220 */ /* 0x040fe40000410000 */
[----:B------:R-:W3:Y:S01]  /*f850*/  LDSM.16.MT88.4 R24, [R212+0x900] ;  /* 0x00090000d418783b */ /* 0x000ee20000004200 */
[----:B------:R4:W-:Y:S01]  /*f860*/  MUFU.EX2 R121, R46 ;  /* 0x0000002e00797308 */ /* 0x0009e20000000800 */
[C---:B------:R-:W-:Y:S04]  /*f870*/  HMMA.16816.F32 R52, R16.reuse, R28, R52 ;  /* 0x0000001c1034723c */ /* 0x040fe80000001834 */
[C---:B------:R-:W-:Y:S02]  /*f880*/  FMUL.FTZ R59, R2.reuse, R59 ;  /* 0x0000003b023b7220 */ /* 0x040fe40000410000 */
[--C-:B------:R-:W-:Y:S02]  /*f890*/  FFMA.FTZ R108, R247, c[0x0][0x2d0], -R118.reuse ;  /* 0x0000b400f76c7a23 */ /* 0x100fe40000010876 */
[--C-:B------:R-:W-:Y:S01]  /*f8a0*/  FFMA.FTZ R111, R243, c[0x0][0x2d0], -R118.reuse ;  /* 0x0000b400f36f7a23 */ /* 0x100fe20000010876 */
[----:B------:R-:W5:Y:S02]  /*f8b0*/  MUFU.EX2 R131, R131 ;  /* 0x0000008300837308 */ /* 0x000f640000000800 */
[C---:B------:R-:W-:Y:S01]  /*f8c0*/  HMMA.16816.F32 R56, R16.reuse, R30, R56 ;  /* 0x0000001e1038723c */ /* 0x040fe20000001838 */
[----:B------:R-:W3:Y:S02]  /*f8d0*/  LDSM.16.MT88.4 R28, [R210+0x900] ;  /* 0x00090000d21c783b */ /* 0x000ee40000004200 */
[C---:B------:R-:W-:Y:S02]  /*f8e0*/  FMUL.FTZ R62, R2.reuse, R62 ;  /* 0x0000003e023e7220 */ /* 0x040fe40000410000 */
[C---:B------:R-:W-:Y:S02]  /*f8f0*/  FMUL.FTZ R63, R2.reuse, R63 ;  /* 0x0000003f023f7220 */ /* 0x040fe40000410000 */
[C---:B------:R-:W-:Y:S01]  /*f900*/  FMUL.FTZ R66, R2.reuse, R66 ;  /* 0x0000004202427220 */ /* 0x040fe20000410000 */
[----:B------:R-:W-:Y:S01]  /*f910*/  MUFU.EX2 R108, R108 ;  /* 0x0000006c006c7308 */ /* 0x000fe20000000800 */
[----:B------:R-:W-:Y:S03]  /*f920*/  FMUL.FTZ R67, R2, R67 ;  /* 0x0000004302437220 */ /* 0x000fe60000410000 */
[C---:B--2---:R-:W-:Y:S01]  /*f930*/  HMMA.16816.F32 R60, R16.reuse, R20, R60 ;  /* 0x00000014103c723c */ /* 0x044fe2000000183c */
[----:B----4-:R-:W-:Y:S02]  /*f940*/  LDSM.16.MT88.4 R44, [R209+0x2900] ;  /* 0x00290000d12c783b */ /* 0x010fe40000004200 */
[--C-:B------:R-:W-:Y:S02]  /*f950*/  FFMA.FTZ R134, R241, c[0x0][0x2d0], -R118.reuse ;  /* 0x0000b400f1867a23 */ /* 0x100fe40000010876 */
[--C-:B------:R-:W-:Y:S01]  /*f960*/  FFMA.FTZ R155, R237, c[0x0][0x2d0], -R118.reuse ;  /* 0x0000b400ed9b7a23 */ /* 0x100fe20000010876 */
[----:B------:R-:W2:Y:S01]  /*f970*/  MUFU.EX2 R111, R111 ;  /* 0x0000006f006f7308 */ /* 0x000ea20000000800 */
[--C-:B------:R-:W-:Y:S01]  /*f980*/  FFMA.FTZ R136, R235, c[0x0][0x2d0], -R118.reuse ;  /* 0x0000b400eb887a23 */ /* 0x100fe20000010876 */
[----:B------:R-:W-:Y:S01]  /*f990*/  HMMA.16816.F32 R64, R16, R22, R64 ;  /* 0x000000161040723c */ /* 0x000fe20000001840 */
[----:B------:R-:W4:Y:S03]  /*f9a0*/  LDSM.16.MT88.4 R20, [R212+0x3900] ;  /* 0x00390000d414783b */ /* 0x000f260000004200 */
[--C-:B------:R-:W-:Y:S02]  /*f9b0*/  FFMA.FTZ R157, R157, c[0x0][0x2d0], -R118.reuse ;  /* 0x0000b4009d9d7a23 */ /* 0x100fe40000010876 */
[--C-:B------:R-:W-:Y:S01]  /*f9c0*/  FFMA.FTZ R142, R231, c[0x0][0x2d0], -R118.reuse ;  /* 0x0000b400e78e7a23 */ /* 0x100fe20000010876 */
[----:B------:R-:W-:Y:S01]  /*f9d0*/  F2FP.PACK_AB R16, R122, R119 ;  /* 0x000000777a10723e */ /* 0x000fe200000000ff */
[----:B------:R-:W-:Y:S01]  /*f9e0*/  MUFU.EX2 R134, R134 ;  /* 0x0000008600867308 */ /* 0x000fe20000000800 */
[----:B-1----:R-:W-:Y:S03]  /*f9f0*/  F2FP.PACK_AB R18, R109, R128 ;  /* 0x000000806d12723e */ /* 0x002fe600000000ff */
[----:B-----5:R-:W-:Y:S01]  /*fa00*/  F2FP.PACK_AB R19, R131, R110 ;  /* 0x0000006e8313723e */ /* 0x020fe200000000ff */
[--C-:B------:R-:W-:Y:S02]  /*fa10*/  FFMA.FTZ R167, R167, c[0x0][0x2d0], -R118.reuse ;  /* 0x0000b400a7a77a23 */ /* 0x100fe40000010876 */
[--C-:B------:R-:W-:Y:S02]  /*fa20*/  FFMA.FTZ R148, R165, c[0x0][0x2d0], -R118.reuse ;  /* 0x0000b400a5947a23 */ /* 0x100fe40000010876 */
[--C-:B------:R-:W-:Y:S01]  /*fa30*/  FFMA.FTZ R161, R161, c[0x0][0x2d0], -R118.reuse ;  /* 0x0000b400a1a17a23 */ /* 0x100fe20000010876 */
[----:B------:R-:W1:Y:S01]  /*fa40*/  MUFU.EX2 R155, R155 ;  /* 0x0000009b009b7308 */ /* 0x000e620000000800 */
[--C-:B------:R-:W-:Y:S02]  /*fa50*/  FFMA.FTZ R151, R151, c[0x0][0x2d0], -R118.reuse ;  /* 0x0000b40097977a23 */ /* 0x100fe40000010876 */
[--C-:B------:R-:W-:Y:S01]  /*fa60*/  FFMA.FTZ R154, R139, c[0x0][0x2d0], -R118.reuse ;  /* 0x0000b4008b9a7a23 */ /* 0x100fe20000010876 */
[----:B--2---:R-:W-:Y:S01]  /*fa70*/  F2FP.PACK_AB R17, R111, R108 ;  /* 0x0000006c6f11723e */ /* 0x004fe200000000ff */
[--C-:B------:R-:W-:Y:S02]  /*fa80*/  FFMA.FTZ R135, R135, c[0x0][0x2d0], -R118.reuse ;  /* 0x0000b40087877a23 */ /* 0x100fe40000010876 */
[--C-:B------:R-:W-:Y:S02]  /*fa90*/  FFMA.FTZ R129, R129, c[0x0][0x2d0], -R118.reuse ;  /* 0x0000b40081817a23 */ /* 0x100fe40000010876 */
[----:B------:R-:W-:Y:S01]  /*faa0*/  FFMA.FTZ R118, R13, c[0x0][0x2d0], -R118 ;  /* 0x0000b4000d767a23 */ /* 0x000fe20000010876 */
[----:B------:R-:W-:Y:S01]  /*fab0*/  MUFU.EX2 R136, R136 ;  /* 0x0000008800887308 */ /* 0x000fe20000000800 */
[C---:B---3--:R-:W-:Y:S03]  /*fac0*/  HMMA.16816.F32 R4, R16.reuse, R24, R4 ;  /* 0x000000181004723c */ /* 0x048fe60000001804 */
[----:B------:R-:W-:Y:S02]  /*fad0*/  FFMA.FTZ R48, R3, R228, R48 ;  /* 0x000000e403307223 */ /* 0x000fe40000010030 */
[----:B------:R-:W-:Y:S02]  /*fae0*/  FFMA.FTZ R117, R2, R227, R117 ;  /* 0x000000e302757223 */ /* 0x000fe40000010075 */
[----:B------:R-:W-:Y:S01]  /*faf0*/  FADD.FTZ R15, R15, R48 ;  /* 0x000000300f0f7221 */ /* 0x000fe20000010000 */
[C---:B------:R-:W-:Y:S01]  /*fb00*/  HMMA.16816.F32 R68, R16.reuse, R26, R68 ;  /* 0x0000001a1044723c */ /* 0x040fe20000001844 */
[----:B------:R-:W2:Y:S01]  /*fb10*/  LDSM.16.MT88.4 R24, [R210+0x3900] ;  /* 0x00390000d218783b */ /* 0x000ea20000004200 */
[----:B------:R-:W3:Y:S02]  /*fb20*/  MUFU.EX2 R157, R157 ;  /* 0x0000009d009d7308 */ /* 0x000ee40000000800 */
[----:B------:R-:W-:Y:S02]  /*fb30*/  FADD.FTZ R116, R116, R117 ;  /* 0x0000007574747221 */ /* 0x000fe40000010000 */
[----:B------:R-:W-:Y:S02]  /*fb40*/  FADD.FTZ R14, R14, R15 ;  /* 0x0000000f0e0e7221 */ /* 0x000fe40000010000 */
[C---:B------:R-:W-:Y:S04]  /*fb50*/  HMMA.16816.F32 R72, R16.reuse, R28, R72 ;  /* 0x0000001c1048723c */ /* 0x040fe80000001848 */
[----:B------:R-:W-:Y:S01]  /*fb60*/  MUFU.EX2 R142, R142 ;  /* 0x0000008e008e7308 */ /* 0x000fe20000000800 */
[----:B------:R-:W-:Y:S02]  /*fb70*/  FADD.FTZ R3, R51, R116 ;  /* 0x0000007433037221 */ /* 0x000fe40000010000 */
[----:B------:R-:W-:Y:S01]  /*fb80*/  FADD.FTZ R14, R49, R14 ;  /* 0x0000000e310e7221 */ /* 0x000fe20000010000 */
[C---:B------:R-:W-:Y:S01]  /*fb90*/  HMMA.16816.F32 R76, R16.reuse, R30, R76 ;  /* 0x0000001e104c723c */ /* 0x040fe2000000184c */
[----:B------:R-:W5:Y:S03]  /*fba0*/  LDSM.16.MT88.4 R28, [R209+0x3900] ;  /* 0x00390000d11c783b */ /* 0x000f660000004200 */
[----:B------:R-:W-:Y:S02]  /*fbb0*/  FADD.FTZ R3, R50, R3 ;  /* 0x0000000332037221 */ /* 0x000fe40000010000 */
[----:B------:R-:W1:Y:S01]  /*fbc0*/  MUFU.EX2 R167, R167 ;  /* 0x000000a700a77308 */ /* 0x000e620000000800 */
[----:B------:R-:W-:Y:S01]  /*fbd0*/  FADD.FTZ R119, R119, R14 ;  /* 0x0000000e77777221 */ /* 0x000fe20000010000 */
        /* <DEDUP_REMOVED lines=9> */
[----:B------:R-:W1:Y:S01]  /*fc70*/  MUFU.EX2 R161, R161 ;  /* 0x000000a100a17308 */ /* 0x000e620000000800 */
[----:B------:R-:W-:Y:S02]  /*fc80*/  FADD.FTZ R110, R110, R111 ;  /* 0x0000006f6e6e7221 */ /* 0x000fe40000010000 */
[----:B------:R-:W-:Y:S01]  /*fc90*/  FADD.FTZ R128, R109, R128 ;  /* 0x000000806d807221 */ /* 0x000fe20000010000 */
[C---:B------:R-:W-:Y:S01]  /*fca0*/  HMMA.16816.F32 R92, R16.reuse, R38, R92 ;  /* 0x00000026105c723c */ /* 0x040fe2000000185c */
[----:B------:R-:W-:Y:S03]  /*fcb0*/  LDSM.16.MT88.4 R36, [R208+0x4100] ;  /* 0x00410000d024783b */ /* 0x000fe60000004200 */
[----:B------:R-:W-:Y:S02]  /*fcc0*/  FADD.FTZ R131, R131, R110 ;  /* 0x0000006e83837221 */ /* 0x000fe40000010000 */
[----:B------:R-:W1:Y:S01]  /*fcd0*/  MUFU.EX2 R143, R143 ;  /* 0x0000008f008f7308 */ /* 0x000e620000000800 */
[----:B------:R-:W-:Y:S01]  /*fce0*/  IMAD.MOV.U32 R3, RZ, RZ, R0 ;  /* 0x000000ffff037224 */ /* 0x000fe200078e0000 */
[C---:B----4-:R-:W-:Y:S08]  /*fcf0*/  HMMA.16816.F32 R96, R16.reuse, R20, R96 ;  /* 0x000000141060723c */ /* 0x050ff00000001860 */
[C---:B------:R-:W-:Y:S01]  /*fd00*/  HMMA.16816.F32 R100, R16.reuse, R22, R100 ;  /* 0x000000161064723c */ /* 0x040fe20000001864 */
[----:B------:R-:W4:Y:S01]  /*fd10*/  LDSM.16.MT88.4 R20, [R212+0x1100] ;  /* 0x00110000d414783b */ /* 0x000f220000004200 */
[----:B------:R-:W-:Y:S06]  /*fd20*/  MUFU.EX2 R137, R137 ;  /* 0x0000008900897308 */ /* 0x000fec0000000800 */
[C---:B--2---:R-:W-:Y:S04]  /*fd30*/  HMMA.16816.F32 R8, R16.reuse, R24, R8 ;  /* 0x000000181008723c */ /* 0x044fe80000001808 */
[----:B------:R-:W2:Y:S04]  /*fd40*/  MUFU.EX2 R152, R152 ;  /* 0x0000009800987308 */ /* 0x000ea80000000800 */
[C---:B------:R-:W-:Y:S01]  /*fd50*/  HMMA.16816.F32 R104, R16.reuse, R26, R104 ;  /* 0x0000001a1068723c */ /* 0x040fe20000001868 */
[----:B------:R-:W2:Y:S05]  /*fd60*/  LDSM.16.MT88.4 R24, [R210+0x1100] ;  /* 0x00110000d218783b */ /* 0x000eaa0000004200 */
[----:B------:R-:W-:Y:S02]  /*fd70*/  MUFU.EX2 R151, R151 ;  /* 0x0000009700977308 */ /* 0x000fe40000000800 */
[C---:B-----5:R-:W-:Y:S08]  /*fd80*/  HMMA.16816.F32 R52, R16.reuse, R28, R52 ;  /* 0x0000001c1034723c */ /* 0x060ff00000001834 */
[C---:B------:R-:W-:Y:S01]  /*fd90*/  HMMA.16816.F32 R56, R16.reuse, R30, R56 ;  /* 0x0000001e1038723c */ /* 0x040fe20000001838 */
[----:B------:R-:W5:Y:S01]  /*fda0*/  LDSM.16.MT88.4 R28, [R209+0x1100] ;  /* 0x00110000d11c783b */ /* 0x000f620000004200 */
[----:B------:R-:W2:Y:S06]  /*fdb0*/  MUFU.EX2 R154, R154 ;  /* 0x0000009a009a7308 */ /* 0x000eac0000000800 */
[C---:B-1----:R-:W-:Y:S04]  /*fdc0*/  HMMA.16816.F32 R60, R16.reuse, R32, R60 ;  /* 0x00000020103c723c */ /* 0x042fe8000000183c */
[----:B------:R-:W-:Y:S04]  /*fdd0*/  MUFU.EX2 R135, R135 ;  /* 0x0000008700877308 */ /* 0x000fe80000000800 */
[----:B------:R-:W-:Y:S01]  /*fde0*/  HMMA.16816.F32 R64, R16, R34, R64 ;  /* 0x000000221040723c */ /* 0x000fe20000001840 */
[----:B------:R-:W1:Y:S05]  /*fdf0*/  LDSM.16.MT88.4 R32, [R208+0x1100] ;  /* 0x00110000d020783b */ /* 0x000e6a0000004200 */
[----:B------:R-:W1:Y:S01]  /*fe00*/  MUFU.EX2 R156, R156 ;  /* 0x0000009c009c7308 */ /* 0x000e620000000800 */
[----:B------:R-:W-:Y:S01]  /*fe10*/  F2FP.PACK_AB R16, R130, R141 ;  /* 0x0000008d8210723e */ /* 0x000fe200000000ff */
[----:B------:R-:W-:Y:S01]  /*fe20*/  FADD.FTZ R141, R141, R128 ;  /* 0x000000808d8d7221 */ /* 0x000fe20000010000 */
[----:B------:R-:W-:Y:S03]  /*fe30*/  F2FP.PACK_AB R18, R149, R132 ;  /* 0x000000849512723e */ /* 0x000fe600000000ff */
[----:B------:R-:W-:Y:S01]  /*fe40*/  F2FP.PACK_AB R17, R155, R134 ;  /* 0x000000869b11723e */ /* 0x000fe200000000ff */
[----:B------:R-:W-:Y:S01]  /*fe50*/  FADD.FTZ R134, R134, R131 ;  /* 0x0000008386867221 */ /* 0x000fe20000010000 */
[----:B---3--:R-:W-:Y:S01]  /*fe60*/  F2FP.PACK_AB R19, R157, R136 ;  /* 0x000000889d13723e */ /* 0x008fe200000000ff */
[----:B------:R-:W-:Y:S01]  /*fe70*/  FADD.FTZ R141, R130, R141 ;  /* 0x0000008d828d7221 */ /* 0x000fe20000010000 */
[----:B------:R-:W-:Y:S01]  /*fe80*/  MUFU.EX2 R123, R123 ;  /* 0x0000007b007b7308 */ /* 0x000fe20000000800 */
[----:B------:R-:W-:Y:S02]  /*fe90*/  FADD.FTZ R155, R155, R134 ;  /* 0x000000869b9b7221 */ /* 0x000fe40000010000 */
[----:B------:R-:W-:Y:S02]  /*fea0*/  FADD.FTZ R132, R132, R141 ;  /* 0x0000008d84847221 */ /* 0x000fe40000010000 */
[C---:B----4-:R-:W-:Y:S03]  /*feb0*/  HMMA.16816.F32 R4, R16.reuse, R20, R4 ;  /* 0x000000141004723c */ /* 0x050fe60000001804 */
[----:B------:R-:W-:Y:S02]  /*fec0*/  FADD.FTZ R136, R136, R155 ;  /* 0x0000009b88887221 */ /* 0x000fe40000010000 */
[----:B------:R-:W3:Y:S01]  /*fed0*/  MUFU.EX2 R158, R158 ;  /* 0x0000009e009e7308 */ /* 0x000ee20000000800 */
[----:B------:R-:W-:Y:S02]  /*fee0*/  FADD.FTZ R149, R149, R132 ;  /* 0x0000008495957221 */ /* 0x000fe40000010000 */
[C---:B------:R-:W-:Y:S01]  /*fef0*/  HMMA.16816.F32 R68, R16.reuse, R22, R68 ;  /* 0x000000161044723c */ /* 0x040fe20000001844 */
[----:B------:R-:W4:Y:S03]  /*ff00*/  LDSM.16.MT88.4 R20, [R212+0x4100] ;  /* 0x00410000d414783b */ /* 0x000f260000004200 */
[----:B------:R-:W-:Y:S03]  /*ff10*/  FADD.FTZ R157, R157, R136 ;  /* 0x000000889d9d7221 */ /* 0x000fe60000010000 */
[----:B------:R-:W1:Y:S01]  /*ff20*/  MUFU.EX2 R120, R120 ;  /* 0x0000007800787308 */ /* 0x000e620000000800 */
[C---:B--2---:R-:W-:Y:S08]  /*ff30*/  HMMA.16816.F32 R72, R16.reuse, R24, R72 ;  /* 0x000000181048723c */ /* 0x044ff00000001848 */
[C---:B------:R-:W-:Y:S01]  /*ff40*/  HMMA.16816.F32 R76, R16.reuse, R26, R76 ;  /* 0x0000001a104c723c */ /* 0x040fe2000000184c */
[----:B------:R-:W2:Y:S01]  /*ff50*/  LDSM.16.MT88.4 R24, [R210+0x4100] ;  /* 0x00410000d218783b */ /* 0x000ea20000004200 */
[----:B------:R-:W-:Y:S06]  /*ff60*/  MUFU.EX2 R129, R129 ;  /* 0x0000008100817308 */ /* 0x000fec0000000800 */
[C---:B-----5:R-:W-:Y:S04]  /*ff70*/  HMMA.16816.F32 R80, R16.reuse, R28, R80 ;  /* 0x0000001c1050723c */ /* 0x060fe80000001850 */
[----:B------:R-:W5:Y:S04]  /*ff80*/  MUFU.EX2 R160, R160 ;  /* 0x000000a000a07308 */ /* 0x000f680000000800 */
[C---:B------:R-:W-:Y:S01]  /*ff90*/  HMMA.16816.F32 R84, R16.reuse, R30, R84 ;  /* 0x0000001e1054723c */ /* 0x040fe20000001854 */
[----:B------:R-:W3:Y:S05]  /*ffa0*/  LDSM.16.MT88.4 R28, [R209+0x4100] ;  /* 0x00410000d11c783b */ /* 0x000eea0000004200 */
[----:B------:R-:W-:Y:S02]  /*ffb0*/  MUFU.EX2 R133, R133 ;  /* 0x0000008500857308 */ /* 0x000fe40000000800 */
[C---:B-1----:R-:W-:Y:S08]  /*ffc0*/  HMMA.16816.F32 R88, R16.reuse, R32, R88 ;  /* 0x000000201058723c */ /* 0x042ff00000001858 */
[C---:B------:R-:W-:Y:S01]  /*ffd0*/  HMMA.16816.F32 R92, R16.reuse, R34, R92 ;  /* 0x00000022105c723c */ /* 0x040fe2000000185c */
[----:B------:R-:W1:Y:S01]  /*ffe0*/  LDSM.16.MT88.4 R32, [R212+0x1900] ;  /* 0x00190000d420783b */ /* 0x000e620000004200 */
[----:B------:R-:W1:Y:S06]  /*fff0*/  MUFU.EX2 R118, R118 ;  /* 0x0000007600767308 */ /* 0x000e6c0000000800 */
[C---:B----4-:R-:W-:Y:S08]  /*10000*/  HMMA.16816.F32 R96, R16.reuse, R20, R96 ;  /* 0x000000141060723c */ /* 0x050ff00000001860 */
        /* <DEDUP_REMOVED lines=22> */
[----:B------:R-:W-:Y:S02]  /*10170*/  FADD.FTZ R163, R163, R140 ;  /* 0x0000008ca3a37221 */ /* 0x000fe40000010000 */
[----:B------:R-:W-:Y:S01]  /*10180*/  FADD.FTZ R2, R161, R2 ;  /* 0x00000002a1027221 */ /* 0x000fe20000010000 */
[C---:B------:R-:W-:Y:S01]  /*10190*/  HMMA.16816.F32 R68, R16.reuse, R34, R68 ;  /* 0x000000221044723c */ /* 0x040fe20000001844 */
[----:B------:R-:W1:Y:S07]  /*101a0*/  LDSM.16.MT88.4 R32, [R212+0x4900] ;  /* 0x00490000d420783b */ /* 0x000e6e0000004200 */
        /* <DEDUP_REMOVED lines=11> */
[----:B------:R-:W-:Y:S07]  /*10260*/  LDSM.16.MT88.4 R32, [R208+0x2100] ;  /* 0x00210000d020783b */ /* 0x000fee0000004200 */
[C---:B----4-:R-:W-:Y:S08]  /*10270*/  HMMA.16816.F32 R8, R16.reuse, R20, R8 ;  /* 0x000000141008723c */ /* 0x050ff00000001808 */
        /* <DEDUP_REMOVED lines=14> */
[----:B------:R-:W-:Y:S01]  /*10360*/  FADD.FTZ R150, R143, R150 ;  /* 0x000000968f967221 */ /* 0x000fe20000010000 */
[----:B------:R-:W-:Y:S01]  /*10370*/  IADD3 R2, R168, -0x1, RZ ;  /* 0xffffffffa8027810 */ /* 0x000fe20007ffe0ff */
        /* <DEDUP_REMOVED lines=8> */
[----:B------:R-:W-:Y:S02]  /*10400*/  IMAD.MOV.U32 R168, RZ, RZ, R2 ;  /* 0x000000ffffa87224 */ /* 0x000fe400078e0002 */
[----:B------:R-:W-:Y:S02]  /*10410*/  IMAD.MOV.U32 R2, RZ, RZ, R12 ;  /* 0x000000ffff027224 */ /* 0x000fe400078e000c */
[C---:B---3--:R-:W-:Y:S08]  /*10420*/  HMMA.16816.F32 R72, R16.reuse, R28, R72 ;  /* 0x0000001c1048723c */ /* 0x048ff00000001848 */
        /* <DEDUP_REMOVED lines=17> */
[----:B------:R-:W1:Y:S06]  /*10540*/  LDSM.16.MT88.4 R20, [R212+0x5900] ;  /* 0x00590000d414783b */ /* 0x000e6c0000004200 */
[----:B------:R-:W-:Y:S01]  /*10550*/  F2FP.PACK_AB R16, R158, R123 ;  /* 0x0000007b9e10723e */ /* 0x000fe200000000ff */
[----:B------:R-:W-:Y:S01]  /*10560*/  FADD.FTZ R123, R123, R152 ;  /* 0x000000987b7b7221 */ /* 0x000fe20000010000 */
[----:B------:R-:W-:Y:S03]  /*10570*/  F2FP.PACK_AB R18, R121, R120 ;  /* 0x000000787912723e */ /* 0x000fe600000000ff */
[----:B-----5:R-:W-:Y:S01]  /*10580*/  F2FP.PACK_AB R17, R160, R129 ;  /* 0x00000081a011723e */ /* 0x020fe200000000ff */
[----:B------:R-:W-:Y:S01]  /*10590*/  FADD.FTZ R129, R129, R156 ;  /* 0x0000009c81817221 */ /* 0x000fe20000010000 */
[----:B------:R-:W-:Y:S01]  /*105a0*/  F2FP.PACK_AB R19, R118, R133 ;  /* 0x000000857613723e */ /* 0x000fe200000000ff */
[----:B------:R-:W-:Y:S02]  /*105b0*/  FADD.FTZ R123, R158, R123 ;  /* 0x0000007b9e7b7221 */ /* 0x000fe40000010000 */
[----:B------:R-:W-:Y:S02]  /*105c0*/  FADD.FTZ R160, R160, R129 ;  /* 0x00000081a0a07221 */ /* 0x000fe40000010000 */
[----:B------:R-:W-:Y:S02]  /*105d0*/  FADD.FTZ R120, R120, R123 ;  /* 0x0000007b78787221 */ /* 0x000fe40000010000 */
[C---:B----4-:R-:W-:Y:S01]  /*105e0*/  HMMA.16816.F32 R112, R16.reuse, R32, R4 ;  /* 0x000000201070723c */ /* 0x050fe20000001804 */
[----:B------:R-:W3:Y:S02]  /*105f0*/  LDSM.16.MT88.4 R4, [R210+0x5900] ;  /* 0x00590000d204783b */ /* 0x000ee40000004200 */
[----:B------:R-:W-:Y:S02]  /*10600*/  FADD.FTZ R133, R133, R160 ;  /* 0x000000a085857221 */ /* 0x000fe40000010000 */
[----:B------:R-:W-:Y:S02]  /*10610*/  FADD.FTZ R228, R121, R120 ;  /* 0x0000007879e47221 */ /* 0x000fe40000010000 */
[----:B------:R-:W-:Y:S01]  /*10620*/  FADD.FTZ R227, R118, R133 ;  /* 0x0000008576e37221 */ /* 0x000fe20000010000 */
[C---:B------:R-:W-:Y:S08]  /*10630*/  HMMA.16816.F32 R68, R16.reuse, R34, R68 ;  /* 0x000000221044723c */ /* 0x040ff00000001844 */
[C---:B------:R-:W-:Y:S08]  /*10640*/  HMMA.16816.F32 R72, R16.reuse, R40, R72 ;  /* 0x000000281048723c */ /* 0x040ff00000001848 */
[C---:B------:R-:W-:Y:S08]  /*10650*/  HMMA.16816.F32 R76, R16.reuse, R42, R76 ;  /* 0x0000002a104c723c */ /* 0x040ff0000000184c */
[C---:B------:R-:W-:Y:S08]  /*10660*/  HMMA.16816.F32 R80, R16.reuse, R44, R80 ;  /* 0x0000002c1050723c */ /* 0x040ff00000001850 */
[C---:B------:R-:W-:Y:S08]  /*10670*/  HMMA.16816.F32 R84, R16.reuse, R46, R84 ;  /* 0x0000002e1054723c */ /* 0x040ff00000001854 */
[C---:B--2---:R-:W-:Y:S08]  /*10680*/  HMMA.16816.F32 R88, R16.reuse, R24, R88 ;  /* 0x000000181058723c */ /* 0x044ff00000001858 */
[C---:B------:R-:W-:Y:S01]  /*10690*/  HMMA.16816.F32 R92, R16.reuse, R26, R92 ;  /* 0x0000001a105c723c */ /* 0x040fe2000000185c */
[----:B------:R-:W2:Y:S07]  /*106a0*/  LDSM.16.MT88.4 R24, [R209+0x5900] ;  /* 0x00590000d118783b */ /* 0x000eae0000004200 */
[C---:B-1----:R-:W-:Y:S08]  /*106b0*/  HMMA.16816.F32 R96, R16.reuse, R20, R96 ;  /* 0x000000141060723c */ /* 0x042ff00000001860 */
[C---:B------:R-:W-:Y:S01]  /*106c0*/  HMMA.16816.F32 R100, R16.reuse, R22, R100 ;  /* 0x000000161064723c */ /* 0x040fe20000001864 */
[----:B------:R-:W1:Y:S07]  /*106d0*/  LDSM.16.MT88.4 R20, [R208+0x5900] ;  /* 0x00590000d014783b */ /* 0x000e6e0000004200 */
[C---:B---3--:R-:W-:Y:S08]  /*106e0*/  HMMA.16816.F32 R108, R16.reuse, R4, R8 ;  /* 0x00000004106c723c */ /* 0x048ff00000001808 */
[C---:B------:R-:W-:Y:S08]  /*106f0*/  HMMA.16816.F32 R104, R16.reuse, R6, R104 ;  /* 0x000000061068723c */ /* 0x040ff00000001868 */
[C---:B--2---:R-:W-:Y:S08]  /*10700*/  HMMA.16816.F32 R52, R16.reuse, R24, R52 ;  /* 0x000000181034723c */ /* 0x044ff00000001834 */
[C---:B------:R-:W-:Y:S08]  /*10710*/  HMMA.16816.F32 R56, R16.reuse, R26, R56 ;  /* 0x0000001a1038723c */ /* 0x040ff00000001838 */
[C---:B-1----:R-:W-:Y:S08]  /*10720*/  HMMA.16816.F32 R60, R16.reuse, R20, R60 ;  /* 0x00000014103c723c */ /* 0x042ff0000000183c */
[----:B------:R-:W-:Y:S01]  /*10730*/  HMMA.16816.F32 R64, R16, R22, R64 ;  /* 0x000000161040723c */ /* 0x000fe20000001840 */
[----:B------:R-:W-:-:S07]  /*10740*/  @P0 BRA `(.L_x_2372) ;  /* 0xffffc17000000947 */ /* 0x000fce000383ffff */
.L_x_2362:
        /* <DEDUP_REMOVED lines=90> */
.L_x_2330:
        /* <DEDUP_REMOVED lines=229> */
.L_x_2375:
[----:B---34-:R-:W-:Y:S05]  /*11b40*/  BSYNC B0 ;  /* 0x0000000000007941 */ /* 0x018fea0003800000 */
.L_x_2374:
        /* <DEDUP_REMOVED lines=15> */
.L_x_2377:
[----:B------:R-:W-:Y:S05]  /*11c40*/  BSYNC B0 ;  /* 0x0000000000007941 */ /* 0x000fea0003800000 */
.L_x_2376:
        /* <DEDUP_REMOVED lines=15> */
.L_x_2379:
[----:B------:R-:W-:Y:S05]  /*11d40*/  BSYNC B0 ;  /* 0x0000000000007941 */ /* 0x000fea0003800000 */
.L_x_2378:
        /* <DEDUP_REMOVED lines=16> */
.L_x_2373:
        /* <DEDUP_REMOVED lines=42> */
.L_x_2381:
[----:B------:R-:W-:Y:S05]  /*120f0*/  BSYNC B0 ;  /* 0x0000000000007941 */ /* 0x000fea0003800000 */
.L_x_2380:
        /* <DEDUP_REMOVED lines=57> */
.L_x_2383:
[----:B------:R-:W-:Y:S05]  /*12490*/  BSYNC B0 ;  /* 0x0000000000007941 */ /* 0x000fea0003800000 */
.L_x_2382:
        /* <DEDUP_REMOVED lines=15> */
.L_x_2385:
[----:B------:R-:W-:Y:S05]  /*12590*/  BSYNC B0 ;  /* 0x0000000000007941 */ /* 0x000fea0003800000 */
.L_x_2384:
        /* <DEDUP_REMOVED lines=15> */
.L_x_2387:
[----:B------:R-:W-:Y:S05]  /*12690*/  BSYNC B0 ;  /* 0x0000000000007941 */ /* 0x000fea0003800000 */
.L_x_2386:
        /* <DEDUP_REMOVED lines=16> */
.L_x_2388:
        /* <DEDUP_REMOVED lines=14> */
.L_x_4361:


//--------------------- .text._ZN7cutlass13device_kernelIN5flash19enable_sm80_to_sm89INS1_16FlashAttnFwdSm80INS1_25CollectiveMainloopFwdSm80ILi8ELi1ELb1EN4cute5tupleIJNS5_1CILi128EEENS7_ILi96EEES8_EEELi128ENS_6half_tEfNS_4arch4Sm80ELb0ELb1ELb0ELb1ELb1ELb0ELb1ELb0EEENS1_21CollectiveEpilogueFwdINS6_IJS8_S8_S9_EEENS6_IJNS7_ILi1EEESH_SH_EEESB_SD_Li256ELb1ELb1ELb0ELb0EEENS1_19SingleTileSchedulerILb1ELb0ELb1ELi128EEEEEEEEEvNT_6ParamsE --------------------------
	.section	.text._ZN7cutlass13device_kernelIN5flash19enable_sm80_to_sm89INS1_16FlashAttnFwdSm80INS1_25CollectiveMainloopFwdSm80ILi8ELi1ELb1EN4cute5tupleIJNS5_1CILi128EEENS7_ILi96EEES8_EEELi128ENS_6half_tEfNS_4arch4Sm80ELb0ELb1ELb0ELb1ELb1ELb0ELb1ELb0EEENS1_21CollectiveEpilogueFwdINS6_IJS8_S8_S9_EEENS6_IJNS7_ILi1EEESH_SH_EEESB_SD_Li256ELb1ELb1ELb0ELb0EEENS1_19SingleTileSchedulerILb1ELb0ELb1ELi128EEEEEEEEEvNT_6ParamsE,"ax",@progbits
	.sectioninfo	@"SHI_REGISTERS=255"
	.align	128
.text._ZN7cutlass13device_kernelIN5flash19enable_sm80_to_sm89INS1_16FlashAttnFwdSm80INS1_25CollectiveMainloopFwdSm80ILi8ELi1ELb1EN4cute5tupleIJNS5_1CILi128EEENS7_ILi96EEES8_EEELi128ENS_6half_tEfNS_4arch4Sm80ELb0ELb1ELb0ELb1ELb1ELb0ELb1ELb0EEENS1_21CollectiveEpilogueFwdINS6_IJS8_S8_S9_EEENS6_IJNS7_ILi1EEESH_SH_EEESB_SD_Li256ELb1ELb1ELb0ELb0EEENS1_19SingleTileSchedulerILb1ELb0ELb1ELi128EEEEEEEEEvNT_6ParamsE:
        .type           _ZN7cutlass13device_kernelIN5flash19enable_sm80_to_sm89INS1_16FlashAttnFwdSm80INS1_25CollectiveMainloopFwdSm80ILi8ELi1ELb1EN4cute5tupleIJNS5_1CILi128EEENS7_ILi96EEES8_EEELi128ENS_6half_tEfNS_4arch4Sm80ELb0ELb1ELb0ELb1ELb1ELb0ELb1ELb0EEENS1_21CollectiveEpilogueFwdINS6_IJS8_S8_S9_EEENS6_IJNS7_ILi1EEESH_SH_EEESB_SD_Li256ELb1ELb1ELb0ELb0EEENS1_19SingleTileSchedulerILb1ELb0ELb1ELi128EEEEEEEEEvNT_6ParamsE,@function
        .size           _ZN7cutlass13device_kernelIN5flash19enable_sm80_to_sm89INS1_16FlashAttnFwdSm80INS1_25CollectiveMainloopFwdSm80ILi8ELi1ELb1EN4cute5tupleIJNS5_1CILi128EEENS7_ILi96EEES8_EEELi128ENS_6half_tEfNS_4arch4Sm80ELb0ELb1ELb0ELb1ELb1ELb0ELb1ELb0EEENS1_21CollectiveEpilogueFwdINS6_IJS8_S8_S9_EEENS6_IJNS7_ILi1EEESH_SH_EEESB_SD_Li256ELb1ELb1ELb0ELb0EEENS1_19SingleTileSchedulerILb1ELb0ELb1ELi128EEEEEEEEEvNT_6ParamsE,(.L_x_4362 - _ZN7cutlass13device_kernelIN5flash19enable_sm80_to_sm89INS1_16FlashAttnFwdSm80INS1_25CollectiveMainloopFwdSm80ILi8ELi1ELb1EN4cute5tupleIJNS5_1CILi128EEENS7_ILi96EEES8_EEELi128ENS_6half_tEfNS_4arch4Sm80ELb0ELb1ELb0ELb1ELb1ELb0ELb1ELb0EEENS1_21CollectiveEpilogueFwdINS6_IJS8_S8_S9_EEENS6_IJNS7_ILi1EEESH_SH_EEESB_SD_Li256ELb1ELb1ELb0ELb0EEENS1_19SingleTileSchedulerILb1ELb0ELb1ELi128EEEEEEEEEvNT_6ParamsE)
        .other          _ZN7cutlass13device_kernelIN5flash19enable_sm80_to_sm89INS1_16FlashAttnFwdSm80INS1_25CollectiveMainloopFwdSm80ILi8ELi1ELb1EN4cute5tupleIJNS5_1CILi128EEENS7_ILi96EEES8_EEELi128ENS_6half_tEfNS_4arch4Sm80ELb0ELb1ELb0ELb1ELb1ELb0ELb1ELb0EEENS1_21CollectiveEpilogueFwdINS6_IJS8_S8_S9_EEENS6_IJNS7_ILi1EEESH_SH_EEESB_SD_Li256ELb1ELb1ELb0ELb0EEENS1_19SingleTileSchedulerILb1ELb0ELb1ELi128EEEEEEEEEvNT_6ParamsE,@"STO_CUDA_ENTRY STV_DEFAULT"
_ZN7cutlass13device_kernelIN5flash19enable_sm80_to_sm89INS1_16FlashAttnFwdSm80INS1_25CollectiveMainloopFwdSm80ILi8ELi1ELb1EN4cute5tupleIJNS5_1CILi128EEENS7_ILi96EEES8_EEELi128ENS_6half_tEfNS_4arch4Sm80ELb0ELb1ELb0ELb1ELb1ELb0ELb1ELb0EEENS1_21CollectiveEpilogueFwdINS6_IJS8_S8_S9_EEENS6_IJNS7_ILi1EEESH_SH_EEESB_SD_Li256ELb1ELb1ELb0ELb0EEENS1_19SingleTileSchedulerILb1ELb0ELb1ELi128EEEEEEEEEvNT_6ParamsE:
[----:B------:R-:W-:Y:S02]  /*0000*/  MOV R1, c[0x0][0x28] ;  /* 0x00000a0000017a02 */ /* 0x000fe40000000f00 */
[----:B------:R-:W1:Y:S01]  /*0010*/  S2R R100, SR_TID.X ;  /* 0x0000000000647919 */ /* 0x000e620000002100 */
[----:B------:R-:W-:Y:S01]  /*0020*/  MOV R5, 0x4 ;  /* 0x0000000400057802 */ /* 0x000fe20000000f00 */
[----:B------:R-:W2:Y:S01]  /*0030*/  S2UR UR4, SR_CTAID.X ;  /* 0x00000000000479c3 */ /* 0x000ea20000002500 */
[----:B------:R-:W-:Y:S01]  /*0040*/  ULDC.64 UR6, c[0x0][0x118] ;  /* 0x0000460000067ab9 */ /* 0x000fe20000000a00 */
[----:B------:R-:W3:Y:S01]  /*0050*/  S2R R228, SR_CTAID.Z ;  /* 0x0000000000e47919 */ /* 0x000ee20000002700 */
        /* <DEDUP_REMOVED lines=10> */
.L_x_2390:
        /* <DEDUP_REMOVED lines=8> */
.L_x_2392:
[----:B------:R-:W-:-:S04]  /*0180*/  MOV R0, c[0x0][0x54c] ;  /* 0x0001530000007a02 */ /* 0x000fc80000000f00 */
.L_x_2391:
[----:B------:R-:W-:Y:S01]  /*0190*/  USHF.L.U32 UR4, UR4, 0x7, URZ ;  /* 0x0000000704047899 */ /* 0x000fe2000800063f */
[----:B-----5:R-:W-:-:S05]  /*01a0*/  IMAD R0, R0, c[0x0][0x548], RZ ;  /* 0x0001520000007a24 */ /* 0x020fca00078e02ff */
[----:B------:R-:W-:-:S04]  /*01b0*/  MOV R15, UR4 ;  /* 0x00000004000f7c02 */ /* 0x000fc80008000f00 */
[----:B------:R-:W-:-:S04]  /*01c0*/  ISETP.GE.AND P0, PT, R15, R0, PT ;  /* 0x000000000f00720c */ /* 0x000fc80003f06270 */
[----:B------:R-:W-:Y:S01]  /*01d0*/  SEL R228, R228, 0xffffffff, !P0 ;  /* 0xffffffffe4e47807 */ /* 0x000fe20004000000 */
[----:B------:R-:W-:Y:S05]  /*01e0*/  BRA `(.L_x_2393) ;  /* 0x0000013000007947 */ /* 0x000fea0003800000 */
.L_x_2389:
[----:B------:R-:W-:-:S04]  /*01f0*/  ISETP.NE.U32.AND P0, PT, RZ, c[0x0][0x568], PT ;  /* 0x00015a00ff007a0c */ /* 0x000fc80003f05070 */
[----:B------:R-:W-:-:S13]  /*0200*/  ISETP.NE.AND.EX P0, PT, RZ, c[0x0][0x56c], PT, P0 ;  /* 0x00015b00ff007a0c */ /* 0x000fda0003f05300 */
[----:B------:R-:W-:Y:S05]  /*0210*/  @!P0 BRA `(.L_x_2394) ;  /* 0x0000002000008947 */ /* 0x000fea0003800000 */
[----:B------:R1:W5:Y:S01]  /*0220*/  LDG.E R0, [R2.64] ;  /* 0x0000000602007981 */ /* 0x000362000c1e1900 */
[----:B------:R-:W-:Y:S05]  /*0230*/  BRA `(.L_x_2395) ;  /* 0x0000009000007947 */ /* 0x000fea0003800000 */
.L_x_2394:
        /* <DEDUP_REMOVED lines=8> */
.L_x_2396:
[----:B------:R-:W-:-:S04]  /*02c0*/  MOV R0, c[0x0][0x54c] ;  /* 0x0001530000007a02 */ /* 0x000fc80000000f00 */
.L_x_2395:
[----:B------:R-:W-:Y:S01]  /*02d0*/  USHF.L.U32 UR4, UR4, 0x7, URZ ;  /* 0x0000000704047899 */ /* 0x000fe2000800063f */
[----:B-----5:R-:W-:-:S05]  /*02e0*/  IMAD R0, R0, c[0x0][0x548], RZ ;  /* 0x0001520000007a24 */ /* 0x020fca00078e02ff */
[----:B------:R-:W-:-:S04]  /*02f0*/  MOV R15, UR4 ;  /* 0x00000004000f7c02 */ /* 0x000fc80008000f00 */
[----:B------:R-:W-:-:S04]  /*0300*/  ISETP.GE.AND P0, PT, R15, R0, PT ;  /* 0x000000000f00720c */ /* 0x000fc80003f06270 */
[----:B------:R-:W-:-:S04]  /*0310*/  SEL R228, R228, 0xffffffff, !P0 ;  /* 0xffffffffe4e47807 */ /* 0x000fc80004000000 */
.L_x_2393:
[----:B------:R-:W-:-:S13]  /*0320*/  ISETP.GE.AND P0, PT, R228, RZ, PT ;  /* 0x000000ffe400720c */ /* 0x000fda0003f06270 */
[----:B------:R-:W-:Y:S05]  /*0330*/  @!P0 EXIT ;  /* 0x000000000000894d */ /* 0x000fea0003800000 */
[----:B------:R-:W-:Y:S01]  /*0340*/  ISETP.NE.U32.AND P2, PT, RZ, c[0x0][0x370], PT ;  /* 0x0000dc00ff007a0c */ /* 0x000fe20003f45070 */
[----:B------:R-:W-:Y:S01]  /*0350*/  IMAD.MOV.U32 R227, RZ, RZ, RZ ;  /* 0x000000ffffe37224 */ /* 0x000fe200078e00ff */
[----:B------:R-:W-:Y:S01]  /*0360*/  ISETP.NE.U32.AND P0, PT, RZ, c[0x0][0x360], PT ;  /* 0x0000d800ff007a0c */ /* 0x000fe20003f05070 */
[----:B------:R-:W-:Y:S01]  /*0370*/  IMAD.MOV.U32 R226, RZ, RZ, c[0x0][0x168] ;  /* 0x00005a00ffe27624 */ /* 0x000fe200078e00ff */
[----:B------:R-:W-:Y:S01]  /*0380*/  ISETP.NE.AND.EX P2, PT, RZ, c[0x0][0x374], PT, P2 ;  /* 0x0000dd00ff007a0c */ /* 0x000fe20003f45320 */
[----:B-1----:R-:W-:Y:S01]  /*0390*/  IMAD.MOV.U32 R2, RZ, RZ, RZ ;  /* 0x000000ffff027224 */ /* 0x002fe200078e00ff */
[----:B------:R-:W-:Y:S01]  /*03a0*/  ISETP.NE.AND.EX P0, PT, RZ, c[0x0][0x364], PT, P0 ;  /* 0x0000d900ff007a0c */ /* 0x000fe20003f05300 */
[----:B------:R-:W-:Y:S01]  /*03b0*/  IMAD.WIDE R8, R228, R5, c[0x0][0x348] ;  /* 0x0000d200e4087625 */ /* 0x000fe200078e0205 */
[----:B------:R-:W-:-:S04]  /*03c0*/  ISETP.NE.U32.AND P1, PT, RZ, c[0x0][0x348], PT ;  /* 0x0000d200ff007a0c */ /* 0x000fc80003f25070 */
[----:B------:R-:W-:-:S05]  /*03d0*/  ISETP.NE.AND.EX P1, PT, RZ, c[0x0][0x34c], PT, P1 ;  /* 0x0000d300ff007a0c */ /* 0x000fca0003f25310 */
[----:B------:R-:W-:-:S04]  /*03e0*/  @P2 IMAD.WIDE R12, R228, R5, c[0x0][0x370] ;  /* 0x0000dc00e40c2625 */ /* 0x000fc800078e0205 */
[----:B------:R-:W-:Y:S01]  /*03f0*/  @P0 IMAD.WIDE R10, R228, R5, c[0x0][0x360] ;  /* 0x0000d800e40a0625 */ /* 0x000fe200078e0205 */
[----:B------:R1:W5:Y:S04]  /*0400*/  @P2 LDG.E R227, [R12.64] ;  /* 0x000000060ce32981 */ /* 0x000368000c1e1900 */
[----:B------:R1:W5:Y:S04]  /*0410*/  @P1 LDG.E R2, [R8.64] ;  /* 0x0000000608021981 */ /* 0x000368000c1e1900 */
[----:B------:R1:W5:Y:S01]  /*0420*/  @P0 LDG.E R226, [R10.64] ;  /* 0x000000060ae20981 */ /* 0x000362000c1e1900 */
[----:B------:R-:W-:-:S02]  /*0430*/  ULDC UR5, c[0x0][0x2ac] ;  /* 0x0000ab0000057ab9 */ /* 0x000fc40000000800 */
[----:B------:R-:W-:Y:S01]  /*0440*/  ULDC UR4, c[0x0][0x1d0] ;  /* 0x0000740000047ab9 */ /* 0x000fe20000000800 */
[----:B------:R-:W2:Y:S01]  /*0450*/  S2R R220, SR_CTAID.Y ;  /* 0x0000000000dc7919 */ /* 0x000ea20000002600 */
[----:B------:R-:W-:-:S06]  /*0460*/  UIMAD UR4, UR5, UR4, URZ ;  /* 0x00000004050472a4 */ /* 0x000fcc000f8e023f */
[----:B------:R-:W-:Y:S01]  /*0470*/  IMAD.U32 R6, RZ, RZ, UR4 ;  /* 0x00000004ff067e24 */ /* 0x000fe2000f8e00ff */
[----:B--2---:R-:W-:Y:S01]  /*0480*/  SHF.R.S32.HI R0, RZ, 0x1f, R220 ;  /* 0x0000001fff007819 */ /* 0x004fe200000114dc */
[----:B------:R-:W-:Y:S05]  /*0490*/  @P0 BRA `(.L_x_2397) ;  /* 0x0000004000000947 */ /* 0x000fea0003800000 */
[----:B-1----:R-:W-:Y:S05]  /*04a0*/  @!P1 BRA `(.L_x_2397) ;  /* 0x0000003000009947 */ /* 0x002fea0003800000 */
[----:B-----5:R-:W2:Y:S04]  /*04b0*/  LDG.E R226, [R8.64] ;  /* 0x0000000608e27981 */ /* 0x020ea8000c1e1900 */
[----:B------:R-:W2:Y:S02]  /*04c0*/  LDG.E R3, [R8.64+0x4] ;  /* 0x0000040608037981 */ /* 0x000ea4000c1e1900 */
[----:B--2---:R-:W-:Y:S02]  /*04d0*/  IADD3 R226, -R226, R3, RZ ;  /* 0x00000003e2e27210 */ /* 0x004fe40007ffe1ff */
.L_x_2397:
[----:B-1----:R-:W-:-:S04]  /*04e0*/  ISETP.NE.U32.AND P0, PT, RZ, c[0x0][0x368], PT ;  /* 0x0000da00ff007a0c */ /* 0x002fc80003f05070 */
[----:B------:R-:W-:-:S13]  /*04f0*/  ISETP.NE.AND.EX P0, PT, RZ, c[0x0][0x36c], PT, P0 ;  /* 0x0000db00ff007a0c */ /* 0x000fda0003f05300 */
[----:B------:R-:W-:Y:S05]  /*0500*/  @!P0 BRA `(.L_x_2398) ;  /* 0x0000003000008947 */ /* 0x000fea0003800000 */
[----:B------:R-:W-:-:S06]  /*0510*/  IMAD.WIDE R6, R228, R5, c[0x0][0x368] ;  /* 0x0000da00e4067625 */ /* 0x000fcc00078e0205 */
[----:B------:R1:W5:Y:S01]  /*0520*/  LDG.E R6, [R6.64] ;  /* 0x0000000606067981 */ /* 0x000362000c1e1900 */
[----:B------:R-:W-:Y:S05]  /*0530*/  BRA `(.L_x_2399) ;  /* 0x0000007000007947 */ /* 0x000fea0003800000 */
.L_x_2398:
[----:B------:R-:W-:-:S04]  /*0540*/  ISETP.NE.U32.AND P0, PT, RZ, c[0x0][0x350], PT ;  /* 0x0000d400ff007a0c */ /* 0x000fc80003f05070 */
[----:B------:R-:W-:-:S13]  /*0550*/  ISETP.NE.AND.EX P0, PT, RZ, c[0x0][0x354], PT, P0 ;  /* 0x0000d500ff007a0c */ /* 0x000fda0003f05300 */
[----:B------:R-:W-:Y:S05]  /*0560*/  @!P0 BRA `(.L_x_2399) ;  /* 0x0000004000008947 */ /* 0x000fea0003800000 */
[----:B------:R-:W-:-:S05]  /*0570*/  IMAD.WIDE R8, R228, R5, c[0x0][0x350] ;  /* 0x0000d400e4087625 */ /* 0x000fca00078e0205 */
[----:B------:R-:W2:Y:S04]  /*0580*/  LDG.E R3, [R8.64] ;  /* 0x0000000608037981 */ /* 0x000ea8000c1e1900 */
[----:B------:R-:W2:Y:S02]  /*0590*/  LDG.E R6, [R8.64+0x4] ;  /* 0x0000040608067981 */ /* 0x000ea4000c1e1900 */
[----:B--2---:R-:W-:-:S03]  /*05a0*/  IADD3 R6, -R3, R6, RZ ;  /* 0x0000000603067210 */ /* 0x004fc60007ffe1ff */
.L_x_2399:
[----:B------:R-:W-:Y:S01]  /*05b0*/  IMAD.MOV.U32 R3, RZ, RZ, c[0x0][0x2c4] ;  /* 0x0000b100ff037624 */ /* 0x000fe200078e00ff */
[----:B-1----:R-:W-:Y:S01]  /*05c0*/  IADD3 R7, R15, 0x7f, RZ ;  /* 0x0000007f0f077810 */ /* 0x002fe20007ffe0ff */
[----:B-----5:R-:W-:-:S03]  /*05d0*/  IMAD.IADD R217, R6, 0x1, -R227 ;  /* 0x0000000106d97824 */ /* 0x020fc600078e0ae3 */
[----:B------:R-:W-:Y:S01]  /*05e0*/  ISETP.NE.AND P4, PT, R3, 0x1, PT ;  /* 0x000000010300780c */ /* 0x000fe20003f85270 */
[----:B------:R-:W-:Y:S01]  /*05f0*/  IMAD.MOV.U32 R3, RZ, RZ, c[0x0][0x32c] ;  /* 0x0000cb00ff037624 */ /* 0x000fe200078e00ff */
[----:B------:R-:W-:-:S04]  /*0600*/  IADD3 R6, R217, 0x1, -R226 ;  /* 0x00000001d9067810 */ /* 0x000fc80007ffe8e2 */
[----:B------:R-:W-:-:S07]  /*0610*/  ISETP.GE.AND P3, PT, R3, 0x1, PT ;  /* 0x000000010300780c */ /* 0x000fce0003f66270 */
[----:B------:R-:W-:-:S05]  /*0620*/  @P4 IADD3 R4, R15, 0x7f, RZ ;  /* 0x0000007f0f044810 */ /* 0x000fca0007ffe0ff */
[----:B------:R-:W-:-:S05]  /*0630*/  @P4 IMAD.HI.U32 R4, R4, c[0x0][0x2c8], RZ ;  /* 0x0000b20004044a27 */ /* 0x000fca00078e00ff */
        /* <DEDUP_REMOVED lines=13> */
.L_x_2401:
[----:B------:R-:W-:-:S13]  /*0710*/  ISETP.NE.AND P0, PT, R3, 0x1, PT ;  /* 0x000000010300780c */ /* 0x000fda0003f05270 */
[----:B------:R-:W-:-:S05]  /*0720*/  @P0 IMAD.HI.U32 R6, R4, c[0x0][0x330], RZ ;  /* 0x0000cc0004060a27 */ /* 0x000fca00078e00ff */
[----:B------:R-:W-:-:S05]  /*0730*/  @P0 SHF.R.U32.HI R4, RZ, c[0x0][0x334], R6 ;  /* 0x0000cd00ff040a19 */ /* 0x000fca0000011606 */
.L_x_2402:
[----:B------:R-:W-:-:S05]  /*0740*/  IMAD R4, R4, R3, c[0x0][0x32c] ;  /* 0x0000cb0004047624 */ /* 0x000fca00078e0203 */
[----:B------:R-:W-:-:S04]  /*0750*/  IMNMX R7, R7, R4, PT ;  /* 0x0000000407077217 */ /* 0x000fc80003800200 */
.L_x_2400:
[----:B------:R-:W-:Y:S01]  /*0760*/  IADD3 R7, R7, 0x5f, RZ ;  /* 0x0000005f07077810 */ /* 0x000fe20007ffe0ff */
[----:B------:R-:W-:Y:S01]  /*0770*/  @P4 IMAD.HI.U32 R4, R15, c[0x0][0x2c8], RZ ;  /* 0x0000b2000f044a27 */ /* 0x000fe200078e00ff */
[----:B------:R-:W-:-:S03]  /*0780*/  IADD3 R9, R217, 0x5f, RZ ;  /* 0x0000005fd9097810 */ /* 0x000fc60007ffe0ff */
[----:B------:R-:W-:-:S04]  /*0790*/  IMAD.HI R7, R7, 0x2aaaaaab, RZ ;  /* 0x2aaaaaab07077827 */ /* 0x000fc800078e02ff */
[----:B------:R-:W-:Y:S01]  /*07a0*/  IMAD.HI R9, R9, 0x2aaaaaab, RZ ;  /* 0x2aaaaaab09097827 */ /* 0x000fe200078e02ff */
[----:B------:R-:W-:-:S03]  /*07b0*/  SHF.R.U32.HI R6, RZ, 0x1f, R7 ;  /* 0x0000001fff067819 */ /* 0x000fc60000011607 */
[----:B------:R-:W-:Y:S01]  /*07c0*/  IMAD.MOV.U32 R11, RZ, RZ, R15 ;  /* 0x000000ffff0b7224 */ /* 0x000fe200078e000f */
[----:B------:R-:W-:Y:S01]  /*07d0*/  @P4 SHF.R.U32.HI R11, RZ, c[0x0][0x2cc], R4 ;  /* 0x0000b300ff0b4a19 */ /* 0x000fe20000011604 */
[----:B------:R-:W-:Y:S01]  /*07e0*/  IMAD.IADD R14, R217, 0x1, -R226 ;  /* 0x00000001d90e7824 */ /* 0x000fe200078e0ae2 */
[----:B------:R-:W-:Y:S02]  /*07f0*/  SHF.R.U32.HI R8, RZ, 0x1f, R9 ;  /* 0x0000001fff087819 */ /* 0x000fe40000011609 */
[----:B------:R-:W-:Y:S01]  /*0800*/  LEA.HI.SX32 R6, R7, R6, 0x1c ;  /* 0x0000000607067211 */ /* 0x000fe200078fe2ff */
[----:B------:R-:W-:Y:S01]  /*0810*/  IMAD.IADD R4, R14, 0x1, R11 ;  /* 0x000000010e047824 */ /* 0x000fe200078e020b */
[----:B------:R-:W-:-:S04]  /*0820*/  LEA.HI.SX32 R13, R9, R8, 0x1c ;  /* 0x00000008090d7211 */ /* 0x000fc800078fe2ff */
[----:B------:R-:W-:Y:S02]  /*0830*/  IADD3 R7, R4, -c[0x0][0x324], RZ ;  /* 0x8000c90004077a10 */ /* 0x000fe40007ffe0ff */
        /* <DEDUP_REMOVED lines=10> */
.L_x_2404:
[----:B------:R-:W-:-:S13]  /*08e0*/  ISETP.NE.AND P0, PT, R3, 0x1, PT ;  /* 0x000000010300780c */ /* 0x000fda0003f05270 */
[----:B------:R-:W-:-:S05]  /*08f0*/  @P0 IMAD.HI.U32 R3, R4, c[0x0][0x330], RZ ;  /* 0x0000cc0004030a27 */ /* 0x000fca00078e00ff */
[----:B------:R-:W-:-:S05]  /*0900*/  @P0 SHF.R.U32.HI R4, RZ, c[0x0][0x334], R3 ;  /* 0x0000cd00ff040a19 */ /* 0x000fca0000011603 */
.L_x_2405:
[----:B------:R-:W-:-:S05]  /*0910*/  IMAD R4, R4, c[0x0][0x32c], RZ ;  /* 0x0000cb0004047a24 */ /* 0x000fca00078e02ff */
[----:B------:R-:W-:-:S05]  /*0920*/  IMNMX R7, R7, R4, !PT ;  /* 0x0000000407077217 */ /* 0x000fca0007800200 */
.L_x_2403:
        /* <DEDUP_REMOVED lines=10> */
[----:B------:R-:W-:Y:S01]  /*09d0*/  CS2R R56, SRZ ;  /* 0x0000000000387805 */ /* 0x000fe2000001ff00 */
[----:B------:R-:W-:Y:S01]  /*09e0*/  CS2R R54, SRZ ;  /* 0x0000000000367805 */ /* 0x000fe2000001ff00 */
[----:B------:R-:W-:Y:S01]  /*09f0*/  CS2R R52, SRZ ;  /* 0x0000000000347805 */ /* 0x000fe2000001ff00 */
[----:B------:R-:W-:Y:S01]  /*0a00*/  IMNMX R216, RZ, R216, !PT ;  /* 0x000000d8ffd87217 */ /* 0x000fe20007800200 */
[----:B------:R-:W-:Y:S01]  /*0a10*/  CS2R R106, SRZ ;  /* 0x00000000006a7805 */ /* 0x000fe2000001ff00 */
[----:B------:R-:W-:Y:S01]  /*0a20*/  CS2R R104, SRZ ;  /* 0x0000000000687805 */ /* 0x000fe2000001ff00 */
[----:B------:R-:W-:Y:S01]  /*0a30*/  CS2R R110, SRZ ;  /* 0x00000000006e7805 */ /* 0x000fe2000001ff00 */
[----:B------:R-:W-:Y:S01]  /*0a40*/  ISETP.GT.AND P0, PT, R13, R216, PT ;  /* 0x000000d80d00720c */ /* 0x000fe20003f04270 */
        /* <DEDUP_REMOVED lines=24> */
[----:B------:R-:W-:-:S04]  /*0bd0*/  ISETP.NE.U32.AND P0, PT, RZ, c[0x0][0x340], PT ;  /* 0x0000d000ff007a0c */ /* 0x000fc80003f05070 */
[----:B------:R-:W-:-:S13]  /*0be0*/  ISETP.NE.AND.EX P0, PT, RZ, c[0x0][0x344], PT, P0 ;  /* 0x0000d100ff007a0c */ /* 0x000fda0003f05300 */
[----:B------:R-:W-:-:S06]  /*0bf0*/  @P0 IMAD.WIDE R230, R228, R5, c[0x0][0x340] ;  /* 0x0000d000e4e60625 */ /* 0x000fcc00078e0205 */
[----:B------:R-:W2:Y:S01]  /*0c00*/  @P0 LDG.E R230, [R230.64] ;  /* 0x00000006e6e60981 */ /* 0x000ea2000c1e1900 */
[----:B------:R-:W-:Y:S01]  /*0c10*/  SHF.R.S32.HI R105, RZ, 0x1f, R100 ;  /* 0x0000001fff697819 */ /* 0x000fe20000011464 */
[----:B------:R-:W-:Y:S02]  /*0c20*/  IMAD.MOV.U32 R12, RZ, RZ, 0x60 ;  /* 0x00000060ff0c7424 */ /* 0x000fe400078e00ff */
[----:B------:R-:W-:Y:S01]  /*0c30*/  IMAD.MOV.U32 R3, RZ, RZ, c[0x0][0x2b8] ;  /* 0x0000ae00ff037624 */ /* 0x000fe200078e00ff */
[----:B------:R-:W-:Y:S01]  /*0c40*/  LEA.HI R16, R105, R100, RZ, 0x3 ;  /* 0x0000006469107211 */ /* 0x000fe200078f18ff */
[----:B------:R-:W-:Y:S02]  /*0c50*/  IMAD R103, R13, R12, -0x60 ;  /* 0xffffffa00d677424 */ /* 0x000fe400078e020c */
[----:B------:R-:W-:Y:S01]  /*0c60*/  IMAD.MOV.U32 R221, RZ, RZ, RZ ;  /* 0x000000ffffdd7224 */ /* 0x000fe200078e00ff */
[----:B------:R-:W-:Y:S02]  /*0c70*/  LOP3.LUT R9, R16, 0xfffffff8, RZ, 0xc0, !PT ;  /* 0xfffffff810097812 */ /* 0x000fe400078ec0ff */
[----:B------:R-:W-:-:S02]  /*0c80*/  SHF.R.S32.HI R16, RZ, 0x3, R16 ;  /* 0x00000003ff107819 */ /* 0x000fc40000011410 */
[----:B------:R-:W-:Y:S01]  /*0c90*/  ISETP.NE.AND P5, PT, R3, 0x1, PT ;  /* 0x000000010300780c */ /* 0x000fe20003fa5270 */
[----:B------:R-:W-:-:S04]  /*0ca0*/  IMAD.IADD R9, R100, 0x1, -R9 ;  /* 0x0000000164097824 */ /* 0x000fc800078e0a09 */
[----:B------:R-:W-:-:S04]  /*0cb0*/  IMAD R224, R9, 0x20, R16 ;  /* 0x0000002009e07824 */ /* 0x000fc800078e0210 */
[----:B------:R-:W-:-:S05]  /*0cc0*/  IMAD.IADD R222, R224, 0x1, R103 ;  /* 0x00000001e0de7824 */ /* 0x000fca00078e0267 */
[C---:B------:R-:W-:Y:S01]  /*0cd0*/  ISETP.GE.AND P2, PT, R222.reuse, R217, PT ;  /* 0x000000d9de00720c */ /* 0x040fe20003f46270 */
[----:B------:R-:W-:-:S03]  /*0ce0*/  IMAD.IADD R222, R222, 0x1, R227 ;  /* 0x00000001dede7824 */ /* 0x000fc600078e02e3 */
[----:B------:R-:W-:Y:S01]  /*0cf0*/  ISETP.GT.OR P2, PT, R224, 0x5f, P2 ;  /* 0x0000005fe000780c */ /* 0x000fe20001744670 */
[----:B------:R-:W-:-:S04]  /*0d00*/  @P5 IMAD.HI.U32 R4, R222, c[0x0][0x2bc], RZ ;  /* 0x0000af00de045a27 */ /* 0x000fc800078e00ff */
[----:B------:R-:W-:Y:S01]  /*0d10*/  IMAD.MOV.U32 R3, RZ, RZ, R222 ;  /* 0x000000ffff037224 */ /* 0x000fe200078e00de */
[----:B------:R-:W-:Y:S01]  /*0d20*/  @P5 SHF.R.U32.HI R3, RZ, c[0x0][0x2c0], R4 ;  /* 0x0000b000ff035a19 */ /* 0x000fe20000011604 */
[----:B------:R-:W-:Y:S01]  /*0d30*/  BAR.SYNC.DEFER_BLOCKING 0x0 ;  /* 0x0000000000007b1d */ /* 0x000fe20000010000 */
[----:B------:R-:W-:-:S04]  /*0d40*/  IMAD.WIDE.U32 R6, R2, c[0x0][0x178], RZ ;  /* 0x00005e0002067a25 */ /* 0x000fc800078e00ff */
[----:B------:R-:W-:-:S05]  /*0d50*/  @!P0 IMAD.MOV.U32 R230, RZ, RZ, R228 ;  /* 0x000000ffffe68224 */ /* 0x000fca00078e00e4 */
[----:B--2---:R-:W-:-:S05]  /*0d60*/  SHF.R.S32.HI R215, RZ, 0x1f, R230 ;  /* 0x0000001fffd77819 */ /* 0x004fca00000114e6 */
[----:B------:R-:W-:-:S04]  /*0d70*/  IMAD R215, R215, c[0x0][0x2b0], RZ ;  /* 0x0000ac00d7d77a24 */ /* 0x000fc800078e02ff */
[C---:B------:R-:W-:Y:S02]  /*0d80*/  IMAD R215, R230.reuse, c[0x0][0x2b4], R215 ;  /* 0x0000ad00e6d77a24 */ /* 0x040fe400078e02d7 */
[----:B------:R-:W-:-:S04]  /*0d90*/  IMAD.WIDE.U32 R230, R230, c[0x0][0x2b0], RZ ;  /* 0x0000ac00e6e67a25 */ /* 0x000fc800078e00ff */
[----:B------:R-:W-:Y:S01]  /*0da0*/  IMAD.IADD R215, R231, 0x1, R215 ;  /* 0x00000001e7d77824 */ /* 0x000fe200078e02d7 */
[----:B------:R-:W-:-:S04]  /*0db0*/  @!P2 IADD3 R5, P0, R3, R230, RZ ;  /* 0x000000e60305a210 */ /* 0x000fc80007f1e0ff */
[----:B------:R-:W-:Y:S02]  /*0dc0*/  @!P2 LEA.HI.X.SX32 R4, R3, R215, 0x1, P0 ;  /* 0x000000d70304a211 */ /* 0x000fe400000f0eff */
[----:B------:R-:W-:-:S04]  /*0dd0*/  @!P2 LEA R18, P0, R5, c[0x0][0x2a0], 0x2 ;  /* 0x0000a8000512aa11 */ /* 0x000fc800078010ff */
[----:B------:R-:W-:-:S05]  /*0de0*/  @!P2 LEA.HI.X R19, R5, c[0x0][0x2a4], R4, 0x2, P0 ;  /* 0x0000a9000513aa11 */ /* 0x000fca00000f1404 */
[----:B------:R1:W2:Y:S01]  /*0df0*/  @!P2 LDG.E R221, [R18.64] ;  /* 0x0000000612dda981 */ /* 0x0002a2000c1e1900 */
[----:B------:R-:W-:Y:S01]  /*0e00*/  SHF.R.S32.HI R5, RZ, 0x1f, R2 ;  /* 0x0000001fff057819 */ /* 0x000fe20000011402 */
[----:B------:R-:W-:Y:S01]  /*0e10*/  IMAD.SHL.U32 R225, R9, 0x8, RZ ;  /* 0x0000000809e17824 */ /* 0x000fe200078e00ff */
[----:B------:R-:W-:Y:S01]  /*0e20*/  SHF.R.S32.HI R4, RZ, 0x1f, R228 ;  /* 0x0000001fff047819 */ /* 0x000fe200000114e4 */
[----:B------:R-:W-:Y:S01]  /*0e30*/  IMAD.WIDE.U32 R234, R220, c[0x0][0x1e8], RZ ;  /* 0x00007a00dcea7a25 */ /* 0x000fe200078e00ff */
[----:B------:R-:W-:Y:S02]  /*0e40*/  LEA.HI R102, R105, R100, RZ, 0x5 ;  /* 0x0000006469667211 */ /* 0x000fe400078f28ff */
[----:B------:R-:W-:Y:S01]  /*0e50*/  SEL R4, R4, RZ, !P1 ;  /* 0x000000ff04047207 */ /* 0x000fe20004800000 */
[----:B------:R-:W-:Y:S01]  /*0e60*/  IMAD R5, R5, c[0x0][0x178], RZ ;  /* 0x00005e0005057a24 */ /* 0x000fe200078e02ff */
[----:B------:R-:W-:Y:S01]  /*0e70*/  IADD3 R8, R225, 0x40, RZ ;  /* 0x00000040e1087810 */ /* 0x000fe20007ffe0ff */
[----:B------:R-:W-:Y:S01]  /*0e80*/  IMAD R12, R13, -0x60, R12 ;  /* 0xffffffa00d0c7824 */ /* 0x000fe200078e020c */
[----:B------:R-:W-:Y:S01]  /*0e90*/  ISETP.GE.AND P6, PT, R225, c[0x0][0x198], PT ;  /* 0x00006600e1007a0c */ /* 0x000fe20003fc6270 */
[----:B------:R-:W-:Y:S01]  /*0ea0*/  IMAD R5, R2, c[0x0][0x17c], R5 ;  /* 0x00005f0002057a24 */ /* 0x000fe200078e0205 */
[----:B------:R-:W-:Y:S01]  /*0eb0*/  ISETP.GE.AND P2, PT, R8, c[0x0][0x198], PT ;  /* 0x0000660008007a0c */ /* 0x000fe20003f46270 */
[----:B------:R-:W-:Y:S01]  /*0ec0*/  IMAD.IADD R2, R15, 0x1, R224 ;  /* 0x000000010f027824 */ /* 0x000fe200078e02e0 */
[----:B------:R-:W-:Y:S01]  /*0ed0*/  SHF.R.S32.HI R107, RZ, 0x5, R102 ;  /* 0x00000005ff6b7819 */ /* 0x000fe20000011466 */
[----:B------:R-:W-:-:S02]  /*0ee0*/  IMAD.IADD R7, R7, 0x1, R5 ;  /* 0x0000000107077824 */ /* 0x000fc400078e0205 */
[----:B------:R-:W-:Y:S02]  /*0ef0*/  IMAD R5, R0, c[0x0][0x1b8], RZ ;  /* 0x00006e0000057a24 */ /* 0x000fe400078e02ff */
[----:B------:R-:W-:-:S04]  /*0f00*/  IMAD.WIDE.U32 R10, R220, c[0x0][0x1b8], R6 ;  /* 0x00006e00dc0a7a25 */ /* 0x000fc800078e0006 */
[----:B------:R-:W-:Y:S02]  /*0f10*/  IMAD R5, R220, c[0x0][0x1bc], R5 ;  /* 0x00006f00dc057a24 */ /* 0x000fe400078e0205 */
[----:B------:R-:W-:-:S04]  /*0f20*/  @P4 IMAD.HI.U32 R6, R2, c[0x0][0x2c8], RZ ;  /* 0x0000b20002064a27 */ /* 0x000fc800078e00ff */
[----:B------:R-:W-:Y:S01]  /*0f30*/  IMAD.IADD R11, R11, 0x1, R5 ;  /* 0x000000010b0b7824 */ /* 0x000fe200078e0205 */
[----:B------:R-:W-:Y:S01]  /*0f40*/  SEL R5, R228, RZ, !P1 ;  /* 0x000000ffe4057207 */ /* 0x000fe20004800000 */
[----:B------:R-:W-:Y:S01]  /*0f50*/  IMAD.MOV.U32 R7, RZ, RZ, R2 ;  /* 0x000000ffff077224 */ /* 0x000fe200078e0002 */
[----:B------:R-:W-:Y:S01]  /*0f60*/  @P4 SHF.R.U32.HI R7, RZ, c[0x0][0x2cc], R6 ;  /* 0x0000b300ff074a19 */ /* 0x000fe20000011606 */
[----:B------:R-:W-:Y:S02]  /*0f70*/  IMAD R4, R4, c[0x0][0x1c0], RZ ;  /* 0x0000700004047a24 */ /* 0x000fe400078e02ff */
[----:B------:R-:W-:Y:S01]  /*0f80*/  IMAD.WIDE.U32 R10, R5, c[0x0][0x1c0], R10 ;  /* 0x00007000050a7a25 */ /* 0x000fe200078e000a */
[----:B------:R-:W-:-:S03]  /*0f90*/  SHF.R.S32.HI R6, RZ, 0x1f, R7 ;  /* 0x0000001fff067819 */ /* 0x000fc60000011407 */
[----:B------:R-:W-:Y:S02]  /*0fa0*/  IMAD R4, R5, c[0x0][0x1c4], R4 ;  /* 0x0000710005047a24 */ /* 0x000fe400078e0204 */
[----:B------:R-:W-:Y:S02]  /*0fb0*/  IMAD.MOV R5, RZ, RZ, -R7 ;  /* 0x000000ffff057224 */ /* 0x000fe400078e0a07 */
[----:B------:R-:W-:Y:S02]  /*0fc0*/  IMAD.IADD R11, R11, 0x1, R4 ;  /* 0x000000010b0b7824 */ /* 0x000fe400078e0204 */
[----:B------:R-:W-:Y:S02]  /*0fd0*/  IMAD R5, R5, c[0x0][0x2c4], R2 ;  /* 0x0000b10005057a24 */ /* 0x000fe400078e0202 */
[----:B------:R-:W-:Y:S02]  /*0fe0*/  IMAD R6, R6, c[0x0][0x1b0], RZ ;  /* 0x00006c0006067a24 */ /* 0x000fe400078e02ff */
[----:B------:R-:W-:Y:S01]  /*0ff0*/  IMAD.WIDE.U32 R10, R7, c[0x0][0x1b0], R10 ;  /* 0x00006c00070a7a25 */ /* 0x000fe200078e000a */
[----:B------:R-:W-:-:S03]  /*1000*/  SHF.R.S32.HI R2, RZ, 0x1f, R5 ;  /* 0x0000001fff027819 */ /* 0x000fc60000011405 */
[----:B------:R-:W-:Y:S02]  /*1010*/  IMAD R6, R7, c[0x0][0x1b4], R6 ;  /* 0x00006d0007067a24 */ /* 0x000fe400078e0206 */
[----:B------:R-:W-:Y:S02]  /*1020*/  IMAD R2, R2, c[0x0][0x1a8], RZ ;  /* 0x00006a0002027a24 */ /* 0x000fe400078e02ff */
[----:B------:R-:W-:Y:S02]  /*1030*/  IMAD.IADD R7, R11, 0x1, R6 ;  /* 0x000000010b077824 */ /* 0x000fe400078e0206 */
[----:B------:R-:W-:Y:S02]  /*1040*/  IMAD.MOV.U32 R6, RZ, RZ, R10 ;  /* 0x000000ffff067224 */ /* 0x000fe400078e000a */
[C---:B------:R-:W-:Y:S02]  /*1050*/  IMAD R11, R5.reuse, c[0x0][0x1ac], R2 ;  /* 0x00006b00050b7a24 */ /* 0x040fe400078e0202 */
[----:B------:R-:W-:-:S04]  /*1060*/  IMAD.WIDE.U32 R6, R5, c[0x0][0x1a8], R6 ;  /* 0x00006a0005067a25 */ /* 0x000fc800078e0006 */
[----:B------:R-:W-:Y:S01]  /*1070*/  IMAD.IADD R11, R7, 0x1, R11 ;  /* 0x00000001070b7824 */ /* 0x000fe200078e020b */
[----:B------:R-:W-:Y:S01]  /*1080*/  LEA R17, P0, R6, c[0x0][0x160], 0x1 ;  /* 0x0000580006117a11 */ /* 0x000fe200078008ff */
[----:B------:R-:W-:Y:S02]  /*1090*/  IMAD.SHL.U32 R4, R16, 0x40, RZ ;  /* 0x0000004010047824 */ /* 0x000fe400078e00ff */
[----:B------:R-:W-:Y:S01]  /*10a0*/  IMAD.IADD R7, R15, 0x1, R16 ;  /* 0x000000010f077824 */ /* 0x000fe200078e0210 */
[----:B------:R-:W-:Y:S01]  /*10b0*/  LEA.HI.X R11, R6, c[0x0][0x164], R11, 0x1, P0 ;  /* 0x00005900060b7a11 */ /* 0x000fe200000f0c0b */
[----:B------:R-:W-:Y:S01]  /*10c0*/  SHFL.IDX PT, R26, R17, RZ, 0x181f ;  /* 0x00181fff111a7589 */ /* 0x000fe200000e0000 */
[----:B------:R-:W-:Y:S01]  /*10d0*/  LOP3.LUT R4, R4, 0x1c0, RZ, 0xc0, !PT ;  /* 0x000001c004047812 */ /* 0x000fe200078ec0ff */
[----:B------:R-:W-:Y:S02]  /*10e0*/  IMAD R6, R226, c[0x0][0x2c4], RZ ;  /* 0x0000b100e2067a24 */ /* 0x000fe400078e02ff */
[----:B------:R-:W3:Y:S01]  /*10f0*/  SHFL.IDX PT, R27, R11, RZ, 0x181f ;  /* 0x00181fff0b1b7589 */ /* 0x000ee200000e0000 */
[----:B------:R-:W-:Y:S01]  /*1100*/  SHF.R.U32.HI R2, RZ, 0x3, R4 ;  /* 0x00000003ff027819 */ /* 0x000fe20000011604 */
[----:B------:R-:W-:Y:S01]  /*1110*/  IMAD.MOV R5, RZ, RZ, -R3 ;  /* 0x000000ffff057224 */ /* 0x000fe200078e0a03 */
[----:B-1----:R-:W-:Y:S01]  /*1120*/  LOP3.LUT R19, R4, 0x38, R225, 0xf8, !PT ;  /* 0x0000003804137812 */ /* 0x002fe200078ef8e1 */
[----:B------:R-:W-:Y:S01]  /*1130*/  SHFL.IDX PT, R22, R17, 0x1, 0x181f ;  /* 0x00381f0011167f89 */ /* 0x000fe200000e0000 */
[----:B------:R-:W-:Y:S01]  /*1140*/  ISETP.GE.AND P0, PT, R7, R6, PT ;  /* 0x000000060700720c */ /* 0x000fe20003f06270 */
[----:B------:R-:W-:Y:S01]  /*1150*/  IMAD R222, R5, c[0x0][0x2b8], R222 ;  /* 0x0000ae0005de7a24 */ /* 0x000fe200078e02de */
[----:B------:R-:W-:Y:S01]  /*1160*/  LOP3.LUT R19, R19, R2, RZ, 0x3c, !PT ;  /* 0x0000000213137212 */ /* 0x000fe200078e3cff */
[----:B------:R-:W1:Y:S01]  /*1170*/  SHFL.IDX PT, R23, R11, 0x1, 0x181f ;  /* 0x00381f000b177f89 */ /* 0x000e6200000e0000 */
[----:B------:R-:W-:Y:S01]  /*1180*/  LEA.HI R2, R105, R100, RZ, 0x6 ;  /* 0x0000006469027211 */ /* 0x000fe200078f30ff */
[----:B------:R-:W-:Y:S01]  /*1190*/  IMAD.WIDE.U32 R20, R222, c[0x0][0x1e0], RZ ;  /* 0x00007800de147a25 */ /* 0x000fe200078e00ff */
[----:B------:R-:W-:Y:S01]  /*11a0*/  SHF.R.S32.HI R3, RZ, 0x1f, R8 ;  /* 0x0000001fff037819 */ /* 0x000fe20000011408 */
[----:B------:R-:W-:Y:S01]  /*11b0*/  SHFL.IDX PT, R10, R17, 0x3, 0x181f ;  /* 0x00781f00110a7f89 */ /* 0x000fe200000e0000 */
[----:B------:R-:W-:Y:S01]  /*11c0*/  SHF.R.S32.HI R5, RZ, 0x1f, R222 ;  /* 0x0000001fff057819 */ /* 0x000fe200000114de */
[----:B------:R-:W-:Y:S01]  /*11d0*/  IMAD.SHL.U32 R2, R2, 0x8, RZ ;  /* 0x0000000802027824 */ /* 0x000fe200078e00ff */
[----:B------:R-:W-:Y:S01]  /*11e0*/  LEA.HI R3, R3, R8, RZ, 0x3 ;  /* 0x0000000803037211 */ /* 0x000fe200078f18ff */
[----:B------:R-:W-:-:S02]  /*11f0*/  IMAD.IADD R101, R217, 0x1, R12 ;  /* 0x00000001d9657824 */ /* 0x000fc400078e020c */
[----:B------:R-:W-:Y:S01]  /*1200*/  IMAD.WIDE.U32 R232, R220, c[0x0][0x210], RZ ;  /* 0x00008400dce87a25 */ /* 0x000fe200078e00ff */
[----:B------:R-:W-:Y:S02]  /*1210*/  LOP3.LUT R2, R19, 0xfffffe00, R2, 0xf8, !PT ;  /* 0xfffffe0013027812 */ /* 0x000fe400078ef802 */
[----:B------:R-:W-:Y:S01]  /*1220*/  LOP3.LUT R243, R3, 0xfffffff8, RZ, 0xc0, !PT ;  /* 0xfffffff803f37812 */ /* 0x000fe200078ec0ff */
[----:B------:R-:W-:Y:S01]  /*1230*/  IMAD R19, R5, c[0x0][0x1e0], RZ ;  /* 0x0000780005137a24 */ /* 0x000fe200078e02ff */
[----:B------:R-:W-:Y:S01]  /*1240*/  IADD3 R3, R7, 0x20, RZ ;  /* 0x0000002007037810 */ /* 0x000fe20007ffe0ff */
[----:B------:R-:W-:Y:S01]  /*1250*/  IMAD.SHL.U32 R223, R2, 0x2, RZ ;  /* 0x0000000202df7824 */ /* 0x000fe200078e00ff */
[----:B------:R-:W-:Y:S01]  /*1260*/  SHF.R.S32.HI R244, RZ, 0x1f, R243 ;  /* 0x0000001ffff47819 */ /* 0x000fe200000114f3 */
[----:B---3--:R-:W-:-:S03]  /*1270*/  @!P0 IMAD.WIDE R24, R225, 0x2, R26 ;  /* 0x00000002e1188825 */ /* 0x008fc600078e021a */
[----:B------:R-:W-:Y:S01]  /*1280*/  IADD3 R240, R223, 0x100, RZ ;  /* 0x00000100dff07810 */ /* 0x000fe20007ffe0ff */
[----:B------:R-:W-:Y:S01]  /*1290*/  @!P0 IMAD.WIDE R26, R243, 0x2, R26 ;  /* 0x00000002f31a8825 */ /* 0x000fe200078e021a */
[----:B------:R1:W-:Y:S01]  /*12a0*/  @!P0 LDGSTS.E.BYPASS.LTC128B.128 [R223+0x100], [R24.64], !P6 ;  /* 0x0010000018df8fae */ /* 0x0003e2000f101d46 */
[----:B------:R-:W-:Y:S02]  /*12b0*/  IADD3 R239, R223, 0x3100, RZ ;  /* 0x00003100dfef7810 */ /* 0x000fe40007ffe0ff */
[----:B------:R-:W-:Y:S01]  /*12c0*/  IMAD R18, R222, c[0x0][0x1e4], R19 ;  /* 0x00007900de127a24 */ /* 0x000fe200078e0213 */
[----:B------:R3:W-:Y:S01]  /*12d0*/  @!P0 LDGSTS.E.BYPASS.LTC128B.128 [R223+0x4100], [R26.64], !P2 ;  /* 0x041000001adf8fae */ /* 0x0007e2000d101d46 */
[-C--:B------:R-:W-:Y:S01]  /*12e0*/  ISETP.GE.AND P0, PT, R3, R6.reuse, PT ;  /* 0x000000060300720c */ /* 0x080fe20003f06270 */
[----:B------:R-:W-:Y:S01]  /*12f0*/  IMAD.IADD R76, R101, 0x1, -R16 ;  /* 0x00000001654c7824 */ /* 0x000fe200078e0a10 */
[----:B------:R-:W-:Y:S01]  /*1300*/  IADD3 R3, R7, 0x40, RZ ;  /* 0x0000004007037810 */ /* 0x000fe20007ffe0ff */
[----:B------:R-:W-:Y:S01]  /*1310*/  IMAD.IADD R19, R21, 0x1, R18 ;  /* 0x0000000115137824 */ /* 0x000fe200078e0212 */
[----:B------:R-:W-:Y:S01]  /*1320*/  IADD3 R7, R7, 0x60, RZ ;  /* 0x0000006007077810 */ /* 0x000fe20007ffe0ff */
[----:B------:R-:W-:Y:S01]  /*1330*/  IMAD.MOV.U32 R18, RZ, RZ, R20 ;  /* 0x000000ffff127224 */ /* 0x000fe200078e0014 */
[----:B------:R-:W-:Y:S01]  /*1340*/  ISETP.GE.AND P1, PT, R3, R6, PT ;  /* 0x000000060300720c */ /* 0x000fe20003f26270 */
[----:B------:R-:W-:Y:S01]  /*1350*/  IMAD R3, R0, c[0x0][0x1e8], RZ ;  /* 0x00007a0000037a24 */ /* 0x000fe200078e02ff */
[----:B------:R-:W-:Y:S01]  /*1360*/  SHFL.IDX PT, R20, R17, 0x2, 0x181f ;  /* 0x00581f0011147f89 */ /* 0x000fe200000e0000 */
[----:B------:R-:W-:Y:S01]  /*1370*/  IMAD R5, R5, c[0x0][0x208], RZ ;  /* 0x0000820005057a24 */ /* 0x000fe200078e02ff */
[C---:B------:R-:W-:Y:S01]  /*1380*/  IADD3 R238, R223.reuse, 0x1100, RZ ;  /* 0x00001100dfee7810 */ /* 0x040fe20007ffe0ff */
[----:B------:R-:W-:Y:S01]  /*1390*/  IMAD R3, R220, c[0x0][0x1ec], R3 ;  /* 0x00007b00dc037a24 */ /* 0x000fe200078e0203 */
[----:B------:R-:W4:Y:S01]  /*13a0*/  SHFL.IDX PT, R21, R11, 0x2, 0x181f ;  /* 0x00581f000b157f89 */ /* 0x000f2200000e0000 */
[----:B------:R-:W-:-:S02]  /*13b0*/  IADD3 R237, R223, 0x4100, RZ ;  /* 0x00004100dfed7810 */ /* 0x000fc40007ffe0ff */
[----:B------:R-:W-:Y:S01]  /*13c0*/  IMAD.IADD R218, R235, 0x1, R3 ;  /* 0x00000001ebda7824 */ /* 0x000fe200078e0203 */
[----:B------:R-:W5:Y:S01]  /*13d0*/  SHFL.IDX PT, R11, R11, 0x3, 0x181f ;  /* 0x00781f000b0b7f89 */ /* 0x000f6200000e0000 */
[----:B-1----:R-:W-:-:S04]  /*13e0*/  @!P0 IMAD.WIDE R24, R225, 0x2, R22 ;  /* 0x00000002e1188825 */ /* 0x002fc800078e0216 */
[----:B------:R-:W-:Y:S01]  /*13f0*/  @!P0 IMAD.WIDE R22, R243, 0x2, R22 ;  /* 0x00000002f3168825 */ /* 0x000fe200078e0216 */
[----:B------:R5:W-:Y:S04]  /*1400*/  @!P0 LDGSTS.E.BYPASS.LTC128B.128 [R223+0x1100], [R24.64], !P6 ;  /* 0x0110000018df8fae */ /* 0x000be8000f101d46 */
[----:B------:R1:W-:Y:S01]  /*1410*/  @!P0 LDGSTS.E.BYPASS.LTC128B.128 [R223+0x5100], [R22.64], !P2 ;  /* 0x0510000016df8fae */ /* 0x0003e2000d101d46 */
[----:B--2---:R-:W-:Y:S01]  /*1420*/  SHF.R.S32.HI R2, RZ, 0x1f, R221 ;  /* 0x0000001fff027819 */ /* 0x004fe200000114dd */
[----:B------:R-:W-:-:S04]  /*1430*/  IMAD.WIDE.U32 R18, R221, c[0x0][0x1f0], R18 ;  /* 0x00007c00dd127a25 */ /* 0x000fc800078e0012 */
[----:B------:R-:W-:Y:S01]  /*1440*/  IMAD R4, R2, c[0x0][0x1f0], RZ ;  /* 0x00007c0002047a24 */ /* 0x000fe200078e02ff */
[----:B------:R-:W-:Y:S01]  /*1450*/  IADD3 R18, P0, R234, R18, RZ ;  /* 0x00000012ea127210 */ /* 0x000fe20007f1e0ff */
[----:B------:R-:W-:Y:S02]  /*1460*/  IMAD R2, R2, c[0x0][0x218], RZ ;  /* 0x0000860002027a24 */ /* 0x000fe400078e02ff */
[C---:B------:R-:W-:Y:S02]  /*1470*/  IMAD R3, R221.reuse, c[0x0][0x1f4], R4 ;  /* 0x00007d00dd037a24 */ /* 0x040fe400078e0204 */
[----:B------:R-:W-:-:S03]  /*1480*/  IMAD R2, R221, c[0x0][0x21c], R2 ;  /* 0x00008700dd027a24 */ /* 0x000fc600078e0202 */
[----:B------:R-:W-:Y:S02]  /*1490*/  IADD3.X R3, R218, R19, R3, P0, !PT ;  /* 0x00000013da037210 */ /* 0x000fe400007fe403 */
[----:B------:R-:W-:-:S04]  /*14a0*/  LEA R4, P0, R18, c[0x0][0x1c8], 0x1 ;  /* 0x0000720012047a11 */ /* 0x000fc800078008ff */
[----:B------:R-:W-:Y:S01]  /*14b0*/  LEA.HI.X R3, R18, c[0x0][0x1cc], R3, 0x1, P0 ;  /* 0x0000730012037a11 */ /* 0x000fe200000f0c03 */
[--C-:B----4-:R-:W-:Y:S01]  /*14c0*/  @!P1 IMAD.WIDE R18, R225, 0x2, R20.reuse ;  /* 0x00000002e1129825 */ /* 0x110fe200078e0214 */
[----:B------:R-:W-:Y:S02]  /*14d0*/  ISETP.GE.AND P0, PT, R7, R6, PT ;  /* 0x000000060700720c */ /* 0x000fe40003f06270 */
[----:B------:R-:W-:Y:S01]  /*14e0*/  SHFL.IDX PT, R6, R4, RZ, 0x181f ;  /* 0x00181fff04067589 */ /* 0x000fe200000e0000 */
[----:B------:R-:W-:-:S03]  /*14f0*/  @!P1 IMAD.WIDE R20, R243, 0x2, R20 ;  /* 0x00000002f3149825 */ /* 0x000fc600078e0214 */
[----:B------:R-:W3:Y:S04]  /*1500*/  SHFL.IDX PT, R7, R3, RZ, 0x181f ;  /* 0x00181fff03077589 */ /* 0x000ee800000e0000 */
[----:B------:R2:W-:Y:S03]  /*1510*/  @!P1 LDGSTS.E.BYPASS.LTC128B.128 [R223+0x2100], [R18.64], !P6 ;  /* 0x0210000012df9fae */ /* 0x0005e6000f101d46 */
[--C-:B-----5:R-:W-:Y:S01]  /*1520*/  @!P0 IMAD.WIDE R24, R225, 0x2, R10.reuse ;  /* 0x00000002e1188825 */ /* 0x120fe200078e020a */
[----:B------:R4:W-:Y:S01]  /*1530*/  @!P1 LDGSTS.E.BYPASS.LTC128B.128 [R223+0x6100], [R20.64], !P2 ;  /* 0x0610000014df9fae */ /* 0x0009e2000d101d46 */
[----:B------:R-:W-:Y:S02]  /*1540*/  ISETP.GE.AND P1, PT, R76, 0x21, PT ;  /* 0x000000214c00780c */ /* 0x000fe40003f26270 */
[----:B-1----:R-:W-:Y:S01]  /*1550*/  @!P0 IMAD.WIDE R22, R243, 0x2, R10 ;  /* 0x00000002f3168825 */ /* 0x002fe200078e020a */
[----:B------:R1:W-:Y:S01]  /*1560*/  @!P0 LDGSTS.E.BYPASS.LTC128B.128 [R223+0x3100], [R24.64], !P6 ;  /* 0x0310000018df8fae */ /* 0x0003e2000f101d46 */
[----:B------:R-:W-:-:S02]  /*1570*/  ISETP.GE.AND P6, PT, R8, c[0x0][0x1d4], PT ;  /* 0x0000750008007a0c */ /* 0x000fc40003fc6270 */
[----:B------:R-:W-:Y:S01]  /*1580*/  IMAD R10, R222, c[0x0][0x20c], R5 ;  /* 0x00008300de0a7a24 */ /* 0x000fe200078e0205 */
[----:B------:R5:W-:Y:S01]  /*1590*/  @!P0 LDGSTS.E.BYPASS.LTC128B.128 [R223+0x7100], [R22.64], !P2 ;  /* 0x0710000016df8fae */ /* 0x000be2000d101d46 */
[----:B------:R-:W-:Y:S01]  /*15a0*/  ISETP.GE.AND P0, PT, R76, 0x1, PT ;  /* 0x000000014c00780c */ /* 0x000fe20003f06270 */
[----:B------:R-:W-:Y:S01]  /*15b0*/  IMAD R5, R0, c[0x0][0x210], RZ ;  /* 0x0000840000057a24 */ /* 0x000fe200078e02ff */
[----:B------:R-:W-:Y:S01]  /*15c0*/  ISETP.GE.AND P2, PT, R225, c[0x0][0x1d4], PT ;  /* 0x00007500e1007a0c */ /* 0x000fe20003f46270 */
[----:B------:R-:W-:Y:S01]  /*15d0*/  IMAD R0, R222, c[0x0][0x1e0], RZ ;  /* 0x00007800de007a24 */ /* 0x000fe200078e02ff */
[----:B------:R-:W0:Y:S01]  /*15e0*/  LDGDEPBAR ;  /* 0x00000000000079af */ /* 0x000e220000000000 */
[----:B------:R-:W-:Y:S01]  /*15f0*/  IMAD R5, R220, c[0x0][0x214], R5 ;  /* 0x00008500dc057a24 */ /* 0x000fe200078e0205 */
[----:B------:R-:W-:Y:S01]  /*1600*/  SEL R245, RZ, 0x10, P6 ;  /* 0x00000010fff57807 */ /* 0x000fe20003000000 */
[----:B------:R-:W-:Y:S02]  /*1610*/  IMAD R17, R221, c[0x0][0x1f0], R0 ;  /* 0x00007c00dd117a24 */ /* 0x000fe400078e0200 */
[----:B------:R-:W-:-:S02]  /*1620*/  IMAD.IADD R219, R233, 0x1, R5 ;  /* 0x00000001e9db7824 */ /* 0x000fc400078e0205 */
[----:B------:R-:W-:Y:S02]  /*1630*/  IMAD R17, R220, c[0x0][0x1e8], R17 ;  /* 0x00007a00dc117a24 */ /* 0x000fe400078e0211 */
[----:B---3--:R-:W-:-:S03]  /*1640*/  @P0 IMAD.WIDE R26, R243, 0x2, R6 ;  /* 0x00000002f31a0825 */ /* 0x008fc600078e0206 */
[----:B------:R-:W-:Y:S01]  /*1650*/  LEA R17, R17, c[0x0][0x1c8], 0x1 ;  /* 0x0000720011117a11 */ /* 0x000fe200078e08ff */
[----:B--2---:R-:W-:Y:S01]  /*1660*/  IMAD.WIDE.U32 R18, R222, c[0x0][0x208], RZ ;  /* 0x00008200de127a25 */ /* 0x004fe200078e00ff */
[----:B----4-:R-:W-:Y:S03]  /*1670*/  SHFL.IDX PT, R20, R4, 0x1, 0x181f ;  /* 0x00381f0004147f89 */ /* 0x010fe600000e0000 */
[----:B------:R-:W-:Y:S01]  /*1680*/  IMAD.IADD R11, R19, 0x1, R10 ;  /* 0x00000001130b7824 */ /* 0x000fe200078e020a */
[----:B------:R-:W2:Y:S01]  /*1690*/  SHFL.IDX PT, R21, R3, 0x1, 0x181f ;  /* 0x00381f0003157f89 */ /* 0x000ea200000e0000 */
[----:B------:R-:W-:Y:S02]  /*16a0*/  IMAD.MOV.U32 R10, RZ, RZ, R18 ;  /* 0x000000ffff0a7224 */ /* 0x000fe400078e0012 */
[----:B-----5:R-:W-:-:S04]  /*16b0*/  @P0 IMAD.WIDE R22, R225, 0x2, R6 ;  /* 0x00000002e1160825 */ /* 0x020fc800078e0206 */
[----:B------:R-:W-:Y:S01]  /*16c0*/  IMAD.WIDE.U32 R10, R221, c[0x0][0x218], R10 ;  /* 0x00008600dd0a7a25 */ /* 0x000fe200078e000a */
[----:B------:R3:W-:Y:S04]  /*16d0*/  @P0 LDGSTS.E.BYPASS.LTC128B.128 [R223+0x8100], [R22.64], !P2 ;  /* 0x0810000016df0fae */ /* 0x0007e8000d101d46 */
[----:B------:R4:W-:Y:S01]  /*16e0*/  @P0 LDGSTS.E.BYPASS.LTC128B.128 [R223+0xb100], [R26.64], !P6 ;  /* 0x0b1000001adf0fae */ /* 0x0009e2000f101d46 */
[----:B------:R-:W-:Y:S02]  /*16f0*/  IADD3 R5, P0, R232, R10, RZ ;  /* 0x0000000ae8057210 */ /* 0x000fe40007f1e0ff */
[----:B------:R-:W-:Y:S02]  /*1700*/  LEA.HI R10, R105, R100, RZ, 0x4 ;  /* 0x00000064690a7211 */ /* 0x000fe400078f20ff */
[----:B-1----:R-:W-:Y:S01]  /*1710*/  IADD3.X R24, R219, R11, R2, P0, !PT ;  /* 0x0000000bdb187210 */ /* 0x002fe200007fe402 */
[----:B------:R-:W-:Y:S01]  /*1720*/  IMAD.SHL.U32 R2, R16, 0x8, RZ ;  /* 0x0000000810027824 */ /* 0x000fe200078e00ff */
[----:B------:R-:W-:-:S02]  /*1730*/  LEA R7, P0, R5, c[0x0][0x1f8], 0x1 ;  /* 0x00007e0005077a11 */ /* 0x000fc400078008ff */
[----:B------:R-:W-:Y:S01]  /*1740*/  SHF.R.S32.HI R11, RZ, 0x4, R10 ;  /* 0x00000004ff0b7819 */ /* 0x000fe2000001140a */
[----:B--2---:R-:W-:Y:S01]  /*1750*/  @P1 IMAD.WIDE R18, R225, 0x2, R20 ;  /* 0x00000002e1121825 */ /* 0x004fe200078e0214 */
[----:B------:R-:W-:Y:S01]  /*1760*/  LEA.HI.X R24, R5, c[0x0][0x1fc], R24, 0x1, P0 ;  /* 0x00007f0005187a11 */ /* 0x000fe200000f0c18 */
[----:B------:R-:W1:Y:S01]  /*1770*/  SHFL.IDX PT, R51, R7, RZ, 0x181f ;  /* 0x00181fff07337589 */ /* 0x000e6200000e0000 */
[C---:B------:R-:W-:Y:S01]  /*1780*/  LOP3.LUT R5, R10.reuse, 0xfffffff0, RZ, 0xc0, !PT ;  /* 0xfffffff00a057812 */ /* 0x040fe200078ec0ff */
[----:B------:R-:W-:Y:S01]  /*1790*/  @P1 IMAD.WIDE R20, R243, 0x2, R20 ;  /* 0x00000002f3141825 */ /* 0x000fe200078e0214 */
[----:B------:R-:W-:Y:S01]  /*17a0*/  LEA.HI R10, R10, R11, RZ, 0x1 ;  /* 0x0000000b0a0a7211 */ /* 0x000fe200078f08ff */
[----:B------:R2:W-:Y:S02]  /*17b0*/  @P1 LDGSTS.E.BYPASS.LTC128B.128 [R223+0x9100], [R18.64], !P2 ;  /* 0x0910000012df1fae */ /* 0x0005e4000d101d46 */
[----:B------:R-:W-:Y:S01]  /*17c0*/  IMAD.IADD R16, R100, 0x1, -R5 ;  /* 0x0000000164107824 */ /* 0x000fe200078e0a05 */
[----:B------:R-:W-:Y:S01]  /*17d0*/  LOP3.LUT R10, R10, 0xfffffffe, RZ, 0xc0, !PT ;  /* 0xfffffffe0a0a7812 */ /* 0x000fe200078ec0ff */
[----:B------:R-:W5:Y:S01]  /*17e0*/  SHFL.IDX PT, R4, R24, RZ, 0x181f ;  /* 0x00181fff18047589 */ /* 0x000f6200000e0000 */
[----:B---3--:R-:W-:-:S02]  /*17f0*/  IMAD.WIDE R22, R225, 0x2, RZ ;  /* 0x00000002e1167825 */ /* 0x008fc400078e02ff */
[----:B------:R-:W-:Y:S01]  /*1800*/  SHF.R.S32.HI R5, RZ, 0x1f, R16 ;  /* 0x0000001fff057819 */ /* 0x000fe20000011410 */
[----:B------:R-:W3:Y:S01]  /*1810*/  SHFL.IDX PT, R78, R7, 0x1, 0x181f ;  /* 0x00381f00074e7f89 */ /* 0x000ee200000e0000 */
[----:B------:R-:W-:Y:S02]  /*1820*/  IMAD.IADD R10, R11, 0x1, -R10 ;  /* 0x000000010b0a7824 */ /* 0x000fe400078e0a0a */
[----:B------:R-:W-:Y:S01]  /*1830*/  LEA.HI R5, R5, R16, RZ, 0x3 ;  /* 0x0000001005057211 */ /* 0x000fe200078f18ff */
[----:B------:R1:W-:Y:S01]  /*1840*/  @P1 LDGSTS.E.BYPASS.LTC128B.128 [R223+0xc100], [R20.64], !P6 ;  /* 0x0c10000014df1fae */ /* 0x0003e2000f101d46 */
[----:B------:R-:W-:-:S03]  /*1850*/  ISETP.GT.AND P1, PT, R76, 0x40, PT ;  /* 0x000000404c00780c */ /* 0x000fc60003f24270 */
[----:B------:R-:W3:Y:S04]  /*1860*/  SHFL.IDX PT, R6, R24, 0x1, 0x181f ;  /* 0x00381f0018067f89 */ /* 0x000ee800000e0000 */
[----:B------:R3:W4:Y:S04]  /*1870*/  SHFL.IDX PT, R80, R7, 0x2, 0x181f ;  /* 0x00581f0007507f89 */ /* 0x00072800000e0000 */
[----:B------:R-:W-:Y:S04]  /*1880*/  SHFL.IDX PT, R0, R24, 0x2, 0x181f ;  /* 0x00581f0018007f89 */ /* 0x000fe800000e0000 */
[----:B--2---:R-:W-:Y:S04]  /*1890*/  SHFL.IDX PT, R18, R17, 0x2, 0x181f ;  /* 0x00581f0011127f89 */ /* 0x004fe800000e0000 */
[----:B------:R2:W2:Y:S01]  /*18a0*/  SHFL.IDX PT, R19, R3, 0x2, 0x181f ;  /* 0x00581f0003137f89 */ /* 0x0004a200000e0000 */
[----:B-1----:R-:W-:Y:S01]  /*18b0*/  IADD3 R20, P0, R51, R22, RZ ;  /* 0x0000001633147210 */ /* 0x002fe20007f1e0ff */
[----:B---3--:R-:W-:-:S04]  /*18c0*/  IMAD.SHL.U32 R7, R9, 0x40, RZ ;  /* 0x0000004009077824 */ /* 0x008fc800078e00ff */
[----:B-----5:R-:W-:Y:S01]  /*18d0*/  IMAD.X R21, R4, 0x1, R23, P0 ;  /* 0x0000000104157824 */ /* 0x020fe200000e0617 */
[----:B------:R-:W-:Y:S02]  /*18e0*/  IADD3 R48, P0, R22, R78, RZ ;  /* 0x0000004e16307210 */ /* 0x000fe40007f1e0ff */
[----:B------:R-:W-:-:S03]  /*18f0*/  LOP3.LUT R7, R7, 0x1c0, RZ, 0xc0, !PT ;  /* 0x000001c007077812 */ /* 0x000fc600078ec0ff */
[----:B------:R-:W-:Y:S01]  /*1900*/  IMAD.X R49, R23, 0x1, R6, P0 ;  /* 0x0000000117317824 */ /* 0x000fe200000e0606 */
[----:B------:R-:W-:Y:S02]  /*1910*/  LOP3.LUT R2, R7, 0x8, R2, 0xf8, !PT ;  /* 0x0000000807027812 */ /* 0x000fe400078ef802 */
[----:B------:R-:W-:Y:S02]  /*1920*/  SHF.R.U32.HI R7, RZ, 0x3, R7 ;  /* 0x00000003ff077819 */ /* 0x000fe40000011607 */
[C---:B--2---:R-:W-:Y:S01]  /*1930*/  LOP3.LUT R3, R5.reuse, 0xfffffff8, RZ, 0xc0, !PT ;  /* 0xfffffff805037812 */ /* 0x044fe200078ec0ff */
[----:B------:R-:W-:Y:S01]  /*1940*/  IMAD.SHL.U32 R5, R5, 0x40, RZ ;  /* 0x0000004005057824 */ /* 0x000fe200078e00ff */
[----:B------:R-:W-:Y:S02]  /*1950*/  LOP3.LUT R7, R2, R7, RZ, 0x3c, !PT ;  /* 0x0000000702077212 */ /* 0x000fe400078e3cff */
[----:B----4-:R-:W-:Y:S01]  /*1960*/  IADD3 R82, P0, R22, R80, RZ ;  /* 0x0000005016527210 */ /* 0x010fe20007f1e0ff */
[----:B------:R-:W-:-:S02]  /*1970*/  IMAD.IADD R3, R16, 0x1, -R3 ;  /* 0x0000000110037824 */ /* 0x000fc400078e0a03 */
[----:B------:R-:W-:-:S04]  /*1980*/  @P1 IMAD.WIDE R16, R225, 0x2, R18 ;  /* 0x00000002e1101825 */ /* 0x000fc800078e0212 */
[----:B------:R-:W-:Y:S01]  /*1990*/  @P1 IMAD.WIDE R18, R243, 0x2, R18 ;  /* 0x00000002f3121825 */ /* 0x000fe200078e0212 */
[----:B------:R1:W-:Y:S03]  /*19a0*/  @P1 LDGSTS.E.BYPASS.LTC128B.128 [R223+0xa100], [R16.64], !P2 ;  /* 0x0a10000010df1fae */ /* 0x0003e6000d101d46 */
[----:B------:R-:W-:Y:S01]  /*19b0*/  IMAD.SHL.U32 R2, R3, 0x40, RZ ;  /* 0x0000004003027824 */ /* 0x000fe200078e00ff */
[----:B------:R1:W-:Y:S01]  /*19c0*/  @P1 LDGSTS.E.BYPASS.LTC128B.128 [R223+0xd100], [R18.64], !P6 ;  /* 0x0d10000012df1fae */ /* 0x0003e2000f101d46 */
[C---:B------:R-:W-:Y:S01]  /*19d0*/  IMAD R214, R10.reuse, 0x200, R7 ;  /* 0x000002000ad67824 */ /* 0x040fe200078e0207 */
[----:B------:R-:W-:Y:S01]  /*19e0*/  LOP3.LUT P1, RZ, R9, 0x2, RZ, 0xc0, !PT ;  /* 0x0000000209ff7812 */ /* 0x000fe2000782c0ff */
[----:B------:R-:W-:Y:S01]  /*19f0*/  IMAD.SHL.U32 R7, R10, 0x8, RZ ;  /* 0x000000080a077824 */ /* 0x000fe200078e00ff */
[----:B------:R-:W0:Y:S01]  /*1a00*/  LDGDEPBAR ;  /* 0x00000000000079af */ /* 0x000e220000000000 */
[----:B------:R-:W-:Y:S01]  /*1a10*/  IMAD.WIDE R10, R243, 0x2, RZ ;  /* 0x00000002f30a7825 */ /* 0x000fe200078e02ff */
[----:B------:R-:W-:-:S03]  /*1a20*/  LOP3.LUT R2, R2, 0x1c0, RZ, 0xc0, !PT ;  /* 0x000001c002027812 */ /* 0x000fc600078ec0ff */
[----:B------:R-:W-:Y:S01]  /*1a30*/  IMAD.X R83, R23, 0x1, R0, P0 ;  /* 0x0000000117537824 */ /* 0x000fe200000e0600 */
[----:B------:R-:W-:Y:S01]  /*1a40*/  IADD3 R50, P0, R51, R10, RZ ;  /* 0x0000000a33327210 */ /* 0x000fe20007f1e0ff */
[----:B------:R-:W-:Y:S01]  /*1a50*/  IMAD.SHL.U32 R214, R214, 0x2, RZ ;  /* 0x00000002d6d67824 */ /* 0x000fe200078e00ff */
[----:B------:R-:W-:Y:S02]  /*1a60*/  LOP3.LUT R7, R2, 0x8, R7, 0xf8, !PT ;  /* 0x0000000802077812 */ /* 0x000fe400078ef807 */
[----:B------:R-:W-:Y:S01]  /*1a70*/  SHF.R.U32.HI R2, RZ, 0x3, R2 ;  /* 0x00000003ff027819 */ /* 0x000fe20000011602 */
[----:B------:R-:W-:Y:S01]  /*1a80*/  IMAD.X R51, R4, 0x1, R11, P0 ;  /* 0x0000000104337824 */ /* 0x000fe200000e060b */
[----:B------:R-:W-:Y:S02]  /*1a90*/  IADD3 R78, P0, R10, R78, RZ ;  /* 0x0000004e0a4e7210 */ /* 0x000fe40007f1e0ff */
[----:B------:R-:W-:Y:S02]  /*1aa0*/  LOP3.LUT R2, R7, R2, RZ, 0x3c, !PT ;  /* 0x0000000207027212 */ /* 0x000fe400078e3cff */
[----:B------:R-:W-:Y:S01]  /*1ab0*/  IADD3 R4, R214, 0x8100, RZ ;  /* 0x00008100d6047810 */ /* 0x000fe20007ffe0ff */
[----:B------:R-:W-:Y:S01]  /*1ac0*/  IMAD.X R79, R11, 0x1, R6, P0 ;  /* 0x000000010b4f7824 */ /* 0x000fe200000e0606 */
[----:B------:R-:W-:Y:S01]  /*1ad0*/  LOP3.LUT R2, R2, 0xfffffe00, R5, 0xf8, !PT ;  /* 0xfffffe0002027812 */ /* 0x000fe200078ef805 */
[----:B------:R-:W-:Y:S01]  /*1ae0*/  IMAD.MOV.U32 R5, RZ, RZ, 0x10 ;  /* 0x00000010ff057424 */ /* 0x000fe200078e00ff */
[----:B------:R-:W-:Y:S01]  /*1af0*/  IADD3 R80, P0, R10, R80, RZ ;  /* 0x000000500a507210 */ /* 0x000fe20007f1e0ff */
[----:B------:R-:W-:Y:S01]  /*1b00*/  IMAD.MOV.U32 R10, RZ, RZ, 0x20 ;  /* 0x00000020ff0a7424 */ /* 0x000fe200078e00ff */
[----:B------:R-:W-:Y:S01]  /*1b10*/  IADD3 R213, R214, 0x8120, RZ ;  /* 0x00008120d6d57810 */ /* 0x000fe20007ffe0ff */
[----:B------:R-:W-:Y:S01]  /*1b20*/  IMAD R7, R107, 0x400, R2 ;  /* 0x000004006b077824 */ /* 0x000fe200078e0202 */
[----:B------:R-:W-:-:S04]  /*1b30*/  DEPBAR.LE SB0, 0x1 ;  /* 0x000080400000791a */ /* 0x000fc80000000000 */
[----:B------:R-:W-:Y:S01]  /*1b40*/  @P1 IADD3 R213, R4, -0x20, RZ ;  /* 0xffffffe004d51810 */ /* 0x000fe20007ffe0ff */
[----:B------:R-:W-:Y:S01]  /*1b50*/  BAR.SYNC.DEFER_BLOCKING 0x0 ;  /* 0x0000000000007b1d */ /* 0x000fe20000010000 */
[----:B------:R-:W-:Y:S01]  /*1b60*/  R2P PR, R3, 0x6 ;  /* 0x0000000603007804 */ /* 0x000fe20000000000 */
[----:B------:R-:W-:Y:S01]  /*1b70*/  IMAD.X R81, R11, 0x1, R0, P0 ;  /* 0x000000010b517824 */ /* 0x000fe200000e0600 */
[C---:B------:R-:W-:Y:S01]  /*1b80*/  LEA R4, R7.reuse, 0x100, 0x1 ;  /* 0x0000010007047811 */ /* 0x040fe200078e08ff */
[----:B------:R-:W-:Y:S01]  /*1b90*/  IMAD.SHL.U32 R7, R7, 0x2, RZ ;  /* 0x0000000207077824 */ /* 0x000fe200078e00ff */
[----:B------:R-:W-:Y:S02]  /*1ba0*/  ISETP.GE.AND P0, PT, R225, c[0x0][0x1d4], PT ;  /* 0x00007500e1007a0c */ /* 0x000fe40003f06270 */
[----:B------:R-:W-:Y:S02]  /*1bb0*/  SEL R5, R5, 0xfffffff0, !P1 ;  /* 0xfffffff005057807 */ /* 0x000fe40004800000 */
[----:B------:R-:W-:-:S02]  /*1bc0*/  SEL R3, R10, 0xffffffe0, !P2 ;  /* 0xffffffe00a037807 */ /* 0x000fc40005000000 */
[----:B------:R-:W-:Y:S01]  /*1bd0*/  ISETP.LT.OR P1, PT, R76, 0x1, P0 ;  /* 0x000000014c00780c */ /* 0x000fe20000721670 */
[--C-:B------:R-:W-:Y:S01]  /*1be0*/  IMAD R6, R5, 0x2, R4.reuse ;  /* 0x0000000205067824 */ /* 0x100fe200078e0204 */
[----:B------:R-:W-:Y:S01]  /*1bf0*/  ISETP.GE.AND P2, PT, R8, c[0x0][0x1d4], PT ;  /* 0x0000750008007a0c */ /* 0x000fe20003f46270 */
[----:B------:R-:W-:Y:S01]  /*1c00*/  IMAD R4, R3, 0x2, R4 ;  /* 0x0000000203047824 */ /* 0x000fe200078e0204 */
[----:B------:R-:W-:Y:S01]  /*1c10*/  IADD3 R207, R213, 0x800, RZ ;  /* 0x00000800d5cf7810 */ /* 0x000fe20007ffe0ff */
[----:B------:R-:W-:Y:S01]  /*1c20*/  IMAD R0, R3, 0x2, R6 ;  /* 0x0000000203007824 */ /* 0x000fe200078e0206 */
[C---:B------:R-:W-:Y:S02]  /*1c30*/  IADD3 R206, R213.reuse, 0x1000, RZ ;  /* 0x00001000d5ce7810 */ /* 0x040fe40007ffe0ff */
[C---:B------:R-:W-:Y:S02]  /*1c40*/  IADD3 R205, R213.reuse, 0x1800, RZ ;  /* 0x00001800d5cd7810 */ /* 0x040fe40007ffe0ff */
[----:B------:R-:W-:-:S02]  /*1c50*/  IADD3 R204, R213, 0x2000, RZ ;  /* 0x00002000d5cc7810 */ /* 0x000fc40007ffe0ff */
[C---:B------:R-:W-:Y:S01]  /*1c60*/  IADD3 R203, R213.reuse, 0x2800, RZ ;  /* 0x00002800d5cb7810 */ /* 0x040fe20007ffe0ff */
[----:B------:R-:W-:Y:S01]  /*1c70*/  LDSM.16.M88.4 R124, [R7+0x100] ;  /* 0x00010000077c783b */ /* 0x000fe20000000200 */
[C---:B------:R-:W-:Y:S02]  /*1c80*/  IADD3 R201, R213.reuse, 0x3000, RZ ;  /* 0x00003000d5c97810 */ /* 0x040fe40007ffe0ff */
[C---:B------:R-:W-:Y:S01]  /*1c90*/  IADD3 R200, R213.reuse, 0x3800, RZ ;  /* 0x00003800d5c87810 */ /* 0x040fe20007ffe0ff */
[----:B------:R2:W-:Y:S01]  /*1ca0*/  LDSM.16.M88.4 R180, [R7+0x4100] ;  /* 0x0041000007b4783b */ /* 0x0005e20000000200 */
[C---:B------:R-:W-:Y:S02]  /*1cb0*/  IADD3 R199, R213.reuse, 0x4000, RZ ;  /* 0x00004000d5c77810 */ /* 0x040fe40007ffe0ff */
[C---:B------:R-:W-:Y:S01]  /*1cc0*/  IADD3 R198, R213.reuse, 0x4800, RZ ;  /* 0x00004800d5c67810 */ /* 0x040fe20007ffe0ff */
[----:B------:R-:W-:Y:S01]  /*1cd0*/  LDSM.16.M88.4 R144, [R6] ;  /* 0x000000000690783b */ /* 0x000fe20000000200 */
[----:B------:R-:W-:-:S02]  /*1ce0*/  IADD3 R197, R213, 0x5000, RZ ;  /* 0x00005000d5c57810 */ /* 0x000fc40007ffe0ff */
[----:B------:R-:W-:Y:S01]  /*1cf0*/  IADD3 R196, R213, 0x5800, RZ ;  /* 0x00005800d5c47810 */ /* 0x000fe20007ffe0ff */
[----:B------:R-:W-:Y:S04]  /*1d00*/  LDSM.16.M88.4 R184, [R6+0x4000] ;  /* 0x0040000006b8783b */ /* 0x000fe80000000200 */
[----:B------:R-:W-:Y:S04]  /*1d10*/  LDSM.16.M88.4 R172, [R4] ;  /* 0x0000000004ac783b */ /* 0x000fe80000000200 */
[----:B------:R-:W-:Y:S04]  /*1d20*/  LDSM.16.M88.4 R188, [R4+0x4000] ;  /* 0x0040000004bc783b */ /* 0x000fe80000000200 */
[----:B------:R-:W-:Y:S01]  /*1d30*/  LDSM.16.M88.4 R176, [R0] ;  /* 0x0000000000b0783b */ /* 0x000fe20000000200 */
[----:B--2---:R-:W-:-:S03]  /*1d40*/  IADD3 R7, R13, -0x1, RZ ;  /* 0xffffffff0d077810 */ /* 0x004fc60007ffe0ff */
[----:B------:R-:W-:Y:S04]  /*1d50*/  LDSM.16.M88.4 R192, [R0+0x4000] ;  /* 0x0040000000c0783b */ /* 0x000fe80000000200 */
[----:B------:R-:W-:Y:S06]  /*1d60*/  BAR.SYNC.DEFER_BLOCKING 0x0 ;  /* 0x0000000000007b1d */ /* 0x000fec0000010000 */
[----:B------:R-:W-:-:S04]  /*1d70*/  DEPBAR.LE SB0, 0x0 ;  /* 0x000080000000791a */ /* 0x000fc80000000000 */
[----:B------:R-:W-:Y:S06]  /*1d80*/  BAR.SYNC.DEFER_BLOCKING 0x0 ;  /* 0x0000000000007b1d */ /* 0x000fec0000010000 */
[----:B------:R-:W-:Y:S04]  /*1d90*/  LDSM.16.M88.4 R24, [R214+0x8100] ;  /* 0x00810000d618783b */ /* 0x000fe80000000200 */
[----:B-1----:R-:W-:Y:S04]  /*1da0*/  LDSM.16.M88.4 R16, [R214+0x8900] ;  /* 0x00890000d610783b */ /* 0x002fe80000000200 */
[----:B------:R-:W1:Y:S04]  /*1db0*/  LDSM.16.M88.4 R52, [R214+0x9100] ;  /* 0x00910000d634783b */ /* 0x000e680000000200 */
[----:B------:R-:W-:Y:S04]  /*1dc0*/  LDSM.16.M88.4 R44, [R214+0x9900] ;  /* 0x00990000d62c783b */ /* 0x000fe80000000200 */
[----:B------:R-:W-:Y:S04]  /*1dd0*/  LDSM.16.M88.4 R36, [R214+0xa100] ;  /* 0x00a10000d624783b */ /* 0x000fe80000000200 */
[----:B------:R-:W-:Y:S04]  /*1de0*/  LDSM.16.M88.4 R28, [R214+0xa900] ;  /* 0x00a90000d61c783b */ /* 0x000fe80000000200 */
[----:B------:R-:W-:Y:S04]  /*1df0*/  LDSM.16.M88.4 R64, [R213] ;  /* 0x00000000d540783b */ /* 0x000fe80000000200 */
[----:B------:R-:W-:Y:S04]  /*1e00*/  LDSM.16.M88.4 R40, [R213+0x800] ;  /* 0x00080000d528783b */ /* 0x000fe80000000200 */
[----:B------:R-:W2:Y:S04]  /*1e10*/  LDSM.16.M88.4 R32, [R213+0x1000] ;  /* 0x00100000d520783b */ /* 0x000ea80000000200 */
[----:B------:R-:W3:Y:S04]  /*1e20*/  LDSM.16.M88.4 R60, [R213+0x1800] ;  /* 0x00180000d53c783b */ /* 0x000ee80000000200 */
[----:B------:R-:W4:Y:S04]  /*1e30*/  LDSM.16.M88.4 R72, [R213+0x2000] ;  /* 0x00200000d548783b */ /* 0x000f280000000200 */
[----:B------:R-:W5:Y:S04]  /*1e40*/  LDSM.16.M88.4 R68, [R213+0x2800] ;  /* 0x00280000d544783b */ /* 0x000f680000000200 */
[----:B------:R-:W-:Y:S01]  /*1e50*/  @!PT LDS RZ, [RZ] ;  /* 0x00000000fffff984 */ /* 0x000fe20000000800 */
[----:B------:R-:W-:Y:S01]  /*1e60*/  @!PT LDS RZ, [RZ] ;  /* 0x00000000fffff984 */ /* 0x000fe20000000800 */
[----:B------:R-:W-:Y:S01]  /*1e70*/  @!PT LDS RZ, [RZ] ;  /* 0x00000000fffff984 */ /* 0x000fe20000000800 */
[----:B------:R3:W-:Y:S01]  /*1e80*/  LDGSTS.E.BYPASS.LTC128B.128 [R223+0x100], [R20.64], !P1 ;  /* 0x0010000014df7fae */ /* 0x0007e2000c901d46 */
[C---:B------:R-:W-:Y:S01]  /*1e90*/  ISETP.LT.OR P1, PT, R76.reuse, 0x1, P2 ;  /* 0x000000014c00780c */ /* 0x040fe20001721670 */
[C---:B-1----:R-:W-:Y:S08]  /*1ea0*/  HMMA.16816.F32 R56, R124.reuse, R52, RZ ;  /* 0x000000347c38723c */ /* 0x042ff000000018ff */
[----:B------:R-:W-:Y:S04]  /*1eb0*/  HMMA.16816.F32 R52, R124, R54, RZ ;  /* 0x000000367c34723c */ /* 0x000fe800000018ff */
[----:B------:R1:W-:Y:S01]  /*1ec0*/  LDGSTS.E.BYPASS.LTC128B.128 [R223+0x3100], [R50.64], !P1 ;  /* 0x0310000032df7fae */ /* 0x0003e2000c901d46 */
[----:B------:R-:W-:-:S02]  /*1ed0*/  ISETP.LT.OR P1, PT, R76, 0x21, P0 ;  /* 0x000000214c00780c */ /* 0x000fc40000721670 */
[----:B------:R-:W-:-:S09]  /*1ee0*/  ISETP.LT.OR P0, PT, R76, 0x41, P0 ;  /* 0x000000414c00780c */ /* 0x000fd20000701670 */
[----:B--2---:R-:W-:Y:S02]  /*1ef0*/  HMMA.16816.F32 R56, R144, R32, R56 ;  /* 0x000000209038723c */ /* 0x004fe40000001838 */
[----:B------:R1:W-:Y:S01]  /*1f00*/  LDGSTS.E.BYPASS.LTC128B.128 [R223+0x1100], [R48.64], !P1 ;  /* 0x0110000030df7fae */ /* 0x0003e2000c901d46 */
[C---:B------:R-:W-:Y:S02]  /*1f10*/  ISETP.LT.OR P1, PT, R76.reuse, 0x21, P2 ;  /* 0x000000214c00780c */ /* 0x040fe40001721670 */
[----:B------:R-:W-:-:S03]  /*1f20*/  ISETP.LT.OR P2, PT, R76, 0x41, P2 ;  /* 0x000000414c00780c */ /* 0x000fc60001741670 */
[C---:B---3--:R-:W-:Y:S08]  /*1f30*/  HMMA.16816.F32 R20, R124.reuse, R16, RZ ;  /* 0x000000107c14723c */ /* 0x048ff000000018ff */
[----:B------:R2:W-:Y:S01]  /*1f40*/  LDGSTS.E.BYPASS.LTC128B.128 [R223+0x4100], [R78.64], !P1 ;  /* 0x041000004edf7fae */ /* 0x0005e2000c901d46 */
[----:B------:R-:W-:Y:S01]  /*1f50*/  LOP3.LUT P1, RZ, R9, 0x4, RZ, 0xc0, !PT ;  /* 0x0000000409ff7812 */ /* 0x000fe2000782c0ff */
[----:B------:R-:W-:Y:S02]  /*1f60*/  HMMA.16816.F32 R16, R124, R18, RZ ;  /* 0x000000127c10723c */ /* 0x000fe400000018ff */
[----:B------:R3:W-:Y:S01]  /*1f70*/  LDGSTS.E.BYPASS.LTC128B.128 [R223+0x2100], [R82.64], !P0 ;  /* 0x0210000052df7fae */ /* 0x0007e2000c101d46 */
[----:B------:R-:W-:-:S02]  /*1f80*/  SEL R0, R10, 0xffffffe0, !P1 ;  /* 0xffffffe00a007807 */ /* 0x000fc40004800000 */
[----:B------:R-:W-:Y:S01]  /*1f90*/  ISETP.GT.AND P0, PT, R7, R216, PT ;  /* 0x000000d80700720c */ /* 0x000fe20003f04270 */
[----:B------:R3:W-:Y:S01]  /*1fa0*/  LDGSTS.E.BYPASS.LTC128B.128 [R223+0x5100], [R80.64], !P2 ;  /* 0x0510000050df7fae */ /* 0x0007e2000d101d46 */
[----:B------:R-:W-:Y:S01]  /*1fb0*/  ISETP.GT.AND P1, PT, R224, 0x5f, PT ;  /* 0x0000005fe000780c */ /* 0x000fe20003f24270 */
[----:B------:R-:W-:Y:S01]  /*1fc0*/  HMMA.16816.F32 R8, R124, R24, RZ ;  /* 0x000000187c08723c */ /* 0x000fe200000018ff */
[C---:B------:R-:W-:Y:S01]  /*1fd0*/  IMAD R211, R0.reuse, 0x2, R214 ;  /* 0x0000000200d37824 */ /* 0x040fe200078e02d6 */
[----:B------:R-:W-:Y:S01]  /*1fe0*/  LDSM.16.M88.4 R92, [R214+0xd100] ;  /* 0x00d10000d65c783b */ /* 0x000fe20000000200 */
[----:B------:R-:W-:-:S03]  /*1ff0*/  IMAD R202, R0, 0x2, R213 ;  /* 0x0000000200ca7824 */ /* 0x000fc600078e02d5 */
[----:B------:R-:W-:Y:S02]  /*2000*/  LDSM.16.M88.4 R88, [R213+0x3000] ;  /* 0x00300000d558783b */ /* 0x000fe40000000200 */
[C---:B-1----:R-:W-:Y:S02]  /*2010*/  HMMA.16816.F32 R48, R124.reuse, R44, RZ ;  /* 0x0000002c7c30723c */ /* 0x042fe400000018ff */
[----:B------:R-:W-:Y:S04]  /*2020*/  LDSM.16.M88.4 R84, [R213+0x3800] ;  /* 0x00380000d554783b */ /* 0x000fe80000000200 */
[----:B------:R-:W-:Y:S02]  /*2030*/  LDSM.16.M88.4 R96, [R211+0xc100] ;  /* 0x00c10000d360783b */ /* 0x000fe40000000200 */
[C---:B------:R-:W-:Y:S02]  /*2040*/  HMMA.16816.F32 R24, R124.reuse, R26, RZ ;  /* 0x0000001a7c18723c */ /* 0x040fe400000018ff */
[----:B--2---:R-:W-:Y:S04]  /*2050*/  LDSM.16.M88.4 R76, [R211+0x8900] ;  /* 0x00890000d34c783b */ /* 0x004fe80000000200 */
[----:B------:R-:W0:Y:S02]  /*2060*/  LDGDEPBAR ;  /* 0x00000000000079af */ /* 0x000e240000000000 */
[----:B------:R-:W-:Y:S02]  /*2070*/  HMMA.16816.F32 R44, R124, R46, RZ ;  /* 0x0000002e7c2c723c */ /* 0x000fe400000018ff */
[----:B---3--:R-:W-:Y:S06]  /*2080*/  LDSM.16.M88.4 R80, [R213+0x4000] ;  /* 0x00400000d550783b */ /* 0x008fec0000000200 */
[C---:B------:R-:W-:Y:S08]  /*2090*/  HMMA.16816.F32 R8, R144.reuse, R64, R8 ;  /* 0x000000409008723c */ /* 0x040ff00000001808 */
[C---:B------:R-:W-:Y:S01]  /*20a0*/  HMMA.16816.F32 R24, R144.reuse, R66, R24 ;  /* 0x000000429018723c */ /* 0x040fe20000001818 */
[----:B------:R-:W1:Y:S07]  /*20b0*/  LDSM.16.M88.4 R64, [R211+0x8100] ;  /* 0x00810000d340783b */ /* 0x000e6e0000000200 */
[C---:B------:R-:W-:Y:S08]  /*20c0*/  HMMA.16816.F32 R48, R144.reuse, R60, R48 ;  /* 0x0000003c9030723c */ /* 0x040ff00000001830 */
[C---:B------:R-:W-:Y:S01]  /*20d0*/  HMMA.16816.F32 R44, R144.reuse, R62, R44 ;  /* 0x0000003e902c723c */ /* 0x040fe2000000182c */
[----:B------:R-:W2:Y:S07]  /*20e0*/  LDSM.16.M88.4 R60, [R211+0x9100] ;  /* 0x00910000d33c783b */ /* 0x000eae0000000200 */
[C---:B------:R-:W-:Y:S08]  /*20f0*/  HMMA.16816.F32 R20, R144.reuse, R40, R20 ;  /* 0x000000289014723c */ /* 0x040ff00000001814 */
[C---:B------:R-:W-:Y:S08]  /*2100*/  HMMA.16816.F32 R16, R144.reuse, R42, R16 ;  /* 0x0000002a9010723c */ /* 0x040ff00000001810 */
[----:B------:R-:W-:Y:S08]  /*2110*/  HMMA.16816.F32 R52, R144, R34, R52 ;  /* 0x000000229034723c */ /* 0x000ff00000001834 */
[C---:B------:R-:W-:Y:S08]  /*2120*/  HMMA.16816.F32 R40, R124.reuse, R36, RZ ;  /* 0x000000247c28723c */ /* 0x040ff000000018ff */
[C---:B------:R-:W-:Y:S08]  /*2130*/  HMMA.16816.F32 R32, R124.reuse, R28, RZ ;  /* 0x0000001c7c20723c */ /* 0x040ff000000018ff */
[C---:B------:R-:W-:Y:S08]  /*2140*/  HMMA.16816.F32 R36, R124.reuse, R38, RZ ;  /* 0x000000267c24723c */ /* 0x040ff000000018ff */
[----:B------:R-:W-:Y:S08]  /*2150*/  HMMA.16816.F32 R28, R124, R30, RZ ;  /* 0x0000001e7c1c723c */ /* 0x000ff000000018ff */
[C---:B----4-:R-:W-:Y:S08]  /*2160*/  HMMA.16816.F32 R40, R144.reuse, R72, R40 ;  /* 0x000000489028723c */ /* 0x050ff00000001828 */
[C---:B------:R-:W-:Y:S01]  /*2170*/  HMMA.16816.F32 R36, R144.reuse, R74, R36 ;  /* 0x0000004a9024723c */ /* 0x040fe20000001824 */
[----:B------:R-:W3:Y:S07]  /*2180*/  LDSM.16.M88.4 R72, [R211+0x9900] ;  /* 0x00990000d348783b */ /* 0x000eee0000000200 */
[C---:B-----5:R-:W-:Y:S08]  /*2190*/  HMMA.16816.F32 R32, R144.reuse, R68, R32 ;  /* 0x000000449020723c */ /* 0x060ff00000001820 */
        /* <DEDUP_REMOVED lines=8> */
[C---:B------:R-:W-:Y:S08]  /*2220*/  HMMA.16816.F32 R20, R172.reuse, R76, R20 ;  /* 0x0000004cac14723c */ /* 0x040ff00000001814 */
[C---:B------:R-:W-:Y:S01]  /*2230*/  HMMA.16816.F32 R16, R172.reuse, R78, R16 ;  /* 0x0000004eac10723c */ /* 0x040fe20000001810 */
[----:B------:R-:W5:Y:S07]  /*2240*/  LDSM.16.M88.4 R76, [R202] ;  /* 0x00000000ca4c783b */ /* 0x000f6e0000000200 */
        /* <DEDUP_REMOVED lines=51> */
[C---:B-----5:R-:W-:Y:S08]  /*2580*/  HMMA.16816.F32 R48, R184.reuse, R76, R48 ;  /* 0x0000004cb830723c */ /* 0x060ff00000001830 */
[C---:B------:R-:W-:Y:S01]  /*2590*/  HMMA.16816.F32 R44, R184.reuse, R78, R44 ;  /* 0x0000004eb82c723c */ /* 0x040fe2000000182c */
[----:B------:R-:W-:Y:S07]  /*25a0*/  LDSM.16.M88.4 R76, [R202+0x3800] ;  /* 0x00380000ca4c783b */ /* 0x000fee0000000200 */
[C---:B------:R-:W-:Y:S08]  /*25b0*/  HMMA.16816.F32 R56, R184.reuse, R80, R56 ;  /* 0x00000050b838723c */ /* 0x040ff00000001838 */
[C---:B------:R-:W-:Y:S01]  /*25c0*/  HMMA.16816.F32 R52, R184.reuse, R82, R52 ;  /* 0x00000052b834723c */ /* 0x040fe20000001834 */
[----:B------:R-:W-:Y:S07]  /*25d0*/  LDSM.16.M88.4 R80, [R202+0x3000] ;  /* 0x00300000ca50783b */ /* 0x000fee0000000200 */
[C---:B---3--:R-:W-:Y:S08]  /*25e0*/  HMMA.16816.F32 R40, R184.reuse, R72, R40 ;  /* 0x00000048b828723c */ /* 0x048ff00000001828 */
[C---:B------:R-:W-:Y:S01]  /*25f0*/  HMMA.16816.F32 R36, R184.reuse, R74, R36 ;  /* 0x0000004ab824723c */ /* 0x040fe20000001824 */
[----:B------:R-:W-:Y:S07]  /*2600*/  LDSM.16.M88.4 R72, [R202+0x4000] ;  /* 0x00400000ca48783b */ /* 0x000fee0000000200 */
[C---:B----4-:R-:W-:Y:S08]  /*2610*/  HMMA.16816.F32 R32, R184.reuse, R68, R32 ;  /* 0x00000044b820723c */ /* 0x050ff00000001820 */
[----:B------:R-:W-:Y:S01]  /*2620*/  HMMA.16816.F32 R28, R184, R70, R28 ;  /* 0x00000046b81c723c */ /* 0x000fe2000000181c */
[----:B------:R-:W3:Y:S07]  /*2630*/  LDSM.16.M88.4 R68, [R202+0x4800] ;  /* 0x00480000ca44783b */ /* 0x000eee0000000200 */
[C---:B-1----:R-:W-:Y:S08]  /*2640*/  HMMA.16816.F32 R8, R188.reuse, R64, R8 ;  /* 0x00000040bc08723c */ /* 0x042ff00000001808 */
[C---:B------:R-:W-:Y:S01]  /*2650*/  HMMA.16816.F32 R24, R188.reuse, R66, R24 ;  /* 0x00000042bc18723c */ /* 0x040fe20000001818 */
[----:B------:R-:W1:Y:S07]  /*2660*/  LDSM.16.M88.4 R64, [R202+0x5000] ;  /* 0x00500000ca40783b */ /* 0x000e6e0000000200 */
[C---:B--2---:R-:W-:Y:S08]  /*2670*/  HMMA.16816.F32 R20, R188.reuse, R60, R20 ;  /* 0x0000003cbc14723c */ /* 0x044ff00000001814 */
[----:B------:R-:W-:Y:S01]  /*2680*/  HMMA.16816.F32 R16, R188, R62, R16 ;  /* 0x0000003ebc10723c */ /* 0x000fe20000001810 */
[----:B------:R-:W2:Y:S01]  /*2690*/  LDSM.16.M88.4 R60, [R202+0x5800] ;  /* 0x00580000ca3c783b */ /* 0x000ea20000000200 */
        /* <DEDUP_REMOVED lines=18> */
[----:B------:R-:W-:Y:S01]  /*27c0*/  SHF.R.S32.HI R40, RZ, 0x1f, R225 ;  /* 0x0000001fff287819 */ /* 0x000fe200000114e1 */
[C---:B------:R-:W-:Y:S08]  /*27d0*/  HMMA.16816.F32 R36, R192.reuse, R66, R36 ;  /* 0x00000042c024723c */ /* 0x040ff00000001824 */
[C---:B--2---:R-:W-:Y:S08]  /*27e0*/  HMMA.16816.F32 R32, R192.reuse, R60, R32 ;  /* 0x0000003cc020723c */ /* 0x044ff00000001820 */
        /* <DEDUP_REMOVED lines=15> */
[----:B------:R-:W-:Y:S02]  /*28e0*/  ISETP.GE.AND P2, PT, R225, c[0x0][0x1d4], PT ;  /* 0x00007500e1007a0c */ /* 0x000fe40003f46270 */
[----:B------:R-:W-:Y:S01]  /*28f0*/  SHF.L.U64.HI R4, R243, 0x1, R244 ;  /* 0x00000001f3047819 */ /* 0x000fe200000102f4 */
[----:B------:R-:W-:Y:S01]  /*2900*/  IMAD R222, R7, c[0x0][0x2b8], R222 ;  /* 0x0000ae0007de7a24 */ /* 0x000fe200078e02de */
[----:B------:R-:W-:-:S03]  /*2910*/  SEL R6, RZ, 0x10, P2 ;  /* 0x00000010ff067807 */ /* 0x000fc60001000000 */
[----:B------:R-:W-:Y:S01]  /*2920*/  IMAD.WIDE.U32 R42, R222, c[0x0][0x1e0], RZ ;  /* 0x00007800de2a7a25 */ /* 0x000fe200078e00ff */
[----:B------:R-:W-:Y:S02]  /*2930*/  SHF.R.S32.HI R7, RZ, 0x1f, R222 ;  /* 0x0000001fff077819 */ /* 0x000fe400000114de */
[----:B------:R-:W-:-:S03]  /*2940*/  IADD3 R64, -R6, 0x10, RZ ;  /* 0x0000001006407810 */ /* 0x000fc60007ffe1ff */
[----:B------:R-:W-:Y:S01]  /*2950*/  IMAD R7, R7, c[0x0][0x1e0], RZ ;  /* 0x0000780007077a24 */ /* 0x000fe200078e02ff */
[----:B------:R-:W-:-:S03]  /*2960*/  LOP3.LUT R64, R64, 0xf, RZ, 0xc0, !PT ;  /* 0x0000000f40407812 */ /* 0x000fc600078ec0ff */
[----:B------:R-:W-:-:S04]  /*2970*/  IMAD R0, R222, c[0x0][0x1e4], R7 ;  /* 0x00007900de007a24 */ /* 0x000fc800078e0207 */
[----:B------:R-:W-:Y:S01]  /*2980*/  IMAD.IADD R43, R43, 0x1, R0 ;  /* 0x000000012b2b7824 */ /* 0x000fe200078e0200 */
[----:B-1----:R-:W-:-:S04]  /*2990*/  IADD3 R61, -R245, 0x10, RZ ;  /* 0x00000010f53d7810 */ /* 0x002fc80007ffe1ff */
[----:B------:R-:W-:Y:S02]  /*29a0*/  LOP3.LUT R61, R61, 0xf, RZ, 0xc0, !PT ;  /* 0x0000000f3d3d7812 */ /* 0x000fe400078ec0ff */
[----:B--2---:R-:W-:Y:S01]  /*29b0*/  SHF.R.S32.HI R0, RZ, 0x1f, R221 ;  /* 0x0000001fff007819 */ /* 0x004fe200000114dd */
[----:B------:R-:W-:-:S04]  /*29c0*/  IMAD.WIDE.U32 R42, R221, c[0x0][0x1f0], R42 ;  /* 0x00007c00dd2a7a25 */ /* 0x000fc800078e002a */
[----:B------:R-:W-:Y:S01]  /*29d0*/  IMAD R0, R0, c[0x0][0x1f0], RZ ;  /* 0x00007c0000007a24 */ /* 0x000fe200078e02ff */
[----:B------:R-:W-:-:S03]  /*29e0*/  IADD3 R7, P0, R234, R42, RZ ;  /* 0x0000002aea077210 */ /* 0x000fc60007f1e0ff */
[----:B------:R-:W-:Y:S02]  /*29f0*/  IMAD R41, R221, c[0x0][0x1f4], R0 ;  /* 0x00007d00dd297a24 */ /* 0x000fe400078e0200 */
[----:B------:R-:W-:-:S03]  /*2a00*/  IMAD.SHL.U32 R0, R243, 0x2, RZ ;  /* 0x00000002f3007824 */ /* 0x000fc600078e00ff */
[----:B------:R-:W-:Y:S02]  /*2a10*/  IADD3.X R42, R218, R43, R41, P0, !PT ;  /* 0x0000002bda2a7210 */ /* 0x000fe400007fe429 */
[----:B------:R-:W-:Y:S02]  /*2a20*/  LEA R43, P0, R7, c[0x0][0x1c8], 0x1 ;  /* 0x00007200072b7a11 */ /* 0x000fe400078008ff */
[----:B------:R-:W-:Y:S02]  /*2a30*/  SHF.L.U64.HI R41, R225, 0x1, R40 ;  /* 0x00000001e1297819 */ /* 0x000fe40000010228 */
[----:B------:R-:W-:Y:S01]  /*2a40*/  LEA.HI.X R42, R7, c[0x0][0x1cc], R42, 0x1, P0 ;  /* 0x00007300072a7a11 */ /* 0x000fe200000f0c2a */
[----:B------:R-:W1:Y:S01]  /*2a50*/  SHFL.IDX PT, R60, R43, 0x2, 0x181f ;  /* 0x00581f002b3c7f89 */ /* 0x000e6200000e0000 */
[----:B------:R-:W-:-:S03]  /*2a60*/  IMAD.SHL.U32 R7, R225, 0x2, RZ ;  /* 0x00000002e1077824 */ /* 0x000fc600078e00ff */
[----:B------:R-:W2:Y:S04]  /*2a70*/  SHFL.IDX PT, R62, R42, 0x2, 0x181f ;  /* 0x00581f002a3e7f89 */ /* 0x000ea800000e0000 */
[----:B------:R-:W-:Y:S01]  /*2a80*/  SHFL.IDX PT, R63, R42, 0x1, 0x181f ;  /* 0x00381f002a3f7f89 */ /* 0x000fe200000e0000 */
[----:B-1----:R-:W-:-:S04]  /*2a90*/  IADD3 R64, P2, P0, R64, R60, R7 ;  /* 0x0000003c40407210 */ /* 0x002fc8000785e007 */
        /* <DEDUP_REMOVED lines=12> */
[----:B---3--:R-:W-:-:S04]  /*2b60*/  IADD3 R74, P0, R62, R7, RZ ;  /* 0x000000073e4a7210 */ /* 0x008fc80007f1e0ff */
[----:B------:R1:W-:Y:S01]  /*2b70*/  LDGSTS.E.BYPASS.LTC128B.128 [R223+0xb100], [R60.64], !P6 ;  /* 0x0b1000003cdf7fae */ /* 0x0003e2000f101d46 */
[----:B------:R-:W-:Y:S01]  /*2b80*/  IMAD.X R75, R63, 0x1, R41, P0 ;  /* 0x000000013f4b7824 */ /* 0x000fe200000e0629 */
        /* <DEDUP_REMOVED lines=8> */
.L_x_2407:
[----:B------:R-:W-:Y:S01]  /*2c10*/  LOP3.LUT R7, R102, 0xffffffe0, RZ, 0xc0, !PT ;  /* 0xffffffe066077812 */ /* 0x000fe200078ec0ff */
[----:B------:R-:W-:Y:S01]  /*2c20*/  ULDC UR4, c[0x0][0x324] ;  /* 0x0000c90000047ab9 */ /* 0x000fe20000000800 */
[----:B------:R-:W-:Y:S01]  /*2c30*/  LEA.HI R41, R105, R100, RZ, 0x2 ;  /* 0x0000006469297211 */ /* 0x000fe200078f10ff */
[----:B------:R-:W-:Y:S01]  /*2c40*/  ULOP3.LUT UR4, URZ, UR4, URZ, 0x33, !UPT ;  /* 0x000000043f047292 */ /* 0x000fe2000f8e333f */
[----:B------:R-:W-:Y:S01]  /*2c50*/  SHF.R.S32.HI R42, RZ, 0x1f, R107 ;  /* 0x0000001fff2a7819 */ /* 0x000fe2000001146b */
[----:B------:R-:W-:Y:S01]  /*2c60*/  IMAD.IADD R0, R100, 0x1, -R7 ;  /* 0x0000000164007824 */ /* 0x000fe200078e0a07 */
[----:B------:R-:W-:Y:S01]  /*2c70*/  LOP3.LUT R41, R41, 0xfffffffc, RZ, 0xc0, !PT ;  /* 0xfffffffc29297812 */ /* 0x000fe200078ec0ff */
[----:B------:R-:W0:Y:S01]  /*2c80*/  LDGDEPBAR ;  /* 0x00000000000079af */ /* 0x000e220000000000 */
[----:B------:R-:W-:Y:S02]  /*2c90*/  LEA.HI R42, R42, R107, RZ, 0x3 ;  /* 0x0000006b2a2a7211 */ /* 0x000fe400078f18ff */
[----:B------:R-:W-:Y:S01]  /*2ca0*/  SHF.R.S32.HI R7, RZ, 0x1f, R0 ;  /* 0x0000001fff077819 */ /* 0x000fe20000011400 */
[----:B------:R-:W-:Y:S01]  /*2cb0*/  IMAD.IADD R100, R100, 0x1, -R41 ;  /* 0x0000000164647824 */ /* 0x000fe200078e0a29 */
[----:B------:R-:W-:-:S02]  /*2cc0*/  LOP3.LUT R42, R42, 0xffffff8, RZ, 0xc0, !PT ;  /* 0x0ffffff82a2a7812 */ /* 0x000fc400078ec0ff */
[----:B------:R-:W-:Y:S02]  /*2cd0*/  LEA.HI R4, R7, R0, RZ, 0x2 ;  /* 0x0000000007047211 */ /* 0x000fe400078f10ff */
[----:B------:R-:W-:Y:S01]  /*2ce0*/  LEA.HI R6, R100, R100, RZ, 0x1 ;  /* 0x0000006464067211 */ /* 0x000fe200078f08ff */
[----:B------:R-:W-:Y:S01]  /*2cf0*/  IMAD.IADD R42, R107, 0x1, -R42 ;  /* 0x000000016b2a7824 */ /* 0x000fe200078e0a2a */
[----:B------:R-:W-:Y:S02]  /*2d00*/  LEA.HI.SX32 R7, R4, R15, 0x1e ;  /* 0x0000000f04077211 */ /* 0x000fe400078ff2ff */
[----:B------:R-:W-:-:S03]  /*2d10*/  LOP3.LUT R41, R6, 0x1ffffffe, RZ, 0xc0, !PT ;  /* 0x1ffffffe06297812 */ /* 0x000fc600078ec0ff */
[----:B------:R-:W-:Y:S02]  /*2d20*/  IMAD R7, R42, 0x10, R7 ;  /* 0x000000102a077824 */ /* 0x000fe400078e0207 */
[----:B------:R-:W-:Y:S01]  /*2d30*/  IMAD.IADD R100, R100, 0x1, -R41 ;  /* 0x0000000164647824 */ /* 0x000fe200078e0a29 */
[----:B------:R-:W-:-:S03]  /*2d40*/  LOP3.LUT R41, R4, 0x7ffffffc, RZ, 0xc0, !PT ;  /* 0x7ffffffc04297812 */ /* 0x000fc600078ec0ff */
[----:B------:R-:W-:Y:S02]  /*2d50*/  IMAD R229, R100, 0x8, R7 ;  /* 0x0000000864e57824 */ /* 0x000fe400078e0207 */
[----:B------:R-:W-:Y:S02]  /*2d60*/  IMAD.IADD R41, R0, 0x1, -R41 ;  /* 0x0000000100297824 */ /* 0x000fe400078e0a29 */
[----:B------:R-:W-:-:S04]  /*2d70*/  @P4 IMAD.HI.U32 R6, R229, c[0x0][0x2c8], RZ ;  /* 0x0000b200e5064a27 */ /* 0x000fc800078e00ff */
[----:B------:R-:W-:Y:S01]  /*2d80*/  IMAD.MOV.U32 R7, RZ, RZ, R229 ;  /* 0x000000ffff077224 */ /* 0x000fe200078e00e5 */
[----:B------:R-:W-:Y:S01]  /*2d90*/  @P4 SHF.R.U32.HI R7, RZ, c[0x0][0x2cc], R6 ;  /* 0x0000b300ff074a19 */ /* 0x000fe20000011606 */
[----:B------:R-:W-:-:S04]  /*2da0*/  IMAD.SHL.U32 R236, R41, 0x2, RZ ;  /* 0x0000000229ec7824 */ /* 0x000fc800078e00ff */
[----:B------:R-:W2:Y:S01]  /*2db0*/  SHFL.IDX PT, R4, R7, RZ, 0x1c1f ;  /* 0x001c1fff07047589 */ /* 0x000ea200000e0000 */
[----:B-1----:R-:W-:Y:S01]  /*2dc0*/  IADD3 R61, -R236, 0x1, R101 ;  /* 0x00000001ec3d7810 */ /* 0x002fe20007ffe165 */
[----:B------:R-:W-:Y:S01]  /*2dd0*/  IMAD.IADD R41, R12, 0x1, -R236 ;  /* 0x000000010c297824 */ /* 0x000fe200078e0aec */
[----:B------:R-:W-:-:S03]  /*2de0*/  IADD3 R43, -R236, R217, R12 ;  /* 0x000000d9ec2b7210 */ /* 0x000fc60007ffe10c */
[----:B------:R-:W-:-:S05]  /*2df0*/  IMAD.IADD R61, R61, 0x1, -R226 ;  /* 0x000000013d3d7824 */ /* 0x000fca00078e0ae2 */
[C---:B------:R-:W-:Y:S02]  /*2e00*/  IADD3 R62, R61.reuse, c[0x0][0x328], RZ ;  /* 0x0000ca003d3e7a10 */ /* 0x040fe40007ffe0ff */
[----:B------:R-:W-:-:S03]  /*2e10*/  IADD3 R61, R61, UR4, RZ ;  /* 0x000000043d3d7c10 */ /* 0x000fc6000fffe0ff */
[--C-:B--2---:R-:W-:Y:S02]  /*2e20*/  IMAD.IADD R64, R62, 0x1, R4.reuse ;  /* 0x000000013e407824 */ /* 0x104fe400078e0204 */
[----:B------:R-:W-:-:S03]  /*2e30*/  IMAD.IADD R63, R61, 0x1, R4 ;  /* 0x000000013d3f7824 */ /* 0x000fc600078e0204 */
[----:B------:R-:W-:Y:S01]  /*2e40*/  IMNMX R64, R64, R43, PT ;  /* 0x0000002b40407217 */ /* 0x000fe20003800200 */
[----:B------:R-:W-:Y:S05]  /*2e50*/  @!P3 BRA `(.L_x_2408) ;  /* 0x000001400000b947 */ /* 0x000fea0003800000 */
[----:B------:R-:W-:Y:S01]  /*2e60*/  IADD3 R4, -R226, R217, R4 ;  /* 0x000000d9e2047210 */ /* 0x000fe20007ffe104 */
        /* <DEDUP_REMOVED lines=10> */
.L_x_2410:
[----:B------:R-:W-:-:S04]  /*2f10*/  MOV R0, c[0x0][0x32c] ;  /* 0x0000cb0000007a02 */ /* 0x000fc80000000f00 */
[----:B------:R-:W-:-:S13]  /*2f20*/  ISETP.NE.AND P0, PT, R0, 0x1, PT ;  /* 0x000000010000780c */ /* 0x000fda0003f05270 */
[----:B------:R-:W-:-:S05]  /*2f30*/  @P0 IMAD.HI.U32 R0, R4, c[0x0][0x330], RZ ;  /* 0x0000cc0004000a27 */ /* 0x000fca00078e00ff */
[----:B------:R-:W-:Y:S02]  /*2f40*/  @P0 SHF.R.U32.HI R4, RZ, c[0x0][0x334], R0 ;  /* 0x0000cd00ff040a19 */ /* 0x000fe40000011600 */
.L_x_2411:
[----:B------:R-:W-:Y:S05]  /*2f50*/  BSYNC B0 ;  /* 0x0000000000007941 */ /* 0x000fea0003800000 */
.L_x_2409:
[----:B------:R-:W-:-:S05]  /*2f60*/  IMAD R4, R4, c[0x0][0x32c], R41 ;  /* 0x0000cb0004047a24 */ /* 0x000fca00078e0229 */
[----:B------:R-:W-:Y:S02]  /*2f70*/  IADD3 R65, R4, c[0x0][0x32c], RZ ;  /* 0x0000cb0004417a10 */ /* 0x000fe40007ffe0ff */
[----:B------:R-:W-:Y:S02]  /*2f80*/  IMNMX R63, R63, R4, !PT ;  /* 0x000000043f3f7217 */ /* 0x000fe40007800200 */
[----:B------:R-:W-:Y:S02]  /*2f90*/  IMNMX R64, R64, R65, PT ;  /* 0x0000004140407217 */ /* 0x000fe40003800200 */
.L_x_2408:
[C---:B------:R-:W-:Y:S01]  /*2fa0*/  ISETP.GE.AND P0, PT, R12.reuse, 0x2, PT ;  /* 0x000000020c00780c */ /* 0x040fe20003f06270 */
[----:B------:R-:W1:Y:S01]  /*2fb0*/  SHFL.IDX PT, R7, R7, 0x1, 0x1c1f ;  /* 0x003c1f0007077f89 */ /* 0x000e6200000e0000 */
[----:B------:R-:W-:Y:S02]  /*2fc0*/  ISETP.GE.AND P2, PT, R12, 0x9, PT ;  /* 0x000000090c00780c */ /* 0x000fe40003f46270 */
[----:B------:R-:W-:Y:S02]  /*2fd0*/  P2R R0, PR, RZ, 0x1 ;  /* 0x00000001ff007803 */ /* 0x000fe40000000000 */
[----:B------:R-:W-:-:S02]  /*2fe0*/  ISETP.GT.AND P0, PT, R63, 0x1, !P0 ;  /* 0x000000013f00780c */ /* 0x000fc40004704270 */
[----:B------:R-:W-:Y:S02]  /*2ff0*/  P2R R77, PR, RZ, 0x4 ;  /* 0x00000004ff4d7803 */ /* 0x000fe40000000000 */
[----:B------:R-:W-:-:S04]  /*3000*/  ISETP.LT.OR P0, PT, R64, 0x2, P0 ;  /* 0x000000024000780c */ /* 0x000fc80000701670 */
[----:B------:R-:W-:Y:S02]  /*3010*/  FSEL R60, R9, -INF , !P0 ;  /* 0xff800000093c7808 */ /* 0x000fe40004000000 */
[C---:B------:R-:W-:Y:S02]  /*3020*/  ISETP.GT.AND P0, PT, R63.reuse, 0x8, !P2 ;  /* 0x000000083f00780c */ /* 0x040fe40005704270 */
[----:B------:R-:W-:Y:S02]  /*3030*/  ISETP.GE.AND P2, PT, R12, 0xa, PT ;  /* 0x0000000a0c00780c */ /* 0x000fe40003f46270 */
[----:B------:R-:W-:Y:S02]  /*3040*/  ISETP.LT.OR P0, PT, R64, 0x9, P0 ;  /* 0x000000094000780c */ /* 0x000fe40000701670 */
[----:B------:R-:W-:Y:S02]  /*3050*/  P2R R76, PR, RZ, 0x4 ;  /* 0x00000004ff4c7803 */ /* 0x000fe40000000000 */
[----:B------:R-:W-:Y:S01]  /*3060*/  FSEL R42, R24, -INF , !P0 ;  /* 0xff800000182a7808 */ /* 0x000fe20004000000 */
[--C-:B-1----:R-:W-:Y:S01]  /*3070*/  IMAD.IADD R62, R62, 0x1, R7.reuse ;  /* 0x000000013e3e7824 */ /* 0x102fe200078e0207 */
[----:B------:R-:W-:Y:S01]  /*3080*/  ISETP.GT.AND P0, PT, R63, 0x9, !P2 ;  /* 0x000000093f00780c */ /* 0x000fe20005704270 */
[----:B------:R-:W-:Y:S01]  /*3090*/  IMAD.IADD R61, R61, 0x1, R7 ;  /* 0x000000013d3d7824 */ /* 0x000fe200078e0207 */
        /* <DEDUP_REMOVED lines=87> */
[----:B------:R-:W-:Y:S02]  /*3610*/  IMNMX R43, R62, R43, PT ;  /* 0x0000002b3e2b7217 */ /* 0x000fe40003800200 */
[----:B------:R-:W-:Y:S02]  /*3620*/  FSEL R140, R32, -INF , !P0 ;  /* 0xff800000208c7808 */ /* 0x000fe40004000000 */
[----:B------:R-:W-:Y:S02]  /*3630*/  ISETP.GT.AND P0, PT, R63, 0x51, !P2 ;  /* 0x000000513f00780c */ /* 0x000fe40005704270 */
[----:B------:R-:W-:-:S02]  /*3640*/  P2R R32, PR, RZ, 0x4 ;  /* 0x00000004ff207803 */ /* 0x000fc40000000000 */
[----:B------:R-:W-:Y:S02]  /*3650*/  ISETP.LT.OR P0, PT, R64, 0x52, P0 ;  /* 0x000000524000780c */ /* 0x000fe40000701670 */
[----:B------:R-:W-:Y:S02]  /*3660*/  ISETP.GE.AND P2, PT, R12, 0x59, PT ;  /* 0x000000590c00780c */ /* 0x000fe40003f46270 */
[----:B------:R-:W-:Y:S02]  /*3670*/  FSEL R138, R33, -INF , !P0 ;  /* 0xff800000218a7808 */ /* 0x000fe40004000000 */
[----:B------:R-:W-:Y:S02]  /*3680*/  ISETP.GT.AND P0, PT, R63, 0x58, !P2 ;  /* 0x000000583f00780c */ /* 0x000fe40005704270 */
[----:B------:R-:W-:Y:S02]  /*3690*/  P2R R25, PR, RZ, 0x4 ;  /* 0x00000004ff197803 */ /* 0x000fe40000000000 */
[----:B------:R-:W-:-:S02]  /*36a0*/  ISETP.LT.OR P0, PT, R64, 0x59, P0 ;  /* 0x000000594000780c */ /* 0x000fc40000701670 */
[----:B------:R-:W-:Y:S02]  /*36b0*/  ISETP.GE.AND P2, PT, R12, 0x1, PT ;  /* 0x000000010c00780c */ /* 0x000fe40003f46270 */
[----:B------:R-:W-:Y:S02]  /*36c0*/  FSEL R136, R28, -INF , !P0 ;  /* 0xff8000001c887808 */ /* 0x000fe40004000000 */
[----:B------:R-:W-:Y:S02]  /*36d0*/  ISETP.GT.AND P0, PT, R63, RZ, !P2 ;  /* 0x000000ff3f00720c */ /* 0x000fe40005704270 */
[----:B------:R-:W-:Y:S02]  /*36e0*/  P2R R28, PR, RZ, 0x4 ;  /* 0x00000004ff1c7803 */ /* 0x000fe40000000000 */
[----:B------:R-:W-:Y:S02]  /*36f0*/  ISETP.LT.OR P0, PT, R64, 0x1, P0 ;  /* 0x000000014000780c */ /* 0x000fe40000701670 */
[----:B------:R-:W-:-:S02]  /*3700*/  ISETP.GE.AND P2, PT, R12, 0x5a, PT ;  /* 0x0000005a0c00780c */ /* 0x000fc40003f46270 */
[----:B------:R-:W-:Y:S02]  /*3710*/  FSEL R8, R8, -INF , !P0 ;  /* 0xff80000008087808 */ /* 0x000fe40004000000 */
[----:B------:R-:W-:-:S04]  /*3720*/  ISETP.GT.AND P0, PT, R63, 0x59, !P2 ;  /* 0x000000593f00780c */ /* 0x000fc80005704270 */
[----:B------:R-:W-:-:S04]  /*3730*/  ISETP.LT.OR P0, PT, R64, 0x5a, P0 ;  /* 0x0000005a4000780c */ /* 0x000fc80000701670 */
[----:B------:R-:W-:Y:S01]  /*3740*/  FSEL R135, R29, -INF , !P0 ;  /* 0xff8000001d877808 */ /* 0x000fe20004000000 */
        /* <DEDUP_REMOVED lines=12> */
.L_x_2414:
[----:B------:R-:W-:-:S04]  /*3810*/  MOV R7, c[0x0][0x32c] ;  /* 0x0000cb0000077a02 */ /* 0x000fc80000000f00 */
[----:B------:R-:W-:-:S13]  /*3820*/  ISETP.NE.AND P0, PT, R7, 0x1, PT ;  /* 0x000000010700780c */ /* 0x000fda0003f05270 */
[----:B------:R-:W-:-:S05]  /*3830*/  @P0 IMAD.HI.U32 R7, R12, c[0x0][0x330], RZ ;  /* 0x0000cc000c070a27 */ /* 0x000fca00078e00ff */
[----:B------:R-:W-:Y:S02]  /*3840*/  @P0 SHF.R.U32.HI R12, RZ, c[0x0][0x334], R7 ;  /* 0x0000cd00ff0c0a19 */ /* 0x000fe40000011607 */
.L_x_2415:
[----:B------:R-:W-:Y:S05]  /*3850*/  BSYNC B0 ;  /* 0x0000000000007941 */ /* 0x000fea0003800000 */
.L_x_2413:
[----:B------:R-:W-:-:S05]  /*3860*/  IMAD R62, R12, c[0x0][0x32c], R41 ;  /* 0x0000cb000c3e7a24 */ /* 0x000fca00078e0229 */
[----:B------:R-:W-:Y:S02]  /*3870*/  IADD3 R12, R62, c[0x0][0x32c], RZ ;  /* 0x0000cb003e0c7a10 */ /* 0x000fe40007ffe0ff */
[----:B------:R-:W-:Y:S02]  /*3880*/  IMNMX R61, R61, R62, !PT ;  /* 0x0000003e3d3d7217 */ /* 0x000fe40007800200 */
[----:B------:R-:W-:Y:S02]  /*3890*/  IMNMX R43, R43, R12, PT ;  /* 0x0000000c2b2b7217 */ /* 0x000fe40003800200 */
.L_x_2412:
[----:B------:R-:W-:Y:S01]  /*38a0*/  ISETP.NE.AND P0, PT, R77, RZ, PT ;  /* 0x000000ff4d00720c */ /* 0x000fe20003f05270 */
[----:B------:R-:W-:Y:S01]  /*38b0*/  IMAD.SHL.U32 R212, R2, 0x2, RZ ;  /* 0x0000000202d47824 */ /* 0x000fe200078e00ff */
[----:B------:R-:W-:Y:S02]  /*38c0*/  IADD3 R169, R13, -0x2, RZ ;  /* 0xfffffffe0da97810 */ /* 0x000fe40007ffe0ff */
[----:B------:R-:W-:Y:S01]  /*38d0*/  ISETP.GT.AND P0, PT, R61, 0x8, !P0 ;  /* 0x000000083d00780c */ /* 0x000fe20004704270 */
[--C-:B------:R-:W-:Y:S01]  /*38e0*/  IMAD R210, R5, 0x2, R212.reuse ;  /* 0x0000000205d27824 */ /* 0x100fe200078e02d4 */
[----:B------:R-:W-:Y:S01]  /*38f0*/  LDSM.16.MT88.4 R100, [R212+0x3100] ;  /* 0x00310000d464783b */ /* 0x000fe20000004200 */
[----:B------:R-:W-:Y:S01]  /*3900*/  IMAD R209, R3, 0x2, R212 ;  /* 0x0000000203d17824 */ /* 0x000fe200078e02d4 */
[----:B------:R-:W-:Y:S01]  /*3910*/  ISETP.LT.OR P0, PT, R43, 0x9, P0 ;  /* 0x000000092b00780c */ /* 0x000fe20000701670 */
[----:B------:R-:W-:Y:S01]  /*3920*/  IMAD R208, R3, 0x2, R210 ;  /* 0x0000000203d07824 */ /* 0x000fe200078e02d2 */
[----:B------:R-:W-:Y:S02]  /*3930*/  LDSM.16.MT88.4 R104, [R210+0x3100] ;  /* 0x00310000d268783b */ /* 0x000fe40000004200 */
[----:B------:R-:W-:-:S02]  /*3940*/  FSEL R7, R26, -INF , !P0 ;  /* 0xff8000001a077808 */ /* 0x000fc40004000000 */
[----:B------:R-:W-:Y:S01]  /*3950*/  ISETP.NE.AND P0, PT, R76, RZ, PT ;  /* 0x000000ff4c00720c */ /* 0x000fe20003f05270 */
[----:B------:R-:W-:Y:S03]  /*3960*/  LDSM.16.MT88.4 R92, [R208+0x100] ;  /* 0x00010000d05c783b */ /* 0x000fe60000004200 */
[----:B------:R-:W-:Y:S01]  /*3970*/  ISETP.GT.AND P0, PT, R61, 0x9, !P0 ;  /* 0x000000093d00780c */ /* 0x000fe20004704270 */
[----:B------:R-:W-:Y:S03]  /*3980*/  LDSM.16.MT88.4 R76, [R210+0x100] ;  /* 0x00010000d24c783b */ /* 0x000fe60000004200 */
[----:B------:R-:W-:Y:S01]  /*3990*/  ISETP.LT.OR P0, PT, R43, 0xa, P0 ;  /* 0x0000000a2b00780c */ /* 0x000fe20000701670 */
[----:B------:R-:W-:Y:S03]  /*39a0*/  LDSM.16.MT88.4 R84, [R209+0x100] ;  /* 0x00010000d154783b */ /* 0x000fe60000004200 */
[----:B------:R-:W-:-:S02]  /*39b0*/  FSEL R27, R27, -INF , !P0 ;  /* 0xff8000001b1b7808 */ /* 0x000fc40004000000 */
        /* <DEDUP_REMOVED lines=52> */
[----:B------:R-:W-:Y:S01]  /*3d00*/  FMNMX.FTZ R19, R158, R19, !PT ;  /* 0x000000139e137209 */ /* 0x000fe20007810000 */
[----:B------:R-:W-:Y:S01]  /*3d10*/  LDSM.16.MT88.4 R56, [R209+0x3100] ;  /* 0x00310000d138783b */ /* 0x000fe20000004200 */
        /* <DEDUP_REMOVED lines=34> */
[----:B------:R-:W-:Y:S02]  /*3f40*/  LDSM.16.MT88.4 R36, [R210+0x3900] ;  /* 0x00390000d224783b */ /* 0x000fe40000004200 */
        /* <DEDUP_REMOVED lines=8> */
[----:B------:R-:W-:Y:S01]  /*3fd0*/  LDSM.16.MT88.4 R32, [R209+0x3900] ;  /* 0x00390000d120783b */ /* 0x000fe20000004200 */
[----:B------:R-:W-:Y:S02]  /*3fe0*/  FMNMX.FTZ R0, R136, R19, !PT ;  /* 0x0000001388007209 */ /* 0x000fe40007810000 */
[----:B------:R-:W-:Y:S02]  /*3ff0*/  ISETP.GT.AND P0, PT, R61, 0x1, !P0 ;  /* 0x000000013d00780c */ /* 0x000fe40004704270 */
[----:B------:R-:W-:Y:S02]  /*4000*/  FMNMX.FTZ R0, R135, R0, !PT ;  /* 0x0000000087007209 */ /* 0x000fe40007810000 */
[----:B------:R-:W-:-:S03]  /*4010*/  ISETP.LT.OR P0, PT, R43, 0x2, P0 ;  /* 0x000000022b00780c */ /* 0x000fc60000701670 */
[----:B------:R-:W1:Y:S01]  /*4020*/  SHFL.BFLY PT, R19, R0, 0x2, 0x1f ;  /* 0x0c401f0000137f89 */ /* 0x000e6200000e0000 */
[----:B------:R-:W-:Y:S02]  /*4030*/  FSEL R11, R11, -INF , !P0 ;  /* 0xff8000000b0b7808 */ /* 0x000fe40004000000 */
[----:B------:R-:W-:-:S04]  /*4040*/  ISETP.NE.AND P0, PT, R28, RZ, PT ;  /* 0x000000ff1c00720c */ /* 0x000fc80003f05270 */
[----:B------:R-:W-:-:S04]  /*4050*/  ISETP.GT.AND P0, PT, R61, RZ, !P0 ;  /* 0x000000ff3d00720c */ /* 0x000fc80004704270 */
        /* <DEDUP_REMOVED lines=9> */
[----:B------:R-:W-:Y:S02]  /*40f0*/  FMNMX.FTZ R12, R21, R12, !PT ;  /* 0x0000000c150c7209 */ /* 0x000fe40007810000 */
[----:B------:R-:W-:Y:S02]  /*4100*/  ISETP.GT.AND P0, PT, R61, 0x59, !P2 ;  /* 0x000000593d00780c */ /* 0x000fe40005704270 */
[----:B------:R-:W-:Y:S02]  /*4110*/  FMNMX.FTZ R12, R23, R12, !PT ;  /* 0x0000000c170c7209 */ /* 0x000fe40007810000 */
[----:B------:R-:W-:-:S02]  /*4120*/  ISETP.LT.OR P0, PT, R43, 0x5a, P0 ;  /* 0x0000005a2b00780c */ /* 0x000fc40000701670 */
[----:B------:R-:W-:Y:S02]  /*4130*/  FMNMX.FTZ R12, R17, R12, !PT ;  /* 0x0000000c110c7209 */ /* 0x000fe40007810000 */
[----:B------:R-:W-:Y:S02]  /*4140*/  FSEL R128, R31, -INF , !P0 ;  /* 0xff8000001f807808 */ /* 0x000fe40004000000 */
[----:B------:R-:W-:Y:S01]  /*4150*/  FMNMX.FTZ R12, R9, R12, !PT ;  /* 0x0000000c090c7209 */ /* 0x000fe20007810000 */
[----:B------:R-:W-:Y:S01]  /*4160*/  LDSM.16.MT88.4 R28, [R212+0x900] ;  /* 0x00090000d41c783b */ /* 0x000fe20000004200 */
[----:B-1----:R-:W-:Y:S02]  /*4170*/  FMNMX.FTZ R22, R0, R19, !PT ;  /* 0x0000001300167209 */ /* 0x002fe40007810000 */
        /* <DEDUP_REMOVED lines=36> */
[--C-:B------:R-:W-:Y:S02]  /*43c0*/  FFMA.FTZ R121, R132, c[0x0][0x2d0], -R139.reuse ;  /* 0x0000b40084797a23 */ /* 0x100fe4000001088b */
        /* <DEDUP_REMOVED lines=8> */
[----:B--2---:R-:W-:Y:S02]  /*4450*/  F2FP.PACK_AB R64, R51, R116 ;  /* 0x000000743340723e */ /* 0x004fe400000000ff */
[----:B------:R-:W1:Y:S01]  /*4460*/  MUFU.EX2 R47, R47 ;  /* 0x0000002f002f7308 */ /* 0x000e620000000800 */
[--C-:B------:R-:W-:Y:S02]  /*4470*/  FFMA.FTZ R117, R10, c[0x0][0x2d0], -R130.reuse ;  /* 0x0000b4000a757a23 */ /* 0x100fe40000010882 */
[--C-:B------:R-:W-:Y:S02]  /*4480*/  FFMA.FTZ R118, R11, c[0x0][0x2d0], -R130.reuse ;  /* 0x0000b4000b767a23 */ /* 0x100fe40000010882 */
[----:B------:R-:W-:-:S02]  /*4490*/  FFMA.FTZ R50, R7, c[0x0][0x2d0], -R130 ;  /* 0x0000b40007327a23 */ /* 0x000fc40000010882 */
[--C-:B------:R-:W-:Y:S01]  /*44a0*/  FFMA.FTZ R49, R27, c[0x0][0x2d0], -R130.reuse ;  /* 0x0000b4001b317a23 */ /* 0x100fe20000010882 */
[----:B------:R-:W2:Y:S01]  /*44b0*/  LDSM.16.MT88.4 R4, [R208+0x3100] ;  /* 0x00310000d004783b */ /* 0x000ea20000004200 */
[----:B------:R-:W-:Y:S01]  /*44c0*/  MUFU.EX2 R117, R117 ;  /* 0x0000007500757308 */ /* 0x000fe20000000800 */
[--C-:B------:R-:W-:Y:S02]  /*44d0*/  FFMA.FTZ R2, R17, c[0x0][0x2d0], -R130.reuse ;  /* 0x0000b40011027a23 */ /* 0x100fe40000010882 */
[----:B------:R-:W3:Y:S01]  /*44e0*/  LDSM.16.MT88.4 R16, [R208+0x900] ;  /* 0x00090000d010783b */ /* 0x000ee20000004200 */
[--C-:B------:R-:W-:Y:S02]  /*44f0*/  FFMA.FTZ R41, R9, c[0x0][0x2d0], -R130.reuse ;  /* 0x0000b40009297a23 */ /* 0x100fe40000010882 */
[--C-:B------:R-:W-:Y:S01]  /*4500*/  FFMA.FTZ R44, R21, c[0x0][0x2d0], -R130.reuse ;  /* 0x0000b400152c7a23 */ /* 0x100fe20000010882 */
[----:B-1----:R-:W-:Y:S01]  /*4510*/  F2FP.PACK_AB R66, R47, R48 ;  /* 0x000000302f42723e */ /* 0x002fe200000000ff */
[----:B------:R-:W1:Y:S01]  /*4520*/  MUFU.EX2 R118, R118 ;  /* 0x0000007600767308 */ /* 0x000e620000000800 */
[----:B------:R-:W4:Y:S01]  /*4530*/  LDSM.16.MT88.4 R8, [R212+0x3900] ;  /* 0x00390000d408783b */ /* 0x000f220000004200 */
[----:B------:R-:W-:-:S02]  /*4540*/  FFMA.FTZ R43, R23, c[0x0][0x2d0], -R130 ;  /* 0x0000b400172b7a23 */ /* 0x000fc40000010882 */
[--C-:B------:R-:W-:Y:S01]  /*4550*/  FFMA.FTZ R123, R123, c[0x0][0x2d0], -R130.reuse ;  /* 0x0000b4007b7b7a23 */ /* 0x100fe20000010882 */
[----:B------:R-:W5:Y:S01]  /*4560*/  LDSM.16.MT88.4 R24, [R210+0x900] ;  /* 0x00090000d218783b */ /* 0x000f620000004200 */
[--C-:B------:R-:W-:Y:S02]  /*4570*/  FFMA.FTZ R132, R143, c[0x0][0x2d0], -R130.reuse ;  /* 0x0000b4008f847a23 */ /* 0x100fe40000010882 */
[----:B------:R-:W-:Y:S01]  /*4580*/  MUFU.EX2 R50, R50 ;  /* 0x0000003200327308 */ /* 0x000fe20000000800 */
[----:B------:R-:W2:Y:S01]  /*4590*/  LDSM.16.MT88.4 R20, [R209+0x900] ;  /* 0x00090000d114783b */ /* 0x000ea20000004200 */
[--C-:B------:R-:W-:Y:S02]  /*45a0*/  FFMA.FTZ R131, R131, c[0x0][0x2d0], -R130.reuse ;  /* 0x0000b40083837a23 */ /* 0x100fe40000010882 */
[----:B------:R-:W-:Y:S02]  /*45b0*/  FFMA.FTZ R134, R141, c[0x0][0x2d0], -R130 ;  /* 0x0000b4008d867a23 */ /* 0x000fe40000010882 */
[----:B------:R-:W-:-:S02]  /*45c0*/  FFMA.FTZ R141, R160, c[0x0][0x2d0], -R139 ;  /* 0x0000b400a08d7a23 */ /* 0x000fc4000001088b */
[----:B------:R-:W3:Y:S01]  /*45d0*/  MUFU.EX2 R49, R49 ;  /* 0x0000003100317308 */ /* 0x000ee20000000800 */
[----:B-1----:R-:W-:Y:S01]  /*45e0*/  F2FP.PACK_AB R65, R118, R117 ;  /* 0x000000757641723e */ /* 0x002fe200000000ff */
[----:B------:R-:W-:Y:S02]  /*45f0*/  FFMA.FTZ R143, R152, c[0x0][0x2d0], -R139 ;  /* 0x0000b400988f7a23 */ /* 0x000fe4000001088b */
[--C-:B------:R-:W-:Y:S02]  /*4600*/  FFMA.FTZ R152, R163, c[0x0][0x2d0], -R130.reuse ;  /* 0x0000b400a3987a23 */ /* 0x100fe40000010882 */
[--C-:B------:R-:W-:Y:S02]  /*4610*/  FFMA.FTZ R153, R153, c[0x0][0x2d0], -R130.reuse ;  /* 0x0000b40099997a23 */ /* 0x100fe40000010882 */
[----:B------:R-:W-:Y:S01]  /*4620*/  MUFU.EX2 R46, R46 ;  /* 0x0000002e002e7308 */ /* 0x000fe20000000800 */
[--C-:B------:R-:W-:Y:S02]  /*4630*/  FFMA.FTZ R155, R155, c[0x0][0x2d0], -R130.reuse ;  /* 0x0000b4009b9b7a23 */ /* 0x100fe40000010882 */
[----:B------:R-:W-:-:S02]  /*4640*/  FFMA.FTZ R160, R161, c[0x0][0x2d0], -R130 ;  /* 0x0000b400a1a07a23 */ /* 0x000fc40000010882 */
[--C-:B------:R-:W-:Y:S02]  /*4650*/  FFMA.FTZ R161, R154, c[0x0][0x2d0], -R139.reuse ;  /* 0x0000b4009aa17a23 */ /* 0x100fe4000001088b */
[--C-:B------:R-:W-:Y:S01]  /*4660*/  FFMA.FTZ R163, R150, c[0x0][0x2d0], -R139.reuse ;  /* 0x0000b40096a37a23 */ /* 0x100fe2000001088b */
[----:B---3--:R-:W-:Y:S01]  /*4670*/  F2FP.PACK_AB R67, R49, R50 ;  /* 0x000000323143723e */ /* 0x008fe200000000ff */
[----:B------:R-:W1:Y:S01]  /*4680*/  MUFU.EX2 R45, R45 ;  /* 0x0000002d002d7308 */ /* 0x000e620000000800 */
        /* <DEDUP_REMOVED lines=19> */
[----:B------:R-:W-:Y:S02]  /*47c0*/  FADD.FTZ R51, R116, R51 ;  /* 0x0000003374337221 */ /* 0x000fe40000010000 */
[----:B------:R-:W-:Y:S01]  /*47d0*/  FADD.FTZ R117, R117, R118 ;  /* 0x0000007675757221 */ /* 0x000fe20000010000 */
[C---:B------:R-:W-:Y:S01]  /*47e0*/  HMMA.16816.F32 R100, R64.reuse, R102, RZ ;  /* 0x000000664064723c */ /* 0x040fe200000018ff */
[----:B------:R-:W-:Y:S01]  /*47f0*/  FADD.FTZ R48, R48, R51 ;  /* 0x0000003330307221 */ /* 0x000fe20000010000 */
[----:B------:R-:W3:Y:S01]  /*4800*/  MUFU.EX2 R43, R43 ;  /* 0x0000002b002b7308 */ /* 0x000ee20000000800 */
[----:B------:R-:W-:Y:S02]  /*4810*/  FADD.FTZ R50, R50, R117 ;  /* 0x0000007532327221 */ /* 0x000fe40000010000 */
        /* <DEDUP_REMOVED lines=21> */
[----:B------:R-:W4:Y:S06]  /*4970*/  MUFU.EX2 R134, R134 ;  /* 0x0000008600867308 */ /* 0x000f2c0000000800 */
[C---:B--2---:R-:W-:Y:S02]  /*4980*/  HMMA.16816.F32 R60, R64.reuse, R4, RZ ;  /* 0x00000004403c723c */ /* 0x044fe400000018ff */
[----:B------:R-:W-:Y:S05]  /*4990*/  MUFU.EX2 R141, R141 ;  /* 0x0000008d008d7308 */ /* 0x000fea0000000800 */
[----:B-1----:R-:W-:Y:S01]  /*49a0*/  F2FP.PACK_AB R4, R45, R46 ;  /* 0x0000002e2d04723e */ /* 0x002fe200000000ff */
[----:B------:R-:W-:Y:S01]  /*49b0*/  HMMA.16816.F32 R64, R64, R6, RZ ;  /* 0x000000064040723c */ /* 0x000fe200000018ff */
[----:B---3--:R-:W-:Y:S01]  /*49c0*/  F2FP.PACK_AB R5, R43, R44 ;  /* 0x0000002c2b05723e */ /* 0x008fe200000000ff */
[----:B------:R-:W1:Y:S01]  /*49d0*/  MUFU.EX2 R142, R142 ;  /* 0x0000008e008e7308 */ /* 0x000e620000000800 */
[----:B------:R-:W-:-:S02]  /*49e0*/  FADD.FTZ R46, R46, R47 ;  /* 0x0000002f2e2e7221 */ /* 0x000fc40000010000 */
[----:B------:R-:W-:Y:S02]  /*49f0*/  FADD.FTZ R44, R44, R49 ;  /* 0x000000312c2c7221 */ /* 0x000fe40000010000 */
[----:B------:R-:W-:Y:S01]  /*4a00*/  F2FP.PACK_AB R6, R3, R42 ;  /* 0x0000002a0306723e */ /* 0x000fe200000000ff */
[----:B------:R-:W-:Y:S01]  /*4a10*/  FADD.FTZ R45, R45, R46 ;  /* 0x0000002e2d2d7221 */ /* 0x000fe20000010000 */
[----:B------:R-:W-:Y:S01]  /*4a20*/  F2FP.PACK_AB R7, R41, R2 ;  /* 0x000000022907723e */ /* 0x000fe200000000ff */
[----:B------:R-:W-:Y:S01]  /*4a30*/  MUFU.EX2 R148, R148 ;  /* 0x0000009400947308 */ /* 0x000fe20000000800 */
[----:B------:R-:W-:Y:S02]  /*4a40*/  FADD.FTZ R43, R43, R44 ;  /* 0x0000002c2b2b7221 */ /* 0x000fe40000010000 */
[----:B------:R-:W-:-:S03]  /*4a50*/  FADD.FTZ R42, R42, R45 ;  /* 0x0000002d2a2a7221 */ /* 0x000fc60000010000 */
[C---:B------:R-:W-:Y:S02]  /*4a60*/  HMMA.16816.F32 R88, R4.reuse, R16, R88 ;  /* 0x000000100458723c */ /* 0x040fe40000001858 */
[----:B------:R-:W2:Y:S06]  /*4a70*/  MUFU.EX2 R143, R143 ;  /* 0x0000008f008f7308 */ /* 0x000eac0000000800 */
[C---:B------:R-:W-:Y:S01]  /*4a80*/  HMMA.16816.F32 R92, R4.reuse, R18, R92 ;  /* 0x00000012045c723c */ /* 0x040fe2000000185c */
[----:B------:R-:W3:Y:S01]  /*4a90*/  LDSM.16.MT88.4 R16, [R208+0x3900] ;  /* 0x00390000d010783b */ /* 0x000ee20000004200 */
[----:B------:R-:W-:Y:S06]  /*4aa0*/  MUFU.EX2 R152, R152 ;  /* 0x0000009800987308 */ /* 0x000fec0000000800 */
[C---:B----4-:R-:W-:Y:S02]  /*4ab0*/  HMMA.16816.F32 R96, R4.reuse, R8, R96 ;  /* 0x000000080460723c */ /* 0x050fe40000001860 */
[----:B------:R-:W4:Y:S06]  /*4ac0*/  MUFU.EX2 R153, R153 ;  /* 0x0000009900997308 */ /* 0x000f2c0000000800 */
        /* <DEDUP_REMOVED lines=33> */
[----:B------:R-:W-:-:S02]  /*4ce0*/  F2FP.PACK_AB R4, R120, R119 ;  /* 0x000000777804723e */ /* 0x000fc400000000ff */
[----:B------:R-:W-:Y:S01]  /*4cf0*/  F2FP.PACK_AB R6, R121, R122 ;  /* 0x0000007a7906723e */ /* 0x000fe200000000ff */
[----:B------:R-:W2:Y:S01]  /*4d00*/  MUFU.EX2 R135, R135 ;  /* 0x0000008700877308 */ /* 0x000ea20000000800 */
[----:B------:R-:W-:Y:S02]  /*4d10*/  F2FP.PACK_AB R5, R132, R123 ;  /* 0x0000007b8405723e */ /* 0x000fe400000000ff */
[----:B------:R-:W-:-:S05]  /*4d20*/  F2FP.PACK_AB R7, R134, R131 ;  /* 0x000000838607723e */ /* 0x000fca00000000ff */
[----:B------:R-:W-:Y:S02]  /*4d30*/  MUFU.EX2 R137, R137 ;  /* 0x0000008900897308 */ /* 0x000fe40000000800 */
[C---:B-1----:R-:W-:Y:S06]  /*4d40*/  HMMA.16816.F32 R88, R4.reuse, R8, R88 ;  /* 0x000000080458723c */ /* 0x042fec0000001858 */
[----:B------:R-:W1:Y:S02]  /*4d50*/  MUFU.EX2 R138, R138 ;  /* 0x0000008a008a7308 */ /* 0x000e640000000800 */
[C---:B------:R-:W-:Y:S01]  /*4d60*/  HMMA.16816.F32 R92, R4.reuse, R10, R92 ;  /* 0x0000000a045c723c */ /* 0x040fe2000000185c */
[----:B------:R-:W1:Y:S05]  /*4d70*/  LDSM.16.MT88.4 R8, [R208+0x4100] ;  /* 0x00410000d008783b */ /* 0x000e6a0000004200 */
[----:B------:R-:W-:Y:S02]  /*4d80*/  MUFU.EX2 R241, R241 ;  /* 0x000000f100f17308 */ /* 0x000fe40000000800 */
[C---:B------:R-:W-:Y:S08]  /*4d90*/  HMMA.16816.F32 R72, R4.reuse, R24, R72 ;  /* 0x000000180448723c */ /* 0x040ff00000001848 */
[C---:B--2---:R-:W-:Y:S08]  /*4da0*/  HMMA.16816.F32 R96, R4.reuse, R16, R96 ;  /* 0x000000100460723c */ /* 0x044ff00000001860 */
[C---:B------:R-:W-:Y:S01]  /*4db0*/  HMMA.16816.F32 R100, R4.reuse, R18, R100 ;  /* 0x000000120464723c */ /* 0x040fe20000001864 */
[----:B------:R-:W2:Y:S07]  /*4dc0*/  LDSM.16.MT88.4 R16, [R208+0x1900] ;  /* 0x00190000d010783b */ /* 0x000eae0000004200 */
[C---:B------:R-:W-:Y:S01]  /*4dd0*/  HMMA.16816.F32 R76, R4.reuse, R26, R76 ;  /* 0x0000001a044c723c */ /* 0x040fe2000000184c */
[----:B------:R-:W-:Y:S07]  /*4de0*/  LDSM.16.MT88.4 R24, [R210+0x1900] ;  /* 0x00190000d218783b */ /* 0x000fee0000004200 */
[C---:B------:R-:W-:Y:S08]  /*4df0*/  HMMA.16816.F32 R112, R4.reuse, R28, R112 ;  /* 0x0000001c0470723c */ /* 0x040ff00000001870 */
[C---:B-1----:R-:W-:Y:S08]  /*4e00*/  HMMA.16816.F32 R60, R4.reuse, R8, R60 ;  /* 0x00000008043c723c */ /* 0x042ff0000000183c */
[C---:B------:R-:W-:Y:S01]  /*4e10*/  HMMA.16816.F32 R64, R4.reuse, R10, R64 ;  /* 0x0000000a0440723c */ /* 0x040fe20000001840 */
[----:B------:R-:W1:Y:S07]  /*4e20*/  LDSM.16.MT88.4 R8, [R212+0x4900] ;  /* 0x00490000d408783b */ /* 0x000e6e0000004200 */
[C---:B------:R-:W-:Y:S01]  /*4e30*/  HMMA.16816.F32 R68, R4.reuse, R30, R68 ;  /* 0x0000001e0444723c */ /* 0x040fe20000001844 */
[----:B------:R-:W-:Y:S07]  /*4e40*/  LDSM.16.MT88.4 R28, [R212+0x1900] ;  /* 0x00190000d41c783b */ /* 0x000fee0000004200 */
[C---:B------:R-:W-:Y:S08]  /*4e50*/  HMMA.16816.F32 R80, R4.reuse, R20, R80 ;  /* 0x000000140450723c */ /* 0x040ff00000001850 */
[C---:B------:R-:W-:Y:S01]  /*4e60*/  HMMA.16816.F32 R84, R4.reuse, R22, R84 ;  /* 0x000000160454723c */ /* 0x040fe20000001854 */
[----:B------:R-:W-:Y:S07]  /*4e70*/  LDSM.16.MT88.4 R20, [R209+0x1900] ;  /* 0x00190000d114783b */ /* 0x000fee0000004200 */
[C---:B------:R-:W-:Y:S08]  /*4e80*/  HMMA.16816.F32 R108, R4.reuse, R36, R108 ;  /* 0x00000024046c723c */ /* 0x040ff0000000186c */
[C---:B------:R-:W-:Y:S01]  /*4e90*/  HMMA.16816.F32 R104, R4.reuse, R38, R104 ;  /* 0x000000260468723c */ /* 0x040fe20000001868 */
[----:B------:R-:W1:Y:S07]  /*4ea0*/  LDSM.16.MT88.4 R36, [R210+0x4900] ;  /* 0x00490000d224783b */ /* 0x000e6e0000004200 */
[C---:B------:R-:W-:Y:S08]  /*4eb0*/  HMMA.16816.F32 R52, R4.reuse, R32, R52 ;  /* 0x000000200434723c */ /* 0x040ff00000001834 */
[----:B------:R-:W-:Y:S01]  /*4ec0*/  HMMA.16816.F32 R56, R4, R34, R56 ;  /* 0x000000220438723c */ /* 0x000fe20000001838 */
[----:B------:R-:W3:Y:S06]  /*4ed0*/  LDSM.16.MT88.4 R32, [R209+0x4900] ;  /* 0x00490000d120783b */ /* 0x000eec0000004200 */
[----:B------:R-:W-:-:S02]  /*4ee0*/  F2FP.PACK_AB R4, R142, R141 ;  /* 0x0000008d8e04723e */ /* 0x000fc400000000ff */
[----:B------:R-:W-:Y:S02]  /*4ef0*/  F2FP.PACK_AB R6, R143, R148 ;  /* 0x000000948f06723e */ /* 0x000fe400000000ff */
[----:B----4-:R-:W-:Y:S02]  /*4f00*/  F2FP.PACK_AB R5, R153, R152 ;  /* 0x000000989905723e */ /* 0x010fe400000000ff */
[----:B------:R-:W-:-:S07]  /*4f10*/  F2FP.PACK_AB R7, R160, R155 ;  /* 0x0000009ba007723e */ /* 0x000fce00000000ff */
        /* <DEDUP_REMOVED lines=8> */
[----:B------:R-:W4:Y:S07]  /*4fa0*/  LDSM.16.MT88.4 R24, [R210+0x2100] ;  /* 0x00210000d218783b */ /* 0x000f2e0000004200 */
[C---:B------:R-:W-:Y:S08]  /*4fb0*/  HMMA.16816.F32 R108, R4.reuse, R36, R108 ;  /* 0x00000024046c723c */ /* 0x040ff0000000186c */
[C---:B------:R-:W-:Y:S01]  /*4fc0*/  HMMA.16816.F32 R104, R4.reuse, R38, R104 ;  /* 0x000000260468723c */ /* 0x040fe20000001868 */
[----:B------:R-:W1:Y:S07]  /*4fd0*/  LDSM.16.MT88.4 R36, [R210+0x5100] ;  /* 0x00510000d224783b */ /* 0x000e6e0000004200 */
[C---:B------:R-:W-:Y:S08]  /*4fe0*/  HMMA.16816.F32 R112, R4.reuse, R28, R112 ;  /* 0x0000001c0470723c */ /* 0x040ff00000001870 */
[C---:B------:R-:W-:Y:S01]  /*4ff0*/  HMMA.16816.F32 R68, R4.reuse, R30, R68 ;  /* 0x0000001e0444723c */ /* 0x040fe20000001844 */
[----:B------:R-:W-:Y:S07]  /*5000*/  LDSM.16.MT88.4 R28, [R212+0x2100] ;  /* 0x00210000d41c783b */ /* 0x000fee0000004200 */
[C---:B------:R-:W-:Y:S08]  /*5010*/  HMMA.16816.F32 R80, R4.reuse, R20, R80 ;  /* 0x000000140450723c */ /* 0x040ff00000001850 */
[C---:B------:R-:W-:Y:S01]  /*5020*/  HMMA.16816.F32 R84, R4.reuse, R22, R84 ;  /* 0x000000160454723c */ /* 0x040fe20000001854 */
[----:B------:R-:W1:Y:S07]  /*5030*/  LDSM.16.MT88.4 R20, [R209+0x2100] ;  /* 0x00210000d114783b */ /* 0x000e6e0000004200 */
[C---:B---3--:R-:W-:Y:S08]  /*5040*/  HMMA.16816.F32 R52, R4.reuse, R32, R52 ;  /* 0x000000200434723c */ /* 0x048ff00000001834 */
[C---:B------:R-:W-:Y:S01]  /*5050*/  HMMA.16816.F32 R56, R4.reuse, R34, R56 ;  /* 0x000000220438723c */ /* 0x040fe20000001838 */
[----:B------:R-:W-:Y:S07]  /*5060*/  LDSM.16.MT88.4 R32, [R209+0x5100] ;  /* 0x00510000d120783b */ /* 0x000fee0000004200 */
[C---:B--2---:R-:W-:Y:S08]  /*5070*/  HMMA.16816.F32 R60, R4.reuse, R16, R60 ;  /* 0x00000010043c723c */ /* 0x044ff0000000183c */
[----:B------:R-:W-:Y:S01]  /*5080*/  HMMA.16816.F32 R64, R4, R18, R64 ;  /* 0x000000120440723c */ /* 0x000fe20000001840 */
[----:B------:R-:W2:Y:S06]  /*5090*/  LDSM.16.MT88.4 R16, [R212+0x5100] ;  /* 0x00510000d410783b */ /* 0x000eac0000004200 */
[----:B-----5:R-:W-:-:S02]  /*50a0*/  F2FP.PACK_AB R4, R161, R158 ;  /* 0x0000009ea104723e */ /* 0x020fc400000000ff */
[----:B------:R-:W-:Y:S02]  /*50b0*/  F2FP.PACK_AB R6, R163, R154 ;  /* 0x0000009aa306723e */ /* 0x000fe400000000ff */
[----:B------:R-:W-:Y:S02]  /*50c0*/  F2FP.PACK_AB R5, R157, R150 ;  /* 0x000000969d05723e */ /* 0x000fe400000000ff */
[----:B------:R-:W-:-:S07]  /*50d0*/  F2FP.PACK_AB R7, R156, R151 ;  /* 0x000000979c07723e */ /* 0x000fce00000000ff */
[C---:B-1----:R-:W-:Y:S08]  /*50e0*/  HMMA.16816.F32 R88, R4.reuse, R8, R88 ;  /* 0x000000080458723c */ /* 0x042ff00000001858 */
[C---:B------:R-:W-:Y:S01]  /*50f0*/  HMMA.16816.F32 R92, R4.reuse, R10, R92 ;  /* 0x0000000a045c723c */ /* 0x040fe2000000185c */
[----:B------:R-:W1:Y:S07]  /*5100*/  LDSM.16.MT88.4 R8, [R208+0x5100] ;  /* 0x00510000d008783b */ /* 0x000e6e0000004200 */
[C---:B----4-:R-:W-:Y:S08]  /*5110*/  HMMA.16816.F32 R72, R4.reuse, R24, R72 ;  /* 0x000000180448723c */ /* 0x050ff00000001848 */
[C---:B------:R-:W-:Y:S01]  /*5120*/  HMMA.16816.F32 R76, R4.reuse, R26, R76 ;  /* 0x0000001a044c723c */ /* 0x040fe2000000184c */
[----:B------:R-:W3:Y:S07]  /*5130*/  LDSM.16.MT88.4 R24, [R210+0x2900] ;  /* 0x00290000d218783b */ /* 0x000eee0000004200 */
[C---:B------:R-:W-:Y:S07]  /*5140*/  HMMA.16816.F32 R108, R4.reuse, R36, R108 ;  /* 0x00000024046c723c */ /* 0x040fee000000186c */
[----:B------:R-:W-:Y:S01]  /*5150*/  FFMA.FTZ R36, R129, c[0x0][0x2d0], -R130 ;  /* 0x0000b40081247a23 */ /* 0x000fe20000010882 */
[C---:B------:R-:W-:Y:S05]  /*5160*/  HMMA.16816.F32 R80, R4.reuse, R20, R80 ;  /* 0x000000140450723c */ /* 0x040fea0000001850 */
[----:B------:R-:W4:Y:S03]  /*5170*/  MUFU.EX2 R36, R36 ;  /* 0x0000002400247308 */ /* 0x000f260000000800 */
[C---:B------:R-:W-:Y:S01]  /*5180*/  HMMA.16816.F32 R84, R4.reuse, R22, R84 ;  /* 0x000000160454723c */ /* 0x040fe20000001854 */
[----:B------:R-:W5:Y:S07]  /*5190*/  LDSM.16.MT88.4 R20, [R209+0x2900] ;  /* 0x00290000d114783b */ /* 0x000f6e0000004200 */
        /* <DEDUP_REMOVED lines=8> */
[----:B------:R-:W1:Y:S07]  /*5220*/  LDSM.16.MT88.4 R28, [R212+0x2900] ;  /* 0x00290000d41c783b */ /* 0x000e6e0000004200 */
[C---:B------:R-:W-:Y:S08]  /*5230*/  HMMA.16816.F32 R104, R4.reuse, R38, R104 ;  /* 0x000000260468723c */ /* 0x040ff00000001868 */
[C---:B------:R-:W-:Y:S08]  /*5240*/  HMMA.16816.F32 R52, R4.reuse, R32, R52 ;  /* 0x000000200434723c */ /* 0x040ff00000001834 */
[----:B------:R-:W-:Y:S07]  /*5250*/  HMMA.16816.F32 R56, R4, R34, R56 ;  /* 0x000000220438723c */ /* 0x000fee0000001838 */
[----:B------:R-:W-:-:S02]  /*5260*/  F2FP.PACK_AB R4, R149, R140 ;  /* 0x0000008c9504723e */ /* 0x000fc400000000ff */
[----:B------:R-:W-:Y:S02]  /*5270*/  F2FP.PACK_AB R6, R135, R136 ;  /* 0x000000888706723e */ /* 0x000fe400000000ff */
[----:B------:R-:W-:Y:S02]  /*5280*/  F2FP.PACK_AB R5, R138, R137 ;  /* 0x000000898a05723e */ /* 0x000fe400000000ff */
[----:B----4-:R-:W-:-:S07]  /*5290*/  F2FP.PACK_AB R7, R241, R36 ;  /* 0x00000024f107723e */ /* 0x010fce00000000ff */
[C---:B---3--:R-:W-:Y:S07]  /*52a0*/  HMMA.16816.F32 R72, R4.reuse, R24, R72 ;  /* 0x000000180448723c */ /* 0x048fee0000001848 */
[----:B------:R-:W-:Y:S01]  /*52b0*/  FADD.FTZ R24, R2, R43 ;  /* 0x0000002b02187221 */ /* 0x000fe20000010000 */
[----:B-----5:R-:W-:Y:S01]  /*52c0*/  HMMA.16816.F32 R80, R4, R20, R80 ;  /* 0x000000140450723c */ /* 0x020fe20000001850 */
[----:B------:R-:W-:Y:S02]  /*52d0*/  FADD.FTZ R2, R3, R42 ;  /* 0x0000002a03027221 */ /* 0x000fe40000010000 */
[----:B------:R-:W-:-:S02]  /*52e0*/  FADD.FTZ R24, R41, R24 ;  /* 0x0000001829187221 */ /* 0x000fc40000010000 */
[----:B------:R-:W-:Y:S02]  /*52f0*/  FADD.FTZ R3, R119, R2 ;  /* 0x0000000277037221 */ /* 0x000fe40000010000 */
[----:B------:R-:W-:Y:S01]  /*5300*/  FADD.FTZ R123, R123, R24 ;  /* 0x000000187b7b7221 */ /* 0x000fe20000010000 */
[C---:B------:R-:W-:Y:S01]  /*5310*/  HMMA.16816.F32 R84, R4.reuse, R22, R84 ;  /* 0x000000160454723c */ /* 0x040fe20000001854 */
[----:B------:R-:W-:Y:S01]  /*5320*/  FADD.FTZ R3, R120, R3 ;  /* 0x0000000378037221 */ /* 0x000fe20000010000 */
[----:B------:R-:W3:Y:S01]  /*5330*/  LDSM.16.MT88.4 R20, [R210+0x5900] ;  /* 0x00590000d214783b */ /* 0x000ee20000004200 */
        /* <DEDUP_REMOVED lines=8> */
[----:B------:R-:W-:Y:S01]  /*53c0*/  HMMA.16816.F32 R92, R4, R18, R92 ;  /* 0x00000012045c723c */ /* 0x000fe2000000185c */
[----:B------:R-:W2:Y:S01]  /*53d0*/  LDSM.16.MT88.4 R16, [R209+0x5900] ;  /* 0x00590000d110783b */ /* 0x000ea20000004200 */
[----:B------:R-:W-:Y:S02]  /*53e0*/  FADD.FTZ R3, R142, R141 ;  /* 0x0000008d8e037221 */ /* 0x000fe40000010000 */
[----:B------:R-:W-:Y:S02]  /*53f0*/  FADD.FTZ R2, R153, R2 ;  /* 0x0000000299027221 */ /* 0x000fe40000010000 */
[----:B------:R-:W-:-:S02]  /*5400*/  FADD.FTZ R148, R148, R3 ;  /* 0x0000000394947221 */ /* 0x000fc40000010000 */
[C---:B-1----:R-:W-:Y:S01]  /*5410*/  HMMA.16816.F32 R96, R4.reuse, R8, R96 ;  /* 0x000000080460723c */ /* 0x042fe20000001860 */
[----:B------:R-:W-:Y:S02]  /*5420*/  FADD.FTZ R3, R155, R2 ;  /* 0x000000029b037221 */ /* 0x000fe40000010000 */
[----:B------:R-:W-:Y:S02]  /*5430*/  FADD.FTZ R143, R143, R148 ;  /* 0x000000948f8f7221 */ /* 0x000fe40000010000 */
[----:B------:R-:W-:Y:S02]  /*5440*/  FADD.FTZ R3, R160, R3 ;  /* 0x00000003a0037221 */ /* 0x000fe40000010000 */
[----:B------:R-:W-:Y:S01]  /*5450*/  FADD.FTZ R158, R158, R143 ;  /* 0x0000008f9e9e7221 */ /* 0x000fe20000010000 */
[----:B------:R-:W-:Y:S01]  /*5460*/  HMMA.16816.F32 R100, R4, R10, R100 ;  /* 0x0000000a0464723c */ /* 0x000fe20000001864 */
[----:B------:R-:W1:Y:S01]  /*5470*/  LDSM.16.MT88.4 R8, [R208+0x5900] ;  /* 0x00590000d008783b */ /* 0x000e620000004200 */
        /* <DEDUP_REMOVED lines=8> */
[----:B------:R-:W-:Y:S01]  /*5500*/  @P4 IMAD.HI.U32 R2, R15, c[0x0][0x2c8], RZ ;  /* 0x0000b2000f024a27 */ /* 0x000fe200078e00ff */
[C---:B------:R-:W-:Y:S03]  /*5510*/  HMMA.16816.F32 R68, R4.reuse, R30, R68 ;  /* 0x0000001e0444723c */ /* 0x040fe60000001844 */
[----:B------:R-:W-:Y:S01]  /*5520*/  FADD.FTZ R140, R140, R163 ;  /* 0x000000a38c8c7221 */ /* 0x000fe20000010000 */
[----:B------:R-:W-:Y:S01]  /*5530*/  @P4 SHF.R.U32.HI R15, RZ, c[0x0][0x2cc], R2 ;  /* 0x0000b300ff0f4a19 */ /* 0x000fe20000011602 */
[----:B------:R-:W-:Y:S02]  /*5540*/  FADD.FTZ R137, R137, R156 ;  /* 0x0000009c89897221 */ /* 0x000fe40000010000 */
[----:B------:R-:W-:Y:S01]  /*5550*/  FADD.FTZ R149, R149, R140 ;  /* 0x0000008c95957221 */ /* 0x000fe20000010000 */
[----:B------:R-:W-:Y:S01]  /*5560*/  HMMA.16816.F32 R76, R4, R26, R76 ;  /* 0x0000001a044c723c */ /* 0x000fe2000000184c */
[----:B------:R-:W-:-:S02]  /*5570*/  FADD.FTZ R137, R138, R137 ;  /* 0x000000898a897221 */ /* 0x000fc40000010000 */
[----:B------:R-:W-:Y:S02]  /*5580*/  IMAD.IADD R14, R14, 0x1, R15 ;  /* 0x000000010e0e7824 */ /* 0x000fe400078e020f */
[----:B------:R-:W-:Y:S02]  /*5590*/  FADD.FTZ R136, R136, R149 ;  /* 0x0000009588887221 */ /* 0x000fe40000010000 */
[----:B------:R-:W-:Y:S01]  /*55a0*/  FADD.FTZ R36, R36, R137 ;  /* 0x0000008924247221 */ /* 0x000fe20000010000 */
[----:B---3--:R-:W-:Y:S01]  /*55b0*/  HMMA.16816.F32 R108, R4, R20, R108 ;  /* 0x00000014046c723c */ /* 0x008fe2000000186c */
[----:B------:R-:W-:Y:S01]  /*55c0*/  FADD.FTZ R242, R135, R136 ;  /* 0x0000008887f27221 */ /* 0x000fe20000010000 */
[----:B------:R-:W-:Y:S01]  /*55d0*/  IADD3 R3, R14, c[0x0][0x328], RZ ;  /* 0x0000ca000e037a10 */ /* 0x000fe20007ffe0ff */
[----:B------:R-:W-:-:S05]  /*55e0*/  FADD.FTZ R241, R241, R36 ;  /* 0x00000024f1f17221 */ /* 0x000fca0000010000 */
[C---:B------:R-:W-:Y:S08]  /*55f0*/  HMMA.16816.F32 R104, R4.reuse, R22, R104 ;  /* 0x000000160468723c */ /* 0x040ff00000001868 */
[C---:B--2---:R-:W-:Y:S08]  /*5600*/  HMMA.16816.F32 R52, R4.reuse, R16, R52 ;  /* 0x000000100434723c */ /* 0x044ff00000001834 */
[C---:B------:R-:W-:Y:S08]  /*5610*/  HMMA.16816.F32 R56, R4.reuse, R18, R56 ;  /* 0x000000120438723c */ /* 0x040ff00000001838 */
[C---:B-1----:R-:W-:Y:S08]  /*5620*/  HMMA.16816.F32 R60, R4.reuse, R8, R60 ;  /* 0x00000008043c723c */ /* 0x042ff0000000183c */
[----:B------:R-:W-:Y:S01]  /*5630*/  HMMA.16816.F32 R64, R4, R10, R64 ;  /* 0x0000000a0440723c */ /* 0x000fe20000001840 */
[----:B------:R-:W-:Y:S07]  /*5640*/  @!P3 BRA `(.L_x_2416) ;  /* 0x000001100000b947 */ /* 0x000fee0003800000 */
[C---:B------:R-:W-:Y:S02]  /*5650*/  ISETP.GT.AND P0, PT, R14.reuse, RZ, PT ;  /* 0x000000ff0e00720c */ /* 0x040fe40003f04270 */
[----:B------:R-:W-:-:S11]  /*5660*/  IADD3 R2, R14, -0x1, RZ ;  /* 0xffffffff0e027810 */ /* 0x000fd60007ffe0ff */
[----:B------:R-:W-:Y:S05]  /*5670*/  @P0 BRA `(.L_x_2417) ;  /* 0x0000007000000947 */ /* 0x000fea0003800000 */
[----:B------:R-:W-:Y:S02]  /*5680*/  IMAD.MOV.U32 R2, RZ, RZ, 0x1 ;  /* 0x00000001ff027424 */ /* 0x000fe400078e00ff */
[----:B------:R-:W-:-:S03]  /*5690*/  IMAD.MOV R14, RZ, RZ, -R14 ;  /* 0x000000ffff0e7224 */ /* 0x000fc600078e0a0e */
[----:B------:R-:W-:-:S13]  /*56a0*/  ISETP.NE.AND P0, PT, R2, c[0x0][0x32c], PT ;  /* 0x0000cb0002007a0c */ /* 0x000fda0003f05270 */
[----:B------:R-:W-:-:S05]  /*56b0*/  @P0 IMAD.HI.U32 R2, R14, c[0x0][0x330], RZ ;  /* 0x0000cc000e020a27 */ /* 0x000fca00078e00ff */
[----:B------:R-:W-:-:S04]  /*56c0*/  @P0 SHF.R.U32.HI R14, RZ, c[0x0][0x334], R2 ;  /* 0x0000cd00ff0e0a19 */ /* 0x000fc80000011602 */
[----:B------:R-:W-:Y:S01]  /*56d0*/  LOP3.LUT R2, RZ, R14, RZ, 0x33, !PT ;  /* 0x0000000eff027212 */ /* 0x000fe200078e33ff */
[----:B------:R-:W-:Y:S05]  /*56e0*/  BRA `(.L_x_2418) ;  /* 0x0000004000007947 */ /* 0x000fea0003800000 */
.L_x_2417:
[----:B------:R-:W-:-:S04]  /*56f0*/  MOV R4, 0x1 ;  /* 0x0000000100047802 */ /* 0x000fc80000000f00 */
[----:B------:R-:W-:-:S13]  /*5700*/  ISETP.NE.AND P0, PT, R4, c[0x0][0x32c], PT ;  /* 0x0000cb0004007a0c */ /* 0x000fda0003f05270 */
[----:B------:R-:W-:-:S05]  /*5710*/  @P0 IMAD.HI.U32 R4, R2, c[0x0][0x330], RZ ;  /* 0x0000cc0002040a27 */ /* 0x000fca00078e00ff */
[----:B------:R-:W-:Y:S02]  /*5720*/  @P0 SHF.R.U32.HI R2, RZ, c[0x0][0x334], R4 ;  /* 0x0000cd00ff020a19 */ /* 0x000fe40000011604 */
.L_x_2418:
[----:B------:R-:W-:-:S05]  /*5730*/  MOV R5, c[0x0][0x32c] ;  /* 0x0000cb0000057a02 */ /* 0x000fca0000000f00 */
[----:B------:R-:W-:-:S05]  /*5740*/  IMAD R2, R2, R5, c[0x0][0x32c] ;  /* 0x0000cb0002027624 */ /* 0x000fca00078e0205 */
[----:B------:R-:W-:-:S05]  /*5750*/  IMNMX R3, R3, R2, PT ;  /* 0x0000000203037217 */ /* 0x000fca0003800200 */
.L_x_2416:
[----:B------:R-:W-:-:S05]  /*5760*/  IMAD.HI R3, R3, 0x2aaaaaab, RZ ;  /* 0x2aaaaaab03037827 */ /* 0x000fca00078e02ff */
[----:B------:R-:W-:-:S04]  /*5770*/  SHF.R.U32.HI R2, RZ, 0x1f, R3 ;  /* 0x0000001fff027819 */ /* 0x000fc80000011603 */
[----:B------:R-:W-:-:S04]  /*5780*/  LEA.HI.SX32 R3, R3, R2, 0x1c ;  /* 0x0000000203037211 */ /* 0x000fc800078fe2ff */
[----:B------:R-:W-:-:S04]  /*5790*/  IMNMX R250, R216, R3, !PT ;  /* 0x00000003d8fa7217 */ /* 0x000fc80007800200 */
[----:B------:R-:W-:-:S13]  /*57a0*/  ISETP.GE.AND P0, PT, R169, R250, PT ;  /* 0x000000faa900720c */ /* 0x000fda0003f06270 */
        /* <DEDUP_REMOVED lines=8> */
.L_x_2430:
[----:B------:R-:W-:Y:S04]  /*5830*/  DEPBAR.LE SB0, 0x0 ;  /* 0x000080000000791a */ /* 0x000fe80000000000 */
[----:B------:R-:W-:Y:S01]  /*5840*/  BAR.SYNC.DEFER_BLOCKING 0x0 ;  /* 0x0000000000007b1d */ /* 0x000fe20000010000 */
[----:B------:R-:W-:Y:S05]  /*5850*/  ISETP.GT.AND P0, PT, R216, R251, PT ;  /* 0x000000fbd800720c */ /* 0x000fea0003f04270 */
        /* <DEDUP_REMOVED lines=15> */
[----:B------:R-:W-:Y:S02]  /*5950*/  SHF.R.S32.HI R8, RZ, 0x1f, R221 ;  /* 0x0000001fff087819 */ /* 0x000fe400000114dd */
[----:B------:R-:W-:Y:S01]  /*5960*/  IADD3 R12, -R245, 0x10, RZ ;  /* 0x00000010f50c7810 */ /* 0x000fe20007ffe1ff */
[----:B------:R-:W-:Y:S02]  /*5970*/  IMAD R0, R0, c[0x0][0x208], RZ ;  /* 0x0000820000007a24 */ /* 0x000fe400078e02ff */
[----:B------:R-:W-:Y:S01]  /*5980*/  IMAD R8, R8, c[0x0][0x218], RZ ;  /* 0x0000860008087a24 */ /* 0x000fe200078e02ff */
[----:B------:R-:W-:Y:S01]  /*5990*/  LOP3.LUT R12, R12, 0xf, RZ, 0xc0, !PT ;  /* 0x0000000f0c0c7812 */ /* 0x000fe200078ec0ff */
[----:B------:R-:W-:Y:S02]  /*59a0*/  IMAD R0, R222, c[0x0][0x20c], R0 ;  /* 0x00008300de007a24 */ /* 0x000fe400078e0200 */
[----:B------:R-:W-:Y:S02]  /*59b0*/  IMAD R8, R221, c[0x0][0x21c], R8 ;  /* 0x00008700dd087a24 */ /* 0x000fe400078e0208 */
[----:B------:R-:W-:Y:S04]  /*59c0*/  IMAD.IADD R5, R5, 0x1, R0 ;  /* 0x0000000105057824 */ /* 0x000fe800078e0200 */
[----:B------:R-:W-:Y:S05]  /*59d0*/  IMAD.WIDE.U32 R4, R221, c[0x0][0x218], R4 ;  /* 0x00008600dd047a25 */ /* 0x000fea00078e0004 */
[----:B------:R-:W-:Y:S04]  /*59e0*/  IADD3 R6, P0, R232, R4, RZ ;  /* 0x00000004e8067210 */ /* 0x000fe80007f1e0ff */
[----:B------:R-:W-:Y:S02]  /*59f0*/  IADD3.X R5, R219, R5, R8, P0, !PT ;  /* 0x00000005db057210 */ /* 0x000fe400007fe408 */
[C---:B------:R-:W-:Y:S04]  /*5a00*/  LEA R4, P0, R6.reuse, c[0x0][0x1f8], 0x1 ;  /* 0x00007e0006047a11 */ /* 0x040fe800078008ff */
[----:B------:R-:W-:Y:S01]  /*5a10*/  LEA.HI.X R0, R6, c[0x0][0x1fc], R5, 0x1, P0 ;  /* 0x00007f0006007a11 */ /* 0x000fe200000f0c05 */
[----:B------:R-:W-:Y:S04]  /*5a20*/  SHFL.IDX PT, R7, R4, RZ, 0x181f ;  /* 0x00181fff04077589 */ /* 0x000fe800000e0000 */
[----:B------:R-:W2:Y:S04]  /*5a30*/  SHFL.IDX PT, R5, R4, 0x2, 0x181f ;  /* 0x00581f0004057f89 */ /* 0x000ea800000e0000 */
[----:B------:R-:W3:Y:S04]  /*5a40*/  SHFL.IDX PT, R6, R0, 0x2, 0x181f ;  /* 0x00581f0000067f89 */ /* 0x000ee800000e0000 */
[----:B------:R-:W5:Y:S04]  /*5a50*/  SHFL.IDX PT, R8, R0, RZ, 0x181f ;  /* 0x00181fff00087589 */ /* 0x000f6800000e0000 */
[----:B------:R-:W4:Y:S04]  /*5a60*/  SHFL.IDX PT, R9, R4, 0x1, 0x181f ;  /* 0x00381f0004097f89 */ /* 0x000f2800000e0000 */
[----:B------:R-:W1:Y:S01]  /*5a70*/  SHFL.IDX PT, R10, R0, 0x1, 0x181f ;  /* 0x00381f00000a7f89 */ /* 0x000e6200000e0000 */
[----:B--2---:R-:W-:Y:S04]  /*5a80*/  IADD3 R12, P2, P0, R12, R5, R246 ;  /* 0x000000050c0c7210 */ /* 0x004fe8000785e0f6 */
[----:B---3--:R-:W-:Y:S02]  /*5a90*/  IADD3.X R13, RZ, R6, R247, P2, P0 ;  /* 0x00000006ff0d7210 */ /* 0x008fe400017e04f7 */
[----:B------:R-:W-:Y:S02]  /*5aa0*/  IADD3 R14, P0, R7, R248, RZ ;  /* 0x000000f8070e7210 */ /* 0x000fe40007f1e0ff */
[----:B------:R-:W-:Y:S03]  /*5ab0*/  ISETP.GE.AND P2, PT, R225, c[0x0][0x1d4], PT ;  /* 0x00007500e1007a0c */ /* 0x000fe60003f46270 */
[C---:B-----5:R-:W-:Y:S01]  /*5ac0*/  IMAD.X R15, R8.reuse, 0x1, R249, P0 ;  /* 0x00000001080f7824 */ /* 0x060fe200000e06f9 */
[----:B------:R-:W-:Y:S05]  /*5ad0*/  IADD3 R16, P0, R7, R246, RZ ;  /* 0x000000f607107210 */ /* 0x000fea0007f1e0ff */
[----:B------:R-:W-:Y:S01]  /*5ae0*/  IMAD.X R17, R8, 0x1, R247, P0 ;  /* 0x0000000108117824 */ /* 0x000fe200000e06f7 */
[C---:B----4-:R-:W-:Y:S03]  /*5af0*/  IADD3 R18, P0, R9.reuse, R248, RZ ;  /* 0x000000f809127210 */ /* 0x050fe60007f1e0ff */
[----:B------:R2:W-:Y:S02]  /*5b00*/  LDGSTS.E.BYPASS.LTC128B.128 [R240], [R14.64], !P2 ;  /* 0x000000000ef07fae */ /* 0x0005e4000d101d46 */
[C---:B-1----:R-:W-:Y:S01]  /*5b10*/  IMAD.X R19, R10.reuse, 0x1, R249, P0 ;  /* 0x000000010a137824 */ /* 0x042fe200000e06f9 */
[----:B------:R-:W-:Y:S01]  /*5b20*/  IADD3 R8, P0, R9, R246, RZ ;  /* 0x000000f609087210 */ /* 0x000fe20007f1e0ff */
[----:B------:R2:W-:Y:S04]  /*5b30*/  LDGSTS.E.BYPASS.LTC128B.128 [R239], [R16.64], !P6 ;  /* 0x0000000010ef7fae */ /* 0x0005e8000f101d46 */
        /* <DEDUP_REMOVED lines=8> */
.L_x_2420:
[C---:B--23--:R-:W-:Y:S01]  /*5bc0*/  HMMA.16816.F32 R4, R124.reuse, R116, RZ ;  /* 0x000000747c04723c */ /* 0x04cfe200000018ff */
[----:B------:R-:W0:Y:S02]  /*5bd0*/  LDGDEPBAR ;  /* 0x00000000000079af */ /* 0x000e240000000000 */
[----:B------:R-:W-:Y:S05]  /*5be0*/  ISETP.GT.AND P0, PT, R251, R216, PT ;  /* 0x000000d8fb00720c */ /* 0x000fea0003f04270 */
        /* <DEDUP_REMOVED lines=134> */
[----:B------:R-:W-:Y:S01]  /*6450*/  IMAD R117, R251, 0x60, R227 ;  /* 0x00000060fb757824 */ /* 0x000fe200078e02e3 */
[----:B------:R-:W-:Y:S01]  /*6460*/  IADD3 R128, -R245, 0x10, RZ ;  /* 0x00000010f5807810 */ /* 0x000fe20007ffe1ff */
[----:B------:R-:W-:Y:S03]  /*6470*/  IMAD.MOV.U32 R221, RZ, RZ, RZ ;  /* 0x000000ffffdd7224 */ /* 0x000fe600078e00ff */
[----:B------:R-:W-:Y:S02]  /*6480*/  IADD3 R222, R117, -0x60, R224 ;  /* 0xffffffa075de7810 */ /* 0x000fe40007ffe0e0 */
[----:B------:R-:W-:Y:S03]  /*6490*/  LOP3.LUT R128, R128, 0xf, RZ, 0xc0, !PT ;  /* 0x0000000f80807812 */ /* 0x000fe600078ec0ff */
[----:B------:R-:W-:Y:S04]  /*64a0*/  @P5 IMAD.HI.U32 R116, R222, c[0x0][0x2bc], RZ ;  /* 0x0000af00de745a27 */ /* 0x000fe800078e00ff */
[----:B------:R-:W-:Y:S01]  /*64b0*/  IMAD.MOV.U32 R0, RZ, RZ, R222 ;  /* 0x000000ffff007224 */ /* 0x000fe200078e00de */
[----:B------:R-:W-:Y:S04]  /*64c0*/  @P5 SHF.R.U32.HI R0, RZ, c[0x0][0x2c0], R116 ;  /* 0x0000b000ff005a19 */ /* 0x000fe80000011674 */
[C---:B------:R-:W-:Y:S04]  /*64d0*/  @!P1 IADD3 R117, P0, R0.reuse, R230, RZ ;  /* 0x000000e600759210 */ /* 0x040fe80007f1e0ff */
[----:B------:R-:W-:Y:S02]  /*64e0*/  @!P1 LEA.HI.X.SX32 R116, R0, R215, 0x1, P0 ;  /* 0x000000d700749211 */ /* 0x000fe400000f0eff */
        /* <DEDUP_REMOVED lines=18> */
[----:B------:R-:W-:Y:S04]  /*6610*/  SHFL.IDX PT, R119, R116, RZ, 0x181f ;  /* 0x00181fff74777589 */ /* 0x000fe800000e0000 */
[----:B------:R-:W1:Y:S04]  /*6620*/  SHFL.IDX PT, R117, R116, 0x2, 0x181f ;  /* 0x00581f0074757f89 */ /* 0x000e6800000e0000 */
[----:B------:R-:W2:Y:S04]  /*6630*/  SHFL.IDX PT, R118, R0, 0x2, 0x181f ;  /* 0x00581f0000767f89 */ /* 0x000ea800000e0000 */
[----:B------:R-:W3:Y:S04]  /*6640*/  SHFL.IDX PT, R120, R0, RZ, 0x181f ;  /* 0x00181fff00787589 */ /* 0x000ee800000e0000 */
[----:B------:R-:W4:Y:S04]  /*6650*/  SHFL.IDX PT, R121, R116, 0x1, 0x181f ;  /* 0x00381f0074797f89 */ /* 0x000f2800000e0000 */
[----:B------:R-:W5:Y:S01]  /*6660*/  SHFL.IDX PT, R122, R0, 0x1, 0x181f ;  /* 0x00381f00007a7f89 */ /* 0x000f6200000e0000 */
[----:B-1----:R-:W-:Y:S04]  /*6670*/  IADD3 R128, P2, P0, R128, R117, R246 ;  /* 0x0000007580807210 */ /* 0x002fe8000785e0f6 */
[----:B--2---:R-:W-:Y:S02]  /*6680*/  IADD3.X R129, RZ, R118, R247, P2, P0 ;  /* 0x00000076ff817210 */ /* 0x004fe400017e04f7 */
[----:B------:R-:W-:Y:S02]  /*6690*/  IADD3 R130, P0, R119, R248, RZ ;  /* 0x000000f877827210 */ /* 0x000fe40007f1e0ff */
[----:B------:R-:W-:Y:S03]  /*66a0*/  ISETP.GE.AND P2, PT, R225, c[0x0][0x1d4], PT ;  /* 0x00007500e1007a0c */ /* 0x000fe60003f46270 */
[C---:B---3--:R-:W-:Y:S01]  /*66b0*/  IMAD.X R131, R120.reuse, 0x1, R249, P0 ;  /* 0x0000000178837824 */ /* 0x048fe200000e06f9 */
[----:B------:R-:W-:Y:S05]  /*66c0*/  IADD3 R132, P0, R119, R246, RZ ;  /* 0x000000f677847210 */ /* 0x000fea0007f1e0ff */
[----:B------:R-:W-:Y:S01]  /*66d0*/  IMAD.X R133, R120, 0x1, R247, P0 ;  /* 0x0000000178857824 */ /* 0x000fe200000e06f7 */
[C---:B----4-:R-:W-:Y:S03]  /*66e0*/  IADD3 R134, P0, R121.reuse, R248, RZ ;  /* 0x000000f879867210 */ /* 0x050fe60007f1e0ff */
[----:B------:R1:W-:Y:S02]  /*66f0*/  LDGSTS.E.BYPASS.LTC128B.128 [R223+0x8100], [R130.64], !P2 ;  /* 0x0810000082df7fae */ /* 0x0003e4000d101d46 */
[C---:B-----5:R-:W-:Y:S01]  /*6700*/  IMAD.X R135, R122.reuse, 0x1, R249, P0 ;  /* 0x000000017a877824 */ /* 0x060fe200000e06f9 */
[----:B------:R-:W-:Y:S01]  /*6710*/  IADD3 R120, P0, R121, R246, RZ ;  /* 0x000000f679787210 */ /* 0x000fe20007f1e0ff */
[----:B------:R1:W-:Y:S04]  /*6720*/  LDGSTS.E.BYPASS.LTC128B.128 [R223+0xb100], [R132.64], !P6 ;  /* 0x0b10000084df7fae */ /* 0x0003e8000f101d46 */
        /* <DEDUP_REMOVED lines=8> */
.L_x_2421:
[----:B------:R-:W-:Y:S01]  /*67b0*/  @P4 IMAD.HI.U32 R0, R229, c[0x0][0x2c8], RZ ;  /* 0x0000b200e5004a27 */ /* 0x000fe200078e00ff */
[----:B------:R-:W0:Y:S03]  /*67c0*/  LDGDEPBAR ;  /* 0x00000000000079af */ /* 0x000e260000000000 */
[----:B-1----:R-:W-:Y:S01]  /*67d0*/  IMAD.MOV.U32 R121, RZ, RZ, R229 ;  /* 0x000000ffff797224 */ /* 0x002fe200078e00e5 */
[----:B------:R-:W-:Y:S01]  /*67e0*/  @P4 SHF.R.U32.HI R121, RZ, c[0x0][0x2cc], R0 ;  /* 0x0000b300ff794a19 */ /* 0x000fe20000011600 */
[----:B------:R-:W-:Y:S04]  /*67f0*/  IMAD R119, R251, -0x60, RZ ;  /* 0xffffffa0fb777824 */ /* 0x000fe800078e02ff */
[----:B------:R-:W1:Y:S01]  /*6800*/  SHFL.IDX PT, R118, R121, RZ, 0x1c1f ;  /* 0x001c1fff79767589 */ /* 0x000e6200000e0000 */
[----:B------:R-:W-:Y:S04]  /*6810*/  IADD3 R0, -R236, 0x1, R119 ;  /* 0x00000001ec007810 */ /* 0x000fe80007ffe177 */
[----:B------:R-:W-:Y:S04]  /*6820*/  IADD3 R0, -R226, R0, R217 ;  /* 0x00000000e2007210 */ /* 0x000fe80007ffe1d9 */
        /* <DEDUP_REMOVED lines=18> */
.L_x_2424:
[----:B------:R-:W-:Y:S04]  /*6950*/  MOV R116, c[0x0][0x32c] ;  /* 0x0000cb0000747a02 */ /* 0x000fe80000000f00 */
[----:B------:R-:W-:Y:S11]  /*6960*/  ISETP.NE.AND P0, PT, R116, 0x1, PT ;  /* 0x000000017400780c */ /* 0x000ff60003f05270 */
[----:B------:R-:W-:Y:S02]  /*6970*/  @!UPT UIADD3 URZ, URZ, URZ, URZ ;  /* 0x0000003f3f3ff290 */ /* 0x000fe4000fffe03f */
[----:B------:R-:W-:Y:S05]  /*6980*/  @P0 IMAD.HI.U32 R116, R118, c[0x0][0x330], RZ ;  /* 0x0000cc0076740a27 */ /* 0x000fea00078e00ff */
[----:B------:R-:W-:Y:S02]  /*6990*/  @P0 SHF.R.U32.HI R118, RZ, c[0x0][0x334], R116 ;  /* 0x0000cd00ff760a19 */ /* 0x000fe40000011674 */
.L_x_2425:
[----:B------:R-:W-:Y:S05]  /*69a0*/  BSYNC B0 ;  /* 0x0000000000007941 */ /* 0x000fea0003800000 */
.L_x_2423:
[----:B------:R-:W-:Y:S04]  /*69b0*/  IMAD.IADD R123, R119, 0x1, -R236 ;  /* 0x00000001777b7824 */ /* 0x000fe800078e0aec */
[----:B------:R-:W-:Y:S05]  /*69c0*/  IMAD R123, R118, c[0x0][0x32c], R123 ;  /* 0x0000cb00767b7a24 */ /* 0x000fea00078e027b */
[----:B------:R-:W-:Y:S02]  /*69d0*/  IADD3 R116, R123, c[0x0][0x32c], RZ ;  /* 0x0000cb007b747a10 */ /* 0x000fe40007ffe0ff */
[----:B------:R-:W-:Y:S02]  /*69e0*/  IMNMX R136, R136, R123, !PT ;  /* 0x0000007b88887217 */ /* 0x000fe40007800200 */
[----:B------:R-:W-:Y:S02]  /*69f0*/  IMNMX R153, R153, R116, PT ;  /* 0x0000007499997217 */ /* 0x000fe40003800200 */
.L_x_2422:
[C---:B------:R-:W-:Y:S02]  /*6a00*/  ISETP.GE.AND P0, PT, R119.reuse, 0x1, PT ;  /* 0x000000017700780c */ /* 0x040fe40003f06270 */
[----:B------:R-:W-:Y:S02]  /*6a10*/  ISETP.GE.AND P2, PT, R119, 0x2, PT ;  /* 0x000000027700780c */ /* 0x000fe40003f46270 */
[----:B------:R-:W-:Y:S02]  /*6a20*/  P2R R151, PR, RZ, 0x1 ;  /* 0x00000001ff977803 */ /* 0x000fe40000000000 */
[----:B------:R-:W-:Y:S02]  /*6a30*/  ISETP.GT.AND P0, PT, R136, RZ, !P0 ;  /* 0x000000ff8800720c */ /* 0x000fe40004704270 */
[----:B------:R-:W-:Y:S02]  /*6a40*/  P2R R149, PR, RZ, 0x4 ;  /* 0x00000004ff957803 */ /* 0x000fe40000000000 */
[----:B------:R-:W-:Y:S04]  /*6a50*/  ISETP.LT.OR P0, PT, R153, 0x1, P0 ;  /* 0x000000019900780c */ /* 0x000fe80000701670 */
[----:B------:R-:W-:Y:S02]  /*6a60*/  FSEL R120, R4, -INF , !P0 ;  /* 0xff80000004787808 */ /* 0x000fe40004000000 */
[C---:B------:R-:W-:Y:S02]  /*6a70*/  ISETP.GT.AND P0, PT, R136.reuse, 0x1, !P2 ;  /* 0x000000018800780c */ /* 0x040fe40005704270 */
        /* <DEDUP_REMOVED lines=9> */
[C---:B------:R-:W-:Y:S02]  /*6b10*/  ISETP.GT.AND P0, PT, R136.reuse, 0x9, !P2 ;  /* 0x000000098800780c */ /* 0x040fe40005704270 */
[----:B------:R-:W-:Y:S02]  /*6b20*/  ISETP.GE.AND P2, PT, R119, 0x11, PT ;  /* 0x000000117700780c */ /* 0x000fe40003f46270 */
[----:B------:R-:W-:Y:S02]  /*6b30*/  ISETP.LT.OR P0, PT, R153, 0xa, P0 ;  /* 0x0000000a9900780c */ /* 0x000fe40000701670 */
[----:B------:R-:W-:Y:S02]  /*6b40*/  P2R R135, PR, RZ, 0x4 ;  /* 0x00000004ff877803 */ /* 0x000fe40000000000 */
[----:B------:R-:W-:Y:S02]  /*6b50*/  FSEL R8, R9, -INF , !P0 ;  /* 0xff80000009087808 */ /* 0x000fe40004000000 */
[----:B------:R-:W-:Y:S01]  /*6b60*/  ISETP.GT.AND P0, PT, R136, 0x10, !P2 ;  /* 0x000000108800780c */ /* 0x000fe20005704270 */
[----:B------:R-:W1:Y:S01]  /*6b70*/  SHFL.IDX PT, R9, R121, 0x1, 0x1c1f ;  /* 0x003c1f0079097f89 */ /* 0x000e6200000e0000 */
        /* <DEDUP_REMOVED lines=11> */
[----:B------:R-:W-:Y:S01]  /*6c30*/  ISETP.LT.OR P0, PT, R153, 0x19, P0 ;  /* 0x000000199900780c */ /* 0x000fe20000701670 */
[--C-:B-1----:R-:W-:Y:S01]  /*6c40*/  IMAD.IADD R117, R117, 0x1, R9.reuse ;  /* 0x0000000175757824 */ /* 0x102fe200078e0209 */
[----:B------:R-:W-:Y:S01]  /*6c50*/  P2R R132, PR, RZ, 0x4 ;  /* 0x00000004ff847803 */ /* 0x000fe20000000000 */
[----:B------:R-:W-:Y:S01]  /*6c60*/  IMAD.IADD R0, R0, 0x1, R9 ;  /* 0x0000000100007824 */ /* 0x000fe200078e0209 */
        /* <DEDUP_REMOVED lines=80> */
[----:B------:R-:W-:Y:S04]  /*7170*/  ISETP.GT.AND P0, PT, R136, 0x59, !P2 ;  /* 0x000000598800780c */ /* 0x000fe80005704270 */
[----:B------:R-:W-:Y:S04]  /*7180*/  ISETP.LT.OR P0, PT, R153, 0x5a, P0 ;  /* 0x0000005a9900780c */ /* 0x000fe80000701670 */
        /* <DEDUP_REMOVED lines=15> */
.L_x_2428:
[----:B------:R-:W-:Y:S04]  /*7280*/  MOV R9, c[0x0][0x32c] ;  /* 0x0000cb0000097a02 */ /* 0x000fe80000000f00 */
[----:B------:R-:W-:Y:S11]  /*7290*/  ISETP.NE.AND P0, PT, R9, 0x1, PT ;  /* 0x000000010900780c */ /* 0x000ff60003f05270 */
[----:B------:R-:W-:Y:S02]  /*72a0*/  @!UPT UIADD3 URZ, URZ, URZ, URZ ;  /* 0x0000003f3f3ff290 */ /* 0x000fe4000fffe03f */
[----:B------:R-:W-:Y:S05]  /*72b0*/  @P0 IMAD.HI.U32 R9, R13, c[0x0][0x330], RZ ;  /* 0x0000cc000d090a27 */ /* 0x000fea00078e00ff */
[----:B------:R-:W-:Y:S02]  /*72c0*/  @P0 SHF.R.U32.HI R13, RZ, c[0x0][0x334], R9 ;  /* 0x0000cd00ff0d0a19 */ /* 0x000fe40000011609 */
.L_x_2429:
[----:B------:R-:W-:Y:S05]  /*72d0*/  BSYNC B0 ;  /* 0x0000000000007941 */ /* 0x000fea0003800000 */
.L_x_2427:
[----:B------:R-:W-:Y:S04]  /*72e0*/  IMAD.IADD R32, R119, 0x1, -R236 ;  /* 0x0000000177207824 */ /* 0x000fe800078e0aec */
[----:B------:R-:W-:Y:S05]  /*72f0*/  IMAD R32, R13, c[0x0][0x32c], R32 ;  /* 0x0000cb000d207a24 */ /* 0x000fea00078e0220 */
[----:B------:R-:W-:Y:S02]  /*7300*/  IADD3 R36, R32, c[0x0][0x32c], RZ ;  /* 0x0000cb0020247a10 */ /* 0x000fe40007ffe0ff */
[----:B------:R-:W-:Y:S02]  /*7310*/  IMNMX R0, R0, R32, !PT ;  /* 0x0000002000007217 */ /* 0x000fe40007800200 */
[----:B------:R-:W-:Y:S02]  /*7320*/  IMNMX R117, R117, R36, PT ;  /* 0x0000002475757217 */ /* 0x000fe40003800200 */
.L_x_2426:
[----:B------:R-:W-:Y:S01]  /*7330*/  ISETP.NE.AND P0, PT, R151, RZ, PT ;  /* 0x000000ff9700720c */ /* 0x000fe20003f05270 */
[----:B------:R-:W-:Y:S03]  /*7340*/  IMAD.MOV.U32 R48, RZ, RZ, R17 ;  /* 0x000000ffff307224 */ /* 0x000fe600078e0011 */
[----:B------:R-:W-:Y:S04]  /*7350*/  ISETP.GT.AND P0, PT, R0, RZ, !P0 ;  /* 0x000000ff0000720c */ /* 0x000fe80004704270 */
        /* <DEDUP_REMOVED lines=14> */
[C---:B------:R-:W-:Y:S04]  /*7440*/  ISETP.GT.AND P0, PT, R0.reuse, 0x9, !P0 ;  /* 0x000000090000780c */ /* 0x040fe80004704270 */
        /* <DEDUP_REMOVED lines=17> */
[----:B------:R-:W-:Y:S04]  /*7560*/  ISETP.NE.AND P0, PT, R132, RZ, PT ;  /* 0x000000ff8400720c */ /* 0x000fe80003f05270 */
[C---:B------:R-:W-:Y:S04]  /*7570*/  ISETP.GT.AND P0, PT, R0.reuse, 0x19, !P0 ;  /* 0x000000190000780c */ /* 0x040fe80004704270 */
[----:B------:R-:W-:Y:S04]  /*7580*/  ISETP.LT.OR P0, PT, R117, 0x1a, P0 ;  /* 0x0000001a7500780c */ /* 0x000fe80000701670 */
[----:B------:R-:W-:Y:S02]  /*7590*/  FSEL R161, R19, -INF , !P0 ;  /* 0xff80000013a17808 */ /* 0x000fe40004000000 */
[----:B------:R-:W-:Y:S04]  /*75a0*/  ISETP.NE.AND P0, PT, R131, RZ, PT ;  /* 0x000000ff8300720c */ /* 0x000fe80003f05270 */
        /* <DEDUP_REMOVED lines=20> */
[----:B------:R-:W-:Y:S04]  /*76f0*/  ISETP.GT.AND P0, PT, R0, 0x31, !P0 ;  /* 0x000000310000780c */ /* 0x000fe80004704270 */
[----:B------:R-:W-:Y:S04]  /*7700*/  ISETP.LT.OR P0, PT, R117, 0x32, P0 ;  /* 0x000000327500780c */ /* 0x000fe80000701670 */
        /* <DEDUP_REMOVED lines=20> */
[C---:B------:R-:W-:Y:S01]  /*7850*/  ISETP.LT.OR P0, PT, R117.reuse, 0x49, P0 ;  /* 0x000000497500780c */ /* 0x040fe20000701670 */
[----:B------:R-:W-:Y:S03]  /*7860*/  LDSM.16.MT88.4 R20, [R210+0x100] ;  /* 0x00010000d214783b */ /* 0x000fe60000004200 */
        /* <DEDUP_REMOVED lines=16> */
[----:B------:R-:W-:Y:S01]  /*7970*/  ISETP.NE.AND P0, PT, R4, RZ, PT ;  /* 0x000000ff0400720c */ /* 0x000fe20003f05270 */
[----:B------:R-:W-:Y:S01]  /*7980*/  LDSM.16.MT88.4 R44, [R212+0x3100] ;  /* 0x00310000d42c783b */ /* 0x000fe20000004200 */
[----:B------:R-:W-:Y:S02]  /*7990*/  FMNMX.FTZ R4, R8, R5, !PT ;  /* 0x0000000508047209 */ /* 0x000fe40007810000 */
[----:B------:R-:W-:Y:S02]  /*79a0*/  ISETP.GT.AND P0, PT, R0, 0x58, !P0 ;  /* 0x000000580000780c */ /* 0x000fe40004704270 */
[----:B------:R-:W-:Y:S02]  /*79b0*/  FMNMX.FTZ R5, R137, R4, !PT ;  /* 0x0000000489057209 */ /* 0x000fe40007810000 */
[----:B------:R-:W-:Y:S02]  /*79c0*/  ISETP.LT.OR P0, PT, R117, 0x59, P0 ;  /* 0x000000597500780c */ /* 0x000fe40000701670 */
[----:B------:R-:W-:Y:S02]  /*79d0*/  FMNMX.FTZ R4, R140, R5, !PT ;  /* 0x000000058c047209 */ /* 0x000fe40007810000 */
[----:B------:R-:W-:Y:S02]  /*79e0*/  FSEL R135, R50, -INF , !P0 ;  /* 0xff80000032877808 */ /* 0x000fe40004000000 */
[----:B------:R-:W-:Y:S02]  /*79f0*/  FMNMX.FTZ R4, R143, R4, !PT ;  /* 0x000000048f047209 */ /* 0x000fe40007810000 */
[----:B------:R-:W-:Y:S02]  /*7a00*/  ISETP.GT.AND P0, PT, R0, 0x59, !P2 ;  /* 0x000000590000780c */ /* 0x000fe40005704270 */
[----:B------:R-:W-:Y:S02]  /*7a10*/  FMNMX.FTZ R4, R48, R4, !PT ;  /* 0x0000000430047209 */ /* 0x000fe40007810000 */
[----:B------:R-:W-:Y:S02]  /*7a20*/  ISETP.LT.OR P0, PT, R117, 0x5a, P0 ;  /* 0x0000005a7500780c */ /* 0x000fe40000701670 */
[----:B------:R-:W-:Y:S02]  /*7a30*/  FMNMX.FTZ R5, R159, R4, !PT ;  /* 0x000000049f057209 */ /* 0x000fe40007810000 */
[----:B------:R-:W-:Y:S02]  /*7a40*/  FSEL R117, R51, -INF , !P0 ;  /* 0xff80000033757808 */ /* 0x000fe40004000000 */
        /* <DEDUP_REMOVED lines=27> */
[----:B------:R-:W-:Y:S04]  /*7c00*/  FMNMX.FTZ R12, R157, R12, !PT ;  /* 0x0000000c9d0c7209 */ /* 0x000fe80007810000 */
[----:B------:R-:W-:Y:S04]  /*7c10*/  FMNMX.FTZ R12, R155, R12, !PT ;  /* 0x0000000c9b0c7209 */ /* 0x000fe80007810000 */
[----:B------:R-:W-:Y:S04]  /*7c20*/  FMNMX.FTZ R12, R153, R12, !PT ;  /* 0x0000000c990c7209 */ /* 0x000fe80007810000 */
[----:B------:R-:W-:Y:S02]  /*7c30*/  FMNMX.FTZ R0, R149, R12, !PT ;  /* 0x0000000c95007209 */ /* 0x000fe40007810000 */
[----:B-1----:R-:W-:Y:S02]  /*7c40*/  FMNMX.FTZ R10, R4, R5, !PT ;  /* 0x00000005040a7209 */ /* 0x002fe40007810000 */
[----:B------:R-:W-:Y:S03]  /*7c50*/  FMNMX.FTZ R0, R139, R0, !PT ;  /* 0x000000008b007209 */ /* 0x000fe60007810000 */
[----:B------:R-:W1:Y:S01]  /*7c60*/  SHFL.BFLY PT, R15, R10, 0x1, 0x1f ;  /* 0x0c201f000a0f7f89 */ /* 0x000e6200000e0000 */
[----:B------:R-:W-:Y:S04]  /*7c70*/  FMNMX.FTZ R0, R135, R0, !PT ;  /* 0x0000000087007209 */ /* 0x000fe80007810000 */
[----:B------:R-:W-:Y:S05]  /*7c80*/  FMNMX.FTZ R6, R117, R0, !PT ;  /* 0x0000000075067209 */ /* 0x000fea0007810000 */
[----:B------:R-:W2:Y:S01]  /*7c90*/  SHFL.BFLY PT, R7, R6, 0x2, 0x1f ;  /* 0x0c401f0006077f89 */ /* 0x000ea200000e0000 */
[----:B-1----:R-:W-:Y:S04]  /*7ca0*/  FMNMX.FTZ R0, R10, R15, !PT ;  /* 0x0000000f0a007209 */ /* 0x002fe80007810000 */
[C---:B------:R-:W-:Y:S01]  /*7cb0*/  FSETP.NEU.FTZ.AND P0, PT, R0.reuse, -INF , PT ;  /* 0xff8000000000780b */ /* 0x040fe20003f1d000 */
[----:B------:R-:W-:Y:S01]  /*7cc0*/  FMUL.FTZ R151, R0, c[0x0][0x2d0] ;  /* 0x0000b40000977a20 */ /* 0x000fe20000410000 */
[----:B--2---:R-:W-:Y:S04]  /*7cd0*/  FMNMX.FTZ R5, R6, R7, !PT ;  /* 0x0000000706057209 */ /* 0x004fe80007810000 */
[----:B------:R-:W-:Y:S02]  /*7ce0*/  FSEL R151, R151, RZ, P0 ;  /* 0x000000ff97977208 */ /* 0x000fe40000000000 */
[----:B------:R-:W-:Y:S01]  /*7cf0*/  FSEL R6, R0, RZ, P0 ;  /* 0x000000ff00067208 */ /* 0x000fe20000000000 */
[----:B------:R-:W1:Y:S02]  /*7d00*/  SHFL.BFLY PT, R4, R5, 0x1, 0x1f ;  /* 0x0c201f0005047f89 */ /* 0x000e6400000e0000 */
[--C-:B------:R-:W-:Y:S02]  /*7d10*/  FFMA.FTZ R119, R118, c[0x0][0x2d0], -R151.reuse ;  /* 0x0000b40076777a23 */ /* 0x100fe40000010897 */
[----:B------:R-:W-:Y:S02]  /*7d20*/  FFMA.FTZ R118, R116, c[0x0][0x2d0], -R151 ;  /* 0x0000b40074767a23 */ /* 0x000fe40000010897 */
[----:B------:R-:W-:Y:S02]  /*7d30*/  FADD.FTZ R3, -R6, R3 ;  /* 0x0000000306037221 */ /* 0x000fe40000010100 */
        /* <DEDUP_REMOVED lines=14> */
[C---:B------:R-:W-:Y:S01]  /*7e20*/  FMUL.FTZ R134, R116.reuse, c[0x0][0x2d0] ;  /* 0x0000b40074867a20 */ /* 0x040fe20000410000 */
[----:B------:R-:W1:Y:S01]  /*7e30*/  MUFU.EX2 R3, R4 ;  /* 0x0000000400037308 */ /* 0x000e620000000800 */
[--C-:B------:R-:W-:Y:S01]  /*7e40*/  FFMA.FTZ R169, R169, c[0x0][0x2d0], -R151.reuse ;  /* 0x0000b400a9a97a23 */ /* 0x100fe20000010897 */
[----:B------:R-:W-:Y:S01]  /*7e50*/  FSEL R5, R116, RZ, P0 ;  /* 0x000000ff74057208 */ /* 0x000fe20000000000 */
[--C-:B------:R-:W-:Y:S01]  /*7e60*/  FFMA.FTZ R168, R168, c[0x0][0x2d0], -R151.reuse ;  /* 0x0000b400a8a87a23 */ /* 0x100fe20000010897 */
[----:B------:R-:W-:Y:S01]  /*7e70*/  FSEL R134, R134, RZ, P0 ;  /* 0x000000ff86867208 */ /* 0x000fe20000000000 */
[----:B------:R-:W-:Y:S01]  /*7e80*/  FFMA.FTZ R170, R170, c[0x0][0x2d0], -R151 ;  /* 0x0000b400aaaa7a23 */ /* 0x000fe20000010897 */
[----:B------:R-:W-:Y:S01]  /*7e90*/  ISETP.GT.AND P0, PT, R251, R250, PT ;  /* 0x000000fafb00720c */ /* 0x000fe20003f04270 */
[----:B------:R-:W-:Y:S02]  /*7ea0*/  FADD.FTZ R5, -R5, R2 ;  /* 0x0000000205057221 */ /* 0x000fe40000010100 */
[--C-:B------:R-:W-:Y:S01]  /*7eb0*/  FFMA.FTZ R132, R13, c[0x0][0x2d0], -R134.reuse ;  /* 0x0000b4000d847a23 */ /* 0x100fe20000010886 */
[----:B------:R-:W-:Y:S01]  /*7ec0*/  MUFU.EX2 R118, R118 ;  /* 0x0000007600767308 */ /* 0x000fe20000000800 */
[----:B------:R-:W3:Y:S01]  /*7ed0*/  LDSM.16.MT88.4 R12, [R212+0x100] ;  /* 0x00010000d40c783b */ /* 0x000ee20000004200 */
[--C-:B------:R-:W-:Y:S01]  /*7ee0*/  FFMA.FTZ R133, R17, c[0x0][0x2d0], -R134.reuse ;  /* 0x0000b40011857a23 */ /* 0x100fe20000010886 */
[----:B--2---:R-:W-:Y:S01]  /*7ef0*/  F2FP.PACK_AB R120, R119, R128 ;  /* 0x000000807778723e */ /* 0x004fe200000000ff */
[--C-:B------:R-:W-:Y:S02]  /*7f00*/  FFMA.FTZ R131, R9, c[0x0][0x2d0], -R134.reuse ;  /* 0x0000b40009837a23 */ /* 0x100fe40000010886 */
[--C-:B------:R-:W-:Y:S02]  /*7f10*/  FFMA.FTZ R130, R11, c[0x0][0x2d0], -R134.reuse ;  /* 0x0000b4000b827a23 */ /* 0x100fe40000010886 */
[----:B------:R-:W-:Y:S02]  /*7f20*/  FMUL.FTZ R2, R5, c[0x0][0x2d0] ;  /* 0x0000b40005027a20 */ /* 0x000fe40000410000 */
[----:B------:R-:W2:Y:S01]  /*7f30*/  MUFU.EX2 R129, R129 ;  /* 0x0000008100817308 */ /* 0x000ea20000000800 */
[--C-:B------:R-:W-:Y:S02]  /*7f40*/  FFMA.FTZ R165, R165, c[0x0][0x2d0], -R134.reuse ;  /* 0x0000b400a5a57a23 */ /* 0x100fe40000010886 */
[----:B------:R-:W-:Y:S02]  /*7f50*/  FFMA.FTZ R164, R164, c[0x0][0x2d0], -R134 ;  /* 0x0000b400a4a47a23 */ /* 0x000fe40000010886 */
[C---:B-1----:R-:W-:Y:S02]  /*7f60*/  FMUL.FTZ R4, R3.reuse, R112 ;  /* 0x0000007003047220 */ /* 0x042fe40000410000 */
[C---:B------:R-:W-:Y:S02]  /*7f70*/  FMUL.FTZ R5, R3.reuse, R113 ;  /* 0x0000007103057220 */ /* 0x040fe40000410000 */
[C---:B------:R-:W-:Y:S01]  /*7f80*/  FMUL.FTZ R8, R3.reuse, R68 ;  /* 0x0000004403087220 */ /* 0x040fe20000410000 */
[----:B------:R-:W1:Y:S01]  /*7f90*/  MUFU.EX2 R2, R2 ;  /* 0x0000000200027308 */ /* 0x000e620000000800 */
[C---:B------:R-:W-:Y:S02]  /*7fa0*/  FMUL.FTZ R9, R3.reuse, R69 ;  /* 0x0000004503097220 */ /* 0x040fe40000410000 */
[----:B------:R-:W-:Y:S02]  /*7fb0*/  IMAD.MOV.U32 R112, RZ, RZ, R31 ;  /* 0x000000ffff707224 */ /* 0x000fe400078e001f */
[----:B------:R-:W-:Y:S02]  /*7fc0*/  IMAD.MOV.U32 R113, RZ, RZ, R30 ;  /* 0x000000ffff717224 */ /* 0x000fe400078e001e */
[C---:B------:R-:W-:Y:S02]  /*7fd0*/  FMUL.FTZ R17, R3.reuse, R77 ;  /* 0x0000004d03117220 */ /* 0x040fe40000410000 */
[C---:B------:R-:W-:Y:S01]  /*7fe0*/  FMUL.FTZ R16, R3.reuse, R76 ;  /* 0x0000004c03107220 */ /* 0x040fe20000410000 */
[----:B------:R-:W-:Y:S01]  /*7ff0*/  MUFU.EX2 R133, R133 ;  /* 0x0000008500857308 */ /* 0x000fe20000000800 */
[C---:B------:R-:W-:Y:S02]  /*8000*/  FMUL.FTZ R24, R3.reuse, R84 ;  /* 0x0000005403187220 */ /* 0x040fe40000410000 */
[----:B------:R-:W-:Y:S01]  /*8010*/  FMUL.FTZ R25, R3, R85 ;  /* 0x0000005503197220 */ /* 0x000fe20000410000 */
[----:B--2---:R-:W-:Y:S01]  /*8020*/  F2FP.PACK_AB R122, R129, R118 ;  /* 0x00000076817a723e */ /* 0x004fe200000000ff */
[----:B------:R-:W-:Y:S02]  /*8030*/  IMAD.MOV.U32 R76, RZ, RZ, R32 ;  /* 0x000000ffff4c7224 */ /* 0x000fe400078e0020 */
[C---:B------:R-:W-:Y:S02]  /*8040*/  FMUL.FTZ R41, R3.reuse, R101 ;  /* 0x0000006503297220 */ /* 0x040fe40000410000 */
[C---:B------:R-:W-:Y:S01]  /*8050*/  FMUL.FTZ R49, R3.reuse, R105 ;  /* 0x0000006903317220 */ /* 0x040fe20000410000 */
[----:B------:R-:W2:Y:S01]  /*8060*/  MUFU.EX2 R132, R132 ;  /* 0x0000008400847308 */ /* 0x000ea20000000800 */
[C---:B------:R-:W-:Y:S02]  /*8070*/  FMUL.FTZ R32, R3.reuse, R92 ;  /* 0x0000005c03207220 */ /* 0x040fe40000410000 */
[--C-:B------:R-:W-:Y:S02]  /*8080*/  FFMA.FTZ R92, R112, c[0x0][0x2d0], -R134.reuse ;  /* 0x0000b400705c7a23 */ /* 0x100fe40000010886 */
[C---:B-1----:R-:W-:Y:S02]  /*8090*/  FMUL.FTZ R7, R2.reuse, R115 ;  /* 0x0000007302077220 */ /* 0x042fe40000410000 */
[C---:B------:R-:W-:Y:S02]  /*80a0*/  FMUL.FTZ R6, R2.reuse, R114 ;  /* 0x0000007202067220 */ /* 0x040fe40000410000 */
[C---:B------:R-:W-:Y:S01]  /*80b0*/  FMUL.FTZ R10, R2.reuse, R70 ;  /* 0x00000046020a7220 */ /* 0x040fe20000410000 */
[----:B------:R-:W-:Y:S01]  /*80c0*/  MUFU.EX2 R131, R131 ;  /* 0x0000008300837308 */ /* 0x000fe20000000800 */
[C---:B------:R-:W-:Y:S02]  /*80d0*/  FMUL.FTZ R11, R2.reuse, R71 ;  /* 0x00000047020b7220 */ /* 0x040fe40000410000 */
[----:B------:R-:W-:Y:S01]  /*80e0*/  IMAD.MOV.U32 R115, RZ, RZ, R29 ;  /* 0x000000ffff737224 */ /* 0x000fe200078e001d */
[----:B------:R-:W-:Y:S01]  /*80f0*/  LDSM.16.MT88.4 R68, [R210+0x3100] ;  /* 0x00310000d244783b */ /* 0x000fe20000004200 */
[C---:B------:R-:W-:Y:S02]  /*8100*/  FMUL.FTZ R18, R2.reuse, R78 ;  /* 0x0000004e02127220 */ /* 0x040fe40000410000 */
[C---:B------:R-:W-:Y:S02]  /*8110*/  FMUL.FTZ R19, R2.reuse, R79 ;  /* 0x0000004f02137220 */ /* 0x040fe40000410000 */
[C---:B------:R-:W-:Y:S01]  /*8120*/  FMUL.FTZ R26, R2.reuse, R86 ;  /* 0x00000056021a7220 */ /* 0x040fe20000410000 */
[----:B------:R-:W1:Y:S01]  /*8130*/  MUFU.EX2 R130, R130 ;  /* 0x0000008200827308 */ /* 0x000e620000000800 */
[C---:B------:R-:W-:Y:S01]  /*8140*/  FMUL.FTZ R27, R2.reuse, R87 ;  /* 0x00000057021b7220 */ /* 0x040fe20000410000 */
[----:B------:R-:W4:Y:S01]  /*8150*/  LDSM.16.MT88.4 R28, [R209+0x100] ;  /* 0x00010000d11c783b */ /* 0x000f220000004200 */
[----:B------:R-:W-:Y:S01]  /*8160*/  FMUL.FTZ R34, R2, R94 ;  /* 0x0000005e02227220 */ /* 0x000fe20000410000 */
[----:B--2---:R-:W-:Y:S01]  /*8170*/  F2FP.PACK_AB R121, R132, R133 ;  /* 0x000000858479723e */ /* 0x004fe200000000ff */
[C---:B------:R-:W-:Y:S02]  /*8180*/  FMUL.FTZ R35, R2.reuse, R95 ;  /* 0x0000005f02237220 */ /* 0x040fe40000410000 */
[C---:B------:R-:W-:Y:S02]  /*8190*/  FMUL.FTZ R42, R2.reuse, R102 ;  /* 0x00000066022a7220 */ /* 0x040fe40000410000 */
[C---:B------:R-:W-:Y:S01]  /*81a0*/  FMUL.FTZ R43, R2.reuse, R103 ;  /* 0x00000067022b7220 */ /* 0x040fe20000410000 */
[----:B------:R-:W-:Y:S01]  /*81b0*/  LDSM.16.MT88.4 R84, [R209+0x900] ;  /* 0x00090000d154783b */ /* 0x000fe20000004200 */
[C---:B------:R-:W-:Y:S01]  /*81c0*/  FMUL.FTZ R50, R2.reuse, R106 ;  /* 0x0000006a02327220 */ /* 0x040fe20000410000 */
[----:B------:R-:W-:Y:S01]  /*81d0*/  MUFU.EX2 R137, R137 ;  /* 0x0000008900897308 */ /* 0x000fe20000000800 */
[----:B------:R-:W-:Y:S02]  /*81e0*/  FMUL.FTZ R51, R2, R107 ;  /* 0x0000006b02337220 */ /* 0x000fe40000410000 */
[----:B------:R-:W-:Y:S02]  /*81f0*/  IMAD.MOV.U32 R114, RZ, RZ, R33 ;  /* 0x000000ffff727224 */ /* 0x000fe400078e0021 */
[----:B------:R-:W-:Y:S02]  /*8200*/  FMUL.FTZ R33, R3, R93 ;  /* 0x0000005d03217220 */ /* 0x000fe40000410000 */
[--C-:B------:R-:W-:Y:S02]  /*8210*/  FFMA.FTZ R93, R113, c[0x0][0x2d0], -R134.reuse ;  /* 0x0000b400715d7a23 */ /* 0x100fe40000010886 */
[C---:B------:R-:W-:Y:S01]  /*8220*/  FMUL.FTZ R40, R3.reuse, R100 ;  /* 0x0000006403287220 */ /* 0x040fe20000410000 */
[----:B------:R-:W2:Y:S01]  /*8230*/  MUFU.EX2 R140, R140 ;  /* 0x0000008c008c7308 */ /* 0x000ea20000000800 */
[C---:B------:R-:W-:Y:S01]  /*8240*/  FMUL.FTZ R52, R3.reuse, R52 ;  /* 0x0000003403347220 */ /* 0x040fe20000410000 */
[----:B-1----:R-:W-:Y:S01]  /*8250*/  F2FP.PACK_AB R123, R130, R131 ;  /* 0x00000083827b723e */ /* 0x002fe200000000ff */
[C---:B------:R-:W-:Y:S02]  /*8260*/  FMUL.FTZ R53, R3.reuse, R53 ;  /* 0x0000003503357220 */ /* 0x040fe40000410000 */
[C---:B------:R-:W-:Y:S02]  /*8270*/  FMUL.FTZ R54, R2.reuse, R54 ;  /* 0x0000003602367220 */ /* 0x040fe40000410000 */
[C---:B------:R-:W-:Y:S02]  /*8280*/  FMUL.FTZ R55, R2.reuse, R55 ;  /* 0x0000003702377220 */ /* 0x040fe40000410000 */
[C---:B---3--:R-:W-:Y:S01]  /*8290*/  HMMA.16816.F32 R4, R120.reuse, R12, R4 ;  /* 0x0000000c7804723c */ /* 0x048fe20000001804 */
[----:B------:R-:W-:Y:S04]  /*82a0*/  MUFU.EX2 R100, R93 ;  /* 0x0000005d00647308 */ /* 0x000fe80000000800 */
[C---:B------:R-:W-:Y:S02]  /*82b0*/  FMUL.FTZ R56, R3.reuse, R56 ;  /* 0x0000003803387220 */ /* 0x040fe40000410000 */
[C---:B------:R-:W-:Y:S01]  /*82c0*/  FMUL.FTZ R12, R3.reuse, R72 ;  /* 0x00000048030c7220 */ /* 0x040fe20000410000 */
[C---:B------:R-:W-:Y:S03]  /*82d0*/  HMMA.16816.F32 R8, R120.reuse, R14, R8 ;  /* 0x0000000e7808723c */ /* 0x040fe60000001808 */
[----:B------:R-:W-:Y:S01]  /*82e0*/  MUFU.EX2 R143, R143 ;  /* 0x0000008f008f7308 */ /* 0x000fe20000000800 */
[C---:B------:R-:W-:Y:S02]  /*82f0*/  FMUL.FTZ R13, R3.reuse, R73 ;  /* 0x00000049030d7220 */ /* 0x040fe40000410000 */
[C---:B------:R-:W-:Y:S02]  /*8300*/  FMUL.FTZ R57, R3.reuse, R57 ;  /* 0x0000003903397220 */ /* 0x040fe40000410000 */
[C---:B------:R-:W-:Y:S04]  /*8310*/  FMUL.FTZ R14, R2.reuse, R74 ;  /* 0x0000004a020e7220 */ /* 0x040fe80000410000 */
[C---:B------:R-:W-:Y:S01]  /*8320*/  FMUL.FTZ R15, R2.reuse, R75 ;  /* 0x0000004b020f7220 */ /* 0x040fe20000410000 */
[----:B------:R-:W-:Y:S01]  /*8330*/  MUFU.EX2 R159, R159 ;  /* 0x0000009f009f7308 */ /* 0x000fe20000000800 */
[----:B------:R-:W1:Y:S01]  /*8340*/  LDSM.16.MT88.4 R72, [R209+0x3100] ;  /* 0x00310000d148783b */ /* 0x000e620000004200 */
[C---:B------:R-:W-:Y:S02]  /*8350*/  FMUL.FTZ R58, R2.reuse, R58 ;  /* 0x0000003a023a7220 */ /* 0x040fe40000410000 */
[C---:B------:R-:W-:Y:S02]  /*8360*/  FMUL.FTZ R59, R2.reuse, R59 ;  /* 0x0000003b023b7220 */ /* 0x040fe40000410000 */
        /* <DEDUP_REMOVED lines=11> */
[----:B------:R-:W-:Y:S01]  /*8420*/  LDSM.16.MT88.4 R80, [R212+0x900] ;  /* 0x00090000d450783b */ /* 0x000fe20000004200 */
[C---:B------:R-:W-:Y:S02]  /*8430*/  FMUL.FTZ R63, R2.reuse, R63 ;  /* 0x0000003f023f7220 */ /* 0x040fe40000410000 */
[C---:B------:R-:W-:Y:S01]  /*8440*/  FMUL.FTZ R64, R3.reuse, R64 ;  /* 0x0000004003407220 */ /* 0x040fe20000410000 */
[----:B------:R-:W-:Y:S01]  /*8450*/  MUFU.EX2 R165, R165 ;  /* 0x000000a500a57308 */ /* 0x000fe20000000800 */
[C---:B----4-:R-:W-:Y:S03]  /*8460*/  HMMA.16816.F32 R20, R120.reuse, R28, R20 ;  /* 0x0000001c7814723c */ /* 0x050fe60000001814 */
[C---:B------:R-:W-:Y:S02]  /*8470*/  FMUL.FTZ R65, R3.reuse, R65 ;  /* 0x0000004103417220 */ /* 0x040fe40000410000 */
[C---:B------:R-:W-:Y:S02]  /*8480*/  FMUL.FTZ R66, R2.reuse, R66 ;  /* 0x0000004202427220 */ /* 0x040fe40000410000 */
[C---:B------:R-:W-:Y:S01]  /*8490*/  FMUL.FTZ R28, R3.reuse, R88 ;  /* 0x00000058031c7220 */ /* 0x040fe20000410000 */
[C---:B------:R-:W-:Y:S01]  /*84a0*/  HMMA.16816.F32 R24, R120.reuse, R30, R24 ;  /* 0x0000001e7818723c */ /* 0x040fe20000001818 */
[----:B------:R-:W-:Y:S03]  /*84b0*/  MUFU.EX2 R164, R164 ;  /* 0x000000a400a47308 */ /* 0x000fe60000000800 */
[----:B------:R-:W-:Y:S02]  /*84c0*/  FMUL.FTZ R29, R3, R89 ;  /* 0x00000059031d7220 */ /* 0x000fe40000410000 */
[C---:B------:R-:W-:Y:S02]  /*84d0*/  FMUL.FTZ R67, R2.reuse, R67 ;  /* 0x0000004302437220 */ /* 0x040fe40000410000 */
[C---:B------:R-:W-:Y:S03]  /*84e0*/  FMUL.FTZ R30, R2.reuse, R90 ;  /* 0x0000005a021e7220 */ /* 0x040fe60000410000 */
[----:B------:R-:W-:Y:S01]  /*84f0*/  MUFU.EX2 R166, R166 ;  /* 0x000000a600a67308 */ /* 0x000fe20000000800 */
[----:B------:R-:W-:Y:S02]  /*8500*/  FMUL.FTZ R31, R2, R91 ;  /* 0x0000005b021f7220 */ /* 0x000fe40000410000 */
[----:B------:R-:W-:Y:S01]  /*8510*/  LDSM.16.MT88.4 R88, [R208+0x900] ;  /* 0x00090000d058783b */ /* 0x000fe20000004200 */
[--C-:B------:R-:W-:Y:S02]  /*8520*/  FFMA.FTZ R167, R167, c[0x0][0x2d0], -R134.reuse ;  /* 0x0000b400a7a77a23 */ /* 0x100fe40000010886 */
[--C-:B------:R-:W-:Y:S02]  /*8530*/  FFMA.FTZ R252, R252, c[0x0][0x2d0], -R134.reuse ;  /* 0x0000b400fcfc7a23 */ /* 0x100fe40000010886 */
[C---:B------:R-:W-:Y:S02]  /*8540*/  HMMA.16816.F32 R28, R120.reuse, R36, R28 ;  /* 0x00000024781c723c */ /* 0x040fe4000000181c */
[----:B------:R-:W-:Y:S01]  /*8550*/  MUFU.EX2 R167, R167 ;  /* 0x000000a700a77308 */ /* 0x000fe20000000800 */
[--C-:B------:R-:W-:Y:S02]  /*8560*/  FFMA.FTZ R171, R171, c[0x0][0x2d0], -R134.reuse ;  /* 0x0000b400abab7a23 */ /* 0x100fe40000010886 */
[--C-:B------:R-:W-:Y:S02]  /*8570*/  FFMA.FTZ R163, R163, c[0x0][0x2d0], -R134.reuse ;  /* 0x0000b400a3a37a23 */ /* 0x100fe40000010886 */
        /* <DEDUP_REMOVED lines=8> */
[----:B------:R3:W-:Y:S01]  /*8600*/  MUFU.EX2 R96, R92 ;  /* 0x0000005c00607308 */ /* 0x0007e20000000800 */
        /* <DEDUP_REMOVED lines=8> */
[--C-:B------:R-:W-:Y:S02]  /*8690*/  FFMA.FTZ R109, R76, c[0x0][0x2d0], -R134.reuse ;  /* 0x0000b4004c6d7a23 */ /* 0x100fe40000010886 */
[----:B------:R-:W4:Y:S01]  /*86a0*/  LDSM.16.MT88.4 R76, [R208+0x3100] ;  /* 0x00310000d04c783b */ /* 0x000f220000004200 */
[C---:B------:R-:W-:Y:S01]  /*86b0*/  FMUL.FTZ R44, R3.reuse, R108 ;  /* 0x0000006c032c7220 */ /* 0x040fe20000410000 */
[----:B------:R-:W-:Y:S01]  /*86c0*/  MUFU.EX2 R170, R170 ;  /* 0x000000aa00aa7308 */ /* 0x000fe20000000800 */
[C---:B------:R-:W-:Y:S03]  /*86d0*/  FMUL.FTZ R46, R2.reuse, R110 ;  /* 0x0000006e022e7220 */ /* 0x040fe60000410000 */
[----:B------:R-:W-:Y:S02]  /*86e0*/  FMUL.FTZ R47, R2, R111 ;  /* 0x0000006f022f7220 */ /* 0x000fe40000410000 */
[----:B---3--:R-:W-:Y:S01]  /*86f0*/  LDSM.16.MT88.4 R92, [R208+0x4900] ;  /* 0x00490000d05c783b */ /* 0x008fe20000004200 */
[--C-:B------:R-:W-:Y:S02]  /*8700*/  FFMA.FTZ R108, R48, c[0x0][0x2d0], -R151.reuse ;  /* 0x0000b400306c7a23 */ /* 0x100fe40000010897 */
[----:B------:R-:W-:Y:S01]  /*8710*/  FMUL.FTZ R48, R3, R104 ;  /* 0x0000006803307220 */ /* 0x000fe20000410000 */
[----:B------:R-:W-:Y:S01]  /*8720*/  MUFU.EX2 R109, R109 ;  /* 0x0000006d006d7308 */ /* 0x000fe20000000800 */
[C---:B------:R-:W-:Y:S03]  /*8730*/  HMMA.16816.F32 R44, R120.reuse, R68, R44 ;  /* 0x00000044782c723c */ /* 0x040fe6000000182c */
[----:B------:R-:W-:Y:S01]  /*8740*/  LDSM.16.MT88.4 R104, [R212+0x5900] ;  /* 0x00590000d468783b */ /* 0x000fe20000004200 */
[--C-:B------:R-:W-:Y:S02]  /*8750*/  FFMA.FTZ R110, R115, c[0x0][0x2d0], -R134.reuse ;  /* 0x0000b400736e7a23 */ /* 0x100fe40000010886 */
[--C-:B------:R-:W-:Y:S01]  /*8760*/  FFMA.FTZ R111, R148, c[0x0][0x2d0], -R134.reuse ;  /* 0x0000b400946f7a23 */ /* 0x100fe20000010886 */
[----:B--2---:R-:W-:Y:S01]  /*8770*/  F2FP.PACK_AB R68, R140, R137 ;  /* 0x000000898c44723e */ /* 0x004fe200000000ff */
[C---:B------:R-:W-:Y:S01]  /*8780*/  HMMA.16816.F32 R48, R120.reuse, R70, R48 ;  /* 0x000000467830723c */ /* 0x040fe20000001830 */
[----:B------:R-:W2:Y:S03]  /*8790*/  MUFU.EX2 R108, R108 ;  /* 0x0000006c006c7308 */ /* 0x000ea60000000800 */
[--C-:B------:R-:W-:Y:S02]  /*87a0*/  FFMA.FTZ R148, R161, c[0x0][0x2d0], -R134.reuse ;  /* 0x0000b400a1947a23 */ /* 0x100fe40000010886 */
[--C-:B------:R-:W-:Y:S02]  /*87b0*/  FFMA.FTZ R161, R162, c[0x0][0x2d0], -R151.reuse ;  /* 0x0000b400a2a17a23 */ /* 0x100fe40000010897 */
[C---:B-1----:R-:W-:Y:S03]  /*87c0*/  HMMA.16816.F32 R52, R120.reuse, R72, R52 ;  /* 0x000000487834723c */ /* 0x042fe60000001834 */
[----:B------:R-:W1:Y:S01]  /*87d0*/  MUFU.EX2 R110, R110 ;  /* 0x0000006e006e7308 */ /* 0x000e620000000800 */
[--C-:B------:R-:W-:Y:S02]  /*87e0*/  FFMA.FTZ R162, R114, c[0x0][0x2d0], -R134.reuse ;  /* 0x0000b40072a27a23 */ /* 0x100fe40000010886 */
[--C-:B------:R-:W-:Y:S02]  /*87f0*/  FFMA.FTZ R156, R156, c[0x0][0x2d0], -R151.reuse ;  /* 0x0000b4009c9c7a23 */ /* 0x100fe40000010897 */
[C---:B------:R-:W-:Y:S01]  /*8800*/  HMMA.16816.F32 R56, R120.reuse, R74, R56 ;  /* 0x0000004a7838723c */ /* 0x040fe20000001838 */
[----:B------:R-:W3:Y:S03]  /*8810*/  LDSM.16.MT88.4 R72, [R210+0x900] ;  /* 0x00090000d248783b */ /* 0x000ee60000004200 */
[--C-:B------:R-:W-:Y:S01]  /*8820*/  FFMA.FTZ R152, R152, c[0x0][0x2d0], -R151.reuse ;  /* 0x0000b40098987a23 */ /* 0x100fe20000010897 */
[----:B------:R-:W-:Y:S01]  /*8830*/  MUFU.EX2 R111, R111 ;  /* 0x0000006f006f7308 */ /* 0x000fe20000000800 */
[--C-:B------:R-:W-:Y:S02]  /*8840*/  FFMA.FTZ R150, R150, c[0x0][0x2d0], -R151.reuse ;  /* 0x0000b40096967a23 */ /* 0x100fe40000010897 */
[C---:B----4-:R-:W-:Y:S04]  /*8850*/  HMMA.16816.F32 R60, R120.reuse, R76, R60 ;  /* 0x0000004c783c723c */ /* 0x050fe8000000183c */
[----:B--2---:R-:W-:Y:S01]  /*8860*/  F2FP.PACK_AB R70, R108, R143 ;  /* 0x0000008f6c46723e */ /* 0x004fe200000000ff */
[--C-:B------:R-:W-:Y:S02]  /*8870*/  FFMA.FTZ R142, R142, c[0x0][0x2d0], -R151.reuse ;  /* 0x0000b4008e8e7a23 */ /* 0x100fe40000010897 */
[----:B------:R-:W2:Y:S01]  /*8880*/  MUFU.EX2 R148, R148 ;  /* 0x0000009400947308 */ /* 0x000ea20000000800 */
[----:B------:R-:W-:Y:S01]  /*8890*/  HMMA.16816.F32 R64, R120, R78, R64 ;  /* 0x0000004e7840723c */ /* 0x000fe20000001840 */
[----:B------:R-:W4:Y:S03]  /*88a0*/  LDSM.16.MT88.4 R76, [R212+0x3900] ;  /* 0x00390000d44c783b */ /* 0x000f260000004200 */
[----:B-1----:R-:W-:Y:S01]  /*88b0*/  F2FP.PACK_AB R69, R110, R109 ;  /* 0x0000006d6e45723e */ /* 0x002fe200000000ff */
[--C-:B------:R-:W-:Y:S02]  /*88c0*/  FFMA.FTZ R141, R141, c[0x0][0x2d0], -R151.reuse ;  /* 0x0000b4008d8d7a23 */ /* 0x100fe40000010897 */
[--C-:B------:R-:W-:Y:S02]  /*88d0*/  FFMA.FTZ R138, R138, c[0x0][0x2d0], -R151.reuse ;  /* 0x0000b4008a8a7a23 */ /* 0x100fe40000010897 */
[----:B------:R-:W1:Y:S03]  /*88e0*/  MUFU.EX2 R161, R161 ;  /* 0x000000a100a17308 */ /* 0x000e660000000800 */
[----:B------:R-:W-:Y:S02]  /*88f0*/  FFMA.FTZ R151, R136, c[0x0][0x2d0], -R151 ;  /* 0x0000b40088977a23 */ /* 0x000fe40000010897 */
[----:B------:R-:W-:Y:S02]  /*8900*/  FFMA.FTZ R136, R149, c[0x0][0x2d0], -R134 ;  /* 0x0000b40095887a23 */ /* 0x000fe40000010886 */
[----:B------:R-:W-:Y:S02]  /*8910*/  IMAD.MOV.U32 R149, RZ, RZ, R96 ;  /* 0x000000ffff957224 */ /* 0x000fe400078e0060 */
[----:B------:R-:W-:Y:S01]  /*8920*/  FFMA.FTZ R134, R117, c[0x0][0x2d0], -R134 ;  /* 0x0000b40075867a23 */ /* 0x000fe20000010886 */
[----:B------:R-:W5:Y:S01]  /*8930*/  MUFU.EX2 R162, R162 ;  /* 0x000000a200a27308 */ /* 0x000f620000000800 */
[----:B------:R-:W-:Y:S02]  /*8940*/  IMAD.MOV.U32 R117, RZ, RZ, R100 ;  /* 0x000000ffff757224 */ /* 0x000fe400078e0064 */
[----:B------:R-:W-:Y:S01]  /*8950*/  FFMA.FTZ R128, R3, R242, R128 ;  /* 0x000000f203807223 */ /* 0x000fe20000010080 */
[----:B--2---:R-:W-:Y:S01]  /*8960*/  F2FP.PACK_AB R71, R148, R111 ;  /* 0x0000006f9447723e */ /* 0x004fe200000000ff */
[----:B------:R-:W-:Y:S02]  /*8970*/  FFMA.FTZ R133, R2, R241, R133 ;  /* 0x000000f102857223 */ /* 0x000fe40000010085 */
[----:B------:R-:W-:Y:S02]  /*8980*/  FADD.FTZ R119, R119, R128 ;  /* 0x0000008077777221 */ /* 0x000fe40000010000 */
[----:B------:R-:W-:Y:S01]  /*8990*/  FADD.FTZ R132, R132, R133 ;  /* 0x0000008584847221 */ /* 0x000fe20000010000 */
[----:B------:R-:W-:Y:S01]  /*89a0*/  MUFU.EX2 R252, R252 ;  /* 0x000000fc00fc7308 */ /* 0x000fe20000000800 */
[C---:B------:R-:W-:Y:S05]  /*89b0*/  HMMA.16816.F32 R4, R68.reuse, R80, R4 ;  /* 0x000000504404723c */ /* 0x040fea0000001804 */
[----:B------:R-:W-:Y:S02]  /*89c0*/  FADD.FTZ R118, R118, R119 ;  /* 0x0000007776767221 */ /* 0x000fe40000010000 */
[----:B------:R-:W-:Y:S01]  /*89d0*/  FADD.FTZ R131, R131, R132 ;  /* 0x0000008483837221 */ /* 0x000fe20000010000 */
        /* <DEDUP_REMOVED lines=10> */
[----:B------:R-:W2:Y:S03]  /*8a80*/  LDSM.16.MT88.4 R72, [R210+0x3900] ;  /* 0x00390000d248783b */ /* 0x000ea60000004200 */
[----:B------:R-:W-:Y:S02]  /*8a90*/  FADD.FTZ R140, R140, R137 ;  /* 0x000000898c8c7221 */ /* 0x000fe40000010000 */
[----:B------:R-:W-:Y:S01]  /*8aa0*/  MUFU.EX2 R156, R156 ;  /* 0x0000009c009c7308 */ /* 0x000fe20000000800 */
[----:B------:R-:W-:Y:S01]  /*8ab0*/  FADD.FTZ R110, R110, R109 ;  /* 0x0000006d6e6e7221 */ /* 0x000fe20000010000 */
[C---:B------:R-:W-:Y:S04]  /*8ac0*/  HMMA.16816.F32 R20, R68.reuse, R84, R20 ;  /* 0x000000544414723c */ /* 0x040fe80000001814 */
[----:B------:R-:W-:Y:S02]  /*8ad0*/  FADD.FTZ R143, R143, R140 ;  /* 0x0000008c8f8f7221 */ /* 0x000fe40000010000 */
[----:B------:R-:W-:Y:S02]  /*8ae0*/  FADD.FTZ R3, R111, R110 ;  /* 0x0000006e6f037221 */ /* 0x000fe40000010000 */
[C---:B------:R-:W-:Y:S01]  /*8af0*/  HMMA.16816.F32 R24, R68.reuse, R86, R24 ;  /* 0x000000564418723c */ /* 0x040fe20000001818 */
[----:B------:R-:W3:Y:S01]  /*8b00*/  LDSM.16.MT88.4 R84, [R208+0x3900] ;  /* 0x00390000d054783b */ /* 0x000ee20000004200 */
[----:B------:R-:W-:Y:S02]  /*8b10*/  MUFU.EX2 R152, R152 ;  /* 0x0000009800987308 */ /* 0x000fe40000000800 */
[----:B------:R-:W-:Y:S02]  /*8b20*/  FADD.FTZ R108, R108, R143 ;  /* 0x0000008f6c6c7221 */ /* 0x000fe40000010000 */
[----:B------:R-:W-:Y:S02]  /*8b30*/  FADD.FTZ R3, R148, R3 ;  /* 0x0000000394037221 */ /* 0x000fe40000010000 */
        /* <DEDUP_REMOVED lines=9> */
[C---:B--2---:R-:W-:Y:S04]  /*8bd0*/  HMMA.16816.F32 R44, R68.reuse, R72, R44 ;  /* 0x00000048442c723c */ /* 0x044fe8000000182c */
[----:B------:R-:W-:Y:S04]  /*8be0*/  MUFU.EX2 R155, R155 ;  /* 0x0000009b009b7308 */ /* 0x000fe80000000800 */
[C---:B------:R-:W-:Y:S01]  /*8bf0*/  HMMA.16816.F32 R48, R68.reuse, R74, R48 ;  /* 0x0000004a4430723c */ /* 0x040fe20000001830 */
[----:B------:R-:W2:Y:S05]  /*8c00*/  LDSM.16.MT88.4 R72, [R212+0x1100] ;  /* 0x00110000d448783b */ /* 0x000eaa0000004200 */
[----:B------:R-:W-:Y:S02]  /*8c10*/  MUFU.EX2 R153, R153 ;  /* 0x0000009900997308 */ /* 0x000fe40000000800 */
[C---:B------:R-:W-:Y:S08]  /*8c20*/  HMMA.16816.F32 R52, R68.reuse, R80, R52 ;  /* 0x000000504434723c */ /* 0x040ff00000001834 */
[C---:B------:R-:W-:Y:S01]  /*8c30*/  HMMA.16816.F32 R56, R68.reuse, R82, R56 ;  /* 0x000000524438723c */ /* 0x040fe20000001838 */
[----:B------:R-:W4:Y:S01]  /*8c40*/  LDSM.16.MT88.4 R80, [R209+0x1100] ;  /* 0x00110000d150783b */ /* 0x000f220000004200 */
[----:B------:R-:W-:Y:S06]  /*8c50*/  MUFU.EX2 R142, R142 ;  /* 0x0000008e008e7308 */ /* 0x000fec0000000800 */
[C---:B---3--:R-:W-:Y:S04]  /*8c60*/  HMMA.16816.F32 R60, R68.reuse, R84, R60 ;  /* 0x00000054443c723c */ /* 0x048fe8000000183c */
[----:B------:R-:W3:Y:S04]  /*8c70*/  MUFU.EX2 R141, R141 ;  /* 0x0000008d008d7308 */ /* 0x000ee80000000800 */
[----:B------:R-:W-:Y:S01]  /*8c80*/  HMMA.16816.F32 R64, R68, R86, R64 ;  /* 0x000000564440723c */ /* 0x000fe20000001840 */
[----:B------:R-:W4:Y:S05]  /*8c90*/  LDSM.16.MT88.4 R84, [R208+0x1100] ;  /* 0x00110000d054783b */ /* 0x000f2a0000004200 */
[----:B------:R-:W-:Y:S01]  /*8ca0*/  MUFU.EX2 R138, R138 ;  /* 0x0000008a008a7308 */ /* 0x000fe20000000800 */
[----:B------:R-:W-:Y:S01]  /*8cb0*/  F2FP.PACK_AB R68, R154, R159 ;  /* 0x0000009f9a44723e */ /* 0x000fe200000000ff */
[----:B------:R-:W-:Y:S01]  /*8cc0*/  FADD.FTZ R159, R159, R108 ;  /* 0x0000006c9f9f7221 */ /* 0x000fe20000010000 */
[----:B-1----:R-:W-:Y:S03]  /*8cd0*/  F2FP.PACK_AB R70, R161, R158 ;  /* 0x0000009ea146723e */ /* 0x002fe600000000ff */
[----:B-----5:R-:W-:Y:S01]  /*8ce0*/  F2FP.PACK_AB R69, R165, R162 ;  /* 0x000000a2a545723e */ /* 0x020fe200000000ff */
[----:B------:R-:W-:Y:S01]  /*8cf0*/  FADD.FTZ R162, R162, R3 ;  /* 0x00000003a2a27221 */ /* 0x000fe20000010000 */
[----:B------:R-:W-:Y:S01]  /*8d00*/  F2FP.PACK_AB R71, R167, R164 ;  /* 0x000000a4a747723e */ /* 0x000fe200000000ff */
[----:B------:R-:W-:Y:S01]  /*8d10*/  FADD.FTZ R159, R154, R159 ;  /* 0x0000009f9a9f7221 */ /* 0x000fe20000010000 */
[----:B------:R-:W1:Y:S01]  /*8d20*/  MUFU.EX2 R151, R151 ;  /* 0x0000009700977308 */ /* 0x000e620000000800 */
[----:B------:R-:W-:Y:S02]  /*8d30*/  FADD.FTZ R165, R165, R162 ;  /* 0x000000a2a5a57221 */ /* 0x000fe40000010000 */
[----:B------:R-:W-:Y:S01]  /*8d40*/  FADD.FTZ R158, R158, R159 ;  /* 0x0000009f9e9e7221 */ /* 0x000fe20000010000 */
[----:B---3--:R-:W-:Y:S01]  /*8d50*/  F2FP.PACK_AB R120, R141, R142 ;  /* 0x0000008e8d78723e */ /* 0x008fe200000000ff */
[C---:B--2---:R-:W-:Y:S03]  /*8d60*/  HMMA.16816.F32 R4, R68.reuse, R72, R4 ;  /* 0x000000484404723c */ /* 0x044fe60000001804 */
[----:B------:R-:W-:Y:S02]  /*8d70*/  FADD.FTZ R164, R164, R165 ;  /* 0x000000a5a4a47221 */ /* 0x000fe40000010000 */
[----:B------:R-:W-:Y:S01]  /*8d80*/  MUFU.EX2 R136, R136 ;  /* 0x0000008800887308 */ /* 0x000fe20000000800 */
[----:B------:R-:W-:Y:S02]  /*8d90*/  FADD.FTZ R161, R161, R158 ;  /* 0x0000009ea1a17221 */ /* 0x000fe40000010000 */
[C---:B------:R-:W-:Y:S01]  /*8da0*/  HMMA.16816.F32 R8, R68.reuse, R74, R8 ;  /* 0x0000004a4408723c */ /* 0x040fe20000001808 */
[----:B------:R-:W2:Y:S03]  /*8db0*/  LDSM.16.MT88.4 R72, [R212+0x4100] ;  /* 0x00410000d448783b */ /* 0x000ea60000004200 */
[----:B------:R-:W-:Y:S03]  /*8dc0*/  FADD.FTZ R167, R167, R164 ;  /* 0x000000a4a7a77221 */ /* 0x000fe60000010000 */
[----:B------:R-:W3:Y:S01]  /*8dd0*/  MUFU.EX2 R139, R139 ;  /* 0x0000008b008b7308 */ /* 0x000ee20000000800 */
[C---:B------:R-:W-:Y:S04]  /*8de0*/  HMMA.16816.F32 R12, R68.reuse, R76, R12 ;  /* 0x0000004c440c723c */ /* 0x040fe8000000180c */
[----:B-1----:R-:W-:Y:S01]  /*8df0*/  F2FP.PACK_AB R122, R151, R138 ;  /* 0x0000008a977a723e */ /* 0x002fe200000000ff */
[----:B------:R-:W-:Y:S03]  /*8e00*/  FADD.FTZ R3, R117, R167 ;  /* 0x000000a775037221 */ /* 0x000fe60000010000 */
[C---:B------:R-:W-:Y:S01]  /*8e10*/  HMMA.16816.F32 R16, R68.reuse, R78, R16 ;  /* 0x0000004e4410723c */ /* 0x040fe20000001810 */
[----:B------:R-:W1:Y:S01]  /*8e20*/  LDSM.16.MT88.4 R76, [R210+0x4100] ;  /* 0x00410000d24c783b */ /* 0x000e620000004200 */
[----:B------:R-:W-:Y:S02]  /*8e30*/  MUFU.EX2 R135, R135 ;  /* 0x0000008700877308 */ /* 0x000fe40000000800 */
[----:B------:R-:W-:Y:S04]  /*8e40*/  FADD.FTZ R3, R149, R3 ;  /* 0x0000000395037221 */ /* 0x000fe80000010000 */
[C---:B----4-:R-:W-:Y:S04]  /*8e50*/  HMMA.16816.F32 R20, R68.reuse, R80, R20 ;  /* 0x000000504414723c */ /* 0x050fe80000001814 */
[----:B------:R-:W4:Y:S01]  /*8e60*/  MUFU.EX2 R134, R134 ;  /* 0x0000008600867308 */ /* 0x000f220000000800 */
[----:B------:R-:W-:Y:S01]  /*8e70*/  FADD.FTZ R2, R252, R3 ;  /* 0x00000003fc027221 */ /* 0x000fe20000010000 */
[----:B---3--:R-:W-:Y:S02]  /*8e80*/  F2FP.PACK_AB R121, R139, R136 ;  /* 0x000000888b79723e */ /* 0x008fe400000000ff */
[C---:B------:R-:W-:Y:S01]  /*8e90*/  HMMA.16816.F32 R24, R68.reuse, R82, R24 ;  /* 0x000000524418723c */ /* 0x040fe20000001818 */
[----:B------:R-:W3:Y:S03]  /*8ea0*/  LDSM.16.MT88.4 R80, [R209+0x4100] ;  /* 0x00410000d150783b */ /* 0x000ee60000004200 */
[----:B------:R-:W-:Y:S04]  /*8eb0*/  FADD.FTZ R2, R171, R2 ;  /* 0x00000002ab027221 */ /* 0x000fe80000010000 */
[C---:B------:R-:W-:Y:S04]  /*8ec0*/  HMMA.16816.F32 R28, R68.reuse, R84, R28 ;  /* 0x00000054441c723c */ /* 0x040fe8000000181c */
[----:B------:R-:W-:Y:S04]  /*8ed0*/  FADD.FTZ R2, R163, R2 ;  /* 0x00000002a3027221 */ /* 0x000fe80000010000 */
[C---:B------:R-:W-:Y:S01]  /*8ee0*/  HMMA.16816.F32 R32, R68.reuse, R86, R32 ;  /* 0x000000564420723c */ /* 0x040fe20000001820 */
[----:B------:R-:W5:Y:S03]  /*8ef0*/  LDSM.16.MT88.4 R84, [R212+0x1900] ;  /* 0x00190000d454783b */ /* 0x000f660000004200 */
[----:B----4-:R-:W-:Y:S01]  /*8f00*/  F2FP.PACK_AB R123, R134, R135 ;  /* 0x00000087867b723e */ /* 0x010fe200000000ff */
[----:B------:R-:W-:Y:S03]  /*8f10*/  FADD.FTZ R2, R157, R2 ;  /* 0x000000029d027221 */ /* 0x000fe60000010000 */
[C---:B--2---:R-:W-:Y:S04]  /*8f20*/  HMMA.16816.F32 R36, R68.reuse, R72, R36 ;  /* 0x000000484424723c */ /* 0x044fe80000001824 */
[----:B------:R-:W-:Y:S04]  /*8f30*/  FADD.FTZ R2, R155, R2 ;  /* 0x000000029b027221 */ /* 0x000fe80000010000 */
        /* <DEDUP_REMOVED lines=9> */
[----:B------:R-:W-:Y:S01]  /*8fd0*/  HMMA.16816.F32 R64, R68, R90, R64 ;  /* 0x0000005a4440723c */ /* 0x000fe20000001840 */
[----:B------:R-:W-:Y:S06]  /*8fe0*/  LDSM.16.MT88.4 R88, [R209+0x4900] ;  /* 0x00490000d158783b */ /* 0x000fec0000004200 */
[----:B------:R-:W-:Y:S02]  /*8ff0*/  F2FP.PACK_AB R69, R96, R100 ;  /* 0x000000646045723e */ /* 0x000fe400000000ff */
[----:B------:R-:W-:Y:S01]  /*9000*/  F2FP.PACK_AB R68, R169, R166 ;  /* 0x000000a6a944723e */ /* 0x000fe200000000ff */
[----:B------:R-:W-:Y:S02]  /*9010*/  LDSM.16.MT88.4 R96, [R209+0x2900] ;  /* 0x00290000d160783b */ /* 0x000fe40000004200 */
[----:B------:R-:W-:Y:S01]  /*9020*/  F2FP.PACK_AB R70, R170, R168 ;  /* 0x000000a8aa46723e */ /* 0x000fe200000000ff */
[----:B------:R-:W-:Y:S01]  /*9030*/  FADD.FTZ R166, R166, R161 ;  /* 0x000000a1a6a67221 */ /* 0x000fe20000010000 */
[----:B------:R-:W-:Y:S04]  /*9040*/  F2FP.PACK_AB R71, R171, R252 ;  /* 0x000000fcab47723e */ /* 0x000fe800000000ff */
[----:B------:R-:W-:Y:S03]  /*9050*/  LDSM.16.MT88.4 R100, [R208+0x2900] ;  /* 0x00290000d064783b */ /* 0x000fe60000004200 */
[C---:B-----5:R-:W-:Y:S08]  /*9060*/  HMMA.16816.F32 R4, R68.reuse, R84, R4 ;  /* 0x000000544404723c */ /* 0x060ff00000001804 */
        /* <DEDUP_REMOVED lines=23> */
[----:B------:R-:W-:Y:S02]  /*91e0*/  F2FP.PACK_AB R68, R156, R160 ;  /* 0x000000a09c44723e */ /* 0x000fe400000000ff */
[----:B------:R-:W-:Y:S03]  /*91f0*/  F2FP.PACK_AB R70, R150, R152 ;  /* 0x000000989646723e */ /* 0x000fe600000000ff */
[----:B------:R-:W-:Y:S02]  /*9200*/  F2FP.PACK_AB R69, R157, R163 ;  /* 0x000000a39d45723e */ /* 0x000fe400000000ff */
[C---:B------:R-:W-:Y:S01]  /*9210*/  F2FP.PACK_AB R71, R153.reuse, R155 ;  /* 0x0000009b9947723e */ /* 0x040fe200000000ff */
[----:B------:R-:W-:Y:S02]  /*9220*/  FADD.FTZ R153, R153, R2 ;  /* 0x0000000299997221 */ /* 0x000fe40000010000 */
[----:B------:R-:W-:Y:S02]  /*9230*/  IMAD.MOV.U32 R2, RZ, RZ, R116 ;  /* 0x000000ffff027224 */ /* 0x000fe400078e0074 */
[----:B------:R-:W-:Y:S02]  /*9240*/  FADD.FTZ R136, R136, R153 ;  /* 0x0000009988887221 */ /* 0x000fe40000010000 */
[C---:B-1----:R-:W-:Y:S03]  /*9250*/  HMMA.16816.F32 R4, R68.reuse, R76, R4 ;  /* 0x0000004c4404723c */ /* 0x042fe60000001804 */
[----:B------:R-:W-:Y:S04]  /*9260*/  FADD.FTZ R136, R139, R136 ;  /* 0x000000888b887221 */ /* 0x000fe80000010000 */
[----:B------:R-:W-:Y:S01]  /*9270*/  FADD.FTZ R135, R135, R136 ;  /* 0x0000008887877221 */ /* 0x000fe20000010000 */
[C---:B------:R-:W-:Y:S01]  /*9280*/  HMMA.16816.F32 R8, R68.reuse, R78, R8 ;  /* 0x0000004e4408723c */ /* 0x040fe20000001808 */
[----:B------:R-:W1:Y:S03]  /*9290*/  LDSM.16.MT88.4 R76, [R212+0x5100] ;  /* 0x00510000d44c783b */ /* 0x000e660000004200 */
[----:B------:R-:W-:Y:S04]  /*92a0*/  FADD.FTZ R241, R134, R135 ;  /* 0x0000008786f17221 */ /* 0x000fe80000010000 */
        /* <DEDUP_REMOVED lines=8> */
[----:B------:R-:W4:Y:S07]  /*9330*/  LDSM.16.MT88.4 R84, [R212+0x2900] ;  /* 0x00290000d454783b */ /* 0x000f2e0000004200 */
[C---:B-1----:R-:W-:Y:S08]  /*9340*/  HMMA.16816.F32 R36, R68.reuse, R76, R36 ;  /* 0x0000004c4424723c */ /* 0x042ff00000001824 */
[C---:B------:R-:W-:Y:S08]  /*9350*/  HMMA.16816.F32 R40, R68.reuse, R78, R40 ;  /* 0x0000004e4428723c */ /* 0x040ff00000001828 */
[C---:B---3--:R-:W-:Y:S08]  /*9360*/  HMMA.16816.F32 R44, R68.reuse, R80, R44 ;  /* 0x00000050442c723c */ /* 0x048ff0000000182c */
[C---:B------:R-:W-:Y:S08]  /*9370*/  HMMA.16816.F32 R48, R68.reuse, R82, R48 ;  /* 0x000000524430723c */ /* 0x040ff00000001830 */
[C---:B------:R-:W-:Y:S08]  /*9380*/  HMMA.16816.F32 R52, R68.reuse, R88, R52 ;  /* 0x000000584434723c */ /* 0x040ff00000001834 */
[C---:B------:R-:W-:Y:S08]  /*9390*/  HMMA.16816.F32 R56, R68.reuse, R90, R56 ;  /* 0x0000005a4438723c */ /* 0x040ff00000001838 */
[C---:B--2---:R-:W-:Y:S08]  /*93a0*/  HMMA.16816.F32 R60, R68.reuse, R72, R60 ;  /* 0x00000048443c723c */ /* 0x044ff0000000183c */
        /* <DEDUP_REMOVED lines=16> */
[C---:B------:R-:W-:Y:S04]  /*94b0*/  HMMA.16816.F32 R104, R120.reuse, R6, R48 ;  /* 0x000000067868723c */ /* 0x040fe80000001830 */
[----:B------:R-:W-:Y:S01]  /*94c0*/  IADD3 R169, R251, -0x1, RZ ;  /* 0xfffffffffba97810 */ /* 0x000fe20007ffe0ff */
[----:B------:R-:W-:Y:S03]  /*94d0*/  FADD.FTZ R5, R168, R5 ;  /* 0x00000005a8057221 */ /* 0x000fe60000010000 */
[C---:B--2---:R-:W-:Y:S04]  /*94e0*/  HMMA.16816.F32 R52, R120.reuse, R8, R52 ;  /* 0x000000087834723c */ /* 0x044fe80000001834 */
[----:B------:R-:W-:Y:S02]  /*94f0*/  FADD.FTZ R3, R170, R5 ;  /* 0x00000005aa037221 */ /* 0x000fe40000010000 */
[----:B------:R-:W-:Y:S02]  /*9500*/  IMAD.MOV.U32 R251, RZ, RZ, R169 ;  /* 0x000000fffffb7224 */ /* 0x000fe400078e00a9 */
[C---:B------:R-:W-:Y:S04]  /*9510*/  HMMA.16816.F32 R56, R120.reuse, R10, R56 ;  /* 0x0000000a7838723c */ /* 0x040fe80000001838 */
[----:B------:R-:W-:Y:S04]  /*9520*/  FADD.FTZ R3, R160, R3 ;  /* 0x00000003a0037221 */ /* 0x000fe80000010000 */
[----:B------:R-:W-:Y:S01]  /*9530*/  FADD.FTZ R3, R156, R3 ;  /* 0x000000039c037221 */ /* 0x000fe20000010000 */
[C---:B---3--:R-:W-:Y:S03]  /*9540*/  HMMA.16816.F32 R60, R120.reuse, R12, R60 ;  /* 0x0000000c783c723c */ /* 0x048fe6000000183c */
[----:B------:R-:W-:Y:S04]  /*9550*/  FADD.FTZ R3, R152, R3 ;  /* 0x0000000398037221 */ /* 0x000fe80000010000 */
[----:B------:R-:W-:Y:S01]  /*9560*/  FADD.FTZ R3, R150, R3 ;  /* 0x0000000396037221 */ /* 0x000fe20000010000 */
[----:B------:R-:W-:Y:S04]  /*9570*/  HMMA.16816.F32 R64, R120, R14, R64 ;  /* 0x0000000e7840723c */ /* 0x000fe80000001840 */
[----:B------:R-:W-:Y:S02]  /*9580*/  FADD.FTZ R142, R142, R3 ;  /* 0x000000038e8e7221 */ /* 0x000fe40000010000 */
[----:B------:R-:W-:Y:S02]  /*9590*/  IMAD.MOV.U32 R12, RZ, RZ, R116 ;  /* 0x000000ffff0c7224 */ /* 0x000fe400078e0074 */
[----:B------:R-:W-:Y:S04]  /*95a0*/  FADD.FTZ R141, R141, R142 ;  /* 0x0000008e8d8d7221 */ /* 0x000fe80000010000 */
[----:B------:R-:W-:Y:S02]  /*95b0*/  FADD.FTZ R138, R138, R141 ;  /* 0x0000008d8a8a7221 */ /* 0x000fe40000010000 */
[----:B------:R-:W-:Y:S02]  /*95c0*/  IMAD.MOV.U32 R3, RZ, RZ, R0 ;  /* 0x000000ffff037224 */ /* 0x000fe400078e0000 */
[----:B------:R-:W-:Y:S01]  /*95d0*/  FADD.FTZ R242, R151, R138 ;  /* 0x0000008a97f27221 */ /* 0x000fe20000010000 */
[----:B------:R-:W-:-:S05]  /*95e0*/  @P0 BRA `(.L_x_2430) ;  /* 0xffffc24000000947 */ /* 0x000fca000383ffff */
.L_x_2419:
[----:B------:R-:W1:Y:S01]  /*95f0*/  S2R R5, SR_CTAID.X ;  /* 0x0000000000057919 */ /* 0x000e620000002500 */
[----:B------:R-:W-:-:S02]  /*9600*/  IADD3 R2, R217, 0x1, -R226 ;  /* 0x00000001d9027810 */ /* 0x000fc40007ffe8e2 */
[----:B-1----:R-:W-:-:S05]  /*9610*/  LEA R5, R5, 0x7f, 0x7 ;  /* 0x0000007f05057811 */ /* 0x002fca00078e38ff */
[----:B------:R-:W-:-:S05]  /*9620*/  @P4 IMAD.HI.U32 R3, R5, c[0x0][0x2c8], RZ ;  /* 0x0000b20005034a27 */ /* 0x000fca00078e00ff */
        /* <DEDUP_REMOVED lines=13> */
.L_x_2432:
[----:B------:R-:W-:-:S04]  /*9700*/  MOV R2, 0x1 ;  /* 0x0000000100027802 */ /* 0x000fc80000000f00 */
[----:B------:R-:W-:-:S13]  /*9710*/  ISETP.NE.AND P0, PT, R2, c[0x0][0x32c], PT ;  /* 0x0000cb0002007a0c */ /* 0x000fda0003f05270 */
[----:B------:R-:W-:-:S05]  /*9720*/  @P0 IMAD.HI.U32 R2, R4, c[0x0][0x330], RZ ;  /* 0x0000cc0004020a27 */ /* 0x000fca00078e00ff */
[----:B------:R-:W-:-:S05]  /*9730*/  @P0 SHF.R.U32.HI R4, RZ, c[0x0][0x334], R2 ;  /* 0x0000cd00ff040a19 */ /* 0x000fca0000011602 */
.L_x_2433:
[----:B------:R-:W-:-:S05]  /*9740*/  IMAD R4, R4, c[0x0][0x32c], RZ ;  /* 0x0000cb0004047a24 */ /* 0x000fca00078e02ff */
[----:B------:R-:W-:-:S04]  /*9750*/  IMNMX R3, R3, R4, !PT ;  /* 0x0000000403037217 */ /* 0x000fc80007800200 */
.L_x_2431:
[----:B------:R-:W-:-:S05]  /*9760*/  IADD3 R3, R3, 0x5f, RZ ;  /* 0x0000005f03037810 */ /* 0x000fca0007ffe0ff */
[----:B------:R-:W-:-:S05]  /*9770*/  IMAD.HI R3, R3, 0x2aaaaaab, RZ ;  /* 0x2aaaaaab03037827 */ /* 0x000fca00078e02ff */
[----:B------:R-:W-:-:S04]  /*9780*/  SHF.R.U32.HI R2, RZ, 0x1f, R3 ;  /* 0x0000001fff027819 */ /* 0x000fc80000011603 */
[----:B------:R-:W-:-:S04]  /*9790*/  LEA.HI.SX32 R3, R3, R2, 0x1c ;  /* 0x0000000203037211 */ /* 0x000fc800078fe2ff */
[----:B------:R-:W-:-:S04]  /*97a0*/  IMNMX R250, R216, R3, !PT ;  /* 0x00000003d8fa7217 */ /* 0x000fc80007800200 */
[----:B------:R-:W-:-:S13]  /*97b0*/  ISETP.GE.AND P0, PT, R169, R250, PT ;  /* 0x000000faa900720c */ /* 0x000fda0003f06270 */
[----:B------:R-:W-:Y:S05]  /*97c0*/  @!P0 BRA `(.L_x_2434) ;  /* 0x00002c0000008947 */ /* 0x000fea0003800000 */
[----:B------:R-:W-:Y:S01]  /*97d0*/  IMAD.MOV.U32 R3, RZ, RZ, R0 ;  /* 0x000000ffff037224 */ /* 0x000fe200078e0000 */
[----:B------:R-:W-:Y:S01]  /*97e0*/  SHF.R.S32.HI R0, RZ, 0x1f, R225 ;  /* 0x0000001fff007819 */ /* 0x000fe200000114e1 */
[----:B------:R-:W-:Y:S01]  /*97f0*/  IMAD.MOV.U32 R117, RZ, RZ, R12 ;  /* 0x000000ffff757224 */ /* 0x000fe200078e000c */
[----:B------:R-:W-:Y:S01]  /*9800*/  MOV R251, R169 ;  /* 0x000000a900fb7202 */ /* 0x000fe20000000f00 */
[----:B------:R-:W-:Y:S01]  /*9810*/  IMAD.SHL.U32 R248, R225, 0x2, RZ ;  /* 0x00000002e1f87824 */ /* 0x000fe200078e00ff */
[C---:B------:R-:W-:Y:S02]  /*9820*/  SHF.L.U64.HI R247, R243.reuse, 0x1, R244 ;  /* 0x00000001f3f77819 */ /* 0x040fe400000102f4 */
[----:B------:R-:W-:Y:S02]  /*9830*/  SHF.L.U32 R246, R243, 0x1, RZ ;  /* 0x00000001f3f67819 */ /* 0x000fe400000006ff */
[----:B------:R-:W-:Y:S02]  /*9840*/  SHF.L.U64.HI R249, R225, 0x1, R0 ;  /* 0x00000001e1f97819 */ /* 0x000fe40000010200 */
.L_x_2437:
        /* <DEDUP_REMOVED lines=57> */
.L_x_2435:
[C---:B--23--:R-:W-:Y:S01]  /*9be0*/  HMMA.16816.F32 R4, R124.reuse, R120, RZ ;  /* 0x000000787c04723c */ /* 0x04cfe200000018ff */
[----:B------:R-:W-:Y:S02]  /*9bf0*/  LDSM.16.M88.4 R156, [R202+0x1000] ;  /* 0x00100000ca9c783b */ /* 0x000fe40000000200 */
        /* <DEDUP_REMOVED lines=146> */
[----:B------:R1:W2:Y:S01]  /*a520*/  @!P1 LDG.E R221, [R128.64] ;  /* 0x0000000680dd9981 */ /* 0x0002a2000c1e1900 */
[----:B------:R-:W-:Y:S04]  /*a530*/  IMAD R222, R119, c[0x0][0x2b8], R222 ;  /* 0x0000ae0077de7a24 */ /* 0x000fe800078e02de */
[C---:B------:R-:W-:Y:S01]  /*a540*/  IMAD.WIDE.U32 R122, R222.reuse, c[0x0][0x1e0], RZ ;  /* 0x00007800de7a7a25 */ /* 0x040fe200078e00ff */
[----:B------:R-:W-:Y:S05]  /*a550*/  SHF.R.S32.HI R119, RZ, 0x1f, R222 ;  /* 0x0000001fff777819 */ /* 0x000fea00000114de */
[----:B------:R-:W-:Y:S04]  /*a560*/  IMAD R119, R119, c[0x0][0x1e0], RZ ;  /* 0x0000780077777a24 */ /* 0x000fe800078e02ff */
[----:B------:R-:W-:Y:S04]  /*a570*/  IMAD R119, R222, c[0x0][0x1e4], R119 ;  /* 0x00007900de777a24 */ /* 0x000fe800078e0277 */
[----:B------:R-:W-:Y:S01]  /*a580*/  IMAD.IADD R123, R123, 0x1, R119 ;  /* 0x000000017b7b7824 */ /* 0x000fe200078e0277 */
[----:B-1----:R-:W-:Y:S04]  /*a590*/  IADD3 R128, -R245, 0x10, RZ ;  /* 0x00000010f5807810 */ /* 0x002fe80007ffe1ff */
[----:B------:R-:W-:Y:S02]  /*a5a0*/  LOP3.LUT R128, R128, 0xf, RZ, 0xc0, !PT ;  /* 0x0000000f80807812 */ /* 0x000fe400078ec0ff */
[----:B--2---:R-:W-:Y:S01]  /*a5b0*/  SHF.R.S32.HI R121, RZ, 0x1f, R221 ;  /* 0x0000001fff797819 */ /* 0x004fe200000114dd */
        /* <DEDUP_REMOVED lines=33> */
.L_x_2436:
        /* <DEDUP_REMOVED lines=49> */
[----:B------:R-:W-:Y:S02]  /*aae0*/  ISETP.GT.AND P0, PT, R251, R250, PT ;  /* 0x000000fafb00720c */ /* 0x000fe40003f04270 */
[----:B------:R-:W-:Y:S02]  /*aaf0*/  FMNMX.FTZ R122, R49, R0, !PT ;  /* 0x00000000317a7209 */ /* 0x000fe40007810000 */
[----:B------:R-:W-:Y:S02]  /*ab00*/  FMNMX.FTZ R0, R50, R121, !PT ;  /* 0x0000007932007209 */ /* 0x000fe40007810000 */
[----:B------:R-:W-:Y:S01]  /*ab10*/  IADD3 R169, R251, -0x1, RZ ;  /* 0xfffffffffba97810 */ /* 0x000fe20007ffe0ff */
[----:B------:R-:W-:Y:S01]  /*ab20*/  SHFL.BFLY PT, R123, R122, 0x2, 0x1f ;  /* 0x0c401f007a7b7f89 */ /* 0x000fe200000e0000 */
[----:B------:R-:W-:Y:S02]  /*ab30*/  FMNMX.FTZ R118, R51, R0, !PT ;  /* 0x0000000033767209 */ /* 0x000fe40007810000 */
[----:B------:R-:W-:Y:S05]  /*ab40*/  MOV R251, R169 ;  /* 0x000000a900fb7202 */ /* 0x000fea0000000f00 */
        /* <DEDUP_REMOVED lines=8> */
[--C-:B------:R-:W-:Y:S01]  /*abd0*/  FFMA.FTZ R6, R6, c[0x0][0x2d0], -R143.reuse ;  /* 0x0000b40006067a23 */ /* 0x100fe2000001088f */
[----:B------:R-:W1:Y:S01]  /*abe0*/  LDSM.16.MT88.4 R120, [R212+0x100] ;  /* 0x00010000d478783b */ /* 0x000e620000004200 */
[----:B------:R-:W-:Y:S02]  /*abf0*/  FFMA.FTZ R7, R7, c[0x0][0x2d0], -R143 ;  /* 0x0000b40007077a23 */ /* 0x000fe4000001088f */
[C---:B------:R-:W-:Y:S02]  /*ac00*/  FADD.FTZ R2, -R0.reuse, R3 ;  /* 0x0000000300027221 */ /* 0x040fe40000010100 */
[----:B------:R-:W-:Y:S01]  /*ac10*/  FMUL.FTZ R150, R0, c[0x0][0x2d0] ;  /* 0x0000b40000967a20 */ /* 0x000fe20000410000 */
[----:B------:R-:W-:Y:S01]  /*ac20*/  MUFU.EX2 R6, R6 ;  /* 0x0000000600067308 */ /* 0x000fe20000000800 */
[----:B------:R-:W-:Y:S02]  /*ac30*/  FMUL.FTZ R3, R2, c[0x0][0x2d0] ;  /* 0x0000b40002037a20 */ /* 0x000fe40000410000 */
[----:B------:R-:W-:Y:S02]  /*ac40*/  FADD.FTZ R2, -R116, R117 ;  /* 0x0000007574027221 */ /* 0x000fe40000010100 */
[--C-:B------:R-:W-:Y:S02]  /*ac50*/  FFMA.FTZ R140, R4, c[0x0][0x2d0], -R150.reuse ;  /* 0x0000b400048c7a23 */ /* 0x100fe40000010896 */
[----:B------:R-:W-:Y:S02]  /*ac60*/  FMUL.FTZ R117, R2, c[0x0][0x2d0] ;  /* 0x0000b40002757a20 */ /* 0x000fe40000410000 */
[--C-:B------:R-:W-:Y:S01]  /*ac70*/  FFMA.FTZ R5, R5, c[0x0][0x2d0], -R150.reuse ;  /* 0x0000b40005057a23 */ /* 0x100fe20000010896 */
[----:B------:R-:W2:Y:S01]  /*ac80*/  MUFU.EX2 R3, R3 ;  /* 0x0000000300037308 */ /* 0x000ea20000000800 */
[--C-:B------:R-:W-:Y:S02]  /*ac90*/  FFMA.FTZ R118, R8, c[0x0][0x2d0], -R150.reuse ;  /* 0x0000b40008767a23 */ /* 0x100fe40000010896 */
[--C-:B------:R-:W-:Y:S02]  /*aca0*/  FFMA.FTZ R119, R9, c[0x0][0x2d0], -R150.reuse ;  /* 0x0000b40009777a23 */ /* 0x100fe40000010896 */
[--C-:B------:R-:W-:Y:S02]  /*acb0*/  FFMA.FTZ R142, R11, c[0x0][0x2d0], -R143.reuse ;  /* 0x0000b4000b8e7a23 */ /* 0x100fe4000001088f */
[--C-:B------:R-:W-:Y:S02]  /*acc0*/  FFMA.FTZ R155, R36, c[0x0][0x2d0], -R150.reuse ;  /* 0x0000b400249b7a23 */ /* 0x100fe40000010896 */
[--C-:B------:R-:W-:Y:S01]  /*acd0*/  FFMA.FTZ R158, R37, c[0x0][0x2d0], -R150.reuse ;  /* 0x0000b400259e7a23 */ /* 0x100fe20000010896 */
[----:B------:R3:W4:Y:S01]  /*ace0*/  MUFU.EX2 R2, R117 ;  /* 0x0000007500027308 */ /* 0x0007220000000800 */
[--C-:B------:R-:W-:Y:S02]  /*acf0*/  FFMA.FTZ R157, R38, c[0x0][0x2d0], -R143.reuse ;  /* 0x0000b400269d7a23 */ /* 0x100fe4000001088f */
[--C-:B------:R-:W-:Y:S02]  /*ad00*/  FFMA.FTZ R160, R39, c[0x0][0x2d0], -R143.reuse ;  /* 0x0000b40027a07a23 */ /* 0x100fe4000001088f */
[----:B------:R-:W-:Y:S01]  /*ad10*/  LDSM.16.MT88.4 R36, [R209+0x4900] ;  /* 0x00490000d124783b */ /* 0x000fe20000004200 */
[--C-:B------:R-:W-:Y:S02]  /*ad20*/  FFMA.FTZ R159, R40, c[0x0][0x2d0], -R150.reuse ;  /* 0x0000b400289f7a23 */ /* 0x100fe40000010896 */
[--C-:B------:R-:W-:Y:S02]  /*ad30*/  FFMA.FTZ R162, R41, c[0x0][0x2d0], -R150.reuse ;  /* 0x0000b40029a27a23 */ /* 0x100fe40000010896 */
[----:B------:R-:W-:Y:S01]  /*ad40*/  MUFU.EX2 R140, R140 ;  /* 0x0000008c008c7308 */ /* 0x000fe20000000800 */
[--C-:B------:R-:W-:Y:S02]  /*ad50*/  FFMA.FTZ R161, R42, c[0x0][0x2d0], -R143.reuse ;  /* 0x0000b4002aa17a23 */ /* 0x100fe4000001088f */
[--C-:B------:R-:W-:Y:S02]  /*ad60*/  FFMA.FTZ R164, R43, c[0x0][0x2d0], -R143.reuse ;  /* 0x0000b4002ba47a23 */ /* 0x100fe4000001088f */
[C---:B--2---:R-:W-:Y:S01]  /*ad70*/  FMUL.FTZ R8, R3.reuse, R112 ;  /* 0x0000007003087220 */ /* 0x044fe20000410000 */
[----:B------:R-:W-:Y:S01]  /*ad80*/  LDSM.16.MT88.4 R40, [R210+0x2900] ;  /* 0x00290000d228783b */ /* 0x000fe20000004200 */
[C---:B------:R-:W-:Y:S02]  /*ad90*/  FMUL.FTZ R9, R3.reuse, R113 ;  /* 0x0000007103097220 */ /* 0x040fe40000410000 */
[C---:B------:R-:W-:Y:S01]  /*ada0*/  FMUL.FTZ R68, R3.reuse, R68 ;  /* 0x0000004403447220 */ /* 0x040fe20000410000 */
[----:B------:R-:W2:Y:S01]  /*adb0*/  MUFU.EX2 R5, R5 ;  /* 0x0000000500057308 */ /* 0x000ea20000000800 */
[C---:B------:R-:W-:Y:S02]  /*adc0*/  FMUL.FTZ R69, R3.reuse, R69 ;  /* 0x0000004503457220 */ /* 0x040fe40000410000 */
[C---:B------:R-:W-:Y:S02]  /*add0*/  FMUL.FTZ R72, R3.reuse, R72 ;  /* 0x0000004803487220 */ /* 0x040fe40000410000 */
[--C-:B---3--:R-:W-:Y:S02]  /*ade0*/  FFMA.FTZ R117, R10, c[0x0][0x2d0], -R143.reuse ;  /* 0x0000b4000a757a23 */ /* 0x108fe4000001088f */
        /* <DEDUP_REMOVED lines=20> */
[----:B------:R-:W-:Y:S01]  /*af30*/  FMUL.FTZ R85, R3, R85 ;  /* 0x0000005503557220 */ /* 0x000fe20000410000 */
[----:B------:R-:W-:Y:S01]  /*af40*/  MUFU.EX2 R117, R117 ;  /* 0x0000007500757308 */ /* 0x000fe20000000800 */
[C---:B------:R-:W-:Y:S02]  /*af50*/  FMUL.FTZ R86, R2.reuse, R86 ;  /* 0x0000005602567220 */ /* 0x040fe40000410000 */
[----:B------:R-:W-:Y:S01]  /*af60*/  FMUL.FTZ R87, R2, R87 ;  /* 0x0000005702577220 */ /* 0x000fe20000410000 */
[----:B---3--:R-:W-:Y:S01]  /*af70*/  F2FP.PACK_AB R114, R119, R118 ;  /* 0x000000767772723e */ /* 0x008fe200000000ff */
[--C-:B------:R-:W-:Y:S02]  /*af80*/  FFMA.FTZ R163, R44, c[0x0][0x2d0], -R150.reuse ;  /* 0x0000b4002ca37a23 */ /* 0x100fe40000010896 */
[--C-:B------:R-:W-:Y:S02]  /*af90*/  FFMA.FTZ R166, R45, c[0x0][0x2d0], -R150.reuse ;  /* 0x0000b4002da67a23 */ /* 0x100fe40000010896 */
[--C-:B------:R-:W-:Y:S01]  /*afa0*/  FFMA.FTZ R165, R46, c[0x0][0x2d0], -R143.reuse ;  /* 0x0000b4002ea57a23 */ /* 0x100fe2000001088f */
[----:B------:R-:W3:Y:S01]  /*afb0*/  MUFU.EX2 R142, R142 ;  /* 0x0000008e008e7308 */ /* 0x000ee20000000800 */
[--C-:B------:R-:W-:Y:S02]  /*afc0*/  FFMA.FTZ R168, R47, c[0x0][0x2d0], -R143.reuse ;  /* 0x0000b4002fa87a23 */ /* 0x100fe4000001088f */
        /* <DEDUP_REMOVED lines=19> */
[C---:B-1----:R-:W-:Y:S05]  /*b100*/  HMMA.16816.F32 R8, R112.reuse, R120, R8 ;  /* 0x000000787008723c */ /* 0x042fea0000001808 */
[C---:B------:R-:W-:Y:S02]  /*b110*/  FMUL.FTZ R101, R3.reuse, R101 ;  /* 0x0000006503657220 */ /* 0x040fe40000410000 */
[C---:B------:R-:W-:Y:S01]  /*b120*/  FMUL.FTZ R102, R2.reuse, R102 ;  /* 0x0000006602667220 */ /* 0x040fe20000410000 */
[C---:B------:R-:W-:Y:S01]  /*b130*/  HMMA.16816.F32 R68, R112.reuse, R122, R68 ;  /* 0x0000007a7044723c */ /* 0x040fe20000001844 */
[----:B------:R-:W1:Y:S01]  /*b140*/  LDSM.16.MT88.4 R120, [R208+0x100] ;  /* 0x00010000d078783b */ /* 0x000e620000004200 */
[----:B------:R-:W-:Y:S02]  /*b150*/  MUFU.EX2 R160, R160 ;  /* 0x000000a000a07308 */ /* 0x000fe40000000800 */
[----:B------:R-:W-:Y:S02]  /*b160*/  FMUL.FTZ R103, R2, R103 ;  /* 0x0000006702677220 */ /* 0x000fe40000410000 */
[--C-:B------:R-:W-:Y:S02]  /*b170*/  FFMA.FTZ R141, R12, c[0x0][0x2d0], -R150.reuse ;  /* 0x0000b4000c8d7a23 */ /* 0x100fe40000010896 */
[C---:B------:R-:W-:Y:S04]  /*b180*/  HMMA.16816.F32 R72, R112.reuse, R128, R72 ;  /* 0x000000807048723c */ /* 0x040fe80000001848 */
[----:B------:R-:W-:Y:S01]  /*b190*/  FMUL.FTZ R12, R3, R108 ;  /* 0x0000006c030c7220 */ /* 0x000fe20000410000 */
[----:B------:R-:W-:Y:S01]  /*b1a0*/  MUFU.EX2 R141, R141 ;  /* 0x0000008d008d7308 */ /* 0x000fe20000000800 */
[--C-:B------:R-:W-:Y:S02]  /*b1b0*/  FFMA.FTZ R148, R13, c[0x0][0x2d0], -R150.reuse ;  /* 0x0000b4000d947a23 */ /* 0x100fe40000010896 */
[C---:B------:R-:W-:Y:S01]  /*b1c0*/  HMMA.16816.F32 R76, R112.reuse, R130, R76 ;  /* 0x00000082704c723c */ /* 0x040fe2000000184c */
[----:B------:R-:W2:Y:S03]  /*b1d0*/  LDSM.16.MT88.4 R128, [R212+0x3100] ;  /* 0x00310000d480783b */ /* 0x000ea60000004200 */
[----:B------:R-:W-:Y:S02]  /*b1e0*/  FMUL.FTZ R13, R3, R109 ;  /* 0x0000006d030d7220 */ /* 0x000fe40000410000 */
[--C-:B------:R-:W-:Y:S01]  /*b1f0*/  FFMA.FTZ R149, R14, c[0x0][0x2d0], -R143.reuse ;  /* 0x0000b4000e957a23 */ /* 0x100fe2000001088f */
[----:B------:R-:W3:Y:S01]  /*b200*/  MUFU.EX2 R148, R148 ;  /* 0x0000009400947308 */ /* 0x000ee20000000800 */
[C---:B------:R-:W-:Y:S04]  /*b210*/  HMMA.16816.F32 R80, R112.reuse, R132, R80 ;  /* 0x000000847050723c */ /* 0x040fe80000001850 */
[C---:B------:R-:W-:Y:S02]  /*b220*/  FMUL.FTZ R14, R2.reuse, R110 ;  /* 0x0000006e020e7220 */ /* 0x040fe40000410000 */
[--C-:B------:R-:W-:Y:S02]  /*b230*/  FFMA.FTZ R152, R15, c[0x0][0x2d0], -R143.reuse ;  /* 0x0000b4000f987a23 */ /* 0x100fe4000001088f */
[C---:B------:R-:W-:Y:S01]  /*b240*/  HMMA.16816.F32 R84, R112.reuse, R134, R84 ;  /* 0x000000867054723c */ /* 0x040fe20000001854 */
[----:B------:R-:W4:Y:S01]  /*b250*/  LDSM.16.MT88.4 R132, [R210+0x3100] ;  /* 0x00310000d284783b */ /* 0x000f220000004200 */
[----:B------:R-:W-:Y:S02]  /*b260*/  MUFU.EX2 R149, R149 ;  /* 0x0000009500957308 */ /* 0x000fe40000000800 */
[C---:B------:R-:W-:Y:S02]  /*b270*/  FMUL.FTZ R15, R2.reuse, R111 ;  /* 0x0000006f020f7220 */ /* 0x040fe40000410000 */
[C---:B------:R-:W-:Y:S02]  /*b280*/  FMUL.FTZ R104, R3.reuse, R104 ;  /* 0x0000006803687220 */ /* 0x040fe40000410000 */
[C---:B------:R-:W-:Y:S01]  /*b290*/  FMUL.FTZ R105, R3.reuse, R105 ;  /* 0x0000006903697220 */ /* 0x040fe20000410000 */
[C---:B-1----:R-:W-:Y:S01]  /*b2a0*/  HMMA.16816.F32 R88, R112.reuse, R120, R88 ;  /* 0x000000787058723c */ /* 0x042fe20000001858 */
[----:B------:R-:W-:Y:S02]  /*b2b0*/  LDSM.16.MT88.4 R108, [R208+0x3100] ;  /* 0x00310000d06c783b */ /* 0x000fe40000004200 */
[C---:B------:R-:W-:Y:S01]  /*b2c0*/  FMUL.FTZ R106, R2.reuse, R106 ;  /* 0x0000006a026a7220 */ /* 0x040fe20000410000 */
[----:B------:R-:W1:Y:S01]  /*b2d0*/  MUFU.EX2 R152, R152 ;  /* 0x0000009800987308 */ /* 0x000e620000000800 */
[C---:B------:R-:W-:Y:S02]  /*b2e0*/  FMUL.FTZ R107, R2.reuse, R107 ;  /* 0x0000006b026b7220 */ /* 0x040fe40000410000 */
[C---:B------:R-:W-:Y:S01]  /*b2f0*/  FMUL.FTZ R52, R3.reuse, R52 ;  /* 0x0000003403347220 */ /* 0x040fe20000410000 */
[C---:B------:R-:W-:Y:S01]  /*b300*/  HMMA.16816.F32 R92, R112.reuse, R122, R92 ;  /* 0x0000007a705c723c */ /* 0x040fe2000000185c */
[----:B------:R-:W5:Y:S03]  /*b310*/  LDSM.16.MT88.4 R120, [R209+0x3100] ;  /* 0x00310000d178783b */ /* 0x000f660000004200 */
[C---:B------:R-:W-:Y:S02]  /*b320*/  FMUL.FTZ R53, R3.reuse, R53 ;  /* 0x0000003503357220 */ /* 0x040fe40000410000 */
[C---:B------:R-:W-:Y:S01]  /*b330*/  FMUL.FTZ R54, R2.reuse, R54 ;  /* 0x0000003602367220 */ /* 0x040fe20000410000 */
[----:B------:R-:W-:Y:S01]  /*b340*/  MUFU.EX2 R159, R159 ;  /* 0x0000009f009f7308 */ /* 0x000fe20000000800 */
[C---:B--2---:R-:W-:Y:S04]  /*b350*/  HMMA.16816.F32 R96, R112.reuse, R128, R96 ;  /* 0x000000807060723c */ /* 0x044fe80000001860 */
[C---:B------:R-:W-:Y:S02]  /*b360*/  FMUL.FTZ R55, R2.reuse, R55 ;  /* 0x0000003702377220 */ /* 0x040fe40000410000 */
[C---:B------:R-:W-:Y:S02]  /*b370*/  FMUL.FTZ R56, R3.reuse, R56 ;  /* 0x0000003803387220 */ /* 0x040fe40000410000 */
[C---:B------:R-:W-:Y:S01]  /*b380*/  HMMA.16816.F32 R100, R112.reuse, R130, R100 ;  /* 0x000000827064723c */ /* 0x040fe20000001864 */
[----:B------:R-:W2:Y:S01]  /*b390*/  LDSM.16.MT88.4 R128, [R212+0x900] ;  /* 0x00090000d480783b */ /* 0x000ea20000004200 */
        /* <DEDUP_REMOVED lines=11> */
[--C-:B------:R-:W-:Y:S01]  /*b450*/  FFMA.FTZ R154, R17, c[0x0][0x2d0], -R150.reuse ;  /* 0x0000b400119a7a23 */ /* 0x100fe20000010896 */
[----:B-1----:R-:W-:Y:S01]  /*b460*/  F2FP.PACK_AB R17, R152, R149 ;  /* 0x000000959811723e */ /* 0x002fe200000000ff */
[--C-:B------:R-:W-:Y:S01]  /*b470*/  FFMA.FTZ R153, R18, c[0x0][0x2d0], -R143.reuse ;  /* 0x0000b40012997a23 */ /* 0x100fe2000001088f */
[C---:B-----5:R-:W-:Y:S01]  /*b480*/  HMMA.16816.F32 R52, R112.reuse, R120, R52 ;  /* 0x000000787034723c */ /* 0x060fe20000001834 */
[----:B------:R-:W-:Y:S02]  /*b490*/  MUFU.EX2 R151, R151 ;  /* 0x0000009700977308 */ /* 0x000fe40000000800 */
[--C-:B------:R-:W-:Y:S02]  /*b4a0*/  FFMA.FTZ R156, R19, c[0x0][0x2d0], -R143.reuse ;  /* 0x0000b400139c7a23 */ /* 0x100fe4000001088f */
[C---:B------:R-:W-:Y:S02]  /*b4b0*/  FMUL.FTZ R61, R3.reuse, R61 ;  /* 0x0000003d033d7220 */ /* 0x040fe40000410000 */
[C---:B------:R-:W-:Y:S01]  /*b4c0*/  FMUL.FTZ R62, R2.reuse, R62 ;  /* 0x0000003e023e7220 */ /* 0x040fe20000410000 */
[C---:B------:R-:W-:Y:S01]  /*b4d0*/  HMMA.16816.F32 R56, R112.reuse, R122, R56 ;  /* 0x0000007a7038723c */ /* 0x040fe20000001838 */
[----:B------:R-:W1:Y:S02]  /*b4e0*/  LDSM.16.MT88.4 R120, [R209+0x900] ;  /* 0x00090000d178783b */ /* 0x000e640000004200 */
        /* <DEDUP_REMOVED lines=9> */
[----:B------:R-:W-:Y:S03]  /*b580*/  FFMA.FTZ R50, R50, c[0x0][0x2d0], -R143 ;  /* 0x0000b40032327a23 */ /* 0x000fe6000001088f */
[----:B------:R-:W-:Y:S01]  /*b590*/  HMMA.16816.F32 R64, R112, R110, R64 ;  /* 0x0000006e7040723c */ /* 0x000fe20000001840 */
[----:B------:R-:W5:Y:S01]  /*b5a0*/  MUFU.EX2 R156, R156 ;  /* 0x0000009c009c7308 */ /* 0x000f620000000800 */
[----:B------:R-:W1:Y:S01]  /*b5b0*/  LDSM.16.MT88.4 R108, [R212+0x3900] ;  /* 0x00390000d46c783b */ /* 0x000e620000004200 */
[----:B------:R-:W-:Y:S01]  /*b5c0*/  FFMA.FTZ R140, R3, R242, R140 ;  /* 0x000000f2038c7223 */ /* 0x000fe2000001008c */
[----:B---3--:R-:W-:Y:S01]  /*b5d0*/  F2FP.PACK_AB R18, R154, R151 ;  /* 0x000000979a12723e */ /* 0x008fe200000000ff */
[----:B------:R-:W-:Y:S01]  /*b5e0*/  FFMA.FTZ R6, R2, R241, R6 ;  /* 0x000000f102067223 */ /* 0x000fe20000010006 */
[----:B------:R-:W-:Y:S01]  /*b5f0*/  MOV R3, R0 ;  /* 0x0000000000037202 */ /* 0x000fe20000000f00 */
[----:B------:R-:W-:Y:S02]  /*b600*/  FADD.FTZ R5, R5, R140 ;  /* 0x0000008c05057221 */ /* 0x000fe40000010000 */
[----:B------:R-:W-:Y:S01]  /*b610*/  FADD.FTZ R6, R7, R6 ;  /* 0x0000000607067221 */ /* 0x000fe20000010000 */
        /* <DEDUP_REMOVED lines=16> */
[C---:B--2---:R-:W-:Y:S05]  /*b720*/  HMMA.16816.F32 R8, R16.reuse, R128, R8 ;  /* 0x000000801008723c */ /* 0x044fea0000001808 */
[----:B------:R-:W-:Y:S02]  /*b730*/  FADD.FTZ R154, R154, R151 ;  /* 0x000000979a9a7221 */ /* 0x000fe40000010000 */
[--C-:B------:R-:W-:Y:S01]  /*b740*/  FFMA.FTZ R129, R20, c[0x0][0x2d0], -R150.reuse ;  /* 0x0000b40014817a23 */ /* 0x100fe20000010896 */
[C---:B------:R-:W-:Y:S01]  /*b750*/  HMMA.16816.F32 R68, R16.reuse, R130, R68 ;  /* 0x000000821044723c */ /* 0x040fe20000001844 */
[----:B------:R-:W-:Y:S03]  /*b760*/  MUFU.EX2 R165, R165 ;  /* 0x000000a500a57308 */ /* 0x000fe60000000800 */
[--C-:B------:R-:W-:Y:S02]  /*b770*/  FFMA.FTZ R128, R21, c[0x0][0x2d0], -R150.reuse ;  /* 0x0000b40015807a23 */ /* 0x100fe40000010896 */
[----:B------:R-:W-:Y:S02]  /*b780*/  FADD.FTZ R5, R156, R5 ;  /* 0x000000059c057221 */ /* 0x000fe40000010000 */
[C---:B----4-:R-:W-:Y:S03]  /*b790*/  HMMA.16816.F32 R72, R16.reuse, R132, R72 ;  /* 0x000000841048723c */ /* 0x050fe60000001848 */
[----:B------:R-:W-:Y:S01]  /*b7a0*/  MUFU.EX2 R129, R129 ;  /* 0x0000008100817308 */ /* 0x000fe20000000800 */
[--C-:B------:R-:W-:Y:S02]  /*b7b0*/  FFMA.FTZ R130, R22, c[0x0][0x2d0], -R143.reuse ;  /* 0x0000b40016827a23 */ /* 0x100fe4000001088f */
[--C-:B------:R-:W-:Y:S02]  /*b7c0*/  FFMA.FTZ R131, R23, c[0x0][0x2d0], -R143.reuse ;  /* 0x0000b40017837a23 */ /* 0x100fe4000001088f */
[C---:B------:R-:W-:Y:S01]  /*b7d0*/  HMMA.16816.F32 R76, R16.reuse, R134, R76 ;  /* 0x00000086104c723c */ /* 0x040fe2000000184c */
[----:B------:R-:W-:Y:S03]  /*b7e0*/  LDSM.16.MT88.4 R20, [R208+0x3900] ;  /* 0x00390000d014783b */ /* 0x000fe60000004200 */
[--C-:B------:R-:W-:Y:S01]  /*b7f0*/  FFMA.FTZ R132, R24, c[0x0][0x2d0], -R150.reuse ;  /* 0x0000b40018847a23 */ /* 0x100fe20000010896 */
[----:B------:R-:W2:Y:S01]  /*b800*/  MUFU.EX2 R128, R128 ;  /* 0x0000008000807308 */ /* 0x000ea20000000800 */
[--C-:B------:R-:W-:Y:S02]  /*b810*/  FFMA.FTZ R133, R25, c[0x0][0x2d0], -R150.reuse ;  /* 0x0000b40019857a23 */ /* 0x100fe40000010896 */
[C---:B-1----:R-:W-:Y:S04]  /*b820*/  HMMA.16816.F32 R80, R16.reuse, R120, R80 ;  /* 0x000000781050723c */ /* 0x042fe80000001850 */
[--C-:B------:R-:W-:Y:S02]  /*b830*/  FFMA.FTZ R134, R26, c[0x0][0x2d0], -R143.reuse ;  /* 0x0000b4001a867a23 */ /* 0x100fe4000001088f */
[--C-:B------:R-:W-:Y:S01]  /*b840*/  FFMA.FTZ R135, R27, c[0x0][0x2d0], -R143.reuse ;  /* 0x0000b4001b877a23 */ /* 0x100fe2000001088f */
[----:B------:R-:W-:Y:S01]  /*b850*/  MUFU.EX2 R130, R130 ;  /* 0x0000008200827308 */ /* 0x000fe20000000800 */
[C---:B------:R-:W-:Y:S01]  /*b860*/  HMMA.16816.F32 R84, R16.reuse, R122, R84 ;  /* 0x0000007a1054723c */ /* 0x040fe20000001854 */
[----:B------:R-:W1:Y:S07]  /*b870*/  LDSM.16.MT88.4 R120, [R209+0x3900] ;  /* 0x00390000d178783b */ /* 0x000e6e0000004200 */
[C---:B------:R-:W-:Y:S01]  /*b880*/  HMMA.16816.F32 R88, R16.reuse, R136, R88 ;  /* 0x000000881058723c */ /* 0x040fe20000001858 */
[----:B------:R-:W-:Y:S01]  /*b890*/  LDSM.16.MT88.4 R24, [R210+0x1100] ;  /* 0x00110000d218783b */ /* 0x000fe20000004200 */
[----:B------:R-:W4:Y:S05]  /*b8a0*/  MUFU.EX2 R131, R131 ;  /* 0x0000008300837308 */ /* 0x000f2a0000000800 */
[--C-:B------:R-:W-:Y:S01]  /*b8b0*/  FFMA.FTZ R136, R32, c[0x0][0x2d0], -R150.reuse ;  /* 0x0000b40020887a23 */ /* 0x100fe20000010896 */
[C---:B------:R-:W-:Y:S04]  /*b8c0*/  HMMA.16816.F32 R92, R16.reuse, R138, R92 ;  /* 0x0000008a105c723c */ /* 0x040fe8000000185c */
[--C-:B------:R-:W-:Y:S01]  /*b8d0*/  FFMA.FTZ R137, R33, c[0x0][0x2d0], -R150.reuse ;  /* 0x0000b40021897a23 */ /* 0x100fe20000010896 */
[----:B------:R-:W-:Y:S02]  /*b8e0*/  MUFU.EX2 R132, R132 ;  /* 0x0000008400847308 */ /* 0x000fe40000000800 */
[--C-:B------:R-:W-:Y:S01]  /*b8f0*/  FFMA.FTZ R138, R34, c[0x0][0x2d0], -R143.reuse ;  /* 0x0000b400228a7a23 */ /* 0x100fe2000001088f */
[C---:B------:R-:W-:Y:S04]  /*b900*/  HMMA.16816.F32 R96, R16.reuse, R108, R96 ;  /* 0x0000006c1060723c */ /* 0x040fe80000001860 */
[--C-:B------:R-:W-:Y:S02]  /*b910*/  FFMA.FTZ R139, R35, c[0x0][0x2d0], -R143.reuse ;  /* 0x0000b400238b7a23 */ /* 0x100fe4000001088f */
[----:B------:R-:W-:Y:S01]  /*b920*/  LDSM.16.MT88.4 R32, [R210+0x1900] ;  /* 0x00190000d220783b */ /* 0x000fe20000004200 */
[----:B------:R-:W5:Y:S01]  /*b930*/  MUFU.EX2 R133, R133 ;  /* 0x0000008500857308 */ /* 0x000f620000000800 */
[C---:B------:R-:W-:Y:S06]  /*b940*/  HMMA.16816.F32 R100, R16.reuse, R110, R100 ;  /* 0x0000006e1064723c */ /* 0x040fec0000001864 */
[----:B------:R-:W2:Y:S02]  /*b950*/  LDSM.16.MT88.4 R108, [R212+0x1100] ;  /* 0x00110000d46c783b */ /* 0x000ea40000004200 */
[C---:B---3--:R-:W-:Y:S01]  /*b960*/  HMMA.16816.F32 R12, R16.reuse, R112, R12 ;  /* 0x00000070100c723c */ /* 0x048fe2000000180c */
[----:B------:R-:W-:Y:S07]  /*b970*/  MUFU.EX2 R134, R134 ;  /* 0x0000008600867308 */ /* 0x000fee0000000800 */
[C---:B------:R-:W-:Y:S01]  /*b980*/  HMMA.16816.F32 R104, R16.reuse, R114, R104 ;  /* 0x000000721068723c */ /* 0x040fe20000001868 */
[----:B------:R-:W3:Y:S02]  /*b990*/  LDSM.16.MT88.4 R112, [R209+0x1100] ;  /* 0x00110000d170783b */ /* 0x000ee40000004200 */
[----:B------:R-:W-:Y:S05]  /*b9a0*/  MUFU.EX2 R136, R136 ;  /* 0x0000008800887308 */ /* 0x000fea0000000800 */
[C---:B-1----:R-:W-:Y:S05]  /*b9b0*/  HMMA.16816.F32 R52, R16.reuse, R120, R52 ;  /* 0x000000781034723c */ /* 0x042fea0000001834 */
[----:B------:R1:W1:Y:S02]  /*b9c0*/  MUFU.EX2 R121, R135 ;  /* 0x0000008700797308 */ /* 0x0002640000000800 */
[--C-:B------:R-:W-:Y:S01]  /*b9d0*/  FFMA.FTZ R120, R28, c[0x0][0x2d0], -R150.reuse ;  /* 0x0000b4001c787a23 */ /* 0x100fe20000010896 */
[C---:B------:R-:W-:Y:S07]  /*b9e0*/  HMMA.16816.F32 R56, R16.reuse, R122, R56 ;  /* 0x0000007a1038723c */ /* 0x040fee0000001838 */
[--C-:B------:R-:W-:Y:S01]  /*b9f0*/  FFMA.FTZ R123, R29, c[0x0][0x2d0], -R150.reuse ;  /* 0x0000b4001d7b7a23 */ /* 0x100fe20000010896 */
[C---:B------:R-:W-:Y:S01]  /*ba00*/  HMMA.16816.F32 R60, R16.reuse, R20, R60 ;  /* 0x00000014103c723c */ /* 0x040fe2000000183c */
[----:B------:R-:W-:Y:S03]  /*ba10*/  MUFU.EX2 R120, R120 ;  /* 0x0000007800787308 */ /* 0x000fe60000000800 */
[--C-:B------:R-:W-:Y:S02]  /*ba20*/  FFMA.FTZ R122, R30, c[0x0][0x2d0], -R143.reuse ;  /* 0x0000b4001e7a7a23 */ /* 0x100fe4000001088f */
[----:B------:R-:W-:Y:S02]  /*ba30*/  FFMA.FTZ R150, R49, c[0x0][0x2d0], -R150 ;  /* 0x0000b40031967a23 */ /* 0x000fe40000010896 */
[----:B------:R-:W-:Y:S01]  /*ba40*/  HMMA.16816.F32 R64, R16, R22, R64 ;  /* 0x000000161040723c */ /* 0x000fe20000001840 */
[----:B------:R-:W3:Y:S02]  /*ba50*/  LDSM.16.MT88.4 R20, [R208+0x1100] ;  /* 0x00110000d014783b */ /* 0x000ee40000004200 */
[----:B------:R-:W3:Y:S01]  /*ba60*/  MUFU.EX2 R123, R123 ;  /* 0x0000007b007b7308 */ /* 0x000ee20000000800 */
[--C-:B-1----:R-:W-:Y:S03]  /*ba70*/  FFMA.FTZ R135, R31, c[0x0][0x2d0], -R143.reuse ;  /* 0x0000b4001f877a23 */ /* 0x102fe6000001088f */
[----:B--2---:R-:W-:Y:S01]  /*ba80*/  F2FP.PACK_AB R16, R128, R129 ;  /* 0x000000818010723e */ /* 0x004fe200000000ff */
        /* <DEDUP_REMOVED lines=148> */
.L_x_2434:
[----:B------:R-:W-:-:S13]  /*c3d0*/  ISETP.GE.AND P0, PT, R169, R216, PT ;  /* 0x000000d8a900720c */ /* 0x000fda0003f06270 */
[----:B------:R-:W-:Y:S05]  /*c3e0*/  @!P0 BRA `(.L_x_2438) ;  /* 0x00003d3000008947 */ /* 0x000fea0003800000 */
[----:B------:R-:W-:Y:S01]  /*c3f0*/  SHF.R.S32.HI R170, RZ, 0x1f, R225 ;  /* 0x0000001fffaa7819 */ /* 0x000fe200000114e1 */
[----:B------:R-:W-:Y:S01]  /*c400*/  IMAD.MOV.U32 R2, RZ, RZ, R12 ;  /* 0x000000ffff027224 */ /* 0x000fe200078e000c */
[----:B------:R-:W-:Y:S01]  /*c410*/  SHF.L.U64.HI R244, R243, 0x1, R244 ;  /* 0x00000001f3f47819 */ /* 0x000fe200000102f4 */
[----:B------:R-:W-:Y:S01]  /*c420*/  IMAD.MOV.U32 R3, RZ, RZ, R0 ;  /* 0x000000ffff037224 */ /* 0x000fe200078e0000 */
[----:B------:R-:W-:Y:S01]  /*c430*/  SHF.L.U64.HI R170, R225, 0x1, R170 ;  /* 0x00000001e1aa7819 */ /* 0x000fe200000102aa */
[----:B------:R-:W-:Y:S01]  /*c440*/  IMAD.SHL.U32 R243, R243, 0x2, RZ ;  /* 0x00000002f3f37824 */ /* 0x000fe200078e00ff */
[----:B------:R-:W-:Y:S02]  /*c450*/  SHF.L.U32 R168, R225, 0x1, RZ ;  /* 0x00000001e1a87819 */ /* 0x000fe400000006ff */
.L_x_2448:
[----:B------:R-:W-:Y:S04]  /*c460*/  DEPBAR.LE SB0, 0x0 ;  /* 0x000080000000791a */ /* 0x000fe80000000000 */
[----:B------:R-:W-:Y:S01]  /*c470*/  BAR.SYNC.DEFER_BLOCKING 0x0 ;  /* 0x0000000000007b1d */ /* 0x000fe20000010000 */
[----:B------:R-:W-:Y:S01]  /*c480*/  ISETP.GE.AND P2, PT, R225, c[0x0][0x1d4], PT ;  /* 0x00007500e1007a0c */ /* 0x000fe20003f46270 */
[----:B------:R-:W-:Y:S01]  /*c490*/  IMAD.WIDE.U32 R46, R222, c[0x0][0x208], RZ ;  /* 0x00008200de2e7a25 */ /* 0x000fe200078e00ff */
[----:B------:R-:W-:Y:S02]  /*c4a0*/  SHF.R.S32.HI R37, RZ, 0x1f, R222 ;  /* 0x0000001fff257819 */ /* 0x000fe400000114de */
[----:B------:R-:W-:Y:S03]  /*c4b0*/  SHF.R.S32.HI R44, RZ, 0x1f, R221 ;  /* 0x0000001fff2c7819 */ /* 0x000fe600000114dd */
[----:B------:R-:W-:Y:S02]  /*c4c0*/  IMAD R37, R37, c[0x0][0x208], RZ ;  /* 0x0000820025257a24 */ /* 0x000fe400078e02ff */
[----:B------:R-:W-:Y:S02]  /*c4d0*/  IMAD R44, R44, c[0x0][0x218], RZ ;  /* 0x000086002c2c7a24 */ /* 0x000fe400078e02ff */
[----:B------:R-:W-:Y:S02]  /*c4e0*/  IMAD R37, R222, c[0x0][0x20c], R37 ;  /* 0x00008300de257a24 */ /* 0x000fe400078e0225 */
[----:B------:R-:W-:Y:S02]  /*c4f0*/  IMAD R44, R221, c[0x0][0x21c], R44 ;  /* 0x00008700dd2c7a24 */ /* 0x000fe400078e022c */
[----:B------:R-:W-:Y:S04]  /*c500*/  IMAD.IADD R47, R47, 0x1, R37 ;  /* 0x000000012f2f7824 */ /* 0x000fe800078e0225 */
[----:B------:R-:W-:Y:S01]  /*c510*/  IMAD.WIDE.U32 R46, R221, c[0x0][0x218], R46 ;  /* 0x00008600dd2e7a25 */ /* 0x000fe200078e002e */
[----:B------:R-:W1:Y:S04]  /*c520*/  LDSM.16.M88.4 R8, [R214+0x8100] ;  /* 0x00810000d608783b */ /* 0x000e680000000200 */
[----:B------:R-:W-:Y:S01]  /*c530*/  IADD3 R0, P0, R232, R46, RZ ;  /* 0x0000002ee8007210 */ /* 0x000fe20007f1e0ff */
[----:B------:R-:W2:Y:S03]  /*c540*/  LDSM.16.M88.4 R16, [R214+0x8900] ;  /* 0x00890000d610783b */ /* 0x000ea60000000200 */
[----:B------:R-:W-:Y:S02]  /*c550*/  IADD3.X R45, R219, R47, R44, P0, !PT ;  /* 0x0000002fdb2d7210 */ /* 0x000fe400007fe42c */
[C---:B------:R-:W-:Y:S01]  /*c560*/  LEA R150, P0, R0.reuse, c[0x0][0x1f8], 0x1 ;  /* 0x00007e0000967a11 */ /* 0x040fe200078008ff */
[----:B------:R-:W-:Y:S03]  /*c570*/  LDSM.16.M88.4 R24, [R214+0x9100] ;  /* 0x00910000d618783b */ /* 0x000fe60000000200 */
[----:B------:R-:W-:Y:S02]  /*c580*/  LEA.HI.X R138, R0, c[0x0][0x1fc], R45, 0x1, P0 ;  /* 0x00007f00008a7a11 */ /* 0x000fe400000f0c2d */
[----:B------:R-:W-:Y:S05]  /*c590*/  LDSM.16.M88.4 R32, [R214+0x9900] ;  /* 0x00990000d620783b */ /* 0x000fea0000000200 */
[----:B------:R-:W-:Y:S05]  /*c5a0*/  LDSM.16.M88.4 R40, [R214+0xa100] ;  /* 0x00a10000d628783b */ /* 0x000fea0000000200 */
[----:B------:R-:W-:Y:S05]  /*c5b0*/  LDSM.16.M88.4 R48, [R214+0xa900] ;  /* 0x00a90000d630783b */ /* 0x000fea0000000200 */
[----:B------:R-:W-:Y:S05]  /*c5c0*/  LDSM.16.M88.4 R116, [R213] ;  /* 0x00000000d574783b */ /* 0x000fea0000000200 */
[----:B------:R-:W-:Y:S01]  /*c5d0*/  LDSM.16.M88.4 R120, [R207] ;  /* 0x00000000cf78783b */ /* 0x000fe20000000200 */
[C---:B-1----:R-:W-:Y:S04]  /*c5e0*/  HMMA.16816.F32 R4, R124.reuse, R8, RZ ;  /* 0x000000087c04723c */ /* 0x042fe800000018ff */
[----:B------:R-:W-:Y:S05]  /*c5f0*/  LDSM.16.M88.4 R128, [R206] ;  /* 0x00000000ce80783b */ /* 0x000fea0000000200 */
[----:B------:R-:W1:Y:S01]  /*c600*/  SHFL.IDX PT, R132, R150, RZ, 0x181f ;  /* 0x00181fff96847589 */ /* 0x000e6200000e0000 */
[C---:B------:R-:W-:Y:S04]  /*c610*/  HMMA.16816.F32 R8, R124.reuse, R10, RZ ;  /* 0x0000000a7c08723c */ /* 0x040fe800000018ff */
[----:B------:R-:W3:Y:S04]  /*c620*/  SHFL.IDX PT, R133, R138, RZ, 0x181f ;  /* 0x00181fff8a857589 */ /* 0x000ee800000e0000 */
[C---:B--2---:R-:W-:Y:S01]  /*c630*/  HMMA.16816.F32 R12, R124.reuse, R16, RZ ;  /* 0x000000107c0c723c */ /* 0x044fe200000018ff */
[----:B------:R-:W2:Y:S05]  /*c640*/  SHFL.IDX PT, R136, R150, 0x1, 0x181f ;  /* 0x00381f0096887f89 */ /* 0x000eaa00000e0000 */
[----:B------:R-:W4:Y:S02]  /*c650*/  SHFL.IDX PT, R139, R138, 0x1, 0x181f ;  /* 0x00381f008a8b7f89 */ /* 0x000f2400000e0000 */
[C---:B------:R-:W-:Y:S03]  /*c660*/  HMMA.16816.F32 R16, R124.reuse, R18, RZ ;  /* 0x000000127c10723c */ /* 0x040fe600000018ff */
[----:B------:R-:W-:Y:S01]  /*c670*/  SHFL.IDX PT, R137, R138, 0x2, 0x181f ;  /* 0x00581f008a897f89 */ /* 0x000fe200000e0000 */
[CC--:B-1----:R-:W-:Y:S04]  /*c680*/  IADD3 R140, P0, R132.reuse, R168.reuse, RZ ;  /* 0x000000a8848c7210 */ /* 0x0c2fe80007f1e0ff */
[C---:B------:R-:W-:Y:S01]  /*c690*/  HMMA.16816.F32 R20, R124.reuse, R24, RZ ;  /* 0x000000187c14723c */ /* 0x040fe200000018ff */
[----:B------:R1:W5:Y:S03]  /*c6a0*/  SHFL.IDX PT, R0, R150, 0x2, 0x181f ;  /* 0x00581f0096007f89 */ /* 0x00036600000e0000 */
[C---:B---3--:R-:W-:Y:S01]  /*c6b0*/  IMAD.X R141, R133.reuse, 0x1, R170, P0 ;  /* 0x00000001858d7824 */ /* 0x048fe200000e06aa */
[-C--:B------:R-:W-:Y:S03]  /*c6c0*/  IADD3 R142, P0, R132, R243.reuse, RZ ;  /* 0x000000f3848e7210 */ /* 0x080fe60007f1e0ff */
[C---:B------:R-:W-:Y:S04]  /*c6d0*/  HMMA.16816.F32 R24, R124.reuse, R26, RZ ;  /* 0x0000001a7c18723c */ /* 0x040fe800000018ff */
[----:B------:R-:W-:Y:S01]  /*c6e0*/  IMAD.X R143, R133, 0x1, R244, P0 ;  /* 0x00000001858f7824 */ /* 0x000fe200000e06f4 */
[CC--:B--2---:R-:W-:Y:S01]  /*c6f0*/  IADD3 R148, P0, R136.reuse, R168.reuse, RZ ;  /* 0x000000a888947210 */ /* 0x0c4fe20007f1e0ff */
[----:B------:R-:W-:Y:S02]  /*c700*/  LDSM.16.M88.4 R132, [R204] ;  /* 0x00000000cc84783b */ /* 0x000fe40000000200 */
[C---:B------:R-:W-:Y:S04]  /*c710*/  HMMA.16816.F32 R28, R124.reuse, R32, RZ ;  /* 0x000000207c1c723c */ /* 0x040fe800000018ff */
[C---:B----4-:R-:W-:Y:S04]  /*c720*/  IMAD.X R149, R139.reuse, 0x1, R170, P0 ;  /* 0x000000018b957824 */ /* 0x050fe800000e06aa */
[C---:B------:R-:W-:Y:S01]  /*c730*/  HMMA.16816.F32 R32, R124.reuse, R34, RZ ;  /* 0x000000227c20723c */ /* 0x040fe200000018ff */
[-C--:B-1----:R-:W-:Y:S05]  /*c740*/  IADD3 R150, P0, R136, R243.reuse, RZ ;  /* 0x000000f388967210 */ /* 0x082fea0007f1e0ff */
[----:B------:R-:W-:Y:S01]  /*c750*/  IMAD.X R151, R139, 0x1, R244, P0 ;  /* 0x000000018b977824 */ /* 0x000fe200000e06f4 */
[C---:B-----5:R-:W-:Y:S01]  /*c760*/  IADD3 R154, P0, R0.reuse, R168, RZ ;  /* 0x000000a8009a7210 */ /* 0x060fe20007f1e0ff */
[C---:B------:R-:W-:Y:S04]  /*c770*/  HMMA.16816.F32 R36, R124.reuse, R40, RZ ;  /* 0x000000287c24723c */ /* 0x040fe800000018ff */
[C---:B------:R-:W-:Y:S01]  /*c780*/  IMAD.X R155, R137.reuse, 0x1, R170, P0 ;  /* 0x00000001899b7824 */ /* 0x040fe200000e06aa */
[----:B------:R-:W-:Y:S03]  /*c790*/  IADD3 R152, P0, R0, R243, RZ ;  /* 0x000000f300987210 */ /* 0x000fe60007f1e0ff */
[C---:B------:R-:W-:Y:S04]  /*c7a0*/  HMMA.16816.F32 R40, R124.reuse, R42, RZ ;  /* 0x0000002a7c28723c */ /* 0x040fe800000018ff */
[----:B------:R-:W-:Y:S01]  /*c7b0*/  IMAD.X R153, R137, 0x1, R244, P0 ;  /* 0x0000000189997824 */ /* 0x000fe200000e06f4 */
[----:B------:R-:W-:Y:S03]  /*c7c0*/  ISETP.GT.AND P0, PT, R169, R216, PT ;  /* 0x000000d8a900720c */ /* 0x000fe60003f04270 */
[C---:B------:R-:W-:Y:S08]  /*c7d0*/  HMMA.16816.F32 R44, R124.reuse, R48, RZ ;  /* 0x000000307c2c723c */ /* 0x040ff000000018ff */
[----:B------:R-:W-:Y:S08]  /*c7e0*/  HMMA.16816.F32 R48, R124, R50, RZ ;  /* 0x000000327c30723c */ /* 0x000ff000000018ff */
[C---:B------:R-:W-:Y:S08]  /*c7f0*/  HMMA.16816.F32 R4, R144.reuse, R116, R4 ;  /* 0x000000749004723c */ /* 0x040ff00000001804 */
[C---:B------:R-:W-:Y:S01]  /*c800*/  HMMA.16816.F32 R8, R144.reuse, R118, R8 ;  /* 0x000000769008723c */ /* 0x040fe20000001808 */
[----:B------:R-:W1:Y:S07]  /*c810*/  LDSM.16.M88.4 R116, [R205] ;  /* 0x00000000cd74783b */ /* 0x000e6e0000000200 */
[C---:B------:R-:W-:Y:S08]  /*c820*/  HMMA.16816.F32 R12, R144.reuse, R120, R12 ;  /* 0x00000078900c723c */ /* 0x040ff0000000180c */
[C---:B------:R-:W-:Y:S01]  /*c830*/  HMMA.16816.F32 R16, R144.reuse, R122, R16 ;  /* 0x0000007a9010723c */ /* 0x040fe20000001810 */
[----:B------:R-:W2:Y:S05]  /*c840*/  LDSM.16.M88.4 R120, [R203] ;  /* 0x00000000cb78783b */ /* 0x000eaa0000000200 */
[----:B------:R-:W-:Y:S01]  /*c850*/  @!PT LDS RZ, [RZ] ;  /* 0x00000000fffff984 */ /* 0x000fe20000000800 */
[----:B------:R-:W-:Y:S01]  /*c860*/  @!PT LDS RZ, [RZ] ;  /* 0x00000000fffff984 */ /* 0x000fe20000000800 */
[----:B------:R-:W-:Y:S01]  /*c870*/  @!PT LDS RZ, [RZ] ;  /* 0x00000000fffff984 */ /* 0x000fe20000000800 */
[----:B------:R3:W-:Y:S02]  /*c880*/  LDGSTS.E.BYPASS.LTC128B.128 [R240], [R140.64], !P2 ;  /* 0x000000008cf07fae */ /* 0x0007e4000d101d46 */
[C---:B------:R-:W-:Y:S03]  /*c890*/  HMMA.16816.F32 R20, R144.reuse, R128, R20 ;  /* 0x000000809014723c */ /* 0x040fe60000001814 */
[----:B------:R3:W-:Y:S05]  /*c8a0*/  LDGSTS.E.BYPASS.LTC128B.128 [R239], [R142.64], !P6 ;  /* 0x000000008eef7fae */ /* 0x0007ea000f101d46 */
[C---:B------:R-:W-:Y:S01]  /*c8b0*/  HMMA.16816.F32 R24, R144.reuse, R130, R24 ;  /* 0x000000829018723c */ /* 0x040fe20000001818 */
[----:B------:R4:W-:Y:S05]  /*c8c0*/  LDGSTS.E.BYPASS.LTC128B.128 [R238], [R148.64], !P2 ;  /* 0x0000000094ee7fae */ /* 0x0009ea000d101d46 */
[----:B------:R4:W-:Y:S02]  /*c8d0*/  LDGSTS.E.BYPASS.LTC128B.128 [R237], [R150.64], !P6 ;  /* 0x0000000096ed7fae */ /* 0x0009e4000f101d46 */
[C---:B-1----:R-:W-:Y:S03]  /*c8e0*/  HMMA.16816.F32 R28, R144.reuse, R116, R28 ;  /* 0x00000074901c723c */ /* 0x042fe6000000181c */
[----:B------:R1:W-:Y:S05]  /*c8f0*/  LDGSTS.E.BYPASS.LTC128B.128 [R240+0x2000], [R154.64], !P2 ;  /* 0x020000009af07fae */ /* 0x0003ea000d101d46 */
[----:B------:R1:W-:Y:S01]  /*c900*/  LDGSTS.E.BYPASS.LTC128B.128 [R240+0x5000], [R152.64], !P6 ;  /* 0x0500000098f07fae */ /* 0x0003e2000f101d46 */
[C---:B------:R-:W-:Y:S04]  /*c910*/  HMMA.16816.F32 R32, R144.reuse, R118, R32 ;  /* 0x000000769020723c */ /* 0x040fe80000001820 */
[----:B------:R-:W5:Y:S04]  /*c920*/  LDSM.16.M88.4 R128, [R211+0x8100] ;  /* 0x00810000d380783b */ /* 0x000f680000000200 */
[C---:B------:R-:W-:Y:S01]  /*c930*/  HMMA.16816.F32 R36, R144.reuse, R132, R36 ;  /* 0x000000849024723c */ /* 0x040fe20000001824 */
[----:B------:R-:W0:Y:S05]  /*c940*/  LDGDEPBAR ;  /* 0x00000000000079af */ /* 0x000e2a0000000000 */
[----:B------:R-:W1:Y:S02]  /*c950*/  LDSM.16.M88.4 R136, [R211+0x8900] ;  /* 0x00890000d388783b */ /* 0x000e640000000200 */
[C---:B------:R-:W-:Y:S03]  /*c960*/  HMMA.16816.F32 R40, R144.reuse, R134, R40 ;  /* 0x000000869028723c */ /* 0x040fe60000001828 */
[----:B------:R-:W1:Y:S05]  /*c970*/  LDSM.16.M88.4 R116, [R211+0x9100] ;  /* 0x00910000d374783b */ /* 0x000e6a0000000200 */
[C---:B--2---:R-:W-:Y:S01]  /*c980*/  HMMA.16816.F32 R44, R144.reuse, R120, R44 ;  /* 0x00000078902c723c */ /* 0x044fe2000000182c */
[----:B------:R-:W2:Y:S05]  /*c990*/  LDSM.16.M88.4 R132, [R211+0x9900] ;  /* 0x00990000d384783b */ /* 0x000eaa0000000200 */
[----:B---3--:R-:W3:Y:S02]  /*c9a0*/  LDSM.16.M88.4 R140, [R211+0xa100] ;  /* 0x00a10000d38c783b */ /* 0x008ee40000000200 */
[----:B------:R-:W-:Y:S03]  /*c9b0*/  HMMA.16816.F32 R48, R144, R122, R48 ;  /* 0x0000007a9030723c */ /* 0x000fe60000001830 */
[----:B----4-:R-:W4:Y:S05]  /*c9c0*/  LDSM.16.M88.4 R148, [R211+0xa900] ;  /* 0x00a90000d394783b */ /* 0x010f2a0000000200 */
[----:B------:R-:W2:Y:S01]  /*c9d0*/  LDSM.16.M88.4 R120, [R202] ;  /* 0x00000000ca78783b */ /* 0x000ea20000000200 */
[C---:B-----5:R-:W-:Y:S04]  /*c9e0*/  HMMA.16816.F32 R4, R172.reuse, R128, R4 ;  /* 0x00000080ac04723c */ /* 0x060fe80000001804 */
[----:B-1----:R-:W-:Y:S05]  /*c9f0*/  LDSM.16.M88.4 R152, [R202+0x1000] ;  /* 0x00100000ca98783b */ /* 0x002fea0000000200 */
[----:B------:R-:W-:Y:S01]  /*ca00*/  LDSM.16.M88.4 R156, [R202+0x1800] ;  /* 0x00180000ca9c783b */ /* 0x000fe20000000200 */
[C---:B------:R-:W-:Y:S04]  /*ca10*/  HMMA.16816.F32 R8, R172.reuse, R130, R8 ;  /* 0x00000082ac08723c */ /* 0x040fe80000001808 */
[----:B------:R-:W1:Y:S04]  /*ca20*/  LDSM.16.M88.4 R128, [R202+0x800] ;  /* 0x00080000ca80783b */ /* 0x000e680000000200 */
[C---:B------:R-:W-:Y:S01]  /*ca30*/  HMMA.16816.F32 R12, R172.reuse, R136, R12 ;  /* 0x00000088ac0c723c */ /* 0x040fe2000000180c */
[----:B------:R-:W5:Y:S05]  /*ca40*/  LDSM.16.M88.4 R160, [R202+0x2000] ;  /* 0x00200000caa0783b */ /* 0x000f6a0000000200 */
[----:B------:R-:W-:Y:S02]  /*ca50*/  LDSM.16.M88.4 R164, [R202+0x5000] ;  /* 0x00500000caa4783b */ /* 0x000fe40000000200 */
[C---:B------:R-:W-:Y:S03]  /*ca60*/  HMMA.16816.F32 R16, R172.reuse, R138, R16 ;  /* 0x0000008aac10723c */ /* 0x040fe60000001810 */
[----:B------:R-:W-:Y:S05]  /*ca70*/  LDSM.16.M88.4 R136, [R214+0xb900] ;  /* 0x00b90000d688783b */ /* 0x000fea0000000200 */
[C---:B------:R-:W-:Y:S08]  /*ca80*/  HMMA.16816.F32 R20, R172.reuse, R116, R20 ;  /* 0x00000074ac14723c */ /* 0x040ff00000001814 */
        /* <DEDUP_REMOVED lines=13> */
[----:B------:R-:W2:Y:S07]  /*cb60*/  LDSM.16.M88.4 R120, [R214+0xd100] ;  /* 0x00d10000d678783b */ /* 0x000eae0000000200 */
        /* <DEDUP_REMOVED lines=9> */
[C---:B-----5:R-:W-:Y:S08]  /*cc00*/  HMMA.16816.F32 R36, R176.reuse, R160, R36 ;  /* 0x000000a0b024723c */ /* 0x060ff00000001824 */
[C---:B------:R-:W-:Y:S01]  /*cc10*/  HMMA.16816.F32 R40, R176.reuse, R162, R40 ;  /* 0x000000a2b028723c */ /* 0x040fe20000001828 */
[----:B------:R-:W5:Y:S07]  /*cc20*/  LDSM.16.M88.4 R160, [R199] ;  /* 0x00000000c7a0783b */ /* 0x000f6e0000000200 */
        /* <DEDUP_REMOVED lines=12> */
[C---:B----4-:R-:W-:Y:S08]  /*ccf0*/  HMMA.16816.F32 R28, R180.reuse, R148, R28 ;  /* 0x00000094b41c723c */ /* 0x050ff0000000181c */
[C---:B------:R-:W-:Y:S01]  /*cd00*/  HMMA.16816.F32 R32, R180.reuse, R150, R32 ;  /* 0x00000096b420723c */ /* 0x040fe20000001820 */
[----:B------:R-:W-:Y:S07]  /*cd10*/  LDSM.16.M88.4 R148, [R211+0xc900] ;  /* 0x00c90000d394783b */ /* 0x000fee0000000200 */
[C---:B------:R-:W-:Y:S08]  /*cd20*/  HMMA.16816.F32 R36, R180.reuse, R120, R36 ;  /* 0x00000078b424723c */ /* 0x040ff00000001824 */
[C---:B------:R-:W-:Y:S01]  /*cd30*/  HMMA.16816.F32 R40, R180.reuse, R122, R40 ;  /* 0x0000007ab428723c */ /* 0x040fe20000001828 */
[----:B------:R-:W4:Y:S07]  /*cd40*/  LDSM.16.M88.4 R120, [R211+0xb900] ;  /* 0x00b90000d378783b */ /* 0x000f2e0000000200 */
[C---:B-1----:R-:W-:Y:S08]  /*cd50*/  HMMA.16816.F32 R44, R180.reuse, R128, R44 ;  /* 0x00000080b42c723c */ /* 0x042ff0000000182c */
        /* <DEDUP_REMOVED lines=13> */
[----:B------:R-:W5:Y:S07]  /*ce30*/  LDSM.16.M88.4 R116, [R202+0x3000] ;  /* 0x00300000ca74783b */ /* 0x000f6e0000000200 */
[C---:B--2---:R-:W-:Y:S08]  /*ce40*/  HMMA.16816.F32 R36, R184.reuse, R132, R36 ;  /* 0x00000084b824723c */ /* 0x044ff00000001824 */
[C---:B------:R-:W-:Y:S01]  /*ce50*/  HMMA.16816.F32 R40, R184.reuse, R134, R40 ;  /* 0x00000086b828723c */ /* 0x040fe20000001828 */
[----:B------:R-:W2:Y:S07]  /*ce60*/  LDSM.16.M88.4 R132, [R202+0x3800] ;  /* 0x00380000ca84783b */ /* 0x000eae0000000200 */
[C---:B------:R-:W-:Y:S08]  /*ce70*/  HMMA.16816.F32 R44, R184.reuse, R136, R44 ;  /* 0x00000088b82c723c */ /* 0x040ff0000000182c */
[----:B------:R-:W-:Y:S01]  /*ce80*/  HMMA.16816.F32 R48, R184, R138, R48 ;  /* 0x0000008ab830723c */ /* 0x000fe20000001830 */
[----:B------:R-:W2:Y:S07]  /*ce90*/  LDSM.16.M88.4 R136, [R202+0x4000] ;  /* 0x00400000ca88783b */ /* 0x000eae0000000200 */
[C---:B---3--:R-:W-:Y:S08]  /*cea0*/  HMMA.16816.F32 R4, R188.reuse, R140, R4 ;  /* 0x0000008cbc04723c */ /* 0x048ff00000001804 */
[C---:B------:R-:W-:Y:S01]  /*ceb0*/  HMMA.16816.F32 R8, R188.reuse, R142, R8 ;  /* 0x0000008ebc08723c */ /* 0x040fe20000001808 */
[----:B------:R-:W3:Y:S01]  /*cec0*/  LDSM.16.M88.4 R140, [R202+0x5800] ;  /* 0x00580000ca8c783b */ /* 0x000ee20000000200 */
[----:B------:R-:W-:Y:S04]  /*ced0*/  DEPBAR.LE SB0, 0x0 ;  /* 0x000080000000791a */ /* 0x000fe80000000000 */
[----:B------:R-:W-:Y:S02]  /*cee0*/  BAR.SYNC.DEFER_BLOCKING 0x0 ;  /* 0x0000000000007b1d */ /* 0x000fe40000010000 */
        /* <DEDUP_REMOVED lines=50> */
[----:B------:R-:W1:Y:S04]  /*d210*/  SHFL.IDX PT, R118, R116, RZ, 0x181f ;  /* 0x00181fff74767589 */ /* 0x000e6800000e0000 */
[----:B------:R-:W2:Y:S04]  /*d220*/  SHFL.IDX PT, R121, R0, RZ, 0x181f ;  /* 0x00181fff00797589 */ /* 0x000ea800000e0000 */
[----:B------:R-:W3:Y:S04]  /*d230*/  SHFL.IDX PT, R117, R116, 0x1, 0x181f ;  /* 0x00381f0074757f89 */ /* 0x000ee800000e0000 */
[----:B------:R-:W4:Y:S04]  /*d240*/  SHFL.IDX PT, R119, R0, 0x1, 0x181f ;  /* 0x00381f0000777f89 */ /* 0x000f2800000e0000 */
[----:B------:R-:W5:Y:S01]  /*d250*/  SHFL.IDX PT, R123, R0, 0x2, 0x181f ;  /* 0x00581f00007b7f89 */ /* 0x000f6200000e0000 */
[C---:B-1----:R-:W-:Y:S05]  /*d260*/  IADD3 R128, P0, R118.reuse, R168, RZ ;  /* 0x000000a876807210 */ /* 0x042fea0007f1e0ff */
[C-C-:B--2---:R-:W-:Y:S01]  /*d270*/  IMAD.X R129, R121.reuse, 0x1, R170.reuse, P0 ;  /* 0x0000000179817824 */ /* 0x144fe200000e06aa */
[-C--:B------:R-:W-:Y:S04]  /*d280*/  IADD3 R130, P0, R118, R243.reuse, RZ ;  /* 0x000000f376827210 */ /* 0x080fe80007f1e0ff */
[----:B------:R1:W-:Y:S01]  /*d290*/  LDGSTS.E.BYPASS.LTC128B.128 [R223+0x8100], [R128.64], !P2 ;  /* 0x0810000080df7fae */ /* 0x0003e2000d101d46 */
[----:B------:R-:W-:Y:S02]  /*d2a0*/  IADD3.X R131, R121, R244, RZ, P0, !PT ;  /* 0x000000f479837210 */ /* 0x000fe400007fe4ff */
[-C--:B---3--:R-:W-:Y:S03]  /*d2b0*/  IADD3 R132, P0, R117, R168.reuse, RZ ;  /* 0x000000a875847210 */ /* 0x088fe60007f1e0ff */
[----:B------:R1:W-:Y:S02]  /*d2c0*/  LDGSTS.E.BYPASS.LTC128B.128 [R223+0xb100], [R130.64], !P6 ;  /* 0x0b10000082df7fae */ /* 0x0003e4000f101d46 */
[----:B----4-:R-:W-:Y:S01]  /*d2d0*/  IMAD.X R133, R119, 0x1, R170, P0 ;  /* 0x0000000177857824 */ /* 0x010fe200000e06aa */
[-C--:B------:R-:W-:Y:S04]  /*d2e0*/  IADD3 R118, P0, R117, R243.reuse, RZ ;  /* 0x000000f375767210 */ /* 0x080fe80007f1e0ff */
[----:B------:R1:W-:Y:S01]  /*d2f0*/  LDGSTS.E.BYPASS.LTC128B.128 [R223+0x9100], [R132.64], !P2 ;  /* 0x0910000084df7fae */ /* 0x0003e2000d101d46 */
[--C-:B------:R-:W-:Y:S01]  /*d300*/  IMAD.X R119, R119, 0x1, R244.reuse, P0 ;  /* 0x0000000177777824 */ /* 0x100fe200000e06f4 */
[C---:B------:R-:W-:Y:S04]  /*d310*/  IADD3 R134, P0, R120.reuse, R168, RZ ;  /* 0x000000a878867210 */ /* 0x040fe80007f1e0ff */
[----:B------:R1:W-:Y:S01]  /*d320*/  LDGSTS.E.BYPASS.LTC128B.128 [R223+0xc100], [R118.64], !P6 ;  /* 0x0c10000076df7fae */ /* 0x0003e2000f101d46 */
[C---:B-----5:R-:W-:Y:S02]  /*d330*/  IADD3.X R135, R123.reuse, R170, RZ, P0, !PT ;  /* 0x000000aa7b877210 */ /* 0x060fe400007fe4ff */
[----:B------:R-:W-:Y:S03]  /*d340*/  IADD3 R120, P0, R120, R243, RZ ;  /* 0x000000f378787210 */ /* 0x000fe60007f1e0ff */
[----:B------:R1:W-:Y:S02]  /*d350*/  LDGSTS.E.BYPASS.LTC128B.128 [R223+0xa100], [R134.64], !P2 ;  /* 0x0a10000086df7fae */ /* 0x0003e4000d101d46 */
[----:B------:R-:W-:Y:S05]  /*d360*/  IMAD.X R121, R123, 0x1, R244, P0 ;  /* 0x000000017b797824 */ /* 0x000fea00000e06f4 */
[----:B------:R1:W-:Y:S03]  /*d370*/  LDGSTS.E.BYPASS.LTC128B.128 [R223+0xd100], [R120.64], !P6 ;  /* 0x0d10000078df7fae */ /* 0x0003e6000f101d46 */
.L_x_2439:
[----:B------:R-:W-:Y:S01]  /*d380*/  @P4 IMAD.HI.U32 R0, R229, c[0x0][0x2c8], RZ ;  /* 0x0000b200e5004a27 */ /* 0x000fe200078e00ff */
[----:B------:R-:W0:Y:S03]  /*d390*/  LDGDEPBAR ;  /* 0x00000000000079af */ /* 0x000e260000000000 */
[----:B------:R-:W-:Y:S01]  /*d3a0*/  IMAD.MOV.U32 R156, RZ, RZ, R229 ;  /* 0x000000ffff9c7224 */ /* 0x000fe200078e00e5 */
[----:B------:R-:W-:Y:S01]  /*d3b0*/  @P4 SHF.R.U32.HI R156, RZ, c[0x0][0x2cc], R0 ;  /* 0x0000b300ff9c4a19 */ /* 0x000fe20000011600 */
[----:B------:R-:W-:Y:S04]  /*d3c0*/  IMAD R157, R169, -0x60, RZ ;  /* 0xffffffa0a99d7824 */ /* 0x000fe800078e02ff */
[----:B------:R-:W2:Y:S01]  /*d3d0*/  SHFL.IDX PT, R117, R156, RZ, 0x1c1f ;  /* 0x001c1fff9c757589 */ /* 0x000ea200000e0000 */
[----:B------:R-:W-:Y:S01]  /*d3e0*/  IADD3 R152, -R236, 0x1, R157 ;  /* 0x00000001ec987810 */ /* 0x000fe20007ffe19d */
[----:B------:R-:W-:Y:S03]  /*d3f0*/  IMAD.IADD R151, R157, 0x1, -R236 ;  /* 0x000000019d977824 */ /* 0x000fe600078e0aec */
[----:B------:R-:W-:Y:S04]  /*d400*/  IADD3 R152, -R226, R152, R217 ;  /* 0x00000098e2987210 */ /* 0x000fe80007ffe1d9 */
[C---:B------:R-:W-:Y:S02]  /*d410*/  IADD3 R154, R152.reuse, c[0x0][0x328], RZ ;  /* 0x0000ca00989a7a10 */ /* 0x040fe40007ffe0ff */
[----:B------:R-:W-:Y:S02]  /*d420*/  IADD3 R152, R152, UR4, RZ ;  /* 0x0000000498987c10 */ /* 0x000fe4000fffe0ff */
[----:B--2---:R-:W-:Y:S03]  /*d430*/  IADD3 R160, R154, R117, RZ ;  /* 0x000000759aa07210 */ /* 0x004fe60007ffe0ff */
        /* <DEDUP_REMOVED lines=15> */
.L_x_2442:
[----:B------:R-:W-:Y:S04]  /*d530*/  MOV R0, c[0x0][0x32c] ;  /* 0x0000cb0000007a02 */ /* 0x000fe80000000f00 */
[----:B------:R-:W-:Y:S11]  /*d540*/  ISETP.NE.AND P0, PT, R0, 0x1, PT ;  /* 0x000000010000780c */ /* 0x000ff60003f05270 */
[----:B------:R-:W-:Y:S02]  /*d550*/  @!UPT UIADD3 URZ, URZ, URZ, URZ ;  /* 0x0000003f3f3ff290 */ /* 0x000fe4000fffe03f */
[----:B------:R-:W-:Y:S05]  /*d560*/  @P0 IMAD.HI.U32 R0, R116, c[0x0][0x330], RZ ;  /* 0x0000cc0074000a27 */ /* 0x000fea00078e00ff */
[----:B------:R-:W-:Y:S02]  /*d570*/  @P0 SHF.R.U32.HI R116, RZ, c[0x0][0x334], R0 ;  /* 0x0000cd00ff740a19 */ /* 0x000fe40000011600 */
.L_x_2443:
[----:B------:R-:W-:Y:S05]  /*d580*/  BSYNC B0 ;  /* 0x0000000000007941 */ /* 0x000fea0003800000 */
.L_x_2441:
[----:B-1----:R-:W-:Y:S05]  /*d590*/  IMAD R119, R116, c[0x0][0x32c], R151 ;  /* 0x0000cb0074777a24 */ /* 0x002fea00078e0297 */
[----:B------:R-:W-:Y:S02]  /*d5a0*/  IADD3 R117, R119, c[0x0][0x32c], RZ ;  /* 0x0000cb0077757a10 */ /* 0x000fe40007ffe0ff */
[----:B------:R-:W-:Y:S02]  /*d5b0*/  IMNMX R158, R158, R119, !PT ;  /* 0x000000779e9e7217 */ /* 0x000fe40007800200 */
[----:B------:R-:W-:Y:S02]  /*d5c0*/  IMNMX R160, R160, R117, PT ;  /* 0x00000075a0a07217 */ /* 0x000fe40003800200 */
.L_x_2440:
[C---:B------:R-:W-:Y:S02]  /*d5d0*/  ISETP.GE.AND P0, PT, R157.reuse, 0x2, PT ;  /* 0x000000029d00780c */ /* 0x040fe40003f06270 */
[----:B------:R-:W-:Y:S02]  /*d5e0*/  ISETP.GE.AND P2, PT, R157, 0x9, PT ;  /* 0x000000099d00780c */ /* 0x000fe40003f46270 */
[----:B------:R-:W-:Y:S02]  /*d5f0*/  P2R R150, PR, RZ, 0x1 ;  /* 0x00000001ff967803 */ /* 0x000fe40000000000 */
[----:B------:R-:W-:Y:S02]  /*d600*/  ISETP.GT.AND P0, PT, R158, 0x1, !P0 ;  /* 0x000000019e00780c */ /* 0x000fe40004704270 */
[----:B------:R-:W-:Y:S02]  /*d610*/  P2R R148, PR, RZ, 0x4 ;  /* 0x00000004ff947803 */ /* 0x000fe40000000000 */
[----:B------:R-:W-:Y:S04]  /*d620*/  ISETP.LT.OR P0, PT, R160, 0x2, P0 ;  /* 0x00000002a000780c */ /* 0x000fe80000701670 */
[----:B------:R-:W-:Y:S02]  /*d630*/  FSEL R116, R5, -INF , !P0 ;  /* 0xff80000005747808 */ /* 0x000fe40004000000 */
[----:B------:R-:W-:Y:S02]  /*d640*/  ISETP.GT.AND P0, PT, R158, 0x8, !P2 ;  /* 0x000000089e00780c */ /* 0x000fe40005704270 */
[C---:B------:R-:W-:Y:S02]  /*d650*/  ISETP.GE.AND P2, PT, R157.reuse, 0xa, PT ;  /* 0x0000000a9d00780c */ /* 0x040fe40003f46270 */
        /* <DEDUP_REMOVED lines=9> */
[C---:B------:R-:W-:Y:S02]  /*d6f0*/  ISETP.GE.AND P2, PT, R157.reuse, 0x12, PT ;  /* 0x000000129d00780c */ /* 0x040fe40003f46270 */
[----:B------:R-:W-:Y:S02]  /*d700*/  ISETP.LT.OR P0, PT, R160, 0x11, P0 ;  /* 0x00000011a000780c */ /* 0x000fe40000701670 */
[----:B------:R-:W-:Y:S02]  /*d710*/  P2R R138, PR, RZ, 0x4 ;  /* 0x00000004ff8a7803 */ /* 0x000fe40000000000 */
[----:B-1----:R-:W-:Y:S02]  /*d720*/  FSEL R119, R12, -INF , !P0 ;  /* 0xff8000000c777808 */ /* 0x002fe40004000000 */
        /* <DEDUP_REMOVED lines=25> */
[----:B------:R-:W-:Y:S01]  /*d8c0*/  ISETP.GT.AND P0, PT, R158, 0x28, !P2 ;  /* 0x000000289e00780c */ /* 0x000fe20005704270 */
[----:B------:R-:W1:Y:S01]  /*d8d0*/  SHFL.IDX PT, R21, R156, 0x1, 0x1c1f ;  /* 0x003c1f009c157f89 */ /* 0x000e6200000e0000 */
        /* <DEDUP_REMOVED lines=11> */
[----:B------:R-:W-:Y:S01]  /*d990*/  ISETP.LT.OR P0, PT, R160, 0x31, P0 ;  /* 0x00000031a000780c */ /* 0x000fe20000701670 */
[--C-:B-1----:R-:W-:Y:S01]  /*d9a0*/  IMAD.IADD R154, R154, 0x1, R21.reuse ;  /* 0x000000019a9a7824 */ /* 0x102fe200078e0215 */
[----:B------:R-:W-:Y:S01]  /*d9b0*/  P2R R118, PR, RZ, 0x4 ;  /* 0x00000004ff767803 */ /* 0x000fe20000000000 */
[----:B------:R-:W-:Y:S01]  /*d9c0*/  IMAD.IADD R152, R152, 0x1, R21 ;  /* 0x0000000198987824 */ /* 0x000fe200078e0215 */
        /* <DEDUP_REMOVED lines=51> */
[----:B------:R-:W-:Y:S02]  /*dd00*/  ISETP.GT.AND P0, PT, R158, RZ, !P2 ;  /* 0x000000ff9e00720c */ /* 0x000fe40005704270 */
[----:B------:R-:W-:Y:S02]  /*dd10*/  ISETP.GE.AND P2, PT, R157, 0x5a, PT ;  /* 0x0000005a9d00780c */ /* 0x000fe40003f46270 */
[----:B------:R-:W-:Y:S04]  /*dd20*/  ISETP.LT.OR P0, PT, R160, 0x1, P0 ;  /* 0x00000001a000780c */ /* 0x000fe80000701670 */
        /* <DEDUP_REMOVED lines=18> */
.L_x_2446:
[----:B------:R-:W-:Y:S04]  /*de50*/  MOV R4, c[0x0][0x32c] ;  /* 0x0000cb0000047a02 */ /* 0x000fe80000000f00 */
[----:B------:R-:W-:Y:S11]  /*de60*/  ISETP.NE.AND P0, PT, R4, 0x1, PT ;  /* 0x000000010400780c */ /* 0x000ff60003f05270 */
[----:B------:R-:W-:Y:S02]  /*de70*/  @!UPT UIADD3 URZ, URZ, URZ, URZ ;  /* 0x0000003f3f3ff290 */ /* 0x000fe4000fffe03f */
[----:B------:R-:W-:Y:S05]  /*de80*/  @P0 IMAD.HI.U32 R4, R32, c[0x0][0x330], RZ ;  /* 0x0000cc0020040a27 */ /* 0x000fea00078e00ff */
[----:B------:R-:W-:Y:S02]  /*de90*/  @P0 SHF.R.U32.HI R32, RZ, c[0x0][0x334], R4 ;  /* 0x0000cd00ff200a19 */ /* 0x000fe40000011604 */
.L_x_2447:
[----:B------:R-:W-:Y:S05]  /*dea0*/  BSYNC B0 ;  /* 0x0000000000007941 */ /* 0x000fea0003800000 */
.L_x_2445:
[----:B------:R-:W-:Y:S05]  /*deb0*/  IMAD R151, R32, c[0x0][0x32c], R151 ;  /* 0x0000cb0020977a24 */ /* 0x000fea00078e0297 */
[----:B------:R-:W-:Y:S02]  /*dec0*/  IADD3 R21, R151, c[0x0][0x32c], RZ ;  /* 0x0000cb0097157a10 */ /* 0x000fe40007ffe0ff */
[----:B------:R-:W-:Y:S02]  /*ded0*/  IMNMX R152, R152, R151, !PT ;  /* 0x0000009798987217 */ /* 0x000fe40007800200 */
[----:B------:R-:W-:Y:S02]  /*dee0*/  IMNMX R154, R154, R21, PT ;  /* 0x000000159a9a7217 */ /* 0x000fe40003800200 */
.L_x_2444:
[----:B------:R-:W-:Y:S04]  /*def0*/  ISETP.NE.AND P0, PT, R17, RZ, PT ;  /* 0x000000ff1100720c */ /* 0x000fe80003f05270 */
[----:B------:R-:W-:Y:S04]  /*df00*/  ISETP.GT.AND P0, PT, R152, RZ, !P0 ;  /* 0x000000ff9800720c */ /* 0x000fe80004704270 */
        /* <DEDUP_REMOVED lines=55> */
[----:B------:R-:W-:Y:S02]  /*e280*/  LDSM.16.MT88.4 R28, [R209+0x3100] ;  /* 0x00310000d11c783b */ /* 0x000fe40000004200 */
        /* <DEDUP_REMOVED lines=99> */
[--C-:B------:R-:W-:Y:S02]  /*e8c0*/  FFMA.FTZ R49, R9, c[0x0][0x2d0], -R46.reuse ;  /* 0x0000b40009317a23 */ /* 0x100fe4000001082e */
        /* <DEDUP_REMOVED lines=16> */
[----:B------:R-:W-:Y:S01]  /*e9d0*/  MUFU.EX2 R14, R14 ;  /* 0x0000000e000e7308 */ /* 0x000fe20000000800 */
        /* <DEDUP_REMOVED lines=8> */
[----:B------:R-:W1:Y:S01]  /*ea60*/  MUFU.EX2 R49, R49 ;  /* 0x0000003100317308 */ /* 0x000e620000000800 */
[----:B------:R-:W3:Y:S01]  /*ea70*/  LDSM.16.MT88.4 R8, [R212+0x100] ;  /* 0x00010000d408783b */ /* 0x000ee20000004200 */
[--C-:B------:R-:W-:Y:S01]  /*ea80*/  FFMA.FTZ R117, R21, c[0x0][0x2d0], -R118.reuse ;  /* 0x0000b40015757a23 */ /* 0x100fe20000010876 */
[----:B--2---:R-:W-:Y:S01]  /*ea90*/  F2FP.PACK_AB R16, R15, R48 ;  /* 0x000000300f10723e */ /* 0x004fe200000000ff */
[--C-:B------:R-:W-:Y:S02]  /*eaa0*/  FFMA.FTZ R116, R17, c[0x0][0x2d0], -R118.reuse ;  /* 0x0000b40011747a23 */ /* 0x100fe40000010876 */
[--C-:B------:R-:W-:Y:S02]  /*eab0*/  FFMA.FTZ R51, R7, c[0x0][0x2d0], -R118.reuse ;  /* 0x0000b40007337a23 */ /* 0x100fe40000010876 */
[----:B------:R-:W-:Y:S01]  /*eac0*/  FMUL.FTZ R2, R5, c[0x0][0x2d0] ;  /* 0x0000b40005027a20 */ /* 0x000fe20000410000 */
[----:B------:R-:W2:Y:S01]  /*ead0*/  LDSM.16.MT88.4 R20, [R210+0x100] ;  /* 0x00010000d214783b */ /* 0x000ea20000004200 */
[----:B------:R-:W4:Y:S01]  /*eae0*/  MUFU.EX2 R3, R6 ;  /* 0x0000000600037308 */ /* 0x000f220000000800 */
[--C-:B------:R-:W-:Y:S02]  /*eaf0*/  FFMA.FTZ R134, R40, c[0x0][0x2d0], -R118.reuse ;  /* 0x0000b40028867a23 */ /* 0x100fe40000010876 */
[----:B------:R-:W-:Y:S02]  /*eb00*/  FFMA.FTZ R160, R47, c[0x0][0x2d0], -R118 ;  /* 0x0000b4002fa07a23 */ /* 0x000fe40000010876 */
[--C-:B------:R-:W-:Y:S02]  /*eb10*/  FFMA.FTZ R140, R171, c[0x0][0x2d0], -R46.reuse ;  /* 0x0000b400ab8c7a23 */ /* 0x100fe4000001082e */
[----:B------:R-:W-:Y:S01]  /*eb20*/  LDSM.16.MT88.4 R40, [R208+0x4900] ;  /* 0x00490000d028783b */ /* 0x000fe20000004200 */
[--C-:B------:R-:W-:Y:S02]  /*eb30*/  FFMA.FTZ R163, R163, c[0x0][0x2d0], -R46.reuse ;  /* 0x0000b400a3a37a23 */ /* 0x100fe4000001082e */
[----:B------:R-:W-:Y:S01]  /*eb40*/  MUFU.EX2 R117, R117 ;  /* 0x0000007500757308 */ /* 0x000fe20000000800 */
[--C-:B------:R-:W-:Y:S02]  /*eb50*/  FFMA.FTZ R150, R153, c[0x0][0x2d0], -R46.reuse ;  /* 0x0000b40099967a23 */ /* 0x100fe4000001082e */
[--C-:B------:R-:W-:Y:S01]  /*eb60*/  FFMA.FTZ R143, R143, c[0x0][0x2d0], -R46.reuse ;  /* 0x0000b4008f8f7a23 */ /* 0x100fe2000001082e */
[----:B-1----:R-:W-:Y:S01]  /*eb70*/  F2FP.PACK_AB R18, R49, R14 ;  /* 0x0000000e3112723e */ /* 0x002fe200000000ff */
[----:B------:R-:W-:Y:S02]  /*eb80*/  FFMA.FTZ R139, R139, c[0x0][0x2d0], -R46 ;  /* 0x0000b4008b8b7a23 */ /* 0x000fe4000001082e */
[--C-:B------:R-:W-:Y:S02]  /*eb90*/  FFMA.FTZ R156, R133, c[0x0][0x2d0], -R118.reuse ;  /* 0x0000b400859c7a23 */ /* 0x100fe40000010876 */
[----:B------:R-:W-:Y:S01]  /*eba0*/  FFMA.FTZ R133, R45, c[0x0][0x2d0], -R118 ;  /* 0x0000b4002d857a23 */ /* 0x000fe20000010876 */
[----:B------:R-:W1:Y:S01]  /*ebb0*/  MUFU.EX2 R116, R116 ;  /* 0x0000007400747308 */ /* 0x000e620000000800 */
[--C-:B------:R-:W-:Y:S02]  /*ebc0*/  FFMA.FTZ R123, R123, c[0x0][0x2d0], -R46.reuse ;  /* 0x0000b4007b7b7a23 */ /* 0x100fe4000001082e */
[----:B------:R-:W-:Y:S02]  /*ebd0*/  FFMA.FTZ R158, R121, c[0x0][0x2d0], -R46 ;  /* 0x0000b400799e7a23 */ /* 0x000fe4000001082e */
[C---:B----4-:R-:W-:Y:S02]  /*ebe0*/  FMUL.FTZ R4, R3.reuse, R112 ;  /* 0x0000007003047220 */ /* 0x050fe40000410000 */
        /* <DEDUP_REMOVED lines=8> */
[----:B------:R-:W4:Y:S01]  /*ec70*/  MUFU.EX2 R50, R50 ;  /* 0x0000003200327308 */ /* 0x000f220000000800 */
        /* <DEDUP_REMOVED lines=14> */
[C---:B------:R-:W-:Y:S01]  /*ed60*/  FMUL.FTZ R105, R3.reuse, R105 ;  /* 0x0000006903697220 */ /* 0x040fe20000410000 */
[----:B----4-:R-:W-:Y:S01]  /*ed70*/  F2FP.PACK_AB R19, R50, R51 ;  /* 0x000000333213723e */ /* 0x010fe200000000ff */
        /* <DEDUP_REMOVED lines=9> */
[----:B------:R-:W-:Y:S01]  /*ee10*/  MUFU.EX2 R128, R128 ;  /* 0x0000008000807308 */ /* 0x000fe20000000800 */
[C---:B------:R-:W-:Y:S02]  /*ee20*/  FMUL.FTZ R71, R2.reuse, R71 ;  /* 0x0000004702477220 */ /* 0x040fe40000410000 */
[C---:B------:R-:W-:Y:S01]  /*ee30*/  FMUL.FTZ R74, R2.reuse, R74 ;  /* 0x0000004a024a7220 */ /* 0x040fe20000410000 */
[C---:B---3--:R-:W-:Y:S05]  /*ee40*/  HMMA.16816.F32 R4, R16.reuse, R8, R4 ;  /* 0x000000081004723c */ /* 0x048fea0000001804 */
[C---:B------:R-:W-:Y:S01]  /*ee50*/  FMUL.FTZ R75, R2.reuse, R75 ;  /* 0x0000004b024b7220 */ /* 0x040fe20000410000 */
[----:B------:R-:W-:Y:S01]  /*ee60*/  MUFU.EX2 R141, R141 ;  /* 0x0000008d008d7308 */ /* 0x000fe20000000800 */
[C---:B------:R-:W-:Y:S01]  /*ee70*/  FMUL.FTZ R78, R2.reuse, R78 ;  /* 0x0000004e024e7220 */ /* 0x040fe20000410000 */
[C---:B------:R-:W-:Y:S01]  /*ee80*/  HMMA.16816.F32 R68, R16.reuse, R10, R68 ;  /* 0x0000000a1044723c */ /* 0x040fe20000001844 */
[----:B------:R-:W1:Y:S03]  /*ee90*/  LDSM.16.MT88.4 R8, [R208+0x100] ;  /* 0x00010000d008783b */ /* 0x000e660000004200 */
[C---:B------:R-:W-:Y:S02]  /*eea0*/  FMUL.FTZ R79, R2.reuse, R79 ;  /* 0x0000004f024f7220 */ /* 0x040fe40000410000 */
[C---:B------:R-:W-:Y:S02]  /*eeb0*/  FMUL.FTZ R82, R2.reuse, R82 ;  /* 0x0000005202527220 */ /* 0x040fe40000410000 */
[C---:B--2---:R-:W-:Y:S01]  /*eec0*/  HMMA.16816.F32 R72, R16.reuse, R20, R72 ;  /* 0x000000141048723c */ /* 0x044fe20000001848 */
[----:B------:R-:W-:Y:S03]  /*eed0*/  MUFU.EX2 R130, R130 ;  /* 0x0000008200827308 */ /* 0x000fe60000000800 */
[C---:B------:R-:W-:Y:S02]  /*eee0*/  FMUL.FTZ R83, R2.reuse, R83 ;  /* 0x0000005302537220 */ /* 0x040fe40000410000 */
[C---:B------:R-:W-:Y:S02]  /*eef0*/  FMUL.FTZ R86, R2.reuse, R86 ;  /* 0x0000005602567220 */ /* 0x040fe40000410000 */
[C---:B------:R-:W-:Y:S01]  /*ef00*/  HMMA.16816.F32 R76, R16.reuse, R22, R76 ;  /* 0x00000016104c723c */ /* 0x040fe2000000184c */
[----:B------:R-:W2:Y:S02]  /*ef10*/  LDSM.16.MT88.4 R20, [R212+0x3100] ;  /* 0x00310000d414783b */ /* 0x000ea40000004200 */
[----:B------:R-:W-:Y:S01]  /*ef20*/  MUFU.EX2 R132, R132 ;  /* 0x0000008400847308 */ /* 0x000fe20000000800 */
[C---:B------:R-:W-:Y:S02]  /*ef30*/  FMUL.FTZ R87, R2.reuse, R87 ;  /* 0x0000005702577220 */ /* 0x040fe40000410000 */
[C---:B------:R-:W-:Y:S02]  /*ef40*/  FMUL.FTZ R98, R2.reuse, R98 ;  /* 0x0000006202627220 */ /* 0x040fe40000410000 */
[C---:B------:R-:W-:Y:S04]  /*ef50*/  HMMA.16816.F32 R80, R16.reuse, R24, R80 ;  /* 0x000000181050723c */ /* 0x040fe80000001850 */
[C---:B------:R-:W-:Y:S01]  /*ef60*/  FMUL.FTZ R99, R2.reuse, R99 ;  /* 0x0000006302637220 */ /* 0x040fe20000410000 */
[----:B------:R-:W-:Y:S01]  /*ef70*/  MUFU.EX2 R149, R149 ;  /* 0x0000009500957308 */ /* 0x000fe20000000800 */
[C---:B------:R-:W-:Y:S02]  /*ef80*/  FMUL.FTZ R102, R2.reuse, R102 ;  /* 0x0000006602667220 */ /* 0x040fe40000410000 */
[C---:B------:R-:W-:Y:S01]  /*ef90*/  HMMA.16816.F32 R84, R16.reuse, R26, R84 ;  /* 0x0000001a1054723c */ /* 0x040fe20000001854 */
[----:B------:R-:W3:Y:S03]  /*efa0*/  LDSM.16.MT88.4 R24, [R210+0x3100] ;  /* 0x00310000d218783b */ /* 0x000ee60000004200 */
[C---:B------:R-:W-:Y:S02]  /*efb0*/  FMUL.FTZ R90, R2.reuse, R90 ;  /* 0x0000005a025a7220 */ /* 0x040fe40000410000 */
[C---:B------:R-:W-:Y:S01]  /*efc0*/  FMUL.FTZ R91, R2.reuse, R91 ;  /* 0x0000005b025b7220 */ /* 0x040fe20000410000 */
[----:B------:R-:W-:Y:S01]  /*efd0*/  MUFU.EX2 R134, R134 ;  /* 0x0000008600867308 */ /* 0x000fe20000000800 */
[C---:B------:R-:W-:Y:S04]  /*efe0*/  FMUL.FTZ R103, R2.reuse, R103 ;  /* 0x0000006702677220 */ /* 0x040fe80000410000 */
[C---:B------:R-:W-:Y:S01]  /*eff0*/  FMUL.FTZ R106, R2.reuse, R106 ;  /* 0x0000006a026a7220 */ /* 0x040fe20000410000 */
[C---:B-1----:R-:W-:Y:S03]  /*f000*/  HMMA.16816.F32 R88, R16.reuse, R8, R88 ;  /* 0x000000081058723c */ /* 0x042fe60000001858 */
[C---:B------:R-:W-:Y:S01]  /*f010*/  FMUL.FTZ R92, R3.reuse, R92 ;  /* 0x0000005c035c7220 */ /* 0x040fe20000410000 */
[----:B------:R-:W-:Y:S01]  /*f020*/  MUFU.EX2 R138, R138 ;  /* 0x0000008a008a7308 */ /* 0x000fe20000000800 */
[C---:B------:R-:W-:Y:S02]  /*f030*/  FMUL.FTZ R93, R3.reuse, R93 ;  /* 0x0000005d035d7220 */ /* 0x040fe40000410000 */
[C---:B------:R-:W-:Y:S02]  /*f040*/  FMUL.FTZ R94, R2.reuse, R94 ;  /* 0x0000005e025e7220 */ /* 0x040fe40000410000 */
[----:B------:R-:W-:Y:S03]  /*f050*/  FMUL.FTZ R95, R2, R95 ;  /* 0x0000005f025f7220 */ /* 0x000fe60000410000 */
[C---:B------:R-:W-:Y:S02]  /*f060*/  FMUL.FTZ R8, R3.reuse, R108 ;  /* 0x0000006c03087220 */ /* 0x040fe40000410000 */
[--C-:B------:R-:W-:Y:S01]  /*f070*/  FFMA.FTZ R108, R36, c[0x0][0x2d0], -R118.reuse ;  /* 0x0000b400246c7a23 */ /* 0x100fe20000010876 */
[----:B------:R-:W-:Y:S01]  /*f080*/  MUFU.EX2 R159, R159 ;  /* 0x0000009f009f7308 */ /* 0x000fe20000000800 */
[C---:B------:R-:W-:Y:S03]  /*f090*/  HMMA.16816.F32 R92, R16.reuse, R10, R92 ;  /* 0x0000000a105c723c */ /* 0x040fe6000000185c */
[----:B------:R-:W-:Y:S02]  /*f0a0*/  FMUL.FTZ R9, R3, R109 ;  /* 0x0000006d03097220 */ /* 0x000fe40000410000 */
[C---:B------:R-:W-:Y:S02]  /*f0b0*/  FMUL.FTZ R107, R2.reuse, R107 ;  /* 0x0000006b026b7220 */ /* 0x040fe40000410000 */
[C---:B------:R-:W-:Y:S01]  /*f0c0*/  FMUL.FTZ R10, R2.reuse, R110 ;  /* 0x0000006e020a7220 */ /* 0x040fe20000410000 */
[C---:B--2---:R-:W-:Y:S01]  /*f0d0*/  HMMA.16816.F32 R96, R16.reuse, R20, R96 ;  /* 0x000000141060723c */ /* 0x044fe20000001860 */
[----:B------:R-:W-:Y:S03]  /*f0e0*/  MUFU.EX2 R108, R108 ;  /* 0x0000006c006c7308 */ /* 0x000fe60000000800 */
[--C-:B------:R-:W-:Y:S02]  /*f0f0*/  FFMA.FTZ R110, R37, c[0x0][0x2d0], -R118.reuse ;  /* 0x0000b400256e7a23 */ /* 0x100fe40000010876 */
[----:B------:R-:W-:Y:S01]  /*f100*/  LDSM.16.MT88.4 R36, [R208+0x900] ;  /* 0x00090000d024783b */ /* 0x000fe20000004200 */
[----:B------:R-:W-:Y:S01]  /*f110*/  FMUL.FTZ R11, R2, R111 ;  /* 0x0000006f020b7220 */ /* 0x000fe20000410000 */
[C---:B------:R-:W-:Y:S03]  /*f120*/  HMMA.16816.F32 R100, R16.reuse, R22, R100 ;  /* 0x000000161064723c */ /* 0x040fe60000001864 */
[----:B------:R-:W-:Y:S01]  /*f130*/  MUFU.EX2 R110, R110 ;  /* 0x0000006e006e7308 */ /* 0x000fe20000000800 */
[----:B------:R-:W-:Y:S02]  /*f140*/  FFMA.FTZ R111, R32, c[0x0][0x2d0], -R118 ;  /* 0x0000b400206f7a23 */ /* 0x000fe40000010876 */
[----:B------:R-:W1:Y:S01]  /*f150*/  LDSM.16.MT88.4 R20, [R208+0x3100] ;  /* 0x00310000d014783b */ /* 0x000e620000004200 */
[C---:B------:R-:W-:Y:S01]  /*f160*/  FMUL.FTZ R54, R2.reuse, R54 ;  /* 0x0000003602367220 */ /* 0x040fe20000410000 */
[C---:B---3--:R-:W-:Y:S04]  /*f170*/  HMMA.16816.F32 R8, R16.reuse, R24, R8 ;  /* 0x000000181008723c */ /* 0x048fe80000001808 */
[C---:B------:R-:W-:Y:S01]  /*f180*/  FMUL.FTZ R55, R2.reuse, R55 ;  /* 0x0000003702377220 */ /* 0x040fe20000410000 */
[----:B------:R-:W-:Y:S01]  /*f190*/  MUFU.EX2 R111, R111 ;  /* 0x0000006f006f7308 */ /* 0x000fe20000000800 */
[----:B------:R-:W-:Y:S02]  /*f1a0*/  FFMA.FTZ R109, R131, c[0x0][0x2d0], -R46 ;  /* 0x0000b400836d7a23 */ /* 0x000fe4000001082e */
[C---:B------:R-:W-:Y:S01]  /*f1b0*/  HMMA.16816.F32 R104, R16.reuse, R26, R104 ;  /* 0x0000001a1068723c */ /* 0x040fe20000001868 */
[----:B------:R-:W2:Y:S03]  /*f1c0*/  LDSM.16.MT88.4 R24, [R212+0x900] ;  /* 0x00090000d418783b */ /* 0x000ea60000004200 */
[----:B------:R-:W-:Y:S02]  /*f1d0*/  FFMA.FTZ R131, R33, c[0x0][0x2d0], -R118 ;  /* 0x0000b40021837a23 */ /* 0x000fe40000010876 */
[C---:B------:R-:W-:Y:S01]  /*f1e0*/  FMUL.FTZ R58, R2.reuse, R58 ;  /* 0x0000003a023a7220 */ /* 0x040fe20000410000 */
[----:B------:R-:W3:Y:S01]  /*f1f0*/  MUFU.EX2 R109, R109 ;  /* 0x0000006d006d7308 */ /* 0x000ee20000000800 */
[C---:B------:R-:W-:Y:S01]  /*f200*/  HMMA.16816.F32 R52, R16.reuse, R28, R52 ;  /* 0x0000001c1034723c */ /* 0x040fe20000001834 */
[----:B------:R-:W-:Y:S03]  /*f210*/  LDSM.16.MT88.4 R32, [R209+0x900] ;  /* 0x00090000d120783b */ /* 0x000fe60000004200 */
[C---:B------:R-:W-:Y:S02]  /*f220*/  FMUL.FTZ R59, R2.reuse, R59 ;  /* 0x0000003b023b7220 */ /* 0x040fe40000410000 */
[C---:B------:R-:W-:Y:S02]  /*f230*/  FMUL.FTZ R61, R3.reuse, R61 ;  /* 0x0000003d033d7220 */ /* 0x040fe40000410000 */
[C---:B------:R-:W-:Y:S01]  /*f240*/  FMUL.FTZ R62, R2.reuse, R62 ;  /* 0x0000003e023e7220 */ /* 0x040fe20000410000 */
[----:B------:R-:W5:Y:S02]  /*f250*/  MUFU.EX2 R131, R131 ;  /* 0x0000008300837308 */ /* 0x000f640000000800 */
[C---:B------:R-:W-:Y:S01]  /*f260*/  HMMA.16816.F32 R56, R16.reuse, R30, R56 ;  /* 0x0000001e1038723c */ /* 0x040fe20000001838 */
[----:B------:R-:W2:Y:S02]  /*f270*/  LDSM.16.MT88.4 R28, [R210+0x900] ;  /* 0x00090000d21c783b */ /* 0x000ea40000004200 */
[C---:B------:R-:W-:Y:S02]  /*f280*/  FMUL.FTZ R63, R2.reuse, R63 ;  /* 0x0000003f023f7220 */ /* 0x040fe40000410000 */
[C---:B------:R-:W-:Y:S02]  /*f290*/  FMUL.FTZ R64, R3.reuse, R64 ;  /* 0x0000004003407220 */ /* 0x040fe40000410000 */
[----:B------:R-:W-:Y:S01]  /*f2a0*/  FMUL.FTZ R65, R3, R65 ;  /* 0x0000004103417220 */ /* 0x000fe20000410000 */
[----:B------:R-:W-:Y:S01]  /*f2b0*/  MUFU.EX2 R140, R140 ;  /* 0x0000008c008c7308 */ /* 0x000fe20000000800 */
[C---:B------:R-:W-:Y:S01]  /*f2c0*/  FMUL.FTZ R66, R2.reuse, R66 ;  /* 0x0000004202427220 */ /* 0x040fe20000410000 */
[C---:B-1----:R-:W-:Y:S03]  /*f2d0*/  HMMA.16816.F32 R60, R16.reuse, R20, R60 ;  /* 0x00000014103c723c */ /* 0x042fe6000000183c */
[----:B------:R-:W-:Y:S02]  /*f2e0*/  FMUL.FTZ R67, R2, R67 ;  /* 0x0000004302437220 */ /* 0x000fe40000410000 */
[--C-:B------:R-:W-:Y:S02]  /*f2f0*/  FFMA.FTZ R120, R120, c[0x0][0x2d0], -R46.reuse ;  /* 0x0000b40078787a23 */ /* 0x100fe4000001082e */
[----:B------:R-:W-:Y:S01]  /*f300*/  FFMA.FTZ R46, R44, c[0x0][0x2d0], -R46 ;  /* 0x0000b4002c2e7a23 */ /* 0x000fe2000001082e */
[----:B------:R-:W-:Y:S01]  /*f310*/  MUFU.EX2 R163, R163 ;  /* 0x000000a300a37308 */ /* 0x000fe20000000800 */
[--C-:B------:R-:W-:Y:S01]  /*f320*/  FFMA.FTZ R155, R251, c[0x0][0x2d0], -R118.reuse ;  /* 0x0000b400fb9b7a23 */ /* 0x100fe20000010876 */
[----:B------:R-:W-:Y:S01]  /*f330*/  HMMA.16816.F32 R64, R16, R22, R64 ;  /* 0x000000161040723c */ /* 0x000fe20000001840 */
[----:B------:R-:W1:Y:S02]  /*f340*/  LDSM.16.MT88.4 R20, [R212+0x3900] ;  /* 0x00390000d414783b */ /* 0x000e640000004200 */
[--C-:B------:R-:W-:Y:S02]  /*f350*/  FFMA.FTZ R136, R249, c[0x0][0x2d0], -R118.reuse ;  /* 0x0000b400f9887a23 */ /* 0x100fe40000010876 */
[--C-:B------:R-:W-:Y:S02]  /*f360*/  FFMA.FTZ R157, R157, c[0x0][0x2d0], -R118.reuse ;  /* 0x0000b4009d9d7a23 */ /* 0x100fe40000010876 */
[----:B----4-:R-:W-:Y:S01]  /*f370*/  F2FP.PACK_AB R16, R122, R119 ;  /* 0x000000777a10723e */ /* 0x010fe200000000ff */
[----:B------:R4:W-:Y:S01]  /*f380*/  MUFU.EX2 R121, R46 ;  /* 0x0000002e00797308 */ /* 0x0009e20000000800 */
[----:B---3--:R-:W-:Y:S03]  /*f390*/  F2FP.PACK_AB R18, R109, R128 ;  /* 0x000000806d12723e */ /* 0x008fe600000000ff */
[----:B------:R-:W-:Y:S01]  /*f3a0*/  F2FP.PACK_AB R17, R111, R108 ;  /* 0x0000006c6f11723e */ /* 0x000fe200000000ff */
[--C-:B------:R-:W-:Y:S01]  /*f3b0*/  FFMA.FTZ R142, R245, c[0x0][0x2d0], -R118.reuse ;  /* 0x0000b400f58e7a23 */ /* 0x100fe20000010876 */
[----:B-----5:R-:W-:Y:S01]  /*f3c0*/  F2FP.PACK_AB R19, R131, R110 ;  /* 0x0000006e8313723e */ /* 0x020fe200000000ff */
[--C-:B------:R-:W-:Y:S02]  /*f3d0*/  FFMA.FTZ R167, R167, c[0x0][0x2d0], -R118.reuse ;  /* 0x0000b400a7a77a23 */ /* 0x100fe40000010876 */
[--C-:B------:R-:W-:Y:S01]  /*f3e0*/  FFMA.FTZ R148, R165, c[0x0][0x2d0], -R118.reuse ;  /* 0x0000b400a5947a23 */ /* 0x100fe20000010876 */
[----:B------:R-:W3:Y:S01]  /*f3f0*/  MUFU.EX2 R155, R155 ;  /* 0x0000009b009b7308 */ /* 0x000ee20000000800 */
[--C-:B------:R-:W-:Y:S02]  /*f400*/  FFMA.FTZ R161, R161, c[0x0][0x2d0], -R118.reuse ;  /* 0x0000b400a1a17a23 */ /* 0x100fe40000010876 */
[C---:B--2---:R-:W-:Y:S03]  /*f410*/  HMMA.16816.F32 R4, R16.reuse, R24, R4 ;  /* 0x000000181004723c */ /* 0x044fe60000001804 */
[--C-:B------:R-:W-:Y:S02]  /*f420*/  FFMA.FTZ R151, R151, c[0x0][0x2d0], -R118.reuse ;  /* 0x0000b40097977a23 */ /* 0x100fe40000010876 */
[--C-:B------:R-:W-:Y:S02]  /*f430*/  FFMA.FTZ R154, R137, c[0x0][0x2d0], -R118.reuse ;  /* 0x0000b400899a7a23 */ /* 0x100fe40000010876 */
[----:B------:R-:W-:Y:S01]  /*f440*/  MUFU.EX2 R136, R136 ;  /* 0x0000008800887308 */ /* 0x000fe20000000800 */
[C---:B------:R-:W-:Y:S01]  /*f450*/  HMMA.16816.F32 R68, R16.reuse, R26, R68 ;  /* 0x0000001a1044723c */ /* 0x040fe20000001844 */
[----:B------:R-:W2:Y:S03]  /*f460*/  LDSM.16.MT88.4 R24, [R210+0x3900] ;  /* 0x00390000d218783b */ /* 0x000ea60000004200 */
[--C-:B------:R-:W-:Y:S02]  /*f470*/  FFMA.FTZ R135, R135, c[0x0][0x2d0], -R118.reuse ;  /* 0x0000b40087877a23 */ /* 0x100fe40000010876 */
[--C-:B------:R-:W-:Y:S02]  /*f480*/  FFMA.FTZ R129, R129, c[0x0][0x2d0], -R118.reuse ;  /* 0x0000b40081817a23 */ /* 0x100fe40000010876 */
[C---:B------:R-:W-:Y:S01]  /*f490*/  HMMA.16816.F32 R72, R16.reuse, R28, R72 ;  /* 0x0000001c1048723c */ /* 0x040fe20000001848 */
[----:B----4-:R-:W-:Y:S01]  /*f4a0*/  LDSM.16.MT88.4 R44, [R209+0x2900] ;  /* 0x00290000d12c783b */ /* 0x010fe20000004200 */
[----:B------:R-:W4:Y:S02]  /*f4b0*/  MUFU.EX2 R157, R157 ;  /* 0x0000009d009d7308 */ /* 0x000f240000000800 */
[----:B------:R-:W-:Y:S02]  /*f4c0*/  FFMA.FTZ R118, R13, c[0x0][0x2d0], -R118 ;  /* 0x0000b4000d767a23 */ /* 0x000fe40000010876 */
[----:B------:R-:W-:Y:S02]  /*f4d0*/  FFMA.FTZ R48, R3, R242, R48 ;  /* 0x000000f203307223 */ /* 0x000fe40000010030 */
[C---:B------:R-:W-:Y:S01]  /*f4e0*/  HMMA.16816.F32 R76, R16.reuse, R30, R76 ;  /* 0x0000001e104c723c */ /* 0x040fe2000000184c */
[----:B------:R-:W5:Y:S03]  /*f4f0*/  LDSM.16.MT88.4 R28, [R209+0x3900] ;  /* 0x00390000d11c783b */ /* 0x000f660000004200 */
[----:B------:R-:W-:Y:S01]  /*f500*/  MUFU.EX2 R142, R142 ;  /* 0x0000008e008e7308 */ /* 0x000fe20000000800 */
[----:B------:R-:W-:Y:S02]  /*f510*/  FFMA.FTZ R117, R2, R241, R117 ;  /* 0x000000f102757223 */ /* 0x000fe40000010075 */
[----:B------:R-:W-:Y:S01]  /*f520*/  FADD.FTZ R15, R15, R48 ;  /* 0x000000300f0f7221 */ /* 0x000fe20000010000 */
[C---:B------:R-:W-:Y:S04]  /*f530*/  HMMA.16816.F32 R80, R16.reuse, R32, R80 ;  /* 0x000000201050723c */ /* 0x040fe80000001850 */
[----:B------:R-:W-:Y:S02]  /*f540*/  FADD.FTZ R116, R116, R117 ;  /* 0x0000007574747221 */ /* 0x000fe40000010000 */
[----:B------:R-:W1:Y:S01]  /*f550*/  MUFU.EX2 R167, R167 ;  /* 0x000000a700a77308 */ /* 0x000e620000000800 */
[----:B------:R-:W-:Y:S01]  /*f560*/  FADD.FTZ R14, R14, R15 ;  /* 0x0000000f0e0e7221 */ /* 0x000fe20000010000 */
[C---:B------:R-:W-:Y:S01]  /*f570*/  HMMA.16816.F32 R84, R16.reuse, R34, R84 ;  /* 0x000000221054723c */ /* 0x040fe20000001854 */
[----:B------:R-:W3:Y:S03]  /*f580*/  LDSM.16.MT88.4 R32, [R208+0x3900] ;  /* 0x00390000d020783b */ /* 0x000ee60000004200 */
[----:B------:R-:W-:Y:S02]  /*f590*/  FADD.FTZ R3, R51, R116 ;  /* 0x0000007433037221 */ /* 0x000fe40000010000 */
[----:B------:R-:W-:Y:S02]  /*f5a0*/  FADD.FTZ R14, R49, R14 ;  /* 0x0000000e310e7221 */ /* 0x000fe40000010000 */
[C---:B------:R-:W-:Y:S01]  /*f5b0*/  HMMA.16816.F32 R88, R16.reuse, R36, R88 ;  /* 0x000000241058723c */ /* 0x040fe20000001858 */
[----:B------:R-:W-:Y:S03]  /*f5c0*/  MUFU.EX2 R148, R148 ;  /* 0x0000009400947308 */ /* 0x000fe60000000800 */
[----:B------:R-:W-:Y:S02]  /*f5d0*/  FADD.FTZ R3, R50, R3 ;  /* 0x0000000332037221 */ /* 0x000fe40000010000 */
[----:B------:R-:W-:Y:S02]  /*f5e0*/  FADD.FTZ R119, R119, R14 ;  /* 0x0000000e77777221 */ /* 0x000fe40000010000 */
[C---:B------:R-:W-:Y:S01]  /*f5f0*/  HMMA.16816.F32 R92, R16.reuse, R38, R92 ;  /* 0x00000026105c723c */ /* 0x040fe2000000185c */
[----:B------:R-:W-:Y:S02]  /*f600*/  LDSM.16.MT88.4 R36, [R208+0x4100] ;  /* 0x00410000d024783b */ /* 0x000fe40000004200 */
[----:B------:R-:W3:Y:S01]  /*f610*/  MUFU.EX2 R161, R161 ;  /* 0x000000a100a17308 */ /* 0x000ee20000000800 */
[----:B------:R-:W-:Y:S02]  /*f620*/  FADD.FTZ R108, R108, R3 ;  /* 0x000000036c6c7221 */ /* 0x000fe40000010000 */
        /* <DEDUP_REMOVED lines=9> */
[----:B------:R-:W1:Y:S01]  /*f6c0*/  MUFU.EX2 R143, R143 ;  /* 0x0000008f008f7308 */ /* 0x000e620000000800 */
[C---:B--2---:R-:W-:Y:S04]  /*f6d0*/  HMMA.16816.F32 R8, R16.reuse, R24, R8 ;  /* 0x000000181008723c */ /* 0x044fe80000001808 */
[----:B------:R-:W-:Y:S02]  /*f6e0*/  FADD.FTZ R131, R131, R110 ;  /* 0x0000006e83837221 */ /* 0x000fe40000010000 */
[----:B------:R-:W-:Y:S02]  /*f6f0*/  IMAD.MOV.U32 R3, RZ, RZ, R0 ;  /* 0x000000ffff037224 */ /* 0x000fe400078e0000 */
[C---:B------:R-:W-:Y:S01]  /*f700*/  HMMA.16816.F32 R104, R16.reuse, R26, R104 ;  /* 0x0000001a1068723c */ /* 0x040fe20000001868 */
[----:B------:R-:W2:Y:S01]  /*f710*/  LDSM.16.MT88.4 R24, [R210+0x1100] ;  /* 0x00110000d218783b */ /* 0x000ea20000004200 */
[----:B------:R-:W-:Y:S06]  /*f720*/  MUFU.EX2 R139, R139 ;  /* 0x0000008b008b7308 */ /* 0x000fec0000000800 */
[C---:B-----5:R-:W-:Y:S04]  /*f730*/  HMMA.16816.F32 R52, R16.reuse, R28, R52 ;  /* 0x0000001c1034723c */ /* 0x060fe80000001834 */
[----:B------:R-:W5:Y:S04]  /*f740*/  MUFU.EX2 R152, R152 ;  /* 0x0000009800987308 */ /* 0x000f680000000800 */
[C---:B------:R-:W-:Y:S01]  /*f750*/  HMMA.16816.F32 R56, R16.reuse, R30, R56 ;  /* 0x0000001e1038723c */ /* 0x040fe20000001838 */
[----:B------:R-:W2:Y:S05]  /*f760*/  LDSM.16.MT88.4 R28, [R209+0x1100] ;  /* 0x00110000d11c783b */ /* 0x000eaa0000004200 */
[----:B------:R-:W-:Y:S02]  /*f770*/  MUFU.EX2 R151, R151 ;  /* 0x0000009700977308 */ /* 0x000fe40000000800 */
[C---:B---3--:R-:W-:Y:S08]  /*f780*/  HMMA.16816.F32 R60, R16.reuse, R32, R60 ;  /* 0x00000020103c723c */ /* 0x048ff0000000183c */
[----:B------:R-:W-:Y:S01]  /*f790*/  HMMA.16816.F32 R64, R16, R34, R64 ;  /* 0x000000221040723c */ /* 0x000fe20000001840 */
[----:B------:R-:W3:Y:S01]  /*f7a0*/  LDSM.16.MT88.4 R32, [R208+0x1100] ;  /* 0x00110000d020783b */ /* 0x000ee20000004200 */
[----:B------:R-:W2:Y:S05]  /*f7b0*/  MUFU.EX2 R154, R154 ;  /* 0x0000009a009a7308 */ /* 0x000eaa0000000800 */
[----:B------:R-:W-:Y:S01]  /*f7c0*/  F2FP.PACK_AB R16, R130, R141 ;  /* 0x0000008d8210723e */ /* 0x000fe200000000ff */
[----:B------:R-:W-:Y:S01]  /*f7d0*/  FADD.FTZ R141, R141, R128 ;  /* 0x000000808d8d7221 */ /* 0x000fe20000010000 */
[----:B------:R-:W-:Y:S03]  /*f7e0*/  F2FP.PACK_AB R18, R149, R132 ;  /* 0x000000849512723e */ /* 0x000fe600000000ff */
[----:B------:R-:W-:Y:S01]  /*f7f0*/  F2FP.PACK_AB R17, R155, R134 ;  /* 0x000000869b11723e */ /* 0x000fe200000000ff */
[----:B------:R-:W-:Y:S01]  /*f800*/  MUFU.EX2 R135, R135 ;  /* 0x0000008700877308 */ /* 0x000fe20000000800 */
[----:B----4-:R-:W-:Y:S01]  /*f810*/  F2FP.PACK_AB R19, R157, R136 ;  /* 0x000000889d13723e */ /* 0x010fe200000000ff */
[----:B------:R-:W-:Y:S02]  /*f820*/  FADD.FTZ R134, R134, R131 ;  /* 0x0000008386867221 */ /* 0x000fe40000010000 */
[----:B------:R-:W-:Y:S02]  /*f830*/  FADD.FTZ R141, R130, R141 ;  /* 0x0000008d828d7221 */ /* 0x000fe40000010000 */
[----:B------:R-:W-:Y:S02]  /*f840*/  FADD.FTZ R155, R155, R134 ;  /* 0x000000869b9b7221 */ /* 0x000fe40000010000 */
[C---:B-1----:R-:W-:Y:S02]  /*f850*/  HMMA.16816.F32 R4, R16.reuse, R20, R4 ;  /* 0x000000141004723c */ /* 0x042fe40000001804 */
[----:B------:R-:W1:Y:S01]  /*f860*/  MUFU.EX2 R156, R156 ;  /* 0x0000009c009c7308 */ /* 0x000e620000000800 */
[----:B------:R-:W-:Y:S02]  /*f870*/  FADD.FTZ R132, R132, R141 ;  /* 0x0000008d84847221 */ /* 0x000fe40000010000 */
[----:B------:R-:W-:Y:S02]  /*f880*/  FADD.FTZ R136, R136, R155 ;  /* 0x0000009b88887221 */ /* 0x000fe40000010000 */
[----:B------:R-:W-:Y:S01]  /*f890*/  FADD.FTZ R149, R149, R132 ;  /* 0x0000008495957221 */ /* 0x000fe20000010000 */
[C---:B------:R-:W-:Y:S01]  /*f8a0*/  HMMA.16816.F32 R68, R16.reuse, R22, R68 ;  /* 0x000000161044723c */ /* 0x040fe20000001844 */
[----:B------:R-:W4:Y:S03]  /*f8b0*/  LDSM.16.MT88.4 R20, [R212+0x4100] ;  /* 0x00410000d414783b */ /* 0x000f260000004200 */
[----:B------:R-:W-:Y:S01]  /*f8c0*/  MUFU.EX2 R123, R123 ;  /* 0x0000007b007b7308 */ /* 0x000fe20000000800 */
[----:B------:R-:W-:Y:S03]  /*f8d0*/  FADD.FTZ R157, R157, R136 ;  /* 0x000000889d9d7221 */ /* 0x000fe60000010000 */
[C---:B--2---:R-:W-:Y:S06]  /*f8e0*/  HMMA.16816.F32 R72, R16.reuse, R24, R72 ;  /* 0x000000181048723c */ /* 0x044fec0000001848 */
[----:B------:R-:W2:Y:S02]  /*f8f0*/  MUFU.EX2 R158, R158 ;  /* 0x0000009e009e7308 */ /* 0x000ea40000000800 */
[C---:B------:R-:W-:Y:S01]  /*f900*/  HMMA.16816.F32 R76, R16.reuse, R26, R76 ;  /* 0x0000001a104c723c */ /* 0x040fe2000000184c */
[----:B------:R-:W1:Y:S07]  /*f910*/  LDSM.16.MT88.4 R24, [R210+0x4100] ;  /* 0x00410000d218783b */ /* 0x000e6e0000004200 */
[C---:B------:R-:W-:Y:S01]  /*f920*/  HMMA.16816.F32 R80, R16.reuse, R28, R80 ;  /* 0x0000001c1050723c */ /* 0x040fe20000001850 */
[----:B------:R-:W1:Y:S07]  /*f930*/  MUFU.EX2 R120, R120 ;  /* 0x0000007800787308 */ /* 0x000e6e0000000800 */
[C---:B------:R-:W-:Y:S01]  /*f940*/  HMMA.16816.F32 R84, R16.reuse, R30, R84 ;  /* 0x0000001e1054723c */ /* 0x040fe20000001854 */
[----:B------:R-:W2:Y:S02]  /*f950*/  LDSM.16.MT88.4 R28, [R209+0x4100] ;  /* 0x00410000d11c783b */ /* 0x000ea40000004200 */
[----:B------:R-:W-:Y:S05]  /*f960*/  MUFU.EX2 R129, R129 ;  /* 0x0000008100817308 */ /* 0x000fea0000000800 */
[C---:B---3--:R-:W-:Y:S05]  /*f970*/  HMMA.16816.F32 R88, R16.reuse, R32, R88 ;  /* 0x000000201058723c */ /* 0x048fea0000001858 */
[----:B------:R-:W3:Y:S03]  /*f980*/  MUFU.EX2 R160, R160 ;  /* 0x000000a000a07308 */ /* 0x000ee60000000800 */
[C---:B------:R-:W-:Y:S01]  /*f990*/  HMMA.16816.F32 R92, R16.reuse, R34, R92 ;  /* 0x00000022105c723c */ /* 0x040fe2000000185c */
[----:B------:R-:W3:Y:S06]  /*f9a0*/  LDSM.16.MT88.4 R32, [R212+0x1900] ;  /* 0x00190000d420783b */ /* 0x000eec0000004200 */
[----:B------:R-:W-:Y:S01]  /*f9b0*/  MUFU.EX2 R133, R133 ;  /* 0x0000008500857308 */ /* 0x000fe20000000800 */
[C---:B----4-:R-:W-:Y:S08]  /*f9c0*/  HMMA.16816.F32 R96, R16.reuse, R20, R96 ;  /* 0x000000141060723c */ /* 0x050ff00000001860 */
[C---:B------:R-:W-:Y:S01]  /*f9d0*/  HMMA.16816.F32 R100, R16.reuse, R22, R100 ;  /* 0x000000161064723c */ /* 0x040fe20000001864 */
[----:B------:R-:W4:Y:S01]  /*f9e0*/  LDSM.16.MT88.4 R20, [R210+0x1900] ;  /* 0x00190000d214783b */ /* 0x000f220000004200 */
[----:B------:R-:W3:Y:S06]  /*f9f0*/  MUFU.EX2 R118, R118 ;  /* 0x0000007600767308 */ /* 0x000eec0000000800 */
[C---:B-1----:R-:W-:Y:S08]  /*fa00*/  HMMA.16816.F32 R8, R16.reuse, R24, R8 ;  /* 0x000000181008723c */ /* 0x042ff00000001808 */
[C---:B------:R-:W-:Y:S01]  /*fa10*/  HMMA.16816.F32 R104, R16.reuse, R26, R104 ;  /* 0x0000001a1068723c */ /* 0x040fe20000001868 */
[----:B------:R-:W1:Y:S07]  /*fa20*/  LDSM.16.MT88.4 R24, [R209+0x1900] ;  /* 0x00190000d118783b */ /* 0x000e6e0000004200 */
[C---:B--2---:R-:W-:Y:S08]  /*fa30*/  HMMA.16816.F32 R52, R16.reuse, R28, R52 ;  /* 0x0000001c1034723c */ /* 0x044ff00000001834 */
        /* <DEDUP_REMOVED lines=14> */
[C---:B---3--:R-:W-:Y:S03]  /*fb20*/  HMMA.16816.F32 R4, R16.reuse, R32, R4 ;  /* 0x000000201004723c */ /* 0x048fe60000001804 */
[----:B------:R-:W-:Y:S02]  /*fb30*/  FADD.FTZ R2, R148, R167 ;  /* 0x000000a794027221 */ /* 0x000fe40000010000 */
[----:B------:R-:W-:Y:S02]  /*fb40*/  FADD.FTZ R163, R163, R140 ;  /* 0x0000008ca3a37221 */ /* 0x000fe40000010000 */
[----:B------:R-:W-:Y:S01]  /*fb50*/  FADD.FTZ R2, R161, R2 ;  /* 0x00000002a1027221 */ /* 0x000fe20000010000 */
        /* <DEDUP_REMOVED lines=13> */
[----:B------:R-:W-:Y:S07]  /*fc30*/  LDSM.16.MT88.4 R32, [R208+0x2100] ;  /* 0x00210000d020783b */ /* 0x000fee0000004200 */
[C---:B----4-:R-:W-:Y:S08]  /*fc40*/  HMMA.16816.F32 R8, R16.reuse, R20, R8 ;  /* 0x000000141008723c */ /* 0x050ff00000001808 */
[C---:B------:R-:W-:Y:S01]  /*fc50*/  HMMA.16816.F32 R104, R16.reuse, R22, R104 ;  /* 0x000000161068723c */ /* 0x040fe20000001868 */
[----:B------:R-:W3:Y:S07]  /*fc60*/  LDSM.16.MT88.4 R20, [R209+0x2100] ;  /* 0x00210000d114783b */ /* 0x000eee0000004200 */
        /* <DEDUP_REMOVED lines=8> */
[----:B-----5:R-:W-:Y:S03]  /*fcf0*/  F2FP.PACK_AB R18, R152, R139 ;  /* 0x0000008b9812723e */ /* 0x020fe600000000ff */
[----:B------:R-:W-:Y:S01]  /*fd00*/  F2FP.PACK_AB R17, R154, R151 ;  /* 0x000000979a11723e */ /* 0x000fe200000000ff */
[----:B------:R-:W-:Y:S01]  /*fd10*/  FADD.FTZ R151, R151, R2 ;  /* 0x0000000297977221 */ /* 0x000fe20000010000 */
[----:B------:R-:W-:Y:S01]  /*fd20*/  F2FP.PACK_AB R19, R156, R135 ;  /* 0x000000879c13723e */ /* 0x000fe200000000ff */
[----:B------:R-:W-:Y:S01]  /*fd30*/  FADD.FTZ R150, R143, R150 ;  /* 0x000000968f967221 */ /* 0x000fe20000010000 */
[----:B------:R-:W-:Y:S01]  /*fd40*/  IADD3 R2, R169, -0x1, RZ ;  /* 0xffffffffa9027810 */ /* 0x000fe20007ffe0ff */
[----:B------:R-:W-:Y:S02]  /*fd50*/  FADD.FTZ R154, R154, R151 ;  /* 0x000000979a9a7221 */ /* 0x000fe40000010000 */
[----:B------:R-:W-:Y:S02]  /*fd60*/  FADD.FTZ R139, R139, R150 ;  /* 0x000000968b8b7221 */ /* 0x000fe40000010000 */
[C---:B-1----:R-:W-:Y:S03]  /*fd70*/  HMMA.16816.F32 R4, R16.reuse, R24, R4 ;  /* 0x000000181004723c */ /* 0x042fe60000001804 */
[----:B------:R-:W-:Y:S02]  /*fd80*/  FADD.FTZ R135, R135, R154 ;  /* 0x0000009a87877221 */ /* 0x000fe40000010000 */
[----:B------:R-:W-:Y:S02]  /*fd90*/  FADD.FTZ R152, R152, R139 ;  /* 0x0000008b98987221 */ /* 0x000fe40000010000 */
[----:B------:R-:W-:Y:S01]  /*fda0*/  FADD.FTZ R156, R156, R135 ;  /* 0x000000879c9c7221 */ /* 0x000fe20000010000 */
[C---:B------:R-:W-:Y:S01]  /*fdb0*/  HMMA.16816.F32 R68, R16.reuse, R26, R68 ;  /* 0x0000001a1044723c */ /* 0x040fe20000001844 */
[----:B------:R-:W1:Y:S03]  /*fdc0*/  LDSM.16.MT88.4 R24, [R212+0x5100] ;  /* 0x00510000d418783b */ /* 0x000e660000004200 */
[----:B------:R-:W-:Y:S02]  /*fdd0*/  IMAD.MOV.U32 R169, RZ, RZ, R2 ;  /* 0x000000ffffa97224 */ /* 0x000fe400078e0002 */
[----:B------:R-:W-:Y:S02]  /*fde0*/  IMAD.MOV.U32 R2, RZ, RZ, R12 ;  /* 0x000000ffff027224 */ /* 0x000fe400078e000c */
        /* <DEDUP_REMOVED lines=13> */
[C---:B------:R-:W-:Y:S08]  /*fec0*/  HMMA.16816.F32 R104, R16.reuse, R30, R104 ;  /* 0x0000001e1068723c */ /* 0x040ff00000001868 */
[C---:B------:R-:W-:Y:S08]  /*fed0*/  HMMA.16816.F32 R52, R16.reuse, R36, R52 ;  /* 0x000000241034723c */ /* 0x040ff00000001834 */
[C---:B------:R-:W-:Y:S08]  /*fee0*/  HMMA.16816.F32 R56, R16.reuse, R38, R56 ;  /* 0x000000261038723c */ /* 0x040ff00000001838 */
[C---:B---3--:R-:W-:Y:S08]  /*fef0*/  HMMA.16816.F32 R60, R16.reuse, R20, R60 ;  /* 0x00000014103c723c */ /* 0x048ff0000000183c */
        /* <DEDUP_REMOVED lines=21> */
[C---:B-1----:R-:W-:Y:S08]  /*10050*/  HMMA.16816.F32 R88, R16.reuse, R24, R88 ;  /* 0x000000181058723c */ /* 0x042ff00000001858 */
[C---:B------:R-:W-:Y:S01]  /*10060*/  HMMA.16816.F32 R92, R16.reuse, R26, R92 ;  /* 0x0000001a105c723c */ /* 0x040fe2000000185c */
[----:B------:R-:W1:Y:S07]  /*10070*/  LDSM.16.MT88.4 R24, [R209+0x5900] ;  /* 0x00590000d118783b */ /* 0x000e6e0000004200 */
[C---:B--2---:R-:W-:Y:S08]  /*10080*/  HMMA.16816.F32 R96, R16.reuse, R20, R96 ;  /* 0x000000141060723c */ /* 0x044ff00000001860 */
[C---:B------:R-:W-:Y:S01]  /*10090*/  HMMA.16816.F32 R100, R16.reuse, R22, R100 ;  /* 0x000000161064723c */ /* 0x040fe20000001864 */
[----:B------:R-:W2:Y:S07]  /*100a0*/  LDSM.16.MT88.4 R20, [R208+0x5900] ;  /* 0x00590000d014783b */ /* 0x000eae0000004200 */
[C---:B---3--:R-:W-:Y:S08]  /*100b0*/  HMMA.16816.F32 R108, R16.reuse, R4, R8 ;  /* 0x00000004106c723c */ /* 0x048ff00000001808 */
[C---:B------:R-:W-:Y:S08]  /*100c0*/  HMMA.16816.F32 R104, R16.reuse, R6, R104 ;  /* 0x000000061068723c */ /* 0x040ff00000001868 */
[C---:B-1----:R-:W-:Y:S08]  /*100d0*/  HMMA.16816.F32 R52, R16.reuse, R24, R52 ;  /* 0x000000181034723c */ /* 0x042ff00000001834 */
[C---:B------:R-:W-:Y:S08]  /*100e0*/  HMMA.16816.F32 R56, R16.reuse, R26, R56 ;  /* 0x0000001a1038723c */ /* 0x040ff00000001838 */
[C---:B--2---:R-:W-:Y:S08]  /*100f0*/  HMMA.16816.F32 R60, R16.reuse, R20, R60 ;  /* 0x00000014103c723c */ /* 0x044ff0000000183c */
[----:B------:R-:W-:Y:S01]  /*10100*/  HMMA.16816.F32 R64, R16, R22, R64 ;  /* 0x000000161040723c */ /* 0x000fe20000001840 */
[----:B------:R-:W-:-:S07]  /*10110*/  @P0 BRA `(.L_x_2448) ;  /* 0xffffc34000000947 */ /* 0x000fce000383ffff */
.L_x_2438:
[----:B------:R-:W1:Y:S01]  /*10120*/  SHFL.BFLY PT, R3, R242, 0x2, 0x1f ;  /* 0x0c401f00f2037f89 */ /* 0x000e6200000e0000 */
[----:B------:R-:W-:-:S02]  /*10130*/  MOV R4, RZ ;  /* 0x000000ff00047202 */ /* 0x000fc40000000f00 */
[----:B------:R-:W-:Y:S01]  /*10140*/  PLOP3.LUT P2, PT, PT, PT, PT, 0x8, 0x0 ;  /* 0x000000000000781c */ /* 0x000fe20003f4e170 */
[----:B------:R-:W2:Y:S01]  /*10150*/  SHFL.BFLY PT, R2, R241, 0x2, 0x1f ;  /* 0x0c401f00f1027f89 */ /* 0x000ea200000e0000 */
        /* <DEDUP_REMOVED lines=87> */
.L_x_2406:
[----:B------:R-:W-:Y:S01]  /*106d0*/  SHF.R.S32.HI R0, RZ, 0x1f, R220 ;  /* 0x0000001fff007819 */ /* 0x000fe200000114dc */
[----:B------:R-:W-:Y:S05]  /*106e0*/  @P2 BRA `(.L_x_2449) ;  /* 0x0000125000002947 */ /* 0x000fea0003800000 */
[----:B------:R-:W1:Y:S01]  /*106f0*/  S2R R2, SR_TID.X ;  /* 0x0000000000027919 */ /* 0x000e620000002100 */
[----:B------:R-:W-:Y:S02]  /*10700*/  F2FP.PACK_AB R112, R113, R112 ;  /* 0x000000707170723e */ /* 0x000fe400000000ff */
[----:B------:R-:W-:Y:S01]  /*10710*/  F2FP.PACK_AB R114, R115, R114 ;  /* 0x000000727372723e */ /* 0x000fe200000000ff */
[----:B------:R-:W-:Y:S01]  /*10720*/  BAR.SYNC.DEFER_BLOCKING 0x1, 0x100 ;  /* 0x0044000000007b1d */ /* 0x000fe20000010000 */
        /* <DEDUP_REMOVED lines=10> */
[----:B-1----:R-:W-:Y:S02]  /*107d0*/  SHF.R.S32.HI R5, RZ, 0x1f, R2 ;  /* 0x0000001fff057819 */ /* 0x002fe40000011402 */
[----:B------:R-:W-:Y:S02]  /*107e0*/  F2FP.PACK_AB R88, R89, R88 ;  /* 0x000000585958723e */ /* 0x000fe400000000ff */
[----:B------:R-:W-:Y:S02]  /*107f0*/  LEA.HI R8, R5, R2, RZ, 0x2 ;  /* 0x0000000205087211 */ /* 0x000fe400078f10ff */
[----:B------:R-:W-:-:S02]  /*10800*/  F2FP.PACK_AB R90, R91, R90 ;  /* 0x0000005a5b5a723e */ /* 0x000fc400000000ff */
[--C-:B------:R-:W-:Y:S02]  /*10810*/  SHF.R.S32.HI R10, RZ, 0x2, R8.reuse ;  /* 0x00000002ff0a7819 */ /* 0x100fe40000011408 */
[----:B------:R-:W-:Y:S02]  /*10820*/  SHF.R.S32.HI R9, RZ, 0x1f, R8 ;  /* 0x0000001fff097819 */ /* 0x000fe40000011408 */
[----:B------:R-:W-:Y:S02]  /*10830*/  LOP3.LUT R11, R8, 0xfffffffc, RZ, 0xc0, !PT ;  /* 0xfffffffc080b7812 */ /* 0x000fe400078ec0ff */
[----:B------:R-:W-:Y:S02]  /*10840*/  LEA.HI R9, R9, R10, RZ, 0x3 ;  /* 0x0000000a09097211 */ /* 0x000fe400078f18ff */
[----:B------:R-:W-:Y:S01]  /*10850*/  F2FP.PACK_AB R92, R93, R92 ;  /* 0x0000005c5d5c723e */ /* 0x000fe200000000ff */
[----:B------:R-:W-:Y:S01]  /*10860*/  IMAD.IADD R11, R2, 0x1, -R11 ;  /* 0x00000001020b7824 */ /* 0x000fe200078e0a0b */
[----:B------:R-:W-:-:S02]  /*10870*/  LOP3.LUT R9, R9, 0xfffffff8, RZ, 0xc0, !PT ;  /* 0xfffffff809097812 */ /* 0x000fc400078ec0ff */
[----:B------:R-:W-:Y:S02]  /*10880*/  F2FP.PACK_AB R94, R95, R94 ;  /* 0x0000005e5f5e723e */ /* 0x000fe400000000ff */
[----:B------:R-:W-:Y:S01]  /*10890*/  F2FP.PACK_AB R96, R97, R96 ;  /* 0x000000606160723e */ /* 0x000fe200000000ff */
[----:B------:R-:W-:Y:S01]  /*108a0*/  IMAD.IADD R10, R10, 0x1, -R9 ;  /* 0x000000010a0a7824 */ /* 0x000fe200078e0a09 */
[----:B------:R-:W-:Y:S02]  /*108b0*/  LEA.HI R9, R5, R2, RZ, 0x5 ;  /* 0x0000000205097211 */ /* 0x000fe400078f28ff */
[----:B------:R-:W-:Y:S01]  /*108c0*/  F2FP.PACK_AB R98, R99, R98 ;  /* 0x000000626362723e */ /* 0x000fe200000000ff */
[C---:B------:R-:W-:Y:S01]  /*108d0*/  IMAD.SHL.U32 R12, R10.reuse, 0x40, RZ ;  /* 0x000000400a0c7824 */ /* 0x040fe200078e00ff */
[----:B------:R-:W-:Y:S02]  /*108e0*/  SHF.R.S32.HI R8, RZ, 0x5, R9 ;  /* 0x00000005ff087819 */ /* 0x000fe40000011409 */
[----:B------:R-:W-:-:S02]  /*108f0*/  LOP3.LUT R14, R10, 0x1, RZ, 0xc0, !PT ;  /* 0x000000010a0e7812 */ /* 0x000fc400078ec0ff */
[----:B------:R-:W-:Y:S01]  /*10900*/  LOP3.LUT R12, R12, 0x1c0, RZ, 0xc0, !PT ;  /* 0x000001c00c0c7812 */ /* 0x000fe200078ec0ff */
[----:B------:R-:W-:Y:S01]  /*10910*/  IMAD R13, R8, 0x200, R11 ;  /* 0x00000200080d7824 */ /* 0x000fe200078e020b */
[----:B------:R-:W-:Y:S02]  /*10920*/  ISETP.NE.U32.AND P0, PT, R14, 0x1, PT ;  /* 0x000000010e00780c */ /* 0x000fe40003f05070 */
[----:B------:R-:W-:Y:S02]  /*10930*/  LEA.HI R12, R12, R12, RZ, 0x1d ;  /* 0x0000000c0c0c7211 */ /* 0x000fe400078fe8ff */
[----:B------:R-:W-:Y:S01]  /*10940*/  R2P PR, R10, 0x6 ;  /* 0x000000060a007804 */ /* 0x000fe20000000000 */
[----:B------:R-:W-:Y:S01]  /*10950*/  IMAD.MOV.U32 R10, RZ, RZ, 0x20 ;  /* 0x00000020ff0a7424 */ /* 0x000fe200078e00ff */
[----:B------:R-:W-:Y:S01]  /*10960*/  F2FP.PACK_AB R6, R101, R6 ;  /* 0x000000066506723e */ /* 0x000fe200000000ff */
[----:B------:R-:W-:Y:S01]  /*10970*/  IMAD.U32 R12, R13, 0x2, R12 ;  /* 0x000000020d0c7824 */ /* 0x000fe200078e000c */
[----:B------:R-:W-:-:S02]  /*10980*/  F2FP.PACK_AB R102, R103, R102 ;  /* 0x000000666766723e */ /* 0x000fc400000000ff */
[----:B------:R-:W-:Y:S01]  /*10990*/  SEL R10, R10, 0xffffffe0, !P1 ;  /* 0xffffffe00a0a7807 */ /* 0x000fe20004800000 */
[----:B------:R-:W-:Y:S01]  /*109a0*/  IMAD.SHL.U32 R13, R12, 0x2, RZ ;  /* 0x000000020c0d7824 */ /* 0x000fe200078e00ff */
[----:B------:R-:W-:Y:S02]  /*109b0*/  F2FP.PACK_AB R108, R109, R108 ;  /* 0x0000006c6d6c723e */ /* 0x000fe400000000ff */
[----:B------:R-:W-:Y:S01]  /*109c0*/  F2FP.PACK_AB R110, R111, R110 ;  /* 0x0000006e6f6e723e */ /* 0x000fe200000000ff */
[C---:B------:R-:W-:Y:S01]  /*109d0*/  IMAD.IADD R17, R13.reuse, 0x1, R10 ;  /* 0x000000010d117824 */ /* 0x040fe200078e020a */
[C---:B------:R-:W-:Y:S01]  /*109e0*/  IADD3 R12, R13.reuse, 0x80, RZ ;  /* 0x000000800d0c7810 */ /* 0x040fe20007ffe0ff */
[----:B------:R-:W-:Y:S01]  /*109f0*/  STS [R13+0x80], R112 ;  /* 0x000080700d007388 */ /* 0x000fe20000000800 */
[----:B------:R-:W-:Y:S02]  /*10a00*/  IADD3 R15, R13, 0x70, RZ ;  /* 0x000000700d0f7810 */ /* 0x000fe40007ffe0ff */
[----:B------:R-:W-:Y:S01]  /*10a10*/  @P0 IADD3 R15, R12, 0x10, RZ ;  /* 0x000000100c0f0810 */ /* 0x000fe20007ffe0ff */
[----:B------:R-:W-:Y:S01]  /*10a20*/  IMAD.MOV.U32 R12, RZ, RZ, 0x40 ;  /* 0x00000040ff0c7424 */ /* 0x000fe200078e00ff */
[----:B------:R-:W-:Y:S01]  /*10a30*/  STS [R13+0x480], R114 ;  /* 0x000480720d007388 */ /* 0x000fe20000000800 */
[----:B------:R-:W-:-:S02]  /*10a40*/  F2FP.PACK_AB R104, R105, R104 ;  /* 0x000000686968723e */ /* 0x000fc400000000ff */
[--C-:B------:R-:W-:Y:S01]  /*10a50*/  IMAD.IADD R19, R10, 0x1, R15.reuse ;  /* 0x000000010a137824 */ /* 0x100fe200078e020f */
[----:B------:R-:W-:Y:S01]  /*10a60*/  SEL R12, R12, 0xffffffc0, !P2 ;  /* 0xffffffc00c0c7807 */ /* 0x000fe20005000000 */
[----:B------:R-:W-:Y:S01]  /*10a70*/  STS [R15], R68 ;  /* 0x000000440f007388 */ /* 0x000fe20000000800 */
[----:B------:R-:W-:Y:S02]  /*10a80*/  F2FP.PACK_AB R106, R107, R106 ;  /* 0x0000006a6b6a723e */ /* 0x000fe400000000ff */
[----:B------:R-:W-:Y:S01]  /*10a90*/  F2FP.PACK_AB R52, R53, R52 ;  /* 0x000000343534723e */ /* 0x000fe200000000ff */
[--C-:B------:R-:W-:Y:S01]  /*10aa0*/  IMAD.IADD R21, R13, 0x1, R12.reuse ;  /* 0x000000010d157824 */ /* 0x100fe200078e020c */
[----:B------:R-:W-:Y:S01]  /*10ab0*/  STS [R15+0x400], R70 ;  /* 0x000400460f007388 */ /* 0x000fe20000000800 */
        /* <DEDUP_REMOVED lines=13> */
[----:B------:R-:W-:Y:S02]  /*10b90*/  F2FP.PACK_AB R3, R3, R66 ;  /* 0x000000420303723e */ /* 0x000fe400000000ff */
[----:B------:R-:W-:Y:S01]  /*10ba0*/  ISETP.NE.U32.AND P1, PT, RZ, c[0x0][0x508], PT ;  /* 0x00014200ff007a0c */ /* 0x000fe20003f25070 */
[----:B------:R-:W-:Y:S01]  /*10bb0*/  STS [R21+0x80], R80 ;  /* 0x0000805015007388 */ /* 0x000fe20000000800 */
[----:B------:R-:W-:-:S02]  /*10bc0*/  ISETP.NE.U32.AND P0, PT, RZ, c[0x0][0x500], PT ;  /* 0x00014000ff007a0c */ /* 0x000fc40003f05070 */
[----:B------:R-:W-:Y:S01]  /*10bd0*/  ISETP.NE.AND.EX P1, PT, RZ, c[0x0][0x50c], PT, P1 ;  /* 0x00014300ff007a0c */ /* 0x000fe20003f25310 */
[----:B------:R-:W-:Y:S01]  /*10be0*/  STS [R21+0x480], R82 ;  /* 0x0004805215007388 */ /* 0x000fe20000000800 */
[----:B------:R-:W-:-:S03]  /*10bf0*/  ISETP.NE.AND.EX P0, PT, RZ, c[0x0][0x504], PT, P0 ;  /* 0x00014100ff007a0c */ /* 0x000fc60003f05300 */
        /* <DEDUP_REMOVED lines=9> */
[----:B------:R2:W-:Y:S04]  /*10c90*/  STS [R15+0x4400], R102 ;  /* 0x004400660f007388 */ /* 0x0005e80000000800 */
[----:B------:R-:W-:Y:S04]  /*10ca0*/  STS [R17+0x4080], R108 ;  /* 0x0040806c11007388 */ /* 0x000fe80000000800 */
[----:B------:R3:W-:Y:S04]  /*10cb0*/  STS [R17+0x4480], R110 ;  /* 0x0044806e11007388 */ /* 0x0007e80000000800 */
[----:B------:R-:W-:Y:S04]  /*10cc0*/  STS [R19+0x4000], R104 ;  /* 0x0040006813007388 */ /* 0x000fe80000000800 */
[----:B------:R4:W-:Y:S01]  /*10cd0*/  STS [R19+0x4400], R106 ;  /* 0x0044006a13007388 */ /* 0x0009e20000000800 */
[----:B-1----:R-:W-:-:S03]  /*10ce0*/  IMAD.MOV.U32 R13, RZ, RZ, 0x4 ;  /* 0x00000004ff0d7424 */ /* 0x002fc600078e00ff */
[----:B------:R1:W-:Y:S04]  /*10cf0*/  STS [R21+0x4080], R52 ;  /* 0x0040803415007388 */ /* 0x0003e80000000800 */
[----:B------:R1:W-:Y:S01]  /*10d00*/  STS [R21+0x4480], R54 ;  /* 0x0044803615007388 */ /* 0x0003e20000000800 */
[----:B--2---:R-:W-:-:S03]  /*10d10*/  IMAD.WIDE R14, R228, R13, c[0x0][0x500] ;  /* 0x00014000e40e7625 */ /* 0x004fc600078e020d */
[----:B------:R1:W-:Y:S04]  /*10d20*/  STS [R23+0x4000], R56 ;  /* 0x0040003817007388 */ /* 0x0003e80000000800 */
[----:B------:R1:W-:Y:S04]  /*10d30*/  STS [R23+0x4400], R58 ;  /* 0x0044003a17007388 */ /* 0x0003e80000000800 */
[----:B------:R1:W-:Y:S04]  /*10d40*/  STS [R25+0x4080], R60 ;  /* 0x0040803c19007388 */ /* 0x0003e80000000800 */
[----:B------:R1:W-:Y:S04]  /*10d50*/  STS [R25+0x4480], R62 ;  /* 0x0044803e19007388 */ /* 0x0003e80000000800 */
[----:B------:R1:W-:Y:S04]  /*10d60*/  STS [R27+0x4000], R64 ;  /* 0x004000401b007388 */ /* 0x0003e80000000800 */
[----:B------:R1:W-:Y:S04]  /*10d70*/  STS [R27+0x4400], R3 ;  /* 0x004400031b007388 */ /* 0x0003e80000000800 */
[----:B------:R-:W-:Y:S01]  /*10d80*/  BAR.SYNC.DEFER_BLOCKING 0x1, 0x100 ;  /* 0x0044000000007b1d */ /* 0x000fe20000010000 */
[----:B------:R-:W-:-:S02]  /*10d90*/  IMAD.MOV.U32 R10, RZ, RZ, c[0x0][0x388] ;  /* 0x0000e200ff0a7624 */ /* 0x000fc400078e00ff */
[----:B------:R-:W-:-:S03]  /*10da0*/  @P1 IMAD.WIDE R12, R228, R13, c[0x0][0x508] ;  /* 0x00014200e40c1625 */ /* 0x000fc600078e020d */
[----:B---3--:R-:W2:Y:S04]  /*10db0*/  @P0 LDG.E R17, [R14.64] ;  /* 0x000000060e110981 */ /* 0x008ea8000c1e1900 */
[----:B------:R1:W5:Y:S01]  /*10dc0*/  @P1 LDG.E R10, [R12.64] ;  /* 0x000000060c0a1981 */ /* 0x000362000c1e1900 */
[----:B----4-:R-:W-:Y:S02]  /*10dd0*/  CS2R R18, SRZ ;  /* 0x0000000000127805 */ /* 0x010fe4000001ff00 */
[--C-:B--2---:R-:W-:Y:S01]  /*10de0*/  @P0 SHF.R.S32.HI R19, RZ, 0x1f, R17.reuse ;  /* 0x0000001fff130819 */ /* 0x104fe20000011411 */
[----:B------:R-:W-:Y:S01]  /*10df0*/  @P0 IMAD.MOV.U32 R18, RZ, RZ, R17 ;  /* 0x000000ffff120224 */ /* 0x000fe200078e0011 */
[----:B------:R-:W-:Y:S05]  /*10e00*/  @P1 BRA `(.L_x_2450) ;  /* 0x0000004000001947 */ /* 0x000fea0003800000 */
[----:B-1----:R-:W-:Y:S05]  /*10e10*/  @!P0 BRA `(.L_x_2450) ;  /* 0x0000003000008947 */ /* 0x002fea0003800000 */
[----:B-----5:R-:W2:Y:S04]  /*10e20*/  LDG.E R10, [R14.64] ;  /* 0x000000060e0a7981 */ /* 0x020ea8000c1e1900 */
[----:B------:R-:W2:Y:S02]  /*10e30*/  LDG.E R3, [R14.64+0x4] ;  /* 0x000004060e037981 */ /* 0x000ea4000c1e1900 */
[----:B--2---:R-:W-:-:S02]  /*10e40*/  IADD3 R10, -R10, R3, RZ ;  /* 0x000000030a0a7210 */ /* 0x004fc40007ffe1ff */
.L_x_2450:
[----:B-1----:R-:W-:Y:S01]  /*10e50*/  LOP3.LUT R3, R9, 0xffffffe0, RZ, 0xc0, !PT ;  /* 0xffffffe009037812 */ /* 0x002fe200078ec0ff */
[----:B------:R-:W1:Y:S01]  /*10e60*/  S2R R39, SR_CTAID.X ;  /* 0x0000000000277919 */ /* 0x000e620000002500 */
[----:B------:R-:W-:Y:S01]  /*10e70*/  SHF.R.S32.HI R9, RZ, 0x1f, R8 ;  /* 0x0000001fff097819 */ /* 0x000fe20000011408 */
[----:B------:R-:W-:Y:S01]  /*10e80*/  IMAD.MOV.U32 R13, RZ, RZ, c[0x0][0x4e8] ;  /* 0x00013a00ff0d7624 */ /* 0x000fe200078e00ff */
[----:B------:R-:W-:Y:S01]  /*10e90*/  MOV R22, R18 ;  /* 0x0000001200167202 */ /* 0x000fe20000000f00 */
[----:B------:R-:W-:Y:S01]  /*10ea0*/  IMAD.IADD R12, R2, 0x1, -R3 ;  /* 0x00000001020c7824 */ /* 0x000fe200078e0a03 */
[----:B------:R-:W-:Y:S01]  /*10eb0*/  LEA.HI R9, R9, R8, RZ, 0x3 ;  /* 0x0000000809097211 */ /* 0x000fe200078f18ff */
[----:B------:R-:W-:Y:S01]  /*10ec0*/  IMAD.MOV.U32 R23, RZ, RZ, R19 ;  /* 0x000000ffff177224 */ /* 0x000fe200078e0013 */
[----:B------:R-:W-:Y:S01]  /*10ed0*/  LEA.HI R3, R11, R11, RZ, 0x1 ;  /* 0x0000000b0b037211 */ /* 0x000fe200078f08ff */
[----:B------:R-:W-:Y:S01]  /*10ee0*/  BSSY B0, `(.L_x_2451) ;  /* 0x0000075000007945 */ /* 0x000fe20003800000 */
[----:B------:R-:W-:Y:S01]  /*10ef0*/  SHF.R.S32.HI R15, RZ, 0x1f, R12 ;  /* 0x0000001fff0f7819 */ /* 0x000fe2000001140c */
[----:B------:R-:W-:Y:S01]  /*10f00*/  IMAD.WIDE.U32 R22, R220, c[0x0][0x490], R22 ;  /* 0x00012400dc167a25 */ /* 0x000fe200078e0016 */
[----:B------:R-:W-:-:S02]  /*10f10*/  LOP3.LUT R9, R9, 0xffffff8, RZ, 0xc0, !PT ;  /* 0x0ffffff809097812 */ /* 0x000fc400078ec0ff */
[----:B------:R-:W-:Y:S02]  /*10f20*/  LEA.HI R6, R15, R12, RZ, 0x2 ;  /* 0x0000000c0f067211 */ /* 0x000fe400078f10ff */
[----:B------:R-:W-:Y:S02]  /*10f30*/  LOP3.LUT R14, R3, 0x1ffffffe, RZ, 0xc0, !PT ;  /* 0x1ffffffe030e7812 */ /* 0x000fe400078ec0ff */
[----:B------:R-:W-:Y:S01]  /*10f40*/  IADD3 R8, R8, -R9, RZ ;  /* 0x8000000908087210 */ /* 0x000fe20007ffe0ff */
[----:B------:R-:W-:Y:S01]  /*10f50*/  IMAD R9, R0, c[0x0][0x490], RZ ;  /* 0x0001240000097a24 */ /* 0x000fe200078e02ff */
[----:B------:R-:W-:Y:S01]  /*10f60*/  SHF.R.S32.HI R3, RZ, 0x2, R6 ;  /* 0x00000002ff037819 */ /* 0x000fe20000011406 */
[----:B------:R-:W-:Y:S01]  /*10f70*/  IMAD.IADD R15, R11, 0x1, -R14 ;  /* 0x000000010b0f7824 */ /* 0x000fe200078e0a0e */
[----:B------:R-:W-:Y:S01]  /*10f80*/  ISETP.NE.AND P1, PT, R13, 0x1, PT ;  /* 0x000000010d00780c */ /* 0x000fe20003f25270 */
[----:B------:R-:W-:Y:S01]  /*10f90*/  IMAD R13, R19, c[0x0][0x3a0], RZ ;  /* 0x0000e800130d7a24 */ /* 0x000fe200078e02ff */
[CC--:B------:R-:W-:Y:S01]  /*10fa0*/  LEA.HI R6, R5.reuse, R2.reuse, RZ, 0x3 ;  /* 0x0000000205067211 */ /* 0x0c0fe200078f18ff */
[----:B------:R-:W-:Y:S01]  /*10fb0*/  IMAD R8, R8, 0x10, R3 ;  /* 0x0000001008087824 */ /* 0x000fe200078e0203 */
[----:B------:R-:W-:Y:S01]  /*10fc0*/  LEA.HI R5, R5, R2, RZ, 0x6 ;  /* 0x0000000205057211 */ /* 0x000fe200078f30ff */
[----:B------:R-:W-:Y:S01]  /*10fd0*/  IMAD R3, R0, c[0x0][0x3e8], RZ ;  /* 0x0000fa0000037a24 */ /* 0x000fe200078e02ff */
[----:B------:R-:W-:Y:S01]  /*10fe0*/  LOP3.LUT R11, R6, 0xfffffff8, RZ, 0xc0, !PT ;  /* 0xfffffff8060b7812 */ /* 0x000fe200078ec0ff */
[----:B------:R-:W-:Y:S01]  /*10ff0*/  IMAD R0, R15, 0x8, R8 ;  /* 0x000000080f007824 */ /* 0x000fe200078e0208 */
[----:B------:R-:W-:Y:S01]  /*11000*/  SHF.R.S32.HI R6, RZ, 0x3, R6 ;  /* 0x00000003ff067819 */ /* 0x000fe20000011406 */
[----:B------:R-:W-:Y:S01]  /*11010*/  IMAD R13, R18, c[0x0][0x3a4], R13 ;  /* 0x0000e900120d7a24 */ /* 0x000fe200078e020d */
[----:B------:R-:W-:Y:S01]  /*11020*/  SHF.R.S32.HI R15, RZ, 0x1f, R228 ;  /* 0x0000001fff0f7819 */ /* 0x000fe200000114e4 */
[----:B-1----:R-:W-:Y:S01]  /*11030*/  IMAD R0, R39, 0x80, R0 ;  /* 0x0000008027007824 */ /* 0x002fe200078e0200 */
[----:B------:R-:W-:Y:S01]  /*11040*/  SEL R14, R228, RZ, !P0 ;  /* 0x000000ffe40e7207 */ /* 0x000fe20004000000 */
[----:B------:R-:W-:Y:S01]  /*11050*/  IMAD.WIDE.U32 R18, R18, c[0x0][0x3a0], RZ ;  /* 0x0000e80012127a25 */ /* 0x000fe200078e00ff */
[----:B------:R-:W-:-:S02]  /*11060*/  SEL R15, R15, RZ, !P0 ;  /* 0x000000ff0f0f7207 */ /* 0x000fc40004000000 */
[----:B------:R-:W-:Y:S01]  /*11070*/  LOP3.LUT P2, RZ, R12, 0x3, RZ, 0xc0, !PT ;  /* 0x000000030cff7812 */ /* 0x000fe2000784c0ff */
[----:B------:R-:W-:Y:S01]  /*11080*/  IMAD.IADD R11, R2, 0x1, -R11 ;  /* 0x00000001020b7824 */ /* 0x000fe200078e0a0b */
[----:B------:R-:W-:Y:S01]  /*11090*/  IADD3 R19, R19, R13, RZ ;  /* 0x0000000d13137210 */ /* 0x000fe20007ffe0ff */
[----:B------:R-:W-:-:S04]  /*110a0*/  @P1 IMAD.HI.U32 R2, R0, c[0x0][0x4ec], RZ ;  /* 0x00013b0000021a27 */ /* 0x000fc800078e00ff */
[C---:B------:R-:W-:Y:S02]  /*110b0*/  IMAD R9, R220.reuse, c[0x0][0x494], R9 ;  /* 0x00012500dc097a24 */ /* 0x040fe400078e0209 */
[----:B------:R-:W-:Y:S01]  /*110c0*/  IMAD.MOV.U32 R16, RZ, RZ, R0 ;  /* 0x000000ffff107224 */ /* 0x000fe200078e0000 */
[----:B------:R-:W-:Y:S01]  /*110d0*/  @P1 SHF.R.U32.HI R16, RZ, c[0x0][0x4f0], R2 ;  /* 0x00013c00ff101a19 */ /* 0x000fe20000011602 */
[C---:B------:R-:W-:Y:S01]  /*110e0*/  IMAD R3, R220.reuse, c[0x0][0x3ec], R3 ;  /* 0x0000fb00dc037a24 */ /* 0x040fe200078e0203 */
[----:B------:R-:W-:Y:S01]  /*110f0*/  LEA R2, R11, R6, 0x5 ;  /* 0x000000060b027211 */ /* 0x000fe200078e28ff */
[----:B------:R-:W-:Y:S01]  /*11100*/  IMAD.WIDE.U32 R18, R220, c[0x0][0x3e8], R18 ;  /* 0x0000fa00dc127a25 */ /* 0x000fe200078e0012 */
[----:B------:R-:W-:Y:S02]  /*11110*/  IADD3 R23, R23, R9, RZ ;  /* 0x0000000917177210 */ /* 0x000fe40007ffe0ff */
[--C-:B------:R-:W-:Y:S01]  /*11120*/  SHF.R.S32.HI R20, RZ, 0x1f, R16.reuse ;  /* 0x0000001fff147819 */ /* 0x100fe20000011410 */
[----:B------:R-:W-:-:S02]  /*11130*/  IMAD.MOV R9, RZ, RZ, -R16 ;  /* 0x000000ffff097224 */ /* 0x000fc400078e0a10 */
[----:B------:R-:W-:Y:S02]  /*11140*/  IMAD.IADD R19, R19, 0x1, R3 ;  /* 0x0000000113137824 */ /* 0x000fe400078e0203 */
[----:B------:R-:W-:Y:S02]  /*11150*/  IMAD R13, R39, 0x80, R2 ;  /* 0x00000080270d7824 */ /* 0x000fe400078e0202 */
[----:B------:R-:W-:Y:S02]  /*11160*/  IMAD R3, R15, c[0x0][0x498], RZ ;  /* 0x000126000f037a24 */ /* 0x000fe400078e02ff */
[----:B------:R-:W-:-:S04]  /*11170*/  IMAD.WIDE.U32 R22, R14, c[0x0][0x498], R22 ;  /* 0x000126000e167a25 */ /* 0x000fc800078e0016 */
[----:B------:R-:W-:Y:S01]  /*11180*/  IMAD R2, R9, c[0x0][0x4e8], R0 ;  /* 0x00013a0009027a24 */ /* 0x000fe200078e0200 */
[----:B------:R-:W-:Y:S01]  /*11190*/  IADD3 R16, P0, R16, R22, RZ ;  /* 0x0000001610107210 */ /* 0x000fe20007f1e0ff */
[----:B------:R-:W-:Y:S01]  /*111a0*/  @P1 IMAD.HI.U32 R0, R13, c[0x0][0x4ec], RZ ;  /* 0x00013b000d001a27 */ /* 0x000fe200078e00ff */
[----:B------:R-:W-:Y:S02]  /*111b0*/  MOV R9, R13 ;  /* 0x0000000d00097202 */ /* 0x000fe40000000f00 */
[----:B------:R-:W-:Y:S01]  /*111c0*/  SHF.R.S32.HI R12, RZ, 0x1f, R2 ;  /* 0x0000001fff0c7819 */ /* 0x000fe20000011402 */
[----:B------:R-:W-:Y:S01]  /*111d0*/  IMAD R3, R14, c[0x0][0x49c], R3 ;  /* 0x000127000e037a24 */ /* 0x000fe200078e0203 */
[----:B------:R-:W-:Y:S01]  /*111e0*/  @P1 SHF.R.U32.HI R9, RZ, c[0x0][0x4f0], R0 ;  /* 0x00013c00ff091a19 */ /* 0x000fe20000011600 */
[----:B------:R-:W-:Y:S02]  /*111f0*/  IMAD.SHL.U32 R0, R11, 0x8, RZ ;  /* 0x000000080b007824 */ /* 0x000fe400078e00ff */
[----:B------:R-:W-:Y:S01]  /*11200*/  IMAD R11, R12, c[0x0][0x488], RZ ;  /* 0x000122000c0b7a24 */ /* 0x000fe200078e02ff */
[----:B------:R-:W-:Y:S01]  /*11210*/  IADD3.X R17, R20, R23, R3, P0, !PT ;  /* 0x0000001714117210 */ /* 0x000fe200007fe403 */
[----:B------:R-:W-:Y:S01]  /*11220*/  IMAD.SHL.U32 R3, R6, 0x40, RZ ;  /* 0x0000004006037824 */ /* 0x000fe200078e00ff */
[----:B------:R-:W-:Y:S01]  /*11230*/  IADD3 R36, R0, 0x40, RZ ;  /* 0x0000004000247810 */ /* 0x000fe20007ffe0ff */
[----:B------:R-:W-:-:S02]  /*11240*/  IMAD R11, R2, c[0x0][0x48c], R11 ;  /* 0x00012300020b7a24 */ /* 0x000fc400078e020b */
[----:B------:R-:W-:Y:S01]  /*11250*/  IMAD.WIDE.U32 R16, R2, c[0x0][0x488], R16 ;  /* 0x0001220002107a25 */ /* 0x000fe200078e0010 */
[----:B------:R-:W-:-:S03]  /*11260*/  LOP3.LUT R3, R3, 0x1c0, RZ, 0xc0, !PT ;  /* 0x000001c003037812 */ /* 0x000fc600078ec0ff */
[----:B------:R-:W-:Y:S01]  /*11270*/  IMAD R15, R15, c[0x0][0x3f0], RZ ;  /* 0x0000fc000f0f7a24 */ /* 0x000fe200078e02ff */
[----:B------:R-:W-:Y:S01]  /*11280*/  LEA R12, P0, R16, c[0x0][0x450], 0x2 ;  /* 0x00011400100c7a11 */ /* 0x000fe200078010ff */
[----:B------:R-:W-:Y:S01]  /*11290*/  IMAD.MOV R32, RZ, RZ, -R9 ;  /* 0x000000ffff207224 */ /* 0x000fe200078e0a09 */
[----:B------:R-:W-:Y:S01]  /*112a0*/  IADD3 R11, R17, R11, RZ ;  /* 0x0000000b110b7210 */ /* 0x000fe20007ffe0ff */
[C---:B------:R-:W-:Y:S01]  /*112b0*/  IMAD R17, R14.reuse, c[0x0][0x3f4], R15 ;  /* 0x0000fd000e117a24 */ /* 0x040fe200078e020f */
[----:B------:R-:W-:Y:S01]  /*112c0*/  LOP3.LUT R2, R3, 0x38, R0, 0xf8, !PT ;  /* 0x0000003803027812 */ /* 0x000fe200078ef800 */
[----:B------:R-:W-:Y:S01]  /*112d0*/  SHFL.IDX PT, R42, R12, RZ, 0x1c1f ;  /* 0x001c1fff0c2a7589 */ /* 0x000fe200000e0000 */
[----:B------:R-:W-:Y:S01]  /*112e0*/  SHF.R.U32.HI R3, RZ, 0x3, R3 ;  /* 0x00000003ff037819 */ /* 0x000fe20000011603 */
[----:B------:R-:W-:Y:S01]  /*112f0*/  IMAD.WIDE.U32 R14, R14, c[0x0][0x3f0], R18 ;  /* 0x0000fc000e0e7a25 */ /* 0x000fe200078e0012 */
[----:B------:R-:W-:Y:S01]  /*11300*/  LEA.HI.X R11, R16, c[0x0][0x454], R11, 0x2, P0 ;  /* 0x00011500100b7a11 */ /* 0x000fe200000f140b */
[----:B------:R-:W-:Y:S01]  /*11310*/  SHFL.IDX PT, R34, R12, 0x1, 0x1c1f ;  /* 0x003c1f000c227f89 */ /* 0x000fe200000e0000 */
[----:B------:R-:W-:Y:S01]  /*11320*/  LOP3.LUT R3, R2, R3, RZ, 0x3c, !PT ;  /* 0x0000000302037212 */ /* 0x000fe200078e3cff */
[----:B------:R-:W-:Y:S01]  /*11330*/  IMAD R32, R32, c[0x0][0x4e8], R13 ;  /* 0x00013a0020207a24 */ /* 0x000fe200078e020d */
[----:B------:R-:W-:Y:S01]  /*11340*/  SHF.R.S32.HI R2, RZ, 0x1f, R9 ;  /* 0x0000001fff027819 */ /* 0x000fe20000011409 */
[----:B------:R-:W1:Y:S01]  /*11350*/  SHFL.IDX PT, R43, R11, RZ, 0x1c1f ;  /* 0x001c1fff0b2b7589 */ /* 0x000e6200000e0000 */
[----:B------:R-:W-:Y:S01]  /*11360*/  LEA R13, R39, R8, 0x7 ;  /* 0x00000008270d7211 */ /* 0x000fe200078e38ff */
[----:B------:R-:W-:Y:S01]  /*11370*/  IMAD.IADD R15, R15, 0x1, R17 ;  /* 0x000000010f0f7824 */ /* 0x000fe200078e0211 */
[----:B------:R-:W-:Y:S01]  /*11380*/  LEA R39, R39, R6, 0x7 ;  /* 0x0000000627277211 */ /* 0x000fe200078e38ff */
[----:B------:R-:W2:Y:S01]  /*11390*/  SHFL.IDX PT, R35, R11, 0x1, 0x1c1f ;  /* 0x003c1f000b237f89 */ /* 0x000ea200000e0000 */
[----:B------:R-:W-:Y:S01]  /*113a0*/  IMAD R8, R2, c[0x0][0x3e0], RZ ;  /* 0x0000f80002087a24 */ /* 0x000fe200078e02ff */
[----:B------:R-:W-:Y:S01]  /*113b0*/  IADD3 R17, R13, 0x8, RZ ;  /* 0x000000080d117810 */ /* 0x000fe20007ffe0ff */
[----:B-----5:R-:W-:-:S02]  /*113c0*/  IMAD R2, R10, c[0x0][0x4e8], RZ ;  /* 0x00013a000a027a24 */ /* 0x020fc400078e02ff */
[----:B------:R-:W-:Y:S02]  /*113d0*/  IMAD.SHL.U32 R10, R5, 0x8, RZ ;  /* 0x00000008050a7824 */ /* 0x000fe400078e00ff */
[----:B------:R-:W-:Y:S01]  /*113e0*/  IMAD R8, R9, c[0x0][0x3e4], R8 ;  /* 0x0000f90009087a24 */ /* 0x000fe200078e0208 */
[-C--:B------:R-:W-:Y:S01]  /*113f0*/  ISETP.GE.OR P0, PT, R13, R2.reuse, P2 ;  /* 0x000000020d00720c */ /* 0x080fe20001706670 */
[----:B------:R-:W-:Y:S01]  /*11400*/  IMAD.WIDE.U32 R14, R9, c[0x0][0x3e0], R14 ;  /* 0x0000f800090e7a25 */ /* 0x000fe200078e000e */
[----:B------:R-:W-:Y:S02]  /*11410*/  ISETP.GE.OR P2, PT, R17, R2, P2 ;  /* 0x000000021100720c */ /* 0x000fe40001746670 */
[----:B------:R-:W-:Y:S01]  /*11420*/  SHF.R.S32.HI R9, RZ, 0x1f, R32 ;  /* 0x0000001fff097819 */ /* 0x000fe20000011420 */
[----:B------:R-:W-:Y:S01]  /*11430*/  IMAD.IADD R15, R15, 0x1, R8 ;  /* 0x000000010f0f7824 */ /* 0x000fe200078e0208 */
[----:B------:R-:W-:-:S03]  /*11440*/  LOP3.LUT R10, R3, 0x7ffffe00, R10, 0xf8, !PT ;  /* 0x7ffffe00030a7812 */ /* 0x000fc600078ef80a */
[----:B------:R-:W-:Y:S01]  /*11450*/  IMAD R9, R9, c[0x0][0x3d8], RZ ;  /* 0x0000f60009097a24 */ /* 0x000fe200078e02ff */
[----:B------:R-:W-:-:S03]  /*11460*/  SHF.L.U32 R40, R10, 0x1, RZ ;  /* 0x000000010a287819 */ /* 0x000fc600000006ff */
[C---:B------:R-:W-:Y:S01]  /*11470*/  IMAD R3, R32.reuse, c[0x0][0x3dc], R9 ;  /* 0x0000f70020037a24 */ /* 0x040fe200078e0209 */
[----:B-1----:R1:W-:Y:S01]  /*11480*/  @!P0 ST.E [R42.64], R4 ;  /* 0x000000042a008985 */ /* 0x0023e2000c101906 */
[----:B------:R-:W-:-:S03]  /*11490*/  IMAD.WIDE.U32 R32, R32, c[0x0][0x3d8], R14 ;  /* 0x0000f60020207a25 */ /* 0x000fc600078e000e */
[----:B--2---:R1:W-:Y:S01]  /*114a0*/  @!P2 ST.E [R34.64], R7 ;  /* 0x000000072200a985 */ /* 0x0043e2000c101906 */
[----:B------:R-:W-:Y:S01]  /*114b0*/  IMAD.IADD R3, R33, 0x1, R3 ;  /* 0x0000000121037824 */ /* 0x000fe200078e0203 */
[C---:B------:R-:W-:Y:S02]  /*114c0*/  LEA R38, P0, R32.reuse, c[0x0][0x380], 0x1 ;  /* 0x0000e00020267a11 */ /* 0x040fe400078008ff */
        /* <DEDUP_REMOVED lines=22> */
.L_x_2452:
[----:B------:R-:W-:Y:S05]  /*11630*/  BSYNC B0 ;  /* 0x0000000000007941 */ /* 0x000fea0003800000 */
.L_x_2451:
        /* <DEDUP_REMOVED lines=15> */
.L_x_2454:
[----:B------:R-:W-:Y:S05]  /*11730*/  BSYNC B0 ;  /* 0x0000000000007941 */ /* 0x000fea0003800000 */
.L_x_2453:
        /* <DEDUP_REMOVED lines=15> */
.L_x_2456:
[----:B------:R-:W-:Y:S05]  /*11830*/  BSYNC B0 ;  /* 0x0000000000007941 */ /* 0x000fea0003800000 */
.L_x_2455:
        /* <DEDUP_REMOVED lines=16> */
.L_x_2449:
[----:B------:R-:W-:Y:S01]  /*11940*/  ISETP.NE.U32.AND P0, PT, RZ, c[0x0][0x508], PT ;  /* 0x00014200ff007a0c */ /* 0x000fe20003f05070 */
[----:B------:R-:W-:Y:S01]  /*11950*/  IMAD.MOV.U32 R9, RZ, RZ, 0x4 ;  /* 0x00000004ff097424 */ /* 0x000fe200078e00ff */
[----:B------:R-:W-:Y:S02]  /*11960*/  ISETP.NE.U32.AND P1, PT, RZ, c[0x0][0x500], PT ;  /* 0x00014000ff007a0c */ /* 0x000fe40003f25070 */
[----:B------:R-:W-:Y:S01]  /*11970*/  ISETP.NE.AND.EX P0, PT, RZ, c[0x0][0x50c], PT, P0 ;  /* 0x00014300ff007a0c */ /* 0x000fe20003f05300 */
[----:B------:R-:W-:Y:S01]  /*11980*/  IMAD.WIDE R6, R228, R9, c[0x0][0x500] ;  /* 0x00014000e4067625 */ /* 0x000fe200078e0209 */
[----:B------:R-:W-:-:S03]  /*11990*/  ISETP.NE.AND.EX P1, PT, RZ, c[0x0][0x504], PT, P1 ;  /* 0x00014100ff007a0c */ /* 0x000fc60003f25310 */
[----:B------:R-:W-:-:S08]  /*119a0*/  IMAD.MOV.U32 R3, RZ, RZ, c[0x0][0x388] ;  /* 0x0000e200ff037624 */ /* 0x000fd000078e00ff */
        /* <DEDUP_REMOVED lines=8> */
[----:B-----5:R-:W2:Y:S04]  /*11a30*/  LDG.E R3, [R6.64] ;  /* 0x0000000606037981 */ /* 0x020ea8000c1e1900 */
[----:B------:R-:W2:Y:S02]  /*11a40*/  LDG.E R2, [R6.64+0x4] ;  /* 0x0000040606027981 */ /* 0x000ea4000c1e1900 */
[----:B--2---:R-:W-:-:S02]  /*11a50*/  IADD3 R3, -R3, R2, RZ ;  /* 0x0000000203037210 */ /* 0x004fc40007ffe1ff */
.L_x_2457:
        /* <DEDUP_REMOVED lines=19> */
[----:B------:R-:W-:-:S04]  /*11b90*/  IMAD.WIDE.U32 R12, R220, c[0x0][0x490], R12 ;  /* 0x00012400dc0c7a25 */ /* 0x000fc800078e000c */
[----:B------:R-:W-:Y:S02]  /*11ba0*/  IMAD.IADD R15, R4, 0x1, R13 ;  /* 0x00000001040f7824 */ /* 0x000fe400078e020d */
[----:B------:R-:W-:Y:S02]  /*11bb0*/  IMAD.MOV.U32 R14, RZ, RZ, R12 ;  /* 0x000000ffff0e7224 */ /* 0x000fe400078e000c */
[----:B------:R-:W-:Y:S02]  /*11bc0*/  IMAD R13, R5, c[0x0][0x498], RZ ;  /* 0x00012600050d7a24 */ /* 0x000fe400078e02ff */
[----:B------:R-:W-:-:S04]  /*11bd0*/  @P0 IMAD.HI.U32 R6, R8, c[0x0][0x4ec], RZ ;  /* 0x00013b0008060a27 */ /* 0x000fc800078e00ff */
[----:B------:R-:W-:Y:S01]  /*11be0*/  IMAD.WIDE.U32 R14, R228, c[0x0][0x498], R14 ;  /* 0x00012600e40e7a25 */ /* 0x000fe200078e000e */
[----:B------:R-:W-:-:S03]  /*11bf0*/  @P0 SHF.R.U32.HI R7, RZ, c[0x0][0x4f0], R6 ;  /* 0x00013c00ff070a19 */ /* 0x000fc60000011606 */
[----:B------:R-:W-:Y:S01]  /*11c00*/  IMAD R13, R228, c[0x0][0x49c], R13 ;  /* 0x00012700e40d7a24 */ /* 0x000fe200078e020d */
[C---:B------:R-:W-:Y:S02]  /*11c10*/  IADD3 R9, -R7.reuse, RZ, RZ ;  /* 0x000000ff07097210 */ /* 0x040fe40007ffe1ff */
[----:B------:R-:W-:Y:S02]  /*11c20*/  SHF.R.S32.HI R4, RZ, 0x1f, R7 ;  /* 0x0000001fff047819 */ /* 0x000fe40000011407 */
[----:B------:R-:W-:Y:S01]  /*11c30*/  IADD3 R12, P0, R7, R14, RZ ;  /* 0x0000000e070c7210 */ /* 0x000fe20007f1e0ff */
[----:B------:R-:W-:-:S03]  /*11c40*/  IMAD R9, R9, c[0x0][0x4e8], R8 ;  /* 0x00013a0009097a24 */ /* 0x000fc600078e0208 */
[----:B------:R-:W-:Y:S02]  /*11c50*/  IADD3.X R13, R4, R15, R13, P0, !PT ;  /* 0x0000000f040d7210 */ /* 0x000fe400007fe40d */
[----:B------:R-:W-:Y:S02]  /*11c60*/  SHF.R.S32.HI R6, RZ, 0x1f, R9 ;  /* 0x0000001fff067819 */ /* 0x000fe40000011409 */
[----:B------:R-:W-:Y:S01]  /*11c70*/  MOV R4, 0xff800000 ;  /* 0xff80000000047802 */ /* 0x000fe20000000f00 */
[----:B------:R-:W-:-:S04]  /*11c80*/  IMAD.WIDE.U32 R12, R9, c[0x0][0x488], R12 ;  /* 0x00012200090c7a25 */ /* 0x000fc800078e000c */
[----:B------:R-:W-:-:S04]  /*11c90*/  IMAD R6, R6, c[0x0][0x488], RZ ;  /* 0x0001220006067a24 */ /* 0x000fc800078e02ff */
[----:B------:R-:W-:Y:S01]  /*11ca0*/  IMAD R7, R9, c[0x0][0x48c], R6 ;  /* 0x0001230009077a24 */ /* 0x000fe200078e0206 */
[----:B------:R-:W-:-:S04]  /*11cb0*/  LEA R6, P0, R12, c[0x0][0x450], 0x2 ;  /* 0x000114000c067a11 */ /* 0x000fc800078010ff */
[----:B------:R-:W-:-:S04]  /*11cc0*/  IADD3 R7, R13, R7, RZ ;  /* 0x000000070d077210 */ /* 0x000fc80007ffe0ff */
[----:B------:R-:W-:-:S05]  /*11cd0*/  LEA.HI.X R7, R12, c[0x0][0x454], R7, 0x2, P0 ;  /* 0x000115000c077a11 */ /* 0x000fca00000f1407 */
[----:B------:R1:W-:Y:S02]  /*11ce0*/  STG.E [R6.64], R4 ;  /* 0x0000000406007986 */ /* 0x0003e4000c101906 */
.L_x_2459:
[----:B------:R-:W-:Y:S05]  /*11cf0*/  BSYNC B0 ;  /* 0x0000000000007941 */ /* 0x000fea0003800000 */
.L_x_2458:
[----:B-1----:R-:W1:Y:S01]  /*11d00*/  S2R R6, SR_CTAID.X ;  /* 0x0000000000067919 */ /* 0x002e620000002500 */
[----:B------:R-:W-:Y:S01]  /*11d10*/  SHF.R.S32.HI R9, RZ, 0x1f, R2 ;  /* 0x0000001fff097819 */ /* 0x000fe20000011402 */
[----:B------:R-:W-:Y:S01]  /*11d20*/  IMAD R7, R11, c[0x0][0x3a0], RZ ;  /* 0x0000e8000b077a24 */ /* 0x000fe200078e02ff */
[----:B------:R-:W-:Y:S01]  /*11d30*/  MOV R8, c[0x0][0x4e8] ;  /* 0x00013a0000087a02 */ /* 0x000fe20000000f00 */
[----:B------:R-:W-:Y:S01]  /*11d40*/  IMAD R5, R5, c[0x0][0x3f0], RZ ;  /* 0x0000fc0005057a24 */ /* 0x000fe200078e02ff */
[-C--:B------:R-:W-:Y:S01]  /*11d50*/  LEA.HI R4, R9, R2.reuse, RZ, 0x3 ;  /* 0x0000000209047211 */ /* 0x080fe200078f18ff */
[----:B------:R-:W-:Y:S01]  /*11d60*/  IMAD R7, R10, c[0x0][0x3a4], R7 ;  /* 0x0000e9000a077a24 */ /* 0x000fe200078e0207 */
[----:B------:R-:W-:Y:S01]  /*11d70*/  ISETP.NE.AND P0, PT, R8, 0x1, PT ;  /* 0x000000010800780c */ /* 0x000fe20003f05270 */
[----:B------:R-:W-:Y:S01]  /*11d80*/  IMAD.WIDE.U32 R10, R10, c[0x0][0x3a0], RZ ;  /* 0x0000e8000a0a7a25 */ /* 0x000fe200078e00ff */
[----:B------:R-:W-:Y:S01]  /*11d90*/  LOP3.LUT R9, R4, 0xfffffff8, RZ, 0xc0, !PT ;  /* 0xfffffff804097812 */ /* 0x000fe200078ec0ff */
[----:B------:R-:W-:Y:S01]  /*11da0*/  BSSY B0, `(.L_x_2460) ;  /* 0x000002f000007945 */ /* 0x000fe20003800000 */
[----:B------:R-:W-:Y:S01]  /*11db0*/  SHF.R.S32.HI R4, RZ, 0x3, R4 ;  /* 0x00000003ff047819 */ /* 0x000fe20000011404 */
[----:B------:R-:W-:Y:S01]  /*11dc0*/  IMAD R5, R228, c[0x0][0x3f4], R5 ;  /* 0x0000fd00e4057a24 */ /* 0x000fe200078e0205 */
[----:B------:R-:W-:Y:S01]  /*11dd0*/  IADD3 R9, -R9, R2, RZ ;  /* 0x0000000209097210 */ /* 0x000fe20007ffe1ff */
[----:B-----5:R-:W-:Y:S01]  /*11de0*/  IMAD R3, R3, c[0x0][0x4e8], RZ ;  /* 0x00013a0003037a24 */ /* 0x020fe200078e02ff */
[----:B------:R-:W-:Y:S01]  /*11df0*/  IADD3 R11, R11, R7, RZ ;  /* 0x000000070b0b7210 */ /* 0x000fe20007ffe0ff */
[----:B------:R-:W-:-:S02]  /*11e00*/  IMAD R7, R0, c[0x0][0x3e8], RZ ;  /* 0x0000fa0000077a24 */ /* 0x000fc400078e02ff */
[C---:B------:R-:W-:Y:S01]  /*11e10*/  IMAD R13, R9.reuse, 0x20, R4 ;  /* 0x00000020090d7824 */ /* 0x040fe200078e0204 */
[----:B------:R-:W-:Y:S01]  /*11e20*/  SHF.L.U32 R9, R9, 0x3, RZ ;  /* 0x0000000309097819 */ /* 0x000fe200000006ff */
[C---:B------:R-:W-:Y:S02]  /*11e30*/  IMAD R7, R220.reuse, c[0x0][0x3ec], R7 ;  /* 0x0000fb00dc077a24 */ /* 0x040fe400078e0207 */
[----:B------:R-:W-:Y:S01]  /*11e40*/  IMAD.WIDE.U32 R10, R220, c[0x0][0x3e8], R10 ;  /* 0x0000fa00dc0a7a25 */ /* 0x000fe200078e000a */
[C---:B-1----:R-:W-:Y:S02]  /*11e50*/  LEA R13, R6.reuse, R13, 0x7 ;  /* 0x0000000d060d7211 */ /* 0x042fe400078e38ff */
[----:B------:R-:W-:Y:S02]  /*11e60*/  LEA R4, R6, R4, 0x7 ;  /* 0x0000000406047211 */ /* 0x000fe400078e38ff */
[----:B------:R-:W-:Y:S01]  /*11e70*/  IADD3 R11, R7, R11, RZ ;  /* 0x0000000b070b7210 */ /* 0x000fe20007ffe0ff */
[----:B------:R-:W-:-:S04]  /*11e80*/  @P0 IMAD.HI.U32 R0, R13, c[0x0][0x4ec], RZ ;  /* 0x00013b000d000a27 */ /* 0x000fc800078e00ff */
[----:B------:R-:W-:Y:S01]  /*11e90*/  IMAD.MOV.U32 R2, RZ, RZ, R13 ;  /* 0x000000ffff027224 */ /* 0x000fe200078e000d */
[----:B------:R-:W-:Y:S01]  /*11ea0*/  @P0 SHF.R.U32.HI R2, RZ, c[0x0][0x4f0], R0 ;  /* 0x00013c00ff020a19 */ /* 0x000fe20000011600 */
[----:B------:R-:W-:-:S03]  /*11eb0*/  IMAD.WIDE.U32 R10, R228, c[0x0][0x3f0], R10 ;  /* 0x0000fc00e40a7a25 */ /* 0x000fc600078e000a */
[----:B------:R-:W-:Y:S02]  /*11ec0*/  SHF.R.S32.HI R7, RZ, 0x1f, R2 ;  /* 0x0000001fff077819 */ /* 0x000fe40000011402 */
[----:B------:R-:W-:Y:S02]  /*11ed0*/  IADD3 R0, -R2, RZ, RZ ;  /* 0x000000ff02007210 */ /* 0x000fe40007ffe1ff */
[----:B------:R-:W-:Y:S01]  /*11ee0*/  IADD3 R11, R11, R5, RZ ;  /* 0x000000050b0b7210 */ /* 0x000fe20007ffe0ff */
[----:B------:R-:W-:Y:S02]  /*11ef0*/  IMAD R7, R7, c[0x0][0x3e0], RZ ;  /* 0x0000f80007077a24 */ /* 0x000fe400078e02ff */
[----:B------:R-:W-:Y:S02]  /*11f00*/  IMAD R0, R0, c[0x0][0x4e8], R13 ;  /* 0x00013a0000007a24 */ /* 0x000fe400078e020d */
[----:B------:R-:W-:-:S04]  /*11f10*/  IMAD.WIDE.U32 R10, R2, c[0x0][0x3e0], R10 ;  /* 0x0000f800020a7a25 */ /* 0x000fc800078e000a */
[----:B------:R-:W-:Y:S01]  /*11f20*/  IMAD R7, R2, c[0x0][0x3e4], R7 ;  /* 0x0000f90002077a24 */ /* 0x000fe200078e0207 */
[----:B------:R-:W-:-:S03]  /*11f30*/  SHF.R.S32.HI R2, RZ, 0x1f, R0 ;  /* 0x0000001fff027819 */ /* 0x000fc60000011400 */
        /* <DEDUP_REMOVED lines=9> */
[----:B------:R-:W-:-:S03]  /*11fd0*/  IADD3 R5, R9, 0x40, RZ ;  /* 0x0000004009057810 */ /* 0x000fc60007ffe0ff */
        /* <DEDUP_REMOVED lines=11> */
.L_x_2461:
[----:B------:R-:W-:Y:S05]  /*12090*/  BSYNC B0 ;  /* 0x0000000000007941 */ /* 0x000fea0003800000 */
.L_x_2460:
        /* <DEDUP_REMOVED lines=15> */
.L_x_2463:
[----:B------:R-:W-:Y:S05]  /*12190*/  BSYNC B0 ;  /* 0x0000000000007941 */ /* 0x000fea0003800000 */
.L_x_2462:
        /* <DEDUP_REMOVED lines=15> */
.L_x_2465:
[----:B------:R-:W-:Y:S05]  /*12290*/  BSYNC B0 ;  /* 0x0000000000007941 */ /* 0x000fea0003800000 */
.L_x_2464:
[----:B------:R-:W-:Y:S01]  /*122a0*/  IADD3 R4, R4, 0x60, RZ ;  /* 0x0000006004047810 */ /* 0x000fe20007ffe0ff */
[----:B-1----:R1:W2:Y:S03]  /*122b0*/  SHFL.IDX PT, R7, R0, 0x3, 0x181f ;  /* 0x00781f0000077f89 */ /* 0x0022a600000e0000 */
[----:B------:R-:W-:Y:S01]  /*122c0*/  ISETP.GE.AND P0, PT, R4, R3, PT ;  /* 0x000000030400720c */ /* 0x000fe20003f06270 */
[----:B------:R1:W3:-:S12]  /*122d0*/  SHFL.IDX PT, R6, R2, 0x3, 0x181f ;  /* 0x00781f0002067f89 */ /* 0x0002d800000e0000 */
[----:B------:R-:W-:Y:S05]  /*122e0*/  @P0 EXIT ;  /* 0x000000000000094d */ /* 0x000fea0003800000 */
[----:B------:R-:W-:-:S13]  /*122f0*/  ISETP.GE.AND P0, PT, R9, c[0x0][0x3c8], PT ;  /* 0x0000f20009007a0c */ /* 0x000fda0003f06270 */
[----:B-123--:R-:W-:-:S05]  /*12300*/  @!P0 IMAD.WIDE R2, R9, 0x2, R6 ;  /* 0x0000000209028825 */ /* 0x00efca00078e0206 */
[----:B------:R1:W-:Y:S01]  /*12310*/  @!P0 ST.E.128 [R2.64], RZ ;  /* 0x000000ff02008985 */ /* 0x0003e2000c101d06 */
[----:B------:R-:W-:-:S13]  /*12320*/  ISETP.GE.AND P0, PT, R5, c[0x0][0x3c8], PT ;  /* 0x0000f20005007a0c */ /* 0x000fda0003f06270 */
[----:B------:R-:W-:Y:S05]  /*12330*/  @P0 EXIT ;  /* 0x000000000000094d */ /* 0x000fea0003800000 */
[----:B------:R-:W-:-:S04]  /*12340*/  SHF.R.S32.HI R0, RZ, 0x1f, R5 ;  /* 0x0000001fff007819 */ /* 0x000fc80000011405 */
[----:B------:R-:W-:-:S04]  /*12350*/  LEA.HI R0, R0, R5, RZ, 0x3 ;  /* 0x0000000500007211 */ /* 0x000fc800078f18ff */
[----:B-1----:R-:W-:-:S05]  /*12360*/  LOP3.LUT R3, R0, 0xfffffff8, RZ, 0xc0, !PT ;  /* 0xfffffff800037812 */ /* 0x002fca00078ec0ff */
[----:B------:R-:W-:-:S05]  /*12370*/  IMAD.WIDE R6, R3, 0x2, R6 ;  /* 0x0000000203067825 */ /* 0x000fca00078e0206 */
[----:B------:R-:W-:Y:S01]  /*12380*/  ST.E.128 [R6.64], RZ ;  /* 0x000000ff06007985 */ /* 0x000fe2000c101d06 */
[----:B------:R-:W-:Y:S05]  /*12390*/  EXIT ;  /* 0x000000000000794d */ /* 0x000fea0003800000 */
.L_x_2466:
        /* <DEDUP_REMOVED lines=14> */
.L_x_4362:


//--------------------- .text._ZN7cutlass13device_kernelIN5flash19enable_sm80_to_sm89INS1_16FlashAttnFwdSm80INS1_25CollectiveMainloopFwdSm80ILi8ELi1ELb1EN4cute5tupleIJNS5_1CILi128EEENS7_ILi96EEES8_EEELi128ENS_6half_tEfNS_4arch4Sm80ELb0ELb1ELb0ELb1ELb1ELb1ELb1ELb0EEENS1_21CollectiveEpilogueFwdINS6_IJS8_S8_S9_EEENS6_IJNS7_ILi1EEESH_SH_EEESB_SD_Li256ELb1ELb1ELb0ELb0EEENS1_19SingleTileSchedulerILb1ELb0ELb1ELi128EEEEEEEEEvNT_6ParamsE --------------------------
	.section	.text._ZN7cutlass13device_kernelIN5flash19enable_sm80_to_sm89INS1_16FlashAttnFwdSm80INS1_25CollectiveMainloopFwdSm80ILi8ELi1ELb1EN4cute5tupleIJNS5_1CILi128EEENS7_ILi96EEES8_EEELi128ENS_6half_tEfNS_4arch4Sm80ELb0ELb1ELb0ELb1ELb1ELb1ELb1ELb0EEENS1_21CollectiveEpilogueFwdINS6_IJS8_S8_S9_EEENS6_IJNS7_ILi1EEESH_SH_EEESB_SD_Li256ELb1ELb1ELb0ELb0EEENS1_19SingleTileSchedulerILb1ELb0ELb1ELi128EEEEEEEEEvNT_6ParamsE,"ax",@progbits
	.sectioninfo	@"SHI_REGISTERS=255"
	.align	128
.text._ZN7cutlass13device_kernelIN5flash19enable_sm80_to_sm89INS1_16FlashAttnFwdSm80INS1_25CollectiveMainloopFwdSm80ILi8ELi1ELb1EN4cute5tupleIJNS5_1CILi128EEENS7_ILi96EEES8_EEELi128ENS_6half_tEfNS_4arch4Sm80ELb0ELb1ELb0ELb1ELb1ELb1ELb1ELb0EEENS1_21CollectiveEpilogueFwdINS6_IJS8_S8_S9_EEENS6_IJNS7_ILi1EEESH_SH_EEESB_SD_Li256ELb1ELb1ELb0ELb0EEENS1_19SingleTileSchedulerILb1ELb0ELb1ELi128EEEEEEEEEvNT_6ParamsE:
        .type           _ZN7cutlass13device_kernelIN5flash19enable_sm80_to_sm89INS1_16FlashAttnFwdSm80INS1_25CollectiveMainloopFwdSm80ILi8ELi1ELb1EN4cute5tupleIJNS5_1CILi128EEENS7_ILi96EEES8_EEELi128ENS_6half_tEfNS_4arch4Sm80ELb0ELb1ELb0ELb1ELb1ELb1ELb1ELb0EEENS1_21CollectiveEpilogueFwdINS6_IJS8_S8_S9_EEENS6_IJNS7_ILi1EEESH_SH_EEESB_SD_Li256ELb1ELb1ELb0ELb0EEENS1_19SingleTileSchedulerILb1ELb0ELb1ELi128EEEEEEEEEvNT_6ParamsE,@function
        .size           _ZN7cutlass13device_kernelIN5flash19enable_sm80_to_sm89INS1_16FlashAttnFwdSm80INS1_25CollectiveMainloopFwdSm80ILi8ELi1ELb1EN4cute5tupleIJNS5_1CILi128EEENS7_ILi96EEES8_EEELi128ENS_6half_tEfNS_4arch4Sm80ELb0ELb1ELb0ELb1ELb1ELb1ELb1ELb0EEENS1_21CollectiveEpilogueFwdINS6_IJS8_S8_S9_EEENS6_IJNS7_ILi1EEESH_SH_EEESB_SD_Li256ELb1ELb1ELb0ELb0EEENS1_19SingleTileSchedulerILb1ELb0ELb1ELi128EEEEEEEEEvNT_6ParamsE,(.L_x_4363 - _ZN7cutlass13device_kernelIN5flash19enable_sm80_to_sm89INS1_16FlashAttnFwdSm80INS1_25CollectiveMainloopFwdSm80ILi8ELi1ELb1EN4cute5tupleIJNS5_1CILi128EEENS7_ILi96EEES8_EEELi128ENS_6half_tEfNS_4arch4Sm80ELb0ELb1ELb0ELb1ELb1ELb1ELb1ELb0EEENS1_21CollectiveEpilogueFwdINS6_IJS8_S8_S9_EEENS6_IJNS7_ILi1EEESH_SH_EEESB_SD_Li256ELb1ELb1ELb0ELb0EEENS1_19SingleTileSchedulerILb1ELb0ELb1ELi128EEEEEEEEEvNT_6ParamsE)
        .other          _ZN7cutlass13device_kernelIN5flash19enable_sm80_to_sm89INS1_16FlashAttnFwdSm80INS1_25CollectiveMainloopFwdSm80ILi8ELi1ELb1EN4cute5tupleIJNS5_1CILi128EEENS7_ILi96EEES8_EEELi128ENS_6half_tEfNS_4arch4Sm80ELb0ELb1ELb0ELb1ELb1ELb1ELb1ELb0EEENS1_21CollectiveEpilogueFwdINS6_IJS8_S8_S9_EEENS6_IJNS7_ILi1EEESH_SH_EEESB_SD_Li256ELb1ELb1ELb0ELb0EEENS1_19SingleTileSchedulerILb1ELb0ELb1ELi128EEEEEEEEEvNT_6ParamsE,@"STO_CUDA_ENTRY STV_DEFAULT"
_ZN7cutlass13device_kernelIN5flash19enable_sm80_to_sm89INS1_16FlashAttnFwdSm80INS1_25CollectiveMainloopFwdSm80ILi8ELi1ELb1EN4cute5tupleIJNS5_1CILi128EEENS7_ILi96EEES8_EEELi128ENS_6half_tEfNS_4arch4Sm80ELb0ELb1ELb0ELb1ELb1ELb1ELb1ELb0EEENS1_21CollectiveEpilogueFwdINS6_IJS8_S8_S9_EEENS6_IJNS7_ILi1EEESH_SH_EEESB_SD_Li256ELb1ELb1ELb0ELb0EEENS1_19SingleTileSchedulerILb1ELb0ELb1ELi128EEEEEEEEEvNT_6ParamsE:
[----:B------:R-:W-:Y:S02]  /*0000*/  MOV R1, c[0x0][0x28] ;  /* 0x00000a0000017a02 */ /* 0x000fe40000000f00 */
[----:B------:R-:W1:Y:S01]  /*0010*/  S2R R71, SR_TID.X ;  /* 0x0000000000477919 */ /* 0x000e620000002100 */
[----:B------:R-:W2:Y:S01]  /*0020*/  S2UR UR4, SR_CTAID.X ;  /* 0x00000000000479c3 */ /* 0x000ea20000002500 */
[----:B------:R-:W-:Y:S02]  /*0030*/  ULDC.64 UR18, c[0x0][0x118] ;  /* 0x0000460000127ab9 */ /* 0x000fe40000000a00 */
[----:B------:R-:W3:Y:S01]  /*0040*/  S2R R217, SR_CTAID.Z ;  /* 0x0000000000d97919 */ /* 0x000ee20000002700 */
[----:B-1----:R-:W-:-:S06]  /*0050*/  SHF.R.U32.HI R0, RZ, 0x5, R71 ;  /* 0x00000005ff007819 */ /* 0x002fcc0000011647 */
[----:B------:R-:W1:Y:S02]  /*0060*/  SHFL.IDX PT, R0, R0, RZ, 0x1f ;  /* 0x00001fff00007589 */ /* 0x000e6400000e0000 */
[----:B-1----:R-:W-:Y:S02]  /*0070*/  ISETP.NE.AND P0, PT, R0, RZ, PT ;  /* 0x000000ff0000720c */ /* 0x002fe40003f05270 */
[----:B------:R-:W-:-:S05]  /*0080*/  MOV R0, 0x4 ;  /* 0x0000000400007802 */ /* 0x000fca0000000f00 */
[----:B---3--:R-:W-:-:S06]  /*0090*/  IMAD.WIDE R2, R217, R0, c[0x0][0x568] ;  /* 0x00015a00d9027625 */ /* 0x008fcc00078e0200 */
[----:B--2---:R-:W-:Y:S05]  /*00a0*/  @!P0 BRA `(.L_x_2467) ;  /* 0x0000014000008947 */ /* 0x004fea0003800000 */
[----:B------:R-:W-:-:S04]  /*00b0*/  ISETP.NE.U32.AND P0, PT, RZ, c[0x0][0x568], PT ;  /* 0x00015a00ff007a0c */ /* 0x000fc80003f05070 */
[----:B------:R-:W-:-:S13]  /*00c0*/  ISETP.NE.AND.EX P0, PT, RZ, c[0x0][0x56c], PT, P0 ;  /* 0x00015b00ff007a0c */ /* 0x000fda0003f05300 */
[----:B------:R-:W-:Y:S05]  /*00d0*/  @!P0 BRA `(.L_x_2468) ;  /* 0x0000002000008947 */ /* 0x000fea0003800000 */
[----:B------:R1:W5:Y:S01]  /*00e0*/  LDG.E R2, [R2.64] ;  /* 0x0000001202027981 */ /* 0x000362000c1e1900 */
[----:B------:R-:W-:Y:S05]  /*00f0*/  BRA `(.L_x_2469) ;  /* 0x0000009000007947 */ /* 0x000fea0003800000 */
.L_x_2468:
        /* <DEDUP_REMOVED lines=8> */
.L_x_2470:
[----:B------:R-:W-:-:S04]  /*0180*/  MOV R2, c[0x0][0x54c] ;  /* 0x0001530000027a02 */ /* 0x000fc80000000f00 */
.L_x_2469:
[----:B------:R-:W-:Y:S01]  /*0190*/  USHF.L.U32 UR4, UR4, 0x7, URZ ;  /* 0x0000000704047899 */ /* 0x000fe2000800063f */
[----:B-----5:R-:W-:-:S05]  /*01a0*/  IMAD R2, R2, c[0x0][0x548], RZ ;  /* 0x0001520002027a24 */ /* 0x020fca00078e02ff */
[----:B------:R-:W-:-:S04]  /*01b0*/  MOV R7, UR4 ;  /* 0x0000000400077c02 */ /* 0x000fc80008000f00 */
[----:B------:R-:W-:-:S04]  /*01c0*/  ISETP.GE.AND P0, PT, R7, R2, PT ;  /* 0x000000020700720c */ /* 0x000fc80003f06270 */
[----:B------:R-:W-:Y:S01]  /*01d0*/  SEL R217, R217, 0xffffffff, !P0 ;  /* 0xffffffffd9d97807 */ /* 0x000fe20004000000 */
[----:B------:R-:W-:Y:S05]  /*01e0*/  BRA `(.L_x_2471) ;  /* 0x0000013000007947 */ /* 0x000fea0003800000 */
.L_x_2467:
[----:B------:R-:W-:-:S04]  /*01f0*/  ISETP.NE.U32.AND P0, PT, RZ, c[0x0][0x568], PT ;  /* 0x00015a00ff007a0c */ /* 0x000fc80003f05070 */
[----:B------:R-:W-:-:S13]  /*0200*/  ISETP.NE.AND.EX P0, PT, RZ, c[0x0][0x56c], PT, P0 ;  /* 0x00015b00ff007a0c */ /* 0x000fda0003f05300 */
[----:B------:R-:W-:Y:S05]  /*0210*/  @!P0 BRA `(.L_x_2472) ;  /* 0x0000002000008947 */ /* 0x000fea0003800000 */
[----:B------:R1:W5:Y:S01]  /*0220*/  LDG.E R2, [R2.64] ;  /* 0x0000001202027981 */ /* 0x000362000c1e1900 */
[----:B------:R-:W-:Y:S05]  /*0230*/  BRA `(.L_x_2473) ;  /* 0x0000009000007947 */ /* 0x000fea0003800000 */
.L_x_2472:
        /* <DEDUP_REMOVED lines=8> */
.L_x_2474:
[----:B------:R-:W-:-:S04]  /*02c0*/  MOV R2, c[0x0][0x54c] ;  /* 0x0001530000027a02 */ /* 0x000fc80000000f00 */
.L_x_2473:
[----:B------:R-:W-:Y:S01]  /*02d0*/  USHF.L.U32 UR4, UR4, 0x7, URZ ;  /* 0x0000000704047899 */ /* 0x000fe2000800063f */
[----:B-----5:R-:W-:-:S05]  /*02e0*/  IMAD R2, R2, c[0x0][0x548], RZ ;  /* 0x0001520002027a24 */ /* 0x020fca00078e02ff */
[----:B------:R-:W-:-:S04]  /*02f0*/  MOV R7, UR4 ;  /* 0x0000000400077c02 */ /* 0x000fc80008000f00 */
[----:B------:R-:W-:-:S04]  /*0300*/  ISETP.GE.AND P0, PT, R7, R2, PT ;  /* 0x000000020700720c */ /* 0x000fc80003f06270 */
[----:B------:R-:W-:-:S04]  /*0310*/  SEL R217, R217, 0xffffffff, !P0 ;  /* 0xffffffffd9d97807 */ /* 0x000fc80004000000 */
.L_x_2471:
[----:B------:R-:W-:-:S13]  /*0320*/  ISETP.GE.AND P0, PT, R217, RZ, PT ;  /* 0x000000ffd900720c */ /* 0x000fda0003f06270 */
[----:B------:R-:W-:Y:S05]  /*0330*/  @!P0 EXIT ;  /* 0x000000000000894d */ /* 0x000fea0003800000 */
[----:B------:R-:W-:Y:S01]  /*0340*/  ISETP.NE.U32.AND P0, PT, RZ, c[0x0][0x370], PT ;  /* 0x0000dc00ff007a0c */ /* 0x000fe20003f05070 */
[----:B------:R-:W-:Y:S01]  /*0350*/  IMAD.MOV.U32 R215, RZ, RZ, RZ ;  /* 0x000000ffffd77224 */ /* 0x000fe200078e00ff */
[----:B------:R-:W-:Y:S01]  /*0360*/  ISETP.NE.U32.AND P1, PT, RZ, c[0x0][0x360], PT ;  /* 0x0000d800ff007a0c */ /* 0x000fe20003f25070 */
[----:B------:R-:W-:Y:S01]  /*0370*/  IMAD.MOV.U32 R74, RZ, RZ, RZ ;  /* 0x000000ffff4a7224 */ /* 0x000fe200078e00ff */
[----:B------:R-:W-:Y:S01]  /*0380*/  ISETP.NE.AND.EX P2, PT, RZ, c[0x0][0x374], PT, P0 ;  /* 0x0000dd00ff007a0c */ /* 0x000fe20003f45300 */
[----:B------:R-:W-:Y:S01]  /*0390*/  IMAD.MOV.U32 R4, RZ, RZ, RZ ;  /* 0x000000ffff047224 */ /* 0x000fe200078e00ff */
[----:B------:R-:W-:Y:S01]  /*03a0*/  ISETP.NE.AND.EX P0, PT, RZ, c[0x0][0x364], PT, P1 ;  /* 0x0000d900ff007a0c */ /* 0x000fe20003f05310 */
[CC--:B------:R-:W-:Y:S01]  /*03b0*/  IMAD.WIDE R12, R217.reuse, R0.reuse, c[0x0][0x348] ;  /* 0x0000d200d90c7625 */ /* 0x0c0fe200078e0200 */
[----:B------:R-:W-:Y:S02]  /*03c0*/  ISETP.NE.U32.AND P1, PT, RZ, c[0x0][0x348], PT ;  /* 0x0000d200ff007a0c */ /* 0x000fe40003f25070 */
[----:B------:R-:W-:Y:S01]  /*03d0*/  ISETP.NE.U32.AND P3, PT, RZ, c[0x0][0x350], PT ;  /* 0x0000d400ff007a0c */ /* 0x000fe20003f65070 */
[----:B------:R-:W-:Y:S01]  /*03e0*/  IMAD.WIDE R10, R217, R0, c[0x0][0x350] ;  /* 0x0000d400d90a7625 */ /* 0x000fe200078e0200 */
[----:B------:R-:W-:-:S02]  /*03f0*/  ISETP.NE.U32.AND P4, PT, RZ, c[0x0][0x358], PT ;  /* 0x0000d600ff007a0c */ /* 0x000fc40003f85070 */
[----:B------:R-:W-:Y:S01]  /*0400*/  ISETP.NE.AND.EX P1, PT, RZ, c[0x0][0x34c], PT, P1 ;  /* 0x0000d300ff007a0c */ /* 0x000fe20003f25310 */
[CC--:B------:R-:W-:Y:S01]  /*0410*/  IMAD.WIDE R8, R217.reuse, R0.reuse, c[0x0][0x358] ;  /* 0x0000d600d9087625 */ /* 0x0c0fe200078e0200 */
[----:B------:R-:W-:Y:S02]  /*0420*/  ISETP.NE.AND.EX P3, PT, RZ, c[0x0][0x354], PT, P3 ;  /* 0x0000d500ff007a0c */ /* 0x000fe40003f65330 */
[----:B------:R-:W-:Y:S01]  /*0430*/  ISETP.NE.AND.EX P4, PT, RZ, c[0x0][0x35c], PT, P4 ;  /* 0x0000d700ff007a0c */ /* 0x000fe20003f85340 */
[CC--:B------:R-:W-:Y:S01]  /*0440*/  @P2 IMAD.WIDE R14, R217.reuse, R0.reuse, c[0x0][0x370] ;  /* 0x0000dc00d90e2625 */ /* 0x0c0fe200078e0200 */
[----:B------:R-:W-:Y:S01]  /*0450*/  MOV R80, RZ ;  /* 0x000000ff00507202 */ /* 0x000fe20000000f00 */
[----:B------:R-:W2:Y:S02]  /*0460*/  S2R R214, SR_CTAID.Y ;  /* 0x0000000000d67919 */ /* 0x000ea40000002600 */
[----:B------:R-:W-:Y:S02]  /*0470*/  IMAD.MOV.U32 R216, RZ, RZ, c[0x0][0x168] ;  /* 0x00005a00ffd87624 */ /* 0x000fe400078e00ff */
[----:B------:R3:W5:Y:S01]  /*0480*/  @P2 LDG.E R215, [R14.64] ;  /* 0x000000120ed72981 */ /* 0x000762000c1e1900 */
[----:B-1----:R-:W-:-:S03]  /*0490*/  @P0 IMAD.WIDE R2, R217, R0, c[0x0][0x360] ;  /* 0x0000d800d9020625 */ /* 0x002fc600078e0200 */
[----:B------:R3:W5:Y:S04]  /*04a0*/  @P1 LDG.E R74, [R12.64] ;  /* 0x000000120c4a1981 */ /* 0x000768000c1e1900 */
[----:B------:R3:W5:Y:S04]  /*04b0*/  @P3 LDG.E R80, [R10.64] ;  /* 0x000000120a503981 */ /* 0x000768000c1e1900 */
[----:B------:R3:W5:Y:S01]  /*04c0*/  @P4 LDG.E R4, [R8.64] ;  /* 0x0000001208044981 */ /* 0x000762000c1e1900 */
[----:B------:R-:W-:-:S03]  /*04d0*/  IMAD.MOV.U32 R6, RZ, RZ, c[0x0][0x2ac] ;  /* 0x0000ab00ff067624 */ /* 0x000fc600078e00ff */
[----:B------:R1:W5:Y:S01]  /*04e0*/  @P0 LDG.E R216, [R2.64] ;  /* 0x0000001202d80981 */ /* 0x000362000c1e1900 */
[----:B------:R-:W-:Y:S01]  /*04f0*/  IMAD R6, R6, c[0x0][0x1d0], RZ ;  /* 0x0000740006067a24 */ /* 0x000fe200078e02ff */
[----:B--2---:R-:W-:Y:S02]  /*0500*/  SHF.R.S32.HI R73, RZ, 0x1f, R214 ;  /* 0x0000001fff497819 */ /* 0x004fe400000114d6 */
[----:B-1----:R-:W-:Y:S01]  /*0510*/  MOV R2, c[0x0][0x228] ;  /* 0x00008a0000027a02 */ /* 0x002fe20000000f00 */
[----:B------:R-:W-:Y:S05]  /*0520*/  @P0 BRA `(.L_x_2475) ;  /* 0x0000004000000947 */ /* 0x000fea0003800000 */
[----:B---3--:R-:W-:Y:S05]  /*0530*/  @!P1 BRA `(.L_x_2475) ;  /* 0x0000003000009947 */ /* 0x008fea0003800000 */
[----:B-----5:R1:W2:Y:S04]  /*0540*/  LDG.E R216, [R12.64] ;  /* 0x000000120cd87981 */ /* 0x0202a8000c1e1900 */
[----:B-1----:R-:W2:Y:S02]  /*0550*/  LDG.E R12, [R12.64+0x4] ;  /* 0x000004120c0c7981 */ /* 0x002ea4000c1e1900 */
[----:B--2---:R-:W-:-:S02]  /*0560*/  IADD3 R216, -R216, R12, RZ ;  /* 0x0000000cd8d87210 */ /* 0x004fc40007ffe1ff */
.L_x_2475:
[----:B---3--:R-:W-:-:S04]  /*0570*/  ISETP.NE.U32.AND P0, PT, RZ, c[0x0][0x368], PT ;  /* 0x0000da00ff007a0c */ /* 0x008fc80003f05070 */
[----:B------:R-:W-:-:S13]  /*0580*/  ISETP.NE.AND.EX P0, PT, RZ, c[0x0][0x36c], PT, P0 ;  /* 0x0000db00ff007a0c */ /* 0x000fda0003f05300 */
[----:B------:R-:W-:Y:S05]  /*0590*/  @!P0 BRA `(.L_x_2476) ;  /* 0x0000003000008947 */ /* 0x000fea0003800000 */
[----:B------:R-:W-:-:S05]  /*05a0*/  IMAD.WIDE R10, R217, R0, c[0x0][0x368] ;  /* 0x0000da00d90a7625 */ /* 0x000fca00078e0200 */
[----:B------:R1:W5:Y:S01]  /*05b0*/  LDG.E R6, [R10.64] ;  /* 0x000000120a067981 */ /* 0x000362000c1e1900 */
[----:B------:R-:W-:Y:S05]  /*05c0*/  BRA `(.L_x_2477) ;  /* 0x0000004000007947 */ /* 0x000fea0003800000 */
.L_x_2476:
[----:B------:R-:W-:Y:S05]  /*05d0*/  @!P3 BRA `(.L_x_2477) ;  /* 0x000000300000b947 */ /* 0x000fea0003800000 */
[----:B------:R1:W2:Y:S04]  /*05e0*/  LDG.E R6, [R10.64] ;  /* 0x000000120a067981 */ /* 0x0002a8000c1e1900 */
[----:B-1----:R-:W2:Y:S02]  /*05f0*/  LDG.E R10, [R10.64+0x4] ;  /* 0x000004120a0a7981 */ /* 0x002ea4000c1e1900 */
[----:B--2---:R-:W-:Y:S02]  /*0600*/  IADD3 R6, -R6, R10, RZ ;  /* 0x0000000a06067210 */ /* 0x004fe40007ffe1ff */
.L_x_2477:
[----:B------:R2:W3:Y:S01]  /*0610*/  @P4 LDG.E R3, [R8.64] ;  /* 0x0000001208034981 */ /* 0x0004e2000c1e1900 */
[----:B------:R-:W-:-:S04]  /*0620*/  ISETP.NE.U32.AND P0, PT, RZ, c[0x0][0x378], PT ;  /* 0x0000de00ff007a0c */ /* 0x000fc80003f05070 */
[----:B------:R-:W-:Y:S01]  /*0630*/  ISETP.NE.AND.EX P0, PT, RZ, c[0x0][0x37c], PT, P0 ;  /* 0x0000df00ff007a0c */ /* 0x000fe20003f05300 */
[----:B-----5:R-:W-:Y:S01]  /*0640*/  IMAD.MOV.U32 R72, RZ, RZ, R6 ;  /* 0x000000ffff487224 */ /* 0x020fe200078e0006 */
[----:B--2---:R-:W3:Y:S11]  /*0650*/  @P4 LDG.E R8, [R8.64+0x4] ;  /* 0x0000041208084981 */ /* 0x004ef6000c1e1900 */
[----:B-1----:R-:W-:-:S05]  /*0660*/  @P0 IMAD.WIDE R10, R217, R0, c[0x0][0x378] ;  /* 0x0000de00d90a0625 */ /* 0x002fca00078e0200 */
[----:B------:R1:W5:Y:S01]  /*0670*/  @P0 LDG.E R72, [R10.64] ;  /* 0x000000120a480981 */ /* 0x000362000c1e1900 */
[----:B------:R-:W-:Y:S01]  /*0680*/  IMAD.MOV.U32 R213, RZ, RZ, c[0x0][0x2c4] ;  /* 0x0000b100ffd57624 */ /* 0x000fe200078e00ff */
[----:B------:R-:W-:Y:S01]  /*0690*/  LOP3.LUT R218, R218, 0xffbfffff, RZ, 0xc0, !PT ;  /* 0xffbfffffdada7812 */ /* 0x000fe200078ec0ff */
[----:B------:R-:W-:Y:S01]  /*06a0*/  IMAD.MOV.U32 R117, RZ, RZ, R7 ;  /* 0x000000ffff757224 */ /* 0x000fe200078e0007 */
[----:B------:R-:W-:Y:S01]  /*06b0*/  IADD3 R7, R7, 0x7f, RZ ;  /* 0x0000007f07077810 */ /* 0x000fe20007ffe0ff */
[----:B------:R-:W-:Y:S01]  /*06c0*/  IMAD.MOV.U32 R212, RZ, RZ, c[0x0][0x32c] ;  /* 0x0000cb00ffd47624 */ /* 0x000fe200078e00ff */
[----:B------:R-:W-:-:S04]  /*06d0*/  ISETP.NE.AND P2, PT, R213, 0x1, PT ;  /* 0x00000001d500780c */ /* 0x000fc80003f45270 */
[----:B------:R-:W-:-:S09]  /*06e0*/  ISETP.GE.AND P1, PT, R212, 0x1, PT ;  /* 0x00000001d400780c */ /* 0x000fd20003f26270 */
[----:B------:R-:W-:Y:S02]  /*06f0*/  @P2 IADD3 R5, R117, 0x7f, RZ ;  /* 0x0000007f75052810 */ /* 0x000fe40007ffe0ff */
[----:B------:R-:W-:-:S03]  /*0700*/  @P2 LOP3.LUT R218, R218, 0x400000, RZ, 0xfc, !PT ;  /* 0x00400000dada2812 */ /* 0x000fc600078efcff */
[----:B------:R-:W-:Y:S01]  /*0710*/  @P2 IMAD.HI.U32 R5, R5, c[0x0][0x2c8], RZ ;  /* 0x0000b20005052a27 */ /* 0x000fe200078e00ff */
[----:B------:R-:W-:-:S04]  /*0720*/  LOP3.LUT R218, R218, 0xff7fffff, RZ, 0xc0, !PT ;  /* 0xff7fffffdada7812 */ /* 0x000fc800078ec0ff */
[----:B------:R-:W-:Y:S02]  /*0730*/  @P2 SHF.R.U32.HI R7, RZ, c[0x0][0x2cc], R5 ;  /* 0x0000b300ff072a19 */ /* 0x000fe40000011605 */
[----:B------:R-:W-:Y:S01]  /*0740*/  @P1 LOP3.LUT R218, R218, 0x800000, RZ, 0xfc, !PT ;  /* 0x00800000dada1812 */ /* 0x000fe200078efcff */
[----:B---3--:R-:W-:Y:S02]  /*0750*/  @P4 IMAD.IADD R2, R8, 0x1, -R3 ;  /* 0x0000000108024824 */ /* 0x008fe400078e0a03 */
[----:B------:R-:W-:-:S04]  /*0760*/  IMAD.IADD R3, R6, 0x1, -R215 ;  /* 0x0000000106037824 */ /* 0x000fc800078e0ad7 */
[----:B------:R-:W-:-:S05]  /*0770*/  IMAD.IADD R211, R3, 0x1, R2 ;  /* 0x0000000103d37824 */ /* 0x000fca00078e0202 */
[----:B------:R-:W-:-:S05]  /*0780*/  IADD3 R78, R211, 0x1, -R216 ;  /* 0x00000001d34e7810 */ /* 0x000fca0007ffe8d8 */
[----:B------:R-:W-:-:S05]  /*0790*/  IMAD.IADD R7, R78, 0x1, R7 ;  /* 0x000000014e077824 */ /* 0x000fca00078e0207 */
[----:B------:R-:W-:Y:S01]  /*07a0*/  IADD3 R9, R7, c[0x0][0x328], RZ ;  /* 0x0000ca0007097a10 */ /* 0x000fe20007ffe0ff */
[----:B------:R-:W-:Y:S05]  /*07b0*/  @!P1 BRA `(.L_x_2478) ;  /* 0x000000e000009947 */ /* 0x000fea0003800000 */
[C---:B-1----:R-:W-:Y:S02]  /*07c0*/  ISETP.GT.AND P0, PT, R7.reuse, RZ, PT ;  /* 0x000000ff0700720c */ /* 0x042fe40003f04270 */
        /* <DEDUP_REMOVED lines=8> */
.L_x_2479:
[----:B------:R-:W-:-:S13]  /*0850*/  ISETP.NE.AND P0, PT, R212, 0x1, PT ;  /* 0x00000001d400780c */ /* 0x000fda0003f05270 */
[----:B------:R-:W-:-:S05]  /*0860*/  @P0 IMAD.HI.U32 R7, R5, c[0x0][0x330], RZ ;  /* 0x0000cc0005070a27 */ /* 0x000fca00078e00ff */
[----:B------:R-:W-:-:S05]  /*0870*/  @P0 SHF.R.U32.HI R5, RZ, c[0x0][0x334], R7 ;  /* 0x0000cd00ff050a19 */ /* 0x000fca0000011607 */
.L_x_2480:
[----:B------:R-:W-:-:S05]  /*0880*/  IMAD R5, R5, R212, c[0x0][0x32c] ;  /* 0x0000cb0005057624 */ /* 0x000fca00078e02d4 */
[----:B------:R-:W-:Y:S02]  /*0890*/  IMNMX R9, R9, R5, PT ;  /* 0x0000000509097217 */ /* 0x000fe40003800200 */
.L_x_2478:
[----:B-1----:R-:W-:Y:S01]  /*08a0*/  @P2 IMAD.HI.U32 R8, R117, c[0x0][0x2c8], RZ ;  /* 0x0000b20075082a27 */ /* 0x002fe200078e00ff */
[----:B------:R-:W-:-:S03]  /*08b0*/  IADD3 R5, R211, 0x5f, RZ ;  /* 0x0000005fd3057810 */ /* 0x000fc60007ffe0ff */
[----:B------:R-:W-:Y:S01]  /*08c0*/  IMAD.MOV.U32 R7, RZ, RZ, R117 ;  /* 0x000000ffff077224 */ /* 0x000fe200078e0075 */
[----:B------:R-:W-:Y:S01]  /*08d0*/  @P2 SHF.R.U32.HI R7, RZ, c[0x0][0x2cc], R8 ;  /* 0x0000b300ff072a19 */ /* 0x000fe20000011608 */
[----:B------:R-:W-:-:S04]  /*08e0*/  IMAD.HI R5, R5, 0x2aaaaaab, RZ ;  /* 0x2aaaaaab05057827 */ /* 0x000fc800078e02ff */
[----:B------:R-:W-:Y:S01]  /*08f0*/  IMAD.IADD R116, R211, 0x1, -R216 ;  /* 0x00000001d3747824 */ /* 0x000fe200078e0ad8 */
[----:B------:R-:W-:-:S03]  /*0900*/  SHF.R.U32.HI R77, RZ, 0x1f, R5 ;  /* 0x0000001fff4d7819 */ /* 0x000fc60000011605 */
[----:B------:R-:W-:Y:S01]  /*0910*/  IMAD.IADD R7, R116, 0x1, R7 ;  /* 0x0000000174077824 */ /* 0x000fe200078e0207 */
[----:B------:R-:W-:-:S04]  /*0920*/  LEA.HI.SX32 R77, R5, R77, 0x1c ;  /* 0x0000004d054d7211 */ /* 0x000fc800078fe2ff */
        /* <DEDUP_REMOVED lines=10> */
.L_x_2482:
[----:B------:R-:W-:-:S13]  /*09d0*/  ISETP.NE.AND P0, PT, R212, 0x1, PT ;  /* 0x00000001d400780c */ /* 0x000fda0003f05270 */
[----:B------:R-:W-:-:S05]  /*09e0*/  @P0 IMAD.HI.U32 R5, R7, c[0x0][0x330], RZ ;  /* 0x0000cc0007050a27 */ /* 0x000fca00078e00ff */
[----:B------:R-:W-:-:S05]  /*09f0*/  @P0 SHF.R.U32.HI R7, RZ, c[0x0][0x334], R5 ;  /* 0x0000cd00ff070a19 */ /* 0x000fca0000011605 */
.L_x_2483:
[----:B------:R-:W-:-:S05]  /*0a00*/  IMAD R7, R7, c[0x0][0x32c], RZ ;  /* 0x0000cb0007077a24 */ /* 0x000fca00078e02ff */
[----:B------:R-:W-:-:S04]  /*0a10*/  IMNMX R8, R8, R7, !PT ;  /* 0x0000000708087217 */ /* 0x000fc80007800200 */
.L_x_2481:
        /* <DEDUP_REMOVED lines=24> */
[----:B------:R-:W-:Y:S01]  /*0ba0*/  SHF.R.S32.HI R7, RZ, 0x1f, R71 ;  /* 0x0000001fff077819 */ /* 0x000fe20000011447 */
[----:B------:R-:W-:Y:S01]  /*0bb0*/  IMAD R120, R73, c[0x0][0x240], RZ ;  /* 0x0000900049787a24 */ /* 0x000fe200078e02ff */
[----:B------:R-:W-:Y:S01]  /*0bc0*/  ISETP.NE.AND.EX P2, PT, RZ, c[0x0][0x344], PT, P0 ;  /* 0x0000d100ff007a0c */ /* 0x000fe20003f45300 */
[----:B------:R-:W-:Y:S01]  /*0bd0*/  IMAD.MOV.U32 R126, RZ, RZ, 0x60 ;  /* 0x00000060ff7e7424 */ /* 0x000fe200078e00ff */
[----:B------:R-:W-:Y:S02]  /*0be0*/  IADD3 R39, R3, -0x1, RZ ;  /* 0xffffffff03277810 */ /* 0x000fe40007ffe0ff */
[----:B------:R-:W-:Y:S02]  /*0bf0*/  SEL R128, R217, RZ, !P4 ;  /* 0x000000ffd9807207 */ /* 0x000fe40006000000 */
[----:B------:R-:W-:Y:S01]  /*0c00*/  MOV R94, c[0x0][0x238] ;  /* 0x00008e00005e7a02 */ /* 0x000fe20000000f00 */
[----:B------:R-:W-:Y:S01]  /*0c10*/  IMAD.MOV.U32 R93, RZ, RZ, c[0x0][0x23c] ;  /* 0x00008f00ff5d7624 */ /* 0x000fe200078e00ff */
[----:B------:R-:W-:-:S02]  /*0c20*/  UMOV UR12, 0x6 ;  /* 0x00000006000c7882 */ /* 0x000fc40000000000 */
[----:B------:R-:W-:-:S03]  /*0c30*/  ULDC.64 UR4, c[0x0][0x290] ;  /* 0x0000a40000047ab9 */ /* 0x000fc60000000a00 */
[----:B------:R-:W-:-:S06]  /*0c40*/  @P2 IMAD.WIDE R138, R217, R0, c[0x0][0x340] ;  /* 0x0000d000d98a2625 */ /* 0x000fcc00078e0200 */
[----:B------:R-:W2:Y:S01]  /*0c50*/  @P2 LDG.E R138, [R138.64] ;  /* 0x000000128a8a2981 */ /* 0x000ea2000c1e1900 */
[CC--:B------:R-:W-:Y:S01]  /*0c60*/  LEA.HI R0, R7.reuse, R71.reuse, RZ, 0x3 ;  /* 0x0000004707007211 */ /* 0x0c0fe200078f18ff */
[----:B------:R-:W-:Y:S01]  /*0c70*/  IMAD R120, R214, c[0x0][0x244], R120 ;  /* 0x00009100d6787a24 */ /* 0x000fe200078e0278 */
[----:B------:R-:W-:Y:S01]  /*0c80*/  LEA.HI R7, R7, R71, RZ, 0x6 ;  /* 0x0000004707077211 */ /* 0x000fe200078f30ff */
[C---:B------:R-:W-:Y:S01]  /*0c90*/  IMAD R79, R126.reuse, c[0x0][0x23c], RZ ;  /* 0x00008f007e4f7a24 */ /* 0x040fe200078e02ff */
[----:B------:R-:W-:Y:S01]  /*0ca0*/  SHF.R.S32.HI R15, RZ, 0x3, R0 ;  /* 0x00000003ff0f7819 */ /* 0x000fe20000011400 */
[----:B------:R-:W-:Y:S01]  /*0cb0*/  IMAD.WIDE.U32 R126, R126, c[0x0][0x238], RZ ;  /* 0x00008e007e7e7a25 */ /* 0x000fe200078e00ff */
[----:B------:R-:W-:Y:S01]  /*0cc0*/  LOP3.LUT R0, R0, 0xfffffff8, RZ, 0xc0, !PT ;  /* 0xfffffff800007812 */ /* 0x000fe200078ec0ff */
[----:B------:R-:W-:Y:S01]  /*0cd0*/  USHF.L.U64.HI UR7, UR4, UR12, UR5 ;  /* 0x0000000c04077299 */ /* 0x000fe20008010205 */
[--C-:B------:R-:W-:Y:S01]  /*0ce0*/  SHF.R.S32.HI R134, RZ, 0x1f, R15.reuse ;  /* 0x0000001fff867819 */ /* 0x100fe2000001140f */
[----:B------:R-:W-:Y:S01]  /*0cf0*/  IMAD.IADD R75, R2, 0x1, -R15 ;  /* 0x00000001024b7824 */ /* 0x000fe200078e0a0f */
[----:B------:R-:W-:Y:S01]  /*0d00*/  IADD3 R122, P0, R15, R4, RZ ;  /* 0x000000040f7a7210 */ /* 0x000fe20007f1e0ff */
[----:B------:R-:W-:Y:S01]  /*0d10*/  IMAD.IADD R0, R71, 0x1, -R0 ;  /* 0x0000000147007824 */ /* 0x000fe200078e0a00 */
[----:B------:R-:W-:Y:S01]  /*0d20*/  SHF.L.U32 R89, R15, 0x6, RZ ;  /* 0x000000060f597819 */ /* 0x000fe200000006ff */
[----:B------:R-:W-:Y:S01]  /*0d30*/  IMAD.IADD R79, R127, 0x1, R79 ;  /* 0x000000017f4f7824 */ /* 0x000fe200078e024f */
[----:B------:R-:W-:Y:S01]  /*0d40*/  LEA.HI.X.SX32 R123, R4, R134, 0x1, P0 ;  /* 0x00000086047b7211 */ /* 0x000fe200000f0eff */
[----:B------:R-:W-:Y:S01]  /*0d50*/  IMAD.SHL.U32 R16, R0, 0x8, RZ ;  /* 0x0000000800107824 */ /* 0x000fe200078e00ff */
[----:B------:R-:W-:Y:S01]  /*0d60*/  LOP3.LUT R89, R89, 0x1c0, RZ, 0xc0, !PT ;  /* 0x000001c059597812 */ /* 0x000fe200078ec0ff */
[----:B------:R-:W-:Y:S01]  /*0d70*/  IMAD R3, R79, R39, RZ ;  /* 0x000000274f037224 */ /* 0x000fe200078e02ff */
[----:B------:R-:W-:Y:S01]  /*0d80*/  SHF.L.U32 R96, R93, 0x6, RZ ;  /* 0x000000065d607819 */ /* 0x000fe200000006ff */
[----:B------:R-:W-:Y:S01]  /*0d90*/  IMAD R8, R123, c[0x0][0x238], RZ ;  /* 0x00008e007b087a24 */ /* 0x000fe200078e02ff */
[----:B------:R-:W-:Y:S01]  /*0da0*/  SHF.R.S32.HI R17, RZ, 0x1f, R16 ;  /* 0x0000001fff117819 */ /* 0x000fe20000011410 */
[----:B------:R-:W-:Y:S01]  /*0db0*/  IMAD.SHL.U32 R7, R7, 0x8, RZ ;  /* 0x0000000807077824 */ /* 0x000fe200078e00ff */
[----:B------:R-:W-:Y:S01]  /*0dc0*/  IADD3 R90, R16, 0x40, RZ ;  /* 0x00000040105a7810 */ /* 0x000fe20007ffe0ff */
[C---:B------:R-:W-:Y:S01]  /*0dd0*/  IMAD R8, R122.reuse, c[0x0][0x23c], R8 ;  /* 0x00008f007a087a24 */ /* 0x040fe200078e0208 */
[--C-:B------:R-:W-:Y:S01]  /*0de0*/  LOP3.LUT R87, R89, 0x38, R16.reuse, 0xf8, !PT ;  /* 0x0000003859577812 */ /* 0x100fe200078ef810 */
[----:B------:R-:W-:Y:S01]  /*0df0*/  IMAD.WIDE.U32 R4, R122, c[0x0][0x238], R16 ;  /* 0x00008e007a047a25 */ /* 0x000fe200078e0010 */
[----:B------:R-:W-:Y:S01]  /*0e00*/  LOP3.LUT R7, R7, 0xfffffe00, RZ, 0xc0, !PT ;  /* 0xfffffe0007077812 */ /* 0x000fe200078ec0ff */
[----:B------:R-:W-:Y:S01]  /*0e10*/  USHF.L.U32 UR8, UR4, 0x6, URZ ;  /* 0x0000000604087899 */ /* 0x000fe2000800063f */
[----:B------:R-:W-:Y:S01]  /*0e20*/  SHF.R.U32.HI R88, RZ, 0x3, R89 ;  /* 0x00000003ff587819 */ /* 0x000fe20000011659 */
[----:B------:R-:W-:Y:S01]  /*0e30*/  IMAD.IADD R9, R5, 0x1, R8 ;  /* 0x0000000105097824 */ /* 0x000fe200078e0208 */
[----:B------:R-:W-:Y:S01]  /*0e40*/  MOV R8, R4 ;  /* 0x0000000400087202 */ /* 0x000fe20000000f00 */
[----:B------:R-:W-:Y:S01]  /*0e50*/  IMAD R5, R39, -0x60, R75 ;  /* 0xffffffa027057824 */ /* 0x000fe200078e024b */
[----:B------:R-:W-:Y:S01]  /*0e60*/  SHF.R.S32.HI R4, RZ, 0x1f, R217 ;  /* 0x0000001fff047819 */ /* 0x000fe200000114d9 */
[----:B------:R-:W-:Y:S01]  /*0e70*/  IMAD.SHL.U32 R18, R0, 0x4, RZ ;  /* 0x0000000400127824 */ /* 0x000fe200078e00ff */
[----:B------:R-:W-:Y:S01]  /*0e80*/  ISETP.GE.AND P6, PT, R16, c[0x0][0x1d4], PT ;  /* 0x0000750010007a0c */ /* 0x000fe20003fc6270 */
[----:B------:R-:W-:Y:S01]  /*0e90*/  IMAD.WIDE.U32 R8, R214, c[0x0][0x240], R8 ;  /* 0x00009000d6087a25 */ /* 0x000fe200078e0008 */
[----:B------:R-:W-:Y:S01]  /*0ea0*/  SEL R105, R4, RZ, !P4 ;  /* 0x000000ff04697207 */ /* 0x000fe20006000000 */
[----:B------:R-:W-:Y:S01]  /*0eb0*/  UIMAD.WIDE.U32 UR10, UR4, 0x60, URZ ;  /* 0x00000060040a78a5 */ /* 0x000fe2000f8e003f */
[----:B------:R-:W-:Y:S01]  /*0ec0*/  ISETP.GE.AND P0, PT, R5, 0x1, PT ;  /* 0x000000010500780c */ /* 0x000fe20003f06270 */
[----:B------:R-:W-:Y:S01]  /*0ed0*/  IMAD.IADD R121, R9, 0x1, R120 ;  /* 0x0000000109797824 */ /* 0x000fe200078e0278 */
[----:B------:R-:W-:Y:S01]  /*0ee0*/  MOV R120, R8 ;  /* 0x0000000800787202 */ /* 0x000fe20000000f00 */
[----:B------:R-:W-:Y:S01]  /*0ef0*/  IMAD R124, R105, c[0x0][0x248], RZ ;  /* 0x00009200697c7a24 */ /* 0x000fe200078e02ff */
[----:B------:R-:W-:Y:S01]  /*0f00*/  SHF.R.S32.HI R8, RZ, 0x1f, R39 ;  /* 0x0000001fff087819 */ /* 0x000fe20000011427 */
[----:B------:R-:W-:Y:S01]  /*0f10*/  IMAD R136, R134, c[0x0][0x280], RZ ;  /* 0x0000a00086887a24 */ /* 0x000fe200078e02ff */
[----:B------:R-:W-:Y:S01]  /*0f20*/  ISETP.GE.AND P5, PT, R90, c[0x0][0x1d4], PT ;  /* 0x000075005a007a0c */ /* 0x000fe20003fa6270 */
[C---:B------:R-:W-:Y:S01]  /*0f30*/  IMAD R124, R128.reuse, c[0x0][0x24c], R124 ;  /* 0x00009300807c7a24 */ /* 0x040fe200078e027c */
[----:B------:R-:W-:Y:S01]  /*0f40*/  LOP3.LUT R87, R7, R87, R88, 0xf6, !PT ;  /* 0x0000005707577212 */ /* 0x000fe200078ef658 */
[----:B------:R-:W-:Y:S01]  /*0f50*/  IMAD.WIDE.U32 R120, R128, c[0x0][0x248], R120 ;  /* 0x0000920080787a25 */ /* 0x000fe200078e0078 */
[----:B------:R-:W-:Y:S01]  /*0f60*/  SHF.R.S32.HI R19, RZ, 0x1f, R18 ;  /* 0x0000001fff137819 */ /* 0x000fe20000011412 */
[----:B------:R-:W-:Y:S01]  /*0f70*/  UIMAD UR6, UR5, 0x60, URZ ;  /* 0x00000060050678a4 */ /* 0x000fe2000f8e023f */
[----:B------:R-:W-:Y:S01]  /*0f80*/  IADD3 R86, R15, 0x20, RZ ;  /* 0x000000200f567810 */ /* 0x000fe20007ffe0ff */
[----:B------:R-:W-:Y:S01]  /*0f90*/  IMAD.IADD R125, R121, 0x1, R124 ;  /* 0x00000001797d7824 */ /* 0x000fe200078e027c */
[----:B------:R-:W-:Y:S01]  /*0fa0*/  IADD3 R83, R15, 0x40, RZ ;  /* 0x000000400f537810 */ /* 0x000fe20007ffe0ff */
[----:B------:R-:W-:Y:S01]  /*0fb0*/  IMAD.MOV.U32 R124, RZ, RZ, R120 ;  /* 0x000000ffff7c7224 */ /* 0x000fe200078e0078 */
[----:B-----5:R-:W-:Y:S01]  /*0fc0*/  SHF.R.S32.HI R103, RZ, 0x1f, R72 ;  /* 0x0000001fff677819 */ /* 0x020fe20000011448 */
[-C--:B------:R-:W-:Y:S01]  /*0fd0*/  IMAD R3, R8, R126.reuse, R3 ;  /* 0x0000007e08037224 */ /* 0x080fe200078e0203 */
[----:B------:R-:W-:Y:S01]  /*0fe0*/  SHF.L.U32 R82, R83, 0x6, RZ ;  /* 0x0000000653527819 */ /* 0x000fe200000006ff */
[----:B------:R-:W-:Y:S01]  /*0ff0*/  IMAD.WIDE.U32 R8, R39, R126, R124 ;  /* 0x0000007e27087225 */ /* 0x000fe200078e007c */
[----:B------:R-:W-:Y:S01]  /*1000*/  SHF.R.S32.HI R101, RZ, 0x1f, R90 ;  /* 0x0000001fff657819 */ /* 0x000fe2000001145a */
[----:B------:R-:W-:Y:S01]  /*1010*/  USHF.L.U64.HI UR9, UR4, 0x5, UR5 ;  /* 0x0000000504097899 */ /* 0x000fe20008010205 */
[----:B------:R-:W-:Y:S01]  /*1020*/  LOP3.LUT R82, R82, 0x1c0, RZ, 0xc0, !PT ;  /* 0x000001c052527812 */ /* 0x000fe200078ec0ff */
[----:B------:R-:W-:Y:S01]  /*1030*/  IMAD.IADD R3, R9, 0x1, R3 ;  /* 0x0000000109037824 */ /* 0x000fe200078e0203 */
[----:B------:R-:W-:Y:S01]  /*1040*/  @P0 LEA R10, P1, R8, c[0x0][0x220], 0x1 ;  /* 0x00008800080a0a11 */ /* 0x000fe200078208ff */
[----:B------:R-:W-:Y:S01]  /*1050*/  IMAD.SHL.U32 R87, R87, 0x2, RZ ;  /* 0x0000000257577824 */ /* 0x000fe200078e00ff */
[----:B------:R-:W-:Y:S01]  /*1060*/  SHF.R.U32.HI R95, RZ, 0x3, R82 ;  /* 0x00000003ff5f7819 */ /* 0x000fe20000011652 */
[----:B------:R-:W-:Y:S01]  /*1070*/  IMAD R134, R134, c[0x0][0x290], RZ ;  /* 0x0000a40086867a24 */ /* 0x000fe200078e02ff */
[----:B------:R-:W-:Y:S01]  /*1080*/  @P0 LEA.HI.X R11, R8, c[0x0][0x224], R3, 0x1, P1 ;  /* 0x00008900080b0a11 */ /* 0x000fe200008f0c03 */
[----:B------:R-:W-:Y:S01]  /*1090*/  IMAD.WIDE.U32 R140, R15, c[0x0][0x290], R18 ;  /* 0x0000a4000f8c7a25 */ /* 0x000fe200078e0012 */
[----:B------:R-:W-:Y:S01]  /*10a0*/  ISETP.GE.AND P1, PT, R5, 0x21, PT ;  /* 0x000000210500780c */ /* 0x000fe20003f26270 */
[----:B------:R-:W-:Y:S01]  /*10b0*/  USHF.L.U32 UR16, UR4, 0x5, URZ ;  /* 0x0000000504107899 */ /* 0x000fe2000800063f */
[----:B------:R-:W-:Y:S01]  /*10c0*/  LEA.HI R101, R101, R90, RZ, 0x3 ;  /* 0x0000005a65657211 */ /* 0x000fe200078f18ff */
[----:B------:R-:W-:Y:S01]  /*10d0*/  @!PT LDS RZ, [RZ] ;  /* 0x00000000fffff984 */ /* 0x000fe20000000800 */
[----:B------:R-:W-:Y:S01]  /*10e0*/  @!PT LDS RZ, [RZ] ;  /* 0x00000000fffff984 */ /* 0x000fe20000000800 */
[----:B------:R-:W-:Y:S01]  /*10f0*/  @!PT LDS RZ, [RZ] ;  /* 0x00000000fffff984 */ /* 0x000fe20000000800 */
[----:B------:R1:W-:Y:S01]  /*1100*/  @P0 LDGSTS.E.BYPASS.LTC128B.128 [R87+0x8100], [R10.64], !P6 ;  /* 0x081000000a570fae */ /* 0x0003e2000f101d52 */
[----:B------:R-:W-:Y:S01]  /*1110*/  IMAD R134, R15, c[0x0][0x294], R134 ;  /* 0x0000a5000f867a24 */ /* 0x000fe200078e0286 */
[----:B------:R-:W-:Y:S01]  /*1120*/  UMOV UR14, 0x5 ;  /* 0x00000005000e7882 */ /* 0x000fe20000000000 */
[----:B------:R-:W-:Y:S01]  /*1130*/  IMAD.SHL.U32 R85, R86, 0x40, RZ ;  /* 0x0000004056557824 */ /* 0x000fe200078e00ff */
[----:B------:R1:W-:Y:S01]  /*1140*/  @P0 LDGSTS.E.BYPASS.LTC128B.128 [R87+0xb100], [R10.64+0x80], !P5 ;  /* 0x0b1000800a570fae */ /* 0x0003e2000e901d52 */
[----:B------:R-:W-:Y:S01]  /*1150*/  IMAD.IADD R141, R141, 0x1, R134 ;  /* 0x000000018d8d7824 */ /* 0x000fe200078e0286 */
[----:B------:R-:W-:Y:S01]  /*1160*/  ULDC.64 UR4, c[0x0][0x280] ;  /* 0x0000a00000047ab9 */ /* 0x000fe20000000a00 */
[----:B------:R-:W-:Y:S01]  /*1170*/  IMAD.WIDE.U32 R20, R214, c[0x0][0x260], R16 ;  /* 0x00009800d6147a25 */ /* 0x000fe200078e0010 */
[----:B------:R-:W-:Y:S01]  /*1180*/  LOP3.LUT R85, R85, 0x1c0, RZ, 0xc0, !PT ;  /* 0x000001c055557812 */ /* 0x000fe200078ec0ff */
[----:B------:R-:W-:Y:S01]  /*1190*/  USHF.L.U64.HI UR12, UR4, UR12, UR5 ;  /* 0x0000000c040c7299 */ /* 0x000fe20008010205 */
[----:B------:R-:W-:Y:S01]  /*11a0*/  LOP3.LUT R101, R101, 0xfffffff8, RZ, 0xc0, !PT ;  /* 0xfffffff865657812 */ /* 0x000fe200078ec0ff */
[C---:B------:R-:W-:Y:S01]  /*11b0*/  IMAD R136, R15.reuse, c[0x0][0x284], R136 ;  /* 0x0000a1000f887a24 */ /* 0x040fe200078e0288 */
[----:B------:R-:W-:Y:S01]  /*11c0*/  SHF.R.U32.HI R84, RZ, 0x3, R85 ;  /* 0x00000003ff547819 */ /* 0x000fe20000011655 */
[----:B------:R-:W-:Y:S01]  /*11d0*/  IMAD.WIDE.U32 R142, R15, c[0x0][0x280], R18 ;  /* 0x0000a0000f8e7a25 */ /* 0x000fe200078e0012 */
[----:B------:R-:W-:Y:S01]  /*11e0*/  MOV R108, c[0x0][0x2b8] ;  /* 0x0000ae00006c7a02 */ /* 0x000fe20000000f00 */
[----:B------:R-:W-:Y:S01]  /*11f0*/  USHF.L.U64.HI UR14, UR4, UR14, UR5 ;  /* 0x0000000e040e7299 */ /* 0x000fe20008010205 */
[----:B------:R-:W-:Y:S01]  /*1200*/  P2R R91, PR, RZ, 0x20 ;  /* 0x00000020ff5b7803 */ /* 0x000fe20000000000 */
[----:B------:R-:W-:Y:S01]  /*1210*/  IMAD R104, R103, c[0x0][0x280], RZ ;  /* 0x0000a00067687a24 */ /* 0x000fe200078e02ff */
[----:B------:R-:W-:Y:S01]  /*1220*/  IADD3 R143, R143, R136, RZ ;  /* 0x000000888f8f7210 */ /* 0x000fe20007ffe0ff */
[----:B------:R-:W-:Y:S01]  /*1230*/  IMAD R105, R105, c[0x0][0x268], RZ ;  /* 0x00009a0069697a24 */ /* 0x000fe200078e02ff */
[----:B------:R-:W-:Y:S01]  /*1240*/  UIMAD.WIDE.U32 UR20, UR4, 0x60, URZ ;  /* 0x00000060041478a5 */ /* 0x000fe2000f8e003f */
[----:B------:R-:W-:Y:S01]  /*1250*/  IMAD R98, R73, c[0x0][0x1e8], RZ ;  /* 0x00007a0049627a24 */ /* 0x000fe200078e02ff */
[----:B------:R-:W-:Y:S01]  /*1260*/  UIMAD UR5, UR5, 0x60, URZ ;  /* 0x00000060050578a4 */ /* 0x000fe2000f8e023f */
[----:B------:R-:W-:Y:S01]  /*1270*/  IMAD R103, R103, c[0x0][0x290], RZ ;  /* 0x0000a40067677a24 */ /* 0x000fe200078e02ff */
[----:B------:R-:W-:Y:S01]  /*1280*/  P2R R92, PR, RZ, 0x40 ;  /* 0x00000040ff5c7803 */ /* 0x000fe20000000000 */
[----:B------:R-:W-:Y:S01]  /*1290*/  IMAD R97, R73, c[0x0][0x210], RZ ;  /* 0x0000840049617a24 */ /* 0x000fe200078e02ff */
[----:B------:R-:W-:Y:S01]  /*12a0*/  IADD3 R14, R18, 0x20, RZ ;  /* 0x00000020120e7810 */ /* 0x000fe20007ffe0ff */
[----:B------:R-:W-:Y:S01]  /*12b0*/  IMAD R105, R128, c[0x0][0x26c], R105 ;  /* 0x00009b0080697a24 */ /* 0x000fe200078e0269 */
[----:B------:R-:W-:Y:S01]  /*12c0*/  SHF.R.S32.HI R100, RZ, 0x1f, R101 ;  /* 0x0000001fff647819 */ /* 0x000fe20000011465 */
[----:B------:R-:W-:Y:S01]  /*12d0*/  IMAD.WIDE.U32 R130, R214, c[0x0][0x1e8], RZ ;  /* 0x00007a00d6827a25 */ /* 0x000fe200078e00ff */
[----:B------:R-:W-:Y:S01]  /*12e0*/  USHF.L.U32 UR13, UR4, 0x6, URZ ;  /* 0x00000006040d7899 */ /* 0x000fe2000800063f */
[----:B-1----:R-:W-:Y:S01]  /*12f0*/  @P1 LEA R10, P0, R94, R8, 0x5 ;  /* 0x000000085e0a1211 */ /* 0x002fe200078028ff */
[----:B------:R-:W-:Y:S01]  /*1300*/  USHF.L.U32 UR15, UR4, 0x5, URZ ;  /* 0x00000005040f7899 */ /* 0x000fe2000800063f */
[----:B------:R-:W-:Y:S01]  /*1310*/  IMAD R98, R214, c[0x0][0x1ec], R98 ;  /* 0x00007b00d6627a24 */ /* 0x000fe200078e0262 */
[----:B------:R-:W-:Y:S01]  /*1320*/  UIADD3 UR6, UR11, UR6, URZ ;  /* 0x000000060b067290 */ /* 0x000fe2000fffe03f */
[----:B------:R-:W-:Y:S01]  /*1330*/  @P1 LEA.HI.X R9, R94, R3, R93, 0x5, P0 ;  /* 0x000000035e091211 */ /* 0x000fe200000f2c5d */
[----:B------:R-:W-:Y:S01]  /*1340*/  IMAD R104, R72, c[0x0][0x284], R104 ;  /* 0x0000a10048687a24 */ /* 0x000fe200078e0268 */
[----:B------:R-:W-:Y:S01]  /*1350*/  @P1 LEA R12, P0, R10, c[0x0][0x220], 0x1 ;  /* 0x000088000a0c1a11 */ /* 0x000fe200078008ff */
[----:B------:R-:W-:Y:S01]  /*1360*/  IMAD R103, R72, c[0x0][0x294], R103 ;  /* 0x0000a50048677a24 */ /* 0x000fe200078e0267 */
[----:B------:R-:W-:Y:S01]  /*1370*/  SHF.L.U64.HI R93, R94, 0x6, R93 ;  /* 0x000000065e5d7819 */ /* 0x000fe2000001025d */
[----:B------:R-:W-:Y:S01]  /*1380*/  IMAD.WIDE.U32 R142, R72, c[0x0][0x280], R142 ;  /* 0x0000a000488e7a25 */ /* 0x000fe200078e008e */
[----:B------:R-:W-:Y:S01]  /*1390*/  @P1 LEA.HI.X R13, R10, c[0x0][0x224], R9, 0x1, P0 ;  /* 0x000089000a0d1a11 */ /* 0x000fe200000f0c09 */
[----:B------:R-:W-:Y:S01]  /*13a0*/  UIADD3 UR5, UR21, UR5, URZ ;  /* 0x0000000515057290 */ /* 0x000fe2000fffe03f */
[----:B------:R-:W-:Y:S01]  /*13b0*/  ISETP.GT.AND P0, PT, R5, 0x40, PT ;  /* 0x000000400500780c */ /* 0x000fe20003f04270 */
[----:B------:R-:W-:Y:S01]  /*13c0*/  IMAD R10, R73, c[0x0][0x260], RZ ;  /* 0x00009800490a7a24 */ /* 0x000fe200078e02ff */
[----:B------:R-:W-:Y:S01]  /*13d0*/  IADD3 R98, R131, R98, RZ ;  /* 0x0000006283627210 */ /* 0x000fe20007ffe0ff */
[----:B------:R1:W-:Y:S01]  /*13e0*/  @P1 LDGSTS.E.BYPASS.LTC128B.128 [R87+0x9100], [R12.64], !P6 ;  /* 0x091000000c571fae */ /* 0x0003e2000f101d52 */
[----:B------:R-:W-:Y:S01]  /*13f0*/  IMAD.WIDE.U32 R140, R72, c[0x0][0x290], R140 ;  /* 0x0000a400488c7a25 */ /* 0x000fe200078e008c */
[----:B------:R-:W-:-:S02]  /*1400*/  ULDC.U8 UR4, c[0x0][0x298] ;  /* 0x0000a60000047ab9 */ /* 0x000fc40000000000 */
[----:B------:R1:W-:Y:S01]  /*1410*/  @P1 LDGSTS.E.BYPASS.LTC128B.128 [R87+0xc100], [R12.64+0x80], !P5 ;  /* 0x0c1000800c571fae */ /* 0x0003e2000e901d52 */
[----:B------:R-:W-:Y:S02]  /*1420*/  IMAD R10, R214, c[0x0][0x264], R10 ;  /* 0x00009900d60a7a24 */ /* 0x000fe400078e020a */
[----:B------:R-:W-:Y:S02]  /*1430*/  IMAD.MOV.U32 R102, RZ, RZ, c[0x0][0x27c] ;  /* 0x00009f00ff667624 */ /* 0x000fe400078e00ff */
[----:B------:R-:W-:Y:S02]  /*1440*/  IMAD.IADD R11, R21, 0x1, R10 ;  /* 0x00000001150b7824 */ /* 0x000fe400078e020a */
[----:B------:R-:W-:Y:S02]  /*1450*/  IMAD.MOV.U32 R10, RZ, RZ, R20 ;  /* 0x000000ffff0a7224 */ /* 0x000fe400078e0014 */
[----:B------:R-:W-:-:S04]  /*1460*/  IMAD.WIDE.U32 R20, R15, c[0x0][0x280], R16 ;  /* 0x0000a0000f147a25 */ /* 0x000fc800078e0010 */
[----:B------:R-:W-:Y:S02]  /*1470*/  IMAD.IADD R137, R136, 0x1, R21 ;  /* 0x0000000188897824 */ /* 0x000fe400078e0215 */
[----:B------:R-:W-:Y:S02]  /*1480*/  IMAD.MOV.U32 R136, RZ, RZ, R20 ;  /* 0x000000ffff887224 */ /* 0x000fe400078e0014 */
[----:B------:R-:W-:-:S04]  /*1490*/  IMAD.WIDE.U32 R128, R128, c[0x0][0x268], R10 ;  /* 0x00009a0080807a25 */ /* 0x000fc800078e000a */
[----:B------:R-:W-:-:S04]  /*14a0*/  IMAD.WIDE.U32 R136, R72, c[0x0][0x280], R136 ;  /* 0x0000a00048887a25 */ /* 0x000fc800078e0088 */
[----:B------:R-:W-:Y:S02]  /*14b0*/  IMAD.MOV.U32 R51, RZ, RZ, c[0x0][0x27c] ;  /* 0x00009f00ff337624 */ /* 0x000fe400078e00ff */
[C---:B-1----:R-:W-:Y:S01]  /*14c0*/  IMAD.WIDE.U32 R12, R94.reuse, 0x40, RZ ;  /* 0x000000405e0c7825 */ /* 0x042fe200078e00ff */
[----:B------:R-:W-:-:S03]  /*14d0*/  SHF.L.U32 R94, R94, 0x6, RZ ;  /* 0x000000065e5e7819 */ /* 0x000fc600000006ff */
[----:B------:R-:W-:Y:S01]  /*14e0*/  IMAD.IADD R96, R13, 0x1, R96 ;  /* 0x000000010d607824 */ /* 0x000fe200078e0260 */
[----:B------:R-:W-:Y:S01]  /*14f0*/  IADD3 R81, P3, R12, 0x80, RZ ;  /* 0x000000800c517810 */ /* 0x000fe20007f7e0ff */
[----:B------:R-:W-:-:S04]  /*1500*/  IMAD.WIDE.U32 R132, R214, c[0x0][0x210], RZ ;  /* 0x00008400d6847a25 */ /* 0x000fc800078e00ff */
[----:B------:R-:W-:Y:S02]  /*1510*/  IMAD R97, R214, c[0x0][0x214], R97 ;  /* 0x00008500d6617a24 */ /* 0x000fe400078e0261 */
[----:B------:R-:W-:Y:S01]  /*1520*/  IMAD.IADD R107, R143, 0x1, R104 ;  /* 0x000000018f6b7824 */ /* 0x000fe200078e0268 */
[----:B------:R-:W-:Y:S01]  /*1530*/  IADD3 R104, R104, R137, RZ ;  /* 0x0000008968687210 */ /* 0x000fe20007ffe0ff */
[----:B------:R-:W-:Y:S02]  /*1540*/  IMAD.IADD R106, R141, 0x1, R103 ;  /* 0x000000018d6a7824 */ /* 0x000fe400078e0267 */
[----:B------:R-:W-:Y:S02]  /*1550*/  IMAD.IADD R80, R80, 0x1, R6 ;  /* 0x0000000150507824 */ /* 0x000fe400078e0206 */
[----:B------:R-:W-:Y:S02]  /*1560*/  IMAD.SHL.U32 R51, R51, 0x2, RZ ;  /* 0x0000000233337824 */ /* 0x000fe400078e00ff */
[----:B------:R-:W-:-:S02]  /*1570*/  IMAD.IADD R97, R133, 0x1, R97 ;  /* 0x0000000185617824 */ /* 0x000fc400078e0261 */
[----:B------:R-:W-:Y:S02]  /*1580*/  IMAD R0, R0, 0x20, R15 ;  /* 0x0000002000007824 */ /* 0x000fe400078e020f */
[----:B------:R-:W-:Y:S01]  /*1590*/  IMAD.IADD R105, R129, 0x1, R105 ;  /* 0x0000000181697824 */ /* 0x000fe200078e0269 */
[----:B--2---:R-:W-:Y:S01]  /*15a0*/  @P2 SHF.R.S32.HI R139, RZ, 0x1f, R138 ;  /* 0x0000001fff8b2819 */ /* 0x004fe2000001148a */
[----:B------:R-:W-:Y:S02]  /*15b0*/  @!P2 IMAD.MOV.U32 R138, RZ, RZ, R217 ;  /* 0x000000ffff8aa224 */ /* 0x000fe400078e00d9 */
[----:B------:R-:W-:Y:S01]  /*15c0*/  @!P2 IMAD.MOV.U32 R139, RZ, RZ, R4 ;  /* 0x000000ffff8ba224 */ /* 0x000fe200078e0004 */
[----:B------:R-:W-:Y:S02]  /*15d0*/  ISETP.GE.AND P2, PT, R16, c[0x0][0x27c], PT ;  /* 0x00009f0010007a0c */ /* 0x000fe40003f46270 */
[----:B------:R-:W-:Y:S01]  /*15e0*/  @P0 IADD3 R4, P1, R8, R12, RZ ;  /* 0x0000000c08040210 */ /* 0x000fe20007f3e0ff */
[----:B------:R-:W-:Y:S01]  /*15f0*/  IMAD.WIDE.U32 R12, R15, c[0x0][0x290], R16 ;  /* 0x0000a4000f0c7a25 */ /* 0x000fe200078e0010 */
[----:B------:R-:W-:-:S02]  /*1600*/  SEL R5, RZ, c[0x0][0x27c], !P2 ;  /* 0x00009f00ff057a07 */ /* 0x000fc40005000000 */
[----:B------:R-:W-:Y:S01]  /*1610*/  @P0 IADD3.X R3, R96, R3, RZ, P1, !PT ;  /* 0x0000000360030210 */ /* 0x000fe20000ffe4ff */
[----:B------:R-:W-:Y:S01]  /*1620*/  IMAD.IADD R135, R134, 0x1, R13 ;  /* 0x0000000186877824 */ /* 0x000fe200078e020d */
[----:B------:R-:W-:Y:S01]  /*1630*/  @P0 LEA R8, P1, R4, c[0x0][0x220], 0x1 ;  /* 0x0000880004080a11 */ /* 0x000fe200078208ff */
[----:B------:R-:W-:Y:S01]  /*1640*/  IMAD R99, R139, c[0x0][0x2b0], RZ ;  /* 0x0000ac008b637a24 */ /* 0x000fe200078e02ff */
[----:B------:R-:W-:Y:S01]  /*1650*/  IADD3 R5, R16, R5, RZ ;  /* 0x0000000510057210 */ /* 0x000fe20007ffe0ff */
[----:B------:R-:W-:Y:S01]  /*1660*/  IMAD.X R96, RZ, RZ, R96, P3 ;  /* 0x000000ffff607224 */ /* 0x000fe200018e0660 */
[----:B------:R-:W-:Y:S01]  /*1670*/  @P0 LEA.HI.X R9, R4, c[0x0][0x224], R3, 0x1, P1 ;  /* 0x0000890004090a11 */ /* 0x000fe200008f0c03 */
[C---:B------:R-:W-:Y:S01]  /*1680*/  IMAD R99, R138.reuse, c[0x0][0x2b4], R99 ;  /* 0x0000ad008a637a24 */ /* 0x040fe200078e0263 */
[----:B------:R-:W-:Y:S01]  /*1690*/  MOV R134, R12 ;  /* 0x0000000c00867202 */ /* 0x000fe20000000f00 */
[----:B------:R-:W-:Y:S01]  /*16a0*/  IMAD.WIDE.U32 R138, R138, c[0x0][0x2b0], RZ ;  /* 0x0000ac008a8a7a25 */ /* 0x000fe200078e00ff */
[----:B------:R-:W-:Y:S01]  /*16b0*/  SHF.R.S32.HI R3, RZ, 0x1f, R5 ;  /* 0x0000001fff037819 */ /* 0x000fe20000011405 */
[----:B------:R1:W-:Y:S01]  /*16c0*/  @P0 LDGSTS.E.BYPASS.LTC128B.128 [R87+0xa100], [R8.64], !P6 ;  /* 0x0a10000008570fae */ /* 0x0003e2000f101d52 */
[----:B------:R-:W-:Y:S01]  /*16d0*/  SHF.R.S32.HI R12, RZ, 0x1f, R86 ;  /* 0x0000001fff0c7819 */ /* 0x000fe20000011456 */
[----:B------:R-:W-:Y:S01]  /*16e0*/  IMAD.WIDE.U32 R134, R72, c[0x0][0x290], R134 ;  /* 0x0000a40048867a25 */ /* 0x000fe200078e0086 */
[----:B------:R-:W-:Y:S01]  /*16f0*/  SHF.R.S32.HI R13, RZ, 0x1f, R83 ;  /* 0x0000001fff0d7819 */ /* 0x000fe20000011453 */
[----:B------:R1:W-:Y:S01]  /*1700*/  @P0 LDGSTS.E.BYPASS.LTC128B.128 [R87+0xd100], [R8.64+0x80], !P5 ;  /* 0x0d10008008570fae */ /* 0x0003e2000e901d52 */
[-C--:B------:R-:W-:Y:S01]  /*1710*/  LEA.HI R4, R3, R5.reuse, RZ, 0x6 ;  /* 0x0000000503047211 */ /* 0x080fe200078f30ff */
[----:B------:R-:W-:Y:S01]  /*1720*/  IMAD.IADD R103, R103, 0x1, R135 ;  /* 0x0000000167677824 */ /* 0x000fe200078e0287 */
[----:B------:R-:W-:Y:S01]  /*1730*/  LEA.HI R12, R12, R86, RZ, 0x3 ;  /* 0x000000560c0c7211 */ /* 0x000fe200078f18ff */
[----:B------:R-:W0:Y:S01]  /*1740*/  LDGDEPBAR ;  /* 0x00000000000079af */ /* 0x000e220000000000 */
[----:B------:R-:W-:-:S02]  /*1750*/  LEA.HI R3, R3, R5, RZ, 0x3 ;  /* 0x0000000503037211 */ /* 0x000fc400078f18ff */
[----:B------:R-:W-:Y:S01]  /*1760*/  LEA.HI R13, R13, R83, RZ, 0x3 ;  /* 0x000000530d0d7211 */ /* 0x000fe200078f18ff */
[----:B------:R-:W-:Y:S01]  /*1770*/  IMAD.SHL.U32 R12, R12, 0x40, RZ ;  /* 0x000000400c0c7824 */ /* 0x000fe200078e00ff */
[----:B------:R-:W-:Y:S02]  /*1780*/  SHF.R.S32.HI R4, RZ, 0x6, R4 ;  /* 0x00000006ff047819 */ /* 0x000fe40000011404 */
[----:B------:R-:W-:Y:S01]  /*1790*/  LOP3.LUT R112, R89, 0x38, R3, 0xf8, !PT ;  /* 0x0000003859707812 */ /* 0x000fe200078ef803 */
[----:B------:R-:W-:Y:S01]  /*17a0*/  IMAD.SHL.U32 R13, R13, 0x40, RZ ;  /* 0x000000400d0d7824 */ /* 0x000fe200078e00ff */
[----:B------:R-:W-:Y:S01]  /*17b0*/  LOP3.LUT R12, R12, 0xfffffe00, RZ, 0xc0, !PT ;  /* 0xfffffe000c0c7812 */ /* 0x000fe200078ec0ff */
[----:B------:R-:W-:Y:S01]  /*17c0*/  IMAD R5, R4, 0x1800, R7 ;  /* 0x0000180004057824 */ /* 0x000fe200078e0207 */
[----:B------:R-:W-:Y:S02]  /*17d0*/  LOP3.LUT R112, R112, R88, RZ, 0x3c, !PT ;  /* 0x0000005870707212 */ /* 0x000fe400078e3cff */
[----:B------:R-:W-:-:S02]  /*17e0*/  LOP3.LUT R13, R13, 0xfffffe00, RZ, 0xc0, !PT ;  /* 0xfffffe000d0d7812 */ /* 0x000fc400078ec0ff */
[--C-:B------:R-:W-:Y:S01]  /*17f0*/  LOP3.LUT R111, R85, 0x38, R3.reuse, 0xf8, !PT ;  /* 0x00000038556f7812 */ /* 0x100fe200078ef803 */
[----:B------:R-:W-:Y:S01]  /*1800*/  IMAD.IADD R112, R5, 0x1, R112 ;  /* 0x0000000105707824 */ /* 0x000fe200078e0270 */
[----:B------:R-:W-:Y:S01]  /*1810*/  LOP3.LUT R110, R82, 0x38, R3, 0xf8, !PT ;  /* 0x00000038526e7812 */ /* 0x000fe200078ef803 */
[C---:B------:R-:W-:Y:S01]  /*1820*/  IMAD R5, R4.reuse, 0x1800, R12 ;  /* 0x0000180004057824 */ /* 0x040fe200078e020c */
[----:B------:R-:W-:Y:S01]  /*1830*/  LOP3.LUT R111, R111, R84, RZ, 0x3c, !PT ;  /* 0x000000546f6f7212 */ /* 0x000fe200078e3cff */
[----:B------:R-:W-:Y:S01]  /*1840*/  IMAD R4, R4, 0x1800, R13 ;  /* 0x0000180004047824 */ /* 0x000fe200078e020d */
[----:B------:R-:W-:Y:S02]  /*1850*/  LOP3.LUT R110, R110, R95, RZ, 0x3c, !PT ;  /* 0x0000005f6e6e7212 */ /* 0x000fe400078e3cff */
[----:B------:R-:W-:Y:S02]  /*1860*/  IADD3 R111, R5, R111, RZ ;  /* 0x0000006f056f7210 */ /* 0x000fe40007ffe0ff */
[----:B------:R-:W-:Y:S01]  /*1870*/  LOP3.LUT R113, R3, 0xfffffff8, RZ, 0xc0, !PT ;  /* 0xfffffff803717812 */ /* 0x000fe200078ec0ff */
[----:B------:R-:W-:Y:S01]  /*1880*/  IMAD.IADD R110, R4, 0x1, R110 ;  /* 0x00000001046e7824 */ /* 0x000fe200078e026e */
[----:B------:R-:W-:Y:S01]  /*1890*/  ISETP.GE.AND P5, PT, R16, c[0x0][0x1d4], PT ;  /* 0x0000750010007a0c */ /* 0x000fe20003fa6270 */
[----:B------:R-:W-:Y:S01]  /*18a0*/  IMAD.SHL.U32 R111, R111, 0x2, RZ ;  /* 0x000000026f6f7824 */ /* 0x000fe200078e00ff */
[----:B------:R-:W-:Y:S01]  /*18b0*/  IADD3 R99, R139, R99, RZ ;  /* 0x000000638b637210 */ /* 0x000fe20007ffe0ff */
[----:B------:R-:W-:Y:S01]  /*18c0*/  IMAD.SHL.U32 R110, R110, 0x2, RZ ;  /* 0x000000026e6e7824 */ /* 0x000fe200078e00ff */
[----:B------:R-:W-:-:S02]  /*18d0*/  SHF.R.S32.HI R52, RZ, 0x3, R3 ;  /* 0x00000003ff347819 */ /* 0x000fc40000011403 */
[----:B------:R-:W-:Y:S02]  /*18e0*/  SHF.R.S32.HI R109, RZ, 0x1f, R113 ;  /* 0x0000001fff6d7819 */ /* 0x000fe40000011471 */
[----:B------:R-:W-:Y:S01]  /*18f0*/  SHF.L.U32 R112, R112, 0x1, RZ ;  /* 0x0000000170707819 */ /* 0x000fe200000006ff */
[----:B------:R-:W-:Y:S01]  /*1900*/  BAR.SYNC.DEFER_BLOCKING 0x0 ;  /* 0x0000000000007b1d */ /* 0x000fe20000010000 */
[----:B------:R-:W-:Y:S02]  /*1910*/  ISETP.NE.AND P1, PT, R108, 0x1, PT ;  /* 0x000000016c00780c */ /* 0x000fe40003f25270 */
[----:B-1----:R-:W-:-:S03]  /*1920*/  ISETP.GE.AND P0, PT, R102, 0x1, PT ;  /* 0x000000016600780c */ /* 0x002fc60003f06270 */
.L_x_2519:
[----:B------:R-:W-:Y:S01]  /*1930*/  IMAD R3, R39, 0x60, R0 ;  /* 0x0000006027037824 */ /* 0x000fe200078e0200 */
[----:B------:R-:W-:Y:S01]  /*1940*/  ISETP.NE.AND P1, PT, R108, 0x1, PT ;  /* 0x000000016c00780c */ /* 0x000fe20003f25270 */
[----:B------:R-:W-:Y:S01]  /*1950*/  IMAD.MOV.U32 R119, RZ, RZ, RZ ;  /* 0x000000ffff777224 */ /* 0x000fe200078e00ff */
[----:B------:R-:W-:Y:S04]  /*1960*/  DEPBAR.LE SB0, 0x0 ;  /* 0x000080000000791a */ /* 0x000fe80000000000 */
[----:B------:R-:W-:Y:S01]  /*1970*/  IMAD.IADD R118, R80, 0x1, R3 ;  /* 0x0000000150767824 */ /* 0x000fe200078e0203 */
[----:B------:R-:W-:Y:S01]  /*1980*/  ISETP.GE.AND P0, PT, R3, R2, PT ;  /* 0x000000020300720c */ /* 0x000fe20003f06270 */
[----:B------:R-:W-:Y:S01]  /*1990*/  BSSY B2, `(.L_x_2485) ;  /* 0x00003fc000027945 */ /* 0x000fe20003800000 */
[----:B------:R-:W-:Y:S01]  /*19a0*/  ISETP.GE.AND P3, PT, R102, 0x1, PT ;  /* 0x000000016600780c */ /* 0x000fe20003f66270 */
[----:B------:R-:W-:Y:S01]  /*19b0*/  IMAD.MOV.U32 R3, RZ, RZ, R118 ;  /* 0x000000ffff037224 */ /* 0x000fe200078e0076 */
[----:B------:R-:W-:Y:S02]  /*19c0*/  ISETP.GT.OR P0, PT, R0, 0x5f, P0 ;  /* 0x0000005f0000780c */ /* 0x000fe40000704670 */
[----:B-1----:R-:W-:Y:S05]  /*19d0*/  @P1 IMAD.HI.U32 R4, R118, c[0x0][0x2bc], RZ ;  /* 0x0000af0076041a27 */ /* 0x002fea00078e00ff */
[----:B------:R-:W-:Y:S06]  /*19e0*/  @P1 SHF.R.U32.HI R3, RZ, c[0x0][0x2c0], R4 ;  /* 0x0000b000ff031a19 */ /* 0x000fec0000011604 */
[C---:B------:R-:W-:Y:S04]  /*19f0*/  @!P0 IADD3 R5, P1, R3.reuse, R138, RZ ;  /* 0x0000008a03058210 */ /* 0x040fe80007f3e0ff */
[----:B------:R-:W-:Y:S01]  /*1a00*/  @!P0 LEA.HI.X.SX32 R4, R3, R99, 0x1, P1 ;  /* 0x0000006303048211 */ /* 0x000fe200008f0eff */
[----:B------:R-:W-:Y:S01]  /*1a10*/  IMAD.MOV R3, RZ, RZ, -R3 ;  /* 0x000000ffff037224 */ /* 0x000fe200078e0a03 */
[----:B------:R-:W-:Y:S03]  /*1a20*/  @!P0 LEA R8, P1, R5, c[0x0][0x2a0], 0x2 ;  /* 0x0000a80005088a11 */ /* 0x000fe600078210ff */
        /* <DEDUP_REMOVED lines=17> */
[----:B---3--:R-:W-:-:S05]  /*1b40*/  @!P3 BRA `(.L_x_2486) ;  /* 0x00003ae00000b947 */ /* 0x008fca0003800000 */
        /* <DEDUP_REMOVED lines=41> */
.L_x_2489:
[----:B------:R-:W-:Y:S05]  /*1de0*/  BSYNC B0 ;  /* 0x0000000000007941 */ /* 0x000fea0003800000 */
.L_x_2488:
        /* <DEDUP_REMOVED lines=39> */
.L_x_2491:
[----:B------:R-:W-:Y:S05]  /*2060*/  BSYNC B0 ;  /* 0x0000000000007941 */ /* 0x000fea0003800000 */
.L_x_2490:
[----:B------:R-:W-:Y:S01]  /*2070*/  ISETP.GE.AND P3, PT, R83, R146, PT ;  /* 0x000000925300720c */ /* 0x000fe20003f66270 */
[----:B-----5:R-:W-:Y:S01]  /*2080*/  IMAD.MOV.U32 R9, RZ, RZ, R56 ;  /* 0x000000ffff097224 */ /* 0x020fe200078e0038 */
        /* <DEDUP_REMOVED lines=14> */
[----:B-1----:R-:W-:Y:S02]  /*2170*/  PRMT R10, R8, 0x5410, R9 ;  /* 0x00005410080a7816 */ /* 0x002fe40000000009 */
        /* <DEDUP_REMOVED lines=20> */
.L_x_2493:
[----:B------:R-:W-:Y:S05]  /*22c0*/  BSYNC B0 ;  /* 0x0000000000007941 */ /* 0x000fea0003800000 */
.L_x_2492:
        /* <DEDUP_REMOVED lines=43> */
[C---:B------:R-:W-:Y:S01]  /*2580*/  @!P0 FMUL.FTZ R63, R40.reuse, R4 ;  /* 0x00000004283f8220 */ /* 0x040fe20000410000 */
[----:B------:R-:W-:Y:S01]  /*2590*/  @!P0 MOV R34, R22 ;  /* 0x0000001600228202 */ /* 0x000fe20000000f00 */
[----:B------:R-:W-:Y:S01]  /*25a0*/  @!P0 FFMA.FTZ R3, R35, R38, R3 ;  /* 0x0000002623038223 */ /* 0x000fe20000010003 */
[----:B------:R-:W-:Y:S01]  /*25b0*/  @!P0 HADD2.F32 R38, -RZ, R42.H0_H0 ;  /* 0x2000002aff268230 */ /* 0x000fe20000004100 */
[C---:B------:R-:W-:Y:S02]  /*25c0*/  @!P0 FMUL.FTZ R4, R31.reuse, R4 ;  /* 0x000000041f048220 */ /* 0x040fe40000410000 */
[----:B------:R-:W-:Y:S01]  /*25d0*/  @!P0 FFMA.FTZ R63, R31, R41, -R63 ;  /* 0x000000291f3f8223 */ /* 0x000fe2000001083f */
        /* <DEDUP_REMOVED lines=23> */
.L_x_2497:
[----:B------:R-:W-:Y:S05]  /*2750*/  BSYNC B0 ;  /* 0x0000000000007941 */ /* 0x000fea0003800000 */
.L_x_2496:
        /* <DEDUP_REMOVED lines=57> */
.L_x_2495:
[----:B------:R-:W-:Y:S05]  /*2af0*/  BSYNC B1 ;  /* 0x0000000000017941 */ /* 0x000fea0003800000 */
.L_x_2494:
[----:B------:R4:W2:Y:S01]  /*2b00*/  SHFL.IDX PT, R41, R144, 0x1, 0x181f ;  /* 0x00381f0090297f89 */ /* 0x0008a200000e0000 */
[----:B------:R-:W-:Y:S03]  /*2b10*/  BSSY B1, `(.L_x_2498) ;  /* 0x0000075000017945 */ /* 0x000fe60003800000 */
[----:B------:R4:W3:Y:S01]  /*2b20*/  SHFL.IDX PT, R40, R145, 0x1, 0x181f ;  /* 0x00381f0091287f89 */ /* 0x0008e200000e0000 */
[----:B------:R-:W-:-:S05]  /*2b30*/  @P6 BRA `(.L_x_2499) ;  /* 0x0000072000006947 */ /* 0x000fca0003800000 */
[----:B------:R-:W-:Y:S01]  /*2b40*/  BSSY B0, `(.L_x_2500) ;  /* 0x0000038000007945 */ /* 0x000fe20003800000 */
[----:B------:R-:W-:-:S05]  /*2b50*/  @P5 BRA `(.L_x_2501) ;  /* 0x0000036000005947 */ /* 0x000fca0003800000 */
[C---:B---3--:R-:W-:Y:S01]  /*2b60*/  LEA R60, P0, R16.reuse, R40, 0x1 ;  /* 0x00000028103c7211 */ /* 0x048fe200078008ff */
[----:B-1----:R-:W1:Y:S03]  /*2b70*/  LDS.128 R20, [R87+0x9100] ;  /* 0x0091000057147984 */ /* 0x002e660000000c00 */
[----:B--2---:R-:W-:Y:S02]  /*2b80*/  LEA.HI.X R61, R16, R41, R17, 0x1, P0 ;  /* 0x00000029103d7211 */ /* 0x004fe400000f0c11 */
        /* <DEDUP_REMOVED lines=51> */
.L_x_2501:
[----:B------:R-:W-:Y:S05]  /*2ec0*/  BSYNC B0 ;  /* 0x0000000000007941 */ /* 0x000fea0003800000 */
.L_x_2500:
[----:B------:R-:W-:Y:S11]  /*2ed0*/  ISETP.GE.AND P0, PT, R90, c[0x0][0x1d4], PT ;  /* 0x000075005a007a0c */ /* 0x000ff60003f06270 */
[----:B------:R-:W-:Y:S02]  /*2ee0*/  @!UPT UIADD3 URZ, URZ, URZ, URZ ;  /* 0x0000003f3f3ff290 */ /* 0x000fe4000fffe03f */
[----:B------:R-:W-:-:S05]  /*2ef0*/  @P0 BRA `(.L_x_2499) ;  /* 0x0000036000000947 */ /* 0x000fca0003800000 */
[C---:B---3--:R-:W-:Y:S01]  /*2f00*/  LEA R40, P0, R101.reuse, R40, 0x1 ;  /* 0x0000002865287211 */ /* 0x048fe200078008ff */
[----:B-1----:R-:W1:Y:S03]  /*2f10*/  LDS.128 R20, [R87+0xc100] ;  /* 0x00c1000057147984 */ /* 0x002e660000000c00 */
[----:B--2---:R-:W-:Y:S02]  /*2f20*/  LEA.HI.X R41, R101, R41, R100, 0x1, P0 ;  /* 0x0000002965297211 */ /* 0x004fe400000f0c64 */
[----:B------:R-:W-:Y:S11]  /*2f30*/  ISETP.GE.AND P0, PT, R14, c[0x0][0x27c], PT ;  /* 0x00009f000e007a0c */ /* 0x000ff60003f06270 */
[----:B------:R-:W-:Y:S02]  /*2f40*/  @!UPT UIADD3 URZ, URZ, URZ, URZ ;  /* 0x0000003f3f3ff290 */ /* 0x000fe4000fffe03f */
[----:B------:R-:W-:Y:S01]  /*2f50*/  @!P0 HADD2.F32 R6, -RZ, R10.H1_H1 ;  /* 0x3000000aff068230 */ /* 0x000fe20000004100 */
        /* <DEDUP_REMOVED lines=19> */
[-C--:B------:R-:W-:Y:S01]  /*3090*/  @!P0 FMUL.FTZ R37, R31, R11.reuse ;  /* 0x0000000b1f258220 */ /* 0x080fe20000410000 */
        /* <DEDUP_REMOVED lines=28> */
.L_x_2499:
[----:B------:R-:W-:Y:S05]  /*3260*/  BSYNC B1 ;  /* 0x0000000000017941 */ /* 0x000fea0003800000 */
.L_x_2498:
[----:B--2-4-:R-:W2:Y:S04]  /*3270*/  SHFL.IDX PT, R144, R144, 0x2, 0x181f ;  /* 0x00581f0090907f89 */ /* 0x014ea800000e0000 */
[----:B------:R-:W4:Y:S01]  /*3280*/  SHFL.IDX PT, R145, R145, 0x2, 0x181f ;  /* 0x00581f0091917f89 */ /* 0x000f2200000e0000 */
[----:B------:R-:W-:-:S05]  /*3290*/  @P3 BRA `(.L_x_2502) ;  /* 0x000026b000003947 */ /* 0x000fca0003800000 */
[----:B------:R-:W-:Y:S01]  /*32a0*/  BSSY B0, `(.L_x_2503) ;  /* 0x0000038000007945 */ /* 0x000fe20003800000 */
[----:B------:R-:W-:-:S05]  /*32b0*/  @P5 BRA `(.L_x_2504) ;  /* 0x0000036000005947 */ /* 0x000fca0003800000 */
[C---:B----4-:R-:W-:Y:S01]  /*32c0*/  LEA R36, P0, R16.reuse, R145, 0x1 ;  /* 0x0000009110247211 */ /* 0x050fe200078008ff */
        /* <DEDUP_REMOVED lines=53> */
.L_x_2504:
[----:B------:R-:W-:Y:S05]  /*3620*/  BSYNC B0 ;  /* 0x0000000000007941 */ /* 0x000fea0003800000 */
.L_x_2503:
[----:B------:R-:W-:Y:S11]  /*3630*/  ISETP.GE.AND P0, PT, R90, c[0x0][0x1d4], PT ;  /* 0x000075005a007a0c */ /* 0x000ff60003f06270 */
[----:B------:R-:W-:Y:S02]  /*3640*/  @!UPT UIADD3 URZ, URZ, URZ, URZ ;  /* 0x0000003f3f3ff290 */ /* 0x000fe4000fffe03f */
[----:B------:R-:W-:-:S05]  /*3650*/  @P0 BRA `(.L_x_2502) ;  /* 0x000022f000000947 */ /* 0x000fca0003800000 */
[C---:B----4-:R-:W-:Y:S01]  /*3660*/  LEA R32, P0, R101.reuse, R145, 0x1 ;  /* 0x0000009165207211 */ /* 0x050fe200078008ff */
[----:B-1----:R-:W1:Y:S03]  /*3670*/  LDS.128 R20, [R87+0xd100] ;  /* 0x00d1000057147984 */ /* 0x002e660000000c00 */
[----:B--2---:R-:W-:Y:S02]  /*3680*/  LEA.HI.X R33, R101, R144, R100, 0x1, P0 ;  /* 0x0000009065217211 */ /* 0x004fe400000f0c64 */
        /* <DEDUP_REMOVED lines=52> */
.L_x_2487:
        /* <DEDUP_REMOVED lines=10> */
[----:B------:R1:W2:Y:S01]  /*3a70*/  SHFL.IDX PT, R151, R144, RZ, 0x181f ;  /* 0x00181fff90977589 */ /* 0x0002a200000e0000 */
[----:B------:R-:W-:Y:S06]  /*3a80*/  BSSY B0, `(.L_x_2505) ;  /* 0x00000c3000007945 */ /* 0x000fec0003800000 */
[----:B------:R-:W-:Y:S01]  /*3a90*/  @!P1 IADD3 R4, P3, P0, R136, UR15, R64 ;  /* 0x0000000f88049c10 */ /* 0x000fe2000f87e040 */
[----:B------:R1:W3:Y:S03]  /*3aa0*/  SHFL.IDX PT, R150, R145, RZ, 0x181f ;  /* 0x00181fff91967589 */ /* 0x0002e600000e0000 */
[--C-:B------:R-:W-:Y:S02]  /*3ab0*/  @!P1 IADD3.X R3, R104, UR14, R41.reuse, P3, P0 ;  /* 0x0000000e68039c10 */ /* 0x100fe40009fe0429 */
        /* <DEDUP_REMOVED lines=19> */
[----:B------:R1:W3:Y:S01]  /*3bf0*/  @!P0 LDG.E.128 R56, [R4.64] ;  /* 0x0000001204388981 */ /* 0x0002e2000c1e1d00 */
[----:B------:R-:W-:Y:S01]  /*3c00*/  CS2R R10, SRZ ;  /* 0x00000000000a7805 */ /* 0x000fe2000001ff00 */
[----:B----4-:R-:W-:Y:S01]  /*3c10*/  CS2R R20, SRZ ;  /* 0x0000000000147805 */ /* 0x010fe2000001ff00 */
[----:B-1----:R-:W-:Y:S06]  /*3c20*/  CS2R R22, SRZ ;  /* 0x0000000000167805 */ /* 0x002fec000001ff00 */
[----:B------:R1:W4:Y:S01]  /*3c30*/  @!P0 LDG.E.128 R20, [R8.64] ;  /* 0x0000001208148981 */ /* 0x000322000c1e1d00 */
[----:B------:R-:W-:Y:S04]  /*3c40*/  ISETP.GE.AND P0, PT, R15, R146, PT ;  /* 0x000000920f00720c */ /* 0x000fe80003f06270 */
[----:B------:R-:W-:Y:S11]  /*3c50*/  ISETP.GE.OR P0, PT, R16, c[0x0][0x27c], P0 ;  /* 0x00009f0010007a0c */ /* 0x000ff60000706670 */
[----:B------:R-:W-:Y:S02]  /*3c60*/  @!UPT UIADD3 URZ, URZ, URZ, URZ ;  /* 0x0000003f3f3ff290 */ /* 0x000fe4000fffe03f */
[----:B------:R-:W-:Y:S05]  /*3c70*/  @!P0 IADD3 R64, P1, R136, R64, RZ ;  /* 0x0000004088408210 */ /* 0x000fea0007f3e0ff */
[----:B------:R-:W-:Y:S01]  /*3c80*/  @!P0 IMAD.X R41, R104, 0x1, R41, P1 ;  /* 0x0000000168298824 */ /* 0x000fe200008e0629 */
[C---:B------:R-:W-:Y:S01]  /*3c90*/  @!P0 LEA R4, P1, R64.reuse, c[0x0][0x270], 0x1 ;  /* 0x00009c0040048a11 */ /* 0x040fe200078208ff */
[----:B-1----:R-:W-:Y:S03]  /*3ca0*/  CS2R R8, SRZ ;  /* 0x0000000000087805 */ /* 0x002fe6000001ff00 */
[----:B------:R-:W-:Y:S02]  /*3cb0*/  @!P0 LEA.HI.X R5, R64, c[0x0][0x274], R41, 0x1, P1 ;  /* 0x00009d0040058a11 */ /* 0x000fe400008f0c29 */
[----:B------:R-:W-:Y:S05]  /*3cc0*/  @!P0 IADD3 R44, P1, R134, R44, RZ ;  /* 0x0000002c862c8210 */ /* 0x000fea0007f3e0ff */
[----:B------:R-:W-:Y:S01]  /*3cd0*/  @!P0 IMAD.X R40, R103, 0x1, R40, P1 ;  /* 0x0000000167288824 */ /* 0x000fe200008e0628 */
[C---:B------:R-:W-:Y:S04]  /*3ce0*/  @!P0 LEA R24, P1, R44.reuse, c[0x0][0x288], 0x1 ;  /* 0x0000a2002c188a11 */ /* 0x040fe800078208ff */
[----:B------:R-:W-:Y:S02]  /*3cf0*/  @!P0 LEA.HI.X R25, R44, c[0x0][0x28c], R40, 0x1, P1 ;  /* 0x0000a3002c198a11 */ /* 0x000fe400008f0c28 */
[----:B------:R-:W-:Y:S01]  /*3d00*/  CS2R R40, SRZ ;  /* 0x0000000000287805 */ /* 0x000fe2000001ff00 */
[----:B------:R-:W-:Y:S02]  /*3d10*/  ISETP.GE.AND P1, PT, R16, c[0x0][0x27c], PT ;  /* 0x00009f0010007a0c */ /* 0x000fe40003f26270 */
[----:B------:R1:W5:Y:S07]  /*3d20*/  @!P0 LDG.E.128 R8, [R24.64] ;  /* 0x0000001218088981 */ /* 0x00036e000c1e1d00 */
        /* <DEDUP_REMOVED lines=20> */
[----:B----4-:R-:W-:Y:S02]  /*3e70*/  IMAD.MOV.U32 R6, RZ, RZ, R22 ;  /* 0x000000ffff067224 */ /* 0x010fe400078e0016 */
[----:B------:R-:W-:Y:S02]  /*3e80*/  IMAD.MOV.U32 R5, RZ, RZ, R23 ;  /* 0x000000ffff057224 */ /* 0x000fe400078e0017 */
        /* <DEDUP_REMOVED lines=8> */
[C---:B------:R-:W-:Y:S01]  /*3f10*/  LEA R148, P0, R113.reuse, R150, 0x1 ;  /* 0x0000009671947211 */ /* 0x040fe200078008ff */
[----:B------:R-:W-:Y:S01]  /*3f20*/  IMAD.MOV.U32 R70, RZ, RZ, R40 ;  /* 0x000000ffff467224 */ /* 0x000fe200078e0028 */
[----:B------:R-:W-:Y:S01]  /*3f30*/  SHF.R.S32.HI R3, RZ, 0x1f, R4 ;  /* 0x0000001fff037819 */ /* 0x000fe20000011404 */
[----:B------:R-:W-:Y:S01]  /*3f40*/  @!P1 HADD2.F32 R44, -RZ, R44.H0_H0 ;  /* 0x2000002cff2c9230 */ /* 0x000fe20000004100 */
[----:B------:R-:W-:Y:S02]  /*3f50*/  LEA.HI.X R149, R113, R151, R109, 0x1, P0 ;  /* 0x0000009771957211 */ /* 0x000fe400000f0c6d */
[----:B------:R-:W-:Y:S02]  /*3f60*/  LEA.HI R4, R3, R4, RZ, 0x4 ;  /* 0x0000000403047211 */ /* 0x000fe400078f20ff */
[----:B------:R-:W-:Y:S02]  /*3f70*/  @!P1 SHF.R.U64 R46, R42, 0x10, R43 ;  /* 0x000000102a2e9819 */ /* 0x000fe4000000122b */
[----:B------:R-:W-:Y:S02]  /*3f80*/  LEA.HI.SX32 R4, R4, R52, 0x1c ;  /* 0x0000003404047211 */ /* 0x000fe400078fe2ff */
[----:B------:R-:W-:Y:S01]  /*3f90*/  @!P1 SHF.R.U64 R49, R40, 0x10, R41 ;  /* 0x0000001028319819 */ /* 0x000fe20000001229 */
[----:B------:R-:W-:Y:S01]  /*3fa0*/  @!P1 HADD2.F32 R46, -RZ, R46.H0_H0 ;  /* 0x2000002eff2e9230 */ /* 0x000fe20000004100 */
[----:B------:R-:W-:Y:S02]  /*3fb0*/  SHF.R.S32.HI R3, RZ, 0x1f, R4 ;  /* 0x0000001fff037819 */ /* 0x000fe40000011404 */
[----:B------:R-:W-:Y:S02]  /*3fc0*/  SHF.L.U32 R36, R4, 0x3, RZ ;  /* 0x0000000304247819 */ /* 0x000fe400000006ff */
[----:B------:R-:W-:Y:S02]  /*3fd0*/  LEA.HI R3, R3, R4, RZ, 0x3 ;  /* 0x0000000403037211 */ /* 0x000fe400078f18ff */
[----:B------:R-:W-:Y:S02]  /*3fe0*/  LOP3.LUT R4, R89, 0x38, R36, 0xf8, !PT ;  /* 0x0000003859047812 */ /* 0x000fe400078ef824 */
[----:B------:R-:W-:Y:S02]  /*3ff0*/  SHF.R.S32.HI R3, RZ, 0x3, R3 ;  /* 0x00000003ff037819 */ /* 0x000fe40000011403 */
[----:B------:R-:W-:Y:S02]  /*4000*/  LOP3.LUT R4, R4, R88, RZ, 0x3c, !PT ;  /* 0x0000005804047212 */ /* 0x000fe400078e3cff */
[C---:B------:R-:W-:Y:S01]  /*4010*/  ISETP.GE.AND P0, PT, R36.reuse, c[0x0][0x1d4], PT ;  /* 0x0000750024007a0c */ /* 0x040fe20003f06270 */
[----:B------:R-:W-:Y:S01]  /*4020*/  IMAD R3, R3, 0x1800, R7 ;  /* 0x0000180003037824 */ /* 0x000fe200078e0207 */
[----:B------:R-:W-:Y:S02]  /*4030*/  @!P1 SHF.R.U32.HI R45, RZ, 0x10, R41 ;  /* 0x00000010ff2d9819 */ /* 0x000fe40000011629 */
[----:B------:R-:W-:Y:S01]  /*4040*/  MOV R47, R41 ;  /* 0x00000029002f7202 */ /* 0x000fe20000000f00 */
[----:B------:R-:W-:Y:S01]  /*4050*/  IMAD.IADD R3, R3, 0x1, R4 ;  /* 0x0000000103037824 */ /* 0x000fe200078e0204 */
[----:B------:R-:W-:Y:S01]  /*4060*/  @!P1 HADD2.F32 R41, -RZ, R70.H0_H0 ;  /* 0x20000046ff299230 */ /* 0x000fe20000004100 */
[----:B------:R-:W-:Y:S02]  /*4070*/  @!P1 SHF.R.U32.HI R6, RZ, 0x10, R9 ;  /* 0x00000010ff069819 */ /* 0x000fe40000011609 */
[----:B------:R-:W-:Y:S02]  /*4080*/  MOV R48, R43 ;  /* 0x0000002b00307202 */ /* 0x000fe40000000f00 */
[----:B------:R-:W-:Y:S01]  /*4090*/  SHF.L.U32 R64, R3, 0x1, RZ ;  /* 0x0000000103407819 */ /* 0x000fe200000006ff */
[----:B------:R-:W-:Y:S01]  /*40a0*/  IMAD.MOV.U32 R3, RZ, RZ, R8 ;  /* 0x000000ffff037224 */ /* 0x000fe200078e0008 */
[----:B-1----:R-:W-:Y:S01]  /*40b0*/  @!P1 MOV R37, R24 ;  /* 0x0000001800259202 */ /* 0x002fe20000000f00 */
[----:B------:R-:W-:Y:S01]  /*40c0*/  @!P0 IMAD.WIDE R150, R36, 0x2, R150 ;  /* 0x0000000224968825 */ /* 0x000fe200078e0296 */
[----:B------:R-:W-:Y:S01]  /*40d0*/  @!P1 SHF.R.U64 R4, R8, 0x10, R9 ;  /* 0x0000001008049819 */ /* 0x000fe20000001209 */
[----:B------:R-:W-:Y:S01]  /*40e0*/  @!P1 HADD2.F32 R6, -RZ, R6.H0_H0 ;  /* 0x20000006ff069230 */ /* 0x000fe20000004100 */
[----:B------:R-:W1:Y:S01]  /*40f0*/  LDS.128 R64, [R64+0x8100] ;  /* 0x0081000040407984 */ /* 0x000e620000000c00 */
[----:B------:R-:W-:Y:S01]  /*4100*/  IMAD.MOV.U32 R8, RZ, RZ, R10 ;  /* 0x000000ffff087224 */ /* 0x000fe200078e000a */
[----:B------:R-:W-:Y:S01]  /*4110*/  @!P1 HADD2.F32 R36, -RZ, R3.H0_H0 ;  /* 0x20000003ff249230 */ /* 0x000fe20000004100 */
[----:B------:R-:W-:Y:S01]  /*4120*/  @!P1 SHF.R.U32.HI R50, RZ, 0x10, R43 ;  /* 0x00000010ff329819 */ /* 0x000fe2000001162b */
[--C-:B------:R-:W-:Y:S01]  /*4130*/  @!P1 HADD2.F32 R38, -RZ, R37.reuse.H0_H0 ;  /* 0x20000025ff269230 */ /* 0x100fe20000004100 */
[----:B------:R-:W-:Y:S01]  /*4140*/  MOV R5, R9 ;  /* 0x0000000900057202 */ /* 0x000fe20000000f00 */
[----:B------:R-:W-:Y:S01]  /*4150*/  @!P1 HADD2.F32 R37, -RZ, R37.H1_H1 ;  /* 0x30000025ff259230 */ /* 0x000fe20000004100 */
[--C-:B------:R-:W-:Y:S01]  /*4160*/  @!P1 SHF.R.U64 R9, R10, 0x10, R11.reuse ;  /* 0x000000100a099819 */ /* 0x100fe2000000120b */
[----:B------:R-:W-:Y:S01]  /*4170*/  @!P1 HADD2.F32 R43, -RZ, R49.H0_H0 ;  /* 0x20000031ff2b9230 */ /* 0x000fe20000004100 */
[-C--:B------:R-:W-:Y:S01]  /*4180*/  @!P1 FMUL.FTZ R3, R38, R36.reuse ;  /* 0x0000002426039220 */ /* 0x080fe20000410000 */
[----:B------:R-:W-:Y:S01]  /*4190*/  @!P1 HADD2.F32 R8, -RZ, R8.H0_H0 ;  /* 0x20000008ff089230 */ /* 0x000fe20000004100 */
[----:B------:R-:W-:Y:S01]  /*41a0*/  MOV R10, R11 ;  /* 0x0000000b000a7202 */ /* 0x000fe20000000f00 */
[----:B------:R-:W-:Y:S01]  /*41b0*/  @!P1 HADD2.F32 R9, -RZ, R9.H0_H0 ;  /* 0x20000009ff099230 */ /* 0x000fe20000004100 */
[----:B------:R-:W-:Y:S01]  /*41c0*/  @!P1 SHF.R.U32.HI R11, RZ, 0x10, R11 ;  /* 0x00000010ff0b9819 */ /* 0x000fe2000001160b */
[----:B------:R-:W-:Y:S02]  /*41d0*/  @!P1 HADD2.F32 R48, -RZ, R48.H0_H0 ;  /* 0x20000030ff309230 */ /* 0x000fe40000004100 */
[----:B------:R-:W-:Y:S02]  /*41e0*/  @!P1 HADD2.F32 R50, -RZ, R50.H0_H0 ;  /* 0x20000032ff329230 */ /* 0x000fe40000004100 */
[----:B------:R-:W-:Y:S02]  /*41f0*/  @!P1 HADD2.F32 R4, -RZ, R4.H0_H0 ;  /* 0x20000004ff049230 */ /* 0x000fe40000004100 */
[----:B------:R-:W-:Y:S02]  /*4200*/  @!P1 HADD2.F32 R5, -RZ, R5.H0_H0 ;  /* 0x20000005ff059230 */ /* 0x000fe40000004100 */
[----:B------:R-:W-:Y:S02]  /*4210*/  @!P1 HADD2.F32 R10, -RZ, R10.H0_H0 ;  /* 0x2000000aff0a9230 */ /* 0x000fe40000004100 */
[----:B------:R-:W-:Y:S01]  /*4220*/  @!P1 HADD2.F32 R11, -RZ, R11.H0_H0 ;  /* 0x2000000bff0b9230 */ /* 0x000fe20000004100 */
[----:B-1----:R-:W-:Y:S05]  /*4230*/  @!P1 IMAD.MOV.U32 R42, RZ, RZ, R64 ;  /* 0x000000ffff2a9224 */ /* 0x002fea00078e0040 */
[--C-:B------:R-:W-:Y:S02]  /*4240*/  @!P1 HADD2.F32 R40, -RZ, R42.reuse.H0_H0 ;  /* 0x2000002aff289230 */ /* 0x100fe40000004100 */
[----:B------:R-:W-:Y:S03]  /*4250*/  @!P1 HADD2.F32 R42, -RZ, R42.H1_H1 ;  /* 0x3000002aff2a9230 */ /* 0x000fe60000004100 */
[C---:B------:R-:W-:Y:S01]  /*4260*/  @!P1 FMUL.FTZ R70, R40.reuse, R36 ;  /* 0x0000002428469220 */ /* 0x040fe20000410000 */
[----:B------:R-:W-:Y:S01]  /*4270*/  @!P1 MOV R36, R25 ;  /* 0x0000001900249202 */ /* 0x000fe20000000f00 */
[-C--:B------:R-:W-:Y:S01]  /*4280*/  @!P1 FFMA.FTZ R3, R40, R41.reuse, R3 ;  /* 0x0000002928039223 */ /* 0x080fe20000010003 */
[----:B------:R-:W-:Y:S01]  /*4290*/  @!P1 HADD2.F32 R40, -RZ, R47.H0_H0 ;  /* 0x2000002fff289230 */ /* 0x000fe20000004100 */
[----:B------:R-:W-:Y:S01]  /*42a0*/  @!P1 FFMA.FTZ R70, R38, R41, -R70 ;  /* 0x0000002926469223 */ /* 0x000fe20000010846 */
[----:B------:R-:W-:Y:S01]  /*42b0*/  @!P1 MOV R41, R65 ;  /* 0x0000004100299202 */ /* 0x000fe20000000f00 */
[CC--:B------:R-:W-:Y:S02]  /*42c0*/  @!P1 FMUL.FTZ R147, R42.reuse, R4.reuse ;  /* 0x000000042a939220 */ /* 0x0c0fe40000410000 */
[C---:B------:R-:W-:Y:S02]  /*42d0*/  @!P1 FMUL.FTZ R4, R37.reuse, R4 ;  /* 0x0000000425049220 */ /* 0x040fe40000410000 */
[-C--:B------:R-:W-:Y:S01]  /*42e0*/  @!P1 FFMA.FTZ R147, R37, R43.reuse, -R147 ;  /* 0x0000002b25939223 */ /* 0x080fe20000010893 */
[--C-:B------:R-:W-:Y:S01]  /*42f0*/  @!P1 HADD2.F32 R38, -RZ, R41.reuse.H0_H0 ;  /* 0x20000029ff269230 */ /* 0x100fe20000004100 */
[----:B------:R-:W-:Y:S01]  /*4300*/  @!P1 FFMA.FTZ R4, R42, R43, R4 ;  /* 0x0000002b2a049223 */ /* 0x000fe20000010004 */
[----:B------:R-:W-:Y:S02]  /*4310*/  @!P1 HADD2.F32 R41, -RZ, R41.H1_H1 ;  /* 0x30000029ff299230 */ /* 0x000fe40000004100 */
[----:B------:R-:W-:Y:S01]  /*4320*/  @!P1 HADD2.F32 R42, -RZ, R45.H0_H0 ;  /* 0x2000002dff2a9230 */ /* 0x000fe20000004100 */
[----:B------:R-:W-:Y:S01]  /*4330*/  @!P1 IMAD.MOV.U32 R45, RZ, RZ, R66 ;  /* 0x000000ffff2d9224 */ /* 0x000fe200078e0042 */
[--C-:B------:R-:W-:Y:S01]  /*4340*/  @!P1 HADD2.F32 R37, -RZ, R36.reuse.H0_H0 ;  /* 0x20000024ff259230 */ /* 0x100fe20000004100 */
[----:B------:R-:W-:Y:S01]  /*4350*/  @!P1 FMUL.FTZ R153, R41, R6 ;  /* 0x0000000629999220 */ /* 0x000fe20000410000 */
[----:B------:R-:W-:Y:S01]  /*4360*/  @!P1 HADD2.F32 R36, -RZ, R36.H1_H1 ;  /* 0x30000024ff249230 */ /* 0x000fe20000004100 */
[-C--:B------:R-:W-:Y:S01]  /*4370*/  @!P1 FMUL.FTZ R152, R38, R5.reuse ;  /* 0x0000000526989220 */ /* 0x080fe20000410000 */
[----:B------:R-:W-:Y:S01]  /*4380*/  @!P1 F2FP.PACK_AB R70, R147, R70 ;  /* 0x000000469346923e */ /* 0x000fe200000000ff */
[C---:B------:R-:W-:Y:S01]  /*4390*/  @!P1 FMUL.FTZ R5, R37.reuse, R5 ;  /* 0x0000000525059220 */ /* 0x040fe20000410000 */
[----:B------:R-:W-:Y:S01]  /*43a0*/  @!P1 F2FP.PACK_AB R3, R4, R3 ;  /* 0x000000030403923e */ /* 0x000fe200000000ff */
[C---:B------:R-:W-:Y:S01]  /*43b0*/  @!P1 FMUL.FTZ R6, R36.reuse, R6 ;  /* 0x0000000624069220 */ /* 0x040fe20000410000 */
[----:B------:R-:W-:Y:S01]  /*43c0*/  @!P1 MOV R24, R70 ;  /* 0x0000004600189202 */ /* 0x000fe20000000f00 */
[----:B------:R-:W-:Y:S01]  /*43d0*/  @!P1 FFMA.FTZ R153, R36, R42, -R153 ;  /* 0x0000002a24999223 */ /* 0x000fe20000010899 */
[----:B------:R-:W-:Y:S01]  /*43e0*/  @!P1 MOV R36, R26 ;  /* 0x0000001a00249202 */ /* 0x000fe20000000f00 */
[-C--:B------:R-:W-:Y:S01]  /*43f0*/  @!P1 FFMA.FTZ R152, R37, R40.reuse, -R152 ;  /* 0x0000002825989223 */ /* 0x080fe20000010898 */
[--C-:B------:R-:W-:Y:S01]  /*4400*/  @!P1 HADD2.F32 R43, -RZ, R45.reuse.H0_H0 ;  /* 0x2000002dff2b9230 */ /* 0x100fe20000004100 */
[----:B------:R-:W-:Y:S01]  /*4410*/  @!P1 FFMA.FTZ R5, R38, R40, R5 ;  /* 0x0000002826059223 */ /* 0x000fe20000010005 */
[----:B------:R-:W-:Y:S01]  /*4420*/  @!P1 HADD2.F32 R45, -RZ, R45.H1_H1 ;  /* 0x3000002dff2d9230 */ /* 0x000fe20000004100 */
[----:B------:R-:W-:Y:S01]  /*4430*/  @!P1 FFMA.FTZ R6, R41, R42, R6 ;  /* 0x0000002a29069223 */ /* 0x000fe20000010006 */
[--C-:B------:R-:W-:Y:S01]  /*4440*/  @!P1 HADD2.F32 R37, -RZ, R36.reuse.H0_H0 ;  /* 0x20000024ff259230 */ /* 0x100fe20000004100 */
[-C--:B------:R-:W-:Y:S01]  /*4450*/  @!P1 FMUL.FTZ R154, R43, R8.reuse ;  /* 0x000000082b9a9220 */ /* 0x080fe20000410000 */
[----:B------:R-:W-:Y:S01]  /*4460*/  @!P1 HADD2.F32 R36, -RZ, R36.H1_H1 ;  /* 0x30000024ff249230 */ /* 0x000fe20000004100 */
[----:B------:R-:W-:Y:S01]  /*4470*/  @!P1 FMUL.FTZ R155, R45, R9 ;  /* 0x000000092d9b9220 */ /* 0x000fe20000410000 */
[----:B------:R-:W-:Y:S01]  /*4480*/  @!P1 MOV R64, R3 ;  /* 0x0000000300409202 */ /* 0x000fe20000000f00 */
[----:B------:R-:W-:Y:S01]  /*4490*/  @!P1 FMUL.FTZ R8, R37, R8 ;  /* 0x0000000825089220 */ /* 0x000fe20000410000 */
[----:B------:R-:W-:Y:S01]  /*44a0*/  @!P1 F2FP.PACK_AB R152, R153, R152 ;  /* 0x000000989998923e */ /* 0x000fe200000000ff */
[----:B------:R-:W-:Y:S01]  /*44b0*/  @!P1 FFMA.FTZ R154, R37, R44, -R154 ;  /* 0x0000002c259a9223 */ /* 0x000fe2000001089a */
[----:B------:R-:W-:Y:S01]  /*44c0*/  @!P1 MOV R37, R67 ;  /* 0x0000004300259202 */ /* 0x000fe20000000f00 */
[C---:B------:R-:W-:Y:S01]  /*44d0*/  @!P1 FMUL.FTZ R9, R36.reuse, R9 ;  /* 0x0000000924099220 */ /* 0x040fe20000410000 */
[----:B------:R-:W-:Y:S01]  /*44e0*/  @!P1 MOV R25, R152 ;  /* 0x0000009800199202 */ /* 0x000fe20000000f00 */
[----:B------:R-:W-:Y:S01]  /*44f0*/  @!P1 FFMA.FTZ R155, R36, R46, -R155 ;  /* 0x0000002e249b9223 */ /* 0x000fe2000001089b */
[----:B------:R-:W-:Y:S01]  /*4500*/  @!P1 F2FP.PACK_AB R5, R6, R5 ;  /* 0x000000050605923e */ /* 0x000fe200000000ff */
[----:B------:R-:W-:Y:S01]  /*4510*/  @!P1 IMAD.MOV.U32 R36, RZ, RZ, R27 ;  /* 0x000000ffff249224 */ /* 0x000fe200078e001b */
[--C-:B------:R-:W-:Y:S01]  /*4520*/  @!P1 HADD2.F32 R47, -RZ, R37.reuse.H0_H0 ;  /* 0x20000025ff2f9230 */ /* 0x100fe20000004100 */
[----:B------:R-:W-:Y:S01]  /*4530*/  @!P1 FFMA.FTZ R8, R43, R44, R8 ;  /* 0x0000002c2b089223 */ /* 0x000fe20000010008 */
[----:B------:R-:W-:Y:S01]  /*4540*/  @!P1 HADD2.F32 R49, -RZ, R37.H1_H1 ;  /* 0x30000025ff319230 */ /* 0x000fe20000004100 */
[----:B------:R-:W-:Y:S01]  /*4550*/  @!P1 FFMA.FTZ R9, R45, R46, R9 ;  /* 0x0000002e2d099223 */ /* 0x000fe20000010009 */
[--C-:B------:R-:W-:Y:S01]  /*4560*/  @!P1 HADD2.F32 R37, -RZ, R36.reuse.H0_H0 ;  /* 0x20000024ff259230 */ /* 0x100fe20000004100 */
[----:B------:R-:W-:Y:S01]  /*4570*/  @!P1 FMUL.FTZ R157, R47, R10 ;  /* 0x0000000a2f9d9220 */ /* 0x000fe20000410000 */
[----:B------:R-:W-:Y:S01]  /*4580*/  @!P1 HADD2.F32 R36, -RZ, R36.H1_H1 ;  /* 0x30000024ff249230 */ /* 0x000fe20000004100 */
[-C--:B------:R-:W-:Y:S01]  /*4590*/  @!P1 FMUL.FTZ R156, R49, R11.reuse ;  /* 0x0000000b319c9220 */ /* 0x080fe20000410000 */
[----:B------:R-:W-:Y:S01]  /*45a0*/  @!P1 F2FP.PACK_AB R154, R155, R154 ;  /* 0x0000009a9b9a923e */ /* 0x000fe200000000ff */
[----:B------:R-:W-:Y:S01]  /*45b0*/  @!P1 FFMA.FTZ R157, R37, R48, -R157 ;  /* 0x00000030259d9223 */ /* 0x000fe2000001089d */
[----:B------:R-:W-:Y:S01]  /*45c0*/  @!P1 F2FP.PACK_AB R8, R9, R8 ;  /* 0x000000080908923e */ /* 0x000fe200000000ff */
[C---:B------:R-:W-:Y:S02]  /*45d0*/  @!P1 FFMA.FTZ R156, R36.reuse, R50, -R156 ;  /* 0x00000032249c9223 */ /* 0x040fe4000001089c */
[----:B------:R-:W-:Y:S01]  /*45e0*/  @!P1 FMUL.FTZ R10, R37, R10 ;  /* 0x0000000a250a9220 */ /* 0x000fe20000410000 */
[----:B------:R-:W-:Y:S01]  /*45f0*/  @!P1 MOV R66, R8 ;  /* 0x0000000800429202 */ /* 0x000fe20000000f00 */
[----:B------:R-:W-:Y:S01]  /*4600*/  @!P1 FMUL.FTZ R11, R36, R11 ;  /* 0x0000000b240b9220 */ /* 0x000fe20000410000 */
[----:B------:R-:W-:Y:S01]  /*4610*/  @!P1 F2FP.PACK_AB R156, R156, R157 ;  /* 0x0000009d9c9c923e */ /* 0x000fe200000000ff */
[----:B------:R-:W-:Y:S02]  /*4620*/  @!P1 FFMA.FTZ R10, R47, R48, R10 ;  /* 0x000000302f0a9223 */ /* 0x000fe4000001000a */
[----:B------:R-:W-:Y:S01]  /*4630*/  @!P1 FFMA.FTZ R11, R49, R50, R11 ;  /* 0x00000032310b9223 */ /* 0x000fe2000001000b */
[----:B------:R-:W-:Y:S01]  /*4640*/  @!P1 MOV R27, R156 ;  /* 0x0000009c001b9202 */ /* 0x000fe20000000f00 */
[----:B------:R-:W-:Y:S02]  /*4650*/  @!P1 IMAD.MOV.U32 R26, RZ, RZ, R154 ;  /* 0x000000ffff1a9224 */ /* 0x000fe400078e009a */
[----:B------:R-:W-:Y:S01]  /*4660*/  @!P1 IMAD.MOV.U32 R65, RZ, RZ, R5 ;  /* 0x000000ffff419224 */ /* 0x000fe200078e0005 */
[----:B------:R-:W-:Y:S02]  /*4670*/  @!P1 F2FP.PACK_AB R10, R11, R10 ;  /* 0x0000000a0b0a923e */ /* 0x000fe400000000ff */
[----:B------:R1:W-:Y:S02]  /*4680*/  ST.E.128 [R148.64], R24 ;  /* 0x0000001894007985 */ /* 0x0003e4000c101d12 */
[----:B------:R-:W-:Y:S06]  /*4690*/  @!P1 MOV R67, R10 ;  /* 0x0000000a00439202 */ /* 0x000fec0000000f00 */
[----:B------:R1:W-:Y:S02]  /*46a0*/  @!P0 ST.E.128 [R150.64], R64 ;  /* 0x0000004096008985 */ /* 0x0003e4000c101d12 */
.L_x_2506:
[----:B------:R-:W-:Y:S05]  /*46b0*/  BSYNC B0 ;  /* 0x0000000000007941 */ /* 0x000fea0003800000 */
.L_x_2505:
        /* <DEDUP_REMOVED lines=9> */
[----:B------:R-:W-:Y:S02]  /*4750*/  SHF.R.S32.HI R3, RZ, 0x1f, R4 ;  /* 0x0000001fff037819 */ /* 0x000fe40000011404 */
[----:B---3--:R-:W-:Y:S02]  /*4760*/  LEA.HI.X R47, R113, R43, R109, 0x1, P0 ;  /* 0x0000002b712f7211 */ /* 0x008fe400000f0c6d */
[----:B------:R-:W-:Y:S02]  /*4770*/  LEA.HI R4, R3, R4, RZ, 0x4 ;  /* 0x0000000403047211 */ /* 0x000fe400078f20ff */
[----:B------:R-:W-:Y:S02]  /*4780*/  @!P1 SHF.R.U64 R8, R30, 0x10, R31 ;  /* 0x000000101e089819 */ /* 0x000fe4000000121f */
[----:B------:R-:W-:Y:S02]  /*4790*/  LEA.HI.SX32 R4, R4, R52, 0x1c ;  /* 0x0000003404047211 */ /* 0x000fe400078fe2ff */
[--C-:B------:R-:W-:Y:S02]  /*47a0*/  @!P1 SHF.R.U64 R36, R60, 0x10, R61.reuse ;  /* 0x000000103c249819 */ /* 0x100fe4000000123d */
[----:B------:R-:W-:Y:S02]  /*47b0*/  SHF.R.S32.HI R3, RZ, 0x1f, R4 ;  /* 0x0000001fff037819 */ /* 0x000fe40000011404 */
[----:B------:R-:W-:Y:S02]  /*47c0*/  @!P1 SHF.R.U32.HI R37, RZ, 0x10, R61 ;  /* 0x00000010ff259819 */ /* 0x000fe4000001163d */
[----:B------:R-:W-:Y:S02]  /*47d0*/  LEA.HI R3, R3, R4, RZ, 0x3 ;  /* 0x0000000403037211 */ /* 0x000fe400078f18ff */
[----:B------:R-:W-:Y:S01]  /*47e0*/  SHF.L.U32 R4, R4, 0x3, RZ ;  /* 0x0000000304047819 */ /* 0x000fe200000006ff */
[----:B------:R-:W-:Y:S01]  /*47f0*/  @!P1 HADD2.F32 R37, -RZ, R37.H0_H0 ;  /* 0x20000025ff259230 */ /* 0x000fe20000004100 */
[----:B------:R-:W-:Y:S02]  /*4800*/  SHF.R.S32.HI R3, RZ, 0x3, R3 ;  /* 0x00000003ff037819 */ /* 0x000fe40000011403 */
[----:B------:R-:W-:Y:S02]  /*4810*/  LOP3.LUT R5, R85, 0x38, R4, 0xf8, !PT ;  /* 0x0000003855057812 */ /* 0x000fe400078ef804 */
[----:B------:R-:W-:Y:S01]  /*4820*/  ISETP.GE.AND P0, PT, R4, c[0x0][0x1d4], PT ;  /* 0x0000750004007a0c */ /* 0x000fe20003f06270 */
[----:B------:R-:W-:Y:S01]  /*4830*/  IMAD R3, R3, 0x1800, R12 ;  /* 0x0000180003037824 */ /* 0x000fe200078e020c */
[----:B------:R-:W-:Y:S02]  /*4840*/  LOP3.LUT R5, R5, R84, RZ, 0x3c, !PT ;  /* 0x0000005405057212 */ /* 0x000fe400078e3cff */
[----:B------:R-:W-:Y:S01]  /*4850*/  @!P1 SHF.R.U32.HI R9, RZ, 0x10, R31 ;  /* 0x00000010ff099819 */ /* 0x000fe2000001161f */
[----:B------:R-:W-:Y:S01]  /*4860*/  @!P1 HADD2.F32 R31, -RZ, R36.H0_H0 ;  /* 0x20000024ff1f9230 */ /* 0x000fe20000004100 */
[----:B------:R-:W-:Y:S02]  /*4870*/  IADD3 R3, R3, R5, RZ ;  /* 0x0000000503037210 */ /* 0x000fe40007ffe0ff */
[----:B------:R-:W-:Y:S02]  /*4880*/  @!P1 SHF.R.U32.HI R5, RZ, 0x10, R29 ;  /* 0x00000010ff059819 */ /* 0x000fe4000001161d */
[----:B------:R-:W-:Y:S01]  /*4890*/  @!P1 SHF.R.U64 R41, R62, 0x10, R63 ;  /* 0x000000103e299819 */ /* 0x000fe2000000123f */
[----:B------:R-:W-:Y:S01]  /*48a0*/  IMAD.SHL.U32 R64, R3, 0x2, RZ ;  /* 0x0000000203407824 */ /* 0x000fe200078e00ff */
[----:B------:R-:W-:Y:S01]  /*48b0*/  @!P1 SHF.R.U64 R3, R28, 0x10, R29 ;  /* 0x000000101c039819 */ /* 0x000fe2000000121d */
[----:B------:R-:W-:Y:S01]  /*48c0*/  @!P0 IMAD.WIDE R60, R4, 0x2, R42 ;  /* 0x00000002043c8825 */ /* 0x000fe200078e022a */
[----:B-1----:R-:W-:Y:S01]  /*48d0*/  @!P1 MOV R10, R24 ;  /* 0x00000018000a9202 */ /* 0x002fe20000000f00 */
[----:B------:R-:W-:Y:S01]  /*48e0*/  @!P1 HADD2.F32 R4, -RZ, R35.H1_H1 ;  /* 0x30000023ff049230 */ /* 0x000fe20000004100 */
[----:B------:R-:W-:Y:S01]  /*48f0*/  @!P1 SHF.R.U32.HI R45, RZ, 0x10, R63 ;  /* 0x00000010ff2d9819 */ /* 0x000fe2000001163f */
[----:B------:R-:W1:Y:S01]  /*4900*/  LDS.128 R64, [R64+0x8100] ;  /* 0x0081000040407984 */ /* 0x000e620000000c00 */
[----:B------:R-:W-:Y:S02]  /*4910*/  @!P1 HADD2.F32 R29, -RZ, R69.H1_H1 ;  /* 0x30000045ff1d9230 */ /* 0x000fe40000004100 */
[--C-:B------:R-:W-:Y:S02]  /*4920*/  @!P1 HADD2.F32 R6, -RZ, R10.reuse.H0_H0 ;  /* 0x2000000aff069230 */ /* 0x100fe40000004100 */
[----:B------:R-:W-:Y:S02]  /*4930*/  @!P1 HADD2.F32 R10, -RZ, R10.H1_H1 ;  /* 0x3000000aff0a9230 */ /* 0x000fe40000004100 */
[----:B------:R-:W-:Y:S01]  /*4940*/  @!P1 HADD2.F32 R11, -RZ, R3.H0_H0 ;  /* 0x20000003ff0b9230 */ /* 0x000fe20000004100 */
[-C--:B------:R-:W-:Y:S01]  /*4950*/  @!P1 FMUL.FTZ R3, R6, R4.reuse ;  /* 0x0000000406039220 */ /* 0x080fe20000410000 */
[----:B------:R-:W-:Y:S02]  /*4960*/  @!P1 HADD2.F32 R43, -RZ, R68.H1_H1 ;  /* 0x30000044ff2b9230 */ /* 0x000fe40000004100 */
        /* <DEDUP_REMOVED lines=15> */
[--C-:B------:R-:W-:Y:S01]  /*4a60*/  @!P1 HADD2.F32 R36, -RZ, R29.reuse.H1_H1 ;  /* 0x3000001dff249230 */ /* 0x100fe20000004100 */
[----:B------:R-:W-:Y:S01]  /*4a70*/  @!P1 IMAD.MOV.U32 R30, RZ, RZ, R67 ;  /* 0x000000ffff1e9224 */ /* 0x000fe200078e0043 */
[----:B------:R-:W-:Y:S01]  /*4a80*/  @!P1 HADD2.F32 R31, -RZ, R29.H0_H0 ;  /* 0x2000001dff1f9230 */ /* 0x000fe20000004100 */
[----:B------:R-:W-:Y:S01]  /*4a90*/  @!P1 MOV R29, R27 ;  /* 0x0000001b001d9202 */ /* 0x000fe20000000f00 */
[--C-:B------:R-:W-:Y:S01]  /*4aa0*/  @!P1 HADD2.F32 R28, -RZ, R10.reuse.H0_H0 ;  /* 0x2000000aff1c9230 */ /* 0x100fe20000004100 */
[----:B------:R-:W-:Y:S01]  /*4ab0*/  @!P1 FMUL.FTZ R62, R36, R6 ;  /* 0x00000006243e9220 */ /* 0x000fe20000410000 */
[----:B------:R-:W-:Y:S01]  /*4ac0*/  @!P1 HADD2.F32 R10, -RZ, R10.H1_H1 ;  /* 0x3000000aff0a9230 */ /* 0x000fe20000004100 */
[----:B------:R-:W-:Y:S01]  /*4ad0*/  @!P1 F2FP.PACK_AB R48, R49, R48 ;  /* 0x000000303130923e */ /* 0x000fe200000000ff */
[----:B------:R-:W-:Y:S01]  /*4ae0*/  @!P1 HADD2.F32 R11, -RZ, R35.H0_H0 ;  /* 0x20000023ff0b9230 */ /* 0x000fe20000004100 */
[----:B------:R-:W-:Y:S01]  /*4af0*/  @!P1 F2FP.PACK_AB R3, R4, R3 ;  /* 0x000000030403923e */ /* 0x000fe200000000ff */
[----:B------:R-:W-:Y:S01]  /*4b00*/  @!P1 HADD2.F32 R35, -RZ, R69.H0_H0 ;  /* 0x20000045ff239230 */ /* 0x000fe20000004100 */
[C---:B------:R-:W-:Y:S01]  /*4b10*/  @!P1 FMUL.FTZ R6, R10.reuse, R6 ;  /* 0x000000060a069220 */ /* 0x040fe20000410000 */
[----:B------:R-:W-:Y:S01]  /*4b20*/  @!P1 MOV R24, R48 ;  /* 0x0000003000189202 */ /* 0x000fe20000000f00 */
[C---:B------:R-:W-:Y:S01]  /*4b30*/  @!P1 FMUL.FTZ R50, R31.reuse, R11 ;  /* 0x0000000b1f329220 */ /* 0x040fe20000410000 */
[----:B------:R-:W-:Y:S01]  /*4b40*/  @!P1 MOV R64, R3 ;  /* 0x0000000300409202 */ /* 0x000fe20000000f00 */
[----:B------:R-:W-:Y:S01]  /*4b50*/  @!P1 FFMA.FTZ R62, R10, R37, -R62 ;  /* 0x000000250a3e9223 */ /* 0x000fe2000001083e */
[----:B------:R-:W-:Y:S01]  /*4b60*/  @!P1 HADD2.F32 R42, -RZ, R30.H0_H0 ;  /* 0x2000001eff2a9230 */ /* 0x000fe20000004100 */
[C---:B------:R-:W-:Y:S01]  /*4b70*/  @!P1 FMUL.FTZ R5, R28.reuse, R11 ;  /* 0x0000000b1c059220 */ /* 0x040fe20000410000 */
[----:B------:R-:W-:Y:S01]  /*4b80*/  @!P1 HADD2.F32 R10, -RZ, R34.H1_H1 ;  /* 0x30000022ff0a9230 */ /* 0x000fe20000004100 */
[-C--:B------:R-:W-:Y:S01]  /*4b90*/  @!P1 FFMA.FTZ R50, R28, R35.reuse, -R50 ;  /* 0x000000231c329223 */ /* 0x080fe20000010832 */
[----:B------:R-:W-:Y:S01]  /*4ba0*/  @!P1 HADD2.F32 R44, -RZ, R30.H1_H1 ;  /* 0x3000001eff2c9230 */ /* 0x000fe20000004100 */
[----:B------:R-:W-:Y:S01]  /*4bb0*/  @!P1 FFMA.FTZ R5, R31, R35, R5 ;  /* 0x000000231f059223 */ /* 0x000fe20000010005 */
[----:B------:R-:W-:Y:S01]  /*4bc0*/  @!P1 HADD2.F32 R11, -RZ, R9.H0_H0 ;  /* 0x20000009ff0b9230 */ /* 0x000fe20000004100 */
[----:B------:R-:W-:Y:S01]  /*4bd0*/  @!P1 FMUL.FTZ R63, R42, R10 ;  /* 0x0000000a2a3f9220 */ /* 0x000fe20000410000 */
[--C-:B------:R-:W-:Y:S01]  /*4be0*/  @!P1 HADD2.F32 R28, -RZ, R29.reuse.H0_H0 ;  /* 0x2000001dff1c9230 */ /* 0x100fe20000004100 */
[----:B------:R-:W-:Y:S01]  /*4bf0*/  @!P1 FFMA.FTZ R6, R36, R37, R6 ;  /* 0x0000002524069223 */ /* 0x000fe20000010006 */
[----:B------:R-:W-:Y:S01]  /*4c00*/  @!P1 MOV R30, R66 ;  /* 0x00000042001e9202 */ /* 0x000fe20000000f00 */
[----:B------:R-:W-:Y:S01]  /*4c10*/  @!P1 FMUL.FTZ R69, R44, R11 ;  /* 0x0000000b2c459220 */ /* 0x000fe20000410000 */
[----:B------:R-:W-:Y:S01]  /*4c20*/  @!P1 HADD2.F32 R9, -RZ, R29.H1_H1 ;  /* 0x3000001dff099230 */ /* 0x000fe20000004100 */
[----:B------:R-:W-:Y:S01]  /*4c30*/  @!P1 FMUL.FTZ R10, R28, R10 ;  /* 0x0000000a1c0a9220 */ /* 0x000fe20000410000 */
[----:B------:R-:W-:Y:S01]  /*4c40*/  @!P1 F2FP.PACK_AB R50, R62, R50 ;  /* 0x000000323e32923e */ /* 0x000fe200000000ff */
[----:B------:R-:W-:Y:S01]  /*4c50*/  @!P1 FFMA.FTZ R63, R28, R43, -R63 ;  /* 0x0000002b1c3f9223 */ /* 0x000fe2000001083f */
[----:B------:R-:W-:Y:S01]  /*4c60*/  @!P1 F2FP.PACK_AB R5, R6, R5 ;  /* 0x000000050605923e */ /* 0x000fe200000000ff */
[----:B------:R-:W-:Y:S01]  /*4c70*/  @!P1 IMAD.MOV.U32 R28, RZ, RZ, R26 ;  /* 0x000000ffff1c9224 */ /* 0x000fe200078e001a */
[----:B------:R-:W-:Y:S01]  /*4c80*/  @!P1 MOV R25, R50 ;  /* 0x0000003200199202 */ /* 0x000fe20000000f00 */
[C---:B------:R-:W-:Y:S01]  /*4c90*/  @!P1 FMUL.FTZ R11, R9.reuse, R11 ;  /* 0x0000000b090b9220 */ /* 0x040fe20000410000 */
[----:B------:R-:W-:Y:S01]  /*4ca0*/  @!P1 HADD2.F32 R40, -RZ, R30.H1_H1 ;  /* 0x3000001eff289230 */ /* 0x000fe20000004100 */
[----:B------:R-:W-:Y:S01]  /*4cb0*/  @!P1 FFMA.FTZ R69, R9, R45, -R69 ;  /* 0x0000002d09459223 */ /* 0x000fe20000010845 */
[----:B------:R-:W-:Y:S01]  /*4cc0*/  @!P1 HADD2.F32 R29, -RZ, R34.H0_H0 ;  /* 0x20000022ff1d9230 */ /* 0x000fe20000004100 */
[----:B------:R-:W-:Y:S01]  /*4cd0*/  @!P1 IMAD.MOV.U32 R65, RZ, RZ, R5 ;  /* 0x000000ffff419224 */ /* 0x000fe200078e0005 */
[----:B------:R-:W-:Y:S02]  /*4ce0*/  @!P1 HADD2.F32 R34, -RZ, R30.H0_H0 ;  /* 0x2000001eff229230 */ /* 0x000fe40000004100 */
[----:B------:R-:W-:Y:S01]  /*4cf0*/  @!P1 HADD2.F32 R9, -RZ, R8.H0_H0 ;  /* 0x20000008ff099230 */ /* 0x000fe20000004100 */
[----:B------:R-:W-:Y:S01]  /*4d00*/  @!P1 F2FP.PACK_AB R63, R69, R63 ;  /* 0x0000003f453f923e */ /* 0x000fe200000000ff */
[--C-:B------:R-:W-:Y:S01]  /*4d10*/  @!P1 HADD2.F32 R30, -RZ, R28.reuse.H0_H0 ;  /* 0x2000001cff1e9230 */ /* 0x100fe20000004100 */
[----:B------:R-:W-:Y:S01]  /*4d20*/  @!P1 FMUL.FTZ R70, R34, R29 ;  /* 0x0000001d22469220 */ /* 0x000fe20000410000 */
[----:B------:R-:W-:Y:S01]  /*4d30*/  @!P1 HADD2.F32 R28, -RZ, R28.H1_H1 ;  /* 0x3000001cff1c9230 */ /* 0x000fe20000004100 */
[----:B------:R-:W-:Y:S01]  /*4d40*/  @!P1 FMUL.FTZ R68, R40, R9 ;  /* 0x0000000928449220 */ /* 0x000fe20000410000 */
[----:B------:R-:W-:Y:S01]  /*4d50*/  @!P1 MOV R27, R63 ;  /* 0x0000003f001b9202 */ /* 0x000fe20000000f00 */
[C---:B------:R-:W-:Y:S02]  /*4d60*/  @!P1 FMUL.FTZ R8, R30.reuse, R29 ;  /* 0x0000001d1e089220 */ /* 0x040fe40000410000 */
[-C--:B------:R-:W-:Y:S02]  /*4d70*/  @!P1 FFMA.FTZ R70, R30, R38.reuse, -R70 ;  /* 0x000000261e469223 */ /* 0x080fe40000010846 */
        /* <DEDUP_REMOVED lines=14> */
.L_x_2508:
[----:B------:R-:W-:Y:S05]  /*4e60*/  BSYNC B0 ;  /* 0x0000000000007941 */ /* 0x000fea0003800000 */
.L_x_2507:
[----:B-1----:R1:W2:Y:S01]  /*4e70*/  SHFL.IDX PT, R47, R144, 0x2, 0x181f ;  /* 0x00581f00902f7f89 */ /* 0x0022a200000e0000 */
[----:B------:R-:W-:Y:S03]  /*4e80*/  ISETP.GE.OR P0, PT, R83, R146, P5 ;  /* 0x000000925300720c */ /* 0x000fe60002f06670 */
[----:B------:R1:W4:Y:S10]  /*4e90*/  SHFL.IDX PT, R46, R145, 0x2, 0x181f ;  /* 0x00581f00912e7f89 */ /* 0x00033400000e0000 */
[----:B------:R-:W-:-:S05]  /*4ea0*/  @P0 BRA `(.L_x_2502) ;  /* 0x00000aa000000947 */ /* 0x000fca0003800000 */
[----:B------:R-:W-:Y:S01]  /*4eb0*/  SEL R55, R51, R55, !P2 ;  /* 0x0000003733377207 */ /* 0x000fe20005000000 */
[----:B------:R-:W5:Y:S01]  /*4ec0*/  LDS.128 R24, [R110+0x8100] ;  /* 0x008100006e187984 */ /* 0x000f620000000c00 */
[C---:B----4-:R-:W-:Y:S01]  /*4ed0*/  LEA R48, P0, R113.reuse, R46, 0x1 ;  /* 0x0000002e71307211 */ /* 0x050fe200078008ff */
[----:B------:R-:W-:Y:S01]  /*4ee0*/  @!P1 HADD2.F32 R36, -RZ, R53.H1_H1 ;  /* 0x30000035ff249230 */ /* 0x000fe20000004100 */
[----:B------:R-:W-:Y:S02]  /*4ef0*/  SHF.R.S32.HI R3, RZ, 0x1f, R55 ;  /* 0x0000001fff037819 */ /* 0x000fe40000011437 */
[----:B--2---:R-:W-:Y:S02]  /*4f00*/  LEA.HI.X R49, R113, R47, R109, 0x1, P0 ;  /* 0x0000002f71317211 */ /* 0x004fe400000f0c6d */
[----:B------:R-:W-:Y:S02]  /*4f10*/  LEA.HI R3, R3, R55, RZ, 0x4 ;  /* 0x0000003703037211 */ /* 0x000fe400078f20ff */
[----:B------:R-:W-:Y:S02]  /*4f20*/  @!P1 SHF.R.U64 R8, R22, 0x10, R23 ;  /* 0x0000001016089819 */ /* 0x000fe40000001217 */
[----:B------:R-:W-:Y:S02]  /*4f30*/  LEA.HI.SX32 R4, R3, R52, 0x1c ;  /* 0x0000003403047211 */ /* 0x000fe400078fe2ff */
[----:B------:R-:W-:Y:S02]  /*4f40*/  @!P1 SHF.R.U64 R28, R56, 0x10, R57 ;  /* 0x00000010381c9819 */ /* 0x000fe40000001239 */
[----:B------:R-:W-:Y:S02]  /*4f50*/  SHF.R.S32.HI R3, RZ, 0x1f, R4 ;  /* 0x0000001fff037819 */ /* 0x000fe40000011404 */
[----:B------:R-:W-:Y:S02]  /*4f60*/  SHF.L.U32 R44, R4, 0x3, RZ ;  /* 0x00000003042c7819 */ /* 0x000fe400000006ff */
[----:B------:R-:W-:Y:S02]  /*4f70*/  LEA.HI R3, R3, R4, RZ, 0x3 ;  /* 0x0000000403037211 */ /* 0x000fe400078f18ff */
[----:B------:R-:W-:Y:S02]  /*4f80*/  LOP3.LUT R4, R82, 0x38, R44, 0xf8, !PT ;  /* 0x0000003852047812 */ /* 0x000fe400078ef82c */
[----:B------:R-:W-:Y:S02]  /*4f90*/  SHF.R.S32.HI R3, RZ, 0x3, R3 ;  /* 0x00000003ff037819 */ /* 0x000fe40000011403 */
[----:B------:R-:W-:Y:S02]  /*4fa0*/  LOP3.LUT R4, R4, R95, RZ, 0x3c, !PT ;  /* 0x0000005f04047212 */ /* 0x000fe400078e3cff */
[----:B------:R-:W-:Y:S01]  /*4fb0*/  @!P1 SHF.R.U32.HI R5, RZ, 0x10, R21 ;  /* 0x00000010ff059819 */ /* 0x000fe20000011615 */
[----:B------:R-:W-:Y:S01]  /*4fc0*/  IMAD R3, R3, 0x1800, R13 ;  /* 0x0000180003037824 */ /* 0x000fe200078e020d */
[----:B------:R-:W-:Y:S01]  /*4fd0*/  @!P1 SHF.R.U32.HI R9, RZ, 0x10, R23 ;  /* 0x00000010ff099819 */ /* 0x000fe20000011617 */
[----:B------:R-:W-:Y:S01]  /*4fe0*/  @!P1 HADD2.F32 R23, -RZ, R28.H0_H0 ;  /* 0x2000001cff179230 */ /* 0x000fe20000004100 */
[----:B------:R-:W-:Y:S01]  /*4ff0*/  @!P1 SHF.R.U32.HI R30, RZ, 0x10, R57 ;  /* 0x00000010ff1e9819 */ /* 0x000fe20000011639 */
[----:B------:R-:W-:Y:S01]  /*5000*/  IMAD.IADD R3, R3, 0x1, R4 ;  /* 0x0000000103037824 */ /* 0x000fe200078e0204 */
[----:B------:R-:W-:Y:S01]  /*5010*/  @!P1 HADD2.F32 R4, -RZ, R33.H1_H1 ;  /* 0x30000021ff049230 */ /* 0x000fe20000004100 */
[--C-:B------:R-:W-:Y:S01]  /*5020*/  @!P1 SHF.R.U32.HI R38, RZ, 0x10, R59.reuse ;  /* 0x00000010ff269819 */ /* 0x100fe2000001163b */
[----:B------:R-:W-:Y:S01]  /*5030*/  @!P1 HADD2.F32 R28, -RZ, R54.H0_H0 ;  /* 0x20000036ff1c9230 */ /* 0x000fe20000004100 */
[----:B------:R-:W-:Y:S01]  /*5040*/  @!P1 SHF.R.U64 R34, R58, 0x10, R59 ;  /* 0x000000103a229819 */ /* 0x000fe2000000123b */
[----:B------:R-:W-:Y:S01]  /*5050*/  @!P1 HADD2.F32 R30, -RZ, R30.H0_H0 ;  /* 0x2000001eff1e9230 */ /* 0x000fe20000004100 */
[----:B------:R-:W-:Y:S01]  /*5060*/  SHF.L.U32 R40, R3, 0x1, RZ ;  /* 0x0000000103287819 */ /* 0x000fe200000006ff */
[----:B------:R-:W-:Y:S01]  /*5070*/  @!P1 HADD2.F32 R38, -RZ, R38.H0_H0 ;  /* 0x20000026ff269230 */ /* 0x000fe20000004100 */
[----:B-----5:R-:W-:Y:S01]  /*5080*/  @!P1 IMAD.MOV.U32 R10, RZ, RZ, R24 ;  /* 0x000000ffff0a9224 */ /* 0x020fe200078e0018 */
[----:B------:R-:W-:Y:S01]  /*5090*/  @!P1 SHF.R.U64 R3, R20, 0x10, R21 ;  /* 0x0000001014039819 */ /* 0x000fe20000001215 */
[----:B------:R-:W-:Y:S01]  /*50a0*/  @!P1 HADD2.F32 R21, -RZ, R54.H1_H1 ;  /* 0x30000036ff159230 */ /* 0x000fe20000004100 */
[----:B------:R-:W-:Y:S01]  /*50b0*/  ISETP.GE.AND P0, PT, R44, c[0x0][0x1d4], PT ;  /* 0x000075002c007a0c */ /* 0x000fe20003f06270 */
[----:B---3--:R-:W2:Y:S01]  /*50c0*/  LDS.128 R40, [R40+0x8100] ;  /* 0x0081000028287984 */ /* 0x008ea20000000c00 */
[--C-:B------:R-:W-:Y:S02]  /*50d0*/  @!P1 HADD2.F32 R6, -RZ, R10.reuse.H0_H0 ;  /* 0x2000000aff069230 */ /* 0x100fe40000004100 */
[----:B------:R-:W-:Y:S02]  /*50e0*/  @!P1 HADD2.F32 R11, -RZ, R3.H0_H0 ;  /* 0x20000003ff0b9230 */ /* 0x000fe40000004100 */
[----:B------:R-:W-:Y:S01]  /*50f0*/  @!P1 HADD2.F32 R10, -RZ, R10.H1_H1 ;  /* 0x3000000aff0a9230 */ /* 0x000fe20000004100 */
[----:B------:R-:W-:Y:S01]  /*5100*/  @!P1 FMUL.FTZ R3, R6, R4 ;  /* 0x0000000406039220 */ /* 0x000fe20000410000 */
[----:B------:R-:W-:Y:S01]  /*5110*/  @!P1 HADD2.F32 R34, -RZ, R34.H0_H0 ;  /* 0x20000022ff229230 */ /* 0x000fe20000004100 */
[----:B--2---:R-:W-:Y:S05]  /*5120*/  @!P1 MOV R22, R40 ;  /* 0x0000002800169202 */ /* 0x004fea0000000f00 */
[--C-:B------:R-:W-:Y:S02]  /*5130*/  @!P1 HADD2.F32 R20, -RZ, R22.reuse.H0_H0 ;  /* 0x20000016ff149230 */ /* 0x100fe40000004100 */
[----:B------:R-:W-:Y:S03]  /*5140*/  @!P1 HADD2.F32 R22, -RZ, R22.H1_H1 ;  /* 0x30000016ff169230 */ /* 0x000fe60000004100 */
[----:B------:R-:W-:Y:S02]  /*5150*/  @!P1 FMUL.FTZ R45, R20, R4 ;  /* 0x00000004142d9220 */ /* 0x000fe40000410000 */
[----:B------:R-:W-:Y:S02]  /*5160*/  @!P1 FMUL.FTZ R50, R22, R11 ;  /* 0x0000000b16329220 */ /* 0x000fe40000410000 */
[-C--:B------:R-:W-:Y:S02]  /*5170*/  @!P1 FFMA.FTZ R3, R20, R21.reuse, R3 ;  /* 0x0000001514039223 */ /* 0x080fe40000010003 */
[----:B------:R-:W-:Y:S01]  /*5180*/  @!P1 FFMA.FTZ R45, R6, R21, -R45 ;  /* 0x00000015062d9223 */ /* 0x000fe2000001082d */
[----:B------:R-:W-:Y:S01]  /*5190*/  @!P1 HADD2.F32 R6, -RZ, R5.H0_H0 ;  /* 0x20000005ff069230 */ /* 0x000fe20000004100 */
[----:B------:R-:W-:Y:S02]  /*51a0*/  @!P1 IMAD.MOV.U32 R21, RZ, RZ, R41 ;  /* 0x000000ffff159224 */ /* 0x000fe400078e0029 */
        /* <DEDUP_REMOVED lines=10> */
[-C--:B------:R-:W-:Y:S01]  /*5250*/  @!P1 FMUL.FTZ R55, R29, R6.reuse ;  /* 0x000000061d379220 */ /* 0x080fe20000410000 */
[----:B------:R-:W-:Y:S01]  /*5260*/  @!P1 HADD2.F32 R10, -RZ, R10.H1_H1 ;  /* 0x3000000aff0a9230 */ /* 0x000fe20000004100 */
[C---:B------:R-:W-:Y:S01]  /*5270*/  @!P1 FMUL.FTZ R54, R23.reuse, R11 ;  /* 0x0000000b17369220 */ /* 0x040fe20000410000 */
[----:B------:R-:W-:Y:S01]  /*5280*/  @!P1 F2FP.PACK_AB R45, R50, R45 ;  /* 0x0000002d322d923e */ /* 0x000fe200000000ff */
[----:B------:R-:W-:Y:S01]  /*5290*/  @!P1 FMUL.FTZ R5, R20, R11 ;  /* 0x0000000b14059220 */ /* 0x000fe20000410000 */
[----:B------:R-:W-:Y:S01]  /*52a0*/  @!P1 HADD2.F32 R35, -RZ, R22.H0_H0 ;  /* 0x20000016ff239230 */ /* 0x000fe20000004100 */
[C---:B------:R-:W-:Y:S01]  /*52b0*/  @!P1 FMUL.FTZ R6, R10.reuse, R6 ;  /* 0x000000060a069220 */ /* 0x040fe20000410000 */
[----:B------:R-:W-:Y:S01]  /*52c0*/  @!P1 MOV R24, R45 ;  /* 0x0000002d00189202 */ /* 0x000fe20000000f00 */
[----:B------:R-:W-:Y:S01]  /*52d0*/  @!P1 FFMA.FTZ R55, R10, R30, -R55 ;  /* 0x0000001e0a379223 */ /* 0x000fe20000010837 */
[----:B------:R-:W-:Y:S01]  /*52e0*/  @!P1 HADD2.F32 R10, -RZ, R32.H1_H1 ;  /* 0x30000020ff0a9230 */ /* 0x000fe20000004100 */
[-C--:B------:R-:W-:Y:S01]  /*52f0*/  @!P1 FFMA.FTZ R54, R20, R28.reuse, -R54 ;  /* 0x0000001c14369223 */ /* 0x080fe20000010836 */
[----:B------:R-:W-:Y:S01]  /*5300*/  @!P1 HADD2.F32 R11, -RZ, R9.H0_H0 ;  /* 0x20000009ff0b9230 */ /* 0x000fe20000004100 */
[----:B------:R-:W-:Y:S01]  /*5310*/  @!P1 FFMA.FTZ R5, R23, R28, R5 ;  /* 0x0000001c17059223 */ /* 0x000fe20000010005 */
[----:B------:R-:W-:Y:S01]  /*5320*/  @!P1 HADD2.F32 R37, -RZ, R22.H1_H1 ;  /* 0x30000016ff259230 */ /* 0x000fe20000004100 */
[----:B------:R-:W-:Y:S01]  /*5330*/  @!P1 FMUL.FTZ R56, R35, R10 ;  /* 0x0000000a23389220 */ /* 0x000fe20000410000 */
[--C-:B------:R-:W-:Y:S01]  /*5340*/  @!P1 HADD2.F32 R20, -RZ, R21.reuse.H0_H0 ;  /* 0x20000015ff149230 */ /* 0x100fe20000004100 */
[----:B------:R-:W-:Y:S01]  /*5350*/  @!P1 FFMA.FTZ R6, R29, R30, R6 ;  /* 0x0000001e1d069223 */ /* 0x000fe20000010006 */
[----:B------:R-:W-:Y:S01]  /*5360*/  @!P1 HADD2.F32 R9, -RZ, R21.H1_H1 ;  /* 0x30000015ff099230 */ /* 0x000fe20000004100 */
[-C--:B------:R-:W-:Y:S01]  /*5370*/  @!P1 FMUL.FTZ R57, R37, R11.reuse ;  /* 0x0000000b25399220 */ /* 0x080fe20000410000 */
[----:B------:R-:W-:Y:S01]  /*5380*/  @!P1 MOV R22, R42 ;  /* 0x0000002a00169202 */ /* 0x000fe20000000f00 */
[C---:B------:R-:W-:Y:S01]  /*5390*/  @!P1 FMUL.FTZ R10, R20.reuse, R10 ;  /* 0x0000000a140a9220 */ /* 0x040fe20000410000 */
[----:B------:R-:W-:Y:S01]  /*53a0*/  @!P1 F2FP.PACK_AB R54, R55, R54 ;  /* 0x000000363736923e */ /* 0x000fe200000000ff */
[----:B------:R-:W-:Y:S01]  /*53b0*/  @!P1 FFMA.FTZ R56, R20, R36, -R56 ;  /* 0x0000002414389223 */ /* 0x000fe20000010838 */
[----:B------:R-:W-:Y:S01]  /*53c0*/  @!P1 HADD2.F32 R21, -RZ, R32.H0_H0 ;  /* 0x20000020ff159230 */ /* 0x000fe20000004100 */
[----:B------:R-:W-:Y:S01]  /*53d0*/  @!P1 IMAD.MOV.U32 R20, RZ, RZ, R26 ;  /* 0x000000ffff149224 */ /* 0x000fe200078e001a */
[----:B------:R-:W-:Y:S01]  /*53e0*/  @!P1 MOV R25, R54 ;  /* 0x0000003600199202 */ /* 0x000fe20000000f00 */
[C---:B------:R-:W-:Y:S01]  /*53f0*/  @!P1 FMUL.FTZ R11, R9.reuse, R11 ;  /* 0x0000000b090b9220 */ /* 0x040fe20000410000 */
[----:B------:R-:W-:Y:S01]  /*5400*/  @!P1 HADD2.F32 R32, -RZ, R53.H0_H0 ;  /* 0x20000035ff209230 */ /* 0x000fe20000004100 */
[----:B------:R-:W-:Y:S01]  /*5410*/  @!P1 FFMA.FTZ R57, R9, R38, -R57 ;  /* 0x0000002609399223 */ /* 0x000fe20000010839 */
[----:B------:R-:W-:Y:S01]  /*5420*/  @!P1 HADD2.F32 R31, -RZ, R22.H0_H0 ;  /* 0x20000016ff1f9230 */ /* 0x000fe20000004100 */
[----:B------:R-:W-:Y:S01]  /*5430*/  @!P1 F2FP.PACK_AB R5, R6, R5 ;  /* 0x000000050605923e */ /* 0x000fe200000000ff */
[----:B------:R-:W-:Y:S01]  /*5440*/  @!P1 HADD2.F32 R9, -RZ, R8.H0_H0 ;  /* 0x20000008ff099230 */ /* 0x000fe20000004100 */
[----:B------:R-:W-:Y:S01]  /*5450*/  @!P1 F2FP.PACK_AB R3, R4, R3 ;  /* 0x000000030403923e */ /* 0x000fe200000000ff */
[----:B------:R-:W-:Y:S01]  /*5460*/  @!P1 HADD2.F32 R33, -RZ, R22.H1_H1 ;  /* 0x30000016ff219230 */ /* 0x000fe20000004100 */
[----:B------:R-:W-:Y:S01]  /*5470*/  @!P1 FMUL.FTZ R58, R31, R21 ;  /* 0x000000151f3a9220 */ /* 0x000fe20000410000 */
[--C-:B------:R-:W-:Y:S01]  /*5480*/  @!P1 HADD2.F32 R22, -RZ, R20.reuse.H0_H0 ;  /* 0x20000014ff169230 */ /* 0x100fe20000004100 */
[----:B------:R-:W-:Y:S01]  /*5490*/  @!P1 IMAD.MOV.U32 R41, RZ, RZ, R5 ;  /* 0x000000ffff299224 */ /* 0x000fe200078e0005 */
[----:B------:R-:W-:Y:S01]  /*54a0*/  @!P1 HADD2.F32 R20, -RZ, R20.H1_H1 ;  /* 0x30000014ff149230 */ /* 0x000fe20000004100 */
[----:B------:R-:W-:Y:S01]  /*54b0*/  @!P1 FMUL.FTZ R53, R33, R9 ;  /* 0x0000000921359220 */ /* 0x000fe20000410000 */
[----:B------:R-:W-:Y:S01]  /*54c0*/  @!P1 F2FP.PACK_AB R56, R57, R56 ;  /* 0x000000383938923e */ /* 0x000fe200000000ff */
[C---:B------:R-:W-:Y:S01]  /*54d0*/  @!P1 FMUL.FTZ R8, R22.reuse, R21 ;  /* 0x0000001516089220 */ /* 0x040fe20000410000 */
[----:B------:R-:W-:Y:S01]  /*54e0*/  @!P1 MOV R40, R3 ;  /* 0x0000000300289202 */ /* 0x000fe20000000f00 */
[----:B------:R-:W-:Y:S01]  /*54f0*/  @!P1 FFMA.FTZ R22, R22, R32, -R58 ;  /* 0x0000002016169223 */ /* 0x000fe2000001083a */
[----:B------:R-:W-:Y:S01]  /*5500*/  @!P1 MOV R27, R56 ;  /* 0x00000038001b9202 */ /* 0x000fe20000000f00 */
[C---:B------:R-:W-:Y:S02]  /*5510*/  @!P1 FMUL.FTZ R9, R20.reuse, R9 ;  /* 0x0000000914099220 */ /* 0x040fe40000410000 */
[----:B------:R-:W-:Y:S02]  /*5520*/  @!P1 FFMA.FTZ R20, R20, R34, -R53 ;  /* 0x0000002214149223 */ /* 0x000fe40000010835 */
[----:B------:R-:W-:Y:S02]  /*5530*/  @!P1 FFMA.FTZ R8, R31, R32, R8 ;  /* 0x000000201f089223 */ /* 0x000fe40000010008 */
[----:B------:R-:W-:Y:S01]  /*5540*/  @!P1 FFMA.FTZ R9, R33, R34, R9 ;  /* 0x0000002221099223 */ /* 0x000fe20000010009 */
[----:B------:R-:W-:Y:S01]  /*5550*/  @!P1 F2FP.PACK_AB R20, R20, R22 ;  /* 0x000000161414923e */ /* 0x000fe200000000ff */
[----:B------:R-:W-:Y:S02]  /*5560*/  @!P1 FFMA.FTZ R10, R35, R36, R10 ;  /* 0x00000024230a9223 */ /* 0x000fe4000001000a */
[----:B------:R-:W-:Y:S01]  /*5570*/  @!P1 FFMA.FTZ R11, R37, R38, R11 ;  /* 0x00000026250b9223 */ /* 0x000fe2000001000b */
[----:B------:R-:W-:Y:S01]  /*5580*/  @!P1 F2FP.PACK_AB R8, R9, R8 ;  /* 0x000000080908923e */ /* 0x000fe200000000ff */
[----:B------:R-:W-:Y:S03]  /*5590*/  @!P1 IMAD.MOV.U32 R26, RZ, RZ, R20 ;  /* 0x000000ffff1a9224 */ /* 0x000fe600078e0014 */
[----:B------:R-:W-:Y:S02]  /*55a0*/  @!P1 F2FP.PACK_AB R10, R11, R10 ;  /* 0x0000000a0b0a923e */ /* 0x000fe400000000ff */
[----:B------:R2:W-:Y:S01]  /*55b0*/  ST.E.128 [R48.64], R24 ;  /* 0x0000001830007985 */ /* 0x0005e2000c101d12 */
[----:B------:R-:W-:Y:S02]  /*55c0*/  @!P1 MOV R42, R8 ;  /* 0x00000008002a9202 */ /* 0x000fe40000000f00 */
[----:B------:R-:W-:Y:S01]  /*55d0*/  @!P1 MOV R43, R10 ;  /* 0x0000000a002b9202 */ /* 0x000fe20000000f00 */
[----:B------:R-:W-:-:S05]  /*55e0*/  @P0 BRA `(.L_x_2502) ;  /* 0x0000036000000947 */ /* 0x000fca0003800000 */
[C---:B------:R-:W-:Y:S04]  /*55f0*/  LEA R4, P0, R44.reuse, R46, 0x1 ;  /* 0x0000002e2c047211 */ /* 0x040fe800078008ff */
[----:B------:R-:W-:Y:S05]  /*5600*/  LEA.HI.X.SX32 R5, R44, R47, 0x1, P0 ;  /* 0x0000002f2c057211 */ /* 0x000fea00000f0eff */
[----:B------:R3:W-:Y:S01]  /*5610*/  ST.E.128 [R4.64], R40 ;  /* 0x0000002804007985 */ /* 0x0007e2000c101d12 */
[----:B------:R-:W-:-:S05]  /*5620*/  BRA `(.L_x_2502) ;  /* 0x0000032000007947 */ /* 0x000fca0003800000 */
.L_x_2486:
        /* <DEDUP_REMOVED lines=19> */
.L_x_2510:
[----:B-12---:R-:W-:Y:S05]  /*5760*/  BSYNC B0 ;  /* 0x0000000000007941 */ /* 0x006fea0003800000 */
.L_x_2509:
        /* <DEDUP_REMOVED lines=15> */
.L_x_2512:
[----:B------:R-:W-:Y:S05]  /*5860*/  BSYNC B0 ;  /* 0x0000000000007941 */ /* 0x000fea0003800000 */
.L_x_2511:
[----:B-1----:R-:W1:Y:S01]  /*5870*/  SHFL.IDX PT, R144, R144, 0x2, 0x181f ;  /* 0x00581f0090907f89 */ /* 0x002e6200000e0000 */
[----:B------:R-:W-:Y:S03]  /*5880*/  ISETP.GE.AND P0, PT, R3, 0x41, PT ;  /* 0x000000410300780c */ /* 0x000fe60003f06270 */
[----:B------:R-:W4:Y:S10]  /*5890*/  SHFL.IDX PT, R145, R145, 0x2, 0x181f ;  /* 0x00581f0091917f89 */ /* 0x000f3400000e0000 */
[----:B------:R-:W-:-:S05]  /*58a0*/  @!P0 BRA `(.L_x_2502) ;  /* 0x000000a000008947 */ /* 0x000fca0003800000 */
[----:B--2---:R-:W2:Y:S01]  /*58b0*/  @!P5 LDS.128 R8, [R87+0xa100] ;  /* 0x00a100005708d984 */ /* 0x004ea20000000c00 */
[CC--:B----4-:R-:W-:Y:S04]  /*58c0*/  @!P5 LEA R20, P0, R16.reuse, R145.reuse, 0x1 ;  /* 0x000000911014d211 */ /* 0x0d0fe800078008ff */
[-C--:B-1----:R-:W-:Y:S02]  /*58d0*/  @!P5 LEA.HI.X R21, R16, R144.reuse, R17, 0x1, P0 ;  /* 0x000000901015d211 */ /* 0x082fe400000f0c11 */
[----:B------:R-:W-:Y:S11]  /*58e0*/  ISETP.GE.AND P0, PT, R90, c[0x0][0x1d4], PT ;  /* 0x000075005a007a0c */ /* 0x000ff60003f06270 */
[----:B------:R-:W-:Y:S02]  /*58f0*/  @!UPT UIADD3 URZ, URZ, URZ, URZ ;  /* 0x0000003f3f3ff290 */ /* 0x000fe4000fffe03f */
[C---:B---3--:R-:W-:Y:S04]  /*5900*/  @!P0 LEA R4, P1, R101.reuse, R145, 0x1 ;  /* 0x0000009165048211 */ /* 0x048fe800078208ff */
[----:B------:R-:W-:Y:S01]  /*5910*/  @!P0 LEA.HI.X R5, R101, R144, R100, 0x1, P1 ;  /* 0x0000009065058211 */ /* 0x000fe200008f0c64 */
[----:B--2---:R-:W-:Y:S04]  /*5920*/  @!P5 ST.E.128 [R20.64], R8 ;  /* 0x000000081400d985 */ /* 0x004fe8000c101d12 */
[----:B------:R-:W1:Y:S04]  /*5930*/  @!P0 LDS.128 R8, [R87+0xd100] ;  /* 0x00d1000057088984 */ /* 0x000e680000000c00 */
[----:B-1----:R1:W-:Y:S02]  /*5940*/  @!P0 ST.E.128 [R4.64], R8 ;  /* 0x0000000804008985 */ /* 0x0023e4000c101d12 */
.L_x_2502:
[----:B------:R-:W-:Y:S05]  /*5950*/  BSYNC B2 ;  /* 0x0000000000027941 */ /* 0x000fea0003800000 */
.L_x_2485:
[----:B------:R-:W-:Y:S01]  /*5960*/  IMAD R3, R39, -0x60, RZ ;  /* 0xffffffa027037824 */ /* 0x000fe200078e02ff */
[----:B------:R-:W-:Y:S01]  /*5970*/  ISETP.NE.AND P6, PT, R91, RZ, PT ;  /* 0x000000ff5b00720c */ /* 0x000fe20003fc5270 */
[----:B-1----:R-:W-:Y:S01]  /*5980*/  IMAD.WIDE R22, R39, 0x60, R122 ;  /* 0x0000006027167825 */ /* 0x002fe200078e027a */
[----:B------:R-:W-:Y:S03]  /*5990*/  BSSY B0, `(.L_x_2513) ;  /* 0x000004b000007945 */ /* 0x000fe60003800000 */
[----:B--23--:R-:W-:Y:S01]  /*59a0*/  IMAD.IADD R4, R75, 0x1, R3 ;  /* 0x000000014b047824 */ /* 0x00cfe200078e0203 */
[----:B------:R-:W-:Y:S01]  /*59b0*/  IADD3 R3, R3, R2, RZ ;  /* 0x0000000203037210 */ /* 0x000fe20007ffe0ff */
[----:B------:R-:W-:Y:S02]  /*59c0*/  IMAD R5, R115, c[0x0][0x208], RZ ;  /* 0x0000820073057a24 */ /* 0x000fe400078e02ff */
[----:B------:R-:W-:Y:S01]  /*59d0*/  IMAD.WIDE.U32 R20, R118, c[0x0][0x208], RZ ;  /* 0x0000820076147a25 */ /* 0x000fe200078e00ff */
[----:B------:R-:W-:Y:S02]  /*59e0*/  ISETP.GE.AND P1, PT, R4, 0x21, PT ;  /* 0x000000210400780c */ /* 0x000fe40003f26270 */
[----:B------:R-:W-:Y:S01]  /*59f0*/  IMNMX R3, R3, 0x60, PT ;  /* 0x0000006003037817 */ /* 0x000fe20003800200 */
[----:B------:R-:W-:Y:S02]  /*5a00*/  IMAD R5, R118, c[0x0][0x20c], R5 ;  /* 0x0000830076057a24 */ /* 0x000fe400078e0205 */
[----:B------:R-:W-:Y:S02]  /*5a10*/  IMAD R11, R114, c[0x0][0x218], RZ ;  /* 0x00008600720b7a24 */ /* 0x000fe400078e02ff */
[----:B------:R-:W-:Y:S01]  /*5a20*/  IMAD.IADD R3, R3, 0x1, -R15 ;  /* 0x0000000103037824 */ /* 0x000fe200078e0a0f */
[----:B------:R-:W-:Y:S01]  /*5a30*/  IADD3 R21, R21, R5, RZ ;  /* 0x0000000515157210 */ /* 0x000fe20007ffe0ff */
[C---:B------:R-:W-:Y:S04]  /*5a40*/  IMAD R11, R119.reuse, c[0x0][0x21c], R11 ;  /* 0x00008700770b7a24 */ /* 0x040fe800078e020b */
[----:B------:R-:W-:Y:S01]  /*5a50*/  @P1 IADD3 R8, P0, R22, 0x20, RZ ;  /* 0x0000002016081810 */ /* 0x000fe20007f1e0ff */
[----:B------:R-:W-:Y:S03]  /*5a60*/  IMAD.WIDE.U32 R20, R119, c[0x0][0x218], R20 ;  /* 0x0000860077147a25 */ /* 0x000fe600078e0014 */
[----:B------:R-:W-:Y:S02]  /*5a70*/  @P1 IADD3.X R6, RZ, R23, RZ, P0, !PT ;  /* 0x00000017ff061210 */ /* 0x000fe400007fe4ff */
[----:B------:R-:W-:Y:S03]  /*5a80*/  ISETP.GE.AND P0, PT, R4, 0x41, PT ;  /* 0x000000410400780c */ /* 0x000fe60003f06270 */
[----:B------:R-:W-:Y:S04]  /*5a90*/  @P1 IMAD R6, R6, c[0x0][0x258], RZ ;  /* 0x0000960006061a24 */ /* 0x000fe800078e02ff */
[----:B------:R-:W-:Y:S06]  /*5aa0*/  @P1 IMAD R6, R8, c[0x0][0x25c], R6 ;  /* 0x0000970008061a24 */ /* 0x000fec00078e0206 */
[----:B------:R-:W-:Y:S05]  /*5ab0*/  @P0 IADD3 R10, P3, R22, 0x40, RZ ;  /* 0x00000040160a0810 */ /* 0x000fea0007f7e0ff */
[----:B------:R-:W-:Y:S01]  /*5ac0*/  @P0 IMAD.X R9, RZ, RZ, R23, P3 ;  /* 0x000000ffff090224 */ /* 0x000fe200018e0617 */
[----:B------:R-:W-:Y:S03]  /*5ad0*/  IADD3 R20, P3, R132, R20, RZ ;  /* 0x0000001484147210 */ /* 0x000fe60007f7e0ff */
[----:B------:R-:W-:Y:S01]  /*5ae0*/  @P0 IMAD R9, R9, c[0x0][0x258], RZ ;  /* 0x0000960009090a24 */ /* 0x000fe200078e02ff */
[----:B------:R-:W-:Y:S01]  /*5af0*/  IADD3.X R11, R97, R21, R11, P3, !PT ;  /* 0x00000015610b7210 */ /* 0x000fe20001ffe40b */
[----:B------:R-:W-:Y:S01]  /*5b00*/  @P1 IMAD.MOV.U32 R21, RZ, RZ, R105 ;  /* 0x000000ffff151224 */ /* 0x000fe200078e0069 */
[----:B------:R-:W-:Y:S01]  /*5b10*/  ISETP.GE.AND P3, PT, R4, 0x1, PT ;  /* 0x000000010400780c */ /* 0x000fe20003f66270 */
[----:B------:R-:W-:Y:S11]  /*5b20*/  @P0 IMAD R9, R10, c[0x0][0x25c], R9 ;  /* 0x000097000a090a24 */ /* 0x000ff600078e0209 */
[----:B------:R-:W-:Y:S01]  /*5b30*/  @!UPT UIADD3 URZ, URZ, URZ, URZ ;  /* 0x0000003f3f3ff290 */ /* 0x000fe2000fffe03f */
[-C--:B------:R-:W-:Y:S01]  /*5b40*/  @P3 MOV R25, R105.reuse ;  /* 0x0000006900193202 */ /* 0x080fe20000000f00 */
[----:B------:R-:W-:Y:S02]  /*5b50*/  @P3 IMAD R4, R23, c[0x0][0x258], RZ ;  /* 0x0000960017043a24 */ /* 0x000fe400078e02ff */
[----:B------:R-:W-:Y:S02]  /*5b60*/  @P3 IMAD.MOV.U32 R24, RZ, RZ, R128 ;  /* 0x000000ffff183224 */ /* 0x000fe400078e0080 */
[C---:B------:R-:W-:Y:S02]  /*5b70*/  @P3 IMAD R4, R22.reuse, c[0x0][0x25c], R4 ;  /* 0x0000970016043a24 */ /* 0x040fe400078e0204 */
[----:B------:R-:W-:Y:S04]  /*5b80*/  @P3 IMAD.WIDE.U32 R24, R22, c[0x0][0x258], R24 ;  /* 0x0000960016183a25 */ /* 0x000fe800078e0018 */
[----:B------:R-:W-:Y:S01]  /*5b90*/  @P3 IMAD.IADD R4, R25, 0x1, R4 ;  /* 0x0000000119043824 */ /* 0x000fe200078e0204 */
[C---:B------:R-:W-:Y:S04]  /*5ba0*/  @P3 LEA R22, P4, R24.reuse, c[0x0][0x250], 0x1 ;  /* 0x0000940018163a11 */ /* 0x040fe800078808ff */
[----:B------:R-:W-:Y:S02]  /*5bb0*/  @P3 LEA.HI.X R23, R24, c[0x0][0x254], R4, 0x1, P4 ;  /* 0x0000950018173a11 */ /* 0x000fe400020f0c04 */
[C---:B------:R-:W-:Y:S04]  /*5bc0*/  LEA R5, P4, R20.reuse, c[0x0][0x1f8], 0x1 ;  /* 0x00007e0014057a11 */ /* 0x040fe800078808ff */
[----:B------:R-:W-:Y:S02]  /*5bd0*/  LEA.HI.X R4, R20, c[0x0][0x1fc], R11, 0x1, P4 ;  /* 0x00007f0014047a11 */ /* 0x000fe400020f0c0b */
[----:B------:R-:W-:Y:S05]  /*5be0*/  @P1 MOV R20, R128 ;  /* 0x0000008000141202 */ /* 0x000fea0000000f00 */
[----:B------:R-:W-:Y:S05]  /*5bf0*/  @P1 IMAD.WIDE.U32 R20, R8, c[0x0][0x258], R20 ;  /* 0x0000960008141a25 */ /* 0x000fea00078e0014 */
[C---:B------:R-:W-:Y:S02]  /*5c00*/  @P1 LEA R24, P4, R20.reuse, c[0x0][0x250], 0x1 ;  /* 0x0000940014181a11 */ /* 0x040fe400078808ff */
[----:B------:R-:W-:Y:S02]  /*5c10*/  @P1 IADD3 R6, R21, R6, RZ ;  /* 0x0000000615061210 */ /* 0x000fe40007ffe0ff */
[----:B------:R-:W-:Y:S02]  /*5c20*/  @P0 MOV R21, R105 ;  /* 0x0000006900150202 */ /* 0x000fe40000000f00 */
[----:B------:R-:W-:Y:S01]  /*5c30*/  @P1 LEA.HI.X R25, R20, c[0x0][0x254], R6, 0x1, P4 ;  /* 0x0000950014191a11 */ /* 0x000fe200020f0c06 */
[----:B------:R-:W-:Y:S01]  /*5c40*/  @P0 IMAD.MOV.U32 R20, RZ, RZ, R128 ;  /* 0x000000ffff140224 */ /* 0x000fe200078e0080 */
[----:B------:R1:W2:Y:S03]  /*5c50*/  SHFL.IDX PT, R6, R5, RZ, 0x181f ;  /* 0x00181fff05067589 */ /* 0x0002a600000e0000 */
[----:B------:R-:W-:Y:S04]  /*5c60*/  @P0 IMAD.WIDE.U32 R20, R10, c[0x0][0x258], R20 ;  /* 0x000096000a140a25 */ /* 0x000fe800078e0014 */
[----:B------:R-:W-:Y:S01]  /*5c70*/  @P0 IMAD.IADD R9, R21, 0x1, R9 ;  /* 0x0000000115090824 */ /* 0x000fe200078e0209 */
[C---:B------:R-:W-:Y:S04]  /*5c80*/  @P0 LEA R8, P4, R20.reuse, c[0x0][0x250], 0x1 ;  /* 0x0000940014080a11 */ /* 0x040fe800078808ff */
[----:B------:R-:W-:Y:S02]  /*5c90*/  @P0 LEA.HI.X R9, R20, c[0x0][0x254], R9, 0x1, P4 ;  /* 0x0000950014090a11 */ /* 0x000fe400020f0c09 */
[----:B------:R-:W-:Y:S11]  /*5ca0*/  ISETP.NE.AND P4, PT, R92, RZ, PT ;  /* 0x000000ff5c00720c */ /* 0x000ff60003f85270 */
[----:B------:R-:W-:Y:S02]  /*5cb0*/  @!UPT UIADD3 URZ, URZ, URZ, URZ ;  /* 0x0000003f3f3ff290 */ /* 0x000fe4000fffe03f */
[----:B------:R-:W-:Y:S01]  /*5cc0*/  @!PT LDS RZ, [RZ] ;  /* 0x00000000fffff984 */ /* 0x000fe20000000800 */
        /* <DEDUP_REMOVED lines=8> */
[----:B------:R-:W0:Y:S05]  /*5d50*/  LDGDEPBAR ;  /* 0x00000000000079af */ /* 0x000e2a0000000000 */
[----:B---3--:R1:W3:Y:S01]  /*5d60*/  SHFL.IDX PT, R8, R4, RZ, 0x181f ;  /* 0x00181fff04087589 */ /* 0x0082e200000e0000 */
[----:B------:R-:W-:Y:S04]  /*5d70*/  DEPBAR.LE SB0, 0x0 ;  /* 0x000080000000791a */ /* 0x000fe80000000000 */
[----:B------:R-:W-:Y:S06]  /*5d80*/  BAR.SYNC.DEFER_BLOCKING 0x0 ;  /* 0x0000000000007b1d */ /* 0x000fec0000010000 */
[----:B------:R-:W-:-:S05]  /*5d90*/  @!P0 BRA `(.L_x_2514) ;  /* 0x000000a000008947 */ /* 0x000fca0003800000 */
[C---:B-12---:R-:W-:Y:S04]  /*5da0*/  @!P5 LEA R22, P0, R16.reuse, R6, 0x1 ;  /* 0x000000061016d211 */ /* 0x046fe800078008ff */
[----:B---3--:R-:W-:Y:S02]  /*5db0*/  @!P5 LEA.HI.X R23, R16, R8, R17, 0x1, P0 ;  /* 0x000000081017d211 */ /* 0x008fe400000f0c11 */
        /* <DEDUP_REMOVED lines=8> */
.L_x_2514:
[----:B--2---:R-:W-:Y:S05]  /*5e40*/  BSYNC B0 ;  /* 0x0000000000007941 */ /* 0x004fea0003800000 */
.L_x_2513:
[----:B-1-3--:R1:W2:Y:S01]  /*5e50*/  SHFL.IDX PT, R8, R4, 0x1, 0x181f ;  /* 0x00381f0004087f89 */ /* 0x00a2a200000e0000 */
[----:B------:R-:W-:Y:S01]  /*5e60*/  ISETP.GE.AND P0, PT, R3, 0x21, PT ;  /* 0x000000210300780c */ /* 0x000fe20003f06270 */
[----:B------:R-:W-:Y:S02]  /*5e70*/  BSSY B0, `(.L_x_2515) ;  /* 0x000000d000007945 */ /* 0x000fe40003800000 */
[----:B------:R1:W3:Y:S10]  /*5e80*/  SHFL.IDX PT, R6, R5, 0x1, 0x181f ;  /* 0x00381f0005067f89 */ /* 0x0002f400000e0000 */
[----:B------:R-:W-:-:S05]  /*5e90*/  @!P0 BRA `(.L_x_2516) ;  /* 0x000000a000008947 */ /* 0x000fca0003800000 */
[C---:B---3--:R-:W-:Y:S04]  /*5ea0*/  @!P5 LEA R22, P0, R16.reuse, R6, 0x1 ;  /* 0x000000061016d211 */ /* 0x048fe800078008ff */
[----:B--2---:R-:W-:Y:S02]  /*5eb0*/  @!P5 LEA.HI.X R23, R16, R8, R17, 0x1, P0 ;  /* 0x000000081017d211 */ /* 0x004fe400000f0c11 */
[----:B------:R-:W-:Y:S11]  /*5ec0*/  ISETP.GE.AND P0, PT, R90, c[0x0][0x1d4], PT ;  /* 0x000075005a007a0c */ /* 0x000ff60003f06270 */
[----:B------:R-:W-:Y:S02]  /*5ed0*/  @!UPT UIADD3 URZ, URZ, URZ, URZ ;  /* 0x0000003f3f3ff290 */ /* 0x000fe4000fffe03f */
[C---:B------:R-:W-:Y:S04]  /*5ee0*/  @!P0 LEA R20, P1, R101.reuse, R6, 0x1 ;  /* 0x0000000665148211 */ /* 0x040fe800078208ff */
[----:B------:R-:W-:Y:S02]  /*5ef0*/  @!P0 LEA.HI.X R21, R101, R8, R100, 0x1, P1 ;  /* 0x0000000865158211 */ /* 0x000fe400008f0c64 */
[----:B------:R-:W2:Y:S04]  /*5f00*/  @!P5 LDS.128 R8, [R87+0x1100] ;  /* 0x001100005708d984 */ /* 0x000ea80000000c00 */
[----:B--2---:R-:W-:Y:S04]  /*5f10*/  @!P5 ST.E.128 [R22.64], R8 ;  /* 0x000000081600d985 */ /* 0x004fe8000c101d12 */
[----:B------:R-:W2:Y:S04]  /*5f20*/  @!P0 LDS.128 R8, [R87+0x4100] ;  /* 0x0041000057088984 */ /* 0x000ea80000000c00 */
[----:B--2---:R2:W-:Y:S02]  /*5f30*/  @!P0 ST.E.128 [R20.64], R8 ;  /* 0x0000000814008985 */ /* 0x0045e4000c101d12 */
.L_x_2516:
[----:B------:R-:W-:Y:S05]  /*5f40*/  BSYNC B0 ;  /* 0x0000000000007941 */ /* 0x000fea0003800000 */
.L_x_2515:
[----:B-1----:R-:W1:Y:S01]  /*5f50*/  SHFL.IDX PT, R4, R4, 0x2, 0x181f ;  /* 0x00581f0004047f89 */ /* 0x002e6200000e0000 */
[----:B------:R-:W-:Y:S01]  /*5f60*/  ISETP.GE.AND P0, PT, R3, 0x41, PT ;  /* 0x000000410300780c */ /* 0x000fe20003f06270 */
[----:B------:R-:W-:Y:S02]  /*5f70*/  BSSY B0, `(.L_x_2517) ;  /* 0x000000d000007945 */ /* 0x000fe40003800000 */
[----:B------:R-:W4:Y:S10]  /*5f80*/  SHFL.IDX PT, R5, R5, 0x2, 0x181f ;  /* 0x00581f0005057f89 */ /* 0x000f3400000e0000 */
[----:B------:R-:W-:-:S05]  /*5f90*/  @!P0 BRA `(.L_x_2518) ;  /* 0x000000a000008947 */ /* 0x000fca0003800000 */
[----:B--2---:R-:W2:Y:S01]  /*5fa0*/  @!P5 LDS.128 R8, [R87+0x2100] ;  /* 0x002100005708d984 */ /* 0x004ea20000000c00 */
[CC--:B----4-:R-:W-:Y:S04]  /*5fb0*/  @!P5 LEA R22, P0, R16.reuse, R5.reuse, 0x1 ;  /* 0x000000051016d211 */ /* 0x0d0fe800078008ff */
[-C--:B-1----:R-:W-:Y:S02]  /*5fc0*/  @!P5 LEA.HI.X R23, R16, R4.reuse, R17, 0x1, P0 ;  /* 0x000000041017d211 */ /* 0x082fe400000f0c11 */
[----:B------:R-:W-:Y:S11]  /*5fd0*/  ISETP.GE.AND P0, PT, R90, c[0x0][0x1d4], PT ;  /* 0x000075005a007a0c */ /* 0x000ff60003f06270 */
[----:B------:R-:W-:Y:S02]  /*5fe0*/  @!UPT UIADD3 URZ, URZ, URZ, URZ ;  /* 0x0000003f3f3ff290 */ /* 0x000fe4000fffe03f */
[C---:B------:R-:W-:Y:S04]  /*5ff0*/  @!P0 LEA R20, P1, R101.reuse, R5, 0x1 ;  /* 0x0000000565148211 */ /* 0x040fe800078208ff */
[----:B------:R-:W-:Y:S01]  /*6000*/  @!P0 LEA.HI.X R21, R101, R4, R100, 0x1, P1 ;  /* 0x0000000465158211 */ /* 0x000fe200008f0c64 */
[----:B--2---:R-:W-:Y:S04]  /*6010*/  @!P5 ST.E.128 [R22.64], R8 ;  /* 0x000000081600d985 */ /* 0x004fe8000c101d12 */
[----:B------:R-:W1:Y:S04]  /*6020*/  @!P0 LDS.128 R8, [R87+0x5100] ;  /* 0x0051000057088984 */ /* 0x000e680000000c00 */
[----:B-1----:R1:W-:Y:S02]  /*6030*/  @!P0 ST.E.128 [R20.64], R8 ;  /* 0x0000000814008985 */ /* 0x0023e4000c101d12 */
.L_x_2518:
[----:B------:R-:W-:Y:S05]  /*6040*/  BSYNC B0 ;  /* 0x0000000000007941 */ /* 0x000fea0003800000 */
.L_x_2517:
[C---:B------:R-:W-:Y:S02]  /*6050*/  ISETP.GT.AND P0, PT, R39.reuse, R76, PT ;  /* 0x0000004c2700720c */ /* 0x040fe40003f04270 */
[----:B------:R-:W-:Y:S11]  /*6060*/  IADD3 R39, R39, -0x1, RZ ;  /* 0xffffffff27277810 */ /* 0x000ff60007ffe0ff */
[----:B-1----:R-:W-:Y:S01]  /*6070*/  @P0 SHF.R.S32.HI R4, RZ, 0x1f, R39 ;  /* 0x0000001fff040819 */ /* 0x002fe20000011427 */
[----:B------:R-:W-:Y:S02]  /*6080*/  @P0 IMAD R3, R79, R39, RZ ;  /* 0x000000274f030224 */ /* 0x000fe400078e02ff */
[----:B--2---:R-:W-:Y:S02]  /*6090*/  @P0 IMAD.MOV.U32 R8, RZ, RZ, R120 ;  /* 0x000000ffff080224 */ /* 0x004fe400078e0078 */
[----:B------:R-:W-:Y:S02]  /*60a0*/  @P0 IMAD.MOV.U32 R9, RZ, RZ, R125 ;  /* 0x000000ffff090224 */ /* 0x000fe400078e007d */
[-C--:B------:R-:W-:Y:S02]  /*60b0*/  @P0 IMAD R3, R4, R126.reuse, R3 ;  /* 0x0000007e04030224 */ /* 0x080fe400078e0203 */
[----:B------:R-:W-:Y:S04]  /*60c0*/  @P0 IMAD.WIDE.U32 R8, R39, R126, R8 ;  /* 0x0000007e27080225 */ /* 0x000fe800078e0008 */
[----:B------:R-:W-:Y:S01]  /*60d0*/  @P0 IMAD.IADD R3, R9, 0x1, R3 ;  /* 0x0000000109030824 */ /* 0x000fe200078e0203 */
[C---:B------:R-:W-:Y:S04]  /*60e0*/  @P0 LEA R4, P1, R8.reuse, c[0x0][0x220], 0x1 ;  /* 0x0000880008040a11 */ /* 0x040fe800078208ff */
[----:B----4-:R-:W-:Y:S02]  /*60f0*/  @P0 LEA.HI.X R5, R8, c[0x0][0x224], R3, 0x1, P1 ;  /* 0x0000890008050a11 */ /* 0x010fe400008f0c03 */
        /* <DEDUP_REMOVED lines=20> */
.L_x_2484:
[----:B------:R-:W-:Y:S02]  /*6240*/  ISETP.NE.AND P3, PT, R213, 0x1, PT ;  /* 0x00000001d500780c */ /* 0x000fe40003f65270 */
[----:B------:R-:W-:-:S02]  /*6250*/  IADD3 R2, R117, 0x7f, RZ ;  /* 0x0000007f75027810 */ /* 0x000fc40007ffe0ff */
[----:B------:R-:W-:-:S03]  /*6260*/  ISETP.GE.AND P1, PT, R212, 0x1, PT ;  /* 0x00000001d400780c */ /* 0x000fc60003f26270 */
[----:B------:R-:W-:-:S06]  /*6270*/  IMAD.MOV.U32 R3, RZ, RZ, R2 ;  /* 0x000000ffff037224 */ /* 0x000fcc00078e0002 */
[----:B------:R-:W-:-:S05]  /*6280*/  @P3 IMAD.HI.U32 R0, R2, c[0x0][0x2c8], RZ ;  /* 0x0000b20002003a27 */ /* 0x000fca00078e00ff */
[----:B------:R-:W-:-:S05]  /*6290*/  @P3 SHF.R.U32.HI R3, RZ, c[0x0][0x2cc], R0 ;  /* 0x0000b300ff033a19 */ /* 0x000fca0000011600 */
[----:B------:R-:W-:-:S05]  /*62a0*/  IMAD.IADD R3, R78, 0x1, R3 ;  /* 0x000000014e037824 */ /* 0x000fca00078e0203 */
[----:B-1----:R-:W-:Y:S01]  /*62b0*/  IADD3 R4, R3, c[0x0][0x328], RZ ;  /* 0x0000ca0003047a10 */ /* 0x002fe20007ffe0ff */
[----:B------:R-:W-:Y:S05]  /*62c0*/  @!P1 BRA `(.L_x_2520) ;  /* 0x000000f000009947 */ /* 0x000fea0003800000 */
[C---:B------:R-:W-:Y:S01]  /*62d0*/  ISETP.GT.AND P0, PT, R3.reuse, RZ, PT ;  /* 0x000000ff0300720c */ /* 0x040fe20003f04270 */
[----:B------:R-:W-:Y:S01]  /*62e0*/  IMAD.MOV.U32 R0, RZ, RZ, c[0x0][0x32c] ;  /* 0x0000cb00ff007624 */ /* 0x000fe200078e00ff */
        /* <DEDUP_REMOVED lines=8> */
.L_x_2521:
[----:B------:R-:W-:-:S13]  /*6370*/  ISETP.NE.AND P0, PT, R0, 0x1, PT ;  /* 0x000000010000780c */ /* 0x000fda0003f05270 */
[----:B------:R-:W-:-:S05]  /*6380*/  @P0 IMAD.HI.U32 R3, R2, c[0x0][0x330], RZ ;  /* 0x0000cc0002030a27 */ /* 0x000fca00078e00ff */
[----:B------:R-:W-:-:S05]  /*6390*/  @P0 SHF.R.U32.HI R2, RZ, c[0x0][0x334], R3 ;  /* 0x0000cd00ff020a19 */ /* 0x000fca0000011603 */
.L_x_2522:
[----:B------:R-:W-:-:S05]  /*63a0*/  IMAD R0, R2, R0, c[0x0][0x32c] ;  /* 0x0000cb0002007624 */ /* 0x000fca00078e0200 */
[----:B------:R-:W-:-:S04]  /*63b0*/  IMNMX R4, R4, R0, PT ;  /* 0x0000000004047217 */ /* 0x000fc80003800200 */
.L_x_2520:
[----:B------:R-:W-:Y:S01]  /*63c0*/  IADD3 R2, R4, 0x5f, RZ ;  /* 0x0000005f04027810 */ /* 0x000fe20007ffe0ff */
[----:B------:R-:W-:-:S04]  /*63d0*/  @P3 IMAD.HI.U32 R0, R117, c[0x0][0x2c8], RZ ;  /* 0x0000b20075003a27 */ /* 0x000fc800078e00ff */
[----:B------:R-:W-:-:S04]  /*63e0*/  IMAD.HI R2, R2, 0x2aaaaaab, RZ ;  /* 0x2aaaaaab02027827 */ /* 0x000fc800078e02ff */
[----:B------:R-:W-:Y:S01]  /*63f0*/  IMAD.MOV.U32 R3, RZ, RZ, R117 ;  /* 0x000000ffff037224 */ /* 0x000fe200078e0075 */
[----:B------:R-:W-:Y:S02]  /*6400*/  @P3 SHF.R.U32.HI R3, RZ, c[0x0][0x2cc], R0 ;  /* 0x0000b300ff033a19 */ /* 0x000fe40000011600 */
[----:B------:R-:W-:-:S03]  /*6410*/  SHF.R.U32.HI R0, RZ, 0x1f, R2 ;  /* 0x0000001fff007819 */ /* 0x000fc60000011602 */
[----:B------:R-:W-:Y:S01]  /*6420*/  IMAD.IADD R3, R116, 0x1, R3 ;  /* 0x0000000174037824 */ /* 0x000fe200078e0203 */
[----:B------:R-:W-:-:S04]  /*6430*/  LEA.HI.SX32 R17, R2, R0, 0x1c ;  /* 0x0000000002117211 */ /* 0x000fc800078fe2ff */
[----:B------:R-:W-:Y:S02]  /*6440*/  IADD3 R0, R3, -c[0x0][0x324], RZ ;  /* 0x8000c90003007a10 */ /* 0x000fe40007ffe0ff */
[----:B------:R-:W-:Y:S01]  /*6450*/  IMNMX R17, R17, R77, PT ;  /* 0x0000004d11117217 */ /* 0x000fe20003800200 */
        /* <DEDUP_REMOVED lines=10> */
.L_x_2524:
[----:B------:R-:W-:-:S04]  /*6500*/  MOV R2, c[0x0][0x32c] ;  /* 0x0000cb0000027a02 */ /* 0x000fc80000000f00 */
[----:B------:R-:W-:-:S13]  /*6510*/  ISETP.NE.AND P0, PT, R2, 0x1, PT ;  /* 0x000000010200780c */ /* 0x000fda0003f05270 */
[----:B------:R-:W-:-:S05]  /*6520*/  @P0 IMAD.HI.U32 R2, R3, c[0x0][0x330], RZ ;  /* 0x0000cc0003020a27 */ /* 0x000fca00078e00ff */
[----:B------:R-:W-:-:S05]  /*6530*/  @P0 SHF.R.U32.HI R3, RZ, c[0x0][0x334], R2 ;  /* 0x0000cd00ff030a19 */ /* 0x000fca0000011602 */
.L_x_2525:
[----:B------:R-:W-:-:S05]  /*6540*/  IMAD R3, R3, c[0x0][0x32c], RZ ;  /* 0x0000cb0003037a24 */ /* 0x000fca00078e02ff */
[----:B------:R-:W-:-:S05]  /*6550*/  IMNMX R0, R0, R3, !PT ;  /* 0x0000000300007217 */ /* 0x000fca0007800200 */
.L_x_2523:
[----:B------:R-:W-:Y:S01]  /*6560*/  IMAD.HI R0, R0, 0x2aaaaaab, RZ ;  /* 0x2aaaaaab00007827 */ /* 0x000fe200078e02ff */
[----:B------:R-:W-:Y:S01]  /*6570*/  PLOP3.LUT P2, PT, PT, PT, PT, 0x80, 0x0 ;  /* 0x000000000000781c */ /* 0x000fe20003f4f070 */
[----:B------:R-:W-:Y:S01]  /*6580*/  CS2R R4, SRZ ;  /* 0x0000000000047805 */ /* 0x000fe2000001ff00 */
[----:B------:R-:W-:Y:S01]  /*6590*/  CS2R R62, SRZ ;  /* 0x00000000003e7805 */ /* 0x000fe2000001ff00 */
[----:B------:R-:W-:Y:S01]  /*65a0*/  IMAD.MOV.U32 R66, RZ, RZ, RZ ;  /* 0x000000ffff427224 */ /* 0x000fe200078e00ff */
[----:B------:R-:W-:Y:S01]  /*65b0*/  SHF.R.U32.HI R226, RZ, 0x1f, R0 ;  /* 0x0000001fffe27819 */ /* 0x000fe20000011600 */
[----:B---3--:R-:W-:Y:S01]  /*65c0*/  IMAD.MOV.U32 R6, RZ, RZ, RZ ;  /* 0x000000ffff067224 */ /* 0x008fe200078e00ff */
[----:B------:R-:W-:Y:S01]  /*65d0*/  CS2R R60, SRZ ;  /* 0x00000000003c7805 */ /* 0x000fe2000001ff00 */
[----:B------:R-:W-:Y:S01]  /*65e0*/  IMAD.MOV.U32 R64, RZ, RZ, RZ ;  /* 0x000000ffff407224 */ /* 0x000fe200078e00ff */
        /* <DEDUP_REMOVED lines=33> */
[----:B------:R-:W-:Y:S05]  /*6800*/  @!P0 BRA `(.L_x_2526) ;  /* 0x0001497000008947 */ /* 0x000fea0003800000 */
[----:B------:R-:W-:-:S04]  /*6810*/  ISETP.NE.U32.AND P0, PT, RZ, c[0x0][0x340], PT ;  /* 0x0000d000ff007a0c */ /* 0x000fc80003f05070 */
[----:B------:R-:W-:-:S13]  /*6820*/  ISETP.NE.AND.EX P0, PT, RZ, c[0x0][0x344], PT, P0 ;  /* 0x0000d100ff007a0c */ /* 0x000fda0003f05300 */
[----:B------:R-:W-:-:S04]  /*6830*/  @P0 IMAD.MOV.U32 R236, RZ, RZ, 0x4 ;  /* 0x00000004ffec0424 */ /* 0x000fc800078e00ff */
[----:B------:R-:W-:-:S06]  /*6840*/  @P0 IMAD.WIDE R236, R217, R236, c[0x0][0x340] ;  /* 0x0000d000d9ec0625 */ /* 0x000fcc00078e02ec */
[----:B------:R-:W2:Y:S01]  /*6850*/  @P0 LDG.E R236, [R236.64] ;  /* 0x00000012ecec0981 */ /* 0x000ea2000c1e1900 */
[----:B------:R-:W-:Y:S01]  /*6860*/  SHF.R.S32.HI R7, RZ, 0x1f, R71 ;  /* 0x0000001fff077819 */ /* 0x000fe20000011447 */
[----:B------:R-:W-:Y:S01]  /*6870*/  IMAD.MOV.U32 R5, RZ, RZ, 0x60 ;  /* 0x00000060ff057424 */ /* 0x000fe200078e00ff */
[----:B------:R-:W-:Y:S01]  /*6880*/  LOP3.LUT R218, R218, 0xffdfffff, RZ, 0xc0, !PT ;  /* 0xffdfffffdada7812 */ /* 0x000fe200078ec0ff */
        /* <DEDUP_REMOVED lines=9> */
[----:B------:R-:W-:-:S04]  /*6920*/  IMAD.IADD R228, R222, 0x1, R16 ;  /* 0x00000001dee47824 */ /* 0x000fc800078e0210 */
[----:B------:R-:W-:Y:S01]  /*6930*/  @P1 LOP3.LUT R218, R218, 0x200000, RZ, 0xfc, !PT ;  /* 0x00200000dada1812 */ /* 0x000fe200078efcff */
[----:B------:R-:W-:Y:S01]  /*6940*/  BAR.SYNC.DEFER_BLOCKING 0x0 ;  /* 0x0000000000007b1d */ /* 0x000fe20000010000 */
[----:B------:R-:W-:Y:S01]  /*6950*/  @!P0 IMAD.MOV.U32 R236, RZ, RZ, R217 ;  /* 0x000000ffffec8224 */ /* 0x000fe200078e00d9 */
[C---:B------:R-:W-:Y:S01]  /*6960*/  ISETP.GE.AND P0, PT, R228.reuse, R211, PT ;  /* 0x000000d3e400720c */ /* 0x040fe20003f06270 */
[----:B------:R-:W-:-:S03]  /*6970*/  IMAD.IADD R228, R228, 0x1, R215 ;  /* 0x00000001e4e47824 */ /* 0x000fc600078e02d7 */
[----:B--2---:R-:W-:Y:S01]  /*6980*/  SHF.R.S32.HI R225, RZ, 0x1f, R236 ;  /* 0x0000001fffe17819 */ /* 0x004fe200000114ec */
[----:B------:R-:W-:Y:S01]  /*6990*/  @P1 IMAD.HI.U32 R2, R228, c[0x0][0x2bc], RZ ;  /* 0x0000af00e4021a27 */ /* 0x000fe200078e00ff */
[----:B------:R-:W-:-:S03]  /*69a0*/  ISETP.GT.OR P0, PT, R222, 0x5f, P0 ;  /* 0x0000005fde00780c */ /* 0x000fc60000704670 */
[----:B------:R-:W-:Y:S02]  /*69b0*/  IMAD R225, R225, c[0x0][0x2b0], RZ ;  /* 0x0000ac00e1e17a24 */ /* 0x000fe400078e02ff */
[----:B------:R-:W-:Y:S01]  /*69c0*/  IMAD.MOV.U32 R3, RZ, RZ, R228 ;  /* 0x000000ffff037224 */ /* 0x000fe200078e00e4 */
[----:B------:R-:W-:Y:S01]  /*69d0*/  @P1 SHF.R.U32.HI R3, RZ, c[0x0][0x2c0], R2 ;  /* 0x0000b000ff031a19 */ /* 0x000fe20000011602 */
        /* <DEDUP_REMOVED lines=9> */
[----:B------:R-:W-:Y:S01]  /*6a70*/  IMAD R6, R73, c[0x0][0x1b8], RZ ;  /* 0x00006e0049067a24 */ /* 0x000fe200078e02ff */
[----:B------:R-:W-:Y:S01]  /*6a80*/  ISETP.NE.U32.AND P0, PT, RZ, c[0x0][0x348], PT ;  /* 0x0000d200ff007a0c */ /* 0x000fe20003f05070 */
[----:B------:R-:W-:Y:S01]  /*6a90*/  IMAD.IADD R22, R117, 0x1, R222 ;  /* 0x0000000175167824 */ /* 0x000fe200078e02de */
[----:B------:R-:W-:Y:S01]  /*6aa0*/  LEA.HI R20, R7, R71, RZ, 0x4 ;  /* 0x0000004707147211 */ /* 0x000fe200078f20ff */
[----:B------:R-:W-:Y:S01]  /*6ab0*/  IMAD R2, R2, c[0x0][0x178], RZ ;  /* 0x00005e0002027a24 */ /* 0x000fe200078e02ff */
[----:B------:R-:W-:Y:S01]  /*6ac0*/  ISETP.NE.AND.EX P0, PT, RZ, c[0x0][0x34c], PT, P0 ;  /* 0x0000d300ff007a0c */ /* 0x000fe20003f05300 */
[----:B------:R-:W-:Y:S01]  /*6ad0*/  IMAD R6, R214, c[0x0][0x1bc], R6 ;  /* 0x00006f00d6067a24 */ /* 0x000fe200078e0206 */
[----:B------:R-:W-:Y:S01]  /*6ae0*/  LOP3.LUT R218, R218, 0xfffbffff, RZ, 0xc0, !PT ;  /* 0xfffbffffdada7812 */ /* 0x000fe200078ec0ff */
[----:B------:R-:W-:Y:S01]  /*6af0*/  IMAD R2, R74, c[0x0][0x17c], R2 ;  /* 0x00005f004a027a24 */ /* 0x000fe200078e0202 */
[----:B------:R-:W-:Y:S01]  /*6b00*/  SEL R4, R217, RZ, !P0 ;  /* 0x000000ffd9047207 */ /* 0x000fe20004000000 */
[----:B------:R-:W-:Y:S01]  /*6b10*/  IMAD R220, R73, c[0x0][0x1e8], RZ ;  /* 0x00007a0049dc7a24 */ /* 0x000fe200078e02ff */
[----:B------:R-:W-:Y:S01]  /*6b20*/  IADD3 R68, R17, -0x1, RZ ;  /* 0xffffffff11447810 */ /* 0x000fe20007ffe0ff */
[----:B------:R-:W-:-:S04]  /*6b30*/  IMAD.WIDE.U32 R234, R214, c[0x0][0x1e8], RZ ;  /* 0x00007a00d6ea7a25 */ /* 0x000fc800078e00ff */
[----:B------:R-:W-:Y:S02]  /*6b40*/  IMAD R220, R214, c[0x0][0x1ec], R220 ;  /* 0x00007b00d6dc7a24 */ /* 0x000fe400078e02dc */
[----:B------:R-:W-:Y:S02]  /*6b50*/  IMAD.IADD R12, R117, 0x1, R18 ;  /* 0x00000001750c7824 */ /* 0x000fe400078e0212 */
[----:B------:R-:W-:Y:S02]  /*6b60*/  IMAD.IADD R220, R235, 0x1, R220 ;  /* 0x00000001ebdc7824 */ /* 0x000fe400078e02dc */
[----:B------:R-:W-:Y:S02]  /*6b70*/  IMAD.SHL.U32 R224, R0, 0x8, RZ ;  /* 0x0000000800e07824 */ /* 0x000fe400078e00ff */
[----:B-1----:R-:W-:-:S03]  /*6b80*/  IMAD.WIDE.U32 R8, R74, c[0x0][0x178], RZ ;  /* 0x00005e004a087a25 */ /* 0x002fc600078e00ff */
[----:B------:R-:W-:Y:S01]  /*6b90*/  IADD3 R223, R224, 0x40, RZ ;  /* 0x00000040e0df7810 */ /* 0x000fe20007ffe0ff */
[----:B------:R-:W-:Y:S01]  /*6ba0*/  IMAD.IADD R9, R9, 0x1, R2 ;  /* 0x0000000109097824 */ /* 0x000fe200078e0202 */
[----:B------:R-:W-:Y:S01]  /*6bb0*/  SHF.R.S32.HI R2, RZ, 0x1f, R217 ;  /* 0x0000001fff027819 */ /* 0x000fe200000114d9 */
[----:B------:R-:W-:Y:S02]  /*6bc0*/  IMAD R5, R17, -0x60, R5 ;  /* 0xffffffa011057824 */ /* 0x000fe400078e0205 */
[----:B------:R-:W-:Y:S01]  /*6bd0*/  IMAD.WIDE.U32 R10, R214, c[0x0][0x1b8], R8 ;  /* 0x00006e00d60a7a25 */ /* 0x000fe200078e0008 */
[----:B------:R-:W-:-:S03]  /*6be0*/  SEL R2, R2, RZ, !P0 ;  /* 0x000000ff02027207 */ /* 0x000fc60004000000 */
[----:B------:R-:W-:-:S04]  /*6bf0*/  @P3 IMAD.HI.U32 R8, R22, c[0x0][0x2c8], RZ ;  /* 0x0000b20016083a27 */ /* 0x000fc800078e00ff */
[----:B------:R-:W-:Y:S02]  /*6c00*/  IMAD.IADD R11, R11, 0x1, R6 ;  /* 0x000000010b0b7824 */ /* 0x000fe400078e0206 */
[----:B------:R-:W-:Y:S01]  /*6c10*/  IMAD.MOV.U32 R6, RZ, RZ, R22 ;  /* 0x000000ffff067224 */ /* 0x000fe200078e0016 */
[----:B------:R-:W-:Y:S01]  /*6c20*/  @P3 SHF.R.U32.HI R6, RZ, c[0x0][0x2cc], R8 ;  /* 0x0000b300ff063a19 */ /* 0x000fe20000011608 */
[----:B------:R-:W-:Y:S02]  /*6c30*/  IMAD R2, R2, c[0x0][0x1c0], RZ ;  /* 0x0000700002027a24 */ /* 0x000fe400078e02ff */
[----:B------:R-:W-:-:S04]  /*6c40*/  IMAD.WIDE.U32 R8, R4, c[0x0][0x1c0], R10 ;  /* 0x0000700004087a25 */ /* 0x000fc800078e000a */
[----:B------:R-:W-:Y:S01]  /*6c50*/  IMAD R2, R4, c[0x0][0x1c4], R2 ;  /* 0x0000710004027a24 */ /* 0x000fe200078e0202 */
[----:B------:R-:W-:Y:S01]  /*6c60*/  SHF.R.S32.HI R4, RZ, 0x1f, R6 ;  /* 0x0000001fff047819 */ /* 0x000fe20000011406 */
[----:B------:R-:W-:Y:S02]  /*6c70*/  IMAD R219, R73, c[0x0][0x210], RZ ;  /* 0x0000840049db7a24 */ /* 0x000fe400078e02ff */
[----:B------:R-:W-:Y:S02]  /*6c80*/  IMAD.IADD R9, R9, 0x1, R2 ;  /* 0x0000000109097824 */ /* 0x000fe400078e0202 */
[----:B------:R-:W-:Y:S02]  /*6c90*/  IMAD R2, R4, c[0x0][0x1b0], RZ ;  /* 0x00006c0004027a24 */ /* 0x000fe400078e02ff */
[----:B------:R-:W-:Y:S02]  /*6ca0*/  IMAD.MOV R4, RZ, RZ, -R3 ;  /* 0x000000ffff047224 */ /* 0x000fe400078e0a03 */
[----:B------:R-:W-:-:S02]  /*6cb0*/  IMAD.MOV R3, RZ, RZ, -R6 ;  /* 0x000000ffff037224 */ /* 0x000fc400078e0a06 */
[----:B------:R-:W-:Y:S02]  /*6cc0*/  IMAD R228, R4, c[0x0][0x2b8], R228 ;  /* 0x0000ae0004e47a24 */ /* 0x000fe400078e02e4 */
[----:B------:R-:W-:Y:S01]  /*6cd0*/  IMAD R22, R3, c[0x0][0x2c4], R22 ;  /* 0x0000b10003167a24 */ /* 0x000fe200078e0216 */
[----:B------:R-:W-:Y:S01]  /*6ce0*/  LOP3.LUT R3, R20, 0xfffffff0, RZ, 0xc0, !PT ;  /* 0xfffffff014037812 */ /* 0x000fe200078ec0ff */
[C---:B------:R-:W-:Y:S01]  /*6cf0*/  IMAD R2, R6.reuse, c[0x0][0x1b4], R2 ;  /* 0x00006d0006027a24 */ /* 0x040fe200078e0202 */
[----:B------:R-:W-:Y:S01]  /*6d00*/  SHF.R.S32.HI R29, RZ, 0x1f, R228 ;  /* 0x0000001fff1d7819 */ /* 0x000fe200000114e4 */
[----:B------:R-:W-:Y:S01]  /*6d10*/  IMAD.WIDE.U32 R8, R6, c[0x0][0x1b0], R8 ;  /* 0x00006c0006087a25 */ /* 0x000fe200078e0008 */
[----:B------:R-:W-:-:S03]  /*6d20*/  SHF.R.S32.HI R21, RZ, 0x1f, R22 ;  /* 0x0000001fff157819 */ /* 0x000fc60000011416 */
[----:B------:R-:W-:Y:S02]  /*6d30*/  IMAD.IADD R9, R9, 0x1, R2 ;  /* 0x0000000109097824 */ /* 0x000fe400078e0202 */
[----:B------:R-:W-:Y:S02]  /*6d40*/  IMAD R2, R29, c[0x0][0x1e0], RZ ;  /* 0x000078001d027a24 */ /* 0x000fe400078e02ff */
[----:B------:R-:W-:Y:S02]  /*6d50*/  IMAD R21, R21, c[0x0][0x1a8], RZ ;  /* 0x00006a0015157a24 */ /* 0x000fe400078e02ff */
[----:B------:R-:W-:-:S04]  /*6d60*/  IMAD.WIDE.U32 R10, R228, c[0x0][0x1e0], RZ ;  /* 0x00007800e40a7a25 */ /* 0x000fc800078e00ff */
[----:B------:R-:W-:Y:S02]  /*6d70*/  IMAD R2, R228, c[0x0][0x1e4], R2 ;  /* 0x00007900e4027a24 */ /* 0x000fe400078e0202 */
[C---:B------:R-:W-:Y:S02]  /*6d80*/  IMAD R21, R22.reuse, c[0x0][0x1ac], R21 ;  /* 0x00006b0016157a24 */ /* 0x040fe400078e0215 */
[----:B------:R-:W-:Y:S01]  /*6d90*/  IMAD.WIDE.U32 R22, R22, c[0x0][0x1a8], R8 ;  /* 0x00006a0016167a25 */ /* 0x000fe200078e0008 */
[----:B------:R-:W-:-:S03]  /*6da0*/  LEA.HI R9, R7, R71, RZ, 0x6 ;  /* 0x0000004707097211 */ /* 0x000fc600078f30ff */
[----:B------:R-:W-:Y:S02]  /*6db0*/  IMAD.IADD R11, R11, 0x1, R2 ;  /* 0x000000010b0b7824 */ /* 0x000fe400078e0202 */
[----:B------:R-:W-:Y:S01]  /*6dc0*/  IMAD.IADD R21, R23, 0x1, R21 ;  /* 0x0000000117157824 */ /* 0x000fe200078e0215 */
[----:B------:R-:W-:Y:S01]  /*6dd0*/  LEA R23, P1, R22, c[0x0][0x160], 0x1 ;  /* 0x0000580016177a11 */ /* 0x000fe200078208ff */
[----:B------:R-:W-:Y:S02]  /*6de0*/  IMAD.IADD R3, R71, 0x1, -R3 ;  /* 0x0000000147037824 */ /* 0x000fe400078e0a03 */
[----:B------:R-:W-:Y:S01]  /*6df0*/  IMAD R8, R216, c[0x0][0x2c4], RZ ;  /* 0x0000b100d8087a24 */ /* 0x000fe200078e02ff */
[----:B------:R-:W-:Y:S01]  /*6e00*/  LEA.HI.X R21, R22, c[0x0][0x164], R21, 0x1, P1 ;  /* 0x0000590016157a11 */ /* 0x000fe200008f0c15 */
[----:B------:R-:W-:Y:S01]  /*6e10*/  SHFL.IDX PT, R24, R23, RZ, 0x181f ;  /* 0x00181fff17187589 */ /* 0x000fe200000e0000 */
[----:B------:R-:W-:Y:S01]  /*6e20*/  SHF.R.S32.HI R4, RZ, 0x1f, R3 ;  /* 0x0000001fff047819 */ /* 0x000fe20000011403 */
[----:B------:R-:W-:Y:S01]  /*6e30*/  IMAD.SHL.U32 R9, R9, 0x8, RZ ;  /* 0x0000000809097824 */ /* 0x000fe200078e00ff */
[----:B------:R-:W-:Y:S01]  /*6e40*/  ISETP.GE.AND P4, PT, R12, R8, PT ;  /* 0x000000080c00720c */ /* 0x000fe20003f86270 */
[----:B------:R-:W1:Y:S01]  /*6e50*/  SHFL.IDX PT, R25, R21, RZ, 0x181f ;  /* 0x00181fff15197589 */ /* 0x000e6200000e0000 */
[----:B------:R-:W-:Y:S01]  /*6e60*/  LEA.HI R4, R4, R3, RZ, 0x3 ;  /* 0x0000000304047211 */ /* 0x000fe200078f18ff */
[----:B------:R-:W-:Y:S01]  /*6e70*/  IMAD.WIDE.U32 R232, R214, c[0x0][0x210], RZ ;  /* 0x00008400d6e87a25 */ /* 0x000fe200078e00ff */
[----:B------:R-:W-:Y:S01]  /*6e80*/  LOP3.LUT R9, R9, 0xfffffe00, RZ, 0xc0, !PT ;  /* 0xfffffe0009097812 */ /* 0x000fe200078ec0ff */
[----:B------:R-:W-:Y:S01]  /*6e90*/  SHFL.IDX PT, R30, R23, 0x3, 0x181f ;  /* 0x00781f00171e7f89 */ /* 0x000fe200000e0000 */
[C---:B------:R-:W-:Y:S01]  /*6ea0*/  LOP3.LUT R13, R4.reuse, 0xfffffff8, RZ, 0xc0, !PT ;  /* 0xfffffff8040d7812 */ /* 0x040fe200078ec0ff */
[----:B------:R-:W-:Y:S01]  /*6eb0*/  IMAD.SHL.U32 R4, R4, 0x40, RZ ;  /* 0x0000004004047824 */ /* 0x000fe200078e00ff */
[----:B------:R-:W-:Y:S01]  /*6ec0*/  IADD3 R22, R12, 0x20, RZ ;  /* 0x000000200c167810 */ /* 0x000fe20007ffe0ff */
[----:B------:R-:W-:Y:S01]  /*6ed0*/  SHFL.IDX PT, R31, R21, 0x3, 0x181f ;  /* 0x00781f00151f7f89 */ /* 0x000fe200000e0000 */
[----:B------:R-:W-:-:S02]  /*6ee0*/  IMAD R219, R214, c[0x0][0x214], R219 ;  /* 0x00008500d6db7a24 */ /* 0x000fc400078e02db */
[----:B------:R-:W-:Y:S02]  /*6ef0*/  IMAD.IADD R13, R3, 0x1, -R13 ;  /* 0x00000001030d7824 */ /* 0x000fe400078e0a0d */
[----:B------:R-:W-:Y:S02]  /*6f00*/  IMAD.MOV.U32 R3, RZ, RZ, 0x10 ;  /* 0x00000010ff037424 */ /* 0x000fe400078e00ff */
[----:B------:R-:W-:Y:S02]  /*6f10*/  IMAD.IADD R219, R233, 0x1, R219 ;  /* 0x00000001e9db7824 */ /* 0x000fe400078e02db */
[----:B-1----:R-:W-:Y:S01]  /*6f20*/  @!P4 IMAD.WIDE R26, R224, 0x2, R24 ;  /* 0x00000002e01ac825 */ /* 0x002fe200078e0218 */
[----:B--2---:R-:W-:-:S03]  /*6f30*/  SHF.R.S32.HI R19, RZ, 0x1f, R227 ;  /* 0x0000001fff137819 */ /* 0x004fc600000114e3 */
[----:B------:R-:W-:-:S04]  /*6f40*/  IMAD.WIDE.U32 R10, R227, c[0x0][0x1f0], R10 ;  /* 0x00007c00e30a7a25 */ /* 0x000fc800078e000a */
[----:B------:R-:W-:Y:S01]  /*6f50*/  IMAD R14, R19, c[0x0][0x1f0], RZ ;  /* 0x00007c00130e7a24 */ /* 0x000fe200078e02ff */
[----:B------:R-:W-:-:S03]  /*6f60*/  IADD3 R2, P0, R234, R10, RZ ;  /* 0x0000000aea027210 */ /* 0x000fc60007f1e0ff */
[----:B------:R-:W-:-:S05]  /*6f70*/  IMAD R14, R227, c[0x0][0x1f4], R14 ;  /* 0x00007d00e30e7a24 */ /* 0x000fca00078e020e */
[----:B------:R-:W-:Y:S01]  /*6f80*/  IADD3.X R14, R220, R11, R14, P0, !PT ;  /* 0x0000000bdc0e7210 */ /* 0x000fe200007fe40e */
[----:B------:R-:W-:Y:S01]  /*6f90*/  IMAD.SHL.U32 R11, R18, 0x40, RZ ;  /* 0x00000040120b7824 */ /* 0x000fe200078e00ff */
[----:B------:R-:W-:-:S04]  /*6fa0*/  LEA R15, P0, R2, c[0x0][0x1c8], 0x1 ;  /* 0x00007200020f7a11 */ /* 0x000fc800078008ff */
[----:B------:R-:W-:Y:S02]  /*6fb0*/  LOP3.LUT R11, R11, 0x1c0, RZ, 0xc0, !PT ;  /* 0x000001c00b0b7812 */ /* 0x000fe400078ec0ff */
[----:B------:R-:W-:Y:S02]  /*6fc0*/  LEA.HI.X R14, R2, c[0x0][0x1cc], R14, 0x1, P0 ;  /* 0x00007300020e7a11 */ /* 0x000fe400000f0c0e */
[----:B------:R-:W-:Y:S02]  /*6fd0*/  SHF.R.U32.HI R10, RZ, 0x3, R11 ;  /* 0x00000003ff0a7819 */ /* 0x000fe4000001160b */
[----:B------:R-:W-:Y:S02]  /*6fe0*/  LOP3.LUT R28, R11, 0x38, R224, 0xf8, !PT ;  /* 0x000000380b1c7812 */ /* 0x000fe400078ef8e0 */
[----:B------:R-:W-:Y:S02]  /*6ff0*/  @!P4 SHF.R.S32.HI R2, RZ, 0x1f, R223 ;  /* 0x0000001fff02c819 */ /* 0x000fe400000114df */
[C---:B------:R-:W-:Y:S01]  /*7000*/  R2P PR, R13.reuse, 0x6 ;  /* 0x000000060d007804 */ /* 0x040fe20000000000 */
[----:B------:R-:W-:Y:S01]  /*7010*/  IMAD.SHL.U32 R13, R13, 0x40, RZ ;  /* 0x000000400d0d7824 */ /* 0x000fe200078e00ff */
[----:B------:R-:W-:-:S02]  /*7020*/  LOP3.LUT R28, R28, R10, RZ, 0x3c, !PT ;  /* 0x0000000a1c1c7212 */ /* 0x000fc400078e3cff */
[----:B------:R-:W-:Y:S02]  /*7030*/  @!P4 LEA.HI R2, R2, R223, RZ, 0x3 ;  /* 0x000000df0202c211 */ /* 0x000fe400078f18ff */
[----:B------:R-:W-:Y:S01]  /*7040*/  ISETP.GE.AND P3, PT, R224, c[0x0][0x198], PT ;  /* 0x00006600e0007a0c */ /* 0x000fe20003f66270 */
[----:B------:R-:W-:Y:S01]  /*7050*/  IMAD.IADD R28, R9, 0x1, R28 ;  /* 0x00000001091c7824 */ /* 0x000fe200078e021c */
[----:B------:R-:W-:Y:S02]  /*7060*/  ISETP.GE.AND P0, PT, R223, c[0x0][0x198], PT ;  /* 0x00006600df007a0c */ /* 0x000fe40003f06270 */
[----:B------:R-:W-:Y:S01]  /*7070*/  @!P4 LOP3.LUT R2, R2, 0xfffffff8, RZ, 0xc0, !PT ;  /* 0xfffffff80202c812 */ /* 0x000fe200078ec0ff */
[----:B------:R-:W-:Y:S01]  /*7080*/  @!P4 IMAD.SHL.U32 R6, R28, 0x2, RZ ;  /* 0x000000021c06c824 */ /* 0x000fe200078e00ff */
[----:B------:R-:W-:Y:S02]  /*7090*/  SEL R3, R3, 0xfffffff0, !P1 ;  /* 0xfffffff003037807 */ /* 0x000fe40004800000 */
[----:B------:R-:W-:Y:S01]  /*70a0*/  ISETP.GE.AND P1, PT, R22, R8, PT ;  /* 0x000000081600720c */ /* 0x000fe20003f26270 */
[----:B------:R-:W-:Y:S01]  /*70b0*/  @!P4 IMAD.WIDE R24, R2, 0x2, R24 ;  /* 0x000000020218c825 */ /* 0x000fe200078e0218 */
[----:B------:R-:W-:-:S02]  /*70c0*/  IADD3 R2, R12, 0x40, RZ ;  /* 0x000000400c027810 */ /* 0x000fc40007ffe0ff */
[----:B------:R-:W-:Y:S01]  /*70d0*/  LOP3.LUT R13, R13, 0x1c0, RZ, 0xc0, !PT ;  /* 0x000001c00d0d7812 */ /* 0x000fe200078ec0ff */
[----:B------:R1:W-:Y:S01]  /*70e0*/  @!P4 LDGSTS.E.BYPASS.LTC128B.128 [R6+0x100], [R26.64], !P3 ;  /* 0x001000001a06cfae */ /* 0x0003e2000d901d52 */
[-C--:B------:R-:W-:Y:S02]  /*70f0*/  ISETP.GE.AND P5, PT, R2, R8.reuse, PT ;  /* 0x000000080200720c */ /* 0x080fe40003fa6270 */
[----:B------:R-:W-:Y:S01]  /*7100*/  IADD3 R2, R12, 0x60, RZ ;  /* 0x000000600c027810 */ /* 0x000fe20007ffe0ff */
[----:B------:R2:W-:Y:S03]  /*7110*/  @!P4 LDGSTS.E.BYPASS.LTC128B.128 [R6+0x4100], [R24.64], !P0 ;  /* 0x041000001806cfae */ /* 0x0005e6000c101d52 */
[----:B------:R-:W-:Y:S02]  /*7120*/  ISETP.GE.AND P6, PT, R2, R8, PT ;  /* 0x000000080200720c */ /* 0x000fe40003fc6270 */
[----:B------:R-:W-:-:S04]  /*7130*/  @!P1 SHF.R.S32.HI R22, RZ, 0x1f, R223 ;  /* 0x0000001fff169819 */ /* 0x000fc800000114df */
[----:B------:R-:W-:-:S04]  /*7140*/  @!P1 LEA.HI R22, R22, R223, RZ, 0x3 ;  /* 0x000000df16169211 */ /* 0x000fc800078f18ff */
[----:B------:R-:W-:-:S03]  /*7150*/  @!P1 LOP3.LUT R22, R22, 0xfffffff8, RZ, 0xc0, !PT ;  /* 0xfffffff816169812 */ /* 0x000fc600078ec0ff */
[----:B------:R-:W-:Y:S01]  /*7160*/  @!P6 IMAD.SHL.U32 R2, R28, 0x2, RZ ;  /* 0x000000021c02e824 */ /* 0x000fe200078e00ff */
[----:B-1----:R-:W-:Y:S04]  /*7170*/  SHFL.IDX PT, R26, R23, 0x1, 0x181f ;  /* 0x00381f00171a7f89 */ /* 0x002fe800000e0000 */
[----:B--2---:R1:W-:Y:S01]  /*7180*/  SHFL.IDX PT, R24, R23, 0x2, 0x181f ;  /* 0x00581f0017187f89 */ /* 0x0043e200000e0000 */
[----:B------:R-:W-:-:S03]  /*7190*/  @!P5 SHF.R.S32.HI R6, RZ, 0x1f, R223 ;  /* 0x0000001fff06d819 */ /* 0x000fc600000114df */
[----:B------:R-:W2:Y:S01]  /*71a0*/  SHFL.IDX PT, R25, R21, 0x2, 0x181f ;  /* 0x00581f0015197f89 */ /* 0x000ea200000e0000 */
[----:B------:R-:W-:-:S03]  /*71b0*/  @!P5 LEA.HI R6, R6, R223, RZ, 0x3 ;  /* 0x000000df0606d211 */ /* 0x000fc600078f18ff */
[----:B------:R-:W3:Y:S01]  /*71c0*/  SHFL.IDX PT, R27, R21, 0x1, 0x181f ;  /* 0x00381f00151b7f89 */ /* 0x000ee200000e0000 */
[----:B------:R-:W-:Y:S01]  /*71d0*/  @!P5 LOP3.LUT R6, R6, 0xfffffff8, RZ, 0xc0, !PT ;  /* 0xfffffff80606d812 */ /* 0x000fe200078ec0ff */
[----:B-1----:R-:W-:-:S04]  /*71e0*/  @!P1 IMAD.SHL.U32 R23, R28, 0x2, RZ ;  /* 0x000000021c179824 */ /* 0x002fc800078e00ff */
[----:B--2---:R-:W-:Y:S01]  /*71f0*/  @!P5 IMAD.WIDE R34, R6, 0x2, R24 ;  /* 0x000000020622d825 */ /* 0x004fe200078e0218 */
[----:B------:R-:W-:-:S03]  /*7200*/  @!P6 SHF.R.S32.HI R6, RZ, 0x1f, R223 ;  /* 0x0000001fff06e819 */ /* 0x000fc600000114df */
[----:B---3--:R-:W-:Y:S01]  /*7210*/  @!P1 IMAD.WIDE R32, R22, 0x2, R26 ;  /* 0x0000000216209825 */ /* 0x008fe200078e021a */
[----:B------:R-:W-:-:S03]  /*7220*/  @!P6 LEA.HI R6, R6, R223, RZ, 0x3 ;  /* 0x000000df0606e211 */ /* 0x000fc600078f18ff */
[----:B------:R-:W-:Y:S01]  /*7230*/  @!P5 IMAD.WIDE R36, R224, 0x2, R24 ;  /* 0x00000002e024d825 */ /* 0x000fe200078e0218 */
[----:B------:R-:W-:-:S03]  /*7240*/  @!P6 LOP3.LUT R6, R6, 0xfffffff8, RZ, 0xc0, !PT ;  /* 0xfffffff80606e812 */ /* 0x000fc600078ec0ff */
[----:B------:R-:W-:-:S04]  /*7250*/  @!P1 IMAD.WIDE R26, R224, 0x2, R26 ;  /* 0x00000002e01a9825 */ /* 0x000fc800078e021a */
[--C-:B------:R-:W-:Y:S01]  /*7260*/  @!P6 IMAD.WIDE R24, R224, 0x2, R30.reuse ;  /* 0x00000002e018e825 */ /* 0x100fe200078e021e */
[----:B------:R1:W-:Y:S03]  /*7270*/  @!P1 LDGSTS.E.BYPASS.LTC128B.128 [R23+0x1100], [R26.64], !P3 ;  /* 0x011000001a179fae */ /* 0x0003e6000d901d52 */
[----:B------:R-:W-:Y:S01]  /*7280*/  @!P6 IMAD.WIDE R30, R6, 0x2, R30 ;  /* 0x00000002061ee825 */ /* 0x000fe200078e021e */
[----:B------:R1:W-:Y:S03]  /*7290*/  @!P1 LDGSTS.E.BYPASS.LTC128B.128 [R23+0x5100], [R32.64], !P0 ;  /* 0x0510000020179fae */ /* 0x0003e6000c101d52 */
[----:B------:R-:W-:Y:S02]  /*72a0*/  @!P5 IMAD.SHL.U32 R21, R28, 0x2, RZ ;  /* 0x000000021c15d824 */ /* 0x000fe400078e00ff */
[----:B------:R-:W-:-:S03]  /*72b0*/  IMAD.IADD R6, R211, 0x1, R5 ;  /* 0x00000001d3067824 */ /* 0x000fc600078e0205 */
[----:B------:R2:W-:Y:S01]  /*72c0*/  @!P5 LDGSTS.E.BYPASS.LTC128B.128 [R21+0x2100], [R36.64], !P3 ;  /* 0x021000002415dfae */ /* 0x0005e2000d901d52 */
[----:B------:R-:W-:-:S03]  /*72d0*/  IMAD.IADD R48, R6, 0x1, -R18 ;  /* 0x0000000106307824 */ /* 0x000fc600078e0a12 */
[----:B------:R2:W-:Y:S04]  /*72e0*/  @!P5 LDGSTS.E.BYPASS.LTC128B.128 [R21+0x6100], [R34.64], !P0 ;  /* 0x061000002215dfae */ /* 0x0005e8000c101d52 */
[----:B------:R3:W-:Y:S01]  /*72f0*/  @!P6 LDGSTS.E.BYPASS.LTC128B.128 [R2+0x3100], [R24.64], !P3 ;  /* 0x031000001802efae */ /* 0x0007e2000d901d52 */
[----:B------:R-:W-:-:S03]  /*7300*/  ISETP.GE.AND P3, PT, R223, c[0x0][0x1d4], PT ;  /* 0x00007500df007a0c */ /* 0x000fc60003f66270 */
[----:B------:R4:W-:Y:S01]  /*7310*/  @!P6 LDGSTS.E.BYPASS.LTC128B.128 [R2+0x7100], [R30.64], !P0 ;  /* 0x071000001e02efae */ /* 0x0009e2000c101d52 */
[----:B------:R-:W-:Y:S02]  /*7320*/  ISETP.GE.AND P0, PT, R48, 0x1, PT ;  /* 0x000000013000780c */ /* 0x000fe40003f06270 */
[----:B------:R-:W-:Y:S01]  /*7330*/  SEL R246, RZ, 0x10, P3 ;  /* 0x00000010fff67807 */ /* 0x000fe20001800000 */
[----:B------:R-:W0:Y:S04]  /*7340*/  LDGDEPBAR ;  /* 0x00000000000079af */ /* 0x000e280000000000 */
[----:B-1----:R-:W-:Y:S06]  /*7350*/  SHFL.IDX PT, R23, R14, 0x1, 0x181f ;  /* 0x00381f000e177f89 */ /* 0x002fec00000e0000 */
[----:B------:R-:W-:Y:S01]  /*7360*/  @P0 IMAD.SHL.U32 R22, R28, 0x2, RZ ;  /* 0x000000021c160824 */ /* 0x000fe200078e00ff */
[----:B--2---:R-:W-:Y:S01]  /*7370*/  @P0 SHF.R.S32.HI R21, RZ, 0x1f, R223 ;  /* 0x0000001fff150819 */ /* 0x004fe200000114df */
[----:B---3--:R-:W-:Y:S03]  /*7380*/  SHFL.IDX PT, R24, R15, RZ, 0x181f ;  /* 0x00181fff0f187589 */ /* 0x008fe600000e0000 */
[----:B------:R-:W-:Y:S01]  /*7390*/  @P0 LEA.HI R21, R21, R223, RZ, 0x3 ;  /* 0x000000df15150211 */ /* 0x000fe200078f18ff */
[----:B------:R-:W1:Y:S01]  /*73a0*/  SHFL.IDX PT, R25, R14, RZ, 0x181f ;  /* 0x00181fff0e197589 */ /* 0x000e6200000e0000 */
[----:B----4-:R-:W-:-:S02]  /*73b0*/  IMAD.MOV.U32 R2, RZ, RZ, 0x20 ;  /* 0x00000020ff027424 */ /* 0x010fc400078e00ff */
[----:B------:R-:W-:Y:S02]  /*73c0*/  @P0 LOP3.LUT R21, R21, 0xfffffff8, RZ, 0xc0, !PT ;  /* 0xfffffff815150812 */ /* 0x000fe400078ec0ff */
[----:B------:R-:W-:Y:S02]  /*73d0*/  SHF.R.S32.HI R30, RZ, 0x4, R20 ;  /* 0x00000004ff1e7819 */ /* 0x000fe40000011414 */
[----:B------:R-:W-:Y:S02]  /*73e0*/  SEL R2, R2, 0xffffffe0, !P2 ;  /* 0xffffffe002027807 */ /* 0x000fe40005000000 */
[----:B------:R-:W-:-:S13]  /*73f0*/  ISETP.GE.AND P2, PT, R224, c[0x0][0x1d4], PT ;  /* 0x00007500e0007a0c */ /* 0x000fda0003f46270 */
[----:B------:R-:W-:Y:S01]  /*7400*/  @P2 LOP3.LUT R218, R218, 0x40000, RZ, 0xfc, !PT ;  /* 0x00040000dada2812 */ /* 0x000fe200078efcff */
[----:B-1----:R-:W-:-:S03]  /*7410*/  @P0 IMAD.WIDE R26, R21, 0x2, R24 ;  /* 0x00000002151a0825 */ /* 0x002fc600078e0218 */
[----:B------:R-:W-:Y:S01]  /*7420*/  LOP3.LUT R218, R218, 0xffefffff, RZ, 0xc0, !PT ;  /* 0xffefffffdada7812 */ /* 0x000fe200078ec0ff */
[----:B------:R-:W-:-:S03]  /*7430*/  @P0 IMAD.WIDE R24, R224, 0x2, R24 ;  /* 0x00000002e0180825 */ /* 0x000fc600078e0218 */
[----:B------:R-:W-:Y:S02]  /*7440*/  @P3 LOP3.LUT R218, R218, 0x100000, RZ, 0xfc, !PT ;  /* 0x00100000dada3812 */ /* 0x000fe400078efcff */
[----:B------:R1:W-:Y:S02]  /*7450*/  @P0 LDGSTS.E.BYPASS.LTC128B.128 [R22+0x8100], [R24.64], !P2 ;  /* 0x0810000018160fae */ /* 0x0003e4000d101d52 */
[----:B------:R-:W-:Y:S02]  /*7460*/  LOP3.LUT R218, R218, 0xfff7ffff, RZ, 0xc0, !PT ;  /* 0xfff7ffffdada7812 */ /* 0x000fe400078ec0ff */
[----:B------:R1:W-:Y:S01]  /*7470*/  @P0 LDGSTS.E.BYPASS.LTC128B.128 [R22+0xb100], [R26.64], !P3 ;  /* 0x0b1000001a160fae */ /* 0x0003e2000d901d52 */
[----:B------:R-:W-:-:S13]  /*7480*/  ISETP.GE.AND P0, PT, R48, 0x21, PT ;  /* 0x000000213000780c */ /* 0x000fda0003f06270 */
[----:B------:R-:W-:Y:S01]  /*7490*/  @P0 IMAD.SHL.U32 R21, R28, 0x2, RZ ;  /* 0x000000021c150824 */ /* 0x000fe200078e00ff */
[----:B-1----:R1:W2:Y:S02]  /*74a0*/  SHFL.IDX PT, R22, R15, 0x1, 0x181f ;  /* 0x00381f000f167f89 */ /* 0x0022a400000e0000 */
[----:B-1----:R-:W-:Y:S01]  /*74b0*/  @P0 SHF.R.S32.HI R15, RZ, 0x1f, R223 ;  /* 0x0000001fff0f0819 */ /* 0x002fe200000114df */
[----:B--2---:R-:W-:-:S03]  /*74c0*/  @P0 IMAD.WIDE R24, R224, 0x2, R22 ;  /* 0x00000002e0180825 */ /* 0x004fc600078e0216 */
[----:B------:R-:W-:Y:S02]  /*74d0*/  @P0 LEA.HI R15, R15, R223, RZ, 0x3 ;  /* 0x000000df0f0f0211 */ /* 0x000fe400078f18ff */
[----:B------:R1:W-:Y:S02]  /*74e0*/  @P0 LDGSTS.E.BYPASS.LTC128B.128 [R21+0x9100], [R24.64], !P2 ;  /* 0x0910000018150fae */ /* 0x0003e4000d101d52 */
[----:B------:R-:W-:-:S05]  /*74f0*/  @P0 LOP3.LUT R15, R15, 0xfffffff8, RZ, 0xc0, !PT ;  /* 0xfffffff80f0f0812 */ /* 0x000fca00078ec0ff */
[----:B------:R-:W-:-:S04]  /*7500*/  @P0 IMAD.WIDE R22, R15, 0x2, R22 ;  /* 0x000000020f160825 */ /* 0x000fc800078e0216 */
[----:B------:R-:W-:Y:S01]  /*7510*/  IMAD R15, R228, c[0x0][0x1e0], RZ ;  /* 0x00007800e40f7a24 */ /* 0x000fe200078e02ff */
[----:B------:R2:W-:Y:S01]  /*7520*/  @P0 LDGSTS.E.BYPASS.LTC128B.128 [R21+0xc100], [R22.64], !P3 ;  /* 0x0c10000016150fae */ /* 0x0005e2000d901d52 */
[----:B------:R-:W-:Y:S02]  /*7530*/  ISETP.GE.AND P0, PT, R48, 0x41, PT ;  /* 0x000000413000780c */ /* 0x000fe40003f06270 */
[----:B------:R-:W-:-:S04]  /*7540*/  IMAD R15, R227, c[0x0][0x1f0], R15 ;  /* 0x00007c00e30f7a24 */ /* 0x000fc800078e020f */
[----:B------:R-:W-:-:S05]  /*7550*/  IMAD R15, R214, c[0x0][0x1e8], R15 ;  /* 0x00007a00d60f7a24 */ /* 0x000fca00078e020f */
[----:B------:R-:W-:-:S05]  /*7560*/  LEA R15, R15, c[0x0][0x1c8], 0x1 ;  /* 0x000072000f0f7a11 */ /* 0x000fca00078e08ff */
[----:B--2---:R2:W-:Y:S04]  /*7570*/  SHFL.IDX PT, R22, R15, 0x2, 0x181f ;  /* 0x00581f000f167f89 */ /* 0x0045e800000e0000 */
[----:B------:R3:W1:Y:S01]  /*7580*/  SHFL.IDX PT, R23, R14, 0x2, 0x181f ;  /* 0x00581f000e177f89 */ /* 0x00066200000e0000 */
[----:B--2---:R-:W-:Y:S01]  /*7590*/  @P0 IMAD.SHL.U32 R15, R28, 0x2, RZ ;  /* 0x000000021c0f0824 */ /* 0x004fe200078e00ff */
[----:B---3--:R-:W-:Y:S01]  /*75a0*/  @P0 SHF.R.S32.HI R14, RZ, 0x1f, R223 ;  /* 0x0000001fff0e0819 */ /* 0x008fe200000114df */
[----:B-1----:R-:W-:-:S03]  /*75b0*/  @P0 IMAD.WIDE R24, R224, 0x2, R22 ;  /* 0x00000002e0180825 */ /* 0x002fc600078e0216 */
[----:B------:R-:W-:Y:S02]  /*75c0*/  @P0 LEA.HI R14, R14, R223, RZ, 0x3 ;  /* 0x000000df0e0e0211 */ /* 0x000fe400078f18ff */
[----:B------:R1:W-:Y:S01]  /*75d0*/  @P0 LDGSTS.E.BYPASS.LTC128B.128 [R15+0xa100], [R24.64], !P2 ;  /* 0x0a100000180f0fae */ /* 0x0003e2000d101d52 */
[----:B------:R-:W-:Y:S02]  /*75e0*/  ISETP.GT.AND P2, PT, R222, 0x5f, PT ;  /* 0x0000005fde00780c */ /* 0x000fe40003f44270 */
[----:B------:R-:W-:-:S05]  /*75f0*/  @P0 LOP3.LUT R14, R14, 0xfffffff8, RZ, 0xc0, !PT ;  /* 0xfffffff80e0e0812 */ /* 0x000fca00078ec0ff */
[----:B------:R-:W-:Y:S01]  /*7600*/  @P0 IMAD.WIDE R22, R14, 0x2, R22 ;  /* 0x000000020e160825 */ /* 0x000fe200078e0216 */
[----:B------:R-:W-:-:S04]  /*7610*/  LEA.HI R14, R20, R30, RZ, 0x1 ;  /* 0x0000001e140e7211 */ /* 0x000fc800078f08ff */
[----:B------:R-:W-:Y:S01]  /*7620*/  LOP3.LUT R14, R14, 0xfffffffe, RZ, 0xc0, !PT ;  /* 0xfffffffe0e0e7812 */ /* 0x000fe200078ec0ff */
[----:B------:R1:W-:Y:S01]  /*7630*/  @P0 LDGSTS.E.BYPASS.LTC128B.128 [R15+0xd100], [R22.64], !P3 ;  /* 0x0d100000160f0fae */ /* 0x0003e2000d901d52 */
[----:B------:R-:W-:Y:S02]  /*7640*/  ISETP.LT.AND P0, PT, RZ, c[0x0][0x27c], PT ;  /* 0x00009f00ff007a0c */ /* 0x000fe40003f01270 */
[----:B------:R-:W-:Y:S01]  /*7650*/  ISETP.NE.AND P3, PT, R213, 0x1, PT ;  /* 0x00000001d500780c */ /* 0x000fe20003f65270 */
[----:B------:R-:W-:Y:S01]  /*7660*/  IMAD.IADD R30, R30, 0x1, -R14 ;  /* 0x000000011e1e7824 */ /* 0x000fe200078e0a0e */
[----:B------:R-:W0:Y:S01]  /*7670*/  LDGDEPBAR ;  /* 0x00000000000079af */ /* 0x000e220000000000 */
[----:B------:R-:W-:Y:S02]  /*7680*/  @P2 LOP3.LUT R218, R218, 0x80000, RZ, 0xfc, !PT ;  /* 0x00080000dada2812 */ /* 0x000fe400078efcff */
[----:B------:R-:W-:-:S05]  /*7690*/  IMAD.SHL.U32 R14, R30, 0x8, RZ ;  /* 0x000000081e0e7824 */ /* 0x000fca00078e00ff */
[----:B------:R-:W-:Y:S02]  /*76a0*/  LOP3.LUT R14, R13, 0x8, R14, 0xf8, !PT ;  /* 0x000000080d0e7812 */ /* 0x000fe400078ef80e */
[----:B------:R-:W-:-:S04]  /*76b0*/  SHF.R.U32.HI R13, RZ, 0x3, R13 ;  /* 0x00000003ff0d7819 */ /* 0x000fc8000001160d */
[----:B------:R-:W-:-:S04]  /*76c0*/  LOP3.LUT R13, R14, R13, RZ, 0x3c, !PT ;  /* 0x0000000d0e0d7212 */ /* 0x000fc800078e3cff */
[----:B------:R-:W-:Y:S01]  /*76d0*/  LOP3.LUT R4, R13, 0xfffffe00, R4, 0xf8, !PT ;  /* 0xfffffe000d047812 */ /* 0x000fe200078ef804 */
[----:B------:R-:W-:Y:S05]  /*76e0*/  @P0 BRA `(.L_x_2527) ;  /* 0x0000002000000947 */ /* 0x000fea0003800000 */
[----:B------:R-:W-:-:S04]  /*76f0*/  DEPBAR.LE SB0, 0x1 ;  /* 0x000080400000791a */ /* 0x000fc80000000000 */
[----:B------:R-:W-:Y:S05]  /*7700*/  BRA `(.L_x_2528) ;  /* 0x000048d000007947 */ /* 0x000fea0003800000 */
.L_x_2527:
[----:B------:R-:W-:Y:S01]  /*7710*/  ULDC.U8 UR4, c[0x0][0x298] ;  /* 0x0000a60000047ab9 */ /* 0x000fe20000000000 */
[----:B-----5:R-:W-:Y:S01]  /*7720*/  SHF.R.S32.HI R20, RZ, 0x1f, R72 ;  /* 0x0000001fff147819 */ /* 0x020fe20000011448 */
[----:B-1----:R-:W-:Y:S01]  /*7730*/  IMAD.WIDE.U32 R22, R72, c[0x0][0x280], RZ ;  /* 0x0000a00048167a25 */ /* 0x002fe200078e00ff */
[----:B------:R-:W-:Y:S01]  /*7740*/  ISETP.NE.AND P0, PT, RZ, UR4, PT ;  /* 0x00000004ff007c0c */ /* 0x000fe2000bf05270 */
[----:B------:R-:W-:Y:S01]  /*7750*/  BSSY B2, `(.L_x_2528) ;  /* 0x0000488000027945 */ /* 0x000fe20003800000 */
[----:B------:R-:W-:Y:S01]  /*7760*/  LEA R12, R0, R12, 0x5 ;  /* 0x0000000c000c7211 */ /* 0x000fe200078e28ff */
[----:B------:R-:W-:Y:S01]  /*7770*/  IMAD R13, R20, c[0x0][0x280], RZ ;  /* 0x0000a000140d7a24 */ /* 0x000fe200078e02ff */
[----:B------:R-:W-:Y:S01]  /*7780*/  SHF.L.U32 R31, R28, 0x1, RZ ;  /* 0x000000011c1f7819 */ /* 0x000fe200000006ff */
[----:B------:R-:W-:Y:S02]  /*7790*/  IMAD R20, R20, c[0x0][0x290], RZ ;  /* 0x0000a40014147a24 */ /* 0x000fe400078e02ff */
[----:B------:R-:W-:-:S02]  /*77a0*/  IMAD R13, R72, c[0x0][0x284], R13 ;  /* 0x0000a100480d7a24 */ /* 0x000fc400078e020d */
[C---:B------:R-:W-:Y:S02]  /*77b0*/  IMAD R20, R72.reuse, c[0x0][0x294], R20 ;  /* 0x0000a50048147a24 */ /* 0x040fe400078e0214 */
        /* <DEDUP_REMOVED lines=8> */
[----:B------:R-:W-:Y:S01]  /*7840*/  IMAD.MOV.U32 R20, RZ, RZ, R14 ;  /* 0x000000ffff147224 */ /* 0x000fe200078e000e */
[----:B------:R-:W-:Y:S01]  /*7850*/  @P3 SHF.R.U32.HI R12, RZ, c[0x0][0x2cc], R9 ;  /* 0x0000b300ff0c3a19 */ /* 0x000fe20000011609 */
[----:B------:R-:W-:Y:S01]  /*7860*/  IMAD.SHL.U32 R14, R0, 0x4, RZ ;  /* 0x00000004000e7824 */ /* 0x000fe200078e00ff */
[----:B------:R-:W-:Y:S01]  /*7870*/  CS2R R78, SRZ ;  /* 0x00000000004e7805 */ /* 0x000fe2000001ff00 */
[----:B------:R-:W-:Y:S01]  /*7880*/  CS2R R64, SRZ ;  /* 0x0000000000407805 */ /* 0x000fe2000001ff00 */
[----:B------:R-:W-:Y:S01]  /*7890*/  SHF.R.S32.HI R9, RZ, 0x1f, R12 ;  /* 0x0000001fff097819 */ /* 0x000fe2000001140c */
[----:B------:R-:W-:Y:S01]  /*78a0*/  IMAD.WIDE.U32 R24, R12, c[0x0][0x280], R24 ;  /* 0x0000a0000c187a25 */ /* 0x000fe200078e0018 */
[----:B------:R-:W-:Y:S01]  /*78b0*/  CS2R R76, SRZ ;  /* 0x00000000004c7805 */ /* 0x000fe2000001ff00 */
[----:B------:R-:W-:-:S02]  /*78c0*/  CS2R R66, SRZ ;  /* 0x0000000000427805 */ /* 0x000fc4000001ff00 */
[C---:B------:R-:W-:Y:S02]  /*78d0*/  IMAD R10, R9.reuse, c[0x0][0x280], RZ ;  /* 0x0000a000090a7a24 */ /* 0x040fe400078e02ff */
[----:B------:R-:W-:Y:S02]  /*78e0*/  IMAD R9, R9, c[0x0][0x290], RZ ;  /* 0x0000a40009097a24 */ /* 0x000fe400078e02ff */
[C---:B------:R-:W-:Y:S02]  /*78f0*/  IMAD R10, R12.reuse, c[0x0][0x284], R10 ;  /* 0x0000a1000c0a7a24 */ /* 0x040fe400078e020a */
[----:B------:R-:W-:-:S03]  /*7900*/  IMAD.WIDE.U32 R20, R12, c[0x0][0x290], R20 ;  /* 0x0000a4000c147a25 */ /* 0x000fc600078e0014 */
[----:B------:R-:W-:Y:S01]  /*7910*/  IADD3 R72, R25, R10, RZ ;  /* 0x0000000a19487210 */ /* 0x000fe20007ffe0ff */
[----:B------:R-:W-:Y:S01]  /*7920*/  IMAD R9, R12, c[0x0][0x294], R9 ;  /* 0x0000a5000c097a24 */ /* 0x000fe200078e0209 */
[----:B------:R-:W-:-:S04]  /*7930*/  LEA R10, P0, R24, c[0x0][0x270], 0x1 ;  /* 0x00009c00180a7a11 */ /* 0x000fc800078008ff */
[----:B------:R-:W-:Y:S01]  /*7940*/  LEA.HI.X R72, R24, c[0x0][0x274], R72, 0x1, P0 ;  /* 0x00009d0018487a11 */ /* 0x000fe200000f0c48 */
[----:B------:R1:W2:Y:S01]  /*7950*/  SHFL.IDX PT, R22, R10, RZ, 0x181f ;  /* 0x00181fff0a167589 */ /* 0x0002a200000e0000 */
[----:B------:R-:W-:Y:S02]  /*7960*/  IADD3 R24, R21, R9, RZ ;  /* 0x0000000915187210 */ /* 0x000fe40007ffe0ff */
[C---:B------:R-:W-:Y:S01]  /*7970*/  LEA R9, P0, R20.reuse, c[0x0][0x288], 0x1 ;  /* 0x0000a20014097a11 */ /* 0x040fe200078008ff */
[----:B------:R1:W3:Y:S03]  /*7980*/  SHFL.IDX PT, R23, R72, RZ, 0x181f ;  /* 0x00181fff48177589 */ /* 0x0002e600000e0000 */
        /* <DEDUP_REMOVED lines=15> */
[----:B--2---:R-:W-:-:S04]  /*7a80*/  @!P0 SHF.R.S32.HI R12, RZ, 0x1f, R11 ;  /* 0x0000001fff0c8819 */ /* 0x004fc8000001140b */
[----:B------:R-:W-:-:S04]  /*7a90*/  @!P0 LEA.HI R11, R12, R11, RZ, 0x2 ;  /* 0x0000000b0c0b8211 */ /* 0x000fc800078f10ff */
[----:B------:R-:W-:-:S05]  /*7aa0*/  @!P0 LOP3.LUT R11, R11, 0xfffffffc, RZ, 0xc0, !PT ;  /* 0xfffffffc0b0b8812 */ /* 0x000fca00078ec0ff */
[----:B------:R-:W-:-:S04]  /*7ab0*/  @!P0 IMAD.WIDE R22, R11, 0x2, R22 ;  /* 0x000000020b168825 */ /* 0x000fc800078e0216 */
[----:B------:R-:W-:Y:S01]  /*7ac0*/  @!P0 IMAD.WIDE R20, R11, 0x2, R20 ;  /* 0x000000020b148825 */ /* 0x000fe200078e0214 */
[----:B------:R1:W5:Y:S04]  /*7ad0*/  @!P0 LD.E.64 R78, [R22.64] ;  /* 0x00000012164e8980 */ /* 0x000368000c101b00 */
[----:B------:R1:W5:Y:S02]  /*7ae0*/  @!P0 LD.E.64 R76, [R20.64] ;  /* 0x00000012144c8980 */ /* 0x000364000c101b00 */
.L_x_2531:
[----:B------:R-:W-:Y:S05]  /*7af0*/  BSYNC B0 ;  /* 0x0000000000007941 */ /* 0x000fea0003800000 */
.L_x_2530:
[----:B-----5:R-:W-:Y:S01]  /*7b00*/  IMAD.MOV.U32 R15, RZ, RZ, R78 ;  /* 0x000000ffff0f7224 */ /* 0x020fe200078e004e */
[----:B------:R-:W-:Y:S01]  /*7b10*/  MOV R12, R64 ;  /* 0x00000040000c7202 */ /* 0x000fe20000000f00 */
[----:B------:R-:W-:Y:S01]  /*7b20*/  IMAD.MOV.U32 R13, RZ, RZ, R79 ;  /* 0x000000ffff0d7224 */ /* 0x000fe200078e004f */
[----:B-1-3--:R1:W3:Y:S01]  /*7b30*/  SHFL.IDX PT, R23, R72, 0x1, 0x181f ;  /* 0x00381f0048177f89 */ /* 0x00a2e200000e0000 */
[----:B------:R-:W-:Y:S01]  /*7b40*/  IMAD.MOV.U32 R11, RZ, RZ, R65 ;  /* 0x000000ffff0b7224 */ /* 0x000fe200078e0041 */
[----:B------:R-:W-:Y:S01]  /*7b50*/  BSSY B0, `(.L_x_2532) ;  /* 0x0000022000007945 */ /* 0x000fe20003800000 */
[----:B------:R-:W-:Y:S01]  /*7b60*/  CS2R R60, SRZ ;  /* 0x00000000003c7805 */ /* 0x000fe2000001ff00 */
[----:B------:R-:W-:Y:S01]  /*7b70*/  PRMT R56, R13, 0x5410, R15 ;  /* 0x000054100d387816 */ /* 0x000fe2000000000f */
[----:B------:R-:W-:Y:S01]  /*7b80*/  IMAD.MOV.U32 R15, RZ, RZ, R76 ;  /* 0x000000ffff0f7224 */ /* 0x000fe200078e004c */
[----:B------:R-:W-:Y:S01]  /*7b90*/  PRMT R62, R11, 0x5410, R12 ;  /* 0x000054100b3e7816 */ /* 0x000fe2000000000c */
[----:B------:R-:W-:Y:S01]  /*7ba0*/  IMAD.MOV.U32 R12, RZ, RZ, R66 ;  /* 0x000000ffff0c7224 */ /* 0x000fe200078e0042 */
[----:B------:R-:W-:Y:S01]  /*7bb0*/  MOV R13, R77 ;  /* 0x0000004d000d7202 */ /* 0x000fe20000000f00 */
[----:B--2---:R1:W2:Y:S01]  /*7bc0*/  SHFL.IDX PT, R22, R10, 0x1, 0x181f ;  /* 0x00381f000a167f89 */ /* 0x0042a200000e0000 */
[----:B------:R-:W-:Y:S01]  /*7bd0*/  MOV R11, R67 ;  /* 0x00000043000b7202 */ /* 0x000fe20000000f00 */
[----:B------:R-:W-:Y:S01]  /*7be0*/  CS2R R52, SRZ ;  /* 0x0000000000347805 */ /* 0x000fe2000001ff00 */
[----:B------:R-:W-:Y:S01]  /*7bf0*/  PRMT R51, R13, 0x5410, R15 ;  /* 0x000054100d337816 */ /* 0x000fe2000000000f */
[----:B------:R1:W4:Y:S01]  /*7c00*/  SHFL.IDX PT, R21, R24, 0x1, 0x181f ;  /* 0x00381f0018157f89 */ /* 0x00032200000e0000 */
[----:B------:R-:W-:Y:S01]  /*7c10*/  PRMT R57, R11, 0x5410, R12 ;  /* 0x000054100b397816 */ /* 0x000fe2000000000c */
[----:B------:R-:W-:-:S02]  /*7c20*/  CS2R R58, SRZ ;  /* 0x00000000003a7805 */ /* 0x000fc4000001ff00 */
[----:B----4-:R1:W4:Y:S01]  /*7c30*/  SHFL.IDX PT, R20, R9, 0x1, 0x181f ;  /* 0x00381f0009147f89 */ /* 0x01032200000e0000 */
[----:B------:R-:W-:Y:S05]  /*7c40*/  @P1 BRA `(.L_x_2533) ;  /* 0x0000012000001947 */ /* 0x000fea0003800000 */
[----:B------:R-:W-:Y:S01]  /*7c50*/  ISETP.GE.AND P0, PT, R14, c[0x0][0x27c], PT ;  /* 0x00009f000e007a0c */ /* 0x000fe20003f06270 */
[----:B------:R-:W-:Y:S01]  /*7c60*/  CS2R R58, SRZ ;  /* 0x00000000003a7805 */ /* 0x000fe2000001ff00 */
[----:B------:R-:W-:-:S11]  /*7c70*/  CS2R R60, SRZ ;  /* 0x00000000003c7805 */ /* 0x000fd6000001ff00 */
[----:B----4-:R-:W-:-:S04]  /*7c80*/  @!P0 IMAD.WIDE R12, R14, 0x2, R20 ;  /* 0x000000020e0c8825 */ /* 0x010fc800078e0214 */
[C---:B--23--:R-:W-:Y:S01]  /*7c90*/  @!P0 IMAD.WIDE R26, R14.reuse, 0x2, R22 ;  /* 0x000000020e1a8825 */ /* 0x04cfe200078e0216 */
[----:B------:R2:W5:Y:S04]  /*7ca0*/  @!P0 LD.E.64 R58, [R12.64] ;  /* 0x000000120c3a8980 */ /* 0x000568000c101b00 */
[----:B------:R3:W5:Y:S01]  /*7cb0*/  @!P0 LD.E.64 R60, [R26.64] ;  /* 0x000000121a3c8980 */ /* 0x000762000c101b00 */
[----:B--2---:R-:W-:-:S04]  /*7cc0*/  IADD3 R12, R14, 0x20, RZ ;  /* 0x000000200e0c7810 */ /* 0x004fc80007ffe0ff */
[----:B------:R-:W-:Y:S01]  /*7cd0*/  ISETP.GE.AND P0, PT, R12, c[0x0][0x27c], PT ;  /* 0x00009f000c007a0c */ /* 0x000fe20003f06270 */
[----:B------:R-:W-:-:S12]  /*7ce0*/  CS2R R54, SRZ ;  /* 0x0000000000367805 */ /* 0x000fd8000001ff00 */
[----:B------:R-:W-:-:S04]  /*7cf0*/  @!P0 SHF.R.S32.HI R11, RZ, 0x1f, R12 ;  /* 0x0000001fff0b8819 */ /* 0x000fc8000001140c */
[----:B------:R-:W-:-:S04]  /*7d00*/  @!P0 LEA.HI R11, R11, R12, RZ, 0x2 ;  /* 0x0000000c0b0b8211 */ /* 0x000fc800078f10ff */
[----:B------:R-:W-:Y:S01]  /*7d10*/  @!P0 LOP3.LUT R11, R11, 0xfffffffc, RZ, 0xc0, !PT ;  /* 0xfffffffc0b0b8812 */ /* 0x000fe200078ec0ff */
[----:B------:R-:W-:-:S04]  /*7d20*/  CS2R R52, SRZ ;  /* 0x0000000000347805 */ /* 0x000fc8000001ff00 */
[----:B------:R-:W-:-:S04]  /*7d30*/  @!P0 IMAD.WIDE R22, R11, 0x2, R22 ;  /* 0x000000020b168825 */ /* 0x000fc800078e0216 */
[----:B------:R-:W-:Y:S01]  /*7d40*/  @!P0 IMAD.WIDE R20, R11, 0x2, R20 ;  /* 0x000000020b148825 */ /* 0x000fe200078e0214 */
[----:B------:R3:W5:Y:S04]  /*7d50*/  @!P0 LD.E.64 R54, [R22.64] ;  /* 0x0000001216368980 */ /* 0x000768000c101b00 */
[----:B------:R3:W5:Y:S02]  /*7d60*/  @!P0 LD.E.64 R52, [R20.64] ;  /* 0x0000001214348980 */ /* 0x000764000c101b00 */
.L_x_2533:
[----:B------:R-:W-:Y:S05]  /*7d70*/  BSYNC B0 ;  /* 0x0000000000007941 */ /* 0x000fea0003800000 */
.L_x_2532:
[----:B-----5:R-:W-:Y:S01]  /*7d80*/  IMAD.MOV.U32 R15, RZ, RZ, R54 ;  /* 0x000000ffff0f7224 */ /* 0x020fe200078e0036 */
[----:B------:R-:W-:Y:S01]  /*7d90*/  MOV R12, R60 ;  /* 0x0000003c000c7202 */ /* 0x000fe20000000f00 */
[----:B------:R-:W-:Y:S01]  /*7da0*/  IMAD.MOV.U32 R13, RZ, RZ, R55 ;  /* 0x000000ffff0d7224 */ /* 0x000fe200078e0037 */
[----:B---3--:R3:W1:Y:S01]  /*7db0*/  SHFL.IDX PT, R27, R72, 0x2, 0x181f ;  /* 0x00581f00481b7f89 */ /* 0x00866200000e0000 */
[----:B------:R-:W-:Y:S01]  /*7dc0*/  IMAD.MOV.U32 R11, RZ, RZ, R61 ;  /* 0x000000ffff0b7224 */ /* 0x000fe200078e003d */
[----:B------:R-:W-:Y:S01]  /*7dd0*/  BSSY B0, `(.L_x_2534) ;  /* 0x0000024000007945 */ /* 0x000fe20003800000 */
[----:B--2---:R-:W-:Y:S01]  /*7de0*/  CS2R R22, SRZ ;  /* 0x0000000000167805 */ /* 0x004fe2000001ff00 */
[----:B------:R-:W-:Y:S01]  /*7df0*/  PRMT R43, R13, 0x5410, R15 ;  /* 0x000054100d2b7816 */ /* 0x000fe2000000000f */
[----:B------:R-:W-:Y:S01]  /*7e00*/  IMAD.MOV.U32 R15, RZ, RZ, R52 ;  /* 0x000000ffff0f7224 */ /* 0x000fe200078e0034 */
[----:B------:R-:W-:Y:S01]  /*7e10*/  PRMT R50, R11, 0x5410, R12 ;  /* 0x000054100b327816 */ /* 0x000fe2000000000c */
[----:B------:R-:W-:Y:S01]  /*7e20*/  IMAD.MOV.U32 R12, RZ, RZ, R58 ;  /* 0x000000ffff0c7224 */ /* 0x000fe200078e003a */
[----:B------:R-:W-:Y:S01]  /*7e30*/  MOV R13, R53 ;  /* 0x00000035000d7202 */ /* 0x000fe20000000f00 */
[----:B------:R3:W2:Y:S01]  /*7e40*/  SHFL.IDX PT, R26, R10, 0x2, 0x181f ;  /* 0x00581f000a1a7f89 */ /* 0x0006a200000e0000 */
[----:B------:R-:W-:Y:S01]  /*7e50*/  MOV R11, R59 ;  /* 0x0000003b000b7202 */ /* 0x000fe20000000f00 */
[----:B------:R-:W-:Y:S01]  /*7e60*/  CS2R R40, SRZ ;  /* 0x0000000000287805 */ /* 0x000fe2000001ff00 */
[----:B------:R-:W-:Y:S01]  /*7e70*/  PRMT R42, R13, 0x5410, R15 ;  /* 0x000054100d2a7816 */ /* 0x000fe2000000000f */
[----:B------:R3:W4:Y:S01]  /*7e80*/  SHFL.IDX PT, R21, R24, 0x2, 0x181f ;  /* 0x00581f0018157f89 */ /* 0x00072200000e0000 */
[----:B------:R-:W-:Y:S01]  /*7e90*/  PRMT R49, R11, 0x5410, R12 ;  /* 0x000054100b317816 */ /* 0x000fe2000000000c */
[----:B------:R-:W-:Y:S01]  /*7ea0*/  CS2R R46, SRZ ;  /* 0x00000000002e7805 */ /* 0x000fe2000001ff00 */
[----:B------:R-:W-:Y:S01]  /*7eb0*/  CS2R R38, SRZ ;  /* 0x0000000000267805 */ /* 0x000fe2000001ff00 */
[----:B----4-:R3:W4:Y:S01]  /*7ec0*/  SHFL.IDX PT, R20, R9, 0x2, 0x181f ;  /* 0x00581f0009147f89 */ /* 0x01072200000e0000 */
[----:B------:R-:W-:Y:S01]  /*7ed0*/  CS2R R44, SRZ ;  /* 0x00000000002c7805 */ /* 0x000fe2000001ff00 */
[----:B------:R-:W-:Y:S05]  /*7ee0*/  @P5 BRA `(.L_x_2535) ;  /* 0x0000012000005947 */ /* 0x000fea0003800000 */
[----:B------:R-:W-:Y:S01]  /*7ef0*/  ISETP.GE.AND P0, PT, R14, c[0x0][0x27c], PT ;  /* 0x00009f000e007a0c */ /* 0x000fe20003f06270 */
[----:B------:R-:W-:Y:S01]  /*7f00*/  CS2R R44, SRZ ;  /* 0x00000000002c7805 */ /* 0x000fe2000001ff00 */
[----:B------:R-:W-:-:S11]  /*7f10*/  CS2R R46, SRZ ;  /* 0x00000000002e7805 */ /* 0x000fd6000001ff00 */
[----:B----4-:R-:W-:-:S04]  /*7f20*/  @!P0 IMAD.WIDE R12, R14, 0x2, R20 ;  /* 0x000000020e0c8825 */ /* 0x010fc800078e0214 */
[C---:B-12---:R-:W-:Y:S01]  /*7f30*/  @!P0 IMAD.WIDE R32, R14.reuse, 0x2, R26 ;  /* 0x000000020e208825 */ /* 0x046fe200078e021a */
[----:B------:R1:W5:Y:S04]  /*7f40*/  @!P0 LD.E.64 R44, [R12.64] ;  /* 0x000000120c2c8980 */ /* 0x000368000c101b00 */
[----:B------:R2:W5:Y:S01]  /*7f50*/  @!P0 LD.E.64 R46, [R32.64] ;  /* 0x00000012202e8980 */ /* 0x000562000c101b00 */
[----:B-1----:R-:W-:-:S04]  /*7f60*/  IADD3 R12, R14, 0x20, RZ ;  /* 0x000000200e0c7810 */ /* 0x002fc80007ffe0ff */
        /* <DEDUP_REMOVED lines=10> */
.L_x_2535:
[----:B------:R-:W-:Y:S05]  /*8010*/  BSYNC B0 ;  /* 0x0000000000007941 */ /* 0x000fea0003800000 */
.L_x_2534:
[----:B------:R-:W3:Y:S01]  /*8020*/  SHFL.IDX PT, R25, R24, 0x3, 0x181f ;  /* 0x00781f0018197f89 */ /* 0x000ee200000e0000 */
[----:B-----5:R-:W-:Y:S01]  /*8030*/  IMAD.MOV.U32 R12, RZ, RZ, R40 ;  /* 0x000000ffff0c7224 */ /* 0x020fe200078e0028 */
[----:B------:R-:W-:Y:S01]  /*8040*/  BSSY B0, `(.L_x_2536) ;  /* 0x0000025000007945 */ /* 0x000fe20003800000 */
[----:B------:R-:W-:Y:S01]  /*8050*/  IMAD.MOV.U32 R11, RZ, RZ, R41 ;  /* 0x000000ffff0b7224 */ /* 0x000fe200078e0029 */
[----:B------:R-:W4:Y:S01]  /*8060*/  SHFL.IDX PT, R73, R72, 0x3, 0x181f ;  /* 0x00781f0048497f89 */ /* 0x000f2200000e0000 */
[----:B--2---:R-:W-:Y:S01]  /*8070*/  CS2R R32, SRZ ;  /* 0x0000000000207805 */ /* 0x004fe2000001ff00 */
[----:B----4-:R-:W-:Y:S01]  /*8080*/  CS2R R20, SRZ ;  /* 0x0000000000147805 */ /* 0x010fe2000001ff00 */
[----:B-1----:R-:W-:Y:S01]  /*8090*/  CS2R R26, SRZ ;  /* 0x00000000001a7805 */ /* 0x002fe2000001ff00 */
[----:B---3--:R1:W2:Y:S01]  /*80a0*/  SHFL.IDX PT, R24, R9, 0x3, 0x181f ;  /* 0x00781f0009187f89 */ /* 0x0082a200000e0000 */
[----:B------:R-:W-:Y:S01]  /*80b0*/  PRMT R35, R11, 0x5410, R12 ;  /* 0x000054100b237816 */ /* 0x000fe2000000000c */
[----:B------:R-:W-:Y:S01]  /*80c0*/  IMAD.MOV.U32 R12, RZ, RZ, R38 ;  /* 0x000000ffff0c7224 */ /* 0x000fe200078e0026 */
[----:B------:R-:W-:Y:S01]  /*80d0*/  MOV R11, R39 ;  /* 0x00000027000b7202 */ /* 0x000fe20000000f00 */
[----:B------:R3:W4:Y:S03]  /*80e0*/  SHFL.IDX PT, R72, R10, 0x3, 0x181f ;  /* 0x00781f000a487f89 */ /* 0x00072600000e0000 */
[----:B------:R-:W-:Y:S01]  /*80f0*/  PRMT R34, R11, 0x5410, R12 ;  /* 0x000054100b227816 */ /* 0x000fe2000000000c */
[----:B-1----:R-:W-:Y:S01]  /*8100*/  IMAD.MOV.U32 R9, RZ, RZ, R47 ;  /* 0x000000ffff097224 */ /* 0x002fe200078e002f */
[----:B---3--:R-:W-:-:S04]  /*8110*/  MOV R10, R46 ;  /* 0x0000002e000a7202 */ /* 0x008fc80000000f00 */
[----:B------:R-:W-:Y:S01]  /*8120*/  PRMT R37, R9, 0x5410, R10 ;  /* 0x0000541009257816 */ /* 0x000fe2000000000a */
[----:B------:R-:W-:Y:S01]  /*8130*/  IMAD.MOV.U32 R10, RZ, RZ, R44 ;  /* 0x000000ffff0a7224 */ /* 0x000fe200078e002c */
[----:B------:R-:W-:-:S04]  /*8140*/  MOV R9, R45 ;  /* 0x0000002d00097202 */ /* 0x000fc80000000f00 */
[----:B------:R-:W-:Y:S01]  /*8150*/  PRMT R36, R9, 0x5410, R10 ;  /* 0x0000541009247816 */ /* 0x000fe2000000000a */
[----:B------:R-:W-:Y:S05]  /*8160*/  @P6 BRA `(.L_x_2537) ;  /* 0x0000012000006947 */ /* 0x000fea0003800000 */
[C---:B--2-4-:R-:W-:Y:S01]  /*8170*/  ISETP.GE.AND P0, PT, R14.reuse, c[0x0][0x27c], PT ;  /* 0x00009f000e007a0c */ /* 0x054fe20003f06270 */
[----:B------:R-:W-:Y:S01]  /*8180*/  CS2R R32, SRZ ;  /* 0x0000000000207805 */ /* 0x000fe2000001ff00 */
[----:B------:R-:W-:Y:S01]  /*8190*/  CS2R R26, SRZ ;  /* 0x00000000001a7805 */ /* 0x000fe2000001ff00 */
[----:B------:R-:W-:-:S10]  /*81a0*/  IADD3 R10, R14, 0x20, RZ ;  /* 0x000000200e0a7810 */ /* 0x000fd40007ffe0ff */
[----:B------:R-:W-:-:S04]  /*81b0*/  @!P0 IMAD.WIDE R20, R14, 0x2, R72 ;  /* 0x000000020e148825 */ /* 0x000fc800078e0248 */
[----:B------:R-:W-:Y:S01]  /*81c0*/  @!P0 IMAD.WIDE R12, R14, 0x2, R24 ;  /* 0x000000020e0c8825 */ /* 0x000fe200078e0218 */
[----:B------:R1:W5:Y:S04]  /*81d0*/  @!P0 LD.E.64 R32, [R20.64] ;  /* 0x0000001214208980 */ /* 0x000368000c101b00 */
[----:B------:R2:W5:Y:S01]  /*81e0*/  @!P0 LD.E.64 R26, [R12.64] ;  /* 0x000000120c1a8980 */ /* 0x000562000c101b00 */
[----:B------:R-:W-:Y:S01]  /*81f0*/  ISETP.GE.AND P0, PT, R10, c[0x0][0x27c], PT ;  /* 0x00009f000a007a0c */ /* 0x000fe20003f06270 */
[----:B------:R-:W-:-:S12]  /*8200*/  CS2R R22, SRZ ;  /* 0x0000000000167805 */ /* 0x000fd8000001ff00 */
[----:B------:R-:W-:-:S04]  /*8210*/  @!P0 SHF.R.S32.HI R9, RZ, 0x1f, R10 ;  /* 0x0000001fff098819 */ /* 0x000fc8000001140a */
[----:B------:R-:W-:Y:S01]  /*8220*/  @!P0 LEA.HI R9, R9, R10, RZ, 0x2 ;  /* 0x0000000a09098211 */ /* 0x000fe200078f10ff */
[----:B-1----:R-:W-:-:S03]  /*8230*/  CS2R R20, SRZ ;  /* 0x0000000000147805 */ /* 0x002fc6000001ff00 */
[----:B------:R-:W-:-:S05]  /*8240*/  @!P0 LOP3.LUT R9, R9, 0xfffffffc, RZ, 0xc0, !PT ;  /* 0xfffffffc09098812 */ /* 0x000fca00078ec0ff */
[----:B------:R-:W-:-:S04]  /*8250*/  @!P0 IMAD.WIDE R72, R9, 0x2, R72 ;  /* 0x0000000209488825 */ /* 0x000fc800078e0248 */
[----:B------:R-:W-:Y:S01]  /*8260*/  @!P0 IMAD.WIDE R24, R9, 0x2, R24 ;  /* 0x0000000209188825 */ /* 0x000fe200078e0218 */
[----:B------:R2:W5:Y:S04]  /*8270*/  @!P0 LD.E.64 R22, [R72.64] ;  /* 0x0000001248168980 */ /* 0x000568000c101b00 */
[----:B------:R2:W5:Y:S02]  /*8280*/  @!P0 LD.E.64 R20, [R24.64] ;  /* 0x0000001218148980 */ /* 0x000564000c101b00 */
.L_x_2537:
[----:B--2-4-:R-:W-:Y:S05]  /*8290*/  BSYNC B0 ;  /* 0x0000000000007941 */ /* 0x014fea0003800000 */
.L_x_2536:
[----:B------:R-:W-:Y:S01]  /*82a0*/  IMAD.IADD R25, R8, 0x1, -R117 ;  /* 0x0000000108197824 */ /* 0x000fe200078e0a75 */
[----:B-----5:R-:W-:Y:S01]  /*82b0*/  MOV R8, R33 ;  /* 0x0000002100087202 */ /* 0x020fe20000000f00 */
[----:B------:R-:W-:Y:S01]  /*82c0*/  IMAD.MOV.U32 R9, RZ, RZ, R22 ;  /* 0x000000ffff097224 */ /* 0x000fe200078e0016 */
[----:B------:R-:W-:-:S04]  /*82d0*/  DEPBAR.LE SB0, 0x1 ;  /* 0x000080400000791a */ /* 0x000fc80000000000 */
[----:B------:R-:W-:Y:S01]  /*82e0*/  IMNMX R25, R25, 0x80, PT ;  /* 0x0000008019197817 */ /* 0x000fe20003800200 */
[----:B------:R-:W-:Y:S01]  /*82f0*/  IMAD.MOV.U32 R10, RZ, RZ, R23 ;  /* 0x000000ffff0a7224 */ /* 0x000fe200078e0017 */
[----:B------:R-:W-:Y:S01]  /*8300*/  PRMT R12, R9, 0x7610, R12 ;  /* 0x00007610090c7816 */ /* 0x000fe2000000000c */
[----:B------:R-:W-:Y:S01]  /*8310*/  IMAD.MOV.U32 R9, RZ, RZ, R32 ;  /* 0x000000ffff097224 */ /* 0x000fe200078e0020 */
[----:B------:R-:W-:Y:S01]  /*8320*/  BAR.SYNC.DEFER_BLOCKING 0x0 ;  /* 0x0000000000007b1d */ /* 0x000fe20000010000 */
[----:B------:R-:W-:Y:S01]  /*8330*/  ISETP.GE.AND P0, PT, R18, R25, PT ;  /* 0x000000191200720c */ /* 0x000fe20003f06270 */
[----:B------:R-:W-:Y:S01]  /*8340*/  IMAD.MOV.U32 R11, RZ, RZ, R20 ;  /* 0x000000ffff0b7224 */ /* 0x000fe200078e0014 */
[----:B------:R-:W-:Y:S01]  /*8350*/  PRMT R13, R13, 0x5410, R10 ;  /* 0x000054100d0d7816 */ /* 0x000fe2000000000a */
[----:B------:R-:W-:Y:S01]  /*8360*/  IMAD.MOV.U32 R10, RZ, RZ, R21 ;  /* 0x000000ffff0a7224 */ /* 0x000fe200078e0015 */
[----:B------:R-:W-:Y:S01]  /*8370*/  PRMT R24, R8, 0x5410, R9 ;  /* 0x0000541008187816 */ /* 0x000fe20000000009 */
[----:B------:R-:W-:Y:S01]  /*8380*/  IMAD.MOV.U32 R8, RZ, RZ, R27 ;  /* 0x000000ffff087224 */ /* 0x000fe200078e001b */
[----:B------:R-:W-:Y:S01]  /*8390*/  MOV R9, R26 ;  /* 0x0000001a00097202 */ /* 0x000fe20000000f00 */
[----:B------:R-:W-:Y:S01]  /*83a0*/  BSSY B1, `(.L_x_2538) ;  /* 0x0000060000017945 */ /* 0x000fe20003800000 */
[----:B------:R-:W-:-:S02]  /*83b0*/  PRMT R13, R11, 0x7610, R13 ;  /* 0x000076100b0d7816 */ /* 0x000fc4000000000d */
[----:B------:R-:W-:Y:S02]  /*83c0*/  PRMT R12, R12, 0x5410, R10 ;  /* 0x000054100c0c7816 */ /* 0x000fe4000000000a */
[----:B------:R-:W-:Y:S01]  /*83d0*/  PRMT R15, R8, 0x5410, R9 ;  /* 0x00005410080f7816 */ /* 0x000fe20000000009 */
[----:B------:R-:W-:Y:S05]  /*83e0*/  @P0 BRA `(.L_x_2539) ;  /* 0x000005b000000947 */ /* 0x000fea0003800000 */
[----:B------:R-:W-:Y:S01]  /*83f0*/  ISETP.GE.AND P0, PT, R14, c[0x0][0x27c], PT ;  /* 0x00009f000e007a0c */ /* 0x000fe20003f06270 */
[----:B------:R-:W-:-:S12]  /*8400*/  BSSY B0, `(.L_x_2540) ;  /* 0x000002c000007945 */ /* 0x000fd80003800000 */
[----:B------:R-:W-:Y:S05]  /*8410*/  @P0 BRA `(.L_x_2541) ;  /* 0x000002a000000947 */ /* 0x000fea0003800000 */
[----:B------:R-:W1:Y:S01]  /*8420*/  LDS.128 R8, [R31+0x100] ;  /* 0x000100001f087984 */ /* 0x000e620000000c00 */
[--C-:B------:R-:W-:Y:S01]  /*8430*/  SHF.R.U64 R63, R64, 0x10, R65.reuse ;  /* 0x00000010403f7819 */ /* 0x100fe20000001241 */
[--C-:B------:R-:W-:Y:S01]  /*8440*/  HADD2.F32 R73, -RZ, R57.reuse.H1_H1 ;  /* 0x30000039ff497230 */ /* 0x100fe20000004100 */
[----:B------:R-:W-:Y:S01]  /*8450*/  SHF.R.U32.HI R64, RZ, 0x10, R65 ;  /* 0x00000010ff407819 */ /* 0x000fe20000011641 */
[----:B------:R-:W-:Y:S01]  /*8460*/  HADD2.F32 R57, -RZ, R57.H0_H0 ;  /* 0x20000039ff397230 */ /* 0x000fe20000004100 */
[--C-:B------:R-:W-:Y:S01]  /*8470*/  SHF.R.U64 R65, R66, 0x10, R67.reuse ;  /* 0x0000001042417819 */ /* 0x100fe20000001243 */
[----:B------:R-:W-:Y:S01]  /*8480*/  HADD2.F32 R75, -RZ, R62.H1_H1 ;  /* 0x3000003eff4b7230 */ /* 0x000fe20000004100 */
[----:B------:R-:W-:Y:S01]  /*8490*/  SHF.R.U32.HI R66, RZ, 0x10, R67 ;  /* 0x00000010ff427819 */ /* 0x000fe20000011643 */
[----:B------:R-:W-:Y:S02]  /*84a0*/  HADD2.F32 R74, -RZ, R64.H0_H0 ;  /* 0x20000040ff4a7230 */ /* 0x000fe40000004100 */
[----:B------:R-:W-:-:S02]  /*84b0*/  HADD2.F32 R65, -RZ, R65.H0_H0 ;  /* 0x20000041ff417230 */ /* 0x000fc40000004100 */
[----:B------:R-:W-:Y:S02]  /*84c0*/  HADD2.F32 R66, -RZ, R66.H0_H0 ;  /* 0x20000042ff427230 */ /* 0x000fe40000004100 */
[----:B------:R-:W-:Y:S02]  /*84d0*/  HADD2.F32 R62, -RZ, R62.H0_H0 ;  /* 0x2000003eff3e7230 */ /* 0x000fe40000004100 */
[--C-:B-1----:R-:W-:Y:S02]  /*84e0*/  HADD2.F32 R67, -RZ, R11.reuse.H0_H0 ;  /* 0x2000000bff437230 */ /* 0x102fe40000004100 */
[----:B------:R-:W-:Y:S02]  /*84f0*/  HADD2.F32 R11, -RZ, R11.H1_H1 ;  /* 0x3000000bff0b7230 */ /* 0x000fe40000004100 */
[--C-:B------:R-:W-:Y:S02]  /*8500*/  HADD2.F32 R69, -RZ, R8.reuse.H0_H0 ;  /* 0x20000008ff457230 */ /* 0x100fe40000004100 */
[----:B------:R-:W-:Y:S01]  /*8510*/  HADD2.F32 R70, -RZ, R8.H1_H1 ;  /* 0x30000008ff467230 */ /* 0x000fe20000004100 */
[-C--:B------:R-:W-:Y:S01]  /*8520*/  FMUL.FTZ R64, R11, R66.reuse ;  /* 0x000000420b407220 */ /* 0x080fe20000410000 */
[--C-:B------:R-:W-:Y:S01]  /*8530*/  HADD2.F32 R8, -RZ, R10.reuse.H0_H0 ;  /* 0x2000000aff087230 */ /* 0x100fe20000004100 */
[C---:B------:R-:W-:Y:S01]  /*8540*/  FMUL.FTZ R66, R67.reuse, R66 ;  /* 0x0000004243427220 */ /* 0x040fe20000410000 */
[--C-:B------:R-:W-:Y:S01]  /*8550*/  HADD2.F32 R72, -RZ, R9.reuse.H0_H0 ;  /* 0x20000009ff487230 */ /* 0x100fe20000004100 */
[-C--:B------:R-:W-:Y:S01]  /*8560*/  FFMA.FTZ R64, R67, R74.reuse, -R64 ;  /* 0x0000004a43407223 */ /* 0x080fe20000010840 */
[----:B------:R-:W-:Y:S01]  /*8570*/  HADD2.F32 R10, -RZ, R10.H1_H1 ;  /* 0x3000000aff0a7230 */ /* 0x000fe20000004100 */
[----:B------:R-:W-:Y:S01]  /*8580*/  FFMA.FTZ R11, R11, R74, R66 ;  /* 0x0000004a0b0b7223 */ /* 0x000fe20000010042 */
[----:B------:R-:W-:Y:S01]  /*8590*/  HADD2.F32 R9, -RZ, R9.H1_H1 ;  /* 0x30000009ff097230 */ /* 0x000fe20000004100 */
[----:B------:R-:W-:Y:S01]  /*85a0*/  FMUL.FTZ R80, R70, R73 ;  /* 0x0000004946507220 */ /* 0x000fe20000410000 */
[----:B------:R-:W-:Y:S01]  /*85b0*/  HADD2.F32 R66, -RZ, R63.H0_H0 ;  /* 0x2000003fff427230 */ /* 0x000fe20000004100 */
[----:B------:R-:W-:Y:S01]  /*85c0*/  FMUL.FTZ R63, R10, R57 ;  /* 0x000000390a3f7220 */ /* 0x000fe20000410000 */
[----:B------:R-:W-:Y:S01]  /*85d0*/  F2FP.PACK_AB R11, R11, R64 ;  /* 0x000000400b0b723e */ /* 0x000fe200000000ff */
[----:B------:R-:W-:-:S02]  /*85e0*/  FMUL.FTZ R67, R9, R65 ;  /* 0x0000004109437220 */ /* 0x000fc40000410000 */
[C---:B------:R-:W-:Y:S02]  /*85f0*/  FMUL.FTZ R73, R69.reuse, R73 ;  /* 0x0000004945497220 */ /* 0x040fe40000410000 */
[----:B------:R-:W-:Y:S02]  /*8600*/  FMUL.FTZ R57, R8, R57 ;  /* 0x0000003908397220 */ /* 0x000fe40000410000 */
[----:B------:R-:W-:Y:S02]  /*8610*/  FMUL.FTZ R65, R72, R65 ;  /* 0x0000004148417220 */ /* 0x000fe40000410000 */
[-C--:B------:R-:W-:Y:S02]  /*8620*/  FFMA.FTZ R80, R69, R75.reuse, -R80 ;  /* 0x0000004b45507223 */ /* 0x080fe40000010850 */
[----:B------:R-:W-:Y:S02]  /*8630*/  FFMA.FTZ R73, R70, R75, R73 ;  /* 0x0000004b46497223 */ /* 0x000fe40000010049 */
[----:B------:R-:W-:-:S02]  /*8640*/  FFMA.FTZ R63, R8, R62, -R63 ;  /* 0x0000003e083f7223 */ /* 0x000fc4000001083f */
[----:B------:R-:W-:Y:S01]  /*8650*/  FFMA.FTZ R10, R10, R62, R57 ;  /* 0x0000003e0a0a7223 */ /* 0x000fe20000010039 */
[----:B------:R-:W-:Y:S01]  /*8660*/  F2FP.PACK_AB R8, R73, R80 ;  /* 0x000000504908723e */ /* 0x000fe200000000ff */
[-C--:B------:R-:W-:Y:S02]  /*8670*/  FFMA.FTZ R67, R72, R66.reuse, -R67 ;  /* 0x0000004248437223 */ /* 0x080fe40000010843 */
[----:B------:R-:W-:Y:S01]  /*8680*/  FFMA.FTZ R9, R9, R66, R65 ;  /* 0x0000004209097223 */ /* 0x000fe20000010041 */
[----:B------:R-:W-:-:S04]  /*8690*/  F2FP.PACK_AB R10, R10, R63 ;  /* 0x0000003f0a0a723e */ /* 0x000fc800000000ff */
[----:B------:R-:W-:-:S05]  /*86a0*/  F2FP.PACK_AB R9, R9, R67 ;  /* 0x000000430909723e */ /* 0x000fca00000000ff */
[----:B------:R1:W-:Y:S02]  /*86b0*/  STS.128 [R31+0x100], R8 ;  /* 0x000100081f007388 */ /* 0x0003e40000000c00 */
.L_x_2541:
[----:B------:R-:W-:Y:S05]  /*86c0*/  BSYNC B0 ;  /* 0x0000000000007941 */ /* 0x000fea0003800000 */
.L_x_2540:
[----:B-1----:R-:W-:-:S04]  /*86d0*/  IADD3 R8, R14, 0x20, RZ ;  /* 0x000000200e087810 */ /* 0x002fc80007ffe0ff */
[----:B------:R-:W-:-:S13]  /*86e0*/  ISETP.GE.AND P0, PT, R8, c[0x0][0x27c], PT ;  /* 0x00009f0008007a0c */ /* 0x000fda0003f06270 */
[----:B------:R-:W-:Y:S05]  /*86f0*/  @P0 BRA `(.L_x_2539) ;  /* 0x000002a000000947 */ /* 0x000fea0003800000 */
[----:B------:R-:W1:Y:S01]  /*8700*/  LDS.128 R8, [R31+0x4100] ;  /* 0x004100001f087984 */ /* 0x000e620000000c00 */
[--C-:B------:R-:W-:Y:S01]  /*8710*/  SHF.R.U64 R62, R76, 0x10, R77.reuse ;  /* 0x000000104c3e7819 */ /* 0x100fe2000000124d */
[--C-:B------:R-:W-:Y:S01]  /*8720*/  HADD2.F32 R67, -RZ, R51.reuse.H1_H1 ;  /* 0x30000033ff437230 */ /* 0x100fe20000004100 */
[----:B------:R-:W-:Y:S01]  /*8730*/  SHF.R.U32.HI R76, RZ, 0x10, R77 ;  /* 0x00000010ff4c7819 */ /* 0x000fe2000001164d */
[----:B------:R-:W-:Y:S01]  /*8740*/  HADD2.F32 R70, -RZ, R56.H1_H1 ;  /* 0x30000038ff467230 */ /* 0x000fe20000004100 */
[--C-:B------:R-:W-:Y:S01]  /*8750*/  SHF.R.U64 R57, R78, 0x10, R79.reuse ;  /* 0x000000104e397819 */ /* 0x100fe2000000124f */
[----:B------:R-:W-:Y:S01]  /*8760*/  HADD2.F32 R51, -RZ, R51.H0_H0 ;  /* 0x20000033ff337230 */ /* 0x000fe20000004100 */
[----:B------:R-:W-:Y:S01]  /*8770*/  SHF.R.U32.HI R78, RZ, 0x10, R79 ;  /* 0x00000010ff4e7819 */ /* 0x000fe2000001164f */
[----:B------:R-:W-:Y:S02]  /*8780*/  HADD2.F32 R76, -RZ, R76.H0_H0 ;  /* 0x2000004cff4c7230 */ /* 0x000fe40000004100 */
[----:B------:R-:W-:-:S02]  /*8790*/  HADD2.F32 R62, -RZ, R62.H0_H0 ;  /* 0x2000003eff3e7230 */ /* 0x000fc40000004100 */
[----:B------:R-:W-:Y:S02]  /*87a0*/  HADD2.F32 R78, -RZ, R78.H0_H0 ;  /* 0x2000004eff4e7230 */ /* 0x000fe40000004100 */
[----:B------:R-:W-:Y:S02]  /*87b0*/  HADD2.F32 R56, -RZ, R56.H0_H0 ;  /* 0x20000038ff387230 */ /* 0x000fe40000004100 */
[--C-:B-1----:R-:W-:Y:S02]  /*87c0*/  HADD2.F32 R63, -RZ, R11.reuse.H0_H0 ;  /* 0x2000000bff3f7230 */ /* 0x102fe40000004100 */
[----:B------:R-:W-:Y:S02]  /*87d0*/  HADD2.F32 R11, -RZ, R11.H1_H1 ;  /* 0x3000000bff0b7230 */ /* 0x000fe40000004100 */
[--C-:B------:R-:W-:Y:S02]  /*87e0*/  HADD2.F32 R65, -RZ, R8.reuse.H1_H1 ;  /* 0x30000008ff417230 */ /* 0x100fe40000004100 */
[----:B------:R-:W-:Y:S01]  /*87f0*/  HADD2.F32 R64, -RZ, R8.H0_H0 ;  /* 0x20000008ff407230 */ /* 0x000fe20000004100 */
[-C--:B------:R-:W-:Y:S01]  /*8800*/  FMUL.FTZ R69, R11, R76.reuse ;  /* 0x0000004c0b457220 */ /* 0x080fe20000410000 */
[--C-:B------:R-:W-:Y:S01]  /*8810*/  HADD2.F32 R8, -RZ, R10.reuse.H0_H0 ;  /* 0x2000000aff087230 */ /* 0x100fe20000004100 */
[-C--:B------:R-:W-:Y:S01]  /*8820*/  FMUL.FTZ R72, R65, R67.reuse ;  /* 0x0000004341487220 */ /* 0x080fe20000410000 */
[--C-:B------:R-:W-:Y:S01]  /*8830*/  HADD2.F32 R66, -RZ, R9.reuse.H0_H0 ;  /* 0x20000009ff427230 */ /* 0x100fe20000004100 */
[C---:B------:R-:W-:Y:S01]  /*8840*/  FMUL.FTZ R76, R63.reuse, R76 ;  /* 0x0000004c3f4c7220 */ /* 0x040fe20000410000 */
[----:B------:R-:W-:Y:S01]  /*8850*/  HADD2.F32 R10, -RZ, R10.H1_H1 ;  /* 0x3000000aff0a7230 */ /* 0x000fe20000004100 */
[----:B------:R-:W-:Y:S01]  /*8860*/  FFMA.FTZ R69, R63, R78, -R69 ;  /* 0x0000004e3f457223 */ /* 0x000fe20000010845 */
[----:B------:R-:W-:Y:S01]  /*8870*/  HADD2.F32 R9, -RZ, R9.H1_H1 ;  /* 0x30000009ff097230 */ /* 0x000fe20000004100 */
[C---:B------:R-:W-:Y:S01]  /*8880*/  FMUL.FTZ R67, R64.reuse, R67 ;  /* 0x0000004340437220 */ /* 0x040fe20000410000 */
[----:B------:R-:W-:Y:S01]  /*8890*/  HADD2.F32 R63, -RZ, R57.H0_H0 ;  /* 0x20000039ff3f7230 */ /* 0x000fe20000004100 */
[----:B------:R-:W-:-:S02]  /*88a0*/  FFMA.FTZ R72, R64, R70, -R72 ;  /* 0x0000004640487223 */ /* 0x000fc40000010848 */
[-C--:B------:R-:W-:Y:S02]  /*88b0*/  FMUL.FTZ R57, R10, R51.reuse ;  /* 0x000000330a397220 */ /* 0x080fe40000410000 */
[-C--:B------:R-:W-:Y:S02]  /*88c0*/  FMUL.FTZ R64, R9, R62.reuse ;  /* 0x0000003e09407220 */ /* 0x080fe40000410000 */
[----:B------:R-:W-:Y:S02]  /*88d0*/  FMUL.FTZ R51, R8, R51 ;  /* 0x0000003308337220 */ /* 0x000fe40000410000 */
[----:B------:R-:W-:Y:S02]  /*88e0*/  FMUL.FTZ R62, R66, R62 ;  /* 0x0000003e423e7220 */ /* 0x000fe40000410000 */
[----:B------:R-:W-:Y:S02]  /*88f0*/  FFMA.FTZ R11, R11, R78, R76 ;  /* 0x0000004e0b0b7223 */ /* 0x000fe4000001004c */
[----:B------:R-:W-:-:S02]  /*8900*/  FFMA.FTZ R67, R65, R70, R67 ;  /* 0x0000004641437223 */ /* 0x000fc40000010043 */
[-C--:B------:R-:W-:Y:S01]  /*8910*/  FFMA.FTZ R57, R8, R56.reuse, -R57 ;  /* 0x0000003808397223 */ /* 0x080fe20000010839 */
[----:B------:R-:W-:Y:S01]  /*8920*/  F2FP.PACK_AB R11, R11, R69 ;  /* 0x000000450b0b723e */ /* 0x000fe200000000ff */
[----:B------:R-:W-:Y:S01]  /*8930*/  FFMA.FTZ R10, R10, R56, R51 ;  /* 0x000000380a0a7223 */ /* 0x000fe20000010033 */
[----:B------:R-:W-:Y:S01]  /*8940*/  F2FP.PACK_AB R8, R67, R72 ;  /* 0x000000484308723e */ /* 0x000fe200000000ff */
[-C--:B------:R-:W-:Y:S02]  /*8950*/  FFMA.FTZ R64, R66, R63.reuse, -R64 ;  /* 0x0000003f42407223 */ /* 0x080fe40000010840 */
[----:B------:R-:W-:Y:S01]  /*8960*/  FFMA.FTZ R9, R9, R63, R62 ;  /* 0x0000003f09097223 */ /* 0x000fe2000001003e */
[----:B------:R-:W-:-:S04]  /*8970*/  F2FP.PACK_AB R10, R10, R57 ;  /* 0x000000390a0a723e */ /* 0x000fc800000000ff */
[----:B------:R-:W-:-:S05]  /*8980*/  F2FP.PACK_AB R9, R9, R64 ;  /* 0x000000400909723e */ /* 0x000fca00000000ff */
[----:B------:R1:W-:Y:S02]  /*8990*/  STS.128 [R31+0x4100], R8 ;  /* 0x004100081f007388 */ /* 0x0003e40000000c00 */
.L_x_2539:
[----:B------:R-:W-:Y:S05]  /*89a0*/  BSYNC B1 ;  /* 0x0000000000017941 */ /* 0x000fea0003800000 */
.L_x_2538:
[----:B-1----:R-:W-:Y:S01]  /*89b0*/  IADD3 R8, R18, 0x20, RZ ;  /* 0x0000002012087810 */ /* 0x002fe20007ffe0ff */
[----:B------:R-:W-:Y:S03]  /*89c0*/  BSSY B1, `(.L_x_2542) ;  /* 0x000005e000017945 */ /* 0x000fe60003800000 */
[----:B------:R-:W-:-:S13]  /*89d0*/  ISETP.GE.AND P0, PT, R8, R25, PT ;  /* 0x000000190800720c */ /* 0x000fda0003f06270 */
        /* <DEDUP_REMOVED lines=10> */
[----:B------:R-:W-:Y:S01]  /*8a80*/  HADD2.F32 R56, -RZ, R56.H0_H0 ;  /* 0x20000038ff387230 */ /* 0x000fe20000004100 */
[----:B------:R-:W-:Y:S01]  /*8a90*/  SHF.R.U32.HI R60, RZ, 0x10, R61 ;  /* 0x00000010ff3c7819 */ /* 0x000fe2000001163d */
[----:B------:R-:W-:Y:S02]  /*8aa0*/  HADD2.F32 R58, -RZ, R58.H0_H0 ;  /* 0x2000003aff3a7230 */ /* 0x000fe40000004100 */
[----:B------:R-:W-:-:S02]  /*8ab0*/  HADD2.F32 R65, -RZ, R50.H1_H1 ;  /* 0x30000032ff417230 */ /* 0x000fc40000004100 */
        /* <DEDUP_REMOVED lines=32> */
.L_x_2545:
[----:B------:R-:W-:Y:S05]  /*8cc0*/  BSYNC B0 ;  /* 0x0000000000007941 */ /* 0x000fea0003800000 */
.L_x_2544:
[----:B-1----:R-:W-:-:S04]  /*8cd0*/  IADD3 R8, R14, 0x20, RZ ;  /* 0x000000200e087810 */ /* 0x002fc80007ffe0ff */
[----:B------:R-:W-:-:S13]  /*8ce0*/  ISETP.GE.AND P0, PT, R8, c[0x0][0x27c], PT ;  /* 0x00009f0008007a0c */ /* 0x000fda0003f06270 */
        /* <DEDUP_REMOVED lines=43> */
.L_x_2543:
[----:B------:R-:W-:Y:S05]  /*8fa0*/  BSYNC B1 ;  /* 0x0000000000017941 */ /* 0x000fea0003800000 */
.L_x_2542:
        /* <DEDUP_REMOVED lines=49> */
.L_x_2549:
[----:B------:R-:W-:Y:S05]  /*92c0*/  BSYNC B0 ;  /* 0x0000000000007941 */ /* 0x000fea0003800000 */
.L_x_2548:
        /* <DEDUP_REMOVED lines=32> */
[----:B------:R-:W-:Y:S02]  /*94d0*/  FMUL.FTZ R44, R41, R44 ;  /* 0x0000002c292c7220 */ /* 0x000fe40000410000 */
        /* <DEDUP_REMOVED lines=12> */
.L_x_2547:
[----:B------:R-:W-:Y:S05]  /*95a0*/  BSYNC B1 ;  /* 0x0000000000017941 */ /* 0x000fea0003800000 */
.L_x_2546:
[----:B-1----:R-:W-:-:S04]  /*95b0*/  IADD3 R8, R18, 0x60, RZ ;  /* 0x0000006012087810 */ /* 0x002fc80007ffe0ff */
        /* <DEDUP_REMOVED lines=47> */
.L_x_2552:
[----:B------:R-:W-:Y:S05]  /*98b0*/  BSYNC B0 ;  /* 0x0000000000007941 */ /* 0x000fea0003800000 */
.L_x_2551:
[----:B------:R-:W-:-:S04]  /*98c0*/  IADD3 R14, R14, 0x20, RZ ;  /* 0x000000200e0e7810 */ /* 0x000fc80007ffe0ff */
[----:B------:R-:W-:-:S13]  /*98d0*/  ISETP.GE.AND P0, PT, R14, c[0x0][0x27c], PT ;  /* 0x00009f000e007a0c */ /* 0x000fda0003f06270 */
[----:B------:R-:W-:Y:S05]  /*98e0*/  @P0 BRA `(.L_x_2550) ;  /* 0x000026e000000947 */ /* 0x000fea0003800000 */
[----:B-1----:R-:W1:Y:S01]  /*98f0*/  LDS.128 R8, [R31+0x7100] ;  /* 0x007100001f087984 */ /* 0x002e620000000c00 */
[--C-:B------:R-:W-:Y:S01]  /*9900*/  SHF.R.U64 R15, R20, 0x10, R21.reuse ;  /* 0x00000010140f7819 */ /* 0x100fe20000001215 */
[--C-:B------:R-:W-:Y:S01]  /*9910*/  HADD2.F32 R32, -RZ, R12.reuse.H0_H0 ;  /* 0x2000000cff207230 */ /* 0x100fe20000004100 */
        /* <DEDUP_REMOVED lines=8> */
[----:B------:R-:W-:Y:S02]  /*99a0*/  HADD2.F32 R13, -RZ, R13.H1_H1 ;  /* 0x3000000dff0d7230 */ /* 0x000fe40000004100 */
        /* <DEDUP_REMOVED lines=29> */
[----:B------:R1:W-:Y:S01]  /*9b80*/  STS.128 [R31+0x7100], R8 ;  /* 0x007100081f007388 */ /* 0x0003e20000000c00 */
[----:B------:R-:W-:Y:S05]  /*9b90*/  BRA `(.L_x_2550) ;  /* 0x0000243000007947 */ /* 0x000fea0003800000 */
.L_x_2529:
[----:B------:R-:W-:Y:S01]  /*9ba0*/  @P3 IMAD.HI.U32 R13, R12, c[0x0][0x2c8], RZ ;  /* 0x0000b2000c0d3a27 */ /* 0x000fe200078e00ff */
[----:B------:R-:W-:Y:S01]  /*9bb0*/  CS2R R58, SRZ ;  /* 0x00000000003a7805 */ /* 0x000fe2000001ff00 */
[----:B------:R-:W-:Y:S02]  /*9bc0*/  CS2R R56, SRZ ;  /* 0x0000000000387805 */ /* 0x000fe4000001ff00 */
[----:B------:R-:W-:Y:S01]  /*9bd0*/  IMAD.MOV.U32 R23, RZ, RZ, R25 ;  /* 0x000000ffff177224 */ /* 0x000fe200078e0019 */
[----:B------:R-:W-:Y:S01]  /*9be0*/  @P3 SHF.R.U32.HI R12, RZ, c[0x0][0x2cc], R13 ;  /* 0x0000b300ff0c3a19 */ /* 0x000fe2000001160d */
[----:B------:R-:W-:-:S03]  /*9bf0*/  IMAD.MOV.U32 R20, RZ, RZ, R14 ;  /* 0x000000ffff147224 */ /* 0x000fc600078e000e */
[----:B------:R-:W-:Y:S01]  /*9c00*/  SHF.R.S32.HI R13, RZ, 0x1f, R12 ;  /* 0x0000001fff0d7819 */ /* 0x000fe2000001140c */
[----:B------:R-:W-:-:S04]  /*9c10*/  IMAD.WIDE.U32 R22, R12, c[0x0][0x280], R22 ;  /* 0x0000a0000c167a25 */ /* 0x000fc800078e0016 */
[C---:B------:R-:W-:Y:S02]  /*9c20*/  IMAD R15, R13.reuse, c[0x0][0x280], RZ ;  /* 0x0000a0000d0f7a24 */ /* 0x040fe400078e02ff */
[----:B------:R-:W-:Y:S02]  /*9c30*/  IMAD R13, R13, c[0x0][0x290], RZ ;  /* 0x0000a4000d0d7a24 */ /* 0x000fe400078e02ff */
[C---:B------:R-:W-:Y:S02]  /*9c40*/  IMAD R15, R12.reuse, c[0x0][0x284], R15 ;  /* 0x0000a1000c0f7a24 */ /* 0x040fe400078e020f */
[----:B------:R-:W-:-:S04]  /*9c50*/  IMAD.WIDE.U32 R20, R12, c[0x0][0x290], R20 ;  /* 0x0000a4000c147a25 */ /* 0x000fc800078e0014 */
[----:B------:R-:W-:Y:S01]  /*9c60*/  IMAD.IADD R49, R23, 0x1, R15 ;  /* 0x0000000117317824 */ /* 0x000fe200078e020f */
[----:B------:R-:W-:Y:S01]  /*9c70*/  LEA R15, P0, R22, c[0x0][0x270], 0x1 ;  /* 0x00009c00160f7a11 */ /* 0x000fe200078008ff */
[----:B------:R-:W-:Y:S01]  /*9c80*/  IMAD R13, R12, c[0x0][0x294], R13 ;  /* 0x0000a5000c0d7a24 */ /* 0x000fe200078e020d */
[----:B------:R-:W-:Y:S02]  /*9c90*/  SHF.R.S32.HI R12, RZ, 0x1f, R224 ;  /* 0x0000001fff0c7819 */ /* 0x000fe400000114e0 */
[----:B------:R-:W-:Y:S01]  /*9ca0*/  LEA.HI.X R49, R22, c[0x0][0x274], R49, 0x1, P0 ;  /* 0x00009d0016317a11 */ /* 0x000fe200000f0c31 */
[----:B------:R-:W1:Y:S01]  /*9cb0*/  SHFL.IDX PT, R24, R15, RZ, 0x181f ;  /* 0x00181fff0f187589 */ /* 0x000e6200000e0000 */
[----:B------:R-:W-:Y:S02]  /*9cc0*/  IADD3 R14, R21, R13, RZ ;  /* 0x0000000d150e7210 */ /* 0x000fe40007ffe0ff */
[----:B------:R-:W-:-:S04]  /*9cd0*/  LEA R13, P0, R20, c[0x0][0x288], 0x1 ;  /* 0x0000a200140d7a11 */ /* 0x000fc800078008ff */
[----:B------:R-:W-:Y:S02]  /*9ce0*/  LEA.HI.X R14, R20, c[0x0][0x28c], R14, 0x1, P0 ;  /* 0x0000a300140e7a11 */ /* 0x000fe400000f0c0e */
[----:B------:R-:W2:Y:S01]  /*9cf0*/  SHFL.IDX PT, R20, R49, RZ, 0x181f ;  /* 0x00181fff31147589 */ /* 0x000ea200000e0000 */
[----:B------:R-:W-:-:S03]  /*9d00*/  ISETP.GE.OR P0, PT, R224, c[0x0][0x27c], P4 ;  /* 0x00009f00e0007a0c */ /* 0x000fc60002706670 */
[----:B------:R-:W-:Y:S10]  /*9d10*/  SHFL.IDX PT, R21, R14, RZ, 0x181f ;  /* 0x00181fff0e157589 */ /* 0x000ff400000e0000 */
[C---:B------:R-:W-:Y:S01]  /*9d20*/  @!P0 IMAD.SHL.U32 R23, R224.reuse, 0x2, RZ ;  /* 0x00000002e0178824 */ /* 0x040fe200078e00ff */
[----:B------:R-:W-:-:S04]  /*9d30*/  @!P0 SHF.L.U64.HI R22, R224, 0x1, R12 ;  /* 0x00000001e0168819 */ /* 0x000fc8000001020c */
[----:B-1----:R-:W-:-:S05]  /*9d40*/  @!P0 IADD3 R24, P2, R24, R23, RZ ;  /* 0x0000001718188210 */ /* 0x002fca0007f5e0ff */
[----:B--2---:R-:W-:Y:S02]  /*9d50*/  @!P0 IMAD.X R25, R20, 0x1, R22, P2 ;  /* 0x0000000114198824 */ /* 0x004fe400010e0616 */
[----:B------:R-:W1:Y:S01]  /*9d60*/  SHFL.IDX PT, R20, R13, RZ, 0x181f ;  /* 0x00181fff0d147589 */ /* 0x000e6200000e0000 */
[----:B------:R-:W-:Y:S01]  /*9d70*/  CS2R R54, SRZ ;  /* 0x0000000000367805 */ /* 0x000fe2000001ff00 */
[----:B------:R-:W-:Y:S02]  /*9d80*/  CS2R R52, SRZ ;  /* 0x0000000000347805 */ /* 0x000fe4000001ff00 */
[----:B------:R-:W2:Y:S01]  /*9d90*/  @!P0 LD.E.128 R56, [R24.64] ;  /* 0x0000001218388980 */ /* 0x000ea2000c101d00 */
[----:B-1----:R-:W-:-:S05]  /*9da0*/  @!P0 IADD3 R20, P2, R20, R23, RZ ;  /* 0x0000001714148210 */ /* 0x002fca0007f5e0ff */
[----:B------:R-:W-:-:S05]  /*9db0*/  @!P0 IMAD.X R21, R21, 0x1, R22, P2 ;  /* 0x0000000115158824 */ /* 0x000fca00010e0616 */
[----:B------:R1:W3:Y:S01]  /*9dc0*/  @!P0 LD.E.128 R52, [R20.64] ;  /* 0x0000001214348980 */ /* 0x0002e2000c101d00 */
[----:B------:R-:W-:Y:S01]  /*9dd0*/  BSSY B0, `(.L_x_2553) ;  /* 0x0000023000007945 */ /* 0x000fe20003800000 */
[----:B------:R-:W-:Y:S01]  /*9de0*/  CS2R R46, SRZ ;  /* 0x00000000002e7805 */ /* 0x000fe2000001ff00 */
[----:B------:R-:W-:Y:S01]  /*9df0*/  CS2R R44, SRZ ;  /* 0x00000000002c7805 */ /* 0x000fe2000001ff00 */
[----:B------:R-:W-:Y:S01]  /*9e00*/  CS2R R42, SRZ ;  /* 0x00000000002a7805 */ /* 0x000fe2000001ff00 */
[----:B------:R-:W-:Y:S01]  /*9e10*/  CS2R R40, SRZ ;  /* 0x0000000000287805 */ /* 0x000fe2000001ff00 */
[----:B------:R-:W-:Y:S02]  /*9e20*/  ISETP.GE.AND P2, PT, R224, c[0x0][0x27c], PT ;  /* 0x00009f00e0007a0c */ /* 0x000fe40003f46270 */
[----:B--2---:R-:W-:Y:S01]  /*9e30*/  MOV R23, R58 ;  /* 0x0000003a00177202 */ /* 0x004fe20000000f00 */
[----:B------:R-:W-:Y:S01]  /*9e40*/  IMAD.MOV.U32 R22, RZ, RZ, R59 ;  /* 0x000000ffff167224 */ /* 0x000fe200078e003b */
[----:B-1----:R-:W-:Y:S01]  /*9e50*/  MOV R20, R57 ;  /* 0x0000003900147202 */ /* 0x002fe20000000f00 */
[----:B------:R-:W-:-:S03]  /*9e60*/  IMAD.MOV.U32 R21, RZ, RZ, R56 ;  /* 0x000000ffff157224 */ /* 0x000fc600078e0038 */
[----:B------:R-:W-:Y:S02]  /*9e70*/  PRMT R76, R22, 0x5410, R23 ;  /* 0x00005410164c7816 */ /* 0x000fe40000000017 */
[----:B------:R-:W-:Y:S01]  /*9e80*/  PRMT R75, R20, 0x5410, R21 ;  /* 0x00005410144b7816 */ /* 0x000fe20000000015 */
[----:B------:R1:W2:Y:S04]  /*9e90*/  SHFL.IDX PT, R22, R15, 0x1, 0x181f ;  /* 0x00381f000f167f89 */ /* 0x0002a800000e0000 */
[----:B------:R1:W4:Y:S04]  /*9ea0*/  SHFL.IDX PT, R20, R13, 0x1, 0x181f ;  /* 0x00381f000d147f89 */ /* 0x00032800000e0000 */
[----:B------:R1:W1:Y:S04]  /*9eb0*/  SHFL.IDX PT, R23, R49, 0x1, 0x181f ;  /* 0x00381f0031177f89 */ /* 0x00026800000e0000 */
[----:B------:R1:W1:Y:S01]  /*9ec0*/  SHFL.IDX PT, R21, R14, 0x1, 0x181f ;  /* 0x00381f000e157f89 */ /* 0x00026200000e0000 */
[----:B---3--:R-:W-:Y:S01]  /*9ed0*/  IMAD.MOV.U32 R27, RZ, RZ, R54 ;  /* 0x000000ffff1b7224 */ /* 0x008fe200078e0036 */
[----:B------:R-:W-:Y:S01]  /*9ee0*/  MOV R25, R52 ;  /* 0x0000003400197202 */ /* 0x000fe20000000f00 */
[----:B------:R-:W-:-:S02]  /*9ef0*/  IMAD.MOV.U32 R26, RZ, RZ, R55 ;  /* 0x000000ffff1a7224 */ /* 0x000fc400078e0037 */
[----:B------:R-:W-:-:S03]  /*9f00*/  IMAD.MOV.U32 R24, RZ, RZ, R53 ;  /* 0x000000ffff187224 */ /* 0x000fc600078e0035 */
[----:B------:R-:W-:Y:S02]  /*9f10*/  PRMT R74, R26, 0x5410, R27 ;  /* 0x000054101a4a7816 */ /* 0x000fe4000000001b */
[----:B------:R-:W-:Y:S01]  /*9f20*/  PRMT R73, R24, 0x5410, R25 ;  /* 0x0000541018497816 */ /* 0x000fe20000000019 */
[----:B------:R-:W-:Y:S05]  /*9f30*/  @P1 BRA `(.L_x_2554) ;  /* 0x000000c000001947 */ /* 0x000fea0003800000 */
[----:B--2-4-:R-:W-:Y:S01]  /*9f40*/  CS2R R44, SRZ ;  /* 0x00000000002c7805 */ /* 0x014fe2000001ff00 */
[----:B------:R-:W-:Y:S01]  /*9f50*/  CS2R R42, SRZ ;  /* 0x00000000002a7805 */ /* 0x000fe2000001ff00 */
[----:B------:R-:W-:Y:S01]  /*9f60*/  CS2R R40, SRZ ;  /* 0x0000000000287805 */ /* 0x000fe2000001ff00 */
[----:B------:R-:W-:Y:S05]  /*9f70*/  @P2 BRA `(.L_x_2554) ;  /* 0x0000008000002947 */ /* 0x000fea0003800000 */
[C---:B------:R-:W-:Y:S01]  /*9f80*/  IMAD.SHL.U32 R24, R224.reuse, 0x2, RZ ;  /* 0x00000002e0187824 */ /* 0x040fe200078e00ff */
[----:B------:R-:W-:-:S04]  /*9f90*/  SHF.L.U64.HI R25, R224, 0x1, R12 ;  /* 0x00000001e0197819 */ /* 0x000fc8000001020c */
[----:B------:R-:W-:-:S05]  /*9fa0*/  IADD3 R22, P0, R22, R24, RZ ;  /* 0x0000001816167210 */ /* 0x000fca0007f1e0ff */
[----:B-1----:R-:W-:Y:S01]  /*9fb0*/  IMAD.X R23, R23, 0x1, R25, P0 ;  /* 0x0000000117177824 */ /* 0x002fe200000e0619 */
[----:B------:R-:W-:-:S04]  /*9fc0*/  IADD3 R20, P0, R20, R24, RZ ;  /* 0x0000001814147210 */ /* 0x000fc80007f1e0ff */
[----:B------:R1:W5:Y:S01]  /*9fd0*/  LD.E.128 R44, [R22.64] ;  /* 0x00000012162c7980 */ /* 0x000362000c101d00 */
[----:B------:R-:W-:-:S05]  /*9fe0*/  IMAD.X R21, R21, 0x1, R25, P0 ;  /* 0x0000000115157824 */ /* 0x000fca00000e0619 */
[----:B------:R1:W5:Y:S03]  /*9ff0*/  LD.E.128 R40, [R20.64] ;  /* 0x0000001214287980 */ /* 0x000366000c101d00 */
.L_x_2554:
[----:B--2-4-:R-:W-:Y:S05]  /*a000*/  BSYNC B0 ;  /* 0x0000000000007941 */ /* 0x014fea0003800000 */
.L_x_2553:
[----:B-1----:R-:W1:Y:S01]  /*a010*/  SHFL.IDX PT, R22, R15, 0x2, 0x181f ;  /* 0x00581f000f167f89 */ /* 0x002e6200000e0000 */
[C---:B------:R-:W-:Y:S01]  /*a020*/  ISETP.GE.OR P0, PT, R224.reuse, c[0x0][0x27c], P5 ;  /* 0x00009f00e0007a0c */ /* 0x040fe20002f06670 */
[----:B------:R-:W-:Y:S01]  /*a030*/  CS2R R38, SRZ ;  /* 0x0000000000267805 */ /* 0x000fe2000001ff00 */
[----:B------:R-:W-:Y:S01]  /*a040*/  CS2R R36, SRZ ;  /* 0x0000000000247805 */ /* 0x000fe2000001ff00 */
[----:B------:R-:W2:Y:S10]  /*a050*/  SHFL.IDX PT, R23, R49, 0x2, 0x181f ;  /* 0x00581f0031177f89 */ /* 0x000eb400000e0000 */
[C---:B------:R-:W-:Y:S01]  /*a060*/  @!P0 IMAD.SHL.U32 R20, R224.reuse, 0x2, RZ ;  /* 0x00000002e0148824 */ /* 0x040fe200078e00ff */
[----:B------:R-:W-:-:S04]  /*a070*/  @!P0 SHF.L.U64.HI R21, R224, 0x1, R12 ;  /* 0x00000001e0158819 */ /* 0x000fc8000001020c */
[-C--:B-1----:R-:W-:Y:S02]  /*a080*/  @!P0 IADD3 R24, P1, R22, R20.reuse, RZ ;  /* 0x0000001416188210 */ /* 0x082fe40007f3e0ff */
[----:B------:R-:W1:Y:S03]  /*a090*/  SHFL.IDX PT, R22, R13, 0x2, 0x181f ;  /* 0x00581f000d167f89 */ /* 0x000e6600000e0000 */
[----:B--2---:R-:W-:Y:S02]  /*a0a0*/  @!P0 IMAD.X R25, R23, 0x1, R21, P1 ;  /* 0x0000000117198824 */ /* 0x004fe400008e0615 */
[----:B------:R-:W2:Y:S01]  /*a0b0*/  SHFL.IDX PT, R23, R14, 0x2, 0x181f ;  /* 0x00581f000e177f89 */ /* 0x000ea200000e0000 */
[----:B------:R-:W-:Y:S01]  /*a0c0*/  CS2R R34, SRZ ;  /* 0x0000000000227805 */ /* 0x000fe2000001ff00 */
[----:B------:R-:W-:Y:S02]  /*a0d0*/  CS2R R32, SRZ ;  /* 0x0000000000207805 */ /* 0x000fe4000001ff00 */
[----:B------:R3:W4:Y:S01]  /*a0e0*/  @!P0 LD.E.128 R36, [R24.64] ;  /* 0x0000001218248980 */ /* 0x000722000c101d00 */
[----:B-1----:R-:W-:-:S05]  /*a0f0*/  @!P0 IADD3 R20, P1, R22, R20, RZ ;  /* 0x0000001416148210 */ /* 0x002fca0007f3e0ff */
[----:B--2---:R-:W-:-:S05]  /*a100*/  @!P0 IMAD.X R21, R23, 0x1, R21, P1 ;  /* 0x0000000117158824 */ /* 0x004fca00008e0615 */
[----:B------:R1:W2:Y:S01]  /*a110*/  @!P0 LD.E.128 R32, [R20.64] ;  /* 0x0000001214208980 */ /* 0x0002a2000c101d00 */
[----:B-----5:R-:W-:Y:S01]  /*a120*/  IMAD.MOV.U32 R22, RZ, RZ, R47 ;  /* 0x000000ffff167224 */ /* 0x020fe200078e002f */
[----:B------:R-:W-:-:S04]  /*a130*/  MOV R23, R46 ;  /* 0x0000002e00177202 */ /* 0x000fc80000000f00 */
[----:B------:R-:W-:Y:S01]  /*a140*/  PRMT R70, R22, 0x5410, R23 ;  /* 0x0000541016467816 */ /* 0x000fe20000000017 */
[----:B------:R-:W-:Y:S01]  /*a150*/  IMAD.MOV.U32 R22, RZ, RZ, R43 ;  /* 0x000000ffff167224 */ /* 0x000fe200078e002b */
[----:B------:R-:W-:-:S04]  /*a160*/  MOV R23, R42 ;  /* 0x0000002a00177202 */ /* 0x000fc80000000f00 */
[----:B------:R-:W-:Y:S01]  /*a170*/  PRMT R67, R22, 0x5410, R23 ;  /* 0x0000541016437816 */ /* 0x000fe20000000017 */
[----:B-1----:R-:W-:Y:S02]  /*a180*/  IMAD.MOV.U32 R21, RZ, RZ, R44 ;  /* 0x000000ffff157224 */ /* 0x002fe400078e002c */
[----:B------:R-:W-:-:S05]  /*a190*/  IMAD.MOV.U32 R20, RZ, RZ, R45 ;  /* 0x000000ffff147224 */ /* 0x000fca00078e002d */
[----:B------:R-:W-:Y:S01]  /*a1a0*/  PRMT R69, R20, 0x5410, R21 ;  /* 0x0000541014457816 */ /* 0x000fe20000000015 */
[----:B------:R-:W-:Y:S02]  /*a1b0*/  IMAD.MOV.U32 R21, RZ, RZ, R40 ;  /* 0x000000ffff157224 */ /* 0x000fe400078e0028 */
[----:B------:R-:W-:-:S05]  /*a1c0*/  IMAD.MOV.U32 R20, RZ, RZ, R41 ;  /* 0x000000ffff147224 */ /* 0x000fca00078e0029 */
[----:B------:R-:W-:Y:S01]  /*a1d0*/  PRMT R66, R20, 0x5410, R21 ;  /* 0x0000541014427816 */ /* 0x000fe20000000015 */
[----:B------:R-:W1:Y:S01]  /*a1e0*/  SHFL.IDX PT, R49, R49, 0x3, 0x181f ;  /* 0x00781f0031317f89 */ /* 0x000e6200000e0000 */
[----:B------:R-:W-:Y:S03]  /*a1f0*/  BSSY B0, `(.L_x_2555) ;  /* 0x0000020000007945 */ /* 0x000fe60003800000 */
[----:B------:R-:W1:Y:S01]  /*a200*/  SHFL.IDX PT, R15, R15, 0x3, 0x181f ;  /* 0x00781f000f0f7f89 */ /* 0x000e6200000e0000 */
[----:B------:R-:W-:-:S03]  /*a210*/  CS2R R26, SRZ ;  /* 0x00000000001a7805 */ /* 0x000fc6000001ff00 */
[----:B------:R-:W1:Y:S01]  /*a220*/  SHFL.IDX PT, R13, R13, 0x3, 0x181f ;  /* 0x00781f000d0d7f89 */ /* 0x000e6200000e0000 */
[----:B---3--:R-:W-:-:S03]  /*a230*/  CS2R R24, SRZ ;  /* 0x0000000000187805 */ /* 0x008fc6000001ff00 */
[----:B------:R-:W3:Y:S01]  /*a240*/  SHFL.IDX PT, R14, R14, 0x3, 0x181f ;  /* 0x00781f000e0e7f89 */ /* 0x000ee200000e0000 */
[----:B----4-:R-:W-:Y:S01]  /*a250*/  IMAD.MOV.U32 R22, RZ, RZ, R39 ;  /* 0x000000ffff167224 */ /* 0x010fe200078e0027 */
[----:B------:R-:W-:Y:S01]  /*a260*/  MOV R23, R38 ;  /* 0x0000002600177202 */ /* 0x000fe20000000f00 */
[----:B------:R-:W-:Y:S01]  /*a270*/  IMAD.MOV.U32 R21, RZ, RZ, R36 ;  /* 0x000000ffff157224 */ /* 0x000fe200078e0024 */
[----:B------:R-:W-:Y:S02]  /*a280*/  MOV R20, R37 ;  /* 0x0000002500147202 */ /* 0x000fe40000000f00 */
[----:B------:R-:W-:Y:S02]  /*a290*/  PRMT R65, R22, 0x5410, R23 ;  /* 0x0000541016417816 */ /* 0x000fe40000000017 */
[----:B------:R-:W-:Y:S01]  /*a2a0*/  PRMT R64, R20, 0x5410, R21 ;  /* 0x0000541014407816 */ /* 0x000fe20000000015 */
[----:B--2---:R-:W-:Y:S01]  /*a2b0*/  IMAD.MOV.U32 R23, RZ, RZ, R34 ;  /* 0x000000ffff177224 */ /* 0x004fe200078e0022 */
[----:B------:R-:W-:Y:S01]  /*a2c0*/  MOV R21, R32 ;  /* 0x0000002000157202 */ /* 0x000fe20000000f00 */
[----:B------:R-:W-:-:S02]  /*a2d0*/  IMAD.MOV.U32 R22, RZ, RZ, R35 ;  /* 0x000000ffff167224 */ /* 0x000fc400078e0023 */
[----:B------:R-:W-:-:S03]  /*a2e0*/  IMAD.MOV.U32 R20, RZ, RZ, R33 ;  /* 0x000000ffff147224 */ /* 0x000fc600078e0021 */
[----:B------:R-:W-:Y:S02]  /*a2f0*/  PRMT R63, R22, 0x5410, R23 ;  /* 0x00005410163f7816 */ /* 0x000fe40000000017 */
[----:B------:R-:W-:Y:S01]  /*a300*/  PRMT R62, R20, 0x5410, R21 ;  /* 0x00005410143e7816 */ /* 0x000fe20000000015 */
[----:B------:R-:W-:Y:S01]  /*a310*/  CS2R R22, SRZ ;  /* 0x0000000000167805 */ /* 0x000fe2000001ff00 */
[----:B------:R-:W-:Y:S01]  /*a320*/  CS2R R20, SRZ ;  /* 0x0000000000147805 */ /* 0x000fe2000001ff00 */
[----:B------:R-:W-:Y:S05]  /*a330*/  @P6 BRA `(.L_x_2556) ;  /* 0x000000b000006947 */ /* 0x000fea0003800000 */
[C---:B-1-3--:R-:W-:Y:S01]  /*a340*/  IMAD.SHL.U32 R20, R224.reuse, 0x2, RZ ;  /* 0x00000002e0147824 */ /* 0x04afe200078e00ff */
[----:B------:R-:W-:Y:S01]  /*a350*/  SHF.L.U64.HI R12, R224, 0x1, R12 ;  /* 0x00000001e00c7819 */ /* 0x000fe2000001020c */
[----:B------:R-:W-:Y:S01]  /*a360*/  CS2R R24, SRZ ;  /* 0x0000000000187805 */ /* 0x000fe2000001ff00 */
[----:B------:R-:W-:Y:S02]  /*a370*/  CS2R R22, SRZ ;  /* 0x0000000000167805 */ /* 0x000fe4000001ff00 */
[----:B------:R-:W-:-:S05]  /*a380*/  IADD3 R50, P0, R15, R20, RZ ;  /* 0x000000140f327210 */ /* 0x000fca0007f1e0ff */
[--C-:B------:R-:W-:Y:S01]  /*a390*/  IMAD.X R51, R49, 0x1, R12.reuse, P0 ;  /* 0x0000000131337824 */ /* 0x100fe200000e060c */
[----:B------:R-:W-:Y:S02]  /*a3a0*/  IADD3 R60, P0, R13, R20, RZ ;  /* 0x000000140d3c7210 */ /* 0x000fe40007f1e0ff */
[----:B------:R-:W-:Y:S02]  /*a3b0*/  CS2R R20, SRZ ;  /* 0x0000000000147805 */ /* 0x000fe4000001ff00 */
[----:B------:R1:W5:Y:S01]  /*a3c0*/  @!P2 LD.E.128 R24, [R50.64] ;  /* 0x000000123218a980 */ /* 0x000362000c101d00 */
[----:B------:R-:W-:-:S05]  /*a3d0*/  IMAD.X R61, R14, 0x1, R12, P0 ;  /* 0x000000010e3d7824 */ /* 0x000fca00000e060c */
[----:B------:R1:W5:Y:S03]  /*a3e0*/  @!P2 LD.E.128 R20, [R60.64] ;  /* 0x000000123c14a980 */ /* 0x000366000c101d00 */
.L_x_2556:
[----:B-1-3--:R-:W-:Y:S05]  /*a3f0*/  BSYNC B0 ;  /* 0x0000000000007941 */ /* 0x00afea0003800000 */
.L_x_2555:
        /* <DEDUP_REMOVED lines=8> */
[----:B------:R-:W-:Y:S01]  /*a480*/  ISETP.GE.OR P0, PT, R18, R61, P2 ;  /* 0x0000003d1200720c */ /* 0x000fe20001706670 */
[----:B------:R-:W-:Y:S01]  /*a490*/  IMAD.MOV.U32 R8, RZ, RZ, R21 ;  /* 0x000000ffff087224 */ /* 0x000fe200078e0015 */
[----:B------:R-:W-:Y:S01]  /*a4a0*/  PRMT R60, R13, 0x5410, R14 ;  /* 0x000054100d3c7816 */ /* 0x000fe2000000000e */
[----:B------:R-:W-:Y:S01]  /*a4b0*/  IMAD.MOV.U32 R13, RZ, RZ, R25 ;  /* 0x000000ffff0d7224 */ /* 0x000fe200078e0019 */
[----:B------:R-:W-:-:S02]  /*a4c0*/  PRMT R51, R51, 0x5410, R12 ;  /* 0x0000541033337816 */ /* 0x000fc4000000000c */
[----:B------:R-:W-:Y:S02]  /*a4d0*/  MOV R12, R22 ;  /* 0x00000016000c7202 */ /* 0x000fe40000000f00 */
[----:B------:R-:W-:Y:S01]  /*a4e0*/  PRMT R51, R13, 0x7610, R51 ;  /* 0x000076100d337816 */ /* 0x000fe20000000033 */
[----:B------:R-:W-:Y:S01]  /*a4f0*/  IMAD.MOV.U32 R13, RZ, RZ, R23 ;  /* 0x000000ffff0d7224 */ /* 0x000fe200078e0017 */
[----:B------:R-:W-:Y:S02]  /*a500*/  PRMT R50, R50, 0x5410, R12 ;  /* 0x0000541032327816 */ /* 0x000fe4000000000c */
[----:B------:R-:W-:Y:S02]  /*a510*/  MOV R12, R20 ;  /* 0x00000014000c7202 */ /* 0x000fe40000000f00 */
[----:B------:R-:W-:Y:S02]  /*a520*/  PRMT R50, R13, 0x7610, R50 ;  /* 0x000076100d327816 */ /* 0x000fe40000000032 */
[----:B------:R-:W-:Y:S01]  /*a530*/  PRMT R49, R8, 0x5410, R12 ;  /* 0x0000541008317816 */ /* 0x000fe2000000000c */
[----:B------:R-:W-:Y:S05]  /*a540*/  @P0 BRA `(.L_x_2558) ;  /* 0x000005f000000947 */ /* 0x000fea0003800000 */
[----:B------:R-:W-:Y:S01]  /*a550*/  MOV R13, c[0x0][0x27c] ;  /* 0x00009f00000d7a02 */ /* 0x000fe20000000f00 */
[----:B------:R-:W-:Y:S01]  /*a560*/  HADD2.F32 R81, -RZ, R73.H0_H0 ;  /* 0x20000049ff517230 */ /* 0x000fe20000004100 */
[--C-:B------:R-:W-:Y:S01]  /*a570*/  SHF.R.U64 R52, R52, 0x10, R53.reuse ;  /* 0x0000001034347819 */ /* 0x100fe20000001235 */
[----:B------:R-:W-:Y:S01]  /*a580*/  HADD2.F32 R87, -RZ, R75.H0_H0 ;  /* 0x2000004bff577230 */ /* 0x000fe20000004100 */
[----:B------:R-:W-:Y:S01]  /*a590*/  LEA.HI R13, R13, R0, RZ, 0x1d ;  /* 0x000000000d0d7211 */ /* 0x000fe200078fe8ff */
[----:B------:R-:W-:Y:S01]  /*a5a0*/  HADD2.F32 R73, -RZ, R73.H1_H1 ;  /* 0x30000049ff497230 */ /* 0x000fe20000004100 */
[----:B------:R-:W-:Y:S01]  /*a5b0*/  SHF.R.U32.HI R77, RZ, 0x10, R53 ;  /* 0x00000010ff4d7819 */ /* 0x000fe20000011635 */
[----:B------:R-:W-:Y:S01]  /*a5c0*/  HADD2.F32 R88, -RZ, R75.H1_H1 ;  /* 0x3000004bff587230 */ /* 0x000fe20000004100 */
[----:B------:R-:W-:Y:S01]  /*a5d0*/  SHF.R.S32.HI R8, RZ, 0x1f, R13 ;  /* 0x0000001fff087819 */ /* 0x000fe2000001140d */
[----:B------:R-:W-:Y:S01]  /*a5e0*/  HADD2.F32 R52, -RZ, R52.H0_H0 ;  /* 0x20000034ff347230 */ /* 0x000fe20000004100 */
[----:B------:R-:W-:Y:S01]  /*a5f0*/  SHF.L.U32 R12, R13, 0x3, RZ ;  /* 0x000000030d0c7819 */ /* 0x000fe200000006ff */
[----:B------:R-:W-:Y:S01]  /*a600*/  HADD2.F32 R77, -RZ, R77.H0_H0 ;  /* 0x2000004dff4d7230 */ /* 0x000fe20000004100 */
[----:B------:R-:W-:-:S02]  /*a610*/  LEA.HI R8, R8, R13, RZ, 0x3 ;  /* 0x0000000d08087211 */ /* 0x000fc400078f18ff */
[----:B------:R-:W-:Y:S02]  /*a620*/  LOP3.LUT R12, R11, 0x38, R12, 0xf8, !PT ;  /* 0x000000380b0c7812 */ /* 0x000fe400078ef80c */
[----:B------:R-:W-:Y:S02]  /*a630*/  SHF.L.U32 R11, R8, 0xa, RZ ;  /* 0x0000000a080b7819 */ /* 0x000fe400000006ff */
[----:B------:R-:W-:Y:S02]  /*a640*/  LOP3.LUT R8, R12, R10, RZ, 0x3c, !PT ;  /* 0x0000000a0c087212 */ /* 0x000fe400078e3cff */
[----:B------:R-:W-:Y:S01]  /*a650*/  LOP3.LUT R10, R11, 0x7fffe000, RZ, 0xc0, !PT ;  /* 0x7fffe0000b0a7812 */ /* 0x000fe200078ec0ff */
[----:B------:R-:W1:Y:S01]  /*a660*/  LDS.128 R12, [R31+0x100] ;  /* 0x000100001f0c7984 */ /* 0x000e620000000c00 */
[----:B------:R-:W-:Y:S02]  /*a670*/  SHF.R.U64 R53, R58, 0x10, R59 ;  /* 0x000000103a357819 */ /* 0x000fe4000000123b */
[----:B------:R-:W-:-:S02]  /*a680*/  IADD3 R8, R8, R10, R9 ;  /* 0x0000000a08087210 */ /* 0x000fc40007ffe009 */
[----:B------:R-:W-:Y:S01]  /*a690*/  SHF.R.U32.HI R58, RZ, 0x10, R59 ;  /* 0x00000010ff3a7819 */ /* 0x000fe2000001163b */
[----:B------:R-:W-:Y:S01]  /*a6a0*/  HADD2.F32 R53, -RZ, R53.H0_H0 ;  /* 0x20000035ff357230 */ /* 0x000fe20000004100 */
[----:B------:R-:W-:Y:S02]  /*a6b0*/  SHF.L.U32 R72, R8, 0x1, RZ ;  /* 0x0000000108487819 */ /* 0x000fe400000006ff */
[--C-:B------:R-:W-:Y:S01]  /*a6c0*/  SHF.R.U64 R56, R56, 0x10, R57.reuse ;  /* 0x0000001038387819 */ /* 0x100fe20000001239 */
[----:B------:R-:W-:Y:S01]  /*a6d0*/  HADD2.F32 R58, -RZ, R58.H0_H0 ;  /* 0x2000003aff3a7230 */ /* 0x000fe20000004100 */
[----:B------:R-:W-:Y:S01]  /*a6e0*/  SHF.R.U32.HI R57, RZ, 0x10, R57 ;  /* 0x00000010ff397819 */ /* 0x000fe20000011639 */
[----:B------:R-:W2:Y:S01]  /*a6f0*/  LDS.128 R8, [R72+0x100] ;  /* 0x0001000048087984 */ /* 0x000ea20000000c00 */
[--C-:B------:R-:W-:Y:S01]  /*a700*/  SHF.R.U64 R54, R54, 0x10, R55.reuse ;  /* 0x0000001036367819 */ /* 0x100fe20000001237 */
[----:B------:R-:W-:Y:S01]  /*a710*/  HADD2.F32 R56, -RZ, R56.H0_H0 ;  /* 0x20000038ff387230 */ /* 0x000fe20000004100 */
[----:B------:R-:W-:-:S03]  /*a720*/  SHF.R.U32.HI R55, RZ, 0x10, R55 ;  /* 0x00000010ff377819 */ /* 0x000fc60000011637 */
[----:B------:R-:W-:Y:S02]  /*a730*/  HADD2.F32 R54, -RZ, R54.H0_H0 ;  /* 0x20000036ff367230 */ /* 0x000fe40000004100 */
[----:B------:R-:W-:Y:S02]  /*a740*/  HADD2.F32 R91, -RZ, R55.H0_H0 ;  /* 0x20000037ff5b7230 */ /* 0x000fe40000004100 */
[--C-:B-1----:R-:W-:Y:S02]  /*a750*/  HADD2.F32 R59, -RZ, R13.reuse.H0_H0 ;  /* 0x2000000dff3b7230 */ /* 0x102fe40000004100 */
[----:B------:R-:W-:Y:S02]  /*a760*/  HADD2.F32 R13, -RZ, R13.H1_H1 ;  /* 0x3000000dff0d7230 */ /* 0x000fe40000004100 */
[--C-:B------:R-:W-:Y:S01]  /*a770*/  HADD2.F32 R78, -RZ, R12.reuse.H0_H0 ;  /* 0x2000000cff4e7230 */ /* 0x100fe20000004100 */
[----:B------:R-:W-:Y:S01]  /*a780*/  FMUL.FTZ R86, R59, R81 ;  /* 0x000000513b567220 */ /* 0x000fe20000410000 */
[----:B------:R-:W-:-:S02]  /*a790*/  HADD2.F32 R79, -RZ, R12.H1_H1 ;  /* 0x3000000cff4f7230 */ /* 0x000fc40000004100 */
[--C-:B------:R-:W-:Y:S01]  /*a7a0*/  HADD2.F32 R12, -RZ, R14.reuse.H0_H0 ;  /* 0x2000000eff0c7230 */ /* 0x100fe20000004100 */
[----:B------:R-:W-:Y:S01]  /*a7b0*/  FMUL.FTZ R75, R78, R73 ;  /* 0x000000494e4b7220 */ /* 0x000fe20000410000 */
[----:B------:R-:W-:Y:S02]  /*a7c0*/  HADD2.F32 R80, -RZ, R14.H1_H1 ;  /* 0x3000000eff507230 */ /* 0x000fe40000004100 */
[--C-:B--2---:R-:W-:Y:S02]  /*a7d0*/  HADD2.F32 R82, -RZ, R9.reuse.H0_H0 ;  /* 0x20000009ff527230 */ /* 0x104fe40000004100 */
[----:B------:R-:W-:Y:S02]  /*a7e0*/  HADD2.F32 R9, -RZ, R9.H1_H1 ;  /* 0x30000009ff097230 */ /* 0x000fe40000004100 */
[--C-:B------:R-:W-:Y:S01]  /*a7f0*/  HADD2.F32 R83, -RZ, R8.reuse.H0_H0 ;  /* 0x20000008ff537230 */ /* 0x100fe20000004100 */
[C---:B------:R-:W-:Y:S01]  /*a800*/  FMUL.FTZ R81, R82.reuse, R81 ;  /* 0x0000005152517220 */ /* 0x040fe20000410000 */
[----:B------:R-:W-:Y:S01]  /*a810*/  HADD2.F32 R84, -RZ, R8.H1_H1 ;  /* 0x30000008ff547230 */ /* 0x000fe20000004100 */
[----:B------:R-:W-:Y:S01]  /*a820*/  FFMA.FTZ R86, R82, R87, R86 ;  /* 0x0000005752567223 */ /* 0x000fe20000010056 */
[----:B------:R-:W-:Y:S01]  /*a830*/  HADD2.F32 R82, -RZ, R57.H0_H0 ;  /* 0x20000039ff527230 */ /* 0x000fe20000004100 */
[-C--:B------:R-:W-:Y:S01]  /*a840*/  FMUL.FTZ R57, R13, R77.reuse ;  /* 0x0000004d0d397220 */ /* 0x080fe20000410000 */
[--C-:B------:R-:W-:Y:S01]  /*a850*/  HADD2.F32 R14, -RZ, R15.reuse.H0_H0 ;  /* 0x2000000fff0e7230 */ /* 0x100fe20000004100 */
[C---:B------:R-:W-:Y:S01]  /*a860*/  FMUL.FTZ R77, R9.reuse, R77 ;  /* 0x0000004d094d7220 */ /* 0x040fe20000410000 */
[----:B------:R-:W-:Y:S01]  /*a870*/  HADD2.F32 R8, -RZ, R10.H0_H0 ;  /* 0x2000000aff087230 */ /* 0x000fe20000004100 */
[----:B------:R-:W-:Y:S01]  /*a880*/  FFMA.FTZ R9, R9, R82, R57 ;  /* 0x0000005209097223 */ /* 0x000fe20000010039 */
[----:B------:R-:W-:Y:S01]  /*a890*/  HADD2.F32 R57, -RZ, R74.H1_H1 ;  /* 0x3000004aff397230 */ /* 0x000fe20000004100 */
[C---:B------:R-:W-:Y:S01]  /*a8a0*/  FMUL.FTZ R73, R83.reuse, R73 ;  /* 0x0000004953497220 */ /* 0x040fe20000410000 */
[----:B------:R-:W-:Y:S01]  /*a8b0*/  HADD2.F32 R15, -RZ, R15.H1_H1 ;  /* 0x3000000fff0f7230 */ /* 0x000fe20000004100 */
[----:B------:R-:W-:Y:S01]  /*a8c0*/  FFMA.FTZ R75, R83, R88, R75 ;  /* 0x00000058534b7223 */ /* 0x000fe2000001004b */
[----:B------:R-:W-:Y:S01]  /*a8d0*/  HADD2.F32 R83, -RZ, R76.H1_H1 ;  /* 0x3000004cff537230 */ /* 0x000fe20000004100 */
[-C--:B------:R-:W-:Y:S01]  /*a8e0*/  FMUL.FTZ R90, R12, R57.reuse ;  /* 0x000000390c5a7220 */ /* 0x080fe20000410000 */
[----:B------:R-:W-:Y:S01]  /*a8f0*/  HADD2.F32 R74, -RZ, R74.H0_H0 ;  /* 0x2000004aff4a7230 */ /* 0x000fe20000004100 */
[C---:B------:R-:W-:Y:S01]  /*a900*/  FMUL.FTZ R57, R8.reuse, R57 ;  /* 0x0000003908397220 */ /* 0x040fe20000410000 */
[----:B------:R-:W-:Y:S01]  /*a910*/  HADD2.F32 R85, -RZ, R10.H1_H1 ;  /* 0x3000000aff557230 */ /* 0x000fe20000004100 */
[----:B------:R-:W-:Y:S01]  /*a920*/  FFMA.FTZ R55, R8, R83, R90 ;  /* 0x0000005308377223 */ /* 0x000fe2000001005a */
[--C-:B------:R-:W-:Y:S01]  /*a930*/  HADD2.F32 R10, -RZ, R11.reuse.H0_H0 ;  /* 0x2000000bff0a7230 */ /* 0x100fe20000004100 */
[-C--:B------:R-:W-:Y:S01]  /*a940*/  FMUL.FTZ R89, R14, R74.reuse ;  /* 0x0000004a0e597220 */ /* 0x080fe20000410000 */
[----:B------:R-:W-:Y:S01]  /*a950*/  HADD2.F32 R11, -RZ, R11.H1_H1 ;  /* 0x3000000bff0b7230 */ /* 0x000fe20000004100 */
[-C--:B------:R-:W-:Y:S01]  /*a960*/  FMUL.FTZ R8, R15, R91.reuse ;  /* 0x0000005b0f087220 */ /* 0x080fe20000410000 */
[----:B------:R-:W-:Y:S01]  /*a970*/  HADD2.F32 R76, -RZ, R76.H0_H0 ;  /* 0x2000004cff4c7230 */ /* 0x000fe20000004100 */
[----:B------:R-:W-:Y:S01]  /*a980*/  FMUL.FTZ R74, R10, R74 ;  /* 0x0000004a0a4a7220 */ /* 0x000fe20000410000 */
[----:B------:R-:W-:Y:S01]  /*a990*/  F2FP.PACK_AB R9, R9, R86 ;  /* 0x000000560909723e */ /* 0x000fe200000000ff */
[----:B------:R-:W-:-:S02]  /*a9a0*/  FMUL.FTZ R91, R11, R91 ;  /* 0x0000005b0b5b7220 */ /* 0x000fc40000410000 */
[----:B------:R-:W-:Y:S02]  /*a9b0*/  FFMA.FTZ R89, R10, R76, R89 ;  /* 0x0000004c0a597223 */ /* 0x000fe40000010059 */
[----:B------:R-:W-:Y:S02]  /*a9c0*/  FFMA.FTZ R11, R11, R58, R8 ;  /* 0x0000003a0b0b7223 */ /* 0x000fe40000010008 */
[----:B------:R-:W-:Y:S02]  /*a9d0*/  FMUL.FTZ R8, R79, R52 ;  /* 0x000000344f087220 */ /* 0x000fe40000410000 */
[----:B------:R-:W-:Y:S01]  /*a9e0*/  FMUL.FTZ R10, R80, R54 ;  /* 0x00000036500a7220 */ /* 0x000fe20000410000 */
[----:B------:R-:W-:Y:S01]  /*a9f0*/  F2FP.PACK_AB R11, R11, R89 ;  /* 0x000000590b0b723e */ /* 0x000fe200000000ff */
[----:B------:R-:W-:Y:S02]  /*aa00*/  FMUL.FTZ R52, R84, R52 ;  /* 0x0000003454347220 */ /* 0x000fe40000410000 */
[----:B------:R-:W-:-:S02]  /*aa10*/  FMUL.FTZ R54, R85, R54 ;  /* 0x0000003655367220 */ /* 0x000fc40000410000 */
[----:B------:R-:W-:Y:S02]  /*aa20*/  FFMA.FTZ R57, R12, R83, -R57 ;  /* 0x000000530c397223 */ /* 0x000fe40000010839 */
[----:B------:R-:W-:Y:S02]  /*aa30*/  FFMA.FTZ R74, R14, R76, -R74 ;  /* 0x0000004c0e4a7223 */ /* 0x000fe4000001084a */
        /* <DEDUP_REMOVED lines=8> */
[----:B------:R-:W-:Y:S01]  /*aac0*/  FFMA.FTZ R8, R84, R56, R8 ;  /* 0x0000003854087223 */ /* 0x000fe20000010008 */
[----:B------:R-:W-:Y:S01]  /*aad0*/  F2FP.PACK_AB R12, R12, R73 ;  /* 0x000000490c0c723e */ /* 0x000fe200000000ff */
[----:B------:R-:W-:Y:S01]  /*aae0*/  FFMA.FTZ R10, R85, R53, R10 ;  /* 0x00000035550a7223 */ /* 0x000fe2000001000a */
[----:B------:R-:W-:Y:S02]  /*aaf0*/  F2FP.PACK_AB R14, R14, R57 ;  /* 0x000000390e0e723e */ /* 0x000fe400000000ff */
[----:B------:R-:W-:Y:S02]  /*ab00*/  F2FP.PACK_AB R8, R8, R75 ;  /* 0x0000004b0808723e */ /* 0x000fe400000000ff */
[----:B------:R-:W-:Y:S01]  /*ab10*/  F2FP.PACK_AB R10, R10, R55 ;  /* 0x000000370a0a723e */ /* 0x000fe200000000ff */
[----:B------:R1:W-:Y:S04]  /*ab20*/  STS.128 [R31+0x100], R12 ;  /* 0x0001000c1f007388 */ /* 0x0003e80000000c00 */
[----:B------:R1:W-:Y:S02]  /*ab30*/  STS.128 [R72+0x100], R8 ;  /* 0x0001000848007388 */ /* 0x0003e40000000c00 */
.L_x_2558:
[----:B------:R-:W-:Y:S05]  /*ab40*/  BSYNC B0 ;  /* 0x0000000000007941 */ /* 0x000fea0003800000 */
.L_x_2557:
[----:B-1----:R-:W-:Y:S01]  /*ab50*/  IADD3 R9, R18, 0x20, RZ ;  /* 0x0000002012097810 */ /* 0x002fe20007ffe0ff */
[----:B------:R-:W-:Y:S03]  /*ab60*/  BSSY B0, `(.L_x_2559) ;  /* 0x000006c000007945 */ /* 0x000fe60003800000 */
[----:B------:R-:W-:-:S13]  /*ab70*/  ISETP.GE.OR P0, PT, R9, R61, P2 ;  /* 0x0000003d0900720c */ /* 0x000fda0001706670 */
[----:B------:R-:W-:Y:S05]  /*ab80*/  @P0 BRA `(.L_x_2560) ;  /* 0x0000069000000947 */ /* 0x000fea0003800000 */
[----:B------:R-:W-:Y:S01]  /*ab90*/  MOV R11, c[0x0][0x27c] ;  /* 0x00009f00000b7a02 */ /* 0x000fe20000000f00 */
[----:B------:R-:W-:Y:S01]  /*aba0*/  HADD2.F32 R57, -RZ, R66.H0_H0 ;  /* 0x20000042ff397230 */ /* 0x000fe20000004100 */
[----:B------:R-:W-:Y:S01]  /*abb0*/  SHF.R.S32.HI R8, RZ, 0x1f, R9 ;  /* 0x0000001fff087819 */ /* 0x000fe20000011409 */
[----:B------:R-:W-:Y:S01]  /*abc0*/  HADD2.F32 R75, -RZ, R69.H0_H0 ;  /* 0x20000045ff4b7230 */ /* 0x000fe20000004100 */
[----:B------:R-:W-:Y:S01]  /*abd0*/  LEA.HI R11, R11, R0, RZ, 0x1d ;  /* 0x000000000b0b7211 */ /* 0x000fe200078fe8ff */
[----:B------:R-:W-:Y:S01]  /*abe0*/  HADD2.F32 R76, -RZ, R67.H0_H0 ;  /* 0x20000043ff4c7230 */ /* 0x000fe20000004100 */
[----:B------:R-:W-:Y:S01]  /*abf0*/  SHF.L.U32 R13, R9, 0x6, RZ ;  /* 0x00000006090d7819 */ /* 0x000fe200000006ff */
[----:B------:R-:W-:Y:S01]  /*ac00*/  HADD2.F32 R78, -RZ, R70.H0_H0 ;  /* 0x20000046ff4e7230 */ /* 0x000fe20000004100 */
[----:B------:R-:W-:Y:S01]  /*ac10*/  LEA.HI R8, R8, R9, RZ, 0x3 ;  /* 0x0000000908087211 */ /* 0x000fe200078f18ff */
[----:B------:R-:W-:Y:S01]  /*ac20*/  HADD2.F32 R66, -RZ, R66.H1_H1 ;  /* 0x30000042ff427230 */ /* 0x000fe20000004100 */
[----:B------:R-:W-:Y:S01]  /*ac30*/  SHF.R.S32.HI R9, RZ, 0x1f, R11 ;  /* 0x0000001fff097819 */ /* 0x000fe2000001140b */
[----:B------:R-:W-:Y:S01]  /*ac40*/  HADD2.F32 R69, -RZ, R69.H1_H1 ;  /* 0x30000045ff457230 */ /* 0x000fe20000004100 */
[----:B------:R-:W-:Y:S01]  /*ac50*/  LOP3.LUT R13, R13, 0x1c0, RZ, 0xc0, !PT ;  /* 0x000001c00d0d7812 */ /* 0x000fe200078ec0ff */
[----:B------:R-:W-:Y:S01]  /*ac60*/  IMAD.SHL.U32 R8, R8, 0x40, RZ ;  /* 0x0000004008087824 */ /* 0x000fe200078e00ff */
[----:B------:R-:W-:Y:S01]  /*ac70*/  LEA.HI R9, R9, R11, RZ, 0x3 ;  /* 0x0000000b09097211 */ /* 0x000fe200078f18ff */
[----:B------:R-:W-:Y:S01]  /*ac80*/  HADD2.F32 R67, -RZ, R67.H1_H1 ;  /* 0x30000043ff437230 */ /* 0x000fe20000004100 */
[----:B------:R-:W-:Y:S01]  /*ac90*/  SHF.L.U32 R10, R11, 0x3, RZ ;  /* 0x000000030b0a7819 */ /* 0x000fe200000006ff */
[----:B------:R-:W-:Y:S01]  /*aca0*/  HADD2.F32 R70, -RZ, R70.H1_H1 ;  /* 0x30000046ff467230 */ /* 0x000fe20000004100 */
[----:B------:R-:W-:Y:S01]  /*acb0*/  LOP3.LUT R14, R13, 0x38, R224, 0xf8, !PT ;  /* 0x000000380d0e7812 */ /* 0x000fe200078ef8e0 */
[----:B------:R-:W-:Y:S01]  /*acc0*/  IMAD.SHL.U32 R9, R9, 0x400, RZ ;  /* 0x0000040009097824 */ /* 0x000fe200078e00ff */
[----:B------:R-:W-:-:S02]  /*acd0*/  SHF.R.U32.HI R12, RZ, 0x3, R13 ;  /* 0x00000003ff0c7819 */ /* 0x000fc4000001160d */
[----:B------:R-:W-:Y:S02]  /*ace0*/  LOP3.LUT R8, R8, 0xfffffe00, RZ, 0xc0, !PT ;  /* 0xfffffe0008087812 */ /* 0x000fe400078ec0ff */
[----:B------:R-:W-:Y:S02]  /*acf0*/  LOP3.LUT R10, R13, 0x38, R10, 0xf8, !PT ;  /* 0x000000380d0a7812 */ /* 0x000fe400078ef80a */
[----:B------:R-:W-:Y:S02]  /*ad00*/  LOP3.LUT R14, R8, R14, R12, 0xf6, !PT ;  /* 0x0000000e080e7212 */ /* 0x000fe400078ef60c */
[----:B------:R-:W-:Y:S02]  /*ad10*/  LOP3.LUT R10, R10, R12, RZ, 0x3c, !PT ;  /* 0x0000000c0a0a7212 */ /* 0x000fe400078e3cff */
[----:B------:R-:W-:Y:S02]  /*ad20*/  LOP3.LUT R9, R9, 0x7fffe000, RZ, 0xc0, !PT ;  /* 0x7fffe00009097812 */ /* 0x000fe400078ec0ff */
[----:B------:R-:W-:-:S02]  /*ad30*/  SHF.L.U32 R52, R14, 0x1, RZ ;  /* 0x000000010e347819 */ /* 0x000fc400000006ff */
[----:B------:R-:W-:Y:S02]  /*ad40*/  IADD3 R31, R10, R9, R8 ;  /* 0x000000090a1f7210 */ /* 0x000fe40007ffe008 */
[--C-:B------:R-:W-:Y:S01]  /*ad50*/  SHF.R.U64 R40, R40, 0x10, R41.reuse ;  /* 0x0000001028287819 */ /* 0x100fe20000001229 */
[----:B------:R-:W1:Y:S01]  /*ad60*/  LDS.128 R12, [R52+0x100] ;  /* 0x00010000340c7984 */ /* 0x000e620000000c00 */
[----:B------:R-:W-:Y:S02]  /*ad70*/  SHF.L.U32 R31, R31, 0x1, RZ ;  /* 0x000000011f1f7819 */ /* 0x000fe400000006ff */
        /* <DEDUP_REMOVED lines=9> */
[--C-:B------:R-:W-:Y:S01]  /*ae10*/  SHF.R.U64 R42, R42, 0x10, R43.reuse ;  /* 0x000000102a2a7819 */ /* 0x100fe2000000122b */
[----:B------:R-:W-:Y:S01]  /*ae20*/  HADD2.F32 R44, -RZ, R44.H0_H0 ;  /* 0x2000002cff2c7230 */ /* 0x000fe20000004100 */
[----:B------:R-:W-:-:S03]  /*ae30*/  SHF.R.U32.HI R43, RZ, 0x10, R43 ;  /* 0x00000010ff2b7819 */ /* 0x000fc6000001162b */
[----:B------:R-:W-:Y:S02]  /*ae40*/  HADD2.F32 R42, -RZ, R42.H0_H0 ;  /* 0x2000002aff2a7230 */ /* 0x000fe40000004100 */
[----:B------:R-:W-:Y:S02]  /*ae50*/  HADD2.F32 R43, -RZ, R43.H0_H0 ;  /* 0x2000002bff2b7230 */ /* 0x000fe40000004100 */
[--C-:B-1----:R-:W-:Y:S02]  /*ae60*/  HADD2.F32 R47, -RZ, R13.reuse.H0_H0 ;  /* 0x2000000dff2f7230 */ /* 0x102fe40000004100 */
[----:B------:R-:W-:Y:S02]  /*ae70*/  HADD2.F32 R54, -RZ, R13.H1_H1 ;  /* 0x3000000dff367230 */ /* 0x000fe40000004100 */
[----:B------:R-:W-:Y:S01]  /*ae80*/  HADD2.F32 R13, -RZ, R15.H0_H0 ;  /* 0x2000000fff0d7230 */ /* 0x000fe20000004100 */
[----:B------:R-:W-:Y:S01]  /*ae90*/  FMUL.FTZ R74, R47, R57 ;  /* 0x000000392f4a7220 */ /* 0x000fe20000410000 */
[----:B--2---:R-:W-:-:S02]  /*aea0*/  HADD2.F32 R58, -RZ, R9.H0_H0 ;  /* 0x20000009ff3a7230 */ /* 0x004fc40000004100 */
[----:B------:R-:W-:Y:S01]  /*aeb0*/  HADD2.F32 R59, -RZ, R9.H1_H1 ;  /* 0x30000009ff3b7230 */ /* 0x000fe20000004100 */
[----:B------:R-:W-:Y:S01]  /*aec0*/  FMUL.FTZ R77, R13, R76 ;  /* 0x0000004c0d4d7220 */ /* 0x000fe20000410000 */
[----:B------:R-:W-:Y:S01]  /*aed0*/  HADD2.F32 R9, -RZ, R11.H0_H0 ;  /* 0x2000000bff097230 */ /* 0x000fe20000004100 */
[C---:B------:R-:W-:Y:S01]  /*aee0*/  FMUL.FTZ R57, R58.reuse, R57 ;  /* 0x000000393a397220 */ /* 0x040fe20000410000 */
[----:B------:R-:W-:Y:S01]  /*aef0*/  HADD2.F32 R15, -RZ, R15.H1_H1 ;  /* 0x3000000fff0f7230 */ /* 0x000fe20000004100 */
[----:B------:R-:W-:Y:S01]  /*af00*/  FFMA.FTZ R74, R58, R75, R74 ;  /* 0x0000004b3a4a7223 */ /* 0x000fe2000001004a */
[----:B------:R-:W-:Y:S01]  /*af10*/  HADD2.F32 R58, -RZ, R45.H0_H0 ;  /* 0x2000002dff3a7230 */ /* 0x000fe20000004100 */
[-C--:B------:R-:W-:Y:S01]  /*af20*/  FMUL.FTZ R45, R54, R53.reuse ;  /* 0x00000035362d7220 */ /* 0x080fe20000410000 */
[--C-:B------:R-:W-:Y:S01]  /*af30*/  HADD2.F32 R55, -RZ, R12.reuse.H0_H0 ;  /* 0x2000000cff377230 */ /* 0x100fe20000004100 */
[C---:B------:R-:W-:Y:S01]  /*af40*/  FMUL.FTZ R53, R59.reuse, R53 ;  /* 0x000000353b357220 */ /* 0x040fe20000410000 */
[----:B------:R-:W-:Y:S01]  /*af50*/  HADD2.F32 R11, -RZ, R11.H1_H1 ;  /* 0x3000000bff0b7230 */ /* 0x000fe20000004100 */
[----:B------:R-:W-:Y:S01]  /*af60*/  FFMA.FTZ R45, R59, R58, R45 ;  /* 0x0000003a3b2d7223 */ /* 0x000fe2000001002d */
[----:B------:R-:W-:Y:S01]  /*af70*/  HADD2.F32 R56, -RZ, R12.H1_H1 ;  /* 0x3000000cff387230 */ /* 0x000fe20000004100 */
        /* <DEDUP_REMOVED lines=8> */
[C---:B------:R-:W-:Y:S01]  /*b000*/  FMUL.FTZ R43, R11.reuse, R43 ;  /* 0x0000002b0b2b7220 */ /* 0x040fe20000410000 */
[----:B------:R-:W-:Y:S01]  /*b010*/  HADD2.F32 R14, -RZ, R14.H1_H1 ;  /* 0x3000000eff0e7230 */ /* 0x000fe20000004100 */
[----:B------:R-:W-:Y:S01]  /*b020*/  FFMA.FTZ R11, R11, R46, R9 ;  /* 0x0000002e0b0b7223 */ /* 0x000fe20000010009 */
[----:B------:R-:W-:Y:S01]  /*b030*/  HADD2.F32 R10, -RZ, R10.H1_H1 ;  /* 0x3000000aff0a7230 */ /* 0x000fe20000004100 */
[----:B------:R-:W-:-:S02]  /*b040*/  FMUL.FTZ R66, R72, R66 ;  /* 0x0000004248427220 */ /* 0x000fc40000410000 */
[----:B------:R-:W-:Y:S01]  /*b050*/  FFMA.FTZ R59, R72, R69, R59 ;  /* 0x00000045483b7223 */ /* 0x000fe2000001003b */
[----:B------:R-:W-:Y:S01]  /*b060*/  HADD2.F32 R72, -RZ, R40.H0_H0 ;  /* 0x20000028ff487230 */ /* 0x000fe20000004100 */
[----:B------:R-:W-:Y:S01]  /*b070*/  FMUL.FTZ R9, R12, R67 ;  /* 0x000000430c097220 */ /* 0x000fe20000410000 */
[----:B------:R-:W-:Y:S01]  /*b080*/  F2FP.PACK_AB R11, R11, R77 ;  /* 0x0000004d0b0b723e */ /* 0x000fe200000000ff */
[C---:B------:R-:W-:Y:S02]  /*b090*/  FMUL.FTZ R67, R8.reuse, R67 ;  /* 0x0000004308437220 */ /* 0x040fe40000410000 */
[----:B------:R-:W-:Y:S02]  /*b0a0*/  FFMA.FTZ R40, R8, R70, R9 ;  /* 0x0000004608287223 */ /* 0x000fe40000010009 */
[----:B------:R-:W-:Y:S02]  /*b0b0*/  FMUL.FTZ R8, R56, R72 ;  /* 0x0000004838087220 */ /* 0x000fe40000410000 */
[----:B------:R-:W-:-:S02]  /*b0c0*/  FMUL.FTZ R9, R14, R42 ;  /* 0x0000002a0e097220 */ /* 0x000fc40000410000 */
[----:B------:R-:W-:Y:S02]  /*b0d0*/  FMUL.FTZ R72, R73, R72 ;  /* 0x0000004849487220 */ /* 0x000fe40000410000 */
[----:B------:R-:W-:Y:S02]  /*b0e0*/  FMUL.FTZ R42, R10, R42 ;  /* 0x0000002a0a2a7220 */ /* 0x000fe40000410000 */
[----:B------:R-:W-:Y:S02]  /*b0f0*/  FFMA.FTZ R67, R12, R70, -R67 ;  /* 0x000000460c437223 */ /* 0x000fe40000010843 */
        /* <DEDUP_REMOVED lines=8> */
[-C--:B------:R-:W-:Y:S02]  /*b180*/  FFMA.FTZ R14, R14, R41.reuse, -R42 ;  /* 0x000000290e0e7223 */ /* 0x080fe4000001082a */
[----:B------:R-:W-:Y:S01]  /*b190*/  FFMA.FTZ R8, R73, R44, R8 ;  /* 0x0000002c49087223 */ /* 0x000fe20000010008 */
[----:B------:R-:W-:Y:S01]  /*b1a0*/  F2FP.PACK_AB R12, R12, R66 ;  /* 0x000000420c0c723e */ /* 0x000fe200000000ff */
[----:B------:R-:W-:Y:S01]  /*b1b0*/  FFMA.FTZ R10, R10, R41, R9 ;  /* 0x000000290a0a7223 */ /* 0x000fe20000010009 */
[----:B------:R-:W-:-:S02]  /*b1c0*/  F2FP.PACK_AB R14, R14, R67 ;  /* 0x000000430e0e723e */ /* 0x000fc400000000ff */
[----:B------:R-:W-:Y:S02]  /*b1d0*/  F2FP.PACK_AB R9, R45, R74 ;  /* 0x0000004a2d09723e */ /* 0x000fe400000000ff */
[----:B------:R-:W-:Y:S01]  /*b1e0*/  F2FP.PACK_AB R8, R8, R59 ;  /* 0x0000003b0808723e */ /* 0x000fe200000000ff */
[----:B------:R1:W-:Y:S01]  /*b1f0*/  STS.128 [R52+0x100], R12 ;  /* 0x0001000c34007388 */ /* 0x0003e20000000c00 */
[----:B------:R-:W-:-:S05]  /*b200*/  F2FP.PACK_AB R10, R10, R40 ;  /* 0x000000280a0a723e */ /* 0x000fca00000000ff */
[----:B------:R1:W-:Y:S02]  /*b210*/  STS.128 [R31+0x100], R8 ;  /* 0x000100081f007388 */ /* 0x0003e40000000c00 */
.L_x_2560:
[----:B------:R-:W-:Y:S05]  /*b220*/  BSYNC B0 ;  /* 0x0000000000007941 */ /* 0x000fea0003800000 */
.L_x_2559:
        /* <DEDUP_REMOVED lines=109> */
.L_x_2562:
[----:B------:R-:W-:Y:S05]  /*b900*/  BSYNC B0 ;  /* 0x0000000000007941 */ /* 0x000fea0003800000 */
.L_x_2561:
[----:B-1----:R-:W-:-:S04]  /*b910*/  IADD3 R8, R18, 0x60, RZ ;  /* 0x0000006012087810 */ /* 0x002fc80007ffe0ff */
        /* <DEDUP_REMOVED lines=69> */
[----:B------:R-:W-:Y:S01]  /*bd70*/  FMUL.FTZ R9, R15, R23 ;  /* 0x000000170f097220 */ /* 0x000fe20000410000 */
        /* <DEDUP_REMOVED lines=10> */
[-C--:B------:R-:W-:Y:S01]  /*be20*/  FMUL.FTZ R9, R12, R50.reuse ;  /* 0x000000320c097220 */ /* 0x080fe20000410000 */
        /* <DEDUP_REMOVED lines=26> */
.L_x_2550:
[----:B------:R-:W-:Y:S05]  /*bfd0*/  BSYNC B2 ;  /* 0x0000000000027941 */ /* 0x000fea0003800000 */
.L_x_2528:
[----:B-1----:R-:W-:Y:S01]  /*bfe0*/  IMAD R8, R29, c[0x0][0x208], RZ ;  /* 0x000082001d087a24 */ /* 0x002fe200078e02ff */
[----:B------:R-:W-:Y:S01]  /*bff0*/  BAR.SYNC.DEFER_BLOCKING 0x0 ;  /* 0x0000000000007b1d */ /* 0x000fe20000010000 */
[----:B------:R-:W-:Y:S01]  /*c000*/  IMAD.WIDE.U32 R12, R228, c[0x0][0x208], RZ ;  /* 0x00008200e40c7a25 */ /* 0x000fe200078e00ff */
[----:B------:R-:W-:Y:S02]  /*c010*/  SHF.R.S32.HI R229, RZ, 0x1f, R223 ;  /* 0x0000001fffe57819 */ /* 0x000fe400000114df */
[----:B------:R-:W-:Y:S01]  /*c020*/  ISETP.GE.AND P1, PT, R224, c[0x0][0x1d4], PT ;  /* 0x00007500e0007a0c */ /* 0x000fe20003f26270 */
[----:B------:R-:W-:Y:S01]  /*c030*/  IMAD R8, R228, c[0x0][0x20c], R8 ;  /* 0x00008300e4087a24 */ /* 0x000fe200078e0208 */
[----:B------:R-:W-:Y:S01]  /*c040*/  LEA.HI R229, R229, R223, RZ, 0x3 ;  /* 0x000000dfe5e57211 */ /* 0x000fe200078f18ff */
[----:B------:R-:W-:Y:S01]  /*c050*/  IMAD R10, R19, c[0x0][0x218], RZ ;  /* 0x00008600130a7a24 */ /* 0x000fe200078e02ff */
[----:B------:R-:W-:Y:S01]  /*c060*/  LEA.HI R19, R7, R71, RZ, 0x5 ;  /* 0x0000004707137211 */ /* 0x000fe200078f28ff */
[----:B------:R-:W-:Y:S01]  /*c070*/  IMAD.IADD R13, R13, 0x1, R8 ;  /* 0x000000010d0d7824 */ /* 0x000fe200078e0208 */
[----:B------:R-:W-:Y:S01]  /*c080*/  LOP3.LUT R229, R229, 0xfffffff8, RZ, 0xc0, !PT ;  /* 0xfffffff8e5e57812 */ /* 0x000fe200078ec0ff */
[C---:B------:R-:W-:Y:S01]  /*c090*/  IMAD R10, R227.reuse, c[0x0][0x21c], R10 ;  /* 0x00008700e30a7a24 */ /* 0x040fe200078e020a */
[----:B------:R-:W-:Y:S01]  /*c0a0*/  SHF.R.S32.HI R247, RZ, 0x1f, R224 ;  /* 0x0000001ffff77819 */ /* 0x000fe200000114e0 */
[----:B------:R-:W-:Y:S01]  /*c0b0*/  IMAD.WIDE.U32 R12, R227, c[0x0][0x218], R12 ;  /* 0x00008600e30c7a25 */ /* 0x000fe200078e000c */
[----:B------:R-:W-:-:S03]  /*c0c0*/  SHF.R.S32.HI R231, RZ, 0x1f, R229 ;  /* 0x0000001fffe77819 */ /* 0x000fc600000114e5 */
[----:B------:R-:W-:Y:S01]  /*c0d0*/  IMAD.SHL.U32 R9, R0, 0x40, RZ ;  /* 0x0000004000097824 */ /* 0x000fe200078e00ff */
[----:B------:R-:W-:Y:S01]  /*c0e0*/  IADD3 R8, P0, R232, R12, RZ ;  /* 0x0000000ce8087210 */ /* 0x000fe20007f1e0ff */
[----:B------:R-:W-:Y:S01]  /*c0f0*/  IMAD.SHL.U32 R210, R18, 0x8, RZ ;  /* 0x0000000812d27824 */ /* 0x000fe200078e00ff */
[----:B------:R-:W-:Y:S01]  /*c100*/  SHF.R.S32.HI R18, RZ, 0x5, R19 ;  /* 0x00000005ff127819 */ /* 0x000fe20000011413 */
[----:B------:R-:W-:Y:S01]  /*c110*/  IMAD.WIDE R20, R229, 0x2, RZ ;  /* 0x00000002e5147825 */ /* 0x000fe200078e02ff */
[----:B------:R-:W-:Y:S02]  /*c120*/  IADD3.X R10, R219, R13, R10, P0, !PT ;  /* 0x0000000ddb0a7210 */ /* 0x000fe400007fe40a */
[----:B------:R-:W-:Y:S01]  /*c130*/  LEA R88, P0, R8, c[0x0][0x1f8], 0x1 ;  /* 0x00007e0008587a11 */ /* 0x000fe200078008ff */
[----:B------:R-:W-:Y:S01]  /*c140*/  IMAD R172, R18, 0x400, R4 ;  /* 0x0000040012ac7824 */ /* 0x000fe200078e0204 */
[----:B------:R-:W-:Y:S01]  /*c150*/  LOP3.LUT R9, R9, 0x1c0, RZ, 0xc0, !PT ;  /* 0x000001c009097812 */ /* 0x000fe200078ec0ff */
[----:B------:R-:W-:Y:S01]  /*c160*/  IMAD.WIDE R12, R224, 0x2, RZ ;  /* 0x00000002e00c7825 */ /* 0x000fe200078e02ff */
[----:B------:R-:W-:Y:S01]  /*c170*/  LEA.HI.X R8, R8, c[0x0][0x1fc], R10, 0x1, P0 ;  /* 0x00007f0008087a11 */ /* 0x000fe200000f0c0a */
[----:B------:R-:W1:Y:S01]  /*c180*/  SHFL.IDX PT, R56, R88, RZ, 0x181f ;  /* 0x00181fff58387589 */ /* 0x000e6200000e0000 */
[----:B------:R-:W-:Y:S01]  /*c190*/  LOP3.LUT R210, R9, 0x8, R210, 0xf8, !PT ;  /* 0x0000000809d27812 */ /* 0x000fe200078ef8d2 */
[----:B------:R-:W-:Y:S01]  /*c1a0*/  IMAD.SHL.U32 R230, R28, 0x2, RZ ;  /* 0x000000021ce67824 */ /* 0x000fe200078e00ff */
[----:B------:R-:W-:Y:S01]  /*c1b0*/  SHF.R.U32.HI R9, RZ, 0x3, R9 ;  /* 0x00000003ff097819 */ /* 0x000fe20000011609 */
[----:B------:R-:W2:Y:S01]  /*c1c0*/  SHFL.IDX PT, R10, R8, RZ, 0x181f ;  /* 0x00181fff080a7589 */ /* 0x000ea200000e0000 */
[C---:B------:R-:W-:Y:S01]  /*c1d0*/  LEA R180, R172.reuse, 0x100, 0x1 ;  /* 0x00000100acb47811 */ /* 0x040fe200078e08ff */
[----:B------:R-:W-:Y:S01]  /*c1e0*/  IMAD.SHL.U32 R172, R172, 0x2, RZ ;  /* 0x00000002acac7824 */ /* 0x000fe200078e00ff */
[----:B------:R-:W-:Y:S01]  /*c1f0*/  LOP3.LUT R210, R210, R9, RZ, 0x3c, !PT ;  /* 0x00000009d2d27212 */ /* 0x000fe200078e3cff */
[----:B------:R-:W3:Y:S01]  /*c200*/  SHFL.IDX PT, R14, R88, 0x1, 0x181f ;  /* 0x00381f00580e7f89 */ /* 0x000ee200000e0000 */
[----:B------:R-:W-:Y:S01]  /*c210*/  LOP3.LUT P0, RZ, R0, 0x2, RZ, 0xc0, !PT ;  /* 0x0000000200ff7812 */ /* 0x000fe2000780c0ff */
[----:B------:R-:W-:Y:S01]  /*c220*/  IMAD R176, R3, 0x2, R180 ;  /* 0x0000000203b07824 */ /* 0x000fe200078e02b4 */
[----:B------:R-:W-:Y:S01]  /*c230*/  IADD3 R243, R230, 0x100, RZ ;  /* 0x00000100e6f37810 */ /* 0x000fe20007ffe0ff */
[----:B------:R-:W-:Y:S01]  /*c240*/  IMAD R210, R30, 0x200, R210 ;  /* 0x000002001ed27824 */ /* 0x000fe200078e02d2 */
[----:B------:R-:W4:Y:S01]  /*c250*/  SHFL.IDX PT, R9, R8, 0x1, 0x181f ;  /* 0x00381f0008097f89 */ /* 0x000f2200000e0000 */
[----:B------:R-:W-:Y:S01]  /*c260*/  IMAD R180, R2, 0x2, R180 ;  /* 0x0000000202b47824 */ /* 0x000fe200078e02b4 */
[----:B------:R-:W-:Y:S01]  /*c270*/  IADD3 R242, R230, 0x3100, RZ ;  /* 0x00003100e6f27810 */ /* 0x000fe20007ffe0ff */
[----:B------:R-:W-:Y:S01]  /*c280*/  IMAD.SHL.U32 R210, R210, 0x2, RZ ;  /* 0x00000002d2d27824 */ /* 0x000fe200078e00ff */
[----:B------:R-:W4:Y:S01]  /*c290*/  SHFL.IDX PT, R88, R88, 0x2, 0x181f ;  /* 0x00581f0058587f89 */ /* 0x000f2200000e0000 */
[----:B------:R-:W-:Y:S01]  /*c2a0*/  IMAD R184, R2, 0x2, R176 ;  /* 0x0000000202b87824 */ /* 0x000fe200078e02b0 */
[----:B------:R-:W-:-:S02]  /*c2b0*/  IADD3 R241, R230, 0x1100, RZ ;  /* 0x00001100e6f17810 */ /* 0x000fc40007ffe0ff */
[----:B------:R-:W4:Y:S01]  /*c2c0*/  SHFL.IDX PT, R8, R8, 0x2, 0x181f ;  /* 0x00581f0008087f89 */ /* 0x000f2200000e0000 */
[C---:B------:R-:W-:Y:S02]  /*c2d0*/  IADD3 R11, R210.reuse, 0x8100, RZ ;  /* 0x00008100d20b7810 */ /* 0x040fe40007ffe0ff */
[----:B------:R-:W-:Y:S01]  /*c2e0*/  IADD3 R209, R210, 0x8120, RZ ;  /* 0x00008120d2d17810 */ /* 0x000fe20007ffe0ff */
[----:B------:R-:W-:Y:S01]  /*c2f0*/  LDSM.16.M88.4 R120, [R172+0x100] ;  /* 0x00010000ac78783b */ /* 0x000fe20000000200 */
[----:B------:R-:W-:Y:S02]  /*c300*/  @P0 IADD3 R209, R11, -0x20, RZ ;  /* 0xffffffe00bd10810 */ /* 0x000fe40007ffe0ff */
[----:B-1----:R-:W-:Y:S01]  /*c310*/  IADD3 R58, P0, R56, R12, RZ ;  /* 0x0000000c383a7210 */ /* 0x002fe20007f1e0ff */
[----:B------:R-:W-:Y:S01]  /*c320*/  LDSM.16.M88.4 R124, [R176] ;  /* 0x00000000b07c783b */ /* 0x000fe20000000200 */
[----:B------:R-:W-:Y:S02]  /*c330*/  IADD3 R240, R230, 0x4100, RZ ;  /* 0x00004100e6f07810 */ /* 0x000fe40007ffe0ff */
[----:B------:R-:W-:Y:S01]  /*c340*/  IADD3 R203, R209, 0x800, RZ ;  /* 0x00000800d1cb7810 */ /* 0x000fe20007ffe0ff */
[----:B------:R-:W-:Y:S01]  /*c350*/  LDSM.16.M88.4 R148, [R180] ;  /* 0x00000000b494783b */ /* 0x000fe20000000200 */
[----:B--2---:R-:W-:Y:S01]  /*c360*/  IMAD.X R59, R10, 0x1, R13, P0 ;  /* 0x000000010a3b7824 */ /* 0x004fe200000e060d */
[----:B---3--:R-:W-:-:S02]  /*c370*/  IADD3 R50, P0, R12, R14, RZ ;  /* 0x0000000e0c327210 */ /* 0x008fc40007f1e0ff */
[----:B------:R-:W-:Y:S01]  /*c380*/  LDSM.16.M88.4 R156, [R184] ;  /* 0x00000000b89c783b */ /* 0x000fe20000000200 */
[----:B------:R-:W-:Y:S02]  /*c390*/  IADD3 R202, R209, 0x1000, RZ ;  /* 0x00001000d1ca7810 */ /* 0x000fe40007ffe0ff */
[----:B----4-:R-:W-:Y:S01]  /*c3a0*/  IMAD.X R51, R13, 0x1, R9, P0 ;  /* 0x000000010d337824 */ /* 0x010fe200000e0609 */
[----:B------:R-:W-:Y:S01]  /*c3b0*/  LDSM.16.M88.4 R172, [R172+0x4100] ;  /* 0x00410000acac783b */ /* 0x000fe20000000200 */
[----:B------:R-:W-:Y:S02]  /*c3c0*/  IADD3 R12, P0, R12, R88, RZ ;  /* 0x000000580c0c7210 */ /* 0x000fe40007f1e0ff */
[C---:B------:R-:W-:Y:S01]  /*c3d0*/  IADD3 R201, R209.reuse, 0x1800, RZ ;  /* 0x00001800d1c97810 */ /* 0x040fe20007ffe0ff */
[----:B------:R-:W-:Y:S01]  /*c3e0*/  LDSM.16.M88.4 R176, [R176+0x4000] ;  /* 0x00400000b0b0783b */ /* 0x000fe20000000200 */
[----:B------:R-:W-:Y:S01]  /*c3f0*/  IADD3 R200, R209, 0x2000, RZ ;  /* 0x00002000d1c87810 */ /* 0x000fe20007ffe0ff */
[----:B------:R-:W-:Y:S01]  /*c400*/  IMAD.X R13, R13, 0x1, R8, P0 ;  /* 0x000000010d0d7824 */ /* 0x000fe200000e0608 */
[----:B------:R-:W-:Y:S01]  /*c410*/  IADD3 R56, P0, R56, R20, RZ ;  /* 0x0000001438387210 */ /* 0x000fe20007f1e0ff */
[----:B------:R-:W-:Y:S01]  /*c420*/  LDSM.16.M88.4 R180, [R180+0x4000] ;  /* 0x00400000b4b4783b */ /* 0x000fe20000000200 */
[----:B------:R-:W-:-:S02]  /*c430*/  IADD3 R199, R209, 0x2800, RZ ;  /* 0x00002800d1c77810 */ /* 0x000fc40007ffe0ff */
[----:B------:R-:W-:Y:S01]  /*c440*/  IADD3 R197, R209, 0x3000, RZ ;  /* 0x00003000d1c57810 */ /* 0x000fe20007ffe0ff */
[----:B------:R-:W-:Y:S01]  /*c450*/  LDSM.16.M88.4 R184, [R184+0x4000] ;  /* 0x00400000b8b8783b */ /* 0x000fe20000000200 */
[----:B------:R-:W-:-:S03]  /*c460*/  IMAD.X R57, R10, 0x1, R21, P0 ;  /* 0x000000010a397824 */ /* 0x000fc600000e0615 */
[----:B------:R-:W-:Y:S01]  /*c470*/  BAR.SYNC.DEFER_BLOCKING 0x0 ;  /* 0x0000000000007b1d */ /* 0x000fe20000010000 */
[C---:B------:R-:W-:Y:S02]  /*c480*/  IADD3 R14, P0, R20.reuse, R14, RZ ;  /* 0x0000000e140e7210 */ /* 0x040fe40007f1e0ff */
[C---:B------:R-:W-:Y:S02]  /*c490*/  IADD3 R196, R209.reuse, 0x3800, RZ ;  /* 0x00003800d1c47810 */ /* 0x040fe40007ffe0ff */
[----:B------:R-:W-:Y:S01]  /*c4a0*/  IADD3 R195, R209, 0x4000, RZ ;  /* 0x00004000d1c37810 */ /* 0x000fe20007ffe0ff */
[----:B------:R-:W-:Y:S01]  /*c4b0*/  IMAD.X R15, R21, 0x1, R9, P0 ;  /* 0x00000001150f7824 */ /* 0x000fe200000e0609 */
[----:B------:R-:W-:Y:S02]  /*c4c0*/  IADD3 R88, P0, R20, R88, RZ ;  /* 0x0000005814587210 */ /* 0x000fe40007f1e0ff */
[C---:B------:R-:W-:Y:S02]  /*c4d0*/  IADD3 R194, R209.reuse, 0x4800, RZ ;  /* 0x00004800d1c27810 */ /* 0x040fe40007ffe0ff */
[----:B------:R-:W-:Y:S01]  /*c4e0*/  IADD3 R193, R209, 0x5000, RZ ;  /* 0x00005000d1c17810 */ /* 0x000fe20007ffe0ff */
[----:B------:R-:W-:Y:S01]  /*c4f0*/  IMAD.X R89, R21, 0x1, R8, P0 ;  /* 0x0000000115597824 */ /* 0x000fe200000e0608 */
[----:B------:R-:W-:-:S02]  /*c500*/  ISETP.LT.OR P0, PT, R48, 0x1, P1 ;  /* 0x000000013000780c */ /* 0x000fc40000f01670 */
[----:B------:R-:W-:Y:S01]  /*c510*/  IADD3 R192, R209, 0x5800, RZ ;  /* 0x00005800d1c07810 */ /* 0x000fe20007ffe0ff */
[----:B------:R-:W-:-:S04]  /*c520*/  DEPBAR.LE SB0, 0x0 ;  /* 0x000080000000791a */ /* 0x000fc80000000000 */
[----:B------:R-:W-:Y:S06]  /*c530*/  BAR.SYNC.DEFER_BLOCKING 0x0 ;  /* 0x0000000000007b1d */ /* 0x000fec0000010000 */
[----:B------:R-:W-:Y:S04]  /*c540*/  LDSM.16.M88.4 R8, [R210+0x8100] ;  /* 0x00810000d208783b */ /* 0x000fe80000000200 */
[----:B------:R-:W1:Y:S04]  /*c550*/  LDSM.16.M88.4 R80, [R210+0x8900] ;  /* 0x00890000d250783b */ /* 0x000e680000000200 */
[----:B-----5:R-:W2:Y:S04]  /*c560*/  LDSM.16.M88.4 R72, [R210+0x9100] ;  /* 0x00910000d248783b */ /* 0x020ea80000000200 */
[----:B------:R-:W3:Y:S04]  /*c570*/  LDSM.16.M88.4 R60, [R210+0x9900] ;  /* 0x00990000d23c783b */ /* 0x000ee80000000200 */
[----:B------:R-:W4:Y:S04]  /*c580*/  LDSM.16.M88.4 R52, [R210+0xa100] ;  /* 0x00a10000d234783b */ /* 0x000f280000000200 */
[----:B------:R-:W-:Y:S04]  /*c590*/  LDSM.16.M88.4 R44, [R210+0xa900] ;  /* 0x00a90000d22c783b */ /* 0x000fe80000000200 */
[----:B------:R-:W-:Y:S04]  /*c5a0*/  LDSM.16.M88.4 R36, [R209] ;  /* 0x00000000d124783b */ /* 0x000fe80000000200 */
[----:B------:R-:W3:Y:S04]  /*c5b0*/  LDSM.16.M88.4 R32, [R209+0x800] ;  /* 0x00080000d120783b */ /* 0x000ee80000000200 */
[----:B------:R-:W4:Y:S04]  /*c5c0*/  LDSM.16.M88.4 R28, [R209+0x1000] ;  /* 0x00100000d11c783b */ /* 0x000f280000000200 */
[----:B------:R-:W4:Y:S04]  /*c5d0*/  LDSM.16.M88.4 R24, [R209+0x1800] ;  /* 0x00180000d118783b */ /* 0x000f280000000200 */
[----:B------:R-:W4:Y:S04]  /*c5e0*/  LDSM.16.M88.4 R20, [R209+0x2000] ;  /* 0x00200000d114783b */ /* 0x000f280000000200 */
[----:B------:R-:W4:Y:S01]  /*c5f0*/  LDSM.16.M88.4 R40, [R209+0x2800] ;  /* 0x00280000d128783b */ /* 0x000f220000000200 */
[----:B-1----:R-:W-:Y:S03]  /*c600*/  HMMA.16816.F32 R84, R120, R80, RZ ;  /* 0x000000507854723c */ /* 0x002fe600000018ff */
[----:B------:R-:W-:Y:S01]  /*c610*/  @!PT LDS RZ, [RZ] ;  /* 0x00000000fffff984 */ /* 0x000fe20000000800 */
[----:B------:R-:W-:Y:S01]  /*c620*/  @!PT LDS RZ, [RZ] ;  /* 0x00000000fffff984 */ /* 0x000fe20000000800 */
[----:B------:R-:W-:Y:S01]  /*c630*/  @!PT LDS RZ, [RZ] ;  /* 0x00000000fffff984 */ /* 0x000fe20000000800 */
[----:B------:R4:W-:Y:S01]  /*c640*/  LDGSTS.E.BYPASS.LTC128B.128 [R230+0x100], [R58.64], !P0 ;  /* 0x001000003ae67fae */ /* 0x0009e2000c101d52 */
[----:B------:R-:W-:-:S04]  /*c650*/  ISETP.GE.AND P0, PT, R223, c[0x0][0x1d4], PT ;  /* 0x00007500df007a0c */ /* 0x000fc80003f06270 */
[C---:B------:R-:W-:Y:S01]  /*c660*/  ISETP.LT.OR P2, PT, R48.reuse, 0x1, P0 ;  /* 0x000000013000780c */ /* 0x040fe20000741670 */
[C---:B------:R-:W-:Y:S08]  /*c670*/  HMMA.16816.F32 R80, R120.reuse, R82, RZ ;  /* 0x000000527850723c */ /* 0x040ff000000018ff */
[----:B--2---:R-:W-:Y:S04]  /*c680*/  HMMA.16816.F32 R76, R120, R72, RZ ;  /* 0x00000048784c723c */ /* 0x004fe800000018ff */
[----:B------:R4:W-:Y:S01]  /*c690*/  LDGSTS.E.BYPASS.LTC128B.128 [R230+0x3100], [R56.64], !P2 ;  /* 0x0310000038e67fae */ /* 0x0009e2000d101d52 */
[----:B------:R-:W-:-:S02]  /*c6a0*/  ISETP.LT.OR P2, PT, R48, 0x21, P1 ;  /* 0x000000213000780c */ /* 0x000fc40000f41670 */
[C---:B------:R-:W-:Y:S01]  /*c6b0*/  ISETP.LT.OR P1, PT, R48.reuse, 0x41, P1 ;  /* 0x000000413000780c */ /* 0x040fe20000f21670 */
[C---:B---3--:R-:W-:Y:S08]  /*c6c0*/  HMMA.16816.F32 R64, R120.reuse, R60, RZ ;  /* 0x0000003c7840723c */ /* 0x048ff000000018ff */
[----:B------:R-:W-:Y:S02]  /*c6d0*/  HMMA.16816.F32 R72, R120, R74, RZ ;  /* 0x0000004a7848723c */ /* 0x000fe400000018ff */
[----:B------:R1:W-:Y:S01]  /*c6e0*/  LDGSTS.E.BYPASS.LTC128B.128 [R230+0x1100], [R50.64], !P2 ;  /* 0x0110000032e67fae */ /* 0x0003e2000d101d52 */
[----:B------:R-:W-:-:S02]  /*c6f0*/  ISETP.LT.OR P2, PT, R48, 0x21, P0 ;  /* 0x000000213000780c */ /* 0x000fc40000741670 */
[----:B------:R-:W-:-:S03]  /*c700*/  ISETP.LT.OR P0, PT, R48, 0x41, P0 ;  /* 0x000000413000780c */ /* 0x000fc60000701670 */
[C---:B------:R-:W-:Y:S08]  /*c710*/  HMMA.16816.F32 R60, R120.reuse, R62, RZ ;  /* 0x0000003e783c723c */ /* 0x040ff000000018ff */
[----:B------:R2:W-:Y:S01]  /*c720*/  LDGSTS.E.BYPASS.LTC128B.128 [R230+0x4100], [R14.64], !P2 ;  /* 0x041000000ee67fae */ /* 0x0005e2000d101d52 */
[----:B------:R-:W-:Y:S01]  /*c730*/  LOP3.LUT P2, RZ, R0, 0x4, RZ, 0xc0, !PT ;  /* 0x0000000400ff7812 */ /* 0x000fe2000784c0ff */
[C---:B----4-:R-:W-:Y:S02]  /*c740*/  HMMA.16816.F32 R56, R120.reuse, R52, RZ ;  /* 0x000000347838723c */ /* 0x050fe400000018ff */
[----:B------:R3:W-:Y:S04]  /*c750*/  LDGSTS.E.BYPASS.LTC128B.128 [R230+0x2100], [R12.64], !P1 ;  /* 0x021000000ce67fae */ /* 0x0007e8000c901d52 */
[----:B------:R4:W-:Y:S01]  /*c760*/  LDGSTS.E.BYPASS.LTC128B.128 [R230+0x5100], [R88.64], !P0 ;  /* 0x0510000058e67fae */ /* 0x0009e2000c101d52 */
[----:B------:R-:W-:Y:S01]  /*c770*/  ISETP.GT.AND P0, PT, R68, R226, PT ;  /* 0x000000e24400720c */ /* 0x000fe20003f04270 */
[----:B------:R-:W-:Y:S02]  /*c780*/  HMMA.16816.F32 R52, R120, R54, RZ ;  /* 0x000000367834723c */ /* 0x000fe400000018ff */
[----:B------:R-:W0:Y:S06]  /*c790*/  LDGDEPBAR ;  /* 0x00000000000079af */ /* 0x000e2c0000000000 */
[C---:B------:R-:W-:Y:S08]  /*c7a0*/  HMMA.16816.F32 R84, R124.reuse, R32, R84 ;  /* 0x000000207c54723c */ /* 0x040ff00000001854 */
[----:B------:R-:W-:Y:S01]  /*c7b0*/  HMMA.16816.F32 R80, R124, R34, R80 ;  /* 0x000000227c50723c */ /* 0x000fe20000001850 */
[----:B--2---:R-:W-:-:S05]  /*c7c0*/  IMAD.MOV.U32 R14, RZ, RZ, 0x40 ;  /* 0x00000040ff0e7424 */ /* 0x004fca00078e00ff */
[----:B------:R-:W-:Y:S02]  /*c7d0*/  SEL R0, R14, 0xffffffc0, !P2 ;  /* 0xffffffc00e007807 */ /* 0x000fe40005000000 */
[----:B---3--:R-:W-:Y:S03]  /*c7e0*/  HMMA.16816.F32 R12, R120, R8, RZ ;  /* 0x00000008780c723c */ /* 0x008fe600000018ff */
[----:B------:R-:W-:Y:S02]  /*c7f0*/  IMAD.IADD R207, R210, 0x1, R0 ;  /* 0x00000001d2cf7824 */ /* 0x000fe400078e0200 */
[----:B------:R-:W-:-:S03]  /*c800*/  IMAD.IADD R198, R0, 0x1, R209 ;  /* 0x0000000100c67824 */ /* 0x000fc600078e02d1 */
[C---:B------:R-:W-:Y:S01]  /*c810*/  HMMA.16816.F32 R8, R120.reuse, R10, RZ ;  /* 0x0000000a7808723c */ /* 0x040fe200000018ff */
[----:B------:R-:W-:Y:S04]  /*c820*/  LDSM.16.M88.4 R100, [R207+0x8900] ;  /* 0x00890000cf64783b */ /* 0x000fe80000000200 */
[----:B------:R-:W-:Y:S03]  /*c830*/  LDSM.16.M88.4 R32, [R207+0x9100] ;  /* 0x00910000cf20783b */ /* 0x000fe60000000200 */
[----:B-1----:R-:W-:Y:S01]  /*c840*/  HMMA.16816.F32 R48, R120, R44, RZ ;  /* 0x0000002c7830723c */ /* 0x002fe200000018ff */
[----:B------:R-:W-:Y:S04]  /*c850*/  LDSM.16.M88.4 R96, [R198] ;  /* 0x00000000c660783b */ /* 0x000fe80000000200 */
[----:B------:R-:W-:Y:S03]  /*c860*/  LDSM.16.M88.4 R92, [R198+0x800] ;  /* 0x00080000c65c783b */ /* 0x000fe60000000200 */
[C---:B------:R-:W-:Y:S01]  /*c870*/  HMMA.16816.F32 R12, R124.reuse, R36, R12 ;  /* 0x000000247c0c723c */ /* 0x040fe2000000180c */
[----:B----4-:R-:W-:Y:S04]  /*c880*/  LDSM.16.M88.4 R88, [R198+0x1000] ;  /* 0x00100000c658783b */ /* 0x010fe80000000200 */
[----:B------:R-:W-:Y:S03]  /*c890*/  LDSM.16.M88.4 R104, [R207+0xb900] ;  /* 0x00b90000cf68783b */ /* 0x000fe60000000200 */
        /* <DEDUP_REMOVED lines=8> */
[----:B------:R-:W-:Y:S08]  /*c920*/  HMMA.16816.F32 R44, R120, R46, RZ ;  /* 0x0000002e782c723c */ /* 0x000ff000000018ff */
[C---:B------:R-:W-:Y:S08]  /*c930*/  HMMA.16816.F32 R56, R124.reuse, R20, R56 ;  /* 0x000000147c38723c */ /* 0x040ff00000001838 */
[C---:B------:R-:W-:Y:S01]  /*c940*/  HMMA.16816.F32 R52, R124.reuse, R22, R52 ;  /* 0x000000167c34723c */ /* 0x040fe20000001834 */
[----:B------:R-:W4:Y:S07]  /*c950*/  LDSM.16.M88.4 R20, [R207+0xa900] ;  /* 0x00a90000cf14783b */ /* 0x000f2e0000000200 */
[C---:B------:R-:W-:Y:S08]  /*c960*/  HMMA.16816.F32 R48, R124.reuse, R40, R48 ;  /* 0x000000287c30723c */ /* 0x040ff00000001830 */
[----:B------:R-:W-:Y:S01]  /*c970*/  HMMA.16816.F32 R44, R124, R42, R44 ;  /* 0x0000002a7c2c723c */ /* 0x000fe2000000182c */
[----:B------:R-:W2:Y:S07]  /*c980*/  LDSM.16.M88.4 R40, [R198+0x1800] ;  /* 0x00180000c628783b */ /* 0x000eae0000000200 */
        /* <DEDUP_REMOVED lines=50> */
[----:B------:R-:W1:Y:S07]  /*ccb0*/  LDSM.16.M88.4 R96, [R207+0xc900] ;  /* 0x00c90000cf60783b */ /* 0x000e6e0000000200 */
        /* <DEDUP_REMOVED lines=8> */
[----:B------:R-:W3:Y:S07]  /*cd40*/  LDSM.16.M88.4 R40, [R198+0x3000] ;  /* 0x00300000c628783b */ /* 0x000eee0000000200 */
[C---:B-1----:R-:W-:Y:S08]  /*cd50*/  HMMA.16816.F32 R76, R176.reuse, R36, R76 ;  /* 0x00000024b04c723c */ /* 0x042ff0000000184c */
        /* <DEDUP_REMOVED lines=38> */
[----:B------:R-:W-:Y:S05]  /*cfc0*/  @!P0 BRA `(.L_x_2563) ;  /* 0x0000041000008947 */ /* 0x000fea0003800000 */
[----:B------:R-:W-:Y:S01]  /*cfd0*/  ISETP.NE.AND P5, PT, R221, 0x1, PT ;  /* 0x00000001dd00780c */ /* 0x000fe20003fa5270 */
        /* <DEDUP_REMOVED lines=14> */
[----:B------:R-:W-:Y:S01]  /*d0c0*/  IADD3 R25, -R246, 0x10, RZ ;  /* 0x00000010f6197810 */ /* 0x000fe20007ffe1ff */
[----:B------:R-:W-:Y:S01]  /*d0d0*/  IMAD R228, R0, c[0x0][0x2b8], R228 ;  /* 0x0000ae0000e47a24 */ /* 0x000fe200078e02e4 */
[----:B------:R-:W-:Y:S02]  /*d0e0*/  SHF.L.U64.HI R16, R229, 0x1, R231 ;  /* 0x00000001e5107819 */ /* 0x000fe400000102e7 */
[----:B------:R-:W-:Y:S01]  /*d0f0*/  LOP3.LUT R25, R25, 0xf, RZ, 0xc0, !PT ;  /* 0x0000000f19197812 */ /* 0x000fe200078ec0ff */
[----:B------:R-:W-:Y:S01]  /*d100*/  IMAD.WIDE.U32 R20, R228, c[0x0][0x1e0], RZ ;  /* 0x00007800e4147a25 */ /* 0x000fe200078e00ff */
[----:B------:R-:W-:-:S02]  /*d110*/  SHF.R.S32.HI R0, RZ, 0x1f, R228 ;  /* 0x0000001fff007819 */ /* 0x000fc400000114e4 */
[----:B------:R-:W-:-:S03]  /*d120*/  ISETP.GE.AND P4, PT, R223, c[0x0][0x1d4], PT ;  /* 0x00007500df007a0c */ /* 0x000fc60003f86270 */
[----:B------:R-:W-:-:S04]  /*d130*/  IMAD R0, R0, c[0x0][0x1e0], RZ ;  /* 0x0000780000007a24 */ /* 0x000fc800078e02ff */
[----:B------:R-:W-:-:S04]  /*d140*/  IMAD R0, R228, c[0x0][0x1e4], R0 ;  /* 0x00007900e4007a24 */ /* 0x000fc800078e0200 */
[----:B------:R-:W-:Y:S01]  /*d150*/  IMAD.IADD R21, R21, 0x1, R0 ;  /* 0x0000000115157824 */ /* 0x000fe200078e0200 */
[----:B-1----:R-:W-:Y:S02]  /*d160*/  SHF.L.U64.HI R22, R224, 0x1, R247 ;  /* 0x00000001e0167819 */ /* 0x002fe400000102f7 */
[----:B--2---:R-:W-:Y:S01]  /*d170*/  SHF.R.S32.HI R0, RZ, 0x1f, R227 ;  /* 0x0000001fff007819 */ /* 0x004fe200000114e3 */
[----:B------:R-:W-:-:S04]  /*d180*/  IMAD.WIDE.U32 R20, R227, c[0x0][0x1f0], R20 ;  /* 0x00007c00e3147a25 */ /* 0x000fc800078e0014 */
[----:B------:R-:W-:-:S04]  /*d190*/  IMAD R0, R0, c[0x0][0x1f0], RZ ;  /* 0x00007c0000007a24 */ /* 0x000fc800078e02ff */
[----:B------:R-:W-:Y:S01]  /*d1a0*/  IMAD R23, R227, c[0x0][0x1f4], R0 ;  /* 0x00007d00e3177a24 */ /* 0x000fe200078e0200 */
[----:B------:R-:W-:Y:S02]  /*d1b0*/  IADD3 R0, P0, R234, R20, RZ ;  /* 0x00000014ea007210 */ /* 0x000fe40007f1e0ff */
[----:B------:R-:W-:Y:S02]  /*d1c0*/  SEL R20, RZ, 0x10, P5 ;  /* 0x00000010ff147807 */ /* 0x000fe40002800000 */
[----:B------:R-:W-:Y:S01]  /*d1d0*/  IADD3.X R23, R220, R21, R23, P0, !PT ;  /* 0x00000015dc177210 */ /* 0x000fe200007fe417 */
[----:B------:R-:W-:Y:S01]  /*d1e0*/  IMAD.SHL.U32 R21, R224, 0x2, RZ ;  /* 0x00000002e0157824 */ /* 0x000fe200078e00ff */
[----:B------:R-:W-:Y:S02]  /*d1f0*/  LEA R24, P0, R0, c[0x0][0x1c8], 0x1 ;  /* 0x0000720000187a11 */ /* 0x000fe400078008ff */
[----:B------:R-:W-:Y:S02]  /*d200*/  IADD3 R28, -R20, 0x10, RZ ;  /* 0x00000010141c7810 */ /* 0x000fe40007ffe1ff */
[----:B------:R-:W-:Y:S01]  /*d210*/  LEA.HI.X R23, R0, c[0x0][0x1cc], R23, 0x1, P0 ;  /* 0x0000730000177a11 */ /* 0x000fe200000f0c17 */
[----:B------:R-:W1:Y:S01]  /*d220*/  SHFL.IDX PT, R26, R24, 0x2, 0x181f ;  /* 0x00581f00181a7f89 */ /* 0x000e6200000e0000 */
[----:B------:R-:W-:Y:S01]  /*d230*/  LOP3.LUT R28, R28, 0xf, RZ, 0xc0, !PT ;  /* 0x0000000f1c1c7812 */ /* 0x000fe200078ec0ff */
[----:B------:R-:W-:-:S02]  /*d240*/  IMAD.SHL.U32 R0, R229, 0x2, RZ ;  /* 0x00000002e5007824 */ /* 0x000fc400078e00ff */
[----:B------:R-:W2:Y:S01]  /*d250*/  SHFL.IDX PT, R27, R23, 0x2, 0x181f ;  /* 0x00581f00171b7f89 */ /* 0x000ea200000e0000 */
[----:B-1----:R-:W-:-:S04]  /*d260*/  IADD3 R28, P1, P0, R28, R26, R21 ;  /* 0x0000001a1c1c7210 */ /* 0x002fc8000783e015 */
[-C--:B--2---:R-:W-:Y:S02]  /*d270*/  IADD3.X R29, RZ, R27.reuse, R22, P1, P0 ;  /* 0x0000001bff1d7210 */ /* 0x084fe40000fe0416 */
[----:B------:R-:W-:Y:S02]  /*d280*/  IADD3 R30, P1, P0, R25, R26, R0 ;  /* 0x0000001a191e7210 */ /* 0x000fe4000783e000 */
[----:B------:R-:W1:Y:S02]  /*d290*/  SHFL.IDX PT, R25, R24, RZ, 0x181f ;  /* 0x00181fff18197589 */ /* 0x000e6400000e0000 */
[----:B------:R-:W-:Y:S02]  /*d2a0*/  IADD3.X R31, RZ, R27, R16, P1, P0 ;  /* 0x0000001bff1f7210 */ /* 0x000fe40000fe0410 */
[----:B------:R-:W2:Y:S04]  /*d2b0*/  SHFL.IDX PT, R26, R23, RZ, 0x181f ;  /* 0x00181fff171a7589 */ /* 0x000ea800000e0000 */
[----:B------:R-:W3:Y:S04]  /*d2c0*/  SHFL.IDX PT, R24, R24, 0x1, 0x181f ;  /* 0x00381f0018187f89 */ /* 0x000ee800000e0000 */
[----:B------:R-:W4:Y:S01]  /*d2d0*/  SHFL.IDX PT, R23, R23, 0x1, 0x181f ;  /* 0x00381f0017177f89 */ /* 0x000f2200000e0000 */
[----:B-1----:R-:W-:-:S05]  /*d2e0*/  IADD3 R32, P0, R25, R21, RZ ;  /* 0x0000001519207210 */ /* 0x002fca0007f1e0ff */
[----:B--2---:R-:W-:Y:S01]  /*d2f0*/  IMAD.X R33, R26, 0x1, R22, P0 ;  /* 0x000000011a217824 */ /* 0x004fe200000e0616 */
[----:B------:R-:W-:-:S04]  /*d300*/  IADD3 R34, P0, R25, R0, RZ ;  /* 0x0000000019227210 */ /* 0x000fc80007f1e0ff */
[----:B------:R1:W-:Y:S01]  /*d310*/  LDGSTS.E.BYPASS.LTC128B.128 [R230+0x8100], [R32.64], !P5 ;  /* 0x0810000020e67fae */ /* 0x0003e2000e901d52 */
[----:B------:R-:W-:Y:S01]  /*d320*/  IMAD.X R35, R26, 0x1, R16, P0 ;  /* 0x000000011a237824 */ /* 0x000fe200000e0610 */
[----:B---3--:R-:W-:-:S04]  /*d330*/  IADD3 R26, P0, R24, R21, RZ ;  /* 0x00000015181a7210 */ /* 0x008fc80007f1e0ff */
[----:B------:R1:W-:Y:S01]  /*d340*/  LDGSTS.E.BYPASS.LTC128B.128 [R230+0xb100], [R34.64], !P4 ;  /* 0x0b10000022e67fae */ /* 0x0003e2000e101d52 */
[----:B----4-:R-:W-:Y:S01]  /*d350*/  IMAD.X R27, R23, 0x1, R22, P0 ;  /* 0x00000001171b7824 */ /* 0x010fe200000e0616 */
        /* <DEDUP_REMOVED lines=8> */
.L_x_2563:
        /* <DEDUP_REMOVED lines=16> */
[----:B------:R-:W-:Y:S02]  /*d4e0*/  LOP3.LUT R16, R16, 0x1ffffffe, RZ, 0xc0, !PT ;  /* 0x1ffffffe10107812 */ /* 0x000fe400078ec0ff */
[----:B------:R-:W-:Y:S01]  /*d4f0*/  ISETP.GE.AND P0, PT, R212, 0x1, PT ;  /* 0x00000001d400780c */ /* 0x000fe20003f06270 */
[----:B------:R-:W-:Y:S02]  /*d500*/  IMAD R18, R19, 0x10, R18 ;  /* 0x0000001013127824 */ /* 0x000fe400078e0212 */
[----:B------:R-:W-:-:S04]  /*d510*/  IMAD.IADD R16, R71, 0x1, -R16 ;  /* 0x0000000147107824 */ /* 0x000fc800078e0a10 */
[----:B------:R-:W-:-:S04]  /*d520*/  IMAD R238, R16, 0x8, R18 ;  /* 0x0000000810ee7824 */ /* 0x000fc800078e0212 */
[----:B------:R-:W-:-:S04]  /*d530*/  @P3 IMAD.HI.U32 R16, R238, c[0x0][0x2c8], RZ ;  /* 0x0000b200ee103a27 */ /* 0x000fc800078e00ff */
[----:B------:R-:W-:Y:S01]  /*d540*/  IMAD.MOV.U32 R20, RZ, RZ, R238 ;  /* 0x000000ffff147224 */ /* 0x000fe200078e00ee */
[----:B------:R-:W-:Y:S02]  /*d550*/  @P3 SHF.R.U32.HI R20, RZ, c[0x0][0x2cc], R16 ;  /* 0x0000b300ff143a19 */ /* 0x000fe40000011610 */
[----:B------:R-:W-:-:S03]  /*d560*/  LOP3.LUT R16, R0, 0x7ffffffc, RZ, 0xc0, !PT ;  /* 0x7ffffffc00107812 */ /* 0x000fc600078ec0ff */
[----:B------:R-:W2:Y:S02]  /*d570*/  SHFL.IDX PT, R0, R20, RZ, 0x1c1f ;  /* 0x001c1fff14007589 */ /* 0x000ea400000e0000 */
[----:B------:R-:W-:-:S04]  /*d580*/  IMAD.IADD R16, R7, 0x1, -R16 ;  /* 0x0000000107107824 */ /* 0x000fc800078e0a10 */
[----:B------:R-:W-:-:S04]  /*d590*/  IMAD.SHL.U32 R239, R16, 0x2, RZ ;  /* 0x0000000210ef7824 */ /* 0x000fc800078e00ff */
[----:B------:R-:W-:Y:S01]  /*d5a0*/  IMAD.IADD R21, R5, 0x1, -R239 ;  /* 0x0000000105157824 */ /* 0x000fe200078e0aef */
[C---:B------:R-:W-:Y:S02]  /*d5b0*/  IADD3 R23, -R239.reuse, 0x1, R6 ;  /* 0x00000001ef177810 */ /* 0x040fe40007ffe106 */
[----:B------:R-:W-:-:S03]  /*d5c0*/  IADD3 R22, -R239, R211, R5 ;  /* 0x000000d3ef167210 */ /* 0x000fc60007ffe105 */
[----:B------:R-:W-:-:S05]  /*d5d0*/  IMAD.IADD R23, R23, 0x1, -R216 ;  /* 0x0000000117177824 */ /* 0x000fca00078e0ad8 */
[C---:B-1----:R-:W-:Y:S02]  /*d5e0*/  IADD3 R24, R23.reuse, c[0x0][0x328], RZ ;  /* 0x0000ca0017187a10 */ /* 0x042fe40007ffe0ff */
        /* <DEDUP_REMOVED lines=16> */
.L_x_2566:
[----:B------:R-:W-:-:S04]  /*d6f0*/  MOV R0, c[0x0][0x32c] ;  /* 0x0000cb0000007a02 */ /* 0x000fc80000000f00 */
[----:B------:R-:W-:-:S13]  /*d700*/  ISETP.NE.AND P0, PT, R0, 0x1, PT ;  /* 0x000000010000780c */ /* 0x000fda0003f05270 */
[----:B------:R-:W-:-:S05]  /*d710*/  @P0 IMAD.HI.U32 R0, R6, c[0x0][0x330], RZ ;  /* 0x0000cc0006000a27 */ /* 0x000fca00078e00ff */
[----:B------:R-:W-:Y:S02]  /*d720*/  @P0 SHF.R.U32.HI R6, RZ, c[0x0][0x334], R0 ;  /* 0x0000cd00ff060a19 */ /* 0x000fe40000011600 */
.L_x_2567:
[----:B------:R-:W-:Y:S05]  /*d730*/  BSYNC B0 ;  /* 0x0000000000007941 */ /* 0x000fea0003800000 */
.L_x_2565:
[----:B------:R-:W-:-:S05]  /*d740*/  IMAD R6, R6, c[0x0][0x32c], R21 ;  /* 0x0000cb0006067a24 */ /* 0x000fca00078e0215 */
[----:B------:R-:W-:Y:S02]  /*d750*/  IADD3 R0, R6, c[0x0][0x32c], RZ ;  /* 0x0000cb0006007a10 */ /* 0x000fe40007ffe0ff */
[----:B------:R-:W-:Y:S02]  /*d760*/  IMNMX R25, R25, R6, !PT ;  /* 0x0000000619197217 */ /* 0x000fe40007800200 */
[----:B------:R-:W-:Y:S02]  /*d770*/  IMNMX R26, R26, R0, PT ;  /* 0x000000001a1a7217 */ /* 0x000fe40003800200 */
.L_x_2564:
[C---:B------:R-:W-:Y:S02]  /*d780*/  ISETP.GE.AND P0, PT, R5.reuse, 0x2, PT ;  /* 0x000000020500780c */ /* 0x040fe40003f06270 */
        /* <DEDUP_REMOVED lines=70> */
[----:B------:R-:W-:Y:S02]  /*dbf0*/  ISETP.GE.AND P5, PT, R5, 0x42, PT ;  /* 0x000000420500780c */ /* 0x000fe40003fa6270 */
[----:B------:R-:W-:Y:S02]  /*dc00*/  FSEL R147, R60, -INF , !P0 ;  /* 0xff8000003c937808 */ /* 0x000fe40004000000 */
[----:B------:R-:W-:Y:S02]  /*dc10*/  ISETP.GT.AND P0, PT, R25, 0x39, !P1 ;  /* 0x000000391900780c */ /* 0x000fe40004f04270 */
[----:B------:R-:W-:Y:S02]  /*dc20*/  ISETP.GE.AND P4, PT, R5, 0x49, PT ;  /* 0x000000490500780c */ /* 0x000fe40003f86270 */
[----:B------:R-:W-:-:S02]  /*dc30*/  ISETP.LT.OR P0, PT, R26, 0x3a, P0 ;  /* 0x0000003a1a00780c */ /* 0x000fc40000701670 */
[----:B------:R-:W-:Y:S02]  /*dc40*/  ISETP.GE.AND P3, PT, R5, 0x4a, PT ;  /* 0x0000004a0500780c */ /* 0x000fe40003f66270 */
        /* <DEDUP_REMOVED lines=32> */
[----:B------:R-:W-:Y:S02]  /*de50*/  ISETP.GE.AND P0, PT, R5, 0x5a, PT ;  /* 0x0000005a0500780c */ /* 0x000fe40003f06270 */
[----:B------:R-:W1:Y:S02]  /*de60*/  SHFL.IDX PT, R5, R20, 0x1, 0x1c1f ;  /* 0x003c1f0014057f89 */ /* 0x000e6400000e0000 */
[----:B------:R-:W-:Y:S02]  /*de70*/  P2R R42, PR, RZ, 0x1 ;  /* 0x00000001ff2a7803 */ /* 0x000fe40000000000 */
[----:B------:R-:W-:-:S04]  /*de80*/  ISETP.GT.AND P0, PT, R25, 0x59, !P0 ;  /* 0x000000591900780c */ /* 0x000fc80004704270 */
[----:B------:R-:W-:-:S04]  /*de90*/  ISETP.LT.OR P0, PT, R26, 0x5a, P0 ;  /* 0x0000005a1a00780c */ /* 0x000fc80000701670 */
[----:B------:R-:W-:Y:S02]  /*dea0*/  FSEL R138, R45, -INF , !P0 ;  /* 0xff8000002d8a7808 */ /* 0x000fe40004000000 */
[----:B------:R-:W-:Y:S01]  /*deb0*/  ISETP.GE.AND P0, PT, R212, 0x1, PT ;  /* 0x00000001d400780c */ /* 0x000fe20003f06270 */
[--C-:B-1----:R-:W-:Y:S02]  /*dec0*/  IMAD.IADD R24, R24, 0x1, R5.reuse ;  /* 0x0000000118187824 */ /* 0x102fe400078e0205 */
[----:B------:R-:W-:-:S03]  /*ded0*/  IMAD.IADD R23, R23, 0x1, R5 ;  /* 0x0000000117177824 */ /* 0x000fc600078e0205 */
[----:B------:R-:W-:-:S07]  /*dee0*/  IMNMX R22, R24, R22, PT ;  /* 0x0000001618167217 */ /* 0x000fce0003800200 */
        /* <DEDUP_REMOVED lines=12> */
.L_x_2570:
[----:B------:R-:W-:-:S04]  /*dfb0*/  MOV R5, c[0x0][0x32c] ;  /* 0x0000cb0000057a02 */ /* 0x000fc80000000f00 */
[----:B------:R-:W-:-:S13]  /*dfc0*/  ISETP.NE.AND P0, PT, R5, 0x1, PT ;  /* 0x000000010500780c */ /* 0x000fda0003f05270 */
[----:B------:R-:W-:-:S05]  /*dfd0*/  @P0 IMAD.HI.U32 R5, R12, c[0x0][0x330], RZ ;  /* 0x0000cc000c050a27 */ /* 0x000fca00078e00ff */
[----:B------:R-:W-:Y:S02]  /*dfe0*/  @P0 SHF.R.U32.HI R12, RZ, c[0x0][0x334], R5 ;  /* 0x0000cd00ff0c0a19 */ /* 0x000fe40000011605 */
.L_x_2571:
[----:B------:R-:W-:Y:S05]  /*dff0*/  BSYNC B0 ;  /* 0x0000000000007941 */ /* 0x000fea0003800000 */
.L_x_2569:
[----:B------:R-:W-:-:S05]  /*e000*/  IMAD R12, R12, c[0x0][0x32c], R21 ;  /* 0x0000cb000c0c7a24 */ /* 0x000fca00078e0215 */
[----:B------:R-:W-:Y:S02]  /*e010*/  IADD3 R5, R12, c[0x0][0x32c], RZ ;  /* 0x0000cb000c057a10 */ /* 0x000fe40007ffe0ff */
[----:B------:R-:W-:Y:S02]  /*e020*/  IMNMX R23, R23, R12, !PT ;  /* 0x0000000c17177217 */ /* 0x000fe40007800200 */
[----:B------:R-:W-:Y:S02]  /*e030*/  IMNMX R22, R22, R5, PT ;  /* 0x0000000516167217 */ /* 0x000fe40003800200 */
.L_x_2568:
        /* <DEDUP_REMOVED lines=70> */
[----:B------:R-:W-:Y:S02]  /*e4a0*/  ISETP.GT.AND P0, PT, R23, 0x40, !P6 ;  /* 0x000000401700780c */ /* 0x000fe40007704270 */
[----:B------:R-:W-:Y:S02]  /*e4b0*/  ISETP.NE.AND P6, PT, R43, RZ, PT ;  /* 0x000000ff2b00720c */ /* 0x000fe40003fc5270 */
[----:B------:R-:W-:-:S04]  /*e4c0*/  ISETP.LT.OR P0, PT, R22, 0x41, P0 ;  /* 0x000000411600780c */ /* 0x000fc80000701670 */
[----:B------:R-:W-:Y:S02]  /*e4d0*/  FSEL R164, R58, -INF , !P0 ;  /* 0xff8000003aa47808 */ /* 0x000fe40004000000 */
[----:B------:R-:W-:Y:S02]  /*e4e0*/  ISETP.GT.AND P0, PT, R23, 0x41, !P5 ;  /* 0x000000411700780c */ /* 0x000fe40006f04270 */
[----:B------:R-:W-:Y:S02]  /*e4f0*/  ISETP.NE.AND P5, PT, R44, RZ, PT ;  /* 0x000000ff2c00720c */ /* 0x000fe40003fa5270 */
[----:B------:R-:W-:-:S04]  /*e500*/  ISETP.LT.OR P0, PT, R22, 0x42, P0 ;  /* 0x000000421600780c */ /* 0x000fc80000701670 */
[----:B------:R-:W-:Y:S02]  /*e510*/  FSEL R166, R59, -INF , !P0 ;  /* 0xff8000003ba67808 */ /* 0x000fe40004000000 */
[----:B------:R-:W-:Y:S01]  /*e520*/  ISETP.GT.AND P0, PT, R23, 0x48, !P4 ;  /* 0x000000481700780c */ /* 0x000fe20006704270 */
[----:B------:R-:W-:Y:S01]  /*e530*/  LDSM.16.MT88.4 R56, [R205+0x3100] ;  /* 0x00310000cd38783b */ /* 0x000fe20000004200 */
[----:B------:R-:W-:Y:S02]  /*e540*/  ISETP.NE.AND P4, PT, R0, RZ, PT ;  /* 0x000000ff0000720c */ /* 0x000fe40003f85270 */
[----:B------:R-:W-:Y:S02]  /*e550*/  ISETP.LT.OR P0, PT, R22, 0x49, P0 ;  /* 0x000000491600780c */ /* 0x000fe40000701670 */
[----:B------:R-:W-:Y:S02]  /*e560*/  FMNMX.FTZ R0, R19, R16, !PT ;  /* 0x0000001013007209 */ /* 0x000fe40007810000 */
[----:B------:R-:W-:-:S02]  /*e570*/  FSEL R154, R54, -INF , !P0 ;  /* 0xff800000369a7808 */ /* 0x000fc40004000000 */
[----:B------:R-:W-:Y:S02]  /*e580*/  ISETP.GT.AND P0, PT, R23, 0x49, !P3 ;  /* 0x000000491700780c */ /* 0x000fe40005f04270 */
[----:B------:R-:W-:Y:S02]  /*e590*/  FMNMX.FTZ R0, R18, R0, !PT ;  /* 0x0000000012007209 */ /* 0x000fe40007810000 */
[----:B------:R-:W-:Y:S02]  /*e5a0*/  ISETP.LT.OR P0, PT, R22, 0x4a, P0 ;  /* 0x0000004a1600780c */ /* 0x000fe40000701670 */
[----:B------:R-:W-:Y:S02]  /*e5b0*/  FMNMX.FTZ R0, R7, R0, !PT ;  /* 0x0000000007007209 */ /* 0x000fe40007810000 */
[----:B------:R-:W-:Y:S02]  /*e5c0*/  FSEL R152, R55, -INF , !P0 ;  /* 0xff80000037987808 */ /* 0x000fe40004000000 */
[----:B------:R-:W-:-:S02]  /*e5d0*/  ISETP.GT.AND P0, PT, R23, 0x50, !P2 ;  /* 0x000000501700780c */ /* 0x000fc40005704270 */
[----:B------:R-:W-:Y:S02]  /*e5e0*/  FMNMX.FTZ R0, R84, R0, !PT ;  /* 0x0000000054007209 */ /* 0x000fe40007810000 */
[----:B------:R-:W-:Y:S02]  /*e5f0*/  ISETP.LT.OR P0, PT, R22, 0x51, P0 ;  /* 0x000000511600780c */ /* 0x000fe40000701670 */
[----:B------:R-:W-:Y:S02]  /*e600*/  FMNMX.FTZ R0, R85, R0, !PT ;  /* 0x0000000055007209 */ /* 0x000fe40007810000 */
[----:B------:R-:W-:Y:S02]  /*e610*/  FSEL R139, R50, -INF , !P0 ;  /* 0xff800000328b7808 */ /* 0x000fe40004000000 */
[----:B------:R-:W-:Y:S02]  /*e620*/  ISETP.GT.AND P0, PT, R23, 0x51, !P1 ;  /* 0x000000511700780c */ /* 0x000fe40004f04270 */
[----:B------:R-:W-:-:S02]  /*e630*/  FMNMX.FTZ R0, R6, R0, !PT ;  /* 0x0000000006007209 */ /* 0x000fc40007810000 */
[----:B------:R-:W-:Y:S02]  /*e640*/  ISETP.LT.OR P0, PT, R22, 0x52, P0 ;  /* 0x000000521600780c */ /* 0x000fe40000701670 */
[----:B------:R-:W-:Y:S02]  /*e650*/  FMNMX.FTZ R0, R13, R0, !PT ;  /* 0x000000000d007209 */ /* 0x000fe40007810000 */
[----:B------:R-:W-:Y:S02]  /*e660*/  FSEL R136, R51, -INF , !P0 ;  /* 0xff80000033887808 */ /* 0x000fe40004000000 */
[----:B------:R-:W-:Y:S02]  /*e670*/  ISETP.GT.AND P0, PT, R23, 0x1, !P4 ;  /* 0x000000011700780c */ /* 0x000fe40006704270 */
[----:B------:R-:W-:Y:S02]  /*e680*/  FMNMX.FTZ R0, R34, R0, !PT ;  /* 0x0000000022007209 */ /* 0x000fe40007810000 */
[----:B------:R-:W-:-:S02]  /*e690*/  ISETP.LT.OR P0, PT, R22, 0x2, P0 ;  /* 0x000000021600780c */ /* 0x000fc40000701670 */
[----:B------:R-:W-:Y:S02]  /*e6a0*/  FMNMX.FTZ R0, R33, R0, !PT ;  /* 0x0000000021007209 */ /* 0x000fe40007810000 */
[----:B------:R-:W-:Y:S02]  /*e6b0*/  FSEL R15, R15, -INF , !P0 ;  /* 0xff8000000f0f7808 */ /* 0x000fe40004000000 */
[----:B------:R-:W-:Y:S02]  /*e6c0*/  ISETP.GT.AND P0, PT, R23, RZ, !P5 ;  /* 0x000000ff1700720c */ /* 0x000fe40006f04270 */
[----:B------:R-:W-:Y:S02]  /*e6d0*/  FMNMX.FTZ R0, R32, R0, !PT ;  /* 0x0000000020007209 */ /* 0x000fe40007810000 */
[----:B------:R-:W-:Y:S02]  /*e6e0*/  ISETP.LT.OR P0, PT, R22, 0x1, P0 ;  /* 0x000000011600780c */ /* 0x000fe40000701670 */
[----:B------:R-:W-:-:S02]  /*e6f0*/  FMNMX.FTZ R0, R128, R0, !PT ;  /* 0x0000000080007209 */ /* 0x000fc40007810000 */
[----:B------:R-:W-:Y:S02]  /*e700*/  FSEL R14, R14, -INF , !P0 ;  /* 0xff8000000e0e7808 */ /* 0x000fe40004000000 */
        /* <DEDUP_REMOVED lines=24> */
[----:B------:R-:W-:Y:S01]  /*e890*/  ISETP.GT.AND P0, PT, R23, 0x58, !P6 ;  /* 0x000000581700780c */ /* 0x000fe20007704270 */
[----:B------:R-:W1:Y:S01]  /*e8a0*/  SHFL.BFLY PT, R20, R0, 0x2, 0x1f ;  /* 0x0c401f0000147f89 */ /* 0x000e6200000e0000 */
[----:B------:R-:W-:Y:S02]  /*e8b0*/  FMNMX.FTZ R21, R162, R21, !PT ;  /* 0x00000015a2157209 */ /* 0x000fe40007810000 */
[----:B------:R-:W-:Y:S02]  /*e8c0*/  ISETP.LT.OR P0, PT, R22, 0x59, P0 ;  /* 0x000000591600780c */ /* 0x000fe40000701670 */
[----:B------:R-:W-:Y:S02]  /*e8d0*/  FMNMX.FTZ R21, R163, R21, !PT ;  /* 0x00000015a3157209 */ /* 0x000fe40007810000 */
[----:B------:R-:W-:-:S02]  /*e8e0*/  ISETP.NE.AND P6, PT, R42, RZ, PT ;  /* 0x000000ff2a00720c */ /* 0x000fc40003fc5270 */
        /* <DEDUP_REMOVED lines=8> */
[----:B------:R-:W-:Y:S02]  /*e970*/  FMNMX.FTZ R21, R152, R21, !PT ;  /* 0x0000001598157209 */ /* 0x000fe40007810000 */
[----:B-1----:R-:W-:Y:S02]  /*e980*/  FMNMX.FTZ R0, R0, R20, !PT ;  /* 0x0000001400007209 */ /* 0x002fe40007810000 */
[----:B------:R-:W-:Y:S02]  /*e990*/  FMNMX.FTZ R21, R139, R21, !PT ;  /* 0x000000158b157209 */ /* 0x000fe40007810000 */
[----:B------:R-:W-:Y:S01]  /*e9a0*/  ISETP.NE.AND P6, PT, R213, 0x1, PT ;  /* 0x00000001d500780c */ /* 0x000fe20003fc5270 */
[----:B------:R-:W1:Y:S01]  /*e9b0*/  SHFL.BFLY PT, R20, R0, 0x1, 0x1f ;  /* 0x0c201f0000147f89 */ /* 0x000e6200000e0000 */
[----:B------:R-:W-:-:S04]  /*e9c0*/  FMNMX.FTZ R21, R136, R21, !PT ;  /* 0x0000001588157209 */ /* 0x000fc80007810000 */
[----:B------:R-:W-:-:S04]  /*e9d0*/  FMNMX.FTZ R21, R132, R21, !PT ;  /* 0x0000001584157209 */ /* 0x000fc80007810000 */
[----:B------:R-:W-:-:S05]  /*e9e0*/  FMNMX.FTZ R21, R131, R21, !PT ;  /* 0x0000001583157209 */ /* 0x000fca0007810000 */
[----:B------:R-:W2:Y:S01]  /*e9f0*/  SHFL.BFLY PT, R22, R21, 0x2, 0x1f ;  /* 0x0c401f0015167f89 */ /* 0x000ea200000e0000 */
[----:B-1----:R-:W-:-:S04]  /*ea00*/  FMNMX.FTZ R0, R0, R20, !PT ;  /* 0x0000001400007209 */ /* 0x002fc80007810000 */
[C---:B------:R-:W-:Y:S01]  /*ea10*/  FSETP.NEU.FTZ.AND P0, PT, R0.reuse, -INF , PT ;  /* 0xff8000000000780b */ /* 0x040fe20003f1d000 */
[----:B------:R-:W-:-:S05]  /*ea20*/  FMUL.FTZ R143, R0, c[0x0][0x2d0] ;  /* 0x0000b400008f7a20 */ /* 0x000fca0000410000 */
[----:B------:R-:W-:Y:S02]  /*ea30*/  FSEL R143, R143, RZ, P0 ;  /* 0x000000ff8f8f7208 */ /* 0x000fe40000000000 */
[----:B--2---:R-:W-:-:S03]  /*ea40*/  FMNMX.FTZ R21, R21, R22, !PT ;  /* 0x0000001615157209 */ /* 0x004fc60007810000 */
[--C-:B------:R-:W-:Y:S02]  /*ea50*/  FFMA.FTZ R48, R16, c[0x0][0x2d0], -R143.reuse ;  /* 0x0000b40010307a23 */ /* 0x100fe4000001088f */
[--C-:B------:R-:W-:Y:S01]  /*ea60*/  FFMA.FTZ R49, R19, c[0x0][0x2d0], -R143.reuse ;  /* 0x0000b40013317a23 */ /* 0x100fe2000001088f */
[----:B------:R-:W1:Y:S01]  /*ea70*/  SHFL.BFLY PT, R20, R21, 0x1, 0x1f ;  /* 0x0c201f0015147f89 */ /* 0x000e6200000e0000 */
[--C-:B------:R-:W-:Y:S02]  /*ea80*/  FFMA.FTZ R45, R18, c[0x0][0x2d0], -R143.reuse ;  /* 0x0000b400122d7a23 */ /* 0x100fe4000001088f */
[----:B------:R-:W-:Y:S01]  /*ea90*/  MUFU.EX2 R48, R48 ;  /* 0x0000003000307308 */ /* 0x000fe20000000800 */
[--C-:B------:R-:W-:Y:S02]  /*eaa0*/  FFMA.FTZ R44, R7, c[0x0][0x2d0], -R143.reuse ;  /* 0x0000b400072c7a23 */ /* 0x100fe4000001088f */
[--C-:B------:R-:W-:Y:S02]  /*eab0*/  FFMA.FTZ R18, R6, c[0x0][0x2d0], -R143.reuse ;  /* 0x0000b40006127a23 */ /* 0x100fe4000001088f */
[----:B------:R-:W-:-:S02]  /*eac0*/  FFMA.FTZ R3, R13, c[0x0][0x2d0], -R143 ;  /* 0x0000b4000d037a23 */ /* 0x000fc4000001088f */
[--C-:B------:R-:W-:Y:S01]  /*ead0*/  FFMA.FTZ R43, R84, c[0x0][0x2d0], -R143.reuse ;  /* 0x0000b400542b7a23 */ /* 0x100fe2000001088f */
[----:B------:R-:W2:Y:S01]  /*eae0*/  MUFU.EX2 R49, R49 ;  /* 0x0000003100317308 */ /* 0x000ea20000000800 */
[--C-:B------:R-:W-:Y:S02]  /*eaf0*/  FFMA.FTZ R42, R85, c[0x0][0x2d0], -R143.reuse ;  /* 0x0000b400552a7a23 */ /* 0x100fe4000001088f */
[--C-:B------:R-:W-:Y:S02]  /*eb00*/  FFMA.FTZ R118, R34, c[0x0][0x2d0], -R143.reuse ;  /* 0x0000b40022767a23 */ /* 0x100fe4000001088f */
[--C-:B------:R-:W-:Y:S02]  /*eb10*/  FFMA.FTZ R119, R33, c[0x0][0x2d0], -R143.reuse ;  /* 0x0000b40021777a23 */ /* 0x100fe4000001088f */
[--C-:B------:R-:W-:Y:S01]  /*eb20*/  FFMA.FTZ R129, R32, c[0x0][0x2d0], -R143.reuse ;  /* 0x0000b40020817a23 */ /* 0x100fe2000001088f */
[----:B------:R-:W-:Y:S01]  /*eb30*/  MUFU.EX2 R45, R45 ;  /* 0x0000002d002d7308 */ /* 0x000fe20000000800 */
[----:B------:R-:W-:Y:S01]  /*eb40*/  LDSM.16.MT88.4 R32, [R205+0x3900] ;  /* 0x00390000cd20783b */ /* 0x000fe20000004200 */
[----:B------:R-:W-:-:S02]  /*eb50*/  FFMA.FTZ R128, R128, c[0x0][0x2d0], -R143 ;  /* 0x0000b40080807a23 */ /* 0x000fc4000001088f */
[--C-:B------:R-:W-:Y:S01]  /*eb60*/  FFMA.FTZ R144, R144, c[0x0][0x2d0], -R143.reuse ;  /* 0x0000b40090907a23 */ /* 0x100fe2000001088f */
[----:B-1----:R-:W-:Y:S01]  /*eb70*/  FMNMX.FTZ R16, R20, R21, !PT ;  /* 0x0000001514107209 */ /* 0x002fe20007810000 */
[--C-:B------:R-:W-:Y:S02]  /*eb80*/  FFMA.FTZ R145, R145, c[0x0][0x2d0], -R143.reuse ;  /* 0x0000b40091917a23 */ /* 0x100fe4000001088f */
[----:B------:R-:W1:Y:S01]  /*eb90*/  MUFU.EX2 R44, R44 ;  /* 0x0000002c002c7308 */ /* 0x000e620000000800 */
[----:B--2---:R-:W-:Y:S01]  /*eba0*/  F2FP.PACK_AB R64, R48, R49 ;  /* 0x000000313040723e */ /* 0x004fe200000000ff */
[----:B------:R-:W-:Y:S01]  /*ebb0*/  LDSM.16.MT88.4 R20, [R205+0x900] ;  /* 0x00090000cd14783b */ /* 0x000fe20000004200 */
[C---:B------:R-:W-:Y:S01]  /*ebc0*/  FMUL.FTZ R133, R16.reuse, c[0x0][0x2d0] ;  /* 0x0000b40010857a20 */ /* 0x040fe20000410000 */
[----:B------:R-:W-:Y:S01]  /*ebd0*/  FSETP.NEU.FTZ.AND P0, PT, R16, -INF , PT ;  /* 0xff8000001000780b */ /* 0x000fe20003f1d000 */
[--C-:B------:R-:W-:Y:S02]  /*ebe0*/  FFMA.FTZ R147, R147, c[0x0][0x2d0], -R143.reuse ;  /* 0x0000b40093937a23 */ /* 0x100fe4000001088f */
[--C-:B------:R-:W-:Y:S01]  /*ebf0*/  FFMA.FTZ R146, R146, c[0x0][0x2d0], -R143.reuse ;  /* 0x0000b40092927a23 */ /* 0x100fe2000001088f */
[----:B------:R-:W-:Y:S01]  /*ec00*/  FSEL R133, R133, RZ, P0 ;  /* 0x000000ff85857208 */ /* 0x000fe20000000000 */
[----:B------:R-:W-:Y:S01]  /*ec10*/  MUFU.EX2 R43, R43 ;  /* 0x0000002b002b7308 */ /* 0x000fe20000000800 */
[----:B------:R-:W-:-:S02]  /*ec20*/  FFMA.FTZ R165, R165, c[0x0][0x2d0], -R143 ;  /* 0x0000b400a5a57a23 */ /* 0x000fc4000001088f */
[----:B------:R-:W-:Y:S02]  /*ec30*/  FFMA.FTZ R160, R160, c[0x0][0x2d0], -R143 ;  /* 0x0000b400a0a07a23 */ /* 0x000fe4000001088f */
[--C-:B------:R-:W-:Y:S02]  /*ec40*/  FFMA.FTZ R50, R14, c[0x0][0x2d0], -R133.reuse ;  /* 0x0000b4000e327a23 */ /* 0x100fe40000010885 */
[--C-:B------:R-:W-:Y:S01]  /*ec50*/  FFMA.FTZ R51, R15, c[0x0][0x2d0], -R133.reuse ;  /* 0x0000b4000f337a23 */ /* 0x100fe20000010885 */
[----:B-1----:R-:W-:Y:S01]  /*ec60*/  F2FP.PACK_AB R66, R44, R45 ;  /* 0x0000002d2c42723e */ /* 0x002fe200000000ff */
[--C-:B------:R-:W-:Y:S01]  /*ec70*/  FFMA.FTZ R47, R12, c[0x0][0x2d0], -R133.reuse ;  /* 0x0000b4000c2f7a23 */ /* 0x100fe20000010885 */
[----:B------:R-:W-:Y:S01]  /*ec80*/  MUFU.EX2 R42, R42 ;  /* 0x0000002a002a7308 */ /* 0x000fe20000000800 */
[--C-:B------:R-:W-:Y:S01]  /*ec90*/  FFMA.FTZ R46, R5, c[0x0][0x2d0], -R133.reuse ;  /* 0x0000b400052e7a23 */ /* 0x100fe20000010885 */
[----:B------:R-:W-:Y:S01]  /*eca0*/  LDSM.16.MT88.4 R12, [R204+0x900] ;  /* 0x00090000cc0c783b */ /* 0x000fe20000004200 */
[----:B------:R-:W-:-:S02]  /*ecb0*/  FFMA.FTZ R41, R11, c[0x0][0x2d0], -R133 ;  /* 0x0000b4000b297a23 */ /* 0x000fc40000010885 */
[--C-:B------:R-:W-:Y:S01]  /*ecc0*/  FFMA.FTZ R40, R10, c[0x0][0x2d0], -R133.reuse ;  /* 0x0000b4000a287a23 */ /* 0x100fe20000010885 */
[----:B------:R-:W1:Y:S01]  /*ecd0*/  LDSM.16.MT88.4 R4, [R204+0x3100] ;  /* 0x00310000cc04783b */ /* 0x000e620000004200 */
[--C-:B------:R-:W-:Y:S01]  /*ece0*/  FFMA.FTZ R2, R9, c[0x0][0x2d0], -R133.reuse ;  /* 0x0000b40009027a23 */ /* 0x100fe20000010885 */
[----:B------:R-:W-:Y:S01]  /*ecf0*/  MUFU.EX2 R50, R50 ;  /* 0x0000003200327308 */ /* 0x000fe20000000800 */
[--C-:B------:R-:W-:Y:S02]  /*ed00*/  FFMA.FTZ R19, R8, c[0x0][0x2d0], -R133.reuse ;  /* 0x0000b40008137a23 */ /* 0x100fe40000010885 */
[----:B------:R-:W2:Y:S01]  /*ed10*/  LDSM.16.MT88.4 R8, [R208+0x3900] ;  /* 0x00390000d008783b */ /* 0x000ea20000004200 */
[--C-:B------:R-:W-:Y:S02]  /*ed20*/  FFMA.FTZ R130, R130, c[0x0][0x2d0], -R133.reuse ;  /* 0x0000b40082827a23 */ /* 0x100fe40000010885 */
[--C-:B------:R-:W-:Y:S02]  /*ed30*/  FFMA.FTZ R134, R134, c[0x0][0x2d0], -R133.reuse ;  /* 0x0000b40086867a23 */ /* 0x100fe40000010885 */
[----:B------:R-:W3:Y:S01]  /*ed40*/  MUFU.EX2 R51, R51 ;  /* 0x0000003300337308 */ /* 0x000ee20000000800 */
[----:B------:R-:W-:-:S02]  /*ed50*/  FFMA.FTZ R135, R135, c[0x0][0x2d0], -R133 ;  /* 0x0000b40087877a23 */ /* 0x000fc40000010885 */
[--C-:B------:R-:W-:Y:S02]  /*ed60*/  FFMA.FTZ R137, R137, c[0x0][0x2d0], -R133.reuse ;  /* 0x0000b40089897a23 */ /* 0x100fe40000010885 */
[--C-:B------:R-:W-:Y:S02]  /*ed70*/  FFMA.FTZ R155, R155, c[0x0][0x2d0], -R133.reuse ;  /* 0x0000b4009b9b7a23 */ /* 0x100fe40000010885 */
[--C-:B------:R-:W-:Y:S01]  /*ed80*/  FFMA.FTZ R162, R162, c[0x0][0x2d0], -R133.reuse ;  /* 0x0000b400a2a27a23 */ /* 0x100fe20000010885 */
[----:B------:R-:W-:Y:S01]  /*ed90*/  MUFU.EX2 R47, R47 ;  /* 0x0000002f002f7308 */ /* 0x000fe20000000800 */
[--C-:B------:R-:W-:Y:S02]  /*eda0*/  FFMA.FTZ R163, R163, c[0x0][0x2d0], -R133.reuse ;  /* 0x0000b400a3a37a23 */ /* 0x100fe40000010885 */
[----:B------:R-:W-:Y:S02]  /*edb0*/  FFMA.FTZ R167, R167, c[0x0][0x2d0], -R133 ;  /* 0x0000b400a7a77a23 */ /* 0x000fe40000010885 */
[----:B------:R-:W-:-:S02]  /*edc0*/  FFMA.FTZ R161, R161, c[0x0][0x2d0], -R143 ;  /* 0x0000b400a1a17a23 */ /* 0x000fc4000001088f */
[----:B------:R-:W-:Y:S01]  /*edd0*/  FFMA.FTZ R153, R153, c[0x0][0x2d0], -R143 ;  /* 0x0000b40099997a23 */ /* 0x000fe2000001088f */
[----:B------:R-:W4:Y:S01]  /*ede0*/  MUFU.EX2 R46, R46 ;  /* 0x0000002e002e7308 */ /* 0x000f220000000800 */
[----:B---3--:R-:W-:Y:S01]  /*edf0*/  F2FP.PACK_AB R65, R51, R50 ;  /* 0x000000323341723e */ /* 0x008fe200000000ff */
[--C-:B------:R-:W-:Y:S02]  /*ee00*/  FFMA.FTZ R164, R164, c[0x0][0x2d0], -R133.reuse ;  /* 0x0000b400a4a47a23 */ /* 0x100fe40000010885 */
[--C-:B------:R-:W-:Y:S02]  /*ee10*/  FFMA.FTZ R166, R166, c[0x0][0x2d0], -R133.reuse ;  /* 0x0000b400a6a67a23 */ /* 0x100fe40000010885 */
[--C-:B------:R-:W-:Y:S02]  /*ee20*/  FFMA.FTZ R154, R154, c[0x0][0x2d0], -R133.reuse ;  /* 0x0000b4009a9a7a23 */ /* 0x100fe40000010885 */
[----:B------:R-:W-:Y:S01]  /*ee30*/  MUFU.EX2 R18, R18 ;  /* 0x0000001200127308 */ /* 0x000fe20000000800 */
[----:B------:R-:W-:-:S02]  /*ee40*/  FFMA.FTZ R152, R152, c[0x0][0x2d0], -R133 ;  /* 0x0000b40098987a23 */ /* 0x000fc40000010885 */
[----:B------:R-:W-:Y:S02]  /*ee50*/  FADD.FTZ R48, R49, R48 ;  /* 0x0000003031307221 */ /* 0x000fe40000010000 */
[----:B------:R-:W-:Y:S02]  /*ee60*/  FADD.FTZ R50, R50, R51 ;  /* 0x0000003332327221 */ /* 0x000fe40000010000 */
[----:B------:R-:W-:Y:S01]  /*ee70*/  FADD.FTZ R48, R45, R48 ;  /* 0x000000302d307221 */ /* 0x000fe20000010000 */
[----:B----4-:R-:W-:Y:S01]  /*ee80*/  F2FP.PACK_AB R67, R46, R47 ;  /* 0x0000002f2e43723e */ /* 0x010fe200000000ff */
[----:B------:R-:W-:Y:S01]  /*ee90*/  MUFU.EX2 R3, R3 ;  /* 0x0000000300037308 */ /* 0x000fe20000000800 */
[----:B------:R-:W-:Y:S02]  /*eea0*/  FADD.FTZ R50, R47, R50 ;  /* 0x000000322f327221 */ /* 0x000fe40000010000 */
[----:B------:R-:W-:Y:S02]  /*eeb0*/  FADD.FTZ R44, R44, R48 ;  /* 0x000000302c2c7221 */ /* 0x000fe40000010000 */
[----:B------:R-:W-:Y:S01]  /*eec0*/  FADD.FTZ R46, R46, R50 ;  /* 0x000000322e2e7221 */ /* 0x000fe20000010000 */
[----:B------:R-:W-:Y:S01]  /*eed0*/  HMMA.16816.F32 R84, R64, R88, RZ ;  /* 0x000000584054723c */ /* 0x000fe200000018ff */
[----:B------:R-:W-:Y:S01]  /*eee0*/  FADD.FTZ R44, R43, R44 ;  /* 0x0000002c2b2c7221 */ /* 0x000fe20000010000 */
[----:B------:R-:W3:Y:S01]  /*eef0*/  MUFU.EX2 R41, R41 ;  /* 0x0000002900297308 */ /* 0x000ee20000000800 */
[----:B------:R-:W-:-:S02]  /*ef00*/  FFMA.FTZ R245, R138, c[0x0][0x2d0], -R143 ;  /* 0x0000b4008af57a23 */ /* 0x000fc4000001088f */
[--C-:B------:R-:W-:Y:S02]  /*ef10*/  FFMA.FTZ R142, R142, c[0x0][0x2d0], -R143.reuse ;  /* 0x0000b4008e8e7a23 */ /* 0x100fe4000001088f */
[--C-:B------:R-:W-:Y:S01]  /*ef20*/  FFMA.FTZ R141, R141, c[0x0][0x2d0], -R143.reuse ;  /* 0x0000b4008d8d7a23 */ /* 0x100fe2000001088f */
[C---:B------:R-:W-:Y:S01]  /*ef30*/  HMMA.16816.F32 R88, R64.reuse, R90, RZ ;  /* 0x0000005a4058723c */ /* 0x040fe200000018ff */
[----:B------:R-:W-:Y:S01]  /*ef40*/  FFMA.FTZ R140, R140, c[0x0][0x2d0], -R143 ;  /* 0x0000b4008c8c7a23 */ /* 0x000fe2000001088f */
[----:B------:R-:W4:Y:S01]  /*ef50*/  MUFU.EX2 R40, R40 ;  /* 0x0000002800287308 */ /* 0x000f220000000800 */
[--C-:B------:R-:W-:Y:S02]  /*ef60*/  FFMA.FTZ R138, R139, c[0x0][0x2d0], -R133.reuse ;  /* 0x0000b4008b8a7a23 */ /* 0x100fe40000010885 */
[--C-:B------:R-:W-:Y:S02]  /*ef70*/  FFMA.FTZ R136, R136, c[0x0][0x2d0], -R133.reuse ;  /* 0x0000b40088887a23 */ /* 0x100fe40000010885 */
[----:B------:R-:W-:Y:S01]  /*ef80*/  FFMA.FTZ R244, R131, c[0x0][0x2d0], -R133 ;  /* 0x0000b40083f47a23 */ /* 0x000fe20000010885 */
[----:B------:R-:W-:Y:S02]  /*ef90*/  HMMA.16816.F32 R92, R64, R96, RZ ;  /* 0x00000060405c723c */ /* 0x000fe400000018ff */
[----:B------:R-:W-:Y:S01]  /*efa0*/  MUFU.EX2 R2, R2 ;  /* 0x0000000200027308 */ /* 0x000fe20000000800 */
[----:B---3--:R-:W-:-:S05]  /*efb0*/  FADD.FTZ R46, R41, R46 ;  /* 0x0000002e292e7221 */ /* 0x008fca0000010000 */
[C---:B------:R-:W-:Y:S02]  /*efc0*/  HMMA.16816.F32 R96, R64.reuse, R98, RZ ;  /* 0x000000624060723c */ /* 0x040fe400000018ff */
[----:B------:R-:W3:Y:S06]  /*efd0*/  MUFU.EX2 R19, R19 ;  /* 0x0000001300137308 */ /* 0x000eec0000000800 */
[C---:B------:R-:W-:Y:S02]  /*efe0*/  HMMA.16816.F32 R112, R64.reuse, R108, RZ ;  /* 0x0000006c4070723c */ /* 0x040fe400000018ff */
[----:B------:R-:W5:Y:S06]  /*eff0*/  MUFU.EX2 R118, R118 ;  /* 0x0000007600767308 */ /* 0x000f6c0000000800 */
        /* <DEDUP_REMOVED lines=9> */
[----:B------:R-:W1:Y:S06]  /*f090*/  MUFU.EX2 R134, R134 ;  /* 0x0000008600867308 */ /* 0x000e6c0000000800 */
[C---:B------:R-:W-:Y:S02]  /*f0a0*/  HMMA.16816.F32 R72, R64.reuse, R74, RZ ;  /* 0x0000004a4048723c */ /* 0x040fe400000018ff */
[----:B------:R-:W-:Y:S06]  /*f0b0*/  MUFU.EX2 R135, R135 ;  /* 0x0000008700877308 */ /* 0x000fec0000000800 */
[C---:B------:R-:W-:Y:S02]  /*f0c0*/  HMMA.16816.F32 R80, R64.reuse, R82, RZ ;  /* 0x000000524050723c */ /* 0x040fe400000018ff */
[----:B------:R-:W1:Y:S06]  /*f0d0*/  MUFU.EX2 R137, R137 ;  /* 0x0000008900897308 */ /* 0x000e6c0000000800 */
[C---:B------:R-:W-:Y:S02]  /*f0e0*/  HMMA.16816.F32 R100, R64.reuse, R102, RZ ;  /* 0x000000664064723c */ /* 0x040fe400000018ff */
[----:B------:R-:W2:Y:S06]  /*f0f0*/  MUFU.EX2 R144, R144 ;  /* 0x0000009000907308 */ /* 0x000eac0000000800 */
[C---:B------:R-:W-:Y:S02]  /*f100*/  HMMA.16816.F32 R56, R64.reuse, R58, RZ ;  /* 0x0000003a4038723c */ /* 0x040fe400000018ff */
[----:B------:R-:W-:Y:S06]  /*f110*/  MUFU.EX2 R145, R145 ;  /* 0x0000009100917308 */ /* 0x000fec0000000800 */
[C---:B-1----:R-:W-:Y:S02]  /*f120*/  HMMA.16816.F32 R60, R64.reuse, R4, RZ ;  /* 0x00000004403c723c */ /* 0x042fe400000018ff */
        /* <DEDUP_REMOVED lines=9> */
[----:B---3--:R-:W-:Y:S01]  /*f1c0*/  F2FP.PACK_AB R7, R19, R2 ;  /* 0x000000021307723e */ /* 0x008fe200000000ff */
[----:B------:R-:W1:Y:S01]  /*f1d0*/  MUFU.EX2 R155, R155 ;  /* 0x0000009b009b7308 */ /* 0x000e620000000800 */
[----:B------:R-:W-:Y:S02]  /*f1e0*/  FADD.FTZ R40, R2, R40 ;  /* 0x0000002802287221 */ /* 0x000fe40000010000 */
[----:B------:R-:W-:Y:S02]  /*f1f0*/  FADD.FTZ R3, R3, R42 ;  /* 0x0000002a03037221 */ /* 0x000fe40000010000 */
[----:B------:R-:W-:Y:S01]  /*f200*/  FADD.FTZ R19, R19, R40 ;  /* 0x0000002813137221 */ /* 0x000fe20000010000 */
[----:B------:R-:W-:Y:S01]  /*f210*/  HMMA.16816.F32 R84, R4, R12, R84 ;  /* 0x0000000c0454723c */ /* 0x000fe20000001854 */
[----:B-----5:R-:W-:Y:S01]  /*f220*/  FADD.FTZ R3, R118, R3 ;  /* 0x0000000376037221 */ /* 0x020fe20000010000 */
[----:B------:R-:W3:Y:S01]  /*f230*/  MUFU.EX2 R162, R162 ;  /* 0x000000a200a27308 */ /* 0x000ee20000000800 */
[----:B------:R-:W-:-:S02]  /*f240*/  FADD.FTZ R19, R130, R19 ;  /* 0x0000001382137221 */ /* 0x000fc40000010000 */
[----:B------:R-:W-:-:S03]  /*f250*/  @P6 IMAD.HI.U32 R2, R117, c[0x0][0x2c8], RZ ;  /* 0x0000b20075026a27 */ /* 0x000fc600078e00ff */
[----:B------:R-:W-:Y:S01]  /*f260*/  HMMA.16816.F32 R88, R4, R14, R88 ;  /* 0x0000000e0458723c */ /* 0x000fe20000001858 */
[----:B------:R-:W4:Y:S01]  /*f270*/  LDSM.16.MT88.4 R12, [R204+0x3900] ;  /* 0x00390000cc0c783b */ /* 0x000f220000004200 */
[----:B------:R-:W-:Y:S01]  /*f280*/  MUFU.EX2 R163, R163 ;  /* 0x000000a300a37308 */ /* 0x000fe20000000800 */
[----:B------:R-:W-:Y:S02]  /*f290*/  @P6 SHF.R.U32.HI R117, RZ, c[0x0][0x2cc], R2 ;  /* 0x0000b300ff756a19 */ /* 0x000fe40000011602 */
[----:B------:R-:W-:-:S03]  /*f2a0*/  ISETP.GE.AND P6, PT, R212, 0x1, PT ;  /* 0x00000001d400780c */ /* 0x000fc60003fc6270 */
[C---:B--2---:R-:W-:Y:S01]  /*f2b0*/  HMMA.16816.F32 R92, R4.reuse, R8, R92 ;  /* 0x00000008045c723c */ /* 0x044fe2000000185c */
[----:B------:R-:W-:Y:S01]  /*f2c0*/  IMAD.IADD R116, R116, 0x1, R117 ;  /* 0x0000000174747824 */ /* 0x000fe200078e0275 */
[----:B------:R-:W2:Y:S06]  /*f2d0*/  MUFU.EX2 R167, R167 ;  /* 0x000000a700a77308 */ /* 0x000eac0000000800 */
[C---:B------:R-:W-:Y:S01]  /*f2e0*/  HMMA.16816.F32 R96, R4.reuse, R10, R96 ;  /* 0x0000000a0460723c */ /* 0x040fe20000001860 */
[----:B------:R-:W5:Y:S01]  /*f2f0*/  LDSM.16.MT88.4 R8, [R204+0x1100] ;  /* 0x00110000cc08783b */ /* 0x000f620000004200 */
[----:B------:R-:W1:Y:S06]  /*f300*/  MUFU.EX2 R165, R165 ;  /* 0x000000a500a57308 */ /* 0x000e6c0000000800 */
[C---:B------:R-:W-:Y:S02]  /*f310*/  HMMA.16816.F32 R112, R4.reuse, R28, R112 ;  /* 0x0000001c0470723c */ /* 0x040fe40000001870 */
[----:B------:R-:W-:Y:S06]  /*f320*/  MUFU.EX2 R160, R160 ;  /* 0x000000a000a07308 */ /* 0x000fec0000000800 */
[C---:B------:R-:W-:Y:S01]  /*f330*/  HMMA.16816.F32 R108, R4.reuse, R30, R108 ;  /* 0x0000001e046c723c */ /* 0x040fe2000000186c */
[----:B------:R-:W1:Y:S01]  /*f340*/  LDSM.16.MT88.4 R28, [R208+0x1100] ;  /* 0x00110000d01c783b */ /* 0x000e620000004200 */
[----:B------:R-:W-:Y:S06]  /*f350*/  MUFU.EX2 R161, R161 ;  /* 0x000000a100a17308 */ /* 0x000fec0000000800 */
[C---:B------:R-:W-:Y:S02]  /*f360*/  HMMA.16816.F32 R68, R4.reuse, R24, R68 ;  /* 0x000000180444723c */ /* 0x040fe40000001844 */
[----:B------:R-:W-:Y:S06]  /*f370*/  MUFU.EX2 R153, R153 ;  /* 0x0000009900997308 */ /* 0x000fec0000000800 */
[C---:B------:R-:W-:Y:S01]  /*f380*/  HMMA.16816.F32 R72, R4.reuse, R26, R72 ;  /* 0x0000001a0448723c */ /* 0x040fe20000001848 */
[----:B------:R-:W-:Y:S01]  /*f390*/  LDSM.16.MT88.4 R24, [R206+0x1100] ;  /* 0x00110000ce18783b */ /* 0x000fe20000004200 */
[----:B------:R-:W1:Y:S06]  /*f3a0*/  MUFU.EX2 R164, R164 ;  /* 0x000000a400a47308 */ /* 0x000e6c0000000800 */
        /* <DEDUP_REMOVED lines=9> */
[----:B------:R-:W1:Y:S06]  /*f440*/  MUFU.EX2 R142, R142 ;  /* 0x0000008e008e7308 */ /* 0x000e6c0000000800 */
[C---:B------:R-:W-:Y:S02]  /*f450*/  HMMA.16816.F32 R52, R4.reuse, R32, R52 ;  /* 0x000000200434723c */ /* 0x040fe40000001834 */
[----:B------:R-:W-:Y:S06]  /*f460*/  MUFU.EX2 R141, R141 ;  /* 0x0000008d008d7308 */ /* 0x000fec0000000800 */
[C---:B------:R-:W-:Y:S01]  /*f470*/  HMMA.16816.F32 R56, R4.reuse, R34, R56 ;  /* 0x000000220438723c */ /* 0x040fe20000001838 */
[----:B------:R-:W-:Y:S01]  /*f480*/  LDSM.16.MT88.4 R32, [R205+0x4100] ;  /* 0x00410000cd20783b */ /* 0x000fe20000004200 */
[----:B------:R-:W-:Y:S06]  /*f490*/  MUFU.EX2 R140, R140 ;  /* 0x0000008c008c7308 */ /* 0x000fec0000000800 */
[C---:B----4-:R-:W-:Y:S02]  /*f4a0*/  HMMA.16816.F32 R60, R4.reuse, R12, R60 ;  /* 0x0000000c043c723c */ /* 0x050fe4000000183c */
[----:B------:R-:W-:Y:S06]  /*f4b0*/  MUFU.EX2 R245, R245 ;  /* 0x000000f500f57308 */ /* 0x000fec0000000800 */
[----:B------:R-:W-:Y:S01]  /*f4c0*/  HMMA.16816.F32 R64, R4, R14, R64 ;  /* 0x0000000e0440723c */ /* 0x000fe20000001840 */
[----:B------:R-:W4:Y:S01]  /*f4d0*/  LDSM.16.MT88.4 R12, [R208+0x4100] ;  /* 0x00410000d00c783b */ /* 0x000f220000004200 */
[----:B------:R-:W1:Y:S05]  /*f4e0*/  MUFU.EX2 R138, R138 ;  /* 0x0000008a008a7308 */ /* 0x000e6a0000000800 */
[C---:B------:R-:W-:Y:S01]  /*f4f0*/  F2FP.PACK_AB R4, R119.reuse, R118 ;  /* 0x000000767704723e */ /* 0x040fe200000000ff */
[----:B------:R-:W-:Y:S01]  /*f500*/  FADD.FTZ R119, R119, R3 ;  /* 0x0000000377777221 */ /* 0x000fe20000010000 */
[----:B------:R-:W-:Y:S01]  /*f510*/  F2FP.PACK_AB R6, R128, R129 ;  /* 0x000000818006723e */ /* 0x000fe200000000ff */
[----:B------:R-:W2:Y:S01]  /*f520*/  MUFU.EX2 R136, R136 ;  /* 0x0000008800887308 */ /* 0x000ea20000000800 */
[C---:B------:R-:W-:Y:S01]  /*f530*/  F2FP.PACK_AB R5, R134.reuse, R130 ;  /* 0x000000828605723e */ /* 0x040fe200000000ff */
[----:B------:R-:W-:Y:S01]  /*f540*/  FADD.FTZ R134, R134, R19 ;  /* 0x0000001386867221 */ /* 0x000fe20000010000 */
[----:B------:R-:W-:Y:S01]  /*f550*/  F2FP.PACK_AB R7, R137, R135 ;  /* 0x000000878907723e */ /* 0x000fe200000000ff */
[----:B------:R-:W-:Y:S01]  /*f560*/  FADD.FTZ R119, R129, R119 ;  /* 0x0000007781777221 */ /* 0x000fe20000010000 */
[----:B------:R-:W-:Y:S01]  /*f570*/  IADD3 R3, R116, c[0x0][0x328], RZ ;  /* 0x0000ca0074037a10 */ /* 0x000fe20007ffe0ff */
[----:B------:R-:W-:-:S02]  /*f580*/  FADD.FTZ R134, R135, R134 ;  /* 0x0000008687867221 */ /* 0x000fc40000010000 */
[----:B------:R-:W-:Y:S01]  /*f590*/  MUFU.EX2 R244, R244 ;  /* 0x000000f400f47308 */ /* 0x000fe20000000800 */
[----:B------:R-:W-:Y:S01]  /*f5a0*/  FADD.FTZ R128, R128, R119 ;  /* 0x0000007780807221 */ /* 0x000fe20000010000 */
[----:B-----5:R-:W-:Y:S01]  /*f5b0*/  HMMA.16816.F32 R84, R4, R8, R84 ;  /* 0x000000080454723c */ /* 0x020fe20000001854 */
[----:B------:R-:W-:Y:S02]  /*f5c0*/  FADD.FTZ R137, R137, R134 ;  /* 0x0000008689897221 */ /* 0x000fe40000010000 */
[----:B------:R-:W-:Y:S02]  /*f5d0*/  FADD.FTZ R128, R144, R128 ;  /* 0x0000008090807221 */ /* 0x000fe40000010000 */
[----:B-1----:R-:W-:-:S03]  /*f5e0*/  FADD.FTZ R137, R155, R137 ;  /* 0x000000899b897221 */ /* 0x002fc60000010000 */
[C---:B------:R-:W-:Y:S01]  /*f5f0*/  HMMA.16816.F32 R88, R4.reuse, R10, R88 ;  /* 0x0000000a0458723c */ /* 0x040fe20000001858 */
[----:B------:R-:W1:Y:S07]  /*f600*/  LDSM.16.MT88.4 R8, [R204+0x4100] ;  /* 0x00410000cc08783b */ /* 0x000e6e0000004200 */
[C---:B------:R-:W-:Y:S08]  /*f610*/  HMMA.16816.F32 R112, R4.reuse, R28, R112 ;  /* 0x0000001c0470723c */ /* 0x040ff00000001870 */
[C---:B----4-:R-:W-:Y:S08]  /*f620*/  HMMA.16816.F32 R92, R4.reuse, R12, R92 ;  /* 0x0000000c045c723c */ /* 0x050ff0000000185c */
[C---:B------:R-:W-:Y:S01]  /*f630*/  HMMA.16816.F32 R96, R4.reuse, R14, R96 ;  /* 0x0000000e0460723c */ /* 0x040fe20000001860 */
[----:B------:R-:W4:Y:S07]  /*f640*/  LDSM.16.MT88.4 R12, [R204+0x1900] ;  /* 0x00190000cc0c783b */ /* 0x000f2e0000004200 */
[C---:B------:R-:W-:Y:S01]  /*f650*/  HMMA.16816.F32 R108, R4.reuse, R30, R108 ;  /* 0x0000001e046c723c */ /* 0x040fe2000000186c */
[----:B------:R-:W-:Y:S07]  /*f660*/  LDSM.16.MT88.4 R28, [R208+0x1900] ;  /* 0x00190000d01c783b */ /* 0x000fee0000004200 */
[C---:B------:R-:W-:Y:S08]  /*f670*/  HMMA.16816.F32 R68, R4.reuse, R24, R68 ;  /* 0x000000180444723c */ /* 0x040ff00000001844 */
[C---:B-1----:R-:W-:Y:S08]  /*f680*/  HMMA.16816.F32 R60, R4.reuse, R8, R60 ;  /* 0x00000008043c723c */ /* 0x042ff0000000183c */
[C---:B------:R-:W-:Y:S01]  /*f690*/  HMMA.16816.F32 R64, R4.reuse, R10, R64 ;  /* 0x0000000a0440723c */ /* 0x040fe20000001840 */
[----:B------:R-:W1:Y:S07]  /*f6a0*/  LDSM.16.MT88.4 R8, [R208+0x4900] ;  /* 0x00490000d008783b */ /* 0x000e6e0000004200 */
[C---:B------:R-:W-:Y:S01]  /*f6b0*/  HMMA.16816.F32 R72, R4.reuse, R26, R72 ;  /* 0x0000001a0448723c */ /* 0x040fe20000001848 */
[----:B------:R-:W5:Y:S07]  /*f6c0*/  LDSM.16.MT88.4 R24, [R206+0x1900] ;  /* 0x00190000ce18783b */ /* 0x000f6e0000004200 */
[C---:B------:R-:W-:Y:S08]  /*f6d0*/  HMMA.16816.F32 R76, R4.reuse, R20, R76 ;  /* 0x00000014044c723c */ /* 0x040ff0000000184c */
[C---:B------:R-:W-:Y:S01]  /*f6e0*/  HMMA.16816.F32 R80, R4.reuse, R22, R80 ;  /* 0x000000160450723c */ /* 0x040fe20000001850 */
[----:B------:R-:W1:Y:S07]  /*f6f0*/  LDSM.16.MT88.4 R20, [R205+0x1900] ;  /* 0x00190000cd14783b */ /* 0x000e6e0000004200 */
[C---:B------:R-:W-:Y:S08]  /*f700*/  HMMA.16816.F32 R104, R4.reuse, R36, R104 ;  /* 0x000000240468723c */ /* 0x040ff00000001868 */
[C---:B------:R-:W-:Y:S01]  /*f710*/  HMMA.16816.F32 R100, R4.reuse, R38, R100 ;  /* 0x000000260464723c */ /* 0x040fe20000001864 */
[----:B------:R-:W1:Y:S07]  /*f720*/  LDSM.16.MT88.4 R36, [R206+0x4900] ;  /* 0x00490000ce24783b */ /* 0x000e6e0000004200 */
[C---:B------:R-:W-:Y:S08]  /*f730*/  HMMA.16816.F32 R52, R4.reuse, R32, R52 ;  /* 0x000000200434723c */ /* 0x040ff00000001834 */
[----:B------:R-:W-:Y:S01]  /*f740*/  HMMA.16816.F32 R56, R4, R34, R56 ;  /* 0x000000220438723c */ /* 0x000fe20000001838 */
[----:B------:R-:W5:Y:S06]  /*f750*/  LDSM.16.MT88.4 R32, [R205+0x4900] ;  /* 0x00490000cd20783b */ /* 0x000f6c0000004200 */
[C---:B------:R-:W-:Y:S01]  /*f760*/  F2FP.PACK_AB R4, R145.reuse, R144 ;  /* 0x000000909104723e */ /* 0x040fe200000000ff */
[----:B------:R-:W-:Y:S01]  /*f770*/  FADD.FTZ R145, R145, R128 ;  /* 0x0000008091917221 */ /* 0x000fe20000010000 */
[----:B------:R-:W-:-:S02]  /*f780*/  F2FP.PACK_AB R6, R146, R147 ;  /* 0x000000939206723e */ /* 0x000fc400000000ff */
[C---:B---3--:R-:W-:Y:S01]  /*f790*/  F2FP.PACK_AB R5, R162.reuse, R155 ;  /* 0x0000009ba205723e */ /* 0x048fe200000000ff */
[----:B------:R-:W-:Y:S01]  /*f7a0*/  FADD.FTZ R162, R162, R137 ;  /* 0x00000089a2a27221 */ /* 0x000fe20000010000 */
[----:B--2---:R-:W-:Y:S01]  /*f7b0*/  F2FP.PACK_AB R7, R167, R163 ;  /* 0x000000a3a707723e */ /* 0x004fe200000000ff */
        /* <DEDUP_REMOVED lines=15> */
[C---:B-----5:R-:W-:Y:S08]  /*f8b0*/  HMMA.16816.F32 R68, R4.reuse, R24, R68 ;  /* 0x000000180444723c */ /* 0x060ff00000001844 */
[C---:B------:R-:W-:Y:S01]  /*f8c0*/  HMMA.16816.F32 R72, R4.reuse, R26, R72 ;  /* 0x0000001a0448723c */ /* 0x040fe20000001848 */
[----:B------:R-:W-:Y:S07]  /*f8d0*/  LDSM.16.MT88.4 R24, [R206+0x2100] ;  /* 0x00210000ce18783b */ /* 0x000fee0000004200 */
        /* <DEDUP_REMOVED lines=9> */
[C---:B--2---:R-:W-:Y:S08]  /*f970*/  HMMA.16816.F32 R60, R4.reuse, R12, R60 ;  /* 0x0000000c043c723c */ /* 0x044ff0000000183c */
[----:B------:R-:W-:Y:S01]  /*f980*/  HMMA.16816.F32 R64, R4, R14, R64 ;  /* 0x0000000e0440723c */ /* 0x000fe20000001840 */
[----:B------:R-:W2:Y:S06]  /*f990*/  LDSM.16.MT88.4 R12, [R208+0x5100] ;  /* 0x00510000d00c783b */ /* 0x000eac0000004200 */
[C---:B------:R-:W-:Y:S01]  /*f9a0*/  F2FP.PACK_AB R4, R160.reuse, R165 ;  /* 0x000000a5a004723e */ /* 0x040fe200000000ff */
        /* <DEDUP_REMOVED lines=8> */
[----:B-1----:R-:W-:Y:S01]  /*fa30*/  HMMA.16816.F32 R84, R4, R8, R84 ;  /* 0x000000080454723c */ /* 0x002fe20000001854 */
[----:B------:R-:W-:-:S02]  /*fa40*/  FADD.FTZ R152, R152, R166 ;  /* 0x000000a698987221 */ /* 0x000fc40000010000 */
[----:B------:R-:W-:Y:S02]  /*fa50*/  FADD.FTZ R153, R142, R153 ;  /* 0x000000998e997221 */ /* 0x000fe40000010000 */
[----:B------:R-:W-:Y:S02]  /*fa60*/  FADD.FTZ R152, R138, R152 ;  /* 0x000000988a987221 */ /* 0x000fe40000010000 */
[----:B------:R-:W-:Y:S01]  /*fa70*/  FADD.FTZ R153, R141, R153 ;  /* 0x000000998d997221 */ /* 0x000fe20000010000 */
[----:B------:R-:W-:Y:S01]  /*fa80*/  HMMA.16816.F32 R88, R4, R10, R88 ;  /* 0x0000000a0458723c */ /* 0x000fe20000001858 */
[----:B------:R-:W1:Y:S01]  /*fa90*/  LDSM.16.MT88.4 R8, [R204+0x5100] ;  /* 0x00510000cc08783b */ /* 0x000e620000004200 */
[----:B------:R-:W-:Y:S02]  /*faa0*/  FADD.FTZ R152, R136, R152 ;  /* 0x0000009888987221 */ /* 0x000fe40000010000 */
[----:B------:R-:W-:-:S04]  /*fab0*/  FADD.FTZ R153, R140, R153 ;  /* 0x000000998c997221 */ /* 0x000fc80000010000 */
[C---:B---3--:R-:W-:Y:S08]  /*fac0*/  HMMA.16816.F32 R76, R4.reuse, R20, R76 ;  /* 0x00000014044c723c */ /* 0x048ff0000000184c */
[C---:B------:R-:W-:Y:S01]  /*fad0*/  HMMA.16816.F32 R80, R4.reuse, R22, R80 ;  /* 0x000000160450723c */ /* 0x040fe20000001850 */
[----:B------:R-:W3:Y:S07]  /*fae0*/  LDSM.16.MT88.4 R20, [R205+0x2900] ;  /* 0x00290000cd14783b */ /* 0x000eee0000004200 */
[C---:B--2---:R-:W-:Y:S08]  /*faf0*/  HMMA.16816.F32 R92, R4.reuse, R12, R92 ;  /* 0x0000000c045c723c */ /* 0x044ff0000000185c */
[C---:B------:R-:W-:Y:S01]  /*fb00*/  HMMA.16816.F32 R96, R4.reuse, R14, R96 ;  /* 0x0000000e0460723c */ /* 0x040fe20000001860 */
[----:B------:R-:W2:Y:S07]  /*fb10*/  LDSM.16.MT88.4 R12, [R204+0x2900] ;  /* 0x00290000cc0c783b */ /* 0x000eae0000004200 */
[C---:B------:R-:W-:Y:S07]  /*fb20*/  HMMA.16816.F32 R104, R4.reuse, R36, R104 ;  /* 0x000000240468723c */ /* 0x040fee0000001868 */
[----:B------:R-:W-:Y:S01]  /*fb30*/  FFMA.FTZ R36, R132, c[0x0][0x2d0], -R133 ;  /* 0x0000b40084247a23 */ /* 0x000fe20000010885 */
[C---:B-1----:R-:W-:Y:S05]  /*fb40*/  HMMA.16816.F32 R60, R4.reuse, R8, R60 ;  /* 0x00000008043c723c */ /* 0x042fea000000183c */
[----:B------:R-:W1:Y:S03]  /*fb50*/  MUFU.EX2 R36, R36 ;  /* 0x0000002400247308 */ /* 0x000e660000000800 */
[C---:B------:R-:W-:Y:S01]  /*fb60*/  HMMA.16816.F32 R64, R4.reuse, R10, R64 ;  /* 0x0000000a0440723c */ /* 0x040fe20000001840 */
[----:B------:R-:W4:Y:S07]  /*fb70*/  LDSM.16.MT88.4 R8, [R208+0x5900] ;  /* 0x00590000d008783b */ /* 0x000f2e0000004200 */
[----:B------:R-:W-:Y:S01]  /*fb80*/  HMMA.16816.F32 R112, R4, R28, R112 ;  /* 0x0000001c0470723c */ /* 0x000fe20000001870 */
[----:B-1----:R-:W-:-:S07]  /*fb90*/  FADD.FTZ R152, R36, R152 ;  /* 0x0000009824987221 */ /* 0x002fce0000010000 */
[C---:B------:R-:W-:Y:S01]  /*fba0*/  HMMA.16816.F32 R108, R4.reuse, R30, R108 ;  /* 0x0000001e046c723c */ /* 0x040fe2000000186c */
[----:B------:R-:W1:Y:S07]  /*fbb0*/  LDSM.16.MT88.4 R28, [R208+0x2900] ;  /* 0x00290000d01c783b */ /* 0x000e6e0000004200 */
[C---:B------:R-:W-:Y:S08]  /*fbc0*/  HMMA.16816.F32 R68, R4.reuse, R24, R68 ;  /* 0x000000180444723c */ /* 0x040ff00000001844 */
[C---:B------:R-:W-:Y:S01]  /*fbd0*/  HMMA.16816.F32 R72, R4.reuse, R26, R72 ;  /* 0x0000001a0448723c */ /* 0x040fe20000001848 */
[----:B------:R-:W5:Y:S07]  /*fbe0*/  LDSM.16.MT88.4 R24, [R206+0x2900] ;  /* 0x00290000ce18783b */ /* 0x000f6e0000004200 */
[C---:B------:R-:W-:Y:S08]  /*fbf0*/  HMMA.16816.F32 R100, R4.reuse, R38, R100 ;  /* 0x000000260464723c */ /* 0x040ff00000001864 */
[C---:B------:R-:W-:Y:S08]  /*fc00*/  HMMA.16816.F32 R52, R4.reuse, R32, R52 ;  /* 0x000000200434723c */ /* 0x040ff00000001834 */
[----:B------:R-:W-:Y:S07]  /*fc10*/  HMMA.16816.F32 R56, R4, R34, R56 ;  /* 0x000000220438723c */ /* 0x000fee0000001838 */
[----:B------:R-:W-:-:S02]  /*fc20*/  F2FP.PACK_AB R4, R141, R142 ;  /* 0x0000008e8d04723e */ /* 0x000fc400000000ff */
[C---:B------:R-:W-:Y:S01]  /*fc30*/  F2FP.PACK_AB R6, R245.reuse, R140 ;  /* 0x0000008cf506723e */ /* 0x040fe200000000ff */
[----:B------:R-:W-:Y:S01]  /*fc40*/  FADD.FTZ R245, R245, R153 ;  /* 0x00000099f5f57221 */ /* 0x000fe20000010000 */
[----:B------:R-:W-:Y:S02]  /*fc50*/  F2FP.PACK_AB R5, R136, R138 ;  /* 0x0000008a8805723e */ /* 0x000fe400000000ff */
[C---:B------:R-:W-:Y:S01]  /*fc60*/  F2FP.PACK_AB R7, R244.reuse, R36 ;  /* 0x00000024f407723e */ /* 0x040fe200000000ff */
[----:B------:R-:W-:-:S06]  /*fc70*/  FADD.FTZ R244, R244, R152 ;  /* 0x00000098f4f47221 */ /* 0x000fcc0000010000 */
        /* <DEDUP_REMOVED lines=9> */
[C---:B-1----:R-:W-:Y:S08]  /*fd10*/  HMMA.16816.F32 R112, R4.reuse, R28, R112 ;  /* 0x0000001c0470723c */ /* 0x042ff00000001870 */
[C---:B------:R-:W-:Y:S08]  /*fd20*/  HMMA.16816.F32 R108, R4.reuse, R30, R108 ;  /* 0x0000001e046c723c */ /* 0x040ff0000000186c */
[C---:B-----5:R-:W-:Y:S08]  /*fd30*/  HMMA.16816.F32 R68, R4.reuse, R24, R68 ;  /* 0x000000180444723c */ /* 0x060ff00000001844 */
[C---:B------:R-:W-:Y:S08]  /*fd40*/  HMMA.16816.F32 R72, R4.reuse, R26, R72 ;  /* 0x0000001a0448723c */ /* 0x040ff00000001848 */
[C---:B---3--:R-:W-:Y:S08]  /*fd50*/  HMMA.16816.F32 R104, R4.reuse, R20, R104 ;  /* 0x000000140468723c */ /* 0x048ff00000001868 */
[C---:B------:R-:W-:Y:S08]  /*fd60*/  HMMA.16816.F32 R100, R4.reuse, R22, R100 ;  /* 0x000000160464723c */ /* 0x040ff00000001864 */
[C---:B--2---:R-:W-:Y:S08]  /*fd70*/  HMMA.16816.F32 R52, R4.reuse, R12, R52 ;  /* 0x0000000c0434723c */ /* 0x044ff00000001834 */
[C---:B------:R-:W-:Y:S08]  /*fd80*/  HMMA.16816.F32 R56, R4.reuse, R14, R56 ;  /* 0x0000000e0438723c */ /* 0x040ff00000001838 */
[C---:B----4-:R-:W-:Y:S08]  /*fd90*/  HMMA.16816.F32 R60, R4.reuse, R8, R60 ;  /* 0x00000008043c723c */ /* 0x050ff0000000183c */
        /* <DEDUP_REMOVED lines=12> */
.L_x_2573:
[----:B------:R-:W-:-:S04]  /*fe60*/  MOV R4, 0x1 ;  /* 0x0000000100047802 */ /* 0x000fc80000000f00 */
[----:B------:R-:W-:-:S13]  /*fe70*/  ISETP.NE.AND P0, PT, R4, c[0x0][0x32c], PT ;  /* 0x0000cb0004007a0c */ /* 0x000fda0003f05270 */
[----:B------:R-:W-:-:S05]  /*fe80*/  @P0 IMAD.HI.U32 R4, R2, c[0x0][0x330], RZ ;  /* 0x0000cc0002040a27 */ /* 0x000fca00078e00ff */
[----:B------:R-:W-:Y:S02]  /*fe90*/  @P0 SHF.R.U32.HI R2, RZ, c[0x0][0x334], R4 ;  /* 0x0000cd00ff020a19 */ /* 0x000fe40000011604 */
.L_x_2574:
[----:B------:R-:W-:-:S05]  /*fea0*/  MOV R4, c[0x0][0x32c] ;  /* 0x0000cb0000047a02 */ /* 0x000fca0000000f00 */
[----:B------:R-:W-:-:S05]  /*feb0*/  IMAD R4, R2, R4, c[0x0][0x32c] ;  /* 0x0000cb0002047624 */ /* 0x000fca00078e0204 */
[----:B------:R-:W-:-:S05]  /*fec0*/  IMNMX R3, R3, R4, PT ;  /* 0x0000000403037217 */ /* 0x000fca0003800200 */
.L_x_2572:
        /* <DEDUP_REMOVED lines=11> */
.L_x_2586:
[----:B------:R-:W-:Y:S04]  /*ff80*/  DEPBAR.LE SB0, 0x0 ;  /* 0x000080000000791a */ /* 0x000fe80000000000 */
[----:B------:R-:W-:Y:S01]  /*ff90*/  BAR.SYNC.DEFER_BLOCKING 0x0 ;  /* 0x0000000000007b1d */ /* 0x000fe20000010000 */
[----:B------:R-:W-:Y:S02]  /*ffa0*/  ISETP.GT.AND P0, PT, R226, R250, PT ;  /* 0x000000fae200720c */ /* 0x000fe40003f04270 */
[----:B------:R-:W-:Y:S02]  /*ffb0*/  ISETP.GE.AND P2, PT, R224, c[0x0][0x1d4], PT ;  /* 0x00007500e0007a0c */ /* 0x000fe40003f46270 */
[----:B------:R-:W-:Y:S01]  /*ffc0*/  ISETP.GE.AND P3, PT, R223, c[0x0][0x1d4], PT ;  /* 0x00007500df007a0c */ /* 0x000fe20003f66270 */
        /* <DEDUP_REMOVED lines=22> */
[----:B------:R-:W-:Y:S02]  /*10130*/  IMAD.IADD R5, R5, 0x1, R0 ;  /* 0x0000000105057824 */ /* 0x000fe400078e0200 */
[----:B------:R-:W-:Y:S02]  /*10140*/  IMAD.SHL.U32 R6, R229, 0x2, RZ ;  /* 0x00000002e5067824 */ /* 0x000fe400078e00ff */
[----:B------:R-:W-:Y:S05]  /*10150*/  IMAD.WIDE.U32 R4, R227, c[0x0][0x218], R4 ;  /* 0x00008600e3047a25 */ /* 0x000fea00078e0004 */
[----:B------:R-:W-:Y:S01]  /*10160*/  IADD3 R0, P0, R232, R4, RZ ;  /* 0x00000004e8007210 */ /* 0x000fe20007f1e0ff */
[----:B------:R-:W-:Y:S03]  /*10170*/  IMAD.SHL.U32 R4, R224, 0x2, RZ ;  /* 0x00000002e0047824 */ /* 0x000fe600078e00ff */
[----:B------:R-:W-:Y:S02]  /*10180*/  IADD3.X R14, R219, R5, R14, P0, !PT ;  /* 0x00000005db0e7210 */ /* 0x000fe400007fe40e */
[----:B------:R-:W-:Y:S02]  /*10190*/  LEA R13, P0, R0, c[0x0][0x1f8], 0x1 ;  /* 0x00007e00000d7a11 */ /* 0x000fe400078008ff */
[----:B------:R-:W-:Y:S02]  /*101a0*/  SHF.L.U64.HI R5, R224, 0x1, R247 ;  /* 0x00000001e0057819 */ /* 0x000fe400000102f7 */
[----:B------:R-:W-:Y:S01]  /*101b0*/  LEA.HI.X R14, R0, c[0x0][0x1fc], R14, 0x1, P0 ;  /* 0x00007f00000e7a11 */ /* 0x000fe200000f0c0e */
[----:B------:R-:W2:Y:S01]  /*101c0*/  SHFL.IDX PT, R7, R13, 0x2, 0x181f ;  /* 0x00581f000d077f89 */ /* 0x000ea200000e0000 */
[----:B------:R-:W-:Y:S03]  /*101d0*/  SHF.L.U64.HI R0, R229, 0x1, R231 ;  /* 0x00000001e5007819 */ /* 0x000fe600000102e7 */
[----:B------:R-:W3:Y:S04]  /*101e0*/  SHFL.IDX PT, R12, R14, 0x2, 0x181f ;  /* 0x00581f000e0c7f89 */ /* 0x000ee800000e0000 */
[----:B------:R-:W5:Y:S04]  /*101f0*/  SHFL.IDX PT, R15, R13, RZ, 0x181f ;  /* 0x00181fff0d0f7589 */ /* 0x000f6800000e0000 */
[----:B------:R-:W4:Y:S04]  /*10200*/  SHFL.IDX PT, R20, R14, RZ, 0x181f ;  /* 0x00181fff0e147589 */ /* 0x000f2800000e0000 */
[----:B------:R-:W1:Y:S04]  /*10210*/  SHFL.IDX PT, R13, R13, 0x1, 0x181f ;  /* 0x00381f000d0d7f89 */ /* 0x000e6800000e0000 */
[----:B------:R-:W1:Y:S01]  /*10220*/  SHFL.IDX PT, R14, R14, 0x1, 0x181f ;  /* 0x00381f000e0e7f89 */ /* 0x000e6200000e0000 */
[----:B--2---:R-:W-:Y:S04]  /*10230*/  IADD3 R22, P1, P0, R22, R7, R6 ;  /* 0x0000000716167210 */ /* 0x004fe8000783e006 */
[--C-:B---3--:R-:W-:Y:S02]  /*10240*/  IADD3.X R23, RZ, R12, R0.reuse, P1, P0 ;  /* 0x0000000cff177210 */ /* 0x108fe40000fe0400 */
[C---:B-----5:R-:W-:Y:S05]  /*10250*/  IADD3 R28, P0, R15.reuse, R4, RZ ;  /* 0x000000040f1c7210 */ /* 0x060fea0007f1e0ff */
[C-C-:B----4-:R-:W-:Y:S01]  /*10260*/  IMAD.X R29, R20.reuse, 0x1, R5.reuse, P0 ;  /* 0x00000001141d7824 */ /* 0x150fe200000e0605 */
[-C--:B------:R-:W-:Y:S04]  /*10270*/  IADD3 R30, P0, R15, R6.reuse, RZ ;  /* 0x000000060f1e7210 */ /* 0x080fe80007f1e0ff */
[----:B------:R2:W-:Y:S01]  /*10280*/  LDGSTS.E.BYPASS.LTC128B.128 [R243], [R28.64], !P2 ;  /* 0x000000001cf37fae */ /* 0x0005e2000d101d52 */
[--C-:B------:R-:W-:Y:S01]  /*10290*/  IMAD.X R31, R20, 0x1, R0.reuse, P0 ;  /* 0x00000001141f7824 */ /* 0x100fe200000e0600 */
[C---:B-1----:R-:W-:Y:S04]  /*102a0*/  IADD3 R20, P0, R13.reuse, R6, RZ ;  /* 0x000000060d147210 */ /* 0x042fe80007f1e0ff */
[----:B------:R2:W-:Y:S01]  /*102b0*/  LDGSTS.E.BYPASS.LTC128B.128 [R242], [R30.64], !P3 ;  /* 0x000000001ef27fae */ /* 0x0005e2000d901d52 */
[C---:B------:R-:W-:Y:S01]  /*102c0*/  IMAD.X R21, R14.reuse, 0x1, R0, P0 ;  /* 0x000000010e157824 */ /* 0x040fe200000e0600 */
        /* <DEDUP_REMOVED lines=9> */
.L_x_2576:
[C---:B--23--:R-:W-:Y:S01]  /*10360*/  HMMA.16816.F32 R4, R120.reuse, R8, RZ ;  /* 0x000000087804723c */ /* 0x04cfe200000018ff */
[----:B------:R-:W-:Y:S02]  /*10370*/  LDSM.16.M88.4 R152, [R207+0xa900] ;  /* 0x00a90000cf98783b */ /* 0x000fe40000000200 */
[----:B------:R-:W-:Y:S05]  /*10380*/  ISETP.GT.AND P0, PT, R250, R226, PT ;  /* 0x000000e2fa00720c */ /* 0x000fea0003f04270 */
[C---:B------:R-:W-:Y:S01]  /*10390*/  HMMA.16816.F32 R8, R120.reuse, R10, RZ ;  /* 0x0000000a7808723c */ /* 0x040fe200000018ff */
[----:B------:R-:W0:Y:S07]  /*103a0*/  LDGDEPBAR ;  /* 0x00000000000079af */ /* 0x000e2e0000000000 */
[C---:B------:R-:W-:Y:S01]  /*103b0*/  HMMA.16816.F32 R12, R120.reuse, R16, RZ ;  /* 0x00000010780c723c */ /* 0x040fe200000018ff */
[----:B------:R-:W-:Y:S07]  /*103c0*/  LDSM.16.M88.4 R160, [R198+0x1000] ;  /* 0x00100000c6a0783b */ /* 0x000fee0000000200 */
        /* <DEDUP_REMOVED lines=28> */
[----:B------:R-:W-:Y:S01]  /*10590*/  HMMA.16816.F32 R48, R124, R146, R48 ;  /* 0x000000927c30723c */ /* 0x000fe20000001830 */
[----:B------:R-:W4:Y:S07]  /*105a0*/  LDSM.16.M88.4 R144, [R198] ;  /* 0x00000000c690783b */ /* 0x000f2e0000000200 */
        /* <DEDUP_REMOVED lines=33> */
[C---:B--2---:R-:W-:Y:S08]  /*107c0*/  HMMA.16816.F32 R44, R156.reuse, R128, R44 ;  /* 0x000000809c2c723c */ /* 0x044ff0000000182c */
[----:B------:R-:W-:Y:S01]  /*107d0*/  HMMA.16816.F32 R48, R156, R130, R48 ;  /* 0x000000829c30723c */ /* 0x000fe20000001830 */
        /* <DEDUP_REMOVED lines=13> */
[C---:B-1----:R-:W-:Y:S08]  /*108b0*/  HMMA.16816.F32 R36, R172.reuse, R116, R36 ;  /* 0x00000074ac24723c */ /* 0x042ff00000001824 */
        /* <DEDUP_REMOVED lines=27> */
[C---:B-1----:R-:W-:Y:S01]  /*10a70*/  HMMA.16816.F32 R12, R180.reuse, R116, R12 ;  /* 0x00000074b40c723c */ /* 0x042fe2000000180c */
        /* <DEDUP_REMOVED lines=23> */
[----:B------:R-:W-:Y:S01]  /*10bf0*/  ISETP.NE.AND P4, PT, R221, 0x1, PT ;  /* 0x00000001dd00780c */ /* 0x000fe20003f85270 */
[----:B------:R-:W-:Y:S01]  /*10c00*/  IMAD R228, R250, 0x60, R215 ;  /* 0x00000060fae47824 */ /* 0x000fe200078e02d7 */
[----:B------:R-:W-:Y:S01]  /*10c10*/  ISETP.GT.AND P1, PT, R222, 0x5f, PT ;  /* 0x0000005fde00780c */ /* 0x000fe20003f24270 */
[----:B------:R-:W-:Y:S01]  /*10c20*/  IMAD.MOV.U32 R227, RZ, RZ, RZ ;  /* 0x000000ffffe37224 */ /* 0x000fe200078e00ff */
[----:B------:R-:W-:Y:S02]  /*10c30*/  IADD3 R134, -R246, 0x10, RZ ;  /* 0x00000010f6867810 */ /* 0x000fe40007ffe1ff */
[----:B------:R-:W-:Y:S02]  /*10c40*/  IADD3 R228, R228, -0x60, R222 ;  /* 0xffffffa0e4e47810 */ /* 0x000fe40007ffe0de */
[----:B------:R-:W-:Y:S03]  /*10c50*/  LOP3.LUT R134, R134, 0xf, RZ, 0xc0, !PT ;  /* 0x0000000f86867812 */ /* 0x000fe600078ec0ff */
[----:B------:R-:W-:Y:S02]  /*10c60*/  IMAD.MOV.U32 R0, RZ, RZ, R228 ;  /* 0x000000ffff007224 */ /* 0x000fe400078e00e4 */
[----:B------:R-:W-:Y:S05]  /*10c70*/  @P4 IMAD.HI.U32 R116, R228, c[0x0][0x2bc], RZ ;  /* 0x0000af00e4744a27 */ /* 0x000fea00078e00ff */
[----:B------:R-:W-:Y:S04]  /*10c80*/  @P4 SHF.R.U32.HI R0, RZ, c[0x0][0x2c0], R116 ;  /* 0x0000b000ff004a19 */ /* 0x000fe80000011674 */
[C---:B------:R-:W-:Y:S04]  /*10c90*/  @!P1 IADD3 R117, P0, R0.reuse, R236, RZ ;  /* 0x000000ec00759210 */ /* 0x040fe80007f1e0ff */
[----:B------:R-:W-:Y:S01]  /*10ca0*/  @!P1 LEA.HI.X.SX32 R116, R0, R225, 0x1, P0 ;  /* 0x000000e100749211 */ /* 0x000fe200000f0eff */
[----:B------:R-:W-:Y:S01]  /*10cb0*/  IMAD.MOV R0, RZ, RZ, -R0 ;  /* 0x000000ffff007224 */ /* 0x000fe200078e0a00 */
[C---:B------:R-:W-:Y:S03]  /*10cc0*/  @!P1 LEA R118, P0, R117.reuse, c[0x0][0x2a0], 0x2 ;  /* 0x0000a80075769a11 */ /* 0x040fe600078010ff */
[----:B------:R-:W-:Y:S01]  /*10cd0*/  IMAD R228, R0, c[0x0][0x2b8], R228 ;  /* 0x0000ae0000e47a24 */ /* 0x000fe200078e02e4 */
[----:B------:R-:W-:Y:S03]  /*10ce0*/  @!P1 LEA.HI.X R119, R117, c[0x0][0x2a4], R116, 0x2, P0 ;  /* 0x0000a90075779a11 */ /* 0x000fe600000f1474 */
[----:B------:R-:W-:Y:S01]  /*10cf0*/  IMAD.WIDE.U32 R116, R228, c[0x0][0x1e0], RZ ;  /* 0x00007800e4747a25 */ /* 0x000fe200078e00ff */
[----:B------:R-:W-:Y:S01]  /*10d00*/  SHF.R.S32.HI R0, RZ, 0x1f, R228 ;  /* 0x0000001fff007819 */ /* 0x000fe200000114e4 */
[----:B------:R1:W2:Y:S04]  /*10d10*/  @!P1 LDG.E R227, [R118.64] ;  /* 0x0000001276e39981 */ /* 0x0002a8000c1e1900 */
[----:B------:R-:W-:Y:S04]  /*10d20*/  IMAD R0, R0, c[0x0][0x1e0], RZ ;  /* 0x0000780000007a24 */ /* 0x000fe800078e02ff */
[----:B------:R-:W-:Y:S04]  /*10d30*/  IMAD R0, R228, c[0x0][0x1e4], R0 ;  /* 0x00007900e4007a24 */ /* 0x000fe800078e0200 */
[----:B------:R-:W-:Y:S02]  /*10d40*/  IMAD.IADD R117, R117, 0x1, R0 ;  /* 0x0000000175757824 */ /* 0x000fe400078e0200 */
[----:B-1----:R-:W-:Y:S01]  /*10d50*/  IMAD.SHL.U32 R118, R224, 0x2, RZ ;  /* 0x00000002e0767824 */ /* 0x002fe200078e00ff */
[----:B--2---:R-:W-:Y:S01]  /*10d60*/  SHF.R.S32.HI R130, RZ, 0x1f, R227 ;  /* 0x0000001fff827819 */ /* 0x004fe200000114e3 */
[----:B------:R-:W-:Y:S04]  /*10d70*/  IMAD.WIDE.U32 R116, R227, c[0x0][0x1f0], R116 ;  /* 0x00007c00e3747a25 */ /* 0x000fe800078e0074 */
[----:B------:R-:W-:Y:S01]  /*10d80*/  IMAD R130, R130, c[0x0][0x1f0], RZ ;  /* 0x00007c0082827a24 */ /* 0x000fe200078e02ff */
[----:B------:R-:W-:Y:S02]  /*10d90*/  IADD3 R0, P0, R234, R116, RZ ;  /* 0x00000074ea007210 */ /* 0x000fe40007f1e0ff */
[----:B------:R-:W-:Y:S01]  /*10da0*/  SHF.L.U64.HI R116, R229, 0x1, R231 ;  /* 0x00000001e5747819 */ /* 0x000fe200000102e7 */
[----:B------:R-:W-:Y:S05]  /*10db0*/  IMAD R130, R227, c[0x0][0x1f4], R130 ;  /* 0x00007d00e3827a24 */ /* 0x000fea00078e0282 */
[----:B------:R-:W-:Y:S02]  /*10dc0*/  IADD3.X R130, R220, R117, R130, P0, !PT ;  /* 0x00000075dc827210 */ /* 0x000fe400007fe482 */
[----:B------:R-:W-:Y:S02]  /*10dd0*/  LEA R129, P0, R0, c[0x0][0x1c8], 0x1 ;  /* 0x0000720000817a11 */ /* 0x000fe400078008ff */
[----:B------:R-:W-:Y:S02]  /*10de0*/  SHF.L.U64.HI R117, R224, 0x1, R247 ;  /* 0x00000001e0757819 */ /* 0x000fe400000102f7 */
[----:B------:R-:W-:Y:S01]  /*10df0*/  LEA.HI.X R130, R0, c[0x0][0x1cc], R130, 0x1, P0 ;  /* 0x0000730000827a11 */ /* 0x000fe200000f0c82 */
[----:B------:R-:W1:Y:S01]  /*10e00*/  SHFL.IDX PT, R119, R129, 0x2, 0x181f ;  /* 0x00581f0081777f89 */ /* 0x000e6200000e0000 */
[----:B------:R-:W-:Y:S03]  /*10e10*/  IMAD.SHL.U32 R0, R229, 0x2, RZ ;  /* 0x00000002e5007824 */ /* 0x000fe600078e00ff */
[----:B------:R-:W2:Y:S04]  /*10e20*/  SHFL.IDX PT, R128, R130, 0x2, 0x181f ;  /* 0x00581f0082807f89 */ /* 0x000ea800000e0000 */
[----:B------:R-:W3:Y:S04]  /*10e30*/  SHFL.IDX PT, R131, R129, RZ, 0x181f ;  /* 0x00181fff81837589 */ /* 0x000ee800000e0000 */
[----:B------:R-:W4:Y:S04]  /*10e40*/  SHFL.IDX PT, R132, R130, RZ, 0x181f ;  /* 0x00181fff82847589 */ /* 0x000f2800000e0000 */
[----:B------:R-:W5:Y:S04]  /*10e50*/  SHFL.IDX PT, R129, R129, 0x1, 0x181f ;  /* 0x00381f0081817f89 */ /* 0x000f6800000e0000 */
[----:B------:R-:W5:Y:S01]  /*10e60*/  SHFL.IDX PT, R130, R130, 0x1, 0x181f ;  /* 0x00381f0082827f89 */ /* 0x000f6200000e0000 */
[----:B-1----:R-:W-:Y:S04]  /*10e70*/  IADD3 R134, P1, P0, R134, R119, R0 ;  /* 0x0000007786867210 */ /* 0x002fe8000783e000 */
[--C-:B--2---:R-:W-:Y:S02]  /*10e80*/  IADD3.X R135, RZ, R128, R116.reuse, P1, P0 ;  /* 0x00000080ff877210 */ /* 0x104fe40000fe0474 */
[C---:B---3--:R-:W-:Y:S05]  /*10e90*/  IADD3 R136, P0, R131.reuse, R118, RZ ;  /* 0x0000007683887210 */ /* 0x048fea0007f1e0ff */
[C-C-:B----4-:R-:W-:Y:S01]  /*10ea0*/  IMAD.X R137, R132.reuse, 0x1, R117.reuse, P0 ;  /* 0x0000000184897824 */ /* 0x150fe200000e0675 */
[-C--:B------:R-:W-:Y:S04]  /*10eb0*/  IADD3 R138, P0, R131, R0.reuse, RZ ;  /* 0x00000000838a7210 */ /* 0x080fe80007f1e0ff */
[----:B------:R1:W-:Y:S01]  /*10ec0*/  LDGSTS.E.BYPASS.LTC128B.128 [R230+0x8100], [R136.64], !P2 ;  /* 0x0810000088e67fae */ /* 0x0003e2000d101d52 */
[--C-:B------:R-:W-:Y:S01]  /*10ed0*/  IMAD.X R139, R132, 0x1, R116.reuse, P0 ;  /* 0x00000001848b7824 */ /* 0x100fe200000e0674 */
[C---:B-----5:R-:W-:Y:S04]  /*10ee0*/  IADD3 R132, P0, R129.reuse, R0, RZ ;  /* 0x0000000081847210 */ /* 0x060fe80007f1e0ff */
[----:B------:R1:W-:Y:S01]  /*10ef0*/  LDGSTS.E.BYPASS.LTC128B.128 [R230+0xb100], [R138.64], !P3 ;  /* 0x0b1000008ae67fae */ /* 0x0003e2000d901d52 */
[C---:B------:R-:W-:Y:S01]  /*10f00*/  IMAD.X R133, R130.reuse, 0x1, R116, P0 ;  /* 0x0000000182857824 */ /* 0x040fe200000e0674 */
        /* <DEDUP_REMOVED lines=9> */
.L_x_2577:
[----:B------:R-:W-:Y:S01]  /*10fa0*/  ISETP.NE.AND P0, PT, R213, 0x1, PT ;  /* 0x00000001d500780c */ /* 0x000fe20003f05270 */
[----:B------:R-:W0:Y:S01]  /*10fb0*/  LDGDEPBAR ;  /* 0x00000000000079af */ /* 0x000e220000000000 */
[----:B------:R-:W-:Y:S02]  /*10fc0*/  IMAD.MOV.U32 R128, RZ, RZ, R238 ;  /* 0x000000ffff807224 */ /* 0x000fe400078e00ee */
[----:B-1----:R-:W-:Y:S09]  /*10fd0*/  IMAD R119, R250, -0x60, RZ ;  /* 0xffffffa0fa777824 */ /* 0x002ff200078e02ff */
[----:B------:R-:W-:Y:S05]  /*10fe0*/  @P0 IMAD.HI.U32 R0, R238, c[0x0][0x2c8], RZ ;  /* 0x0000b200ee000a27 */ /* 0x000fea00078e00ff */
[----:B------:R-:W-:Y:S02]  /*10ff0*/  @P0 SHF.R.U32.HI R128, RZ, c[0x0][0x2cc], R0 ;  /* 0x0000b300ff800a19 */ /* 0x000fe40000011600 */
[----:B------:R-:W-:Y:S02]  /*11000*/  ISETP.GE.AND P0, PT, R212, 0x1, PT ;  /* 0x00000001d400780c */ /* 0x000fe40003f06270 */
[----:B------:R-:W-:Y:S01]  /*11010*/  IADD3 R0, -R239, 0x1, R119 ;  /* 0x00000001ef007810 */ /* 0x000fe20007ffe177 */
[----:B------:R-:W1:Y:S03]  /*11020*/  SHFL.IDX PT, R118, R128, RZ, 0x1c1f ;  /* 0x001c1fff80767589 */ /* 0x000e6600000e0000 */
        /* <DEDUP_REMOVED lines=19> */
.L_x_2580:
[----:B------:R-:W-:Y:S04]  /*11160*/  MOV R116, c[0x0][0x32c] ;  /* 0x0000cb0000747a02 */ /* 0x000fe80000000f00 */
[----:B------:R-:W-:Y:S11]  /*11170*/  ISETP.NE.AND P0, PT, R116, 0x1, PT ;  /* 0x000000017400780c */ /* 0x000ff60003f05270 */
[----:B------:R-:W-:Y:S02]  /*11180*/  @!UPT UIADD3 URZ, URZ, URZ, URZ ;  /* 0x0000003f3f3ff290 */ /* 0x000fe4000fffe03f */
[----:B------:R-:W-:Y:S05]  /*11190*/  @P0 IMAD.HI.U32 R116, R118, c[0x0][0x330], RZ ;  /* 0x0000cc0076740a27 */ /* 0x000fea00078e00ff */
[----:B------:R-:W-:Y:S02]  /*111a0*/  @P0 SHF.R.U32.HI R118, RZ, c[0x0][0x334], R116 ;  /* 0x0000cd00ff760a19 */ /* 0x000fe40000011674 */
.L_x_2581:
[----:B------:R-:W-:Y:S05]  /*111b0*/  BSYNC B0 ;  /* 0x0000000000007941 */ /* 0x000fea0003800000 */
.L_x_2579:
[----:B------:R-:W-:Y:S04]  /*111c0*/  IMAD.IADD R116, R119, 0x1, -R239 ;  /* 0x0000000177747824 */ /* 0x000fe800078e0aef */
[----:B------:R-:W-:Y:S05]  /*111d0*/  IMAD R118, R118, c[0x0][0x32c], R116 ;  /* 0x0000cb0076767a24 */ /* 0x000fea00078e0274 */
[----:B------:R-:W-:Y:S02]  /*111e0*/  IADD3 R116, R118, c[0x0][0x32c], RZ ;  /* 0x0000cb0076747a10 */ /* 0x000fe40007ffe0ff */
[----:B------:R-:W-:Y:S02]  /*111f0*/  IMNMX R129, R129, R118, !PT ;  /* 0x0000007681817217 */ /* 0x000fe40007800200 */
[----:B------:R-:W-:Y:S02]  /*11200*/  IMNMX R130, R130, R116, PT ;  /* 0x0000007482827217 */ /* 0x000fe40003800200 */
.L_x_2578:
        /* <DEDUP_REMOVED lines=105> */
[C---:B------:R-:W-:Y:S02]  /*118a0*/  ISETP.GT.AND P0, PT, R129.reuse, 0x40, !P1 ;  /* 0x000000408100780c */ /* 0x040fe40004f04270 */
        /* <DEDUP_REMOVED lines=46> */
.L_x_2584:
[----:B------:R-:W-:Y:S04]  /*11b90*/  MOV R4, c[0x0][0x32c] ;  /* 0x0000cb0000047a02 */ /* 0x000fe80000000f00 */
[----:B------:R-:W-:Y:S11]  /*11ba0*/  ISETP.NE.AND P0, PT, R4, 0x1, PT ;  /* 0x000000010400780c */ /* 0x000ff60003f05270 */
[----:B------:R-:W-:Y:S02]  /*11bb0*/  @!UPT UIADD3 URZ, URZ, URZ, URZ ;  /* 0x0000003f3f3ff290 */ /* 0x000fe4000fffe03f */
[----:B------:R-:W-:Y:S05]  /*11bc0*/  @P0 IMAD.HI.U32 R4, R5, c[0x0][0x330], RZ ;  /* 0x0000cc0005040a27 */ /* 0x000fea00078e00ff */
[----:B------:R-:W-:Y:S02]  /*11bd0*/  @P0 SHF.R.U32.HI R5, RZ, c[0x0][0x334], R4 ;  /* 0x0000cd00ff050a19 */ /* 0x000fe40000011604 */
.L_x_2585:
[----:B------:R-:W-:Y:S05]  /*11be0*/  BSYNC B0 ;  /* 0x0000000000007941 */ /* 0x000fea0003800000 */
.L_x_2583:
[----:B------:R-:W-:Y:S04]  /*11bf0*/  IMAD.IADD R119, R119, 0x1, -R239 ;  /* 0x0000000177777824 */ /* 0x000fe800078e0aef */
[----:B------:R-:W-:Y:S05]  /*11c00*/  IMAD R119, R5, c[0x0][0x32c], R119 ;  /* 0x0000cb0005777a24 */ /* 0x000fea00078e0277 */
[----:B------:R-:W-:Y:S02]  /*11c10*/  IADD3 R4, R119, c[0x0][0x32c], RZ ;  /* 0x0000cb0077047a10 */ /* 0x000fe40007ffe0ff */
[----:B------:R-:W-:Y:S02]  /*11c20*/  IMNMX R0, R0, R119, !PT ;  /* 0x0000007700007217 */ /* 0x000fe40007800200 */
[----:B------:R-:W-:Y:S02]  /*11c30*/  IMNMX R117, R117, R4, PT ;  /* 0x0000000475757217 */ /* 0x000fe40003800200 */
.L_x_2582:
[----:B------:R-:W-:Y:S01]  /*11c40*/  LOP3.LUT P0, RZ, R218, 0x10000, RZ, 0xc0, !PT ;  /* 0x00010000daff7812 */ /* 0x000fe2000780c0ff */
[----:B------:R-:W-:Y:S03]  /*11c50*/  IMAD.MOV.U32 R48, RZ, RZ, R17 ;  /* 0x000000ffff307224 */ /* 0x000fe600078e0011 */
[----:B------:R-:W-:Y:S04]  /*11c60*/  ISETP.GT.AND P0, PT, R0, RZ, !P0 ;  /* 0x000000ff0000720c */ /* 0x000fe80004704270 */
[C---:B------:R-:W-:Y:S04]  /*11c70*/  ISETP.LT.OR P0, PT, R117.reuse, 0x1, P0 ;  /* 0x000000017500780c */ /* 0x040fe80000701670 */
        /* <DEDUP_REMOVED lines=95> */
[C---:B------:R-:W-:Y:S02]  /*12270*/  ISETP.LT.OR P0, PT, R117.reuse, 0x39, P0 ;  /* 0x000000397500780c */ /* 0x040fe40000701670 */
        /* <DEDUP_REMOVED lines=21> */
[C---:B------:R-:W-:Y:S04]  /*123d0*/  ISETP.LT.OR P0, PT, R117.reuse, 0x49, P0 ;  /* 0x000000497500780c */ /* 0x040fe80000701670 */
[----:B------:R-:W-:Y:S02]  /*123e0*/  FSEL R160, R42, -INF , !P0 ;  /* 0xff8000002aa07808 */ /* 0x000fe40004000000 */
[----:B------:R-:W-:Y:S02]  /*123f0*/  ISETP.GT.AND P0, PT, R0, 0x49, !P4 ;  /* 0x000000490000780c */ /* 0x000fe40006704270 */
[----:B------:R-:W-:Y:S02]  /*12400*/  FMNMX.FTZ R5, R160, R5, !PT ;  /* 0x00000005a0057209 */ /* 0x000fe40007810000 */
[----:B------:R-:W-:Y:S04]  /*12410*/  ISETP.LT.OR P0, PT, R117, 0x4a, P0 ;  /* 0x0000004a7500780c */ /* 0x000fe80000701670 */
[----:B------:R-:W-:Y:S02]  /*12420*/  FSEL R155, R43, -INF , !P0 ;  /* 0xff8000002b9b7808 */ /* 0x000fe40004000000 */
[----:B------:R-:W-:Y:S02]  /*12430*/  ISETP.GT.AND P0, PT, R0, 0x50, !P3 ;  /* 0x000000500000780c */ /* 0x000fe40005f04270 */
[----:B------:R-:W-:Y:S02]  /*12440*/  FMNMX.FTZ R5, R155, R5, !PT ;  /* 0x000000059b057209 */ /* 0x000fe40007810000 */
[C---:B------:R-:W-:Y:S04]  /*12450*/  ISETP.LT.OR P0, PT, R117.reuse, 0x51, P0 ;  /* 0x000000517500780c */ /* 0x040fe80000701670 */
[----:B------:R-:W-:Y:S02]  /*12460*/  FSEL R152, R46, -INF , !P0 ;  /* 0xff8000002e987808 */ /* 0x000fe40004000000 */
[C---:B------:R-:W-:Y:S04]  /*12470*/  ISETP.GT.AND P0, PT, R0.reuse, 0x51, !P2 ;  /* 0x000000510000780c */ /* 0x040fe80005704270 */
[----:B------:R-:W-:Y:S04]  /*12480*/  ISETP.LT.OR P0, PT, R117, 0x52, P0 ;  /* 0x000000527500780c */ /* 0x000fe80000701670 */
[----:B------:R-:W-:Y:S02]  /*12490*/  FSEL R142, R47, -INF , !P0 ;  /* 0xff8000002f8e7808 */ /* 0x000fe40004000000 */
[----:B------:R-:W-:Y:S01]  /*124a0*/  ISETP.GT.AND P0, PT, R0, 0x58, !P1 ;  /* 0x000000580000780c */ /* 0x000fe20004f04270 */
[----:B------:R-:W-:Y:S03]  /*124b0*/  LDSM.16.MT88.4 R44, [R208+0x3100] ;  /* 0x00310000d02c783b */ /* 0x000fe60000004200 */
[C---:B------:R-:W-:Y:S04]  /*124c0*/  ISETP.LT.OR P0, PT, R117.reuse, 0x59, P0 ;  /* 0x000000597500780c */ /* 0x040fe80000701670 */
[----:B------:R-:W-:Y:S02]  /*124d0*/  FSEL R139, R50, -INF , !P0 ;  /* 0xff800000328b7808 */ /* 0x000fe40004000000 */
[----:B------:R-:W-:Y:S02]  /*124e0*/  ISETP.GT.AND P0, PT, R0, 0x59, !P6 ;  /* 0x000000590000780c */ /* 0x000fe40007704270 */
[----:B------:R-:W-:Y:S02]  /*124f0*/  FMNMX.FTZ R0, R152, R5, !PT ;  /* 0x0000000598007209 */ /* 0x000fe40007810000 */
[----:B------:R-:W-:Y:S02]  /*12500*/  ISETP.LT.OR P0, PT, R117, 0x5a, P0 ;  /* 0x0000005a7500780c */ /* 0x000fe40000701670 */
[----:B------:R-:W-:Y:S02]  /*12510*/  FMNMX.FTZ R0, R142, R0, !PT ;  /* 0x000000008e007209 */ /* 0x000fe40007810000 */
[----:B------:R-:W-:Y:S02]  /*12520*/  FSEL R117, R51, -INF , !P0 ;  /* 0xff80000033757808 */ /* 0x000fe40004000000 */
        /* <DEDUP_REMOVED lines=11> */
[----:B------:R-:W-:Y:S02]  /*125e0*/  FMUL.FTZ R3, R3, c[0x0][0x2d0] ;  /* 0x0000b40003037a20 */ /* 0x000fe40000410000 */
        /* <DEDUP_REMOVED lines=20> */
[----:B------:R-:W-:Y:S01]  /*12730*/  MUFU.EX2 R118, R118 ;  /* 0x0000007600767308 */ /* 0x000fe20000000800 */
[----:B------:R-:W-:Y:S01]  /*12740*/  FFMA.FTZ R161, R161, c[0x0][0x2d0], -R153 ;  /* 0x0000b400a1a17a23 */ /* 0x000fe20000010899 */
[----:B-1----:R-:W-:Y:S01]  /*12750*/  FMNMX.FTZ R116, R4, R5, !PT ;  /* 0x0000000504747209 */ /* 0x002fe20007810000 */
[C---:B--2---:R-:W-:Y:S01]  /*12760*/  FMUL.FTZ R5, R3.reuse, R113 ;  /* 0x0000007103057220 */ /* 0x044fe20000410000 */
[----:B------:R-:W-:Y:S01]  /*12770*/  MOV R113, R25 ;  /* 0x0000001900717202 */ /* 0x000fe20000000f00 */
[C---:B------:R-:W-:Y:S01]  /*12780*/  FMUL.FTZ R8, R3.reuse, R108 ;  /* 0x0000006c03087220 */ /* 0x040fe20000410000 */
[C---:B------:R-:W-:Y:S01]  /*12790*/  FSETP.NEU.FTZ.AND P0, PT, R116.reuse, -INF , PT ;  /* 0xff8000007400780b */ /* 0x040fe20003f1d000 */
[C---:B------:R-:W-:Y:S03]  /*127a0*/  FMUL.FTZ R138, R116.reuse, c[0x0][0x2d0] ;  /* 0x0000b400748a7a20 */ /* 0x040fe60000410000 */
[----:B------:R-:W1:Y:S01]  /*127b0*/  MUFU.EX2 R132, R132 ;  /* 0x0000008400847308 */ /* 0x000e620000000800 */
[----:B------:R-:W-:Y:S01]  /*127c0*/  FSEL R4, R116, RZ, P0 ;  /* 0x000000ff74047208 */ /* 0x000fe20000000000 */
[----:B------:R-:W-:Y:S01]  /*127d0*/  FMUL.FTZ R9, R3, R109 ;  /* 0x0000006d03097220 */ /* 0x000fe20000410000 */
[----:B------:R-:W-:Y:S01]  /*127e0*/  FSEL R138, R138, RZ, P0 ;  /* 0x000000ff8a8a7208 */ /* 0x000fe20000000000 */
[----:B------:R-:W-:Y:S01]  /*127f0*/  IMAD.MOV.U32 R108, RZ, RZ, R18 ;  /* 0x000000ffff6c7224 */ /* 0x000fe200078e0012 */
[----:B---3--:R-:W-:Y:S01]  /*12800*/  F2FP.PACK_AB R128, R119, R133 ;  /* 0x000000857780723e */ /* 0x008fe200000000ff */
[----:B------:R-:W-:Y:S01]  /*12810*/  FADD.FTZ R2, -R4, R2 ;  /* 0x0000000204027221 */ /* 0x000fe20000010100 */
[----:B------:R-:W-:Y:S01]  /*12820*/  MOV R109, R17 ;  /* 0x00000011006d7202 */ /* 0x000fe20000000f00 */
[--C-:B------:R-:W-:Y:S01]  /*12830*/  FFMA.FTZ R137, R12, c[0x0][0x2d0], -R138.reuse ;  /* 0x0000b4000c897a23 */ /* 0x100fe2000001088a */
[----:B------:R-:W-:Y:S01]  /*12840*/  ISETP.GT.AND P0, PT, R250, R249, PT ;  /* 0x000000f9fa00720c */ /* 0x000fe20003f04270 */
[----:B------:R-:W2:Y:S01]  /*12850*/  LDSM.16.MT88.4 R12, [R208+0x100] ;  /* 0x00010000d00c783b */ /* 0x000ea20000004200 */
[--C-:B------:R-:W-:Y:S01]  /*12860*/  FFMA.FTZ R134, R11, c[0x0][0x2d0], -R138.reuse ;  /* 0x0000b4000b867a23 */ /* 0x100fe2000001088a */
[----:B------:R-:W-:Y:S01]  /*12870*/  MUFU.EX2 R251, R251 ;  /* 0x000000fb00fb7308 */ /* 0x000fe20000000800 */
[--C-:B------:R-:W-:Y:S02]  /*12880*/  FFMA.FTZ R136, R7, c[0x0][0x2d0], -R138.reuse ;  /* 0x0000b40007887a23 */ /* 0x100fe4000001088a */
[----:B------:R-:W-:Y:S02]  /*12890*/  FFMA.FTZ R135, R10, c[0x0][0x2d0], -R138 ;  /* 0x0000b4000a877a23 */ /* 0x000fe4000001088a */
[----:B------:R-:W-:Y:S02]  /*128a0*/  FMUL.FTZ R2, R2, c[0x0][0x2d0] ;  /* 0x0000b40002027a20 */ /* 0x000fe40000410000 */
[C---:B------:R-:W-:Y:S02]  /*128b0*/  FMUL.FTZ R4, R3.reuse, R112 ;  /* 0x0000007003047220 */ /* 0x040fe40000410000 */
[C---:B------:R-:W-:Y:S01]  /*128c0*/  FMUL.FTZ R17, R3.reuse, R73 ;  /* 0x0000004903117220 */ /* 0x040fe20000410000 */
[----:B------:R-:W-:Y:S01]  /*128d0*/  MUFU.EX2 R137, R137 ;  /* 0x0000008900897308 */ /* 0x000fe20000000800 */
[C---:B------:R-:W-:Y:S01]  /*128e0*/  FMUL.FTZ R25, R3.reuse, R81 ;  /* 0x0000005103197220 */ /* 0x040fe20000410000 */
[----:B-1----:R-:W-:Y:S01]  /*128f0*/  F2FP.PACK_AB R130, R132, R118 ;  /* 0x000000768482723e */ /* 0x002fe200000000ff */
[----:B------:R-:W-:Y:S02]  /*12900*/  IMAD.MOV.U32 R112, RZ, RZ, R24 ;  /* 0x000000ffff707224 */ /* 0x000fe400078e0018 */
        /* <DEDUP_REMOVED lines=14> */
[----:B------:R-:W-:Y:S01]  /*129f0*/  FMUL.FTZ R65, R3, R65 ;  /* 0x0000004103417220 */ /* 0x000fe20000410000 */
[----:B------:R-:W-:Y:S01]  /*12a00*/  MUFU.EX2 R135, R135 ;  /* 0x0000008700877308 */ /* 0x000fe20000000800 */
[--C-:B------:R-:W-:Y:S02]  /*12a10*/  FFMA.FTZ R154, R154, c[0x0][0x2d0], -R138.reuse ;  /* 0x0000b4009a9a7a23 */ /* 0x100fe4000001088a */
[----:B------:R-:W-:Y:S02]  /*12a20*/  FFMA.FTZ R171, R171, c[0x0][0x2d0], -R138 ;  /* 0x0000b400abab7a23 */ /* 0x000fe4000001088a */
[C---:B-1----:R-:W-:Y:S02]  /*12a30*/  FMUL.FTZ R6, R2.reuse, R114 ;  /* 0x0000007202067220 */ /* 0x042fe40000410000 */
[C---:B------:R-:W-:Y:S02]  /*12a40*/  FMUL.FTZ R7, R2.reuse, R115 ;  /* 0x0000007302077220 */ /* 0x040fe40000410000 */
[C---:B------:R-:W-:Y:S01]  /*12a50*/  FMUL.FTZ R11, R2.reuse, R111 ;  /* 0x0000006f020b7220 */ /* 0x040fe20000410000 */
[----:B------:R-:W1:Y:S01]  /*12a60*/  MUFU.EX2 R134, R134 ;  /* 0x0000008600867308 */ /* 0x000e620000000800 */
[----:B------:R-:W-:Y:S02]  /*12a70*/  FMUL.FTZ R10, R2, R110 ;  /* 0x0000006e020a7220 */ /* 0x000fe40000410000 */
[----:B------:R-:W-:Y:S01]  /*12a80*/  IMAD.MOV.U32 R114, RZ, RZ, R28 ;  /* 0x000000ffff727224 */ /* 0x000fe200078e001c */
[----:B---3--:R-:W-:Y:S01]  /*12a90*/  F2FP.PACK_AB R129, R136, R137 ;  /* 0x000000898881723e */ /* 0x008fe200000000ff */
[----:B------:R-:W3:Y:S01]  /*12aa0*/  LDSM.16.MT88.4 R28, [R205+0x100] ;  /* 0x00010000cd1c783b */ /* 0x000ee20000004200 */
[----:B------:R-:W-:Y:S02]  /*12ab0*/  IMAD.MOV.U32 R110, RZ, RZ, R16 ;  /* 0x000000ffff6e7224 */ /* 0x000fe400078e0010 */
        /* <DEDUP_REMOVED lines=8> */
[----:B------:R-:W-:Y:S01]  /*12b40*/  FMUL.FTZ R35, R2, R91 ;  /* 0x0000005b02237220 */ /* 0x000fe20000410000 */
[----:B------:R-:W4:Y:S01]  /*12b50*/  MUFU.EX2 R144, R144 ;  /* 0x0000009000907308 */ /* 0x000f220000000800 */
[----:B------:R-:W-:Y:S01]  /*12b60*/  IMAD.MOV.U32 R115, RZ, RZ, R33 ;  /* 0x000000ffff737224 */ /* 0x000fe200078e0021 */
[----:B------:R-:W-:Y:S01]  /*12b70*/  LDSM.16.MT88.4 R80, [R208+0x900] ;  /* 0x00090000d050783b */ /* 0x000fe20000004200 */
[----:B-1----:R-:W-:Y:S01]  /*12b80*/  F2FP.PACK_AB R131, R134, R135 ;  /* 0x000000878683723e */ /* 0x002fe200000000ff */
[C---:B------:R-:W-:Y:S02]  /*12b90*/  FMUL.FTZ R33, R3.reuse, R89 ;  /* 0x0000005903217220 */ /* 0x040fe40000410000 */
[C---:B------:R-:W-:Y:S02]  /*12ba0*/  FMUL.FTZ R50, R2.reuse, R102 ;  /* 0x0000006602327220 */ /* 0x040fe40000410000 */
[C---:B------:R-:W-:Y:S02]  /*12bb0*/  FMUL.FTZ R51, R2.reuse, R103 ;  /* 0x0000006702337220 */ /* 0x040fe40000410000 */
[C---:B--2---:R-:W-:Y:S01]  /*12bc0*/  HMMA.16816.F32 R4, R128.reuse, R12, R4 ;  /* 0x0000000c8004723c */ /* 0x044fe20000001804 */
[----:B------:R-:W-:Y:S01]  /*12bd0*/  LDSM.16.MT88.4 R88, [R204+0x900] ;  /* 0x00090000cc58783b */ /* 0x000fe20000004200 */
[----:B------:R-:W-:Y:S03]  /*12be0*/  MUFU.EX2 R147, R147 ;  /* 0x0000009300937308 */ /* 0x000fe60000000800 */
[C---:B------:R-:W-:Y:S02]  /*12bf0*/  FMUL.FTZ R42, R2.reuse, R98 ;  /* 0x00000062022a7220 */ /* 0x040fe40000410000 */
[C---:B------:R-:W-:Y:S01]  /*12c00*/  FMUL.FTZ R12, R3.reuse, R68 ;  /* 0x00000044030c7220 */ /* 0x040fe20000410000 */
[C---:B------:R-:W-:Y:S04]  /*12c10*/  HMMA.16816.F32 R8, R128.reuse, R14, R8 ;  /* 0x0000000e8008723c */ /* 0x040fe80000001808 */
[C---:B------:R-:W-:Y:S01]  /*12c20*/  FMUL.FTZ R13, R3.reuse, R69 ;  /* 0x00000045030d7220 */ /* 0x040fe20000410000 */
[----:B------:R-:W-:Y:S01]  /*12c30*/  MUFU.EX2 R154, R154 ;  /* 0x0000009a009a7308 */ /* 0x000fe20000000800 */
[C---:B------:R-:W-:Y:S02]  /*12c40*/  FMUL.FTZ R43, R2.reuse, R99 ;  /* 0x00000063022b7220 */ /* 0x040fe40000410000 */
[C---:B------:R-:W-:Y:S04]  /*12c50*/  FMUL.FTZ R14, R2.reuse, R70 ;  /* 0x00000046020e7220 */ /* 0x040fe80000410000 */
[C---:B------:R-:W-:Y:S02]  /*12c60*/  FMUL.FTZ R15, R2.reuse, R71 ;  /* 0x00000047020f7220 */ /* 0x040fe40000410000 */
[----:B------:R-:W1:Y:S01]  /*12c70*/  LDSM.16.MT88.4 R68, [R206+0x3100] ;  /* 0x00310000ce44783b */ /* 0x000e620000004200 */
[C---:B------:R-:W-:Y:S01]  /*12c80*/  FMUL.FTZ R54, R2.reuse, R54 ;  /* 0x0000003602367220 */ /* 0x040fe20000410000 */
[----:B------:R-:W-:Y:S01]  /*12c90*/  MUFU.EX2 R165, R165 ;  /* 0x000000a500a57308 */ /* 0x000fe20000000800 */
[C---:B------:R-:W-:Y:S02]  /*12ca0*/  FMUL.FTZ R55, R2.reuse, R55 ;  /* 0x0000003702377220 */ /* 0x040fe40000410000 */
[C---:B------:R-:W-:Y:S03]  /*12cb0*/  HMMA.16816.F32 R12, R128.reuse, R20, R12 ;  /* 0x00000014800c723c */ /* 0x040fe6000000180c */
[C---:B------:R-:W-:Y:S02]  /*12cc0*/  FMUL.FTZ R58, R2.reuse, R58 ;  /* 0x0000003a023a7220 */ /* 0x040fe40000410000 */
[C---:B------:R-:W-:Y:S02]  /*12cd0*/  FMUL.FTZ R59, R2.reuse, R59 ;  /* 0x0000003b023b7220 */ /* 0x040fe40000410000 */
[C---:B------:R-:W-:Y:S01]  /*12ce0*/  FMUL.FTZ R20, R3.reuse, R76 ;  /* 0x0000004c03147220 */ /* 0x040fe20000410000 */
[C---:B------:R-:W-:Y:S01]  /*12cf0*/  HMMA.16816.F32 R16, R128.reuse, R22, R16 ;  /* 0x000000168010723c */ /* 0x040fe20000001810 */
[----:B------:R-:W-:Y:S03]  /*12d00*/  MUFU.EX2 R164, R164 ;  /* 0x000000a400a47308 */ /* 0x000fe60000000800 */
[C---:B------:R-:W-:Y:S02]  /*12d10*/  FMUL.FTZ R21, R3.reuse, R77 ;  /* 0x0000004d03157220 */ /* 0x040fe40000410000 */
[C---:B------:R-:W-:Y:S02]  /*12d20*/  FMUL.FTZ R62, R2.reuse, R62 ;  /* 0x0000003e023e7220 */ /* 0x040fe40000410000 */
[C---:B------:R-:W-:Y:S03]  /*12d30*/  FMUL.FTZ R22, R2.reuse, R78 ;  /* 0x0000004e02167220 */ /* 0x040fe60000410000 */
[----:B------:R-:W-:Y:S01]  /*12d40*/  MUFU.EX2 R167, R167 ;  /* 0x000000a700a77308 */ /* 0x000fe20000000800 */
[C---:B------:R-:W-:Y:S02]  /*12d50*/  FMUL.FTZ R23, R2.reuse, R79 ;  /* 0x0000004f02177220 */ /* 0x040fe40000410000 */
[----:B------:R-:W2:Y:S01]  /*12d60*/  LDSM.16.MT88.4 R76, [R204+0x3100] ;  /* 0x00310000cc4c783b */ /* 0x000ea20000004200 */
[C---:B------:R-:W-:Y:S02]  /*12d70*/  FMUL.FTZ R63, R2.reuse, R63 ;  /* 0x0000003f023f7220 */ /* 0x040fe40000410000 */
[C---:B------:R-:W-:Y:S02]  /*12d80*/  FMUL.FTZ R66, R2.reuse, R66 ;  /* 0x0000004202427220 */ /* 0x040fe40000410000 */
[C---:B---3--:R-:W-:Y:S02]  /*12d90*/  HMMA.16816.F32 R20, R128.reuse, R28, R20 ;  /* 0x0000001c8014723c */ /* 0x048fe40000001814 */
[----:B------:R-:W-:Y:S01]  /*12da0*/  MUFU.EX2 R168, R168 ;  /* 0x000000a800a87308 */ /* 0x000fe20000000800 */
[----:B------:R-:W-:Y:S02]  /*12db0*/  FMUL.FTZ R67, R2, R67 ;  /* 0x0000004302437220 */ /* 0x000fe40000410000 */
        /* <DEDUP_REMOVED lines=8> */
[----:B------:R-:W-:Y:S01]  /*12e40*/  LDSM.16.MT88.4 R84, [R205+0x900] ;  /* 0x00090000cd54783b */ /* 0x000fe20000004200 */
[--C-:B------:R-:W-:Y:S01]  /*12e50*/  FFMA.FTZ R190, R190, c[0x0][0x2d0], -R138.reuse ;  /* 0x0000b400bebe7a23 */ /* 0x100fe2000001088a */
[----:B------:R-:W-:Y:S01]  /*12e60*/  MUFU.EX2 R188, R188 ;  /* 0x000000bc00bc7308 */ /* 0x000fe20000000800 */
[--C-:B------:R-:W-:Y:S02]  /*12e70*/  FFMA.FTZ R252, R252, c[0x0][0x2d0], -R138.reuse ;  /* 0x0000b400fcfc7a23 */ /* 0x100fe4000001088a */
[C---:B------:R-:W-:Y:S03]  /*12e80*/  HMMA.16816.F32 R28, R128.reuse, R36, R28 ;  /* 0x00000024801c723c */ /* 0x040fe6000000181c */
[--C-:B------:R-:W-:Y:S02]  /*12e90*/  FFMA.FTZ R169, R169, c[0x0][0x2d0], -R138.reuse ;  /* 0x0000b400a9a97a23 */ /* 0x100fe4000001088a */
        /* <DEDUP_REMOVED lines=24> */
[----:B------:R-:W3:Y:S01]  /*13020*/  MUFU.EX2 R104, R104 ;  /* 0x0000006800687308 */ /* 0x000ee20000000800 */
[----:B------:R-:W-:Y:S01]  /*13030*/  LDSM.16.MT88.4 R100, [R208+0x5900] ;  /* 0x00590000d064783b */ /* 0x000fe20000004200 */
[--C-:B------:R-:W-:Y:S02]  /*13040*/  FFMA.FTZ R105, R110, c[0x0][0x2d0], -R138.reuse ;  /* 0x0000b4006e697a23 */ /* 0x100fe4000001088a */
[C---:B-1----:R-:W-:Y:S03]  /*13050*/  HMMA.16816.F32 R44, R128.reuse, R68, R44 ;  /* 0x00000044802c723c */ /* 0x042fe6000000182c */
[--C-:B------:R-:W-:Y:S02]  /*13060*/  FFMA.FTZ R106, R109, c[0x0][0x2d0], -R138.reuse ;  /* 0x0000b4006d6a7a23 */ /* 0x100fe4000001088a */
[----:B------:R-:W-:Y:S01]  /*13070*/  FFMA.FTZ R107, R108, c[0x0][0x2d0], -R138 ;  /* 0x0000b4006c6b7a23 */ /* 0x000fe2000001088a */
[----:B------:R-:W-:Y:S01]  /*13080*/  MUFU.EX2 R105, R105 ;  /* 0x0000006900697308 */ /* 0x000fe20000000800 */
[----:B------:R-:W-:Y:S01]  /*13090*/  LDSM.16.MT88.4 R108, [R208+0x2900] ;  /* 0x00290000d06c783b */ /* 0x000fe20000004200 */
[C---:B------:R-:W-:Y:S04]  /*130a0*/  HMMA.16816.F32 R48, R128.reuse, R70, R48 ;  /* 0x000000468030723c */ /* 0x040fe80000001830 */
[----:B----4-:R-:W-:Y:S01]  /*130b0*/  F2FP.PACK_AB R68, R144, R141 ;  /* 0x0000008d9044723e */ /* 0x010fe200000000ff */
[--C-:B------:R-:W-:Y:S02]  /*130c0*/  FFMA.FTZ R145, R145, c[0x0][0x2d0], -R153.reuse ;  /* 0x0000b40091917a23 */ /* 0x100fe40000010899 */
[----:B------:R-:W-:Y:S01]  /*130d0*/  FFMA.FTZ R143, R143, c[0x0][0x2d0], -R153 ;  /* 0x0000b4008f8f7a23 */ /* 0x000fe20000010899 */
[C---:B------:R-:W-:Y:S01]  /*130e0*/  HMMA.16816.F32 R52, R128.reuse, R72, R52 ;  /* 0x000000488034723c */ /* 0x040fe20000001834 */
[----:B------:R-:W1:Y:S03]  /*130f0*/  MUFU.EX2 R106, R106 ;  /* 0x0000006a006a7308 */ /* 0x000e660000000800 */
[----:B---3--:R-:W-:Y:S01]  /*13100*/  F2FP.PACK_AB R70, R104, R147 ;  /* 0x000000936846723e */ /* 0x008fe200000000ff */
[----:B------:R-:W-:Y:S02]  /*13110*/  FFMA.FTZ R133, R3, R245, R133 ;  /* 0x000000f503857223 */ /* 0x000fe40000010085 */
[----:B------:R-:W-:Y:S01]  /*13120*/  FFMA.FTZ R137, R2, R244, R137 ;  /* 0x000000f402897223 */ /* 0x000fe20000010089 */
[C---:B------:R-:W-:Y:S01]  /*13130*/  HMMA.16816.F32 R56, R128.reuse, R74, R56 ;  /* 0x0000004a8038723c */ /* 0x040fe20000001838 */
[----:B------:R-:W3:Y:S02]  /*13140*/  LDSM.16.MT88.4 R72, [R206+0x900] ;  /* 0x00090000ce48783b */ /* 0x000ee40000004200 */
[----:B------:R-:W4:Y:S01]  /*13150*/  MUFU.EX2 R107, R107 ;  /* 0x0000006b006b7308 */ /* 0x000f220000000800 */
[----:B------:R-:W-:Y:S02]  /*13160*/  FADD.FTZ R133, R119, R133 ;  /* 0x0000008577857221 */ /* 0x000fe40000010000 */
[----:B------:R-:W-:Y:S02]  /*13170*/  FADD.FTZ R137, R136, R137 ;  /* 0x0000008988897221 */ /* 0x000fe40000010000 */
[C---:B--2---:R-:W-:Y:S04]  /*13180*/  HMMA.16816.F32 R60, R128.reuse, R76, R60 ;  /* 0x0000004c803c723c */ /* 0x044fe8000000183c */
[----:B------:R-:W-:Y:S01]  /*13190*/  FADD.FTZ R118, R118, R133 ;  /* 0x0000008576767221 */ /* 0x000fe20000010000 */
[----:B------:R-:W-:Y:S01]  /*131a0*/  MUFU.EX2 R248, R248 ;  /* 0x000000f800f87308 */ /* 0x000fe20000000800 */
[----:B------:R-:W-:Y:S02]  /*131b0*/  FADD.FTZ R137, R135, R137 ;  /* 0x0000008987897221 */ /* 0x000fe40000010000 */
[----:B------:R-:W-:Y:S01]  /*131c0*/  HMMA.16816.F32 R64, R128, R78, R64 ;  /* 0x0000004e8040723c */ /* 0x000fe20000001840 */
[----:B------:R-:W2:Y:S03]  /*131d0*/  LDSM.16.MT88.4 R76, [R208+0x3900] ;  /* 0x00390000d04c783b */ /* 0x000ea60000004200 */
[----:B-1----:R-:W-:Y:S01]  /*131e0*/  F2FP.PACK_AB R69, R106, R105 ;  /* 0x000000696a45723e */ /* 0x002fe200000000ff */
[----:B------:R-:W-:Y:S02]  /*131f0*/  FADD.FTZ R118, R132, R118 ;  /* 0x0000007684767221 */ /* 0x000fe40000010000 */
[----:B------:R-:W-:Y:S01]  /*13200*/  MUFU.EX2 R170, R170 ;  /* 0x000000aa00aa7308 */ /* 0x000fe20000000800 */
[----:B------:R-:W-:Y:S01]  /*13210*/  FADD.FTZ R134, R134, R137 ;  /* 0x0000008986867221 */ /* 0x000fe20000010000 */
[----:B----4-:R-:W-:Y:S03]  /*13220*/  F2FP.PACK_AB R71, R154, R107 ;  /* 0x0000006b9a47723e */ /* 0x010fe600000000ff */
[----:B------:R-:W-:Y:S02]  /*13230*/  FADD.FTZ R141, R141, R118 ;  /* 0x000000768d8d7221 */ /* 0x000fe40000010000 */
[----:B------:R-:W-:Y:S03]  /*13240*/  FADD.FTZ R134, R105, R134 ;  /* 0x0000008669867221 */ /* 0x000fe60000010000 */
[----:B------:R-:W-:Y:S01]  /*13250*/  MUFU.EX2 R166, R166 ;  /* 0x000000a600a67308 */ /* 0x000fe20000000800 */
[----:B------:R-:W-:Y:S01]  /*13260*/  FADD.FTZ R141, R144, R141 ;  /* 0x0000008d908d7221 */ /* 0x000fe20000010000 */
        /* <DEDUP_REMOVED lines=11> */
[----:B------:R-:W-:Y:S01]  /*13320*/  IMAD.MOV.U32 R3, RZ, RZ, R0 ;  /* 0x000000ffff037224 */ /* 0x000fe200078e0000 */
[C---:B------:R-:W-:Y:S01]  /*13330*/  HMMA.16816.F32 R16, R68.reuse, R74, R16 ;  /* 0x0000004a4410723c */ /* 0x040fe20000001810 */
[----:B------:R-:W1:Y:S03]  /*13340*/  LDSM.16.MT88.4 R72, [R206+0x3900] ;  /* 0x00390000ce48783b */ /* 0x000e660000004200 */
[----:B------:R-:W-:Y:S02]  /*13350*/  FADD.FTZ R154, R171, R154 ;  /* 0x0000009aab9a7221 */ /* 0x000fe40000010000 */
[----:B------:R-:W-:Y:S02]  /*13360*/  MUFU.EX2 R169, R169 ;  /* 0x000000a900a97308 */ /* 0x000fe40000000800 */
[C---:B------:R-:W-:Y:S08]  /*13370*/  HMMA.16816.F32 R20, R68.reuse, R84, R20 ;  /* 0x000000544414723c */ /* 0x040ff00000001814 */
[C---:B------:R-:W-:Y:S01]  /*13380*/  HMMA.16816.F32 R24, R68.reuse, R86, R24 ;  /* 0x000000564418723c */ /* 0x040fe20000001818 */
[----:B------:R-:W3:Y:S01]  /*13390*/  LDSM.16.MT88.4 R84, [R204+0x3900] ;  /* 0x00390000cc54783b */ /* 0x000ee20000004200 */
[----:B------:R-:W-:Y:S06]  /*133a0*/  MUFU.EX2 R162, R162 ;  /* 0x000000a200a27308 */ /* 0x000fec0000000800 */
[C---:B------:R-:W-:Y:S04]  /*133b0*/  HMMA.16816.F32 R28, R68.reuse, R88, R28 ;  /* 0x00000058441c723c */ /* 0x040fe8000000181c */
[----:B------:R-:W-:Y:S04]  /*133c0*/  MUFU.EX2 R160, R160 ;  /* 0x000000a000a07308 */ /* 0x000fe80000000800 */
[C---:B------:R-:W-:Y:S01]  /*133d0*/  HMMA.16816.F32 R32, R68.reuse, R90, R32 ;  /* 0x0000005a4420723c */ /* 0x040fe20000001820 */
[----:B------:R-:W-:Y:S05]  /*133e0*/  LDSM.16.MT88.4 R88, [R204+0x4100] ;  /* 0x00410000cc58783b */ /* 0x000fea0000004200 */
[----:B------:R-:W-:Y:S02]  /*133f0*/  MUFU.EX2 R155, R155 ;  /* 0x0000009b009b7308 */ /* 0x000fe40000000800 */
[C---:B--2---:R-:W-:Y:S08]  /*13400*/  HMMA.16816.F32 R36, R68.reuse, R76, R36 ;  /* 0x0000004c4424723c */ /* 0x044ff00000001824 */
[C---:B------:R-:W-:Y:S01]  /*13410*/  HMMA.16816.F32 R40, R68.reuse, R78, R40 ;  /* 0x0000004e4428723c */ /* 0x040fe20000001828 */
[----:B------:R-:W-:Y:S01]  /*13420*/  LDSM.16.MT88.4 R76, [R206+0x1100] ;  /* 0x00110000ce4c783b */ /* 0x000fe20000004200 */
[----:B------:R-:W-:Y:S06]  /*13430*/  MUFU.EX2 R146, R146 ;  /* 0x0000009200927308 */ /* 0x000fec0000000800 */
[C---:B-1----:R-:W-:Y:S04]  /*13440*/  HMMA.16816.F32 R44, R68.reuse, R72, R44 ;  /* 0x00000048442c723c */ /* 0x042fe8000000182c */
[----:B------:R-:W1:Y:S04]  /*13450*/  MUFU.EX2 R145, R145 ;  /* 0x0000009100917308 */ /* 0x000e680000000800 */
[C---:B------:R-:W-:Y:S01]  /*13460*/  HMMA.16816.F32 R48, R68.reuse, R74, R48 ;  /* 0x0000004a4430723c */ /* 0x040fe20000001830 */
[----:B------:R-:W2:Y:S05]  /*13470*/  LDSM.16.MT88.4 R72, [R208+0x1100] ;  /* 0x00110000d048783b */ /* 0x000eaa0000004200 */
[----:B------:R-:W-:Y:S02]  /*13480*/  MUFU.EX2 R143, R143 ;  /* 0x0000008f008f7308 */ /* 0x000fe40000000800 */
[C---:B------:R-:W-:Y:S08]  /*13490*/  HMMA.16816.F32 R52, R68.reuse, R80, R52 ;  /* 0x000000504434723c */ /* 0x040ff00000001834 */
[C---:B------:R-:W-:Y:S01]  /*134a0*/  HMMA.16816.F32 R56, R68.reuse, R82, R56 ;  /* 0x000000524438723c */ /* 0x040fe20000001838 */
[----:B------:R-:W4:Y:S01]  /*134b0*/  LDSM.16.MT88.4 R80, [R205+0x1100] ;  /* 0x00110000cd50783b */ /* 0x000f220000004200 */
[----:B------:R-:W-:Y:S02]  /*134c0*/  MUFU.EX2 R142, R142 ;  /* 0x0000008e008e7308 */ /* 0x000fe40000000800 */
[----:B-1----:R-:W-:Y:S04]  /*134d0*/  F2FP.PACK_AB R128, R145, R146 ;  /* 0x000000929180723e */ /* 0x002fe800000000ff */
[C---:B---3--:R-:W-:Y:S04]  /*134e0*/  HMMA.16816.F32 R60, R68.reuse, R84, R60 ;  /* 0x00000054443c723c */ /* 0x048fe8000000183c */
[----:B------:R-:W-:Y:S04]  /*134f0*/  MUFU.EX2 R139, R139 ;  /* 0x0000008b008b7308 */ /* 0x000fe80000000800 */
        /* <DEDUP_REMOVED lines=13> */
[----:B------:R-:W-:Y:S03]  /*135d0*/  FADD.FTZ R190, R190, R188 ;  /* 0x000000bcbebe7221 */ /* 0x000fe60000010000 */
[C---:B------:R-:W-:Y:S01]  /*135e0*/  HMMA.16816.F32 R8, R68.reuse, R74, R8 ;  /* 0x0000004a4408723c */ /* 0x040fe20000001808 */
[----:B------:R-:W2:Y:S07]  /*135f0*/  LDSM.16.MT88.4 R72, [R208+0x4100] ;  /* 0x00410000d048783b */ /* 0x000eae0000004200 */
[C---:B------:R-:W-:Y:S07]  /*13600*/  HMMA.16816.F32 R12, R68.reuse, R76, R12 ;  /* 0x0000004c440c723c */ /* 0x040fee000000180c */
[--C-:B------:R-:W-:Y:S01]  /*13610*/  FFMA.FTZ R76, R115, c[0x0][0x2d0], -R153.reuse ;  /* 0x0000b400734c7a23 */ /* 0x100fe20000010899 */
[C---:B------:R-:W-:Y:S03]  /*13620*/  HMMA.16816.F32 R16, R68.reuse, R78, R16 ;  /* 0x0000004e4410723c */ /* 0x040fe60000001810 */
[----:B------:R3:W5:Y:S01]  /*13630*/  MUFU.EX2 R99, R76 ;  /* 0x0000004c00637308 */ /* 0x0007620000000800 */
[----:B------:R-:W-:Y:S02]  /*13640*/  FFMA.FTZ R153, R140, c[0x0][0x2d0], -R153 ;  /* 0x0000b4008c997a23 */ /* 0x000fe40000010899 */
[--C-:B------:R-:W-:Y:S02]  /*13650*/  FFMA.FTZ R140, R152, c[0x0][0x2d0], -R138.reuse ;  /* 0x0000b400988c7a23 */ /* 0x100fe4000001088a */
[C---:B----4-:R-:W-:Y:S05]  /*13660*/  HMMA.16816.F32 R20, R68.reuse, R80, R20 ;  /* 0x000000504414723c */ /* 0x050fea0000001814 */
[----:B------:R-:W4:Y:S02]  /*13670*/  MUFU.EX2 R153, R153 ;  /* 0x0000009900997308 */ /* 0x000f240000000800 */
[--C-:B------:R-:W-:Y:S01]  /*13680*/  FFMA.FTZ R80, R114, c[0x0][0x2d0], -R138.reuse ;  /* 0x0000b40072507a23 */ /* 0x100fe2000001088a */
[C---:B------:R-:W-:Y:S07]  /*13690*/  HMMA.16816.F32 R24, R68.reuse, R82, R24 ;  /* 0x000000524418723c */ /* 0x040fee0000001818 */
[----:B------:R2:W-:Y:S01]  /*136a0*/  MUFU.EX2 R96, R80 ;  /* 0x0000005000607308 */ /* 0x0005e20000000800 */
[C---:B-1----:R-:W-:Y:S01]  /*136b0*/  HMMA.16816.F32 R28, R68.reuse, R84, R28 ;  /* 0x00000054441c723c */ /* 0x042fe2000000181c */
[----:B---3--:R-:W1:Y:S03]  /*136c0*/  LDSM.16.MT88.4 R76, [R206+0x4100] ;  /* 0x00410000ce4c783b */ /* 0x008e660000004200 */
[----:B-----5:R-:W-:Y:S03]  /*136d0*/  IMAD.MOV.U32 R152, RZ, RZ, R99 ;  /* 0x000000ffff987224 */ /* 0x020fe600078e0063 */
[--C-:B------:R-:W-:Y:S01]  /*136e0*/  FFMA.FTZ R84, R113, c[0x0][0x2d0], -R138.reuse ;  /* 0x0000b40071547a23 */ /* 0x100fe2000001088a */
[C---:B------:R-:W-:Y:S01]  /*136f0*/  HMMA.16816.F32 R32, R68.reuse, R86, R32 ;  /* 0x000000564420723c */ /* 0x040fe20000001820 */
[----:B------:R-:W3:Y:S03]  /*13700*/  MUFU.EX2 R140, R140 ;  /* 0x0000008c008c7308 */ /* 0x000ee60000000800 */
[----:B----4-:R-:W-:Y:S04]  /*13710*/  F2FP.PACK_AB R130, R153, R143 ;  /* 0x0000008f9982723e */ /* 0x010fe800000000ff */
[C---:B--2---:R-:W-:Y:S03]  /*13720*/  HMMA.16816.F32 R36, R68.reuse, R72, R36 ;  /* 0x000000484424723c */ /* 0x044fe60000001824 */
[----:B------:R2:W-:Y:S01]  /*13730*/  MUFU.EX2 R97, R84 ;  /* 0x0000005400617308 */ /* 0x0005e20000000800 */
[----:B------:R-:W4:Y:S04]  /*13740*/  LDSM.16.MT88.4 R80, [R205+0x4100] ;  /* 0x00410000cd50783b */ /* 0x000f280000004200 */
[C---:B------:R-:W-:Y:S04]  /*13750*/  HMMA.16816.F32 R40, R68.reuse, R74, R40 ;  /* 0x0000004a4428723c */ /* 0x040fe80000001828 */
[----:B------:R-:W-:Y:S01]  /*13760*/  LDSM.16.MT88.4 R72, [R206+0x1900] ;  /* 0x00190000ce48783b */ /* 0x000fe20000004200 */
[----:B---3--:R-:W-:Y:S03]  /*13770*/  F2FP.PACK_AB R129, R142, R140 ;  /* 0x0000008c8e81723e */ /* 0x008fe600000000ff */
[C---:B-1----:R-:W-:Y:S04]  /*13780*/  HMMA.16816.F32 R44, R68.reuse, R76, R44 ;  /* 0x0000004c442c723c */ /* 0x042fe8000000182c */
[--C-:B--2---:R-:W-:Y:S02]  /*13790*/  FFMA.FTZ R84, R112, c[0x0][0x2d0], -R138.reuse ;  /* 0x0000b40070547a23 */ /* 0x104fe4000001088a */
[----:B------:R-:W-:Y:S02]  /*137a0*/  FFMA.FTZ R138, R117, c[0x0][0x2d0], -R138 ;  /* 0x0000b400758a7a23 */ /* 0x000fe4000001088a */
[----:B------:R-:W1:Y:S01]  /*137b0*/  MUFU.EX2 R98, R84 ;  /* 0x0000005400627308 */ /* 0x000e620000000800 */
[C---:B------:R-:W-:Y:S01]  /*137c0*/  HMMA.16816.F32 R48, R68.reuse, R78, R48 ;  /* 0x0000004e4430723c */ /* 0x040fe20000001830 */
[----:B------:R-:W-:Y:S08]  /*137d0*/  LDSM.16.MT88.4 R76, [R205+0x1900] ;  /* 0x00190000cd4c783b */ /* 0x000ff00000004200 */
[----:B------:R-:W2:Y:S01]  /*137e0*/  MUFU.EX2 R138, R138 ;  /* 0x0000008a008a7308 */ /* 0x000ea20000000800 */
[C---:B----4-:R-:W-:Y:S08]  /*137f0*/  HMMA.16816.F32 R52, R68.reuse, R80, R52 ;  /* 0x000000504434723c */ /* 0x050ff00000001834 */
[C---:B------:R-:W-:Y:S01]  /*13800*/  HMMA.16816.F32 R56, R68.reuse, R82, R56 ;  /* 0x000000524438723c */ /* 0x040fe20000001838 */
[----:B------:R-:W-:Y:S03]  /*13810*/  LDSM.16.MT88.4 R80, [R204+0x1900] ;  /* 0x00190000cc50783b */ /* 0x000fe60000004200 */
[----:B-1----:R-:W-:Y:S04]  /*13820*/  MOV R117, R98 ;  /* 0x0000006200757202 */ /* 0x002fe80000000f00 */
[C---:B------:R-:W-:Y:S01]  /*13830*/  HMMA.16816.F32 R60, R68.reuse, R88, R60 ;  /* 0x00000058443c723c */ /* 0x040fe2000000183c */
[----:B------:R-:W1:Y:S03]  /*13840*/  LDSM.16.MT88.4 R84, [R208+0x1900] ;  /* 0x00190000d054783b */ /* 0x000e660000004200 */
[----:B--2---:R-:W-:Y:S04]  /*13850*/  F2FP.PACK_AB R131, R138, R139 ;  /* 0x0000008b8a83723e */ /* 0x004fe800000000ff */
[----:B------:R-:W-:Y:S01]  /*13860*/  HMMA.16816.F32 R64, R68, R90, R64 ;  /* 0x0000005a4440723c */ /* 0x000fe20000001840 */
[----:B------:R-:W-:Y:S06]  /*13870*/  LDSM.16.MT88.4 R88, [R205+0x4900] ;  /* 0x00490000cd58783b */ /* 0x000fec0000004200 */
[----:B------:R-:W-:Y:S02]  /*13880*/  F2FP.PACK_AB R70, R99, R251 ;  /* 0x000000fb6346723e */ /* 0x000fe400000000ff */
[----:B------:R-:W-:Y:S03]  /*13890*/  F2FP.PACK_AB R69, R97, R96 ;  /* 0x000000606145723e */ /* 0x000fe600000000ff */
[----:B------:R-:W-:Y:S02]  /*138a0*/  F2FP.PACK_AB R71, R252, R98 ;  /* 0x00000062fc47723e */ /* 0x000fe400000000ff */
[C---:B------:R-:W-:Y:S01]  /*138b0*/  F2FP.PACK_AB R68, R248.reuse, R191 ;  /* 0x000000bff844723e */ /* 0x040fe200000000ff */
[----:B------:R-:W-:Y:S04]  /*138c0*/  FADD.FTZ R191, R191, R167 ;  /* 0x000000a7bfbf7221 */ /* 0x000fe80000010000 */
[----:B------:R-:W-:Y:S01]  /*138d0*/  FADD.FTZ R191, R248, R191 ;  /* 0x000000bff8bf7221 */ /* 0x000fe20000010000 */
[----:B------:R-:W-:Y:S03]  /*138e0*/  IADD3 R248, R250, -0x1, RZ ;  /* 0xfffffffffaf87810 */ /* 0x000fe60007ffe0ff */
[----:B------:R-:W-:Y:S02]  /*138f0*/  FADD.FTZ R251, R251, R191 ;  /* 0x000000bffbfb7221 */ /* 0x000fe40000010000 */
[----:B------:R-:W-:Y:S02]  /*13900*/  IMAD.MOV.U32 R250, RZ, RZ, R248 ;  /* 0x000000fffffa7224 */ /* 0x000fe400078e00f8 */
[----:B------:R-:W-:Y:S01]  /*13910*/  FADD.FTZ R251, R152, R251 ;  /* 0x000000fb98fb7221 */ /* 0x000fe20000010000 */
[C---:B-1----:R-:W-:Y:S08]  /*13920*/  HMMA.16816.F32 R4, R68.reuse, R84, R4 ;  /* 0x000000544404723c */ /* 0x042ff00000001804 */
        /* <DEDUP_REMOVED lines=9> */
[C---:B------:R-:W-:Y:S01]  /*139c0*/  HMMA.16816.F32 R32, R68.reuse, R82, R32 ;  /* 0x000000524420723c */ /* 0x040fe20000001820 */
[----:B------:R-:W4:Y:S07]  /*139d0*/  LDSM.16.MT88.4 R80, [R206+0x2100] ;  /* 0x00210000ce50783b */ /* 0x000f2e0000004200 */
[C---:B-1----:R-:W-:Y:S08]  /*139e0*/  HMMA.16816.F32 R36, R68.reuse, R84, R36 ;  /* 0x000000544424723c */ /* 0x042ff00000001824 */
[C---:B------:R-:W-:Y:S01]  /*139f0*/  HMMA.16816.F32 R40, R68.reuse, R86, R40 ;  /* 0x000000564428723c */ /* 0x040fe20000001828 */
[----:B------:R-:W-:Y:S07]  /*13a00*/  LDSM.16.MT88.4 R84, [R204+0x2100] ;  /* 0x00210000cc54783b */ /* 0x000fee0000004200 */
[C---:B--2---:R-:W-:Y:S08]  /*13a10*/  HMMA.16816.F32 R44, R68.reuse, R72, R44 ;  /* 0x00000048442c723c */ /* 0x044ff0000000182c */
        /* <DEDUP_REMOVED lines=19> */
[----:B------:R-:W2:Y:S03]  /*13b50*/  LDSM.16.MT88.4 R76, [R208+0x5100] ;  /* 0x00510000d04c783b */ /* 0x000ea60000004200 */
[----:B------:R-:W-:Y:S04]  /*13b60*/  FADD.FTZ R146, R145, R146 ;  /* 0x0000009291927221 */ /* 0x000fe80000010000 */
[C---:B----4-:R-:W-:Y:S04]  /*13b70*/  HMMA.16816.F32 R12, R68.reuse, R80, R12 ;  /* 0x00000050440c723c */ /* 0x050fe8000000180c */
        /* <DEDUP_REMOVED lines=10> */
[C---:B--2---:R-:W-:Y:S07]  /*13c20*/  HMMA.16816.F32 R36, R68.reuse, R76, R36 ;  /* 0x0000004c4424723c */ /* 0x044fee0000001824 */
[----:B------:R-:W-:Y:S01]  /*13c30*/  IMAD.MOV.U32 R76, RZ, RZ, R97 ;  /* 0x000000ffff4c7224 */ /* 0x000fe200078e0061 */
[C---:B------:R-:W-:Y:S04]  /*13c40*/  HMMA.16816.F32 R40, R68.reuse, R78, R40 ;  /* 0x0000004e4428723c */ /* 0x040fe80000001828 */
[----:B------:R-:W-:Y:S02]  /*13c50*/  IMAD.MOV.U32 R77, RZ, RZ, R96 ;  /* 0x000000ffff4d7224 */ /* 0x000fe400078e0060 */
[----:B------:R-:W2:Y:S02]  /*13c60*/  LDSM.16.MT88.4 R96, [R204+0x2900] ;  /* 0x00290000cc60783b */ /* 0x000ea40000004200 */
[C---:B---3--:R-:W-:Y:S08]  /*13c70*/  HMMA.16816.F32 R44, R68.reuse, R80, R44 ;  /* 0x00000050442c723c */ /* 0x048ff0000000182c */
[C---:B------:R-:W-:Y:S08]  /*13c80*/  HMMA.16816.F32 R48, R68.reuse, R82, R48 ;  /* 0x000000524430723c */ /* 0x040ff00000001830 */
[C---:B------:R-:W-:Y:S08]  /*13c90*/  HMMA.16816.F32 R52, R68.reuse, R88, R52 ;  /* 0x000000584434723c */ /* 0x040ff00000001834 */
[C---:B------:R-:W-:Y:S08]  /*13ca0*/  HMMA.16816.F32 R56, R68.reuse, R90, R56 ;  /* 0x0000005a4438723c */ /* 0x040ff00000001838 */
[C---:B-1----:R-:W-:Y:S08]  /*13cb0*/  HMMA.16816.F32 R60, R68.reuse, R72, R60 ;  /* 0x00000048443c723c */ /* 0x042ff0000000183c */
[----:B------:R-:W-:Y:S08]  /*13cc0*/  HMMA.16816.F32 R64, R68, R74, R64 ;  /* 0x0000004a4440723c */ /* 0x000ff00000001840 */
[C---:B------:R-:W-:Y:S01]  /*13cd0*/  HMMA.16816.F32 R112, R128.reuse, R108, R4 ;  /* 0x0000006c8070723c */ /* 0x040fe20000001804 */
[----:B------:R-:W1:Y:S07]  /*13ce0*/  LDSM.16.MT88.4 R4, [R206+0x5900] ;  /* 0x00590000ce04783b */ /* 0x000e6e0000004200 */
[C---:B------:R-:W-:Y:S01]  /*13cf0*/  HMMA.16816.F32 R108, R128.reuse, R110, R8 ;  /* 0x0000006e806c723c */ /* 0x040fe20000001808 */
[----:B------:R-:W3:Y:S07]  /*13d00*/  LDSM.16.MT88.4 R8, [R205+0x5900] ;  /* 0x00590000cd08783b */ /* 0x000eee0000004200 */
[C---:B----4-:R-:W-:Y:S01]  /*13d10*/  HMMA.16816.F32 R68, R128.reuse, R84, R12 ;  /* 0x000000548044723c */ /* 0x050fe2000000180c */
[----:B------:R-:W4:Y:S07]  /*13d20*/  LDSM.16.MT88.4 R12, [R204+0x5900] ;  /* 0x00590000cc0c783b */ /* 0x000f2e0000004200 */
[C---:B------:R-:W-:Y:S07]  /*13d30*/  HMMA.16816.F32 R72, R128.reuse, R86, R16 ;  /* 0x000000568048723c */ /* 0x040fee0000001810 */
[----:B------:R-:W-:Y:S01]  /*13d40*/  MOV R19, R76 ;  /* 0x0000004c00137202 */ /* 0x000fe20000000f00 */
[----:B------:R-:W-:Y:S01]  /*13d50*/  IMAD.MOV.U32 R18, RZ, RZ, R77 ;  /* 0x000000ffff127224 */ /* 0x000fe200078e004d */
[-C--:B------:R-:W-:Y:S01]  /*13d60*/  MOV R16, R116.reuse ;  /* 0x0000007400107202 */ /* 0x080fe20000000f00 */
[C---:B------:R-:W-:Y:S03]  /*13d70*/  HMMA.16816.F32 R76, R128.reuse, R92, R20 ;  /* 0x0000005c804c723c */ /* 0x040fe60000001814 */
[----:B------:R-:W-:Y:S04]  /*13d80*/  FADD.FTZ R2, R18, R190 ;  /* 0x000000be12027221 */ /* 0x000fe80000010000 */
[----:B------:R-:W-:Y:S01]  /*13d90*/  FADD.FTZ R2, R19, R2 ;  /* 0x0000000213027221 */ /* 0x000fe20000010000 */
[C---:B------:R-:W-:Y:S04]  /*13da0*/  HMMA.16816.F32 R80, R128.reuse, R94, R24 ;  /* 0x0000005e8050723c */ /* 0x040fe80000001818 */
[----:B------:R-:W-:Y:S04]  /*13db0*/  FADD.FTZ R2, R117, R2 ;  /* 0x0000000275027221 */ /* 0x000fe80000010000 */
[C---:B--2---:R-:W-:Y:S04]  /*13dc0*/  HMMA.16816.F32 R84, R128.reuse, R96, R28 ;  /* 0x000000608054723c */ /* 0x044fe8000000181c */
[----:B------:R-:W-:Y:S01]  /*13dd0*/  FADD.FTZ R252, R252, R2 ;  /* 0x00000002fcfc7221 */ /* 0x000fe20000010000 */
[----:B------:R-:W-:Y:S03]  /*13de0*/  MOV R2, R116 ;  /* 0x0000007400027202 */ /* 0x000fe60000000f00 */
[C---:B------:R-:W-:Y:S04]  /*13df0*/  HMMA.16816.F32 R88, R128.reuse, R98, R32 ;  /* 0x000000628058723c */ /* 0x040fe80000001820 */
[----:B------:R-:W-:Y:S04]  /*13e00*/  FADD.FTZ R252, R169, R252 ;  /* 0x000000fca9fc7221 */ /* 0x000fe80000010000 */
[C---:B------:R-:W-:Y:S04]  /*13e10*/  HMMA.16816.F32 R92, R128.reuse, R100, R36 ;  /* 0x00000064805c723c */ /* 0x040fe80000001824 */
[----:B------:R-:W-:Y:S04]  /*13e20*/  FADD.FTZ R162, R162, R252 ;  /* 0x000000fca2a27221 */ /* 0x000fe80000010000 */
[C---:B------:R-:W-:Y:S04]  /*13e30*/  HMMA.16816.F32 R96, R128.reuse, R102, R40 ;  /* 0x000000668060723c */ /* 0x040fe80000001828 */
[----:B------:R-:W-:Y:S04]  /*13e40*/  FADD.FTZ R162, R160, R162 ;  /* 0x000000a2a0a27221 */ /* 0x000fe80000010000 */
[C---:B-1----:R-:W-:Y:S04]  /*13e50*/  HMMA.16816.F32 R104, R128.reuse, R4, R44 ;  /* 0x000000048068723c */ /* 0x042fe8000000182c */
[----:B------:R-:W-:Y:S04]  /*13e60*/  FADD.FTZ R155, R155, R162 ;  /* 0x000000a29b9b7221 */ /* 0x000fe80000010000 */
[C---:B------:R-:W-:Y:S04]  /*13e70*/  HMMA.16816.F32 R100, R128.reuse, R6, R48 ;  /* 0x000000068064723c */ /* 0x040fe80000001830 */
[----:B------:R-:W-:Y:S04]  /*13e80*/  FADD.FTZ R155, R140, R155 ;  /* 0x0000009b8c9b7221 */ /* 0x000fe80000010000 */
[C---:B---3--:R-:W-:Y:S04]  /*13e90*/  HMMA.16816.F32 R52, R128.reuse, R8, R52 ;  /* 0x000000088034723c */ /* 0x048fe80000001834 */
[----:B------:R-:W-:Y:S04]  /*13ea0*/  FADD.FTZ R155, R142, R155 ;  /* 0x0000009b8e9b7221 */ /* 0x000fe80000010000 */
[C---:B------:R-:W-:Y:S04]  /*13eb0*/  HMMA.16816.F32 R56, R128.reuse, R10, R56 ;  /* 0x0000000a8038723c */ /* 0x040fe80000001838 */
[----:B------:R-:W-:Y:S04]  /*13ec0*/  FADD.FTZ R155, R139, R155 ;  /* 0x0000009b8b9b7221 */ /* 0x000fe80000010000 */
[C---:B----4-:R-:W-:Y:S04]  /*13ed0*/  HMMA.16816.F32 R60, R128.reuse, R12, R60 ;  /* 0x0000000c803c723c */ /* 0x050fe8000000183c */
[----:B------:R-:W-:Y:S04]  /*13ee0*/  FADD.FTZ R244, R138, R155 ;  /* 0x0000009b8af47221 */ /* 0x000fe80000010000 */
[----:B------:R-:W-:Y:S01]  /*13ef0*/  HMMA.16816.F32 R64, R128, R14, R64 ;  /* 0x0000000e8040723c */ /* 0x000fe20000001840 */
[----:B------:R-:W-:-:S07]  /*13f00*/  @P0 BRA `(.L_x_2586) ;  /* 0xffffc07000000947 */ /* 0x000fce000383ffff */
.L_x_2575:
[----:B------:R-:W1:Y:S01]  /*13f10*/  S2R R4, SR_CTAID.X ;  /* 0x0000000000047919 */ /* 0x000e620000002500 */
[----:B------:R-:W-:-:S02]  /*13f20*/  ISETP.NE.AND P1, PT, R213, 0x1, PT ;  /* 0x00000001d500780c */ /* 0x000fc40003f25270 */
[----:B------:R-:W-:Y:S02]  /*13f30*/  ISETP.GE.AND P0, PT, R212, 0x1, PT ;  /* 0x00000001d400780c */ /* 0x000fe40003f06270 */
[----:B------:R-:W-:Y:S02]  /*13f40*/  IADD3 R2, R211, 0x1, -R216 ;  /* 0x00000001d3027810 */ /* 0x000fe40007ffe8d8 */
[----:B-1----:R-:W-:-:S07]  /*13f50*/  LEA R4, R4, 0x7f, 0x7 ;  /* 0x0000007f04047811 */ /* 0x002fce00078e38ff */
        /* <DEDUP_REMOVED lines=14> */
.L_x_2588:
[----:B------:R-:W-:-:S04]  /*14040*/  MOV R2, 0x1 ;  /* 0x0000000100027802 */ /* 0x000fc80000000f00 */
[----:B------:R-:W-:-:S13]  /*14050*/  ISETP.NE.AND P0, PT, R2, c[0x0][0x32c], PT ;  /* 0x0000cb0002007a0c */ /* 0x000fda0003f05270 */
[----:B------:R-:W-:-:S05]  /*14060*/  @P0 IMAD.HI.U32 R2, R4, c[0x0][0x330], RZ ;  /* 0x0000cc0004020a27 */ /* 0x000fca00078e00ff */
[----:B------:R-:W-:-:S05]  /*14070*/  @P0 SHF.R.U32.HI R4, RZ, c[0x0][0x334], R2 ;  /* 0x0000cd00ff040a19 */ /* 0x000fca0000011602 */
.L_x_2589:
[----:B------:R-:W-:-:S05]  /*14080*/  IMAD R4, R4, c[0x0][0x32c], RZ ;  /* 0x0000cb0004047a24 */ /* 0x000fca00078e02ff */
[----:B------:R-:W-:-:S04]  /*14090*/  IMNMX R3, R3, R4, !PT ;  /* 0x0000000403037217 */ /* 0x000fc80007800200 */
.L_x_2587:
[----:B------:R-:W-:-:S05]  /*140a0*/  IADD3 R3, R3, 0x5f, RZ ;  /* 0x0000005f03037810 */ /* 0x000fca0007ffe0ff */
[----:B------:R-:W-:-:S05]  /*140b0*/  IMAD.HI R3, R3, 0x2aaaaaab, RZ ;  /* 0x2aaaaaab03037827 */ /* 0x000fca00078e02ff */
[----:B------:R-:W-:-:S04]  /*140c0*/  SHF.R.U32.HI R2, RZ, 0x1f, R3 ;  /* 0x0000001fff027819 */ /* 0x000fc80000011603 */
[----:B------:R-:W-:-:S04]  /*140d0*/  LEA.HI.SX32 R2, R3, R2, 0x1c ;  /* 0x0000000203027211 */ /* 0x000fc800078fe2ff */
[----:B------:R-:W-:-:S04]  /*140e0*/  IMNMX R249, R226, R2, !PT ;  /* 0x00000002e2f97217 */ /* 0x000fc80007800200 */
[----:B------:R-:W-:-:S13]  /*140f0*/  ISETP.GE.AND P0, PT, R248, R249, PT ;  /* 0x000000f9f800720c */ /* 0x000fda0003f06270 */
[----:B------:R-:W-:Y:S05]  /*14100*/  @!P0 BRA `(.L_x_2590) ;  /* 0x00002c5000008947 */ /* 0x000fea0003800000 */
[----:B------:R-:W-:Y:S02]  /*14110*/  MOV R2, R16 ;  /* 0x0000001000027202 */ /* 0x000fe40000000f00 */
[----:B------:R-:W-:Y:S02]  /*14120*/  MOV R3, R0 ;  /* 0x0000000000037202 */ /* 0x000fe40000000f00 */
[----:B------:R-:W-:Y:S02]  /*14130*/  MOV R250, R248 ;  /* 0x000000f800fa7202 */ /* 0x000fe40000000f00 */
.L_x_2593:
        /* <DEDUP_REMOVED lines=22> */
[----:B------:R-:W-:Y:S01]  /*142a0*/  IMAD R0, R0, c[0x0][0x208], RZ ;  /* 0x0000820000007a24 */ /* 0x000fe200078e02ff */
[----:B------:R-:W-:Y:S01]  /*142b0*/  SHF.L.U64.HI R6, R224, 0x1, R247 ;  /* 0x00000001e0067819 */ /* 0x000fe200000102f7 */
[----:B------:R-:W-:Y:S01]  /*142c0*/  IMAD R14, R14, c[0x0][0x218], RZ ;  /* 0x000086000e0e7a24 */ /* 0x000fe200078e02ff */
[----:B------:R-:W-:Y:S01]  /*142d0*/  LOP3.LUT R22, R22, 0xf, RZ, 0xc0, !PT ;  /* 0x0000000f16167812 */ /* 0x000fe200078ec0ff */
[----:B------:R-:W-:Y:S02]  /*142e0*/  IMAD R0, R228, c[0x0][0x20c], R0 ;  /* 0x00008300e4007a24 */ /* 0x000fe400078e0200 */
[----:B------:R-:W-:Y:S02]  /*142f0*/  IMAD R14, R227, c[0x0][0x21c], R14 ;  /* 0x00008700e30e7a24 */ /* 0x000fe400078e020e */
[----:B------:R-:W-:Y:S04]  /*14300*/  IMAD.IADD R5, R5, 0x1, R0 ;  /* 0x0000000105057824 */ /* 0x000fe800078e0200 */
[----:B------:R-:W-:Y:S05]  /*14310*/  IMAD.WIDE.U32 R4, R227, c[0x0][0x218], R4 ;  /* 0x00008600e3047a25 */ /* 0x000fea00078e0004 */
[----:B------:R-:W-:Y:S02]  /*14320*/  IADD3 R0, P0, R232, R4, RZ ;  /* 0x00000004e8007210 */ /* 0x000fe40007f1e0ff */
[----:B------:R-:W-:Y:S02]  /*14330*/  SHF.L.U64.HI R4, R229, 0x1, R231 ;  /* 0x00000001e5047819 */ /* 0x000fe400000102e7 */
[----:B------:R-:W-:Y:S01]  /*14340*/  IADD3.X R14, R219, R5, R14, P0, !PT ;  /* 0x00000005db0e7210 */ /* 0x000fe200007fe40e */
[----:B------:R-:W-:Y:S01]  /*14350*/  IMAD.SHL.U32 R5, R224, 0x2, RZ ;  /* 0x00000002e0057824 */ /* 0x000fe200078e00ff */
[C---:B------:R-:W-:Y:S04]  /*14360*/  LEA R13, P0, R0.reuse, c[0x0][0x1f8], 0x1 ;  /* 0x00007e00000d7a11 */ /* 0x040fe800078008ff */
[----:B------:R-:W-:Y:S01]  /*14370*/  LEA.HI.X R14, R0, c[0x0][0x1fc], R14, 0x1, P0 ;  /* 0x00007f00000e7a11 */ /* 0x000fe200000f0c0e */
[----:B------:R-:W2:Y:S01]  /*14380*/  SHFL.IDX PT, R7, R13, 0x2, 0x181f ;  /* 0x00581f000d077f89 */ /* 0x000ea200000e0000 */
[----:B------:R-:W-:Y:S03]  /*14390*/  IMAD.SHL.U32 R0, R229, 0x2, RZ ;  /* 0x00000002e5007824 */ /* 0x000fe600078e00ff */
[----:B------:R-:W3:Y:S04]  /*143a0*/  SHFL.IDX PT, R12, R14, 0x2, 0x181f ;  /* 0x00581f000e0c7f89 */ /* 0x000ee800000e0000 */
[----:B------:R-:W5:Y:S04]  /*143b0*/  SHFL.IDX PT, R15, R13, RZ, 0x181f ;  /* 0x00181fff0d0f7589 */ /* 0x000f6800000e0000 */
[----:B------:R-:W4:Y:S04]  /*143c0*/  SHFL.IDX PT, R20, R14, RZ, 0x181f ;  /* 0x00181fff0e147589 */ /* 0x000f2800000e0000 */
[----:B------:R-:W1:Y:S04]  /*143d0*/  SHFL.IDX PT, R13, R13, 0x1, 0x181f ;  /* 0x00381f000d0d7f89 */ /* 0x000e6800000e0000 */
[----:B------:R-:W1:Y:S01]  /*143e0*/  SHFL.IDX PT, R14, R14, 0x1, 0x181f ;  /* 0x00381f000e0e7f89 */ /* 0x000e6200000e0000 */
[----:B--2---:R-:W-:Y:S04]  /*143f0*/  IADD3 R22, P1, P0, R22, R7, R0 ;  /* 0x0000000716167210 */ /* 0x004fe8000783e000 */
[----:B---3--:R-:W-:Y:S02]  /*14400*/  IADD3.X R23, RZ, R12, R4, P1, P0 ;  /* 0x0000000cff177210 */ /* 0x008fe40000fe0404 */
[CC--:B-----5:R-:W-:Y:S05]  /*14410*/  IADD3 R28, P0, R15.reuse, R5.reuse, RZ ;  /* 0x000000050f1c7210 */ /* 0x0e0fea0007f1e0ff */
[C---:B----4-:R-:W-:Y:S01]  /*14420*/  IMAD.X R29, R20.reuse, 0x1, R6, P0 ;  /* 0x00000001141d7824 */ /* 0x050fe200000e0606 */
        /* <DEDUP_REMOVED lines=15> */
.L_x_2591:
        /* <DEDUP_REMOVED lines=158> */
[----:B------:R-:W-:Y:S01]  /*14f00*/  IMAD.IADD R117, R117, 0x1, R0 ;  /* 0x0000000175757824 */ /* 0x000fe200078e0200 */
[----:B-1----:R-:W-:Y:S02]  /*14f10*/  SHF.L.U64.HI R118, R224, 0x1, R247 ;  /* 0x00000001e0767819 */ /* 0x002fe400000102f7 */
[----:B--2---:R-:W-:Y:S01]  /*14f20*/  SHF.R.S32.HI R130, RZ, 0x1f, R227 ;  /* 0x0000001fff827819 */ /* 0x004fe200000114e3 */
[C---:B------:R-:W-:Y:S04]  /*14f30*/  IMAD.WIDE.U32 R116, R227.reuse, c[0x0][0x1f0], R116 ;  /* 0x00007c00e3747a25 */ /* 0x040fe800078e0074 */
[----:B------:R-:W-:Y:S01]  /*14f40*/  IMAD R130, R130, c[0x0][0x1f0], RZ ;  /* 0x00007c0082827a24 */ /* 0x000fe200078e02ff */
[----:B------:R-:W-:Y:S01]  /*14f50*/  IADD3 R0, P0, R234, R116, RZ ;  /* 0x00000074ea007210 */ /* 0x000fe20007f1e0ff */
[----:B------:R-:W-:Y:S02]  /*14f60*/  IMAD.SHL.U32 R116, R224, 0x2, RZ ;  /* 0x00000002e0747824 */ /* 0x000fe400078e00ff */
[----:B------:R-:W-:Y:S05]  /*14f70*/  IMAD R130, R227, c[0x0][0x1f4], R130 ;  /* 0x00007d00e3827a24 */ /* 0x000fea00078e0282 */
[----:B------:R-:W-:Y:S02]  /*14f80*/  IADD3.X R130, R220, R117, R130, P0, !PT ;  /* 0x00000075dc827210 */ /* 0x000fe400007fe482 */
[C---:B------:R-:W-:Y:S02]  /*14f90*/  LEA R129, P0, R0.reuse, c[0x0][0x1c8], 0x1 ;  /* 0x0000720000817a11 */ /* 0x040fe400078008ff */
[C---:B------:R-:W-:Y:S02]  /*14fa0*/  SHF.L.U64.HI R117, R229.reuse, 0x1, R231 ;  /* 0x00000001e5757819 */ /* 0x040fe400000102e7 */
        /* <DEDUP_REMOVED lines=27> */
.L_x_2592:
[----:B------:R-:W-:Y:S01]  /*15160*/  FMNMX.FTZ R118, R4, R3, !PT ;  /* 0x0000000304767209 */ /* 0x000fe20007810000 */
[----:B------:R-:W-:Y:S01]  /*15170*/  LDSM.16.MT88.4 R128, [R208+0x100] ;  /* 0x00010000d080783b */ /* 0x000fe20000004200 */
[----:B------:R-:W-:Y:S02]  /*15180*/  FMNMX.FTZ R0, R6, R2, !PT ;  /* 0x0000000206007209 */ /* 0x000fe40007810000 */
[----:B------:R-:W-:Y:S02]  /*15190*/  FMNMX.FTZ R118, R5, R118, !PT ;  /* 0x0000007605767209 */ /* 0x000fe40007810000 */
[----:B------:R-:W-:Y:S02]  /*151a0*/  FMNMX.FTZ R0, R7, R0, !PT ;  /* 0x0000000007007209 */ /* 0x000fe40007810000 */
        /* <DEDUP_REMOVED lines=47> */
[C---:B------:R-:W-:Y:S01]  /*154a0*/  ISETP.GT.AND P0, PT, R250.reuse, R249, PT ;  /* 0x000000f9fa00720c */ /* 0x040fe20003f04270 */
[----:B------:R-:W-:Y:S01]  /*154b0*/  SHFL.BFLY PT, R116, R118, 0x2, 0x1f ;  /* 0x0c401f0076747f89 */ /* 0x000fe200000e0000 */
[----:B------:R-:W-:Y:S04]  /*154c0*/  IADD3 R248, R250, -0x1, RZ ;  /* 0xfffffffffaf87810 */ /* 0x000fe80007ffe0ff */
[----:B------:R-:W-:Y:S03]  /*154d0*/  MOV R250, R248 ;  /* 0x000000f800fa7202 */ /* 0x000fe60000000f00 */
        /* <DEDUP_REMOVED lines=40> */
[C---:B-1----:R-:W-:Y:S01]  /*15760*/  FMUL.FTZ R4, R3.reuse, R112 ;  /* 0x0000007003047220 */ /* 0x042fe20000410000 */
[----:B------:R-:W-:Y:S01]  /*15770*/  LDSM.16.MT88.4 R40, [R205+0x2900] ;  /* 0x00290000cd28783b */ /* 0x000fe20000004200 */
[C---:B------:R-:W-:Y:S02]  /*15780*/  FMUL.FTZ R5, R3.reuse, R113 ;  /* 0x0000007103057220 */ /* 0x040fe40000410000 */
[C---:B------:R-:W-:Y:S01]  /*15790*/  FMUL.FTZ R8, R3.reuse, R108 ;  /* 0x0000006c03087220 */ /* 0x040fe20000410000 */
[----:B------:R-:W1:Y:S01]  /*157a0*/  MUFU.EX2 R117, R117 ;  /* 0x0000007500757308 */ /* 0x000e620000000800 */
[C---:B------:R-:W-:Y:S02]  /*157b0*/  FMUL.FTZ R9, R3.reuse, R109 ;  /* 0x0000006d03097220 */ /* 0x040fe40000410000 */
[C---:B------:R-:W-:Y:S02]  /*157c0*/  FMUL.FTZ R68, R3.reuse, R68 ;  /* 0x0000004403447220 */ /* 0x040fe40000410000 */
[C---:B--2---:R-:W-:Y:S02]  /*157d0*/  FMUL.FTZ R6, R2.reuse, R114 ;  /* 0x0000007202067220 */ /* 0x044fe40000410000 */
[C---:B------:R-:W-:Y:S02]  /*157e0*/  FMUL.FTZ R7, R2.reuse, R115 ;  /* 0x0000007302077220 */ /* 0x040fe40000410000 */
[C---:B------:R-:W-:Y:S01]  /*157f0*/  FMUL.FTZ R10, R2.reuse, R110 ;  /* 0x0000006e020a7220 */ /* 0x040fe20000410000 */
[----:B------:R-:W2:Y:S01]  /*15800*/  MUFU.EX2 R119, R119 ;  /* 0x0000007700777308 */ /* 0x000ea20000000800 */
[C---:B------:R-:W-:Y:S02]  /*15810*/  FMUL.FTZ R11, R2.reuse, R111 ;  /* 0x0000006f020b7220 */ /* 0x040fe40000410000 */
[----:B------:R-:W3:Y:S01]  /*15820*/  LDSM.16.MT88.4 R108, [R204+0x100] ;  /* 0x00010000cc6c783b */ /* 0x000ee20000004200 */
[C---:B------:R-:W-:Y:S02]  /*15830*/  FMUL.FTZ R69, R3.reuse, R69 ;  /* 0x0000004503457220 */ /* 0x040fe40000410000 */
[C---:B------:R-:W-:Y:S02]  /*15840*/  FMUL.FTZ R70, R2.reuse, R70 ;  /* 0x0000004602467220 */ /* 0x040fe40000410000 */
[C---:B------:R-:W-:Y:S02]  /*15850*/  FMUL.FTZ R71, R2.reuse, R71 ;  /* 0x0000004702477220 */ /* 0x040fe40000410000 */
[----:B------:R-:W-:Y:S01]  /*15860*/  MUFU.EX2 R140, R140 ;  /* 0x0000008c008c7308 */ /* 0x000fe20000000800 */
[C---:B------:R-:W-:Y:S02]  /*15870*/  FMUL.FTZ R72, R3.reuse, R72 ;  /* 0x0000004803487220 */ /* 0x040fe40000410000 */
[----:B------:R-:W-:Y:S01]  /*15880*/  FMUL.FTZ R73, R3, R73 ;  /* 0x0000004903497220 */ /* 0x000fe20000410000 */
[----:B-1----:R-:W-:Y:S01]  /*15890*/  F2FP.PACK_AB R112, R117, R141 ;  /* 0x0000008d7570723e */ /* 0x002fe200000000ff */
[C---:B------:R-:W-:Y:S02]  /*158a0*/  FMUL.FTZ R74, R2.reuse, R74 ;  /* 0x0000004a024a7220 */ /* 0x040fe40000410000 */
[C---:B------:R-:W-:Y:S02]  /*158b0*/  FMUL.FTZ R75, R2.reuse, R75 ;  /* 0x0000004b024b7220 */ /* 0x040fe40000410000 */
[C---:B------:R-:W-:Y:S01]  /*158c0*/  FMUL.FTZ R76, R3.reuse, R76 ;  /* 0x0000004c034c7220 */ /* 0x040fe20000410000 */
[----:B------:R-:W1:Y:S01]  /*158d0*/  MUFU.EX2 R142, R142 ;  /* 0x0000008e008e7308 */ /* 0x000e620000000800 */
[----:B------:R-:W-:Y:S02]  /*158e0*/  FMUL.FTZ R77, R3, R77 ;  /* 0x0000004d034d7220 */ /* 0x000fe40000410000 */
[C---:B------:R-:W-:Y:S01]  /*158f0*/  FMUL.FTZ R78, R2.reuse, R78 ;  /* 0x0000004e024e7220 */ /* 0x040fe20000410000 */
        /* <DEDUP_REMOVED lines=11> */
[----:B------:R-:W-:Y:S02]  /*159b0*/  FMUL.FTZ R87, R2, R87 ;  /* 0x0000005702577220 */ /* 0x000fe40000410000 */
[C---:B------:R-:W-:Y:S01]  /*159c0*/  FMUL.FTZ R88, R3.reuse, R88 ;  /* 0x0000005803587220 */ /* 0x040fe20000410000 */
[----:B-1----:R-:W-:Y:S01]  /*159d0*/  F2FP.PACK_AB R113, R142, R140 ;  /* 0x0000008c8e71723e */ /* 0x002fe200000000ff */
[C---:B------:R-:W-:Y:S02]  /*159e0*/  FMUL.FTZ R89, R3.reuse, R89 ;  /* 0x0000005903597220 */ /* 0x040fe40000410000 */
[C---:B------:R-:W-:Y:S02]  /*159f0*/  FMUL.FTZ R90, R2.reuse, R90 ;  /* 0x0000005a025a7220 */ /* 0x040fe40000410000 */
[----:B------:R-:W-:Y:S01]  /*15a00*/  FMUL.FTZ R91, R2, R91 ;  /* 0x0000005b025b7220 */ /* 0x000fe20000410000 */
[----:B------:R-:W-:Y:S01]  /*15a10*/  MUFU.EX2 R164, R164 ;  /* 0x000000a400a47308 */ /* 0x000fe20000000800 */
[C---:B------:R-:W-:Y:S02]  /*15a20*/  FMUL.FTZ R92, R3.reuse, R92 ;  /* 0x0000005c035c7220 */ /* 0x040fe40000410000 */
[C---:B------:R-:W-:Y:S01]  /*15a30*/  FMUL.FTZ R93, R3.reuse, R93 ;  /* 0x0000005d035d7220 */ /* 0x040fe20000410000 */
[----:B--2---:R-:W-:Y:S01]  /*15a40*/  F2FP.PACK_AB R115, R144, R143 ;  /* 0x0000008f9073723e */ /* 0x004fe200000000ff */
        /* <DEDUP_REMOVED lines=20> */
[----:B------:R-:W4:Y:S01]  /*15b90*/  MUFU.EX2 R147, R147 ;  /* 0x0000009300937308 */ /* 0x000f220000000800 */
[C---:B------:R-:W-:Y:S04]  /*15ba0*/  HMMA.16816.F32 R76, R112.reuse, R136, R76 ;  /* 0x00000088704c723c */ /* 0x040fe8000000184c */
[C---:B------:R-:W-:Y:S02]  /*15bb0*/  FMUL.FTZ R14, R2.reuse, R106 ;  /* 0x0000006a020e7220 */ /* 0x040fe40000410000 */
[--C-:B------:R-:W-:Y:S02]  /*15bc0*/  FFMA.FTZ R154, R15, c[0x0][0x2d0], -R146.reuse ;  /* 0x0000b4000f9a7a23 */ /* 0x100fe40000010892 */
[C---:B------:R-:W-:Y:S01]  /*15bd0*/  HMMA.16816.F32 R80, R112.reuse, R138, R80 ;  /* 0x0000008a7050723c */ /* 0x040fe20000001850 */
[----:B------:R-:W-:Y:S01]  /*15be0*/  LDSM.16.MT88.4 R136, [R204+0x900] ;  /* 0x00090000cc88783b */ /* 0x000fe20000004200 */
[----:B------:R-:W-:Y:S02]  /*15bf0*/  MUFU.EX2 R152, R152 ;  /* 0x0000009800987308 */ /* 0x000fe40000000800 */
[C---:B------:R-:W-:Y:S02]  /*15c00*/  FMUL.FTZ R15, R2.reuse, R107 ;  /* 0x0000006b020f7220 */ /* 0x040fe40000410000 */
[C---:B------:R-:W-:Y:S02]  /*15c10*/  FMUL.FTZ R100, R3.reuse, R100 ;  /* 0x0000006403647220 */ /* 0x040fe40000410000 */
[C---:B---3--:R-:W-:Y:S01]  /*15c20*/  HMMA.16816.F32 R84, R112.reuse, R108, R84 ;  /* 0x0000006c7054723c */ /* 0x048fe20000001854 */
[----:B------:R-:W-:Y:S03]  /*15c30*/  LDSM.16.MT88.4 R104, [R204+0x3100] ;  /* 0x00310000cc68783b */ /* 0x000fe60000004200 */
[C---:B------:R-:W-:Y:S01]  /*15c40*/  FMUL.FTZ R101, R3.reuse, R101 ;  /* 0x0000006503657220 */ /* 0x040fe20000410000 */
[----:B------:R-:W3:Y:S01]  /*15c50*/  MUFU.EX2 R154, R154 ;  /* 0x0000009a009a7308 */ /* 0x000ee20000000800 */
[C---:B------:R-:W-:Y:S02]  /*15c60*/  FMUL.FTZ R102, R2.reuse, R102 ;  /* 0x0000006602667220 */ /* 0x040fe40000410000 */
        /* <DEDUP_REMOVED lines=13> */
[C---:B--2---:R-:W-:Y:S04]  /*15d40*/  HMMA.16816.F32 R12, R112.reuse, R132, R12 ;  /* 0x00000084700c723c */ /* 0x044fe8000000180c */
[----:B------:R-:W-:Y:S01]  /*15d50*/  FMUL.FTZ R57, R3, R57 ;  /* 0x0000003903397220 */ /* 0x000fe20000410000 */
[----:B------:R-:W-:Y:S01]  /*15d60*/  MUFU.EX2 R169, R169 ;  /* 0x000000a900a97308 */ /* 0x000fe20000000800 */
[----:B------:R-:W-:Y:S02]  /*15d70*/  FMUL.FTZ R58, R2, R58 ;  /* 0x0000003a023a7220 */ /* 0x000fe40000410000 */
[C---:B------:R-:W-:Y:S01]  /*15d80*/  HMMA.16816.F32 R100, R112.reuse, R134, R100 ;  /* 0x000000867064723c */ /* 0x040fe20000001864 */
[----:B------:R-:W2:Y:S03]  /*15d90*/  LDSM.16.MT88.4 R132, [R206+0x900] ;  /* 0x00090000ce84783b */ /* 0x000ea60000004200 */
[--C-:B------:R-:W-:Y:S01]  /*15da0*/  FFMA.FTZ R155, R16, c[0x0][0x2d0], -R153.reuse ;  /* 0x0000b400109b7a23 */ /* 0x100fe20000010899 */
[----:B----4-:R-:W-:Y:S01]  /*15db0*/  F2FP.PACK_AB R16, R147, R145 ;  /* 0x000000919310723e */ /* 0x010fe200000000ff */
[--C-:B------:R-:W-:Y:S01]  /*15dc0*/  FFMA.FTZ R160, R17, c[0x0][0x2d0], -R153.reuse ;  /* 0x0000b40011a07a23 */ /* 0x100fe20000010899 */
[----:B---3--:R-:W-:Y:S01]  /*15dd0*/  F2FP.PACK_AB R17, R154, R152 ;  /* 0x000000989a11723e */ /* 0x008fe200000000ff */
[--C-:B------:R-:W-:Y:S01]  /*15de0*/  FFMA.FTZ R161, R18, c[0x0][0x2d0], -R146.reuse ;  /* 0x0000b40012a17a23 */ /* 0x100fe20000010892 */
[C---:B-----5:R-:W-:Y:S01]  /*15df0*/  HMMA.16816.F32 R52, R112.reuse, R108, R52 ;  /* 0x0000006c7034723c */ /* 0x060fe20000001834 */
[----:B------:R-:W-:Y:S02]  /*15e00*/  MUFU.EX2 R155, R155 ;  /* 0x0000009b009b7308 */ /* 0x000fe40000000800 */
[--C-:B------:R-:W-:Y:S02]  /*15e10*/  FFMA.FTZ R162, R19, c[0x0][0x2d0], -R146.reuse ;  /* 0x0000b40013a27a23 */ /* 0x100fe40000010892 */
[C---:B------:R-:W-:Y:S02]  /*15e20*/  FMUL.FTZ R59, R2.reuse, R59 ;  /* 0x0000003b023b7220 */ /* 0x040fe40000410000 */
[C---:B------:R-:W-:Y:S02]  /*15e30*/  FMUL.FTZ R60, R3.reuse, R60 ;  /* 0x0000003c033c7220 */ /* 0x040fe40000410000 */
[C---:B------:R-:W-:Y:S02]  /*15e40*/  FMUL.FTZ R61, R3.reuse, R61 ;  /* 0x0000003d033d7220 */ /* 0x040fe40000410000 */
[----:B------:R-:W3:Y:S01]  /*15e50*/  MUFU.EX2 R160, R160 ;  /* 0x000000a000a07308 */ /* 0x000ee20000000800 */
[C---:B------:R-:W-:Y:S01]  /*15e60*/  HMMA.16816.F32 R56, R112.reuse, R110, R56 ;  /* 0x0000006e7038723c */ /* 0x040fe20000001838 */
[----:B------:R-:W4:Y:S02]  /*15e70*/  LDSM.16.MT88.4 R108, [R205+0x900] ;  /* 0x00090000cd6c783b */ /* 0x000f240000004200 */
[C---:B------:R-:W-:Y:S02]  /*15e80*/  FMUL.FTZ R62, R2.reuse, R62 ;  /* 0x0000003e023e7220 */ /* 0x040fe40000410000 */
[C---:B------:R-:W-:Y:S02]  /*15e90*/  FMUL.FTZ R63, R2.reuse, R63 ;  /* 0x0000003f023f7220 */ /* 0x040fe40000410000 */
[C---:B------:R-:W-:Y:S02]  /*15ea0*/  FMUL.FTZ R64, R3.reuse, R64 ;  /* 0x0000004003407220 */ /* 0x040fe40000410000 */
[----:B------:R-:W-:Y:S03]  /*15eb0*/  MUFU.EX2 R161, R161 ;  /* 0x000000a100a17308 */ /* 0x000fe60000000800 */
[C---:B------:R-:W-:Y:S03]  /*15ec0*/  HMMA.16816.F32 R60, R112.reuse, R104, R60 ;  /* 0x00000068703c723c */ /* 0x040fe6000000183c */
[----:B------:R-:W-:Y:S02]  /*15ed0*/  FMUL.FTZ R65, R3, R65 ;  /* 0x0000004103417220 */ /* 0x000fe40000410000 */
[C---:B------:R-:W-:Y:S02]  /*15ee0*/  FMUL.FTZ R66, R2.reuse, R66 ;  /* 0x0000004202427220 */ /* 0x040fe40000410000 */
[----:B------:R-:W5:Y:S01]  /*15ef0*/  MUFU.EX2 R162, R162 ;  /* 0x000000a200a27308 */ /* 0x000f620000000800 */
[----:B------:R-:W-:Y:S01]  /*15f00*/  FMUL.FTZ R67, R2, R67 ;  /* 0x0000004302437220 */ /* 0x000fe20000410000 */
[----:B---3--:R-:W-:Y:S03]  /*15f10*/  F2FP.PACK_AB R18, R160, R155 ;  /* 0x0000009ba012723e */ /* 0x008fe600000000ff */
[--C-:B------:R-:W-:Y:S03]  /*15f20*/  FFMA.FTZ R44, R44, c[0x0][0x2d0], -R153.reuse ;  /* 0x0000b4002c2c7a23 */ /* 0x100fe60000010899 */
[----:B------:R-:W-:Y:S01]  /*15f30*/  HMMA.16816.F32 R64, R112, R106, R64 ;  /* 0x0000006a7040723c */ /* 0x000fe20000001840 */
[----:B------:R-:W3:Y:S01]  /*15f40*/  LDSM.16.MT88.4 R104, [R208+0x3900] ;  /* 0x00390000d068783b */ /* 0x000ee20000004200 */
[----:B------:R-:W-:Y:S01]  /*15f50*/  MUFU.EX2 R170, R170 ;  /* 0x000000aa00aa7308 */ /* 0x000fe20000000800 */
[--C-:B------:R-:W-:Y:S02]  /*15f60*/  FFMA.FTZ R45, R45, c[0x0][0x2d0], -R153.reuse ;  /* 0x0000b4002d2d7a23 */ /* 0x100fe40000010899 */
[--C-:B------:R-:W-:Y:S02]  /*15f70*/  FFMA.FTZ R46, R46, c[0x0][0x2d0], -R146.reuse ;  /* 0x0000b4002e2e7a23 */ /* 0x100fe40000010892 */
[----:B------:R-:W-:Y:S02]  /*15f80*/  FFMA.FTZ R47, R47, c[0x0][0x2d0], -R146 ;  /* 0x0000b4002f2f7a23 */ /* 0x000fe40000010892 */
[----:B------:R-:W3:Y:S03]  /*15f90*/  LDSM.16.MT88.4 R112, [R206+0x3900] ;  /* 0x00390000ce70783b */ /* 0x000ee60000004200 */
[----:B------:R-:W-:Y:S01]  /*15fa0*/  MUFU.EX2 R171, R171 ;  /* 0x000000ab00ab7308 */ /* 0x000fe20000000800 */
[----:B------:R-:W-:Y:S02]  /*15fb0*/  FFMA.FTZ R48, R48, c[0x0][0x2d0], -R153 ;  /* 0x0000b40030307a23 */ /* 0x000fe40000010899 */
[----:B------:R-:W-:Y:S01]  /*15fc0*/  FFMA.FTZ R141, R3, R245, R141 ;  /* 0x000000f5038d7223 */ /* 0x000fe2000001008d */
[----:B-----5:R-:W-:Y:S01]  /*15fd0*/  F2FP.PACK_AB R19, R162, R161 ;  /* 0x000000a1a213723e */ /* 0x020fe200000000ff */
[----:B------:R-:W-:Y:S01]  /*15fe0*/  FFMA.FTZ R140, R2, R244, R140 ;  /* 0x000000f4028c7223 */ /* 0x000fe2000001008c */
[----:B------:R-:W-:Y:S01]  /*15ff0*/  MOV R2, R116 ;  /* 0x0000007400027202 */ /* 0x000fe20000000f00 */
[----:B------:R-:W-:Y:S01]  /*16000*/  FADD.FTZ R141, R117, R141 ;  /* 0x0000008d758d7221 */ /* 0x000fe20000010000 */
[----:B------:R-:W-:Y:S01]  /*16010*/  MOV R3, R0 ;  /* 0x0000000000037202 */ /* 0x000fe20000000f00 */
[----:B------:R-:W-:Y:S01]  /*16020*/  FADD.FTZ R140, R142, R140 ;  /* 0x0000008c8e8c7221 */ /* 0x000fe20000010000 */
[----:B------:R-:W-:Y:S01]  /*16030*/  MUFU.EX2 R188, R188 ;  /* 0x000000bc00bc7308 */ /* 0x000fe20000000800 */
[C---:B-1----:R-:W-:Y:S05]  /*16040*/  HMMA.16816.F32 R4, R16.reuse, R128, R4 ;  /* 0x000000801004723c */ /* 0x042fea0000001804 */
[----:B------:R-:W-:Y:S02]  /*16050*/  FADD.FTZ R118, R118, R141 ;  /* 0x0000008d76767221 */ /* 0x000fe40000010000 */
[--C-:B------:R-:W-:Y:S01]  /*16060*/  FFMA.FTZ R129, R20, c[0x0][0x2d0], -R153.reuse ;  /* 0x0000b40014817a23 */ /* 0x100fe20000010899 */
[C---:B------:R-:W-:Y:S01]  /*16070*/  HMMA.16816.F32 R8, R16.reuse, R130, R8 ;  /* 0x000000821008723c */ /* 0x040fe20000001808 */
[----:B------:R-:W-:Y:S03]  /*16080*/  MUFU.EX2 R189, R189 ;  /* 0x000000bd00bd7308 */ /* 0x000fe60000000800 */
[--C-:B------:R-:W-:Y:S02]  /*16090*/  FFMA.FTZ R128, R21, c[0x0][0x2d0], -R153.reuse ;  /* 0x0000b40015807a23 */ /* 0x100fe40000010899 */
[----:B------:R-:W-:Y:S02]  /*160a0*/  FADD.FTZ R140, R143, R140 ;  /* 0x0000008c8f8c7221 */ /* 0x000fe40000010000 */
[C---:B--2---:R-:W-:Y:S03]  /*160b0*/  HMMA.16816.F32 R68, R16.reuse, R132, R68 ;  /* 0x000000841044723c */ /* 0x044fe60000001844 */
[----:B------:R-:W-:Y:S01]  /*160c0*/  MUFU.EX2 R129, R129 ;  /* 0x0000008100817308 */ /* 0x000fe20000000800 */
[--C-:B------:R-:W-:Y:S02]  /*160d0*/  FFMA.FTZ R130, R22, c[0x0][0x2d0], -R146.reuse ;  /* 0x0000b40016827a23 */ /* 0x100fe40000010892 */
[--C-:B------:R-:W-:Y:S02]  /*160e0*/  FFMA.FTZ R131, R23, c[0x0][0x2d0], -R146.reuse ;  /* 0x0000b40017837a23 */ /* 0x100fe40000010892 */
[C---:B------:R-:W-:Y:S01]  /*160f0*/  HMMA.16816.F32 R72, R16.reuse, R134, R72 ;  /* 0x000000861048723c */ /* 0x040fe20000001848 */
[----:B------:R-:W-:Y:S03]  /*16100*/  LDSM.16.MT88.4 R20, [R204+0x3900] ;  /* 0x00390000cc14783b */ /* 0x000fe60000004200 */
[--C-:B------:R-:W-:Y:S01]  /*16110*/  FFMA.FTZ R132, R24, c[0x0][0x2d0], -R153.reuse ;  /* 0x0000b40018847a23 */ /* 0x100fe20000010899 */
[----:B------:R-:W-:Y:S01]  /*16120*/  MUFU.EX2 R128, R128 ;  /* 0x0000008000807308 */ /* 0x000fe20000000800 */
[--C-:B------:R-:W-:Y:S02]  /*16130*/  FFMA.FTZ R133, R25, c[0x0][0x2d0], -R153.reuse ;  /* 0x0000b40019857a23 */ /* 0x100fe40000010899 */
[C---:B----4-:R-:W-:Y:S04]  /*16140*/  HMMA.16816.F32 R76, R16.reuse, R108, R76 ;  /* 0x0000006c104c723c */ /* 0x050fe8000000184c */
[--C-:B------:R-:W-:Y:S02]  /*16150*/  FFMA.FTZ R134, R26, c[0x0][0x2d0], -R146.reuse ;  /* 0x0000b4001a867a23 */ /* 0x100fe40000010892 */
[----:B------:R-:W-:Y:S01]  /*16160*/  FFMA.FTZ R135, R27, c[0x0][0x2d0], -R146 ;  /* 0x0000b4001b877a23 */ /* 0x000fe20000010892 */
[----:B------:R-:W1:Y:S01]  /*16170*/  MUFU.EX2 R130, R130 ;  /* 0x0000008200827308 */ /* 0x000e620000000800 */
[C---:B------:R-:W-:Y:S01]  /*16180*/  HMMA.16816.F32 R80, R16.reuse, R110, R80 ;  /* 0x0000006e1050723c */ /* 0x040fe20000001850 */
[----:B------:R-:W2:Y:S03]  /*16190*/  LDSM.16.MT88.4 R108, [R205+0x3900] ;  /* 0x00390000cd6c783b */ /* 0x000ea60000004200 */
[----:B------:R-:W-:Y:S02]  /*161a0*/  FADD.FTZ R118, R119, R118 ;  /* 0x0000007677767221 */ /* 0x000fe40000010000 */
[----:B------:R-:W-:Y:S02]  /*161b0*/  FADD.FTZ R144, R144, R140 ;  /* 0x0000008c90907221 */ /* 0x000fe40000010000 */
[C---:B------:R-:W-:Y:S01]  /*161c0*/  HMMA.16816.F32 R84, R16.reuse, R136, R84 ;  /* 0x000000881054723c */ /* 0x040fe20000001854 */
[----:B------:R-:W-:Y:S01]  /*161d0*/  LDSM.16.MT88.4 R24, [R206+0x1100] ;  /* 0x00110000ce18783b */ /* 0x000fe20000004200 */
[----:B------:R-:W4:Y:S02]  /*161e0*/  MUFU.EX2 R131, R131 ;  /* 0x0000008300837308 */ /* 0x000f240000000800 */
[----:B------:R-:W-:Y:S02]  /*161f0*/  FADD.FTZ R145, R145, R118 ;  /* 0x0000007691917221 */ /* 0x000fe40000010000 */
[----:B------:R-:W-:Y:S02]  /*16200*/  FADD.FTZ R144, R152, R144 ;  /* 0x0000009098907221 */ /* 0x000fe40000010000 */
[C---:B------:R-:W-:Y:S04]  /*16210*/  HMMA.16816.F32 R88, R16.reuse, R138, R88 ;  /* 0x0000008a1058723c */ /* 0x040fe80000001858 */
[--C-:B------:R-:W-:Y:S01]  /*16220*/  FFMA.FTZ R136, R28, c[0x0][0x2d0], -R153.reuse ;  /* 0x0000b4001c887a23 */ /* 0x100fe20000010899 */
[----:B------:R-:W-:Y:S01]  /*16230*/  MUFU.EX2 R132, R132 ;  /* 0x0000008400847308 */ /* 0x000fe20000000800 */
[--C-:B------:R-:W-:Y:S02]  /*16240*/  FFMA.FTZ R137, R29, c[0x0][0x2d0], -R153.reuse ;  /* 0x0000b4001d897a23 */ /* 0x100fe40000010899 */
[C---:B---3--:R-:W-:Y:S04]  /*16250*/  HMMA.16816.F32 R92, R16.reuse, R104, R92 ;  /* 0x00000068105c723c */ /* 0x048fe8000000185c */
[--C-:B------:R-:W-:Y:S02]  /*16260*/  FFMA.FTZ R138, R30, c[0x0][0x2d0], -R146.reuse ;  /* 0x0000b4001e8a7a23 */ /* 0x100fe40000010892 */
[--C-:B------:R-:W-:Y:S01]  /*16270*/  FFMA.FTZ R139, R31, c[0x0][0x2d0], -R146.reuse ;  /* 0x0000b4001f8b7a23 */ /* 0x100fe20000010892 */
[----:B------:R-:W3:Y:S01]  /*16280*/  MUFU.EX2 R133, R133 ;  /* 0x0000008500857308 */ /* 0x000ee20000000800 */
[C---:B------:R-:W-:Y:S01]  /*16290*/  HMMA.16816.F32 R96, R16.reuse, R106, R96 ;  /* 0x0000006a1060723c */ /* 0x040fe20000001860 */
[----:B------:R-:W5:Y:S03]  /*162a0*/  LDSM.16.MT88.4 R104, [R208+0x1100] ;  /* 0x00110000d068783b */ /* 0x000f660000004200 */
[----:B------:R-:W-:Y:S02]  /*162b0*/  FFMA.FTZ R153, R49, c[0x0][0x2d0], -R153 ;  /* 0x0000b40031997a23 */ /* 0x000fe40000010899 */
[--C-:B------:R-:W-:Y:S02]  /*162c0*/  FFMA.FTZ R49, R50, c[0x0][0x2d0], -R146.reuse ;  /* 0x0000b40032317a23 */ /* 0x100fe40000010892 */
[C---:B------:R-:W-:Y:S01]  /*162d0*/  HMMA.16816.F32 R12, R16.reuse, R112, R12 ;  /* 0x00000070100c723c */ /* 0x040fe2000000180c */
[----:B------:R-:W-:Y:S01]  /*162e0*/  LDSM.16.MT88.4 R28, [R205+0x4100] ;  /* 0x00410000cd1c783b */ /* 0x000fe20000004200 */
[----:B------:R-:W-:Y:S02]  /*162f0*/  MUFU.EX2 R134, R134 ;  /* 0x0000008600867308 */ /* 0x000fe40000000800 */
[----:B------:R-:W-:Y:S02]  /*16300*/  FFMA.FTZ R146, R51, c[0x0][0x2d0], -R146 ;  /* 0x0000b40033927a23 */ /* 0x000fe40000010892 */
[----:B------:R-:W-:Y:S02]  /*16310*/  FADD.FTZ R145, R147, R145 ;  /* 0x0000009193917221 */ /* 0x000fe40000010000 */
[C---:B------:R-:W-:Y:S04]  /*16320*/  HMMA.16816.F32 R100, R16.reuse, R114, R100 ;  /* 0x000000721064723c */ /* 0x040fe80000001864 */
[----:B------:R-:W1:Y:S01]  /*16330*/  MUFU.EX2 R135, R135 ;  /* 0x0000008700877308 */ /* 0x000e620000000800 */
[----:B------:R-:W-:Y:S02]  /*16340*/  FADD.FTZ R154, R154, R144 ;  /* 0x000000909a9a7221 */ /* 0x000fe40000010000 */
[----:B------:R-:W-:Y:S01]  /*16350*/  FADD.FTZ R155, R155, R145 ;  /* 0x000000919b9b7221 */ /* 0x000fe20000010000 */
[C---:B--2---:R-:W-:Y:S04]  /*16360*/  HMMA.16816.F32 R52, R16.reuse, R108, R52 ;  /* 0x0000006c1034723c */ /* 0x044fe80000001834 */
[----:B------:R-:W-:Y:S02]  /*16370*/  FADD.FTZ R154, R161, R154 ;  /* 0x0000009aa19a7221 */ /* 0x000fe40000010000 */
[----:B------:R-:W-:Y:S01]  /*16380*/  MUFU.EX2 R136, R136 ;  /* 0x0000008800887308 */ /* 0x000fe20000000800 */
[----:B------:R-:W-:Y:S01]  /*16390*/  FADD.FTZ R155, R160, R155 ;  /* 0x0000009ba09b7221 */ /* 0x000fe20000010000 */
[C---:B------:R-:W-:Y:S01]  /*163a0*/  HMMA.16816.F32 R56, R16.reuse, R110, R56 ;  /* 0x0000006e1038723c */ /* 0x040fe20000001838 */
[----:B------:R-:W2:Y:S03]  /*163b0*/  LDSM.16.MT88.4 R108, [R205+0x1100] ;  /* 0x00110000cd6c783b */ /* 0x000ea60000004200 */
[----:B------:R-:W-:Y:S04]  /*163c0*/  FADD.FTZ R162, R162, R154 ;  /* 0x0000009aa2a27221 */ /* 0x000fe80000010000 */
[C---:B------:R-:W-:Y:S01]  /*163d0*/  HMMA.16816.F32 R60, R16.reuse, R20, R60 ;  /* 0x00000014103c723c */ /* 0x040fe2000000183c */
[----:B------:R-:W-:Y:S03]  /*163e0*/  MUFU.EX2 R137, R137 ;  /* 0x0000008900897308 */ /* 0x000fe60000000800 */
[----:B-1----:R-:W-:Y:S04]  /*163f0*/  FADD.FTZ R162, R130, R162 ;  /* 0x000000a282a27221 */ /* 0x002fe80000010000 */
[----:B------:R-:W-:Y:S01]  /*16400*/  HMMA.16816.F32 R64, R16, R22, R64 ;  /* 0x000000161040723c */ /* 0x000fe20000001840 */
[----:B------:R-:W1:Y:S02]  /*16410*/  LDSM.16.MT88.4 R20, [R204+0x1100] ;  /* 0x00110000cc14783b */ /* 0x000e640000004200 */
[----:B------:R-:W2:Y:S04]  /*16420*/  MUFU.EX2 R138, R138 ;  /* 0x0000008a008a7308 */ /* 0x000ea80000000800 */
[C---:B------:R-:W-:Y:S01]  /*16430*/  F2FP.PACK_AB R16, R128.reuse, R129 ;  /* 0x000000818010723e */ /* 0x040fe200000000ff */
[----:B------:R-:W-:Y:S01]  /*16440*/  FADD.FTZ R129, R129, R155 ;  /* 0x0000009b81817221 */ /* 0x000fe20000010000 */
[----:B----4-:R-:W-:Y:S03]  /*16450*/  F2FP.PACK_AB R17, R131, R130 ;  /* 0x000000828311723e */ /* 0x010fe600000000ff */
[----:B---3--:R-:W-:Y:S01]  /*16460*/  F2FP.PACK_AB R18, R133, R132 ;  /* 0x000000848512723e */ /* 0x008fe200000000ff */
[----:B------:R-:W3:Y:S01]  /*16470*/  MUFU.EX2 R139, R139 ;  /* 0x0000008b008b7308 */ /* 0x000ee20000000800 */
[----:B------:R-:W-:Y:S01]  /*16480*/  F2FP.PACK_AB R19, R135, R134 ;  /* 0x000000868713723e */ /* 0x000fe200000000ff */
[----:B------:R-:W-:Y:S02]  /*16490*/  FADD.FTZ R129, R128, R129 ;  /* 0x0000008180817221 */ /* 0x000fe40000010000 */
[----:B------:R-:W-:Y:S02]  /*164a0*/  FADD.FTZ R131, R131, R162 ;  /* 0x000000a283837221 */ /* 0x000fe40000010000 */
[----:B------:R-:W-:Y:S02]  /*164b0*/  FADD.FTZ R132, R132, R129 ;  /* 0x0000008184847221 */ /* 0x000fe40000010000 */
[C---:B-----5:R-:W-:Y:S02]  /*164c0*/  HMMA.16816.F32 R4, R16.reuse, R104, R4 ;  /* 0x000000681004723c */ /* 0x060fe40000001804 */
[----:B------:R-:W4:Y:S01]  /*164d0*/  MUFU.EX2 R190, R190 ;  /* 0x000000be00be7308 */ /* 0x000f220000000800 */
[----:B------:R-:W-:Y:S02]  /*164e0*/  FADD.FTZ R131, R134, R131 ;  /* 0x0000008386837221 */ /* 0x000fe40000010000 */
[----:B------:R-:W-:Y:S02]  /*164f0*/  FADD.FTZ R132, R133, R132 ;  /* 0x0000008485847221 */ /* 0x000fe40000010000 */
[----:B------:R-:W-:Y:S01]  /*16500*/  FADD.FTZ R135, R135, R131 ;  /* 0x0000008387877221 */ /* 0x000fe20000010000 */
[C---:B------:R-:W-:Y:S01]  /*16510*/  HMMA.16816.F32 R8, R16.reuse, R106, R8 ;  /* 0x0000006a1008723c */ /* 0x040fe20000001808 */
[----:B------:R-:W5:Y:S03]  /*16520*/  LDSM.16.MT88.4 R104, [R208+0x4100] ;  /* 0x00410000d068783b */ /* 0x000f660000004200 */
[----:B------:R-:W-:Y:S01]  /*16530*/  MUFU.EX2 R44, R44 ;  /* 0x0000002c002c7308 */ /* 0x000fe20000000800 */
[----:B--2---:R-:W-:Y:S03]  /*16540*/  FADD.FTZ R135, R138, R135 ;  /* 0x000000878a877221 */ /* 0x004fe60000010000 */
[C---:B------:R-:W-:Y:S06]  /*16550*/  HMMA.16816.F32 R68, R16.reuse, R24, R68 ;  /* 0x000000181044723c */ /* 0x040fec0000001844 */
[----:B------:R-:W-:Y:S02]  /*16560*/  MUFU.EX2 R45, R45 ;  /* 0x0000002d002d7308 */ /* 0x000fe40000000800 */
[C---:B------:R-:W-:Y:S01]  /*16570*/  HMMA.16816.F32 R72, R16.reuse, R26, R72 ;  /* 0x0000001a1048723c */ /* 0x040fe20000001848 */
[----:B------:R-:W2:Y:S07]  /*16580*/  LDSM.16.MT88.4 R24, [R206+0x4100] ;  /* 0x00410000ce18783b */ /* 0x000eae0000004200 */
[C---:B------:R-:W-:Y:S01]  /*16590*/  HMMA.16816.F32 R76, R16.reuse, R108, R76 ;  /* 0x0000006c104c723c */ /* 0x040fe2000000184c */
[----:B------:R-:W2:Y:S07]  /*165a0*/  MUFU.EX2 R46, R46 ;  /* 0x0000002e002e7308 */ /* 0x000eae0000000800 */
[C---:B------:R-:W-:Y:S01]  /*165b0*/  HMMA.16816.F32 R80, R16.reuse, R110, R80 ;  /* 0x0000006e1050723c */ /* 0x040fe20000001850 */
[----:B------:R-:W3:Y:S02]  /*165c0*/  LDSM.16.MT88.4 R108, [R204+0x4100] ;  /* 0x00410000cc6c783b */ /* 0x000ee40000004200 */
[----:B------:R-:W2:Y:S05]  /*165d0*/  MUFU.EX2 R47, R47 ;  /* 0x0000002f002f7308 */ /* 0x000eaa0000000800 */
[C---:B-1----:R-:W-:Y:S05]  /*165e0*/  HMMA.16816.F32 R84, R16.reuse, R20, R84 ;  /* 0x000000141054723c */ /* 0x042fea0000001854 */
[----:B------:R-:W-:Y:S03]  /*165f0*/  MUFU.EX2 R48, R48 ;  /* 0x0000003000307308 */ /* 0x000fe60000000800 */
[C---:B------:R-:W-:Y:S01]  /*16600*/  HMMA.16816.F32 R88, R16.reuse, R22, R88 ;  /* 0x000000161058723c */ /* 0x040fe20000001858 */
[----:B------:R-:W1:Y:S06]  /*16610*/  LDSM.16.MT88.4 R20, [R208+0x1900] ;  /* 0x00190000d014783b */ /* 0x000e6c0000004200 */
[----:B------:R-:W-:Y:S01]  /*16620*/  MUFU.EX2 R153, R153 ;  /* 0x0000009900997308 */ /* 0x000fe20000000800 */
[C---:B-----5:R-:W-:Y:S08]  /*16630*/  HMMA.16816.F32 R92, R16.reuse, R104, R92 ;  /* 0x00000068105c723c */ /* 0x060ff0000000185c */
[C---:B------:R-:W-:Y:S01]  /*16640*/  HMMA.16816.F32 R96, R16.reuse, R106, R96 ;  /* 0x0000006a1060723c */ /* 0x040fe20000001860 */
[----:B------:R-:W-:Y:S01]  /*16650*/  LDSM.16.MT88.4 R104, [R204+0x4900] ;  /* 0x00490000cc68783b */ /* 0x000fe20000004200 */
[----:B------:R-:W5:Y:S06]  /*16660*/  MUFU.EX2 R49, R49 ;  /* 0x0000003100317308 */ /* 0x000f6c0000000800 */
[C---:B--2---:R-:W-:Y:S04]  /*16670*/  HMMA.16816.F32 R12, R16.reuse, R24, R12 ;  /* 0x00000018100c723c */ /* 0x044fe8000000180c */
[----:B------:R-:W2:Y:S04]  /*16680*/  MUFU.EX2 R146, R146 ;  /* 0x0000009200927308 */ /* 0x000ea80000000800 */
[C---:B------:R-:W-:Y:S01]  /*16690*/  HMMA.16816.F32 R100, R16.reuse, R26, R100 ;  /* 0x0000001a1064723c */ /* 0x040fe20000001864 */
[----:B------:R-:W1:Y:S07]  /*166a0*/  LDSM.16.MT88.4 R24, [R205+0x1900] ;  /* 0x00190000cd18783b */ /* 0x000e6e0000004200 */
[C---:B------:R-:W-:Y:S08]  /*166b0*/  HMMA.16816.F32 R52, R16.reuse, R28, R52 ;  /* 0x0000001c1034723c */ /* 0x040ff00000001834 */
[C---:B------:R-:W-:Y:S01]  /*166c0*/  HMMA.16816.F32 R56, R16.reuse, R30, R56 ;  /* 0x0000001e1038723c */ /* 0x040fe20000001838 */
[----:B------:R-:W2:Y:S07]  /*166d0*/  LDSM.16.MT88.4 R28, [R204+0x1900] ;  /* 0x00190000cc1c783b */ /* 0x000eae0000004200 */
[C---:B---3--:R-:W-:Y:S08]  /*166e0*/  HMMA.16816.F32 R60, R16.reuse, R108, R60 ;  /* 0x0000006c103c723c */ /* 0x048ff0000000183c */
        /* <DEDUP_REMOVED lines=20> */
[C---:B------:R-:W-:Y:S08]  /*16830*/  HMMA.16816.F32 R76, R16.reuse, R24, R76 ;  /* 0x00000018104c723c */ /* 0x040ff0000000184c */
        /* <DEDUP_REMOVED lines=21> */
[----:B----4-:R-:W-:Y:S01]  /*16990*/  F2FP.PACK_AB R19, R190, R189 ;  /* 0x000000bdbe13723e */ /* 0x010fe200000000ff */
[----:B------:R-:W-:Y:S02]  /*169a0*/  FADD.FTZ R170, R170, R166 ;  /* 0x000000a6aaaa7221 */ /* 0x000fe40000010000 */
[----:B------:R-:W-:Y:S02]  /*169b0*/  FADD.FTZ R171, R171, R167 ;  /* 0x000000a7abab7221 */ /* 0x000fe40000010000 */
[----:B------:R-:W-:Y:S02]  /*169c0*/  FADD.FTZ R170, R189, R170 ;  /* 0x000000aabdaa7221 */ /* 0x000fe40000010000 */
[C---:B------:R-:W-:Y:S03]  /*169d0*/  HMMA.16816.F32 R4, R16.reuse, R24, R4 ;  /* 0x000000181004723c */ /* 0x040fe60000001804 */
[----:B------:R-:W-:Y:S02]  /*169e0*/  FADD.FTZ R171, R188, R171 ;  /* 0x000000abbcab7221 */ /* 0x000fe40000010000 */
[----:B------:R-:W-:Y:S03]  /*169f0*/  FADD.FTZ R190, R190, R170 ;  /* 0x000000aabebe7221 */ /* 0x000fe60000010000 */
[C---:B------:R-:W-:Y:S01]  /*16a00*/  HMMA.16816.F32 R8, R16.reuse, R26, R8 ;  /* 0x0000001a1008723c */ /* 0x040fe20000001808 */
[----:B------:R-:W3:Y:S03]  /*16a10*/  LDSM.16.MT88.4 R24, [R208+0x5100] ;  /* 0x00510000d018783b */ /* 0x000ee60000004200 */
[----:B------:R-:W-:Y:S04]  /*16a20*/  FADD.FTZ R190, R46, R190 ;  /* 0x000000be2ebe7221 */ /* 0x000fe80000010000 */
[C---:B-1----:R-:W-:Y:S04]  /*16a30*/  HMMA.16816.F32 R68, R16.reuse, R20, R68 ;  /* 0x000000141044723c */ /* 0x042fe80000001844 */
[----:B------:R-:W-:Y:S04]  /*16a40*/  FADD.FTZ R190, R47, R190 ;  /* 0x000000be2fbe7221 */ /* 0x000fe80000010000 */
[C---:B------:R-:W-:Y:S01]  /*16a50*/  HMMA.16816.F32 R72, R16.reuse, R22, R72 ;  /* 0x000000161048723c */ /* 0x040fe20000001848 */
[----:B------:R-:W1:Y:S03]  /*16a60*/  LDSM.16.MT88.4 R20, [R206+0x5100] ;  /* 0x00510000ce14783b */ /* 0x000e660000004200 */
[----:B-----5:R-:W-:Y:S04]  /*16a70*/  FADD.FTZ R190, R49, R190 ;  /* 0x000000be31be7221 */ /* 0x020fe80000010000 */
[C---:B------:R-:W-:Y:S04]  /*16a80*/  HMMA.16816.F32 R76, R16.reuse, R28, R76 ;  /* 0x0000001c104c723c */ /* 0x040fe8000000184c */
[----:B------:R-:W-:Y:S04]  /*16a90*/  FADD.FTZ R244, R146, R190 ;  /* 0x000000be92f47221 */ /* 0x000fe80000010000 */
        /* <DEDUP_REMOVED lines=20> */
[----:B------:R-:W-:Y:S03]  /*16be0*/  F2FP.PACK_AB R19, R146, R49 ;  /* 0x000000319213723e */ /* 0x000fe600000000ff */
[----:B------:R-:W-:Y:S04]  /*16bf0*/  FADD.FTZ R44, R48, R44 ;  /* 0x0000002c302c7221 */ /* 0x000fe80000010000 */
[C---:B------:R-:W-:Y:S01]  /*16c00*/  HMMA.16816.F32 R112, R16.reuse, R108, R4 ;  /* 0x0000006c1070723c */ /* 0x040fe20000001804 */
[----:B------:R-:W4:Y:S02]  /*16c10*/  LDSM.16.MT88.4 R4, [R206+0x5900] ;  /* 0x00590000ce04783b */ /* 0x000f240000004200 */
[----:B------:R-:W-:Y:S05]  /*16c20*/  FADD.FTZ R245, R153, R44 ;  /* 0x0000002c99f57221 */ /* 0x000fea0000010000 */
[C---:B------:R-:W-:Y:S01]  /*16c30*/  HMMA.16816.F32 R108, R16.reuse, R110, R8 ;  /* 0x0000006e106c723c */ /* 0x040fe20000001808 */
[----:B------:R-:W5:Y:S07]  /*16c40*/  LDSM.16.MT88.4 R8, [R205+0x5900] ;  /* 0x00590000cd08783b */ /* 0x000f6e0000004200 */
[C---:B--2---:R-:W-:Y:S08]  /*16c50*/  HMMA.16816.F32 R68, R16.reuse, R32, R68 ;  /* 0x000000201044723c */ /* 0x044ff00000001844 */
[C---:B------:R-:W-:Y:S08]  /*16c60*/  HMMA.16816.F32 R72, R16.reuse, R34, R72 ;  /* 0x000000221048723c */ /* 0x040ff00000001848 */
[C---:B------:R-:W-:Y:S08]  /*16c70*/  HMMA.16816.F32 R76, R16.reuse, R40, R76 ;  /* 0x00000028104c723c */ /* 0x040ff0000000184c */
[C---:B------:R-:W-:Y:S08]  /*16c80*/  HMMA.16816.F32 R80, R16.reuse, R42, R80 ;  /* 0x0000002a1050723c */ /* 0x040ff00000001850 */
[C---:B---3--:R-:W-:Y:S08]  /*16c90*/  HMMA.16816.F32 R84, R16.reuse, R24, R84 ;  /* 0x000000181054723c */ /* 0x048ff00000001854 */
[C---:B------:R-:W-:Y:S08]  /*16ca0*/  HMMA.16816.F32 R88, R16.reuse, R26, R88 ;  /* 0x0000001a1058723c */ /* 0x040ff00000001858 */
[C---:B-1----:R-:W-:Y:S08]  /*16cb0*/  HMMA.16816.F32 R92, R16.reuse, R20, R92 ;  /* 0x00000014105c723c */ /* 0x042ff0000000185c */
[C---:B------:R-:W-:Y:S01]  /*16cc0*/  HMMA.16816.F32 R96, R16.reuse, R22, R96 ;  /* 0x000000161060723c */ /* 0x040fe20000001860 */
[----:B------:R-:W1:Y:S07]  /*16cd0*/  LDSM.16.MT88.4 R20, [R204+0x5900] ;  /* 0x00590000cc14783b */ /* 0x000e6e0000004200 */
[C---:B----4-:R-:W-:Y:S08]  /*16ce0*/  HMMA.16816.F32 R104, R16.reuse, R4, R12 ;  /* 0x000000041068723c */ /* 0x050ff0000000180c */
[C---:B------:R-:W-:Y:S08]  /*16cf0*/  HMMA.16816.F32 R100, R16.reuse, R6, R100 ;  /* 0x000000061064723c */ /* 0x040ff00000001864 */
[C---:B-----5:R-:W-:Y:S08]  /*16d00*/  HMMA.16816.F32 R52, R16.reuse, R8, R52 ;  /* 0x000000081034723c */ /* 0x060ff00000001834 */
[C---:B------:R-:W-:Y:S08]  /*16d10*/  HMMA.16816.F32 R56, R16.reuse, R10, R56 ;  /* 0x0000000a1038723c */ /* 0x040ff00000001838 */
[C---:B-1----:R-:W-:Y:S08]  /*16d20*/  HMMA.16816.F32 R60, R16.reuse, R20, R60 ;  /* 0x00000014103c723c */ /* 0x042ff0000000183c */
[----:B------:R-:W-:Y:S07]  /*16d30*/  HMMA.16816.F32 R64, R16, R22, R64 ;  /* 0x000000161040723c */ /* 0x000fee0000001840 */
[----:B------:R-:W-:Y:S01]  /*16d40*/  MOV R16, R116 ;  /* 0x0000007400107202 */ /* 0x000fe20000000f00 */
[----:B------:R-:W-:-:S05]  /*16d50*/  @P0 BRA `(.L_x_2593) ;  /* 0xffffd3e000000947 */ /* 0x000fca000383ffff */
.L_x_2590:
[----:B------:R-:W-:-:S13]  /*16d60*/  ISETP.GE.AND P0, PT, R248, R226, PT ;  /* 0x000000e2f800720c */ /* 0x000fda0003f06270 */
[----:B------:R-:W-:Y:S05]  /*16d70*/  @!P0 BRA `(.L_x_2594) ;  /* 0x00003e5000008947 */ /* 0x000fea0003800000 */
[C---:B------:R-:W-:Y:S01]  /*16d80*/  SHF.L.U64.HI R250, R224.reuse, 0x1, R247 ;  /* 0x00000001e0fa7819 */ /* 0x040fe200000102f7 */
[----:B------:R-:W-:Y:S01]  /*16d90*/  IMAD.SHL.U32 R249, R224, 0x2, RZ ;  /* 0x00000002e0f97824 */ /* 0x000fe200078e00ff */
[----:B------:R-:W-:Y:S01]  /*16da0*/  MOV R3, R0 ;  /* 0x0000000000037202 */ /* 0x000fe20000000f00 */
[----:B------:R-:W-:Y:S01]  /*16db0*/  IMAD.MOV.U32 R2, RZ, RZ, R16 ;  /* 0x000000ffff027224 */ /* 0x000fe200078e0010 */
[C---:B------:R-:W-:Y:S01]  /*16dc0*/  SHF.L.U64.HI R247, R229.reuse, 0x1, R231 ;  /* 0x00000001e5f77819 */ /* 0x040fe200000102e7 */
[----:B------:R-:W-:Y:S01]  /*16dd0*/  IMAD.SHL.U32 R246, R229, 0x2, RZ ;  /* 0x00000002e5f67824 */ /* 0x000fe200078e00ff */
[----:B------:R-:W-:Y:S02]  /*16de0*/  ULDC UR4, c[0x0][0x324] ;  /* 0x0000c90000047ab9 */ /* 0x000fe40000000800 */
[----:B------:R-:W-:Y:S02]  /*16df0*/  ULOP3.LUT UR4, URZ, UR4, URZ, 0x33, !UPT ;  /* 0x000000043f047292 */ /* 0x000fe4000f8e333f */
.L_x_2604:
[----:B------:R-:W-:Y:S04]  /*16e00*/  DEPBAR.LE SB0, 0x0 ;  /* 0x000080000000791a */ /* 0x000fe80000000000 */
[----:B------:R-:W-:Y:S01]  /*16e10*/  BAR.SYNC.DEFER_BLOCKING 0x0 ;  /* 0x0000000000007b1d */ /* 0x000fe20000010000 */
[----:B------:R-:W-:Y:S01]  /*16e20*/  ISETP.GE.AND P2, PT, R224, c[0x0][0x1d4], PT ;  /* 0x00007500e0007a0c */ /* 0x000fe20003f46270 */
[----:B------:R-:W-:Y:S01]  /*16e30*/  IMAD.WIDE.U32 R46, R228, c[0x0][0x208], RZ ;  /* 0x00008200e42e7a25 */ /* 0x000fe200078e00ff */
[----:B------:R-:W-:Y:S02]  /*16e40*/  ISETP.GE.AND P1, PT, R223, c[0x0][0x1d4], PT ;  /* 0x00007500df007a0c */ /* 0x000fe40003f26270 */
        /* <DEDUP_REMOVED lines=32> */
[----:B------:R-:W1:Y:S03]  /*17050*/  SHFL.IDX PT, R0, R0, 0x2, 0x181f ;  /* 0x00581f0000007f89 */ /* 0x000e6600000e0000 */
[C-C-:B---3--:R-:W-:Y:S01]  /*17060*/  IMAD.X R145, R136.reuse, 0x1, R250.reuse, P0 ;  /* 0x0000000188917824 */ /* 0x148fe200000e06fa */
[-C--:B------:R-:W-:Y:S03]  /*17070*/  IADD3 R146, P0, R137, R246.reuse, RZ ;  /* 0x000000f689927210 */ /* 0x080fe60007f1e0ff */
[C---:B------:R-:W-:Y:S04]  /*17080*/  HMMA.16816.F32 R24, R120.reuse, R26, RZ ;  /* 0x0000001a7818723c */ /* 0x040fe800000018ff */
[--C-:B------:R-:W-:Y:S01]  /*17090*/  IMAD.X R147, R136, 0x1, R247.reuse, P0 ;  /* 0x0000000188937824 */ /* 0x100fe200000e06f7 */
[CC--:B--2---:R-:W-:Y:S01]  /*170a0*/  IADD3 R152, P0, R141.reuse, R249.reuse, RZ ;  /* 0x000000f98d987210 */ /* 0x0c4fe20007f1e0ff */
[----:B------:R-:W-:Y:S02]  /*170b0*/  LDSM.16.M88.4 R136, [R200] ;  /* 0x00000000c888783b */ /* 0x000fe40000000200 */
[C---:B------:R-:W-:Y:S04]  /*170c0*/  HMMA.16816.F32 R28, R120.reuse, R32, RZ ;  /* 0x00000020781c723c */ /* 0x040fe800000018ff */
[C-C-:B----4-:R-:W-:Y:S01]  /*170d0*/  IMAD.X R153, R142.reuse, 0x1, R250.reuse, P0 ;  /* 0x000000018e997824 */ /* 0x150fe200000e06fa */
[-C--:B------:R-:W-:Y:S03]  /*170e0*/  IADD3 R154, P0, R141, R246.reuse, RZ ;  /* 0x000000f68d9a7210 */ /* 0x080fe60007f1e0ff */
[C---:B------:R-:W-:Y:S04]  /*170f0*/  HMMA.16816.F32 R32, R120.reuse, R34, RZ ;  /* 0x000000227820723c */ /* 0x040fe800000018ff */
[--C-:B------:R-:W-:Y:S01]  /*17100*/  IMAD.X R155, R142, 0x1, R247.reuse, P0 ;  /* 0x000000018e9b7824 */ /* 0x100fe200000e06f7 */
[----:B-1----:R-:W-:Y:S03]  /*17110*/  IADD3 R160, P0, R0, R249, RZ ;  /* 0x000000f900a07210 */ /* 0x002fe60007f1e0ff */
[C---:B------:R-:W-:Y:S04]  /*17120*/  HMMA.16816.F32 R36, R120.reuse, R40, RZ ;  /* 0x000000287824723c */ /* 0x040fe800000018ff */
[----:B------:R-:W-:Y:S01]  /*17130*/  IMAD.X R161, R140, 0x1, R250, P0 ;  /* 0x000000018ca17824 */ /* 0x000fe200000e06fa */
        /* <DEDUP_REMOVED lines=25> */
[----:B------:R-:W1:Y:S04]  /*172d0*/  LDSM.16.M88.4 R132, [R207+0x8100] ;  /* 0x00810000cf84783b */ /* 0x000e680000000200 */
[C---:B------:R-:W-:Y:S01]  /*172e0*/  HMMA.16816.F32 R36, R124.reuse, R136, R36 ;  /* 0x000000887c24723c */ /* 0x040fe20000001824 */
[----:B------:R-:W0:Y:S05]  /*172f0*/  LDGDEPBAR ;  /* 0x00000000000079af */ /* 0x000e2a0000000000 */
[----:B------:R-:W-:Y:S02]  /*17300*/  LDSM.16.M88.4 R116, [R207+0x9100] ;  /* 0x00910000cf74783b */ /* 0x000fe40000000200 */
[C---:B------:R-:W-:Y:S03]  /*17310*/  HMMA.16816.F32 R40, R124.reuse, R138, R40 ;  /* 0x0000008a7c28723c */ /* 0x040fe60000001828 */
[----:B------:R-:W-:Y:S05]  /*17320*/  LDSM.16.M88.4 R136, [R207+0x9900] ;  /* 0x00990000cf88783b */ /* 0x000fea0000000200 */
[C---:B--2---:R-:W-:Y:S01]  /*17330*/  HMMA.16816.F32 R44, R124.reuse, R128, R44 ;  /* 0x000000807c2c723c */ /* 0x044fe2000000182c */
[----:B---3--:R-:W-:Y:S05]  /*17340*/  LDSM.16.M88.4 R144, [R207+0xa100] ;  /* 0x00a10000cf90783b */ /* 0x008fea0000000200 */
[----:B-----5:R-:W2:Y:S02]  /*17350*/  LDSM.16.M88.4 R140, [R207+0x8900] ;  /* 0x00890000cf8c783b */ /* 0x020ea40000000200 */
[----:B------:R-:W-:Y:S03]  /*17360*/  HMMA.16816.F32 R48, R124, R130, R48 ;  /* 0x000000827c30723c */ /* 0x000fe60000001830 */
[----:B----4-:R-:W3:Y:S05]  /*17370*/  LDSM.16.M88.4 R152, [R207+0xa900] ;  /* 0x00a90000cf98783b */ /* 0x010eea0000000200 */
[----:B------:R-:W4:Y:S01]  /*17380*/  LDSM.16.M88.4 R128, [R198] ;  /* 0x00000000c680783b */ /* 0x000f220000000200 */
[C---:B-1----:R-:W-:Y:S04]  /*17390*/  HMMA.16816.F32 R4, R148.reuse, R132, R4 ;  /* 0x000000849404723c */ /* 0x042fe80000001804 */
[----:B------:R-:W-:Y:S05]  /*173a0*/  LDSM.16.M88.4 R160, [R198+0x1000] ;  /* 0x00100000c6a0783b */ /* 0x000fea0000000200 */
[----:B------:R-:W-:Y:S01]  /*173b0*/  LDSM.16.M88.4 R164, [R198+0x1800] ;  /* 0x00180000c6a4783b */ /* 0x000fe20000000200 */
[C---:B------:R-:W-:Y:S04]  /*173c0*/  HMMA.16816.F32 R8, R148.reuse, R134, R8 ;  /* 0x000000869408723c */ /* 0x040fe80000001808 */
[----:B------:R-:W1:Y:S05]  /*173d0*/  LDSM.16.M88.4 R132, [R198+0x800] ;  /* 0x00080000c684783b */ /* 0x000e6a0000000200 */
[----:B------:R-:W5:Y:S05]  /*173e0*/  LDSM.16.M88.4 R168, [R198+0x2000] ;  /* 0x00200000c6a8783b */ /* 0x000f6a0000000200 */
[----:B------:R-:W-:Y:S01]  /*173f0*/  LDSM.16.M88.4 R188, [R198+0x5000] ;  /* 0x00500000c6bc783b */ /* 0x000fe20000000200 */
[C---:B--2---:R-:W-:Y:S08]  /*17400*/  HMMA.16816.F32 R12, R148.reuse, R140, R12 ;  /* 0x0000008c940c723c */ /* 0x044ff0000000180c */
[C---:B------:R-:W-:Y:S01]  /*17410*/  HMMA.16816.F32 R16, R148.reuse, R142, R16 ;  /* 0x0000008e9410723c */ /* 0x040fe20000001810 */
[----:B------:R-:W-:Y:S07]  /*17420*/  LDSM.16.M88.4 R140, [R210+0xb900] ;  /* 0x00b90000d28c783b */ /* 0x000fee0000000200 */
        /* <DEDUP_REMOVED lines=27> */
[C---:B--2---:R-:W-:Y:S08]  /*175e0*/  HMMA.16816.F32 R44, R156.reuse, R116, R44 ;  /* 0x000000749c2c723c */ /* 0x044ff0000000182c */
[----:B------:R-:W-:Y:S01]  /*175f0*/  HMMA.16816.F32 R48, R156, R118, R48 ;  /* 0x000000769c30723c */ /* 0x000fe20000001830 */
[----:B------:R-:W2:Y:S07]  /*17600*/  LDSM.16.M88.4 R116, [R194] ;  /* 0x00000000c274783b */ /* 0x000eae0000000200 */
        /* <DEDUP_REMOVED lines=8> */
[----:B------:R-:W2:Y:S07]  /*17690*/  LDSM.16.M88.4 R144, [R207+0xb100] ;  /* 0x00b10000cf90783b */ /* 0x000eae0000000200 */
[C---:B---3--:R-:W-:Y:S08]  /*176a0*/  HMMA.16816.F32 R28, R172.reuse, R152, R28 ;  /* 0x00000098ac1c723c */ /* 0x048ff0000000181c */
[C---:B------:R-:W-:Y:S01]  /*176b0*/  HMMA.16816.F32 R32, R172.reuse, R154, R32 ;  /* 0x0000009aac20723c */ /* 0x040fe20000001820 */
[----:B------:R-:W-:Y:S07]  /*176c0*/  LDSM.16.M88.4 R152, [R207+0xc900] ;  /* 0x00c90000cf98783b */ /* 0x000fee0000000200 */
[C---:B----4-:R-:W-:Y:S08]  /*176d0*/  HMMA.16816.F32 R36, R172.reuse, R128, R36 ;  /* 0x00000080ac24723c */ /* 0x050ff00000001824 */
[C---:B------:R-:W-:Y:S01]  /*176e0*/  HMMA.16816.F32 R40, R172.reuse, R130, R40 ;  /* 0x00000082ac28723c */ /* 0x040fe20000001828 */
[----:B------:R-:W3:Y:S07]  /*176f0*/  LDSM.16.M88.4 R128, [R207+0xb900] ;  /* 0x00b90000cf80783b */ /* 0x000eee0000000200 */
[C---:B-1----:R-:W-:Y:S08]  /*17700*/  HMMA.16816.F32 R44, R172.reuse, R132, R44 ;  /* 0x00000084ac2c723c */ /* 0x042ff0000000182c */
[----:B------:R-:W-:Y:S01]  /*17710*/  HMMA.16816.F32 R48, R172, R134, R48 ;  /* 0x00000086ac30723c */ /* 0x000fe20000001830 */
[----:B------:R-:W1:Y:S07]  /*17720*/  LDSM.16.M88.4 R132, [R207+0xc100] ;  /* 0x00c10000cf84783b */ /* 0x000e6e0000000200 */
[C---:B------:R-:W-:Y:S08]  /*17730*/  HMMA.16816.F32 R4, R176.reuse, R160, R4 ;  /* 0x000000a0b004723c */ /* 0x040ff00000001804 */
[C---:B------:R-:W-:Y:S01]  /*17740*/  HMMA.16816.F32 R8, R176.reuse, R162, R8 ;  /* 0x000000a2b008723c */ /* 0x040fe20000001808 */
[----:B------:R-:W4:Y:S07]  /*17750*/  LDSM.16.M88.4 R160, [R207+0xd100] ;  /* 0x00d10000cfa0783b */ /* 0x000f2e0000000200 */
[C---:B------:R-:W-:Y:S08]  /*17760*/  HMMA.16816.F32 R12, R176.reuse, R164, R12 ;  /* 0x000000a4b00c723c */ /* 0x040ff0000000180c */
[C---:B------:R-:W-:Y:S01]  /*17770*/  HMMA.16816.F32 R16, R176.reuse, R166, R16 ;  /* 0x000000a6b010723c */ /* 0x040fe20000001810 */
[----:B------:R-:W1:Y:S07]  /*17780*/  LDSM.16.M88.4 R164, [R207+0xd900] ;  /* 0x00d90000cfa4783b */ /* 0x000e6e0000000200 */
[C---:B-----5:R-:W-:Y:S08]  /*17790*/  HMMA.16816.F32 R20, R176.reuse, R168, R20 ;  /* 0x000000a8b014723c */ /* 0x060ff00000001814 */
[C---:B------:R-:W-:Y:S01]  /*177a0*/  HMMA.16816.F32 R24, R176.reuse, R170, R24 ;  /* 0x000000aab018723c */ /* 0x040fe20000001818 */
[----:B------:R-:W-:Y:S07]  /*177b0*/  LDSM.16.M88.4 R168, [R198+0x4800] ;  /* 0x00480000c6a8783b */ /* 0x000fee0000000200 */
[C---:B--2---:R-:W-:Y:S08]  /*177c0*/  HMMA.16816.F32 R28, R176.reuse, R116, R28 ;  /* 0x00000074b01c723c */ /* 0x044ff0000000181c */
[C---:B------:R-:W-:Y:S01]  /*177d0*/  HMMA.16816.F32 R32, R176.reuse, R118, R32 ;  /* 0x00000076b020723c */ /* 0x040fe20000001820 */
[----:B------:R-:W2:Y:S07]  /*177e0*/  LDSM.16.M88.4 R116, [R198+0x3000] ;  /* 0x00300000c674783b */ /* 0x000eae0000000200 */
[C---:B------:R-:W-:Y:S08]  /*177f0*/  HMMA.16816.F32 R36, R176.reuse, R136, R36 ;  /* 0x00000088b024723c */ /* 0x040ff00000001824 */
[C---:B------:R-:W-:Y:S01]  /*17800*/  HMMA.16816.F32 R40, R176.reuse, R138, R40 ;  /* 0x0000008ab028723c */ /* 0x040fe20000001828 */
[----:B------:R-:W5:Y:S07]  /*17810*/  LDSM.16.M88.4 R136, [R198+0x3800] ;  /* 0x00380000c688783b */ /* 0x000f6e0000000200 */
[C---:B------:R-:W-:Y:S08]  /*17820*/  HMMA.16816.F32 R44, R176.reuse, R140, R44 ;  /* 0x0000008cb02c723c */ /* 0x040ff0000000182c */
[----:B------:R-:W-:Y:S01]  /*17830*/  HMMA.16816.F32 R48, R176, R142, R48 ;  /* 0x0000008eb030723c */ /* 0x000fe20000001830 */
[----:B------:R-:W2:Y:S07]  /*17840*/  LDSM.16.M88.4 R140, [R198+0x4000] ;  /* 0x00400000c68c783b */ /* 0x000eae0000000200 */
[C---:B------:R-:W-:Y:S08]  /*17850*/  HMMA.16816.F32 R4, R180.reuse, R144, R4 ;  /* 0x00000090b404723c */ /* 0x040ff00000001804 */
[C---:B------:R-:W-:Y:S01]  /*17860*/  HMMA.16816.F32 R8, R180.reuse, R146, R8 ;  /* 0x00000092b408723c */ /* 0x040fe20000001808 */
[----:B------:R-:W2:Y:S01]  /*17870*/  LDSM.16.M88.4 R144, [R198+0x5800] ;  /* 0x00580000c690783b */ /* 0x000ea20000000200 */
[----:B------:R-:W-:Y:S04]  /*17880*/  DEPBAR.LE SB0, 0x0 ;  /* 0x000080000000791a */ /* 0x000fe80000000000 */
[----:B------:R-:W-:Y:S02]  /*17890*/  BAR.SYNC.DEFER_BLOCKING 0x0 ;  /* 0x0000000000007b1d */ /* 0x000fe40000010000 */
[C---:B---3--:R-:W-:Y:S08]  /*178a0*/  HMMA.16816.F32 R12, R180.reuse, R128, R12 ;  /* 0x00000080b40c723c */ /* 0x048ff0000000180c */
[C---:B------:R-:W-:Y:S08]  /*178b0*/  HMMA.16816.F32 R16, R180.reuse, R130, R16 ;  /* 0x00000082b410723c */ /* 0x040ff00000001810 */
[C---:B-1----:R-:W-:Y:S08]  /*178c0*/  HMMA.16816.F32 R20, R180.reuse, R132, R20 ;  /* 0x00000084b414723c */ /* 0x042ff00000001814 */
[C---:B------:R-:W-:Y:S08]  /*178d0*/  HMMA.16816.F32 R24, R180.reuse, R134, R24 ;  /* 0x00000086b418723c */ /* 0x040ff00000001818 */
[C---:B------:R-:W-:Y:S08]  /*178e0*/  HMMA.16816.F32 R28, R180.reuse, R152, R28 ;  /* 0x00000098b41c723c */ /* 0x040ff0000000181c */
[C---:B------:R-:W-:Y:S08]  /*178f0*/  HMMA.16816.F32 R32, R180.reuse, R154, R32 ;  /* 0x0000009ab420723c */ /* 0x040ff00000001820 */
[C---:B----4-:R-:W-:Y:S08]  /*17900*/  HMMA.16816.F32 R36, R180.reuse, R160, R36 ;  /* 0x000000a0b424723c */ /* 0x050ff00000001824 */
[C---:B------:R-:W-:Y:S08]  /*17910*/  HMMA.16816.F32 R40, R180.reuse, R162, R40 ;  /* 0x000000a2b428723c */ /* 0x040ff00000001828 */
[C---:B------:R-:W-:Y:S08]  /*17920*/  HMMA.16816.F32 R44, R180.reuse, R164, R44 ;  /* 0x000000a4b42c723c */ /* 0x040ff0000000182c */
[----:B------:R-:W-:Y:S08]  /*17930*/  HMMA.16816.F32 R48, R180, R166, R48 ;  /* 0x000000a6b430723c */ /* 0x000ff00000001830 */
[C---:B--2---:R-:W-:Y:S08]  /*17940*/  HMMA.16816.F32 R4, R184.reuse, R116, R4 ;  /* 0x00000074b804723c */ /* 0x044ff00000001804 */
        /* <DEDUP_REMOVED lines=11> */
[----:B------:R-:W-:-:S07]  /*17a00*/  @!P0 BRA `(.L_x_2595) ;  /* 0x0000035000008947 */ /* 0x000fce0003800000 */
[----:B------:R-:W-:Y:S01]  /*17a10*/  ISETP.NE.AND P4, PT, R221, 0x1, PT ;  /* 0x00000001dd00780c */ /* 0x000fe20003f85270 */
[----:B------:R-:W-:Y:S01]  /*17a20*/  IMAD R228, R248, 0x60, R215 ;  /* 0x00000060f8e47824 */ /* 0x000fe200078e02d7 */
[----:B------:R-:W-:Y:S01]  /*17a30*/  ISETP.GT.AND P3, PT, R222, 0x5f, PT ;  /* 0x0000005fde00780c */ /* 0x000fe20003f64270 */
[----:B------:R-:W-:Y:S03]  /*17a40*/  IMAD.MOV.U32 R227, RZ, RZ, RZ ;  /* 0x000000ffffe37224 */ /* 0x000fe600078e00ff */
[----:B------:R-:W-:Y:S05]  /*17a50*/  IADD3 R228, R228, -0x60, R222 ;  /* 0xffffffa0e4e47810 */ /* 0x000fea0007ffe0de */
        /* <DEDUP_REMOVED lines=23> */
[----:B------:R-:W1:Y:S01]  /*17bd0*/  SHFL.IDX PT, R128, R116, RZ, 0x181f ;  /* 0x00181fff74807589 */ /* 0x000e6200000e0000 */
[----:B------:R-:W-:Y:S03]  /*17be0*/  SHF.L.U64.HI R0, R229, 0x1, R231 ;  /* 0x00000001e5007819 */ /* 0x000fe600000102e7 */
[----:B------:R-:W2:Y:S04]  /*17bf0*/  SHFL.IDX PT, R129, R117, RZ, 0x181f ;  /* 0x00181fff75817589 */ /* 0x000ea800000e0000 */
[----:B------:R-:W3:Y:S04]  /*17c00*/  SHFL.IDX PT, R118, R116, 0x1, 0x181f ;  /* 0x00381f0074767f89 */ /* 0x000ee800000e0000 */
[----:B------:R-:W4:Y:S04]  /*17c10*/  SHFL.IDX PT, R119, R117, 0x1, 0x181f ;  /* 0x00381f0075777f89 */ /* 0x000f2800000e0000 */
[----:B------:R-:W5:Y:S04]  /*17c20*/  SHFL.IDX PT, R116, R116, 0x2, 0x181f ;  /* 0x00581f0074747f89 */ /* 0x000f6800000e0000 */
[----:B------:R-:W5:Y:S01]  /*17c30*/  SHFL.IDX PT, R117, R117, 0x2, 0x181f ;  /* 0x00581f0075757f89 */ /* 0x000f6200000e0000 */
[CC--:B-1----:R-:W-:Y:S05]  /*17c40*/  IADD3 R130, P0, R128.reuse, R249.reuse, RZ ;  /* 0x000000f980827210 */ /* 0x0c2fea0007f1e0ff */
[C---:B--2---:R-:W-:Y:S01]  /*17c50*/  IMAD.X R131, R129.reuse, 0x1, R250, P0 ;  /* 0x0000000181837824 */ /* 0x044fe200000e06fa */
[-C--:B------:R-:W-:Y:S04]  /*17c60*/  IADD3 R128, P0, R128, R246.reuse, RZ ;  /* 0x000000f680807210 */ /* 0x080fe80007f1e0ff */
[----:B------:R1:W-:Y:S01]  /*17c70*/  LDGSTS.E.BYPASS.LTC128B.128 [R230+0x8100], [R130.64], !P2 ;  /* 0x0810000082e67fae */ /* 0x0003e2000d101d52 */
[----:B------:R-:W-:Y:S01]  /*17c80*/  IMAD.X R129, R129, 0x1, R0, P0 ;  /* 0x0000000181817824 */ /* 0x000fe200000e0600 */
[CC--:B---3--:R-:W-:Y:S04]  /*17c90*/  IADD3 R132, P0, R118.reuse, R249.reuse, RZ ;  /* 0x000000f976847210 */ /* 0x0c8fe80007f1e0ff */
[----:B------:R1:W-:Y:S01]  /*17ca0*/  LDGSTS.E.BYPASS.LTC128B.128 [R230+0xb100], [R128.64], !P1 ;  /* 0x0b10000080e67fae */ /* 0x0003e2000c901d52 */
[C---:B----4-:R-:W-:Y:S01]  /*17cb0*/  IMAD.X R133, R119.reuse, 0x1, R250, P0 ;  /* 0x0000000177857824 */ /* 0x050fe200000e06fa */
[-C--:B------:R-:W-:Y:S04]  /*17cc0*/  IADD3 R118, P0, R118, R246.reuse, RZ ;  /* 0x000000f676767210 */ /* 0x080fe80007f1e0ff */
[----:B------:R1:W-:Y:S01]  /*17cd0*/  LDGSTS.E.BYPASS.LTC128B.128 [R230+0x9100], [R132.64], !P2 ;  /* 0x0910000084e67fae */ /* 0x0003e2000d101d52 */
[--C-:B------:R-:W-:Y:S01]  /*17ce0*/  IMAD.X R119, R119, 0x1, R0.reuse, P0 ;  /* 0x0000000177777824 */ /* 0x100fe200000e0600 */
[C---:B-----5:R-:W-:Y:S04]  /*17cf0*/  IADD3 R134, P0, R116.reuse, R246, RZ ;  /* 0x000000f674867210 */ /* 0x060fe80007f1e0ff */
[----:B------:R1:W-:Y:S01]  /*17d00*/  LDGSTS.E.BYPASS.LTC128B.128 [R230+0xc100], [R118.64], !P1 ;  /* 0x0c10000076e67fae */ /* 0x0003e2000c901d52 */
[C---:B------:R-:W-:Y:S01]  /*17d10*/  IMAD.X R135, R117.reuse, 0x1, R0, P0 ;  /* 0x0000000175877824 */ /* 0x040fe200000e0600 */
[----:B------:R-:W-:Y:S05]  /*17d20*/  IADD3 R116, P0, R116, R249, RZ ;  /* 0x000000f974747210 */ /* 0x000fea0007f1e0ff */
[----:B------:R-:W-:Y:S05]  /*17d30*/  IMAD.X R117, R117, 0x1, R250, P0 ;  /* 0x0000000175757824 */ /* 0x000fea00000e06fa */
[----:B------:R1:W-:Y:S04]  /*17d40*/  LDGSTS.E.BYPASS.LTC128B.128 [R230+0xa100], [R116.64], !P2 ;  /* 0x0a10000074e67fae */ /* 0x0003e8000d101d52 */
[----:B------:R1:W-:Y:S02]  /*17d50*/  LDGSTS.E.BYPASS.LTC128B.128 [R230+0xd100], [R134.64], !P1 ;  /* 0x0d10000086e67fae */ /* 0x0003e4000c901d52 */
.L_x_2595:
[----:B-1----:R-:W-:Y:S01]  /*17d60*/  IMAD.MOV.U32 R119, RZ, RZ, R238 ;  /* 0x000000ffff777224 */ /* 0x002fe200078e00ee */
[----:B------:R-:W-:Y:S01]  /*17d70*/  ISETP.NE.AND P0, PT, R213, 0x1, PT ;  /* 0x00000001d500780c */ /* 0x000fe20003f05270 */
[----:B------:R-:W0:Y:S01]  /*17d80*/  LDGDEPBAR ;  /* 0x00000000000079af */ /* 0x000e220000000000 */
[----:B------:R-:W-:Y:S05]  /*17d90*/  IMAD R128, R248, -0x60, RZ ;  /* 0xffffffa0f8807824 */ /* 0x000fea00078e02ff */
[----:B------:R-:W-:Y:S04]  /*17da0*/  IADD3 R117, -R239, 0x1, R128 ;  /* 0x00000001ef757810 */ /* 0x000fe80007ffe180 */
[----:B------:R-:W-:Y:S02]  /*17db0*/  IADD3 R117, -R216, R117, R211 ;  /* 0x00000075d8757210 */ /* 0x000fe40007ffe1d3 */
[----:B------:R-:W-:Y:S02]  /*17dc0*/  @P0 IMAD.HI.U32 R0, R238, c[0x0][0x2c8], RZ ;  /* 0x0000b200ee000a27 */ /* 0x000fe400078e00ff */
[C---:B------:R-:W-:Y:S02]  /*17dd0*/  IADD3 R118, R117.reuse, c[0x0][0x328], RZ ;  /* 0x0000ca0075767a10 */ /* 0x040fe40007ffe0ff */
[----:B------:R-:W-:Y:S02]  /*17de0*/  IADD3 R117, R117, UR4, RZ ;  /* 0x0000000475757c10 */ /* 0x000fe4000fffe0ff */
[----:B------:R-:W-:Y:S01]  /*17df0*/  @P0 SHF.R.U32.HI R119, RZ, c[0x0][0x2cc], R0 ;  /* 0x0000b300ff770a19 */ /* 0x000fe20000011600 */
[----:B------:R-:W-:Y:S01]  /*17e00*/  IMAD.IADD R0, R128, 0x1, -R239 ;  /* 0x0000000180007824 */ /* 0x000fe200078e0aef */
[----:B------:R-:W-:Y:S03]  /*17e10*/  ISETP.GE.AND P0, PT, R212, 0x1, PT ;  /* 0x00000001d400780c */ /* 0x000fe60003f06270 */
[----:B------:R-:W1:Y:S02]  /*17e20*/  SHFL.IDX PT, R129, R119, RZ, 0x1c1f ;  /* 0x001c1fff77817589 */ /* 0x000e6400000e0000 */
[--C-:B-1----:R-:W-:Y:S02]  /*17e30*/  IMAD.IADD R136, R118, 0x1, R129.reuse ;  /* 0x0000000176887824 */ /* 0x102fe400078e0281 */
[----:B------:R-:W-:Y:S06]  /*17e40*/  IMAD.IADD R130, R117, 0x1, R129 ;  /* 0x0000000175827824 */ /* 0x000fec00078e0281 */
        /* <DEDUP_REMOVED lines=14> */
.L_x_2598:
[----:B------:R-:W-:Y:S04]  /*17f30*/  MOV R116, c[0x0][0x32c] ;  /* 0x0000cb0000747a02 */ /* 0x000fe80000000f00 */
[----:B------:R-:W-:Y:S11]  /*17f40*/  ISETP.NE.AND P0, PT, R116, 0x1, PT ;  /* 0x000000017400780c */ /* 0x000ff60003f05270 */
[----:B------:R-:W-:Y:S02]  /*17f50*/  @!UPT UIADD3 URZ, URZ, URZ, URZ ;  /* 0x0000003f3f3ff290 */ /* 0x000fe4000fffe03f */
[----:B------:R-:W-:Y:S05]  /*17f60*/  @P0 IMAD.HI.U32 R116, R129, c[0x0][0x330], RZ ;  /* 0x0000cc0081740a27 */ /* 0x000fea00078e00ff */
[----:B------:R-:W-:Y:S02]  /*17f70*/  @P0 SHF.R.U32.HI R129, RZ, c[0x0][0x334], R116 ;  /* 0x0000cd00ff810a19 */ /* 0x000fe40000011674 */
.L_x_2599:
[----:B------:R-:W-:Y:S05]  /*17f80*/  BSYNC B0 ;  /* 0x0000000000007941 */ /* 0x000fea0003800000 */
.L_x_2597:
[----:B------:R-:W-:Y:S05]  /*17f90*/  IMAD R129, R129, c[0x0][0x32c], R0 ;  /* 0x0000cb0081817a24 */ /* 0x000fea00078e0200 */
[----:B------:R-:W-:Y:S02]  /*17fa0*/  IADD3 R116, R129, c[0x0][0x32c], RZ ;  /* 0x0000cb0081747a10 */ /* 0x000fe40007ffe0ff */
[----:B------:R-:W-:Y:S02]  /*17fb0*/  IMNMX R130, R130, R129, !PT ;  /* 0x0000008182827217 */ /* 0x000fe40007800200 */
[----:B------:R-:W-:Y:S02]  /*17fc0*/  IMNMX R136, R136, R116, PT ;  /* 0x0000007488887217 */ /* 0x000fe40003800200 */
.L_x_2596:
[C---:B------:R-:W-:Y:S02]  /*17fd0*/  ISETP.GE.AND P0, PT, R128.reuse, 0x2, PT ;  /* 0x000000028000780c */ /* 0x040fe40003f06270 */
[----:B------:R-:W-:Y:S02]  /*17fe0*/  ISETP.GE.AND P1, PT, R128, 0x9, PT ;  /* 0x000000098000780c */ /* 0x000fe40003f26270 */
        /* <DEDUP_REMOVED lines=125> */
[----:B------:R-:W-:Y:S01]  /*187c0*/  ISETP.GE.AND P0, PT, R128, 0x5a, PT ;  /* 0x0000005a8000780c */ /* 0x000fe20003f06270 */
[----:B------:R-:W1:Y:S11]  /*187d0*/  SHFL.IDX PT, R4, R119, 0x1, 0x1c1f ;  /* 0x003c1f0077047f89 */ /* 0x000e7600000e0000 */
[----:B------:R-:W-:Y:S01]  /*187e0*/  @!UPT UIADD3 URZ, URZ, URZ, URZ ;  /* 0x0000003f3f3ff290 */ /* 0x000fe2000fffe03f */
[----:B------:R-:W-:Y:S02]  /*187f0*/  @P0 LOP3.LUT R218, R218, 0x20000, RZ, 0xfc, !PT ;  /* 0x00020000dada0812 */ /* 0x000fe400078efcff */
[----:B------:R-:W-:Y:S04]  /*18800*/  ISETP.GT.AND P0, PT, R130, 0x59, !P0 ;  /* 0x000000598200780c */ /* 0x000fe80004704270 */
[----:B------:R-:W-:Y:S04]  /*18810*/  ISETP.LT.OR P0, PT, R136, 0x5a, P0 ;  /* 0x0000005a8800780c */ /* 0x000fe80000701670 */
[----:B------:R-:W-:Y:S01]  /*18820*/  FSEL R128, R49, -INF , !P0 ;  /* 0xff80000031807808 */ /* 0x000fe20004000000 */
[--C-:B-1----:R-:W-:Y:S01]  /*18830*/  IMAD.IADD R118, R118, 0x1, R4.reuse ;  /* 0x0000000176767824 */ /* 0x102fe200078e0204 */
[----:B------:R-:W-:Y:S01]  /*18840*/  ISETP.GE.AND P0, PT, R212, 0x1, PT ;  /* 0x00000001d400780c */ /* 0x000fe20003f06270 */
[----:B------:R-:W-:Y:S11]  /*18850*/  IMAD.IADD R117, R117, 0x1, R4 ;  /* 0x0000000175757824 */ /* 0x000ff600078e0204 */
[----:B------:R-:W-:Y:S01]  /*18860*/  @!UPT UIADD3 URZ, URZ, URZ, URZ ;  /* 0x0000003f3f3ff290 */ /* 0x000fe2000fffe03f */
        /* <DEDUP_REMOVED lines=14> */
.L_x_2602:
[----:B------:R-:W-:Y:S04]  /*18950*/  MOV R4, c[0x0][0x32c] ;  /* 0x0000cb0000047a02 */ /* 0x000fe80000000f00 */
[----:B------:R-:W-:Y:S11]  /*18960*/  ISETP.NE.AND P0, PT, R4, 0x1, PT ;  /* 0x000000010400780c */ /* 0x000ff60003f05270 */
[----:B------:R-:W-:Y:S02]  /*18970*/  @!UPT UIADD3 URZ, URZ, URZ, URZ ;  /* 0x0000003f3f3ff290 */ /* 0x000fe4000fffe03f */
[----:B------:R-:W-:Y:S05]  /*18980*/  @P0 IMAD.HI.U32 R4, R5, c[0x0][0x330], RZ ;  /* 0x0000cc0005040a27 */ /* 0x000fea00078e00ff */
[----:B------:R-:W-:Y:S02]  /*18990*/  @P0 SHF.R.U32.HI R5, RZ, c[0x0][0x334], R4 ;  /* 0x0000cd00ff050a19 */ /* 0x000fe40000011604 */
.L_x_2603:
[----:B------:R-:W-:Y:S05]  /*189a0*/  BSYNC B0 ;  /* 0x0000000000007941 */ /* 0x000fea0003800000 */
.L_x_2601:
[----:B------:R-:W-:Y:S05]  /*189b0*/  IMAD R0, R5, c[0x0][0x32c], R0 ;  /* 0x0000cb0005007a24 */ /* 0x000fea00078e0200 */
[----:B------:R-:W-:Y:S02]  /*189c0*/  IADD3 R4, R0, c[0x0][0x32c], RZ ;  /* 0x0000cb0000047a10 */ /* 0x000fe40007ffe0ff */
[----:B------:R-:W-:Y:S02]  /*189d0*/  IMNMX R117, R117, R0, !PT ;  /* 0x0000000075757217 */ /* 0x000fe40007800200 */
[----:B------:R-:W-:Y:S02]  /*189e0*/  IMNMX R118, R118, R4, PT ;  /* 0x0000000476767217 */ /* 0x000fe40003800200 */
.L_x_2600:
        /* <DEDUP_REMOVED lines=93> */
[----:B------:R-:W1:Y:S01]  /*18fc0*/  SHFL.BFLY PT, R0, R5, 0x2, 0x1f ;  /* 0x0c401f0005007f89 */ /* 0x000e6200000e0000 */
[----:B------:R-:W-:Y:S02]  /*18fd0*/  FSEL R167, R31, -INF , !P0 ;  /* 0xff8000001fa77808 */ /* 0x000fe40004000000 */
[----:B------:R-:W-:Y:S02]  /*18fe0*/  LOP3.LUT P0, RZ, R218, 0x8, RZ, 0xc0, !PT ;  /* 0x00000008daff7812 */ /* 0x000fe4000780c0ff */
[----:B------:R-:W-:Y:S02]  /*18ff0*/  FMNMX.FTZ R4, R167, R4, !PT ;  /* 0x00000004a7047209 */ /* 0x000fe40007810000 */
[C---:B------:R-:W-:Y:S01]  /*19000*/  ISETP.GT.AND P0, PT, R117.reuse, 0x38, !P0 ;  /* 0x000000387500780c */ /* 0x040fe20004704270 */
        /* <DEDUP_REMOVED lines=8> */
[----:B------:R-:W-:Y:S01]  /*19090*/  LOP3.LUT P0, RZ, R218, 0x2, RZ, 0xc0, !PT ;  /* 0x00000002daff7812 */ /* 0x000fe2000780c0ff */
[----:B------:R-:W-:Y:S01]  /*190a0*/  LDSM.16.MT88.4 R32, [R205+0x3100] ;  /* 0x00310000cd20783b */ /* 0x000fe20000004200 */
[----:B------:R-:W-:Y:S02]  /*190b0*/  FMNMX.FTZ R4, R45, R4, !PT ;  /* 0x000000042d047209 */ /* 0x000fe40007810000 */
[C---:B------:R-:W-:Y:S04]  /*190c0*/  ISETP.GT.AND P0, PT, R117.reuse, 0x40, !P0 ;  /* 0x000000407500780c */ /* 0x040fe80004704270 */
[----:B------:R-:W-:Y:S04]  /*190d0*/  ISETP.LT.OR P0, PT, R118, 0x41, P0 ;  /* 0x000000417600780c */ /* 0x000fe80000701670 */
[----:B------:R-:W-:Y:S02]  /*190e0*/  FSEL R44, R38, -INF , !P0 ;  /* 0xff800000262c7808 */ /* 0x000fe40004000000 */
[----:B------:R-:W-:Y:S02]  /*190f0*/  ISETP.GT.AND P0, PT, R117, 0x41, !P1 ;  /* 0x000000417500780c */ /* 0x000fe40004f04270 */
[----:B------:R-:W-:Y:S02]  /*19100*/  FMNMX.FTZ R4, R44, R4, !PT ;  /* 0x000000042c047209 */ /* 0x000fe40007810000 */
[----:B------:R-:W-:Y:S02]  /*19110*/  ISETP.LT.OR P0, PT, R118, 0x42, P0 ;  /* 0x000000427600780c */ /* 0x000fe40000701670 */
[----:B------:R-:W-:Y:S02]  /*19120*/  LOP3.LUT P1, RZ, R218, 0x20000, RZ, 0xc0, !PT ;  /* 0x00020000daff7812 */ /* 0x000fe4000782c0ff */
[----:B------:R-:W-:Y:S02]  /*19130*/  FSEL R142, R39, -INF , !P0 ;  /* 0xff800000278e7808 */ /* 0x000fe40004000000 */
[C---:B------:R-:W-:Y:S02]  /*19140*/  ISETP.GT.AND P0, PT, R117.reuse, 0x48, !P6 ;  /* 0x000000487500780c */ /* 0x040fe40007704270 */
[----:B------:R-:W-:Y:S02]  /*19150*/  FMNMX.FTZ R4, R142, R4, !PT ;  /* 0x000000048e047209 */ /* 0x000fe40007810000 */
[----:B------:R-:W-:Y:S04]  /*19160*/  ISETP.LT.OR P0, PT, R118, 0x49, P0 ;  /* 0x000000497600780c */ /* 0x000fe80000701670 */
[----:B------:R-:W-:Y:S02]  /*19170*/  FSEL R140, R42, -INF , !P0 ;  /* 0xff8000002a8c7808 */ /* 0x000fe40004000000 */
[----:B------:R-:W-:Y:S02]  /*19180*/  ISETP.GT.AND P0, PT, R117, 0x49, !P5 ;  /* 0x000000497500780c */ /* 0x000fe40006f04270 */
[----:B------:R-:W-:Y:S02]  /*19190*/  FMNMX.FTZ R4, R140, R4, !PT ;  /* 0x000000048c047209 */ /* 0x000fe40007810000 */
[C---:B------:R-:W-:Y:S04]  /*191a0*/  ISETP.LT.OR P0, PT, R118.reuse, 0x4a, P0 ;  /* 0x0000004a7600780c */ /* 0x040fe80000701670 */
[----:B------:R-:W-:Y:S02]  /*191b0*/  FSEL R139, R43, -INF , !P0 ;  /* 0xff8000002b8b7808 */ /* 0x000fe40004000000 */
[----:B------:R-:W-:Y:S02]  /*191c0*/  ISETP.GT.AND P0, PT, R117, 0x50, !P4 ;  /* 0x000000507500780c */ /* 0x000fe40006704270 */
[----:B------:R-:W-:Y:S02]  /*191d0*/  FMNMX.FTZ R4, R139, R4, !PT ;  /* 0x000000048b047209 */ /* 0x000fe40007810000 */
[----:B------:R-:W-:Y:S02]  /*191e0*/  ISETP.LT.OR P0, PT, R118, 0x51, P0 ;  /* 0x000000517600780c */ /* 0x000fe40000701670 */
[----:B-1----:R-:W-:Y:S02]  /*191f0*/  FMNMX.FTZ R5, R5, R0, !PT ;  /* 0x0000000005057209 */ /* 0x002fe40007810000 */
[----:B------:R-:W-:Y:S02]  /*19200*/  FSEL R136, R46, -INF , !P0 ;  /* 0xff8000002e887808 */ /* 0x000fe40004000000 */
[----:B------:R-:W-:Y:S01]  /*19210*/  ISETP.GT.AND P0, PT, R117, 0x51, !P3 ;  /* 0x000000517500780c */ /* 0x000fe20005f04270 */
[----:B------:R-:W1:Y:S01]  /*19220*/  SHFL.BFLY PT, R14, R5, 0x1, 0x1f ;  /* 0x0c201f00050e7f89 */ /* 0x000e6200000e0000 */
        /* <DEDUP_REMOVED lines=10> */
[----:B------:R-:W-:Y:S04]  /*192d0*/  FSEL R17, R51, -INF , !P0 ;  /* 0xff80000033117808 */ /* 0x000fe80004000000 */
[----:B------:R-:W-:Y:S02]  /*192e0*/  FMNMX.FTZ R6, R17, R0, !PT ;  /* 0x0000000011067209 */ /* 0x000fe40007810000 */
[----:B-1----:R-:W-:Y:S03]  /*192f0*/  FMNMX.FTZ R0, R5, R14, !PT ;  /* 0x0000000e05007209 */ /* 0x002fe60007810000 */
[----:B------:R-:W1:Y:S01]  /*19300*/  SHFL.BFLY PT, R4, R6, 0x2, 0x1f ;  /* 0x0c401f0006047f89 */ /* 0x000e6200000e0000 */
[C---:B------:R-:W-:Y:S01]  /*19310*/  FSETP.NEU.FTZ.AND P0, PT, R0.reuse, -INF , PT ;  /* 0xff8000000000780b */ /* 0x040fe20003f1d000 */
[----:B------:R-:W-:Y:S05]  /*19320*/  FMUL.FTZ R137, R0, c[0x0][0x2d0] ;  /* 0x0000b40000897a20 */ /* 0x000fea0000410000 */
[----:B------:R-:W-:Y:S05]  /*19330*/  FSEL R137, R137, RZ, P0 ;  /* 0x000000ff89897208 */ /* 0x000fea0000000000 */
        /* <DEDUP_REMOVED lines=9> */
[----:B------:R-:W-:Y:S01]  /*193d0*/  FSEL R4, R0, RZ, P0 ;  /* 0x000000ff00047208 */ /* 0x000fe20000000000 */
[----:B------:R-:W-:Y:S02]  /*193e0*/  FFMA.FTZ R145, R145, c[0x0][0x2d0], -R137 ;  /* 0x0000b40091917a23 */ /* 0x000fe40000010889 */
[----:B------:R-:W1:Y:S01]  /*193f0*/  SHFL.BFLY PT, R5, R6, 0x1, 0x1f ;  /* 0x0c201f0006057f89 */ /* 0x000e6200000e0000 */
[----:B------:R-:W2:Y:S01]  /*19400*/  MUFU.EX2 R19, R19 ;  /* 0x0000001300137308 */ /* 0x000ea20000000800 */
[----:B------:R-:W-:Y:S02]  /*19410*/  FADD.FTZ R3, -R4, R3 ;  /* 0x0000000304037221 */ /* 0x000fe40000010100 */
[--C-:B------:R-:W-:Y:S02]  /*19420*/  FFMA.FTZ R144, R144, c[0x0][0x2d0], -R137.reuse ;  /* 0x0000b40090907a23 */ /* 0x100fe40000010889 */
[----:B------:R-:W-:Y:S02]  /*19430*/  FMUL.FTZ R3, R3, c[0x0][0x2d0] ;  /* 0x0000b40003037a20 */ /* 0x000fe40000410000 */
        /* <DEDUP_REMOVED lines=8> */
[----:B------:R-:W3:Y:S01]  /*194c0*/  MUFU.EX2 R3, R3 ;  /* 0x0000000300037308 */ /* 0x000ee20000000800 */
[--C-:B------:R-:W-:Y:S01]  /*194d0*/  FFMA.FTZ R146, R146, c[0x0][0x2d0], -R137.reuse ;  /* 0x0000b40092927a23 */ /* 0x100fe20000010889 */
[----:B-1----:R-:W-:Y:S01]  /*194e0*/  FMNMX.FTZ R16, R5, R6, !PT ;  /* 0x0000000605107209 */ /* 0x002fe20007810000 */
[--C-:B------:R-:W-:Y:S01]  /*194f0*/  FFMA.FTZ R143, R143, c[0x0][0x2d0], -R137.reuse ;  /* 0x0000b4008f8f7a23 */ /* 0x100fe20000010889 */
[----:B--2---:R-:W-:Y:S01]  /*19500*/  F2FP.PACK_AB R20, R19, R49 ;  /* 0x000000311314723e */ /* 0x004fe200000000ff */
[--C-:B------:R-:W-:Y:S01]  /*19510*/  FFMA.FTZ R141, R141, c[0x0][0x2d0], -R137.reuse ;  /* 0x0000b4008d8d7a23 */ /* 0x100fe20000010889 */
[C---:B------:R-:W-:Y:S01]  /*19520*/  FSETP.NEU.FTZ.AND P0, PT, R16.reuse, -INF , PT ;  /* 0xff8000001000780b */ /* 0x040fe20003f1d000 */
[C---:B------:R-:W-:Y:S03]  /*19530*/  FMUL.FTZ R118, R16.reuse, c[0x0][0x2d0] ;  /* 0x0000b40010767a20 */ /* 0x040fe60000410000 */
[----:B------:R-:W1:Y:S01]  /*19540*/  MUFU.EX2 R48, R48 ;  /* 0x0000003000307308 */ /* 0x000e620000000800 */
[----:B------:R-:W-:Y:S01]  /*19550*/  FSEL R4, R16, RZ, P0 ;  /* 0x000000ff10047208 */ /* 0x000fe20000000000 */
[--C-:B------:R-:W-:Y:S01]  /*19560*/  FFMA.FTZ R134, R134, c[0x0][0x2d0], -R137.reuse ;  /* 0x0000b40086867a23 */ /* 0x100fe20000010889 */
[----:B------:R-:W-:Y:S01]  /*19570*/  FSEL R118, R118, RZ, P0 ;  /* 0x000000ff76767208 */ /* 0x000fe20000000000 */
[--C-:B------:R-:W-:Y:S01]  /*19580*/  FFMA.FTZ R133, R133, c[0x0][0x2d0], -R137.reuse ;  /* 0x0000b40085857a23 */ /* 0x100fe20000010889 */
[----:B------:R-:W-:Y:S01]  /*19590*/  ISETP.GT.AND P0, PT, R248, R226, PT ;  /* 0x000000e2f800720c */ /* 0x000fe20003f04270 */
[----:B------:R-:W-:Y:S02]  /*195a0*/  FADD.FTZ R2, -R4, R2 ;  /* 0x0000000204027221 */ /* 0x000fe40000010100 */
[--C-:B------:R-:W-:Y:S02]  /*195b0*/  FFMA.FTZ R117, R12, c[0x0][0x2d0], -R118.reuse ;  /* 0x0000b4000c757a23 */ /* 0x100fe40000010876 */
[----:B------:R-:W2:Y:S01]  /*195c0*/  LDSM.16.MT88.4 R12, [R208+0x100] ;  /* 0x00010000d00c783b */ /* 0x000ea20000004200 */
[--C-:B------:R-:W-:Y:S01]  /*195d0*/  FFMA.FTZ R51, R10, c[0x0][0x2d0], -R118.reuse ;  /* 0x0000b4000a337a23 */ /* 0x100fe20000010876 */
[----:B------:R-:W-:Y:S01]  /*195e0*/  MUFU.EX2 R129, R129 ;  /* 0x0000008100817308 */ /* 0x000fe20000000800 */
[--C-:B------:R-:W-:Y:S02]  /*195f0*/  FFMA.FTZ R50, R11, c[0x0][0x2d0], -R118.reuse ;  /* 0x0000b4000b327a23 */ /* 0x100fe40000010876 */
[--C-:B------:R-:W-:Y:S02]  /*19600*/  FFMA.FTZ R116, R7, c[0x0][0x2d0], -R118.reuse ;  /* 0x0000b40007747a23 */ /* 0x100fe40000010876 */
[----:B------:R-:W-:Y:S02]  /*19610*/  FMUL.FTZ R2, R2, c[0x0][0x2d0] ;  /* 0x0000b40002027a20 */ /* 0x000fe40000410000 */
[C---:B---3--:R-:W-:Y:S02]  /*19620*/  FMUL.FTZ R4, R3.reuse, R112 ;  /* 0x0000007003047220 */ /* 0x048fe40000410000 */
[C---:B------:R-:W-:Y:S01]  /*19630*/  FMUL.FTZ R5, R3.reuse, R113 ;  /* 0x0000007103057220 */ /* 0x040fe20000410000 */
[----:B------:R-:W-:Y:S01]  /*19640*/  MUFU.EX2 R117, R117 ;  /* 0x0000007500757308 */ /* 0x000fe20000000800 */
[C---:B------:R-:W-:Y:S01]  /*19650*/  FMUL.FTZ R8, R3.reuse, R108 ;  /* 0x0000006c03087220 */ /* 0x040fe20000410000 */
[----:B-1----:R-:W-:Y:S01]  /*19660*/  F2FP.PACK_AB R22, R48, R18 ;  /* 0x000000123016723e */ /* 0x002fe200000000ff */
        /* <DEDUP_REMOVED lines=13> */
[--C-:B------:R-:W-:Y:S02]  /*19740*/  FFMA.FTZ R169, R45, c[0x0][0x2d0], -R118.reuse ;  /* 0x0000b4002da97a23 */ /* 0x100fe40000010876 */
[--C-:B------:R-:W-:Y:S02]  /*19750*/  FFMA.FTZ R170, R44, c[0x0][0x2d0], -R118.reuse ;  /* 0x0000b4002caa7a23 */ /* 0x100fe40000010876 */
[----:B------:R-:W-:Y:S01]  /*19760*/  LDSM.16.MT88.4 R44, [R204+0x4900] ;  /* 0x00490000cc2c783b */ /* 0x000fe20000004200 */
        /* <DEDUP_REMOVED lines=23> */
[----:B-1----:R-:W-:Y:S01]  /*198e0*/  F2FP.PACK_AB R23, R50, R51 ;  /* 0x000000333217723e */ /* 0x002fe200000000ff */
[C---:B------:R-:W-:Y:S02]  /*198f0*/  FMUL.FTZ R95, R2.reuse, R95 ;  /* 0x0000005f025f7220 */ /* 0x040fe40000410000 */
[C---:B------:R-:W-:Y:S02]  /*19900*/  FMUL.FTZ R96, R3.reuse, R96 ;  /* 0x0000006003607220 */ /* 0x040fe40000410000 */
[C---:B------:R-:W-:Y:S01]  /*19910*/  FMUL.FTZ R97, R3.reuse, R97 ;  /* 0x0000006103617220 */ /* 0x040fe20000410000 */
[----:B------:R-:W-:Y:S01]  /*19920*/  MUFU.EX2 R145, R145 ;  /* 0x0000009100917308 */ /* 0x000fe20000000800 */
[C---:B--2---:R-:W-:Y:S05]  /*19930*/  HMMA.16816.F32 R4, R20.reuse, R12, R4 ;  /* 0x0000000c1404723c */ /* 0x044fea0000001804 */
[C---:B------:R-:W-:Y:S02]  /*19940*/  FMUL.FTZ R98, R2.reuse, R98 ;  /* 0x0000006202627220 */ /* 0x040fe40000410000 */
[C---:B------:R-:W-:Y:S01]  /*19950*/  FMUL.FTZ R99, R2.reuse, R99 ;  /* 0x0000006302637220 */ /* 0x040fe20000410000 */
[C---:B------:R-:W-:Y:S01]  /*19960*/  HMMA.16816.F32 R8, R20.reuse, R14, R8 ;  /* 0x0000000e1408723c */ /* 0x040fe20000001808 */
[----:B------:R-:W1:Y:S01]  /*19970*/  LDSM.16.MT88.4 R12, [R204+0x100] ;  /* 0x00010000cc0c783b */ /* 0x000e620000004200 */
[----:B------:R-:W-:Y:S02]  /*19980*/  MUFU.EX2 R144, R144 ;  /* 0x0000009000907308 */ /* 0x000fe40000000800 */
[C---:B------:R-:W-:Y:S02]  /*19990*/  FMUL.FTZ R100, R3.reuse, R100 ;  /* 0x0000006403647220 */ /* 0x040fe40000410000 */
[C---:B------:R-:W-:Y:S02]  /*199a0*/  FMUL.FTZ R101, R3.reuse, R101 ;  /* 0x0000006503657220 */ /* 0x040fe40000410000 */
[C---:B------:R-:W-:Y:S04]  /*199b0*/  HMMA.16816.F32 R68, R20.reuse, R24, R68 ;  /* 0x000000181444723c */ /* 0x040fe80000001844 */
[C---:B------:R-:W-:Y:S01]  /*199c0*/  FMUL.FTZ R102, R2.reuse, R102 ;  /* 0x0000006602667220 */ /* 0x040fe20000410000 */
[----:B------:R-:W-:Y:S01]  /*199d0*/  MUFU.EX2 R147, R147 ;  /* 0x0000009300937308 */ /* 0x000fe20000000800 */
[C---:B------:R-:W-:Y:S02]  /*199e0*/  FMUL.FTZ R103, R2.reuse, R103 ;  /* 0x0000006702677220 */ /* 0x040fe40000410000 */
[C---:B------:R-:W-:Y:S01]  /*199f0*/  HMMA.16816.F32 R72, R20.reuse, R26, R72 ;  /* 0x0000001a1448723c */ /* 0x040fe20000001848 */
[----:B------:R-:W2:Y:S03]  /*19a00*/  LDSM.16.MT88.4 R24, [R208+0x3100] ;  /* 0x00310000d018783b */ /* 0x000ea60000004200 */
[C---:B------:R-:W-:Y:S02]  /*19a10*/  FMUL.FTZ R52, R3.reuse, R52 ;  /* 0x0000003403347220 */ /* 0x040fe40000410000 */
[C---:B------:R-:W-:Y:S01]  /*19a20*/  FMUL.FTZ R53, R3.reuse, R53 ;  /* 0x0000003503357220 */ /* 0x040fe20000410000 */
[----:B------:R-:W-:Y:S01]  /*19a30*/  MUFU.EX2 R152, R152 ;  /* 0x0000009800987308 */ /* 0x000fe20000000800 */
[C---:B------:R-:W-:Y:S04]  /*19a40*/  HMMA.16816.F32 R76, R20.reuse, R28, R76 ;  /* 0x0000001c144c723c */ /* 0x040fe8000000184c */
[C---:B------:R-:W-:Y:S02]  /*19a50*/  FMUL.FTZ R54, R2.reuse, R54 ;  /* 0x0000003602367220 */ /* 0x040fe40000410000 */
[C---:B------:R-:W-:Y:S02]  /*19a60*/  FMUL.FTZ R55, R2.reuse, R55 ;  /* 0x0000003702377220 */ /* 0x040fe40000410000 */
[C---:B------:R-:W-:Y:S01]  /*19a70*/  HMMA.16816.F32 R80, R20.reuse, R30, R80 ;  /* 0x0000001e1450723c */ /* 0x040fe20000001850 */
[----:B------:R-:W4:Y:S01]  /*19a80*/  LDSM.16.MT88.4 R28, [R206+0x3100] ;  /* 0x00310000ce1c783b */ /* 0x000f220000004200 */
[----:B------:R-:W-:Y:S02]  /*19a90*/  MUFU.EX2 R162, R162 ;  /* 0x000000a200a27308 */ /* 0x000fe40000000800 */
[C---:B------:R-:W-:Y:S02]  /*19aa0*/  FMUL.FTZ R56, R3.reuse, R56 ;  /* 0x0000003803387220 */ /* 0x040fe40000410000 */
[C---:B------:R-:W-:Y:S02]  /*19ab0*/  FMUL.FTZ R57, R3.reuse, R57 ;  /* 0x0000003903397220 */ /* 0x040fe40000410000 */
        /* <DEDUP_REMOVED lines=8> */
[----:B------:R-:W-:Y:S01]  /*19b40*/  FMUL.FTZ R13, R3, R105 ;  /* 0x00000069030d7220 */ /* 0x000fe20000410000 */
[----:B------:R-:W-:Y:S01]  /*19b50*/  MUFU.EX2 R164, R164 ;  /* 0x000000a400a47308 */ /* 0x000fe20000000800 */
[C---:B------:R-:W-:Y:S03]  /*19b60*/  HMMA.16816.F32 R88, R20.reuse, R14, R88 ;  /* 0x0000000e1458723c */ /* 0x040fe60000001858 */
[--C-:B------:R-:W-:Y:S02]  /*19b70*/  FFMA.FTZ R105, R41, c[0x0][0x2d0], -R118.reuse ;  /* 0x0000b40029697a23 */ /* 0x100fe40000010876 */
[--C-:B------:R-:W-:Y:S02]  /*19b80*/  FFMA.FTZ R104, R138, c[0x0][0x2d0], -R137.reuse ;  /* 0x0000b4008a687a23 */ /* 0x100fe40000010889 */
[--C-:B------:R-:W-:Y:S01]  /*19b90*/  FFMA.FTZ R138, R36, c[0x0][0x2d0], -R118.reuse ;  /* 0x0000b400248a7a23 */ /* 0x100fe20000010876 */
[C---:B--2---:R-:W-:Y:S01]  /*19ba0*/  HMMA.16816.F32 R92, R20.reuse, R24, R92 ;  /* 0x00000018145c723c */ /* 0x044fe2000000185c */
[----:B------:R-:W-:Y:S03]  /*19bb0*/  MUFU.EX2 R105, R105 ;  /* 0x0000006900697308 */ /* 0x000fe60000000800 */
[----:B------:R-:W-:Y:S02]  /*19bc0*/  FMUL.FTZ R14, R2, R106 ;  /* 0x0000006a020e7220 */ /* 0x000fe40000410000 */
[--C-:B------:R-:W-:Y:S02]  /*19bd0*/  FFMA.FTZ R106, R40, c[0x0][0x2d0], -R118.reuse ;  /* 0x0000b400286a7a23 */ /* 0x100fe40000010876 */
[C---:B------:R-:W-:Y:S01]  /*19be0*/  HMMA.16816.F32 R96, R20.reuse, R26, R96 ;  /* 0x0000001a1460723c */ /* 0x040fe20000001860 */
[----:B------:R-:W1:Y:S02]  /*19bf0*/  LDSM.16.MT88.4 R24, [R204+0x3100] ;  /* 0x00310000cc18783b */ /* 0x000e640000004200 */
[----:B------:R-:W2:Y:S01]  /*19c00*/  MUFU.EX2 R104, R104 ;  /* 0x0000006800687308 */ /* 0x000ea20000000800 */
[C---:B------:R-:W-:Y:S02]  /*19c10*/  FMUL.FTZ R15, R2.reuse, R107 ;  /* 0x0000006b020f7220 */ /* 0x040fe40000410000 */
[--C-:B------:R-:W-:Y:S02]  /*19c20*/  FFMA.FTZ R107, R37, c[0x0][0x2d0], -R118.reuse ;  /* 0x0000b400256b7a23 */ /* 0x100fe40000010876 */
[C---:B------:R-:W-:Y:S01]  /*19c30*/  FMUL.FTZ R59, R2.reuse, R59 ;  /* 0x0000003b023b7220 */ /* 0x040fe20000410000 */
[----:B------:R-:W-:Y:S02]  /*19c40*/  LDSM.16.MT88.4 R36, [R205+0x900] ;  /* 0x00090000cd24783b */ /* 0x000fe40000004200 */
[C---:B----4-:R-:W-:Y:S02]  /*19c50*/  HMMA.16816.F32 R12, R20.reuse, R28, R12 ;  /* 0x0000001c140c723c */ /* 0x050fe4000000180c */
[----:B------:R-:W4:Y:S01]  /*19c60*/  MUFU.EX2 R106, R106 ;  /* 0x0000006a006a7308 */ /* 0x000f220000000800 */
[C---:B------:R-:W-:Y:S02]  /*19c70*/  FMUL.FTZ R60, R3.reuse, R60 ;  /* 0x0000003c033c7220 */ /* 0x040fe40000410000 */
[C---:B------:R-:W-:Y:S01]  /*19c80*/  FMUL.FTZ R61, R3.reuse, R61 ;  /* 0x0000003d033d7220 */ /* 0x040fe20000410000 */
[----:B------:R-:W-:Y:S01]  /*19c90*/  LDSM.16.MT88.4 R40, [R204+0x900] ;  /* 0x00090000cc28783b */ /* 0x000fe20000004200 */
[C---:B------:R-:W-:Y:S01]  /*19ca0*/  FMUL.FTZ R62, R2.reuse, R62 ;  /* 0x0000003e023e7220 */ /* 0x040fe20000410000 */
[C---:B------:R-:W-:Y:S04]  /*19cb0*/  HMMA.16816.F32 R100, R20.reuse, R30, R100 ;  /* 0x0000001e1464723c */ /* 0x040fe80000001864 */
[C---:B------:R-:W-:Y:S01]  /*19cc0*/  FMUL.FTZ R63, R2.reuse, R63 ;  /* 0x0000003f023f7220 */ /* 0x040fe20000410000 */
[----:B------:R-:W-:Y:S01]  /*19cd0*/  MUFU.EX2 R107, R107 ;  /* 0x0000006b006b7308 */ /* 0x000fe20000000800 */
[----:B------:R-:W5:Y:S01]  /*19ce0*/  LDSM.16.MT88.4 R28, [R208+0x900] ;  /* 0x00090000d01c783b */ /* 0x000f620000004200 */
[C---:B------:R-:W-:Y:S01]  /*19cf0*/  FMUL.FTZ R64, R3.reuse, R64 ;  /* 0x0000004003407220 */ /* 0x040fe20000410000 */
[C---:B------:R-:W-:Y:S04]  /*19d00*/  HMMA.16816.F32 R52, R20.reuse, R32, R52 ;  /* 0x000000201434723c */ /* 0x040fe80000001834 */
[----:B------:R-:W-:Y:S02]  /*19d10*/  FMUL.FTZ R65, R3, R65 ;  /* 0x0000004103417220 */ /* 0x000fe40000410000 */
[C---:B------:R-:W-:Y:S01]  /*19d20*/  FMUL.FTZ R66, R2.reuse, R66 ;  /* 0x0000004202427220 */ /* 0x040fe20000410000 */
[----:B------:R-:W2:Y:S01]  /*19d30*/  MUFU.EX2 R138, R138 ;  /* 0x0000008a008a7308 */ /* 0x000ea20000000800 */
[C---:B------:R-:W-:Y:S01]  /*19d40*/  HMMA.16816.F32 R56, R20.reuse, R34, R56 ;  /* 0x000000221438723c */ /* 0x040fe20000001838 */
[----:B------:R-:W5:Y:S03]  /*19d50*/  LDSM.16.MT88.4 R32, [R206+0x900] ;  /* 0x00090000ce20783b */ /* 0x000f660000004200 */
[----:B------:R-:W-:Y:S02]  /*19d60*/  FMUL.FTZ R67, R2, R67 ;  /* 0x0000004302437220 */ /* 0x000fe40000410000 */
[--C-:B------:R-:W-:Y:S02]  /*19d70*/  FFMA.FTZ R154, R154, c[0x0][0x2d0], -R118.reuse ;  /* 0x0000b4009a9a7a23 */ /* 0x100fe40000010876 */
[C---:B-1----:R-:W-:Y:S01]  /*19d80*/  HMMA.16816.F32 R60, R20.reuse, R24, R60 ;  /* 0x00000018143c723c */ /* 0x042fe2000000183c */
[----:B------:R-:W-:Y:S03]  /*19d90*/  MUFU.EX2 R165, R165 ;  /* 0x000000a500a57308 */ /* 0x000fe60000000800 */
[--C-:B------:R-:W-:Y:S02]  /*19da0*/  FFMA.FTZ R155, R155, c[0x0][0x2d0], -R118.reuse ;  /* 0x0000b4009b9b7a23 */ /* 0x100fe40000010876 */
[--C-:B------:R-:W-:Y:S02]  /*19db0*/  FFMA.FTZ R160, R160, c[0x0][0x2d0], -R118.reuse ;  /* 0x0000b400a0a07a23 */ /* 0x100fe40000010876 */
[----:B------:R-:W-:Y:S01]  /*19dc0*/  HMMA.16816.F32 R64, R20, R26, R64 ;  /* 0x0000001a1440723c */ /* 0x000fe20000001840 */
[----:B------:R-:W1:Y:S02]  /*19dd0*/  LDSM.16.MT88.4 R24, [R208+0x3900] ;  /* 0x00390000d018783b */ /* 0x000e640000004200 */
[----:B------:R-:W1:Y:S01]  /*19de0*/  MUFU.EX2 R154, R154 ;  /* 0x0000009a009a7308 */ /* 0x000e620000000800 */
[--C-:B------:R-:W-:Y:S02]  /*19df0*/  FFMA.FTZ R161, R161, c[0x0][0x2d0], -R118.reuse ;  /* 0x0000b400a1a17a23 */ /* 0x100fe40000010876 */
[--C-:B------:R-:W-:Y:S01]  /*19e00*/  FFMA.FTZ R168, R168, c[0x0][0x2d0], -R118.reuse ;  /* 0x0000b400a8a87a23 */ /* 0x100fe20000010876 */
[----:B---3--:R-:W-:Y:S01]  /*19e10*/  F2FP.PACK_AB R20, R132, R129 ;  /* 0x000000818414723e */ /* 0x008fe200000000ff */
[--C-:B------:R-:W-:Y:S01]  /*19e20*/  FFMA.FTZ R167, R167, c[0x0][0x2d0], -R118.reuse ;  /* 0x0000b400a7a77a23 */ /* 0x100fe20000010876 */
[----:B--2---:R-:W-:Y:S03]  /*19e30*/  F2FP.PACK_AB R22, R104, R135 ;  /* 0x000000876816723e */ /* 0x004fe600000000ff */
[----:B----4-:R-:W-:Y:S01]  /*19e40*/  F2FP.PACK_AB R21, R106, R105 ;  /* 0x000000696a15723e */ /* 0x010fe200000000ff */
[----:B------:R-:W2:Y:S01]  /*19e50*/  MUFU.EX2 R155, R155 ;  /* 0x0000009b009b7308 */ /* 0x000ea20000000800 */
[----:B------:R-:W-:Y:S01]  /*19e60*/  F2FP.PACK_AB R23, R138, R107 ;  /* 0x0000006b8a17723e */ /* 0x000fe200000000ff */
[--C-:B------:R-:W-:Y:S02]  /*19e70*/  FFMA.FTZ R166, R166, c[0x0][0x2d0], -R118.reuse ;  /* 0x0000b400a6a67a23 */ /* 0x100fe40000010876 */
[--C-:B------:R-:W-:Y:S02]  /*19e80*/  FFMA.FTZ R142, R142, c[0x0][0x2d0], -R118.reuse ;  /* 0x0000b4008e8e7a23 */ /* 0x100fe40000010876 */
[--C-:B------:R-:W-:Y:S02]  /*19e90*/  FFMA.FTZ R140, R140, c[0x0][0x2d0], -R118.reuse ;  /* 0x0000b4008c8c7a23 */ /* 0x100fe40000010876 */
[C---:B-----5:R-:W-:Y:S02]  /*19ea0*/  HMMA.16816.F32 R4, R20.reuse, R28, R4 ;  /* 0x0000001c1404723c */ /* 0x060fe40000001804 */
[----:B------:R-:W-:Y:S01]  /*19eb0*/  MUFU.EX2 R160, R160 ;  /* 0x000000a000a07308 */ /* 0x000fe20000000800 */
[--C-:B------:R-:W-:Y:S02]  /*19ec0*/  FFMA.FTZ R139, R139, c[0x0][0x2d0], -R118.reuse ;  /* 0x0000b4008b8b7a23 */ /* 0x100fe40000010876 */
[--C-:B------:R-:W-:Y:S02]  /*19ed0*/  FFMA.FTZ R131, R131, c[0x0][0x2d0], -R137.reuse ;  /* 0x0000b40083837a23 */ /* 0x100fe40000010889 */
[----:B------:R-:W-:Y:S01]  /*19ee0*/  FFMA.FTZ R137, R128, c[0x0][0x2d0], -R137 ;  /* 0x0000b40080897a23 */ /* 0x000fe20000010889 */
[C---:B------:R-:W-:Y:S01]  /*19ef0*/  HMMA.16816.F32 R8, R20.reuse, R30, R8 ;  /* 0x0000001e1408723c */ /* 0x040fe20000001808 */
[----:B------:R-:W3:Y:S03]  /*19f00*/  LDSM.16.MT88.4 R28, [R206+0x3900] ;  /* 0x00390000ce1c783b */ /* 0x000ee60000004200 */
[----:B------:R-:W4:Y:S01]  /*19f10*/  MUFU.EX2 R161, R161 ;  /* 0x000000a100a17308 */ /* 0x000f220000000800 */
[--C-:B------:R-:W-:Y:S02]  /*19f20*/  FFMA.FTZ R128, R136, c[0x0][0x2d0], -R118.reuse ;  /* 0x0000b40088807a23 */ /* 0x100fe40000010876 */
[--C-:B------:R-:W-:Y:S01]  /*19f30*/  FFMA.FTZ R130, R130, c[0x0][0x2d0], -R118.reuse ;  /* 0x0000b40082827a23 */ /* 0x100fe20000010876 */
[C---:B------:R-:W-:Y:S04]  /*19f40*/  HMMA.16816.F32 R68, R20.reuse, R32, R68 ;  /* 0x000000201444723c */ /* 0x040fe80000001844 */
[--C-:B------:R-:W-:Y:S02]  /*19f50*/  FFMA.FTZ R119, R119, c[0x0][0x2d0], -R118.reuse ;  /* 0x0000b40077777a23 */ /* 0x100fe40000010876 */
[----:B------:R-:W5:Y:S01]  /*19f60*/  MUFU.EX2 R168, R168 ;  /* 0x000000a800a87308 */ /* 0x000f620000000800 */
[----:B------:R-:W-:Y:S01]  /*19f70*/  FFMA.FTZ R118, R17, c[0x0][0x2d0], -R118 ;  /* 0x0000b40011767a23 */ /* 0x000fe20000010876 */
[C---:B------:R-:W-:Y:S01]  /*19f80*/  HMMA.16816.F32 R72, R20.reuse, R34, R72 ;  /* 0x000000221448723c */ /* 0x040fe20000001848 */
[----:B------:R-:W2:Y:S03]  /*19f90*/  LDSM.16.MT88.4 R32, [R205+0x3900] ;  /* 0x00390000cd20783b */ /* 0x000ea60000004200 */
[----:B------:R-:W-:Y:S02]  /*19fa0*/  FFMA.FTZ R49, R3, R245, R49 ;  /* 0x000000f503317223 */ /* 0x000fe40000010031 */
[----:B------:R-:W-:Y:S01]  /*19fb0*/  FFMA.FTZ R117, R2, R244, R117 ;  /* 0x000000f402757223 */ /* 0x000fe20000010075 */
[----:B------:R-:W-:Y:S01]  /*19fc0*/  IADD3 R2, R248, -0x1, RZ ;  /* 0xfffffffff8027810 */ /* 0x000fe20007ffe0ff */
[C---:B------:R-:W-:Y:S01]  /*19fd0*/  HMMA.16816.F32 R76, R20.reuse, R36, R76 ;  /* 0x00000024144c723c */ /* 0x040fe2000000184c */
[----:B------:R-:W1:Y:S03]  /*19fe0*/  MUFU.EX2 R167, R167 ;  /* 0x000000a700a77308 */ /* 0x000e660000000800 */
[----:B------:R-:W-:Y:S02]  /*19ff0*/  FADD.FTZ R49, R19, R49 ;  /* 0x0000003113317221 */ /* 0x000fe40000010000 */
[----:B------:R-:W-:Y:S02]  /*1a000*/  FADD.FTZ R117, R116, R117 ;  /* 0x0000007574757221 */ /* 0x000fe40000010000 */
[C---:B------:R-:W-:Y:S01]  /*1a010*/  HMMA.16816.F32 R80, R20.reuse, R38, R80 ;  /* 0x000000261450723c */ /* 0x040fe20000001850 */
[----:B------:R-:W2:Y:S02]  /*1a020*/  LDSM.16.MT88.4 R36, [R204+0x3900] ;  /* 0x00390000cc24783b */ /* 0x000ea40000004200 */
[----:B------:R-:W-:Y:S01]  /*1a030*/  MUFU.EX2 R166, R166 ;  /* 0x000000a600a67308 */ /* 0x000fe20000000800 */
[----:B------:R-:W-:Y:S02]  /*1a040*/  FADD.FTZ R18, R18, R49 ;  /* 0x0000003112127221 */ /* 0x000fe40000010000 */
[----:B------:R-:W-:Y:S02]  /*1a050*/  FADD.FTZ R117, R51, R117 ;  /* 0x0000007533757221 */ /* 0x000fe40000010000 */
[C---:B------:R-:W-:Y:S04]  /*1a060*/  HMMA.16816.F32 R84, R20.reuse, R40, R84 ;  /* 0x000000281454723c */ /* 0x040fe80000001854 */
[----:B------:R-:W-:Y:S01]  /*1a070*/  FADD.FTZ R18, R48, R18 ;  /* 0x0000001230127221 */ /* 0x000fe20000010000 */
[----:B------:R-:W2:Y:S01]  /*1a080*/  MUFU.EX2 R169, R169 ;  /* 0x000000a900a97308 */ /* 0x000ea20000000800 */
[----:B------:R-:W-:Y:S02]  /*1a090*/  FADD.FTZ R50, R50, R117 ;  /* 0x0000007532327221 */ /* 0x000fe40000010000 */
[C---:B------:R-:W-:Y:S01]  /*1a0a0*/  HMMA.16816.F32 R88, R20.reuse, R42, R88 ;  /* 0x0000002a1458723c */ /* 0x040fe20000001858 */
[----:B------:R-:W-:Y:S03]  /*1a0b0*/  LDSM.16.MT88.4 R40, [R204+0x4100] ;  /* 0x00410000cc28783b */ /* 0x000fe60000004200 */
        /* <DEDUP_REMOVED lines=16> */
[----:B------:R-:W3:Y:S03]  /*1a1c0*/  LDSM.16.MT88.4 R28, [R206+0x1100] ;  /* 0x00110000ce1c783b */ /* 0x000ee60000004200 */
[----:B------:R-:W-:Y:S02]  /*1a1d0*/  FADD.FTZ R138, R154, R138 ;  /* 0x0000008a9a8a7221 */ /* 0x000fe40000010000 */
[----:B------:R-:W-:Y:S01]  /*1a1e0*/  MUFU.EX2 R141, R141 ;  /* 0x0000008d008d7308 */ /* 0x000fe20000000800 */
[----:B------:R-:W-:Y:S01]  /*1a1f0*/  IMAD.MOV.U32 R248, RZ, RZ, R2 ;  /* 0x000000fffff87224 */ /* 0x000fe200078e0002 */
[C---:B--2---:R-:W-:Y:S04]  /*1a200*/  HMMA.16816.F32 R52, R20.reuse, R32, R52 ;  /* 0x000000201434723c */ /* 0x044fe80000001834 */
[----:B------:R-:W-:Y:S02]  /*1a210*/  IMAD.MOV.U32 R3, RZ, RZ, R0 ;  /* 0x000000ffff037224 */ /* 0x000fe400078e0000 */
[----:B------:R-:W-:Y:S02]  /*1a220*/  IMAD.MOV.U32 R2, RZ, RZ, R16 ;  /* 0x000000ffff027224 */ /* 0x000fe400078e0010 */
[C---:B------:R-:W-:Y:S01]  /*1a230*/  HMMA.16816.F32 R56, R20.reuse, R34, R56 ;  /* 0x000000221438723c */ /* 0x040fe20000001838 */
[----:B------:R-:W2:Y:S01]  /*1a240*/  LDSM.16.MT88.4 R32, [R205+0x1100] ;  /* 0x00110000cd20783b */ /* 0x000ea20000004200 */
[----:B------:R-:W1:Y:S06]  /*1a250*/  MUFU.EX2 R170, R170 ;  /* 0x000000aa00aa7308 */ /* 0x000e6c0000000800 */
[C---:B------:R-:W-:Y:S04]  /*1a260*/  HMMA.16816.F32 R60, R20.reuse, R36, R60 ;  /* 0x00000024143c723c */ /* 0x040fe8000000183c */
[----:B------:R-:W1:Y:S04]  /*1a270*/  MUFU.EX2 R142, R142 ;  /* 0x0000008e008e7308 */ /* 0x000e680000000800 */
[----:B------:R-:W-:Y:S01]  /*1a280*/  HMMA.16816.F32 R64, R20, R38, R64 ;  /* 0x000000261440723c */ /* 0x000fe20000001840 */
[----:B------:R-:W2:Y:S05]  /*1a290*/  LDSM.16.MT88.4 R36, [R204+0x1100] ;  /* 0x00110000cc24783b */ /* 0x000eaa0000004200 */
[----:B------:R-:W-:Y:S01]  /*1a2a0*/  MUFU.EX2 R140, R140 ;  /* 0x0000008c008c7308 */ /* 0x000fe20000000800 */
[----:B------:R-:W-:Y:S01]  /*1a2b0*/  F2FP.PACK_AB R20, R144, R145 ;  /* 0x000000919014723e */ /* 0x000fe200000000ff */
[----:B------:R-:W-:Y:S01]  /*1a2c0*/  FADD.FTZ R145, R145, R135 ;  /* 0x0000008791917221 */ /* 0x000fe20000010000 */
[----:B------:R-:W-:Y:S03]  /*1a2d0*/  F2FP.PACK_AB R22, R152, R147 ;  /* 0x000000939816723e */ /* 0x000fe600000000ff */
[----:B------:R-:W-:Y:S01]  /*1a2e0*/  F2FP.PACK_AB R21, R155, R154 ;  /* 0x0000009a9b15723e */ /* 0x000fe200000000ff */
[----:B------:R-:W-:Y:S01]  /*1a2f0*/  FADD.FTZ R145, R144, R145 ;  /* 0x0000009190917221 */ /* 0x000fe20000010000 */
[----:B----4-:R-:W-:Y:S01]  /*1a300*/  F2FP.PACK_AB R23, R161, R160 ;  /* 0x000000a0a117723e */ /* 0x010fe200000000ff */
[----:B------:R-:W-:Y:S01]  /*1a310*/  FADD.FTZ R155, R155, R138 ;  /* 0x0000008a9b9b7221 */ /* 0x000fe20000010000 */
[----:B------:R-:W4:Y:S01]  /*1a320*/  MUFU.EX2 R139, R139 ;  /* 0x0000008b008b7308 */ /* 0x000f220000000800 */
[----:B------:R-:W-:Y:S02]  /*1a330*/  FADD.FTZ R147, R147, R145 ;  /* 0x0000009193937221 */ /* 0x000fe40000010000 */
[----:B------:R-:W-:Y:S02]  /*1a340*/  FADD.FTZ R155, R160, R155 ;  /* 0x0000009ba09b7221 */ /* 0x000fe40000010000 */
[C---:B-1----:R-:W-:Y:S03]  /*1a350*/  HMMA.16816.F32 R4, R20.reuse, R24, R4 ;  /* 0x000000181404723c */ /* 0x042fe60000001804 */
[----:B------:R-:W-:Y:S02]  /*1a360*/  FADD.FTZ R147, R152, R147 ;  /* 0x0000009398937221 */ /* 0x000fe40000010000 */
[----:B------:R-:W-:Y:S01]  /*1a370*/  MUFU.EX2 R134, R134 ;  /* 0x0000008600867308 */ /* 0x000fe20000000800 */
[----:B------:R-:W-:Y:S02]  /*1a380*/  FADD.FTZ R161, R161, R155 ;  /* 0x0000009ba1a17221 */ /* 0x000fe40000010000 */
[C---:B------:R-:W-:Y:S01]  /*1a390*/  HMMA.16816.F32 R8, R20.reuse, R26, R8 ;  /* 0x0000001a1408723c */ /* 0x040fe20000001808 */
[----:B------:R-:W1:Y:S03]  /*1a3a0*/  LDSM.16.MT88.4 R24, [R208+0x4100] ;  /* 0x00410000d018783b */ /* 0x000e660000004200 */
[----:B-----5:R-:W-:Y:S03]  /*1a3b0*/  FADD.FTZ R161, R168, R161 ;  /* 0x000000a1a8a17221 */ /* 0x020fe60000010000 */
[----:B------:R-:W-:Y:S01]  /*1a3c0*/  MUFU.EX2 R133, R133 ;  /* 0x0000008500857308 */ /* 0x000fe20000000800 */
[C---:B---3--:R-:W-:Y:S08]  /*1a3d0*/  HMMA.16816.F32 R68, R20.reuse, R28, R68 ;  /* 0x0000001c1444723c */ /* 0x048ff00000001844 */
[C---:B------:R-:W-:Y:S01]  /*1a3e0*/  HMMA.16816.F32 R72, R20.reuse, R30, R72 ;  /* 0x0000001e1448723c */ /* 0x040fe20000001848 */
[----:B------:R-:W3:Y:S01]  /*1a3f0*/  LDSM.16.MT88.4 R28, [R206+0x4100] ;  /* 0x00410000ce1c783b */ /* 0x000ee20000004200 */
[----:B------:R-:W-:Y:S06]  /*1a400*/  MUFU.EX2 R131, R131 ;  /* 0x0000008300837308 */ /* 0x000fec0000000800 */
[C---:B--2---:R-:W-:Y:S04]  /*1a410*/  HMMA.16816.F32 R76, R20.reuse, R32, R76 ;  /* 0x00000020144c723c */ /* 0x044fe8000000184c */
[----:B------:R-:W-:Y:S04]  /*1a420*/  MUFU.EX2 R137, R137 ;  /* 0x0000008900897308 */ /* 0x000fe80000000800 */
[C---:B------:R-:W-:Y:S01]  /*1a430*/  HMMA.16816.F32 R80, R20.reuse, R34, R80 ;  /* 0x000000221450723c */ /* 0x040fe20000001850 */
[----:B------:R-:W2:Y:S05]  /*1a440*/  LDSM.16.MT88.4 R32, [R205+0x4100] ;  /* 0x00410000cd20783b */ /* 0x000eaa0000004200 */
[----:B------:R-:W5:Y:S02]  /*1a450*/  MUFU.EX2 R128, R128 ;  /* 0x0000008000807308 */ /* 0x000f640000000800 */
[C---:B------:R-:W-:Y:S08]  /*1a460*/  HMMA.16816.F32 R84, R20.reuse, R36, R84 ;  /* 0x000000241454723c */ /* 0x040ff00000001854 */
[C---:B------:R-:W-:Y:S01]  /*1a470*/  HMMA.16816.F32 R88, R20.reuse, R38, R88 ;  /* 0x000000261458723c */ /* 0x040fe20000001858 */
[----:B------:R-:W4:Y:S01]  /*1a480*/  LDSM.16.MT88.4 R36, [R208+0x1900] ;  /* 0x00190000d024783b */ /* 0x000f220000004200 */
[----:B------:R-:W2:Y:S06]  /*1a490*/  MUFU.EX2 R130, R130 ;  /* 0x0000008200827308 */ /* 0x000eac0000000800 */
[C---:B-1----:R-:W-:Y:S04]  /*1a4a0*/  HMMA.16816.F32 R92, R20.reuse, R24, R92 ;  /* 0x00000018145c723c */ /* 0x042fe8000000185c */
[----:B------:R-:W1:Y:S04]  /*1a4b0*/  MUFU.EX2 R119, R119 ;  /* 0x0000007700777308 */ /* 0x000e680000000800 */
[C---:B------:R-:W-:Y:S01]  /*1a4c0*/  HMMA.16816.F32 R96, R20.reuse, R26, R96 ;  /* 0x0000001a1460723c */ /* 0x040fe20000001860 */
[----:B------:R-:W1:Y:S05]  /*1a4d0*/  LDSM.16.MT88.4 R24, [R206+0x1900] ;  /* 0x00190000ce18783b */ /* 0x000e6a0000004200 */
[----:B------:R-:W1:Y:S02]  /*1a4e0*/  MUFU.EX2 R118, R118 ;  /* 0x0000007600767308 */ /* 0x000e640000000800 */
[C---:B---3--:R-:W-:Y:S08]  /*1a4f0*/  HMMA.16816.F32 R12, R20.reuse, R28, R12 ;  /* 0x0000001c140c723c */ /* 0x048ff0000000180c */
[C---:B------:R-:W-:Y:S01]  /*1a500*/  HMMA.16816.F32 R100, R20.reuse, R30, R100 ;  /* 0x0000001e1464723c */ /* 0x040fe20000001864 */
[----:B------:R-:W3:Y:S07]  /*1a510*/  LDSM.16.MT88.4 R28, [R205+0x1900] ;  /* 0x00190000cd1c783b */ /* 0x000eee0000004200 */
        /* <DEDUP_REMOVED lines=17> */
[----:B------:R-:W-:Y:S03]  /*1a630*/  FADD.FTZ R169, R169, R167 ;  /* 0x000000a7a9a97221 */ /* 0x000fe60000010000 */
[C---:B------:R-:W-:Y:S01]  /*1a640*/  HMMA.16816.F32 R8, R20.reuse, R38, R8 ;  /* 0x000000261408723c */ /* 0x040fe20000001808 */
[----:B------:R-:W4:Y:S03]  /*1a650*/  LDSM.16.MT88.4 R36, [R208+0x4900] ;  /* 0x00490000d024783b */ /* 0x000f260000004200 */
[----:B------:R-:W-:Y:S04]  /*1a660*/  FADD.FTZ R169, R170, R169 ;  /* 0x000000a9aaa97221 */ /* 0x000fe80000010000 */
        /* <DEDUP_REMOVED lines=11> */
[----:B------:R-:W-:Y:S07]  /*1a720*/  LDSM.16.MT88.4 R36, [R204+0x2100] ;  /* 0x00210000cc24783b */ /* 0x000fee0000004200 */
        /* <DEDUP_REMOVED lines=20> */
[----:B------:R-:W-:Y:S03]  /*1a870*/  FADD.FTZ R139, R139, R142 ;  /* 0x0000008e8b8b7221 */ /* 0x000fe60000010000 */
[C---:B------:R-:W-:Y:S01]  /*1a880*/  HMMA.16816.F32 R8, R20.reuse, R30, R8 ;  /* 0x0000001e1408723c */ /* 0x040fe20000001808 */
[----:B------:R-:W3:Y:S03]  /*1a890*/  LDSM.16.MT88.4 R28, [R208+0x5100] ;  /* 0x00510000d01c783b */ /* 0x000ee60000004200 */
[----:B-----5:R-:W-:Y:S04]  /*1a8a0*/  FADD.FTZ R139, R128, R139 ;  /* 0x0000008b808b7221 */ /* 0x020fe80000010000 */
[C---:B--2---:R-:W-:Y:S04]  /*1a8b0*/  HMMA.16816.F32 R68, R20.reuse, R32, R68 ;  /* 0x000000201444723c */ /* 0x044fe80000001844 */
[----:B------:R-:W-:Y:S04]  /*1a8c0*/  FADD.FTZ R139, R130, R139 ;  /* 0x0000008b828b7221 */ /* 0x000fe80000010000 */
[C---:B------:R-:W-:Y:S01]  /*1a8d0*/  HMMA.16816.F32 R72, R20.reuse, R34, R72 ;  /* 0x000000221448723c */ /* 0x040fe20000001848 */
[----:B------:R-:W2:Y:S03]  /*1a8e0*/  LDSM.16.MT88.4 R32, [R206+0x5100] ;  /* 0x00510000ce20783b */ /* 0x000ea60000004200 */
[----:B------:R-:W-:Y:S04]  /*1a8f0*/  FADD.FTZ R139, R119, R139 ;  /* 0x0000008b778b7221 */ /* 0x000fe80000010000 */
[C---:B-1----:R-:W-:Y:S04]  /*1a900*/  HMMA.16816.F32 R76, R20.reuse, R24, R76 ;  /* 0x00000018144c723c */ /* 0x042fe8000000184c */
[----:B------:R-:W-:Y:S04]  /*1a910*/  FADD.FTZ R244, R118, R139 ;  /* 0x0000008b76f47221 */ /* 0x000fe80000010000 */
        /* <DEDUP_REMOVED lines=23> */
[----:B------:R-:W2:Y:S02]  /*1aa90*/  LDSM.16.MT88.4 R4, [R206+0x5900] ;  /* 0x00590000ce04783b */ /* 0x000ea40000004200 */
[----:B------:R-:W-:Y:S05]  /*1aaa0*/  FADD.FTZ R245, R137, R134 ;  /* 0x0000008689f57221 */ /* 0x000fea0000010000 */
[C---:B------:R-:W-:Y:S01]  /*1aab0*/  HMMA.16816.F32 R108, R20.reuse, R110, R8 ;  /* 0x0000006e146c723c */ /* 0x040fe20000001808 */
[----:B------:R-:W5:Y:S07]  /*1aac0*/  LDSM.16.MT88.4 R8, [R205+0x5900] ;  /* 0x00590000cd08783b */ /* 0x000f6e0000004200 */
[C---:B----4-:R-:W-:Y:S08]  /*1aad0*/  HMMA.16816.F32 R68, R20.reuse, R36, R68 ;  /* 0x000000241444723c */ /* 0x050ff00000001844 */
        /* <DEDUP_REMOVED lines=8> */
[C---:B--2---:R-:W-:Y:S08]  /*1ab60*/  HMMA.16816.F32 R104, R20.reuse, R4, R12 ;  /* 0x000000041468723c */ /* 0x044ff0000000180c */
[C---:B------:R-:W-:Y:S08]  /*1ab70*/  HMMA.16816.F32 R100, R20.reuse, R6, R100 ;  /* 0x000000061464723c */ /* 0x040ff00000001864 */
[C---:B-----5:R-:W-:Y:S08]  /*1ab80*/  HMMA.16816.F32 R52, R20.reuse, R8, R52 ;  /* 0x000000081434723c */ /* 0x060ff00000001834 */
[C---:B------:R-:W-:Y:S08]  /*1ab90*/  HMMA.16816.F32 R56, R20.reuse, R10, R56 ;  /* 0x0000000a1438723c */ /* 0x040ff00000001838 */
[C---:B-1----:R-:W-:Y:S08]  /*1aba0*/  HMMA.16816.F32 R60, R20.reuse, R24, R60 ;  /* 0x00000018143c723c */ /* 0x042ff0000000183c */
[----:B------:R-:W-:Y:S01]  /*1abb0*/  HMMA.16816.F32 R64, R20, R26, R64 ;  /* 0x0000001a1440723c */ /* 0x000fe20000001840 */
[----:B------:R-:W-:-:S07]  /*1abc0*/  @P0 BRA `(.L_x_2604) ;  /* 0xffffc23000000947 */ /* 0x000fce000383ffff */
.L_x_2594:
[----:B------:R-:W1:Y:S01]  /*1abd0*/  SHFL.BFLY PT, R7, R245, 0x2, 0x1f ;  /* 0x0c401f00f5077f89 */ /* 0x000e6200000e0000 */
[----:B------:R-:W-:-:S02]  /*1abe0*/  MOV R6, RZ ;  /* 0x000000ff00067202 */ /* 0x000fc40000000f00 */
[----:B------:R-:W-:Y:S01]  /*1abf0*/  MOV R5, RZ ;  /* 0x000000ff00057202 */ /* 0x000fe20000000f00 */
[----:B------:R-:W2:Y:S01]  /*1ac00*/  SHFL.BFLY PT, R3, R244, 0x2, 0x1f ;  /* 0x0c401f00f4037f89 */ /* 0x000ea200000e0000 */
[----:B------:R-:W-:Y:S02]  /*1ac10*/  MOV R10, 0xff800000 ;  /* 0xff800000000a7802 */ /* 0x000fe40000000f00 */
        /* <DEDUP_REMOVED lines=8> */
[----:B------:R-:W-:-:S11]  /*1aca0*/  FSETP.NE.FTZ.AND P0, PT, R4, RZ, PT ;  /* 0x000000ff0400720b */ /* 0x000fd60003f15000 */
[----:B------:R-:W1:Y:S01]  /*1acb0*/  @P1 MUFU.RCP R6, R7 ;  /* 0x0000000700061308 */ /* 0x000e620000001000 */
[----:B------:R-:W-:Y:S02]  /*1acc0*/  @P1 MOV R12, 0x3f317218 ;  /* 0x3f317218000c1802 */ /* 0x000fe40000000f00 */
[----:B------:R-:W-:-:S03]  /*1acd0*/  @P0 MOV R14, 0x3f317218 ;  /* 0x3f317218000e0802 */ /* 0x000fc60000000f00 */
[----:B------:R-:W-:Y:S02]  /*1ace0*/  @P1 FMUL.FTZ R12, R12, c[0x0][0x2d0] ;  /* 0x0000b4000c0c1a20 */ /* 0x000fe40000410000 */
[----:B------:R-:W2:Y:S08]  /*1acf0*/  @P0 MUFU.LG2 R11, R4 ;  /* 0x00000004000b0308 */ /* 0x000eb00000000c00 */
[----:B------:R-:W3:Y:S01]  /*1ad00*/  @P1 MUFU.LG2 R7, R7 ;  /* 0x0000000700071308 */ /* 0x000ee20000000c00 */
[----:B-1----:R-:W-:-:S02]  /*1ad10*/  FMUL.FTZ R112, R6, R112 ;  /* 0x0000007006707220 */ /* 0x002fc40000410000 */
[C---:B------:R-:W-:Y:S02]  /*1ad20*/  FMUL.FTZ R113, R6.reuse, R113 ;  /* 0x0000007106717220 */ /* 0x040fe40000410000 */
[C---:B------:R-:W-:Y:S02]  /*1ad30*/  FMUL.FTZ R108, R6.reuse, R108 ;  /* 0x0000006c066c7220 */ /* 0x040fe40000410000 */
[----:B------:R-:W-:Y:S01]  /*1ad40*/  FMUL.FTZ R109, R6, R109 ;  /* 0x0000006d066d7220 */ /* 0x000fe20000410000 */
[----:B------:R1:W4:Y:S01]  /*1ad50*/  @P0 MUFU.RCP R5, R4 ;  /* 0x0000000400050308 */ /* 0x0003220000001000 */
[----:B--2---:R-:W-:Y:S02]  /*1ad60*/  @P0 FMUL.FTZ R13, R11, 0.69314718246459960938 ;  /* 0x3f3172180b0d0820 */ /* 0x004fe40000410000 */
[----:B------:R-:W-:Y:S02]  /*1ad70*/  @P0 FMUL.FTZ R11, R14, c[0x0][0x2d0] ;  /* 0x0000b4000e0b0a20 */ /* 0x000fe40000410000 */
[----:B------:R-:W-:-:S02]  /*1ad80*/  FMUL.FTZ R68, R6, R68 ;  /* 0x0000004406447220 */ /* 0x000fc40000410000 */
[C---:B------:R-:W-:Y:S02]  /*1ad90*/  FMUL.FTZ R69, R6.reuse, R69 ;  /* 0x0000004506457220 */ /* 0x040fe40000410000 */
[----:B---3--:R-:W-:Y:S02]  /*1ada0*/  @P1 FMUL.FTZ R7, R7, 0.69314718246459960938 ;  /* 0x3f31721807071820 */ /* 0x008fe40000410000 */
[C---:B------:R-:W-:Y:S02]  /*1adb0*/  FMUL.FTZ R2, R6.reuse, R72 ;  /* 0x0000004806027220 */ /* 0x040fe40000410000 */
[C---:B------:R-:W-:Y:S02]  /*1adc0*/  FMUL.FTZ R3, R6.reuse, R73 ;  /* 0x0000004906037220 */ /* 0x040fe40000410000 */
[C---:B------:R-:W-:Y:S01]  /*1add0*/  FMUL.FTZ R76, R6.reuse, R76 ;  /* 0x0000004c064c7220 */ /* 0x040fe20000410000 */
[----:B-1----:R-:W-:Y:S01]  /*1ade0*/  MOV R4, 0xff800000 ;  /* 0xff80000000047802 */ /* 0x002fe20000000f00 */
        /* <DEDUP_REMOVED lines=22> */
[C---:B----4-:R-:W-:Y:S02]  /*1af50*/  FMUL.FTZ R114, R5.reuse, R114 ;  /* 0x0000007205727220 */ /* 0x050fe40000410000 */
        /* <DEDUP_REMOVED lines=32> */
[----:B------:R-:W-:Y:S02]  /*1b160*/  @P1 FFMA.FTZ R4, R12, R0, R7 ;  /* 0x000000000c041223 */ /* 0x000fe40000010007 */
[----:B------:R-:W-:Y:S02]  /*1b170*/  @P0 FFMA.FTZ R10, R11, R16, R13 ;  /* 0x000000100b0a0223 */ /* 0x000fe4000001000d */
.L_x_2526:
        /* <DEDUP_REMOVED lines=56> */
[----:B------:R-:W-:Y:S01]  /*1b500*/  IMAD.IADD R13, R13, 0x1, R6 ;  /* 0x000000010d0d7824 */ /* 0x000fe200078e0206 */
[----:B------:R-:W-:Y:S01]  /*1b510*/  SEL R16, R16, 0xffffffc0, !P2 ;  /* 0xffffffc010107807 */ /* 0x000fe20005000000 */
[----:B------:R-:W-:Y:S01]  /*1b520*/  STS [R6], R108 ;  /* 0x0000006c06007388 */ /* 0x000fe20000000800 */
[----:B------:R-:W-:Y:S02]  /*1b530*/  F2FP.PACK_AB R100, R101, R100 ;  /* 0x000000646564723e */ /* 0x000fe400000000ff */
[----:B------:R-:W-:Y:S01]  /*1b540*/  F2FP.PACK_AB R102, R103, R102 ;  /* 0x000000666766723e */ /* 0x000fe200000000ff */
[----:B------:R-:W-:Y:S01]  /*1b550*/  STS [R6+0x400], R110 ;  /* 0x0004006e06007388 */ /* 0x000fe20000000800 */
[----:B------:R-:W-:Y:S01]  /*1b560*/  IMAD.IADD R18, R15, 0x1, R16 ;  /* 0x000000010f127824 */ /* 0x000fe200078e0210 */
[----:B------:R-:W-:Y:S02]  /*1b570*/  F2FP.PACK_AB R52, R53, R52 ;  /* 0x000000343534723e */ /* 0x000fe400000000ff */
[----:B------:R-:W-:Y:S01]  /*1b580*/  STS [R17+0x80], R68 ;  /* 0x0000804411007388 */ /* 0x000fe20000000800 */
[----:B------:R-:W-:-:S02]  /*1b590*/  F2FP.PACK_AB R54, R55, R54 ;  /* 0x000000363736723e */ /* 0x000fc400000000ff */
[----:B------:R-:W-:Y:S01]  /*1b5a0*/  F2FP.PACK_AB R56, R57, R56 ;  /* 0x000000383938723e */ /* 0x000fe200000000ff */
[----:B------:R1:W-:Y:S01]  /*1b5b0*/  STS [R17+0x480], R8 ;  /* 0x0004800811007388 */ /* 0x0003e20000000800 */
[----:B------:R-:W-:Y:S02]  /*1b5c0*/  F2FP.PACK_AB R58, R59, R58 ;  /* 0x0000003a3b3a723e */ /* 0x000fe400000000ff */
[----:B------:R-:W-:Y:S01]  /*1b5d0*/  F2FP.PACK_AB R60, R61, R60 ;  /* 0x0000003c3d3c723e */ /* 0x000fe200000000ff */
[----:B------:R2:W-:Y:S01]  /*1b5e0*/  STS [R13], R2 ;  /* 0x000000020d007388 */ /* 0x0005e20000000800 */
[----:B------:R-:W-:Y:S02]  /*1b5f0*/  F2FP.PACK_AB R62, R63, R62 ;  /* 0x0000003e3f3e723e */ /* 0x000fe400000000ff */
[----:B------:R-:W-:Y:S01]  /*1b600*/  F2FP.PACK_AB R5, R5, R66 ;  /* 0x000000420505723e */ /* 0x000fe200000000ff */
[----:B------:R-:W-:Y:S01]  /*1b610*/  STS [R13+0x400], R9 ;  /* 0x000400090d007388 */ /* 0x000fe20000000800 */
[----:B------:R-:W-:-:S02]  /*1b620*/  ISETP.NE.U32.AND P1, PT, RZ, c[0x0][0x508], PT ;  /* 0x00014200ff007a0c */ /* 0x000fc40003f25070 */
[----:B------:R-:W-:Y:S01]  /*1b630*/  ISETP.NE.U32.AND P0, PT, RZ, c[0x0][0x500], PT ;  /* 0x00014000ff007a0c */ /* 0x000fe20003f05070 */
[----:B------:R-:W-:Y:S01]  /*1b640*/  STS [R18+0x80], R76 ;  /* 0x0000804c12007388 */ /* 0x000fe20000000800 */
[----:B------:R-:W-:Y:S02]  /*1b650*/  ISETP.NE.AND.EX P1, PT, RZ, c[0x0][0x50c], PT, P1 ;  /* 0x00014300ff007a0c */ /* 0x000fe40003f25310 */
[----:B------:R-:W-:Y:S01]  /*1b660*/  ISETP.NE.AND.EX P0, PT, RZ, c[0x0][0x504], PT, P0 ;  /* 0x00014100ff007a0c */ /* 0x000fe20003f05300 */
[----:B------:R-:W-:Y:S01]  /*1b670*/  STS [R18+0x480], R78 ;  /* 0x0004804e12007388 */ /* 0x000fe20000000800 */
[C---:B-1----:R-:W-:Y:S02]  /*1b680*/  IMAD.IADD R8, R16.reuse, 0x1, R17 ;  /* 0x0000000110087824 */ /* 0x042fe400078e0211 */
[----:B--2---:R-:W-:Y:S02]  /*1b690*/  IMAD.IADD R2, R16, 0x1, R6 ;  /* 0x0000000110027824 */ /* 0x004fe400078e0206 */
        /* <DEDUP_REMOVED lines=19> */
[----:B------:R1:W-:Y:S04]  /*1b7d0*/  STS [R2+0x4400], R58 ;  /* 0x0044003a02007388 */ /* 0x0003e80000000800 */
[----:B------:R-:W-:Y:S04]  /*1b7e0*/  STS [R8+0x4080], R60 ;  /* 0x0040803c08007388 */ /* 0x000fe80000000800 */
[----:B------:R3:W-:Y:S04]  /*1b7f0*/  STS [R8+0x4480], R62 ;  /* 0x0044803e08007388 */ /* 0x0007e80000000800 */
[----:B------:R-:W-:Y:S04]  /*1b800*/  STS [R16+0x4000], R64 ;  /* 0x0040004010007388 */ /* 0x000fe80000000800 */
[----:B------:R4:W-:Y:S01]  /*1b810*/  STS [R16+0x4400], R5 ;  /* 0x0044000510007388 */ /* 0x0009e20000000800 */
[----:B--2---:R-:W-:-:S03]  /*1b820*/  IMAD.WIDE R18, R217, R6, c[0x0][0x500] ;  /* 0x00014000d9127625 */ /* 0x004fc600078e0206 */
[----:B------:R-:W-:Y:S01]  /*1b830*/  BAR.SYNC.DEFER_BLOCKING 0x1, 0x100 ;  /* 0x0044000000007b1d */ /* 0x000fe20000010000 */
[----:B-1----:R-:W-:Y:S02]  /*1b840*/  IMAD.MOV.U32 R2, RZ, RZ, c[0x0][0x388] ;  /* 0x0000e200ff027624 */ /* 0x002fe400078e00ff */
[----:B---3--:R-:W-:-:S03]  /*1b850*/  @P1 IMAD.WIDE R8, R217, R6, c[0x0][0x508] ;  /* 0x00014200d9081625 */ /* 0x008fc600078e0206 */
[----:B----4-:R-:W2:Y:S04]  /*1b860*/  @P0 LDG.E R5, [R18.64] ;  /* 0x0000001212050981 */ /* 0x010ea8000c1e1900 */
[----:B------:R1:W5:Y:S01]  /*1b870*/  @P1 LDG.E R2, [R8.64] ;  /* 0x0000001208021981 */ /* 0x000362000c1e1900 */
[----:B------:R-:W-:Y:S02]  /*1b880*/  CS2R R20, SRZ ;  /* 0x0000000000147805 */ /* 0x000fe4000001ff00 */
[--C-:B--2---:R-:W-:Y:S01]  /*1b890*/  @P0 SHF.R.S32.HI R21, RZ, 0x1f, R5.reuse ;  /* 0x0000001fff150819 */ /* 0x104fe20000011405 */
[----:B------:R-:W-:Y:S01]  /*1b8a0*/  @P0 IMAD.MOV.U32 R20, RZ, RZ, R5 ;  /* 0x000000ffff140224 */ /* 0x000fe200078e0005 */
[----:B------:R-:W-:Y:S05]  /*1b8b0*/  @P1 BRA `(.L_x_2606) ;  /* 0x0000004000001947 */ /* 0x000fea0003800000 */
[----:B-1----:R-:W-:Y:S05]  /*1b8c0*/  @!P0 BRA `(.L_x_2606) ;  /* 0x0000003000008947 */ /* 0x002fea0003800000 */
[----:B-----5:R1:W2:Y:S04]  /*1b8d0*/  LDG.E R2, [R18.64] ;  /* 0x0000001212027981 */ /* 0x0202a8000c1e1900 */
[----:B-1----:R-:W2:Y:S02]  /*1b8e0*/  LDG.E R18, [R18.64+0x4] ;  /* 0x0000041212127981 */ /* 0x002ea4000c1e1900 */
[----:B--2---:R-:W-:-:S02]  /*1b8f0*/  IADD3 R2, -R2, R18, RZ ;  /* 0x0000001202027210 */ /* 0x004fc40007ffe1ff */
.L_x_2606:
[----:B-1----:R-:W-:Y:S01]  /*1b900*/  LOP3.LUT R9, R12, 0xffffffe0, RZ, 0xc0, !PT ;  /* 0xffffffe00c097812 */ /* 0x002fe200078ec0ff */
[----:B------:R-:W1:Y:S01]  /*1b910*/  S2R R39, SR_CTAID.X ;  /* 0x0000000000277919 */ /* 0x000e620000002500 */
[----:B------:R-:W-:Y:S01]  /*1b920*/  SHF.R.S32.HI R6, RZ, 0x1f, R14 ;  /* 0x0000001fff067819 */ /* 0x000fe2000001140e */
[----:B------:R-:W-:Y:S01]  /*1b930*/  IMAD.MOV.U32 R12, RZ, RZ, c[0x0][0x4e8] ;  /* 0x00013a00ff0c7624 */ /* 0x000fe200078e00ff */
[----:B------:R-:W-:Y:S01]  /*1b940*/  LEA.HI R5, R3, R3, RZ, 0x1 ;  /* 0x0000000303057211 */ /* 0x000fe200078f08ff */
[----:B------:R-:W-:Y:S01]  /*1b950*/  IMAD.IADD R9, R7, 0x1, -R9 ;  /* 0x0000000107097824 */ /* 0x000fe200078e0a09 */
[----:B------:R-:W-:Y:S01]  /*1b960*/  LEA.HI R6, R6, R14, RZ, 0x3 ;  /* 0x0000000e06067211 */ /* 0x000fe200078f18ff */
[----:B------:R-:W-:Y:S01]  /*1b970*/  IMAD.MOV.U32 R23, RZ, RZ, R21 ;  /* 0x000000ffff177224 */ /* 0x000fe200078e0015 */
[----:B------:R-:W-:Y:S01]  /*1b980*/  LOP3.LUT R5, R5, 0x1ffffffe, RZ, 0xc0, !PT ;  /* 0x1ffffffe05057812 */ /* 0x000fe200078ec0ff */
[----:B-----5:R-:W-:Y:S01]  /*1b990*/  IMAD R2, R2, c[0x0][0x4e8], RZ ;  /* 0x00013a0002027a24 */ /* 0x020fe200078e02ff */
[----:B------:R-:W-:Y:S01]  /*1b9a0*/  SHF.R.S32.HI R8, RZ, 0x1f, R9 ;  /* 0x0000001fff087819 */ /* 0x000fe20000011409 */
[----:B------:R-:W-:Y:S01]  /*1b9b0*/  BSSY B0, `(.L_x_2607) ;  /* 0x0000074000007945 */ /* 0x000fe20003800000 */
[----:B------:R-:W-:-:S02]  /*1b9c0*/  LOP3.LUT R6, R6, 0xffffff8, RZ, 0xc0, !PT ;  /* 0x0ffffff806067812 */ /* 0x000fc400078ec0ff */
[----:B------:R-:W-:Y:S02]  /*1b9d0*/  LEA.HI R8, R8, R9, RZ, 0x2 ;  /* 0x0000000908087211 */ /* 0x000fe400078f10ff */
[----:B------:R-:W-:Y:S01]  /*1b9e0*/  IADD3 R14, R14, -R6, RZ ;  /* 0x800000060e0e7210 */ /* 0x000fe20007ffe0ff */
[----:B------:R-:W-:Y:S01]  /*1b9f0*/  IMAD.IADD R6, R3, 0x1, -R5 ;  /* 0x0000000103067824 */ /* 0x000fe200078e0a05 */
[----:B------:R-:W-:Y:S02]  /*1ba00*/  SHF.R.S32.HI R8, RZ, 0x2, R8 ;  /* 0x00000002ff087819 */ /* 0x000fe40000011408 */
[----:B------:R-:W-:Y:S01]  /*1ba10*/  ISETP.NE.AND P1, PT, R12, 0x1, PT ;  /* 0x000000010c00780c */ /* 0x000fe20003f25270 */
[----:B------:R-:W-:Y:S01]  /*1ba20*/  IMAD R12, R21, c[0x0][0x3a0], RZ ;  /* 0x0000e800150c7a24 */ /* 0x000fe200078e02ff */
[----:B------:R-:W-:Y:S01]  /*1ba30*/  LOP3.LUT P2, RZ, R9, 0x3, RZ, 0xc0, !PT ;  /* 0x0000000309ff7812 */ /* 0x000fe2000784c0ff */
[----:B------:R-:W-:Y:S01]  /*1ba40*/  IMAD R5, R14, 0x10, R8 ;  /* 0x000000100e057824 */ /* 0x000fe200078e0208 */
[----:B------:R-:W-:Y:S01]  /*1ba50*/  MOV R22, R20 ;  /* 0x0000001400167202 */ /* 0x000fe20000000f00 */
[----:B------:R-:W-:Y:S01]  /*1ba60*/  IMAD R9, R0, c[0x0][0x490], RZ ;  /* 0x0001240000097a24 */ /* 0x000fe200078e02ff */
[CC--:B------:R-:W-:Y:S01]  /*1ba70*/  LEA.HI R3, R11.reuse, R7.reuse, RZ, 0x3 ;  /* 0x000000070b037211 */ /* 0x0c0fe200078f18ff */
[----:B------:R-:W-:Y:S01]  /*1ba80*/  IMAD R6, R6, 0x8, R5 ;  /* 0x0000000806067824 */ /* 0x000fe200078e0205 */
[----:B------:R-:W-:Y:S01]  /*1ba90*/  LEA.HI R11, R11, R7, RZ, 0x6 ;  /* 0x000000070b0b7211 */ /* 0x000fe200078f30ff */
[----:B------:R-:W-:Y:S01]  /*1baa0*/  IMAD R12, R20, c[0x0][0x3a4], R12 ;  /* 0x0000e900140c7a24 */ /* 0x000fe200078e020c */
[----:B------:R-:W-:Y:S01]  /*1bab0*/  SEL R16, R217, RZ, !P0 ;  /* 0x000000ffd9107207 */ /* 0x000fe20004000000 */
[----:B------:R-:W-:Y:S01]  /*1bac0*/  IMAD.WIDE.U32 R22, R214, c[0x0][0x490], R22 ;  /* 0x00012400d6167a25 */ /* 0x000fe200078e0016 */
[----:B-1----:R-:W-:-:S03]  /*1bad0*/  LEA R5, R39, R5, 0x7 ;  /* 0x0000000527057211 */ /* 0x002fc600078e38ff */
[----:B------:R-:W-:Y:S02]  /*1bae0*/  IMAD R9, R214, c[0x0][0x494], R9 ;  /* 0x00012500d6097a24 */ /* 0x000fe400078e0209 */
[----:B------:R-:W-:-:S03]  /*1baf0*/  IMAD.WIDE.U32 R20, R20, c[0x0][0x3a0], RZ ;  /* 0x0000e80014147a25 */ /* 0x000fc600078e00ff */
[----:B------:R-:W-:Y:S01]  /*1bb00*/  IADD3 R23, R23, R9, RZ ;  /* 0x0000000917177210 */ /* 0x000fe20007ffe0ff */
[----:B------:R-:W-:Y:S01]  /*1bb10*/  IMAD R6, R39, 0x80, R6 ;  /* 0x0000008027067824 */ /* 0x000fe200078e0206 */
[----:B------:R-:W-:Y:S01]  /*1bb20*/  IADD3 R21, R21, R12, RZ ;  /* 0x0000000c15157210 */ /* 0x000fe20007ffe0ff */
[----:B------:R-:W-:Y:S01]  /*1bb30*/  IMAD R8, R0, c[0x0][0x3e8], RZ ;  /* 0x0000fa0000087a24 */ /* 0x000fe200078e02ff */
[----:B------:R-:W-:Y:S01]  /*1bb40*/  LOP3.LUT R0, R3, 0xfffffff8, RZ, 0xc0, !PT ;  /* 0xfffffff803007812 */ /* 0x000fe200078ec0ff */
[----:B------:R-:W-:Y:S01]  /*1bb50*/  @P1 IMAD.HI.U32 R9, R6, c[0x0][0x4ec], RZ ;  /* 0x00013b0006091a27 */ /* 0x000fe200078e00ff */
[----:B------:R-:W-:-:S03]  /*1bb60*/  SHF.R.S32.HI R3, RZ, 0x3, R3 ;  /* 0x00000003ff037819 */ /* 0x000fc60000011403 */
[----:B------:R-:W-:Y:S02]  /*1bb70*/  IMAD.IADD R0, R7, 0x1, -R0 ;  /* 0x0000000107007824 */ /* 0x000fe400078e0a00 */
[C---:B------:R-:W-:Y:S01]  /*1bb80*/  IMAD R7, R214.reuse, c[0x0][0x3ec], R8 ;  /* 0x0000fb00d6077a24 */ /* 0x040fe200078e0208 */
[----:B------:R-:W-:Y:S01]  /*1bb90*/  SHF.R.S32.HI R8, RZ, 0x1f, R217 ;  /* 0x0000001fff087819 */ /* 0x000fe200000114d9 */
[----:B------:R-:W-:Y:S01]  /*1bba0*/  IMAD.MOV.U32 R18, RZ, RZ, R6 ;  /* 0x000000ffff127224 */ /* 0x000fe200078e0006 */
[----:B------:R-:W-:Y:S01]  /*1bbb0*/  @P1 SHF.R.U32.HI R18, RZ, c[0x0][0x4f0], R9 ;  /* 0x00013c00ff121a19 */ /* 0x000fe20000011609 */
[----:B------:R-:W-:Y:S01]  /*1bbc0*/  IMAD.WIDE.U32 R20, R214, c[0x0][0x3e8], R20 ;  /* 0x0000fa00d6147a25 */ /* 0x000fe200078e0014 */
[----:B------:R-:W-:Y:S02]  /*1bbd0*/  SEL R8, R8, RZ, !P0 ;  /* 0x000000ff08087207 */ /* 0x000fe40004000000 */
[--C-:B------:R-:W-:Y:S01]  /*1bbe0*/  SHF.R.S32.HI R14, RZ, 0x1f, R18.reuse ;  /* 0x0000001fff0e7819 */ /* 0x100fe20000011412 */
[----:B------:R-:W-:Y:S01]  /*1bbf0*/  IMAD.IADD R21, R21, 0x1, R7 ;  /* 0x0000000115157824 */ /* 0x000fe200078e0207 */
[----:B------:R-:W-:Y:S01]  /*1bc00*/  LEA R15, R0, R3, 0x5 ;  /* 0x00000003000f7211 */ /* 0x000fe200078e28ff */
[----:B------:R-:W-:-:S02]  /*1bc10*/  IMAD.MOV R7, RZ, RZ, -R18 ;  /* 0x000000ffff077224 */ /* 0x000fc400078e0a12 */
[----:B------:R-:W-:Y:S02]  /*1bc20*/  IMAD R12, R8, c[0x0][0x498], RZ ;  /* 0x00012600080c7a24 */ /* 0x000fe400078e02ff */
[----:B------:R-:W-:-:S04]  /*1bc30*/  IMAD.WIDE.U32 R22, R16, c[0x0][0x498], R22 ;  /* 0x0001260010167a25 */ /* 0x000fc800078e0016 */
[----:B------:R-:W-:Y:S01]  /*1bc40*/  IMAD R6, R7, c[0x0][0x4e8], R6 ;  /* 0x00013a0007067a24 */ /* 0x000fe200078e0206 */
[----:B------:R-:W-:Y:S01]  /*1bc50*/  IADD3 R18, P0, R18, R22, RZ ;  /* 0x0000001612127210 */ /* 0x000fe20007f1e0ff */
[----:B------:R-:W-:Y:S02]  /*1bc60*/  IMAD R12, R16, c[0x0][0x49c], R12 ;  /* 0x00012700100c7a24 */ /* 0x000fe400078e020c */
[----:B------:R-:W-:Y:S01]  /*1bc70*/  IMAD R15, R39, 0x80, R15 ;  /* 0x00000080270f7824 */ /* 0x000fe200078e020f */
[----:B------:R-:W-:Y:S01]  /*1bc80*/  SHF.R.S32.HI R7, RZ, 0x1f, R6 ;  /* 0x0000001fff077819 */ /* 0x000fe20000011406 */
[----:B------:R-:W-:Y:S01]  /*1bc90*/  IMAD.SHL.U32 R0, R0, 0x8, RZ ;  /* 0x0000000800007824 */ /* 0x000fe200078e00ff */
[----:B------:R-:W-:Y:S01]  /*1bca0*/  IADD3.X R19, R14, R23, R12, P0, !PT ;  /* 0x000000170e137210 */ /* 0x000fe200007fe40c */
[----:B------:R-:W-:Y:S01]  /*1bcb0*/  IMAD.SHL.U32 R12, R3, 0x40, RZ ;  /* 0x00000040030c7824 */ /* 0x000fe200078e00ff */
[----:B------:R-:W-:Y:S01]  /*1bcc0*/  MOV R13, R15 ;  /* 0x0000000f000d7202 */ /* 0x000fe20000000f00 */
[----:B------:R-:W-:Y:S01]  /*1bcd0*/  IMAD R7, R7, c[0x0][0x488], RZ ;  /* 0x0001220007077a24 */ /* 0x000fe200078e02ff */
[----:B------:R-:W-:Y:S01]  /*1bce0*/  LEA R39, R39, R3, 0x7 ;  /* 0x0000000327277211 */ /* 0x000fe200078e38ff */
[----:B------:R-:W-:Y:S01]  /*1bcf0*/  IMAD.WIDE.U32 R18, R6, c[0x0][0x488], R18 ;  /* 0x0001220006127a25 */ /* 0x000fe200078e0012 */
[----:B------:R-:W-:-:S02]  /*1bd00*/  LOP3.LUT R12, R12, 0x1c0, RZ, 0xc0, !PT ;  /* 0x000001c00c0c7812 */ /* 0x000fc400078ec0ff */
[----:B------:R-:W-:Y:S01]  /*1bd10*/  IADD3 R36, R0, 0x40, RZ ;  /* 0x0000004000247810 */ /* 0x000fe20007ffe0ff */
[----:B------:R-:W-:Y:S01]  /*1bd20*/  IMAD R7, R6, c[0x0][0x48c], R7 ;  /* 0x0001230006077a24 */ /* 0x000fe200078e0207 */
[----:B------:R-:W-:Y:S01]  /*1bd30*/  LEA R6, P0, R18, c[0x0][0x450], 0x2 ;  /* 0x0001140012067a11 */ /* 0x000fe200078010ff */
[----:B------:R-:W-:-:S03]  /*1bd40*/  @P1 IMAD.HI.U32 R9, R15, c[0x0][0x4ec], RZ ;  /* 0x00013b000f091a27 */ /* 0x000fc600078e00ff */
[----:B------:R-:W-:Y:S01]  /*1bd50*/  IADD3 R7, R19, R7, RZ ;  /* 0x0000000713077210 */ /* 0x000fe20007ffe0ff */
[----:B------:R-:W-:Y:S01]  /*1bd60*/  IMAD R8, R8, c[0x0][0x3f0], RZ ;  /* 0x0000fc0008087a24 */ /* 0x000fe200078e02ff */
[----:B------:R-:W-:Y:S01]  /*1bd70*/  @P1 SHF.R.U32.HI R13, RZ, c[0x0][0x4f0], R9 ;  /* 0x00013c00ff0d1a19 */ /* 0x000fe20000011609 */
[----:B------:R-:W-:Y:S01]  /*1bd80*/  IMAD.SHL.U32 R11, R11, 0x8, RZ ;  /* 0x000000080b0b7824 */ /* 0x000fe200078e00ff */
[----:B------:R-:W-:Y:S01]  /*1bd90*/  LOP3.LUT R9, R12, 0x38, R0, 0xf8, !PT ;  /* 0x000000380c097812 */ /* 0x000fe200078ef800 */
[C---:B------:R-:W-:Y:S01]  /*1bda0*/  IMAD R8, R16.reuse, c[0x0][0x3f4], R8 ;  /* 0x0000fd0010087a24 */ /* 0x040fe200078e0208 */
[----:B------:R-:W-:Y:S01]  /*1bdb0*/  SHF.R.U32.HI R12, RZ, 0x3, R12 ;  /* 0x00000003ff0c7819 */ /* 0x000fe2000001160c */
[----:B------:R-:W-:Y:S01]  /*1bdc0*/  IMAD.WIDE.U32 R16, R16, c[0x0][0x3f0], R20 ;  /* 0x0000fc0010107a25 */ /* 0x000fe200078e0014 */
[----:B------:R-:W-:Y:S02]  /*1bdd0*/  LEA.HI.X R7, R18, c[0x0][0x454], R7, 0x2, P0 ;  /* 0x0001150012077a11 */ /* 0x000fe400000f1407 */
[----:B------:R-:W-:Y:S01]  /*1bde0*/  LOP3.LUT R12, R9, R12, RZ, 0x3c, !PT ;  /* 0x0000000c090c7212 */ /* 0x000fe200078e3cff */
[----:B------:R-:W-:Y:S01]  /*1bdf0*/  IMAD.IADD R17, R17, 0x1, R8 ;  /* 0x0000000111117824 */ /* 0x000fe200078e0208 */
[--C-:B------:R-:W-:Y:S01]  /*1be00*/  SHF.R.S32.HI R14, RZ, 0x1f, R13.reuse ;  /* 0x0000001fff0e7819 */ /* 0x100fe2000001140d */
[----:B------:R-:W-:Y:S01]  /*1be10*/  SHFL.IDX PT, R8, R6, RZ, 0x1c1f ;  /* 0x001c1fff06087589 */ /* 0x000fe200000e0000 */
[----:B------:R-:W-:Y:S01]  /*1be20*/  IMAD.MOV R18, RZ, RZ, -R13 ;  /* 0x000000ffff127224 */ /* 0x000fe200078e0a0d */
[----:B------:R-:W-:Y:S01]  /*1be30*/  ISETP.GE.OR P1, PT, R5, R2, P2 ;  /* 0x000000020500720c */ /* 0x000fe20001726670 */
[----:B------:R-:W-:Y:S01]  /*1be40*/  IMAD.WIDE.U32 R16, R13, c[0x0][0x3e0], R16 ;  /* 0x0000f8000d107a25 */ /* 0x000fe200078e0010 */
[----:B------:R-:W1:Y:S01]  /*1be50*/  SHFL.IDX PT, R9, R7, RZ, 0x1c1f ;  /* 0x001c1fff07097589 */ /* 0x000e6200000e0000 */
[----:B------:R-:W-:-:S02]  /*1be60*/  LOP3.LUT R11, R12, 0x7ffffe00, R11, 0xf8, !PT ;  /* 0x7ffffe000c0b7812 */ /* 0x000fc400078ef80b */
[----:B------:R-:W-:Y:S01]  /*1be70*/  IMAD R18, R18, c[0x0][0x4e8], R15 ;  /* 0x00013a0012127a24 */ /* 0x000fe200078e020f */
[----:B------:R-:W-:Y:S01]  /*1be80*/  SHFL.IDX PT, R6, R6, 0x1, 0x1c1f ;  /* 0x003c1f0006067f89 */ /* 0x000fe200000e0000 */
[----:B------:R-:W-:Y:S01]  /*1be90*/  IADD3 R15, R5, 0x8, RZ ;  /* 0x00000008050f7810 */ /* 0x000fe20007ffe0ff */
[----:B------:R-:W-:Y:S02]  /*1bea0*/  IMAD R14, R14, c[0x0][0x3e0], RZ ;  /* 0x0000f8000e0e7a24 */ /* 0x000fe400078e02ff */
[----:B------:R-:W2:Y:S01]  /*1beb0*/  SHFL.IDX PT, R7, R7, 0x1, 0x1c1f ;  /* 0x003c1f0007077f89 */ /* 0x000ea200000e0000 */
[----:B------:R-:W-:Y:S01]  /*1bec0*/  ISETP.GE.OR P0, PT, R15, R2, P2 ;  /* 0x000000020f00720c */ /* 0x000fe20001706670 */
[----:B------:R-:W-:Y:S01]  /*1bed0*/  IMAD R14, R13, c[0x0][0x3e4], R14 ;  /* 0x0000f9000d0e7a24 */ /* 0x000fe200078e020e */
[----:B------:R-:W-:-:S04]  /*1bee0*/  SHF.R.S32.HI R5, RZ, 0x1f, R18 ;  /* 0x0000001fff057819 */ /* 0x000fc80000011412 */
[----:B------:R-:W-:Y:S01]  /*1bef0*/  IADD3 R15, R17, R14, RZ ;  /* 0x0000000e110f7210 */ /* 0x000fe20007ffe0ff */
[----:B------:R-:W-:Y:S02]  /*1bf00*/  IMAD R5, R5, c[0x0][0x3d8], RZ ;  /* 0x0000f60005057a24 */ /* 0x000fe400078e02ff */
[----:B------:R-:W-:Y:S01]  /*1bf10*/  IMAD.MOV.U32 R14, RZ, RZ, R16 ;  /* 0x000000ffff0e7224 */ /* 0x000fe200078e0010 */
[----:B------:R-:W-:Y:S01]  /*1bf20*/  SHF.L.U32 R16, R11, 0x1, RZ ;  /* 0x000000010b107819 */ /* 0x000fe200000006ff */
[C---:B------:R-:W-:Y:S02]  /*1bf30*/  IMAD R17, R18.reuse, c[0x0][0x3dc], R5 ;  /* 0x0000f70012117a24 */ /* 0x040fe400078e0205 */
[----:B------:R-:W-:Y:S01]  /*1bf40*/  IMAD.WIDE.U32 R18, R18, c[0x0][0x3d8], R14 ;  /* 0x0000f60012127a25 */ /* 0x000fe200078e000e */
[----:B-1----:R1:W-:Y:S03]  /*1bf50*/  @!P1 ST.E [R8.64], R4 ;  /* 0x0000000408009985 */ /* 0x0023e6000c101912 */
[----:B------:R-:W-:Y:S01]  /*1bf60*/  IMAD.IADD R17, R19, 0x1, R17 ;  /* 0x0000000113117824 */ /* 0x000fe200078e0211 */
[----:B--2---:R1:W-:Y:S01]  /*1bf70*/  @!P0 ST.E [R6.64], R10 ;  /* 0x0000000a06008985 */ /* 0x0043e2000c101912 */
        /* <DEDUP_REMOVED lines=23> */
.L_x_2608:
[----:B------:R-:W-:Y:S05]  /*1c0f0*/  BSYNC B0 ;  /* 0x0000000000007941 */ /* 0x000fea0003800000 */
.L_x_2607:
        /* <DEDUP_REMOVED lines=15> */
.L_x_2610:
[----:B------:R-:W-:Y:S05]  /*1c1f0*/  BSYNC B0 ;  /* 0x0000000000007941 */ /* 0x000fea0003800000 */
.L_x_2609:
        /* <DEDUP_REMOVED lines=15> */
.L_x_2612:
[----:B------:R-:W-:Y:S05]  /*1c2f0*/  BSYNC B0 ;  /* 0x0000000000007941 */ /* 0x000fea0003800000 */
.L_x_2611:
        /* <DEDUP_REMOVED lines=16> */
.L_x_2605:
        /* <DEDUP_REMOVED lines=18> */
.L_x_2613:
        /* <DEDUP_REMOVED lines=13> */
[----:B------:R-:W-:Y:S01]  /*1c5f0*/  IMAD.MOV.U32 R13, RZ, RZ, R11 ;  /* 0x000000ffff0d7224 */ /* 0x000fe200078e000b */
[----:B------:R-:W-:Y:S02]  /*1c600*/  MOV R12, R10 ;  /* 0x0000000a000c7202 */ /* 0x000fe40000000f00 */
[----:B------:R-:W-:Y:S01]  /*1c610*/  ISETP.NE.AND P0, PT, R4, 0x1, PT ;  /* 0x000000010400780c */ /* 0x000fe20003f05270 */
[----:B------:R-:W-:Y:S01]  /*1c620*/  IMAD R4, R0, c[0x0][0x490], RZ ;  /* 0x0001240000047a24 */ /* 0x000fe200078e02ff */
[----:B------:R-:W-:Y:S01]  /*1c630*/  MOV R7, R8 ;  /* 0x0000000800077202 */ /* 0x000fe20000000f00 */
[----:B------:R-:W-:-:S04]  /*1c640*/  IMAD.WIDE.U32 R12, R214, c[0x0][0x490], R12 ;  /* 0x00012400d60c7a25 */ /* 0x000fc800078e000c */
[----:B------:R-:W-:-:S05]  /*1c650*/  IMAD R4, R214, c[0x0][0x494], R4 ;  /* 0x00012500d6047a24 */ /* 0x000fca00078e0204 */
[----:B------:R-:W-:Y:S01]  /*1c660*/  IADD3 R13, R4, R13, RZ ;  /* 0x0000000d040d7210 */ /* 0x000fe20007ffe0ff */
[----:B------:R-:W-:-:S04]  /*1c670*/  @P0 IMAD.HI.U32 R6, R8, c[0x0][0x4ec], RZ ;  /* 0x00013b0008060a27 */ /* 0x000fc800078e00ff */
[----:B------:R-:W-:Y:S01]  /*1c680*/  IMAD.WIDE.U32 R12, R217, c[0x0][0x498], R12 ;  /* 0x00012600d90c7a25 */ /* 0x000fe200078e000c */
[----:B------:R-:W-:-:S03]  /*1c690*/  @P0 SHF.R.U32.HI R7, RZ, c[0x0][0x4f0], R6 ;  /* 0x00013c00ff070a19 */ /* 0x000fc60000011606 */
[----:B------:R-:W-:Y:S01]  /*1c6a0*/  IMAD R6, R5, c[0x0][0x498], RZ ;  /* 0x0001260005067a24 */ /* 0x000fe200078e02ff */
[----:B------:R-:W-:Y:S01]  /*1c6b0*/  IADD3 R12, P0, R7, R12, RZ ;  /* 0x0000000c070c7210 */ /* 0x000fe20007f1e0ff */
[--C-:B------:R-:W-:Y:S02]  /*1c6c0*/  IMAD.MOV R4, RZ, RZ, -R7.reuse ;  /* 0x000000ffff047224 */ /* 0x100fe400078e0a07 */
        /* <DEDUP_REMOVED lines=13> */
.L_x_2615:
[----:B------:R-:W-:Y:S05]  /*1c7a0*/  BSYNC B0 ;  /* 0x0000000000007941 */ /* 0x000fea0003800000 */
.L_x_2614:
        /* <DEDUP_REMOVED lines=14> */
[----:B------:R-:W-:Y:S01]  /*1c890*/  IMAD R5, R5, c[0x0][0x3f0], RZ ;  /* 0x0000fc0005057a24 */ /* 0x000fe200078e02ff */
[----:B------:R-:W-:Y:S01]  /*1c8a0*/  IADD3 R11, R11, R7, RZ ;  /* 0x000000070b0b7210 */ /* 0x000fe20007ffe0ff */
[----:B-----5:R-:W-:-:S02]  /*1c8b0*/  IMAD R3, R3, c[0x0][0x4e8], RZ ;  /* 0x00013a0003037a24 */ /* 0x020fc400078e02ff */
[C---:B------:R-:W-:Y:S01]  /*1c8c0*/  IMAD R2, R9.reuse, 0x20, R4 ;  /* 0x0000002009027824 */ /* 0x040fe200078e0204 */
[----:B------:R-:W-:Y:S01]  /*1c8d0*/  SHF.L.U32 R9, R9, 0x3, RZ ;  /* 0x0000000309097819 */ /* 0x000fe200000006ff */
[----:B------:R-:W-:-:S03]  /*1c8e0*/  IMAD.WIDE.U32 R10, R214, c[0x0][0x3e8], R10 ;  /* 0x0000fa00d60a7a25 */ /* 0x000fc600078e000a */
[----:B-1----:R-:W-:Y:S01]  /*1c8f0*/  LEA R2, R6, R2, 0x7 ;  /* 0x0000000206027211 */ /* 0x002fe200078e38ff */
[----:B------:R-:W-:Y:S01]  /*1c900*/  IMAD R5, R217, c[0x0][0x3f4], R5 ;  /* 0x0000fd00d9057a24 */ /* 0x000fe200078e0205 */
[----:B------:R-:W-:Y:S02]  /*1c910*/  IADD3 R11, R0, R11, RZ ;  /* 0x0000000b000b7210 */ /* 0x000fe40007ffe0ff */
[----:B------:R-:W-:Y:S01]  /*1c920*/  LEA R4, R6, R4, 0x7 ;  /* 0x0000000406047211 */ /* 0x000fe200078e38ff */
[----:B------:R-:W-:-:S04]  /*1c930*/  @P0 IMAD.HI.U32 R0, R2, c[0x0][0x4ec], RZ ;  /* 0x00013b0002000a27 */ /* 0x000fc800078e00ff */
[----:B------:R-:W-:Y:S01]  /*1c940*/  IMAD.MOV.U32 R7, RZ, RZ, R2 ;  /* 0x000000ffff077224 */ /* 0x000fe200078e0002 */
[----:B------:R-:W-:Y:S01]  /*1c950*/  @P0 SHF.R.U32.HI R7, RZ, c[0x0][0x4f0], R0 ;  /* 0x00013c00ff070a19 */ /* 0x000fe20000011600 */
[----:B------:R-:W-:-:S03]  /*1c960*/  IMAD.WIDE.U32 R10, R217, c[0x0][0x3f0], R10 ;  /* 0x0000fc00d90a7a25 */ /* 0x000fc600078e000a */
[----:B------:R-:W-:Y:S02]  /*1c970*/  IADD3 R0, -R7, RZ, RZ ;  /* 0x000000ff07007210 */ /* 0x000fe40007ffe1ff */
[----:B------:R-:W-:Y:S02]  /*1c980*/  SHF.R.S32.HI R8, RZ, 0x1f, R7 ;  /* 0x0000001fff087819 */ /* 0x000fe40000011407 */
[----:B------:R-:W-:Y:S01]  /*1c990*/  IADD3 R11, R11, R5, RZ ;  /* 0x000000050b0b7210 */ /* 0x000fe20007ffe0ff */
[----:B------:R-:W-:Y:S01]  /*1c9a0*/  IMAD R0, R0, c[0x0][0x4e8], R2 ;  /* 0x00013a0000007a24 */ /* 0x000fe200078e0202 */
[----:B------:R-:W-:Y:S01]  /*1c9b0*/  IADD3 R5, R9, 0x40, RZ ;  /* 0x0000004009057810 */ /* 0x000fe20007ffe0ff */
[----:B------:R-:W-:Y:S02]  /*1c9c0*/  IMAD R8, R8, c[0x0][0x3e0], RZ ;  /* 0x0000f80008087a24 */ /* 0x000fe400078e02ff */
[----:B------:R-:W-:Y:S01]  /*1c9d0*/  IMAD.WIDE.U32 R10, R7, c[0x0][0x3e0], R10 ;  /* 0x0000f800070a7a25 */ /* 0x000fe200078e000a */
[----:B------:R-:W-:-:S03]  /*1c9e0*/  SHF.R.S32.HI R2, RZ, 0x1f, R0 ;  /* 0x0000001fff027819 */ /* 0x000fc60000011400 */
[----:B------:R-:W-:Y:S02]  /*1c9f0*/  IMAD R8, R7, c[0x0][0x3e4], R8 ;  /* 0x0000f90007087a24 */ /* 0x000fe400078e0208 */
        /* <DEDUP_REMOVED lines=20> */
.L_x_2617:
[----:B------:R-:W-:Y:S05]  /*1cb40*/  BSYNC B0 ;  /* 0x0000000000007941 */ /* 0x000fea0003800000 */
.L_x_2616:
        /* <DEDUP_REMOVED lines=15> */
.L_x_2619:
[----:B------:R-:W-:Y:S05]  /*1cc40*/  BSYNC B0 ;  /* 0x0000000000007941 */ /* 0x000fea0003800000 */
.L_x_2618:
        /* <DEDUP_REMOVED lines=15> */
.L_x_2621:
[----:B------:R-:W-:Y:S05]  /*1cd40*/  BSYNC B0 ;  /* 0x0000000000007941 */ /* 0x000fea0003800000 */
.L_x_2620:
        /* <DEDUP_REMOVED lines=16> */
.L_x_2622:
        /* <DEDUP_REMOVED lines=11> */
.L_x_4363:


//--------------------- .text._ZN7cutlass13device_kernelIN5flash19enable_sm80_to_sm89INS1_16FlashAttnFwdSm80INS1_25CollectiveMainloopFwdSm80ILi8ELi1ELb1EN4cute5tupleIJNS5_1CILi128EEES8_S8_EEELi128ENS_6half_tEfNS_4arch4Sm80ELb1ELb0ELb0ELb0ELb1ELb0ELb1ELb0EEENS1_21CollectiveEpilogueFwdIS9_NS6_IJNS7_ILi1EEESF_SF_EEESA_SC_Li256ELb0ELb1ELb0ELb0EEENS1_30DynamicPersistentTileSchedulerILi256ELi256ELb0ELb1ELb0EEEEEEEEEvNT_6ParamsE --------------------------
	.section	.text._ZN7cutlass13device_kernelIN5flash19enable_sm80_to_sm89INS1_16FlashAttnFwdSm80INS1_25CollectiveMainloopFwdSm80ILi8ELi1ELb1EN4cute5tupleIJNS5_1CILi128EEES8_S8_EEELi128ENS_6half_tEfNS_4arch4Sm80ELb1ELb0ELb0ELb0ELb1ELb0ELb1ELb0EEENS1_21CollectiveEpilogueFwdIS9_NS6_IJNS7_ILi1EEESF_SF_EEESA_SC_Li256ELb0ELb1ELb0ELb0EEENS1_30DynamicPersistentTileSchedulerILi256ELi256ELb0ELb1ELb0EEEEEEEEEvNT_6ParamsE,"ax",@progbits
	.sectioninfo	@"SHI_REGISTERS=255"
	.align	128
.text._ZN7cutlass13device_kernelIN5flash19enable_sm80_to_sm89INS1_16FlashAttnFwdSm80INS1_25CollectiveMainloopFwdSm80ILi8ELi1ELb1EN4cute5tupleIJNS5_1CILi128EEES8_S8_EEELi128ENS_6half_tEfNS_4arch4Sm80ELb1ELb0ELb0ELb0ELb1ELb0ELb1ELb0EEENS1_21CollectiveEpilogueFwdIS9_NS6_IJNS7_ILi1EEESF_SF_EEESA_SC_Li256ELb0ELb1ELb0ELb0EEENS1_30DynamicPersistentTileSchedulerILi256ELi256ELb0ELb1ELb0EEEEEEEEEvNT_6ParamsE:
        .type           _ZN7cutlass13device_kernelIN5flash19enable_sm80_to_sm89INS1_16FlashAttnFwdSm80INS1_25CollectiveMainloopFwdSm80ILi8ELi1ELb1EN4cute5tupleIJNS5_1CILi128EEES8_S8_EEELi128ENS_6half_tEfNS_4arch4Sm80ELb1ELb0ELb0ELb0ELb1ELb0ELb1ELb0EEENS1_21CollectiveEpilogueFwdIS9_NS6_IJNS7_ILi1EEESF_SF_EEESA_SC_Li256ELb0ELb1ELb0ELb0EEENS1_30DynamicPersistentTileSchedulerILi256ELi256ELb0ELb1ELb0EEEEEEEEEvNT_6ParamsE,@function
        .size           _ZN7cutlass13device_kernelIN5flash19enable_sm80_to_sm89INS1_16FlashAttnFwdSm80INS1_25CollectiveMainloopFwdSm80ILi8ELi1ELb1EN4cute5tupleIJNS5_1CILi128EEES8_S8_EEELi128ENS_6half_tEfNS_4arch4Sm80ELb1ELb0ELb0ELb0ELb1ELb0ELb1ELb0EEENS1_21CollectiveEpilogueFwdIS9_NS6_IJNS7_ILi1EEESF_SF_EEESA_SC_Li256ELb0ELb1ELb0ELb0EEENS1_30DynamicPersistentTileSchedulerILi256ELi256ELb0ELb1ELb0EEEEEEEEEvNT_6ParamsE,(.L_x_4364 - _ZN7cutlass13device_kernelIN5flash19enable_sm80_to_sm89INS1_16FlashAttnFwdSm80INS1_25CollectiveMainloopFwdSm80ILi8ELi1ELb1EN4cute5tupleIJNS5_1CILi128EEES8_S8_EEELi128ENS_6half_tEfNS_4arch4Sm80ELb1ELb0ELb0ELb0ELb1ELb0ELb1ELb0EEENS1_21CollectiveEpilogueFwdIS9_NS6_IJNS7_ILi1EEESF_SF_EEESA_SC_Li256ELb0ELb1ELb0ELb0EEENS1_30DynamicPersistentTileSchedulerILi256ELi256ELb0ELb1ELb0EEEEEEEEEvNT_6ParamsE)
        .other          _ZN7cutlass13device_kernelIN5flash19enable_sm80_to_sm89INS1_16FlashAttnFwdSm80INS1_25CollectiveMainloopFwdSm80ILi8ELi1ELb1EN4cute5tupleIJNS5_1CILi128EEES8_S8_EEELi128ENS_6half_tEfNS_4arch4Sm80ELb1ELb0ELb0ELb0ELb1ELb0ELb1ELb0EEENS1_21CollectiveEpilogueFwdIS9_NS6_IJNS7_ILi1EEESF_SF_EEESA_SC_Li256ELb0ELb1ELb0ELb0EEENS1_30DynamicPersistentTileSchedulerILi256ELi256ELb0ELb1ELb0EEEEEEEEEvNT_6ParamsE,@"STO_CUDA_ENTRY STV_DEFAULT"
_ZN7cutlass13device_kernelIN5flash19enable_sm80_to_sm89INS1_16FlashAttnFwdSm80INS1_25CollectiveMainloopFwdSm80ILi8ELi1ELb1EN4cute5tupleIJNS5_1CILi128EEES8_S8_EEELi128ENS_6half_tEfNS_4arch4Sm80ELb1ELb0ELb0ELb0ELb1ELb0ELb1ELb0EEENS1_21CollectiveEpilogueFwdIS9_NS6_IJNS7_ILi1EEESF_SF_EEESA_SC_Li256ELb0ELb1ELb0ELb0EEENS1_30DynamicPersistentTileSchedulerILi256ELi256ELb0ELb1ELb0EEEEEEEEEvNT_6ParamsE:
        /* <DEDUP_REMOVED lines=137> */
.L_x_2684:
        /* <DEDUP_REMOVED lines=19> */
.L_x_2624:
[----:B------:R-:W-:-:S04]  /*09c0*/  MOV R0, c[0x0][0x554] ;  /* 0x0001550000007a02 */ /* 0x000fc80000000f00 */
[----:B------:R-:W-:Y:S02]  /*09d0*/  ISETP.NE.AND P0, PT, R0, 0x1, PT ;  /* 0x000000010000780c */ /* 0x000fe40003f05270 */
[----:B------:R-:W-:-:S11]  /*09e0*/  MOV R0, R2 ;  /* 0x0000000200007202 */ /* 0x000fd60000000f00 */
[----:B------:R-:W-:-:S05]  /*09f0*/  @P0 IMAD.HI.U32 R4, R2, c[0x0][0x558], RZ ;  /* 0x0001560002040a27 */ /* 0x000fca00078e00ff */
[----:B------:R-:W-:-:S05]  /*0a00*/  @P0 SHF.R.U32.HI R0, RZ, c[0x0][0x55c], R4 ;  /* 0x00015700ff000a19 */ /* 0x000fca0000011604 */
[----:B------:R-:W-:Y:S02]  /*0a10*/  IMAD R4, R0, c[0x0][0x554], RZ ;  /* 0x0001550000047a24 */ /* 0x000fe400078e02ff */
.L_x_2625:
[----:B------:R-:W-:Y:S05]  /*0a20*/  BSYNC B0 ;  /* 0x0000000000007941 */ /* 0x000fea0003800000 */
.L_x_2623:
        /* <DEDUP_REMOVED lines=16> */
[----:B------:R-:W-:Y:S01]  /*0b30*/  IMAD.MOV.U32 R4, RZ, RZ, 0x80 ;  /* 0x00000080ff047424 */ /* 0x000fe200078e00ff */
[----:B------:R-:W-:Y:S01]  /*0b40*/  IADD3 R0, R0, c[0x0][0x53c], RZ ;  /* 0x00014f0000007a10 */ /* 0x000fe20007ffe0ff */
[----:B------:R-:W-:Y:S01]  /*0b50*/  CS2R R114, SRZ ;  /* 0x0000000000727805 */ /* 0x000fe2000001ff00 */
[----:B------:R-:W-:Y:S01]  /*0b60*/  ISETP.NE.AND P4, PT, R35, 0x1, PT ;  /* 0x000000012300780c */ /* 0x000fe20003f85270 */
[----:B------:R-:W-:Y:S01]  /*0b70*/  CS2R R112, SRZ ;  /* 0x0000000000707805 */ /* 0x000fe2000001ff00 */
[----:B------:R-:W-:Y:S01]  /*0b80*/  IADD3 R4, R4, -c[0x0][0x168], RZ ;  /* 0x80005a0004047a10 */ /* 0x000fe20007ffe0ff */
[----:B------:R-:W-:Y:S01]  /*0b90*/  IMAD.SHL.U32 R38, R0, 0x80, RZ ;  /* 0x0000008000267824 */ /* 0x000fe200078e00ff */
[----:B------:R-:W-:Y:S01]  /*0ba0*/  CS2R R134, SRZ ;  /* 0x0000000000867805 */ /* 0x000fe2000001ff00 */
[----:B------:R-:W-:Y:S01]  /*0bb0*/  MOV R132, RZ ;  /* 0x000000ff00847202 */ /* 0x000fe20000000f00 */
[----:B------:R-:W-:Y:S01]  /*0bc0*/  IMAD.MOV.U32 R110, RZ, RZ, RZ ;  /* 0x000000ffff6e7224 */ /* 0x000fe200078e00ff */
[----:B------:R-:W-:Y:S01]  /*0bd0*/  CS2R R6, SRZ ;  /* 0x0000000000067805 */ /* 0x000fe2000001ff00 */
[----:B------:R-:W-:Y:S01]  /*0be0*/  IADD3 R0, R38, 0x7f, RZ ;  /* 0x0000007f26007810 */ /* 0x000fe20007ffe0ff */
[----:B------:R1:W-:Y:S01]  /*0bf0*/  STL [R1+0x38], R38 ;  /* 0x0000382601007387 */ /* 0x0003e20000100800 */
[----:B------:R-:W-:Y:S01]  /*0c00*/  IMAD.MOV.U32 R108, RZ, RZ, RZ ;  /* 0x000000ffff6c7224 */ /* 0x000fe200078e00ff */
[----:B------:R-:W-:Y:S01]  /*0c10*/  MOV R130, RZ ;  /* 0x000000ff00827202 */ /* 0x000fe20000000f00 */
[----:B------:R-:W-:Y:S01]  /*0c20*/  CS2R R128, SRZ ;  /* 0x0000000000807805 */ /* 0x000fe2000001ff00 */
[----:B------:R-:W-:Y:S01]  /*0c30*/  IMAD.MOV.U32 R9, RZ, RZ, RZ ;  /* 0x000000ffff097224 */ /* 0x000fe200078e00ff */
[----:B------:R-:W-:Y:S01]  /*0c40*/  CS2R R10, SRZ ;  /* 0x00000000000a7805 */ /* 0x000fe2000001ff00 */
[----:B------:R-:W-:Y:S01]  /*0c50*/  IMAD.MOV.U32 R106, RZ, RZ, RZ ;  /* 0x000000ffff6a7224 */ /* 0x000fe200078e00ff */
[----:B------:R-:W-:Y:S01]  /*0c60*/  MOV R104, RZ ;  /* 0x000000ff00687202 */ /* 0x000fe20000000f00 */
[----:B------:R-:W-:Y:S01]  /*0c70*/  IMAD.MOV.U32 R102, RZ, RZ, RZ ;  /* 0x000000ffff667224 */ /* 0x000fe200078e00ff */
[----:B------:R-:W-:Y:S01]  /*0c80*/  CS2R R12, SRZ ;  /* 0x00000000000c7805 */ /* 0x000fe2000001ff00 */
[----:B------:R-:W-:Y:S01]  /*0c90*/  IMAD.MOV.U32 R100, RZ, RZ, RZ ;  /* 0x000000ffff647224 */ /* 0x000fe200078e00ff */
[----:B--2---:R-:W-:Y:S01]  /*0ca0*/  MOV R2, c[0x0][0x2ac] ;  /* 0x0000ab0000027a02 */ /* 0x004fe20000000f00 */
[----:B------:R-:W-:Y:S01]  /*0cb0*/  @P4 IMAD.HI.U32 R3, R0, c[0x0][0x2c8], RZ ;  /* 0x0000b20000034a27 */ /* 0x000fe200078e00ff */
[----:B------:R-:W-:Y:S01]  /*0cc0*/  MOV R98, RZ ;  /* 0x000000ff00627202 */ /* 0x000fe20000000f00 */
[----:B------:R-:W-:Y:S01]  /*0cd0*/  CS2R R14, SRZ ;  /* 0x00000000000e7805 */ /* 0x000fe2000001ff00 */
[----:B------:R-:W-:Y:S01]  /*0ce0*/  CS2R R16, SRZ ;  /* 0x0000000000107805 */ /* 0x000fe2000001ff00 */
[C---:B------:R-:W-:Y:S01]  /*0cf0*/  IMAD R37, R2.reuse, c[0x0][0x1d0], RZ ;  /* 0x0000740002257a24 */ /* 0x040fe200078e02ff */
[----:B------:R-:W-:Y:S01]  /*0d00*/  @P4 SHF.R.U32.HI R0, RZ, c[0x0][0x2cc], R3 ;  /* 0x0000b300ff004a19 */ /* 0x000fe20000011603 */
[----:B------:R-:W-:Y:S01]  /*0d10*/  IMAD R2, R2, c[0x0][0x1d0], R4 ;  /* 0x0000740002027a24 */ /* 0x000fe200078e0204 */
[----:B------:R-:W-:Y:S01]  /*0d20*/  MOV R92, RZ ;  /* 0x000000ff005c7202 */ /* 0x000fe20000000f00 */
[----:B------:R-:W-:Y:S01]  /*0d30*/  IMAD.MOV.U32 R96, RZ, RZ, RZ ;  /* 0x000000ffff607224 */ /* 0x000fe200078e00ff */
[----:B------:R-:W-:Y:S01]  /*0d40*/  IADD3 R3, R37, 0x7f, RZ ;  /* 0x0000007f25037810 */ /* 0x000fe20007ffe0ff */
[----:B------:R-:W-:Y:S01]  /*0d50*/  IMAD.IADD R0, R2, 0x1, R0 ;  /* 0x0000000102007824 */ /* 0x000fe200078e0200 */
[----:B------:R-:W-:Y:S01]  /*0d60*/  CS2R R18, SRZ ;  /* 0x0000000000127805 */ /* 0x000fe2000001ff00 */
[----:B------:R-:W-:Y:S01]  /*0d70*/  IMAD.MOV.U32 R94, RZ, RZ, RZ ;  /* 0x000000ffff5e7224 */ /* 0x000fe200078e00ff */
[----:B------:R-:W-:Y:S01]  /*0d80*/  SHF.R.S32.HI R2, RZ, 0x1f, R3 ;  /* 0x0000001fff027819 */ /* 0x000fe20000011403 */
        /* <DEDUP_REMOVED lines=10> */
[----:B------:R-:W-:Y:S01]  /*0e30*/  IMAD.MOV.U32 R84, RZ, RZ, RZ ;  /* 0x000000ffff547224 */ /* 0x000fe200078e00ff */
        /* <DEDUP_REMOVED lines=35> */
[----:B------:R-:W-:Y:S02]  /*1070*/  IMAD.MOV.U32 R3, RZ, RZ, c[0x0][0x2b8] ;  /* 0x0000ae00ff037624 */ /* 0x000fe400078e00ff */
[----:B-----5:R-:W-:-:S03]  /*1080*/  IMAD.WIDE.U32 R172, R0, c[0x0][0x2b0], RZ ;  /* 0x0000ac0000ac7a25 */ /* 0x020fc600078e00ff */
[----:B------:R-:W-:Y:S01]  /*1090*/  ISETP.NE.AND P3, PT, R3, 0x1, PT ;  /* 0x000000010300780c */ /* 0x000fe20003f65270 */
[----:B------:R-:W-:Y:S01]  /*10a0*/  IMAD.MOV.U32 R221, RZ, RZ, RZ ;  /* 0x000000ffffdd7224 */ /* 0x000fe200078e00ff */
        /* <DEDUP_REMOVED lines=9> */
[----:B------:R-:W-:Y:S02]  /*1140*/  SHF.R.S32.HI R52, RZ, 0x1f, R237 ;  /* 0x0000001fff347819 */ /* 0x000fe400000114ed */
[----:B------:R-:W-:-:S02]  /*1150*/  ISETP.GE.AND P2, PT, R226, c[0x0][0x198], PT ;  /* 0x00006600e2007a0c */ /* 0x000fc40003f46270 */
[----:B------:R-:W-:Y:S01]  /*1160*/  ISETP.GE.AND P6, PT, R237, c[0x0][0x198], PT ;  /* 0x00006600ed007a0c */ /* 0x000fe20003fc6270 */
[----:B------:R-:W-:Y:S01]  /*1170*/  IMAD.WIDE.U32 R168, R54, c[0x0][0x1e8], RZ ;  /* 0x00007a0036a87a25 */ /* 0x000fe200078e00ff */
[----:B------:R-:W-:Y:S01]  /*1180*/  IADD3 R204, R205, 0x20, RZ ;  /* 0x00000020cdcc7810 */ /* 0x000fe20007ffe0ff */
[----:B------:R-:W-:Y:S02]  /*1190*/  STL.64 [R1+0x20], R172 ;  /* 0x000020ac01007387 */ /* 0x000fe40000100a00 */
[----:B--2---:R-:W-:-:S05]  /*11a0*/  IMAD R2, R223, 0x80, R171 ;  /* 0x00000080df027824 */ /* 0x004fca00078e02ab */
[----:B------:R-:W-:-:S04]  /*11b0*/  IADD3 R2, R2, -0x80, RZ ;  /* 0xffffff8002027810 */ /* 0x000fc80007ffe0ff */
[C---:B------:R-:W-:Y:S01]  /*11c0*/  ISETP.GE.AND P1, PT, R2.reuse, R37, PT ;  /* 0x000000250200720c */ /* 0x040fe20003f26270 */
[----:B------:R-:W-:Y:S02]  /*11d0*/  IMAD.IADD R222, R2, 0x1, R174 ;  /* 0x0000000102de7824 */ /* 0x000fe400078e02ae */
[----:B------:R-:W-:Y:S01]  /*11e0*/  IMAD R2, R3, c[0x0][0x2b0], RZ ;  /* 0x0000ac0003027a24 */ /* 0x000fe200078e02ff */
[----:B------:R-:W-:Y:S01]  /*11f0*/  ISETP.GT.OR P1, PT, R171, 0x7f, P1 ;  /* 0x0000007fab00780c */ /* 0x000fe20000f24670 */
[----:B------:R-:W-:-:S04]  /*1200*/  @P3 IMAD.HI.U32 R3, R222, c[0x0][0x2bc], RZ ;  /* 0x0000af00de033a27 */ /* 0x000fc800078e00ff */
[----:B------:R-:W-:Y:S01]  /*1210*/  IMAD.MOV.U32 R12, RZ, RZ, R222 ;  /* 0x000000ffff0c7224 */ /* 0x000fe200078e00de */
[----:B------:R-:W-:Y:S01]  /*1220*/  @P3 SHF.R.U32.HI R12, RZ, c[0x0][0x2c0], R3 ;  /* 0x0000b000ff0c3a19 */ /* 0x000fe20000011603 */
[----:B------:R-:W-:-:S04]  /*1230*/  IMAD R2, R0, c[0x0][0x2b4], R2 ;  /* 0x0000ad0000027a24 */ /* 0x000fc800078e0202 */
[----:B------:R-:W-:Y:S02]  /*1240*/  IMAD.IADD R170, R173, 0x1, R2 ;  /* 0x00000001adaa7824 */ /* 0x000fe400078e0202 */
[----:B------:R-:W-:Y:S01]  /*1250*/  @!P1 IADD3 R0, P0, R12, R172, RZ ;  /* 0x000000ac0c009210 */ /* 0x000fe20007f1e0ff */
[----:B------:R-:W-:Y:S01]  /*1260*/  IMAD.IADD R4, R171, 0x1, R38 ;  /* 0x00000001ab047824 */ /* 0x000fe200078e0226 */
[----:B---3--:R-:W-:Y:S01]  /*1270*/  SHF.R.S32.HI R36, RZ, 0x1f, R39 ;  /* 0x0000001fff247819 */ /* 0x008fe20000011427 */
[----:B------:R-:W-:Y:S01]  /*1280*/  IMAD.WIDE.U32 R46, R54, c[0x0][0x210], RZ ;  /* 0x00008400362e7a25 */ /* 0x000fe200078e00ff */
[----:B------:R-:W-:Y:S01]  /*1290*/  @!P1 LEA.HI.X.SX32 R3, R12, R170, 0x1, P0 ;  /* 0x000000aa0c039211 */ /* 0x000fe200000f0eff */
[----:B------:R-:W-:Y:S01]  /*12a0*/  STL [R1+0x30], R170 ;  /* 0x000030aa01007387 */ /* 0x000fe20000100800 */
[----:B------:R-:W-:-:S04]  /*12b0*/  @!P1 LEA R2, P0, R0, c[0x0][0x2a0], 0x2 ;  /* 0x0000a80000029a11 */ /* 0x000fc800078010ff */
[----:B------:R-:W-:-:S05]  /*12c0*/  @!P1 LEA.HI.X R3, R0, c[0x0][0x2a4], R3, 0x2, P0 ;  /* 0x0000a90000039a11 */ /* 0x000fca00000f1403 */
[----:B------:R2:W3:Y:S01]  /*12d0*/  @!P1 LDG.E R221, [R2.64] ;  /* 0x0000000602dd9981 */ /* 0x0004e2000c1e1900 */
[----:B------:R-:W-:Y:S01]  /*12e0*/  @P4 IMAD.HI.U32 R7, R4, c[0x0][0x2c8], RZ ;  /* 0x0000b20004074a27 */ /* 0x000fe200078e00ff */
[----:B------:R-:W-:Y:S01]  /*12f0*/  LEA.HI R36, R36, R39, RZ, 0x3 ;  /* 0x0000002724247211 */ /* 0x000fe200078f18ff */
[----:B------:R-:W-:Y:S01]  /*1300*/  BSSY B0, `(.L_x_2627) ;  /* 0x00001ef000007945 */ /* 0x000fe20003800000 */
[----:B------:R-:W-:Y:S01]  /*1310*/  STL.64 [R1+0x18], R168 ;  /* 0x000018a801007387 */ /* 0x000fe20000100a00 */
[----:B------:R-:W-:Y:S01]  /*1320*/  IMAD.MOV.U32 R0, RZ, RZ, R4 ;  /* 0x000000ffff007224 */ /* 0x000fe200078e0004 */
[----:B------:R-:W-:Y:S01]  /*1330*/  @P4 SHF.R.U32.HI R0, RZ, c[0x0][0x2cc], R7 ;  /* 0x0000b300ff004a19 */ /* 0x000fe20000011607 */
[----:B------:R-:W-:Y:S01]  /*1340*/  IMAD.SHL.U32 R165, R226, 0x2, RZ ;  /* 0x00000002e2a57824 */ /* 0x000fe200078e00ff */
[----:B------:R-:W-:Y:S01]  /*1350*/  SHF.R.S32.HI R36, RZ, 0x3, R36 ;  /* 0x00000003ff247819 */ /* 0x000fe20000011424 */
[----:B------:R-:W-:Y:S01]  /*1360*/  IMAD.SHL.U32 R166, R237, 0x2, RZ ;  /* 0x00000002eda67824 */ /* 0x000fe200078e00ff */
[----:B------:R-:W-:-:S03]  /*1370*/  SHF.R.S32.HI R7, RZ, 0x1f, R0 ;  /* 0x0000001fff077819 */ /* 0x000fc60000011400 */
[----:B------:R-:W-:-:S05]  /*1380*/  IMAD.IADD R11, R36, 0x1, R38 ;  /* 0x00000001240b7824 */ /* 0x000fca00078e0226 */
[C---:B------:R-:W-:Y:S02]  /*1390*/  ISETP.GE.AND P1, PT, R11.reuse, R16, PT ;  /* 0x000000100b00720c */ /* 0x040fe40003f26270 */
[----:B------:R-:W-:Y:S01]  /*13a0*/  IADD3 R14, R11, 0x40, RZ ;  /* 0x000000400b0e7810 */ /* 0x000fe20007ffe0ff */
[----:B--2---:R-:W-:-:S04]  /*13b0*/  IMAD.WIDE.U32 R2, R54, c[0x0][0x1b8], RZ ;  /* 0x00006e0036027a25 */ /* 0x004fc800078e00ff */
[----:B------:R-:W-:Y:S02]  /*13c0*/  IMAD.IADD R3, R3, 0x1, R5 ;  /* 0x0000000103037824 */ /* 0x000fe400078e0205 */
[----:B------:R-:W-:Y:S02]  /*13d0*/  IMAD R5, R6, c[0x0][0x1c0], RZ ;  /* 0x0000700006057a24 */ /* 0x000fe400078e02ff */
[----:B------:R-:W-:-:S04]  /*13e0*/  IMAD.WIDE.U32 R2, R8, c[0x0][0x1c0], R2 ;  /* 0x0000700008027a25 */ /* 0x000fc800078e0002 */
[----:B------:R-:W-:Y:S02]  /*13f0*/  IMAD R6, R8, c[0x0][0x1c4], R5 ;  /* 0x0000710008067a24 */ /* 0x000fe400078e0205 */
[----:B------:R-:W-:Y:S02]  /*1400*/  IMAD.MOV R5, RZ, RZ, -R0 ;  /* 0x000000ffff057224 */ /* 0x000fe400078e0a00 */
[----:B------:R-:W-:Y:S02]  /*1410*/  IMAD.IADD R3, R3, 0x1, R6 ;  /* 0x0000000103037824 */ /* 0x000fe400078e0206 */
[----:B------:R-:W-:Y:S02]  /*1420*/  IMAD R4, R5, c[0x0][0x2c4], R4 ;  /* 0x0000b10005047a24 */ /* 0x000fe400078e0204 */
[----:B------:R-:W-:Y:S01]  /*1430*/  IMAD R5, R7, c[0x0][0x1b0], RZ ;  /* 0x00006c0007057a24 */ /* 0x000fe200078e02ff */
[C---:B------:R-:W-:Y:S01]  /*1440*/  IADD3 R7, R11.reuse, 0x20, RZ ;  /* 0x000000200b077810 */ /* 0x040fe20007ffe0ff */
[----:B------:R-:W-:Y:S01]  /*1450*/  IMAD.WIDE.U32 R2, R0, c[0x0][0x1b0], R2 ;  /* 0x00006c0000027a25 */ /* 0x000fe200078e0002 */
[----:B------:R-:W-:-:S03]  /*1460*/  IADD3 R11, R11, 0x60, RZ ;  /* 0x000000600b0b7810 */ /* 0x000fc60007ffe0ff */
[----:B------:R-:W-:Y:S01]  /*1470*/  IMAD R6, R0, c[0x0][0x1b4], R5 ;  /* 0x00006d0000067a24 */ /* 0x000fe200078e0205 */
[----:B------:R-:W-:-:S03]  /*1480*/  SHF.R.S32.HI R5, RZ, 0x1f, R4 ;  /* 0x0000001fff057819 */ /* 0x000fc60000011404 */
[----:B------:R-:W-:Y:S02]  /*1490*/  IMAD.IADD R3, R3, 0x1, R6 ;  /* 0x0000000103037824 */ /* 0x000fe400078e0206 */
[----:B------:R-:W-:Y:S02]  /*14a0*/  IMAD R0, R5, c[0x0][0x1a8], RZ ;  /* 0x00006a0005007a24 */ /* 0x000fe400078e02ff */
[----:B------:R-:W-:-:S04]  /*14b0*/  IMAD.WIDE.U32 R2, R4, c[0x0][0x1a8], R2 ;  /* 0x00006a0004027a25 */ /* 0x000fc800078e0002 */
[----:B------:R-:W-:Y:S01]  /*14c0*/  IMAD R0, R4, c[0x0][0x1ac], R0 ;  /* 0x00006b0004007a24 */ /* 0x000fe200078e0200 */
[----:B-1----:R-:W-:Y:S01]  /*14d0*/  LEA R8, P0, R2, c[0x0][0x160], 0x1 ;  /* 0x0000580002087a11 */ /* 0x002fe200078008ff */
[----:B------:R-:W-:Y:S02]  /*14e0*/  IMAD.MOV R6, RZ, RZ, -R12 ;  /* 0x000000ffff067224 */ /* 0x000fe400078e0a0c */
[----:B------:R-:W-:Y:S02]  /*14f0*/  IMAD.IADD R9, R3, 0x1, R0 ;  /* 0x0000000103097824 */ /* 0x000fe400078e0200 */
[----:B------:R-:W1:Y:S01]  /*1500*/  SHFL.IDX PT, R0, R8, RZ, 0x181f ;  /* 0x00181fff08007589 */ /* 0x000e6200000e0000 */
[----:B------:R-:W-:Y:S02]  /*1510*/  IMAD R222, R6, c[0x0][0x2b8], R222 ;  /* 0x0000ae0006de7a24 */ /* 0x000fe400078e02de */
[----:B------:R-:W-:Y:S01]  /*1520*/  LEA.HI.X R9, R2, c[0x0][0x164], R9, 0x1, P0 ;  /* 0x0000590002097a11 */ /* 0x000fe200000f0c09 */
[----:B------:R-:W-:Y:S02]  /*1530*/  SHFL.IDX PT, R10, R8, 0x1, 0x181f ;  /* 0x00381f00080a7f89 */ /* 0x000fe400000e0000 */
[----:B------:R-:W-:-:S02]  /*1540*/  SHF.R.S32.HI R15, RZ, 0x1f, R222 ;  /* 0x0000001fff0f7819 */ /* 0x000fc400000114de */
[----:B------:R-:W2:Y:S04]  /*1550*/  SHFL.IDX PT, R3, R9, RZ, 0x181f ;  /* 0x00181fff09037589 */ /* 0x000ea800000e0000 */
[----:B------:R-:W4:Y:S04]  /*1560*/  SHFL.IDX PT, R12, R9, 0x1, 0x181f ;  /* 0x00381f00090c7f89 */ /* 0x000f2800000e0000 */
[----:B------:R-:W-:Y:S04]  /*1570*/  SHFL.IDX PT, R13, R9, 0x2, 0x181f ;  /* 0x00581f00090d7f89 */ /* 0x000fe800000e0000 */
[----:B------:R-:W-:Y:S01]  /*1580*/  SHFL.IDX PT, R9, R9, 0x3, 0x181f ;  /* 0x00781f0009097f89 */ /* 0x000fe200000e0000 */
[----:B-1----:R-:W-:-:S02]  /*1590*/  @!P1 LEA R4, P5, R226, R0, 0x1 ;  /* 0x00000000e2049211 */ /* 0x002fc400078a08ff */
[----:B------:R-:W-:Y:S02]  /*15a0*/  @!P1 LEA R2, P0, R237, R0, 0x1 ;  /* 0x00000000ed029211 */ /* 0x000fe400078008ff */
[----:B------:R-:W1:Y:S01]  /*15b0*/  SHFL.IDX PT, R0, R8, 0x2, 0x181f ;  /* 0x00581f0008007f89 */ /* 0x000e6200000e0000 */
[----:B--2---:R-:W-:-:S03]  /*15c0*/  @!P1 LEA.HI.X R5, R226, R3, R53, 0x1, P5 ;  /* 0x00000003e2059211 */ /* 0x004fc600028f0c35 */
[----:B------:R-:W2:Y:S01]  /*15d0*/  SHFL.IDX PT, R8, R8, 0x3, 0x181f ;  /* 0x00781f0008087f89 */ /* 0x000ea200000e0000 */
[----:B------:R-:W-:Y:S02]  /*15e0*/  @!P1 LEA.HI.X R3, R237, R3, R52, 0x1, P0 ;  /* 0x00000003ed039211 */ /* 0x000fe400000f0c34 */
[-C--:B------:R-:W-:Y:S01]  /*15f0*/  ISETP.GE.AND P0, PT, R7, R16.reuse, PT ;  /* 0x000000100700720c */ /* 0x080fe20003f06270 */
[----:B------:R1:W-:Y:S01]  /*1600*/  @!P1 LDGSTS.E.BYPASS.LTC128B.128 [R219+0x100], [R4.64], !P2 ;  /* 0x0010000004db9fae */ /* 0x0003e2000d101d46 */
[----:B------:R-:W-:-:S03]  /*1610*/  ISETP.GE.AND P5, PT, R14, R16, PT ;  /* 0x000000100e00720c */ /* 0x000fc60003fa6270 */
[----:B------:R2:W-:Y:S08]  /*1620*/  @!P1 LDGSTS.E.BYPASS.LTC128B.128 [R219+0x4100], [R2.64], !P6 ;  /* 0x0410000002db9fae */ /* 0x0005f0000f101d46 */
[----:B------:R-:W-:-:S04]  /*1630*/  @!P0 LEA R6, P1, R226, R10, 0x1 ;  /* 0x0000000ae2068211 */ /* 0x000fc800078208ff */
[----:B----4-:R-:W-:-:S05]  /*1640*/  @!P0 LEA.HI.X R7, R226, R12, R53, 0x1, P1 ;  /* 0x0000000ce2078211 */ /* 0x010fca00008f0c35 */
[----:B------:R4:W-:Y:S01]  /*1650*/  @!P0 LDGSTS.E.BYPASS.LTC128B.128 [R219+0x1100], [R6.64], !P2 ;  /* 0x0110000006db8fae */ /* 0x0009e2000d101d46 */
[----:B-1----:R-:W-:Y:S02]  /*1660*/  IMAD R4, R15, c[0x0][0x1e0], RZ ;  /* 0x000078000f047a24 */ /* 0x002fe400078e02ff */
[----:B--2---:R-:W-:-:S04]  /*1670*/  IMAD.WIDE.U32 R2, R222, c[0x0][0x1e0], RZ ;  /* 0x00007800de027a25 */ /* 0x004fc800078e00ff */
        /* <DEDUP_REMOVED lines=8> */
[----:B------:R-:W-:Y:S02]  /*1700*/  IMAD.IADD R167, R169, 0x1, R6 ;  /* 0x00000001a9a77824 */ /* 0x000fe400078e0206 */
[----:B------:R-:W-:-:S03]  /*1710*/  IMAD.IADD R164, R37, 0x1, -R10 ;  /* 0x0000000125a47824 */ /* 0x000fc600078e0a0a */
        /* <DEDUP_REMOVED lines=9> */
[----:B------:R-:W-:Y:S02]  /*17b0*/  @!P5 LEA R2, P1, R237, R0, 0x1 ;  /* 0x00000000ed02d211 */ /* 0x000fe400078208ff */
[----:B------:R-:W-:Y:S01]  /*17c0*/  IADD3.X R7, R167, R3, R7, P0, !PT ;  /* 0x00000003a7077210 */ /* 0x000fe200007fe407 */
[----:B------:R1:W-:Y:S01]  /*17d0*/  @!P5 LDGSTS.E.BYPASS.LTC128B.128 [R219+0x2100], [R4.64], !P2 ;  /* 0x0210000004dbdfae */ /* 0x0003e2000d101d46 */
[----:B------:R-:W-:Y:S02]  /*17e0*/  LEA R0, P0, R6, c[0x0][0x1c8], 0x1 ;  /* 0x0000720006007a11 */ /* 0x000fe400078008ff */
        /* <DEDUP_REMOVED lines=70> */
[----:B------:R-:W-:Y:S02]  /*1c50*/  IMAD.IADD R3, R3, 0x1, R0 ;  /* 0x0000000103037824 */ /* 0x000fe400078e0200 */
[----:B------:R-:W-:Y:S02]  /*1c60*/  IMAD R0, R45, c[0x0][0x210], RZ ;  /* 0x000084002d007a24 */ /* 0x000fe400078e02ff */
[----:B------:R-:W-:-:S04]  /*1c70*/  IMAD.WIDE.U32 R2, R221, c[0x0][0x218], R2 ;  /* 0x00008600dd027a25 */ /* 0x000fc800078e0002 */
[----:B------:R-:W-:Y:S01]  /*1c80*/  IMAD R0, R54, c[0x0][0x214], R0 ;  /* 0x0000850036007a24 */ /* 0x000fe200078e0200 */
        /* <DEDUP_REMOVED lines=12> */
[----:B------:R-:W2:Y:S04]  /*1d50*/  LDSM.16.M88.4 R8, [R205] ;  /* 0x00000000cd08783b */ /* 0x000ea80000000200 */
[----:B-1----:R-:W1:Y:S04]  /*1d60*/  LDSM.16.M88.4 R4, [R205+0x800] ;  /* 0x00080000cd04783b */ /* 0x002e680000000200 */
[----:B------:R-:W3:Y:S04]  /*1d70*/  LDSM.16.M88.4 R36, [R205+0x1000] ;  /* 0x00100000cd24783b */ /* 0x000ee80000000200 */
[----:B------:R-:W4:Y:S04]  /*1d80*/  LDSM.16.M88.4 R32, [R204] ;  /* 0x00000000cc20783b */ /* 0x000f280000000200 */
[----:B------:R-:W3:Y:S04]  /*1d90*/  LDSM.16.M88.4 R28, [R204+0x800] ;  /* 0x00080000cc1c783b */ /* 0x000ee80000000200 */
[----:B------:R-:W3:Y:S04]  /*1da0*/  LDSM.16.M88.4 R40, [R205+0x1800] ;  /* 0x00180000cd28783b */ /* 0x000ee80000000200 */
[----:B------:R-:W3:Y:S04]  /*1db0*/  LDSM.16.M88.4 R48, [R204+0x1000] ;  /* 0x00100000cc30783b */ /* 0x000ee80000000200 */
[----:B------:R-:W-:Y:S04]  /*1dc0*/  LDSM.16.M88.4 R56, [R204+0x3000] ;  /* 0x00300000cc38783b */ /* 0x000fe80000000200 */
[----:B------:R-:W-:Y:S01]  /*1dd0*/  LDSM.16.M88.4 R68, [R204+0x3800] ;  /* 0x00380000cc44783b */ /* 0x000fe20000000200 */
[C---:B--2---:R-:W-:Y:S08]  /*1de0*/  HMMA.16816.F32 R24, R136.reuse, R8, RZ ;  /* 0x000000088818723c */ /* 0x044ff000000018ff */
[C---:B-1----:R-:W-:Y:S08]  /*1df0*/  HMMA.16816.F32 R16, R136.reuse, R4, RZ ;  /* 0x000000048810723c */ /* 0x042ff000000018ff */
[C---:B------:R-:W-:Y:S08]  /*1e00*/  HMMA.16816.F32 R4, R136.reuse, R6, RZ ;  /* 0x000000068804723c */ /* 0x040ff000000018ff */
[C---:B------:R-:W-:Y:S08]  /*1e10*/  HMMA.16816.F32 R20, R136.reuse, R10, RZ ;  /* 0x0000000a8814723c */ /* 0x040ff000000018ff */
[----:B---3--:R-:W-:Y:S08]  /*1e20*/  HMMA.16816.F32 R8, R136, R36, RZ ;  /* 0x000000248808723c */ /* 0x008ff000000018ff */
[C---:B----4-:R-:W-:Y:S01]  /*1e30*/  HMMA.16816.F32 R100, R140.reuse, R32, R24 ;  /* 0x000000208c64723c */ /* 0x050fe20000001818 */
[----:B------:R-:W-:Y:S07]  /*1e40*/  LDSM.16.M88.4 R24, [R204+0x1800] ;  /* 0x00180000cc18783b */ /* 0x000fee0000000200 */
[C---:B------:R-:W-:Y:S07]  /*1e50*/  HMMA.16816.F32 R104, R140.reuse, R30, R4 ;  /* 0x0000001e8c68723c */ /* 0x040fee0000001804 */
[----:B------:R-:W-:Y:S01]  /*1e60*/  IMAD R4, R44, c[0x0][0x218], RZ ;  /* 0x000086002c047a24 */ /* 0x000fe200078e02ff */
[----:B------:R-:W-:Y:S01]  /*1e70*/  HMMA.16816.F32 R96, R140, R28, R16 ;  /* 0x0000001c8c60723c */ /* 0x000fe20000001810 */
[----:B------:R-:W-:Y:S01]  /*1e80*/  IMAD.IADD R5, R47, 0x1, R0 ;  /* 0x000000012f057824 */ /* 0x000fe200078e0200 */
[----:B------:R-:W-:Y:S01]  /*1e90*/  LDSM.16.M88.4 R28, [R205+0x2000] ;  /* 0x00200000cd1c783b */ /* 0x000fe20000000200 */
[----:B------:R-:W-:-:S03]  /*1ea0*/  IMAD R0, R221, c[0x0][0x21c], R4 ;  /* 0x00008700dd007a24 */ /* 0x000fc600078e0204 */
[----:B------:R1:W-:Y:S02]  /*1eb0*/  STL [R1+0x34], R5 ;  /* 0x0000340501007387 */ /* 0x0003e40000100800 */
[----:B------:R-:W-:Y:S01]  /*1ec0*/  HMMA.16816.F32 R16, R136, R38, RZ ;  /* 0x000000268810723c */ /* 0x000fe200000018ff */
[----:B------:R-:W-:Y:S01]  /*1ed0*/  IADD3.X R3, R5, R3, R0, P0, !PT ;  /* 0x0000000305037210 */ /* 0x000fe200007fe400 */
[----:B------:R-:W-:Y:S01]  /*1ee0*/  LDSM.16.M88.4 R44, [R204+0x2000] ;  /* 0x00200000cc2c783b */ /* 0x000fe20000000200 */
[----:B------:R-:W-:-:S03]  /*1ef0*/  LEA R0, P0, R2, c[0x0][0x1f8], 0x1 ;  /* 0x00007e0002007a11 */ /* 0x000fc600078008ff */
[----:B------:R-:W-:Y:S01]  /*1f00*/  LDSM.16.M88.4 R36, [R205+0x3000] ;  /* 0x00300000cd24783b */ /* 0x000fe20000000200 */
[----:B------:R-:W-:Y:S01]  /*1f10*/  LEA.HI.X R4, R2, c[0x0][0x1fc], R3, 0x1, P0 ;  /* 0x00007f0002047a11 */ /* 0x000fe200000f0c03 */
[----:B------:R-:W-:Y:S02]  /*1f20*/  HMMA.16816.F32 R112, R140, R34, R20 ;  /* 0x000000228c70723c */ /* 0x000fe40000001814 */
[----:B------:R-:W2:Y:S04]  /*1f30*/  SHFL.IDX PT, R2, R0, RZ, 0x181f ;  /* 0x00181fff00027589 */ /* 0x000ea800000e0000 */
[----:B------:R-:W3:Y:S02]  /*1f40*/  SHFL.IDX PT, R3, R0, 0x1, 0x181f ;  /* 0x00381f0000037f89 */ /* 0x000ee400000e0000 */
[----:B------:R-:W-:Y:S02]  /*1f50*/  HMMA.16816.F32 R20, R136, R42, RZ ;  /* 0x0000002a8814723c */ /* 0x000fe400000018ff */
[----:B------:R-:W4:Y:S04]  /*1f60*/  SHFL.IDX PT, R6, R4, RZ, 0x181f ;  /* 0x00181fff04067589 */ /* 0x000f2800000e0000 */
[----:B------:R-:W3:Y:S01]  /*1f70*/  SHFL.IDX PT, R7, R4, 0x1, 0x181f ;  /* 0x00381f0004077f89 */ /* 0x000ee200000e0000 */
[----:B-1----:R-:W-:Y:S01]  /*1f80*/  SHF.L.U64.HI R5, R237, 0x1, R52 ;  /* 0x00000001ed057819 */ /* 0x002fe20000010234 */
[----:B------:R-:W-:Y:S02]  /*1f90*/  HMMA.16816.F32 R92, R140, R48, R8 ;  /* 0x000000308c5c723c */ /* 0x000fe40000001808 */
[----:B------:R-:W1:Y:S04]  /*1fa0*/  SHFL.IDX PT, R12, R0, 0x2, 0x181f ;  /* 0x00581f00000c7f89 */ /* 0x000e6800000e0000 */
[----:B------:R-:W-:Y:S02]  /*1fb0*/  SHFL.IDX PT, R0, R0, 0x3, 0x181f ;  /* 0x00781f0000007f89 */ /* 0x000fe400000e0000 */
[----:B------:R-:W-:Y:S01]  /*1fc0*/  HMMA.16816.F32 R8, R136, R40, RZ ;  /* 0x000000288808723c */ /* 0x000fe200000018ff */
[CC--:B--2---:R-:W-:Y:S01]  /*1fd0*/  IADD3 R14, P0, R2.reuse, R165.reuse, RZ ;  /* 0x000000a5020e7210 */ /* 0x0c4fe20007f1e0ff */
[----:B------:R-:W2:Y:S06]  /*1fe0*/  LDSM.16.M88.4 R40, [R205+0x2800] ;  /* 0x00280000cd28783b */ /* 0x000eac0000000200 */
[C---:B------:R-:W-:Y:S01]  /*1ff0*/  HMMA.16816.F32 R76, R140.reuse, R50, R16 ;  /* 0x000000328c4c723c */ /* 0x040fe20000001810 */
[----:B------:R-:W1:Y:S04]  /*2000*/  SHFL.IDX PT, R17, R4, 0x2, 0x181f ;  /* 0x00581f0004117f89 */ /* 0x000e6800000e0000 */
[----:B------:R-:W-:Y:S03]  /*2010*/  LDSM.16.M88.4 R48, [R204+0x2800] ;  /* 0x00280000cc30783b */ /* 0x000fe60000000200 */
[C---:B------:R-:W-:Y:S01]  /*2020*/  HMMA.16816.F32 R108, R140.reuse, R26, R20 ;  /* 0x0000001a8c6c723c */ /* 0x040fe20000001814 */
[----:B------:R1:W2:Y:S07]  /*2030*/  SHFL.IDX PT, R20, R4, 0x3, 0x181f ;  /* 0x00781f0004147f89 */ /* 0x0002ae00000e0000 */
[----:B------:R-:W-:Y:S07]  /*2040*/  HMMA.16816.F32 R80, R140, R24, R8 ;  /* 0x000000188c50723c */ /* 0x000fee0000001808 */
[----:B------:R-:W-:Y:S01]  /*2050*/  IADD3 R10, P1, R2, R166, RZ ;  /* 0x000000a6020a7210 */ /* 0x000fe20007f3e0ff */
[----:B------:R-:W-:Y:S01]  /*2060*/  HMMA.16816.F32 R32, R136, R28, RZ ;  /* 0x0000001c8820723c */ /* 0x000fe200000018ff */
[----:B---3--:R-:W-:-:S03]  /*2070*/  IADD3 R8, P6, R3, R165, RZ ;  /* 0x000000a503087210 */ /* 0x008fc60007fde0ff */
[----:B----4-:R-:W-:Y:S01]  /*2080*/  IMAD.X R11, R6, 0x1, R5, P1 ;  /* 0x00000001060b7824 */ /* 0x010fe200008e0605 */
[----:B-1----:R-:W-:-:S03]  /*2090*/  SHF.L.U64.HI R4, R226, 0x1, R53 ;  /* 0x00000001e2047819 */ /* 0x002fc60000010235 */
[----:B------:R-:W-:Y:S01]  /*20a0*/  HMMA.16816.F32 R28, R136, R30, RZ ;  /* 0x0000001e881c723c */ /* 0x000fe200000018ff */
[----:B------:R-:W1:Y:S01]  /*20b0*/  LDSM.16.M88.4 R52, [R205+0x3800] ;  /* 0x00380000cd34783b */ /* 0x000e620000000200 */
[--C-:B------:R-:W-:Y:S01]  /*20c0*/  IMAD.X R15, R6, 0x1, R4.reuse, P0 ;  /* 0x00000001060f7824 */ /* 0x100fe200000e0604 */
[----:B------:R-:W-:Y:S01]  /*20d0*/  IADD3 R6, P1, R3, R166, RZ ;  /* 0x000000a603067210 */ /* 0x000fe20007f3e0ff */
[----:B------:R-:W-:Y:S01]  /*20e0*/  IMAD.X R9, R7, 0x1, R4, P6 ;  /* 0x0000000107097824 */ /* 0x000fe200030e0604 */
[----:B------:R-:W-:-:S03]  /*20f0*/  IADD3 R2, P6, R12, R165, RZ ;  /* 0x000000a50c027210 */ /* 0x000fc60007fde0ff */
[----:B--2---:R-:W-:Y:S01]  /*2100*/  HMMA.16816.F32 R24, R136, R40, RZ ;  /* 0x000000288818723c */ /* 0x004fe200000018ff */
[----:B------:R-:W-:Y:S01]  /*2110*/  ISETP.LT.OR P0, PT, R13, 0x1, P5 ;  /* 0x000000010d00780c */ /* 0x000fe20002f01670 */
[----:B------:R-:W-:Y:S01]  /*2120*/  IMAD.X R7, R7, 0x1, R5, P1 ;  /* 0x0000000107077824 */ /* 0x000fe200008e0605 */
[----:B------:R-:W-:Y:S01]  /*2130*/  IADD3 R16, P1, R12, R166, RZ ;  /* 0x000000a60c107210 */ /* 0x000fe20007f3e0ff */
[----:B------:R-:W-:Y:S01]  /*2140*/  IMAD.X R3, R17, 0x1, R4, P6 ;  /* 0x0000000111037824 */ /* 0x000fe200030e0604 */
[----:B------:R-:W-:-:S03]  /*2150*/  IADD3 R18, P6, R0, R165, RZ ;  /* 0x000000a500127210 */ /* 0x000fc60007fde0ff */
[----:B------:R-:W-:Y:S01]  /*2160*/  IMAD.X R17, R17, 0x1, R5, P1 ;  /* 0x0000000111117824 */ /* 0x000fe200008e0605 */
[----:B------:R-:W-:Y:S01]  /*2170*/  ISETP.GE.AND P1, PT, R237, c[0x0][0x1d4], PT ;  /* 0x00007500ed007a0c */ /* 0x000fe20003f26270 */
[----:B------:R-:W-:Y:S01]  /*2180*/  IMAD.X R19, R20, 0x1, R4, P6 ;  /* 0x0000000114137824 */ /* 0x000fe200030e0604 */
[----:B------:R-:W-:Y:S02]  /*2190*/  HMMA.16816.F32 R88, R140, R44, R32 ;  /* 0x0000002c8c58723c */ /* 0x000fe40000001820 */
[C---:B------:R-:W-:Y:S01]  /*21a0*/  ISETP.LT.OR P6, PT, R13.reuse, 0x1, P1 ;  /* 0x000000010d00780c */ /* 0x040fe20000fc1670 */
[----:B------:R-:W-:Y:S01]  /*21b0*/  @!PT LDS RZ, [RZ] ;  /* 0x00000000fffff984 */ /* 0x000fe20000000800 */
[----:B------:R-:W-:Y:S01]  /*21c0*/  @!PT LDS RZ, [RZ] ;  /* 0x00000000fffff984 */ /* 0x000fe20000000800 */
[----:B------:R-:W-:Y:S01]  /*21d0*/  @!PT LDS RZ, [RZ] ;  /* 0x00000000fffff984 */ /* 0x000fe20000000800 */
[----:B------:R2:W-:Y:S01]  /*21e0*/  LDGSTS.E.BYPASS.LTC128B.128 [R219+0x100], [R14.64], !P0 ;  /* 0x001000000edb7fae */ /* 0x0005e2000c101d46 */
[----:B------:R-:W-:-:S04]  /*21f0*/  ISETP.LT.OR P0, PT, R13, 0x21, P5 ;  /* 0x000000210d00780c */ /* 0x000fc80002f01670 */
[----:B------:R-:W-:Y:S07]  /*2200*/  HMMA.16816.F32 R84, R140, R46, R28 ;  /* 0x0000002e8c54723c */ /* 0x000fee000000181c */
[----:B------:R3:W-:Y:S01]  /*2210*/  LDGSTS.E.BYPASS.LTC128B.128 [R219+0x4100], [R10.64], !P6 ;  /* 0x041000000adb7fae */ /* 0x0007e2000f101d46 */
[C---:B------:R-:W-:Y:S01]  /*2220*/  ISETP.LT.OR P6, PT, R13.reuse, 0x21, P1 ;  /* 0x000000210d00780c */ /* 0x040fe20000fc1670 */
[----:B------:R-:W-:Y:S02]  /*2230*/  HMMA.16816.F32 R28, R136, R42, RZ ;  /* 0x0000002a881c723c */ /* 0x000fe400000018ff */
[----:B------:R3:W-:Y:S01]  /*2240*/  LDGSTS.E.BYPASS.LTC128B.128 [R219+0x1100], [R8.64], !P0 ;  /* 0x0110000008db7fae */ /* 0x0007e2000c101d46 */
[----:B------:R-:W-:-:S02]  /*2250*/  ISETP.LT.OR P0, PT, R13, 0x41, P5 ;  /* 0x000000410d00780c */ /* 0x000fc40002f01670 */
[----:B------:R-:W-:-:S03]  /*2260*/  ISETP.LT.OR P5, PT, R13, 0x61, P5 ;  /* 0x000000610d00780c */ /* 0x000fc60002fa1670 */
[----:B------:R-:W-:Y:S04]  /*2270*/  HMMA.16816.F32 R72, R140, R48, R24 ;  /* 0x000000308c48723c */ /* 0x000fe80000001818 */
[----:B------:R4:W-:Y:S01]  /*2280*/  LDGSTS.E.BYPASS.LTC128B.128 [R219+0x5100], [R6.64], !P6 ;  /* 0x0510000006db7fae */ /* 0x0009e2000f101d46 */
[C---:B------:R-:W-:Y:S02]  /*2290*/  ISETP.LT.OR P6, PT, R13.reuse, 0x41, P1 ;  /* 0x000000410d00780c */ /* 0x040fe40000fc1670 */
[----:B------:R-:W-:Y:S01]  /*22a0*/  ISETP.LT.OR P1, PT, R13, 0x61, P1 ;  /* 0x000000610d00780c */ /* 0x000fe20000f21670 */
[----:B------:R1:W-:Y:S01]  /*22b0*/  LDGSTS.E.BYPASS.LTC128B.128 [R219+0x2100], [R2.64], !P0 ;  /* 0x0210000002db7fae */ /* 0x0003e2000c101d46 */
[----:B--2---:R-:W-:Y:S08]  /*22c0*/  HMMA.16816.F32 R12, R136, R36, RZ ;  /* 0x00000024880c723c */ /* 0x004ff000000018ff */
[----:B------:R-:W-:Y:S01]  /*22d0*/  HMMA.16816.F32 R64, R140, R50, R28 ;  /* 0x000000328c40723c */ /* 0x000fe2000000181c */
[----:B------:R2:W-:Y:S04]  /*22e0*/  LDGSTS.E.BYPASS.LTC128B.128 [R219+0x6100], [R16.64], !P6 ;  /* 0x0610000010db7fae */ /* 0x0005e8000f101d46 */
[----:B------:R2:W-:Y:S03]  /*22f0*/  LDGSTS.E.BYPASS.LTC128B.128 [R219+0x3100], [R18.64], !P5 ;  /* 0x0310000012db7fae */ /* 0x0005e6000e901d46 */
[----:B---3--:R-:W-:Y:S01]  /*2300*/  HMMA.16816.F32 R8, R136, R38, RZ ;  /* 0x000000268808723c */ /* 0x008fe200000018ff */
[----:B----4-:R-:W-:-:S07]  /*2310*/  IMAD.MOV.U32 R6, RZ, RZ, 0x40 ;  /* 0x00000040ff067424 */ /* 0x010fce00078e00ff */
[----:B------:R-:W-:Y:S01]  /*2320*/  HMMA.16816.F32 R60, R140, R56, R12 ;  /* 0x000000388c3c723c */ /* 0x000fe2000000180c */
[----:B-1----:R-:W-:Y:S02]  /*2330*/  IADD3 R2, P0, R0, R166, RZ ;  /* 0x000000a600027210 */ /* 0x002fe40007f1e0ff */
[----:B------:R-:W-:-:S03]  /*2340*/  SEL R0, R6, 0xffffffc0, !P2 ;  /* 0xffffffc006007807 */ /* 0x000fc60005000000 */
[----:B------:R-:W-:Y:S01]  /*2350*/  IMAD.X R3, R20, 0x1, R5, P0 ;  /* 0x0000000114037824 */ /* 0x000fe200000e0605 */
[----:B------:R-:W-:Y:S01]  /*2360*/  ISETP.GE.AND P0, PT, R223, 0x2, PT ;  /* 0x00000002df00780c */ /* 0x000fe20003f06270 */
[----:B------:R-:W-:Y:S01]  /*2370*/  IMAD.IADD R207, R205, 0x1, R0 ;  /* 0x00000001cdcf7824 */ /* 0x000fe200078e0200 */
[----:B------:R-:W-:Y:S02]  /*2380*/  HMMA.16816.F32 R20, R136, R52, RZ ;  /* 0x000000348814723c */ /* 0x000fe400000018ff */
[----:B------:R1:W-:Y:S01]  /*2390*/  LDGSTS.E.BYPASS.LTC128B.128 [R219+0x7100], [R2.64], !P1 ;  /* 0x0710000002db7fae */ /* 0x0003e2000c901d46 */
[----:B------:R-:W-:-:S03]  /*23a0*/  ISETP.GT.AND P1, PT, R171, 0x7f, PT ;  /* 0x0000007fab00780c */ /* 0x000fc60003f24270 */
[----:B------:R-:W3:Y:S02]  /*23b0*/  LDSM.16.M88.4 R24, [R207] ;  /* 0x00000000cf18783b */ /* 0x000ee40000000200 */
[----:B--2---:R-:W-:Y:S02]  /*23c0*/  HMMA.16816.F32 R16, R136, R54, RZ ;  /* 0x000000368810723c */ /* 0x004fe400000018ff */
[----:B------:R-:W2:Y:S04]  /*23d0*/  LDSM.16.M88.4 R28, [R207+0x1000] ;  /* 0x00100000cf1c783b */ /* 0x000ea80000000200 */
[----:B------:R-:W4:Y:S02]  /*23e0*/  LDSM.16.M88.4 R32, [R207+0x800] ;  /* 0x00080000cf20783b */ /* 0x000f240000000200 */
[C---:B------:R-:W-:Y:S02]  /*23f0*/  HMMA.16816.F32 R56, R140.reuse, R58, R8 ;  /* 0x0000003a8c38723c */ /* 0x040fe40000001808 */
[----:B------:R-:W2:Y:S04]  /*2400*/  LDSM.16.M88.4 R8, [R207+0x1800] ;  /* 0x00180000cf08783b */ /* 0x000ea80000000200 */
[----:B------:R-:W2:Y:S02]  /*2410*/  LDSM.16.M88.4 R12, [R207+0x2000] ;  /* 0x00200000cf0c783b */ /* 0x000ea40000000200 */
[----:B------:R-:W-:Y:S02]  /*2420*/  HMMA.16816.F32 R52, R140, R68, R20 ;  /* 0x000000448c34723c */ /* 0x000fe40000001814 */
[----:B------:R-:W0:Y:S01]  /*2430*/  LDGDEPBAR ;  /* 0x00000000000079af */ /* 0x000e220000000000 */
[----:B-1----:R-:W-:-:S05]  /*2440*/  IADD3 R2, R204, 0x4000, RZ ;  /* 0x00004000cc027810 */ /* 0x002fca0007ffe0ff */
[----:B------:R-:W-:Y:S01]  /*2450*/  HMMA.16816.F32 R40, R140, R70, R16 ;  /* 0x000000468c28723c */ /* 0x000fe20000001810 */
[----:B------:R-:W1:Y:S01]  /*2460*/  LDSM.16.M88.4 R16, [R207+0x2800] ;  /* 0x00280000cf10783b */ /* 0x000e620000000200 */
[----:B------:R-:W-:-:S05]  /*2470*/  IMAD.IADD R206, R2, 0x1, R0 ;  /* 0x0000000102ce7824 */ /* 0x000fca00078e0200 */
[----:B------:R-:W-:Y:S01]  /*2480*/  LDSM.16.M88.4 R20, [R206+-0x4000] ;  /* 0xffc00000ce14783b */ /* 0x000fe20000000200 */
[C---:B---3--:R-:W-:Y:S08]  /*2490*/  HMMA.16816.F32 R48, R176.reuse, R24, R100 ;  /* 0x00000018b030723c */ /* 0x048ff00000001864 */
[C---:B------:R-:W-:Y:S01]  /*24a0*/  HMMA.16816.F32 R36, R176.reuse, R26, R112 ;  /* 0x0000001ab024723c */ /* 0x040fe20000001870 */
[----:B------:R-:W-:Y:S07]  /*24b0*/  LDSM.16.M88.4 R24, [R207+0x3800] ;  /* 0x00380000cf18783b */ /* 0x000fee0000000200 */
[C---:B--2---:R-:W-:Y:S08]  /*24c0*/  HMMA.16816.F32 R68, R176.reuse, R28, R92 ;  /* 0x0000001cb044723c */ /* 0x044ff0000000185c */
[C---:B------:R-:W-:Y:S01]  /*24d0*/  HMMA.16816.F32 R76, R176.reuse, R30, R76 ;  /* 0x0000001eb04c723c */ /* 0x040fe2000000184c */
[----:B------:R-:W2:Y:S07]  /*24e0*/  LDSM.16.M88.4 R28, [R207+0x3000] ;  /* 0x00300000cf1c783b */ /* 0x000eae0000000200 */
[C---:B----4-:R-:W-:Y:S08]  /*24f0*/  HMMA.16816.F32 R44, R176.reuse, R32, R96 ;  /* 0x00000020b02c723c */ /* 0x050ff00000001860 */
[C---:B------:R-:W-:Y:S08]  /*2500*/  HMMA.16816.F32 R32, R176.reuse, R34, R104 ;  /* 0x00000022b020723c */ /* 0x040ff00000001868 */
[C---:B------:R-:W-:Y:S08]  /*2510*/  HMMA.16816.F32 R80, R176.reuse, R8, R80 ;  /* 0x00000008b050723c */ /* 0x040ff00000001850 */
[C---:B------:R-:W-:Y:S01]  /*2520*/  HMMA.16816.F32 R108, R176.reuse, R10, R108 ;  /* 0x0000000ab06c723c */ /* 0x040fe2000000186c */
[----:B------:R-:W3:Y:S07]  /*2530*/  LDSM.16.M88.4 R8, [R206+-0x3800] ;  /* 0xffc80000ce08783b */ /* 0x000eee0000000200 */
[C---:B------:R-:W-:Y:S08]  /*2540*/  HMMA.16816.F32 R100, R176.reuse, R14, R84 ;  /* 0x0000000eb064723c */ /* 0x040ff00000001854 */
[C---:B-1----:R-:W-:Y:S08]  /*2550*/  HMMA.16816.F32 R96, R176.reuse, R16, R72 ;  /* 0x00000010b060723c */ /* 0x042ff00000001848 */
[C---:B--2---:R-:W-:Y:S08]  /*2560*/  HMMA.16816.F32 R104, R176.reuse, R28, R60 ;  /* 0x0000001cb068723c */ /* 0x044ff0000000183c */
[C---:B------:R-:W-:Y:S01]  /*2570*/  HMMA.16816.F32 R92, R176.reuse, R30, R56 ;  /* 0x0000001eb05c723c */ /* 0x040fe20000001838 */
[----:B------:R-:W1:Y:S07]  /*2580*/  LDSM.16.M88.4 R28, [R206+-0x2800] ;  /* 0xffd80000ce1c783b */ /* 0x000e6e0000000200 */
[C---:B------:R-:W-:Y:S08]  /*2590*/  HMMA.16816.F32 R84, R176.reuse, R24, R52 ;  /* 0x00000018b054723c */ /* 0x040ff00000001834 */
[C---:B------:R-:W-:Y:S01]  /*25a0*/  HMMA.16816.F32 R72, R176.reuse, R26, R40 ;  /* 0x0000001ab048723c */ /* 0x040fe20000001828 */
[----:B------:R-:W2:Y:S07]  /*25b0*/  LDSM.16.M88.4 R24, [R206+-0x2000] ;  /* 0xffe00000ce18783b */ /* 0x000eae0000000200 */
[C---:B------:R-:W-:Y:S01]  /*25c0*/  HMMA.16816.F32 R88, R176.reuse, R12, R88 ;  /* 0x0000000cb058723c */ /* 0x040fe20000001858 */
[----:B------:R-:W-:Y:S07]  /*25d0*/  LDSM.16.M88.4 R12, [R206+-0x1000] ;  /* 0xfff00000ce0c783b */ /* 0x000fee0000000200 */
[----:B------:R-:W-:Y:S01]  /*25e0*/  HMMA.16816.F32 R112, R176, R18, R64 ;  /* 0x00000012b070723c */ /* 0x000fe20000001840 */
[----:B------:R-:W4:Y:S07]  /*25f0*/  LDSM.16.M88.4 R16, [R206+-0x3000] ;  /* 0xffd00000ce10783b */ /* 0x000f2e0000000200 */
[C---:B------:R-:W-:Y:S08]  /*2600*/  HMMA.16816.F32 R64, R180.reuse, R20, R48 ;  /* 0x00000014b440723c */ /* 0x040ff00000001830 */
[C---:B------:R-:W-:Y:S01]  /*2610*/  HMMA.16816.F32 R56, R180.reuse, R22, R36 ;  /* 0x00000016b438723c */ /* 0x040fe20000001824 */
[----:B------:R-:W4:Y:S07]  /*2620*/  LDSM.16.M88.4 R20, [R206+-0x1800] ;  /* 0xffe80000ce14783b */ /* 0x000f2e0000000200 */
[C---:B---3--:R-:W-:Y:S08]  /*2630*/  HMMA.16816.F32 R48, R180.reuse, R10, R32 ;  /* 0x0000000ab430723c */ /* 0x048ff00000001820 */
[C---:B------:R-:W-:Y:S01]  /*2640*/  HMMA.16816.F32 R52, R180.reuse, R8, R44 ;  /* 0x00000008b434723c */ /* 0x040fe2000000182c */
[----:B------:R-:W3:Y:S07]  /*2650*/  LDSM.16.M88.4 R8, [R206+-0x800] ;  /* 0xfff80000ce08783b */ /* 0x000eee0000000200 */
[C---:B-1----:R-:W-:Y:S01]  /*2660*/  HMMA.16816.F32 R36, R180.reuse, R28, R80 ;  /* 0x0000001cb424723c */ /* 0x042fe20000001850 */
[----:B------:R-:W-:Y:S07]  /*2670*/  LDSM.16.M88.4 R80, [R204+0x5000] ;  /* 0x00500000cc50783b */ /* 0x000fee0000000200 */
[C---:B------:R-:W-:Y:S01]  /*2680*/  HMMA.16816.F32 R32, R180.reuse, R30, R108 ;  /* 0x0000001eb420723c */ /* 0x040fe2000000186c */
[----:B------:R-:W1:Y:S07]  /*2690*/  LDSM.16.M88.4 R28, [R205+0x4000] ;  /* 0x00400000cd1c783b */ /* 0x000e6e0000000200 */
[C---:B--2---:R-:W-:Y:S08]  /*26a0*/  HMMA.16816.F32 R60, R180.reuse, R24, R88 ;  /* 0x00000018b43c723c */ /* 0x044ff00000001858 */
[C---:B------:R-:W-:Y:S01]  /*26b0*/  HMMA.16816.F32 R88, R180.reuse, R26, R100 ;  /* 0x0000001ab458723c */ /* 0x040fe20000001864 */
[----:B------:R-:W2:Y:S07]  /*26c0*/  LDSM.16.M88.4 R24, [R205+0x4800] ;  /* 0x00480000cd18783b */ /* 0x000eae0000000200 */
[C---:B----4-:R-:W-:Y:S01]  /*26d0*/  HMMA.16816.F32 R44, R180.reuse, R16, R68 ;  /* 0x00000010b42c723c */ /* 0x050fe20000001844 */
[----:B------:R-:W-:Y:S07]  /*26e0*/  LDSM.16.M88.4 R68, [R204+0x4800] ;  /* 0x00480000cc44783b */ /* 0x000fee0000000200 */
[C---:B------:R-:W-:Y:S01]  /*26f0*/  HMMA.16816.F32 R40, R180.reuse, R18, R76 ;  /* 0x00000012b428723c */ /* 0x040fe2000000184c */
[----:B------:R-:W4:Y:S04]  /*2700*/  LDSM.16.M88.4 R16, [R205+0x5800] ;  /* 0x00580000cd10783b */ /* 0x000f280000000200 */
[----:B------:R-:W-:Y:S03]  /*2710*/  LDSM.16.M88.4 R76, [R204+0x5800] ;  /* 0x00580000cc4c783b */ /* 0x000fe60000000200 */
[C---:B------:R-:W-:Y:S08]  /*2720*/  HMMA.16816.F32 R96, R180.reuse, R20, R96 ;  /* 0x00000014b460723c */ /* 0x040ff00000001860 */
[C---:B------:R-:W-:Y:S01]  /*2730*/  HMMA.16816.F32 R112, R180.reuse, R22, R112 ;  /* 0x00000016b470723c */ /* 0x040fe20000001870 */
[----:B------:R-:W2:Y:S07]  /*2740*/  LDSM.16.M88.4 R20, [R205+0x5000] ;  /* 0x00500000cd14783b */ /* 0x000eae0000000200 */
[C---:B------:R-:W-:Y:S08]  /*2750*/  HMMA.16816.F32 R148, R180.reuse, R12, R104 ;  /* 0x0000000cb494723c */ /* 0x040ff00000001868 */
[C---:B------:R-:W-:Y:S01]  /*2760*/  HMMA.16816.F32 R144, R180.reuse, R14, R92 ;  /* 0x0000000eb490723c */ /* 0x040fe2000000185c */
[----:B------:R-:W4:Y:S07]  /*2770*/  LDSM.16.M88.4 R12, [R205+0x6000] ;  /* 0x00600000cd0c783b */ /* 0x000f2e0000000200 */
[C---:B---3--:R-:W-:Y:S08]  /*2780*/  HMMA.16816.F32 R132, R180.reuse, R8, R84 ;  /* 0x00000008b484723c */ /* 0x048ff00000001854 */
[----:B------:R-:W-:Y:S01]  /*2790*/  HMMA.16816.F32 R128, R180, R10, R72 ;  /* 0x0000000ab480723c */ /* 0x000fe20000001848 */
[----:B------:R-:W3:Y:S07]  /*27a0*/  LDSM.16.M88.4 R8, [R205+0x6800] ;  /* 0x00680000cd08783b */ /* 0x000eee0000000200 */
[C---:B-1----:R-:W-:Y:S01]  /*27b0*/  HMMA.16816.F32 R120, R184.reuse, R30, R56 ;  /* 0x0000001eb878723c */ /* 0x042fe20000001838 */
[----:B------:R-:W1:Y:S07]  /*27c0*/  LDSM.16.M88.4 R56, [R205+0x7000] ;  /* 0x00700000cd38783b */ /* 0x000e6e0000000200 */
[C---:B--2---:R-:W-:Y:S01]  /*27d0*/  HMMA.16816.F32 R108, R184.reuse, R26, R48 ;  /* 0x0000001ab86c723c */ /* 0x044fe20000001830 */
[----:B------:R-:W2:Y:S07]  /*27e0*/  LDSM.16.M88.4 R48, [R205+0x7800] ;  /* 0x00780000cd30783b */ /* 0x000eae0000000200 */
[C---:B------:R-:W-:Y:S01]  /*27f0*/  HMMA.16816.F32 R116, R184.reuse, R24, R52 ;  /* 0x00000018b874723c */ /* 0x040fe20000001834 */
[----:B------:R-:W1:Y:S07]  /*2800*/  LDSM.16.M88.4 R52, [R204+0x4000] ;  /* 0x00400000cc34783b */ /* 0x000e6e0000000200 */
[C---:B----4-:R-:W-:Y:S01]  /*2810*/  HMMA.16816.F32 R92, R184.reuse, R16, R36 ;  /* 0x00000010b85c723c */ /* 0x050fe20000001824 */
[----:B------:R-:W4:Y:S07]  /*2820*/  LDSM.16.M88.4 R36, [R204+0x6800] ;  /* 0x00680000cc24783b */ /* 0x000f2e0000000200 */
[C---:B------:R-:W-:Y:S01]  /*2830*/  HMMA.16816.F32 R84, R184.reuse, R18, R32 ;  /* 0x00000012b854723c */ /* 0x040fe20000001820 */
[----:B------:R-:W1:Y:S07]  /*2840*/  LDSM.16.M88.4 R32, [R204+0x7000] ;  /* 0x00700000cc20783b */ /* 0x000e6e0000000200 */
[C---:B------:R-:W-:Y:S01]  /*2850*/  HMMA.16816.F32 R124, R184.reuse, R28, R64 ;  /* 0x0000001cb87c723c */ /* 0x040fe20000001840 */
[----:B------:R-:W1:Y:S07]  /*2860*/  LDSM.16.M88.4 R28, [R204+0x7800] ;  /* 0x00780000cc1c783b */ /* 0x000e6e0000000200 */
[C---:B------:R-:W-:Y:S01]  /*2870*/  HMMA.16816.F32 R104, R184.reuse, R20, R44 ;  /* 0x00000014b868723c */ /* 0x040fe2000000182c */
[----:B------:R-:W2:Y:S07]  /*2880*/  LDSM.16.M88.4 R44, [R204+0x6000] ;  /* 0x00600000cc2c783b */ /* 0x000eae0000000200 */
[C---:B------:R-:W-:Y:S08]  /*2890*/  HMMA.16816.F32 R100, R184.reuse, R22, R40 ;  /* 0x00000016b864723c */ /* 0x040ff00000001828 */
[C---:B------:R-:W-:Y:S01]  /*28a0*/  HMMA.16816.F32 R72, R184.reuse, R12, R60 ;  /* 0x0000000cb848723c */ /* 0x040fe2000000183c */
[----:B------:R-:W-:Y:S07]  /*28b0*/  LDSM.16.M88.4 R60, [R207+0x4800] ;  /* 0x00480000cf3c783b */ /* 0x000fee0000000200 */
[C---:B------:R-:W-:Y:S08]  /*28c0*/  HMMA.16816.F32 R64, R184.reuse, R14, R88 ;  /* 0x0000000eb840723c */ /* 0x040ff00000001858 */
[C---:B---3--:R-:W-:Y:S08]  /*28d0*/  HMMA.16816.F32 R24, R184.reuse, R10, R112 ;  /* 0x0000000ab818723c */ /* 0x048ff00000001870 */
[C---:B-1----:R-:W-:Y:S08]  /*28e0*/  HMMA.16816.F32 R16, R184.reuse, R58, R144 ;  /* 0x0000003ab810723c */ /* 0x042ff00000001890 */
[C---:B------:R-:W-:Y:S01]  /*28f0*/  HMMA.16816.F32 R40, R184.reuse, R8, R96 ;  /* 0x00000008b828723c */ /* 0x040fe20000001860 */
[----:B------:R-:W1:Y:S07]  /*2900*/  LDSM.16.M88.4 R96, [R207+0x4000] ;  /* 0x00400000cf60783b */ /* 0x000e6e0000000200 */
[C---:B--2---:R-:W-:Y:S08]  /*2910*/  HMMA.16816.F32 R12, R184.reuse, R48, R132 ;  /* 0x00000030b80c723c */ /* 0x044ff00000001884 */
[----:B------:R-:W-:Y:S08]  /*2920*/  HMMA.16816.F32 R8, R184, R50, R128 ;  /* 0x00000032b808723c */ /* 0x000ff00000001880 */
[----:B------:R-:W-:Y:S01]  /*2930*/  HMMA.16816.F32 R88, R188, R68, R116 ;  /* 0x00000044bc58723c */ /* 0x000fe20000001874 */
[----:B------:R-:W2:Y:S07]  /*2940*/  LDSM.16.M88.4 R116, [R207+0x5000] ;  /* 0x00500000cf74783b */ /* 0x000eae0000000200 */
[----:B------:R-:W-:Y:S08]  /*2950*/  HMMA.16816.F32 R20, R184, R56, R148 ;  /* 0x00000038b814723c */ /* 0x000ff00000001894 */
[C---:B------:R-:W-:Y:S08]  /*2960*/  HMMA.16816.F32 R48, R188.reuse, R52, R124 ;  /* 0x00000034bc30723c */ /* 0x040ff0000000187c */
[C---:B------:R-:W-:Y:S08]  /*2970*/  HMMA.16816.F32 R56, R188.reuse, R54, R120 ;  /* 0x00000036bc38723c */ /* 0x040ff00000001878 */
[C---:B------:R-:W-:Y:S01]  /*2980*/  HMMA.16816.F32 R52, R188.reuse, R70, R108 ;  /* 0x00000046bc34723c */ /* 0x040fe2000000186c */
[----:B------:R-:W-:Y:S07]  /*2990*/  LDSM.16.M88.4 R108, [R206] ;  /* 0x00000000ce6c783b */ /* 0x000fee0000000200 */
[C---:B------:R-:W-:Y:S08]  /*29a0*/  HMMA.16816.F32 R68, R188.reuse, R80, R104 ;  /* 0x00000050bc44723c */ /* 0x040ff00000001868 */
[C---:B----4-:R-:W-:Y:S01]  /*29b0*/  HMMA.16816.F32 R128, R188.reuse, R38, R24 ;  /* 0x00000026bc80723c */ /* 0x050fe20000001818 */
[----:B------:R-:W-:Y:S07]  /*29c0*/  LDSM.16.M88.4 R24, [R207+0x7000] ;  /* 0x00700000cf18783b */ /* 0x000fee0000000200 */
[C---:B------:R-:W-:Y:S01]  /*29d0*/  HMMA.16816.F32 R124, R188.reuse, R34, R16 ;  /* 0x00000022bc7c723c */ /* 0x040fe20000001810 */
[----:B------:R-:W3:Y:S07]  /*29e0*/  LDSM.16.M88.4 R16, [R207+0x5800] ;  /* 0x00580000cf10783b */ /* 0x000eee0000000200 */
[C---:B------:R-:W-:Y:S01]  /*29f0*/  HMMA.16816.F32 R120, R188.reuse, R28, R12 ;  /* 0x0000001cbc78723c */ /* 0x040fe2000000180c */
[----:B------:R-:W4:Y:S07]  /*2a00*/  LDSM.16.M88.4 R12, [R207+0x6000] ;  /* 0x00600000cf0c783b */ /* 0x000f2e0000000200 */
[C---:B------:R-:W-:Y:S01]  /*2a10*/  HMMA.16816.F32 R160, R188.reuse, R76, R92 ;  /* 0x0000004cbca0723c */ /* 0x040fe2000000185c */
[----:B------:R-:W-:Y:S07]  /*2a20*/  LDSM.16.M88.4 R92, [R207+0x7800] ;  /* 0x00780000cf5c783b */ /* 0x000fee0000000200 */
[C---:B------:R-:W-:Y:S01]  /*2a30*/  HMMA.16816.F32 R112, R188.reuse, R30, R8 ;  /* 0x0000001ebc70723c */ /* 0x040fe20000001808 */
[----:B------:R-:W1:Y:S07]  /*2a40*/  LDSM.16.M88.4 R8, [R207+0x6800] ;  /* 0x00680000cf08783b */ /* 0x000e6e0000000200 */
[C---:B------:R-:W-:Y:S01]  /*2a50*/  HMMA.16816.F32 R152, R188.reuse, R78, R84 ;  /* 0x0000004ebc98723c */ /* 0x040fe20000001854 */
[----:B------:R-:W-:Y:S04]  /*2a60*/  LDSM.16.M88.4 R84, [R206+0x1000] ;  /* 0x00100000ce54783b */ /* 0x000fe80000000200 */
[----:B------:R-:W-:Y:S03]  /*2a70*/  LDSM.16.M88.4 R76, [R206+0x2000] ;  /* 0x00200000ce4c783b */ /* 0x000fe60000000200 */
[C---:B------:R-:W-:Y:S08]  /*2a80*/  HMMA.16816.F32 R20, R188.reuse, R32, R20 ;  /* 0x00000020bc14723c */ /* 0x040ff00000001814 */
[C---:B------:R-:W-:Y:S01]  /*2a90*/  HMMA.16816.F32 R148, R188.reuse, R44, R72 ;  /* 0x0000002cbc94723c */ /* 0x040fe20000001848 */
[----:B------:R-:W-:Y:S07]  /*2aa0*/  LDSM.16.M88.4 R72, [R206+0x2800] ;  /* 0x00280000ce48783b */ /* 0x000fee0000000200 */
[C---:B------:R-:W-:Y:S01]  /*2ab0*/  HMMA.16816.F32 R144, R188.reuse, R46, R64 ;  /* 0x0000002ebc90723c */ /* 0x040fe20000001840 */
[----:B------:R-:W-:Y:S07]  /*2ac0*/  LDSM.16.M88.4 R64, [R206+0x3800] ;  /* 0x00380000ce40783b */ /* 0x000fee0000000200 */
[C---:B------:R-:W-:Y:S08]  /*2ad0*/  HMMA.16816.F32 R132, R188.reuse, R36, R40 ;  /* 0x00000024bc84723c */ /* 0x040ff00000001828 */
[----:B------:R-:W-:Y:S01]  /*2ae0*/  HMMA.16816.F32 R156, R188, R82, R100 ;  /* 0x00000052bc9c723c */ /* 0x000fe20000001864 */
[----:B------:R-:W-:Y:S04]  /*2af0*/  LDSM.16.M88.4 R100, [R206+0x800] ;  /* 0x00080000ce64783b */ /* 0x000fe80000000200 */
[----:B------:R-:W-:Y:S03]  /*2b00*/  LDSM.16.M88.4 R80, [R206+0x1800] ;  /* 0x00180000ce50783b */ /* 0x000fe60000000200 */
[C---:B-1----:R-:W-:Y:S08]  /*2b10*/  HMMA.16816.F32 R104, R192.reuse, R96, R48 ;  /* 0x00000060c068723c */ /* 0x042ff00000001830 */
[C---:B------:R-:W-:Y:S08]  /*2b20*/  HMMA.16816.F32 R96, R192.reuse, R98, R56 ;  /* 0x00000062c060723c */ /* 0x040ff00000001838 */
[----:B--2---:R-:W-:Y:S01]  /*2b30*/  HMMA.16816.F32 R56, R192, R116, R68 ;  /* 0x00000074c038723c */ /* 0x004fe20000001844 */
[----:B------:R-:W1:Y:S01]  /*2b40*/  LDSM.16.M88.4 R68, [R206+0x3000] ;  /* 0x00300000ce44783b */ /* 0x000e620000000200 */
[----:B------:R-:W-:-:S06]  /*2b50*/  DEPBAR.LE SB0, 0x0 ;  /* 0x000080000000791a */ /* 0x000fcc0000000000 */
[C---:B---3--:R-:W-:Y:S08]  /*2b60*/  HMMA.16816.F32 R48, R192.reuse, R16, R160 ;  /* 0x00000010c030723c */ /* 0x048ff000000018a0 */
        /* <DEDUP_REMOVED lines=31> */
[----:B------:R-:W-:Y:S01]  /*2d60*/  IMAD R2, R223, 0x80, R174 ;  /* 0x00000080df027824 */ /* 0x000fe200078e02ae */
        /* <DEDUP_REMOVED lines=27> */
.L_x_2685:
        /* <DEDUP_REMOVED lines=9> */
[----:B---3--:R-:W-:-:S02]  /*2fb0*/  IADD3 R8, P6, R2, R165, RZ ;  /* 0x000000a502087210 */ /* 0x008fc40007fde0ff */
[----:B------:R-:W-:-:S03]  /*2fc0*/  IADD3 R2, P5, R2, R166, RZ ;  /* 0x000000a602027210 */ /* 0x000fc60007fbe0ff */
[C-C-:B--2---:R-:W-:Y:S01]  /*2fd0*/  IMAD.X R9, R10.reuse, 0x1, R4.reuse, P6 ;  /* 0x000000010a097824 */ /* 0x144fe200030e0604 */
[C---:B----4-:R-:W-:Y:S01]  /*2fe0*/  IADD3 R12, P6, R7.reuse, R165, RZ ;  /* 0x000000a5070c7210 */ /* 0x050fe20007fde0ff */
[--C-:B------:R-:W-:Y:S01]  /*2ff0*/  IMAD.X R3, R10, 0x1, R5.reuse, P5 ;  /* 0x000000010a037824 */ /* 0x100fe200028e0605 */
[-C--:B------:R-:W-:Y:S02]  /*3000*/  IADD3 R10, P5, R7, R166.reuse, RZ ;  /* 0x000000a6070a7210 */ /* 0x080fe40007fbe0ff */
[----:B------:R2:W-:Y:S01]  /*3010*/  LDGSTS.E.BYPASS.LTC128B.128 [R219+0x8100], [R8.64], !P2 ;  /* 0x0810000008db7fae */ /* 0x0005e2000d101d46 */
[C---:B-----5:R-:W-:Y:S01]  /*3020*/  IMAD.X R13, R11.reuse, 0x1, R4, P6 ;  /* 0x000000010b0d7824 */ /* 0x060fe200030e0604 */
[----:B------:R-:W-:Y:S01]  /*3030*/  SEL R7, RZ, 0x10, P0 ;  /* 0x00000010ff077807 */ /* 0x000fe20000000000 */
[----:B------:R-:W-:Y:S01]  /*3040*/  IMAD.X R11, R11, 0x1, R5, P5 ;  /* 0x000000010b0b7824 */ /* 0x000fe200028e0605 */
[----:B------:R3:W-:Y:S04]  /*3050*/  LDGSTS.E.BYPASS.LTC128B.128 [R219+0xc100], [R2.64], !P0 ;  /* 0x0c10000002db7fae */ /* 0x0007e8000c101d46 */
[----:B------:R4:W-:Y:S04]  /*3060*/  LDGSTS.E.BYPASS.LTC128B.128 [R219+0x9100], [R12.64], !P2 ;  /* 0x091000000cdb7fae */ /* 0x0009e8000d101d46 */
[----:B------:R4:W-:Y:S01]  /*3070*/  LDGSTS.E.BYPASS.LTC128B.128 [R219+0xd100], [R10.64], !P0 ;  /* 0x0d1000000adb7fae */ /* 0x0009e2000c101d46 */
[----:B--2---:R-:W-:-:S02]  /*3080*/  IADD3 R8, P5, R14, R166, RZ ;  /* 0x000000a60e087210 */ /* 0x004fc40007fbe0ff */
[----:B---3--:R-:W-:-:S03]  /*3090*/  IADD3 R2, P6, R14, R165, RZ ;  /* 0x000000a50e027210 */ /* 0x008fc60007fde0ff */
[C---:B------:R-:W-:Y:S02]  /*30a0*/  IMAD.X R9, R15.reuse, 0x1, R5, P5 ;  /* 0x000000010f097824 */ /* 0x040fe400028e0605 */
[----:B------:R-:W-:-:S05]  /*30b0*/  IMAD.X R3, R15, 0x1, R4, P6 ;  /* 0x000000010f037824 */ /* 0x000fca00030e0604 */
[----:B------:R2:W-:Y:S04]  /*30c0*/  LDGSTS.E.BYPASS.LTC128B.128 [R219+0xa100], [R2.64], !P2 ;  /* 0x0a10000002db7fae */ /* 0x0005e8000d101d46 */
[----:B------:R3:W-:Y:S04]  /*30d0*/  LDGSTS.E.BYPASS.LTC128B.128 [R219+0xe100], [R8.64], !P0 ;  /* 0x0e10000008db7fae */ /* 0x0007e8000c101d46 */
[----:B--2---:R4:W2:Y:S01]  /*30e0*/  SHFL.IDX PT, R2, R6, 0x3, 0x181f ;  /* 0x00781f0006027f89 */ /* 0x0048a200000e0000 */
[----:B---3--:R-:W-:-:S04]  /*30f0*/  SEL R8, RZ, 0x10, P2 ;  /* 0x00000010ff087807 */ /* 0x008fc80001000000 */
.L_x_2686:
[----:B-1----:R-:W-:Y:S02]  /*3100*/  IADD3 R3, -R8, 0x10, RZ ;  /* 0x0000001008037810 */ /* 0x002fe40007ffe1ff */
[----:B------:R-:W-:-:S02]  /*3110*/  IADD3 R9, -R7, 0x10, RZ ;  /* 0x0000001007097810 */ /* 0x000fc40007ffe1ff */
[----:B------:R-:W-:Y:S02]  /*3120*/  LOP3.LUT R3, R3, 0xf, RZ, 0xc0, !PT ;  /* 0x0000000f03037812 */ /* 0x000fe400078ec0ff */
[----:B------:R-:W-:Y:S02]  /*3130*/  ISETP.NE.U32.AND P6, PT, R8, RZ, PT ;  /* 0x000000ff0800720c */ /* 0x000fe40003fc5070 */
[----:B--2-4-:R-:W-:Y:S02]  /*3140*/  IADD3 R6, P2, P0, R3, R2, R165 ;  /* 0x0000000203067210 */ /* 0x014fe4000785e0a5 */
        /* <DEDUP_REMOVED lines=9> */
[----:B------:R1:W-:Y:S04]  /*31e0*/  LDGSTS.E.BYPASS.LTC128B.128.ZFILL [R219+0xf100], [R2.64], P5 ;  /* 0x0f10000002db7fae */ /* 0x0003e8000a941d46 */
.L_x_2628:
[----:B------:R-:W-:Y:S05]  /*31f0*/  BSYNC B0 ;  /* 0x0000000000007941 */ /* 0x000fea0003800000 */
.L_x_2627:
[----:B-1----:R-:W2:Y:S04]  /*3200*/  LDL R3, [R1+0x38] ;  /* 0x0000380001037983 */ /* 0x002ea80000100800 */
[----:B------:R-:W2:Y:S04]  /*3210*/  LDL R0, [R1+0x44] ;  /* 0x0000440001007983 */ /* 0x000ea80000100800 */
[----:B------:R-:W3:Y:S01]  /*3220*/  LDL R7, [R1+0x48] ;  /* 0x0000480001077983 */ /* 0x000ee20000100800 */
[----:B------:R-:W-:Y:S01]  /*3230*/  MOV R2, 0xffffff80 ;  /* 0xffffff8000027802 */ /* 0x000fe20000000f00 */
[----:B------:R-:W-:-:S02]  /*3240*/  IMAD.MOV.U32 R5, RZ, RZ, c[0x0][0x2ac] ;  /* 0x0000ab00ff057624 */ /* 0x000fc400078e00ff */
[----:B------:R-:W0:Y:S02]  /*3250*/  LDGDEPBAR ;  /* 0x00000000000079af */ /* 0x000e240000000000 */
[----:B------:R-:W-:-:S04]  /*3260*/  IMAD R2, R223, R2, 0x81 ;  /* 0x00000081df027424 */ /* 0x000fc800078e0202 */
[----:B------:R-:W-:Y:S01]  /*3270*/  IMAD R2, R5, c[0x0][0x1d0], R2 ;  /* 0x0000740005027a24 */ /* 0x000fe200078e0202 */
[----:B--2---:R-:W-:-:S04]  /*3280*/  IADD3 R0, R0, R3, RZ ;  /* 0x0000000300007210 */ /* 0x004fc80007ffe0ff */
[----:B------:R-:W-:Y:S01]  /*3290*/  MOV R4, R0 ;  /* 0x0000000000047202 */ /* 0x000fe20000000f00 */
[----:B------:R-:W-:Y:S01]  /*32a0*/  @P4 IMAD.HI.U32 R3, R0, c[0x0][0x2c8], RZ ;  /* 0x0000b20000034a27 */ /* 0x000fe200078e00ff */
[----:B---3--:R-:W-:-:S03]  /*32b0*/  IADD3 R5, R2, -c[0x0][0x168], -R7 ;  /* 0x80005a0002057a10 */ /* 0x008fc60007ffe807 */
[----:B------:R-:W-:Y:S01]  /*32c0*/  IMAD.IADD R6, R164, 0x1, -R7 ;  /* 0x00000001a4067824 */ /* 0x000fe200078e0a07 */
[----:B------:R-:W-:Y:S01]  /*32d0*/  @P4 SHF.R.U32.HI R4, RZ, c[0x0][0x2cc], R3 ;  /* 0x0000b300ff044a19 */ /* 0x000fe20000011603 */
[----:B------:R-:W-:Y:S05]  /*32e0*/  BRA.DIV ~URZ, `(.L_x_2631) ;  /* 0x0000ce827f007947 */ /* 0x000fea000b800000 */
[----:B------:R1:W2:Y:S02]  /*32f0*/  SHFL.IDX PT, R0, R4, RZ, 0x1c1f ;  /* 0x001c1fff04007589 */ /* 0x0002a400000e0000 */
.L_x_2687:
        /* <DEDUP_REMOVED lines=81> */
[----:B-1----:R-:W-:Y:S02]  /*3810*/  FSEL R4, R106, -INF , P5 ;  /* 0xff8000006a047808 */ /* 0x002fe40002800000 */
[----:B------:R-:W-:Y:S02]  /*3820*/  FSEL R5, R107, -INF , P2 ;  /* 0xff8000006b057808 */ /* 0x000fe40001000000 */
[----:B------:R-:W-:Y:S02]  /*3830*/  ISETP.GT.AND P2, PT, R0, 0x9, PT ;  /* 0x000000090000780c */ /* 0x000fe40003f44270 */
[----:B------:R-:W-:Y:S02]  /*3840*/  FSEL R6, R98, -INF , P0 ;  /* 0xff80000062067808 */ /* 0x000fe40000000000 */
[----:B------:R-:W-:Y:S02]  /*3850*/  FMNMX.FTZ R3, R4, R5, !PT ;  /* 0x0000000504037209 */ /* 0x000fe40007810000 */
[----:B------:R-:W-:-:S02]  /*3860*/  FSEL R11, R99, -INF , P2 ;  /* 0xff800000630b7808 */ /* 0x000fc40001000000 */
[----:B------:R-:W-:Y:S02]  /*3870*/  ISETP.GT.AND P2, PT, R0, 0x10, PT ;  /* 0x000000100000780c */ /* 0x000fe40003f44270 */
[----:B------:R-:W-:Y:S02]  /*3880*/  FMNMX.FTZ R3, R6, R3, !PT ;  /* 0x0000000306037209 */ /* 0x000fe40007810000 */
[----:B------:R-:W-:Y:S02]  /*3890*/  ISETP.GT.AND P0, PT, R0, 0x11, PT ;  /* 0x000000110000780c */ /* 0x000fe40003f04270 */
[----:B------:R-:W-:Y:S02]  /*38a0*/  FSEL R61, R90, -INF , P2 ;  /* 0xff8000005a3d7808 */ /* 0x000fe40001000000 */
[----:B------:R-:W-:Y:S02]  /*38b0*/  FMNMX.FTZ R3, R11, R3, !PT ;  /* 0x000000030b037209 */ /* 0x000fe40007810000 */
[----:B------:R-:W-:-:S02]  /*38c0*/  FSEL R60, R91, -INF , P0 ;  /* 0xff8000005b3c7808 */ /* 0x000fc40000000000 */
[C---:B------:R-:W-:Y:S02]  /*38d0*/  ISETP.GT.AND P2, PT, R0.reuse, 0x18, PT ;  /* 0x000000180000780c */ /* 0x040fe40003f44270 */
[----:B------:R-:W-:Y:S02]  /*38e0*/  FMNMX.FTZ R3, R61, R3, !PT ;  /* 0x000000033d037209 */ /* 0x000fe40007810000 */
        /* <DEDUP_REMOVED lines=18> */
[----:B------:R-:W-:Y:S02]  /*3a10*/  FSEL R125, R55, -INF , P0 ;  /* 0xff800000377d7808 */ /* 0x000fe40000000000 */
[----:B------:R-:W-:Y:S02]  /*3a20*/  ISETP.GT.AND P2, PT, R0, 0x30, PT ;  /* 0x000000300000780c */ /* 0x000fe40003f44270 */
[----:B------:R-:W-:Y:S02]  /*3a30*/  FMNMX.FTZ R3, R124, R3, !PT ;  /* 0x000000037c037209 */ /* 0x000fe40007810000 */
[----:B------:R-:W-:-:S02]  /*3a40*/  FMNMX.FTZ R2, R144, R2, !PT ;  /* 0x0000000290027209 */ /* 0x000fc40007810000 */
[----:B------:R-:W-:Y:S02]  /*3a50*/  ISETP.GT.AND P0, PT, R0, 0x31, PT ;  /* 0x000000310000780c */ /* 0x000fe40003f04270 */
[----:B------:R-:W-:Y:S02]  /*3a60*/  FSEL R130, R50, -INF , P2 ;  /* 0xff80000032827808 */ /* 0x000fe40001000000 */
[----:B------:R-:W-:Y:S02]  /*3a70*/  FMNMX.FTZ R3, R125, R3, !PT ;  /* 0x000000037d037209 */ /* 0x000fe40007810000 */
[----:B------:R-:W-:Y:S02]  /*3a80*/  FMNMX.FTZ R2, R135, R2, !PT ;  /* 0x0000000287027209 */ /* 0x000fe40007810000 */
        /* <DEDUP_REMOVED lines=74> */
[----:B------:R-:W1:Y:S02]  /*3f30*/  SHFL.BFLY PT, R3, R0, 0x2, 0x1f ;  /* 0x0c401f0000037f89 */ /* 0x000e6400000e0000 */
[----:B------:R-:W-:-:S05]  /*3f40*/  FMNMX.FTZ R2, R172, R2, !PT ;  /* 0x00000002ac027209 */ /* 0x000fca0007810000 */
[----:B------:R-:W2:Y:S01]  /*3f50*/  SHFL.BFLY PT, R8, R2, 0x2, 0x1f ;  /* 0x0c401f0002087f89 */ /* 0x000ea200000e0000 */
[----:B-1----:R-:W-:-:S05]  /*3f60*/  FMNMX.FTZ R0, R3, R0, !PT ;  /* 0x0000000003007209 */ /* 0x002fca0007810000 */
[----:B------:R-:W1:Y:S01]  /*3f70*/  SHFL.BFLY PT, R117, R0, 0x1, 0x1f ;  /* 0x0c201f0000757f89 */ /* 0x000e6200000e0000 */
[----:B--2---:R-:W-:-:S05]  /*3f80*/  FMNMX.FTZ R8, R2, R8, !PT ;  /* 0x0000000802087209 */ /* 0x004fca0007810000 */
[----:B------:R2:W3:Y:S01]  /*3f90*/  SHFL.BFLY PT, R3, R8, 0x1, 0x1f ;  /* 0x0c201f0008037f89 */ /* 0x0004e200000e0000 */
[----:B-1----:R-:W-:-:S05]  /*3fa0*/  FMNMX.FTZ R117, R0, R117, !PT ;  /* 0x0000007500757209 */ /* 0x002fca0007810000 */
.L_x_2688:
[C---:B------:R-:W-:Y:S01]  /*3fb0*/  FMUL.FTZ R2, R117.reuse, c[0x0][0x2d0] ;  /* 0x0000b40075027a20 */ /* 0x040fe20000410000 */
[----:B------:R-:W-:Y:S01]  /*3fc0*/  FSETP.NEU.FTZ.AND P0, PT, R117, -INF , PT ;  /* 0xff8000007500780b */ /* 0x000fe20003f1d000 */
[----:B------:R-:W-:Y:S01]  /*3fd0*/  WARPSYNC 0xffffffff ;  /* 0xffffffff00007948 */ /* 0x000fe20003800000 */
[----:B--23--:R-:W-:Y:S01]  /*3fe0*/  FMNMX.FTZ R8, R3, R8, !PT ;  /* 0x0000000803087209 */ /* 0x00cfe20007810000 */
[----:B------:R-:W-:Y:S01]  /*3ff0*/  LDSM.16.MT88.4 R28, [R213] ;  /* 0x00000000d51c783b */ /* 0x000fe20000004200 */
[----:B------:R-:W-:Y:S02]  /*4000*/  FSEL R2, R2, RZ, P0 ;  /* 0x000000ff02027208 */ /* 0x000fe40000000000 */
[----:B------:R-:W-:Y:S01]  /*4010*/  FSETP.NEU.FTZ.AND P0, PT, R8, -INF , PT ;  /* 0xff8000000800780b */ /* 0x000fe20003f1d000 */
[----:B------:R-:W-:Y:S02]  /*4020*/  LDSM.16.MT88.4 R20, [R208] ;  /* 0x00000000d014783b */ /* 0x000fe40000004200 */
[----:B------:R-:W-:-:S02]  /*4030*/  FFMA.FTZ R0, R7, c[0x0][0x2d0], -R2 ;  /* 0x0000b40007007a23 */ /* 0x000fc40000010802 */
[--C-:B------:R-:W-:Y:S01]  /*4040*/  FFMA.FTZ R3, R10, c[0x0][0x2d0], -R2.reuse ;  /* 0x0000b4000a037a23 */ /* 0x100fe20000010802 */
[----:B------:R-:W-:Y:S01]  /*4050*/  LDSM.16.MT88.4 R24, [R208+0x4000] ;  /* 0x00400000d018783b */ /* 0x000fe20000004200 */
[----:B------:R1:W-:Y:S03]  /*4060*/  MUFU.EX2 R248, R0 ;  /* 0x0000000000f87308 */ /* 0x0003e60000000800 */
[----:B------:R-:W-:Y:S04]  /*4070*/  LDSM.16.MT88.4 R16, [R210] ;  /* 0x00000000d210783b */ /* 0x000fe80000004200 */
[----:B------:R-:W-:Y:S01]  /*4080*/  LDSM.16.MT88.4 R36, [R210+0x4000] ;  /* 0x00400000d224783b */ /* 0x000fe20000004200 */
[----:B------:R2:W-:Y:S03]  /*4090*/  MUFU.EX2 R251, R3 ;  /* 0x0000000300fb7308 */ /* 0x0005e60000000800 */
[----:B------:R-:W-:Y:S01]  /*40a0*/  LDSM.16.MT88.4 R32, [R209+0x4000] ;  /* 0x00400000d120783b */ /* 0x000fe20000004200 */
[----:B-1----:R-:W-:-:S04]  /*40b0*/  FFMA.FTZ R0, R9, c[0x0][0x2d0], -R2 ;  /* 0x0000b40009007a23 */ /* 0x002fc80000010802 */
[----:B------:R1:W3:Y:S01]  /*40c0*/  MUFU.EX2 R247, R0 ;  /* 0x0000000000f77308 */ /* 0x0002e20000000800 */
[----:B--2---:R-:W-:Y:S02]  /*40d0*/  FFMA.FTZ R3, R12, c[0x0][0x2d0], -R2 ;  /* 0x0000b4000c037a23 */ /* 0x004fe40000010802 */
[----:B------:R-:W2:Y:S05]  /*40e0*/  LDSM.16.MT88.4 R12, [R209] ;  /* 0x00000000d10c783b */ /* 0x000eaa0000004200 */
[----:B------:R4:W5:Y:S01]  /*40f0*/  MUFU.EX2 R202, R3 ;  /* 0x0000000300ca7308 */ /* 0x0009620000000800 */
[----:B-1----:R-:W-:-:S05]  /*4100*/  FMUL.FTZ R0, R8, c[0x0][0x2d0] ;  /* 0x0000b40008007a20 */ /* 0x002fca0000410000 */
[----:B------:R-:W-:-:S05]  /*4110*/  FSEL R0, R0, RZ, P0 ;  /* 0x000000ff00007208 */ /* 0x000fca0000000000 */
[----:B----4-:R-:W-:Y:S01]  /*4120*/  FFMA.FTZ R3, R4, c[0x0][0x2d0], -R0 ;  /* 0x0000b40004037a23 */ /* 0x010fe20000010800 */
[----:B---3--:R-:W-:-:S03]  /*4130*/  F2FP.PACK_AB R4, R247, R248 ;  /* 0x000000f8f704723e */ /* 0x008fc600000000ff */
[----:B------:R1:W-:Y:S02]  /*4140*/  MUFU.EX2 R9, R3 ;  /* 0x0000000300097308 */ /* 0x0003e40000000800 */
[----:B-1----:R-:W-:-:S06]  /*4150*/  FFMA.FTZ R3, R5, c[0x0][0x2d0], -R0 ;  /* 0x0000b40005037a23 */ /* 0x002fcc0000010800 */
[----:B------:R1:W3:Y:S02]  /*4160*/  MUFU.EX2 R116, R3 ;  /* 0x0000000300747308 */ /* 0x0002e40000000800 */
[----:B-1----:R-:W-:Y:S01]  /*4170*/  FFMA.FTZ R3, R6, c[0x0][0x2d0], -R0 ;  /* 0x0000b40006037a23 */ /* 0x002fe20000010800 */
[----:B-----5:R-:W-:Y:S02]  /*4180*/  F2FP.PACK_AB R6, R202, R251 ;  /* 0x000000fbca06723e */ /* 0x020fe400000000ff */
[----:B---3--:R-:W-:-:S03]  /*4190*/  F2FP.PACK_AB R5, R116, R9 ;  /* 0x000000097405723e */ /* 0x008fc600000000ff */
[----:B------:R1:W-:Y:S02]  /*41a0*/  MUFU.EX2 R203, R3 ;  /* 0x0000000300cb7308 */ /* 0x0003e40000000800 */
[----:B-1----:R-:W-:-:S06]  /*41b0*/  FFMA.FTZ R3, R11, c[0x0][0x2d0], -R0 ;  /* 0x0000b4000b037a23 */ /* 0x002fcc0000010800 */
[----:B------:R-:W1:Y:S02]  /*41c0*/  MUFU.EX2 R212, R3 ;  /* 0x0000000300d47308 */ /* 0x000e640000000800 */
[----:B-1----:R-:W-:Y:S01]  /*41d0*/  F2FP.PACK_AB R7, R212, R203 ;  /* 0x000000cbd407723e */ /* 0x002fe200000000ff */
[----:B------:R-:W-:-:S05]  /*41e0*/  FFMA.FTZ R3, R76, c[0x0][0x2d0], -R2 ;  /* 0x0000b4004c037a23 */ /* 0x000fca0000010802 */
[----:B------:R1:W-:Y:S01]  /*41f0*/  MUFU.EX2 R250, R3 ;  /* 0x0000000300fa7308 */ /* 0x0003e20000000800 */
[C---:B--2---:R-:W-:Y:S08]  /*4200*/  HMMA.16816.F32 R64, R4.reuse, R12, RZ ;  /* 0x0000000c0440723c */ /* 0x044ff000000018ff */
[----:B------:R-:W-:Y:S01]  /*4210*/  HMMA.16816.F32 R56, R4, R14, RZ ;  /* 0x0000000e0438723c */ /* 0x000fe200000018ff */
[----:B------:R-:W2:Y:S01]  /*4220*/  LDSM.16.MT88.4 R12, [R211+0x4000] ;  /* 0x00400000d30c783b */ /* 0x000ea20000004200 */
[----:B-1----:R-:W-:-:S06]  /*4230*/  FFMA.FTZ R3, R77, c[0x0][0x2d0], -R2 ;  /* 0x0000b4004d037a23 */ /* 0x002fcc0000010802 */
[C---:B------:R-:W-:Y:S01]  /*4240*/  HMMA.16816.F32 R52, R4.reuse, R28, RZ ;  /* 0x0000001c0434723c */ /* 0x040fe200000018ff */
[----:B------:R1:W-:Y:S07]  /*4250*/  MUFU.EX2 R218, R3 ;  /* 0x0000000300da7308 */ /* 0x0003ee0000000800 */
[C---:B------:R-:W-:Y:S01]  /*4260*/  HMMA.16816.F32 R48, R4.reuse, R30, RZ ;  /* 0x0000001e0430723c */ /* 0x040fe200000018ff */
[----:B------:R-:W3:Y:S07]  /*4270*/  LDSM.16.MT88.4 R28, [R208+0x800] ;  /* 0x00080000d01c783b */ /* 0x000eee0000004200 */
[----:B------:R-:W-:Y:S01]  /*4280*/  HMMA.16816.F32 R84, R4, R20, RZ ;  /* 0x000000140454723c */ /* 0x000fe200000018ff */
[----:B-1----:R-:W-:-:S04]  /*4290*/  FFMA.FTZ R3, R78, c[0x0][0x2d0], -R2 ;  /* 0x0000b4004e037a23 */ /* 0x002fc80000010802 */
[----:B------:R1:W-:Y:S03]  /*42a0*/  MUFU.EX2 R249, R3 ;  /* 0x0000000300f97308 */ /* 0x0003e60000000800 */
[C---:B------:R-:W-:Y:S01]  /*42b0*/  HMMA.16816.F32 R80, R4.reuse, R22, RZ ;  /* 0x000000160450723c */ /* 0x040fe200000018ff */
[----:B------:R-:W-:Y:S07]  /*42c0*/  LDSM.16.MT88.4 R20, [R209+0x800] ;  /* 0x00080000d114783b */ /* 0x000fee0000004200 */
[----:B------:R-:W-:Y:S01]  /*42d0*/  HMMA.16816.F32 R44, R4, R24, RZ ;  /* 0x00000018042c723c */ /* 0x000fe200000018ff */
[----:B-1----:R-:W-:-:S07]  /*42e0*/  FFMA.FTZ R3, R79, c[0x0][0x2d0], -R2 ;  /* 0x0000b4004f037a23 */ /* 0x002fce0000010802 */
[C---:B------:R-:W-:Y:S01]  /*42f0*/  HMMA.16816.F32 R40, R4.reuse, R26, RZ ;  /* 0x0000001a0428723c */ /* 0x040fe200000018ff */
[----:B------:R-:W1:Y:S01]  /*4300*/  LDSM.16.MT88.4 R24, [R210+0x800] ;  /* 0x00080000d218783b */ /* 0x000e620000004200 */
[----:B------:R4:W5:Y:S06]  /*4310*/  MUFU.EX2 R252, R3 ;  /* 0x0000000300fc7308 */ /* 0x00096c0000000800 */
[C---:B------:R-:W-:Y:S08]  /*4320*/  HMMA.16816.F32 R72, R4.reuse, R16, RZ ;  /* 0x000000100448723c */ /* 0x040ff000000018ff */
[----:B------:R-:W-:Y:S01]  /*4330*/  HMMA.16816.F32 R68, R4, R18, RZ ;  /* 0x000000120444723c */ /* 0x000fe200000018ff */
[----:B------:R-:W1:Y:S01]  /*4340*/  LDSM.16.MT88.4 R16, [R211+0x800] ;  /* 0x00080000d310783b */ /* 0x000e620000004200 */
[----:B----4-:R-:W-:-:S04]  /*4350*/  FFMA.FTZ R3, R61, c[0x0][0x2d0], -R0 ;  /* 0x0000b4003d037a23 */ /* 0x010fc80000010800 */
[----:B------:R4:W-:Y:S02]  /*4360*/  MUFU.EX2 R246, R3 ;  /* 0x0000000300f67308 */ /* 0x0009e40000000800 */
[C---:B--2---:R-:W-:Y:S08]  /*4370*/  HMMA.16816.F32 R104, R4.reuse, R12, RZ ;  /* 0x0000000c0468723c */ /* 0x044ff000000018ff */
[----:B------:R-:W-:Y:S01]  /*4380*/  HMMA.16816.F32 R92, R4, R14, RZ ;  /* 0x0000000e045c723c */ /* 0x000fe200000018ff */
[----:B------:R-:W2:Y:S01]  /*4390*/  LDSM.16.MT88.4 R12, [R208+0x4800] ;  /* 0x00480000d00c783b */ /* 0x000ea20000004200 */
[----:B----4-:R-:W-:-:S06]  /*43a0*/  FFMA.FTZ R3, R60, c[0x0][0x2d0], -R0 ;  /* 0x0000b4003c037a23 */ /* 0x010fcc0000010800 */
[C---:B------:R-:W-:Y:S01]  /*43b0*/  HMMA.16816.F32 R88, R4.reuse, R36, RZ ;  /* 0x000000240458723c */ /* 0x040fe200000018ff */
[----:B------:R4:W1:Y:S07]  /*43c0*/  MUFU.EX2 R244, R3 ;  /* 0x0000000300f47308 */ /* 0x00086e0000000800 */
[C---:B------:R-:W-:Y:S08]  /*43d0*/  HMMA.16816.F32 R36, R4.reuse, R38, RZ ;  /* 0x000000260424723c */ /* 0x040ff000000018ff */
[----:B------:R-:W-:Y:S01]  /*43e0*/  HMMA.16816.F32 R96, R4, R32, RZ ;  /* 0x000000200460723c */ /* 0x000fe200000018ff */
[----:B----4-:R-:W-:-:S04]  /*43f0*/  FFMA.FTZ R3, R63, c[0x0][0x2d0], -R0 ;  /* 0x0000b4003f037a23 */ /* 0x010fc80000010800 */
[----:B------:R4:W-:Y:S03]  /*4400*/  MUFU.EX2 R245, R3 ;  /* 0x0000000300f57308 */ /* 0x0009e60000000800 */
[----:B------:R-:W-:Y:S01]  /*4410*/  HMMA.16816.F32 R100, R4, R34, RZ ;  /* 0x000000220464723c */ /* 0x000fe200000018ff */
[----:B------:R-:W2:Y:S06]  /*4420*/  LDSM.16.MT88.4 R32, [R210+0x4800] ;  /* 0x00480000d220783b */ /* 0x000eac0000004200 */
[----:B------:R-:W-:Y:S01]  /*4430*/  FFMA.FTZ R4, R62, c[0x0][0x2d0], -R0 ;  /* 0x0000b4003e047a23 */ /* 0x000fe20000010800 */
[----:B-----5:R-:W-:-:S02]  /*4440*/  F2FP.PACK_AB R6, R252, R249 ;  /* 0x000000f9fc06723e */ /* 0x020fc400000000ff */
[----:B-1----:R-:W-:Y:S01]  /*4450*/  F2FP.PACK_AB R5, R244, R246 ;  /* 0x000000f6f405723e */ /* 0x002fe200000000ff */
[----:B------:R1:W5:Y:S01]  /*4460*/  MUFU.EX2 R243, R4 ;  /* 0x0000000400f37308 */ /* 0x0003620000000800 */
[----:B----4-:R-:W-:-:S07]  /*4470*/  FFMA.FTZ R3, R128, c[0x0][0x2d0], -R2 ;  /* 0x0000b40080037a23 */ /* 0x010fce0000010802 */
[----:B------:R4:W-:Y:S01]  /*4480*/  MUFU.EX2 R239, R3 ;  /* 0x0000000300ef7308 */ /* 0x0009e20000000800 */
[----:B-1----:R-:W-:Y:S02]  /*4490*/  F2FP.PACK_AB R4, R218, R250 ;  /* 0x000000fada04723e */ /* 0x002fe400000000ff */
[----:B-----5:R-:W-:Y:S01]  /*44a0*/  F2FP.PACK_AB R7, R245, R243 ;  /* 0x000000f3f507723e */ /* 0x020fe200000000ff */
[----:B----4-:R-:W-:-:S06]  /*44b0*/  FFMA.FTZ R3, R127, c[0x0][0x2d0], -R2 ;  /* 0x0000b4007f037a23 */ /* 0x010fcc0000010802 */
[C---:B---3--:R-:W-:Y:S01]  /*44c0*/  HMMA.16816.F32 R112, R4.reuse, R30, R80 ;  /* 0x0000001e0470723c */ /* 0x048fe20000001850 */
[----:B------:R1:W-:Y:S07]  /*44d0*/  MUFU.EX2 R242, R3 ;  /* 0x0000000300f27308 */ /* 0x0003ee0000000800 */
[C---:B------:R-:W-:Y:S08]  /*44e0*/  HMMA.16816.F32 R108, R4.reuse, R24, R72 ;  /* 0x00000018046c723c */ /* 0x040ff00000001848 */
[----:B------:R-:W-:Y:S01]  /*44f0*/  HMMA.16816.F32 R80, R4, R20, R64 ;  /* 0x000000140450723c */ /* 0x000fe20000001840 */
[----:B-1----:R-:W-:-:S04]  /*4500*/  FFMA.FTZ R3, R126, c[0x0][0x2d0], -R2 ;  /* 0x0000b4007e037a23 */ /* 0x002fc80000010802 */
[----:B------:R1:W-:Y:S03]  /*4510*/  MUFU.EX2 R241, R3 ;  /* 0x0000000300f17308 */ /* 0x0003e60000000800 */
[C---:B------:R-:W-:Y:S08]  /*4520*/  HMMA.16816.F32 R72, R4.reuse, R16, R52 ;  /* 0x000000100448723c */ /* 0x040ff00000001834 */
[----:B------:R-:W-:Y:S01]  /*4530*/  HMMA.16816.F32 R64, R4, R18, R48 ;  /* 0x000000120440723c */ /* 0x000fe20000001830 */
[----:B------:R-:W3:Y:S01]  /*4540*/  LDSM.16.MT88.4 R16, [R211+0x4800] ;  /* 0x00480000d310783b */ /* 0x000ee20000004200 */
[----:B-1----:R-:W-:-:S06]  /*4550*/  FFMA.FTZ R3, R129, c[0x0][0x2d0], -R2 ;  /* 0x0000b40081037a23 */ /* 0x002fcc0000010802 */
[C---:B--2---:R-:W-:Y:S01]  /*4560*/  HMMA.16816.F32 R60, R4.reuse, R12, R44 ;  /* 0x0000000c043c723c */ /* 0x044fe2000000182c */
[----:B------:R1:W2:Y:S07]  /*4570*/  MUFU.EX2 R240, R3 ;  /* 0x0000000300f07308 */ /* 0x0002ae0000000800 */
[C---:B------:R-:W-:Y:S01]  /*4580*/  HMMA.16816.F32 R44, R4.reuse, R14, R40 ;  /* 0x0000000e042c723c */ /* 0x040fe20000001828 */
[----:B------:R-:W4:Y:S07]  /*4590*/  LDSM.16.MT88.4 R12, [R209+0x4800] ;  /* 0x00480000d10c783b */ /* 0x000f2e0000004200 */
[----:B------:R-:W-:Y:S01]  /*45a0*/  HMMA.16816.F32 R120, R4, R28, R84 ;  /* 0x0000001c0478723c */ /* 0x000fe20000001854 */
[----:B------:R-:W-:Y:S01]  /*45b0*/  LDSM.16.MT88.4 R28, [R208+0x1000] ;  /* 0x00100000d01c783b */ /* 0x000fe20000004200 */
[----:B-1----:R-:W-:-:S04]  /*45c0*/  FFMA.FTZ R3, R118, c[0x0][0x2d0], -R0 ;  /* 0x0000b40076037a23 */ /* 0x002fc80000010800 */
[----:B------:R1:W-:Y:S02]  /*45d0*/  MUFU.EX2 R238, R3 ;  /* 0x0000000300ee7308 */ /* 0x0003e40000000800 */
[C---:B------:R-:W-:Y:S01]  /*45e0*/  HMMA.16816.F32 R84, R4.reuse, R26, R68 ;  /* 0x0000001a0454723c */ /* 0x040fe20000001844 */
[----:B------:R-:W5:Y:S07]  /*45f0*/  LDSM.16.MT88.4 R24, [R210+0x1000] ;  /* 0x00100000d218783b */ /* 0x000f6e0000004200 */
[----:B------:R-:W-:Y:S01]  /*4600*/  HMMA.16816.F32 R76, R4, R22, R56 ;  /* 0x00000016044c723c */ /* 0x000fe20000001838 */
[----:B------:R-:W2:Y:S01]  /*4610*/  LDSM.16.MT88.4 R20, [R209+0x1000] ;  /* 0x00100000d114783b */ /* 0x000ea20000004200 */
[----:B-1----:R-:W-:-:S06]  /*4620*/  FFMA.FTZ R3, R119, c[0x0][0x2d0], -R0 ;  /* 0x0000b40077037a23 */ /* 0x002fcc0000010800 */
[C---:B------:R-:W-:Y:S01]  /*4630*/  HMMA.16816.F32 R56, R4.reuse, R34, R36 ;  /* 0x000000220438723c */ /* 0x040fe20000001824 */
[----:B------:R1:W1:Y:S07]  /*4640*/  MUFU.EX2 R236, R3 ;  /* 0x0000000300ec7308 */ /* 0x00026e0000000800 */
[C---:B---3--:R-:W-:Y:S08]  /*4650*/  HMMA.16816.F32 R68, R4.reuse, R16, R104 ;  /* 0x000000100444723c */ /* 0x048ff00000001868 */
[----:B------:R-:W-:Y:S01]  /*4660*/  HMMA.16816.F32 R36, R4, R18, R92 ;  /* 0x000000120424723c */ /* 0x000fe2000000185c */
[----:B------:R-:W3:Y:S01]  /*4670*/  LDSM.16.MT88.4 R16, [R211+0x1000] ;  /* 0x00100000d310783b */ /* 0x000ee20000004200 */
[----:B-1----:R-:W-:-:S04]  /*4680*/  FFMA.FTZ R3, R125, c[0x0][0x2d0], -R0 ;  /* 0x0000b4007d037a23 */ /* 0x002fc80000010800 */
[----:B------:R1:W-:Y:S02]  /*4690*/  MUFU.EX2 R235, R3 ;  /* 0x0000000300eb7308 */ /* 0x0003e40000000800 */
[C---:B----4-:R-:W-:Y:S08]  /*46a0*/  HMMA.16816.F32 R48, R4.reuse, R12, R96 ;  /* 0x0000000c0430723c */ /* 0x050ff00000001860 */
[----:B------:R-:W-:Y:S01]  /*46b0*/  HMMA.16816.F32 R40, R4, R14, R100 ;  /* 0x0000000e0428723c */ /* 0x000fe20000001864 */
[----:B------:R-:W4:Y:S01]  /*46c0*/  LDSM.16.MT88.4 R12, [R208+0x5000] ;  /* 0x00500000d00c783b */ /* 0x000f220000004200 */
[----:B-1----:R-:W-:-:S06]  /*46d0*/  FFMA.FTZ R3, R144, c[0x0][0x2d0], -R2 ;  /* 0x0000b40090037a23 */ /* 0x002fcc0000010802 */
[----:B------:R-:W-:Y:S01]  /*46e0*/  HMMA.16816.F32 R52, R4, R32, R88 ;  /* 0x000000200434723c */ /* 0x000fe20000001858 */
[----:B------:R-:W-:Y:S01]  /*46f0*/  LDSM.16.MT88.4 R32, [R210+0x5000] ;  /* 0x00500000d220783b */ /* 0x000fe20000004200 */
[----:B------:R1:W-:Y:S05]  /*4700*/  MUFU.EX2 R230, R3 ;  /* 0x0000000300e67308 */ /* 0x0003ea0000000800 */
[----:B------:R-:W-:Y:S01]  /*4710*/  FFMA.FTZ R4, R124, c[0x0][0x2d0], -R0 ;  /* 0x0000b4007c047a23 */ /* 0x000fe20000010800 */
[----:B--2---:R-:W-:Y:S01]  /*4720*/  F2FP.PACK_AB R6, R240, R241 ;  /* 0x000000f1f006723e */ /* 0x004fe200000000ff */
[----:B------:R-:W-:Y:S01]  /*4730*/  LDSM.16.MT88.4 R124, [R208+0x3800] ;  /* 0x00380000d07c783b */ /* 0x000fe20000004200 */
[----:B------:R-:W-:Y:S01]  /*4740*/  F2FP.PACK_AB R5, R236, R238 ;  /* 0x000000eeec05723e */ /* 0x000fe200000000ff */
[----:B------:R2:W2:Y:S01]  /*4750*/  MUFU.EX2 R234, R4 ;  /* 0x0000000400ea7308 */ /* 0x0004a20000000800 */
[----:B-1----:R-:W-:-:S07]  /*4760*/  FFMA.FTZ R3, R135, c[0x0][0x2d0], -R2 ;  /* 0x0000b40087037a23 */ /* 0x002fce0000010802 */
[----:B------:R1:W-:Y:S01]  /*4770*/  MUFU.EX2 R233, R3 ;  /* 0x0000000300e97308 */ /* 0x0003e20000000800 */
[----:B--2---:R-:W-:Y:S02]  /*4780*/  F2FP.PACK_AB R4, R242, R239 ;  /* 0x000000eff204723e */ /* 0x004fe400000000ff */
[----:B------:R-:W-:-:S07]  /*4790*/  F2FP.PACK_AB R7, R235, R234 ;  /* 0x000000eaeb07723e */ /* 0x000fce00000000ff */
[----:B-----5:R-:W-:Y:S01]  /*47a0*/  HMMA.16816.F32 R88, R4, R26, R84 ;  /* 0x0000001a0458723c */ /* 0x020fe20000001854 */
[----:B-1----:R-:W-:-:S04]  /*47b0*/  FFMA.FTZ R3, R134, c[0x0][0x2d0], -R2 ;  /* 0x0000b40086037a23 */ /* 0x002fc80000010802 */
[----:B------:R1:W-:Y:S03]  /*47c0*/  MUFU.EX2 R232, R3 ;  /* 0x0000000300e87308 */ /* 0x0003e60000000800 */
[C---:B------:R-:W-:Y:S08]  /*47d0*/  HMMA.16816.F32 R84, R4.reuse, R20, R80 ;  /* 0x000000140454723c */ /* 0x040ff00000001850 */
[----:B------:R-:W-:Y:S01]  /*47e0*/  HMMA.16816.F32 R80, R4, R22, R76 ;  /* 0x000000160450723c */ /* 0x000fe2000000184c */
[----:B------:R-:W-:Y:S01]  /*47f0*/  LDSM.16.MT88.4 R20, [R209+0x1800] ;  /* 0x00180000d114783b */ /* 0x000fe20000004200 */
[----:B-1----:R-:W-:-:S06]  /*4800*/  FFMA.FTZ R3, R145, c[0x0][0x2d0], -R2 ;  /* 0x0000b40091037a23 */ /* 0x002fcc0000010802 */
[C---:B---3--:R-:W-:Y:S01]  /*4810*/  HMMA.16816.F32 R76, R4.reuse, R16, R72 ;  /* 0x00000010044c723c */ /* 0x048fe20000001848 */
[----:B------:R1:W2:Y:S07]  /*4820*/  MUFU.EX2 R231, R3 ;  /* 0x0000000300e77308 */ /* 0x0002ae0000000800 */
[C---:B------:R-:W-:Y:S01]  /*4830*/  HMMA.16816.F32 R72, R4.reuse, R18, R64 ;  /* 0x000000120448723c */ /* 0x040fe20000001840 */
[----:B------:R-:W3:Y:S07]  /*4840*/  LDSM.16.MT88.4 R16, [R211+0x5000] ;  /* 0x00500000d310783b */ /* 0x000eee0000004200 */
[----:B----4-:R-:W-:Y:S01]  /*4850*/  HMMA.16816.F32 R64, R4, R12, R60 ;  /* 0x0000000c0440723c */ /* 0x010fe2000000183c */
[----:B-1----:R-:W-:-:S04]  /*4860*/  FFMA.FTZ R3, R130, c[0x0][0x2d0], -R0 ;  /* 0x0000b40082037a23 */ /* 0x002fc80000010800 */
[----:B------:R1:W-:Y:S03]  /*4870*/  MUFU.EX2 R229, R3 ;  /* 0x0000000300e57308 */ /* 0x0003e60000000800 */
[C---:B------:R-:W-:Y:S01]  /*4880*/  HMMA.16816.F32 R60, R4.reuse, R14, R44 ;  /* 0x0000000e043c723c */ /* 0x040fe2000000182c */
[----:B------:R-:W4:Y:S07]  /*4890*/  LDSM.16.MT88.4 R12, [R209+0x5000] ;  /* 0x00500000d10c783b */ /* 0x000f2e0000004200 */
[----:B------:R-:W-:Y:S01]  /*48a0*/  HMMA.16816.F32 R104, R4, R28, R120 ;  /* 0x0000001c0468723c */ /* 0x000fe20000001878 */
[----:B-1----:R-:W-:-:S07]  /*48b0*/  FFMA.FTZ R3, R131, c[0x0][0x2d0], -R0 ;  /* 0x0000b40083037a23 */ /* 0x002fce0000010800 */
[C---:B------:R-:W-:Y:S01]  /*48c0*/  HMMA.16816.F32 R100, R4.reuse, R30, R112 ;  /* 0x0000001e0464723c */ /* 0x040fe20000001870 */
[----:B------:R-:W-:Y:S01]  /*48d0*/  LDSM.16.MT88.4 R28, [R208+0x1800] ;  /* 0x00180000d01c783b */ /* 0x000fe20000004200 */
[----:B------:R1:W5:Y:S06]  /*48e0*/  MUFU.EX2 R228, R3 ;  /* 0x0000000300e47308 */ /* 0x00036c0000000800 */
[C---:B------:R-:W-:Y:S01]  /*48f0*/  HMMA.16816.F32 R92, R4.reuse, R24, R108 ;  /* 0x00000018045c723c */ /* 0x040fe2000000186c */
[----:B------:R-:W-:Y:S06]  /*4900*/  LDSM.16.MT88.4 R24, [R210+0x1800] ;  /* 0x00180000d218783b */ /* 0x000fec0000004200 */
[----:B------:R-:W-:Y:S01]  /*4910*/  MOV R110, R212 ;  /* 0x000000d4006e7202 */ /* 0x000fe20000000f00 */
[----:B---3--:R-:W-:Y:S01]  /*4920*/  HMMA.16816.F32 R36, R4, R18, R36 ;  /* 0x000000120424723c */ /* 0x008fe20000001824 */
[----:B------:R-:W-:Y:S01]  /*4930*/  MOV R111, R218 ;  /* 0x000000da006f7202 */ /* 0x000fe20000000f00 */
[----:B-1----:R-:W-:Y:S01]  /*4940*/  FFMA.FTZ R3, R133, c[0x0][0x2d0], -R0 ;  /* 0x0000b40085037a23 */ /* 0x002fe20000010800 */
[----:B------:R-:W-:-:S02]  /*4950*/  MOV R109, R203 ;  /* 0x000000cb006d7202 */ /* 0x000fc40000000f00 */
[----:B------:R-:W-:Y:S01]  /*4960*/  MOV R108, R202 ;  /* 0x000000ca006c7202 */ /* 0x000fe20000000f00 */
[----:B------:R1:W-:Y:S02]  /*4970*/  MUFU.EX2 R227, R3 ;  /* 0x0000000300e37308 */ /* 0x0003e40000000800 */
[C---:B------:R-:W-:Y:S08]  /*4980*/  HMMA.16816.F32 R52, R4.reuse, R32, R52 ;  /* 0x000000200434723c */ /* 0x040ff00000001834 */
[----:B----4-:R-:W-:Y:S01]  /*4990*/  HMMA.16816.F32 R44, R4, R14, R40 ;  /* 0x0000000e042c723c */ /* 0x010fe20000001828 */
        /* <DEDUP_REMOVED lines=8> */
[----:B---3--:R-:W-:-:S05]  /*4a20*/  FFMA.FTZ R3, R151, c[0x0][0x2d0], -R2 ;  /* 0x0000b40097037a23 */ /* 0x008fca0000010802 */
[----:B------:R-:W-:Y:S01]  /*4a30*/  FFMA.FTZ R4, R132, c[0x0][0x2d0], -R0 ;  /* 0x0000b40084047a23 */ /* 0x000fe20000010800 */
[----:B--2---:R-:W-:Y:S01]  /*4a40*/  F2FP.PACK_AB R6, R231, R232 ;  /* 0x000000e8e706723e */ /* 0x004fe200000000ff */
        /* <DEDUP_REMOVED lines=19> */
[----:B------:R-:W5:Y:S01]  /*4b80*/  LDSM.16.MT88.4 R24, [R210+0x2000] ;  /* 0x00200000d218783b */ /* 0x000f620000004200 */
[----:B----4-:R-:W-:-:S04]  /*4b90*/  FFMA.FTZ R3, R147, c[0x0][0x2d0], -R0 ;  /* 0x0000b40093037a23 */ /* 0x010fc80000010800 */
[----:B------:R4:W1:Y:S02]  /*4ba0*/  MUFU.EX2 R202, R3 ;  /* 0x0000000300ca7308 */ /* 0x0008640000000800 */
[C---:B------:R-:W-:Y:S08]  /*4bb0*/  HMMA.16816.F32 R84, R4.reuse, R20, R84 ;  /* 0x000000140454723c */ /* 0x040ff00000001854 */
[----:B---3--:R-:W-:Y:S01]  /*4bc0*/  HMMA.16816.F32 R40, R4, R16, R40 ;  /* 0x000000100428723c */ /* 0x008fe20000001828 */
[----:B----4-:R-:W-:-:S07]  /*4bd0*/  FFMA.FTZ R3, R149, c[0x0][0x2d0], -R0 ;  /* 0x0000b40095037a23 */ /* 0x010fce0000010800 */
[C---:B------:R-:W-:Y:S01]  /*4be0*/  HMMA.16816.F32 R36, R4.reuse, R18, R36 ;  /* 0x000000120424723c */ /* 0x040fe20000001824 */
[----:B------:R-:W3:Y:S01]  /*4bf0*/  LDSM.16.MT88.4 R16, [R211+0x2000] ;  /* 0x00200000d310783b */ /* 0x000ee20000004200 */
[----:B------:R4:W-:Y:S06]  /*4c00*/  MUFU.EX2 R131, R3 ;  /* 0x0000000300837308 */ /* 0x0009ec0000000800 */
[C---:B------:R-:W-:Y:S01]  /*4c10*/  HMMA.16816.F32 R80, R4.reuse, R22, R80 ;  /* 0x000000160450723c */ /* 0x040fe20000001850 */
[----:B------:R-:W2:Y:S07]  /*4c20*/  LDSM.16.MT88.4 R20, [R209+0x2000] ;  /* 0x00200000d114783b */ /* 0x000eae0000004200 */
[----:B-1----:R-:W-:Y:S01]  /*4c30*/  HMMA.16816.F32 R48, R4, R12, R48 ;  /* 0x0000000c0430723c */ /* 0x002fe20000001830 */
[----:B----4-:R-:W-:Y:S01]  /*4c40*/  FFMA.FTZ R3, R160, c[0x0][0x2d0], -R2 ;  /* 0x0000b400a0037a23 */ /* 0x010fe20000010802 */
[----:B------:R-:W-:-:S03]  /*4c50*/  MOV R160, R9 ;  /* 0x0000000900a07202 */ /* 0x000fc60000000f00 */
[----:B------:R1:W-:Y:S03]  /*4c60*/  MUFU.EX2 R129, R3 ;  /* 0x0000000300817308 */ /* 0x0003e60000000800 */
[C---:B------:R-:W-:Y:S01]  /*4c70*/  HMMA.16816.F32 R44, R4.reuse, R14, R44 ;  /* 0x0000000e042c723c */ /* 0x040fe2000000182c */
[----:B------:R-:W4:Y:S07]  /*4c80*/  LDSM.16.MT88.4 R12, [R208+0x6000] ;  /* 0x00600000d00c783b */ /* 0x000f2e0000004200 */
[----:B------:R-:W-:Y:S01]  /*4c90*/  HMMA.16816.F32 R104, R4, R28, R104 ;  /* 0x0000001c0468723c */ /* 0x000fe20000001868 */
[----:B-1----:R-:W-:-:S07]  /*4ca0*/  FFMA.FTZ R3, R159, c[0x0][0x2d0], -R2 ;  /* 0x0000b4009f037a23 */ /* 0x002fce0000010802 */
[C---:B------:R-:W-:Y:S01]  /*4cb0*/  HMMA.16816.F32 R100, R4.reuse, R30, R100 ;  /* 0x0000001e0464723c */ /* 0x040fe20000001864 */
[----:B------:R-:W-:Y:S01]  /*4cc0*/  LDSM.16.MT88.4 R28, [R208+0x2000] ;  /* 0x00200000d01c783b */ /* 0x000fe20000004200 */
[----:B------:R-:W-:Y:S01]  /*4cd0*/  MOV R159, R116 ;  /* 0x00000074009f7202 */ /* 0x000fe20000000f00 */
[----:B------:R1:W-:Y:S05]  /*4ce0*/  MUFU.EX2 R153, R3 ;  /* 0x0000000300997308 */ /* 0x0003ea0000000800 */
[C---:B------:R-:W-:Y:S08]  /*4cf0*/  HMMA.16816.F32 R52, R4.reuse, R32, R52 ;  /* 0x000000200434723c */ /* 0x040ff00000001834 */
[----:B------:R-:W-:Y:S01]  /*4d00*/  HMMA.16816.F32 R56, R4, R34, R56 ;  /* 0x000000220438723c */ /* 0x000fe20000001838 */
[----:B------:R-:W3:Y:S01]  /*4d10*/  LDSM.16.MT88.4 R32, [R210+0x6000] ;  /* 0x00600000d220783b */ /* 0x000ee20000004200 */
[----:B-1----:R-:W-:-:S05]  /*4d20*/  FFMA.FTZ R3, R158, c[0x0][0x2d0], -R2 ;  /* 0x0000b4009e037a23 */ /* 0x002fca0000010802 */
[----:B------:R-:W-:Y:S01]  /*4d30*/  FFMA.FTZ R4, R148, c[0x0][0x2d0], -R0 ;  /* 0x0000b40094047a23 */ /* 0x000fe20000010800 */
[----:B--2---:R-:W-:Y:S01]  /*4d40*/  F2FP.PACK_AB R6, R218, R220 ;  /* 0x000000dcda06723e */ /* 0x004fe200000000ff */
[----:B------:R1:W-:Y:S01]  /*4d50*/  MUFU.EX2 R152, R3 ;  /* 0x0000000300987308 */ /* 0x0003e20000000800 */
[----:B------:R-:W-:-:S07]  /*4d60*/  F2FP.PACK_AB R5, R202, R203 ;  /* 0x000000cbca05723e */ /* 0x000fce00000000ff */
[----:B------:R2:W2:Y:S01]  /*4d70*/  MUFU.EX2 R130, R4 ;  /* 0x0000000400827308 */ /* 0x0004a20000000800 */
[----:B-1----:R-:W-:-:S07]  /*4d80*/  FFMA.FTZ R3, R161, c[0x0][0x2d0], -R2 ;  /* 0x0000b400a1037a23 */ /* 0x002fce0000010802 */
[----:B------:R1:W1:Y:S01]  /*4d90*/  MUFU.EX2 R151, R3 ;  /* 0x0000000300977308 */ /* 0x0002620000000800 */
[----:B--2---:R-:W-:Y:S02]  /*4da0*/  F2FP.PACK_AB R4, R224, R212 ;  /* 0x000000d4e004723e */ /* 0x004fe400000000ff */
[----:B------:R-:W-:-:S07]  /*4db0*/  F2FP.PACK_AB R7, R131, R130 ;  /* 0x000000828307723e */ /* 0x000fce00000000ff */
[----:B-----5:R-:W-:Y:S01]  /*4dc0*/  HMMA.16816.F32 R96, R4, R24, R92 ;  /* 0x000000180460723c */ /* 0x020fe2000000185c */
[----:B-1----:R-:W-:-:S04]  /*4dd0*/  FFMA.FTZ R3, R154, c[0x0][0x2d0], -R0 ;  /* 0x0000b4009a037a23 */ /* 0x002fc80000010800 */
[----:B------:R1:W-:Y:S03]  /*4de0*/  MUFU.EX2 R128, R3 ;  /* 0x0000000300807308 */ /* 0x0003e60000000800 */
[C---:B------:R-:W-:Y:S01]  /*4df0*/  HMMA.16816.F32 R92, R4.reuse, R26, R88 ;  /* 0x0000001a045c723c */ /* 0x040fe20000001858 */
[----:B------:R-:W-:Y:S07]  /*4e00*/  LDSM.16.MT88.4 R24, [R208+0x2800] ;  /* 0x00280000d018783b */ /* 0x000fee0000004200 */
[----:B---3--:R-:W-:Y:S01]  /*4e10*/  HMMA.16816.F32 R72, R4, R18, R68 ;  /* 0x000000120448723c */ /* 0x008fe20000001844 */
[----:B-1----:R-:W-:-:S07]  /*4e20*/  FFMA.FTZ R3, R155, c[0x0][0x2d0], -R0 ;  /* 0x0000b4009b037a23 */ /* 0x002fce0000010800 */
[C---:B------:R-:W-:Y:S01]  /*4e30*/  HMMA.16816.F32 R88, R4.reuse, R20, R84 ;  /* 0x000000140458723c */ /* 0x040fe20000001854 */
[----:B------:R1:W2:Y:S07]  /*4e40*/  MUFU.EX2 R150, R3 ;  /* 0x0000000300967308 */ /* 0x0002ae0000000800 */
[C---:B----4-:R-:W-:Y:S08]  /*4e50*/  HMMA.16816.F32 R68, R4.reuse, R12, R64 ;  /* 0x0000000c0444723c */ /* 0x050ff00000001840 */
[----:B------:R-:W-:Y:S01]  /*4e60*/  HMMA.16816.F32 R84, R4, R22, R80 ;  /* 0x000000160454723c */ /* 0x000fe20000001850 */
[----:B------:R-:W-:Y:S01]  /*4e70*/  LDSM.16.MT88.4 R20, [R210+0x2800] ;  /* 0x00280000d214783b */ /* 0x000fe20000004200 */
[----:B-1----:R-:W-:-:S04]  /*4e80*/  FFMA.FTZ R3, R156, c[0x0][0x2d0], -R0 ;  /* 0x0000b4009c037a23 */ /* 0x002fc80000010800 */
[----:B------:R1:W-:Y:S02]  /*4e90*/  MUFU.EX2 R134, R3 ;  /* 0x0000000300867308 */ /* 0x0003e40000000800 */
[C---:B------:R-:W-:Y:S01]  /*4ea0*/  HMMA.16816.F32 R64, R4.reuse, R14, R60 ;  /* 0x0000000e0440723c */ /* 0x040fe2000000183c */
[----:B------:R-:W3:Y:S07]  /*4eb0*/  LDSM.16.MT88.4 R12, [R209+0x6000] ;  /* 0x00600000d10c783b */ /* 0x000eee0000004200 */
[----:B------:R-:W-:Y:S01]  /*4ec0*/  HMMA.16816.F32 R80, R4, R16, R76 ;  /* 0x000000100450723c */ /* 0x000fe2000000184c */
[----:B------:R-:W4:Y:S01]  /*4ed0*/  LDSM.16.MT88.4 R16, [R211+0x6000] ;  /* 0x00600000d310783b */ /* 0x000f220000004200 */
[----:B-1----:R-:W-:-:S06]  /*4ee0*/  FFMA.FTZ R3, R157, c[0x0][0x2d0], -R0 ;  /* 0x0000b4009d037a23 */ /* 0x002fcc0000010800 */
[C---:B------:R-:W-:Y:S01]  /*4ef0*/  HMMA.16816.F32 R60, R4.reuse, R32, R52 ;  /* 0x00000020043c723c */ /* 0x040fe20000001834 */
[----:B------:R1:W5:Y:S07]  /*4f00*/  MUFU.EX2 R135, R3 ;  /* 0x0000000300877308 */ /* 0x00036e0000000800 */
[C---:B------:R-:W-:Y:S08]  /*4f10*/  HMMA.16816.F32 R100, R4.reuse, R30, R100 ;  /* 0x0000001e0464723c */ /* 0x040ff00000001864 */
[----:B------:R-:W-:Y:S01]  /*4f20*/  HMMA.16816.F32 R104, R4, R28, R104 ;  /* 0x0000001c0468723c */ /* 0x000fe20000001868 */
[----:B------:R-:W-:Y:S01]  /*4f30*/  LDSM.16.MT88.4 R28, [R208+0x6800] ;  /* 0x00680000d01c783b */ /* 0x000fe20000004200 */
[----:B-1----:R-:W-:-:S04]  /*4f40*/  FFMA.FTZ R3, R168, c[0x0][0x2d0], -R2 ;  /* 0x0000b400a8037a23 */ /* 0x002fc80000010802 */
[----:B------:R1:W-:Y:S02]  /*4f50*/  MUFU.EX2 R133, R3 ;  /* 0x0000000300857308 */ /* 0x0003e40000000800 */
[C---:B------:R-:W-:Y:S08]  /*4f60*/  HMMA.16816.F32 R56, R4.reuse, R34, R56 ;  /* 0x000000220438723c */ /* 0x040ff00000001838 */
[----:B---3--:R-:W-:Y:S01]  /*4f70*/  HMMA.16816.F32 R52, R4, R12, R48 ;  /* 0x0000000c0434723c */ /* 0x008fe20000001830 */
[----:B-1----:R-:W-:-:S07]  /*4f80*/  FFMA.FTZ R3, R167, c[0x0][0x2d0], -R2 ;  /* 0x0000b400a7037a23 */ /* 0x002fce0000010802 */
[C---:B----4-:R-:W-:Y:S01]  /*4f90*/  HMMA.16816.F32 R48, R4.reuse, R16, R40 ;  /* 0x000000100430723c */ /* 0x050fe20000001828 */
[----:B------:R1:W-:Y:S07]  /*4fa0*/  MUFU.EX2 R148, R3 ;  /* 0x0000000300947308 */ /* 0x0003ee0000000800 */
[C---:B------:R-:W-:Y:S01]  /*4fb0*/  HMMA.16816.F32 R36, R4.reuse, R18, R36 ;  /* 0x000000120424723c */ /* 0x040fe20000001824 */
[----:B------:R-:W3:Y:S07]  /*4fc0*/  LDSM.16.MT88.4 R16, [R209+0x2800] ;  /* 0x00280000d110783b */ /* 0x000eee0000004200 */
[----:B------:R-:W-:Y:S01]  /*4fd0*/  HMMA.16816.F32 R44, R4, R14, R44 ;  /* 0x0000000e042c723c */ /* 0x000fe2000000182c */
[----:B------:R-:W4:Y:S01]  /*4fe0*/  LDSM.16.MT88.4 R12, [R211+0x2800] ;  /* 0x00280000d30c783b */ /* 0x000f220000004200 */
[----:B-1----:R-:W-:-:S05]  /*4ff0*/  FFMA.FTZ R3, R166, c[0x0][0x2d0], -R2 ;  /* 0x0000b400a6037a23 */ /* 0x002fca0000010802 */
[----:B------:R-:W-:Y:S01]  /*5000*/  F2FP.PACK_AB R4, R153, R129 ;  /* 0x000000819904723e */ /* 0x000fe200000000ff */
[----:B------:R1:W-:Y:S01]  /*5010*/  MUFU.EX2 R149, R3 ;  /* 0x0000000300957308 */ /* 0x0003e20000000800 */
[----:B------:R-:W-:Y:S02]  /*5020*/  F2FP.PACK_AB R6, R151, R152 ;  /* 0x000000989706723e */ /* 0x000fe400000000ff */
[----:B--2---:R-:W-:Y:S02]  /*5030*/  F2FP.PACK_AB R5, R150, R128 ;  /* 0x000000809605723e */ /* 0x004fe400000000ff */
[----:B-----5:R-:W-:-:S07]  /*5040*/  F2FP.PACK_AB R7, R135, R134 ;  /* 0x000000868707723e */ /* 0x020fce00000000ff */
[----:B------:R-:W-:Y:S01]  /*5050*/  HMMA.16816.F32 R76, R4, R20, R96 ;  /* 0x00000014044c723c */ /* 0x000fe20000001860 */
[----:B-1----:R-:W-:-:S07]  /*5060*/  FFMA.FTZ R3, R169, c[0x0][0x2d0], -R2 ;  /* 0x0000b400a9037a23 */ /* 0x002fce0000010802 */
[C---:B------:R-:W-:Y:S01]  /*5070*/  HMMA.16816.F32 R40, R4.reuse, R26, R100 ;  /* 0x0000001a0428723c */ /* 0x040fe20000001864 */
[----:B------:R1:W-:Y:S07]  /*5080*/  MUFU.EX2 R147, R3 ;  /* 0x0000000300937308 */ /* 0x0003ee0000000800 */
[C---:B------:R-:W-:Y:S01]  /*5090*/  HMMA.16816.F32 R96, R4.reuse, R22, R92 ;  /* 0x000000160460723c */ /* 0x040fe2000000185c */
[----:B------:R-:W-:Y:S07]  /*50a0*/  LDSM.16.MT88.4 R20, [R208+0x7000] ;  /* 0x00700000d014783b */ /* 0x000fee0000004200 */
[----:B---3--:R-:W-:Y:S01]  /*50b0*/  HMMA.16816.F32 R100, R4, R16, R88 ;  /* 0x000000100464723c */ /* 0x008fe20000001858 */
[----:B-1----:R-:W-:-:S04]  /*50c0*/  FFMA.FTZ R3, R162, c[0x0][0x2d0], -R0 ;  /* 0x0000b400a2037a23 */ /* 0x002fc80000010800 */
[----:B------:R1:W-:Y:S03]  /*50d0*/  MUFU.EX2 R132, R3 ;  /* 0x0000000300847308 */ /* 0x0003e60000000800 */
[C---:B------:R-:W-:Y:S01]  /*50e0*/  HMMA.16816.F32 R92, R4.reuse, R18, R84 ;  /* 0x00000012045c723c */ /* 0x040fe20000001854 */
[----:B------:R-:W2:Y:S07]  /*50f0*/  LDSM.16.MT88.4 R16, [R209+0x6800] ;  /* 0x00680000d110783b */ /* 0x000eae0000004200 */
[----:B----4-:R-:W-:Y:S01]  /*5100*/  HMMA.16816.F32 R84, R4, R12, R80 ;  /* 0x0000000c0454723c */ /* 0x010fe20000001850 */
[----:B-1----:R-:W-:-:S07]  /*5110*/  FFMA.FTZ R3, R164, c[0x0][0x2d0], -R0 ;  /* 0x0000b400a4037a23 */ /* 0x002fce0000010800 */
[C---:B------:R-:W-:Y:S01]  /*5120*/  HMMA.16816.F32 R88, R4.reuse, R14, R72 ;  /* 0x0000000e0458723c */ /* 0x040fe20000001848 */
[----:B------:R-:W1:Y:S01]  /*5130*/  LDSM.16.MT88.4 R12, [R210+0x6800] ;  /* 0x00680000d20c783b */ /* 0x000e620000004200 */
[----:B------:R3:W-:Y:S06]  /*5140*/  MUFU.EX2 R146, R3 ;  /* 0x0000000300927308 */ /* 0x0007ec0000000800 */
[C---:B------:R-:W-:Y:S01]  /*5150*/  HMMA.16816.F32 R32, R4.reuse, R24, R104 ;  /* 0x000000180420723c */ /* 0x040fe20000001868 */
[----:B------:R-:W-:Y:S04]  /*5160*/  LDSM.16.MT88.4 R24, [R210+0x3000] ;  /* 0x00300000d218783b */ /* 0x000fe80000004200 */
[----:B------:R-:W-:Y:S03]  /*5170*/  LDSM.16.MT88.4 R104, [R210+0x7800] ;  /* 0x00780000d268783b */ /* 0x000fe60000004200 */
[----:B------:R-:W-:Y:S01]  /*5180*/  HMMA.16816.F32 R80, R4, R28, R68 ;  /* 0x0000001c0450723c */ /* 0x000fe20000001844 */
[----:B---3--:R-:W-:-:S04]  /*5190*/  FFMA.FTZ R3, R163, c[0x0][0x2d0], -R0 ;  /* 0x0000b400a3037a23 */ /* 0x008fc80000010800 */
[----:B------:R3:W-:Y:S03]  /*51a0*/  MUFU.EX2 R144, R3 ;  /* 0x0000000300907308 */ /* 0x0007e60000000800 */
[C---:B------:R-:W-:Y:S08]  /*51b0*/  HMMA.16816.F32 R72, R4.reuse, R30, R64 ;  /* 0x0000001e0448723c */ /* 0x040ff00000001840 */
[----:B--2---:R-:W-:Y:S01]  /*51c0*/  HMMA.16816.F32 R52, R4, R16, R52 ;  /* 0x000000100434723c */ /* 0x004fe20000001834 */
[----:B---3--:R-:W-:-:S07]  /*51d0*/  FFMA.FTZ R3, R165, c[0x0][0x2d0], -R0 ;  /* 0x0000b400a5037a23 */ /* 0x008fce0000010800 */
[C---:B------:R-:W-:Y:S01]  /*51e0*/  HMMA.16816.F32 R44, R4.reuse, R18, R44 ;  /* 0x00000012042c723c */ /* 0x040fe2000000182c */
[----:B------:R-:W-:Y:S01]  /*51f0*/  LDSM.16.MT88.4 R16, [R208+0x3000] ;  /* 0x00300000d010783b */ /* 0x000fe20000004200 */
[----:B------:R2:W-:Y:S06]  /*5200*/  MUFU.EX2 R145, R3 ;  /* 0x0000000300917308 */ /* 0x0005ec0000000800 */
[C---:B-1----:R-:W-:Y:S08]  /*5210*/  HMMA.16816.F32 R60, R4.reuse, R12, R60 ;  /* 0x0000000c043c723c */ /* 0x042ff0000000183c */
[----:B------:R-:W-:Y:S01]  /*5220*/  HMMA.16816.F32 R56, R4, R14, R56 ;  /* 0x0000000e0438723c */ /* 0x000fe20000001838 */
[----:B------:R-:W1:Y:S01]  /*5230*/  LDSM.16.MT88.4 R12, [R211+0x6800] ;  /* 0x00680000d30c783b */ /* 0x000e620000004200 */
[----:B--2---:R-:W-:-:S04]  /*5240*/  FFMA.FTZ R3, R174, c[0x0][0x2d0], -R2 ;  /* 0x0000b400ae037a23 */ /* 0x004fc80000010802 */
[----:B------:R2:W-:Y:S02]  /*5250*/  MUFU.EX2 R116, R3 ;  /* 0x0000000300747308 */ /* 0x0005e40000000800 */
[----:B--2---:R-:W-:-:S06]  /*5260*/  FFMA.FTZ R3, R175, c[0x0][0x2d0], -R2 ;  /* 0x0000b400af037a23 */ /* 0x004fcc0000010802 */
[----:B------:R2:W3:Y:S01]  /*5270*/  MUFU.EX2 R118, R3 ;  /* 0x0000000300767308 */ /* 0x0004e20000000800 */
[----:B-1----:R-:W-:Y:S01]  /*5280*/  HMMA.16816.F32 R48, R4, R12, R48 ;  /* 0x0000000c0430723c */ /* 0x002fe20000001830 */
[--C-:B--2---:R-:W-:Y:S01]  /*5290*/  FFMA.FTZ R3, R200, c[0x0][0x2d0], -R2.reuse ;  /* 0x0000b400c8037a23 */ /* 0x104fe20000010802 */
[----:B------:R-:W-:Y:S01]  /*52a0*/  IADD3 R223, R223, -0x2, RZ ;  /* 0xfffffffedfdf7810 */ /* 0x000fe20007ffe0ff */
[----:B------:R-:W-:Y:S01]  /*52b0*/  FFMA.FTZ R2, R201, c[0x0][0x2d0], -R2 ;  /* 0x0000b400c9027a23 */ /* 0x000fe20000010802 */
[----:B---3--:R-:W-:-:S03]  /*52c0*/  F2FP.PACK_AB R112, R118, R116 ;  /* 0x000000747670723e */ /* 0x008fc600000000ff */
[----:B------:R-:W-:Y:S01]  /*52d0*/  MUFU.EX2 R119, R3 ;  /* 0x0000000300777308 */ /* 0x000fe20000000800 */
[----:B------:R-:W-:Y:S01]  /*52e0*/  HMMA.16816.F32 R28, R4, R14, R36 ;  /* 0x0000000e041c723c */ /* 0x000fe20000001824 */
[----:B------:R-:W1:Y:S06]  /*52f0*/  LDSM.16.MT88.4 R12, [R211+0x3000] ;  /* 0x00300000d30c783b */ /* 0x000e6c0000004200 */
[----:B------:R-:W-:Y:S02]  /*5300*/  F2FP.PACK_AB R4, R148, R133 ;  /* 0x000000859404723e */ /* 0x000fe400000000ff */
[----:B------:R-:W-:-:S02]  /*5310*/  F2FP.PACK_AB R6, R147, R149 ;  /* 0x000000959306723e */ /* 0x000fc400000000ff */
[----:B------:R-:W-:Y:S02]  /*5320*/  F2FP.PACK_AB R5, R146, R132 ;  /* 0x000000849205723e */ /* 0x000fe400000000ff */
[----:B------:R-:W-:-:S07]  /*5330*/  F2FP.PACK_AB R7, R145, R144 ;  /* 0x000000909107723e */ /* 0x000fce00000000ff */
[C---:B------:R-:W-:Y:S08]  /*5340*/  HMMA.16816.F32 R32, R4.reuse, R16, R32 ;  /* 0x000000100420723c */ /* 0x040ff00000001820 */
[C---:B------:R-:W-:Y:S01]  /*5350*/  HMMA.16816.F32 R40, R4.reuse, R18, R40 ;  /* 0x000000120428723c */ /* 0x040fe20000001828 */
[----:B------:R-:W2:Y:S07]  /*5360*/  LDSM.16.MT88.4 R16, [R209+0x3000] ;  /* 0x00300000d110783b */ /* 0x000eae0000004200 */
[C---:B------:R-:W-:Y:S08]  /*5370*/  HMMA.16816.F32 R68, R4.reuse, R24, R76 ;  /* 0x000000180444723c */ /* 0x040ff0000000184c */
[C---:B------:R-:W-:Y:S01]  /*5380*/  HMMA.16816.F32 R36, R4.reuse, R26, R96 ;  /* 0x0000001a0424723c */ /* 0x040fe20000001860 */
[----:B------:R-:W3:Y:S04]  /*5390*/  LDSM.16.MT88.4 R24, [R210+0x7000] ;  /* 0x00700000d218783b */ /* 0x000ee80000004200 */
[----:B------:R-:W-:Y:S03]  /*53a0*/  LDSM.16.MT88.4 R96, [R208+0x7800] ;  /* 0x00780000d060783b */ /* 0x000fe60000004200 */
[C---:B-1----:R-:W-:Y:S08]  /*53b0*/  HMMA.16816.F32 R84, R4.reuse, R12, R84 ;  /* 0x0000000c0454723c */ /* 0x042ff00000001854 */
[C---:B--2---:R-:W-:Y:S08]  /*53c0*/  HMMA.16816.F32 R64, R4.reuse, R18, R92 ;  /* 0x000000120440723c */ /* 0x044ff0000000185c */
[C---:B------:R-:W-:Y:S01]  /*53d0*/  HMMA.16816.F32 R76, R4.reuse, R16, R100 ;  /* 0x00000010044c723c */ /* 0x040fe20000001864 */
[----:B------:R-:W1:Y:S07]  /*53e0*/  LDSM.16.MT88.4 R16, [R211+0x7000] ;  /* 0x00700000d310783b */ /* 0x000e6e0000004200 */
[C---:B------:R-:W-:Y:S01]  /*53f0*/  HMMA.16816.F32 R92, R4.reuse, R14, R88 ;  /* 0x0000000e045c723c */ /* 0x040fe20000001858 */
[----:B------:R-:W2:Y:S04]  /*5400*/  LDSM.16.MT88.4 R12, [R209+0x7000] ;  /* 0x00700000d10c783b */ /* 0x000ea80000004200 */
[----:B------:R-:W4:Y:S03]  /*5410*/  LDSM.16.MT88.4 R88, [R211+0x3800] ;  /* 0x00380000d358783b */ /* 0x000f260000004200 */
[C---:B------:R-:W-:Y:S01]  /*5420*/  HMMA.16816.F32 R100, R4.reuse, R20, R80 ;  /* 0x000000140464723c */ /* 0x040fe20000001850 */
[----:B------:R-:W-:Y:S07]  /*5430*/  LDSM.16.MT88.4 R80, [R209+0x3800] ;  /* 0x00380000d150783b */ /* 0x000fee0000004200 */
[C---:B------:R-:W-:Y:S01]  /*5440*/  HMMA.16816.F32 R20, R4.reuse, R22, R72 ;  /* 0x000000160414723c */ /* 0x040fe20000001848 */
[----:B------:R-:W5:Y:S07]  /*5450*/  LDSM.16.MT88.4 R72, [R210+0x3800] ;  /* 0x00380000d248783b */ /* 0x000f6e0000004200 */
[C---:B---3--:R-:W-:Y:S01]  /*5460*/  HMMA.16816.F32 R60, R4.reuse, R24, R60 ;  /* 0x00000018043c723c */ /* 0x048fe2000000183c */
[----:B------:R3:W2:Y:S07]  /*5470*/  MUFU.EX2 R25, R2 ;  /* 0x0000000200197308 */ /* 0x0006ae0000000800 */
[C---:B------:R-:W-:Y:S08]  /*5480*/  HMMA.16816.F32 R56, R4.reuse, R26, R56 ;  /* 0x0000001a0438723c */ /* 0x040ff00000001838 */
[----:B-1----:R-:W-:Y:S01]  /*5490*/  HMMA.16816.F32 R48, R4, R16, R48 ;  /* 0x000000100430723c */ /* 0x002fe20000001830 */
[----:B---3--:R-:W-:Y:S01]  /*54a0*/  FFMA.FTZ R2, R170, c[0x0][0x2d0], -R0 ;  /* 0x0000b400aa027a23 */ /* 0x008fe20000010800 */
[----:B--2---:R-:W-:-:S03]  /*54b0*/  F2FP.PACK_AB R114, R25, R119 ;  /* 0x000000771972723e */ /* 0x004fc600000000ff */
[----:B------:R1:W-:Y:S03]  /*54c0*/  MUFU.EX2 R24, R2 ;  /* 0x0000000200187308 */ /* 0x0003e60000000800 */
[C---:B------:R-:W-:Y:S08]  /*54d0*/  HMMA.16816.F32 R52, R4.reuse, R12, R52 ;  /* 0x0000000c0434723c */ /* 0x040ff00000001834 */
[----:B------:R-:W-:Y:S01]  /*54e0*/  HMMA.16816.F32 R44, R4, R14, R44 ;  /* 0x0000000e042c723c */ /* 0x000fe2000000182c */
[----:B------:R-:W-:Y:S01]  /*54f0*/  LDSM.16.MT88.4 R12, [R211+0x7800] ;  /* 0x00780000d30c783b */ /* 0x000fe20000004200 */
[----:B-1----:R-:W-:-:S06]  /*5500*/  FFMA.FTZ R2, R171, c[0x0][0x2d0], -R0 ;  /* 0x0000b400ab027a23 */ /* 0x002fcc0000010800 */
[----:B------:R-:W-:Y:S01]  /*5510*/  HMMA.16816.F32 R28, R4, R18, R28 ;  /* 0x00000012041c723c */ /* 0x000fe2000000181c */
[----:B------:R-:W2:Y:S01]  /*5520*/  LDL R5, [R1+0x38] ;  /* 0x0000380001057983 */ /* 0x000ea20000100800 */
[----:B------:R1:W3:Y:S02]  /*5530*/  MUFU.EX2 R11, R2 ;  /* 0x00000002000b7308 */ /* 0x0002e40000000800 */
[--C-:B-1----:R-:W-:Y:S01]  /*5540*/  FFMA.FTZ R2, R173, c[0x0][0x2d0], -R0.reuse ;  /* 0x0000b400ad027a23 */ /* 0x102fe20000010800 */
[----:B---3--:R-:W-:Y:S01]  /*5550*/  F2FP.PACK_AB R113, R11, R24 ;  /* 0x000000180b71723e */ /* 0x008fe200000000ff */
[----:B------:R-:W-:-:S04]  /*5560*/  FFMA.FTZ R0, R172, c[0x0][0x2d0], -R0 ;  /* 0x0000b400ac007a23 */ /* 0x000fc80000010800 */
[----:B------:R1:W-:Y:S08]  /*5570*/  MUFU.EX2 R10, R2 ;  /* 0x00000002000a7308 */ /* 0x0003f00000000800 */
[----:B------:R3:W3:Y:S01]  /*5580*/  MUFU.EX2 R9, R0 ;  /* 0x0000000000097308 */ /* 0x0006e20000000800 */
[----:B-1----:R-:W-:-:S04]  /*5590*/  FADD.FTZ R2, R160, R159 ;  /* 0x0000009fa0027221 */ /* 0x002fc80000010000 */
[----:B------:R-:W-:Y:S02]  /*55a0*/  FADD.FTZ R2, R109, R2 ;  /* 0x000000026d027221 */ /* 0x000fe40000010000 */
[----:B---3--:R-:W-:Y:S01]  /*55b0*/  FADD.FTZ R0, R248, R247 ;  /* 0x000000f7f8007221 */ /* 0x008fe20000010000 */
[----:B------:R-:W-:Y:S01]  /*55c0*/  F2FP.PACK_AB R115, R9, R10 ;  /* 0x0000000a0973723e */ /* 0x000fe200000000ff */
[----:B------:R-:W-:Y:S02]  /*55d0*/  FADD.FTZ R2, R110, R2 ;  /* 0x000000026e027221 */ /* 0x000fe40000010000 */
[----:B------:R-:W-:Y:S02]  /*55e0*/  FADD.FTZ R0, R251, R0 ;  /* 0x00000000fb007221 */ /* 0x000fe40000010000 */
[----:B------:R-:W-:Y:S02]  /*55f0*/  FADD.FTZ R2, R246, R2 ;  /* 0x00000002f6027221 */ /* 0x000fe40000010000 */
[----:B------:R-:W-:Y:S01]  /*5600*/  FADD.FTZ R0, R108, R0 ;  /* 0x000000006c007221 */ /* 0x000fe20000010000 */
[----:B----4-:R-:W-:Y:S03]  /*5610*/  HMMA.16816.F32 R84, R112, R88, R84 ;  /* 0x000000587054723c */ /* 0x010fe60000001854 */
        /* <DEDUP_REMOVED lines=14> */
[----:B-----5:R-:W-:Y:S01]  /*5700*/  HMMA.16816.F32 R68, R112, R72, R68 ;  /* 0x000000487044723c */ /* 0x020fe20000001844 */
        /* <DEDUP_REMOVED lines=36> */
[C---:B------:R-:W-:Y:S08]  /*5950*/  HMMA.16816.F32 R100, R112.reuse, R104, R60 ;  /* 0x000000687064723c */ /* 0x040ff0000000183c */
[C---:B-1----:R-:W-:Y:S08]  /*5960*/  HMMA.16816.F32 R128, R112.reuse, R108, R52 ;  /* 0x0000006c7080723c */ /* 0x042ff00000001834 */
[C---:B------:R-:W-:Y:S08]  /*5970*/  HMMA.16816.F32 R80, R112.reuse, R82, R64 ;  /* 0x000000527050723c */ /* 0x040ff00000001840 */
[C---:B------:R-:W-:Y:S08]  /*5980*/  HMMA.16816.F32 R96, R112.reuse, R98, R20 ;  /* 0x000000627060723c */ /* 0x040ff00000001814 */
[C---:B------:R-:W-:Y:S08]  /*5990*/  HMMA.16816.F32 R104, R112.reuse, R106, R56 ;  /* 0x0000006a7068723c */ /* 0x040ff00000001838 */
[C---:B------:R-:W-:Y:S08]  /*59a0*/  HMMA.16816.F32 R108, R112.reuse, R110, R44 ;  /* 0x0000006e706c723c */ /* 0x040ff0000000182c */
[C---:B------:R-:W-:Y:S08]  /*59b0*/  HMMA.16816.F32 R132, R112.reuse, R12, R48 ;  /* 0x0000000c7084723c */ /* 0x040ff00000001830 */
[----:B------:R-:W-:Y:S01]  /*59c0*/  HMMA.16816.F32 R112, R112, R14, R28 ;  /* 0x0000000e7070723c */ /* 0x000fe2000000181c */
[----:B--2---:R-:W-:Y:S01]  /*59d0*/  @P4 IMAD.HI.U32 R4, R5, c[0x0][0x2c8], RZ ;  /* 0x0000b20005044a27 */ /* 0x004fe200078e00ff */
        /* <DEDUP_REMOVED lines=23> */
[----:B------:R1:W-:Y:S01]  /*5b50*/  STL [R1], R2 ;  /* 0x0000000201007387 */ /* 0x0003e20000100800 */
[----:B------:R-:W-:Y:S11]  /*5b60*/  ISETP.GE.AND P0, PT, R223, R6, PT ;  /* 0x00000006df00720c */ /* 0x000ff60003f06270 */
[----:B------:R-:W-:Y:S02]  /*5b70*/  @!UPT UIADD3 URZ, URZ, URZ, URZ ;  /* 0x0000003f3f3ff290 */ /* 0x000fe4000fffe03f */
[----:B------:R-:W-:Y:S05]  /*5b80*/  @!P0 BRA `(.L_x_2633) ;  /* 0x000044b000008947 */ /* 0x000fea0003800000 */
[----:B------:R-:W-:Y:S02]  /*5b90*/  MOV R119, R8 ;  /* 0x0000000800777202 */ /* 0x000fe40000000f00 */
[----:B------:R-:W-:Y:S02]  /*5ba0*/  MOV R118, R117 ;  /* 0x0000007500767202 */ /* 0x000fe40000000f00 */
.L_x_2644:
        /* <DEDUP_REMOVED lines=45> */
.L_x_2689:
        /* <DEDUP_REMOVED lines=8> */
[CC--:B----4-:R-:W-:Y:S02]  /*5f00*/  IADD3 R12, P6, R2.reuse, R28.reuse, RZ ;  /* 0x0000001c020c7210 */ /* 0x0d0fe40007fde0ff */
[-C--:B------:R-:W-:Y:S03]  /*5f10*/  IADD3 R2, P5, R2, R29.reuse, RZ ;  /* 0x0000001d02027210 */ /* 0x080fe60007fbe0ff */
[C-C-:B---3--:R-:W-:Y:S01]  /*5f20*/  IMAD.X R13, R7.reuse, 0x1, R5.reuse, P6 ;  /* 0x00000001070d7824 */ /* 0x148fe200030e0605 */
[CC--:B-----5:R-:W-:Y:S01]  /*5f30*/  IADD3 R20, P6, R14.reuse, R28.reuse, RZ ;  /* 0x0000001c0e147210 */ /* 0x0e0fe20007fde0ff */
[--C-:B------:R-:W-:Y:S01]  /*5f40*/  IMAD.X R3, R7, 0x1, R6.reuse, P5 ;  /* 0x0000000107037824 */ /* 0x100fe200028e0606 */
[-C--:B------:R-:W-:Y:S02]  /*5f50*/  IADD3 R14, P5, R14, R29.reuse, RZ ;  /* 0x0000001d0e0e7210 */ /* 0x080fe40007fbe0ff */
        /* <DEDUP_REMOVED lines=16> */
.L_x_2690:
        /* <DEDUP_REMOVED lines=15> */
.L_x_2635:
[----:B---34-:R-:W-:Y:S05]  /*6150*/  BSYNC B0 ;  /* 0x0000000000007941 */ /* 0x018fea0003800000 */
.L_x_2634:
        /* <DEDUP_REMOVED lines=37> */
[----:B------:R-:W-:Y:S07]  /*63b0*/  LDSM.16.M88.4 R164, [R206+-0x3800] ;  /* 0xffc80000cea4783b */ /* 0x000fee0000000200 */
        /* <DEDUP_REMOVED lines=16> */
[----:B------:R-:W5:Y:S07]  /*64c0*/  LDSM.16.M88.4 R156, [R206+-0x4000] ;  /* 0xffc00000ce9c783b */ /* 0x000f6e0000000200 */
[C---:B--2---:R-:W-:Y:S08]  /*64d0*/  HMMA.16816.F32 R36, R176.reuse, R160, R36 ;  /* 0x000000a0b024723c */ /* 0x044ff00000001824 */
[C---:B------:R-:W-:Y:S01]  /*64e0*/  HMMA.16816.F32 R40, R176.reuse, R162, R40 ;  /* 0x000000a2b028723c */ /* 0x040fe20000001828 */
[----:B------:R-:W2:Y:S07]  /*64f0*/  LDSM.16.M88.4 R160, [R206+-0x2800] ;  /* 0xffd80000cea0783b */ /* 0x000eae0000000200 */
[C---:B-1----:R-:W-:Y:S08]  /*6500*/  HMMA.16816.F32 R44, R176.reuse, R144, R44 ;  /* 0x00000090b02c723c */ /* 0x042ff0000000182c */
[C---:B------:R-:W-:Y:S01]  /*6510*/  HMMA.16816.F32 R48, R176.reuse, R146, R48 ;  /* 0x00000092b030723c */ /* 0x040fe20000001830 */
[----:B------:R-:W1:Y:S07]  /*6520*/  LDSM.16.M88.4 R144, [R206+-0x2000] ;  /* 0xffe00000ce90783b */ /* 0x000e6e0000000200 */
[C---:B---3--:R-:W-:Y:S08]  /*6530*/  HMMA.16816.F32 R52, R176.reuse, R148, R52 ;  /* 0x00000094b034723c */ /* 0x048ff00000001834 */
[C---:B------:R-:W-:Y:S01]  /*6540*/  HMMA.16816.F32 R56, R176.reuse, R150, R56 ;  /* 0x00000096b038723c */ /* 0x040fe20000001838 */
[----:B------:R-:W3:Y:S07]  /*6550*/  LDSM.16.M88.4 R148, [R206+-0x1800] ;  /* 0xffe80000ce94783b */ /* 0x000eee0000000200 */
[C---:B----4-:R-:W-:Y:S08]  /*6560*/  HMMA.16816.F32 R60, R176.reuse, R152, R60 ;  /* 0x00000098b03c723c */ /* 0x050ff0000000183c */
[----:B------:R-:W-:Y:S01]  /*6570*/  HMMA.16816.F32 R64, R176, R154, R64 ;  /* 0x0000009ab040723c */ /* 0x000fe20000001840 */
[----:B------:R-:W4:Y:S07]  /*6580*/  LDSM.16.M88.4 R152, [R206+-0x1000] ;  /* 0xfff00000ce98783b */ /* 0x000f2e0000000200 */
[C---:B-----5:R-:W-:Y:S08]  /*6590*/  HMMA.16816.F32 R4, R180.reuse, R156, R4 ;  /* 0x0000009cb404723c */ /* 0x060ff00000001804 */
[C---:B------:R-:W-:Y:S01]  /*65a0*/  HMMA.16816.F32 R8, R180.reuse, R158, R8 ;  /* 0x0000009eb408723c */ /* 0x040fe20000001808 */
[----:B------:R-:W5:Y:S07]  /*65b0*/  LDSM.16.M88.4 R156, [R206+-0x800] ;  /* 0xfff80000ce9c783b */ /* 0x000f6e0000000200 */
[C---:B------:R-:W-:Y:S08]  /*65c0*/  HMMA.16816.F32 R12, R180.reuse, R164, R12 ;  /* 0x000000a4b40c723c */ /* 0x040ff0000000180c */
[C---:B------:R-:W-:Y:S01]  /*65d0*/  HMMA.16816.F32 R16, R180.reuse, R166, R16 ;  /* 0x000000a6b410723c */ /* 0x040fe20000001810 */
[----:B------:R-:W3:Y:S07]  /*65e0*/  LDSM.16.M88.4 R164, [R205+0x4000] ;  /* 0x00400000cda4783b */ /* 0x000eee0000000200 */
[C---:B------:R-:W-:Y:S08]  /*65f0*/  HMMA.16816.F32 R20, R180.reuse, R168, R20 ;  /* 0x000000a8b414723c */ /* 0x040ff00000001814 */
[C---:B------:R-:W-:Y:S01]  /*6600*/  HMMA.16816.F32 R24, R180.reuse, R170, R24 ;  /* 0x000000aab418723c */ /* 0x040fe20000001818 */
[----:B------:R-:W4:Y:S07]  /*6610*/  LDSM.16.M88.4 R168, [R205+0x4800] ;  /* 0x00480000cda8783b */ /* 0x000f2e0000000200 */
        /* <DEDUP_REMOVED lines=66> */
[C---:B-1----:R-:W-:Y:S08]  /*6a40*/  HMMA.16816.F32 R12, R192.reuse, R144, R12 ;  /* 0x00000090c00c723c */ /* 0x042ff0000000180c */
[C---:B------:R-:W-:Y:S01]  /*6a50*/  HMMA.16816.F32 R16, R192.reuse, R146, R16 ;  /* 0x00000092c010723c */ /* 0x040fe20000001810 */
[----:B------:R-:W1:Y:S07]  /*6a60*/  LDSM.16.M88.4 R144, [R206] ;  /* 0x00000000ce90783b */ /* 0x000e6e0000000200 */
        /* <DEDUP_REMOVED lines=20> */
[----:B------:R-:W1:Y:S01]  /*6bb0*/  LDSM.16.M88.4 R144, [R206+0x3800] ;  /* 0x00380000ce90783b */ /* 0x000e620000000200 */
[----:B------:R-:W-:Y:S06]  /*6bc0*/  DEPBAR.LE SB0, 0x0 ;  /* 0x000080000000791a */ /* 0x000fec0000000000 */
[C---:B---3--:R-:W-:Y:S01]  /*6bd0*/  HMMA.16816.F32 R12, R196.reuse, R148, R12 ;  /* 0x00000094c40c723c */ /* 0x048fe2000000180c */
[----:B------:R-:W-:Y:S07]  /*6be0*/  BAR.SYNC.DEFER_BLOCKING 0x0 ;  /* 0x0000000000007b1d */ /* 0x000fee0000010000 */
        /* <DEDUP_REMOVED lines=11> */
[C---:B-1----:R-:W-:Y:S08]  /*6ca0*/  HMMA.16816.F32 R60, R196.reuse, R144, R60 ;  /* 0x00000090c43c723c */ /* 0x042ff0000000183c */
[----:B------:R-:W-:Y:S01]  /*6cb0*/  HMMA.16816.F32 R64, R196, R146, R64 ;  /* 0x00000092c440723c */ /* 0x000fe20000001840 */
[----:B------:R-:W-:Y:S07]  /*6cc0*/  @!UPT UIADD3 URZ, URZ, URZ, URZ ;  /* 0x0000003f3f3ff290 */ /* 0x000fee000fffe03f */
[----:B------:R-:W-:-:S11]  /*6cd0*/  @!P0 BRA `(.L_x_2639) ;  /* 0x0000055000008947 */ /* 0x000fd60003800000 */
[----:B------:R-:W-:Y:S01]  /*6ce0*/  IMAD.MOV.U32 R221, RZ, RZ, RZ ;  /* 0x000000ffffdd7224 */ /* 0x000fe200078e00ff */
[----:B------:R-:W2:Y:S01]  /*6cf0*/  LDL R2, [R1+0x10] ;  /* 0x0000100001027983 */ /* 0x000ea20000100800 */
[C---:B------:R-:W-:Y:S01]  /*6d00*/  IMAD.SHL.U32 R155, R237.reuse, 0x2, RZ ;  /* 0x00000002ed9b7824 */ /* 0x040fe200078e00ff */
[----:B------:R-:W-:Y:S01]  /*6d10*/  SHF.R.S32.HI R201, RZ, 0x1f, R237 ;  /* 0x0000001fffc97819 */ /* 0x000fe200000114ed */
[----:B------:R-:W-:Y:S01]  /*6d20*/  IMAD.SHL.U32 R154, R226, 0x2, RZ ;  /* 0x00000002e29a7824 */ /* 0x000fe200078e00ff */
[----:B------:R-:W3:Y:S02]  /*6d30*/  LDL R0, [R1+0x8] ;  /* 0x0000080001007983 */ /* 0x000ee40000100800 */
[----:B------:R-:W-:Y:S02]  /*6d40*/  SHF.L.U64.HI R144, R237, 0x1, R201 ;  /* 0x00000001ed907819 */ /* 0x000fe400000102c9 */
        /* <DEDUP_REMOVED lines=32> */
[----:B------:R1:W2:Y:S02]  /*6f50*/  SHFL.IDX PT, R145, R0, RZ, 0x181f ;  /* 0x00181fff00917589 */ /* 0x0002a400000e0000 */
.L_x_2691:
[----:B------:R-:W-:-:S05]  /*6f60*/  BRA.DIV ~URZ, `(.L_x_2641) ;  /* 0x0000a2227f007947 */ /* 0x000fca000b800000 */
[----:B------:R-:W3:Y:S01]  /*6f70*/  SHFL.IDX PT, R2, R116, RZ, 0x181f ;  /* 0x00181fff74027589 */ /* 0x000ee200000e0000 */
[----:B------:R-:W-:Y:S02]  /*6f80*/  ISETP.GE.AND P2, PT, R226, c[0x0][0x1d4], PT ;  /* 0x00007500e2007a0c */ /* 0x000fe40003f46270 */
[----:B------:R-:W-:Y:S01]  /*6f90*/  ISETP.GE.AND P0, PT, R237, c[0x0][0x1d4], PT ;  /* 0x00007500ed007a0c */ /* 0x000fe20003f06270 */
[----:B------:R-:W4:Y:S04]  /*6fa0*/  SHFL.IDX PT, R148, R116, 0x1, 0x181f ;  /* 0x00381f0074947f89 */ /* 0x000f2800000e0000 */
[----:B------:R-:W5:Y:S04]  /*6fb0*/  SHFL.IDX PT, R149, R0, 0x1, 0x181f ;  /* 0x00381f0000957f89 */ /* 0x000f6800000e0000 */
[----:B------:R-:W1:Y:S04]  /*6fc0*/  SHFL.IDX PT, R152, R116, 0x2, 0x181f ;  /* 0x00581f0074987f89 */ /* 0x000e6800000e0000 */
[----:B------:R-:W2:Y:S01]  /*6fd0*/  SHFL.IDX PT, R153, R0, 0x2, 0x181f ;  /* 0x00581f0000997f89 */ /* 0x000ea200000e0000 */
[CC--:B---3--:R-:W-:Y:S02]  /*6fe0*/  IADD3 R146, P6, R2.reuse, R154.reuse, RZ ;  /* 0x0000009a02927210 */ /* 0x0c8fe40007fde0ff */
[-C--:B------:R-:W-:Y:S03]  /*6ff0*/  IADD3 R2, P5, R2, R155.reuse, RZ ;  /* 0x0000009b02027210 */ /* 0x080fe60007fbe0ff */
[C-C-:B--2---:R-:W-:Y:S01]  /*7000*/  IMAD.X R147, R145.reuse, 0x1, R117.reuse, P6 ;  /* 0x0000000191937824 */ /* 0x144fe200030e0675 */
[CC--:B----4-:R-:W-:Y:S01]  /*7010*/  IADD3 R150, P6, R148.reuse, R154.reuse, RZ ;  /* 0x0000009a94967210 */ /* 0x0d0fe20007fde0ff */
[--C-:B------:R-:W-:Y:S01]  /*7020*/  IMAD.X R3, R145, 0x1, R144.reuse, P5 ;  /* 0x0000000191037824 */ /* 0x100fe200028e0690 */
[-C--:B------:R-:W-:Y:S02]  /*7030*/  IADD3 R148, P5, R148, R155.reuse, RZ ;  /* 0x0000009b94947210 */ /* 0x080fe40007fbe0ff */
[----:B------:R1:W-:Y:S01]  /*7040*/  LDGSTS.E.BYPASS.LTC128B.128 [R219+0x8100], [R146.64], !P2 ;  /* 0x0810000092db7fae */ /* 0x0003e2000d101d46 */
[C-C-:B-----5:R-:W-:Y:S01]  /*7050*/  IMAD.X R151, R149.reuse, 0x1, R117.reuse, P6 ;  /* 0x0000000195977824 */ /* 0x160fe200030e0675 */
[----:B------:R-:W-:Y:S01]  /*7060*/  SEL R145, RZ, 0x10, P0 ;  /* 0x00000010ff917807 */ /* 0x000fe20000000000 */
[--C-:B------:R-:W-:Y:S01]  /*7070*/  IMAD.X R149, R149, 0x1, R144.reuse, P5 ;  /* 0x0000000195957824 */ /* 0x100fe200028e0690 */
[----:B------:R2:W-:Y:S04]  /*7080*/  LDGSTS.E.BYPASS.LTC128B.128 [R219+0xc100], [R2.64], !P0 ;  /* 0x0c10000002db7fae */ /* 0x0005e8000c101d46 */
[----:B------:R3:W-:Y:S04]  /*7090*/  LDGSTS.E.BYPASS.LTC128B.128 [R219+0x9100], [R150.64], !P2 ;  /* 0x0910000096db7fae */ /* 0x0007e8000d101d46 */
[----:B------:R4:W-:Y:S01]  /*70a0*/  LDGSTS.E.BYPASS.LTC128B.128 [R219+0xd100], [R148.64], !P0 ;  /* 0x0d10000094db7fae */ /* 0x0009e2000c101d46 */
[C---:B-1----:R-:W-:Y:S02]  /*70b0*/  IADD3 R146, P6, R152.reuse, R154, RZ ;  /* 0x0000009a98927210 */ /* 0x042fe40007fde0ff */
[----:B--2---:R-:W-:Y:S03]  /*70c0*/  IADD3 R2, P5, R152, R155, RZ ;  /* 0x0000009b98027210 */ /* 0x004fe60007fbe0ff */
[C---:B------:R-:W-:Y:S02]  /*70d0*/  IMAD.X R147, R153.reuse, 0x1, R117, P6 ;  /* 0x0000000199937824 */ /* 0x040fe400030e0675 */
[----:B------:R-:W-:Y:S03]  /*70e0*/  IMAD.X R3, R153, 0x1, R144, P5 ;  /* 0x0000000199037824 */ /* 0x000fe600028e0690 */
[----:B------:R1:W-:Y:S04]  /*70f0*/  LDGSTS.E.BYPASS.LTC128B.128 [R219+0xa100], [R146.64], !P2 ;  /* 0x0a10000092db7fae */ /* 0x0003e8000d101d46 */
[----:B----4-:R3:W2:Y:S04]  /*7100*/  SHFL.IDX PT, R148, R0, 0x3, 0x181f ;  /* 0x00781f0000947f89 */ /* 0x0106a800000e0000 */
[----:B------:R3:W4:Y:S04]  /*7110*/  SHFL.IDX PT, R0, R116, 0x3, 0x181f ;  /* 0x00781f0074007f89 */ /* 0x00072800000e0000 */
[----:B------:R3:W-:Y:S01]  /*7120*/  LDGSTS.E.BYPASS.LTC128B.128 [R219+0xe100], [R2.64], !P0 ;  /* 0x0e10000002db7fae */ /* 0x0007e2000c101d46 */
[----:B-1----:R-:W-:Y:S04]  /*7130*/  SEL R146, RZ, 0x10, P2 ;  /* 0x00000010ff927807 */ /* 0x002fe80001000000 */
.L_x_2692:
        /* <DEDUP_REMOVED lines=15> */
.L_x_2639:
[----:B------:R-:W-:Y:S05]  /*7230*/  BSYNC B0 ;  /* 0x0000000000007941 */ /* 0x000fea0003800000 */
.L_x_2638:
        /* <DEDUP_REMOVED lines=15> */
.L_x_2693:
[----:B--2---:R-:W-:Y:S05]  /*7330*/  IMAD.IADD R0, R117, 0x1, R0 ;  /* 0x0000000175007824 */ /* 0x004fea00078e0200 */
[C---:B------:R-:W-:Y:S02]  /*7340*/  ISETP.GT.AND P6, PT, R0.reuse, RZ, PT ;  /* 0x000000ff0000720c */ /* 0x040fe40003fc4270 */
[C---:B------:R-:W-:Y:S02]  /*7350*/  ISETP.GT.AND P5, PT, R0.reuse, 0x1, PT ;  /* 0x000000010000780c */ /* 0x040fe40003fa4270 */
[C---:B------:R-:W-:Y:S02]  /*7360*/  ISETP.GT.AND P2, PT, R0.reuse, 0x8, PT ;  /* 0x000000080000780c */ /* 0x040fe40003f44270 */
        /* <DEDUP_REMOVED lines=73> */
[----:B------:R-:W-:Y:S02]  /*7800*/  ISETP.GT.AND P0, PT, R0, 0x1, PT ;  /* 0x000000010000780c */ /* 0x000fe40003f04270 */
[----:B------:R-:W-:Y:S02]  /*7810*/  FSEL R6, R6, -INF , P2 ;  /* 0xff80000006067808 */ /* 0x000fe40001000000 */
[----:B------:R-:W-:Y:S02]  /*7820*/  FSEL R7, R7, -INF , P0 ;  /* 0xff80000007077808 */ /* 0x000fe40000000000 */
[----:B------:R-:W-:Y:S02]  /*7830*/  ISETP.GT.AND P2, PT, R0, 0x8, PT ;  /* 0x000000080000780c */ /* 0x000fe40003f44270 */
[----:B-1----:R-:W-:Y:S02]  /*7840*/  FMNMX.FTZ R116, R6, R119, !PT ;  /* 0x0000007706747209 */ /* 0x002fe40007810000 */
        /* <DEDUP_REMOVED lines=16> */
[C---:B------:R-:W-:Y:S02]  /*7950*/  ISETP.GT.AND P2, PT, R0.reuse, 0x20, PT ;  /* 0x000000200000780c */ /* 0x040fe40003f44270 */
[----:B------:R-:W-:Y:S02]  /*7960*/  FMNMX.FTZ R116, R57, R116, !PT ;  /* 0x0000007439747209 */ /* 0x000fe40007810000 */
[----:B------:R-:W-:Y:S02]  /*7970*/  FMNMX.FTZ R2, R157, R2, !PT ;  /* 0x000000029d027209 */ /* 0x000fe40007810000 */
[----:B------:R-:W-:Y:S02]  /*7980*/  ISETP.GT.AND P0, PT, R0, 0x21, PT ;  /* 0x000000210000780c */ /* 0x000fe40003f04270 */
[----:B------:R-:W-:Y:S02]  /*7990*/  FSEL R153, R22, -INF , P2 ;  /* 0xff80000016997808 */ /* 0x000fe40001000000 */
[----:B------:R-:W-:Y:S02]  /*79a0*/  FMNMX.FTZ R116, R64, R116, !PT ;  /* 0x0000007440747209 */ /* 0x000fe40007810000 */
        /* <DEDUP_REMOVED lines=99> */
.L_x_2694:
[C---:B------:R-:W-:Y:S01]  /*7fe0*/  FMUL.FTZ R148, R117.reuse, c[0x0][0x2d0] ;  /* 0x0000b40075947a20 */ /* 0x040fe20000410000 */
[----:B------:R-:W-:Y:S01]  /*7ff0*/  FSETP.NEU.FTZ.AND P0, PT, R117, -INF , PT ;  /* 0xff8000007500780b */ /* 0x000fe20003f1d000 */
[----:B------:R-:W-:Y:S01]  /*8000*/  WARPSYNC 0xffffffff ;  /* 0xffffffff00007948 */ /* 0x000fe20003800000 */
[----:B---3--:R-:W-:Y:S01]  /*8010*/  FMNMX.FTZ R3, R0, R116, !PT ;  /* 0x0000007400037209 */ /* 0x008fe20007810000 */
[----:B------:R-:W-:Y:S01]  /*8020*/  LDSM.16.MT88.4 R20, [R210] ;  /* 0x00000000d214783b */ /* 0x000fe20000004200 */
[----:B------:R-:W-:Y:S03]  /*8030*/  FSEL R148, R148, RZ, P0 ;  /* 0x000000ff94947208 */ /* 0x000fe60000000000 */
[----:B--2---:R-:W-:Y:S02]  /*8040*/  FMUL.FTZ R116, R3, c[0x0][0x2d0] ;  /* 0x0000b40003747a20 */ /* 0x004fe40000410000 */
[--C-:B------:R-:W-:Y:S02]  /*8050*/  FFMA.FTZ R2, R4, c[0x0][0x2d0], -R148.reuse ;  /* 0x0000b40004027a23 */ /* 0x100fe40000010894 */
[--C-:B------:R-:W-:Y:S01]  /*8060*/  FFMA.FTZ R4, R9, c[0x0][0x2d0], -R148.reuse ;  /* 0x0000b40009047a23 */ /* 0x100fe20000010894 */
[----:B------:R-:W-:Y:S01]  /*8070*/  LDSM.16.MT88.4 R28, [R209] ;  /* 0x00000000d11c783b */ /* 0x000fe20000004200 */
[----:B------:R1:W-:Y:S01]  /*8080*/  MUFU.EX2 R250, R2 ;  /* 0x0000000200fa7308 */ /* 0x0003e20000000800 */
[--C-:B------:R-:W-:Y:S02]  /*8090*/  FFMA.FTZ R32, R149, c[0x0][0x2d0], -R148.reuse ;  /* 0x0000b40095207a23 */ /* 0x100fe40000010894 */
[--C-:B------:R-:W-:Y:S04]  /*80a0*/  FFMA.FTZ R40, R151, c[0x0][0x2d0], -R148.reuse ;  /* 0x0000b40097287a23 */ /* 0x100fe80000010894 */
[----:B------:R-:W-:Y:S03]  /*80b0*/  LDSM.16.MT88.4 R36, [R213] ;  /* 0x00000000d524783b */ /* 0x000fe60000004200 */
[----:B------:R-:W-:Y:S05]  /*80c0*/  MUFU.EX2 R16, R4 ;  /* 0x0000000400107308 */ /* 0x000fea0000000800 */
[----:B------:R-:W-:Y:S08]  /*80d0*/  LDSM.16.MT88.4 R44, [R208+0x4000] ;  /* 0x00400000d02c783b */ /* 0x000ff00000004200 */
[----:B------:R-:W-:Y:S01]  /*80e0*/  LDSM.16.MT88.4 R52, [R210+0x4000] ;  /* 0x00400000d234783b */ /* 0x000fe20000004200 */
[--C-:B-1----:R-:W-:Y:S04]  /*80f0*/  FFMA.FTZ R2, R5, c[0x0][0x2d0], -R148.reuse ;  /* 0x0000b40005027a23 */ /* 0x102fe80000010894 */
[----:B------:R1:W-:Y:S03]  /*8100*/  MUFU.EX2 R12, R2 ;  /* 0x00000002000c7308 */ /* 0x0003e60000000800 */
[----:B------:R-:W-:Y:S01]  /*8110*/  LDSM.16.MT88.4 R60, [R209+0x4000] ;  /* 0x00400000d13c783b */ /* 0x000fe20000004200 */
[----:B-1----:R-:W-:Y:S06]  /*8120*/  FFMA.FTZ R2, R8, c[0x0][0x2d0], -R148 ;  /* 0x0000b40008027a23 */ /* 0x002fec0000010894 */
[----:B------:R1:W2:Y:S02]  /*8130*/  MUFU.EX2 R18, R2 ;  /* 0x0000000200127308 */ /* 0x0002a40000000800 */
[----:B-1----:R-:W-:Y:S02]  /*8140*/  FSEL R2, R117, RZ, P0 ;  /* 0x000000ff75027208 */ /* 0x002fe40000000000 */
[----:B------:R-:W-:Y:S02]  /*8150*/  FSETP.NEU.FTZ.AND P0, PT, R3, -INF , PT ;  /* 0xff8000000300780b */ /* 0x000fe40003f1d000 */
[----:B--2---:R-:W-:Y:S01]  /*8160*/  F2FP.PACK_AB R146, R16, R18 ;  /* 0x000000121092723e */ /* 0x004fe200000000ff */
[----:B------:R-:W-:Y:S01]  /*8170*/  FADD.FTZ R0, -R2, R118 ;  /* 0x0000007602007221 */ /* 0x000fe20000010100 */
[----:B------:R-:W-:Y:S03]  /*8180*/  FSEL R116, R116, RZ, P0 ;  /* 0x000000ff74747208 */ /* 0x000fe60000000000 */
[----:B------:R-:W-:Y:S02]  /*8190*/  FMUL.FTZ R0, R0, c[0x0][0x2d0] ;  /* 0x0000b40000007a20 */ /* 0x000fe40000410000 */
[--C-:B------:R-:W-:Y:S02]  /*81a0*/  FFMA.FTZ R4, R11, c[0x0][0x2d0], -R116.reuse ;  /* 0x0000b4000b047a23 */ /* 0x100fe40000010874 */
[----:B------:R1:W2:Y:S01]  /*81b0*/  MUFU.EX2 R2, R0 ;  /* 0x0000000000027308 */ /* 0x0002a20000000800 */
[--C-:B------:R-:W-:Y:S09]  /*81c0*/  FFMA.FTZ R48, R48, c[0x0][0x2d0], -R116.reuse ;  /* 0x0000b40030307a23 */ /* 0x100ff20000010874 */
[----:B------:R3:W4:Y:S10]  /*81d0*/  MUFU.EX2 R5, R4 ;  /* 0x0000000400057308 */ /* 0x0007340000000800 */
[----:B------:R5:W-:Y:S01]  /*81e0*/  MUFU.EX2 R251, R48 ;  /* 0x0000003000fb7308 */ /* 0x000be20000000800 */
[----:B-1----:R-:W-:Y:S02]  /*81f0*/  FFMA.FTZ R0, R6, c[0x0][0x2d0], -R116 ;  /* 0x0000b40006007a23 */ /* 0x002fe40000010874 */
[C---:B--2---:R-:W-:Y:S02]  /*8200*/  FMUL.FTZ R8, R2.reuse, R124 ;  /* 0x0000007c02087220 */ /* 0x044fe40000410000 */
[C---:B------:R-:W-:Y:S05]  /*8210*/  FMUL.FTZ R9, R2.reuse, R125 ;  /* 0x0000007d02097220 */ /* 0x040fea0000410000 */
[----:B------:R1:W-:Y:S01]  /*8220*/  MUFU.EX2 R118, R0 ;  /* 0x0000000000767308 */ /* 0x0003e20000000800 */
[C---:B------:R-:W-:Y:S02]  /*8230*/  FMUL.FTZ R24, R2.reuse, R80 ;  /* 0x0000005002187220 */ /* 0x040fe40000410000 */
[C---:B------:R-:W-:Y:S02]  /*8240*/  FMUL.FTZ R25, R2.reuse, R81 ;  /* 0x0000005102197220 */ /* 0x040fe40000410000 */
[C---:B---3--:R-:W-:Y:S01]  /*8250*/  FMUL.FTZ R4, R2.reuse, R120 ;  /* 0x0000007802047220 */ /* 0x048fe20000410000 */
[----:B----4-:R-:W-:Y:S01]  /*8260*/  MOV R120, R5 ;  /* 0x0000000500787202 */ /* 0x010fe20000000f00 */
[C---:B------:R-:W-:Y:S01]  /*8270*/  FMUL.FTZ R5, R2.reuse, R121 ;  /* 0x0000007902057220 */ /* 0x040fe20000410000 */
[----:B------:R-:W-:Y:S01]  /*8280*/  MOV R121, R16 ;  /* 0x0000001000797202 */ /* 0x000fe20000000f00 */
[C---:B------:R-:W-:Y:S01]  /*8290*/  FMUL.FTZ R16, R2.reuse, R72 ;  /* 0x0000004802107220 */ /* 0x040fe20000410000 */
[----:B------:R2:W-:Y:S01]  /*82a0*/  MUFU.EX2 R125, R32 ;  /* 0x00000020007d7308 */ /* 0x0005e20000000800 */
[C---:B------:R-:W-:Y:S02]  /*82b0*/  FMUL.FTZ R33, R2.reuse, R89 ;  /* 0x0000005902217220 */ /* 0x040fe40000410000 */
[C---:B------:R-:W-:Y:S02]  /*82c0*/  FMUL.FTZ R41, R2.reuse, R97 ;  /* 0x0000006102297220 */ /* 0x040fe40000410000 */
[C---:B-----5:R-:W-:Y:S02]  /*82d0*/  FMUL.FTZ R48, R2.reuse, R104 ;  /* 0x0000006802307220 */ /* 0x060fe40000410000 */
[C---:B------:R-:W-:Y:S02]  /*82e0*/  FMUL.FTZ R49, R2.reuse, R105 ;  /* 0x0000006902317220 */ /* 0x040fe40000410000 */
[----:B------:R-:W-:Y:S02]  /*82f0*/  FMUL.FTZ R65, R2, R113 ;  /* 0x0000007102417220 */ /* 0x000fe40000410000 */
[----:B------:R-:W-:Y:S02]  /*8300*/  FFMA.FTZ R97, R242, c[0x0][0x2d0], -R148 ;  /* 0x0000b400f2617a23 */ /* 0x000fe40000010894 */
[--C-:B-1----:R-:W-:Y:S04]  /*8310*/  FFMA.FTZ R0, R7, c[0x0][0x2d0], -R116.reuse ;  /* 0x0000b40007007a23 */ /* 0x102fe80000010874 */
[----:B------:R1:W3:Y:S01]  /*8320*/  MUFU.EX2 R19, R0 ;  /* 0x0000000000137308 */ /* 0x0002e20000000800 */
[----:B--2---:R-:W-:Y:S02]  /*8330*/  FMUL.FTZ R32, R2, R88 ;  /* 0x0000005802207220 */ /* 0x004fe40000410000 */
[--C-:B------:R-:W-:Y:S02]  /*8340*/  FFMA.FTZ R88, R154, c[0x0][0x2d0], -R116.reuse ;  /* 0x0000b4009a587a23 */ /* 0x100fe40000010874 */
[----:B-1----:R-:W-:Y:S01]  /*8350*/  FFMA.FTZ R0, R10, c[0x0][0x2d0], -R116 ;  /* 0x0000b4000a007a23 */ /* 0x002fe20000010874 */
[----:B---3--:R-:W-:Y:S02]  /*8360*/  F2FP.PACK_AB R145, R19, R118 ;  /* 0x000000761391723e */ /* 0x008fe400000000ff */
[----:B------:R-:W-:Y:S02]  /*8370*/  MOV R124, R19 ;  /* 0x00000013007c7202 */ /* 0x000fe40000000f00 */
[----:B------:R1:W2:Y:S02]  /*8380*/  MUFU.EX2 R17, R0 ;  /* 0x0000000000117308 */ /* 0x0002a40000000800 */
[----:B-1----:R-:W-:Y:S02]  /*8390*/  FSEL R0, R3, RZ, P0 ;  /* 0x000000ff03007208 */ /* 0x002fe40000000000 */
[----:B--2---:R-:W-:Y:S03]  /*83a0*/  F2FP.PACK_AB R147, R120, R17 ;  /* 0x000000117893723e */ /* 0x004fe600000000ff */
[----:B------:R-:W-:Y:S01]  /*83b0*/  FADD.FTZ R0, -R0, R119 ;  /* 0x0000007700007221 */ /* 0x000fe20000010100 */
[----:B------:R-:W-:Y:S02]  /*83c0*/  MOV R119, R12 ;  /* 0x0000000c00777202 */ /* 0x000fe40000000f00 */
[----:B------:R-:W1:Y:S01]  /*83d0*/  LDSM.16.MT88.4 R12, [R208] ;  /* 0x00000000d00c783b */ /* 0x000e620000004200 */
[----:B------:R-:W-:Y:S01]  /*83e0*/  FMUL.FTZ R0, R0, c[0x0][0x2d0] ;  /* 0x0000b40000007a20 */ /* 0x000fe20000410000 */
[----:B------:R-:W-:Y:S02]  /*83f0*/  F2FP.PACK_AB R144, R119, R250 ;  /* 0x000000fa7790723e */ /* 0x000fe400000000ff */
[----:B------:R-:W-:Y:S03]  /*8400*/  MOV R113, R119 ;  /* 0x0000007700717202 */ /* 0x000fe60000000f00 */
[----:B------:R-:W2:Y:S02]  /*8410*/  MUFU.EX2 R0, R0 ;  /* 0x0000000000007308 */ /* 0x000ea40000000800 */
[C---:B--2---:R-:W-:Y:S01]  /*8420*/  FMUL.FTZ R6, R0.reuse, R122 ;  /* 0x0000007a00067220 */ /* 0x044fe20000410000 */
[----:B------:R-:W-:Y:S01]  /*8430*/  MOV R122, R17 ;  /* 0x00000011007a7202 */ /* 0x000fe20000000f00 */
[----:B------:R-:W-:Y:S01]  /*8440*/  FMUL.FTZ R7, R0, R123 ;  /* 0x0000007b00077220 */ /* 0x000fe20000410000 */
[----:B------:R-:W-:Y:S01]  /*8450*/  MOV R123, R18 ;  /* 0x00000012007b7202 */ /* 0x000fe20000000f00 */
[----:B------:R-:W-:Y:S02]  /*8460*/  FMUL.FTZ R17, R2, R73 ;  /* 0x0000004902117220 */ /* 0x000fe40000410000 */
[C---:B------:R-:W-:Y:S02]  /*8470*/  FMUL.FTZ R18, R0.reuse, R74 ;  /* 0x0000004a00127220 */ /* 0x040fe40000410000 */
[C---:B------:R-:W-:Y:S01]  /*8480*/  FMUL.FTZ R19, R0.reuse, R75 ;  /* 0x0000004b00137220 */ /* 0x040fe20000410000 */
[C---:B-1----:R-:W-:Y:S01]  /*8490*/  HMMA.16816.F32 R4, R144.reuse, R12, R4 ;  /* 0x0000000c9004723c */ /* 0x042fe20000001804 */
[----:B------:R-:W-:Y:S04]  /*84a0*/  LDSM.16.MT88.4 R72, [R208+0x800] ;  /* 0x00080000d048783b */ /* 0x000fe80000004200 */
[C---:B------:R-:W-:Y:S02]  /*84b0*/  FMUL.FTZ R10, R0.reuse, R126 ;  /* 0x0000007e000a7220 */ /* 0x040fe40000410000 */
[----:B------:R-:W-:Y:S02]  /*84c0*/  FMUL.FTZ R11, R0, R127 ;  /* 0x0000007f000b7220 */ /* 0x000fe40000410000 */
[C---:B------:R-:W-:Y:S01]  /*84d0*/  FMUL.FTZ R12, R2.reuse, R68 ;  /* 0x00000044020c7220 */ /* 0x040fe20000410000 */
[----:B------:R1:W-:Y:S02]  /*84e0*/  MUFU.EX2 R127, R40 ;  /* 0x00000028007f7308 */ /* 0x0003e40000000800 */
[----:B------:R-:W-:Y:S02]  /*84f0*/  FMUL.FTZ R13, R2, R69 ;  /* 0x00000045020d7220 */ /* 0x000fe40000410000 */
[C---:B------:R-:W-:Y:S03]  /*8500*/  HMMA.16816.F32 R8, R144.reuse, R14, R8 ;  /* 0x0000000e9008723c */ /* 0x040fe60000001808 */
[C---:B------:R-:W-:Y:S02]  /*8510*/  FMUL.FTZ R26, R0.reuse, R82 ;  /* 0x00000052001a7220 */ /* 0x040fe40000410000 */
[C---:B------:R-:W-:Y:S02]  /*8520*/  FMUL.FTZ R27, R0.reuse, R83 ;  /* 0x00000053001b7220 */ /* 0x040fe40000410000 */
[C---:B------:R-:W-:Y:S01]  /*8530*/  FMUL.FTZ R14, R0.reuse, R70 ;  /* 0x00000046000e7220 */ /* 0x040fe20000410000 */
[----:B------:R-:W-:Y:S01]  /*8540*/  LDSM.16.MT88.4 R80, [R209+0x800] ;  /* 0x00080000d150783b */ /* 0x000fe20000004200 */
[C---:B------:R-:W-:Y:S03]  /*8550*/  FMUL.FTZ R15, R0.reuse, R71 ;  /* 0x00000047000f7220 */ /* 0x040fe60000410000 */
[C---:B------:R-:W-:Y:S02]  /*8560*/  FMUL.FTZ R34, R0.reuse, R90 ;  /* 0x0000005a00227220 */ /* 0x040fe40000410000 */
[C---:B------:R-:W-:Y:S02]  /*8570*/  FMUL.FTZ R35, R0.reuse, R91 ;  /* 0x0000005b00237220 */ /* 0x040fe40000410000 */
[C---:B------:R-:W-:Y:S01]  /*8580*/  HMMA.16816.F32 R12, R144.reuse, R20, R12 ;  /* 0x00000014900c723c */ /* 0x040fe2000000180c */
[----:B------:R-:W2:Y:S02]  /*8590*/  LDSM.16.MT88.4 R68, [R211+0x4000] ;  /* 0x00400000d344783b */ /* 0x000ea40000004200 */
[----:B------:R-:W-:Y:S02]  /*85a0*/  FMUL.FTZ R42, R0, R98 ;  /* 0x00000062002a7220 */ /* 0x000fe40000410000 */
[--C-:B------:R-:W-:Y:S02]  /*85b0*/  FFMA.FTZ R98, R241, c[0x0][0x2d0], -R148.reuse ;  /* 0x0000b400f1627a23 */ /* 0x100fe40000010894 */
[C---:B------:R-:W-:Y:S01]  /*85c0*/  FMUL.FTZ R20, R2.reuse, R76 ;  /* 0x0000004c02147220 */ /* 0x040fe20000410000 */
[C---:B------:R-:W-:Y:S04]  /*85d0*/  HMMA.16816.F32 R16, R144.reuse, R22, R16 ;  /* 0x000000169010723c */ /* 0x040fe80000001810 */
[C---:B------:R-:W-:Y:S02]  /*85e0*/  FMUL.FTZ R21, R2.reuse, R77 ;  /* 0x0000004d02157220 */ /* 0x040fe40000410000 */
[----:B-1----:R-:W-:Y:S02]  /*85f0*/  FMUL.FTZ R40, R2, R96 ;  /* 0x0000006002287220 */ /* 0x002fe40000410000 */
[C---:B------:R-:W-:Y:S04]  /*8600*/  FMUL.FTZ R22, R0.reuse, R78 ;  /* 0x0000004e00167220 */ /* 0x040fe80000410000 */
[C---:B------:R-:W-:Y:S02]  /*8610*/  FMUL.FTZ R23, R0.reuse, R79 ;  /* 0x0000004f00177220 */ /* 0x040fe40000410000 */
[----:B------:R-:W1:Y:S01]  /*8620*/  LDSM.16.MT88.4 R76, [R210+0x800] ;  /* 0x00080000d24c783b */ /* 0x000e620000004200 */
[----:B------:R-:W-:Y:S02]  /*8630*/  FFMA.FTZ R96, R243, c[0x0][0x2d0], -R148 ;  /* 0x0000b400f3607a23 */ /* 0x000fe40000010894 */
[----:B------:R-:W-:Y:S02]  /*8640*/  FMUL.FTZ R43, R0, R99 ;  /* 0x00000063002b7220 */ /* 0x000fe40000410000 */
[C---:B------:R-:W-:Y:S03]  /*8650*/  HMMA.16816.F32 R20, R144.reuse, R28, R20 ;  /* 0x0000001c9014723c */ /* 0x040fe60000001814 */
[----:B------:R-:W-:Y:S02]  /*8660*/  FFMA.FTZ R99, R234, c[0x0][0x2d0], -R116 ;  /* 0x0000b400ea637a23 */ /* 0x000fe40000010874 */
[----:B------:R-:W-:Y:S02]  /*8670*/  FMUL.FTZ R51, R0, R107 ;  /* 0x0000006b00337220 */ /* 0x000fe40000410000 */
[C---:B------:R-:W-:Y:S01]  /*8680*/  FMUL.FTZ R28, R2.reuse, R84 ;  /* 0x00000054021c7220 */ /* 0x040fe20000410000 */
[C---:B------:R-:W-:Y:S04]  /*8690*/  HMMA.16816.F32 R24, R144.reuse, R30, R24 ;  /* 0x0000001e9018723c */ /* 0x040fe80000001818 */
[----:B------:R-:W-:Y:S02]  /*86a0*/  FMUL.FTZ R29, R2, R85 ;  /* 0x00000055021d7220 */ /* 0x000fe40000410000 */
[C---:B------:R-:W-:Y:S02]  /*86b0*/  FMUL.FTZ R50, R0.reuse, R106 ;  /* 0x0000006a00327220 */ /* 0x040fe40000410000 */
[C---:B------:R-:W-:Y:S04]  /*86c0*/  FMUL.FTZ R30, R0.reuse, R86 ;  /* 0x00000056001e7220 */ /* 0x040fe80000410000 */
[C---:B------:R-:W-:Y:S02]  /*86d0*/  FMUL.FTZ R31, R0.reuse, R87 ;  /* 0x00000057001f7220 */ /* 0x040fe40000410000 */
[----:B------:R-:W3:Y:S01]  /*86e0*/  LDSM.16.MT88.4 R84, [R211+0x800] ;  /* 0x00080000d354783b */ /* 0x000ee20000004200 */
[C---:B------:R-:W-:Y:S02]  /*86f0*/  FMUL.FTZ R58, R0.reuse, R110 ;  /* 0x0000006e003a7220 */ /* 0x040fe40000410000 */
[C---:B------:R-:W-:Y:S02]  /*8700*/  FMUL.FTZ R59, R0.reuse, R111 ;  /* 0x0000006f003b7220 */ /* 0x040fe40000410000 */
[C---:B------:R-:W-:Y:S01]  /*8710*/  HMMA.16816.F32 R28, R144.reuse, R36, R28 ;  /* 0x00000024901c723c */ /* 0x040fe2000000181c */
[----:B------:R4:W-:Y:S02]  /*8720*/  MUFU.EX2 R111, R88 ;  /* 0x00000058006f7308 */ /* 0x0009e40000000800 */
[C---:B------:R-:W-:Y:S02]  /*8730*/  FMUL.FTZ R66, R0.reuse, R114 ;  /* 0x0000007200427220 */ /* 0x040fe40000410000 */
[----:B------:R-:W-:Y:S02]  /*8740*/  FMUL.FTZ R67, R0, R115 ;  /* 0x0000007300437220 */ /* 0x000fe40000410000 */
[----:B------:R-:W-:Y:S01]  /*8750*/  FFMA.FTZ R36, R150, c[0x0][0x2d0], -R148 ;  /* 0x0000b40096247a23 */ /* 0x000fe20000010894 */
[C---:B------:R-:W-:Y:S03]  /*8760*/  HMMA.16816.F32 R32, R144.reuse, R38, R32 ;  /* 0x000000269020723c */ /* 0x040fe60000001820 */
[----:B------:R5:W1:Y:S01]  /*8770*/  MUFU.EX2 R126, R36 ;  /* 0x00000024007e7308 */ /* 0x000a620000000800 */
[----:B------:R-:W-:Y:S02]  /*8780*/  FMUL.FTZ R37, R2, R93 ;  /* 0x0000005d02257220 */ /* 0x000fe40000410000 */
[----:B------:R-:W3:Y:S01]  /*8790*/  LDL.LU R93, [R1+0x4] ;  /* 0x00000400015d7983 */ /* 0x000ee20000300800 */
[C---:B------:R-:W-:Y:S02]  /*87a0*/  FMUL.FTZ R38, R0.reuse, R94 ;  /* 0x0000005e00267220 */ /* 0x040fe40000410000 */
[----:B------:R-:W-:Y:S01]  /*87b0*/  FMUL.FTZ R39, R0, R95 ;  /* 0x0000005f00277220 */ /* 0x000fe20000410000 */
[----:B------:R-:W3:Y:S04]  /*87c0*/  LDL.LU R94, [R1] ;  /* 0x00000000015e7983 */ /* 0x000ee80000300800 */
[----:B----4-:R-:W-:Y:S01]  /*87d0*/  LDSM.16.MT88.4 R88, [R210+0x1000] ;  /* 0x00100000d258783b */ /* 0x010fe20000004200 */
[----:B-----5:R-:W-:Y:S02]  /*87e0*/  FMUL.FTZ R36, R2, R92 ;  /* 0x0000005c02247220 */ /* 0x020fe40000410000 */
[----:B------:R-:W-:Y:S05]  /*87f0*/  FFMA.FTZ R92, R156, c[0x0][0x2d0], -R116 ;  /* 0x0000b4009c5c7a23 */ /* 0x000fea0000010874 */
[C---:B------:R-:W-:Y:S07]  /*8800*/  HMMA.16816.F32 R36, R144.reuse, R44, R36 ;  /* 0x0000002c9024723c */ /* 0x040fee0000001824 */
[----:B------:R-:W-:Y:S01]  /*8810*/  FFMA.FTZ R44, R152, c[0x0][0x2d0], -R148 ;  /* 0x0000b400982c7a23 */ /* 0x000fe20000010894 */
[C---:B------:R-:W-:Y:S03]  /*8820*/  HMMA.16816.F32 R40, R144.reuse, R46, R40 ;  /* 0x0000002e9028723c */ /* 0x040fe60000001828 */
[----:B------:R4:W-:Y:S01]  /*8830*/  MUFU.EX2 R252, R44 ;  /* 0x0000002c00fc7308 */ /* 0x0009e20000000800 */
[----:B------:R-:W-:Y:S02]  /*8840*/  FMUL.FTZ R45, R2, R101 ;  /* 0x00000065022d7220 */ /* 0x000fe40000410000 */
[--C-:B------:R-:W-:Y:S02]  /*8850*/  FFMA.FTZ R101, R232, c[0x0][0x2d0], -R116.reuse ;  /* 0x0000b400e8657a23 */ /* 0x100fe40000010874 */
[C---:B------:R-:W-:Y:S04]  /*8860*/  FMUL.FTZ R46, R0.reuse, R102 ;  /* 0x00000066002e7220 */ /* 0x040fe80000410000 */
[----:B------:R-:W-:Y:S02]  /*8870*/  FMUL.FTZ R47, R0, R103 ;  /* 0x00000067002f7220 */ /* 0x000fe40000410000 */
[----:B----4-:R-:W-:Y:S02]  /*8880*/  FMUL.FTZ R44, R2, R100 ;  /* 0x00000064022c7220 */ /* 0x010fe40000410000 */
[--C-:B------:R-:W-:Y:S04]  /*8890*/  FFMA.FTZ R100, R233, c[0x0][0x2d0], -R116.reuse ;  /* 0x0000b400e9647a23 */ /* 0x100fe80000010874 */
[----:B------:R-:W-:Y:S01]  /*88a0*/  MUFU.EX2 R119, R100 ;  /* 0x0000006400777308 */ /* 0x000fe20000000800 */
[C---:B------:R-:W-:Y:S07]  /*88b0*/  HMMA.16816.F32 R44, R144.reuse, R52, R44 ;  /* 0x00000034902c723c */ /* 0x040fee000000182c */
[--C-:B------:R-:W-:Y:S01]  /*88c0*/  FFMA.FTZ R52, R56, c[0x0][0x2d0], -R116.reuse ;  /* 0x0000b40038347a23 */ /* 0x100fe20000010874 */
[C---:B------:R-:W-:Y:S03]  /*88d0*/  HMMA.16816.F32 R48, R144.reuse, R54, R48 ;  /* 0x000000369030723c */ /* 0x040fe60000001830 */
[----:B------:R4:W5:Y:S01]  /*88e0*/  MUFU.EX2 R107, R52 ;  /* 0x00000034006b7308 */ /* 0x0009620000000800 */
[----:B------:R-:W-:Y:S02]  /*88f0*/  FMUL.FTZ R53, R2, R129 ;  /* 0x0000008102357220 */ /* 0x000fe40000410000 */
[--C-:B------:R-:W-:Y:S02]  /*8900*/  FFMA.FTZ R56, R57, c[0x0][0x2d0], -R116.reuse ;  /* 0x0000b40039387a23 */ /* 0x100fe40000010874 */
[C---:B------:R-:W-:Y:S04]  /*8910*/  FMUL.FTZ R55, R0.reuse, R131 ;  /* 0x0000008300377220 */ /* 0x040fe80000410000 */
[----:B------:R-:W-:Y:S01]  /*8920*/  FMUL.FTZ R54, R0, R130 ;  /* 0x0000008200367220 */ /* 0x000fe20000410000 */
[----:B------:R1:W-:Y:S01]  /*8930*/  MUFU.EX2 R106, R56 ;  /* 0x00000038006a7308 */ /* 0x0003e20000000800 */
[C---:B------:R-:W-:Y:S09]  /*8940*/  FMUL.FTZ R57, R2.reuse, R109 ;  /* 0x0000006d02397220 */ /* 0x040ff20000410000 */
[----:B------:R2:W-:Y:S01]  /*8950*/  MUFU.EX2 R109, R92 ;  /* 0x0000005c006d7308 */ /* 0x0005e20000000800 */
[C---:B----4-:R-:W-:Y:S07]  /*8960*/  FMUL.FTZ R52, R2.reuse, R128 ;  /* 0x0000008002347220 */ /* 0x050fee0000410000 */
[C---:B------:R-:W-:Y:S03]  /*8970*/  HMMA.16816.F32 R52, R144.reuse, R60, R52 ;  /* 0x0000003c9034723c */ /* 0x040fe60000001834 */
[----:B-1----:R-:W-:Y:S04]  /*8980*/  FMUL.FTZ R56, R2, R108 ;  /* 0x0000006c02387220 */ /* 0x002fe80000410000 */
[--C-:B------:R-:W-:Y:S02]  /*8990*/  FFMA.FTZ R60, R64, c[0x0][0x2d0], -R116.reuse ;  /* 0x0000b400403c7a23 */ /* 0x100fe40000010874 */
[C---:B------:R-:W-:Y:S01]  /*89a0*/  FMUL.FTZ R61, R2.reuse, R133 ;  /* 0x00000085023d7220 */ /* 0x040fe20000410000 */
[C---:B------:R-:W-:Y:S01]  /*89b0*/  HMMA.16816.F32 R56, R144.reuse, R62, R56 ;  /* 0x0000003e9038723c */ /* 0x040fe20000001838 */
[----:B------:R1:W4:Y:S02]  /*89c0*/  MUFU.EX2 R105, R60 ;  /* 0x0000003c00697308 */ /* 0x0003240000000800 */
[----:B------:R-:W-:Y:S01]  /*89d0*/  FMUL.FTZ R64, R2, R112 ;  /* 0x0000007002407220 */ /* 0x000fe20000410000 */
[----:B------:R-:W-:Y:S01]  /*89e0*/  MOV R112, R124 ;  /* 0x0000007c00707202 */ /* 0x000fe20000000f00 */
[----:B--2---:R-:W-:Y:S02]  /*89f0*/  FFMA.FTZ R92, R164, c[0x0][0x2d0], -R116 ;  /* 0x0000b400a45c7a23 */ /* 0x004fe40000010874 */
[C---:B------:R-:W-:Y:S02]  /*8a00*/  FMUL.FTZ R63, R0.reuse, R135 ;  /* 0x00000087003f7220 */ /* 0x040fe40000410000 */
[----:B------:R-:W-:Y:S02]  /*8a10*/  FMUL.FTZ R62, R0, R134 ;  /* 0x00000086003e7220 */ /* 0x000fe40000410000 */
[----:B------:R-:W-:Y:S01]  /*8a20*/  MUFU.EX2 R164, R92 ;  /* 0x0000005c00a47308 */ /* 0x000fe20000000800 */
[----:B-1----:R-:W-:Y:S07]  /*8a30*/  FMUL.FTZ R60, R2, R132 ;  /* 0x00000084023c7220 */ /* 0x002fee0000410000 */
[C---:B------:R-:W-:Y:S07]  /*8a40*/  HMMA.16816.F32 R60, R144.reuse, R68, R60 ;  /* 0x00000044903c723c */ /* 0x040fee000000183c */
[----:B------:R-:W-:Y:S01]  /*8a50*/  F2FP.PACK_AB R68, R126, R125 ;  /* 0x0000007d7e44723e */ /* 0x000fe200000000ff */
[----:B------:R-:W-:Y:S01]  /*8a60*/  HMMA.16816.F32 R64, R144, R70, R64 ;  /* 0x000000469040723c */ /* 0x000fe20000001840 */
[----:B------:R-:W-:Y:S03]  /*8a70*/  MUFU.EX2 R147, R96 ;  /* 0x0000006000937308 */ /* 0x000fe60000000800 */
[----:B-----5:R-:W-:Y:S03]  /*8a80*/  F2FP.PACK_AB R69, R107, R251 ;  /* 0x000000fb6b45723e */ /* 0x020fe600000000ff */
[----:B------:R-:W-:Y:S02]  /*8a90*/  F2FP.PACK_AB R70, R252, R127 ;  /* 0x0000007ffc46723e */ /* 0x000fe400000000ff */
[----:B----4-:R-:W-:Y:S02]  /*8aa0*/  F2FP.PACK_AB R71, R105, R106 ;  /* 0x0000006a6947723e */ /* 0x010fe400000000ff */
[----:B------:R-:W-:Y:S05]  /*8ab0*/  MUFU.EX2 R146, R97 ;  /* 0x0000006100927308 */ /* 0x000fea0000000800 */
[C---:B------:R-:W-:Y:S05]  /*8ac0*/  HMMA.16816.F32 R4, R68.reuse, R72, R4 ;  /* 0x000000484404723c */ /* 0x040fea0000001804 */
[----:B------:R-:W-:Y:S03]  /*8ad0*/  MUFU.EX2 R145, R98 ;  /* 0x0000006200917308 */ /* 0x000fe60000000800 */
[C---:B------:R-:W-:Y:S01]  /*8ae0*/  HMMA.16816.F32 R8, R68.reuse, R74, R8 ;  /* 0x0000004a4408723c */ /* 0x040fe20000001808 */
[----:B------:R-:W1:Y:S06]  /*8af0*/  LDSM.16.MT88.4 R72, [R208+0x4800] ;  /* 0x00480000d048783b */ /* 0x000e6c0000004200 */
[----:B------:R2:W4:Y:S01]  /*8b00*/  MUFU.EX2 R144, R99 ;  /* 0x0000006300907308 */ /* 0x0005220000000800 */
[C---:B------:R-:W-:Y:S07]  /*8b10*/  HMMA.16816.F32 R12, R68.reuse, R76, R12 ;  /* 0x0000004c440c723c */ /* 0x040fee000000180c */
[--C-:B------:R-:W-:Y:S01]  /*8b20*/  FFMA.FTZ R76, R157, c[0x0][0x2d0], -R148.reuse ;  /* 0x0000b4009d4c7a23 */ /* 0x100fe20000010894 */
[C---:B------:R-:W-:Y:S03]  /*8b30*/  HMMA.16816.F32 R16, R68.reuse, R78, R16 ;  /* 0x0000004e4410723c */ /* 0x040fe60000001810 */
[----:B------:R5:W-:Y:S05]  /*8b40*/  MUFU.EX2 R104, R76 ;  /* 0x0000004c00687308 */ /* 0x000bea0000000800 */
[C---:B------:R-:W-:Y:S07]  /*8b50*/  HMMA.16816.F32 R20, R68.reuse, R80, R20 ;  /* 0x000000504414723c */ /* 0x040fee0000001814 */
[--C-:B------:R-:W-:Y:S01]  /*8b60*/  FFMA.FTZ R80, R159, c[0x0][0x2d0], -R148.reuse ;  /* 0x0000b4009f507a23 */ /* 0x100fe20000010894 */
[C---:B------:R-:W-:Y:S01]  /*8b70*/  HMMA.16816.F32 R24, R68.reuse, R82, R24 ;  /* 0x000000524418723c */ /* 0x040fe20000001818 */
[----:B--2---:R-:W-:Y:S02]  /*8b80*/  LDSM.16.MT88.4 R96, [R208+0x7800] ;  /* 0x00780000d060783b */ /* 0x004fe40000004200 */
[----:B------:R2:W-:Y:S05]  /*8b90*/  MUFU.EX2 R248, R80 ;  /* 0x0000005000f87308 */ /* 0x0005ea0000000800 */
[C---:B---3--:R-:W-:Y:S04]  /*8ba0*/  HMMA.16816.F32 R28, R68.reuse, R84, R28 ;  /* 0x00000054441c723c */ /* 0x048fe8000000181c */
[--C-:B-----5:R-:W-:Y:S04]  /*8bb0*/  FFMA.FTZ R76, R158, c[0x0][0x2d0], -R148.reuse ;  /* 0x0000b4009e4c7a23 */ /* 0x120fe80000010894 */
[C---:B------:R-:W-:Y:S01]  /*8bc0*/  HMMA.16816.F32 R32, R68.reuse, R86, R32 ;  /* 0x000000564420723c */ /* 0x040fe20000001820 */
[----:B------:R3:W-:Y:S01]  /*8bd0*/  MUFU.EX2 R249, R76 ;  /* 0x0000004c00f97308 */ /* 0x0007e20000000800 */
[----:B------:R-:W-:Y:S06]  /*8be0*/  LDSM.16.MT88.4 R84, [R211+0x4800] ;  /* 0x00480000d354783b */ /* 0x000fec0000004200 */
[C---:B-1----:R-:W-:Y:S04]  /*8bf0*/  HMMA.16816.F32 R36, R68.reuse, R72, R36 ;  /* 0x000000484424723c */ /* 0x042fe80000001824 */
[----:B--2---:R-:W-:Y:S03]  /*8c00*/  FFMA.FTZ R80, R160, c[0x0][0x2d0], -R148 ;  /* 0x0000b400a0507a23 */ /* 0x004fe60000010894 */
[--C-:B------:R-:W-:Y:S01]  /*8c10*/  FFMA.FTZ R72, R155, c[0x0][0x2d0], -R116.reuse ;  /* 0x0000b4009b487a23 */ /* 0x100fe20000010874 */
[C---:B------:R-:W-:Y:S01]  /*8c20*/  HMMA.16816.F32 R40, R68.reuse, R74, R40 ;  /* 0x0000004a4428723c */ /* 0x040fe20000001828 */
[----:B------:R1:W-:Y:S01]  /*8c30*/  MUFU.EX2 R247, R80 ;  /* 0x0000005000f77308 */ /* 0x0003e20000000800 */
[----:B---3--:R-:W2:Y:S09]  /*8c40*/  LDSM.16.MT88.4 R76, [R210+0x4800] ;  /* 0x00480000d24c783b */ /* 0x008eb20000004200 */
[----:B------:R3:W-:Y:S01]  /*8c50*/  MUFU.EX2 R110, R72 ;  /* 0x00000048006e7308 */ /* 0x0007e20000000800 */
[----:B-1----:R-:W-:Y:S09]  /*8c60*/  FFMA.FTZ R80, R153, c[0x0][0x2d0], -R116 ;  /* 0x0000b40099507a23 */ /* 0x002ff20000010874 */
[----:B------:R1:W5:Y:S01]  /*8c70*/  MUFU.EX2 R246, R80 ;  /* 0x0000005000f67308 */ /* 0x0003620000000800 */
[----:B---3--:R-:W-:Y:S01]  /*8c80*/  LDSM.16.MT88.4 R72, [R208+0x1000] ;  /* 0x00100000d048783b */ /* 0x008fe20000004200 */
[C---:B--2---:R-:W-:Y:S07]  /*8c90*/  HMMA.16816.F32 R44, R68.reuse, R76, R44 ;  /* 0x0000004c442c723c */ /* 0x044fee000000182c */
[----:B-1----:R-:W1:Y:S01]  /*8ca0*/  LDSM.16.MT88.4 R80, [R209+0x4800] ;  /* 0x00480000d150783b */ /* 0x002e620000004200 */
[----:B------:R-:W-:Y:S04]  /*8cb0*/  FFMA.FTZ R102, R2, R94, R250 ;  /* 0x0000005e02667223 */ /* 0x000fe800000100fa */
[----:B------:R-:W-:Y:S01]  /*8cc0*/  FFMA.FTZ R2, R0, R93, R118 ;  /* 0x0000005d00027223 */ /* 0x000fe20000010076 */
[C---:B------:R-:W-:Y:S01]  /*8cd0*/  HMMA.16816.F32 R48, R68.reuse, R78, R48 ;  /* 0x0000004e4430723c */ /* 0x040fe20000001830 */
[----:B------:R-:W-:Y:S01]  /*8ce0*/  MUFU.EX2 R118, R101 ;  /* 0x0000006500767308 */ /* 0x000fe20000000800 */
[----:B------:R-:W2:Y:S01]  /*8cf0*/  LDSM.16.MT88.4 R76, [R209+0x1000] ;  /* 0x00100000d14c783b */ /* 0x000ea20000004200 */
[----:B------:R-:W-:Y:S01]  /*8d00*/  FADD.FTZ R0, R113, R102 ;  /* 0x0000006671007221 */ /* 0x000fe20000010000 */
[----:B----4-:R-:W-:Y:S01]  /*8d10*/  F2FP.PACK_AB R113, R119, R144 ;  /* 0x000000907771723e */ /* 0x010fe200000000ff */
[----:B------:R-:W-:Y:S01]  /*8d20*/  FADD.FTZ R2, R112, R2 ;  /* 0x0000000270027221 */ /* 0x000fe20000010000 */
[----:B------:R-:W-:Y:S01]  /*8d30*/  F2FP.PACK_AB R112, R146, R147 ;  /* 0x000000939270723e */ /* 0x000fe200000000ff */
[----:B------:R-:W-:Y:S03]  /*8d40*/  FADD.FTZ R0, R123, R0 ;  /* 0x000000007b007221 */ /* 0x000fe60000010000 */
[----:B------:R-:W-:Y:S02]  /*8d50*/  LDSM.16.MT88.4 R92, [R210+0x7000] ;  /* 0x00700000d25c783b */ /* 0x000fe40000004200 */
[----:B------:R-:W-:Y:S02]  /*8d60*/  FADD.FTZ R2, R122, R2 ;  /* 0x000000027a027221 */ /* 0x000fe40000010000 */
[----:B------:R-:W-:Y:S02]  /*8d70*/  FADD.FTZ R0, R121, R0 ;  /* 0x0000000079007221 */ /* 0x000fe40000010000 */
[----:B------:R-:W-:Y:S04]  /*8d80*/  FADD.FTZ R2, R120, R2 ;  /* 0x0000000278027221 */ /* 0x000fe80000010000 */
[----:B------:R-:W-:Y:S04]  /*8d90*/  FADD.FTZ R2, R251, R2 ;  /* 0x00000002fb027221 */ /* 0x000fe80000010000 */
[----:B------:R-:W-:Y:S04]  /*8da0*/  FADD.FTZ R2, R107, R2 ;  /* 0x000000026b027221 */ /* 0x000fe80000010000 */
[----:B------:R-:W-:Y:S04]  /*8db0*/  FADD.FTZ R2, R106, R2 ;  /* 0x000000026a027221 */ /* 0x000fe80000010000 */
[----:B------:R-:W-:Y:S01]  /*8dc0*/  FADD.FTZ R2, R105, R2 ;  /* 0x0000000269027221 */ /* 0x000fe20000010000 */
[C---:B-1----:R-:W-:Y:S03]  /*8dd0*/  HMMA.16816.F32 R52, R68.reuse, R80, R52 ;  /* 0x000000504434723c */ /* 0x042fe60000001834 */
[----:B-----5:R-:W-:Y:S04]  /*8de0*/  FADD.FTZ R2, R246, R2 ;  /* 0x00000002f6027221 */ /* 0x020fe80000010000 */
[----:B------:R-:W-:Y:S01]  /*8df0*/  FADD.FTZ R2, R111, R2 ;  /* 0x000000026f027221 */ /* 0x000fe20000010000 */
[C---:B------:R-:W-:Y:S01]  /*8e00*/  HMMA.16816.F32 R56, R68.reuse, R82, R56 ;  /* 0x000000524438723c */ /* 0x040fe20000001838 */
[----:B------:R-:W1:Y:S03]  /*8e10*/  LDSM.16.MT88.4 R80, [R211+0x1000] ;  /* 0x00100000d350783b */ /* 0x000e660000004200 */
[----:B------:R-:W-:Y:S04]  /*8e20*/  FADD.FTZ R2, R110, R2 ;  /* 0x000000026e027221 */ /* 0x000fe80000010000 */
[C---:B------:R-:W-:Y:S04]  /*8e30*/  HMMA.16816.F32 R60, R68.reuse, R84, R60 ;  /* 0x00000054443c723c */ /* 0x040fe8000000183c */
[----:B------:R-:W-:Y:S03]  /*8e40*/  FADD.FTZ R2, R109, R2 ;  /* 0x000000026d027221 */ /* 0x000fe60000010000 */
[--C-:B------:R-:W-:Y:S01]  /*8e50*/  FFMA.FTZ R84, R165, c[0x0][0x2d0], -R148.reuse ;  /* 0x0000b400a5547a23 */ /* 0x100fe20000010894 */
[----:B------:R-:W-:Y:S03]  /*8e60*/  HMMA.16816.F32 R64, R68, R86, R64 ;  /* 0x000000564440723c */ /* 0x000fe60000001840 */
[----:B------:R3:W-:Y:S04]  /*8e70*/  MUFU.EX2 R108, R84 ;  /* 0x00000054006c7308 */ /* 0x0007e80000000800 */
[----:B------:R-:W-:Y:S02]  /*8e80*/  F2FP.PACK_AB R68, R249, R104 ;  /* 0x00000068f944723e */ /* 0x000fe400000000ff */
[----:B------:R-:W-:Y:S03]  /*8e90*/  F2FP.PACK_AB R69, R111, R246 ;  /* 0x000000f66f45723e */ /* 0x000fe600000000ff */
[----:B------:R-:W-:Y:S02]  /*8ea0*/  F2FP.PACK_AB R71, R109, R110 ;  /* 0x0000006e6d47723e */ /* 0x000fe400000000ff */
[----:B------:R-:W-:Y:S07]  /*8eb0*/  F2FP.PACK_AB R70, R247, R248 ;  /* 0x000000f8f746723e */ /* 0x000fee00000000ff */
[C---:B------:R-:W-:Y:S03]  /*8ec0*/  HMMA.16816.F32 R4, R68.reuse, R72, R4 ;  /* 0x000000484404723c */ /* 0x040fe60000001804 */
[----:B---3--:R-:W-:Y:S05]  /*8ed0*/  FFMA.FTZ R84, R166, c[0x0][0x2d0], -R148 ;  /* 0x0000b400a6547a23 */ /* 0x008fea0000010894 */
[C---:B------:R-:W-:Y:S01]  /*8ee0*/  HMMA.16816.F32 R8, R68.reuse, R74, R8 ;  /* 0x0000004a4408723c */ /* 0x040fe20000001808 */
[----:B------:R-:W3:Y:S01]  /*8ef0*/  LDSM.16.MT88.4 R72, [R208+0x5000] ;  /* 0x00500000d048783b */ /* 0x000ee20000004200 */
[----:B------:R4:W-:Y:S06]  /*8f00*/  MUFU.EX2 R245, R84 ;  /* 0x0000005400f57308 */ /* 0x0009ec0000000800 */
[C---:B------:R-:W-:Y:S07]  /*8f10*/  HMMA.16816.F32 R12, R68.reuse, R88, R12 ;  /* 0x00000058440c723c */ /* 0x040fee000000180c */
[----:B------:R-:W-:Y:S01]  /*8f20*/  FFMA.FTZ R88, R162, c[0x0][0x2d0], -R116 ;  /* 0x0000b400a2587a23 */ /* 0x000fe20000010874 */
[C---:B------:R-:W-:Y:S03]  /*8f30*/  HMMA.16816.F32 R16, R68.reuse, R90, R16 ;  /* 0x0000005a4410723c */ /* 0x040fe60000001810 */
[----:B------:R5:W-:Y:S05]  /*8f40*/  MUFU.EX2 R166, R88 ;  /* 0x0000005800a67308 */ /* 0x000bea0000000800 */
[C---:B--2---:R-:W-:Y:S01]  /*8f50*/  HMMA.16816.F32 R20, R68.reuse, R76, R20 ;  /* 0x0000004c4414723c */ /* 0x044fe20000001814 */
[----:B----4-:R-:W2:Y:S06]  /*8f60*/  LDSM.16.MT88.4 R84, [R210+0x5000] ;  /* 0x00500000d254783b */ /* 0x010eac0000004200 */
[--C-:B------:R-:W-:Y:S01]  /*8f70*/  FFMA.FTZ R76, R167, c[0x0][0x2d0], -R148.reuse ;  /* 0x0000b400a74c7a23 */ /* 0x100fe20000010894 */
[C---:B------:R-:W-:Y:S03]  /*8f80*/  HMMA.16816.F32 R24, R68.reuse, R78, R24 ;  /* 0x0000004e4418723c */ /* 0x040fe60000001818 */
[----:B------:R4:W-:Y:S05]  /*8f90*/  MUFU.EX2 R244, R76 ;  /* 0x0000004c00f47308 */ /* 0x0009ea0000000800 */
[C---:B-1----:R-:W-:Y:S01]  /*8fa0*/  HMMA.16816.F32 R28, R68.reuse, R80, R28 ;  /* 0x00000050441c723c */ /* 0x042fe2000000181c */
[----:B-----5:R-:W-:Y:S07]  /*8fb0*/  LDSM.16.MT88.4 R88, [R210+0x1800] ;  /* 0x00180000d258783b */ /* 0x020fee0000004200 */
[C---:B------:R-:W-:Y:S01]  /*8fc0*/  HMMA.16816.F32 R32, R68.reuse, R82, R32 ;  /* 0x000000524420723c */ /* 0x040fe20000001820 */
[----:B------:R-:W-:Y:S07]  /*8fd0*/  LDSM.16.MT88.4 R80, [R211+0x5000] ;  /* 0x00500000d350783b */ /* 0x000fee0000004200 */
[C---:B---3--:R-:W-:Y:S04]  /*8fe0*/  HMMA.16816.F32 R36, R68.reuse, R72, R36 ;  /* 0x000000484424723c */ /* 0x048fe80000001824 */
[----:B----4-:R-:W-:Y:S03]  /*8ff0*/  FFMA.FTZ R76, R168, c[0x0][0x2d0], -R148 ;  /* 0x0000b400a84c7a23 */ /* 0x010fe60000010894 */
[--C-:B------:R-:W-:Y:S01]  /*9000*/  FFMA.FTZ R72, R163, c[0x0][0x2d0], -R116.reuse ;  /* 0x0000b400a3487a23 */ /* 0x100fe20000010874 */
[C---:B------:R-:W-:Y:S01]  /*9010*/  HMMA.16816.F32 R40, R68.reuse, R74, R40 ;  /* 0x0000004a4428723c */ /* 0x040fe20000001828 */
[----:B------:R1:W-:Y:S07]  /*9020*/  MUFU.EX2 R168, R76 ;  /* 0x0000004c00a87308 */ /* 0x0003ee0000000800 */
[C---:B--2---:R-:W-:Y:S03]  /*9030*/  HMMA.16816.F32 R44, R68.reuse, R84, R44 ;  /* 0x00000054442c723c */ /* 0x044fe6000000182c */
[----:B------:R2:W-:Y:S05]  /*9040*/  MUFU.EX2 R165, R72 ;  /* 0x0000004800a57308 */ /* 0x0005ea0000000800 */
[C---:B------:R-:W-:Y:S01]  /*9050*/  HMMA.16816.F32 R48, R68.reuse, R86, R48 ;  /* 0x000000564430723c */ /* 0x040fe20000001830 */
[----:B------:R-:W-:Y:S03]  /*9060*/  LDSM.16.MT88.4 R84, [R209+0x1800] ;  /* 0x00180000d154783b */ /* 0x000fe60000004200 */
[----:B-1----:R-:W-:Y:S04]  /*9070*/  FFMA.FTZ R76, R161, c[0x0][0x2d0], -R116 ;  /* 0x0000b400a14c7a23 */ /* 0x002fe80000010874 */
[----:B------:R1:W3:Y:S01]  /*9080*/  MUFU.EX2 R167, R76 ;  /* 0x0000004c00a77308 */ /* 0x0002e20000000800 */
[----:B--2---:R-:W-:Y:S08]  /*9090*/  LDSM.16.MT88.4 R72, [R208+0x1800] ;  /* 0x00180000d048783b */ /* 0x004ff00000004200 */
[----:B-1----:R-:W1:Y:S01]  /*90a0*/  LDSM.16.MT88.4 R76, [R209+0x5000] ;  /* 0x00500000d14c783b */ /* 0x002e620000004200 */
[----:B---3--:R-:W-:Y:S04]  /*90b0*/  FADD.FTZ R2, R167, R2 ;  /* 0x00000002a7027221 */ /* 0x008fe80000010000 */
[----:B------:R-:W-:Y:S04]  /*90c0*/  FADD.FTZ R2, R166, R2 ;  /* 0x00000002a6027221 */ /* 0x000fe80000010000 */
[----:B------:R-:W-:Y:S04]  /*90d0*/  FADD.FTZ R2, R165, R2 ;  /* 0x00000002a5027221 */ /* 0x000fe80000010000 */
[----:B------:R-:W-:Y:S01]  /*90e0*/  FADD.FTZ R2, R164, R2 ;  /* 0x00000002a4027221 */ /* 0x000fe20000010000 */
[C---:B-1----:R-:W-:Y:S08]  /*90f0*/  HMMA.16816.F32 R52, R68.reuse, R76, R52 ;  /* 0x0000004c4434723c */ /* 0x042ff00000001834 */
[C---:B------:R-:W-:Y:S01]  /*9100*/  HMMA.16816.F32 R56, R68.reuse, R78, R56 ;  /* 0x0000004e4438723c */ /* 0x040fe20000001838 */
[----:B------:R-:W1:Y:S07]  /*9110*/  LDSM.16.MT88.4 R76, [R211+0x1800] ;  /* 0x00180000d34c783b */ /* 0x000e6e0000004200 */
[C---:B------:R-:W-:Y:S07]  /*9120*/  HMMA.16816.F32 R60, R68.reuse, R80, R60 ;  /* 0x00000050443c723c */ /* 0x040fee000000183c */
[--C-:B------:R-:W-:Y:S01]  /*9130*/  FFMA.FTZ R80, R173, c[0x0][0x2d0], -R148.reuse ;  /* 0x0000b400ad507a23 */ /* 0x100fe20000010894 */
[----:B------:R-:W-:Y:S03]  /*9140*/  HMMA.16816.F32 R64, R68, R82, R64 ;  /* 0x000000524440723c */ /* 0x000fe60000001840 */
[----:B------:R2:W-:Y:S01]  /*9150*/  MUFU.EX2 R162, R80 ;  /* 0x0000005000a27308 */ /* 0x0005e20000000800 */
[----:B------:R-:W-:Y:S03]  /*9160*/  MOV R173, R127 ;  /* 0x0000007f00ad7202 */ /* 0x000fe60000000f00 */
[----:B------:R-:W-:Y:S02]  /*9170*/  F2FP.PACK_AB R68, R245, R108 ;  /* 0x0000006cf544723e */ /* 0x000fe400000000ff */
[----:B------:R-:W-:Y:S03]  /*9180*/  F2FP.PACK_AB R70, R168, R244 ;  /* 0x000000f4a846723e */ /* 0x000fe600000000ff */
[----:B------:R-:W-:Y:S02]  /*9190*/  F2FP.PACK_AB R69, R166, R167 ;  /* 0x000000a7a645723e */ /* 0x000fe400000000ff */
[----:B------:R-:W-:Y:S07]  /*91a0*/  F2FP.PACK_AB R71, R164, R165 ;  /* 0x000000a5a447723e */ /* 0x000fee00000000ff */
[C---:B------:R-:W-:Y:S01]  /*91b0*/  HMMA.16816.F32 R4, R68.reuse, R72, R4 ;  /* 0x000000484404723c */ /* 0x040fe20000001804 */
[----:B--2---:R-:W-:Y:S07]  /*91c0*/  LDSM.16.MT88.4 R80, [R210+0x5800] ;  /* 0x00580000d250783b */ /* 0x004fee0000004200 */
[C---:B------:R-:W-:Y:S01]  /*91d0*/  HMMA.16816.F32 R8, R68.reuse, R74, R8 ;  /* 0x0000004a4408723c */ /* 0x040fe20000001808 */
[----:B------:R-:W2:Y:S07]  /*91e0*/  LDSM.16.MT88.4 R72, [R208+0x5800] ;  /* 0x00580000d048783b */ /* 0x000eae0000004200 */
[C---:B------:R-:W-:Y:S08]  /*91f0*/  HMMA.16816.F32 R12, R68.reuse, R88, R12 ;  /* 0x00000058440c723c */ /* 0x040ff0000000180c */
[C---:B------:R-:W-:Y:S01]  /*9200*/  HMMA.16816.F32 R16, R68.reuse, R90, R16 ;  /* 0x0000005a4410723c */ /* 0x040fe20000001810 */
[----:B------:R-:W-:Y:S07]  /*9210*/  LDSM.16.MT88.4 R88, [R211+0x5800] ;  /* 0x00580000d358783b */ /* 0x000fee0000004200 */
[C---:B------:R-:W-:Y:S07]  /*9220*/  HMMA.16816.F32 R20, R68.reuse, R84, R20 ;  /* 0x000000544414723c */ /* 0x040fee0000001814 */
[--C-:B------:R-:W-:Y:S01]  /*9230*/  FFMA.FTZ R84, R174, c[0x0][0x2d0], -R148.reuse ;  /* 0x0000b400ae547a23 */ /* 0x100fe20000010894 */
[C---:B------:R-:W-:Y:S03]  /*9240*/  HMMA.16816.F32 R24, R68.reuse, R86, R24 ;  /* 0x000000564418723c */ /* 0x040fe60000001818 */
[----:B------:R3:W-:Y:S01]  /*9250*/  MUFU.EX2 R163, R84 ;  /* 0x0000005400a37308 */ /* 0x0007e20000000800 */
[----:B------:R-:W-:Y:S04]  /*9260*/  MOV R174, R126 ;  /* 0x0000007e00ae7202 */ /* 0x000fe80000000f00 */
[C---:B-1----:R-:W-:Y:S07]  /*9270*/  HMMA.16816.F32 R28, R68.reuse, R76, R28 ;  /* 0x0000004c441c723c */ /* 0x042fee000000181c */
[--C-:B------:R-:W-:Y:S01]  /*9280*/  FFMA.FTZ R76, R200, c[0x0][0x2d0], -R148.reuse ;  /* 0x0000b400c84c7a23 */ /* 0x100fe20000010894 */
[C---:B------:R-:W-:Y:S03]  /*9290*/  HMMA.16816.F32 R32, R68.reuse, R78, R32 ;  /* 0x0000004e4420723c */ /* 0x040fe60000001820 */
[----:B------:R1:W-:Y:S05]  /*92a0*/  MUFU.EX2 R160, R76 ;  /* 0x0000004c00a07308 */ /* 0x0003ea0000000800 */
[C---:B--2---:R-:W-:Y:S04]  /*92b0*/  HMMA.16816.F32 R36, R68.reuse, R72, R36 ;  /* 0x000000484424723c */ /* 0x044fe80000001824 */
[----:B---3--:R-:W-:Y:S01]  /*92c0*/  FFMA.FTZ R84, R175, c[0x0][0x2d0], -R148 ;  /* 0x0000b400af547a23 */ /* 0x008fe20000010894 */
[----:B------:R-:W-:Y:S02]  /*92d0*/  MOV R175, R125 ;  /* 0x0000007d00af7202 */ /* 0x000fe40000000f00 */
[----:B------:R-:W-:Y:S01]  /*92e0*/  FFMA.FTZ R72, R170, c[0x0][0x2d0], -R116 ;  /* 0x0000b400aa487a23 */ /* 0x000fe20000010874 */
[C---:B------:R-:W-:Y:S01]  /*92f0*/  HMMA.16816.F32 R40, R68.reuse, R74, R40 ;  /* 0x0000004a4428723c */ /* 0x040fe20000001828 */
[----:B------:R2:W-:Y:S01]  /*9300*/  MUFU.EX2 R161, R84 ;  /* 0x0000005400a17308 */ /* 0x0005e20000000800 */
[----:B------:R-:W-:Y:S02]  /*9310*/  LDSM.16.MT88.4 R124, [R208+0x3800] ;  /* 0x00380000d07c783b */ /* 0x000fe40000004200 */
[----:B------:R-:W-:Y:S04]  /*9320*/  FADD.FTZ R0, R175, R0 ;  /* 0x00000000af007221 */ /* 0x000fe80000010000 */
[C---:B------:R-:W-:Y:S03]  /*9330*/  HMMA.16816.F32 R44, R68.reuse, R80, R44 ;  /* 0x00000050442c723c */ /* 0x040fe6000000182c */
[----:B------:R3:W-:Y:S01]  /*9340*/  MUFU.EX2 R103, R72 ;  /* 0x0000004800677308 */ /* 0x0007e20000000800 */
[----:B-1----:R-:W-:Y:S02]  /*9350*/  FFMA.FTZ R76, R169, c[0x0][0x2d0], -R116 ;  /* 0x0000b400a94c7a23 */ /* 0x002fe40000010874 */
[----:B------:R-:W-:Y:S02]  /*9360*/  FADD.FTZ R0, R174, R0 ;  /* 0x00000000ae007221 */ /* 0x000fe40000010000 */
[C---:B------:R-:W-:Y:S04]  /*9370*/  HMMA.16816.F32 R48, R68.reuse, R82, R48 ;  /* 0x000000524430723c */ /* 0x040fe80000001830 */
[----:B------:R-:W-:Y:S01]  /*9380*/  FFMA.FTZ R80, R172, c[0x0][0x2d0], -R116 ;  /* 0x0000b400ac507a23 */ /* 0x000fe20000010874 */
[----:B------:R1:W4:Y:S01]  /*9390*/  MUFU.EX2 R159, R76 ;  /* 0x0000004c009f7308 */ /* 0x0003220000000800 */
[----:B------:R-:W-:Y:S01]  /*93a0*/  FADD.FTZ R0, R173, R0 ;  /* 0x00000000ad007221 */ /* 0x000fe20000010000 */
[----:B--2---:R-:W2:Y:S05]  /*93b0*/  LDSM.16.MT88.4 R84, [R209+0x5800] ;  /* 0x00580000d154783b */ /* 0x004eaa0000004200 */
[----:B------:R-:W-:Y:S03]  /*93c0*/  FADD.FTZ R0, R252, R0 ;  /* 0x00000000fc007221 */ /* 0x000fe60000010000 */
[----:B------:R5:W-:Y:S01]  /*93d0*/  MUFU.EX2 R157, R80 ;  /* 0x00000050009d7308 */ /* 0x000be20000000800 */
[----:B------:R-:W-:Y:S02]  /*93e0*/  FADD.FTZ R0, R104, R0 ;  /* 0x0000000068007221 */ /* 0x000fe40000010000 */
[----:B------:R-:W-:Y:S01]  /*93f0*/  LDSM.16.MT88.4 R104, [R210+0x7800] ;  /* 0x00780000d268783b */ /* 0x000fe20000004200 */
[----:B---3--:R-:W-:Y:S02]  /*9400*/  FFMA.FTZ R72, R171, c[0x0][0x2d0], -R116 ;  /* 0x0000b400ab487a23 */ /* 0x008fe40000010874 */
[----:B------:R-:W-:Y:S04]  /*9410*/  FADD.FTZ R0, R249, R0 ;  /* 0x00000000f9007221 */ /* 0x000fe80000010000 */
[----:B------:R-:W3:Y:S01]  /*9420*/  MUFU.EX2 R158, R72 ;  /* 0x00000048009e7308 */ /* 0x000ee20000000800 */
[----:B------:R-:W-:Y:S01]  /*9430*/  FADD.FTZ R0, R248, R0 ;  /* 0x00000000f8007221 */ /* 0x000fe20000010000 */
[----:B-1----:R-:W-:Y:S03]  /*9440*/  LDSM.16.MT88.4 R76, [R210+0x2000] ;  /* 0x00200000d24c783b */ /* 0x002fe60000004200 */
[----:B------:R-:W-:Y:S02]  /*9450*/  FADD.FTZ R0, R247, R0 ;  /* 0x00000000f7007221 */ /* 0x000fe40000010000 */
[----:B----4-:R-:W-:Y:S02]  /*9460*/  FADD.FTZ R2, R159, R2 ;  /* 0x000000029f027221 */ /* 0x010fe40000010000 */
[----:B------:R-:W-:Y:S02]  /*9470*/  FADD.FTZ R0, R108, R0 ;  /* 0x000000006c007221 */ /* 0x000fe40000010000 */
[----:B------:R-:W-:Y:S01]  /*9480*/  FADD.FTZ R2, R103, R2 ;  /* 0x0000000267027221 */ /* 0x000fe20000010000 */
[----:B------:R-:W-:Y:S01]  /*9490*/  LDSM.16.MT88.4 R108, [R209+0x7800] ;  /* 0x00780000d16c783b */ /* 0x000fe20000004200 */
[----:B------:R-:W-:Y:S04]  /*94a0*/  FADD.FTZ R0, R245, R0 ;  /* 0x00000000f5007221 */ /* 0x000fe80000010000 */
[----:B------:R-:W-:Y:S03]  /*94b0*/  FADD.FTZ R0, R244, R0 ;  /* 0x00000000f4007221 */ /* 0x000fe60000010000 */
[----:B-----5:R-:W-:Y:S01]  /*94c0*/  LDSM.16.MT88.4 R80, [R209+0x2000] ;  /* 0x00200000d150783b */ /* 0x020fe20000004200 */
[----:B------:R-:W-:Y:S01]  /*94d0*/  FADD.FTZ R0, R168, R0 ;  /* 0x00000000a8007221 */ /* 0x000fe20000010000 */
[C---:B--2---:R-:W-:Y:S03]  /*94e0*/  HMMA.16816.F32 R52, R68.reuse, R84, R52 ;  /* 0x000000544434723c */ /* 0x044fe60000001834 */
[----:B---3--:R-:W-:Y:S03]  /*94f0*/  FADD.FTZ R2, R158, R2 ;  /* 0x000000029e027221 */ /* 0x008fe60000010000 */
[----:B------:R-:W1:Y:S01]  /*9500*/  LDSM.16.MT88.4 R72, [R208+0x2000] ;  /* 0x00200000d048783b */ /* 0x000e620000004200 */
[----:B------:R-:W-:Y:S02]  /*9510*/  FADD.FTZ R0, R162, R0 ;  /* 0x00000000a2007221 */ /* 0x000fe40000010000 */
[----:B------:R-:W-:Y:S01]  /*9520*/  FADD.FTZ R2, R157, R2 ;  /* 0x000000029d027221 */ /* 0x000fe20000010000 */
[C---:B------:R-:W-:Y:S04]  /*9530*/  HMMA.16816.F32 R56, R68.reuse, R86, R56 ;  /* 0x000000564438723c */ /* 0x040fe80000001838 */
[----:B------:R-:W2:Y:S01]  /*9540*/  LDSM.16.MT88.4 R84, [R211+0x2000] ;  /* 0x00200000d354783b */ /* 0x000ea20000004200 */
[----:B------:R-:W-:Y:S03]  /*9550*/  FADD.FTZ R0, R163, R0 ;  /* 0x00000000a3007221 */ /* 0x000fe60000010000 */
[C---:B------:R-:W-:Y:S04]  /*9560*/  HMMA.16816.F32 R60, R68.reuse, R88, R60 ;  /* 0x00000058443c723c */ /* 0x040fe8000000183c */
[----:B------:R-:W-:Y:S03]  /*9570*/  FADD.FTZ R0, R161, R0 ;  /* 0x00000000a1007221 */ /* 0x000fe60000010000 */
[----:B------:R-:W-:Y:S01]  /*9580*/  FFMA.FTZ R88, R202, c[0x0][0x2d0], -R116 ;  /* 0x0000b400ca587a23 */ /* 0x000fe20000010874 */
[----:B------:R-:W-:Y:S03]  /*9590*/  HMMA.16816.F32 R64, R68, R90, R64 ;  /* 0x0000005a4440723c */ /* 0x000fe60000001840 */
[----:B------:R3:W-:Y:S01]  /*95a0*/  MUFU.EX2 R128, R88 ;  /* 0x0000005800807308 */ /* 0x0007e20000000800 */
[C---:B------:R-:W-:Y:S03]  /*95b0*/  FADD.FTZ R0, R160.reuse, R0 ;  /* 0x00000000a0007221 */ /* 0x040fe60000010000 */
[----:B------:R-:W-:Y:S02]  /*95c0*/  F2FP.PACK_AB R68, R163, R162 ;  /* 0x000000a2a344723e */ /* 0x000fe400000000ff */
[----:B------:R-:W-:Y:S03]  /*95d0*/  F2FP.PACK_AB R70, R160, R161 ;  /* 0x000000a1a046723e */ /* 0x000fe600000000ff */
[----:B------:R-:W-:Y:S02]  /*95e0*/  F2FP.PACK_AB R69, R103, R159 ;  /* 0x0000009f6745723e */ /* 0x000fe400000000ff */
[----:B------:R-:W-:Y:S07]  /*95f0*/  F2FP.PACK_AB R71, R157, R158 ;  /* 0x0000009e9d47723e */ /* 0x000fee00000000ff */
[C---:B-1----:R-:W-:Y:S01]  /*9600*/  HMMA.16816.F32 R4, R68.reuse, R72, R4 ;  /* 0x000000484404723c */ /* 0x042fe20000001804 */
[----:B---3--:R-:W-:Y:S06]  /*9610*/  LDSM.16.MT88.4 R88, [R210+0x2800] ;  /* 0x00280000d258783b */ /* 0x008fec0000004200 */
[--C-:B------:R-:W-:Y:S01]  /*9620*/  FFMA.FTZ R72, R218, c[0x0][0x2d0], -R148.reuse ;  /* 0x0000b400da487a23 */ /* 0x100fe20000010894 */
[C---:B------:R-:W-:Y:S03]  /*9630*/  HMMA.16816.F32 R8, R68.reuse, R74, R8 ;  /* 0x0000004a4408723c */ /* 0x040fe60000001808 */
[----:B------:R1:W3:Y:S05]  /*9640*/  MUFU.EX2 R156, R72 ;  /* 0x00000048009c7308 */ /* 0x0002ea0000000800 */
[C---:B------:R-:W-:Y:S07]  /*9650*/  HMMA.16816.F32 R12, R68.reuse, R76, R12 ;  /* 0x0000004c440c723c */ /* 0x040fee000000180c */
[----:B------:R-:W-:Y:S01]  /*9660*/  FFMA.FTZ R76, R220, c[0x0][0x2d0], -R148 ;  /* 0x0000b400dc4c7a23 */ /* 0x000fe20000010894 */
[C---:B------:R-:W-:Y:S03]  /*9670*/  HMMA.16816.F32 R16, R68.reuse, R78, R16 ;  /* 0x0000004e4410723c */ /* 0x040fe60000001810 */
[----:B------:R4:W5:Y:S05]  /*9680*/  MUFU.EX2 R131, R76 ;  /* 0x0000004c00837308 */ /* 0x00096a0000000800 */
[C---:B------:R-:W-:Y:S01]  /*9690*/  HMMA.16816.F32 R20, R68.reuse, R80, R20 ;  /* 0x000000504414723c */ /* 0x040fe20000001814 */
[----:B-1----:R-:W1:Y:S03]  /*96a0*/  LDSM.16.MT88.4 R72, [R208+0x6000] ;  /* 0x00600000d048783b */ /* 0x002e660000004200 */
[----:B---3--:R-:W-:Y:S03]  /*96b0*/  FADD.FTZ R0, R156, R0 ;  /* 0x000000009c007221 */ /* 0x008fe60000010000 */
[----:B------:R-:W-:Y:S01]  /*96c0*/  FFMA.FTZ R80, R224, c[0x0][0x2d0], -R148 ;  /* 0x0000b400e0507a23 */ /* 0x000fe20000010894 */
[C---:B------:R-:W-:Y:S03]  /*96d0*/  HMMA.16816.F32 R24, R68.reuse, R82, R24 ;  /* 0x000000524418723c */ /* 0x040fe60000001818 */
[----:B------:R3:W3:Y:S05]  /*96e0*/  MUFU.EX2 R130, R80 ;  /* 0x0000005000827308 */ /* 0x0006ea0000000800 */
[C---:B--2---:R-:W-:Y:S01]  /*96f0*/  HMMA.16816.F32 R28, R68.reuse, R84, R28 ;  /* 0x00000054441c723c */ /* 0x044fe2000000181c */
[----:B----4-:R-:W2:Y:S03]  /*9700*/  LDSM.16.MT88.4 R76, [R210+0x6000] ;  /* 0x00600000d24c783b */ /* 0x010ea60000004200 */
[----:B-----5:R-:W-:Y:S04]  /*9710*/  FADD.FTZ R0, R131, R0 ;  /* 0x0000000083007221 */ /* 0x020fe80000010000 */
[C---:B------:R-:W-:Y:S01]  /*9720*/  HMMA.16816.F32 R32, R68.reuse, R86, R32 ;  /* 0x000000564420723c */ /* 0x040fe20000001820 */
[----:B------:R-:W-:Y:S03]  /*9730*/  LDSM.16.MT88.4 R84, [R211+0x6000] ;  /* 0x00600000d354783b */ /* 0x000fe60000004200 */
[----:B---3--:R-:W-:Y:S02]  /*9740*/  FFMA.FTZ R80, R225, c[0x0][0x2d0], -R148 ;  /* 0x0000b400e1507a23 */ /* 0x008fe40000010894 */
[----:B------:R-:W-:Y:S02]  /*9750*/  FADD.FTZ R0, R130, R0 ;  /* 0x0000000082007221 */ /* 0x000fe40000010000 */
[----:B------:R3:W4:Y:S01]  /*9760*/  MUFU.EX2 R155, R80 ;  /* 0x00000050009b7308 */ /* 0x0007220000000800 */
[C---:B-1----:R-:W-:Y:S07]  /*9770*/  HMMA.16816.F32 R36, R68.reuse, R72, R36 ;  /* 0x000000484424723c */ /* 0x042fee0000001824 */
[--C-:B------:R-:W-:Y:S01]  /*9780*/  FFMA.FTZ R72, R203, c[0x0][0x2d0], -R116.reuse ;  /* 0x0000b400cb487a23 */ /* 0x100fe20000010874 */
[C---:B------:R-:W-:Y:S03]  /*9790*/  HMMA.16816.F32 R40, R68.reuse, R74, R40 ;  /* 0x0000004a4428723c */ /* 0x040fe60000001828 */
[----:B------:R1:W-:Y:S05]  /*97a0*/  MUFU.EX2 R154, R72 ;  /* 0x00000048009a7308 */ /* 0x0003ea0000000800 */
[C---:B--2---:R-:W-:Y:S04]  /*97b0*/  HMMA.16816.F32 R44, R68.reuse, R76, R44 ;  /* 0x0000004c442c723c */ /* 0x044fe8000000182c */
[--C-:B---3--:R-:W-:Y:S03]  /*97c0*/  FFMA.FTZ R80, R201, c[0x0][0x2d0], -R116.reuse ;  /* 0x0000b400c9507a23 */ /* 0x108fe60000010874 */
[----:B------:R-:W-:Y:S01]  /*97d0*/  FFMA.FTZ R76, R212, c[0x0][0x2d0], -R116 ;  /* 0x0000b400d44c7a23 */ /* 0x000fe20000010874 */
[C---:B------:R-:W-:Y:S01]  /*97e0*/  HMMA.16816.F32 R48, R68.reuse, R78, R48 ;  /* 0x0000004e4430723c */ /* 0x040fe20000001830 */
[----:B------:R2:W3:Y:S03]  /*97f0*/  MUFU.EX2 R129, R80 ;  /* 0x0000005000817308 */ /* 0x0004e60000000800 */
[----:B----4-:R-:W-:Y:S01]  /*9800*/  FADD.FTZ R0, R155, R0 ;  /* 0x000000009b007221 */ /* 0x010fe20000010000 */
[----:B-1----:R-:W-:Y:S06]  /*9810*/  LDSM.16.MT88.4 R72, [R208+0x2800] ;  /* 0x00280000d048783b */ /* 0x002fec0000004200 */
[----:B------:R1:W4:Y:S02]  /*9820*/  MUFU.EX2 R153, R76 ;  /* 0x0000004c00997308 */ /* 0x0003240000000800 */
[----:B--2---:R-:W2:Y:S01]  /*9830*/  LDSM.16.MT88.4 R80, [R209+0x6000] ;  /* 0x00600000d150783b */ /* 0x004ea20000004200 */
[----:B---3--:R-:W-:Y:S04]  /*9840*/  FADD.FTZ R2, R129, R2 ;  /* 0x0000000281027221 */ /* 0x008fe80000010000 */
[----:B------:R-:W-:Y:S04]  /*9850*/  FADD.FTZ R2, R128, R2 ;  /* 0x0000000280027221 */ /* 0x000fe80000010000 */
[----:B------:R-:W-:Y:S01]  /*9860*/  FADD.FTZ R2, R154, R2 ;  /* 0x000000029a027221 */ /* 0x000fe20000010000 */
[----:B-1----:R-:W1:Y:S03]  /*9870*/  LDSM.16.MT88.4 R76, [R209+0x2800] ;  /* 0x00280000d14c783b */ /* 0x002e660000004200 */
[----:B----4-:R-:W-:Y:S01]  /*9880*/  FADD.FTZ R2, R153, R2 ;  /* 0x0000000299027221 */ /* 0x010fe20000010000 */
[C---:B--2---:R-:W-:Y:S08]  /*9890*/  HMMA.16816.F32 R52, R68.reuse, R80, R52 ;  /* 0x000000504434723c */ /* 0x044ff00000001834 */
[C---:B------:R-:W-:Y:S01]  /*98a0*/  HMMA.16816.F32 R56, R68.reuse, R82, R56 ;  /* 0x000000524438723c */ /* 0x040fe20000001838 */
[----:B------:R-:W2:Y:S07]  /*98b0*/  LDSM.16.MT88.4 R80, [R211+0x2800] ;  /* 0x00280000d350783b */ /* 0x000eae0000004200 */
[C---:B------:R-:W-:Y:S07]  /*98c0*/  HMMA.16816.F32 R60, R68.reuse, R84, R60 ;  /* 0x00000054443c723c */ /* 0x040fee000000183c */
[----:B------:R-:W-:Y:S01]  /*98d0*/  FFMA.FTZ R84, R235, c[0x0][0x2d0], -R148 ;  /* 0x0000b400eb547a23 */ /* 0x000fe20000010894 */
[----:B------:R-:W-:Y:S03]  /*98e0*/  HMMA.16816.F32 R64, R68, R86, R64 ;  /* 0x000000564440723c */ /* 0x000fe60000001840 */
[----:B------:R3:W4:Y:S04]  /*98f0*/  MUFU.EX2 R152, R84 ;  /* 0x0000005400987308 */ /* 0x0007280000000800 */
[----:B------:R-:W-:Y:S02]  /*9900*/  F2FP.PACK_AB R68, R131, R156 ;  /* 0x0000009c8344723e */ /* 0x000fe400000000ff */
[----:B------:R-:W-:Y:S03]  /*9910*/  F2FP.PACK_AB R70, R155, R130 ;  /* 0x000000829b46723e */ /* 0x000fe600000000ff */
[----:B------:R-:W-:Y:S02]  /*9920*/  F2FP.PACK_AB R69, R128, R129 ;  /* 0x000000818045723e */ /* 0x000fe400000000ff */
[----:B------:R-:W-:Y:S07]  /*9930*/  F2FP.PACK_AB R71, R153, R154 ;  /* 0x0000009a9947723e */ /* 0x000fee00000000ff */
[C---:B------:R-:W-:Y:S01]  /*9940*/  HMMA.16816.F32 R4, R68.reuse, R72, R4 ;  /* 0x000000484404723c */ /* 0x040fe20000001804 */
[----:B---3--:R-:W-:Y:S02]  /*9950*/  LDSM.16.MT88.4 R84, [R210+0x6800] ;  /* 0x00680000d254783b */ /* 0x008fe40000004200 */
[----:B----4-:R-:W-:Y:S05]  /*9960*/  FADD.FTZ R0, R152, R0 ;  /* 0x0000000098007221 */ /* 0x010fea0000010000 */
[C---:B------:R-:W-:Y:S01]  /*9970*/  HMMA.16816.F32 R8, R68.reuse, R74, R8 ;  /* 0x0000004a4408723c */ /* 0x040fe20000001808 */
[----:B------:R-:W3:Y:S07]  /*9980*/  LDSM.16.MT88.4 R72, [R208+0x6800] ;  /* 0x00680000d048783b */ /* 0x000eee0000004200 */
[C---:B------:R-:W-:Y:S08]  /*9990*/  HMMA.16816.F32 R12, R68.reuse, R88, R12 ;  /* 0x00000058440c723c */ /* 0x040ff0000000180c */
[C---:B------:R-:W-:Y:S01]  /*99a0*/  HMMA.16816.F32 R16, R68.reuse, R90, R16 ;  /* 0x0000005a4410723c */ /* 0x040fe20000001810 */
[----:B------:R-:W-:Y:S07]  /*99b0*/  LDSM.16.MT88.4 R88, [R211+0x3000] ;  /* 0x00300000d358783b */ /* 0x000fee0000004200 */
[C---:B-1----:R-:W-:Y:S07]  /*99c0*/  HMMA.16816.F32 R20, R68.reuse, R76, R20 ;  /* 0x0000004c4414723c */ /* 0x042fee0000001814 */
[--C-:B------:R-:W-:Y:S01]  /*99d0*/  FFMA.FTZ R76, R236, c[0x0][0x2d0], -R148.reuse ;  /* 0x0000b400ec4c7a23 */ /* 0x100fe20000010894 */
[C---:B------:R-:W-:Y:S03]  /*99e0*/  HMMA.16816.F32 R24, R68.reuse, R78, R24 ;  /* 0x0000004e4418723c */ /* 0x040fe60000001818 */
[----:B------:R1:W4:Y:S05]  /*99f0*/  MUFU.EX2 R135, R76 ;  /* 0x0000004c00877308 */ /* 0x00032a0000000800 */
[C---:B--2---:R-:W-:Y:S07]  /*9a00*/  HMMA.16816.F32 R28, R68.reuse, R80, R28 ;  /* 0x00000050441c723c */ /* 0x044fee000000181c */
[----:B------:R-:W-:Y:S01]  /*9a10*/  FFMA.FTZ R80, R238, c[0x0][0x2d0], -R148 ;  /* 0x0000b400ee507a23 */ /* 0x000fe20000010894 */
[C---:B------:R-:W-:Y:S03]  /*9a20*/  HMMA.16816.F32 R32, R68.reuse, R82, R32 ;  /* 0x000000524420723c */ /* 0x040fe60000001820 */
[----:B------:R2:W5:Y:S05]  /*9a30*/  MUFU.EX2 R134, R80 ;  /* 0x0000005000867308 */ /* 0x00056a0000000800 */
[C---:B---3--:R-:W-:Y:S01]  /*9a40*/  HMMA.16816.F32 R36, R68.reuse, R72, R36 ;  /* 0x000000484424723c */ /* 0x048fe20000001824 */
[----:B-1----:R-:W1:Y:S03]  /*9a50*/  LDSM.16.MT88.4 R76, [R209+0x6800] ;  /* 0x00680000d14c783b */ /* 0x002e660000004200 */
[----:B----4-:R-:W-:Y:S03]  /*9a60*/  FADD.FTZ R0, R135, R0 ;  /* 0x0000000087007221 */ /* 0x010fe60000010000 */
[----:B------:R-:W-:Y:S01]  /*9a70*/  FFMA.FTZ R72, R227, c[0x0][0x2d0], -R116 ;  /* 0x0000b400e3487a23 */ /* 0x000fe20000010874 */
[C---:B------:R-:W-:Y:S03]  /*9a80*/  HMMA.16816.F32 R40, R68.reuse, R74, R40 ;  /* 0x0000004a4428723c */ /* 0x040fe60000001828 */
[----:B------:R3:W4:Y:S05]  /*9a90*/  MUFU.EX2 R133, R72 ;  /* 0x0000004800857308 */ /* 0x00072a0000000800 */
[C---:B------:R-:W-:Y:S04]  /*9aa0*/  HMMA.16816.F32 R44, R68.reuse, R84, R44 ;  /* 0x00000054442c723c */ /* 0x040fe8000000182c */
[--C-:B--2---:R-:W-:Y:S02]  /*9ab0*/  FFMA.FTZ R80, R239, c[0x0][0x2d0], -R148.reuse ;  /* 0x0000b400ef507a23 */ /* 0x104fe40000010894 */
[----:B------:R-:W-:Y:S02]  /*9ac0*/  FFMA.FTZ R148, R240, c[0x0][0x2d0], -R148 ;  /* 0x0000b400f0947a23 */ /* 0x000fe40000010894 */
[C---:B------:R-:W-:Y:S01]  /*9ad0*/  HMMA.16816.F32 R48, R68.reuse, R86, R48 ;  /* 0x000000564430723c */ /* 0x040fe20000001830 */
[----:B------:R2:W2:Y:S01]  /*9ae0*/  MUFU.EX2 R151, R80 ;  /* 0x0000005000977308 */ /* 0x0004a20000000800 */
[----:B------:R-:W-:Y:S02]  /*9af0*/  LDSM.16.MT88.4 R84, [R209+0x3000] ;  /* 0x00300000d154783b */ /* 0x000fe40000004200 */
[----:B-----5:R-:W-:Y:S07]  /*9b00*/  FADD.FTZ R0, R134, R0 ;  /* 0x0000000086007221 */ /* 0x020fee0000010000 */
[----:B------:R-:W5:Y:S01]  /*9b10*/  MUFU.EX2 R148, R148 ;  /* 0x0000009400947308 */ /* 0x000f620000000800 */
[----:B---3--:R-:W-:Y:S02]  /*9b20*/  FFMA.FTZ R72, R228, c[0x0][0x2d0], -R116 ;  /* 0x0000b400e4487a23 */ /* 0x008fe40000010874 */
[----:B----4-:R-:W-:Y:S01]  /*9b30*/  FADD.FTZ R2, R133, R2 ;  /* 0x0000000285027221 */ /* 0x010fe20000010000 */
[C---:B-1----:R-:W-:Y:S06]  /*9b40*/  HMMA.16816.F32 R52, R68.reuse, R76, R52 ;  /* 0x0000004c4434723c */ /* 0x042fec0000001834 */
[----:B------:R1:W3:Y:S01]  /*9b50*/  MUFU.EX2 R132, R72 ;  /* 0x0000004800847308 */ /* 0x0002e20000000800 */
[----:B--2---:R-:W2:Y:S01]  /*9b60*/  LDSM.16.MT88.4 R80, [R211+0x6800] ;  /* 0x00680000d350783b */ /* 0x004ea20000004200 */
[----:B------:R-:W-:Y:S01]  /*9b70*/  FFMA.FTZ R76, R230, c[0x0][0x2d0], -R116 ;  /* 0x0000b400e64c7a23 */ /* 0x000fe20000010874 */
[C---:B------:R-:W-:Y:S07]  /*9b80*/  HMMA.16816.F32 R56, R68.reuse, R78, R56 ;  /* 0x0000004e4438723c */ /* 0x040fee0000001838 */
[----:B------:R4:W-:Y:S01]  /*9b90*/  MUFU.EX2 R149, R76 ;  /* 0x0000004c00957308 */ /* 0x0009e20000000800 */
[----:B------:R-:W-:Y:S01]  /*9ba0*/  FADD.FTZ R0, R151, R0 ;  /* 0x0000000097007221 */ /* 0x000fe20000010000 */
[----:B-----5:R-:W-:Y:S03]  /*9bb0*/  F2FP.PACK_AB R114, R148, R145 ;  /* 0x000000919472723e */ /* 0x020fe600000000ff */
[--C-:B-1----:R-:W-:Y:S02]  /*9bc0*/  FFMA.FTZ R72, R229, c[0x0][0x2d0], -R116.reuse ;  /* 0x0000b400e5487a23 */ /* 0x102fe40000010874 */
[----:B------:R-:W-:Y:S03]  /*9bd0*/  FFMA.FTZ R116, R231, c[0x0][0x2d0], -R116 ;  /* 0x0000b400e7747a23 */ /* 0x000fe60000010874 */
[----:B------:R1:W5:Y:S01]  /*9be0*/  MUFU.EX2 R150, R72 ;  /* 0x0000004800967308 */ /* 0x0003620000000800 */
[----:B---3--:R-:W-:Y:S01]  /*9bf0*/  FADD.FTZ R2, R132, R2 ;  /* 0x0000000284027221 */ /* 0x008fe20000010000 */
[----:B----4-:R-:W-:Y:S08]  /*9c00*/  LDSM.16.MT88.4 R76, [R210+0x3000] ;  /* 0x00300000d24c783b */ /* 0x010ff00000004200 */
[----:B------:R-:W3:Y:S01]  /*9c10*/  MUFU.EX2 R116, R116 ;  /* 0x0000007400747308 */ /* 0x000ee20000000800 */
[C---:B--2---:R-:W-:Y:S08]  /*9c20*/  HMMA.16816.F32 R60, R68.reuse, R80, R60 ;  /* 0x00000050443c723c */ /* 0x044ff0000000183c */
[----:B------:R-:W-:Y:S01]  /*9c30*/  HMMA.16816.F32 R64, R68, R82, R64 ;  /* 0x000000524440723c */ /* 0x000fe20000001840 */
[----:B-1----:R-:W1:Y:S03]  /*9c40*/  LDSM.16.MT88.4 R72, [R208+0x3000] ;  /* 0x00300000d048783b */ /* 0x002e660000004200 */
[----:B-----5:R-:W-:Y:S03]  /*9c50*/  FADD.FTZ R2, R150, R2 ;  /* 0x0000000296027221 */ /* 0x020fe60000010000 */
[----:B------:R-:W-:Y:S02]  /*9c60*/  F2FP.PACK_AB R68, R135, R152 ;  /* 0x000000988744723e */ /* 0x000fe400000000ff */
[----:B------:R-:W-:Y:S01]  /*9c70*/  F2FP.PACK_AB R70, R151, R134 ;  /* 0x000000869746723e */ /* 0x000fe200000000ff */
[----:B------:R-:W2:Y:S02]  /*9c80*/  LDSM.16.MT88.4 R80, [R208+0x7000] ;  /* 0x00700000d050783b */ /* 0x000ea40000004200 */
[----:B------:R-:W-:Y:S02]  /*9c90*/  F2FP.PACK_AB R69, R132, R133 ;  /* 0x000000858445723e */ /* 0x000fe400000000ff */
[C---:B------:R-:W-:Y:S02]  /*9ca0*/  F2FP.PACK_AB R71, R149.reuse, R150 ;  /* 0x000000969547723e */ /* 0x040fe400000000ff */
[----:B---3--:R-:W-:Y:S05]  /*9cb0*/  F2FP.PACK_AB R115, R116, R118 ;  /* 0x000000767473723e */ /* 0x008fea00000000ff */
[C---:B-1----:R-:W-:Y:S08]  /*9cc0*/  HMMA.16816.F32 R4, R68.reuse, R72, R4 ;  /* 0x000000484404723c */ /* 0x042ff00000001804 */
[C---:B------:R-:W-:Y:S01]  /*9cd0*/  HMMA.16816.F32 R8, R68.reuse, R74, R8 ;  /* 0x0000004a4408723c */ /* 0x040fe20000001808 */
[----:B------:R-:W1:Y:S07]  /*9ce0*/  LDSM.16.MT88.4 R72, [R209+0x7000] ;  /* 0x00700000d148783b */ /* 0x000e6e0000004200 */
        /* <DEDUP_REMOVED lines=10> */
[C---:B------:R-:W-:Y:S01]  /*9d90*/  HMMA.16816.F32 R40, R68.reuse, R82, R40 ;  /* 0x000000524428723c */ /* 0x040fe20000001828 */
[----:B------:R-:W2:Y:S07]  /*9da0*/  LDSM.16.MT88.4 R80, [R210+0x3800] ;  /* 0x00380000d250783b */ /* 0x000eae0000004200 */
[C---:B------:R-:W-:Y:S08]  /*9db0*/  HMMA.16816.F32 R44, R68.reuse, R92, R44 ;  /* 0x0000005c442c723c */ /* 0x040ff0000000182c */
[C---:B------:R-:W-:Y:S08]  /*9dc0*/  HMMA.16816.F32 R48, R68.reuse, R94, R48 ;  /* 0x0000005e4430723c */ /* 0x040ff00000001830 */
[C---:B-1----:R-:W-:Y:S08]  /*9dd0*/  HMMA.16816.F32 R52, R68.reuse, R72, R52 ;  /* 0x000000484434723c */ /* 0x042ff00000001834 */
[C---:B------:R-:W-:Y:S08]  /*9de0*/  HMMA.16816.F32 R56, R68.reuse, R74, R56 ;  /* 0x0000004a4438723c */ /* 0x040ff00000001838 */
[C---:B---3--:R-:W-:Y:S08]  /*9df0*/  HMMA.16816.F32 R60, R68.reuse, R76, R60 ;  /* 0x0000004c443c723c */ /* 0x048ff0000000183c */
[----:B------:R-:W-:Y:S08]  /*9e00*/  HMMA.16816.F32 R64, R68, R78, R64 ;  /* 0x0000004e4440723c */ /* 0x000ff00000001840 */
[C---:B------:R-:W-:Y:S01]  /*9e10*/  HMMA.16816.F32 R120, R112.reuse, R124, R4 ;  /* 0x0000007c7078723c */ /* 0x040fe20000001804 */
[----:B------:R-:W1:Y:S07]  /*9e20*/  LDSM.16.MT88.4 R4, [R211+0x7800] ;  /* 0x00780000d304783b */ /* 0x000e6e0000004200 */
[C---:B------:R-:W-:Y:S01]  /*9e30*/  HMMA.16816.F32 R124, R112.reuse, R126, R8 ;  /* 0x0000007e707c723c */ /* 0x040fe20000001808 */
[----:B------:R-:W3:Y:S07]  /*9e40*/  LDL R8, [R1+0xc] ;  /* 0x00000c0001087983 */ /* 0x000eee0000100800 */
        /* <DEDUP_REMOVED lines=18> */
[----:B------:R-:W-:Y:S02]  /*9f70*/  FADD.FTZ R2, R145, R2 ;  /* 0x0000000291027221 */ /* 0x000fe40000010000 */
[----:B------:R-:W-:Y:S01]  /*9f80*/  FADD.FTZ R0, R119, R0 ;  /* 0x0000000077007221 */ /* 0x000fe20000010000 */
[----:B------:R-:W-:Y:S01]  /*9f90*/  MOV R119, R3 ;  /* 0x0000000300777202 */ /* 0x000fe20000000f00 */
[----:B------:R-:W-:Y:S02]  /*9fa0*/  FADD.FTZ R2, R148, R2 ;  /* 0x0000000294027221 */ /* 0x000fe40000010000 */
[----:B------:R-:W-:Y:S01]  /*9fb0*/  FADD.FTZ R0, R118, R0 ;  /* 0x0000000076007221 */ /* 0x000fe20000010000 */
[----:B------:R-:W-:Y:S02]  /*9fc0*/  MOV R118, R117 ;  /* 0x0000007500767202 */ /* 0x000fe40000000f00 */
[----:B------:R1:W-:Y:S01]  /*9fd0*/  STL [R1], R2 ;  /* 0x0000000201007387 */ /* 0x0003e20000100800 */
[----:B------:R-:W-:Y:S05]  /*9fe0*/  FADD.FTZ R0, R116, R0 ;  /* 0x0000000074007221 */ /* 0x000fea0000010000 */
[----:B------:R1:W-:Y:S01]  /*9ff0*/  STL [R1+0x4], R0 ;  /* 0x0000040001007387 */ /* 0x0003e20000100800 */
[C---:B---3--:R-:W-:Y:S02]  /*a000*/  ISETP.GT.AND P0, PT, R223.reuse, R8, PT ;  /* 0x00000008df00720c */ /* 0x048fe40003f04270 */
[----:B------:R-:W-:Y:S02]  /*a010*/  IADD3 R223, R223, -0x1, RZ ;  /* 0xffffffffdfdf7810 */ /* 0x000fe40007ffe0ff */
[----:B------:R-:W-:Y:S09]  /*a020*/  MOV R8, R3 ;  /* 0x0000000300087202 */ /* 0x000ff20000000f00 */
[----:B-1----:R-:W-:-:S05]  /*a030*/  @P0 BRA `(.L_x_2644) ;  /* 0xffffbb7000000947 */ /* 0x002fca000383ffff */
.L_x_2633:
[----:B------:R-:W-:-:S13]  /*a040*/  ISETP.GE.AND P0, PT, R223, RZ, PT ;  /* 0x000000ffdf00720c */ /* 0x000fda0003f06270 */
[----:B------:R-:W-:Y:S05]  /*a050*/  @!P0 BRA `(.L_x_2645) ;  /* 0x00003a4000008947 */ /* 0x000fea0003800000 */
[----:B------:R-:W-:Y:S02]  /*a060*/  MOV R119, R8 ;  /* 0x0000000800777202 */ /* 0x000fe40000000f00 */
[----:B------:R-:W-:Y:S02]  /*a070*/  MOV R118, R117 ;  /* 0x0000007500767202 */ /* 0x000fe40000000f00 */
.L_x_2652:
        /* <DEDUP_REMOVED lines=9> */
[C---:B------:R-:W-:Y:S01]  /*a110*/  IADD3 R212, R204.reuse, 0x7800, RZ ;  /* 0x00007800ccd47810 */ /* 0x040fe20007ffe0ff */
[----:B------:R-:W-:Y:S01]  /*a120*/  IMAD.SHL.U32 R220, R237, 0x2, RZ ;  /* 0x00000002eddc7824 */ /* 0x000fe200078e00ff */
[----:B------:R-:W-:Y:S01]  /*a130*/  IADD3 R203, R204, 0x7000, RZ ;  /* 0x00007000cccb7810 */ /* 0x000fe20007ffe0ff */
[----:B------:R-:W-:Y:S01]  /*a140*/  IMAD R0, R222, c[0x0][0x20c], R0 ;  /* 0x00008300de007a24 */ /* 0x000fe200078e0200 */
[----:B------:R-:W-:Y:S01]  /*a150*/  IADD3 R202, R204, 0x6800, RZ ;  /* 0x00006800ccca7810 */ /* 0x000fe20007ffe0ff */
[----:B------:R-:W-:Y:S01]  /*a160*/  IMAD.SHL.U32 R55, R226, 0x2, RZ ;  /* 0x00000002e2377824 */ /* 0x000fe200078e00ff */
[C---:B------:R-:W-:Y:S01]  /*a170*/  IADD3 R201, R204.reuse, 0x6000, RZ ;  /* 0x00006000ccc97810 */ /* 0x040fe20007ffe0ff */
[----:B------:R-:W-:Y:S01]  /*a180*/  IMAD.IADD R3, R3, 0x1, R0 ;  /* 0x0000000103037824 */ /* 0x000fe200078e0200 */
[----:B------:R-:W-:Y:S02]  /*a190*/  SHF.R.S32.HI R0, RZ, 0x1f, R221 ;  /* 0x0000001fff007819 */ /* 0x000fe400000114dd */
[C---:B------:R-:W-:Y:S01]  /*a1a0*/  IADD3 R200, R204.reuse, 0x5800, RZ ;  /* 0x00005800ccc87810 */ /* 0x040fe20007ffe0ff */
        /* <DEDUP_REMOVED lines=31> */
.L_x_2695:
        /* <DEDUP_REMOVED lines=17> */
[----:B------:R1:W2:Y:S07]  /*a4b0*/  SHFL.IDX PT, R62, R28, 0x3, 0x181f ;  /* 0x00781f001c3e7f89 */ /* 0x0002ae00000e0000 */
[----:B------:R2:W2:Y:S01]  /*a4c0*/  SHFL.IDX PT, R61, R36, 0x3, 0x181f ;  /* 0x00781f00243d7f89 */ /* 0x0004a200000e0000 */
[CC--:B---3--:R-:W-:Y:S03]  /*a4d0*/  IADD3 R2, P4, R38.reuse, R55.reuse, RZ ;  /* 0x0000003726027210 */ /* 0x0c8fe60007f9e0ff */
[-C--:B------:R-:W-:Y:S02]  /*a4e0*/  IADD3 R38, P5, R38, R220.reuse, RZ ;  /* 0x000000dc26267210 */ /* 0x080fe40007fbe0ff */
[C---:B--2---:R-:W-:Y:S01]  /*a4f0*/  IMAD.X R3, R29.reuse, 0x1, R44, P4 ;  /* 0x000000011d037824 */ /* 0x044fe200020e062c */
[CC--:B----4-:R-:W-:Y:S02]  /*a500*/  IADD3 R52, P4, R46.reuse, R55.reuse, RZ ;  /* 0x000000372e347210 */ /* 0x0d0fe40007f9e0ff */
[----:B------:R-:W-:Y:S01]  /*a510*/  IMAD.X R39, R29, 0x1, R60, P5 ;  /* 0x000000011d277824 */ /* 0x000fe200028e063c */
[-C--:B------:R-:W-:Y:S01]  /*a520*/  IADD3 R46, P5, R46, R220.reuse, RZ ;  /* 0x000000dc2e2e7210 */ /* 0x080fe20007fbe0ff */
[----:B------:R2:W-:Y:S01]  /*a530*/  LDGSTS.E.BYPASS.LTC128B.128 [R219+0x100], [R2.64], !P0 ;  /* 0x0010000002db7fae */ /* 0x0005e2000c101d46 */
[C---:B-----5:R-:W-:Y:S03]  /*a540*/  IMAD.X R53, R37.reuse, 0x1, R44, P4 ;  /* 0x0000000125357824 */ /* 0x060fe600020e062c */
[----:B------:R-:W-:Y:S01]  /*a550*/  IMAD.X R47, R37, 0x1, R60, P5 ;  /* 0x00000001252f7824 */ /* 0x000fe200028e063c */
[C---:B-1----:R-:W-:Y:S01]  /*a560*/  HMMA.16816.F32 R28, R136.reuse, R32, RZ ;  /* 0x00000020881c723c */ /* 0x042fe200000018ff */
[C---:B------:R-:W-:Y:S01]  /*a570*/  ISETP.NE.U32.AND P5, PT, R63.reuse, RZ, PT ;  /* 0x000000ff3f00720c */ /* 0x040fe20003fa5070 */
[----:B------:R1:W-:Y:S01]  /*a580*/  LDGSTS.E.BYPASS.LTC128B.128 [R219+0x4100], [R38.64], !P2 ;  /* 0x0410000026db7fae */ /* 0x0003e2000d101d46 */
[----:B------:R-:W-:Y:S04]  /*a590*/  IADD3 R63, -R63, 0x10, RZ ;  /* 0x000000103f3f7810 */ /* 0x000fe80007ffe1ff */
[----:B------:R-:W-:Y:S01]  /*a5a0*/  LOP3.LUT R63, R63, 0xf, RZ, 0xc0, !PT ;  /* 0x0000000f3f3f7812 */ /* 0x000fe200078ec0ff */
[C---:B------:R-:W-:Y:S01]  /*a5b0*/  HMMA.16816.F32 R32, R136.reuse, R34, RZ ;  /* 0x000000228820723c */ /* 0x040fe200000018ff */
[----:B------:R3:W-:Y:S07]  /*a5c0*/  LDGSTS.E.BYPASS.LTC128B.128 [R219+0x1100], [R52.64], !P0 ;  /* 0x0110000034db7fae */ /* 0x0007ee000c101d46 */
[----:B------:R4:W-:Y:S01]  /*a5d0*/  LDGSTS.E.BYPASS.LTC128B.128 [R219+0x5100], [R46.64], !P2 ;  /* 0x051000002edb7fae */ /* 0x0009e2000d101d46 */
[C---:B--2---:R-:W-:Y:S05]  /*a5e0*/  IADD3 R2, P4, R45.reuse, R55, RZ ;  /* 0x000000372d027210 */ /* 0x044fea0007f9e0ff */
[----:B------:R-:W-:Y:S01]  /*a5f0*/  IMAD.X R3, R54, 0x1, R44, P4 ;  /* 0x0000000136037824 */ /* 0x000fe200020e062c */
[C---:B-1----:R-:W-:Y:S04]  /*a600*/  HMMA.16816.F32 R36, R136.reuse, R40, RZ ;  /* 0x000000288824723c */ /* 0x042fe800000018ff */
[----:B------:R1:W-:Y:S01]  /*a610*/  LDGSTS.E.BYPASS.LTC128B.128 [R219+0x2100], [R2.64], !P0 ;  /* 0x0210000002db7fae */ /* 0x0003e2000c101d46 */
[----:B---3--:R-:W-:Y:S03]  /*a620*/  IADD3 R52, -R218, 0x10, RZ ;  /* 0x00000010da347810 */ /* 0x008fe60007ffe1ff */
[C---:B------:R-:W-:Y:S01]  /*a630*/  HMMA.16816.F32 R40, R136.reuse, R42, RZ ;  /* 0x0000002a8828723c */ /* 0x040fe200000018ff */
[----:B------:R-:W-:Y:S03]  /*a640*/  LOP3.LUT R52, R52, 0xf, RZ, 0xc0, !PT ;  /* 0x0000000f34347812 */ /* 0x000fe600078ec0ff */
[----:B-1----:R-:W-:Y:S05]  /*a650*/  IADD3 R2, P0, R45, R220, RZ ;  /* 0x000000dc2d027210 */ /* 0x002fea0007f1e0ff */
[----:B------:R-:W-:Y:S03]  /*a660*/  IMAD.X R3, R54, 0x1, R60, P0 ;  /* 0x0000000136037824 */ /* 0x000fe600000e063c */
[-C--:B------:R-:W-:Y:S02]  /*a670*/  IADD3 R52, P4, P0, R52, R62.reuse, R55 ;  /* 0x0000003e34347210 */ /* 0x080fe4000789e037 */
[----:B------:R1:W-:Y:S02]  /*a680*/  LDGSTS.E.BYPASS.LTC128B.128 [R219+0x6100], [R2.64], !P2 ;  /* 0x0610000002db7fae */ /* 0x0003e4000d101d46 */
[-C--:B------:R-:W-:Y:S02]  /*a690*/  IADD3.X R53, RZ, R61.reuse, R44, P4, P0 ;  /* 0x0000003dff357210 */ /* 0x080fe400027e042c */
[C---:B----4-:R-:W-:Y:S01]  /*a6a0*/  HMMA.16816.F32 R44, R136.reuse, R48, RZ ;  /* 0x00000030882c723c */ /* 0x050fe200000018ff */
[----:B------:R-:W-:Y:S02]  /*a6b0*/  IADD3 R62, P4, P0, R63, R62, R220 ;  /* 0x0000003e3f3e7210 */ /* 0x000fe4000789e0dc */
[----:B------:R2:W-:Y:S02]  /*a6c0*/  LDGSTS.E.BYPASS.LTC128B.128.ZFILL [R219+0x3100], [R52.64], P6 ;  /* 0x0310000034db7fae */ /* 0x0005e4000b141d46 */
[----:B------:R-:W-:Y:S02]  /*a6d0*/  IADD3.X R63, RZ, R61, R60, P4, P0 ;  /* 0x0000003dff3f7210 */ /* 0x000fe400027e043c */
[----:B------:R-:W-:Y:S01]  /*a6e0*/  ISETP.GE.AND P0, PT, R223, 0x1, PT ;  /* 0x00000001df00780c */ /* 0x000fe20003f06270 */
[C---:B------:R-:W-:Y:S02]  /*a6f0*/  HMMA.16816.F32 R48, R136.reuse, R50, RZ ;  /* 0x000000328830723c */ /* 0x040fe400000018ff */
[----:B------:R3:W-:Y:S07]  /*a700*/  LDGSTS.E.BYPASS.LTC128B.128.ZFILL [R219+0x7100], [R62.64], P5 ;  /* 0x071000003edb7fae */ /* 0x0007ee000a941d46 */
        /* <DEDUP_REMOVED lines=25> */
[----:B------:R-:W-:Y:S07]  /*a8a0*/  LDSM.16.M88.4 R168, [R206+-0x3800] ;  /* 0xffc80000cea8783b */ /* 0x000fee0000000200 */
        /* <DEDUP_REMOVED lines=21> */
[C---:B--2---:R-:W-:Y:S08]  /*aa00*/  HMMA.16816.F32 R52, R176.reuse, R144, R52 ;  /* 0x00000090b034723c */ /* 0x044ff00000001834 */
[C---:B------:R-:W-:Y:S01]  /*aa10*/  HMMA.16816.F32 R56, R176.reuse, R146, R56 ;  /* 0x00000092b038723c */ /* 0x040fe20000001838 */
[----:B------:R-:W2:Y:S07]  /*aa20*/  LDSM.16.M88.4 R144, [R206+-0x1800] ;  /* 0xffe80000ce90783b */ /* 0x000eae0000000200 */
[C---:B---3--:R-:W-:Y:S08]  /*aa30*/  HMMA.16816.F32 R60, R176.reuse, R148, R60 ;  /* 0x00000094b03c723c */ /* 0x048ff0000000183c */
[----:B------:R-:W-:Y:S01]  /*aa40*/  HMMA.16816.F32 R64, R176, R150, R64 ;  /* 0x00000096b040723c */ /* 0x000fe20000001840 */
[----:B------:R-:W3:Y:S07]  /*aa50*/  LDSM.16.M88.4 R148, [R206+-0x1000] ;  /* 0xfff00000ce94783b */ /* 0x000eee0000000200 */
[C---:B----4-:R-:W-:Y:S08]  /*aa60*/  HMMA.16816.F32 R4, R180.reuse, R152, R4 ;  /* 0x00000098b404723c */ /* 0x050ff00000001804 */
[C---:B------:R-:W-:Y:S01]  /*aa70*/  HMMA.16816.F32 R8, R180.reuse, R154, R8 ;  /* 0x0000009ab408723c */ /* 0x040fe20000001808 */
[----:B------:R-:W4:Y:S07]  /*aa80*/  LDSM.16.M88.4 R152, [R206+-0x800] ;  /* 0xfff80000ce98783b */ /* 0x000f2e0000000200 */
[C---:B------:R-:W-:Y:S08]  /*aa90*/  HMMA.16816.F32 R12, R180.reuse, R168, R12 ;  /* 0x000000a8b40c723c */ /* 0x040ff0000000180c */
[C---:B------:R-:W-:Y:S01]  /*aaa0*/  HMMA.16816.F32 R16, R180.reuse, R170, R16 ;  /* 0x000000aab410723c */ /* 0x040fe20000001810 */
[----:B------:R-:W-:Y:S07]  /*aab0*/  LDSM.16.M88.4 R168, [R205+0x4800] ;  /* 0x00480000cda8783b */ /* 0x000fee0000000200 */
        /* <DEDUP_REMOVED lines=21> */
[C---:B------:R-:W-:Y:S08]  /*ac10*/  HMMA.16816.F32 R12, R184.reuse, R168, R12 ;  /* 0x000000a8b80c723c */ /* 0x040ff0000000180c */
[C---:B------:R-:W-:Y:S01]  /*ac20*/  HMMA.16816.F32 R16, R184.reuse, R170, R16 ;  /* 0x000000aab810723c */ /* 0x040fe20000001810 */
[----:B------:R-:W-:Y:S07]  /*ac30*/  LDSM.16.M88.4 R168, [R116] ;  /* 0x0000000074a8783b */ /* 0x000fee0000000200 */
[C---:B-1----:R-:W-:Y:S08]  /*ac40*/  HMMA.16816.F32 R20, R184.reuse, R160, R20 ;  /* 0x000000a0b814723c */ /* 0x042ff00000001814 */
[C---:B------:R-:W-:Y:S01]  /*ac50*/  HMMA.16816.F32 R24, R184.reuse, R162, R24 ;  /* 0x000000a2b818723c */ /* 0x040fe20000001818 */
[----:B------:R-:W1:Y:S07]  /*ac60*/  LDSM.16.M88.4 R160, [R0] ;  /* 0x0000000000a0783b */ /* 0x000e6e0000000200 */
[C---:B------:R-:W-:Y:S08]  /*ac70*/  HMMA.16816.F32 R28, R184.reuse, R164, R28 ;  /* 0x000000a4b81c723c */ /* 0x040ff0000000181c */
        /* <DEDUP_REMOVED lines=11> */
[C---:B-----5:R-:W-:Y:S01]  /*ad30*/  HMMA.16816.F32 R60, R184.reuse, R156, R60 ;  /* 0x0000009cb83c723c */ /* 0x060fe2000000183c */
[----:B------:R-:W-:Y:S07]  /*ad40*/  LDSM.16.M88.4 R200, [R207+0x5800] ;  /* 0x00580000cfc8783b */ /* 0x000fee0000000200 */
[----:B------:R-:W-:Y:S01]  /*ad50*/  HMMA.16816.F32 R64, R184, R158, R64 ;  /* 0x0000009eb840723c */ /* 0x000fe20000001840 */
[----:B------:R-:W5:Y:S07]  /*ad60*/  LDSM.16.M88.4 R156, [R212] ;  /* 0x00000000d49c783b */ /* 0x000f6e0000000200 */
        /* <DEDUP_REMOVED lines=23> */
[----:B------:R-:W5:Y:S07]  /*aee0*/  LDSM.16.M88.4 R156, [R206] ;  /* 0x00000000ce9c783b */ /* 0x000f6e0000000200 */
        /* <DEDUP_REMOVED lines=17> */
[----:B------:R-:W1:Y:S07]  /*b000*/  LDSM.16.M88.4 R144, [R206+0x800] ;  /* 0x00080000ce90783b */ /* 0x000e6e0000000200 */
[C---:B---3--:R-:W-:Y:S08]  /*b010*/  HMMA.16816.F32 R52, R192.reuse, R148, R52 ;  /* 0x00000094c034723c */ /* 0x048ff00000001834 */
[C---:B------:R-:W-:Y:S01]  /*b020*/  HMMA.16816.F32 R56, R192.reuse, R150, R56 ;  /* 0x00000096c038723c */ /* 0x040fe20000001838 */
[----:B------:R-:W2:Y:S01]  /*b030*/  LDSM.16.M88.4 R148, [R206+0x3800] ;  /* 0x00380000ce94783b */ /* 0x000ea20000000200 */
[----:B------:R-:W-:Y:S06]  /*b040*/  DEPBAR.LE SB0, 0x0 ;  /* 0x000080000000791a */ /* 0x000fec0000000000 */
[C---:B----4-:R-:W-:Y:S01]  /*b050*/  HMMA.16816.F32 R60, R192.reuse, R152, R60 ;  /* 0x00000098c03c723c */ /* 0x050fe2000000183c */
[----:B------:R-:W-:Y:S07]  /*b060*/  BAR.SYNC.DEFER_BLOCKING 0x0 ;  /* 0x0000000000007b1d */ /* 0x000fee0000010000 */
[----:B------:R-:W-:Y:S08]  /*b070*/  HMMA.16816.F32 R64, R192, R154, R64 ;  /* 0x0000009ac040723c */ /* 0x000ff00000001840 */
[C---:B-----5:R-:W-:Y:S08]  /*b080*/  HMMA.16816.F32 R4, R196.reuse, R156, R4 ;  /* 0x0000009cc404723c */ /* 0x060ff00000001804 */
        /* <DEDUP_REMOVED lines=15> */
[----:B------:R-:W-:Y:S07]  /*b180*/  @!UPT UIADD3 URZ, URZ, URZ, URZ ;  /* 0x0000003f3f3ff290 */ /* 0x000fee000fffe03f */
[----:B------:R-:W-:-:S11]  /*b190*/  @!P0 BRA `(.L_x_2648) ;  /* 0x0000051000008947 */ /* 0x000fd60003800000 */
[----:B------:R-:W-:Y:S01]  /*b1a0*/  IMAD.MOV.U32 R221, RZ, RZ, RZ ;  /* 0x000000ffffdd7224 */ /* 0x000fe200078e00ff */
        /* <DEDUP_REMOVED lines=39> */
.L_x_2696:
[----:B------:R-:W-:-:S05]  /*b420*/  BRA.DIV ~URZ, `(.L_x_2650) ;  /* 0x00006d527f007947 */ /* 0x000fca000b800000 */
[----:B------:R-:W3:Y:S01]  /*b430*/  SHFL.IDX PT, R146, R116, RZ, 0x181f ;  /* 0x00181fff74927589 */ /* 0x000ee200000e0000 */
[C---:B------:R-:W-:Y:S02]  /*b440*/  IADD3 R2, -R218.reuse, 0x10, RZ ;  /* 0x00000010da027810 */ /* 0x040fe40007ffe1ff */
[----:B------:R-:W-:Y:S01]  /*b450*/  ISETP.NE.U32.AND P0, PT, R218, RZ, PT ;  /* 0x000000ffda00720c */ /* 0x000fe20003f05070 */
[----:B------:R-:W4:Y:S01]  /*b460*/  SHFL.IDX PT, R3, R116, 0x1, 0x181f ;  /* 0x00381f0074037f89 */ /* 0x000f2200000e0000 */
[----:B------:R-:W-:Y:S03]  /*b470*/  LOP3.LUT R2, R2, 0xf, RZ, 0xc0, !PT ;  /* 0x0000000f02027812 */ /* 0x000fe600078ec0ff */
[----:B------:R-:W5:Y:S04]  /*b480*/  SHFL.IDX PT, R153, R0, 0x1, 0x181f ;  /* 0x00381f0000997f89 */ /* 0x000f6800000e0000 */
[----:B------:R-:W1:Y:S04]  /*b490*/  SHFL.IDX PT, R152, R116, 0x2, 0x181f ;  /* 0x00581f0074987f89 */ /* 0x000e6800000e0000 */
[----:B------:R-:W2:Y:S04]  /*b4a0*/  SHFL.IDX PT, R154, R0, 0x2, 0x181f ;  /* 0x00581f00009a7f89 */ /* 0x000ea800000e0000 */
[----:B-1----:R-:W1:Y:S04]  /*b4b0*/  SHFL.IDX PT, R0, R0, 0x3, 0x181f ;  /* 0x00781f0000007f89 */ /* 0x002e6800000e0000 */
[----:B------:R-:W1:Y:S01]  /*b4c0*/  SHFL.IDX PT, R116, R116, 0x3, 0x181f ;  /* 0x00781f0074747f89 */ /* 0x000e6200000e0000 */
[----:B---3--:R-:W-:Y:S02]  /*b4d0*/  IADD3 R148, P6, P5, R2, R146, R155 ;  /* 0x0000009202947210 */ /* 0x008fe40007dde09b */
[----:B------:R-:W-:Y:S02]  /*b4e0*/  IADD3 R146, P4, R146, R156, RZ ;  /* 0x0000009c92927210 */ /* 0x000fe40007f9e0ff */
[----:B--2---:R-:W-:Y:S02]  /*b4f0*/  IADD3.X R149, RZ, R145, R117, P6, P5 ;  /* 0x00000091ff957210 */ /* 0x004fe400037ea475 */
[C---:B----4-:R-:W-:Y:S01]  /*b500*/  IADD3 R150, P6, P5, R2.reuse, R3, R155 ;  /* 0x0000000302967210 */ /* 0x050fe20007dde09b */
[--C-:B------:R-:W-:Y:S02]  /*b510*/  IMAD.X R147, R145, 0x1, R144.reuse, P4 ;  /* 0x0000000191937824 */ /* 0x100fe400020e0690 */
[----:B------:R2:W-:Y:S01]  /*b520*/  LDGSTS.E.BYPASS.LTC128B.128.ZFILL [R219+0x8100], [R148.64], P0 ;  /* 0x0810000094db7fae */ /* 0x0005e20008141d46 */
[----:B-----5:R-:W-:Y:S02]  /*b530*/  IADD3.X R151, RZ, R153, R117, P6, P5 ;  /* 0x00000099ff977210 */ /* 0x020fe400037ea475 */
[----:B------:R-:W-:Y:S01]  /*b540*/  IADD3 R2, P6, P5, R2, R152, R155 ;  /* 0x0000009802027210 */ /* 0x000fe20007dde09b */
[----:B------:R3:W-:Y:S04]  /*b550*/  LDGSTS.E.BYPASS.LTC128B.128 [R219+0xc100], [R146.64], !P2 ;  /* 0x0c10000092db7fae */ /* 0x0007e8000d101d46 */
[----:B------:R4:W-:Y:S01]  /*b560*/  LDGSTS.E.BYPASS.LTC128B.128.ZFILL [R219+0x9100], [R150.64], P0 ;  /* 0x0910000096db7fae */ /* 0x0009e20008141d46 */
[----:B--2---:R-:W-:Y:S02]  /*b570*/  IADD3 R148, P4, R3, R156, RZ ;  /* 0x0000009c03947210 */ /* 0x004fe40007f9e0ff */
[----:B------:R-:W-:Y:S03]  /*b580*/  IADD3.X R3, RZ, R154, R117, P6, P5 ;  /* 0x0000009aff037210 */ /* 0x000fe600037ea475 */
[--C-:B------:R-:W-:Y:S01]  /*b590*/  IMAD.X R149, R153, 0x1, R144.reuse, P4 ;  /* 0x0000000199957824 */ /* 0x100fe200020e0690 */
[----:B---3--:R-:W-:Y:S04]  /*b5a0*/  IADD3 R146, P4, R152, R156, RZ ;  /* 0x0000009c98927210 */ /* 0x008fe80007f9e0ff */
[----:B------:R4:W-:Y:S01]  /*b5b0*/  LDGSTS.E.BYPASS.LTC128B.128 [R219+0xd100], [R148.64], !P2 ;  /* 0x0d10000094db7fae */ /* 0x0009e2000d101d46 */
[----:B------:R-:W-:Y:S03]  /*b5c0*/  IMAD.X R147, R154, 0x1, R144, P4 ;  /* 0x000000019a937824 */ /* 0x000fe600020e0690 */
[----:B------:R4:W-:Y:S04]  /*b5d0*/  LDGSTS.E.BYPASS.LTC128B.128.ZFILL [R219+0xa100], [R2.64], P0 ;  /* 0x0a10000002db7fae */ /* 0x0009e80008141d46 */
[----:B------:R4:W-:Y:S02]  /*b5e0*/  LDGSTS.E.BYPASS.LTC128B.128 [R219+0xe100], [R146.64], !P2 ;  /* 0x0e10000092db7fae */ /* 0x0009e4000d101d46 */
.L_x_2697:
[C---:B-1--4-:R-:W-:Y:S02]  /*b5f0*/  IADD3 R3, -R218.reuse, 0x10, RZ ;  /* 0x00000010da037810 */ /* 0x052fe40007ffe1ff */
        /* <DEDUP_REMOVED lines=11> */
.L_x_2648:
[----:B------:R-:W-:Y:S05]  /*b6b0*/  BSYNC B0 ;  /* 0x0000000000007941 */ /* 0x000fea0003800000 */
.L_x_2647:
        /* <DEDUP_REMOVED lines=72> */
[----:B-1----:R-:W-:Y:S04]  /*bb40*/  FMNMX.FTZ R117, R117, R2, !PT ;  /* 0x0000000275757209 */ /* 0x002fe80007810000 */
.L_x_2698:
[----:B---3--:R-:W-:Y:S01]  /*bb50*/  FMNMX.FTZ R3, R0, R116, !PT ;  /* 0x0000007400037209 */ /* 0x008fe20007810000 */
[C---:B------:R-:W-:Y:S01]  /*bb60*/  FADD.FTZ R2, -R117.reuse, R118 ;  /* 0x0000007675027221 */ /* 0x040fe20000010100 */
[----:B------:R-:W-:Y:S01]  /*bb70*/  WARPSYNC 0xffffffff ;  /* 0xffffffff00007948 */ /* 0x000fe20003800000 */
[----:B------:R-:W-:Y:S01]  /*bb80*/  FMUL.FTZ R156, R117, c[0x0][0x2d0] ;  /* 0x0000b400759c7a20 */ /* 0x000fe20000410000 */
[----:B------:R-:W1:Y:S01]  /*bb90*/  LDSM.16.MT88.4 R148, [R208] ;  /* 0x00000000d094783b */ /* 0x000e620000004200 */
[----:B------:R-:W-:Y:S01]  /*bba0*/  FADD.FTZ R0, -R3, R119 ;  /* 0x0000007703007221 */ /* 0x000fe20000010100 */
[----:B------:R-:W-:Y:S01]  /*bbb0*/  ISETP.GT.AND P0, PT, R223, RZ, PT ;  /* 0x000000ffdf00720c */ /* 0x000fe20003f04270 */
[----:B------:R-:W-:Y:S02]  /*bbc0*/  FMUL.FTZ R118, R3, c[0x0][0x2d0] ;  /* 0x0000b40003767a20 */ /* 0x000fe40000410000 */
[----:B------:R-:W-:Y:S02]  /*bbd0*/  FMUL.FTZ R2, R2, c[0x0][0x2d0] ;  /* 0x0000b40002027a20 */ /* 0x000fe40000410000 */
[----:B------:R-:W-:Y:S01]  /*bbe0*/  FMUL.FTZ R0, R0, c[0x0][0x2d0] ;  /* 0x0000b40000007a20 */ /* 0x000fe20000410000 */
[----:B------:R-:W3:Y:S01]  /*bbf0*/  LDSM.16.MT88.4 R152, [R210] ;  /* 0x00000000d298783b */ /* 0x000ee20000004200 */
[--C-:B------:R-:W-:Y:S02]  /*bc00*/  FFMA.FTZ R6, R6, c[0x0][0x2d0], -R118.reuse ;  /* 0x0000b40006067a23 */ /* 0x100fe40000010876 */
[----:B------:R-:W-:Y:S01]  /*bc10*/  FFMA.FTZ R7, R7, c[0x0][0x2d0], -R118 ;  /* 0x0000b40007077a23 */ /* 0x000fe20000010876 */
[----:B------:R-:W4:Y:S01]  /*bc20*/  MUFU.EX2 R2, R2 ;  /* 0x0000000200027308 */ /* 0x000f220000000800 */
[--C-:B------:R-:W-:Y:S02]  /*bc30*/  FFMA.FTZ R4, R4, c[0x0][0x2d0], -R156.reuse ;  /* 0x0000b40004047a23 */ /* 0x100fe4000001089c */
[----:B------:R-:W-:Y:S01]  /*bc40*/  FFMA.FTZ R5, R5, c[0x0][0x2d0], -R156 ;  /* 0x0000b40005057a23 */ /* 0x000fe2000001089c */
[----:B------:R-:W5:Y:S01]  /*bc50*/  LDL.LU R203, [R1] ;  /* 0x0000000001cb7983 */ /* 0x000f620000300800 */
[--C-:B------:R-:W-:Y:S02]  /*bc60*/  FFMA.FTZ R10, R10, c[0x0][0x2d0], -R118.reuse ;  /* 0x0000b4000a0a7a23 */ /* 0x100fe40000010876 */
[----:B------:R-:W-:Y:S02]  /*bc70*/  FFMA.FTZ R11, R11, c[0x0][0x2d0], -R118 ;  /* 0x0000b4000b0b7a23 */ /* 0x000fe40000010876 */
[--C-:B------:R-:W-:Y:S01]  /*bc80*/  FFMA.FTZ R8, R8, c[0x0][0x2d0], -R156.reuse ;  /* 0x0000b40008087a23 */ /* 0x100fe2000001089c */
[----:B------:R4:W-:Y:S01]  /*bc90*/  MUFU.EX2 R166, R4 ;  /* 0x0000000400a67308 */ /* 0x0009e20000000800 */
[----:B------:R-:W-:Y:S02]  /*bca0*/  FFMA.FTZ R9, R9, c[0x0][0x2d0], -R156 ;  /* 0x0000b40009097a23 */ /* 0x000fe4000001089c */
[--C-:B------:R-:W-:Y:S02]  /*bcb0*/  FFMA.FTZ R14, R14, c[0x0][0x2d0], -R118.reuse ;  /* 0x0000b4000e0e7a23 */ /* 0x100fe40000010876 */
[----:B------:R-:W-:Y:S02]  /*bcc0*/  FFMA.FTZ R15, R15, c[0x0][0x2d0], -R118 ;  /* 0x0000b4000f0f7a23 */ /* 0x000fe40000010876 */
        /* <DEDUP_REMOVED lines=8> */
[----:B------:R-:W-:Y:S01]  /*bd50*/  MUFU.EX2 R0, R0 ;  /* 0x0000000000007308 */ /* 0x000fe20000000800 */
[--C-:B------:R-:W-:Y:S02]  /*bd60*/  FFMA.FTZ R27, R27, c[0x0][0x2d0], -R118.reuse ;  /* 0x0000b4001b1b7a23 */ /* 0x100fe40000010876 */
[--C-:B------:R-:W-:Y:S02]  /*bd70*/  FFMA.FTZ R22, R22, c[0x0][0x2d0], -R118.reuse ;  /* 0x0000b40016167a23 */ /* 0x100fe40000010876 */
[----:B------:R-:W-:Y:S02]  /*bd80*/  FFMA.FTZ R23, R23, c[0x0][0x2d0], -R118 ;  /* 0x0000b40017177a23 */ /* 0x000fe40000010876 */
[--C-:B------:R-:W-:Y:S02]  /*bd90*/  FFMA.FTZ R28, R28, c[0x0][0x2d0], -R156.reuse ;  /* 0x0000b4001c1c7a23 */ /* 0x100fe4000001089c */
[----:B------:R-:W-:Y:S01]  /*bda0*/  FFMA.FTZ R29, R29, c[0x0][0x2d0], -R156 ;  /* 0x0000b4001d1d7a23 */ /* 0x000fe2000001089c */
[----:B------:R-:W-:Y:S01]  /*bdb0*/  MUFU.EX2 R172, R6 ;  /* 0x0000000600ac7308 */ /* 0x000fe20000000800 */
[--C-:B------:R-:W-:Y:S02]  /*bdc0*/  FFMA.FTZ R30, R30, c[0x0][0x2d0], -R118.reuse ;  /* 0x0000b4001e1e7a23 */ /* 0x100fe40000010876 */
[----:B------:R-:W-:Y:S02]  /*bdd0*/  FFMA.FTZ R31, R31, c[0x0][0x2d0], -R118 ;  /* 0x0000b4001f1f7a23 */ /* 0x000fe40000010876 */
[--C-:B------:R-:W-:Y:S02]  /*bde0*/  FFMA.FTZ R32, R32, c[0x0][0x2d0], -R156.reuse ;  /* 0x0000b40020207a23 */ /* 0x100fe4000001089c */
[----:B------:R-:W-:Y:S02]  /*bdf0*/  FFMA.FTZ R33, R33, c[0x0][0x2d0], -R156 ;  /* 0x0000b40021217a23 */ /* 0x000fe4000001089c */
[--C-:B------:R-:W-:Y:S01]  /*be00*/  FFMA.FTZ R34, R34, c[0x0][0x2d0], -R118.reuse ;  /* 0x0000b40022227a23 */ /* 0x100fe20000010876 */
[----:B------:R-:W-:Y:S01]  /*be10*/  MUFU.EX2 R174, R7 ;  /* 0x0000000700ae7308 */ /* 0x000fe20000000800 */
[----:B--2---:R-:W-:Y:S02]  /*be20*/  FFMA.FTZ R116, R35, c[0x0][0x2d0], -R118 ;  /* 0x0000b40023747a23 */ /* 0x004fe40000010876 */
        /* <DEDUP_REMOVED lines=8> */
[--C-:B------:R-:W-:Y:S02]  /*beb0*/  FFMA.FTZ R43, R43, c[0x0][0x2d0], -R118.reuse ;  /* 0x0000b4002b2b7a23 */ /* 0x100fe40000010876 */
[--C-:B------:R-:W-:Y:S01]  /*bec0*/  FFMA.FTZ R50, R50, c[0x0][0x2d0], -R118.reuse ;  /* 0x0000b40032327a23 */ /* 0x100fe20000010876 */
[----:B------:R-:W2:Y:S01]  /*bed0*/  MUFU.EX2 R200, R9 ;  /* 0x0000000900c87308 */ /* 0x000ea20000000800 */
[----:B------:R-:W-:Y:S02]  /*bee0*/  FFMA.FTZ R51, R51, c[0x0][0x2d0], -R118 ;  /* 0x0000b40033337a23 */ /* 0x000fe40000010876 */
[--C-:B------:R-:W-:Y:S02]  /*bef0*/  FFMA.FTZ R44, R44, c[0x0][0x2d0], -R156.reuse ;  /* 0x0000b4002c2c7a23 */ /* 0x100fe4000001089c */
[----:B------:R-:W-:Y:S02]  /*bf00*/  FFMA.FTZ R45, R45, c[0x0][0x2d0], -R156 ;  /* 0x0000b4002d2d7a23 */ /* 0x000fe4000001089c */
        /* <DEDUP_REMOVED lines=11> */
[----:B------:R-:W-:Y:S02]  /*bfc0*/  FFMA.FTZ R67, R67, c[0x0][0x2d0], -R118 ;  /* 0x0000b40043437a23 */ /* 0x000fe40000010876 */
[----:B------:R-:W2:Y:S01]  /*bfd0*/  LDL.LU R118, [R1+0x4] ;  /* 0x0000040001767983 */ /* 0x000ea20000300800 */
[--C-:B------:R-:W-:Y:S02]  /*bfe0*/  FFMA.FTZ R16, R16, c[0x0][0x2d0], -R156.reuse ;  /* 0x0000b40010107a23 */ /* 0x100fe4000001089c */
[----:B------:R-:W-:Y:S01]  /*bff0*/  MUFU.EX2 R171, R12 ;  /* 0x0000000c00ab7308 */ /* 0x000fe20000000800 */
        /* <DEDUP_REMOVED lines=15> */
[----:B------:R-:W-:Y:S10]  /*c0f0*/  MUFU.EX2 R165, R15 ;  /* 0x0000000f00a57308 */ /* 0x000ff40000000800 */
        /* <DEDUP_REMOVED lines=11> */
[----:B------:R-:W1:Y:S10]  /*c1b0*/  MUFU.EX2 R162, R21 ;  /* 0x0000001500a27308 */ /* 0x000e740000000800 */
[----:B------:R1:W-:Y:S10]  /*c1c0*/  MUFU.EX2 R158, R22 ;  /* 0x00000016009e7308 */ /* 0x0003f40000000800 */
[----:B------:R-:W1:Y:S10]  /*c1d0*/  MUFU.EX2 R157, R23 ;  /* 0x00000017009d7308 */ /* 0x000e740000000800 */
        /* <DEDUP_REMOVED lines=15> */
[----:B------:R-:W-:Y:S01]  /*c2d0*/  MUFU.EX2 R66, R66 ;  /* 0x0000004200427308 */ /* 0x000fe20000000800 */
[C---:B----4-:R-:W-:Y:S01]  /*c2e0*/  FMUL.FTZ R4, R2.reuse, R120 ;  /* 0x0000007802047220 */ /* 0x050fe20000410000 */
[----:B------:R-:W-:Y:S01]  /*c2f0*/  F2FP.PACK_AB R144, R175, R166 ;  /* 0x000000a6af90723e */ /* 0x000fe200000000ff */
[----:B------:R-:W-:Y:S01]  /*c300*/  FMUL.FTZ R5, R2, R121 ;  /* 0x0000007902057220 */ /* 0x000fe20000410000 */
[----:B--2---:R-:W-:Y:S01]  /*c310*/  F2FP.PACK_AB R146, R200, R202 ;  /* 0x000000cac892723e */ /* 0x004fe200000000ff */
[----:B------:R-:W-:Y:S01]  /*c320*/  FMUL.FTZ R6, R0, R122 ;  /* 0x0000007a00067220 */ /* 0x000fe20000410000 */
[----:B------:R-:W-:Y:S01]  /*c330*/  F2FP.PACK_AB R145, R174, R172 ;  /* 0x000000acae91723e */ /* 0x000fe200000000ff */
[----:B------:R-:W-:Y:S01]  /*c340*/  FMUL.FTZ R7, R0, R123 ;  /* 0x0000007b00077220 */ /* 0x000fe20000410000 */
[----:B-1----:R-:W-:Y:S01]  /*c350*/  F2FP.PACK_AB R147, R201, R173 ;  /* 0x000000adc993723e */ /* 0x002fe200000000ff */
[----:B------:R-:W1:Y:S01]  /*c360*/  LDSM.16.MT88.4 R120, [R209] ;  /* 0x00000000d178783b */ /* 0x000e620000004200 */
[----:B------:R-:W-:Y:S01]  /*c370*/  FMUL.FTZ R8, R2, R124 ;  /* 0x0000007c02087220 */ /* 0x000fe20000410000 */
[----:B------:R-:W-:Y:S01]  /*c380*/  F2FP.PACK_AB R20, R162, R161 ;  /* 0x000000a1a214723e */ /* 0x000fe200000000ff */
[----:B------:R-:W-:Y:S01]  /*c390*/  FMUL.FTZ R9, R2, R125 ;  /* 0x0000007d02097220 */ /* 0x000fe20000410000 */
[----:B------:R-:W-:Y:S01]  /*c3a0*/  F2FP.PACK_AB R22, R159, R160 ;  /* 0x000000a09f16723e */ /* 0x000fe200000000ff */
[C---:B------:R-:W-:Y:S01]  /*c3b0*/  FMUL.FTZ R10, R0.reuse, R126 ;  /* 0x0000007e000a7220 */ /* 0x040fe20000410000 */
[C---:B------:R-:W-:Y:S05]  /*c3c0*/  HMMA.16816.F32 R4, R144.reuse, R148, R4 ;  /* 0x000000949004723c */ /* 0x040fea0000001804 */
[----:B------:R-:W-:Y:S01]  /*c3d0*/  FMUL.FTZ R11, R0, R127 ;  /* 0x0000007f000b7220 */ /* 0x000fe20000410000 */
[----:B------:R-:W-:Y:S01]  /*c3e0*/  F2FP.PACK_AB R21, R157, R158 ;  /* 0x0000009e9d15723e */ /* 0x000fe200000000ff */
[----:B------:R-:W2:Y:S01]  /*c3f0*/  LDSM.16.MT88.4 R124, [R213] ;  /* 0x00000000d57c783b */ /* 0x000ea20000004200 */
[C---:B------:R-:W-:Y:S04]  /*c400*/  FMUL.FTZ R12, R2.reuse, R128 ;  /* 0x00000080020c7220 */ /* 0x040fe80000410000 */
[C---:B------:R-:W-:Y:S03]  /*c410*/  HMMA.16816.F32 R8, R144.reuse, R150, R8 ;  /* 0x000000969008723c */ /* 0x040fe60000001808 */
[C---:B------:R-:W-:Y:S01]  /*c420*/  FMUL.FTZ R68, R2.reuse, R68 ;  /* 0x0000004402447220 */ /* 0x040fe20000410000 */
[----:B------:R-:W4:Y:S01]  /*c430*/  LDSM.16.MT88.4 R148, [R208+0x4000] ;  /* 0x00400000d094783b */ /* 0x000f220000004200 */
[----:B------:R-:W-:Y:S02]  /*c440*/  FMUL.FTZ R69, R2, R69 ;  /* 0x0000004502457220 */ /* 0x000fe40000410000 */
[C---:B------:R-:W-:Y:S02]  /*c450*/  FMUL.FTZ R70, R0.reuse, R70 ;  /* 0x0000004600467220 */ /* 0x040fe40000410000 */
[----:B------:R-:W-:Y:S03]  /*c460*/  FMUL.FTZ R71, R0, R71 ;  /* 0x0000004700477220 */ /* 0x000fe60000410000 */
[----:B------:R-:W-:Y:S02]  /*c470*/  FMUL.FTZ R13, R2, R129 ;  /* 0x00000081020d7220 */ /* 0x000fe40000410000 */
[----:B------:R-:W-:Y:S02]  /*c480*/  FMUL.FTZ R14, R0, R130 ;  /* 0x00000082000e7220 */ /* 0x000fe40000410000 */
[C---:B---3--:R-:W-:Y:S03]  /*c490*/  HMMA.16816.F32 R68, R144.reuse, R152, R68 ;  /* 0x000000989044723c */ /* 0x048fe60000001844 */
[C---:B------:R-:W-:Y:S02]  /*c4a0*/  FMUL.FTZ R72, R2.reuse, R72 ;  /* 0x0000004802487220 */ /* 0x040fe40000410000 */
[----:B------:R-:W-:Y:S02]  /*c4b0*/  FMUL.FTZ R73, R2, R73 ;  /* 0x0000004902497220 */ /* 0x000fe40000410000 */
[C---:B------:R-:W-:Y:S02]  /*c4c0*/  FMUL.FTZ R74, R0.reuse, R74 ;  /* 0x0000004a004a7220 */ /* 0x040fe40000410000 */
[C---:B------:R-:W-:Y:S03]  /*c4d0*/  FMUL.FTZ R75, R0.reuse, R75 ;  /* 0x0000004b004b7220 */ /* 0x040fe60000410000 */
[----:B------:R-:W-:Y:S02]  /*c4e0*/  FMUL.FTZ R15, R0, R131 ;  /* 0x00000083000f7220 */ /* 0x000fe40000410000 */
[----:B------:R-:W-:Y:S01]  /*c4f0*/  LDSM.16.MT88.4 R128, [R208+0x800] ;  /* 0x00080000d080783b */ /* 0x000fe20000004200 */
[C---:B------:R-:W-:Y:S01]  /*c500*/  FMUL.FTZ R16, R2.reuse, R132 ;  /* 0x0000008402107220 */ /* 0x040fe20000410000 */
[C---:B------:R-:W-:Y:S03]  /*c510*/  HMMA.16816.F32 R72, R144.reuse, R154, R72 ;  /* 0x0000009a9048723c */ /* 0x040fe60000001848 */
[C---:B------:R-:W-:Y:S02]  /*c520*/  FMUL.FTZ R76, R2.reuse, R76 ;  /* 0x0000004c024c7220 */ /* 0x040fe40000410000 */
[----:B------:R-:W-:Y:S01]  /*c530*/  FMUL.FTZ R77, R2, R77 ;  /* 0x0000004d024d7220 */ /* 0x000fe20000410000 */
[----:B------:R-:W-:Y:S01]  /*c540*/  LDSM.16.MT88.4 R152, [R210+0x800] ;  /* 0x00080000d298783b */ /* 0x000fe20000004200 */
[C---:B------:R-:W-:Y:S02]  /*c550*/  FMUL.FTZ R78, R0.reuse, R78 ;  /* 0x0000004e004e7220 */ /* 0x040fe40000410000 */
[----:B------:R-:W-:Y:S03]  /*c560*/  FMUL.FTZ R79, R0, R79 ;  /* 0x0000004f004f7220 */ /* 0x000fe60000410000 */
[----:B------:R-:W-:Y:S02]  /*c570*/  FMUL.FTZ R17, R2, R133 ;  /* 0x0000008502117220 */ /* 0x000fe40000410000 */
[----:B------:R-:W-:Y:S02]  /*c580*/  FMUL.FTZ R18, R0, R134 ;  /* 0x0000008600127220 */ /* 0x000fe40000410000 */
[C---:B-1----:R-:W-:Y:S03]  /*c590*/  HMMA.16816.F32 R76, R144.reuse, R120, R76 ;  /* 0x00000078904c723c */ /* 0x042fe6000000184c */
        /* <DEDUP_REMOVED lines=8> */
[----:B------:R-:W-:Y:S02]  /*c620*/  FMUL.FTZ R85, R2, R85 ;  /* 0x0000005502557220 */ /* 0x000fe40000410000 */
[C---:B------:R-:W-:Y:S01]  /*c630*/  FMUL.FTZ R86, R0.reuse, R86 ;  /* 0x0000005600567220 */ /* 0x040fe20000410000 */
[----:B------:R-:W1:Y:S01]  /*c640*/  LDSM.16.MT88.4 R120, [R210+0x4000] ;  /* 0x00400000d278783b */ /* 0x000e620000004200 */
[----:B------:R-:W-:Y:S02]  /*c650*/  FMUL.FTZ R87, R0, R87 ;  /* 0x0000005700577220 */ /* 0x000fe40000410000 */
[C---:B------:R-:W-:Y:S03]  /*c660*/  FMUL.FTZ R88, R2.reuse, R88 ;  /* 0x0000005802587220 */ /* 0x040fe60000410000 */
[----:B------:R-:W-:Y:S02]  /*c670*/  FMUL.FTZ R89, R2, R89 ;  /* 0x0000005902597220 */ /* 0x000fe40000410000 */
[C---:B--2---:R-:W-:Y:S03]  /*c680*/  HMMA.16816.F32 R84, R144.reuse, R124, R84 ;  /* 0x0000007c9054723c */ /* 0x044fe60000001854 */
[C---:B------:R-:W-:Y:S02]  /*c690*/  FMUL.FTZ R90, R0.reuse, R90 ;  /* 0x0000005a005a7220 */ /* 0x040fe40000410000 */
[----:B------:R-:W-:Y:S02]  /*c6a0*/  FMUL.FTZ R91, R0, R91 ;  /* 0x0000005b005b7220 */ /* 0x000fe40000410000 */
[C---:B------:R-:W-:Y:S02]  /*c6b0*/  FMUL.FTZ R92, R2.reuse, R92 ;  /* 0x0000005c025c7220 */ /* 0x040fe40000410000 */
[----:B------:R-:W-:Y:S03]  /*c6c0*/  FMUL.FTZ R93, R2, R93 ;  /* 0x0000005d025d7220 */ /* 0x000fe60000410000 */
[C---:B------:R-:W-:Y:S01]  /*c6d0*/  HMMA.16816.F32 R88, R144.reuse, R126, R88 ;  /* 0x0000007e9058723c */ /* 0x040fe20000001858 */
[----:B------:R-:W2:Y:S02]  /*c6e0*/  LDSM.16.MT88.4 R124, [R209+0x4000] ;  /* 0x00400000d17c783b */ /* 0x000ea40000004200 */
[C---:B------:R-:W-:Y:S02]  /*c6f0*/  FMUL.FTZ R94, R0.reuse, R94 ;  /* 0x0000005e005e7220 */ /* 0x040fe40000410000 */
[----:B------:R-:W-:Y:S02]  /*c700*/  FMUL.FTZ R95, R0, R95 ;  /* 0x0000005f005f7220 */ /* 0x000fe40000410000 */
[C---:B------:R-:W-:Y:S02]  /*c710*/  FMUL.FTZ R96, R2.reuse, R96 ;  /* 0x0000006002607220 */ /* 0x040fe40000410000 */
[----:B------:R-:W-:Y:S03]  /*c720*/  FMUL.FTZ R97, R2, R97 ;  /* 0x0000006102617220 */ /* 0x000fe60000410000 */
[C---:B----4-:R-:W-:Y:S03]  /*c730*/  HMMA.16816.F32 R92, R144.reuse, R148, R92 ;  /* 0x00000094905c723c */ /* 0x050fe6000000185c */
[C---:B------:R-:W-:Y:S02]  /*c740*/  FMUL.FTZ R98, R0.reuse, R98 ;  /* 0x0000006200627220 */ /* 0x040fe40000410000 */
[----:B------:R-:W-:Y:S02]  /*c750*/  FMUL.FTZ R99, R0, R99 ;  /* 0x0000006300637220 */ /* 0x000fe40000410000 */
[C---:B------:R-:W-:Y:S02]  /*c760*/  FMUL.FTZ R100, R2.reuse, R100 ;  /* 0x0000006402647220 */ /* 0x040fe40000410000 */
[----:B------:R-:W-:Y:S03]  /*c770*/  FMUL.FTZ R101, R2, R101 ;  /* 0x0000006502657220 */ /* 0x000fe60000410000 */
[C---:B------:R-:W-:Y:S01]  /*c780*/  HMMA.16816.F32 R96, R144.reuse, R150, R96 ;  /* 0x000000969060723c */ /* 0x040fe20000001860 */
[----:B------:R-:W3:Y:S02]  /*c790*/  LDSM.16.MT88.4 R148, [R211+0x4000] ;  /* 0x00400000d394783b */ /* 0x000ee40000004200 */
[C---:B------:R-:W-:Y:S02]  /*c7a0*/  FMUL.FTZ R102, R0.reuse, R102 ;  /* 0x0000006600667220 */ /* 0x040fe40000410000 */
[----:B------:R-:W-:Y:S02]  /*c7b0*/  FMUL.FTZ R103, R0, R103 ;  /* 0x0000006700677220 */ /* 0x000fe40000410000 */
[C---:B------:R-:W-:Y:S02]  /*c7c0*/  FMUL.FTZ R104, R2.reuse, R104 ;  /* 0x0000006802687220 */ /* 0x040fe40000410000 */
[----:B------:R-:W-:Y:S03]  /*c7d0*/  FMUL.FTZ R105, R2, R105 ;  /* 0x0000006902697220 */ /* 0x000fe60000410000 */
[C---:B-1----:R-:W-:Y:S03]  /*c7e0*/  HMMA.16816.F32 R100, R144.reuse, R120, R100 ;  /* 0x000000789064723c */ /* 0x042fe60000001864 */
[C---:B------:R-:W-:Y:S02]  /*c7f0*/  FMUL.FTZ R106, R0.reuse, R106 ;  /* 0x0000006a006a7220 */ /* 0x040fe40000410000 */
[----:B------:R-:W-:Y:S02]  /*c800*/  FMUL.FTZ R107, R0, R107 ;  /* 0x0000006b006b7220 */ /* 0x000fe40000410000 */
[----:B------:R-:W-:Y:S01]  /*c810*/  F2FP.PACK_AB R120, R170, R171 ;  /* 0x000000abaa78723e */ /* 0x000fe200000000ff */
[C---:B------:R-:W-:Y:S01]  /*c820*/  FMUL.FTZ R108, R2.reuse, R108 ;  /* 0x0000006c026c7220 */ /* 0x040fe20000410000 */
[----:B------:R-:W-:Y:S03]  /*c830*/  F2FP.PACK_AB R121, R165, R167 ;  /* 0x000000a7a579723e */ /* 0x000fe600000000ff */
[C---:B------:R-:W-:Y:S03]  /*c840*/  HMMA.16816.F32 R104, R144.reuse, R122, R104 ;  /* 0x0000007a9068723c */ /* 0x040fe60000001868 */
[----:B------:R-:W-:Y:S02]  /*c850*/  FMUL.FTZ R109, R2, R109 ;  /* 0x0000006d026d7220 */ /* 0x000fe40000410000 */
[----:B------:R-:W-:Y:S02]  /*c860*/  FMUL.FTZ R110, R0, R110 ;  /* 0x0000006e006e7220 */ /* 0x000fe40000410000 */
[----:B------:R-:W-:Y:S01]  /*c870*/  F2FP.PACK_AB R122, R168, R169 ;  /* 0x000000a9a87a723e */ /* 0x000fe200000000ff */
[C---:B--2---:R-:W-:Y:S04]  /*c880*/  HMMA.16816.F32 R12, R144.reuse, R124, R12 ;  /* 0x0000007c900c723c */ /* 0x044fe8000000180c */
[----:B------:R-:W-:Y:S01]  /*c890*/  FMUL.FTZ R111, R0, R111 ;  /* 0x0000006f006f7220 */ /* 0x000fe20000410000 */
[----:B------:R-:W-:Y:S01]  /*c8a0*/  F2FP.PACK_AB R123, R163, R164 ;  /* 0x000000a4a37b723e */ /* 0x000fe200000000ff */
[C---:B------:R-:W-:Y:S02]  /*c8b0*/  FMUL.FTZ R112, R2.reuse, R112 ;  /* 0x0000007002707220 */ /* 0x040fe40000410000 */
[----:B------:R-:W-:Y:S03]  /*c8c0*/  FMUL.FTZ R113, R2, R113 ;  /* 0x0000007102717220 */ /* 0x000fe60000410000 */
[C---:B------:R-:W-:Y:S01]  /*c8d0*/  HMMA.16816.F32 R108, R144.reuse, R126, R108 ;  /* 0x0000007e906c723c */ /* 0x040fe2000000186c */
[----:B------:R-:W1:Y:S02]  /*c8e0*/  LDSM.16.MT88.4 R124, [R209+0x800] ;  /* 0x00080000d17c783b */ /* 0x000e640000004200 */
[C---:B------:R-:W-:Y:S02]  /*c8f0*/  FMUL.FTZ R114, R0.reuse, R114 ;  /* 0x0000007200727220 */ /* 0x040fe40000410000 */
[----:B------:R-:W-:Y:S02]  /*c900*/  FMUL.FTZ R115, R0, R115 ;  /* 0x0000007300737220 */ /* 0x000fe40000410000 */
[----:B-----5:R-:W-:Y:S01]  /*c910*/  FFMA.FTZ R2, R2, R203, R166 ;  /* 0x000000cb02027223 */ /* 0x020fe200000100a6 */
[C---:B---3--:R-:W-:Y:S04]  /*c920*/  HMMA.16816.F32 R16, R144.reuse, R148, R16 ;  /* 0x000000949010723c */ /* 0x048fe80000001810 */
[----:B------:R-:W-:Y:S01]  /*c930*/  FFMA.FTZ R0, R0, R118, R172 ;  /* 0x0000007600007223 */ /* 0x000fe200000100ac */
[----:B------:R-:W-:Y:S03]  /*c940*/  MOV R118, R117 ;  /* 0x0000007500767202 */ /* 0x000fe60000000f00 */
[----:B------:R-:W-:Y:S01]  /*c950*/  HMMA.16816.F32 R112, R144, R150, R112 ;  /* 0x000000969070723c */ /* 0x000fe20000001870 */
[----:B------:R-:W-:Y:S07]  /*c960*/  LDSM.16.MT88.4 R144, [R210+0x4800] ;  /* 0x00480000d290783b */ /* 0x000fee0000004200 */
[C---:B------:R-:W-:Y:S01]  /*c970*/  HMMA.16816.F32 R4, R120.reuse, R128, R4 ;  /* 0x000000807804723c */ /* 0x040fe20000001804 */
[----:B------:R-:W-:Y:S07]  /*c980*/  LDSM.16.MT88.4 R148, [R210+0x1000] ;  /* 0x00100000d294783b */ /* 0x000fee0000004200 */
[C---:B------:R-:W-:Y:S01]  /*c990*/  HMMA.16816.F32 R8, R120.reuse, R130, R8 ;  /* 0x000000827808723c */ /* 0x040fe20000001808 */
[----:B------:R-:W2:Y:S07]  /*c9a0*/  LDSM.16.MT88.4 R128, [R208+0x4800] ;  /* 0x00480000d080783b */ /* 0x000eae0000004200 */
[C---:B------:R-:W-:Y:S01]  /*c9b0*/  HMMA.16816.F32 R68, R120.reuse, R152, R68 ;  /* 0x000000987844723c */ /* 0x040fe20000001844 */
[----:B------:R-:W-:Y:S07]  /*c9c0*/  MUFU.EX2 R152, R28 ;  /* 0x0000001c00987308 */ /* 0x000fee0000000800 */
[C---:B------:R-:W-:Y:S03]  /*c9d0*/  HMMA.16816.F32 R72, R120.reuse, R154, R72 ;  /* 0x0000009a7848723c */ /* 0x040fe60000001848 */
[----:B------:R-:W-:Y:S05]  /*c9e0*/  MUFU.EX2 R155, R26 ;  /* 0x0000001a009b7308 */ /* 0x000fea0000000800 */
[C---:B-1----:R-:W-:Y:S05]  /*c9f0*/  HMMA.16816.F32 R76, R120.reuse, R124, R76 ;  /* 0x0000007c784c723c */ /* 0x042fea000000184c */
[----:B------:R-:W1:Y:S03]  /*ca00*/  MUFU.EX2 R154, R27 ;  /* 0x0000001b009a7308 */ /* 0x000e660000000800 */
[C---:B------:R-:W-:Y:S01]  /*ca10*/  HMMA.16816.F32 R80, R120.reuse, R126, R80 ;  /* 0x0000007e7850723c */ /* 0x040fe20000001850 */
[----:B------:R-:W3:Y:S06]  /*ca20*/  LDSM.16.MT88.4 R124, [R209+0x4800] ;  /* 0x00480000d17c783b */ /* 0x000eec0000004200 */
[----:B------:R-:W4:Y:S01]  /*ca30*/  MUFU.EX2 R153, R29 ;  /* 0x0000001d00997308 */ /* 0x000f220000000800 */
[C---:B------:R-:W-:Y:S08]  /*ca40*/  HMMA.16816.F32 R84, R120.reuse, R132, R84 ;  /* 0x000000847854723c */ /* 0x040ff00000001854 */
[C---:B------:R-:W-:Y:S01]  /*ca50*/  HMMA.16816.F32 R88, R120.reuse, R134, R88 ;  /* 0x000000867858723c */ /* 0x040fe20000001858 */
[----:B------:R-:W5:Y:S03]  /*ca60*/  LDSM.16.MT88.4 R132, [R211+0x4800] ;  /* 0x00480000d384783b */ /* 0x000f660000004200 */
[----:B-1----:R-:W-:Y:S04]  /*ca70*/  F2FP.PACK_AB R23, R154, R155 ;  /* 0x0000009b9a17723e */ /* 0x002fe800000000ff */
[C---:B--2---:R-:W-:Y:S01]  /*ca80*/  HMMA.16816.F32 R92, R120.reuse, R128, R92 ;  /* 0x00000080785c723c */ /* 0x044fe2000000185c */
[----:B------:R-:W-:Y:S07]  /*ca90*/  LDSM.16.MT88.4 R24, [R209+0x1000] ;  /* 0x00100000d118783b */ /* 0x000fee0000004200 */
[C---:B------:R-:W-:Y:S01]  /*caa0*/  HMMA.16816.F32 R96, R120.reuse, R130, R96 ;  /* 0x000000827860723c */ /* 0x040fe20000001860 */
[----:B------:R-:W1:Y:S07]  /*cab0*/  LDSM.16.MT88.4 R128, [R208+0x1000] ;  /* 0x00100000d080783b */ /* 0x000e6e0000004200 */
[C---:B------:R-:W-:Y:S01]  /*cac0*/  HMMA.16816.F32 R100, R120.reuse, R144, R100 ;  /* 0x000000907864723c */ /* 0x040fe20000001864 */
[----:B------:R-:W-:Y:S07]  /*cad0*/  MUFU.EX2 R144, R36 ;  /* 0x0000002400907308 */ /* 0x000fee0000000800 */
[C---:B------:R-:W-:Y:S03]  /*cae0*/  HMMA.16816.F32 R104, R120.reuse, R146, R104 ;  /* 0x000000927868723c */ /* 0x040fe60000001868 */
[----:B------:R-:W-:Y:S05]  /*caf0*/  MUFU.EX2 R147, R34 ;  /* 0x0000002200937308 */ /* 0x000fea0000000800 */
[C---:B---3--:R-:W-:Y:S05]  /*cb00*/  HMMA.16816.F32 R12, R120.reuse, R124, R12 ;  /* 0x0000007c780c723c */ /* 0x048fea000000180c */
[----:B------:R-:W-:Y:S03]  /*cb10*/  MUFU.EX2 R145, R37 ;  /* 0x0000002500917308 */ /* 0x000fe60000000800 */
[C---:B------:R-:W-:Y:S01]  /*cb20*/  HMMA.16816.F32 R108, R120.reuse, R126, R108 ;  /* 0x0000007e786c723c */ /* 0x040fe2000000186c */
[----:B------:R-:W2:Y:S06]  /*cb30*/  LDSM.16.MT88.4 R124, [R211+0x1000] ;  /* 0x00100000d37c783b */ /* 0x000eac0000004200 */
[----:B------:R-:W-:Y:S01]  /*cb40*/  MUFU.EX2 R146, R116 ;  /* 0x0000007400927308 */ /* 0x000fe20000000800 */
[C---:B-----5:R-:W-:Y:S08]  /*cb50*/  HMMA.16816.F32 R16, R120.reuse, R132, R16 ;  /* 0x000000847810723c */ /* 0x060ff00000001810 */
[----:B------:R-:W-:Y:S01]  /*cb60*/  HMMA.16816.F32 R112, R120, R134, R112 ;  /* 0x000000867870723c */ /* 0x000fe20000001870 */
[----:B------:R-:W3:Y:S01]  /*cb70*/  LDSM.16.MT88.4 R120, [R208+0x5000] ;  /* 0x00500000d078783b */ /* 0x000ee20000004200 */
[----:B------:R-:W-:Y:S06]  /*cb80*/  MUFU.EX2 R116, R49 ;  /* 0x0000003100747308 */ /* 0x000fec0000000800 */
[C---:B-1----:R-:W-:Y:S01]  /*cb90*/  HMMA.16816.F32 R4, R20.reuse, R128, R4 ;  /* 0x000000801404723c */ /* 0x042fe20000001804 */
[----:B------:R-:W-:Y:S03]  /*cba0*/  LDSM.16.MT88.4 R132, [R211+0x5000] ;  /* 0x00500000d384783b */ /* 0x000fe60000004200 */
[----:B------:R-:W-:Y:S04]  /*cbb0*/  MUFU.EX2 R49, R46 ;  /* 0x0000002e00317308 */ /* 0x000fe80000000800 */
[C---:B------:R-:W-:Y:S01]  /*cbc0*/  HMMA.16816.F32 R8, R20.reuse, R130, R8 ;  /* 0x000000821408723c */ /* 0x040fe20000001808 */
[----:B------:R-:W1:Y:S07]  /*cbd0*/  LDSM.16.MT88.4 R128, [R210+0x5000] ;  /* 0x00500000d280783b */ /* 0x000e6e0000004200 */
[C---:B------:R-:W-:Y:S01]  /*cbe0*/  HMMA.16816.F32 R68, R20.reuse, R148, R68 ;  /* 0x000000941444723c */ /* 0x040fe20000001844 */
[----:B------:R-:W-:Y:S07]  /*cbf0*/  MUFU.EX2 R149, R30 ;  /* 0x0000001e00957308 */ /* 0x000fee0000000800 */
[C---:B------:R-:W-:Y:S03]  /*cc00*/  HMMA.16816.F32 R72, R20.reuse, R150, R72 ;  /* 0x000000961448723c */ /* 0x040fe60000001848 */
[----:B------:R5:W-:Y:S05]  /*cc10*/  MUFU.EX2 R148, R31 ;  /* 0x0000001f00947308 */ /* 0x000bea0000000800 */
[C---:B------:R-:W-:Y:S05]  /*cc20*/  HMMA.16816.F32 R76, R20.reuse, R24, R76 ;  /* 0x00000018144c723c */ /* 0x040fea000000184c */
[----:B------:R-:W-:Y:S03]  /*cc30*/  MUFU.EX2 R151, R32 ;  /* 0x0000002000977308 */ /* 0x000fe60000000800 */
[C---:B------:R-:W-:Y:S01]  /*cc40*/  HMMA.16816.F32 R80, R20.reuse, R26, R80 ;  /* 0x0000001a1450723c */ /* 0x040fe20000001850 */
[----:B------:R-:W4:Y:S06]  /*cc50*/  LDSM.16.MT88.4 R24, [R209+0x5000] ;  /* 0x00500000d118783b */ /* 0x000f2c0000004200 */
[----:B------:R1:W1:Y:S01]  /*cc60*/  MUFU.EX2 R150, R33 ;  /* 0x0000002100967308 */ /* 0x0002620000000800 */
[C---:B--2---:R-:W-:Y:S01]  /*cc70*/  HMMA.16816.F32 R84, R20.reuse, R124, R84 ;  /* 0x0000007c1454723c */ /* 0x044fe20000001854 */
[----:B-----5:R-:W2:Y:S07]  /*cc80*/  LDSM.16.MT88.4 R28, [R208+0x1800] ;  /* 0x00180000d01c783b */ /* 0x020eae0000004200 */
[C---:B------:R-:W-:Y:S01]  /*cc90*/  HMMA.16816.F32 R88, R20.reuse, R126, R88 ;  /* 0x0000007e1458723c */ /* 0x040fe20000001858 */
[----:B------:R-:W-:Y:S07]  /*cca0*/  LDSM.16.MT88.4 R124, [R211+0x5800] ;  /* 0x00580000d37c783b */ /* 0x000fee0000004200 */
[C---:B---3--:R-:W-:Y:S01]  /*ccb0*/  HMMA.16816.F32 R92, R20.reuse, R120, R92 ;  /* 0x00000078145c723c */ /* 0x048fe2000000185c */
[----:B-1----:R-:W1:Y:S07]  /*ccc0*/  LDSM.16.MT88.4 R32, [R210+0x1800] ;  /* 0x00180000d220783b */ /* 0x002e6e0000004200 */
[C---:B------:R-:W-:Y:S01]  /*ccd0*/  HMMA.16816.F32 R96, R20.reuse, R122, R96 ;  /* 0x0000007a1460723c */ /* 0x040fe20000001860 */
[----:B------:R-:W-:Y:S07]  /*cce0*/  LDSM.16.MT88.4 R120, [R211+0x1800] ;  /* 0x00180000d378783b */ /* 0x000fee0000004200 */
[C---:B------:R-:W-:Y:S01]  /*ccf0*/  HMMA.16816.F32 R100, R20.reuse, R128, R100 ;  /* 0x000000801464723c */ /* 0x040fe20000001864 */
[----:B------:R-:W-:Y:S07]  /*cd00*/  MUFU.EX2 R129, R44 ;  /* 0x0000002c00817308 */ /* 0x000fee0000000800 */
[C---:B------:R-:W-:Y:S03]  /*cd10*/  HMMA.16816.F32 R104, R20.reuse, R130, R104 ;  /* 0x000000821468723c */ /* 0x040fe60000001868 */
[----:B------:R-:W-:Y:S05]  /*cd20*/  MUFU.EX2 R131, R42 ;  /* 0x0000002a00837308 */ /* 0x000fea0000000800 */
[C---:B----4-:R-:W-:Y:S05]  /*cd30*/  HMMA.16816.F32 R12, R20.reuse, R24, R12 ;  /* 0x00000018140c723c */ /* 0x050fea000000180c */
[----:B------:R-:W-:Y:S03]  /*cd40*/  MUFU.EX2 R130, R43 ;  /* 0x0000002b00827308 */ /* 0x000fe60000000800 */
[C---:B------:R-:W-:Y:S01]  /*cd50*/  HMMA.16816.F32 R108, R20.reuse, R26, R108 ;  /* 0x0000001a146c723c */ /* 0x040fe2000000186c */
[----:B------:R-:W3:Y:S06]  /*cd60*/  LDSM.16.MT88.4 R24, [R209+0x1800] ;  /* 0x00180000d118783b */ /* 0x000eec0000004200 */
[----:B------:R4:W-:Y:S01]  /*cd70*/  MUFU.EX2 R128, R45 ;  /* 0x0000002d00807308 */ /* 0x0009e20000000800 */
[C---:B------:R-:W-:Y:S08]  /*cd80*/  HMMA.16816.F32 R16, R20.reuse, R132, R16 ;  /* 0x000000841410723c */ /* 0x040ff00000001810 */
[----:B------:R-:W-:Y:S01]  /*cd90*/  HMMA.16816.F32 R112, R20, R134, R112 ;  /* 0x000000861470723c */ /* 0x000fe20000001870 */
[----:B------:R-:W-:Y:S06]  /*cda0*/  MUFU.EX2 R133, R38 ;  /* 0x0000002600857308 */ /* 0x000fec0000000800 */
[----:B------:R-:W-:Y:S02]  /*cdb0*/  F2FP.PACK_AB R20, R153, R152 ;  /* 0x000000989914723e */ /* 0x000fe400000000ff */
[----:B------:R-:W-:Y:S02]  /*cdc0*/  F2FP.PACK_AB R22, R150, R151 ;  /* 0x000000979616723e */ /* 0x000fe400000000ff */
[----:B------:R5:W-:Y:S01]  /*cdd0*/  MUFU.EX2 R132, R39 ;  /* 0x0000002700847308 */ /* 0x000be20000000800 */
[----:B------:R-:W-:Y:S02]  /*cde0*/  F2FP.PACK_AB R21, R148, R149 ;  /* 0x000000959415723e */ /* 0x000fe400000000ff */
[----:B------:R-:W-:Y:S01]  /*cdf0*/  F2FP.PACK_AB R23, R146, R147 ;  /* 0x000000939217723e */ /* 0x000fe200000000ff */
[----:B----4-:R-:W-:Y:S06]  /*ce00*/  LDSM.16.MT88.4 R44, [R210+0x7000] ;  /* 0x00700000d22c783b */ /* 0x010fec0000004200 */
[C---:B--2---:R-:W-:Y:S01]  /*ce10*/  HMMA.16816.F32 R4, R20.reuse, R28, R4 ;  /* 0x0000001c1404723c */ /* 0x044fe20000001804 */
[----:B------:R-:W-:Y:S07]  /*ce20*/  MUFU.EX2 R135, R40 ;  /* 0x0000002800877308 */ /* 0x000fee0000000800 */
[C---:B------:R-:W-:Y:S01]  /*ce30*/  HMMA.16816.F32 R8, R20.reuse, R30, R8 ;  /* 0x0000001e1408723c */ /* 0x040fe20000001808 */
[----:B------:R-:W2:Y:S02]  /*ce40*/  LDSM.16.MT88.4 R28, [R208+0x5800] ;  /* 0x00580000d01c783b */ /* 0x000ea40000004200 */
[----:B------:R4:W2:Y:S05]  /*ce50*/  MUFU.EX2 R134, R41 ;  /* 0x0000002900867308 */ /* 0x0008aa0000000800 */
[C---:B-1----:R-:W-:Y:S01]  /*ce60*/  HMMA.16816.F32 R68, R20.reuse, R32, R68 ;  /* 0x000000201444723c */ /* 0x042fe20000001844 */
[----:B-----5:R-:W-:Y:S07]  /*ce70*/  LDSM.16.MT88.4 R36, [R210+0x2000] ;  /* 0x00200000d224783b */ /* 0x020fee0000004200 */
[C---:B------:R-:W-:Y:S01]  /*ce80*/  HMMA.16816.F32 R72, R20.reuse, R34, R72 ;  /* 0x000000221448723c */ /* 0x040fe20000001848 */
[----:B------:R-:W1:Y:S07]  /*ce90*/  LDSM.16.MT88.4 R32, [R210+0x5800] ;  /* 0x00580000d220783b */ /* 0x000e6e0000004200 */
[C---:B---3--:R-:W-:Y:S01]  /*cea0*/  HMMA.16816.F32 R76, R20.reuse, R24, R76 ;  /* 0x00000018144c723c */ /* 0x048fe2000000184c */
[----:B----4-:R-:W-:Y:S07]  /*ceb0*/  LDSM.16.MT88.4 R40, [R208+0x6000] ;  /* 0x00600000d028783b */ /* 0x010fee0000004200 */
[C---:B------:R-:W-:Y:S01]  /*cec0*/  HMMA.16816.F32 R80, R20.reuse, R26, R80 ;  /* 0x0000001a1450723c */ /* 0x040fe20000001850 */
[----:B------:R-:W3:Y:S07]  /*ced0*/  LDSM.16.MT88.4 R24, [R209+0x5800] ;  /* 0x00580000d118783b */ /* 0x000eee0000004200 */
        /* <DEDUP_REMOVED lines=23> */
[----:B------:R-:W-:Y:S07]  /*d050*/  LDSM.16.MT88.4 R36, [R208+0x2800] ;  /* 0x00280000d024783b */ /* 0x000fee0000004200 */
        /* <DEDUP_REMOVED lines=16> */
[----:B------:R-:W-:Y:S01]  /*d160*/  HMMA.16816.F32 R112, R20, R34, R112 ;  /* 0x000000221470723c */ /* 0x000fe20000001870 */
[----:B------:R-:W4:Y:S06]  /*d170*/  LDSM.16.MT88.4 R32, [R208+0x6800] ;  /* 0x00680000d020783b */ /* 0x000f2c0000004200 */
[----:B------:R-:W-:Y:S02]  /*d180*/  F2FP.PACK_AB R20, R128, R129 ;  /* 0x000000818014723e */ /* 0x000fe400000000ff */
[----:B------:R-:W-:Y:S03]  /*d190*/  F2FP.PACK_AB R22, R116, R119 ;  /* 0x000000777416723e */ /* 0x000fe600000000ff */
[----:B------:R-:W-:Y:S02]  /*d1a0*/  F2FP.PACK_AB R21, R48, R49 ;  /* 0x000000313015723e */ /* 0x000fe400000000ff */
[----:B------:R-:W-:Y:S07]  /*d1b0*/  F2FP.PACK_AB R23, R51, R50 ;  /* 0x000000323317723e */ /* 0x000fee00000000ff */
[C---:B------:R-:W-:Y:S08]  /*d1c0*/  HMMA.16816.F32 R4, R20.reuse, R36, R4 ;  /* 0x000000241404723c */ /* 0x040ff00000001804 */
[C---:B------:R-:W-:Y:S01]  /*d1d0*/  HMMA.16816.F32 R8, R20.reuse, R38, R8 ;  /* 0x000000261408723c */ /* 0x040fe20000001808 */
[----:B------:R-:W5:Y:S07]  /*d1e0*/  LDSM.16.MT88.4 R36, [R210+0x6800] ;  /* 0x00680000d224783b */ /* 0x000f6e0000004200 */
[C---:B---3--:R-:W-:Y:S08]  /*d1f0*/  HMMA.16816.F32 R68, R20.reuse, R40, R68 ;  /* 0x000000281444723c */ /* 0x048ff00000001844 */
        /* <DEDUP_REMOVED lines=13> */
[----:B------:R-:W-:Y:S07]  /*d2d0*/  LDSM.16.MT88.4 R36, [R209+0x3000] ;  /* 0x00300000d124783b */ /* 0x000fee0000004200 */
[C---:B--2---:R-:W-:Y:S08]  /*d2e0*/  HMMA.16816.F32 R12, R20.reuse, R28, R12 ;  /* 0x0000001c140c723c */ /* 0x044ff0000000180c */
[C---:B------:R-:W-:Y:S01]  /*d2f0*/  HMMA.16816.F32 R108, R20.reuse, R30, R108 ;  /* 0x0000001e146c723c */ /* 0x040fe2000000186c */
[----:B------:R-:W2:Y:S07]  /*d300*/  LDSM.16.MT88.4 R28, [R210+0x3000] ;  /* 0x00300000d21c783b */ /* 0x000eae0000004200 */
        /* <DEDUP_REMOVED lines=10> */
[C---:B--2---:R-:W-:Y:S08]  /*d3b0*/  HMMA.16816.F32 R68, R20.reuse, R28, R68 ;  /* 0x0000001c1444723c */ /* 0x044ff00000001844 */
        /* <DEDUP_REMOVED lines=26> */
[C---:B---3--:R-:W-:Y:S04]  /*d560*/  HMMA.16816.F32 R12, R20.reuse, R32, R12 ;  /* 0x00000020140c723c */ /* 0x048fe8000000180c */
[----:B------:R-:W-:Y:S02]  /*d570*/  FADD.FTZ R2, R158, R2 ;  /* 0x000000029e027221 */ /* 0x000fe40000010000 */
[----:B------:R-:W-:Y:S02]  /*d580*/  FADD.FTZ R0, R162, R0 ;  /* 0x00000000a2007221 */ /* 0x000fe40000010000 */
[C---:B------:R-:W-:Y:S01]  /*d590*/  HMMA.16816.F32 R108, R20.reuse, R34, R108 ;  /* 0x00000022146c723c */ /* 0x040fe2000000186c */
[----:B------:R-:W3:Y:S03]  /*d5a0*/  LDSM.16.MT88.4 R32, [R209+0x3800] ;  /* 0x00380000d120783b */ /* 0x000ee60000004200 */
[----:B------:R-:W-:Y:S02]  /*d5b0*/  FADD.FTZ R2, R157, R2 ;  /* 0x000000029d027221 */ /* 0x000fe40000010000 */
[----:B------:R-:W-:Y:S02]  /*d5c0*/  FADD.FTZ R0, R160, R0 ;  /* 0x00000000a0007221 */ /* 0x000fe40000010000 */
[C---:B--2---:R-:W-:Y:S04]  /*d5d0*/  HMMA.16816.F32 R16, R20.reuse, R28, R16 ;  /* 0x0000001c1410723c */ /* 0x044fe80000001810 */
        /* <DEDUP_REMOVED lines=16> */
[----:B------:R-:W4:Y:S02]  /*d6e0*/  LDSM.16.MT88.4 R4, [R208+0x7800] ;  /* 0x00780000d004783b */ /* 0x000f240000004200 */
[----:B------:R-:W-:Y:S02]  /*d6f0*/  FADD.FTZ R2, R146, R2 ;  /* 0x0000000292027221 */ /* 0x000fe40000010000 */
[----:B------:R-:W-:Y:S02]  /*d700*/  FADD.FTZ R0, R150, R0 ;  /* 0x0000000096007221 */ /* 0x000fe40000010000 */
[----:B------:R-:W-:Y:S01]  /*d710*/  FADD.FTZ R2, R133, R2 ;  /* 0x0000000285027221 */ /* 0x000fe20000010000 */
[C---:B------:R-:W-:Y:S01]  /*d720*/  HMMA.16816.F32 R124, R20.reuse, R126, R8 ;  /* 0x0000007e147c723c */ /* 0x040fe20000001808 */
[----:B------:R-:W5:Y:S03]  /*d730*/  LDSM.16.MT88.4 R8, [R210+0x7800] ;  /* 0x00780000d208783b */ /* 0x000f660000004200 */
        /* <DEDUP_REMOVED lines=9> */
[C---:B---3--:R-:W-:Y:S04]  /*d7d0*/  HMMA.16816.F32 R76, R20.reuse, R32, R76 ;  /* 0x00000020144c723c */ /* 0x048fe8000000184c */
        /* <DEDUP_REMOVED lines=10> */
[----:B------:R-:W-:Y:S01]  /*d880*/  FADD.FTZ R0, R119, R0 ;  /* 0x0000000077007221 */ /* 0x000fe20000010000 */
[-C--:B------:R-:W-:Y:S01]  /*d890*/  MOV R119, R3.reuse ;  /* 0x0000000300777202 */ /* 0x080fe20000000f00 */
[C---:B----4-:R-:W-:Y:S04]  /*d8a0*/  HMMA.16816.F32 R92, R20.reuse, R4, R92 ;  /* 0x00000004145c723c */ /* 0x050fe8000000185c */
[----:B------:R-:W-:Y:S02]  /*d8b0*/  FADD.FTZ R2, R54, R2 ;  /* 0x0000000236027221 */ /* 0x000fe40000010000 */
[----:B------:R-:W-:Y:S02]  /*d8c0*/  FADD.FTZ R0, R116, R0 ;  /* 0x0000000074007221 */ /* 0x000fe40000010000 */
[C---:B------:R-:W-:Y:S01]  /*d8d0*/  HMMA.16816.F32 R96, R20.reuse, R6, R96 ;  /* 0x000000061460723c */ /* 0x040fe20000001860 */
[----:B------:R-:W2:Y:S03]  /*d8e0*/  LDSM.16.MT88.4 R4, [R211+0x7800] ;  /* 0x00780000d304783b */ /* 0x000ea60000004200 */
[----:B------:R-:W-:Y:S02]  /*d8f0*/  FADD.FTZ R2, R55, R2 ;  /* 0x0000000237027221 */ /* 0x000fe40000010000 */
[----:B------:R-:W-:Y:S02]  /*d900*/  FADD.FTZ R0, R52, R0 ;  /* 0x0000000034007221 */ /* 0x000fe40000010000 */
[C---:B-----5:R-:W-:Y:S04]  /*d910*/  HMMA.16816.F32 R100, R20.reuse, R8, R100 ;  /* 0x000000081464723c */ /* 0x060fe80000001864 */
[----:B------:R-:W-:Y:S02]  /*d920*/  FADD.FTZ R2, R58, R2 ;  /* 0x000000023a027221 */ /* 0x000fe40000010000 */
[----:B------:R-:W-:Y:S01]  /*d930*/  FADD.FTZ R0, R53, R0 ;  /* 0x0000000035007221 */ /* 0x000fe20000010000 */
[----:B------:R-:W-:Y:S01]  /*d940*/  MOV R8, R3 ;  /* 0x0000000300087202 */ /* 0x000fe20000000f00 */
[C---:B------:R-:W-:Y:S04]  /*d950*/  HMMA.16816.F32 R104, R20.reuse, R10, R104 ;  /* 0x0000000a1468723c */ /* 0x040fe80000001868 */
[----:B------:R-:W-:Y:S04]  /*d960*/  FADD.FTZ R0, R56, R0 ;  /* 0x0000000038007221 */ /* 0x000fe80000010000 */
[C---:B-1----:R-:W-:Y:S04]  /*d970*/  HMMA.16816.F32 R128, R20.reuse, R24, R12 ;  /* 0x000000181480723c */ /* 0x042fe8000000180c */
[----:B------:R-:W-:Y:S04]  /*d980*/  FADD.FTZ R0, R57, R0 ;  /* 0x0000000039007221 */ /* 0x000fe80000010000 */
[C---:B------:R-:W-:Y:S08]  /*d990*/  HMMA.16816.F32 R108, R20.reuse, R26, R108 ;  /* 0x0000001a146c723c */ /* 0x040ff0000000186c */
[C---:B--2---:R-:W-:Y:S07]  /*d9a0*/  HMMA.16816.F32 R132, R20.reuse, R4, R16 ;  /* 0x000000041484723c */ /* 0x044fee0000001810 */
        /* <DEDUP_REMOVED lines=12> */
[----:B------:R1:W-:Y:S04]  /*da70*/  STL [R1], R4 ;  /* 0x0000000401007387 */ /* 0x0003e80000100800 */
[----:B------:R1:W-:Y:S02]  /*da80*/  STL [R1+0x4], R2 ;  /* 0x0000040201007387 */ /* 0x0003e40000100800 */
[----:B-1----:R-:W-:-:S05]  /*da90*/  @P0 BRA `(.L_x_2652) ;  /* 0xffffc5e000000947 */ /* 0x002fca000383ffff */
.L_x_2645:
[----:B------:R-:W-:Y:S05]  /*daa0*/  BRA.DIV ~URZ, `(.L_x_2653) ;  /* 0x00004ca27f007947 */ /* 0x000fea000b800000 */
[----:B-1----:R-:W2:Y:S04]  /*dab0*/  LDL R0, [R1] ;  /* 0x0000000001007983 */ /* 0x002ea80000100800 */
[----:B--2---:R1:W2:Y:S02]  /*dac0*/  SHFL.BFLY PT, R4, R0, 0x2, 0x1f ;  /* 0x0c401f0000047f89 */ /* 0x0042a400000e0000 */
.L_x_2699:
[----:B-1----:R-:W3:Y:S02]  /*dad0*/  LDL.LU R0, [R1] ;  /* 0x0000000001007983 */ /* 0x002ee40000300800 */
        /* <DEDUP_REMOVED lines=8> */
.L_x_2700:
        /* <DEDUP_REMOVED lines=9> */
[----:B-1----:R-:W-:-:S05]  /*dbf0*/  @P1 MOV R5, 0x3f317218 ;  /* 0x3f31721800051802 */ /* 0x002fca0000000f00 */
[----:B------:R-:W-:Y:S02]  /*dc00*/  @P1 FMUL.FTZ R5, R5, c[0x0][0x2d0] ;  /* 0x0000b40005051a20 */ /* 0x000fe40000410000 */
[----:B------:R-:W1:Y:S01]  /*dc10*/  @P1 MUFU.LG2 R4, R4 ;  /* 0x0000000400041308 */ /* 0x000e620000000c00 */
[----:B--2---:R-:W-:-:S07]  /*dc20*/  FMUL.FTZ R120, R2, R120 ;  /* 0x0000007802787220 */ /* 0x004fce0000410000 */
[----:B------:R-:W2:Y:S01]  /*dc30*/  @P0 MUFU.RCP R0, R3 ;  /* 0x0000000300000308 */ /* 0x000ea20000001000 */
[C---:B------:R-:W-:Y:S02]  /*dc40*/  FMUL.FTZ R32, R2.reuse, R121 ;  /* 0x0000007902207220 */ /* 0x040fe40000410000 */
[C---:B------:R-:W-:Y:S02]  /*dc50*/  FMUL.FTZ R124, R2.reuse, R124 ;  /* 0x0000007c027c7220 */ /* 0x040fe40000410000 */
[----:B------:R-:W-:Y:S02]  /*dc60*/  FMUL.FTZ R30, R2, R125 ;  /* 0x0000007d021e7220 */ /* 0x000fe40000410000 */
[----:B-1----:R-:W-:Y:S02]  /*dc70*/  @P1 FMUL.FTZ R7, R4, 0.69314718246459960938 ;  /* 0x3f31721804071820 */ /* 0x002fe40000410000 */
        /* <DEDUP_REMOVED lines=28> */
[----:B------:R1:W3:Y:S01]  /*de40*/  @P0 MUFU.LG2 R2, R3 ;  /* 0x0000000300020308 */ /* 0x0002e20000000c00 */
[----:B------:R-:W-:Y:S02]  /*de50*/  @P1 FFMA.FTZ R34, R5, R117, R7 ;  /* 0x0000007505221223 */ /* 0x000fe40000010007 */
[C---:B--2---:R-:W-:Y:S02]  /*de60*/  FMUL.FTZ R122, R0.reuse, R122 ;  /* 0x0000007a007a7220 */ /* 0x044fe40000410000 */
[C---:B------:R-:W-:Y:S02]  /*de70*/  FMUL.FTZ R31, R0.reuse, R123 ;  /* 0x0000007b001f7220 */ /* 0x040fe40000410000 */
[----:B------:R-:W-:-:S02]  /*de80*/  FMUL.FTZ R126, R0, R126 ;  /* 0x0000007e007e7220 */ /* 0x000fc40000410000 */
[C---:B------:R-:W-:Y:S02]  /*de90*/  FMUL.FTZ R29, R0.reuse, R127 ;  /* 0x0000007f001d7220 */ /* 0x040fe40000410000 */
[C---:B------:R-:W-:Y:S02]  /*dea0*/  FMUL.FTZ R70, R0.reuse, R70 ;  /* 0x0000004600467220 */ /* 0x040fe40000410000 */
[C---:B------:R-:W-:Y:S02]  /*deb0*/  FMUL.FTZ R27, R0.reuse, R71 ;  /* 0x00000047001b7220 */ /* 0x040fe40000410000 */
[----:B------:R-:W-:Y:S01]  /*dec0*/  FMUL.FTZ R74, R0, R74 ;  /* 0x0000004a004a7220 */ /* 0x000fe20000410000 */
[----:B-1----:R-:W-:Y:S01]  /*ded0*/  @P0 MOV R3, 0x3f317218 ;  /* 0x3f31721800030802 */ /* 0x002fe20000000f00 */
[----:B---3--:R-:W-:Y:S02]  /*dee0*/  @P0 FMUL.FTZ R2, R2, 0.69314718246459960938 ;  /* 0x3f31721802020820 */ /* 0x008fe40000410000 */
[----:B------:R-:W-:-:S02]  /*def0*/  FMUL.FTZ R25, R0, R75 ;  /* 0x0000004b00197220 */ /* 0x000fc40000410000 */
[----:B------:R-:W-:Y:S02]  /*df00*/  @P0 FMUL.FTZ R3, R3, c[0x0][0x2d0] ;  /* 0x0000b40003030a20 */ /* 0x000fe40000410000 */
        /* <DEDUP_REMOVED lines=24> */
[----:B------:R-:W-:Y:S01]  /*e090*/  PRMT R0, R35, 0x7610, R0 ;  /* 0x0000761023007816 */ /* 0x000fe20000000000 */
[----:B------:R-:W-:Y:S02]  /*e0a0*/  @P0 FFMA.FTZ R33, R3, R8, R2 ;  /* 0x0000000803210223 */ /* 0x000fe40000010002 */
.L_x_2626:
[----:B------:R2:W5:Y:S01]  /*e0b0*/  LDL R35, [R1+0x4c] ;  /* 0x00004c0001237983 */ /* 0x0005620000100800 */
[----:B------:R-:W-:Y:S03]  /*e0c0*/  BSSY B0, `(.L_x_2655) ;  /* 0x0000012000007945 */ /* 0x000fe60003800000 */
[----:B-1----:R-:W1:Y:S02]  /*e0d0*/  S2R R38, SR_TID.X ;  /* 0x0000000000267919 */ /* 0x002e640000002100 */
[----:B-1----:R-:W-:-:S13]  /*e0e0*/  LOP3.LUT P4, RZ, R38, 0xff, RZ, 0xc0, !PT ;  /* 0x000000ff26ff7812 */ /* 0x002fda000788c0ff */
[----:B------:R-:W-:Y:S05]  /*e0f0*/  @P4 BRA `(.L_x_2656) ;  /* 0x000000e000004947 */ /* 0x000fea0003800000 */
[----:B--2---:R-:W1:Y:S01]  /*e100*/  S2R R8, SR_LANEID ;  /* 0x0000000000087919 */ /* 0x004e620000000000 */
        /* <DEDUP_REMOVED lines=13> */
.L_x_2656:
[----:B--2---:R-:W-:Y:S05]  /*e1e0*/  BSYNC B0 ;  /* 0x0000000000007941 */ /* 0x004fea0003800000 */
.L_x_2655:
        /* <DEDUP_REMOVED lines=11> */
[----:B------:R-:W5:Y:S04]  /*e2a0*/  LDL R36, [R1+0x68] ;  /* 0x0000680001247983 */ /* 0x000f680000100800 */
[----:B-1----:R-:W5:Y:S01]  /*e2b0*/  LDL R35, [R1+0x60] ;  /* 0x0000600001237983 */ /* 0x002f620000100800 */
        /* <DEDUP_REMOVED lines=75> */
[----:B------:R-:W-:Y:S05]  /*e770*/  CALL.REL.NOINC `($__internal_9_$__cuda_sm70_shflsync_idx_p) ;  /* 0x0000457000007944 */ /* 0x000fea0003c00000 */
.L_x_2659:
        /* <DEDUP_REMOVED lines=107> */
.L_x_2661:
[----:B---3--:R-:W-:Y:S05]  /*ee30*/  BSYNC B0 ;  /* 0x0000000000007941 */ /* 0x008fea0003800000 */
.L_x_2660:
        /* <DEDUP_REMOVED lines=14> */
.L_x_2663:
[----:B------:R-:W-:Y:S05]  /*ef20*/  BSYNC B0 ;  /* 0x0000000000007941 */ /* 0x000fea0003800000 */
.L_x_2662:
        /* <DEDUP_REMOVED lines=14> */
.L_x_2665:
[----:B------:R-:W-:Y:S05]  /*f010*/  BSYNC B0 ;  /* 0x0000000000007941 */ /* 0x000fea0003800000 */
.L_x_2664:
        /* <DEDUP_REMOVED lines=15> */
.L_x_2658:
        /* <DEDUP_REMOVED lines=22> */
[----:B------:R-:W-:-:S03]  /*f270*/  IMAD R8, R10, c[0x0][0x498], RZ ;  /* 0x000126000a087a24 */ /* 0x000fc600078e02ff */
        /* <DEDUP_REMOVED lines=19> */
.L_x_2668:
[----:B------:R-:W-:Y:S05]  /*f3b0*/  BSYNC B0 ;  /* 0x0000000000007941 */ /* 0x000fea0003800000 */
.L_x_2667:
[----:B------:R-:W3:Y:S01]  /*f3c0*/  LDL R2, [R1+0x8] ;  /* 0x0000080001027983 */ /* 0x000ee20000100800 */
[----:B--2---:R-:W-:Y:S01]  /*f3d0*/  MOV R0, c[0x0][0x4e8] ;  /* 0x00013a0000007a02 */ /* 0x004fe20000000f00 */
[----:B------:R-:W-:-:S03]  /*f3e0*/  IMAD R6, R10, c[0x0][0x3f0], RZ ;  /* 0x0000fc000a067a24 */ /* 0x000fc600078e02ff */
[----:B------:R-:W-:Y:S01]  /*f3f0*/  ISETP.NE.AND P0, PT, R0, 0x1, PT ;  /* 0x000000010000780c */ /* 0x000fe20003f05270 */
[----:B------:R-:W-:Y:S02]  /*f400*/  IMAD R0, R9, c[0x0][0x3e8], RZ ;  /* 0x0000fa0009007a24 */ /* 0x000fe400078e02ff */
[----:B------:R-:W-:Y:S02]  /*f410*/  IMAD R8, R11, c[0x0][0x3f4], R6 ;  /* 0x0000fd000b087a24 */ /* 0x000fe400078e0206 */
[----:B------:R-:W-:Y:S01]  /*f420*/  IMAD R5, R12, c[0x0][0x3ec], R0 ;  /* 0x0000fb000c057a24 */ /* 0x000fe200078e0200 */
[----:B---3--:R-:W-:Y:S01]  /*f430*/  IADD3 R4, R2, R13, RZ ;  /* 0x0000000d02047210 */ /* 0x008fe20007ffe0ff */
        /* <DEDUP_REMOVED lines=22> */
[----:B------:R2:W3:Y:S02]  /*f5a0*/  SHFL.IDX PT, R8, R7, RZ, 0x181f ;  /* 0x00181fff07087589 */ /* 0x0004e400000e0000 */
.L_x_2701:
[----:B------:R-:W-:Y:S05]  /*f5b0*/  BRA.DIV ~URZ, `(.L_x_2670) ;  /* 0x000033727f007947 */ /* 0x000fea000b800000 */
[----:B------:R4:W1:Y:S02]  /*f5c0*/  SHFL.IDX PT, R0, R9, RZ, 0x181f ;  /* 0x00181fff09007589 */ /* 0x00086400000e0000 */
.L_x_2702:
[----:B------:R-:W5:Y:S04]  /*f5d0*/  LDL.LU R3, [R1+0x38] ;  /* 0x0000380001037983 */ /* 0x000f680000300800 */
[----:B------:R-:W2:Y:S01]  /*f5e0*/  S2R R4, SR_TID.X ;  /* 0x0000000000047919 */ /* 0x000ea20000002100 */
[----:B------:R-:W-:-:S04]  /*f5f0*/  IMAD.MOV.U32 R10, RZ, RZ, c[0x0][0x4e8] ;  /* 0x00013a00ff0a7624 */ /* 0x000fc800078e00ff */
[----:B------:R-:W-:Y:S01]  /*f600*/  IMAD R10, R10, c[0x0][0x388], RZ ;  /* 0x0000e2000a0a7a24 */ /* 0x000fe200078e02ff */
[----:B--2---:R-:W-:-:S04]  /*f610*/  SHF.R.S32.HI R2, RZ, 0x1f, R4 ;  /* 0x0000001fff027819 */ /* 0x004fc80000011404 */
        /* <DEDUP_REMOVED lines=10> */
[CC--:B-1----:R-:W-:Y:S02]  /*f6c0*/  @!P1 LEA R4, P3, R226.reuse, R0.reuse, 0x1 ;  /* 0x00000000e2049211 */ /* 0x0c2fe400078608ff */
[C---:B------:R-:W-:Y:S02]  /*f6d0*/  @!P0 LEA R2, P2, R237.reuse, R0, 0x1 ;  /* 0x00000000ed028211 */ /* 0x040fe400078408ff */
[-C--:B---3--:R-:W-:Y:S02]  /*f6e0*/  @!P1 LEA.HI.X R5, R226, R8.reuse, R12, 0x1, P3 ;  /* 0x00000008e2059211 */ /* 0x088fe400018f0c0c */
[----:B------:R-:W-:-:S03]  /*f6f0*/  @!P0 LEA.HI.X R3, R237, R8, R11, 0x1, P2 ;  /* 0x00000008ed038211 */ /* 0x000fc600010f0c0b */
[----:B------:R1:W-:Y:S04]  /*f700*/  @!P1 ST.E.128 [R4.64], RZ ;  /* 0x000000ff04009985 */ /* 0x0003e8000c101d06 */
[----:B------:R1:W-:Y:S02]  /*f710*/  @!P0 ST.E.128 [R2.64], RZ ;  /* 0x000000ff02008985 */ /* 0x0003e4000c101d06 */
.L_x_2672:
[----:B------:R-:W-:Y:S05]  /*f720*/  BSYNC B0 ;  /* 0x0000000000007941 */ /* 0x000fea0003800000 */
.L_x_2671:
[----:B------:R-:W-:Y:S05]  /*f730*/  BRA.DIV ~URZ, `(.L_x_2673) ;  /* 0x000032627f007947 */ /* 0x000fea000b800000 */
[----:B---3--:R2:W3:Y:S04]  /*f740*/  SHFL.IDX PT, R8, R7, 0x1, 0x181f ;  /* 0x00381f0007087f89 */ /* 0x0084e800000e0000 */
[----:B-1----:R2:W1:Y:S02]  /*f750*/  SHFL.IDX PT, R0, R9, 0x1, 0x181f ;  /* 0x00381f0009007f89 */ /* 0x00246400000e0000 */
.L_x_2703:
[----:B------:R-:W-:Y:S01]  /*f760*/  IADD3 R2, R6, 0x20, RZ ;  /* 0x0000002006027810 */ /* 0x000fe20007ffe0ff */
[----:B------:R-:W-:Y:S03]  /*f770*/  BSSY B0, `(.L_x_2674) ;  /* 0x000000d000007945 */ /* 0x000fe60003800000 */
        /* <DEDUP_REMOVED lines=12> */
.L_x_2675:
[----:B------:R-:W-:Y:S05]  /*f840*/  BSYNC B0 ;  /* 0x0000000000007941 */ /* 0x000fea0003800000 */
.L_x_2674:
[----:B------:R-:W-:Y:S05]  /*f850*/  BRA.DIV ~URZ, `(.L_x_2676) ;  /* 0x000032127f007947 */ /* 0x000fea000b800000 */
[----:B---3--:R3:W2:Y:S02]  /*f860*/  SHFL.IDX PT, R8, R7, 0x2, 0x181f ;  /* 0x00581f0007087f89 */ /* 0x0086a400000e0000 */
.L_x_2704:
[----:B------:R-:W-:Y:S05]  /*f870*/  BRA.DIV ~URZ, `(.L_x_2677) ;  /* 0x000032627f007947 */ /* 0x000fea000b800000 */
[----:B-1----:R1:W3:Y:S02]  /*f880*/  SHFL.IDX PT, R0, R9, 0x2, 0x181f ;  /* 0x00581f0009007f89 */ /* 0x0022e400000e0000 */
.L_x_2705:
        /* <DEDUP_REMOVED lines=8> */
[CC--:B---3--:R-:W-:Y:S02]  /*f910*/  @!P1 LEA R4, P3, R226.reuse, R0.reuse, 0x1 ;  /* 0x00000000e2049211 */ /* 0x0c8fe400078608ff */
[C---:B------:R-:W-:Y:S02]  /*f920*/  @!P0 LEA R2, P2, R237.reuse, R0, 0x1 ;  /* 0x00000000ed028211 */ /* 0x040fe400078408ff */
[-C--:B--2---:R-:W-:Y:S02]  /*f930*/  @!P1 LEA.HI.X R5, R226, R8.reuse, R12, 0x1, P3 ;  /* 0x00000008e2059211 */ /* 0x084fe400018f0c0c */
[----:B------:R-:W-:-:S03]  /*f940*/  @!P0 LEA.HI.X R3, R237, R8, R11, 0x1, P2 ;  /* 0x00000008ed038211 */ /* 0x000fc600010f0c0b */
[----:B------:R2:W-:Y:S04]  /*f950*/  @!P1 ST.E.128 [R4.64], RZ ;  /* 0x000000ff04009985 */ /* 0x0005e8000c101d06 */
[----:B------:R2:W-:Y:S02]  /*f960*/  @!P0 ST.E.128 [R2.64], RZ ;  /* 0x000000ff02008985 */ /* 0x0005e4000c101d06 */
.L_x_2679:
[----:B------:R-:W-:Y:S05]  /*f970*/  BSYNC B0 ;  /* 0x0000000000007941 */ /* 0x000fea0003800000 */
.L_x_2678:
[----:B------:R-:W-:Y:S05]  /*f980*/  BRA.DIV ~URZ, `(.L_x_2680) ;  /* 0x000031c27f007947 */ /* 0x000fea000b800000 */
[----:B--23--:R-:W2:Y:S04]  /*f990*/  SHFL.IDX PT, R7, R7, 0x3, 0x181f ;  /* 0x00781f0007077f89 */ /* 0x00cea800000e0000 */
[----:B------:R3:W1:Y:S02]  /*f9a0*/  SHFL.IDX PT, R0, R9, 0x3, 0x181f ;  /* 0x00781f0009007f89 */ /* 0x00066400000e0000 */
.L_x_2706:
        /* <DEDUP_REMOVED lines=13> */
.L_x_2666:
[----:B------:R-:W-:Y:S05]  /*fa80*/  BSYNC B1 ;  /* 0x0000000000017941 */ /* 0x000fea0003800000 */
.L_x_2657:
[----:B-1--4-:R-:W4:Y:S02]  /*fa90*/  LDL R0, [R1+0x70] ;  /* 0x0000700001007983 */ /* 0x012f240000100800 */
[----:B----4-:R-:W-:-:S13]  /*faa0*/  ISETP.NE.AND P0, PT, R0, RZ, PT ;  /* 0x000000ff0000720c */ /* 0x010fda0003f05270 */
[----:B------:R-:W-:Y:S01]  /*fab0*/  @P0 WARPSYNC 0xffffffff ;  /* 0xffffffff00000948 */ /* 0x000fe20003800000 */
[----:B------:R-:W-:Y:S06]  /*fac0*/  @P0 BAR.SYNC.DEFER_BLOCKING 0x5, 0x100 ;  /* 0x0144000000000b1d */ /* 0x000fec0000010000 */
[----:B------:R-:W1:Y:S04]  /*fad0*/  @P0 LDS R0, [0x10100] ;  /* 0x01010000ff000984 */ /* 0x000e680000000800 */
[----:B-1----:R1:W-:Y:S04]  /*fae0*/  @P0 STL [R1+0x4c], R0 ;  /* 0x00004c0001000387 */ /* 0x0023e80000100800 */
[----:B------:R-:W-:Y:S06]  /*faf0*/  @P0 BAR.ARV 0x4, 0x100 ;  /* 0x0104000000000b1d */ /* 0x000fec0000002000 */
[----:B------:R-:W-:Y:S05]  /*fb00*/  @P0 BRA `(.L_x_2681) ;  /* 0x0000007000000947 */ /* 0x000fea0003800000 */
[----:B------:R-:W-:Y:S05]  /*fb10*/  BRA.DIV ~URZ, `(.L_x_2682) ;  /* 0x000031027f007947 */ /* 0x000fea000b800000 */
[----:B-1----:R1:W4:Y:S02]  /*fb20*/  SHFL.IDX PT, R0, R44, RZ, 0x1f ;  /* 0x00001fff2c007589 */ /* 0x00232400000e0000 */
.L_x_2707:
[----:B------:R-:W-:Y:S01]  /*fb30*/  WARPSYNC 0xffffffff ;  /* 0xffffffff00007948 */ /* 0x000fe20003800000 */
[----:B------:R-:W-:Y:S06]  /*fb40*/  BAR.SYNC.DEFER_BLOCKING 0x4, 0x100 ;  /* 0x0104000000007b1d */ /* 0x000fec0000010000 */
[----:B----4-:R4:W-:Y:S04]  /*fb50*/  STL [R1+0x4c], R0 ;  /* 0x00004c0001007387 */ /* 0x0109e80000100800 */
[----:B------:R4:W-:Y:S04]  /*fb60*/  @!P4 STS [0x10100], R44 ;  /* 0x0101002cff00c388 */ /* 0x0009e80000000800 */
[----:B------:R-:W-:Y:S06]  /*fb70*/  BAR.ARV 0x5, 0x100 ;  /* 0x0144000000007b1d */ /* 0x000fec0000002000 */
.L_x_2681:
[----:B-1--4-:R-:W4:Y:S02]  /*fb80*/  LDL R0, [R1+0x4c] ;  /* 0x00004c0001007983 */ /* 0x012f240000100800 */
[----:B----4-:R-:W-:-:S13]  /*fb90*/  ISETP.GE.AND P0, PT, R0, c[0x0][0x538], PT ;  /* 0x00014e0000007a0c */ /* 0x010fda0003f06270 */
[----:B--23--:R-:W-:Y:S01]  /*fba0*/  @P0 CALL.REL.NOINC `(.L_x_2683) ;  /* 0x0000001000000944 */ /* 0x00cfe20003c00000 */
[----:B------:R-:W-:Y:S05]  /*fbb0*/  BRA `(.L_x_2684) ;  /* 0xffff0cd000007947 */ /* 0x000fea000383ffff */
.L_x_2683:
[----:B------:R-:W-:Y:S05]  /*fbc0*/  EXIT ;  /* 0x000000000000794d */ /* 0x000fea0003800000 */
.L_x_2629:
[----:B------:R-:W-:Y:S01]  /*fbd0*/  IMAD.MOV.U32 R227, RZ, RZ, R0 ;  /* 0x000000ffffe37224 */ /* 0x000fe200078e0000 */
[----:B------:R-:W-:Y:S01]  /*fbe0*/  MOV R228, RZ ;  /* 0x000000ff00e47202 */ /* 0x000fe20000000f00 */
[----:B------:R-:W-:Y:S01]  /*fbf0*/  IMAD.MOV.U32 R3, RZ, RZ, 0x181f ;  /* 0x0000181fff037424 */ /* 0x000fe200078e00ff */
[----:B------:R-:W-:Y:S02]  /*fc00*/  MOV R2, 0xfc20 ;  /* 0x0000fc2000027802 */ /* 0x000fe40000000f00 */
[----:B------:R-:W-:Y:S05]  /*fc10*/  CALL.REL.NOINC `($__internal_9_$__cuda_sm70_shflsync_idx_p) ;  /* 0x000030d000007944 */ /* 0x000fea0003c00000 */
[----:B------:R-:W-:Y:S01]  /*fc20*/  MOV R10, R228 ;  /* 0x000000e4000a7202 */ /* 0x000fe20000000f00 */
[----:B------:R-:W-:Y:S05]  /*fc30*/  BRA `(.L_x_2685) ;  /* 0xffff32e000007947 */ /* 0x000fea000383ffff */
.L_x_2630:
[----:B------:R-:W-:Y:S01]  /*fc40*/  IMAD.MOV.U32 R227, RZ, RZ, R6 ;  /* 0x000000ffffe37224 */ /* 0x000fe200078e0006 */
[----:B------:R-:W-:Y:S01]  /*fc50*/  MOV R228, RZ ;  /* 0x000000ff00e47202 */ /* 0x000fe20000000f00 */
[----:B------:R-:W-:Y:S01]  /*fc60*/  IMAD.MOV.U32 R3, RZ, RZ, 0x181f ;  /* 0x0000181fff037424 */ /* 0x000fe200078e00ff */
[----:B------:R-:W-:Y:S02]  /*fc70*/  MOV R2, 0xfc90 ;  /* 0x0000fc9000027802 */ /* 0x000fe40000000f00 */
[----:B-12---:R-:W-:Y:S05]  /*fc80*/  CALL.REL.NOINC `($__internal_9_$__cuda_sm70_shflsync_idx_p) ;  /* 0x0000306000007944 */ /* 0x006fea0003c00000 */
[----:B------:R-:W-:Y:S01]  /*fc90*/  ISETP.GE.AND P2, PT, R226, c[0x0][0x1d4], PT ;  /* 0x00007500e2007a0c */ /* 0x000fe20003f46270 */
[----:B------:R-:W-:Y:S01]  /*fca0*/  IMAD.MOV.U32 R227, RZ, RZ, R0 ;  /* 0x000000ffffe37224 */ /* 0x000fe200078e0000 */
[----:B------:R-:W-:Y:S02]  /*fcb0*/  ISETP.GE.AND P0, PT, R237, c[0x0][0x1d4], PT ;  /* 0x00007500ed007a0c */ /* 0x000fe40003f06270 */
[----:B------:R-:W-:-:S02]  /*fcc0*/  IADD3 R8, P6, R228, R165, RZ ;  /* 0x000000a5e4087210 */ /* 0x000fc40007fde0ff */
[----:B------:R-:W-:Y:S01]  /*fcd0*/  IADD3 R2, P5, R228, R166, RZ ;  /* 0x000000a6e4027210 */ /* 0x000fe20007fbe0ff */
[----:B------:R-:W-:Y:S01]  /*fce0*/  IMAD.MOV.U32 R228, RZ, RZ, 0x1 ;  /* 0x00000001ffe47424 */ /* 0x000fe200078e00ff */
[----:B------:R-:W-:Y:S01]  /*fcf0*/  SEL R7, RZ, 0x10, P0 ;  /* 0x00000010ff077807 */ /* 0x000fe20000000000 */
[C---:B------:R-:W-:Y:S02]  /*fd00*/  IMAD.X R9, R10.reuse, 0x1, R4, P6 ;  /* 0x000000010a097824 */ /* 0x040fe400030e0604 */
[----:B------:R-:W-:-:S03]  /*fd10*/  IMAD.X R3, R10, 0x1, R5, P5 ;  /* 0x000000010a037824 */ /* 0x000fc600028e0605 */
[----:B------:R-:W-:Y:S01]  /*fd20*/  @!PT LDS RZ, [RZ] ;  /* 0x00000000fffff984 */ /* 0x000fe20000000800 */
[----:B------:R-:W-:Y:S01]  /*fd30*/  @!PT LDS RZ, [RZ] ;  /* 0x00000000fffff984 */ /* 0x000fe20000000800 */
[----:B------:R-:W-:Y:S01]  /*fd40*/  @!PT LDS RZ, [RZ] ;  /* 0x00000000fffff984 */ /* 0x000fe20000000800 */
[----:B------:R1:W-:Y:S04]  /*fd50*/  LDGSTS.E.BYPASS.LTC128B.128 [R219+0x8100], [R8.64], !P2 ;  /* 0x0810000008db7fae */ /* 0x0003e8000d101d46 */
[----:B------:R2:W-:Y:S01]  /*fd60*/  LDGSTS.E.BYPASS.LTC128B.128 [R219+0xc100], [R2.64], !P0 ;  /* 0x0c10000002db7fae */ /* 0x0005e2000c101d46 */
[----:B-1----:R-:W-:Y:S01]  /*fd70*/  SEL R8, RZ, 0x10, P2 ;  /* 0x00000010ff087807 */ /* 0x002fe20001000000 */
[----:B--2---:R-:W-:Y:S01]  /*fd80*/  IMAD.MOV.U32 R3, RZ, RZ, 0x181f ;  /* 0x0000181fff037424 */ /* 0x004fe200078e00ff */
[----:B------:R-:W-:Y:S02]  /*fd90*/  MOV R2, 0xfdb0 ;  /* 0x0000fdb000027802 */ /* 0x000fe40000000f00 */
[----:B------:R-:W-:Y:S05]  /*fda0*/  CALL.REL.NOINC `($__internal_9_$__cuda_sm70_shflsync_idx_p) ;  /* 0x00002f4000007944 */ /* 0x000fea0003c00000 */
[----:B------:R-:W-:Y:S01]  /*fdb0*/  IMAD.MOV.U32 R9, RZ, RZ, R228 ;  /* 0x000000ffff097224 */ /* 0x000fe200078e00e4 */
[----:B------:R-:W-:Y:S01]  /*fdc0*/  MOV R228, 0x1 ;  /* 0x0000000100e47802 */ /* 0x000fe20000000f00 */
[----:B------:R-:W-:Y:S01]  /*fdd0*/  IMAD.MOV.U32 R227, RZ, RZ, R6 ;  /* 0x000000ffffe37224 */ /* 0x000fe200078e0006 */
[----:B------:R-:W-:-:S02]  /*fde0*/  MOV R3, 0x181f ;  /* 0x0000181f00037802 */ /* 0x000fc40000000f00 */
[----:B------:R-:W-:Y:S02]  /*fdf0*/  MOV R2, 0xfe10 ;  /* 0x0000fe1000027802 */ /* 0x000fe40000000f00 */
[----:B------:R-:W-:Y:S05]  /*fe00*/  CALL.REL.NOINC `($__internal_9_$__cuda_sm70_shflsync_idx_p) ;  /* 0x00002ee000007944 */ /* 0x000fea0003c00000 */
        /* <DEDUP_REMOVED lines=8> */
[-C--:B------:R-:W-:Y:S02]  /*fe90*/  IADD3.X R11, RZ, R9.reuse, R4, P2, P0 ;  /* 0x00000009ff0b7210 */ /* 0x080fe400017e0404 */
        /* <DEDUP_REMOVED lines=10> */
[----:B-1----:R-:W-:Y:S05]  /*ff40*/  CALL.REL.NOINC `($__internal_9_$__cuda_sm70_shflsync_idx_p) ;  /* 0x00002da000007944 */ /* 0x002fea0003c00000 */
[----:B------:R-:W-:Y:S01]  /*ff50*/  IMAD.MOV.U32 R9, RZ, RZ, R228 ;  /* 0x000000ffff097224 */ /* 0x000fe200078e00e4 */
[----:B------:R-:W-:Y:S01]  /*ff60*/  MOV R228, 0x2 ;  /* 0x0000000200e47802 */ /* 0x000fe20000000f00 */
[----:B------:R-:W-:Y:S01]  /*ff70*/  IMAD.MOV.U32 R227, RZ, RZ, R6 ;  /* 0x000000ffffe37224 */ /* 0x000fe200078e0006 */
[----:B------:R-:W-:Y:S02]  /*ff80*/  MOV R3, 0x181f ;  /* 0x0000181f00037802 */ /* 0x000fe40000000f00 */
[----:B------:R-:W-:Y:S02]  /*ff90*/  MOV R2, 0xffb0 ;  /* 0x0000ffb000027802 */ /* 0x000fe40000000f00 */
[----:B------:R-:W-:Y:S05]  /*ffa0*/  CALL.REL.NOINC `($__internal_9_$__cuda_sm70_shflsync_idx_p) ;  /* 0x00002d4000007944 */ /* 0x000fea0003c00000 */
        /* <DEDUP_REMOVED lines=26> */
[----:B------:R-:W-:Y:S01]  /*10150*/  MOV R2, R228 ;  /* 0x000000e400027202 */ /* 0x000fe20000000f00 */
[----:B------:R-:W-:Y:S05]  /*10160*/  BRA `(.L_x_2686) ;  /* 0xffff2f9000007947 */ /* 0x000fea000383ffff */
.L_x_2631:
[----:B------:R-:W-:Y:S01]  /*10170*/  IMAD.MOV.U32 R227, RZ, RZ, R4 ;  /* 0x000000ffffe37224 */ /* 0x000fe200078e0004 */
[----:B------:R-:W-:Y:S01]  /*10180*/  MOV R228, RZ ;  /* 0x000000ff00e47202 */ /* 0x000fe20000000f00 */
[----:B------:R-:W-:Y:S01]  /*10190*/  IMAD.MOV.U32 R3, RZ, RZ, 0x1c1f ;  /* 0x00001c1fff037424 */ /* 0x000fe200078e00ff */
[----:B------:R-:W-:-:S02]  /*101a0*/  MOV R2, 0x101c0 ;  /* 0x000101c000027802 */ /* 0x000fc40000000f00 */
[----:B------:R-:W-:Y:S05]  /*101b0*/  CALL.REL.NOINC `($__internal_9_$__cuda_sm70_shflsync_idx_p) ;  /* 0x00002b3000007944 */ /* 0x000fea0003c00000 */
[----:B------:R-:W-:Y:S01]  /*101c0*/  MOV R0, R228 ;  /* 0x000000e400007202 */ /* 0x000fe20000000f00 */
[----:B------:R-:W-:Y:S05]  /*101d0*/  BRA `(.L_x_2687) ;  /* 0xffff312000007947 */ /* 0x000fea000383ffff */
.L_x_2632:
[----:B------:R-:W-:Y:S01]  /*101e0*/  IMAD.MOV.U32 R227, RZ, RZ, R4 ;  /* 0x000000ffffe37224 */ /* 0x000fe200078e0004 */
[----:B------:R-:W-:Y:S01]  /*101f0*/  MOV R228, 0x1 ;  /* 0x0000000100e47802 */ /* 0x000fe20000000f00 */
[----:B------:R-:W-:Y:S01]  /*10200*/  IMAD.MOV.U32 R3, RZ, RZ, 0x1c1f ;  /* 0x00001c1fff037424 */ /* 0x000fe200078e00ff */
[----:B------:R-:W-:-:S02]  /*10210*/  MOV R2, 0x10230 ;  /* 0x0001023000027802 */ /* 0x000fc40000000f00 */
[----:B-1----:R-:W-:Y:S05]  /*10220*/  CALL.REL.NOINC `($__internal_9_$__cuda_sm70_shflsync_idx_p) ;  /* 0x00002ac000007944 */ /* 0x002fea0003c00000 */
[----:B------:R-:W-:Y:S01]  /*10230*/  IMAD.IADD R0, R5, 0x1, R228 ;  /* 0x0000000105007824 */ /* 0x000fe200078e02e4 */
[----:B------:R-:W-:-:S02]  /*10240*/  FMNMX.FTZ R117, R7, R9, !PT ;  /* 0x0000000907757209 */ /* 0x000fc40007810000 */
[----:B------:R-:W-:Y:S02]  /*10250*/  MOV R2, 0x10a70 ;  /* 0x00010a7000027802 */ /* 0x000fe40000000f00 */
        /* <DEDUP_REMOVED lines=10> */
[----:B------:R-:W-:-:S02]  /*10300*/  FSEL R11, R99, -INF , P2 ;  /* 0xff800000630b7808 */ /* 0x000fc40001000000 */
[----:B------:R-:W-:Y:S02]  /*10310*/  FMNMX.FTZ R117, R12, R117, !PT ;  /* 0x000000750c757209 */ /* 0x000fe40007810000 */
        /* <DEDUP_REMOVED lines=107> */
[----:B------:R-:W-:Y:S01]  /*109d0*/  ISETP.GT.AND P0, PT, R0, 0x79, PT ;  /* 0x000000790000780c */ /* 0x000fe20003f04270 */
[----:B------:R-:W-:Y:S01]  /*109e0*/  IMAD.MOV.U32 R0, RZ, RZ, 0x2 ;  /* 0x00000002ff007424 */ /* 0x000fe200078e00ff */
[----:B------:R-:W-:Y:S02]  /*109f0*/  FSEL R173, R66, -INF , P2 ;  /* 0xff80000042ad7808 */ /* 0x000fe40001000000 */
[----:B------:R-:W-:Y:S02]  /*10a00*/  FMNMX.FTZ R8, R171, R8, !PT ;  /* 0x00000008ab087209 */ /* 0x000fe40007810000 */
[----:B------:R-:W-:Y:S02]  /*10a10*/  FMNMX.FTZ R117, R201, R117, !PT ;  /* 0x00000075c9757209 */ /* 0x000fe40007810000 */
[----:B------:R-:W-:Y:S02]  /*10a20*/  FSEL R172, R67, -INF , P0 ;  /* 0xff80000043ac7808 */ /* 0x000fe40000000000 */
[----:B------:R-:W-:Y:S01]  /*10a30*/  FMNMX.FTZ R8, R173, R8, !PT ;  /* 0x00000008ad087209 */ /* 0x000fe20007810000 */
[----:B------:R-:W-:-:S03]  /*10a40*/  IMAD.MOV.U32 R116, RZ, RZ, R117 ;  /* 0x000000ffff747224 */ /* 0x000fc600078e0075 */
[----:B------:R-:W-:Y:S02]  /*10a50*/  FMNMX.FTZ R8, R172, R8, !PT ;  /* 0x00000008ac087209 */ /* 0x000fe40007810000 */
[----:B------:R-:W-:Y:S05]  /*10a60*/  CALL.REL.NOINC `($__internal_8_$__cuda_sm70_shflsync_bfly_p) ;  /* 0x0000222000007944 */ /* 0x000fea0003c00000 */
[----:B------:R-:W-:Y:S01]  /*10a70*/  FMNMX.FTZ R117, R117, R0, !PT ;  /* 0x0000000075757209 */ /* 0x000fe20007810000 */
[----:B------:R-:W-:Y:S01]  /*10a80*/  IMAD.MOV.U32 R0, RZ, RZ, 0x1 ;  /* 0x00000001ff007424 */ /* 0x000fe200078e00ff */
[----:B------:R-:W-:-:S03]  /*10a90*/  MOV R2, 0x10ac0 ;  /* 0x00010ac000027802 */ /* 0x000fc60000000f00 */
[----:B------:R-:W-:Y:S02]  /*10aa0*/  IMAD.MOV.U32 R116, RZ, RZ, R117 ;  /* 0x000000ffff747224 */ /* 0x000fe400078e0075 */
[----:B------:R-:W-:Y:S05]  /*10ab0*/  CALL.REL.NOINC `($__internal_8_$__cuda_sm70_shflsync_bfly_p) ;  /* 0x000021d000007944 */ /* 0x000fea0003c00000 */
[----:B------:R-:W-:Y:S01]  /*10ac0*/  FMNMX.FTZ R117, R117, R0, !PT ;  /* 0x0000000075757209 */ /* 0x000fe20007810000 */
[----:B------:R-:W-:Y:S01]  /*10ad0*/  IMAD.MOV.U32 R116, RZ, RZ, R8 ;  /* 0x000000ffff747224 */ /* 0x000fe200078e0008 */
[----:B------:R-:W-:Y:S01]  /*10ae0*/  MOV R2, 0x10b10 ;  /* 0x00010b1000027802 */ /* 0x000fe20000000f00 */
[----:B------:R-:W-:Y:S02]  /*10af0*/  IMAD.MOV.U32 R0, RZ, RZ, 0x2 ;  /* 0x00000002ff007424 */ /* 0x000fe400078e00ff */
[----:B------:R-:W-:Y:S05]  /*10b00*/  CALL.REL.NOINC `($__internal_8_$__cuda_sm70_shflsync_bfly_p) ;  /* 0x0000218000007944 */ /* 0x000fea0003c00000 */
[----:B------:R-:W-:Y:S01]  /*10b10*/  FMNMX.FTZ R8, R8, R0, !PT ;  /* 0x0000000008087209 */ /* 0x000fe20007810000 */
[----:B------:R-:W-:Y:S01]  /*10b20*/  IMAD.MOV.U32 R0, RZ, RZ, 0x1 ;  /* 0x00000001ff007424 */ /* 0x000fe200078e00ff */
[----:B------:R-:W-:-:S03]  /*10b30*/  MOV R2, 0x10b60 ;  /* 0x00010b6000027802 */ /* 0x000fc60000000f00 */
[----:B------:R-:W-:Y:S02]  /*10b40*/  IMAD.MOV.U32 R116, RZ, RZ, R8 ;  /* 0x000000ffff747224 */ /* 0x000fe400078e0008 */
[----:B------:R-:W-:Y:S05]  /*10b50*/  CALL.REL.NOINC `($__internal_8_$__cuda_sm70_shflsync_bfly_p) ;  /* 0x0000213000007944 */ /* 0x000fea0003c00000 */
[----:B------:R-:W-:Y:S01]  /*10b60*/  MOV R3, R0 ;  /* 0x0000000000037202 */ /* 0x000fe20000000f00 */
[----:B------:R-:W-:Y:S05]  /*10b70*/  BRA `(.L_x_2688) ;  /* 0xffff343000007947 */ /* 0x000fea000383ffff */
.L_x_2636:
[----:B------:R-:W-:Y:S01]  /*10b80*/  MOV R228, RZ ;  /* 0x000000ff00e47202 */ /* 0x000fe20000000f00 */
[----:B------:R-:W-:Y:S01]  /*10b90*/  IMAD.MOV.U32 R227, RZ, RZ, R0 ;  /* 0x000000ffffe37224 */ /* 0x000fe200078e0000 */
[----:B------:R-:W-:Y:S01]  /*10ba0*/  MOV R2, 0x10bd0 ;  /* 0x00010bd000027802 */ /* 0x000fe20000000f00 */
[----:B------:R-:W-:Y:S02]  /*10bb0*/  IMAD.MOV.U32 R3, RZ, RZ, 0x181f ;  /* 0x0000181fff037424 */ /* 0x000fe400078e00ff */
[----:B--2---:R-:W-:Y:S05]  /*10bc0*/  CALL.REL.NOINC `($__internal_9_$__cuda_sm70_shflsync_idx_p) ;  /* 0x0000212000007944 */ /* 0x004fea0003c00000 */
[----:B------:R-:W-:Y:S01]  /*10bd0*/  MOV R7, R228 ;  /* 0x000000e400077202 */ /* 0x000fe20000000f00 */
[----:B------:R-:W-:-:S05]  /*10be0*/  BRA `(.L_x_2689) ;  /* 0xffff529000007947 */ /* 0x000fca000383ffff */
.L_x_2637:
[----:B------:R-:W-:Y:S01]  /*10bf0*/  MOV R228, RZ ;  /* 0x000000ff00e47202 */ /* 0x000fe20000000f00 */
[----:B------:R-:W-:Y:S01]  /*10c00*/  IMAD.MOV.U32 R227, RZ, RZ, R4 ;  /* 0x000000ffffe37224 */ /* 0x000fe200078e0004 */
[----:B------:R-:W-:Y:S01]  /*10c10*/  MOV R2, 0x10c40 ;  /* 0x00010c4000027802 */ /* 0x000fe20000000f00 */
[----:B------:R-:W-:Y:S02]  /*10c20*/  IMAD.MOV.U32 R3, RZ, RZ, 0x181f ;  /* 0x0000181fff037424 */ /* 0x000fe400078e00ff */
[----:B-123--:R-:W-:Y:S05]  /*10c30*/  CALL.REL.NOINC `($__internal_9_$__cuda_sm70_shflsync_idx_p) ;  /* 0x000020b000007944 */ /* 0x00efea0003c00000 */
[----:B------:R-:W-:Y:S01]  /*10c40*/  ISETP.GE.AND P5, PT, R226, c[0x0][0x1d4], PT ;  /* 0x00007500e2007a0c */ /* 0x000fe20003fa6270 */
[----:B------:R-:W-:Y:S01]  /*10c50*/  IMAD.MOV.U32 R227, RZ, RZ, R0 ;  /* 0x000000ffffe37224 */ /* 0x000fe200078e0000 */
[C---:B------:R-:W-:Y:S02]  /*10c60*/  IADD3 R12, P2, R228.reuse, R28, RZ ;  /* 0x0000001ce40c7210 */ /* 0x040fe40007f5e0ff */
[----:B------:R-:W-:Y:S03]  /*10c70*/  ISETP.GE.AND P0, PT, R237, c[0x0][0x1d4], PT ;  /* 0x00007500ed007a0c */ /* 0x000fe60003f06270 */
[C---:B------:R-:W-:Y:S01]  /*10c80*/  IMAD.X R13, R7.reuse, 0x1, R5, P2 ;  /* 0x00000001070d7824 */ /* 0x040fe200010e0605 */
        /* <DEDUP_REMOVED lines=12> */
[----:B------:R-:W-:Y:S05]  /*10d50*/  CALL.REL.NOINC `($__internal_9_$__cuda_sm70_shflsync_idx_p) ;  /* 0x00001f9000007944 */ /* 0x000fea0003c00000 */
[----:B------:R-:W-:Y:S01]  /*10d60*/  MOV R3, 0x181f ;  /* 0x0000181f00037802 */ /* 0x000fe20000000f00 */
[----:B------:R-:W-:Y:S01]  /*10d70*/  IMAD.MOV.U32 R13, RZ, RZ, R228 ;  /* 0x000000ffff0d7224 */ /* 0x000fe200078e00e4 */
[----:B------:R-:W-:Y:S01]  /*10d80*/  MOV R228, 0x1 ;  /* 0x0000000100e47802 */ /* 0x000fe20000000f00 */
[----:B------:R-:W-:Y:S01]  /*10d90*/  IMAD.MOV.U32 R227, RZ, RZ, R4 ;  /* 0x000000ffffe37224 */ /* 0x000fe200078e0004 */
[----:B------:R-:W-:Y:S02]  /*10da0*/  MOV R2, 0x10dc0 ;  /* 0x00010dc000027802 */ /* 0x000fe40000000f00 */
[----:B------:R-:W-:Y:S05]  /*10db0*/  CALL.REL.NOINC `($__internal_9_$__cuda_sm70_shflsync_idx_p) ;  /* 0x00001f3000007944 */ /* 0x000fea0003c00000 */
[C---:B------:R-:W-:Y:S01]  /*10dc0*/  IADD3 R2, -R12.reuse, 0x10, RZ ;  /* 0x000000100c027810 */ /* 0x040fe20007ffe1ff */
[----:B------:R-:W-:Y:S01]  /*10dd0*/  IMAD.MOV.U32 R227, RZ, RZ, R0 ;  /* 0x000000ffffe37224 */ /* 0x000fe200078e0000 */
[----:B------:R-:W-:Y:S02]  /*10de0*/  ISETP.NE.U32.AND P5, PT, R12, RZ, PT ;  /* 0x000000ff0c00720c */ /* 0x000fe40003fa5070 */
[----:B------:R-:W-:Y:S04]  /*10df0*/  LOP3.LUT R2, R2, 0xf, RZ, 0xc0, !PT ;  /* 0x0000000f02027812 */ /* 0x000fe800078ec0ff */
[-C--:B------:R-:W-:Y:S04]  /*10e00*/  IADD3 R2, P2, P0, R2, R228.reuse, R28 ;  /* 0x000000e402027210 */ /* 0x080fe8000785e01c */
[-C--:B------:R-:W-:Y:S05]  /*10e10*/  IADD3.X R3, RZ, R13.reuse, R5, P2, P0 ;  /* 0x0000000dff037210 */ /* 0x080fea00017e0405 */
        /* <DEDUP_REMOVED lines=46> */
[----:B------:R-:W-:Y:S01]  /*11100*/  MOV R0, R228 ;  /* 0x000000e400007202 */ /* 0x000fe20000000f00 */
[----:B------:R-:W-:-:S05]  /*11110*/  BRA `(.L_x_2690) ;  /* 0xffff4f4000007947 */ /* 0x000fca000383ffff */
.L_x_2640:
[----:B------:R-:W-:Y:S01]  /*11120*/  MOV R228, RZ ;  /* 0x000000ff00e47202 */ /* 0x000fe20000000f00 */
[----:B------:R-:W-:Y:S01]  /*11130*/  IMAD.MOV.U32 R227, RZ, RZ, R0 ;  /* 0x000000ffffe37224 */ /* 0x000fe200078e0000 */
[----:B------:R-:W-:Y:S01]  /*11140*/  MOV R2, 0x11170 ;  /* 0x0001117000027802 */ /* 0x000fe20000000f00 */
[----:B------:R-:W-:Y:S02]  /*11150*/  IMAD.MOV.U32 R3, RZ, RZ, 0x181f ;  /* 0x0000181fff037424 */ /* 0x000fe400078e00ff */
[----:B------:R-:W-:Y:S05]  /*11160*/  CALL.REL.NOINC `($__internal_9_$__cuda_sm70_shflsync_idx_p) ;  /* 0x00001b8000007944 */ /* 0x000fea0003c00000 */
[----:B------:R-:W-:Y:S01]  /*11170*/  MOV R145, R228 ;  /* 0x000000e400917202 */ /* 0x000fe20000000f00 */
[----:B------:R-:W-:-:S05]  /*11180*/  BRA `(.L_x_2691) ;  /* 0xffff5dd000007947 */ /* 0x000fca000383ffff */
.L_x_2641:
[----:B------:R-:W-:Y:S01]  /*11190*/  MOV R228, RZ ;  /* 0x000000ff00e47202 */ /* 0x000fe20000000f00 */
[----:B------:R-:W-:Y:S01]  /*111a0*/  IMAD.MOV.U32 R227, RZ, RZ, R116 ;  /* 0x000000ffffe37224 */ /* 0x000fe200078e0074 */
[----:B------:R-:W-:Y:S01]  /*111b0*/  MOV R2, 0x111e0 ;  /* 0x000111e000027802 */ /* 0x000fe20000000f00 */
[----:B------:R-:W-:Y:S02]  /*111c0*/  IMAD.MOV.U32 R3, RZ, RZ, 0x181f ;  /* 0x0000181fff037424 */ /* 0x000fe400078e00ff */
[----:B-12---:R-:W-:Y:S05]  /*111d0*/  CALL.REL.NOINC `($__internal_9_$__cuda_sm70_shflsync_idx_p) ;  /* 0x00001b1000007944 */ /* 0x006fea0003c00000 */
        /* <DEDUP_REMOVED lines=78> */
.L_x_2642:
[----:B------:R-:W-:Y:S01]  /*116c0*/  MOV R228, RZ ;  /* 0x000000ff00e47202 */ /* 0x000fe20000000f00 */
[----:B------:R-:W-:Y:S01]  /*116d0*/  IMAD.MOV.U32 R227, RZ, RZ, R116 ;  /* 0x000000ffffe37224 */ /* 0x000fe200078e0074 */
[----:B------:R-:W-:Y:S01]  /*116e0*/  MOV R2, 0x11710 ;  /* 0x0001171000027802 */ /* 0x000fe20000000f00 */
[----:B------:R-:W-:Y:S02]  /*116f0*/  IMAD.MOV.U32 R3, RZ, RZ, 0x1c1f ;  /* 0x00001c1fff037424 */ /* 0x000fe400078e00ff */
[----:B------:R-:W-:Y:S05]  /*11700*/  CALL.REL.NOINC `($__internal_9_$__cuda_sm70_shflsync_idx_p) ;  /* 0x000015e000007944 */ /* 0x000fea0003c00000 */
[----:B------:R-:W-:Y:S01]  /*11710*/  MOV R0, R228 ;  /* 0x000000e400007202 */ /* 0x000fe20000000f00 */
[----:B------:R-:W-:-:S05]  /*11720*/  BRA `(.L_x_2693) ;  /* 0xffff5c0000007947 */ /* 0x000fca000383ffff */
.L_x_2643:
[----:B------:R-:W-:Y:S01]  /*11730*/  MOV R228, 0x1 ;  /* 0x0000000100e47802 */ /* 0x000fe20000000f00 */
[----:B------:R-:W-:Y:S01]  /*11740*/  IMAD.MOV.U32 R227, RZ, RZ, R116 ;  /* 0x000000ffffe37224 */ /* 0x000fe200078e0074 */
[----:B------:R-:W-:Y:S01]  /*11750*/  MOV R2, 0x11780 ;  /* 0x0001178000027802 */ /* 0x000fe20000000f00 */
[----:B------:R-:W-:Y:S02]  /*11760*/  IMAD.MOV.U32 R3, RZ, RZ, 0x1c1f ;  /* 0x00001c1fff037424 */ /* 0x000fe400078e00ff */
[----:B-1----:R-:W-:Y:S05]  /*11770*/  CALL.REL.NOINC `($__internal_9_$__cuda_sm70_shflsync_idx_p) ;  /* 0x0000157000007944 */ /* 0x002fea0003c00000 */
[----:B------:R-:W-:Y:S01]  /*11780*/  FMNMX.FTZ R0, R4, R118, !PT ;  /* 0x0000007604007209 */ /* 0x000fe20007810000 */
[----:B------:R-:W-:Y:S03]  /*11790*/  IMAD.IADD R117, R117, 0x1, R228 ;  /* 0x0000000175757824 */ /* 0x000fe600078e02e4 */
[----:B------:R-:W-:Y:S02]  /*117a0*/  FMNMX.FTZ R0, R5, R0, !PT ;  /* 0x0000000005007209 */ /* 0x000fe40007810000 */
[C---:B------:R-:W-:Y:S02]  /*117b0*/  ISETP.GT.AND P6, PT, R117.reuse, RZ, PT ;  /* 0x000000ff7500720c */ /* 0x040fe40003fc4270 */
[C---:B------:R-:W-:Y:S02]  /*117c0*/  ISETP.GT.AND P5, PT, R117.reuse, 0x1, PT ;  /* 0x000000017500780c */ /* 0x040fe40003fa4270 */
[----:B------:R-:W-:Y:S02]  /*117d0*/  FSEL R6, R6, -INF , P6 ;  /* 0xff80000006067808 */ /* 0x000fe40003000000 */
[----:B------:R-:W-:Y:S02]  /*117e0*/  ISETP.GT.AND P2, PT, R117, 0x8, PT ;  /* 0x000000087500780c */ /* 0x000fe40003f44270 */
[----:B------:R-:W-:Y:S02]  /*117f0*/  FSEL R7, R7, -INF , P5 ;  /* 0xff80000007077808 */ /* 0x000fe40002800000 */
        /* <DEDUP_REMOVED lines=105> */
[----:B------:R-:W-:Y:S02]  /*11e90*/  FMNMX.FTZ R0, R239, R0, !PT ;  /* 0x00000000ef007209 */ /* 0x000fe40007810000 */
[----:B------:R-:W-:Y:S02]  /*11ea0*/  FSEL R234, R62, -INF , P6 ;  /* 0xff8000003eea7808 */ /* 0x000fe40003000000 */
[----:B------:R-:W-:Y:S02]  /*11eb0*/  FMNMX.FTZ R12, R230, R2, !PT ;  /* 0x00000002e60c7209 */ /* 0x000fe40007810000 */
[----:B------:R-:W-:Y:S02]  /*11ec0*/  ISETP.GT.AND P2, PT, R117, 0x78, PT ;  /* 0x000000787500780c */ /* 0x000fe40003f44270 */
[----:B------:R-:W-:Y:S01]  /*11ed0*/  FMNMX.FTZ R116, R243, R0, !PT ;  /* 0x00000000f3747209 */ /* 0x000fe20007810000 */
[----:B------:R-:W-:Y:S01]  /*11ee0*/  IMAD.MOV.U32 R0, RZ, RZ, 0x2 ;  /* 0x00000002ff007424 */ /* 0x000fe200078e00ff */
[----:B------:R-:W-:Y:S02]  /*11ef0*/  FSEL R233, R63, -INF , P5 ;  /* 0xff8000003fe97808 */ /* 0x000fe40002800000 */
[----:B------:R-:W-:Y:S02]  /*11f00*/  FMNMX.FTZ R12, R234, R12, !PT ;  /* 0x0000000cea0c7209 */ /* 0x000fe40007810000 */
[----:B------:R-:W-:Y:S02]  /*11f10*/  ISETP.GT.AND P0, PT, R117, 0x79, PT ;  /* 0x000000797500780c */ /* 0x000fe40003f04270 */
        /* <DEDUP_REMOVED lines=9> */
[----:B------:R-:W-:Y:S05]  /*11fb0*/  CALL.REL.NOINC `($__internal_8_$__cuda_sm70_shflsync_bfly_p) ;  /* 0x00000cd000007944 */ /* 0x000fea0003c00000 */
[----:B------:R-:W-:Y:S01]  /*11fc0*/  FMNMX.FTZ R116, R116, R0, !PT ;  /* 0x0000000074747209 */ /* 0x000fe20007810000 */
[----:B------:R-:W-:Y:S01]  /*11fd0*/  IMAD.MOV.U32 R0, RZ, RZ, 0x1 ;  /* 0x00000001ff007424 */ /* 0x000fe200078e00ff */
[----:B------:R-:W-:Y:S02]  /*11fe0*/  MOV R2, 0x12000 ;  /* 0x0001200000027802 */ /* 0x000fe40000000f00 */
        /* <DEDUP_REMOVED lines=8> */
[----:B------:R-:W-:Y:S02]  /*12070*/  MOV R2, 0x12090 ;  /* 0x0001209000027802 */ /* 0x000fe40000000f00 */
[----:B------:R-:W-:Y:S05]  /*12080*/  CALL.REL.NOINC `($__internal_8_$__cuda_sm70_shflsync_bfly_p) ;  /* 0x00000c0000007944 */ /* 0x000fea0003c00000 */
[----:B------:R-:W-:-:S05]  /*12090*/  BRA `(.L_x_2694) ;  /* 0xffff5f4000007947 */ /* 0x000fca000383ffff */
.L_x_2646:
[----:B-1--4-:R-:W-:Y:S01]  /*120a0*/  MOV R228, RZ ;  /* 0x000000ff00e47202 */ /* 0x012fe20000000f00 */
[----:B------:R-:W-:Y:S01]  /*120b0*/  IMAD.MOV.U32 R227, RZ, RZ, R36 ;  /* 0x000000ffffe37224 */ /* 0x000fe200078e0024 */
[----:B------:R-:W-:Y:S01]  /*120c0*/  MOV R2, 0x120f0 ;  /* 0x000120f000027802 */ /* 0x000fe20000000f00 */
[----:B------:R-:W-:Y:S02]  /*120d0*/  IMAD.MOV.U32 R3, RZ, RZ, 0x181f ;  /* 0x0000181fff037424 */ /* 0x000fe400078e00ff */
[----:B------:R-:W-:Y:S05]  /*120e0*/  CALL.REL.NOINC `($__internal_9_$__cuda_sm70_shflsync_idx_p) ;  /* 0x00000c0000007944 */ /* 0x000fea0003c00000 */
[----:B------:R-:W-:Y:S01]  /*120f0*/  MOV R29, R228 ;  /* 0x000000e4001d7202 */ /* 0x000fe20000000f00 */
[----:B------:R-:W-:-:S05]  /*12100*/  BRA `(.L_x_2695) ;  /* 0xffff829000007947 */ /* 0x000fca000383ffff */
.L_x_2649:
[----:B------:R-:W-:Y:S01]  /*12110*/  MOV R228, RZ ;  /* 0x000000ff00e47202 */ /* 0x000fe20000000f00 */
[----:B------:R-:W-:Y:S01]  /*12120*/  IMAD.MOV.U32 R227, RZ, RZ, R0 ;  /* 0x000000ffffe37224 */ /* 0x000fe200078e0000 */
[----:B------:R-:W-:Y:S01]  /*12130*/  MOV R2, 0x12160 ;  /* 0x0001216000027802 */ /* 0x000fe20000000f00 */
[----:B------:R-:W-:Y:S02]  /*12140*/  IMAD.MOV.U32 R3, RZ, RZ, 0x181f ;  /* 0x0000181fff037424 */ /* 0x000fe400078e00ff */
[----:B------:R-:W-:Y:S05]  /*12150*/  CALL.REL.NOINC `($__internal_9_$__cuda_sm70_shflsync_idx_p) ;  /* 0x00000b9000007944 */ /* 0x000fea0003c00000 */
[----:B------:R-:W-:Y:S01]  /*12160*/  MOV R145, R228 ;  /* 0x000000e400917202 */ /* 0x000fe20000000f00 */
[----:B------:R-:W-:-:S05]  /*12170*/  BRA `(.L_x_2696) ;  /* 0xffff92a000007947 */ /* 0x000fca000383ffff */
.L_x_2650:
[----:B------:R-:W-:Y:S01]  /*12180*/  MOV R228, RZ ;  /* 0x000000ff00e47202 */ /* 0x000fe20000000f00 */
[----:B------:R-:W-:Y:S01]  /*12190*/  IMAD.MOV.U32 R227, RZ, RZ, R116 ;  /* 0x000000ffffe37224 */ /* 0x000fe200078e0074 */
[----:B------:R-:W-:Y:S01]  /*121a0*/  MOV R2, 0x121d0 ;  /* 0x000121d000027802 */ /* 0x000fe20000000f00 */
[----:B------:R-:W-:Y:S02]  /*121b0*/  IMAD.MOV.U32 R3, RZ, RZ, 0x181f ;  /* 0x0000181fff037424 */ /* 0x000fe400078e00ff */
[----:B-12---:R-:W-:Y:S05]  /*121c0*/  CALL.REL.NOINC `($__internal_9_$__cuda_sm70_shflsync_idx_p) ;  /* 0x00000b2000007944 */ /* 0x006fea0003c00000 */
        /* <DEDUP_REMOVED lines=16> */
[----:B-1----:R-:W-:Y:S05]  /*122d0*/  CALL.REL.NOINC `($__internal_9_$__cuda_sm70_shflsync_idx_p) ;  /* 0x00000a1000007944 */ /* 0x002fea0003c00000 */
        /* <DEDUP_REMOVED lines=54> */
.L_x_2651:
[----:B------:R-:W-:Y:S02]  /*12640*/  MOV R0, 0x2 ;  /* 0x0000000200007802 */ /* 0x000fe40000000f00 */
        /* <DEDUP_REMOVED lines=16> */
.L_x_2653:
[----:B------:R2:W5:Y:S01]  /*12750*/  LDL R116, [R1] ;  /* 0x0000000001747983 */ /* 0x0005620000100800 */
[----:B-1----:R-:W-:-:S02]  /*12760*/  MOV R0, 0x2 ;  /* 0x0000000200007802 */ /* 0x002fc40000000f00 */
[----:B------:R-:W-:Y:S02]  /*12770*/  MOV R2, 0x12790 ;  /* 0x0001279000027802 */ /* 0x000fe40000000f00 */
[----:B--2--5:R-:W-:Y:S05]  /*12780*/  CALL.REL.NOINC `($__internal_8_$__cuda_sm70_shflsync_bfly_p) ;  /* 0x0000050000007944 */ /* 0x024fea0003c00000 */
[----:B------:R-:W-:Y:S01]  /*12790*/  MOV R4, R0 ;  /* 0x0000000000047202 */ /* 0x000fe20000000f00 */
[----:B------:R-:W-:Y:S05]  /*127a0*/  BRA `(.L_x_2699) ;  /* 0xffffb32000007947 */ /* 0x000fea000383ffff */
.L_x_2654:
[----:B------:R-:W-:Y:S01]  /*127b0*/  IMAD.MOV.U32 R116, RZ, RZ, R4 ;  /* 0x000000ffff747224 */ /* 0x000fe200078e0004 */
[----:B------:R-:W-:Y:S02]  /*127c0*/  MOV R0, 0x1 ;  /* 0x0000000100007802 */ /* 0x000fe40000000f00 */
[----:B------:R-:W-:Y:S02]  /*127d0*/  MOV R2, 0x127f0 ;  /* 0x000127f000027802 */ /* 0x000fe40000000f00 */
[----:B------:R-:W-:Y:S05]  /*127e0*/  CALL.REL.NOINC `($__internal_8_$__cuda_sm70_shflsync_bfly_p) ;  /* 0x000004a000007944 */ /* 0x000fea0003c00000 */
[----:B------:R1:W5:Y:S01]  /*127f0*/  LDL R116, [R1+0x4] ;  /* 0x0000040001747983 */ /* 0x0003620000100800 */
[----:B------:R-:W-:Y:S01]  /*12800*/  FADD.FTZ R4, R4, R0 ;  /* 0x0000000004047221 */ /* 0x000fe20000010000 */
[----:B------:R-:W-:Y:S02]  /*12810*/  MOV R0, 0x2 ;  /* 0x0000000200007802 */ /* 0x000fe40000000f00 */
[----:B------:R-:W-:Y:S02]  /*12820*/  MOV R2, 0x12840 ;  /* 0x0001284000027802 */ /* 0x000fe40000000f00 */
[----:B-1---5:R-:W-:Y:S05]  /*12830*/  CALL.REL.NOINC `($__internal_8_$__cuda_sm70_shflsync_bfly_p) ;  /* 0x0000045000007944 */ /* 0x022fea0003c00000 */
[----:B------:R-:W2:Y:S02]  /*12840*/  LDL.LU R2, [R1+0x4] ;  /* 0x0000040001027983 */ /* 0x000ea40000300800 */
[----:B--2---:R-:W-:Y:S01]  /*12850*/  FADD.FTZ R5, R2, R0 ;  /* 0x0000000002057221 */ /* 0x004fe20000010000 */
[----:B------:R-:W-:-:S02]  /*12860*/  MOV R0, 0x1 ;  /* 0x0000000100007802 */ /* 0x000fc40000000f00 */
[----:B------:R-:W-:Y:S02]  /*12870*/  MOV R2, 0x128a0 ;  /* 0x000128a000027802 */ /* 0x000fe40000000f00 */
[----:B------:R-:W-:Y:S02]  /*12880*/  MOV R116, R5 ;  /* 0x0000000500747202 */ /* 0x000fe40000000f00 */
[----:B------:R-:W-:Y:S05]  /*12890*/  CALL.REL.NOINC `($__internal_8_$__cuda_sm70_shflsync_bfly_p) ;  /* 0x000003f000007944 */ /* 0x000fea0003c00000 */
[----:B------:R-:W-:Y:S01]  /*128a0*/  MOV R3, R0 ;  /* 0x0000000000037202 */ /* 0x000fe20000000f00 */
[----:B------:R-:W-:Y:S05]  /*128b0*/  BRA `(.L_x_2700) ;  /* 0xffffb2a000007947 */ /* 0x000fea000383ffff */
.L_x_2669:
[----:B------:R-:W-:Y:S01]  /*128c0*/  IMAD.MOV.U32 R227, RZ, RZ, R7 ;  /* 0x000000ffffe37224 */ /* 0x000fe200078e0007 */
[----:B------:R-:W-:Y:S01]  /*128d0*/  MOV R228, RZ ;  /* 0x000000ff00e47202 */ /* 0x000fe20000000f00 */
[----:B------:R-:W-:Y:S01]  /*128e0*/  IMAD.MOV.U32 R3, RZ, RZ, 0x181f ;  /* 0x0000181fff037424 */ /* 0x000fe200078e00ff */
[----:B------:R-:W-:Y:S02]  /*128f0*/  MOV R2, 0x12910 ;  /* 0x0001291000027802 */ /* 0x000fe40000000f00 */
[----:B-1----:R-:W-:Y:S05]  /*12900*/  CALL.REL.NOINC `($__internal_9_$__cuda_sm70_shflsync_idx_p) ;  /* 0x000003e000007944 */ /* 0x002fea0003c00000 */
[----:B------:R-:W-:Y:S01]  /*12910*/  MOV R8, R228 ;  /* 0x000000e400087202 */ /* 0x000fe20000000f00 */
[----:B------:R-:W-:Y:S05]  /*12920*/  BRA `(.L_x_2701) ;  /* 0xffffcc8000007947 */ /* 0x000fea000383ffff */
.L_x_2670:
[----:B------:R-:W-:Y:S01]  /*12930*/  IMAD.MOV.U32 R227, RZ, RZ, R9 ;  /* 0x000000ffffe37224 */ /* 0x000fe200078e0009 */
[----:B------:R-:W-:Y:S01]  /*12940*/  MOV R228, RZ ;  /* 0x000000ff00e47202 */ /* 0x000fe20000000f00 */
[----:B------:R-:W-:Y:S01]  /*12950*/  IMAD.MOV.U32 R3, RZ, RZ, 0x181f ;  /* 0x0000181fff037424 */ /* 0x000fe200078e00ff */
[----:B------:R-:W-:-:S02]  /*12960*/  MOV R2, 0x12980 ;  /* 0x0001298000027802 */ /* 0x000fc40000000f00 */
[----:B-123--:R-:W-:Y:S05]  /*12970*/  CALL.REL.NOINC `($__internal_9_$__cuda_sm70_shflsync_idx_p) ;  /* 0x0000037000007944 */ /* 0x00efea0003c00000 */
[----:B------:R-:W-:Y:S01]  /*12980*/  MOV R0, R228 ;  /* 0x000000e400007202 */ /* 0x000fe20000000f00 */
[----:B------:R-:W-:Y:S05]  /*12990*/  BRA `(.L_x_2702) ;  /* 0xffffcc3000007947 */ /* 0x000fea000383ffff */
.L_x_2673:
[----:B------:R-:W-:Y:S01]  /*129a0*/  IMAD.MOV.U32 R227, RZ, RZ, R7 ;  /* 0x000000ffffe37224 */ /* 0x000fe200078e0007 */
[----:B------:R-:W-:Y:S01]  /*129b0*/  MOV R228, 0x1 ;  /* 0x0000000100e47802 */ /* 0x000fe20000000f00 */
[----:B-1----:R-:W-:Y:S01]  /*129c0*/  IMAD.MOV.U32 R3, RZ, RZ, 0x181f ;  /* 0x0000181fff037424 */ /* 0x002fe200078e00ff */
[----:B------:R-:W-:-:S02]  /*129d0*/  MOV R2, 0x129f0 ;  /* 0x000129f000027802 */ /* 0x000fc40000000f00 */
[----:B---34-:R-:W-:Y:S05]  /*129e0*/  CALL.REL.NOINC `($__internal_9_$__cuda_sm70_shflsync_idx_p) ;  /* 0x0000030000007944 */ /* 0x018fea0003c00000 */
[----:B------:R-:W-:Y:S01]  /*129f0*/  IMAD.MOV.U32 R8, RZ, RZ, R228 ;  /* 0x000000ffff087224 */ /* 0x000fe200078e00e4 */
[----:B------:R-:W-:Y:S01]  /*12a00*/  MOV R228, 0x1 ;  /* 0x0000000100e47802 */ /* 0x000fe20000000f00 */
[----:B------:R-:W-:Y:S01]  /*12a10*/  IMAD.MOV.U32 R227, RZ, RZ, R9 ;  /* 0x000000ffffe37224 */ /* 0x000fe200078e0009 */
[----:B------:R-:W-:-:S02]  /*12a20*/  MOV R3, 0x181f ;  /* 0x0000181f00037802 */ /* 0x000fc40000000f00 */
[----:B------:R-:W-:Y:S02]  /*12a30*/  MOV R2, 0x12a50 ;  /* 0x00012a5000027802 */ /* 0x000fe40000000f00 */
[----:B------:R-:W-:Y:S05]  /*12a40*/  CALL.REL.NOINC `($__internal_9_$__cuda_sm70_shflsync_idx_p) ;  /* 0x000002a000007944 */ /* 0x000fea0003c00000 */
[----:B------:R-:W-:Y:S01]  /*12a50*/  MOV R0, R228 ;  /* 0x000000e400007202 */ /* 0x000fe20000000f00 */
[----:B------:R-:W-:Y:S05]  /*12a60*/  BRA `(.L_x_2703) ;  /* 0xffffccf000007947 */ /* 0x000fea000383ffff */
.L_x_2676:
[----:B------:R-:W-:Y:S01]  /*12a70*/  IMAD.MOV.U32 R227, RZ, RZ, R7 ;  /* 0x000000ffffe37224 */ /* 0x000fe200078e0007 */
[----:B------:R-:W-:Y:S01]  /*12a80*/  MOV R228, 0x2 ;  /* 0x0000000200e47802 */ /* 0x000fe20000000f00 */
[----:B-1----:R-:W-:Y:S01]  /*12a90*/  IMAD.MOV.U32 R3, RZ, RZ, 0x181f ;  /* 0x0000181fff037424 */ /* 0x002fe200078e00ff */
[----:B------:R-:W-:Y:S02]  /*12aa0*/  MOV R2, 0x12ac0 ;  /* 0x00012ac000027802 */ /* 0x000fe40000000f00 */
[----:B--234-:R-:W-:Y:S05]  /*12ab0*/  CALL.REL.NOINC `($__internal_9_$__cuda_sm70_shflsync_idx_p) ;  /* 0x0000023000007944 */ /* 0x01cfea0003c00000 */
[----:B------:R-:W-:Y:S01]  /*12ac0*/  MOV R8, R228 ;  /* 0x000000e400087202 */ /* 0x000fe20000000f00 */
[----:B------:R-:W-:Y:S05]  /*12ad0*/  BRA `(.L_x_2704) ;  /* 0xffffcd9000007947 */ /* 0x000fea000383ffff */
.L_x_2677:
[----:B------:R-:W-:Y:S01]  /*12ae0*/  IMAD.MOV.U32 R227, RZ, RZ, R9 ;  /* 0x000000ffffe37224 */ /* 0x000fe200078e0009 */
[----:B------:R-:W-:Y:S01]  /*12af0*/  MOV R228, 0x2 ;  /* 0x0000000200e47802 */ /* 0x000fe20000000f00 */
[----:B-1----:R-:W-:Y:S01]  /*12b00*/  IMAD.MOV.U32 R3, RZ, RZ, 0x181f ;  /* 0x0000181fff037424 */ /* 0x002fe200078e00ff */
[----:B------:R-:W-:Y:S02]  /*12b10*/  MOV R2, 0x12b30 ;  /* 0x00012b3000027802 */ /* 0x000fe40000000f00 */
[----:B--234-:R-:W-:Y:S05]  /*12b20*/  CALL.REL.NOINC `($__internal_9_$__cuda_sm70_shflsync_idx_p) ;  /* 0x000001c000007944 */ /* 0x01cfea0003c00000 */
[----:B------:R-:W-:Y:S01]  /*12b30*/  MOV R0, R228 ;  /* 0x000000e400007202 */ /* 0x000fe20000000f00 */
[----:B------:R-:W-:Y:S05]  /*12b40*/  BRA `(.L_x_2705) ;  /* 0xffffcd4000007947 */ /* 0x000fea000383ffff */
.L_x_2680:
[----:B------:R-:W-:Y:S01]  /*12b50*/  IMAD.MOV.U32 R227, RZ, RZ, R7 ;  /* 0x000000ffffe37224 */ /* 0x000fe200078e0007 */
[----:B------:R-:W-:Y:S01]  /*12b60*/  MOV R228, 0x3 ;  /* 0x0000000300e47802 */ /* 0x000fe20000000f00 */
[----:B--2---:R-:W-:Y:S01]  /*12b70*/  IMAD.MOV.U32 R3, RZ, RZ, 0x181f ;  /* 0x0000181fff037424 */ /* 0x004fe200078e00ff */
[----:B------:R-:W-:-:S02]  /*12b80*/  MOV R2, 0x12ba0 ;  /* 0x00012ba000027802 */ /* 0x000fc40000000f00 */
[----:B-1-34-:R-:W-:Y:S05]  /*12b90*/  CALL.REL.NOINC `($__internal_9_$__cuda_sm70_shflsync_idx_p) ;  /* 0x0000015000007944 */ /* 0x01afea0003c00000 */
        /* <DEDUP_REMOVED lines=8> */
.L_x_2682:
[----:B------:R-:W-:Y:S01]  /*12c20*/  IMAD.MOV.U32 R227, RZ, RZ, R44 ;  /* 0x000000ffffe37224 */ /* 0x000fe200078e002c */
[----:B------:R-:W-:Y:S01]  /*12c30*/  MOV R228, RZ ;  /* 0x000000ff00e47202 */ /* 0x000fe20000000f00 */
[----:B------:R-:W-:Y:S01]  /*12c40*/  IMAD.MOV.U32 R3, RZ, RZ, 0x1f ;  /* 0x0000001fff037424 */ /* 0x000fe200078e00ff */
[----:B------:R-:W-:Y:S02]  /*12c50*/  MOV R2, 0x12c70 ;  /* 0x00012c7000027802 */ /* 0x000fe40000000f00 */
[----:B-123--:R-:W-:Y:S05]  /*12c60*/  CALL.REL.NOINC `($__internal_9_$__cuda_sm70_shflsync_idx_p) ;  /* 0x0000008000007944 */ /* 0x00efea0003c00000 */
[----:B------:R-:W-:Y:S01]  /*12c70*/  MOV R0, R228 ;  /* 0x000000e400007202 */ /* 0x000fe20000000f00 */
[----:B------:R-:W-:Y:S05]  /*12c80*/  BRA `(.L_x_2707) ;  /* 0xffffcea000007947 */ /* 0x000fea000383ffff */
        .weak           $__internal_8_$__cuda_sm70_shflsync_bfly_p
        .type           $__internal_8_$__cuda_sm70_shflsync_bfly_p,@function
        .size           $__internal_8_$__cuda_sm70_shflsync_bfly_p,($__internal_9_$__cuda_sm70_shflsync_idx_p - $__internal_8_$__cuda_sm70_shflsync_bfly_p)
$__internal_8_$__cuda_sm70_shflsync_bfly_p:
[----:B------:R-:W-:Y:S02]  /*12c90*/  MOV R244, 0xffffffff ;  /* 0xffffffff00f47802 */ /* 0x000fe40000000f00 */
[----:B------:R-:W-:Y:S02]  /*12ca0*/  MOV R3, 0x1f ;  /* 0x0000001f00037802 */ /* 0x000fe40000000f00 */
[----:B------:R-:W-:Y:S04]  /*12cb0*/  WARPSYNC R244 ;  /* 0x000000f400007348 */ /* 0x000fe80003800000 */
[----:B------:R1:W2:Y:S02]  /*12cc0*/  SHFL.BFLY PT, R0, R116, R0, R3 ;  /* 0x0c00000074007389 */ /* 0x0002a400000e0003 */
[----:B-1----:R-:W-:-:S04]  /*12cd0*/  MOV R3, 0x0 ;  /* 0x0000000000037802 */ /* 0x002fc80000000f00 */
[----:B--2---:R-:W-:Y:S05]  /*12ce0*/  RET.REL.NODEC R2 `(_ZN7cutlass13device_kernelIN5flash19enable_sm80_to_sm89INS1_16FlashAttnFwdSm80INS1_25CollectiveMainloopFwdSm80ILi8ELi1ELb1EN4cute5tupleIJNS5_1CILi128EEES8_S8_EEELi128ENS_6half_tEfNS_4arch4Sm80ELb1ELb0ELb0ELb0ELb1ELb0ELb1ELb0EEENS1_21CollectiveEpilogueFwdIS9_NS6_IJNS7_ILi1EEESF_SF_EEESA_SC_Li256ELb0ELb1ELb0ELb0EEENS1_30DynamicPersistentTileSchedulerILi256ELi256ELb0ELb1ELb0EEEEEEEEEvNT_6ParamsE) ;  /* 0xfffed31002007950 */ /* 0x004fea0003c3ffff */
        .weak           $__internal_9_$__cuda_sm70_shflsync_idx_p
        .type           $__internal_9_$__cuda_sm70_shflsync_idx_p,@function
        .size           $__internal_9_$__cuda_sm70_shflsync_idx_p,(.L_x_4364 - $__internal_9_$__cuda_sm70_shflsync_idx_p)
$__internal_9_$__cuda_sm70_shflsync_idx_p:
[----:B------:R-:W-:-:S04]  /*12cf0*/  MOV R229, 0xffffffff ;  /* 0xffffffff00e57802 */ /* 0x000fc80000000f00 */
[----:B------:R-:W-:Y:S04]  /*12d00*/  WARPSYNC R229 ;  /* 0x000000e500007348 */ /* 0x000fe80003800000 */
[----:B------:R1:W2:Y:S02]  /*12d10*/  SHFL.IDX PT, R228, R227, R228, R3 ;  /* 0x000000e4e3e47389 */ /* 0x0002a400000e0003 */
[----:B-1----:R-:W-:-:S04]  /*12d20*/  MOV R3, 0x0 ;  /* 0x0000000000037802 */ /* 0x002fc80000000f00 */
[----:B--2---:R-:W-:Y:S05]  /*12d30*/  RET.REL.NODEC R2 `(_ZN7cutlass13device_kernelIN5flash19enable_sm80_to_sm89INS1_16FlashAttnFwdSm80INS1_25CollectiveMainloopFwdSm80ILi8ELi1ELb1EN4cute5tupleIJNS5_1CILi128EEES8_S8_EEELi128ENS_6half_tEfNS_4arch4Sm80ELb1ELb0ELb0ELb0ELb1ELb0ELb1ELb0EEENS1_21CollectiveEpilogueFwdIS9_NS6_IJNS7_ILi1EEESF_SF_EEESA_SC_Li256ELb0ELb1ELb0ELb0EEENS1_30DynamicPersistentTileSchedulerILi256ELi256ELb0ELb1ELb0EEEEEEEEEvNT_6ParamsE) ;  /* 0xfffed2c002007950 */ /* 0x004fea0003c3ffff */
.L_x_2708:
        /* <DEDUP_REMOVED lines=12> */
.L_x_4364:


//--------------------- .text._ZN7cutlass13device_kernelIN5flash19enable_sm80_to_sm89INS1_16FlashAttnFwdSm80INS1_25CollectiveMainloopFwdSm80ILi8ELi1ELb1EN4cute5tupleIJNS5_1CILi128EEES8_S8_EEELi128ENS_6half_tEfNS_4arch4Sm80ELb1ELb0ELb0ELb1ELb1ELb0ELb1ELb0EEENS1_21CollectiveEpilogueFwdIS9_NS6_IJNS7_ILi1EEESF_SF_EEESA_SC_Li256ELb1ELb1ELb0ELb0EEENS1_19SingleTileSchedulerILb1ELb0ELb1ELi128EEEEEEEEEvNT_6ParamsE --------------------------
	.section	.text._ZN7cutlass13device_kernelIN5flash19enable_sm80_to_sm89INS1_16FlashAttnFwdSm80INS1_25CollectiveMainloopFwdSm80ILi8ELi1ELb1EN4cute5tupleIJNS5_1CILi128EEES8_S8_EEELi128ENS_6half_tEfNS_4arch4Sm80ELb1ELb0ELb0ELb1ELb1ELb0ELb1ELb0EEENS1_21CollectiveEpilogueFwdIS9_NS6_IJNS7_ILi1EEESF_SF_EEESA_SC_Li256ELb1ELb1ELb0ELb0EEENS1_19SingleTileSchedulerILb1ELb0ELb1ELi128EEEEEEEEEvNT_6ParamsE,"ax",@progbits
	.sectioninfo	@"SHI_REGISTERS=255"
	.align	128
.text._ZN7cutlass13device_kernelIN5flash19enable_sm80_to_sm89INS1_16FlashAttnFwdSm80INS1_25CollectiveMainloopFwdSm80ILi8ELi1ELb1EN4cute5tupleIJNS5_1CILi128EEES8_S8_EEELi128ENS_6half_tEfNS_4arch4Sm80ELb1ELb0ELb0ELb1ELb1ELb0ELb1ELb0EEENS1_21CollectiveEpilogueFwdIS9_NS6_IJNS7_ILi1EEESF_SF_EEESA_SC_Li256ELb1ELb1ELb0ELb0EEENS1_19SingleTileSchedulerILb1ELb0ELb1ELi128EEEEEEEEEvNT_6ParamsE:
        .type           _ZN7cutlass13device_kernelIN5flash19enable_sm80_to_sm89INS1_16FlashAttnFwdSm80INS1_25CollectiveMainloopFwdSm80ILi8ELi1ELb1EN4cute5tupleIJNS5_1CILi128EEES8_S8_EEELi128ENS_6half_tEfNS_4arch4Sm80ELb1ELb0ELb0ELb1ELb1ELb0ELb1ELb0EEENS1_21CollectiveEpilogueFwdIS9_NS6_IJNS7_ILi1EEESF_SF_EEESA_SC_Li256ELb1ELb1ELb0ELb0EEENS1_19SingleTileSchedulerILb1ELb0ELb1ELi128EEEEEEEEEvNT_6ParamsE,@function
        .size           _ZN7cutlass13device_kernelIN5flash19enable_sm80_to_sm89INS1_16FlashAttnFwdSm80INS1_25CollectiveMainloopFwdSm80ILi8ELi1ELb1EN4cute5tupleIJNS5_1CILi128EEES8_S8_EEELi128ENS_6half_tEfNS_4arch4Sm80ELb1ELb0ELb0ELb1ELb1ELb0ELb1ELb0EEENS1_21CollectiveEpilogueFwdIS9_NS6_IJNS7_ILi1EEESF_SF_EEESA_SC_Li256ELb1ELb1ELb0ELb0EEENS1_19SingleTileSchedulerILb1ELb0ELb1ELi128EEEEEEEEEvNT_6ParamsE,(.L_x_4367 - _ZN7cutlass13device_kernelIN5flash19enable_sm80_to_sm89INS1_16FlashAttnFwdSm80INS1_25CollectiveMainloopFwdSm80ILi8ELi1ELb1EN4cute5tupleIJNS5_1CILi128EEES8_S8_EEELi128ENS_6half_tEfNS_4arch4Sm80ELb1ELb0ELb0ELb1ELb1ELb0ELb1ELb0EEENS1_21CollectiveEpilogueFwdIS9_NS6_IJNS7_ILi1EEESF_SF_EEESA_SC_Li256ELb1ELb1ELb0ELb0EEENS1_19SingleTileSchedulerILb1ELb0ELb1ELi128EEEEEEEEEvNT_6ParamsE)
        .other          _ZN7cutlass13device_kernelIN5flash19enable_sm80_to_sm89INS1_16FlashAttnFwdSm80INS1_25CollectiveMainloopFwdSm80ILi8ELi1ELb1EN4cute5tupleIJNS5_1CILi128EEES8_S8_EEELi128ENS_6half_tEfNS_4arch4Sm80ELb1ELb0ELb0ELb1ELb1ELb0ELb1ELb0EEENS1_21CollectiveEpilogueFwdIS9_NS6_IJNS7_ILi1EEESF_SF_EEESA_SC_Li256ELb1ELb1ELb0ELb0EEENS1_19SingleTileSchedulerILb1ELb0ELb1ELi128EEEEEEEEEvNT_6ParamsE,@"STO_CUDA_ENTRY STV_DEFAULT"
_ZN7cutlass13device_kernelIN5flash19enable_sm80_to_sm89INS1_16FlashAttnFwdSm80INS1_25CollectiveMainloopFwdSm80ILi8ELi1ELb1EN4cute5tupleIJNS5_1CILi128EEES8_S8_EEELi128ENS_6half_tEfNS_4arch4Sm80ELb1ELb0ELb0ELb1ELb1ELb0ELb1ELb0EEENS1_21CollectiveEpilogueFwdIS9_NS6_IJNS7_ILi1EEESF_SF_EEESA_SC_Li256ELb1ELb1ELb0ELb0EEENS1_19SingleTileSchedulerILb1ELb0ELb1ELi128EEEEEEEEEvNT_6ParamsE:
        /* <DEDUP_REMOVED lines=20> */
.L_x_2710:
        /* <DEDUP_REMOVED lines=13> */
.L_x_2712:
[----:B------:R-:W-:Y:S02]  /*0210*/  ULDC UR5, c[0x0][0x54c] ;  /* 0x0001530000057ab9 */ /* 0x000fe40000000800 */
.L_x_2711:
[----:B------:R-:W-:Y:S02]  /*0220*/  ULDC UR4, c[0x0][0x548] ;  /* 0x0001520000047ab9 */ /* 0x000fe40000000800 */
[----:B------:R-:W-:-:S02]  /*0230*/  USHF.L.U32 UR7, UR7, 0x7, URZ ;  /* 0x0000000707077899 */ /* 0x000fc4000800063f */
[----:B------:R-:W-:-:S04]  /*0240*/  UIMAD UR4, UR5, UR4, URZ ;  /* 0x00000004050472a4 */ /* 0x000fc8000f8e023f */
[----:B------:R-:W-:-:S04]  /*0250*/  UISETP.GE.AND UP0, UPT, UR7, UR4, UPT ;  /* 0x000000040700728c */ /* 0x000fc8000bf06270 */
[----:B------:R-:W-:Y:S01]  /*0260*/  USEL UR13, UR13, 0xffffffff, !UP0 ;  /* 0xffffffff0d0d7887 */ /* 0x000fe2000c000000 */
[----:B------:R-:W-:Y:S05]  /*0270*/  BRA `(.L_x_2713) ;  /* 0x000001b000007947 */ /* 0x000fea0003800000 */
.L_x_2709:
        /* <DEDUP_REMOVED lines=8> */
.L_x_2714:
        /* <DEDUP_REMOVED lines=13> */
.L_x_2716:
[----:B------:R-:W-:Y:S02]  /*03d0*/  ULDC UR5, c[0x0][0x54c] ;  /* 0x0001530000057ab9 */ /* 0x000fe40000000800 */
.L_x_2715:
[----:B------:R-:W-:Y:S02]  /*03e0*/  ULDC UR4, c[0x0][0x548] ;  /* 0x0001520000047ab9 */ /* 0x000fe40000000800 */
[----:B------:R-:W-:-:S02]  /*03f0*/  USHF.L.U32 UR7, UR7, 0x7, URZ ;  /* 0x0000000707077899 */ /* 0x000fc4000800063f */
[----:B------:R-:W-:-:S04]  /*0400*/  UIMAD UR4, UR5, UR4, URZ ;  /* 0x00000004050472a4 */ /* 0x000fc8000f8e023f */
[----:B------:R-:W-:-:S04]  /*0410*/  UISETP.GE.AND UP0, UPT, UR7, UR4, UPT ;  /* 0x000000040700728c */ /* 0x000fc8000bf06270 */
[----:B------:R-:W-:-:S06]  /*0420*/  USEL UR13, UR13, 0xffffffff, !UP0 ;  /* 0xffffffff0d0d7887 */ /* 0x000fcc000c000000 */
.L_x_2713:
        /* <DEDUP_REMOVED lines=42> */
[----:B------:R1:W2:Y:S04]  /*06d0*/  LDG.E R0, [R6.64] ;  /* 0x0000000e06007981 */ /* 0x0002a8000c1e1900 */
[----:B-1----:R-:W3:Y:S01]  /*06e0*/  LDG.E R6, [R6.64+0x4] ;  /* 0x0000040e06067981 */ /* 0x002ee2000c1e1900 */
[----:B--2---:R-:W1:Y:S08]  /*06f0*/  R2UR UR12, R0 ;  /* 0x00000000000c73c2 */ /* 0x004e7000000e0000 */
[----:B---3--:R-:W1:Y:S02]  /*0700*/  R2UR UR4, R6 ;  /* 0x00000000060473c2 */ /* 0x008e6400000e0000 */
[----:B-1----:R-:W-:-:S06]  /*0710*/  UIADD3 UR12, -UR12, UR4, URZ ;  /* 0x000000040c0c7290 */ /* 0x002fcc000fffe13f */
.L_x_2717:
        /* <DEDUP_REMOVED lines=10> */
.L_x_2718:
        /* <DEDUP_REMOVED lines=12> */
.L_x_2719:
[----:B------:R-:W-:Y:S01]  /*0880*/  ULDC UR4, c[0x0][0x2c4] ;  /* 0x0000b10000047ab9 */ /* 0x000fe20000000800 */
[----:B------:R-:W-:Y:S01]  /*0890*/  PLOP3.LUT P2, PT, PT, PT, PT, 0x80, 0x0 ;  /* 0x000000000000781c */ /* 0x000fe20003f4f070 */
[----:B------:R-:W-:Y:S01]  /*08a0*/  UISETP.NE.AND UP1, UPT, UR4, 0x1, UPT ;  /* 0x000000010400788c */ /* 0x000fe2000bf25270 */
[----:B------:R-:W-:Y:S01]  /*08b0*/  IMAD.MOV.U32 R3, RZ, RZ, RZ ;  /* 0x000000ffff037224 */ /* 0x000fe200078e00ff */
[----:B------:R-:W-:Y:S01]  /*08c0*/  UMOV UR10, UR7 ;  /* 0x00000007000a7c82 */ /* 0x000fe20008000000 */
[----:B------:R-:W-:Y:S01]  /*08d0*/  IMAD.MOV.U32 R114, RZ, RZ, RZ ;  /* 0x000000ffff727224 */ /* 0x000fe200078e00ff */
[----:B------:R-:W-:Y:S01]  /*08e0*/  ULDC.64 UR4, c[0x0][0x2c8] ;  /* 0x0000b20000047ab9 */ /* 0x000fe20000000a00 */
[----:B------:R-:W-:Y:S01]  /*08f0*/  MOV R4, RZ ;  /* 0x000000ff00047202 */ /* 0x000fe20000000f00 */
[----:B------:R-:W-:Y:S01]  /*0900*/  UIADD3 UR8, -UR11, UR8, URZ ;  /* 0x000000080b087290 */ /* 0x000fe2000fffe13f */
[----:B------:R-:W-:Y:S01]  /*0910*/  IMAD.MOV.U32 R112, RZ, RZ, RZ ;  /* 0x000000ffff707224 */ /* 0x000fe200078e00ff */
        /* <DEDUP_REMOVED lines=36> */
[----:B------:R-:W-:Y:S01]  /*0b60*/  CS2R R74, SRZ ;  /* 0x00000000004a7805 */ /* 0x000fe2000001ff00 */
        /* <DEDUP_REMOVED lines=9> */
[----:B------:R-:W-:Y:S01]  /*0c00*/  CS2R R6, SRZ ;  /* 0x0000000000067805 */ /* 0x000fe2000001ff00 */
        /* <DEDUP_REMOVED lines=12> */
[CC--:B------:R-:W-:Y:S01]  /*0cd0*/  LEA.HI R237, R112.reuse, R5.reuse, RZ, 0x6 ;  /* 0x0000000570ed7211 */ /* 0x0c0fe200078f30ff */
[----:B------:R1:W2:Y:S01]  /*0ce0*/  @P0 LDG.E R0, [R2.64] ;  /* 0x0000000e02000981 */ /* 0x0002a2000c1e1900 */
[----:B------:R-:W-:Y:S01]  /*0cf0*/  IMAD.MOV.U32 R235, RZ, RZ, RZ ;  /* 0x000000ffffeb7224 */ /* 0x000fe200078e00ff */
[----:B-1----:R-:W-:Y:S01]  /*0d00*/  LEA.HI R3, R112, R5, RZ, 0x3 ;  /* 0x0000000570037211 */ /* 0x002fe200078f18ff */
[----:B------:R-:W-:-:S03]  /*0d10*/  IMAD.MOV.U32 R2, RZ, RZ, c[0x0][0x2b8] ;  /* 0x0000ae00ff027624 */ /* 0x000fc600078e00ff */
[----:B------:R-:W-:Y:S02]  /*0d20*/  LOP3.LUT R20, R3, 0xfffffff8, RZ, 0xc0, !PT ;  /* 0xfffffff803147812 */ /* 0x000fe400078ec0ff */
[----:B------:R-:W-:Y:S01]  /*0d30*/  SHF.R.S32.HI R3, RZ, 0x3, R3 ;  /* 0x00000003ff037819 */ /* 0x000fe20000011403 */
[----:B------:R-:W-:Y:S01]  /*0d40*/  BAR.SYNC.DEFER_BLOCKING 0x0 ;  /* 0x0000000000007b1d */ /* 0x000fe20000010000 */
[----:B------:R-:W-:Y:S01]  /*0d50*/  ISETP.NE.AND P3, PT, R2, 0x1, PT ;  /* 0x000000010200780c */ /* 0x000fe20003f65270 */
[----:B------:R-:W-:-:S04]  /*0d60*/  IMAD.IADD R20, R5, 0x1, -R20 ;  /* 0x0000000105147824 */ /* 0x000fc800078e0a14 */
[----:B------:R-:W-:Y:S01]  /*0d70*/  IMAD R238, R20, 0x20, R3 ;  /* 0x0000002014ee7824 */ /* 0x000fe200078e0203 */
[----:B--2---:R1:W2:Y:S02]  /*0d80*/  @P0 R2UR UR20, R0 ;  /* 0x00000000001403c2 */ /* 0x0042a400000e0000 */
[----:B--2---:R-:W-:Y:S02]  /*0d90*/  @!UP0 UMOV UR20, UR13 ;  /* 0x0000000d00148c82 */ /* 0x004fe40008000000 */
[----:B------:R-:W-:Y:S02]  /*0da0*/  USHF.R.S32.HI UR6, URZ, 0x1f, UR20 ;  /* 0x0000001f3f067899 */ /* 0x000fe40008011414 */
[----:B------:R-:W-:Y:S02]  /*0db0*/  UIMAD.WIDE.U32 UR18, UR20, UR4, URZ ;  /* 0x00000004141272a5 */ /* 0x000fe4000f8e003f */
[----:B------:R-:W-:-:S04]  /*0dc0*/  UIMAD UR6, UR6, UR4, URZ ;  /* 0x00000004060672a4 */ /* 0x000fc8000f8e023f */
[----:B------:R-:W-:Y:S01]  /*0dd0*/  UIMAD UR6, UR20, UR5, UR6 ;  /* 0x00000005140672a4 */ /* 0x000fe2000f8e0206 */
[----:B-1----:R-:W-:-:S03]  /*0de0*/  IMAD.U32 R0, RZ, RZ, UR7 ;  /* 0x00000007ff007e24 */ /* 0x002fc6000f8e00ff */
        /* <DEDUP_REMOVED lines=22> */
[----:B------:R-:W-:Y:S01]  /*0f50*/  USEL UR21, UR13, URZ, !UP2 ;  /* 0x0000003f0d157287 */ /* 0x000fe2000d000000 */
[----:B------:R-:W-:Y:S01]  /*0f60*/  IMAD.SHL.U32 R10, R3, 0x40, RZ ;  /* 0x00000040030a7824 */ /* 0x000fe200078e00ff */
[----:B------:R-:W-:Y:S01]  /*0f70*/  ULDC.64 UR4, c[0x0][0x1b8] ;  /* 0x00006e0000047ab9 */ /* 0x000fe20000000a00 */
[----:B------:R-:W-:Y:S01]  /*0f80*/  IMAD.SHL.U32 R205, R20, 0x8, RZ ;  /* 0x0000000814cd7824 */ /* 0x000fe200078e00ff */
[----:B------:R-:W-:Y:S01]  /*0f90*/  UIADD3 UR23, UR23, UR20, URZ ;  /* 0x0000001417177290 */ /* 0x000fe2000fffe03f */
[----:B------:R-:W-:Y:S01]  /*0fa0*/  IMAD.MOV.U32 R7, RZ, RZ, R0 ;  /* 0x000000ffff077224 */ /* 0x000fe200078e0000 */
[----:B------:R-:W-:Y:S01]  /*0fb0*/  UIMAD UR17, UR16, UR4, URZ ;  /* 0x00000004101172a4 */ /* 0x000fe2000f8e023f */
[----:B------:R-:W-:Y:S01]  /*0fc0*/  LOP3.LUT R10, R10, 0x1c0, RZ, 0xc0, !PT ;  /* 0x000001c00a0a7812 */ /* 0x000fe200078ec0ff */
[----:B------:R-:W-:Y:S01]  /*0fd0*/  USHF.R.S32.HI UR20, URZ, 0x1f, UR13 ;  /* 0x0000001f3f147899 */ /* 0x000fe2000801140d */
[----:B------:R-:W-:Y:S01]  /*0fe0*/  @P1 IMAD.HI.U32 R2, R0, c[0x0][0x2c8], RZ ;  /* 0x0000b20000021a27 */ /* 0x000fe200078e00ff */
[----:B------:R-:W-:Y:S01]  /*0ff0*/  UIMAD UR17, UR9, UR5, UR17 ;  /* 0x00000005091172a4 */ /* 0x000fe2000f8e0211 */
[----:B------:R-:W-:Y:S01]  /*1000*/  ISETP.GE.AND P6, PT, R205, c[0x0][0x198], PT ;  /* 0x00006600cd007a0c */ /* 0x000fe20003fc6270 */
[----:B------:R-:W-:Y:S01]  /*1010*/  UIMAD.WIDE.U32 UR22, UR9, UR4, UR22 ;  /* 0x00000004091672a5 */ /* 0x000fe2000f8e0016 */
[----:B------:R-:W-:Y:S01]  /*1020*/  IMAD.SHL.U32 R237, R237, 0x8, RZ ;  /* 0x00000008eded7824 */ /* 0x000fe200078e00ff */
[----:B------:R-:W-:Y:S01]  /*1030*/  USEL UR20, UR20, URZ, !UP2 ;  /* 0x0000003f14147287 */ /* 0x000fe2000d000000 */
[----:B------:R-:W-:Y:S01]  /*1040*/  @P0 SHF.R.U32.HI R7, RZ, c[0x0][0x2cc], R2 ;  /* 0x0000b300ff070a19 */ /* 0x000fe20000011602 */
[----:B------:R-:W-:Y:S01]  /*1050*/  ULDC.64 UR4, c[0x0][0x1c0] ;  /* 0x0000700000047ab9 */ /* 0x000fe20000000a00 */
[----:B------:R-:W-:Y:S01]  /*1060*/  LEA.HI R12, R112, R5, RZ, 0x4 ;  /* 0x00000005700c7211 */ /* 0x000fe200078f20ff */
[----:B------:R-:W-:Y:S01]  /*1070*/  UIMAD UR20, UR20, UR4, URZ ;  /* 0x00000004141472a4 */ /* 0x000fe2000f8e023f */
[--C-:B------:R-:W-:Y:S01]  /*1080*/  SHF.R.S32.HI R4, RZ, 0x1f, R7.reuse ;  /* 0x0000001fff047819 */ /* 0x100fe20000011407 */
[----:B------:R-:W-:Y:S01]  /*1090*/  UIADD3 UR23, UR23, UR17, URZ ;  /* 0x0000001117177290 */ /* 0x000fe2000fffe03f */
[----:B------:R-:W-:Y:S01]  /*10a0*/  IMAD.MOV R2, RZ, RZ, -R7 ;  /* 0x000000ffff027224 */ /* 0x000fe200078e0a07 */
[----:B------:R-:W-:Y:S01]  /*10b0*/  UIMAD UR5, UR21, UR5, UR20 ;  /* 0x00000005150572a4 */ /* 0x000fe2000f8e0214 */
[----:B------:R-:W-:Y:S01]  /*10c0*/  IADD3 R24, R205, 0x40, RZ ;  /* 0x00000040cd187810 */ /* 0x000fe20007ffe0ff */
[----:B------:R-:W-:Y:S01]  /*10d0*/  UIMAD.WIDE.U32 UR22, UR21, UR4, UR22 ;  /* 0x00000004151672a5 */ /* 0x000fe2000f8e0016 */
[----:B------:R-:W-:Y:S01]  /*10e0*/  IMAD R2, R2, c[0x0][0x2c4], R0 ;  /* 0x0000b10002027a24 */ /* 0x000fe200078e0200 */
[----:B------:R-:W-:Y:S01]  /*10f0*/  UISETP.GE.AND UP0, UPT, UR7, 0x2, UPT ;  /* 0x000000020700788c */ /* 0x000fe2000bf06270 */
[----:B------:R-:W-:Y:S01]  /*1100*/  IMAD R4, R4, c[0x0][0x1b0], RZ ;  /* 0x00006c0004047a24 */ /* 0x000fe200078e02ff */
[----:B------:R-:W-:Y:S01]  /*1110*/  UIADD3 UR5, UR23, UR5, URZ ;  /* 0x0000000517057290 */ /* 0x000fe2000fffe03f */
[----:B------:R-:W-:Y:S01]  /*1120*/  SHF.R.S32.HI R204, RZ, 0x1f, R24 ;  /* 0x0000001fffcc7819 */ /* 0x000fe20000011418 */
[----:B-1----:R-:W-:Y:S01]  /*1130*/  IMAD.U32 R9, RZ, RZ, UR23 ;  /* 0x00000017ff097e24 */ /* 0x002fe2000f8e00ff */
[----:B------:R-:W-:Y:S01]  /*1140*/  SHF.R.S32.HI R0, RZ, 0x1f, R2 ;  /* 0x0000001fff007819 */ /* 0x000fe20000011402 */
[----:B------:R-:W-:Y:S01]  /*1150*/  IMAD.U32 R8, RZ, RZ, UR22 ;  /* 0x00000016ff087e24 */ /* 0x000fe2000f8e00ff */
[----:B------:R-:W-:Y:S01]  /*1160*/  ULDC UR4, c[0x0][0x2c4] ;  /* 0x0000b10000047ab9 */ /* 0x000fe20000000800 */
[----:B------:R-:W-:Y:S01]  /*1170*/  IMAD.U32 R9, RZ, RZ, UR5 ;  /* 0x00000005ff097e24 */ /* 0x000fe2000f8e00ff */
[----:B------:R-:W-:Y:S01]  /*1180*/  UIMAD UR4, UR12, UR4, URZ ;  /* 0x000000040c0472a4 */ /* 0x000fe2000f8e023f */
[C---:B------:R-:W-:Y:S01]  /*1190*/  IMAD R4, R7.reuse, c[0x0][0x1b4], R4 ;  /* 0x00006d0007047a24 */ /* 0x040fe200078e0204 */
[----:B------:R-:W-:Y:S01]  /*11a0*/  LEA.HI R204, R204, R24, RZ, 0x3 ;  /* 0x00000018cccc7211 */ /* 0x000fe200078f18ff */
[----:B------:R-:W-:Y:S01]  /*11b0*/  IMAD.WIDE.U32 R8, R7, c[0x0][0x1b0], R8 ;  /* 0x00006c0007087a25 */ /* 0x000fe200078e0008 */
[----:B------:R-:W-:Y:S01]  /*11c0*/  ISETP.GE.AND P5, PT, R24, c[0x0][0x198], PT ;  /* 0x0000660018007a0c */ /* 0x000fe20003fa6270 */
[----:B------:R-:W-:Y:S01]  /*11d0*/  ULEA UR22, UR7, 0xffffff80, 0x7 ;  /* 0xffffff8007167891 */ /* 0x000fe2000f8e383f */
[----:B------:R-:W-:Y:S01]  /*11e0*/  LOP3.LUT R204, R204, 0xfffffff8, RZ, 0xc0, !PT ;  /* 0xfffffff8cccc7812 */ /* 0x000fe200078ec0ff */
[----:B------:R-:W-:-:S02]  /*11f0*/  IMAD R0, R0, c[0x0][0x1a8], RZ ;  /* 0x00006a0000007a24 */ /* 0x000fc400078e02ff */
[----:B------:R-:W-:Y:S01]  /*1200*/  IMAD.IADD R9, R9, 0x1, R4 ;  /* 0x0000000109097824 */ /* 0x000fe200078e0204 */
[----:B------:R-:W-:Y:S01]  /*1210*/  SHF.R.U32.HI R4, RZ, 0x3, R10 ;  /* 0x00000003ff047819 */ /* 0x000fe2000001160a */
[----:B------:R-:W-:Y:S01]  /*1220*/  IMAD R0, R2, c[0x0][0x1ac], R0 ;  /* 0x00006b0002007a24 */ /* 0x000fe200078e0200 */
[----:B------:R-:W-:Y:S01]  /*1230*/  LOP3.LUT R10, R10, 0x38, R205, 0xf8, !PT ;  /* 0x000000380a0a7812 */ /* 0x000fe200078ef8cd */
[----:B------:R-:W-:Y:S01]  /*1240*/  IMAD.WIDE.U32 R8, R2, c[0x0][0x1a8], R8 ;  /* 0x00006a0002087a25 */ /* 0x000fe200078e0008 */
[----:B------:R-:W-:Y:S01]  /*1250*/  UIADD3 UR22, UR8, -UR22, URZ ;  /* 0x8000001608167290 */ /* 0x000fe2000fffe03f */
[----:B------:R-:W-:Y:S02]  /*1260*/  SHF.R.S32.HI R206, RZ, 0x1f, R204 ;  /* 0x0000001fffce7819 */ /* 0x000fe400000114cc */
[----:B------:R-:W-:Y:S01]  /*1270*/  IMAD.MOV R2, RZ, RZ, -R6 ;  /* 0x000000ffff027224 */ /* 0x000fe200078e0a06 */
[----:B------:R-:W-:Y:S01]  /*1280*/  LEA R6, P0, R8, c[0x0][0x160], 0x1 ;  /* 0x0000580008067a11 */ /* 0x000fe200078008ff */
[----:B------:R-:W-:Y:S01]  /*1290*/  IMAD.IADD R0, R9, 0x1, R0 ;  /* 0x0000000109007824 */ /* 0x000fe200078e0200 */
[----:B------:R-:W-:Y:S01]  /*12a0*/  LOP3.LUT R10, R10, R4, RZ, 0x3c, !PT ;  /* 0x000000040a0a7212 */ /* 0x000fe200078e3cff */
[----:B------:R-:W-:Y:S01]  /*12b0*/  IMAD R236, R2, c[0x0][0x2b8], R236 ;  /* 0x0000ae0002ec7a24 */ /* 0x000fe200078e02ec */
[----:B------:R-:W-:Y:S01]  /*12c0*/  IADD3 R2, R3, UR10, RZ ;  /* 0x0000000a03027c10 */ /* 0x000fe2000fffe0ff */
[----:B------:R-:W-:Y:S01]  /*12d0*/  IMAD.WIDE R38, R205, 0x2, RZ ;  /* 0x00000002cd267825 */ /* 0x000fe200078e02ff */
[----:B------:R-:W-:-:S02]  /*12e0*/  LEA.HI.X R0, R8, c[0x0][0x164], R0, 0x1, P0 ;  /* 0x0000590008007a11 */ /* 0x000fc400000f0c00 */
[----:B------:R-:W-:Y:S01]  /*12f0*/  SHFL.IDX PT, R8, R6, RZ, 0x181f ;  /* 0x00181fff06087589 */ /* 0x000fe200000e0000 */
[----:B------:R-:W-:Y:S02]  /*1300*/  ISETP.GE.AND P0, PT, R2, UR4, PT ;  /* 0x0000000402007c0c */ /* 0x000fe4000bf06270 */
[----:B------:R-:W-:Y:S01]  /*1310*/  LOP3.LUT R237, R10, 0xfffffe00, R237, 0xf8, !PT ;  /* 0xfffffe000aed7812 */ /* 0x000fe200078ef8ed */
[----:B------:R-:W1:Y:S01]  /*1320*/  SHFL.IDX PT, R9, R0, RZ, 0x181f ;  /* 0x00181fff00097589 */ /* 0x000e6200000e0000 */
[----:B------:R-:W-:Y:S01]  /*1330*/  SHF.R.S32.HI R22, RZ, 0x1f, R236 ;  /* 0x0000001fff167819 */ /* 0x000fe200000114ec */
[----:B------:R-:W-:Y:S01]  /*1340*/  IMAD.WIDE.U32 R10, R236, c[0x0][0x1e0], RZ ;  /* 0x00007800ec0a7a25 */ /* 0x000fe200078e00ff */
[----:B------:R-:W-:Y:S02]  /*1350*/  IADD3 R7, R2, 0x20, RZ ;  /* 0x0000002002077810 */ /* 0x000fe40007ffe0ff */
[----:B------:R-:W-:Y:S01]  /*1360*/  SHF.R.S32.HI R4, RZ, 0x4, R12 ;  /* 0x00000004ff047819 */ /* 0x000fe2000001140c */
[----:B------:R-:W-:Y:S01]  /*1370*/  IMAD.SHL.U32 R237, R237, 0x2, RZ ;  /* 0x00000002eded7824 */ /* 0x000fe200078e00ff */
[----:B------:R-:W-:Y:S01]  /*1380*/  ISETP.GE.AND P4, PT, R7, UR4, PT ;  /* 0x0000000407007c0c */ /* 0x000fe2000bf86270 */
[----:B------:R-:W-:Y:S01]  /*1390*/  IMAD R18, R22, c[0x0][0x1e0], RZ ;  /* 0x0000780016127a24 */ /* 0x000fe200078e02ff */
[----:B------:R-:W-:Y:S01]  /*13a0*/  IADD3 R7, R2, 0x40, RZ ;  /* 0x0000004002077810 */ /* 0x000fe20007ffe0ff */
[----:B------:R-:W-:Y:S01]  /*13b0*/  IMAD R22, R22, c[0x0][0x208], RZ ;  /* 0x0000820016167a24 */ /* 0x000fe200078e02ff */
[----:B------:R-:W-:Y:S01]  /*13c0*/  IADD3 R2, R2, 0x60, RZ ;  /* 0x0000006002027810 */ /* 0x000fe20007ffe0ff */
[----:B------:R-:W-:Y:S01]  /*13d0*/  IMAD R18, R236, c[0x0][0x1e4], R18 ;  /* 0x00007900ec127a24 */ /* 0x000fe200078e0212 */
[----:B------:R-:W-:Y:S01]  /*13e0*/  LEA.HI R234, R12, R4, RZ, 0x1 ;  /* 0x000000040cea7211 */ /* 0x000fe200078f08ff */
[----:B------:R-:W-:Y:S01]  /*13f0*/  IMAD R22, R236, c[0x0][0x20c], R22 ;  /* 0x00008300ec167a24 */ /* 0x000fe200078e0216 */
[----:B------:R-:W-:Y:S01]  /*1400*/  ISETP.GE.AND P2, PT, R7, UR4, PT ;  /* 0x0000000407007c0c */ /* 0x000fe2000bf46270 */
[----:B------:R-:W-:Y:S01]  /*1410*/  IMAD.IADD R19, R11, 0x1, R18 ;  /* 0x000000010b137824 */ /* 0x000fe200078e0212 */
[----:B------:R-:W-:Y:S01]  /*1420*/  ISETP.GE.AND P1, PT, R2, UR4, PT ;  /* 0x0000000402007c0c */ /* 0x000fe2000bf26270 */
[----:B------:R-:W-:Y:S01]  /*1430*/  ULDC.64 UR4, c[0x0][0x1e8] ;  /* 0x00007a0000047ab9 */ /* 0x000fe20000000a00 */
[----:B------:R-:W-:Y:S01]  /*1440*/  IMAD.MOV.U32 R18, RZ, RZ, R10 ;  /* 0x000000ffff127224 */ /* 0x000fe200078e000a */
[----:B------:R-:W-:Y:S01]  /*1450*/  LOP3.LUT R234, R234, 0xfffffffe, RZ, 0xc0, !PT ;  /* 0xfffffffeeaea7812 */ /* 0x000fe200078ec0ff */
[----:B------:R-:W-:Y:S01]  /*1460*/  UIMAD.WIDE.U32 UR20, UR9, UR4, URZ ;  /* 0x00000004091472a5 */ /* 0x000fe2000f8e003f */
[----:B------:R-:W-:Y:S01]  /*1470*/  SHFL.IDX PT, R10, R6, 0x2, 0x181f ;  /* 0x00581f00060a7f89 */ /* 0x000fe200000e0000 */
[----:B------:R-:W-:Y:S01]  /*1480*/  UIMAD UR4, UR16, UR4, URZ ;  /* 0x00000004100472a4 */ /* 0x000fe2000f8e023f */
[----:B-1----:R-:W-:Y:S01]  /*1490*/  @!P0 IMAD.WIDE R14, R205, 0x2, R8 ;  /* 0x00000002cd0e8825 */ /* 0x002fe200078e0208 */
[----:B------:R-:W-:Y:S01]  /*14a0*/  LOP3.LUT R12, R12, 0xfffffff0, RZ, 0xc0, !PT ;  /* 0xfffffff00c0c7812 */ /* 0x000fe200078ec0ff */
[----:B------:R-:W1:Y:S01]  /*14b0*/  SHFL.IDX PT, R11, R0, 0x2, 0x181f ;  /* 0x00581f00000b7f89 */ /* 0x000e6200000e0000 */
[----:B------:R-:W-:Y:S01]  /*14c0*/  UIMAD UR4, UR9, UR5, UR4 ;  /* 0x00000005090472a4 */ /* 0x000fe2000f8e0204 */
[----:B------:R-:W-:Y:S01]  /*14d0*/  IMAD.IADD R234, R4, 0x1, -R234 ;  /* 0x0000000104ea7824 */ /* 0x000fe200078e0aea */
[----:B------:R-:W-:Y:S01]  /*14e0*/  IADD3 R36, -R3, UR22, RZ ;  /* 0x0000001603247c10 */ /* 0x000fe2000fffe1ff */
[----:B------:R3:W-:Y:S01]  /*14f0*/  @!P0 LDGSTS.E.BYPASS.LTC128B.128 [R237+0x100], [R14.64], !P6 ;  /* 0x001000000eed8fae */ /* 0x0007e2000f101d4e */
[----:B------:R-:W-:Y:S01]  /*1500*/  @!P0 IMAD.WIDE R8, R204, 0x2, R8 ;  /* 0x00000002cc088825 */ /* 0x000fe200078e0208 */
[----:B------:R-:W-:Y:S01]  /*1510*/  UIADD3 UR17, UR21, UR4, URZ ;  /* 0x0000000415117290 */ /* 0x000fe2000fffe03f */
[----:B------:R-:W-:Y:S01]  /*1520*/  IADD3 R244, R237, 0x100, RZ ;  /* 0x00000100edf47810 */ /* 0x000fe20007ffe0ff */
[----:B------:R-:W-:Y:S01]  /*1530*/  SHFL.IDX PT, R7, R0, 0x3, 0x181f ;  /* 0x00781f0000077f89 */ /* 0x000fe200000e0000 */
[----:B------:R-:W-:Y:S01]  /*1540*/  IMAD.IADD R12, R5, 0x1, -R12 ;  /* 0x00000001050c7824 */ /* 0x000fe200078e0a0c */
[----:B------:R-:W-:Y:S01]  /*1550*/  ULDC.64 UR4, c[0x0][0x210] ;  /* 0x0000840000047ab9 */ /* 0x000fe20000000a00 */
[----:B------:R-:W-:Y:S01]  /*1560*/  IMAD.SHL.U32 R3, R3, 0x8, RZ ;  /* 0x0000000803037824 */ /* 0x000fe200078e00ff */
[----:B------:R4:W-:Y:S01]  /*1570*/  @!P0 LDGSTS.E.BYPASS.LTC128B.128 [R237+0x4100], [R8.64], !P5 ;  /* 0x0410000008ed8fae */ /* 0x0009e2000e901d4e */
[----:B------:R-:W-:Y:S01]  /*1580*/  UIMAD UR16, UR16, UR4, URZ ;  /* 0x00000004101072a4 */ /* 0x000fe2000f8e023f */
[----:B------:R-:W-:Y:S01]  /*1590*/  SHF.R.S32.HI R2, RZ, 0x1f, R12 ;  /* 0x0000001fff027819 */ /* 0x000fe2000001140c */
[----:B------:R-:W-:Y:S01]  /*15a0*/  UIMAD.WIDE.U32 UR24, UR9, UR4, URZ ;  /* 0x00000004091872a5 */ /* 0x000fe2000f8e003f */
[----:B------:R-:W-:Y:S01]  /*15b0*/  IADD3 R243, R237, 0x4100, RZ ;  /* 0x00004100edf37810 */ /* 0x000fe20007ffe0ff */
[----:B------:R-:W-:Y:S01]  /*15c0*/  UIMAD UR16, UR9, UR5, UR16 ;  /* 0x00000005091072a4 */ /* 0x000fe2000f8e0210 */
[----:B------:R-:W-:-:S02]  /*15d0*/  LEA.HI R2, R2, R12, RZ, 0x3 ;  /* 0x0000000c02027211 */ /* 0x000fc400078f18ff */
[C---:B------:R-:W-:Y:S01]  /*15e0*/  IADD3 R242, R237.reuse, 0x1100, RZ ;  /* 0x00001100edf27810 */ /* 0x040fe20007ffe0ff */
[----:B------:R-:W-:Y:S01]  /*15f0*/  UIADD3 UR16, UR25, UR16, URZ ;  /* 0x0000001019107290 */ /* 0x000fe2000fffe03f */
[C---:B------:R-:W-:Y:S01]  /*1600*/  IADD3 R241, R237.reuse, 0x5100, RZ ;  /* 0x00005100edf17810 */ /* 0x040fe20007ffe0ff */
[----:B-1----:R-:W-:Y:S01]  /*1610*/  @!P2 IMAD.WIDE R26, R204, 0x2, R10 ;  /* 0x00000002cc1aa825 */ /* 0x002fe200078e020a */
[C---:B------:R-:W-:Y:S02]  /*1620*/  IADD3 R240, R237.reuse, 0x2100, RZ ;  /* 0x00002100edf07810 */ /* 0x040fe40007ffe0ff */
[----:B------:R-:W-:Y:S01]  /*1630*/  IADD3 R239, R237, 0x6100, RZ ;  /* 0x00006100edef7810 */ /* 0x000fe20007ffe0ff */
[----:B---3--:R-:W-:Y:S04]  /*1640*/  SHFL.IDX PT, R14, R6, 0x1, 0x181f ;  /* 0x00381f00060e7f89 */ /* 0x008fe800000e0000 */
[----:B------:R1:W3:Y:S04]  /*1650*/  SHFL.IDX PT, R15, R0, 0x1, 0x181f ;  /* 0x00381f00000f7f89 */ /* 0x0002e800000e0000 */
[----:B------:R-:W5:Y:S01]  /*1660*/  SHFL.IDX PT, R6, R6, 0x3, 0x181f ;  /* 0x00781f0006067f89 */ /* 0x000f6200000e0000 */
[----:B-1----:R-:W-:Y:S01]  /*1670*/  LOP3.LUT R0, R2, 0xfffffff8, RZ, 0xc0, !PT ;  /* 0xfffffff802007812 */ /* 0x002fe200078ec0ff */
[----:B---3--:R-:W-:-:S04]  /*1680*/  @!P4 IMAD.WIDE R16, R205, 0x2, R14 ;  /* 0x00000002cd10c825 */ /* 0x008fc800078e020e */
[----:B------:R-:W-:Y:S01]  /*1690*/  IMAD.IADD R0, R12, 0x1, -R0 ;  /* 0x000000010c007824 */ /* 0x000fe200078e0a00 */
[----:B------:R1:W-:Y:S01]  /*16a0*/  @!P4 LDGSTS.E.BYPASS.LTC128B.128 [R237+0x1100], [R16.64], !P6 ;  /* 0x0110000010edcfae */ /* 0x0003e2000f101d4e */
[----:B------:R-:W-:Y:S02]  /*16b0*/  IMAD.SHL.U32 R2, R2, 0x40, RZ ;  /* 0x0000004002027824 */ /* 0x000fe400078e00ff */
[----:B-1----:R-:W-:-:S04]  /*16c0*/  @!P2 IMAD.WIDE R16, R205, 0x2, R10 ;  /* 0x00000002cd10a825 */ /* 0x002fc800078e020a */
[----:B-----5:R-:W-:-:S04]  /*16d0*/  @!P1 IMAD.WIDE R10, R205, 0x2, R6 ;  /* 0x00000002cd0a9825 */ /* 0x020fc800078e0206 */
[----:B------:R-:W-:Y:S01]  /*16e0*/  @!P1 IMAD.WIDE R6, R204, 0x2, R6 ;  /* 0x00000002cc069825 */ /* 0x000fe200078e0206 */
[----:B--2---:R-:W-:-:S03]  /*16f0*/  SHF.R.S32.HI R21, RZ, 0x1f, R235 ;  /* 0x0000001fff157819 */ /* 0x004fc600000114eb */
[----:B------:R-:W-:-:S04]  /*1700*/  IMAD.WIDE.U32 R18, R235, c[0x0][0x1f0], R18 ;  /* 0x00007c00eb127a25 */ /* 0x000fc800078e0012 */
[----:B------:R-:W-:Y:S01]  /*1710*/  IMAD R4, R21, c[0x0][0x1f0], RZ ;  /* 0x00007c0015047a24 */ /* 0x000fe200078e02ff */
[----:B----4-:R-:W-:-:S03]  /*1720*/  IADD3 R9, P0, R18, UR20, RZ ;  /* 0x0000001412097c10 */ /* 0x010fc6000ff1e0ff */
        /* <DEDUP_REMOVED lines=9> */
[----:B------:R-:W2:Y:S04]  /*17c0*/  SHFL.IDX PT, R13, R4, 0x1, 0x181f ;  /* 0x00381f00040d7f89 */ /* 0x000ea800000e0000 */
[----:B------:R1:W-:Y:S01]  /*17d0*/  @!P4 LDGSTS.E.BYPASS.LTC128B.128 [R237+0x5100], [R18.64], !P5 ;  /* 0x0510000012edcfae */ /* 0x0003e2000e901d4e */
[----:B------:R-:W-:-:S03]  /*17e0*/  ISETP.GE.AND P4, PT, R24, c[0x0][0x1d4], PT ;  /* 0x0000750018007a0c */ /* 0x000fc60003f86270 */
[----:B------:R3:W-:Y:S01]  /*17f0*/  @!P2 LDGSTS.E.BYPASS.LTC128B.128 [R237+0x2100], [R16.64], !P6 ;  /* 0x0210000010edafae */ /* 0x0007e2000f101d4e */
[----:B------:R-:W-:-:S03]  /*1800*/  SEL R209, RZ, 0x10, P4 ;  /* 0x00000010ffd17807 */ /* 0x000fc60002000000 */
[----:B------:R4:W-:Y:S01]  /*1810*/  @!P2 LDGSTS.E.BYPASS.LTC128B.128 [R237+0x6100], [R26.64], !P5 ;  /* 0x061000001aedafae */ /* 0x0009e2000e901d4e */
[----:B------:R-:W-:-:S03]  /*1820*/  ISETP.GE.AND P2, PT, R36, 0x21, PT ;  /* 0x000000212400780c */ /* 0x000fc60003f46270 */
[----:B------:R5:W-:Y:S01]  /*1830*/  @!P1 LDGSTS.E.BYPASS.LTC128B.128 [R237+0x3100], [R10.64], !P6 ;  /* 0x031000000aed9fae */ /* 0x000be2000f101d4e */
[----:B------:R-:W-:-:S03]  /*1840*/  ISETP.GE.AND P6, PT, R36, 0x1, PT ;  /* 0x000000012400780c */ /* 0x000fc60003fc6270 */
[----:B------:R-:W-:Y:S04]  /*1850*/  SHFL.IDX PT, R9, R4, 0x3, 0x181f ;  /* 0x00781f0004097f89 */ /* 0x000fe800000e0000 */
[----:B------:R4:W-:Y:S01]  /*1860*/  @!P1 LDGSTS.E.BYPASS.LTC128B.128 [R237+0x7100], [R6.64], !P5 ;  /* 0x0710000006ed9fae */ /* 0x0009e2000e901d4e */
[----:B------:R-:W-:Y:S02]  /*1870*/  ISETP.GE.AND P5, PT, R205, c[0x0][0x1d4], PT ;  /* 0x00007500cd007a0c */ /* 0x000fe40003fa6270 */
[----:B------:R-:W-:Y:S01]  /*1880*/  ISETP.GE.AND P1, PT, R36, 0x41, PT ;  /* 0x000000412400780c */ /* 0x000fe20003f26270 */
[----:B------:R-:W0:Y:S02]  /*1890*/  LDGDEPBAR ;  /* 0x00000000000079af */ /* 0x000e240000000000 */
[----:B-1----:R-:W-:-:S04]  /*18a0*/  @P6 IMAD.WIDE R18, R204, 0x2, R14 ;  /* 0x00000002cc126825 */ /* 0x002fc800078e020e */
[----:B---3--:R-:W-:-:S04]  /*18b0*/  @P6 IMAD.WIDE R16, R205, 0x2, R14 ;  /* 0x00000002cd106825 */ /* 0x008fc800078e020e */
[--C-:B--2---:R-:W-:Y:S01]  /*18c0*/  @P2 IMAD.WIDE R14, R205, 0x2, R12.reuse ;  /* 0x00000002cd0e2825 */ /* 0x104fe200078e020c */
[----:B------:R1:W-:Y:S03]  /*18d0*/  @P6 LDGSTS.E.BYPASS.LTC128B.128 [R237+0x8100], [R16.64], !P5 ;  /* 0x0810000010ed6fae */ /* 0x0003e6000e901d4e */
[----:B------:R-:W-:Y:S01]  /*18e0*/  @P2 IMAD.WIDE R12, R204, 0x2, R12 ;  /* 0x00000002cc0c2825 */ /* 0x000fe200078e020c */
[----:B-----5:R-:W-:Y:S04]  /*18f0*/  SHFL.IDX PT, R10, R8, 0x2, 0x181f ;  /* 0x00581f00080a7f89 */ /* 0x020fe800000e0000 */
[----:B------:R2:W3:Y:S01]  /*1900*/  SHFL.IDX PT, R11, R4, 0x2, 0x181f ;  /* 0x00581f00040b7f89 */ /* 0x0004e200000e0000 */
[----:B----4-:R-:W-:-:S03]  /*1910*/  IMAD.SHL.U32 R6, R234, 0x8, RZ ;  /* 0x00000008ea067824 */ /* 0x010fc600078e00ff */
[----:B------:R-:W4:Y:S04]  /*1920*/  SHFL.IDX PT, R8, R8, 0x3, 0x181f ;  /* 0x00781f0008087f89 */ /* 0x000f2800000e0000 */
[----:B------:R1:W-:Y:S04]  /*1930*/  @P6 LDGSTS.E.BYPASS.LTC128B.128 [R237+0xc100], [R18.64], !P4 ;  /* 0x0c10000012ed6fae */ /* 0x0003e8000e101d4e */
[----:B------:R5:W-:Y:S04]  /*1940*/  @P2 LDGSTS.E.BYPASS.LTC128B.128 [R237+0x9100], [R14.64], !P5 ;  /* 0x091000000eed2fae */ /* 0x000be8000e901d4e */
[----:B------:R1:W-:Y:S01]  /*1950*/  @P2 LDGSTS.E.BYPASS.LTC128B.128 [R237+0xd100], [R12.64], !P4 ;  /* 0x0d1000000ced2fae */ /* 0x0003e2000e101d4e */
[----:B--2---:R-:W-:-:S05]  /*1960*/  IMAD.SHL.U32 R4, R0, 0x40, RZ ;  /* 0x0000004000047824 */ /* 0x004fca00078e00ff */
[----:B------:R-:W-:-:S04]  /*1970*/  LOP3.LUT R4, R4, 0x1c0, RZ, 0xc0, !PT ;  /* 0x000001c004047812 */ /* 0x000fc800078ec0ff */
[----:B------:R-:W-:Y:S02]  /*1980*/  LOP3.LUT R6, R4, 0x8, R6, 0xf8, !PT ;  /* 0x0000000804067812 */ /* 0x000fe400078ef806 */
[----:B------:R-:W-:-:S04]  /*1990*/  SHF.R.U32.HI R4, RZ, 0x3, R4 ;  /* 0x00000003ff047819 */ /* 0x000fc80000011604 */
[----:B------:R-:W-:Y:S01]  /*19a0*/  LOP3.LUT R4, R6, R4, RZ, 0x3c, !PT ;  /* 0x0000000406047212 */ /* 0x000fe200078e3cff */
[----:B---3--:R-:W-:-:S03]  /*19b0*/  @P1 IMAD.WIDE R6, R205, 0x2, R10 ;  /* 0x00000002cd061825 */ /* 0x008fc600078e020a */
[----:B------:R-:W-:Y:S01]  /*19c0*/  LOP3.LUT R4, R4, 0xfffffe00, R2, 0xf8, !PT ;  /* 0xfffffe0004047812 */ /* 0x000fe200078ef802 */
[----:B-----5:R-:W-:Y:S01]  /*19d0*/  @P1 IMAD.WIDE R14, R204, 0x2, R10 ;  /* 0x00000002cc0e1825 */ /* 0x020fe200078e020a */
[----:B------:R2:W-:Y:S03]  /*19e0*/  @P1 LDGSTS.E.BYPASS.LTC128B.128 [R237+0xa100], [R6.64], !P5 ;  /* 0x0a10000006ed1fae */ /* 0x0005e6000e901d4e */
[--C-:B----4-:R-:W-:Y:S01]  /*19f0*/  @P0 IMAD.WIDE R10, R205, 0x2, R8.reuse ;  /* 0x00000002cd0a0825 */ /* 0x110fe200078e0208 */
[----:B------:R3:W-:Y:S01]  /*1a00*/  @P1 LDGSTS.E.BYPASS.LTC128B.128 [R237+0xe100], [R14.64], !P4 ;  /* 0x0e1000000eed1fae */ /* 0x0007e2000e101d4e */
[----:B------:R-:W-:Y:S02]  /*1a10*/  R2P PR, R0, 0x6 ;  /* 0x0000000600007804 */ /* 0x000fe40000000000 */
[----:B------:R-:W-:Y:S01]  /*1a20*/  @P0 IMAD.WIDE R8, R204, 0x2, R8 ;  /* 0x00000002cc080825 */ /* 0x000fe200078e0208 */
[----:B------:R4:W-:Y:S03]  /*1a30*/  @P0 LDGSTS.E.BYPASS.LTC128B.128 [R237+0xb100], [R10.64], !P5 ;  /* 0x0b1000000aed0fae */ /* 0x0009e6000e901d4e */
[----:B------:R-:W-:Y:S01]  /*1a40*/  IMAD.MOV.U32 R0, RZ, RZ, 0x20 ;  /* 0x00000020ff007424 */ /* 0x000fe200078e00ff */
[----:B------:R5:W-:Y:S01]  /*1a50*/  @P0 LDGSTS.E.BYPASS.LTC128B.128 [R237+0xf100], [R8.64], !P4 ;  /* 0x0f10000008ed0fae */ /* 0x000be2000e101d4e */
[----:B------:R-:W-:-:S03]  /*1a60*/  LOP3.LUT P0, RZ, R20, 0x2, RZ, 0xc0, !PT ;  /* 0x0000000214ff7812 */ /* 0x000fc6000780c0ff */
[----:B------:R-:W0:Y:S01]  /*1a70*/  LDGDEPBAR ;  /* 0x00000000000079af */ /* 0x000e220000000000 */
[----:B--2---:R-:W-:Y:S01]  /*1a80*/  IMAD.SHL.U32 R6, R20, 0x40, RZ ;  /* 0x0000004014067824 */ /* 0x004fe200078e00ff */
[----:B------:R-:W-:-:S04]  /*1a90*/  LEA.HI R7, R112, R5, RZ, 0x5 ;  /* 0x0000000570077211 */ /* 0x000fc800078f28ff */
[----:B-----5:R-:W-:Y:S01]  /*1aa0*/  LOP3.LUT R8, R6, 0x1c0, RZ, 0xc0, !PT ;  /* 0x000001c006087812 */ /* 0x020fe200078ec0ff */
[----:B------:R-:W-:-:S04]  /*1ab0*/  DEPBAR.LE SB0, 0x1 ;  /* 0x000080400000791a */ /* 0x000fc80000000000 */
[----:B------:R-:W-:Y:S02]  /*1ac0*/  SHF.R.S32.HI R6, RZ, 0x5, R7 ;  /* 0x00000005ff067819 */ /* 0x000fe40000011407 */
[----:B------:R-:W-:Y:S01]  /*1ad0*/  LOP3.LUT R2, R8, 0x8, R3, 0xf8, !PT ;  /* 0x0000000808027812 */ /* 0x000fe200078ef803 */
[----:B------:R-:W-:Y:S01]  /*1ae0*/  IMAD.MOV.U32 R3, RZ, RZ, 0x10 ;  /* 0x00000010ff037424 */ /* 0x000fe200078e00ff */
[----:B------:R-:W-:Y:S01]  /*1af0*/  SHF.R.U32.HI R8, RZ, 0x3, R8 ;  /* 0x00000003ff087819 */ /* 0x000fe20000011608 */
[----:B------:R-:W-:-:S03]  /*1b00*/  IMAD R184, R6, 0x400, R4 ;  /* 0x0000040006b87824 */ /* 0x000fc600078e0204 */
[----:B------:R-:W-:Y:S02]  /*1b10*/  LOP3.LUT R2, R2, R8, RZ, 0x3c, !PT ;  /* 0x0000000802027212 */ /* 0x000fe400078e3cff */
        /* <DEDUP_REMOVED lines=8> */
[----:B------:R-:W-:-:S02]  /*1ba0*/  IMAD R196, R2, 0x2, R196 ;  /* 0x0000000202c47824 */ /* 0x000fc400078e02c4 */
[----:B------:R-:W-:Y:S01]  /*1bb0*/  IMAD R200, R2, 0x2, R188 ;  /* 0x0000000202c87824 */ /* 0x000fe200078e02bc */
[----:B------:R-:W-:Y:S01]  /*1bc0*/  SEL R0, R0, 0xffffffe0, !P2 ;  /* 0xffffffe000007807 */ /* 0x000fe20005000000 */
[----:B------:R-:W-:-:S04]  /*1bd0*/  IMAD.SHL.U32 R234, R234, 0x2, RZ ;  /* 0x00000002eaea7824 */ /* 0x000fc800078e00ff */
[----:B------:R-:W-:Y:S01]  /*1be0*/  IMAD R231, R0, 0x2, R234 ;  /* 0x0000000200e77824 */ /* 0x000fe200078e02ea */
[C---:B------:R-:W-:Y:S02]  /*1bf0*/  IADD3 R8, R234.reuse, 0x8100, RZ ;  /* 0x00008100ea087810 */ /* 0x040fe40007ffe0ff */
[----:B------:R-:W-:Y:S02]  /*1c00*/  IADD3 R233, R234, 0x8120, RZ ;  /* 0x00008120eae97810 */ /* 0x000fe40007ffe0ff */
[----:B------:R-:W-:-:S04]  /*1c10*/  @P0 IADD3 R233, R8, -0x20, RZ ;  /* 0xffffffe008e90810 */ /* 0x000fc80007ffe0ff */
[C---:B------:R-:W-:Y:S01]  /*1c20*/  IADD3 R227, R233.reuse, 0x800, RZ ;  /* 0x00000800e9e37810 */ /* 0x040fe20007ffe0ff */
        /* <DEDUP_REMOVED lines=26> */
[----:B------:R-:W2:Y:S04]  /*1dd0*/  LDSM.16.M88.4 R56, [R234+0x8900] ;  /* 0x00890000ea38783b */ /* 0x000ea80000000200 */
[----:B------:R-:W5:Y:S04]  /*1de0*/  LDSM.16.M88.4 R64, [R234+0x8100] ;  /* 0x00810000ea40783b */ /* 0x000f680000000200 */
[----:B-1----:R-:W1:Y:S04]  /*1df0*/  LDSM.16.M88.4 R16, [R233+0x800] ;  /* 0x00080000e910783b */ /* 0x002e680000000200 */
[----:B----4-:R-:W4:Y:S04]  /*1e00*/  LDSM.16.M88.4 R8, [R233] ;  /* 0x00000000e908783b */ /* 0x010f280000000200 */
[----:B------:R-:W1:Y:S04]  /*1e10*/  LDSM.16.M88.4 R40, [R234+0x9900] ;  /* 0x00990000ea28783b */ /* 0x000e680000000200 */
[----:B------:R-:W1:Y:S04]  /*1e20*/  LDSM.16.M88.4 R48, [R234+0x9100] ;  /* 0x00910000ea30783b */ /* 0x000e680000000200 */
[----:B---3--:R-:W-:Y:S04]  /*1e30*/  LDSM.16.M88.4 R12, [R233+0x1000] ;  /* 0x00100000e90c783b */ /* 0x008fe80000000200 */
[----:B------:R-:W-:Y:S04]  /*1e40*/  LDSM.16.M88.4 R28, [R234+0xa100] ;  /* 0x00a10000ea1c783b */ /* 0x000fe80000000200 */
[----:B------:R-:W-:Y:S04]  /*1e50*/  LDSM.16.M88.4 R148, [R234+0xb100] ;  /* 0x00b10000ea94783b */ /* 0x000fe80000000200 */
[----:B------:R-:W-:Y:S01]  /*1e60*/  LDSM.16.M88.4 R80, [R233+0x2800] ;  /* 0x00280000e950783b */ /* 0x000fe20000000200 */
[C---:B--2---:R-:W-:Y:S03]  /*1e70*/  HMMA.16816.F32 R60, R136.reuse, R56, RZ ;  /* 0x00000038883c723c */ /* 0x044fe600000018ff */
[----:B------:R-:W-:Y:S05]  /*1e80*/  LDSM.16.M88.4 R84, [R233+0x3800] ;  /* 0x00380000e954783b */ /* 0x000fea0000000200 */
[C---:B------:R-:W-:Y:S08]  /*1e90*/  HMMA.16816.F32 R56, R136.reuse, R58, RZ ;  /* 0x0000003a8838723c */ /* 0x040ff000000018ff */
[C---:B-----5:R-:W-:Y:S08]  /*1ea0*/  HMMA.16816.F32 R68, R136.reuse, R64, RZ ;  /* 0x000000408844723c */ /* 0x060ff000000018ff */
[----:B------:R-:W-:Y:S08]  /*1eb0*/  HMMA.16816.F32 R64, R136, R66, RZ ;  /* 0x000000428840723c */ /* 0x000ff000000018ff */
[C---:B-1----:R-:W-:Y:S07]  /*1ec0*/  HMMA.16816.F32 R60, R140.reuse, R16, R60 ;  /* 0x000000108c3c723c */ /* 0x042fee000000183c */
[----:B------:R-:W-:Y:S01]  /*1ed0*/  IMAD.WIDE.U32 R16, R236, c[0x0][0x208], RZ ;  /* 0x00008200ec107a25 */ /* 0x000fe200078e00ff */
[----:B------:R-:W-:Y:S03]  /*1ee0*/  HMMA.16816.F32 R56, R140, R18, R56 ;  /* 0x000000128c38723c */ /* 0x000fe60000001838 */
[----:B------:R-:W-:-:S04]  /*1ef0*/  IMAD.IADD R17, R17, 0x1, R22 ;  /* 0x0000000111117824 */ /* 0x000fc800078e0216 */
[----:B------:R-:W-:Y:S01]  /*1f00*/  IMAD R18, R21, c[0x0][0x218], RZ ;  /* 0x0000860015127a24 */ /* 0x000fe200078e02ff */
[C---:B----4-:R-:W-:Y:S01]  /*1f10*/  HMMA.16816.F32 R68, R140.reuse, R8, R68 ;  /* 0x000000088c44723c */ /* 0x050fe20000001844 */
[C---:B------:R-:W-:Y:S01]  /*1f20*/  IMAD.WIDE.U32 R16, R235.reuse, c[0x0][0x218], R16 ;  /* 0x00008600eb107a25 */ /* 0x040fe200078e0010 */
[----:B------:R-:W-:Y:S03]  /*1f30*/  LDSM.16.M88.4 R20, [R234+0xa900] ;  /* 0x00a90000ea14783b */ /* 0x000fe60000000200 */
[----:B------:R-:W-:Y:S01]  /*1f40*/  IMAD R18, R235, c[0x0][0x21c], R18 ;  /* 0x00008700eb127a24 */ /* 0x000fe200078e0212 */
[----:B------:R-:W-:Y:S02]  /*1f50*/  IADD3 R25, P0, R16, UR24, RZ ;  /* 0x0000001810197c10 */ /* 0x000fe4000ff1e0ff */
[----:B------:R-:W-:Y:S01]  /*1f60*/  HMMA.16816.F32 R64, R140, R10, R64 ;  /* 0x0000000a8c40723c */ /* 0x000fe20000001840 */
[----:B------:R-:W-:Y:S01]  /*1f70*/  LDSM.16.M88.4 R8, [R233+0x1800] ;  /* 0x00180000e908783b */ /* 0x000fe20000000200 */
[----:B------:R-:W-:-:S02]  /*1f80*/  IADD3.X R18, R17, UR16, R18, P0, !PT ;  /* 0x0000001011127c10 */ /* 0x000fc400087fe412 */
        /* <DEDUP_REMOVED lines=8> */
[----:B------:R-:W5:Y:S01]  /*2010*/  SHFL.IDX PT, R78, R78, 0x3, 0x181f ;  /* 0x00781f004e4e7f89 */ /* 0x000f6200000e0000 */
[C---:B------:R-:W-:Y:S03]  /*2020*/  HMMA.16816.F32 R48, R136.reuse, R50, RZ ;  /* 0x000000328830723c */ /* 0x040fe600000018ff */
[----:B------:R-:W5:Y:S04]  /*2030*/  SHFL.IDX PT, R17, R25, 0x1, 0x181f ;  /* 0x00381f0019117f89 */ /* 0x000f6800000e0000 */
[----:B------:R-:W5:Y:S01]  /*2040*/  SHFL.IDX PT, R37, R25, 0x2, 0x181f ;  /* 0x00581f0019257f89 */ /* 0x000f6200000e0000 */
[----:B-1----:R-:W-:Y:S01]  /*2050*/  IADD3 R26, P0, R90, R38, RZ ;  /* 0x000000265a1a7210 */ /* 0x002fe20007f1e0ff */
[----:B------:R-:W-:Y:S02]  /*2060*/  HMMA.16816.F32 R40, R136, R42, RZ ;  /* 0x0000002a8828723c */ /* 0x000fe400000018ff */
[----:B------:R-:W1:Y:S01]  /*2070*/  SHFL.IDX PT, R25, R25, 0x3, 0x181f ;  /* 0x00781f0019197f89 */ /* 0x000e6200000e0000 */
[----:B--2---:R-:W-:-:S02]  /*2080*/  IADD3 R18, P6, R38, R16, RZ ;  /* 0x0000001026127210 */ /* 0x004fc40007fde0ff */
[----:B---3--:R-:W-:-:S03]  /*2090*/  IADD3 R88, P1, R38, R76, RZ ;  /* 0x0000004c26587210 */ /* 0x008fc60007f3e0ff */
[----:B------:R-:W-:Y:S01]  /*20a0*/  HMMA.16816.F32 R44, R140, R8, R44 ;  /* 0x000000088c2c723c */ /* 0x000fe2000000182c */
[----:B----4-:R-:W-:Y:S01]  /*20b0*/  IMAD.X R27, R72, 0x1, R39, P0 ;  /* 0x00000001481b7824 */ /* 0x010fe200000e0627 */
[----:B-----5:R-:W-:-:S05]  /*20c0*/  IADD3 R38, P0, R38, R78, RZ ;  /* 0x0000004e26267210 */ /* 0x020fca0007f1e0ff */
[----:B------:R-:W-:Y:S01]  /*20d0*/  IMAD.WIDE R8, R204, 0x2, RZ ;  /* 0x00000002cc087825 */ /* 0x000fe200078e02ff */
[C---:B------:R-:W-:Y:S03]  /*20e0*/  HMMA.16816.F32 R52, R140.reuse, R12, R52 ;  /* 0x0000000c8c34723c */ /* 0x040fe60000001834 */
[C---:B------:R-:W-:Y:S01]  /*20f0*/  IMAD.X R19, R39.reuse, 0x1, R17, P6 ;  /* 0x0000000127137824 */ /* 0x040fe200030e0611 */
[----:B------:R-:W-:Y:S01]  /*2100*/  IADD3 R90, P6, R90, R8, RZ ;  /* 0x000000085a5a7210 */ /* 0x000fe20007fde0ff */
[----:B------:R-:W-:Y:S01]  /*2110*/  IMAD.X R89, R39, 0x1, R37, P1 ;  /* 0x0000000127597824 */ /* 0x000fe200008e0625 */
[----:B------:R-:W-:Y:S02]  /*2120*/  IADD3 R76, P1, R8, R76, RZ ;  /* 0x0000004c084c7210 */ /* 0x000fe40007f3e0ff */
[C---:B------:R-:W-:Y:S01]  /*2130*/  HMMA.16816.F32 R48, R140.reuse, R14, R48 ;  /* 0x0000000e8c30723c */ /* 0x040fe20000001830 */
[----:B------:R-:W-:Y:S01]  /*2140*/  IMAD.X R91, R72, 0x1, R9, P6 ;  /* 0x00000001485b7824 */ /* 0x000fe200030e0609 */
[----:B------:R-:W-:Y:S01]  /*2150*/  ISETP.GE.AND P6, PT, R205, c[0x0][0x1d4], PT ;  /* 0x00007500cd007a0c */ /* 0x000fe20003fc6270 */
[----:B-1----:R-:W-:Y:S01]  /*2160*/  IMAD.X R39, R39, 0x1, R25, P0 ;  /* 0x0000000127277824 */ /* 0x002fe200000e0619 */
[----:B------:R-:W-:Y:S01]  /*2170*/  IADD3 R16, P0, R8, R16, RZ ;  /* 0x0000001008107210 */ /* 0x000fe20007f1e0ff */
[C---:B------:R-:W-:Y:S01]  /*2180*/  IMAD.X R77, R9.reuse, 0x1, R37, P1 ;  /* 0x00000001094d7824 */ /* 0x040fe200008e0625 */
[----:B------:R-:W-:Y:S01]  /*2190*/  ISETP.GE.AND P1, PT, R24, c[0x0][0x1d4], PT ;  /* 0x0000750018007a0c */ /* 0x000fe20003f26270 */
[----:B------:R-:W1:Y:S01]  /*21a0*/  LDSM.16.M88.4 R12, [R233+0x2000] ;  /* 0x00200000e90c783b */ /* 0x000e620000000200 */
[----:B------:R-:W-:Y:S01]  /*21b0*/  HMMA.16816.F32 R40, R140, R10, R40 ;  /* 0x0000000a8c28723c */ /* 0x000fe20000001828 */
[----:B------:R-:W-:Y:S01]  /*21c0*/  IMAD.X R17, R9, 0x1, R17, P0 ;  /* 0x0000000109117824 */ /* 0x000fe200000e0611 */
[----:B------:R-:W-:Y:S01]  /*21d0*/  IADD3 R78, P0, R8, R78, RZ ;  /* 0x0000004e084e7210 */ /* 0x000fe20007f1e0ff */
[----:B------:R-:W-:Y:S01]  /*21e0*/  LDSM.16.M88.4 R72, [R233+0x3000] ;  /* 0x00300000e948783b */ /* 0x000fe20000000200 */
[----:B------:R-:W-:-:S03]  /*21f0*/  ISETP.LT.OR P2, PT, R36, 0x1, P1 ;  /* 0x000000012400780c */ /* 0x000fc60000f41670 */
[----:B------:R-:W-:Y:S01]  /*2200*/  IMAD.X R79, R9, 0x1, R25, P0 ;  /* 0x00000001094f7824 */ /* 0x000fe200000e0619 */
[C---:B------:R-:W-:Y:S01]  /*2210*/  ISETP.LT.OR P0, PT, R36.reuse, 0x1, P6 ;  /* 0x000000012400780c */ /* 0x040fe20003701670 */
[----:B------:R-:W2:Y:S01]  /*2220*/  LDSM.16.M88.4 R8, [R234+0xb900] ;  /* 0x00b90000ea08783b */ /* 0x000ea20000000200 */
[C---:B------:R-:W-:Y:S08]  /*2230*/  HMMA.16816.F32 R32, R136.reuse, R28, RZ ;  /* 0x0000001c8820723c */ /* 0x040ff000000018ff */
[----:B------:R-:W-:Y:S03]  /*2240*/  HMMA.16816.F32 R28, R136, R30, RZ ;  /* 0x0000001e881c723c */ /* 0x000fe600000018ff */
        /* <DEDUP_REMOVED lines=8> */
[C---:B------:R-:W-:Y:S02]  /*22d0*/  ISETP.LT.OR P0, PT, R36.reuse, 0x41, P6 ;  /* 0x000000412400780c */ /* 0x040fe40003701670 */
[C---:B------:R-:W-:Y:S01]  /*22e0*/  ISETP.LT.OR P6, PT, R36.reuse, 0x61, P6 ;  /* 0x000000612400780c */ /* 0x040fe200037c1670 */
[----:B------:R5:W-:Y:S01]  /*22f0*/  LDGSTS.E.BYPASS.LTC128B.128 [R237+0x5100], [R16.64], !P2 ;  /* 0x0510000010ed7fae */ /* 0x000be2000d101d4e */
[C---:B------:R-:W-:Y:S01]  /*2300*/  ISETP.LT.OR P2, PT, R36.reuse, 0x41, P1 ;  /* 0x000000412400780c */ /* 0x040fe20000f41670 */
[----:B-1----:R-:W-:Y:S01]  /*2310*/  HMMA.16816.F32 R32, R140, R12, R32 ;  /* 0x0000000c8c20723c */ /* 0x002fe20000001820 */
[----:B------:R-:W-:-:S07]  /*2320*/  ISETP.LT.OR P1, PT, R36, 0x61, P1 ;  /* 0x000000612400780c */ /* 0x000fce0000f21670 */
[----:B------:R4:W-:Y:S01]  /*2330*/  LDGSTS.E.BYPASS.LTC128B.128 [R237+0x2100], [R88.64], !P0 ;  /* 0x0210000058ed7fae */ /* 0x0009e2000c101d4e */
[----:B------:R-:W-:Y:S01]  /*2340*/  HMMA.16816.F32 R28, R140, R14, R28 ;  /* 0x0000000e8c1c723c */ /* 0x000fe2000000181c */
[----:B------:R-:W-:Y:S02]  /*2350*/  PLOP3.LUT P0, PT, PT, PT, UP0, 0x80, 0x0 ;  /* 0x000000000000781c */ /* 0x000fe40003f0f008 */
[----:B------:R1:W-:Y:S01]  /*2360*/  LDGSTS.E.BYPASS.LTC128B.128 [R237+0x6100], [R76.64], !P2 ;  /* 0x061000004ced7fae */ /* 0x0003e2000d101d4e */
[----:B------:R-:W-:-:S03]  /*2370*/  ISETP.GT.AND P2, PT, R238, 0x7f, PT ;  /* 0x0000007fee00780c */ /* 0x000fc60003f44270 */
[----:B------:R1:W-:Y:S01]  /*2380*/  LDGSTS.E.BYPASS.LTC128B.128 [R237+0x3100], [R38.64], !P6 ;  /* 0x0310000026ed7fae */ /* 0x0003e2000f101d4e */
[C---:B---3--:R-:W-:Y:S03]  /*2390*/  HMMA.16816.F32 R24, R136.reuse, R20, RZ ;  /* 0x000000148818723c */ /* 0x048fe600000018ff */
[----:B------:R3:W-:Y:S04]  /*23a0*/  LDGSTS.E.BYPASS.LTC128B.128 [R237+0x7100], [R78.64], !P1 ;  /* 0x071000004eed7fae */ /* 0x0007e8000c901d4e */
[----:B------:R-:W-:Y:S01]  /*23b0*/  LDSM.16.M88.4 R92, [R220+0x800] ;  /* 0x00080000dc5c783b */ /* 0x000fe20000000200 */
[C---:B-----5:R-:W-:Y:S03]  /*23c0*/  HMMA.16816.F32 R16, R136.reuse, R148, RZ ;  /* 0x000000948810723c */ /* 0x060fe600000018ff */
[----:B------:R-:W-:Y:S04]  /*23d0*/  LDSM.16.M88.4 R96, [R234+0xd100] ;  /* 0x00d10000ea60783b */ /* 0x000fe80000000200 */
[----:B------:R-:W-:Y:S01]  /*23e0*/  LDSM.16.M88.4 R100, [R233+0x5800] ;  /* 0x00580000e964783b */ /* 0x000fe20000000200 */
[C---:B------:R-:W-:Y:S03]  /*23f0*/  HMMA.16816.F32 R148, R136.reuse, R150, RZ ;  /* 0x000000968894723c */ /* 0x040fe600000018ff */
[----:B----4-:R-:W-:Y:S04]  /*2400*/  LDSM.16.M88.4 R88, [R220+0x1000] ;  /* 0x00100000dc58783b */ /* 0x010fe80000000200 */
[----:B------:R-:W-:Y:S01]  /*2410*/  LDSM.16.M88.4 R108, [R231+0xe900] ;  /* 0x00e90000e76c783b */ /* 0x000fe20000000200 */
[C---:B--2---:R-:W-:Y:S03]  /*2420*/  HMMA.16816.F32 R12, R136.reuse, R8, RZ ;  /* 0x00000008880c723c */ /* 0x044fe600000018ff */
[----:B-1----:R-:W1:Y:S04]  /*2430*/  LDSM.16.M88.4 R36, [R231+0x8900] ;  /* 0x00890000e724783b */ /* 0x002e680000000200 */
[----:B---3--:R-:W2:Y:S01]  /*2440*/  LDSM.16.M88.4 R76, [R231+0x8100] ;  /* 0x00810000e74c783b */ /* 0x008ea20000000200 */
[C---:B------:R-:W-:Y:S03]  /*2450*/  HMMA.16816.F32 R20, R136.reuse, R22, RZ ;  /* 0x000000168814723c */ /* 0x040fe600000018ff */
[----:B------:R-:W-:Y:S04]  /*2460*/  LDSM.16.M88.4 R104, [R231+0xf100] ;  /* 0x00f10000e768783b */ /* 0x000fe80000000200 */
[----:B------:R-:W0:Y:S01]  /*2470*/  LDGDEPBAR ;  /* 0x00000000000079af */ /* 0x000e220000000000 */
[----:B------:R-:W-:Y:S08]  /*2480*/  HMMA.16816.F32 R8, R136, R10, RZ ;  /* 0x0000000a8808723c */ /* 0x000ff000000018ff */
[C---:B------:R-:W-:Y:S08]  /*2490*/  HMMA.16816.F32 R16, R140.reuse, R72, R16 ;  /* 0x000000488c10723c */ /* 0x040ff00000001810 */
[C---:B------:R-:W-:Y:S01]  /*24a0*/  HMMA.16816.F32 R148, R140.reuse, R74, R148 ;  /* 0x0000004a8c94723c */ /* 0x040fe20000001894 */
[----:B------:R-:W3:Y:S07]  /*24b0*/  LDSM.16.M88.4 R72, [R231+0x9900] ;  /* 0x00990000e748783b */ /* 0x000eee0000000200 */
[----:B------:R-:W-:Y:S08]  /*24c0*/  HMMA.16816.F32 R24, R140, R80, R24 ;  /* 0x000000508c18723c */ /* 0x000ff00000001818 */
[C---:B-1----:R-:W-:Y:S08]  /*24d0*/  HMMA.16816.F32 R60, R172.reuse, R36, R60 ;  /* 0x00000024ac3c723c */ /* 0x042ff0000000183c */
[----:B------:R-:W-:Y:S01]  /*24e0*/  HMMA.16816.F32 R56, R172, R38, R56 ;  /* 0x00000026ac38723c */ /* 0x000fe20000001838 */
[----:B------:R-:W1:Y:S07]  /*24f0*/  LDSM.16.M88.4 R36, [R231+0xb100] ;  /* 0x00b10000e724783b */ /* 0x000e6e0000000200 */
        /* <DEDUP_REMOVED lines=8> */
[C---:B---3--:R-:W-:Y:S08]  /*2580*/  HMMA.16816.F32 R44, R172.reuse, R72, R44 ;  /* 0x00000048ac2c723c */ /* 0x048ff0000000182c */
[C---:B------:R-:W-:Y:S01]  /*2590*/  HMMA.16816.F32 R40, R172.reuse, R74, R40 ;  /* 0x0000004aac28723c */ /* 0x040fe20000001828 */
[----:B------:R-:W3:Y:S07]  /*25a0*/  LDSM.16.M88.4 R72, [R220] ;  /* 0x00000000dc48783b */ /* 0x000eee0000000200 */
        /* <DEDUP_REMOVED lines=10> */
[----:B------:R-:W-:Y:S01]  /*2650*/  HMMA.16816.F32 R20, R172, R78, R20 ;  /* 0x0000004eac14723c */ /* 0x000fe20000001814 */
[----:B------:R-:W2:Y:S07]  /*2660*/  LDSM.16.M88.4 R76, [R220+0x1800] ;  /* 0x00180000dc4c783b */ /* 0x000eae0000000200 */
[C---:B---3--:R-:W-:Y:S08]  /*2670*/  HMMA.16816.F32 R68, R176.reuse, R72, R68 ;  /* 0x00000048b044723c */ /* 0x048ff00000001844 */
[C---:B------:R-:W-:Y:S01]  /*2680*/  HMMA.16816.F32 R64, R176.reuse, R74, R64 ;  /* 0x0000004ab040723c */ /* 0x040fe20000001840 */
[----:B------:R-:W3:Y:S07]  /*2690*/  LDSM.16.M88.4 R72, [R220+0x3800] ;  /* 0x00380000dc48783b */ /* 0x000eee0000000200 */
[C---:B-1----:R-:W-:Y:S08]  /*26a0*/  HMMA.16816.F32 R32, R176.reuse, R36, R32 ;  /* 0x00000024b020723c */ /* 0x042ff00000001820 */
[----:B------:R-:W-:Y:S01]  /*26b0*/  HMMA.16816.F32 R28, R176, R38, R28 ;  /* 0x00000026b01c723c */ /* 0x000fe2000000181c */
[----:B------:R-:W1:Y:S07]  /*26c0*/  LDSM.16.M88.4 R36, [R234+0xc100] ;  /* 0x00c10000ea24783b */ /* 0x000e6e0000000200 */
[C---:B----4-:R-:W-:Y:S08]  /*26d0*/  HMMA.16816.F32 R12, R172.reuse, R80, R12 ;  /* 0x00000050ac0c723c */ /* 0x050ff0000000180c */
[----:B------:R-:W-:Y:S01]  /*26e0*/  HMMA.16816.F32 R8, R172, R82, R8 ;  /* 0x00000052ac08723c */ /* 0x000fe20000001808 */
[----:B------:R-:W4:Y:S07]  /*26f0*/  LDSM.16.M88.4 R80, [R220+0x3000] ;  /* 0x00300000dc50783b */ /* 0x000f2e0000000200 */
[C---:B--2---:R-:W-:Y:S08]  /*2700*/  HMMA.16816.F32 R44, R176.reuse, R76, R44 ;  /* 0x0000004cb02c723c */ /* 0x044ff0000000182c */
[C---:B------:R-:W-:Y:S01]  /*2710*/  HMMA.16816.F32 R40, R176.reuse, R78, R40 ;  /* 0x0000004eb028723c */ /* 0x040fe20000001828 */
[----:B------:R-:W2:Y:S07]  /*2720*/  LDSM.16.M88.4 R76, [R234+0xc900] ;  /* 0x00c90000ea4c783b */ /* 0x000eae0000000200 */
[C---:B---3--:R-:W-:Y:S08]  /*2730*/  HMMA.16816.F32 R12, R176.reuse, R72, R12 ;  /* 0x00000048b00c723c */ /* 0x048ff0000000180c */
[----:B------:R-:W-:Y:S01]  /*2740*/  HMMA.16816.F32 R8, R176, R74, R8 ;  /* 0x0000004ab008723c */ /* 0x000fe20000001808 */
[----:B------:R-:W3:Y:S07]  /*2750*/  LDSM.16.M88.4 R72, [R234+0xf100] ;  /* 0x00f10000ea48783b */ /* 0x000eee0000000200 */
[C---:B-1----:R-:W-:Y:S08]  /*2760*/  HMMA.16816.F32 R68, R184.reuse, R36, R68 ;  /* 0x00000024b844723c */ /* 0x042ff00000001844 */
[----:B------:R-:W-:Y:S01]  /*2770*/  HMMA.16816.F32 R64, R184, R38, R64 ;  /* 0x00000026b840723c */ /* 0x000fe20000001840 */
[----:B------:R-:W1:Y:S07]  /*2780*/  LDSM.16.M88.4 R36, [R234+0xf900] ;  /* 0x00f90000ea24783b */ /* 0x000e6e0000000200 */
[C---:B------:R-:W-:Y:S08]  /*2790*/  HMMA.16816.F32 R60, R176.reuse, R92, R60 ;  /* 0x0000005cb03c723c */ /* 0x040ff0000000183c */
[C---:B------:R-:W-:Y:S01]  /*27a0*/  HMMA.16816.F32 R56, R176.reuse, R94, R56 ;  /* 0x0000005eb038723c */ /* 0x040fe20000001838 */
[----:B------:R-:W-:Y:S07]  /*27b0*/  LDSM.16.M88.4 R92, [R234+0xd900] ;  /* 0x00d90000ea5c783b */ /* 0x000fee0000000200 */
[C---:B------:R-:W-:Y:S08]  /*27c0*/  HMMA.16816.F32 R24, R176.reuse, R84, R24 ;  /* 0x00000054b018723c */ /* 0x040ff00000001818 */
[C---:B------:R-:W-:Y:S01]  /*27d0*/  HMMA.16816.F32 R20, R176.reuse, R86, R20 ;  /* 0x00000056b014723c */ /* 0x040fe20000001814 */
[----:B------:R-:W5:Y:S07]  /*27e0*/  LDSM.16.M88.4 R84, [R234+0xe900] ;  /* 0x00e90000ea54783b */ /* 0x000f6e0000000200 */
[C---:B----4-:R-:W-:Y:S08]  /*27f0*/  HMMA.16816.F32 R16, R176.reuse, R80, R16 ;  /* 0x00000050b010723c */ /* 0x050ff00000001810 */
[C---:B------:R-:W-:Y:S01]  /*2800*/  HMMA.16816.F32 R148, R176.reuse, R82, R148 ;  /* 0x00000052b094723c */ /* 0x040fe20000001894 */
[----:B------:R-:W-:Y:S07]  /*2810*/  LDSM.16.M88.4 R80, [R233+0x4000] ;  /* 0x00400000e950783b */ /* 0x000fee0000000200 */
        /* <DEDUP_REMOVED lines=21> */
[C---:B----4-:R-:W-:Y:S08]  /*2970*/  HMMA.16816.F32 R32, R184.reuse, R88, R32 ;  /* 0x00000058b820723c */ /* 0x050ff00000001820 */
[----:B------:R-:W-:Y:S01]  /*2980*/  HMMA.16816.F32 R28, R184, R90, R28 ;  /* 0x0000005ab81c723c */ /* 0x000fe2000000181c */
[----:B------:R-:W4:Y:S07]  /*2990*/  LDSM.16.M88.4 R88, [R233+0x7800] ;  /* 0x00780000e958783b */ /* 0x000f2e0000000200 */
[C---:B------:R-:W-:Y:S08]  /*29a0*/  HMMA.16816.F32 R68, R188.reuse, R80, R68 ;  /* 0x00000050bc44723c */ /* 0x040ff00000001844 */
[C---:B------:R-:W-:Y:S01]  /*29b0*/  HMMA.16816.F32 R64, R188.reuse, R82, R64 ;  /* 0x00000052bc40723c */ /* 0x040fe20000001840 */
        /* <DEDUP_REMOVED lines=18> */
[----:B------:R-:W5:Y:S07]  /*2ae0*/  LDSM.16.M88.4 R92, [R220+0x4800] ;  /* 0x00480000dc5c783b */ /* 0x000f6e0000000200 */
        /* <DEDUP_REMOVED lines=16> */
[----:B------:R-:W-:Y:S01]  /*2bf0*/  HMMA.16816.F32 R28, R196, R38, R28 ;  /* 0x00000026c41c723c */ /* 0x000fe2000000181c */
[----:B------:R-:W1:Y:S01]  /*2c00*/  LDSM.16.M88.4 R36, [R220+0x7800] ;  /* 0x00780000dc24783b */ /* 0x000e620000000200 */
        /* <DEDUP_REMOVED lines=21> */
[C---:B-1----:R-:W-:Y:S07]  /*2d60*/  HMMA.16816.F32 R12, R200.reuse, R36, R12 ;  /* 0x00000024c80c723c */ /* 0x042fee000000180c */
[----:B------:R-:W-:Y:S01]  /*2d70*/  SHF.R.S32.HI R36, RZ, 0x1f, R205 ;  /* 0x0000001fff247819 */ /* 0x000fe200000114cd */
[----:B------:R-:W-:Y:S01]  /*2d80*/  HMMA.16816.F32 R8, R200, R38, R8 ;  /* 0x00000026c808723c */ /* 0x000fe20000001808 */
        /* <DEDUP_REMOVED lines=15> */
[----:B------:R-:W-:Y:S02]  /*2e80*/  SHF.L.U64.HI R72, R205, 0x1, R36 ;  /* 0x00000001cd487819 */ /* 0x000fe40000010224 */
[----:B------:R-:W-:Y:S01]  /*2e90*/  SHF.L.U64.HI R37, R204, 0x1, R206 ;  /* 0x00000001cc257819 */ /* 0x000fe200000102ce */
[----:B------:R-:W-:Y:S01]  /*2ea0*/  IMAD R236, R0, c[0x0][0x2b8], R236 ;  /* 0x0000ae0000ec7a24 */ /* 0x000fe200078e02ec */
[----:B------:R-:W-:-:S04]  /*2eb0*/  IADD3 R73, -R209, 0x10, RZ ;  /* 0x00000010d1497810 */ /* 0x000fc80007ffe1ff */
        /* <DEDUP_REMOVED lines=18> */
[----:B------:R-:W1:Y:S01]  /*2fe0*/  SHFL.IDX PT, R84, R75, RZ, 0x181f ;  /* 0x00181fff4b547589 */ /* 0x000e6200000e0000 */
[----:B------:R-:W-:-:S03]  /*2ff0*/  IMAD.SHL.U32 R0, R204, 0x2, RZ ;  /* 0x00000002cc007824 */ /* 0x000fc600078e00ff */
[----:B------:R-:W2:Y:S04]  /*3000*/  SHFL.IDX PT, R81, R76, RZ, 0x181f ;  /* 0x00181fff4c517589 */ /* 0x000ea800000e0000 */
[----:B------:R-:W3:Y:S04]  /*3010*/  SHFL.IDX PT, R79, R75, 0x1, 0x181f ;  /* 0x00381f004b4f7f89 */ /* 0x000ee800000e0000 */
[----:B------:R-:W4:Y:S04]  /*3020*/  SHFL.IDX PT, R77, R75, 0x2, 0x181f ;  /* 0x00581f004b4d7f89 */ /* 0x000f2800000e0000 */
[----:B------:R-:W5:Y:S04]  /*3030*/  SHFL.IDX PT, R80, R76, 0x1, 0x181f ;  /* 0x00381f004c507f89 */ /* 0x000f6800000e0000 */
[----:B------:R-:W5:Y:S04]  /*3040*/  SHFL.IDX PT, R75, R75, 0x3, 0x181f ;  /* 0x00781f004b4b7f89 */ /* 0x000f6800000e0000 */
[----:B------:R-:W5:Y:S01]  /*3050*/  SHFL.IDX PT, R78, R76, 0x2, 0x181f ;  /* 0x00581f004c4e7f89 */ /* 0x000f6200000e0000 */
[----:B-1----:R-:W-:-:S02]  /*3060*/  IADD3 R86, P0, R84, R39, RZ ;  /* 0x0000002754567210 */ /* 0x002fc40007f1e0ff */
[-C--:B------:R-:W-:Y:S01]  /*3070*/  IADD3 R84, P6, R84, R0.reuse, RZ ;  /* 0x0000000054547210 */ /* 0x080fe20007fde0ff */
[----:B------:R-:W1:Y:S02]  /*3080*/  SHFL.IDX PT, R76, R76, 0x3, 0x181f ;  /* 0x00781f004c4c7f89 */ /* 0x000e6400000e0000 */
[----:B--2---:R-:W-:Y:S01]  /*3090*/  IMAD.X R87, R81, 0x1, R72, P0 ;  /* 0x0000000151577824 */ /* 0x004fe200000e0648 */
[-C--:B---3--:R-:W-:Y:S01]  /*30a0*/  IADD3 R82, P1, R79, R39.reuse, RZ ;  /* 0x000000274f527210 */ /* 0x088fe20007f3e0ff */
[----:B------:R-:W-:Y:S01]  /*30b0*/  IMAD.X R85, R81, 0x1, R37, P6 ;  /* 0x0000000151557824 */ /* 0x000fe200030e0625 */
[----:B------:R-:W-:Y:S02]  /*30c0*/  IADD3 R88, P0, R79, R0, RZ ;  /* 0x000000004f587210 */ /* 0x000fe40007f1e0ff */
[----:B------:R2:W-:Y:S01]  /*30d0*/  LDGSTS.E.BYPASS.LTC128B.128 [R237+0x8100], [R86.64], !P5 ;  /* 0x0810000056ed7fae */ /* 0x0005e2000e901d4e */
[----:B----4-:R-:W-:-:S03]  /*30e0*/  IADD3 R90, P6, R77, R39, RZ ;  /* 0x000000274d5a7210 */ /* 0x010fc60007fde0ff */
[----:B------:R2:W-:Y:S01]  /*30f0*/  LDGSTS.E.BYPASS.LTC128B.128 [R237+0xc100], [R84.64], !P4 ;  /* 0x0c10000054ed7fae */ /* 0x0005e2000e101d4e */
[C-C-:B-----5:R-:W-:Y:S02]  /*3100*/  IMAD.X R83, R80.reuse, 0x1, R72.reuse, P1 ;  /* 0x0000000150537824 */ /* 0x160fe400008e0648 */
[----:B------:R-:W-:Y:S01]  /*3110*/  IMAD.X R89, R80, 0x1, R37, P0 ;  /* 0x0000000150597824 */ /* 0x000fe200000e0625 */
[----:B------:R-:W-:Y:S02]  /*3120*/  IADD3 R80, P1, P0, R74, R75, R39 ;  /* 0x0000004b4a507210 */ /* 0x000fe4000783e027 */
[----:B------:R2:W-:Y:S01]  /*3130*/  LDGSTS.E.BYPASS.LTC128B.128 [R237+0x9100], [R82.64], !P5 ;  /* 0x0910000052ed7fae */ /* 0x0005e2000e901d4e */
[--C-:B------:R-:W-:Y:S01]  /*3140*/  IMAD.X R91, R78, 0x1, R72.reuse, P6 ;  /* 0x000000014e5b7824 */ /* 0x100fe200030e0648 */
[----:B------:R-:W-:Y:S02]  /*3150*/  IADD3 R74, P6, R77, R0, RZ ;  /* 0x000000004d4a7210 */ /* 0x000fe40007fde0ff */
[----:B------:R2:W-:Y:S01]  /*3160*/  LDGSTS.E.BYPASS.LTC128B.128 [R237+0xd100], [R88.64], !P4 ;  /* 0x0d10000058ed7fae */ /* 0x0005e2000e101d4e */
[----:B-1----:R-:W-:-:S02]  /*3170*/  IADD3.X R81, RZ, R76, R72, P1, P0 ;  /* 0x0000004cff517210 */ /* 0x002fc40000fe0448 */
[----:B------:R-:W-:Y:S01]  /*3180*/  IADD3 R72, P1, P0, R73, R75, R0 ;  /* 0x0000004b49487210 */ /* 0x000fe2000783e000 */
[--C-:B------:R-:W-:Y:S01]  /*3190*/  IMAD.X R75, R78, 0x1, R37.reuse, P6 ;  /* 0x000000014e4b7824 */ /* 0x100fe200030e0625 */
[----:B------:R-:W-:Y:S01]  /*31a0*/  ISETP.NE.U32.AND P6, PT, R38, RZ, PT ;  /* 0x000000ff2600720c */ /* 0x000fe20003fc5070 */
[----:B------:R2:W-:Y:S01]  /*31b0*/  LDGSTS.E.BYPASS.LTC128B.128 [R237+0xa100], [R90.64], !P5 ;  /* 0x0a1000005aed7fae */ /* 0x0005e2000e901d4e */
[----:B------:R-:W-:Y:S02]  /*31c0*/  IADD3.X R73, RZ, R76, R37, P1, P0 ;  /* 0x0000004cff497210 */ /* 0x000fe40000fe0425 */
[----:B------:R-:W-:Y:S01]  /*31d0*/  ISETP.NE.U32.AND P0, PT, R209, RZ, PT ;  /* 0x000000ffd100720c */ /* 0x000fe20003f05070 */
[----:B------:R2:W-:Y:S08]  /*31e0*/  LDGSTS.E.BYPASS.LTC128B.128 [R237+0xe100], [R74.64], !P4 ;  /* 0x0e1000004aed7fae */ /* 0x0005f0000e101d4e */
[----:B------:R2:W-:Y:S04]  /*31f0*/  LDGSTS.E.BYPASS.LTC128B.128.ZFILL [R237+0xb100], [R80.64], P6 ;  /* 0x0b10000050ed7fae */ /* 0x0005e8000b141d4e */
[----:B------:R2:W-:Y:S02]  /*3200*/  LDGSTS.E.BYPASS.LTC128B.128.ZFILL [R237+0xf100], [R72.64], P0 ;  /* 0x0f10000048ed7fae */ /* 0x0005e40008141d4e */
.L_x_2721:
[----:B------:R-:W-:Y:S01]  /*3210*/  LOP3.LUT R0, R7, 0xffffffe0, RZ, 0xc0, !PT ;  /* 0xffffffe007007812 */ /* 0x000fe200078ec0ff */
[----:B------:R-:W-:Y:S01]  /*3220*/  UMOV UR4, 0xffffff80 ;  /* 0xffffff8000047882 */ /* 0x000fe20000000000 */
[----:B------:R-:W-:Y:S01]  /*3230*/  LEA.HI R37, R112, R5, RZ, 0x2 ;  /* 0x0000000570257211 */ /* 0x000fe200078f10ff */
[----:B------:R-:W-:Y:S01]  /*3240*/  UIMAD UR4, UR7, UR4, 0x81 ;  /* 0x00000081070474a4 */ /* 0x000fe2000f8e0204 */
[----:B------:R-:W-:Y:S01]  /*3250*/  SHF.R.S32.HI R38, RZ, 0x1f, R6 ;  /* 0x0000001fff267819 */ /* 0x000fe20000011406 */
[----:B------:R-:W-:Y:S01]  /*3260*/  IMAD.IADD R0, R5, 0x1, -R0 ;  /* 0x0000000105007824 */ /* 0x000fe200078e0a00 */
[----:B------:R-:W-:Y:S01]  /*3270*/  LOP3.LUT R37, R37, 0xfffffffc, RZ, 0xc0, !PT ;  /* 0xfffffffc25257812 */ /* 0x000fe200078ec0ff */
[----:B------:R-:W-:Y:S01]  /*3280*/  IMAD.SHL.U32 R232, R4, 0x2, RZ ;  /* 0x0000000204e87824 */ /* 0x000fe200078e00ff */
[----:B------:R-:W-:Y:S01]  /*3290*/  LEA.HI R38, R38, R6, RZ, 0x3 ;  /* 0x0000000626267211 */ /* 0x000fe200078f18ff */
[----:B------:R-:W0:Y:S01]  /*32a0*/  LDGDEPBAR ;  /* 0x00000000000079af */ /* 0x000e220000000000 */
[----:B------:R-:W-:Y:S01]  /*32b0*/  SHF.R.S32.HI R7, RZ, 0x1f, R0 ;  /* 0x0000001fff077819 */ /* 0x000fe20000011400 */
[----:B------:R-:W-:Y:S01]  /*32c0*/  IMAD.IADD R37, R5, 0x1, -R37 ;  /* 0x0000000105257824 */ /* 0x000fe200078e0a25 */
[----:B------:R-:W-:Y:S01]  /*32d0*/  LOP3.LUT R38, R38, 0xffffff8, RZ, 0xc0, !PT ;  /* 0x0ffffff826267812 */ /* 0x000fe200078ec0ff */
[--C-:B------:R-:W-:Y:S01]  /*32e0*/  IMAD R230, R3, 0x2, R232.reuse ;  /* 0x0000000203e67824 */ /* 0x100fe200078e02e8 */
[----:B------:R-:W-:Y:S01]  /*32f0*/  LEA.HI R5, R7, R0, RZ, 0x2 ;  /* 0x0000000007057211 */ /* 0x000fe200078f10ff */
[----:B------:R-:W-:Y:S01]  /*3300*/  IMAD R229, R2, 0x2, R232 ;  /* 0x0000000202e57824 */ /* 0x000fe200078e02e8 */
[----:B------:R-:W-:Y:S01]  /*3310*/  LEA.HI R7, R37, R37, RZ, 0x1 ;  /* 0x0000002525077211 */ /* 0x000fe200078f08ff */
[----:B------:R-:W-:Y:S01]  /*3320*/  IMAD.IADD R38, R6, 0x1, -R38 ;  /* 0x0000000106267824 */ /* 0x000fe200078e0a26 */
[----:B------:R-:W-:Y:S01]  /*3330*/  PLOP3.LUT P1, PT, PT, PT, UP1, 0x80, 0x0 ;  /* 0x000000000000781c */ /* 0x000fe20003f2f018 */
[----:B------:R-:W-:Y:S01]  /*3340*/  IMAD R228, R2, 0x2, R230 ;  /* 0x0000000202e47824 */ /* 0x000fe200078e02e6 */
[----:B------:R-:W-:Y:S01]  /*3350*/  LEA.HI.SX32 R6, R5, UR10, 0x1e ;  /* 0x0000000a05067c11 */ /* 0x000fe2000f8ff2ff */
[----:B------:R-:W-:Y:S01]  /*3360*/  LDSM.16.MT88.4 R124, [R232+0x100] ;  /* 0x00010000e87c783b */ /* 0x000fe20000004200 */
[----:B------:R-:W-:-:S02]  /*3370*/  LOP3.LUT R7, R7, 0x1ffffffe, RZ, 0xc0, !PT ;  /* 0x1ffffffe07077812 */ /* 0x000fc400078ec0ff */
[----:B------:R-:W-:Y:S01]  /*3380*/  PLOP3.LUT P0, PT, PT, PT, UP1, 0x80, 0x0 ;  /* 0x000000000000781c */ /* 0x000fe20003f0f018 */
[----:B------:R-:W-:Y:S01]  /*3390*/  IMAD R6, R38, 0x10, R6 ;  /* 0x0000001026067824 */ /* 0x000fe200078e0206 */
[----:B------:R-:W-:Y:S01]  /*33a0*/  LOP3.LUT R208, R5, 0x7ffffffc, RZ, 0xc0, !PT ;  /* 0x7ffffffc05d07812 */ /* 0x000fe200078ec0ff */
[----:B------:R-:W-:Y:S01]  /*33b0*/  IMAD.IADD R7, R37, 0x1, -R7 ;  /* 0x0000000125077824 */ /* 0x000fe200078e0a07 */
[----:B--2---:R-:W-:Y:S03]  /*33c0*/  LDSM.16.MT88.4 R88, [R228+0x100] ;  /* 0x00010000e458783b */ /* 0x004fe60000004200 */
[----:B------:R-:W-:Y:S01]  /*33d0*/  IMAD R207, R7, 0x8, R6 ;  /* 0x0000000807cf7824 */ /* 0x000fe200078e0206 */
[----:B------:R-:W-:Y:S01]  /*33e0*/  LDSM.16.MT88.4 R80, [R229+0x100] ;  /* 0x00010000e550783b */ /* 0x000fe20000004200 */
[----:B------:R-:W-:Y:S02]  /*33f0*/  IMAD.IADD R208, R0, 0x1, -R208 ;  /* 0x0000000100d07824 */ /* 0x000fe400078e0ad0 */
[----:B------:R-:W-:Y:S01]  /*3400*/  @P1 IMAD.HI.U32 R7, R207, c[0x0][0x2c8], RZ ;  /* 0x0000b200cf071a27 */ /* 0x000fe200078e00ff */
[----:B------:R-:W-:Y:S03]  /*3410*/  LDSM.16.MT88.4 R96, [R232+0x4100] ;  /* 0x00410000e860783b */ /* 0x000fe60000004200 */
[----:B------:R-:W-:Y:S01]  /*3420*/  IMAD.MOV.U32 R6, RZ, RZ, R207 ;  /* 0x000000ffff067224 */ /* 0x000fe200078e00cf */
[----:B------:R-:W-:Y:S01]  /*3430*/  @P0 SHF.R.U32.HI R6, RZ, c[0x0][0x2cc], R7 ;  /* 0x0000b300ff060a19 */ /* 0x000fe20000011607 */
[----:B------:R-:W-:Y:S01]  /*3440*/  IMAD.U32 R0, RZ, RZ, UR4 ;  /* 0x00000004ff007e24 */ /* 0x000fe2000f8e00ff */
[----:B------:R-:W-:Y:S01]  /*3450*/  LDSM.16.MT88.4 R100, [R230+0x4100] ;  /* 0x00410000e664783b */ /* 0x000fe20000004200 */
[----:B------:R-:W-:Y:S01]  /*3460*/  IMAD.SHL.U32 R208, R208, 0x2, RZ ;  /* 0x00000002d0d07824 */ /* 0x000fe200078e00ff */
[----:B------:R-:W-:-:S02]  /*3470*/  ULDC.64 UR4, c[0x0][0x2c8] ;  /* 0x0000b20000047ab9 */ /* 0x000fc40000000a00 */
[----:B------:R-:W1:Y:S02]  /*3480*/  SHFL.IDX PT, R76, R6, RZ, 0x1c1f ;  /* 0x001c1fff064c7589 */ /* 0x000e6400000e0000 */
[----:B------:R-:W-:Y:S02]  /*3490*/  IADD3 R0, -R208, UR8, R0 ;  /* 0x00000008d0007c10 */ /* 0x000fe4000fffe100 */
[----:B------:R-:W2:Y:S02]  /*34a0*/  SHFL.IDX PT, R6, R6, 0x1, 0x1c1f ;  /* 0x003c1f0006067f89 */ /* 0x000ea400000e0000 */
[----:B------:R-:W-:Y:S02]  /*34b0*/  IADD3 R5, R0, -UR12, RZ ;  /* 0x8000000c00057c10 */ /* 0x000fe4000fffe0ff */
[----:B------:R-:W-:Y:S01]  /*34c0*/  IADD3 R0, -R208, UR22, RZ ;  /* 0x00000016d0007c10 */ /* 0x000fe2000fffe1ff */
[----:B------:R-:W-:Y:S01]  /*34d0*/  LDSM.16.MT88.4 R108, [R229+0x4100] ;  /* 0x00410000e56c783b */ /* 0x000fe20000004200 */
[----:B------:R-:W3:Y:S01]  /*34e0*/  @UP1 S2UR UR22, SR_CTAID.X ;  /* 0x00000000001619c3 */ /* 0x000ee20000002500 */
[----:B-1----:R-:W-:-:S02]  /*34f0*/  IMAD.IADD R76, R5, 0x1, R76 ;  /* 0x00000001054c7824 */ /* 0x002fc400078e024c */
[----:B--2---:R-:W-:-:S03]  /*3500*/  IMAD.IADD R5, R5, 0x1, R6 ;  /* 0x0000000105057824 */ /* 0x004fc600078e0206 */
[----:B------:R-:W-:-:S04]  /*3510*/  IMNMX R76, R0, R76, PT ;  /* 0x0000004c004c7217 */ /* 0x000fc80003800200 */
[----:B------:R-:W-:Y:S01]  /*3520*/  ISETP.GT.AND P0, PT, R76, RZ, PT ;  /* 0x000000ff4c00720c */ /* 0x000fe20003f04270 */
[----:B---3--:R-:W-:Y:S01]  /*3530*/  @UP1 USHF.L.U32 UR22, UR22, 0x7, URZ ;  /* 0x0000000716161899 */ /* 0x008fe2000800063f */
[----:B------:R-:W-:Y:S02]  /*3540*/  IMNMX R0, R0, R5, PT ;  /* 0x0000000500007217 */ /* 0x000fe40003800200 */
[----:B------:R-:W-:Y:S01]  /*3550*/  FSEL R73, R68, -INF , P0 ;  /* 0xff80000044497808 */ /* 0x000fe20000000000 */
[----:B------:R-:W-:Y:S01]  /*3560*/  UIMAD.WIDE.U32 UR22, UR22, UR4, URZ ;  /* 0x00000004161672a5 */ /* 0x000fe2000f8e003f */
[----:B------:R-:W-:Y:S02]  /*3570*/  ISETP.GT.AND P0, PT, R0, 0x1, PT ;  /* 0x000000010000780c */ /* 0x000fe40003f04270 */
[----:B------:R-:W-:Y:S01]  /*3580*/  ISETP.GT.AND P6, PT, R76, 0x1, PT ;  /* 0x000000014c00780c */ /* 0x000fe20003fc4270 */
[----:B------:R-:W-:Y:S01]  /*3590*/  @UP1 USHF.R.U32.HI UR10, URZ, UR5, UR23 ;  /* 0x000000053f0a1299 */ /* 0x000fe20008011617 */
[----:B------:R-:W-:-:S02]  /*35a0*/  FSEL R71, R71, -INF , P0 ;  /* 0xff80000047477808 */ /* 0x000fc40000000000 */
[----:B------:R-:W-:Y:S01]  /*35b0*/  ISETP.GT.AND P0, PT, R0, 0x8, PT ;  /* 0x000000080000780c */ /* 0x000fe20003f04270 */
[----:B------:R-:W-:Y:S01]  /*35c0*/  UIADD3 UR10, UR10, UR8, -UR12 ;  /* 0x000000080a0a7290 */ /* 0x000fe2000fffe80c */
[----:B------:R-:W-:Y:S02]  /*35d0*/  FSEL R72, R69, -INF , P6 ;  /* 0xff80000045487808 */ /* 0x000fe40003000000 */
[----:B------:R-:W-:Y:S01]  /*35e0*/  FSEL R69, R66, -INF , P0 ;  /* 0xff80000042457808 */ /* 0x000fe20000000000 */
[----:B------:R-:W-:Y:S01]  /*35f0*/  USHF.R.S32.HI UR4, URZ, 0x1f, UR10 ;  /* 0x0000001f3f047899 */ /* 0x000fe2000801140a */
[----:B------:R-:W-:Y:S02]  /*3600*/  ISETP.GT.AND P0, PT, R76, 0x11, PT ;  /* 0x000000114c00780c */ /* 0x000fe40003f04270 */
[----:B------:R-:W-:Y:S01]  /*3610*/  ISETP.GT.AND P1, PT, R0, RZ, PT ;  /* 0x000000ff0000720c */ /* 0x000fe20003f24270 */
[----:B------:R-:W-:Y:S01]  /*3620*/  ULEA.HI UR4, UR4, UR10, URZ, 0x7 ;  /* 0x0000000a04047291 */ /* 0x000fe2000f8f383f */
[----:B------:R-:W-:Y:S01]  /*3630*/  FSEL R5, R61, -INF , P0 ;  /* 0xff8000003d057808 */ /* 0x000fe20000000000 */
[----:B------:R-:W-:Y:S01]  /*3640*/  UIADD3 UR10, UR7, -0x2, URZ ;  /* 0xfffffffe070a7890 */ /* 0x000fe2000fffe03f */
[----:B------:R-:W-:Y:S01]  /*3650*/  ISETP.GT.AND P6, PT, R76, 0x8, PT ;  /* 0x000000084c00780c */ /* 0x000fe20003fc4270 */
[----:B------:R-:W-:Y:S01]  /*3660*/  USHF.R.S32.HI UR5, URZ, 0x7, UR4 ;  /* 0x000000073f057899 */ /* 0x000fe20008011404 */
[----:B------:R-:W-:-:S02]  /*3670*/  ISETP.GT.AND P0, PT, R0, 0x11, PT ;  /* 0x000000110000780c */ /* 0x000fc40003f04270 */
[----:B------:R-:W-:Y:S01]  /*3680*/  FSEL R70, R70, -INF , P1 ;  /* 0xff80000046467808 */ /* 0x000fe20000800000 */
[----:B------:R-:W-:Y:S01]  /*3690*/  UISETP.LT.AND UP0, UPT, URZ, UR5, UPT ;  /* 0x000000053f00728c */ /* 0x000fe2000bf01270 */
[----:B------:R-:W-:Y:S02]  /*36a0*/  ISETP.GT.AND P1, PT, R76, 0x9, PT ;  /* 0x000000094c00780c */ /* 0x000fe40003f24270 */
[----:B------:R-:W-:Y:S01]  /*36b0*/  FSEL R75, R64, -INF , P6 ;  /* 0xff800000404b7808 */ /* 0x000fe20003000000 */
[----:B------:R-:W-:Y:S01]  /*36c0*/  USEL UR5, URZ, UR5, !UP0 ;  /* 0x000000053f057287 */ /* 0x000fe2000c000000 */
[----:B------:R-:W-:Y:S02]  /*36d0*/  FSEL R92, R63, -INF , P0 ;  /* 0xff8000003f5c7808 */ /* 0x000fe40000000000 */
[----:B------:R-:W-:Y:S01]  /*36e0*/  ISETP.GT.AND P6, PT, R76, 0x10, PT ;  /* 0x000000104c00780c */ /* 0x000fe20003fc4270 */
[----:B------:R-:W-:Y:S01]  /*36f0*/  UISETP.GE.AND UP0, UPT, UR10, UR5, UPT ;  /* 0x000000050a00728c */ /* 0x000fe2000bf06270 */
[----:B------:R-:W-:-:S02]  /*3700*/  ISETP.GT.AND P0, PT, R0, 0x18, PT ;  /* 0x000000180000780c */ /* 0x000fc40003f04270 */
[----:B------:R-:W-:Y:S02]  /*3710*/  FSEL R74, R65, -INF , P1 ;  /* 0xff800000414a7808 */ /* 0x000fe40000800000 */
[----:B------:R-:W-:Y:S02]  /*3720*/  ISETP.GT.AND P1, PT, R0, 0x9, PT ;  /* 0x000000090000780c */ /* 0x000fe40003f24270 */
[----:B------:R-:W-:Y:S02]  /*3730*/  FSEL R7, R60, -INF , P6 ;  /* 0xff8000003c077808 */ /* 0x000fe40003000000 */
[----:B------:R-:W-:Y:S02]  /*3740*/  FSEL R105, R58, -INF , P0 ;  /* 0xff8000003a697808 */ /* 0x000fe40000000000 */
[C---:B------:R-:W-:Y:S02]  /*3750*/  ISETP.GT.AND P6, PT, R76.reuse, 0x18, PT ;  /* 0x000000184c00780c */ /* 0x040fe40003fc4270 */
[----:B------:R-:W-:-:S02]  /*3760*/  ISETP.GT.AND P0, PT, R76, 0x21, PT ;  /* 0x000000214c00780c */ /* 0x000fc40003f04270 */
[----:B------:R-:W-:Y:S02]  /*3770*/  FSEL R68, R67, -INF , P1 ;  /* 0xff80000043447808 */ /* 0x000fe40000800000 */
[----:B------:R-:W-:Y:S02]  /*3780*/  ISETP.GT.AND P1, PT, R0, 0x10, PT ;  /* 0x000000100000780c */ /* 0x000fe40003f24270 */
[----:B------:R-:W-:Y:S02]  /*3790*/  FSEL R6, R56, -INF , P6 ;  /* 0xff80000038067808 */ /* 0x000fe40003000000 */
[----:B------:R-:W-:Y:S02]  /*37a0*/  FSEL R39, R53, -INF , P0 ;  /* 0xff80000035277808 */ /* 0x000fe40000000000 */
[----:B------:R-:W-:Y:S02]  /*37b0*/  ISETP.GT.AND P6, PT, R76, 0x20, PT ;  /* 0x000000204c00780c */ /* 0x000fe40003fc4270 */
        /* <DEDUP_REMOVED lines=18> */
[----:B------:R-:W-:-:S02]  /*38e0*/  FMNMX.FTZ R44, R73, R72, !PT ;  /* 0x00000048492c7209 */ /* 0x000fc40007810000 */
[----:B------:R-:W-:Y:S02]  /*38f0*/  FSEL R195, R54, -INF , P1 ;  /* 0xff80000036c37808 */ /* 0x000fe40000800000 */
[C---:B------:R-:W-:Y:S02]  /*3900*/  ISETP.GT.AND P1, PT, R76.reuse, 0x29, PT ;  /* 0x000000294c00780c */ /* 0x040fe40003f24270 */
[C---:B------:R-:W-:Y:S02]  /*3910*/  ISETP.GT.AND P6, PT, R76.reuse, 0x38, PT ;  /* 0x000000384c00780c */ /* 0x040fe40003fc4270 */
[----:B------:R-:W-:Y:S02]  /*3920*/  FSEL R192, R47, -INF , P0 ;  /* 0xff8000002fc07808 */ /* 0x000fe40000000000 */
[----:B------:R-:W-:Y:S02]  /*3930*/  FMNMX.FTZ R44, R75, R44, !PT ;  /* 0x0000002c4b2c7209 */ /* 0x000fe40007810000 */
[----:B------:R-:W-:-:S02]  /*3940*/  ISETP.GT.AND P0, PT, R76, 0x39, PT ;  /* 0x000000394c00780c */ /* 0x000fc40003f04270 */
[----:B------:R-:W-:Y:S02]  /*3950*/  FSEL R38, R49, -INF , P1 ;  /* 0xff80000031267808 */ /* 0x000fe40000800000 */
[----:B------:R-:W-:Y:S02]  /*3960*/  ISETP.GT.AND P1, PT, R0, 0x29, PT ;  /* 0x000000290000780c */ /* 0x000fe40003f24270 */
[----:B------:R-:W-:Y:S02]  /*3970*/  FSEL R145, R40, -INF , P6 ;  /* 0xff80000028917808 */ /* 0x000fe40003000000 */
[----:B------:R-:W-:Y:S02]  /*3980*/  FMNMX.FTZ R40, R74, R44, !PT ;  /* 0x0000002c4a287209 */ /* 0x000fe40007810000 */
[----:B------:R-:W-:Y:S02]  /*3990*/  FSEL R144, R41, -INF , P0 ;  /* 0xff80000029907808 */ /* 0x000fe40000000000 */
[----:B------:R-:W-:-:S02]  /*39a0*/  ISETP.GT.AND P0, PT, R0, 0x39, PT ;  /* 0x000000390000780c */ /* 0x000fc40003f04270 */
[----:B------:R-:W-:Y:S02]  /*39b0*/  FSEL R193, R51, -INF , P1 ;  /* 0xff80000033c17808 */ /* 0x000fe40000800000 */
[----:B------:R-:W-:Y:S02]  /*39c0*/  ISETP.GT.AND P1, PT, R0, 0x30, PT ;  /* 0x000000300000780c */ /* 0x000fe40003f24270 */
[----:B------:R-:W-:Y:S02]  /*39d0*/  FMNMX.FTZ R40, R7, R40, !PT ;  /* 0x0000002807287209 */ /* 0x000fe40007810000 */
[----:B------:R-:W-:Y:S02]  /*39e0*/  FSEL R182, R43, -INF , P0 ;  /* 0xff8000002bb67808 */ /* 0x000fe40000000000 */
[----:B------:R-:W-:Y:S02]  /*39f0*/  ISETP.GT.AND P0, PT, R76, 0x41, PT ;  /* 0x000000414c00780c */ /* 0x000fe40003f04270 */
[----:B------:R-:W-:-:S02]  /*3a00*/  FSEL R147, R46, -INF , P1 ;  /* 0xff8000002e937808 */ /* 0x000fc40000800000 */
[----:B------:R-:W-:Y:S02]  /*3a10*/  FMNMX.FTZ R40, R5, R40, !PT ;  /* 0x0000002805287209 */ /* 0x000fe40007810000 */
[----:B------:R-:W-:Y:S02]  /*3a20*/  ISETP.GT.AND P1, PT, R0, 0x38, PT ;  /* 0x000000380000780c */ /* 0x000fe40003f24270 */
[----:B------:R-:W-:Y:S02]  /*3a30*/  FSEL R159, R33, -INF , P0 ;  /* 0xff800000219f7808 */ /* 0x000fe40000000000 */
[----:B------:R-:W-:Y:S02]  /*3a40*/  ISETP.GT.AND P6, PT, R76, 0x40, PT ;  /* 0x000000404c00780c */ /* 0x000fe40003fc4270 */
        /* <DEDUP_REMOVED lines=8> */
[----:B------:R-:W-:Y:S02]  /*3ad0*/  ISETP.GT.AND P1, PT, R76, 0x48, PT ;  /* 0x000000484c00780c */ /* 0x000fe40003f24270 */
[----:B------:R-:W-:Y:S02]  /*3ae0*/  FMNMX.FTZ R33, R211, R33, !PT ;  /* 0x00000021d3217209 */ /* 0x000fe40007810000 */
[----:B------:R-:W-:Y:S02]  /*3af0*/  FMNMX.FTZ R32, R69, R32, !PT ;  /* 0x0000002045207209 */ /* 0x000fe40007810000 */
[----:B------:R-:W-:Y:S02]  /*3b00*/  FSEL R163, R35, -INF , P0 ;  /* 0xff80000023a37808 */ /* 0x000fe40000000000 */
[----:B------:R-:W-:Y:S02]  /*3b10*/  FSEL R161, R28, -INF , P1 ;  /* 0xff8000001ca17808 */ /* 0x000fe40000800000 */
[----:B------:R-:W-:-:S02]  /*3b20*/  ISETP.GT.AND P0, PT, R76, 0x49, PT ;  /* 0x000000494c00780c */ /* 0x000fc40003f04270 */
[----:B------:R-:W-:Y:S02]  /*3b30*/  FMNMX.FTZ R28, R39, R33, !PT ;  /* 0x00000021271c7209 */ /* 0x000fe40007810000 */
[----:B------:R-:W-:Y:S02]  /*3b40*/  FMNMX.FTZ R32, R68, R32, !PT ;  /* 0x0000002044207209 */ /* 0x000fe40007810000 */
[----:B------:R-:W-:Y:S02]  /*3b50*/  FSEL R160, R29, -INF , P0 ;  /* 0xff8000001da07808 */ /* 0x000fe40000000000 */
[----:B------:R-:W-:Y:S02]  /*3b60*/  FMNMX.FTZ R28, R210, R28, !PT ;  /* 0x0000001cd21c7209 */ /* 0x000fe40007810000 */
[----:B------:R-:W-:Y:S02]  /*3b70*/  FMNMX.FTZ R29, R93, R32, !PT ;  /* 0x000000205d1d7209 */ /* 0x000fe40007810000 */
[----:B------:R-:W-:Y:S01]  /*3b80*/  ISETP.GT.AND P1, PT, R0, 0x48, PT ;  /* 0x000000480000780c */ /* 0x000fe20003f24270 */
[----:B------:R-:W-:Y:S01]  /*3b90*/  LDSM.16.MT88.4 R32, [R230+0x4900] ;  /* 0x00490000e620783b */ /* 0x000fe20000004200 */
[----:B------:R-:W-:-:S02]  /*3ba0*/  FMNMX.FTZ R28, R38, R28, !PT ;  /* 0x0000001c261c7209 */ /* 0x000fc40007810000 */
[----:B------:R-:W-:Y:S02]  /*3bb0*/  FMNMX.FTZ R29, R92, R29, !PT ;  /* 0x0000001d5c1d7209 */ /* 0x000fe40007810000 */
[----:B------:R-:W-:Y:S02]  /*3bc0*/  ISETP.GT.AND P0, PT, R0, 0x49, PT ;  /* 0x000000490000780c */ /* 0x000fe40003f04270 */
        /* <DEDUP_REMOVED lines=11> */
[----:B------:R-:W-:Y:S01]  /*3c80*/  FMNMX.FTZ R24, R195, R24, !PT ;  /* 0x00000018c3187209 */ /* 0x000fe20007810000 */
[----:B------:R-:W-:Y:S01]  /*3c90*/  LDSM.16.MT88.4 R28, [R229+0x4900] ;  /* 0x00490000e51c783b */ /* 0x000fe20000004200 */
[----:B------:R-:W-:Y:S02]  /*3ca0*/  ISETP.GT.AND P1, PT, R0, 0x50, PT ;  /* 0x000000500000780c */ /* 0x000fe40003f24270 */
[----:B------:R-:W-:Y:S02]  /*3cb0*/  FMNMX.FTZ R25, R144, R25, !PT ;  /* 0x0000001990197209 */ /* 0x000fe40007810000 */
[----:B------:R-:W-:Y:S02]  /*3cc0*/  FMNMX.FTZ R24, R37, R24, !PT ;  /* 0x0000001825187209 */ /* 0x000fe40007810000 */
[----:B------:R-:W-:-:S02]  /*3cd0*/  FSEL R169, R26, -INF , P1 ;  /* 0xff8000001aa97808 */ /* 0x000fc40000800000 */
[----:B------:R-:W-:Y:S02]  /*3ce0*/  ISETP.GT.AND P0, PT, R0, 0x51, PT ;  /* 0x000000510000780c */ /* 0x000fe40003f04270 */
[----:B------:R-:W-:Y:S02]  /*3cf0*/  ISETP.GT.AND P1, PT, R76, 0x58, PT ;  /* 0x000000584c00780c */ /* 0x000fe40003f24270 */
[----:B------:R-:W-:Y:S02]  /*3d00*/  FMNMX.FTZ R25, R158, R25, !PT ;  /* 0x000000199e197209 */ /* 0x000fe40007810000 */
[----:B------:R-:W-:Y:S02]  /*3d10*/  FMNMX.FTZ R24, R194, R24, !PT ;  /* 0x00000018c2187209 */ /* 0x000fe40007810000 */
[----:B------:R-:W-:Y:S02]  /*3d20*/  FSEL R168, R27, -INF , P0 ;  /* 0xff8000001ba87808 */ /* 0x000fe40000000000 */
[----:B------:R-:W-:-:S02]  /*3d30*/  FSEL R171, R20, -INF , P1 ;  /* 0xff80000014ab7808 */ /* 0x000fc40000800000 */
[----:B------:R-:W-:Y:S02]  /*3d40*/  ISETP.GT.AND P0, PT, R76, 0x59, PT ;  /* 0x000000594c00780c */ /* 0x000fe40003f04270 */
[----:B------:R-:W-:Y:S02]  /*3d50*/  FMNMX.FTZ R20, R159, R25, !PT ;  /* 0x000000199f147209 */ /* 0x000fe40007810000 */
[----:B------:R-:W-:Y:S02]  /*3d60*/  FMNMX.FTZ R24, R193, R24, !PT ;  /* 0x00000018c1187209 */ /* 0x000fe40007810000 */
[----:B------:R-:W-:Y:S02]  /*3d70*/  FSEL R170, R21, -INF , P0 ;  /* 0xff80000015aa7808 */ /* 0x000fe40000000000 */
[----:B------:R-:W-:Y:S02]  /*3d80*/  FMNMX.FTZ R20, R161, R20, !PT ;  /* 0x00000014a1147209 */ /* 0x000fe40007810000 */
[----:B------:R-:W-:-:S02]  /*3d90*/  FMNMX.FTZ R21, R147, R24, !PT ;  /* 0x0000001893157209 */ /* 0x000fc40007810000 */
[----:B------:R-:W-:Y:S01]  /*3da0*/  ISETP.GT.AND P1, PT, R0, 0x58, PT ;  /* 0x000000580000780c */ /* 0x000fe20003f24270 */
[----:B------:R-:W-:Y:S01]  /*3db0*/  LDSM.16.MT88.4 R24, [R232+0x900] ;  /* 0x00090000e818783b */ /* 0x000fe20000004200 */
[----:B------:R-:W-:Y:S02]  /*3dc0*/  FMNMX.FTZ R20, R160, R20, !PT ;  /* 0x00000014a0147209 */ /* 0x000fe40007810000 */
[----:B------:R-:W-:Y:S02]  /*3dd0*/  FMNMX.FTZ R21, R192, R21, !PT ;  /* 0x00000015c0157209 */ /* 0x000fe40007810000 */
[----:B------:R-:W-:Y:S02]  /*3de0*/  ISETP.GT.AND P0, PT, R0, 0x59, PT ;  /* 0x000000590000780c */ /* 0x000fe40003f04270 */
        /* <DEDUP_REMOVED lines=10> */
[----:B------:R-:W-:Y:S02]  /*3e90*/  FMNMX.FTZ R17, R171, R20, !PT ;  /* 0x00000014ab117209 */ /* 0x000fe40007810000 */
[----:B------:R-:W-:Y:S01]  /*3ea0*/  FMNMX.FTZ R16, R162, R16, !PT ;  /* 0x00000010a2107209 */ /* 0x000fe20007810000 */
[----:B------:R-:W-:Y:S01]  /*3eb0*/  LDSM.16.MT88.4 R20, [R230+0x900] ;  /* 0x00090000e614783b */ /* 0x000fe20000004200 */
[----:B------:R-:W-:Y:S02]  /*3ec0*/  ISETP.GT.AND P1, PT, R76, 0x68, PT ;  /* 0x000000684c00780c */ /* 0x000fe40003f24270 */
[----:B------:R-:W-:-:S02]  /*3ed0*/  FMNMX.FTZ R17, R170, R17, !PT ;  /* 0x00000011aa117209 */ /* 0x000fc40007810000 */
[----:B------:R-:W-:Y:S02]  /*3ee0*/  FMNMX.FTZ R16, R163, R16, !PT ;  /* 0x00000010a3107209 */ /* 0x000fe40007810000 */
[----:B------:R-:W-:Y:S02]  /*3ef0*/  FSEL R155, R148, -INF , P1 ;  /* 0xff800000949b7808 */ /* 0x000fe40000800000 */
[C---:B------:R-:W-:Y:S02]  /*3f00*/  ISETP.GT.AND P0, PT, R76.reuse, 0x69, PT ;  /* 0x000000694c00780c */ /* 0x040fe40003f04270 */
[----:B------:R-:W-:Y:S02]  /*3f10*/  ISETP.GT.AND P1, PT, R76, 0x70, PT ;  /* 0x000000704c00780c */ /* 0x000fe40003f24270 */
[----:B------:R-:W-:Y:S02]  /*3f20*/  FMNMX.FTZ R17, R157, R17, !PT ;  /* 0x000000119d117209 */ /* 0x000fe40007810000 */
[----:B------:R-:W-:-:S02]  /*3f30*/  FMNMX.FTZ R16, R165, R16, !PT ;  /* 0x00000010a5107209 */ /* 0x000fc40007810000 */
[----:B------:R-:W-:Y:S02]  /*3f40*/  FSEL R154, R149, -INF , P0 ;  /* 0xff800000959a7808 */ /* 0x000fe40000000000 */
[----:B------:R-:W-:Y:S02]  /*3f50*/  FSEL R133, R12, -INF , P1 ;  /* 0xff8000000c857808 */ /* 0x000fe40000800000 */
[----:B------:R-:W-:Y:S02]  /*3f60*/  ISETP.GT.AND P0, PT, R76, 0x71, PT ;  /* 0x000000714c00780c */ /* 0x000fe40003f04270 */
[----:B------:R-:W-:Y:S02]  /*3f70*/  FMNMX.FTZ R12, R156, R17, !PT ;  /* 0x000000119c0c7209 */ /* 0x000fe40007810000 */
[----:B------:R-:W-:Y:S02]  /*3f80*/  FMNMX.FTZ R16, R166, R16, !PT ;  /* 0x00000010a6107209 */ /* 0x000fe40007810000 */
[----:B------:R-:W-:-:S02]  /*3f90*/  FSEL R67, R13, -INF , P0 ;  /* 0xff8000000d437808 */ /* 0x000fc40000000000 */
[----:B------:R-:W-:Y:S02]  /*3fa0*/  FMNMX.FTZ R12, R155, R12, !PT ;  /* 0x0000000c9b0c7209 */ /* 0x000fe40007810000 */
[----:B------:R-:W-:Y:S02]  /*3fb0*/  FMNMX.FTZ R13, R169, R16, !PT ;  /* 0x00000010a90d7209 */ /* 0x000fe40007810000 */
[----:B------:R-:W-:Y:S02]  /*3fc0*/  FMNMX.FTZ R12, R154, R12, !PT ;  /* 0x0000000c9a0c7209 */ /* 0x000fe40007810000 */
[----:B------:R-:W-:Y:S02]  /*3fd0*/  FMNMX.FTZ R13, R168, R13, !PT ;  /* 0x0000000da80d7209 */ /* 0x000fe40007810000 */
[----:B------:R-:W-:Y:S02]  /*3fe0*/  ISETP.GT.AND P6, PT, R76, 0x78, PT ;  /* 0x000000784c00780c */ /* 0x000fe40003fc4270 */
[----:B------:R-:W-:-:S02]  /*3ff0*/  ISETP.GT.AND P1, PT, R0, 0x60, PT ;  /* 0x000000600000780c */ /* 0x000fc40003f24270 */
[----:B------:R-:W-:Y:S02]  /*4000*/  FMNMX.FTZ R12, R133, R12, !PT ;  /* 0x0000000c850c7209 */ /* 0x000fe40007810000 */
[----:B------:R-:W-:Y:S02]  /*4010*/  FMNMX.FTZ R13, R167, R13, !PT ;  /* 0x0000000da70d7209 */ /* 0x000fe40007810000 */
[----:B------:R-:W-:Y:S02]  /*4020*/  FSEL R153, R18, -INF , P1 ;  /* 0xff80000012997808 */ /* 0x000fe40000800000 */
[----:B------:R-:W-:Y:S02]  /*4030*/  FSEL R66, R8, -INF , P6 ;  /* 0xff80000008427808 */ /* 0x000fe40003000000 */
[----:B------:R-:W-:Y:S02]  /*4040*/  ISETP.GT.AND P0, PT, R0, 0x61, PT ;  /* 0x000000610000780c */ /* 0x000fe40003f04270 */
[----:B------:R-:W-:-:S02]  /*4050*/  ISETP.GT.AND P1, PT, R76, 0x79, PT ;  /* 0x000000794c00780c */ /* 0x000fc40003f24270 */
[----:B------:R-:W-:Y:S02]  /*4060*/  FMNMX.FTZ R8, R67, R12, !PT ;  /* 0x0000000c43087209 */ /* 0x000fe40007810000 */
[----:B------:R-:W-:Y:S02]  /*4070*/  FMNMX.FTZ R13, R164, R13, !PT ;  /* 0x0000000da40d7209 */ /* 0x000fe40007810000 */
[----:B------:R-:W-:Y:S02]  /*4080*/  FSEL R152, R19, -INF , P0 ;  /* 0xff80000013987808 */ /* 0x000fe40000000000 */
[----:B------:R-:W-:Y:S01]  /*4090*/  FSEL R64, R9, -INF , P1 ;  /* 0xff80000009407808 */ /* 0x000fe20000800000 */
[----:B------:R-:W-:Y:S01]  /*40a0*/  LDSM.16.MT88.4 R16, [R229+0x900] ;  /* 0x00090000e510783b */ /* 0x000fe20000004200 */
[----:B------:R-:W-:Y:S02]  /*40b0*/  FMNMX.FTZ R8, R66, R8, !PT ;  /* 0x0000000842087209 */ /* 0x000fe40007810000 */
[----:B------:R-:W-:-:S02]  /*40c0*/  ISETP.GT.AND P0, PT, R0, 0x68, PT ;  /* 0x000000680000780c */ /* 0x000fc40003f04270 */
[----:B------:R-:W-:Y:S02]  /*40d0*/  FMNMX.FTZ R12, R153, R13, !PT ;  /* 0x0000000d990c7209 */ /* 0x000fe40007810000 */
[----:B------:R-:W-:Y:S02]  /*40e0*/  ISETP.GT.AND P1, PT, R0, 0x69, PT ;  /* 0x000000690000780c */ /* 0x000fe40003f24270 */
[----:B------:R-:W-:Y:S02]  /*40f0*/  FMNMX.FTZ R8, R64, R8, !PT ;  /* 0x0000000840087209 */ /* 0x000fe40007810000 */
[----:B------:R-:W-:Y:S02]  /*4100*/  FSEL R150, R150, -INF , P0 ;  /* 0xff80000096967808 */ /* 0x000fe40000000000 */
[----:B------:R-:W-:Y:S01]  /*4110*/  FMNMX.FTZ R12, R152, R12, !PT ;  /* 0x0000000c980c7209 */ /* 0x000fe20007810000 */
[----:B------:R-:W1:Y:S01]  /*4120*/  SHFL.BFLY PT, R9, R8, 0x2, 0x1f ;  /* 0x0c401f0008097f89 */ /* 0x000e6200000e0000 */
        /* <DEDUP_REMOVED lines=13> */
[----:B------:R-:W-:Y:S02]  /*4200*/  FMNMX.FTZ R0, R61, R12, !PT ;  /* 0x0000000c3d007209 */ /* 0x000fe40007810000 */
[----:B-1----:R-:W-:Y:S01]  /*4210*/  FMNMX.FTZ R10, R9, R8, !PT ;  /* 0x00000008090a7209 */ /* 0x002fe20007810000 */
[----:B------:R-:W-:Y:S01]  /*4220*/  LDSM.16.MT88.4 R12, [R232+0x4900] ;  /* 0x00490000e80c783b */ /* 0x000fe20000004200 */
[----:B------:R-:W-:-:S03]  /*4230*/  FMNMX.FTZ R0, R60, R0, !PT ;  /* 0x000000003c007209 */ /* 0x000fc60007810000 */
[----:B------:R-:W-:Y:S04]  /*4240*/  SHFL.BFLY PT, R9, R10, 0x1, 0x1f ;  /* 0x0c201f000a097f89 */ /* 0x000fe800000e0000 */
[----:B------:R-:W1:Y:S02]  /*4250*/  SHFL.BFLY PT, R8, R0, 0x2, 0x1f ;  /* 0x0c401f0000087f89 */ /* 0x000e6400000e0000 */
[----:B-1----:R-:W-:Y:S02]  /*4260*/  FMNMX.FTZ R8, R0, R8, !PT ;  /* 0x0000000800087209 */ /* 0x002fe40007810000 */
[----:B------:R-:W-:-:S03]  /*4270*/  FMNMX.FTZ R0, R10, R9, !PT ;  /* 0x000000090a007209 */ /* 0x000fc60007810000 */
        /* <DEDUP_REMOVED lines=9> */
[----:B------:R-:W2:Y:S01]  /*4310*/  LDSM.16.MT88.4 R72, [R230+0x100] ;  /* 0x00010000e648783b */ /* 0x000ea20000004200 */
[--C-:B------:R-:W-:Y:S02]  /*4320*/  FFMA.FTZ R51, R7, c[0x0][0x2d0], -R65.reuse ;  /* 0x0000b40007337a23 */ /* 0x100fe40000010841 */
[--C-:B------:R-:W-:Y:S01]  /*4330*/  FFMA.FTZ R50, R5, c[0x0][0x2d0], -R65.reuse ;  /* 0x0000b40005327a23 */ /* 0x100fe20000010841 */
[----:B-1----:R-:W-:Y:S01]  /*4340*/  FMNMX.FTZ R132, R132, R8, !PT ;  /* 0x0000000884847209 */ /* 0x002fe20007810000 */
[--C-:B------:R-:W-:Y:S01]  /*4350*/  FFMA.FTZ R47, R6, c[0x0][0x2d0], -R65.reuse ;  /* 0x0000b400062f7a23 */ /* 0x100fe20000010841 */
[----:B------:R-:W-:Y:S01]  /*4360*/  LDSM.16.MT88.4 R8, [R228+0x900] ;  /* 0x00090000e408783b */ /* 0x000fe20000004200 */
[----:B------:R-:W1:Y:S01]  /*4370*/  MUFU.EX2 R55, R55 ;  /* 0x0000003700377308 */ /* 0x000e620000000800 */
[C---:B------:R-:W-:Y:S01]  /*4380*/  FSETP.NEU.FTZ.AND P0, PT, R132.reuse, -INF , PT ;  /* 0xff8000008400780b */ /* 0x040fe20003f1d000 */
[----:B------:R-:W-:Y:S01]  /*4390*/  FMUL.FTZ R59, R132, c[0x0][0x2d0] ;  /* 0x0000b400843b7a20 */ /* 0x000fe20000410000 */
[----:B------:R-:W3:Y:S01]  /*43a0*/  LDSM.16.MT88.4 R4, [R228+0x4100] ;  /* 0x00410000e404783b */ /* 0x000ee20000004200 */
[----:B------:R-:W-:-:S02]  /*43b0*/  FFMA.FTZ R46, R84, c[0x0][0x2d0], -R65 ;  /* 0x0000b400542e7a23 */ /* 0x000fc40000010841 */
[--C-:B------:R-:W-:Y:S01]  /*43c0*/  FFMA.FTZ R42, R39, c[0x0][0x2d0], -R65.reuse ;  /* 0x0000b400272a7a23 */ /* 0x100fe20000010841 */
[----:B------:R-:W-:Y:S01]  /*43d0*/  FSEL R59, R59, RZ, P0 ;  /* 0x000000ff3b3b7208 */ /* 0x000fe20000000000 */
[----:B------:R-:W-:Y:S01]  /*43e0*/  MUFU.EX2 R53, R53 ;  /* 0x0000003500357308 */ /* 0x000fe20000000800 */
[--C-:B------:R-:W-:Y:S01]  /*43f0*/  FFMA.FTZ R43, R211, c[0x0][0x2d0], -R65.reuse ;  /* 0x0000b400d32b7a23 */ /* 0x100fe20000010841 */
[----:B------:R-:W-:Y:S01]  /*4400*/  PLOP3.LUT P0, PT, PT, PT, UP0, 0x80, 0x0 ;  /* 0x000000000000781c */ /* 0x000fe20003f0f008 */
[----:B------:R-:W-:Y:S02]  /*4410*/  FFMA.FTZ R39, R210, c[0x0][0x2d0], -R65 ;  /* 0x0000b400d2277a23 */ /* 0x000fe40000010841 */
[--C-:B------:R-:W-:Y:S02]  /*4420*/  FFMA.FTZ R58, R70, c[0x0][0x2d0], -R59.reuse ;  /* 0x0000b400463a7a23 */ /* 0x100fe4000001083b */
[--C-:B------:R-:W-:Y:S01]  /*4430*/  FFMA.FTZ R57, R71, c[0x0][0x2d0], -R59.reuse ;  /* 0x0000b40047397a23 */ /* 0x100fe2000001083b */
[----:B------:R-:W4:Y:S01]  /*4440*/  MUFU.EX2 R52, R52 ;  /* 0x0000003400347308 */ /* 0x000f220000000800 */
[--C-:B------:R-:W-:Y:S01]  /*4450*/  FFMA.FTZ R54, R69, c[0x0][0x2d0], -R59.reuse ;  /* 0x0000b40045367a23 */ /* 0x100fe2000001083b */
[----:B-1----:R-:W-:Y:S01]  /*4460*/  F2FP.PACK_AB R112, R55, R56 ;  /* 0x000000383770723e */ /* 0x002fe200000000ff */
[----:B------:R-:W-:-:S02]  /*4470*/  FFMA.FTZ R48, R68, c[0x0][0x2d0], -R59 ;  /* 0x0000b40044307a23 */ /* 0x000fc4000001083b */
[--C-:B------:R-:W-:Y:S02]  /*4480*/  FFMA.FTZ R49, R93, c[0x0][0x2d0], -R59.reuse ;  /* 0x0000b4005d317a23 */ /* 0x100fe4000001083b */
[--C-:B------:R-:W-:Y:S01]  /*4490*/  FFMA.FTZ R45, R92, c[0x0][0x2d0], -R59.reuse ;  /* 0x0000b4005c2d7a23 */ /* 0x100fe2000001083b */
[----:B------:R-:W-:Y:S01]  /*44a0*/  MUFU.EX2 R58, R58 ;  /* 0x0000003a003a7308 */ /* 0x000fe20000000800 */
[--C-:B------:R-:W-:Y:S02]  /*44b0*/  FFMA.FTZ R44, R105, c[0x0][0x2d0], -R59.reuse ;  /* 0x0000b400692c7a23 */ /* 0x100fe4000001083b */
[----:B------:R-:W-:Y:S02]  /*44c0*/  FFMA.FTZ R41, R104, c[0x0][0x2d0], -R59 ;  /* 0x0000b40068297a23 */ /* 0x000fe4000001083b */
[----:B------:R-:W-:Y:S02]  /*44d0*/  FFMA.FTZ R38, R38, c[0x0][0x2d0], -R65 ;  /* 0x0000b40026267a23 */ /* 0x000fe40000010841 */
[--C-:B------:R-:W-:Y:S01]  /*44e0*/  FFMA.FTZ R40, R195, c[0x0][0x2d0], -R59.reuse ;  /* 0x0000b400c3287a23 */ /* 0x100fe2000001083b */
[----:B------:R-:W1:Y:S01]  /*44f0*/  MUFU.EX2 R57, R57 ;  /* 0x0000003900397308 */ /* 0x000e620000000800 */
[----:B----4-:R-:W-:Y:S01]  /*4500*/  F2FP.PACK_AB R114, R52, R53 ;  /* 0x000000353472723e */ /* 0x010fe200000000ff */
[----:B------:R-:W-:-:S02]  /*4510*/  FFMA.FTZ R37, R37, c[0x0][0x2d0], -R59 ;  /* 0x0000b40025257a23 */ /* 0x000fc4000001083b */
[--C-:B------:R-:W-:Y:S02]  /*4520*/  FFMA.FTZ R3, R194, c[0x0][0x2d0], -R59.reuse ;  /* 0x0000b400c2037a23 */ /* 0x100fe4000001083b */
[----:B------:R-:W-:Y:S02]  /*4530*/  FFMA.FTZ R2, R193, c[0x0][0x2d0], -R59 ;  /* 0x0000b400c1027a23 */ /* 0x000fe4000001083b */
[----:B------:R-:W-:Y:S01]  /*4540*/  MUFU.EX2 R54, R54 ;  /* 0x0000003600367308 */ /* 0x000fe20000000800 */
[--C-:B------:R-:W-:Y:S02]  /*4550*/  FFMA.FTZ R134, R134, c[0x0][0x2d0], -R65.reuse ;  /* 0x0000b40086867a23 */ /* 0x100fe40000010841 */
[--C-:B------:R-:W-:Y:S02]  /*4560*/  FFMA.FTZ R135, R135, c[0x0][0x2d0], -R65.reuse ;  /* 0x0000b40087877a23 */ /* 0x100fe40000010841 */
[--C-:B------:R-:W-:Y:S02]  /*4570*/  FFMA.FTZ R145, R145, c[0x0][0x2d0], -R65.reuse ;  /* 0x0000b40091917a23 */ /* 0x100fe40000010841 */
[----:B------:R-:W-:Y:S01]  /*4580*/  FFMA.FTZ R144, R144, c[0x0][0x2d0], -R65 ;  /* 0x0000b40090907a23 */ /* 0x000fe20000010841 */
[----:B------:R-:W4:Y:S01]  /*4590*/  MUFU.EX2 R48, R48 ;  /* 0x0000003000307308 */ /* 0x000f220000000800 */
[----:B-1----:R-:W-:Y:S01]  /*45a0*/  F2FP.PACK_AB R113, R57, R58 ;  /* 0x0000003a3971723e */ /* 0x002fe200000000ff */
[----:B------:R-:W-:-:S02]  /*45b0*/  FFMA.FTZ R147, R147, c[0x0][0x2d0], -R59 ;  /* 0x0000b40093937a23 */ /* 0x000fc4000001083b */
[--C-:B------:R-:W-:Y:S02]  /*45c0*/  FFMA.FTZ R148, R192, c[0x0][0x2d0], -R59.reuse ;  /* 0x0000b400c0947a23 */ /* 0x100fe4000001083b */
[--C-:B------:R-:W-:Y:S02]  /*45d0*/  FFMA.FTZ R151, R183, c[0x0][0x2d0], -R59.reuse ;  /* 0x0000b400b7977a23 */ /* 0x100fe4000001083b */
[----:B------:R-:W1:Y:S01]  /*45e0*/  MUFU.EX2 R51, R51 ;  /* 0x0000003300337308 */ /* 0x000e620000000800 */
[----:B------:R-:W-:Y:S02]  /*45f0*/  FFMA.FTZ R149, R182, c[0x0][0x2d0], -R59 ;  /* 0x0000b400b6957a23 */ /* 0x000fe4000001083b */
[--C-:B------:R-:W-:Y:S02]  /*4600*/  FFMA.FTZ R158, R158, c[0x0][0x2d0], -R65.reuse ;  /* 0x0000b4009e9e7a23 */ /* 0x100fe40000010841 */
[--C-:B------:R-:W-:Y:S02]  /*4610*/  FFMA.FTZ R159, R159, c[0x0][0x2d0], -R65.reuse ;  /* 0x0000b4009f9f7a23 */ /* 0x100fe40000010841 */
[--C-:B------:R-:W-:Y:S01]  /*4620*/  FFMA.FTZ R161, R161, c[0x0][0x2d0], -R65.reuse ;  /* 0x0000b400a1a17a23 */ /* 0x100fe20000010841 */
[----:B----4-:R-:W-:Y:S01]  /*4630*/  F2FP.PACK_AB R115, R48, R54 ;  /* 0x000000363073723e */ /* 0x010fe200000000ff */
        /* <DEDUP_REMOVED lines=22> */
[----:B--2---:R-:W-:Y:S01]  /*47a0*/  HMMA.16816.F32 R68, R112, R72, RZ ;  /* 0x000000487044723c */ /* 0x004fe200000018ff */
[--C-:B------:R-:W-:Y:S01]  /*47b0*/  FFMA.FTZ R155, R155, c[0x0][0x2d0], -R65.reuse ;  /* 0x0000b4009b9b7a23 */ /* 0x100fe20000010841 */
[----:B------:R-:W2:Y:S01]  /*47c0*/  MUFU.EX2 R45, R45 ;  /* 0x0000002d002d7308 */ /* 0x000ea20000000800 */
        /* <DEDUP_REMOVED lines=9> */
[----:B------:R-:W-:Y:S01]  /*4860*/  HMMA.16816.F32 R92, R112, R96, RZ ;  /* 0x00000060705c723c */ /* 0x000fe200000018ff */
[----:B------:R-:W-:Y:S01]  /*4870*/  FADD.FTZ R57, R54, R57 ;  /* 0x0000003936397221 */ /* 0x000fe20000010000 */
[----:B------:R-:W5:Y:S01]  /*4880*/  MUFU.EX2 R41, R41 ;  /* 0x0000002900297308 */ /* 0x000f620000000800 */
[----:B------:R-:W-:-:S02]  /*4890*/  FFMA.FTZ R66, R66, c[0x0][0x2d0], -R65 ;  /* 0x0000b40042427a23 */ /* 0x000fc40000010841 */
[----:B------:R-:W-:Y:S02]  /*48a0*/  FFMA.FTZ R245, R64, c[0x0][0x2d0], -R65 ;  /* 0x0000b40040f57a23 */ /* 0x000fe40000010841 */
[--C-:B------:R-:W-:Y:S01]  /*48b0*/  FFMA.FTZ R63, R63, c[0x0][0x2d0], -R59.reuse ;  /* 0x0000b4003f3f7a23 */ /* 0x100fe2000001083b */
[C---:B------:R-:W-:Y:S01]  /*48c0*/  HMMA.16816.F32 R120, R112.reuse, R100, RZ ;  /* 0x000000647078723c */ /* 0x040fe200000018ff */
[--C-:B------:R-:W-:Y:S01]  /*48d0*/  FFMA.FTZ R62, R62, c[0x0][0x2d0], -R59.reuse ;  /* 0x0000b4003e3e7a23 */ /* 0x100fe2000001083b */
[----:B------:R-:W2:Y:S01]  /*48e0*/  MUFU.EX2 R43, R43 ;  /* 0x0000002b002b7308 */ /* 0x000ea20000000800 */
[--C-:B------:R-:W-:Y:S02]  /*48f0*/  FFMA.FTZ R246, R60, c[0x0][0x2d0], -R59.reuse ;  /* 0x0000b4003cf67a23 */ /* 0x100fe4000001083b */
[----:B------:R-:W-:Y:S02]  /*4900*/  FFMA.FTZ R61, R61, c[0x0][0x2d0], -R59 ;  /* 0x0000b4003d3d7a23 */ /* 0x000fe4000001083b */
[----:B------:R-:W-:Y:S01]  /*4910*/  FADD.FTZ R52, R52, R55 ;  /* 0x0000003734347221 */ /* 0x000fe20000010000 */
[----:B------:R-:W-:Y:S01]  /*4920*/  HMMA.16816.F32 R104, R112, R108, RZ ;  /* 0x0000006c7068723c */ /* 0x000fe200000018ff */
[----:B------:R-:W-:Y:S01]  /*4930*/  FADD.FTZ R57, R48, R57 ;  /* 0x0000003930397221 */ /* 0x000fe20000010000 */
[----:B------:R-:W2:Y:S01]  /*4940*/  MUFU.EX2 R42, R42 ;  /* 0x0000002a002a7308 */ /* 0x000ea20000000800 */
[----:B-1----:R-:W-:-:S05]  /*4950*/  FADD.FTZ R52, R51, R52 ;  /* 0x0000003433347221 */ /* 0x002fca0000010000 */
        /* <DEDUP_REMOVED lines=12> */
[C---:B---3--:R-:W-:Y:S02]  /*4a20*/  HMMA.16816.F32 R116, R112.reuse, R4, RZ ;  /* 0x000000047074723c */ /* 0x048fe400000018ff */
[----:B------:R-:W3:Y:S05]  /*4a30*/  MUFU.EX2 R134, R134 ;  /* 0x0000008600867308 */ /* 0x000eea0000000800 */
[----:B----4-:R-:W-:Y:S01]  /*4a40*/  F2FP.PACK_AB R4, R50, R51 ;  /* 0x000000333204723e */ /* 0x010fe200000000ff */
[----:B------:R-:W-:Y:S01]  /*4a50*/  HMMA.16816.F32 R112, R112, R6, RZ ;  /* 0x000000067070723c */ /* 0x000fe200000018ff */
[----:B--2---:R-:W-:Y:S01]  /*4a60*/  F2FP.PACK_AB R5, R45, R49 ;  /* 0x000000312d05723e */ /* 0x004fe200000000ff */
[----:B------:R-:W2:Y:S01]  /*4a70*/  MUFU.EX2 R135, R135 ;  /* 0x0000008700877308 */ /* 0x000ea20000000800 */
[----:B------:R-:W-:-:S02]  /*4a80*/  FADD.FTZ R49, R49, R57 ;  /* 0x0000003931317221 */ /* 0x000fc40000010000 */
[----:B------:R-:W-:Y:S02]  /*4a90*/  FADD.FTZ R50, R50, R52 ;  /* 0x0000003432327221 */ /* 0x000fe40000010000 */
[----:B------:R-:W-:Y:S01]  /*4aa0*/  F2FP.PACK_AB R6, R46, R47 ;  /* 0x0000002f2e06723e */ /* 0x000fe200000000ff */
[----:B------:R-:W-:Y:S01]  /*4ab0*/  FADD.FTZ R49, R45, R49 ;  /* 0x000000312d317221 */ /* 0x000fe20000010000 */
[----:B-----5:R-:W-:Y:S01]  /*4ac0*/  F2FP.PACK_AB R7, R41, R44 ;  /* 0x0000002c2907723e */ /* 0x020fe200000000ff */
[----:B------:R-:W-:Y:S01]  /*4ad0*/  MUFU.EX2 R145, R145 ;  /* 0x0000009100917308 */ /* 0x000fe20000000800 */
[----:B------:R-:W-:Y:S02]  /*4ae0*/  FADD.FTZ R50, R47, R50 ;  /* 0x000000322f327221 */ /* 0x000fe40000010000 */
[----:B------:R-:W-:Y:S02]  /*4af0*/  FADD.FTZ R44, R44, R49 ;  /* 0x000000312c2c7221 */ /* 0x000fe40000010000 */
[----:B------:R-:W-:Y:S01]  /*4b00*/  FADD.FTZ R46, R46, R50 ;  /* 0x000000322e2e7221 */ /* 0x000fe20000010000 */
[----:B------:R-:W-:Y:S01]  /*4b10*/  HMMA.16816.F32 R84, R4, R8, R84 ;  /* 0x000000080454723c */ /* 0x000fe20000001854 */
[----:B------:R-:W-:Y:S01]  /*4b20*/  FADD.FTZ R44, R41, R44 ;  /* 0x0000002c292c7221 */ /* 0x000fe20000010000 */
[----:B------:R-:W-:Y:S01]  /*4b30*/  MUFU.EX2 R144, R144 ;  /* 0x0000009000907308 */ /* 0x000fe20000000800 */
[----:B------:R-:W-:-:S05]  /*4b40*/  FADD.FTZ R46, R43, R46 ;  /* 0x0000002e2b2e7221 */ /* 0x000fca0000010000 */
[C---:B------:R-:W-:Y:S01]  /*4b50*/  HMMA.16816.F32 R88, R4.reuse, R10, R88 ;  /* 0x0000000a0458723c */ /* 0x040fe20000001858 */
[----:B------:R-:W4:Y:S01]  /*4b60*/  LDSM.16.MT88.4 R8, [R228+0x4900] ;  /* 0x00490000e408783b */ /* 0x000f220000004200 */
[----:B------:R-:W-:Y:S06]  /*4b70*/  MUFU.EX2 R147, R147 ;  /* 0x0000009300937308 */ /* 0x000fec0000000800 */
[C---:B------:R-:W-:Y:S02]  /*4b80*/  HMMA.16816.F32 R92, R4.reuse, R12, R92 ;  /* 0x0000000c045c723c */ /* 0x040fe4000000185c */
        /* <DEDUP_REMOVED lines=8> */
[----:B------:R-:W1:Y:S06]  /*4c10*/  MUFU.EX2 R158, R158 ;  /* 0x0000009e009e7308 */ /* 0x000e6c0000000800 */
[C---:B------:R-:W-:Y:S02]  /*4c20*/  HMMA.16816.F32 R68, R4.reuse, R20, R68 ;  /* 0x000000140444723c */ /* 0x040fe40000001844 */
[----:B------:R-:W1:Y:S06]  /*4c30*/  MUFU.EX2 R159, R159 ;  /* 0x0000009f009f7308 */ /* 0x000e6c0000000800 */
[C---:B----4-:R-:W-:Y:S02]  /*4c40*/  HMMA.16816.F32 R116, R4.reuse, R8, R116 ;  /* 0x000000080474723c */ /* 0x050fe40000001874 */
[----:B------:R-:W-:Y:S06]  /*4c50*/  MUFU.EX2 R161, R161 ;  /* 0x000000a100a17308 */ /* 0x000fec0000000800 */
[C---:B------:R-:W-:Y:S01]  /*4c60*/  HMMA.16816.F32 R112, R4.reuse, R10, R112 ;  /* 0x0000000a0470723c */ /* 0x040fe20000001870 */
[----:B------:R-:W4:Y:S01]  /*4c70*/  LDSM.16.MT88.4 R8, [R232+0x5100] ;  /* 0x00510000e808783b */ /* 0x000f220000004200 */
[----:B------:R-:W-:Y:S06]  /*4c80*/  MUFU.EX2 R160, R160 ;  /* 0x000000a000a07308 */ /* 0x000fec0000000800 */
[C---:B------:R-:W-:Y:S01]  /*4c90*/  HMMA.16816.F32 R72, R4.reuse, R22, R72 ;  /* 0x000000160448723c */ /* 0x040fe20000001848 */
[----:B------:R-:W1:Y:S01]  /*4ca0*/  LDSM.16.MT88.4 R20, [R230+0x1100] ;  /* 0x00110000e614783b */ /* 0x000e620000004200 */
        /* <DEDUP_REMOVED lines=9> */
[----:B------:R-:W2:Y:S01]  /*4d40*/  LDSM.16.MT88.4 R32, [R230+0x5100] ;  /* 0x00510000e620783b */ /* 0x000ea20000004200 */
[----:B------:R-:W1:Y:S06]  /*4d50*/  MUFU.EX2 R181, R181 ;  /* 0x000000b500b57308 */ /* 0x000e6c0000000800 */
[C---:B------:R-:W-:Y:S02]  /*4d60*/  HMMA.16816.F32 R104, R4.reuse, R28, R104 ;  /* 0x0000001c0468723c */ /* 0x040fe40000001868 */
[----:B------:R-:W2:Y:S06]  /*4d70*/  MUFU.EX2 R180, R180 ;  /* 0x000000b400b47308 */ /* 0x000eac0000000800 */
[----:B------:R-:W-:Y:S01]  /*4d80*/  HMMA.16816.F32 R108, R4, R30, R108 ;  /* 0x0000001e046c723c */ /* 0x000fe2000000186c */
[----:B------:R-:W2:Y:S01]  /*4d90*/  LDSM.16.MT88.4 R28, [R229+0x5100] ;  /* 0x00510000e51c783b */ /* 0x000ea20000004200 */
[----:B------:R-:W-:Y:S05]  /*4da0*/  MUFU.EX2 R171, R171 ;  /* 0x000000ab00ab7308 */ /* 0x000fea0000000800 */
[C---:B------:R-:W-:Y:S01]  /*4db0*/  F2FP.PACK_AB R4, R42.reuse, R43 ;  /* 0x0000002b2a04723e */ /* 0x040fe200000000ff */
[----:B------:R-:W-:Y:S01]  /*4dc0*/  FADD.FTZ R42, R42, R46 ;  /* 0x0000002e2a2a7221 */ /* 0x000fe20000010000 */
[----:B-1----:R-:W-:Y:S01]  /*4dd0*/  F2FP.PACK_AB R5, R37, R40 ;  /* 0x000000282505723e */ /* 0x002fe200000000ff */
[----:B------:R-:W-:Y:S01]  /*4de0*/  MUFU.EX2 R170, R170 ;  /* 0x000000aa00aa7308 */ /* 0x000fe20000000800 */
[----:B------:R-:W-:Y:S01]  /*4df0*/  F2FP.PACK_AB R6, R38, R39 ;  /* 0x000000272606723e */ /* 0x000fe200000000ff */
[----:B------:R-:W-:Y:S01]  /*4e00*/  FADD.FTZ R40, R40, R44 ;  /* 0x0000002c28287221 */ /* 0x000fe20000010000 */
[----:B------:R-:W-:Y:S01]  /*4e10*/  F2FP.PACK_AB R7, R2, R3 ;  /* 0x000000030207723e */ /* 0x000fe200000000ff */
[----:B------:R-:W-:-:S02]  /*4e20*/  FADD.FTZ R42, R39, R42 ;  /* 0x0000002a272a7221 */ /* 0x000fc40000010000 */
[----:B------:R-:W-:Y:S02]  /*4e30*/  FADD.FTZ R40, R37, R40 ;  /* 0x0000002825287221 */ /* 0x000fe40000010000 */
[----:B------:R-:W1:Y:S01]  /*4e40*/  MUFU.EX2 R169, R169 ;  /* 0x000000a900a97308 */ /* 0x000e620000000800 */
[----:B------:R-:W-:Y:S01]  /*4e50*/  FADD.FTZ R38, R38, R42 ;  /* 0x0000002a26267221 */ /* 0x000fe20000010000 */
[C---:B------:R-:W-:Y:S01]  /*4e60*/  HMMA.16816.F32 R84, R4.reuse, R12, R84 ;  /* 0x0000000c0454723c */ /* 0x040fe20000001854 */
[----:B------:R-:W-:Y:S02]  /*4e70*/  FADD.FTZ R3, R3, R40 ;  /* 0x0000002803037221 */ /* 0x000fe40000010000 */
[----:B---3--:R-:W-:Y:S02]  /*4e80*/  FADD.FTZ R38, R134, R38 ;  /* 0x0000002686267221 */ /* 0x008fe40000010000 */
[----:B------:R-:W-:Y:S01]  /*4e90*/  FADD.FTZ R3, R2, R3 ;  /* 0x0000000302037221 */ /* 0x000fe20000010000 */
[----:B------:R-:W3:Y:S02]  /*4ea0*/  MUFU.EX2 R168, R168 ;  /* 0x000000a800a87308 */ /* 0x000ee40000000800 */
[C---:B------:R-:W-:Y:S01]  /*4eb0*/  HMMA.16816.F32 R88, R4.reuse, R14, R88 ;  /* 0x0000000e0458723c */ /* 0x040fe20000001858 */
[----:B------:R-:W1:Y:S05]  /*4ec0*/  LDSM.16.MT88.4 R12, [R228+0x5100] ;  /* 0x00510000e40c783b */ /* 0x000e6a0000004200 */
[----:B------:R-:W-:Y:S02]  /*4ed0*/  MUFU.EX2 R167, R167 ;  /* 0x000000a700a77308 */ /* 0x000fe40000000800 */
[C---:B----4-:R-:W-:Y:S06]  /*4ee0*/  HMMA.16816.F32 R92, R4.reuse, R8, R92 ;  /* 0x00000008045c723c */ /* 0x050fec000000185c */
[----:B------:R-:W4:Y:S02]  /*4ef0*/  MUFU.EX2 R164, R164 ;  /* 0x000000a400a47308 */ /* 0x000f240000000800 */
[C---:B------:R-:W-:Y:S01]  /*4f00*/  HMMA.16816.F32 R96, R4.reuse, R10, R96 ;  /* 0x0000000a0460723c */ /* 0x040fe20000001860 */
[----:B------:R-:W1:Y:S05]  /*4f10*/  LDSM.16.MT88.4 R8, [R228+0x1900] ;  /* 0x00190000e408783b */ /* 0x000e6a0000004200 */
[----:B------:R-:W-:Y:S02]  /*4f20*/  MUFU.EX2 R157, R157 ;  /* 0x0000009d009d7308 */ /* 0x000fe40000000800 */
[C---:B------:R-:W-:Y:S06]  /*4f30*/  HMMA.16816.F32 R128, R4.reuse, R24, R128 ;  /* 0x000000180480723c */ /* 0x040fec0000001880 */
[----:B------:R-:W1:Y:S02]  /*4f40*/  MUFU.EX2 R156, R156 ;  /* 0x0000009c009c7308 */ /* 0x000e640000000800 */
[C---:B------:R-:W-:Y:S01]  /*4f50*/  HMMA.16816.F32 R124, R4.reuse, R26, R124 ;  /* 0x0000001a047c723c */ /* 0x040fe2000000187c */
[----:B------:R-:W1:Y:S05]  /*4f60*/  LDSM.16.MT88.4 R24, [R232+0x1900] ;  /* 0x00190000e818783b */ /* 0x000e6a0000004200 */
[----:B------:R-:W-:Y:S02]  /*4f70*/  MUFU.EX2 R155, R155 ;  /* 0x0000009b009b7308 */ /* 0x000fe40000000800 */
[C---:B------:R-:W-:Y:S06]  /*4f80*/  HMMA.16816.F32 R68, R4.reuse, R20, R68 ;  /* 0x000000140444723c */ /* 0x040fec0000001844 */
[----:B------:R-:W-:Y:S02]  /*4f90*/  MUFU.EX2 R154, R154 ;  /* 0x0000009a009a7308 */ /* 0x000fe40000000800 */
[C---:B------:R-:W-:Y:S01]  /*4fa0*/  HMMA.16816.F32 R72, R4.reuse, R22, R72 ;  /* 0x000000160448723c */ /* 0x040fe20000001848 */
[----:B------:R-:W-:Y:S05]  /*4fb0*/  LDSM.16.MT88.4 R20, [R230+0x1900] ;  /* 0x00190000e614783b */ /* 0x000fea0000004200 */
[----:B------:R-:W-:Y:S02]  /*4fc0*/  MUFU.EX2 R153, R153 ;  /* 0x0000009900997308 */ /* 0x000fe40000000800 */
[C---:B------:R-:W-:Y:S06]  /*4fd0*/  HMMA.16816.F32 R76, R4.reuse, R16, R76 ;  /* 0x00000010044c723c */ /* 0x040fec000000184c */
[----:B------:R-:W1:Y:S02]  /*4fe0*/  MUFU.EX2 R152, R152 ;  /* 0x0000009800987308 */ /* 0x000e640000000800 */
[C---:B------:R-:W-:Y:S01]  /*4ff0*/  HMMA.16816.F32 R80, R4.reuse, R18, R80 ;  /* 0x000000120450723c */ /* 0x040fe20000001850 */
[----:B------:R-:W-:Y:S05]  /*5000*/  LDSM.16.MT88.4 R16, [R229+0x1900] ;  /* 0x00190000e510783b */ /* 0x000fea0000004200 */
[----:B------:R-:W-:Y:S02]  /*5010*/  MUFU.EX2 R66, R66 ;  /* 0x0000004200427308 */ /* 0x000fe40000000800 */
[C---:B--2---:R-:W-:Y:S06]  /*5020*/  HMMA.16816.F32 R120, R4.reuse, R32, R120 ;  /* 0x000000200478723c */ /* 0x044fec0000001878 */
[----:B------:R-:W-:Y:S02]  /*5030*/  MUFU.EX2 R245, R245 ;  /* 0x000000f500f57308 */ /* 0x000fe40000000800 */
[C---:B------:R-:W-:Y:S01]  /*5040*/  HMMA.16816.F32 R100, R4.reuse, R34, R100 ;  /* 0x000000220464723c */ /* 0x040fe20000001864 */
[----:B------:R-:W-:Y:S05]  /*5050*/  LDSM.16.MT88.4 R32, [R230+0x5900] ;  /* 0x00590000e620783b */ /* 0x000fea0000004200 */
[----:B------:R-:W-:Y:S02]  /*5060*/  MUFU.EX2 R63, R63 ;  /* 0x0000003f003f7308 */ /* 0x000fe40000000800 */
[C---:B------:R-:W-:Y:S06]  /*5070*/  HMMA.16816.F32 R104, R4.reuse, R28, R104 ;  /* 0x0000001c0468723c */ /* 0x040fec0000001868 */
[----:B------:R-:W-:Y:S02]  /*5080*/  MUFU.EX2 R62, R62 ;  /* 0x0000003e003e7308 */ /* 0x000fe40000000800 */
[C---:B------:R-:W-:Y:S01]  /*5090*/  HMMA.16816.F32 R108, R4.reuse, R30, R108 ;  /* 0x0000001e046c723c */ /* 0x040fe2000000186c */
[----:B------:R-:W-:Y:S05]  /*50a0*/  LDSM.16.MT88.4 R28, [R229+0x5900] ;  /* 0x00590000e51c783b */ /* 0x000fea0000004200 */
[----:B------:R-:W-:Y:S02]  /*50b0*/  MUFU.EX2 R246, R246 ;  /* 0x000000f600f67308 */ /* 0x000fe40000000800 */
[C---:B-1----:R-:W-:Y:S08]  /*50c0*/  HMMA.16816.F32 R116, R4.reuse, R12, R116 ;  /* 0x0000000c0474723c */ /* 0x042ff00000001874 */
[----:B------:R-:W-:Y:S01]  /*50d0*/  HMMA.16816.F32 R112, R4, R14, R112 ;  /* 0x0000000e0470723c */ /* 0x000fe20000001870 */
[----:B------:R-:W1:Y:S06]  /*50e0*/  LDSM.16.MT88.4 R12, [R232+0x5900] ;  /* 0x00590000e80c783b */ /* 0x000e6c0000004200 */
[C---:B------:R-:W-:Y:S01]  /*50f0*/  F2FP.PACK_AB R4, R135.reuse, R134 ;  /* 0x000000868704723e */ /* 0x040fe200000000ff */
[----:B------:R-:W-:Y:S01]  /*5100*/  FADD.FTZ R135, R135, R38 ;  /* 0x0000002687877221 */ /* 0x000fe20000010000 */
[----:B-----5:R-:W-:Y:S01]  /*5110*/  F2FP.PACK_AB R5, R148, R147 ;  /* 0x000000939405723e */ /* 0x020fe200000000ff */
[----:B------:R-:W-:Y:S01]  /*5120*/  FADD.FTZ R147, R147, R3 ;  /* 0x0000000393937221 */ /* 0x000fe20000010000 */
[----:B------:R-:W-:Y:S01]  /*5130*/  F2FP.PACK_AB R6, R144, R145 ;  /* 0x000000919006723e */ /* 0x000fe200000000ff */
[----:B------:R-:W-:Y:S01]  /*5140*/  FADD.FTZ R135, R145, R135 ;  /* 0x0000008791877221 */ /* 0x000fe20000010000 */
[----:B------:R-:W-:Y:S01]  /*5150*/  F2FP.PACK_AB R7, R149, R151 ;  /* 0x000000979507723e */ /* 0x000fe200000000ff */
[----:B------:R-:W-:-:S02]  /*5160*/  FADD.FTZ R147, R148, R147 ;  /* 0x0000009394937221 */ /* 0x000fc40000010000 */
[----:B------:R-:W-:Y:S02]  /*5170*/  FADD.FTZ R144, R144, R135 ;  /* 0x0000008790907221 */ /* 0x000fe40000010000 */
[----:B------:R-:W-:Y:S02]  /*5180*/  FADD.FTZ R151, R151, R147 ;  /* 0x0000009397977221 */ /* 0x000fe40000010000 */
[----:B------:R-:W-:Y:S01]  /*5190*/  HMMA.16816.F32 R84, R4, R8, R84 ;  /* 0x000000080454723c */ /* 0x000fe20000001854 */
[----:B------:R-:W-:Y:S02]  /*51a0*/  FADD.FTZ R144, R158, R144 ;  /* 0x000000909e907221 */ /* 0x000fe40000010000 */
[----:B------:R-:W-:-:S05]  /*51b0*/  FADD.FTZ R151, R149, R151 ;  /* 0x0000009795977221 */ /* 0x000fca0000010000 */
[C---:B------:R-:W-:Y:S01]  /*51c0*/  HMMA.16816.F32 R88, R4.reuse, R10, R88 ;  /* 0x0000000a0458723c */ /* 0x040fe20000001858 */
[----:B------:R-:W2:Y:S07]  /*51d0*/  LDSM.16.MT88.4 R8, [R228+0x5900] ;  /* 0x00590000e408783b */ /* 0x000eae0000004200 */
[C---:B------:R-:W-:Y:S08]  /*51e0*/  HMMA.16816.F32 R128, R4.reuse, R24, R128 ;  /* 0x000000180480723c */ /* 0x040ff00000001880 */
[C---:B-1----:R-:W-:Y:S08]  /*51f0*/  HMMA.16816.F32 R92, R4.reuse, R12, R92 ;  /* 0x0000000c045c723c */ /* 0x042ff0000000185c */
[C---:B------:R-:W-:Y:S01]  /*5200*/  HMMA.16816.F32 R96, R4.reuse, R14, R96 ;  /* 0x0000000e0460723c */ /* 0x040fe20000001860 */
[----:B------:R-:W1:Y:S07]  /*5210*/  LDSM.16.MT88.4 R12, [R228+0x2100] ;  /* 0x00210000e40c783b */ /* 0x000e6e0000004200 */
[C---:B------:R-:W-:Y:S01]  /*5220*/  HMMA.16816.F32 R124, R4.reuse, R26, R124 ;  /* 0x0000001a047c723c */ /* 0x040fe2000000187c */
[----:B------:R-:W-:Y:S07]  /*5230*/  LDSM.16.MT88.4 R24, [R232+0x2100] ;  /* 0x00210000e818783b */ /* 0x000fee0000004200 */
[C---:B------:R-:W-:Y:S08]  /*5240*/  HMMA.16816.F32 R68, R4.reuse, R20, R68 ;  /* 0x000000140444723c */ /* 0x040ff00000001844 */
[C---:B--2---:R-:W-:Y:S08]  /*5250*/  HMMA.16816.F32 R116, R4.reuse, R8, R116 ;  /* 0x000000080474723c */ /* 0x044ff00000001874 */
[C---:B------:R-:W-:Y:S01]  /*5260*/  HMMA.16816.F32 R112, R4.reuse, R10, R112 ;  /* 0x0000000a0470723c */ /* 0x040fe20000001870 */
[----:B------:R-:W2:Y:S07]  /*5270*/  LDSM.16.MT88.4 R8, [R232+0x6100] ;  /* 0x00610000e808783b */ /* 0x000eae0000004200 */
[C---:B------:R-:W-:Y:S01]  /*5280*/  HMMA.16816.F32 R72, R4.reuse, R22, R72 ;  /* 0x000000160448723c */ /* 0x040fe20000001848 */
[----:B------:R-:W5:Y:S07]  /*5290*/  LDSM.16.MT88.4 R20, [R230+0x2100] ;  /* 0x00210000e614783b */ /* 0x000f6e0000004200 */
        /* <DEDUP_REMOVED lines=9> */
[C---:B------:R-:W-:Y:S01]  /*5330*/  F2FP.PACK_AB R4, R159.reuse, R158 ;  /* 0x0000009e9f04723e */ /* 0x040fe200000000ff */
[----:B------:R-:W-:Y:S01]  /*5340*/  FADD.FTZ R159, R159, R144 ;  /* 0x000000909f9f7221 */ /* 0x000fe20000010000 */
[----:B------:R-:W-:Y:S01]  /*5350*/  F2FP.PACK_AB R5, R163, R162 ;  /* 0x000000a2a305723e */ /* 0x000fe200000000ff */
[----:B------:R-:W-:Y:S01]  /*5360*/  FADD.FTZ R162, R162, R151 ;  /* 0x00000097a2a27221 */ /* 0x000fe20000010000 */
[----:B------:R-:W-:Y:S01]  /*5370*/  F2FP.PACK_AB R6, R160, R161 ;  /* 0x000000a1a006723e */ /* 0x000fe200000000ff */
[----:B------:R-:W-:Y:S01]  /*5380*/  FADD.FTZ R159, R161, R159 ;  /* 0x0000009fa19f7221 */ /* 0x000fe20000010000 */
[----:B------:R-:W-:Y:S01]  /*5390*/  F2FP.PACK_AB R7, R166, R165 ;  /* 0x000000a5a607723e */ /* 0x000fe200000000ff */
[----:B------:R-:W-:-:S02]  /*53a0*/  FADD.FTZ R162, R163, R162 ;  /* 0x000000a2a3a27221 */ /* 0x000fc40000010000 */
[----:B------:R-:W-:Y:S02]  /*53b0*/  FADD.FTZ R160, R160, R159 ;  /* 0x0000009fa0a07221 */ /* 0x000fe40000010000 */
[----:B------:R-:W-:Y:S02]  /*53c0*/  FADD.FTZ R165, R165, R162 ;  /* 0x000000a2a5a57221 */ /* 0x000fe40000010000 */
[C---:B-1----:R-:W-:Y:S01]  /*53d0*/  HMMA.16816.F32 R84, R4.reuse, R12, R84 ;  /* 0x0000000c0454723c */ /* 0x042fe20000001854 */
[----:B------:R-:W-:Y:S02]  /*53e0*/  FADD.FTZ R160, R181, R160 ;  /* 0x000000a0b5a07221 */ /* 0x000fe40000010000 */
[----:B------:R-:W-:Y:S02]  /*53f0*/  FADD.FTZ R165, R166, R165 ;  /* 0x000000a5a6a57221 */ /* 0x000fe40000010000 */
[----:B------:R-:W-:Y:S02]  /*5400*/  FADD.FTZ R160, R180, R160 ;  /* 0x000000a0b4a07221 */ /* 0x000fe40000010000 */
[----:B------:R-:W-:Y:S01]  /*5410*/  FADD.FTZ R165, R169, R165 ;  /* 0x000000a5a9a57221 */ /* 0x000fe20000010000 */
[----:B------:R-:W-:Y:S01]  /*5420*/  HMMA.16816.F32 R88, R4, R14, R88 ;  /* 0x0000000e0458723c */ /* 0x000fe20000001858 */
[----:B------:R-:W1:Y:S02]  /*5430*/  LDSM.16.MT88.4 R12, [R228+0x6100] ;  /* 0x00610000e40c783b */ /* 0x000e640000004200 */
[----:B---3--:R-:W-:-:S05]  /*5440*/  FADD.FTZ R165, R168, R165 ;  /* 0x000000a5a8a57221 */ /* 0x008fca0000010000 */
[C---:B--2---:R-:W-:Y:S08]  /*5450*/  HMMA.16816.F32 R92, R4.reuse, R8, R92 ;  /* 0x00000008045c723c */ /* 0x044ff0000000185c */
[C---:B------:R-:W-:Y:S01]  /*5460*/  HMMA.16816.F32 R96, R4.reuse, R10, R96 ;  /* 0x0000000a0460723c */ /* 0x040fe20000001860 */
[----:B------:R-:W2:Y:S07]  /*5470*/  LDSM.16.MT88.4 R8, [R228+0x2900] ;  /* 0x00290000e408783b */ /* 0x000eae0000004200 */
[C---:B------:R-:W-:Y:S08]  /*5480*/  HMMA.16816.F32 R128, R4.reuse, R24, R128 ;  /* 0x000000180480723c */ /* 0x040ff00000001880 */
[C---:B------:R-:W-:Y:S01]  /*5490*/  HMMA.16816.F32 R124, R4.reuse, R26, R124 ;  /* 0x0000001a047c723c */ /* 0x040fe2000000187c */
[----:B------:R-:W3:Y:S07]  /*54a0*/  LDSM.16.MT88.4 R24, [R232+0x2900] ;  /* 0x00290000e818783b */ /* 0x000eee0000004200 */
[C---:B-----5:R-:W-:Y:S08]  /*54b0*/  HMMA.16816.F32 R68, R4.reuse, R20, R68 ;  /* 0x000000140444723c */ /* 0x060ff00000001844 */
        /* <DEDUP_REMOVED lines=15> */
[----:B------:R-:W-:Y:S02]  /*55b0*/  F2FP.PACK_AB R5, R168, R169 ;  /* 0x000000a9a805723e */ /* 0x000fe400000000ff */
[----:B------:R-:W-:Y:S01]  /*55c0*/  F2FP.PACK_AB R6, R170, R171 ;  /* 0x000000abaa06723e */ /* 0x000fe200000000ff */
[----:B------:R-:W-:Y:S01]  /*55d0*/  FADD.FTZ R171, R171, R160 ;  /* 0x000000a0abab7221 */ /* 0x000fe20000010000 */
[----:B------:R-:W-:Y:S01]  /*55e0*/  F2FP.PACK_AB R7, R164, R167 ;  /* 0x000000a7a407723e */ /* 0x000fe200000000ff */
[----:B------:R-:W-:Y:S02]  /*55f0*/  FADD.FTZ R167, R167, R165 ;  /* 0x000000a5a7a77221 */ /* 0x000fe40000010000 */
[----:B------:R-:W-:Y:S02]  /*5600*/  FADD.FTZ R171, R170, R171 ;  /* 0x000000abaaab7221 */ /* 0x000fe40000010000 */
[----:B------:R-:W-:Y:S02]  /*5610*/  FADD.FTZ R167, R164, R167 ;  /* 0x000000a7a4a77221 */ /* 0x000fe40000010000 */
        /* <DEDUP_REMOVED lines=9> */
[C---:B------:R-:W-:Y:S01]  /*56b0*/  HMMA.16816.F32 R120, R4.reuse, R32, R120 ;  /* 0x000000200478723c */ /* 0x040fe20000001878 */
[----:B------:R-:W-:Y:S06]  /*56c0*/  MUFU.EX2 R32, R150 ;  /* 0x0000009600207308 */ /* 0x000fec0000000800 */
[----:B------:R-:W-:Y:S01]  /*56d0*/  FFMA.FTZ R33, R146, c[0x0][0x2d0], -R59 ;  /* 0x0000b40092217a23 */ /* 0x000fe2000001083b */
[C---:B--2---:R-:W-:Y:S05]  /*56e0*/  HMMA.16816.F32 R116, R4.reuse, R8, R116 ;  /* 0x000000080474723c */ /* 0x044fea0000001874 */
[----:B------:R-:W2:Y:S03]  /*56f0*/  MUFU.EX2 R33, R33 ;  /* 0x0000002100217308 */ /* 0x000ea60000000800 */
[C---:B------:R-:W-:Y:S01]  /*5700*/  HMMA.16816.F32 R112, R4.reuse, R10, R112 ;  /* 0x0000000a0470723c */ /* 0x040fe20000001870 */
[----:B------:R-:W4:Y:S07]  /*5710*/  LDSM.16.MT88.4 R8, [R232+0x7100] ;  /* 0x00710000e808783b */ /* 0x000f2e0000004200 */
[C---:B------:R-:W-:Y:S08]  /*5720*/  HMMA.16816.F32 R68, R4.reuse, R20, R68 ;  /* 0x000000140444723c */ /* 0x040ff00000001844 */
        /* <DEDUP_REMOVED lines=8> */
[----:B------:R-:W-:Y:S07]  /*57b0*/  HMMA.16816.F32 R100, R4, R34, R100 ;  /* 0x000000220464723c */ /* 0x000fee0000001864 */
[----:B------:R-:W-:Y:S01]  /*57c0*/  F2FP.PACK_AB R4, R156, R157 ;  /* 0x0000009d9c04723e */ /* 0x000fe200000000ff */
[--C-:B------:R-:W-:Y:S01]  /*57d0*/  FFMA.FTZ R34, R133, c[0x0][0x2d0], -R65.reuse ;  /* 0x0000b40085227a23 */ /* 0x100fe20000010841 */
[----:B------:R-:W-:Y:S01]  /*57e0*/  F2FP.PACK_AB R5, R152, R153 ;  /* 0x000000999805723e */ /* 0x000fe200000000ff */
[----:B------:R-:W-:Y:S01]  /*57f0*/  FFMA.FTZ R35, R67, c[0x0][0x2d0], -R65 ;  /* 0x0000b40043237a23 */ /* 0x000fe20000010841 */
[----:B------:R-:W-:Y:S01]  /*5800*/  F2FP.PACK_AB R6, R154, R155 ;  /* 0x0000009b9a06723e */ /* 0x000fe200000000ff */
[----:B------:R-:W-:Y:S01]  /*5810*/  FADD.FTZ R157, R157, R171 ;  /* 0x000000ab9d9d7221 */ /* 0x000fe20000010000 */
[----:B--2---:R-:W-:Y:S01]  /*5820*/  F2FP.PACK_AB R7, R33, R32 ;  /* 0x000000202107723e */ /* 0x004fe200000000ff */
[----:B------:R-:W2:Y:S01]  /*5830*/  MUFU.EX2 R34, R34 ;  /* 0x0000002200227308 */ /* 0x000ea20000000800 */
[----:B------:R-:W-:-:S02]  /*5840*/  FADD.FTZ R153, R153, R167 ;  /* 0x000000a799997221 */ /* 0x000fc40000010000 */
[----:B------:R-:W-:Y:S02]  /*5850*/  FADD.FTZ R157, R156, R157 ;  /* 0x0000009d9c9d7221 */ /* 0x000fe40000010000 */
[----:B------:R-:W-:Y:S01]  /*5860*/  FADD.FTZ R153, R152, R153 ;  /* 0x0000009998997221 */ /* 0x000fe20000010000 */
[C---:B---3--:R-:W-:Y:S01]  /*5870*/  HMMA.16816.F32 R128, R4.reuse, R24, R128 ;  /* 0x000000180480723c */ /* 0x048fe20000001880 */
[----:B------:R-:W-:Y:S01]  /*5880*/  FADD.FTZ R155, R155, R157 ;  /* 0x0000009d9b9b7221 */ /* 0x000fe20000010000 */
[----:B------:R-:W3:Y:S01]  /*5890*/  MUFU.EX2 R35, R35 ;  /* 0x0000002300237308 */ /* 0x000ee20000000800 */
[----:B------:R-:W-:Y:S02]  /*58a0*/  FADD.FTZ R32, R32, R153 ;  /* 0x0000009920207221 */ /* 0x000fe40000010000 */
[----:B------:R-:W-:Y:S02]  /*58b0*/  FADD.FTZ R155, R154, R155 ;  /* 0x0000009b9a9b7221 */ /* 0x000fe40000010000 */
[----:B------:R-:W-:Y:S01]  /*58c0*/  FADD.FTZ R32, R33, R32 ;  /* 0x0000002021207221 */ /* 0x000fe20000010000 */
[----:B------:R-:W-:Y:S01]  /*58d0*/  HMMA.16816.F32 R124, R4, R26, R124 ;  /* 0x0000001a047c723c */ /* 0x000fe2000000187c */
[----:B------:R-:W5:Y:S01]  /*58e0*/  LDSM.16.MT88.4 R24, [R229+0x7100] ;  /* 0x00710000e518783b */ /* 0x000f620000004200 */
[----:B--2---:R-:W-:-:S02]  /*58f0*/  FADD.FTZ R155, R34, R155 ;  /* 0x0000009b229b7221 */ /* 0x004fc40000010000 */
[----:B------:R-:W-:-:S04]  /*5900*/  FADD.FTZ R32, R63, R32 ;  /* 0x000000203f207221 */ /* 0x000fc80000010000 */
[----:B-1----:R-:W-:Y:S01]  /*5910*/  HMMA.16816.F32 R84, R4, R12, R84 ;  /* 0x0000000c0454723c */ /* 0x002fe20000001854 */
[----:B------:R-:W-:Y:S02]  /*5920*/  FADD.FTZ R32, R62, R32 ;  /* 0x000000203e207221 */ /* 0x000fe40000010000 */
[----:B---3--:R-:W-:-:S04]  /*5930*/  FADD.FTZ R155, R35, R155 ;  /* 0x0000009b239b7221 */ /* 0x008fc80000010000 */
[----:B------:R-:W-:Y:S01]  /*5940*/  FADD.FTZ R155, R66, R155 ;  /* 0x0000009b429b7221 */ /* 0x000fe20000010000 */
[C---:B------:R-:W-:Y:S01]  /*5950*/  HMMA.16816.F32 R88, R4.reuse, R14, R88 ;  /* 0x0000000e0458723c */ /* 0x040fe20000001858 */
[----:B------:R-:W1:Y:S07]  /*5960*/  LDSM.16.MT88.4 R12, [R228+0x7100] ;  /* 0x00710000e40c783b */ /* 0x000e6e0000004200 */
[C---:B----4-:R-:W-:Y:S08]  /*5970*/  HMMA.16816.F32 R92, R4.reuse, R8, R92 ;  /* 0x00000008045c723c */ /* 0x050ff0000000185c */
[C---:B------:R-:W-:Y:S01]  /*5980*/  HMMA.16816.F32 R96, R4.reuse, R10, R96 ;  /* 0x0000000a0460723c */ /* 0x040fe20000001860 */
[----:B------:R-:W2:Y:S07]  /*5990*/  LDSM.16.MT88.4 R8, [R230+0x3900] ;  /* 0x00390000e608783b */ /* 0x000eae0000004200 */
[C---:B-----5:R-:W-:Y:S08]  /*59a0*/  HMMA.16816.F32 R68, R4.reuse, R20, R68 ;  /* 0x000000140444723c */ /* 0x060ff00000001844 */
[C---:B------:R-:W-:Y:S01]  /*59b0*/  HMMA.16816.F32 R72, R4.reuse, R22, R72 ;  /* 0x000000160448723c */ /* 0x040fe20000001848 */
[----:B------:R-:W-:Y:S07]  /*59c0*/  LDSM.16.MT88.4 R20, [R232+0x3900] ;  /* 0x00390000e814783b */ /* 0x000fee0000004200 */
[C---:B------:R-:W-:Y:S01]  /*59d0*/  HMMA.16816.F32 R120, R4.reuse, R28, R120 ;  /* 0x0000001c0478723c */ /* 0x040fe20000001878 */
[----:B------:R-:W3:Y:S07]  /*59e0*/  MUFU.EX2 R28, R61 ;  /* 0x0000003d001c7308 */ /* 0x000eee0000000800 */
[C---:B------:R-:W-:Y:S08]  /*59f0*/  HMMA.16816.F32 R76, R4.reuse, R16, R76 ;  /* 0x00000010044c723c */ /* 0x040ff0000000184c */
[----:B------:R-:W-:Y:S01]  /*5a00*/  HMMA.16816.F32 R80, R4, R18, R80 ;  /* 0x000000120450723c */ /* 0x000fe20000001850 */
[----:B------:R-:W4:Y:S01]  /*5a10*/  LDSM.16.MT88.4 R16, [R229+0x3900] ;  /* 0x00390000e510783b */ /* 0x000f220000004200 */
[----:B---3--:R-:W-:-:S06]  /*5a20*/  FADD.FTZ R32, R28, R32 ;  /* 0x000000201c207221 */ /* 0x008fcc0000010000 */
[C---:B------:R-:W-:Y:S08]  /*5a30*/  HMMA.16816.F32 R100, R4.reuse, R30, R100 ;  /* 0x0000001e0464723c */ /* 0x040ff00000001864 */
[C---:B------:R-:W-:Y:S08]  /*5a40*/  HMMA.16816.F32 R104, R4.reuse, R24, R104 ;  /* 0x000000180468723c */ /* 0x040ff00000001868 */
[C---:B------:R-:W-:Y:S08]  /*5a50*/  HMMA.16816.F32 R108, R4.reuse, R26, R108 ;  /* 0x0000001a046c723c */ /* 0x040ff0000000186c */
[C---:B-1----:R-:W-:Y:S08]  /*5a60*/  HMMA.16816.F32 R116, R4.reuse, R12, R116 ;  /* 0x0000000c0474723c */ /* 0x042ff00000001874 */
[----:B------:R-:W-:Y:S01]  /*5a70*/  HMMA.16816.F32 R112, R4, R14, R112 ;  /* 0x0000000e0470723c */ /* 0x000fe20000001870 */
[----:B------:R-:W1:Y:S06]  /*5a80*/  LDSM.16.MT88.4 R12, [R228+0x3900] ;  /* 0x00390000e40c783b */ /* 0x000e6c0000004200 */
[----:B------:R-:W-:-:S02]  /*5a90*/  F2FP.PACK_AB R4, R35, R34 ;  /* 0x000000222304723e */ /* 0x000fc400000000ff */
[----:B------:R-:W-:Y:S02]  /*5aa0*/  F2FP.PACK_AB R5, R62, R63 ;  /* 0x0000003f3e05723e */ /* 0x000fe400000000ff */
[C---:B------:R-:W-:Y:S01]  /*5ab0*/  F2FP.PACK_AB R6, R245.reuse, R66 ;  /* 0x00000042f506723e */ /* 0x040fe200000000ff */
[----:B------:R-:W-:Y:S01]  /*5ac0*/  FADD.FTZ R245, R245, R155 ;  /* 0x0000009bf5f57221 */ /* 0x000fe20000010000 */
[C---:B------:R-:W-:Y:S01]  /*5ad0*/  F2FP.PACK_AB R7, R246.reuse, R28 ;  /* 0x0000001cf607723e */ /* 0x040fe200000000ff */
[----:B------:R-:W-:-:S06]  /*5ae0*/  FADD.FTZ R246, R246, R32 ;  /* 0x00000020f6f67221 */ /* 0x000fcc0000010000 */
[C---:B--2---:R-:W-:Y:S08]  /*5af0*/  HMMA.16816.F32 R68, R4.reuse, R8, R68 ;  /* 0x000000080444723c */ /* 0x044ff00000001844 */
[C---:B------:R-:W-:Y:S01]  /*5b00*/  HMMA.16816.F32 R72, R4.reuse, R10, R72 ;  /* 0x0000000a0448723c */ /* 0x040fe20000001848 */
[----:B------:R-:W2:Y:S07]  /*5b10*/  LDSM.16.MT88.4 R8, [R232+0x7900] ;  /* 0x00790000e808783b */ /* 0x000eae0000004200 */
[C---:B----4-:R-:W-:Y:S08]  /*5b20*/  HMMA.16816.F32 R76, R4.reuse, R16, R76 ;  /* 0x00000010044c723c */ /* 0x050ff0000000184c */
[C---:B------:R-:W-:Y:S01]  /*5b30*/  HMMA.16816.F32 R80, R4.reuse, R18, R80 ;  /* 0x000000120450723c */ /* 0x040fe20000001850 */
[----:B------:R-:W3:Y:S07]  /*5b40*/  LDSM.16.MT88.4 R16, [R230+0x7900] ;  /* 0x00790000e610783b */ /* 0x000eee0000004200 */
[C---:B-1----:R-:W-:Y:S08]  /*5b50*/  HMMA.16816.F32 R84, R4.reuse, R12, R84 ;  /* 0x0000000c0454723c */ /* 0x042ff00000001854 */
[C---:B------:R-:W-:Y:S01]  /*5b60*/  HMMA.16816.F32 R88, R4.reuse, R14, R88 ;  /* 0x0000000e0458723c */ /* 0x040fe20000001858 */
[----:B------:R-:W1:Y:S07]  /*5b70*/  LDSM.16.MT88.4 R12, [R229+0x7900] ;  /* 0x00790000e50c783b */ /* 0x000e6e0000004200 */
[C---:B------:R-:W-:Y:S08]  /*5b80*/  HMMA.16816.F32 R128, R4.reuse, R20, R128 ;  /* 0x000000140480723c */ /* 0x040ff00000001880 */
[C---:B--2---:R-:W-:Y:S08]  /*5b90*/  HMMA.16816.F32 R92, R4.reuse, R8, R92 ;  /* 0x00000008045c723c */ /* 0x044ff0000000185c */
[C---:B------:R-:W-:Y:S01]  /*5ba0*/  HMMA.16816.F32 R96, R4.reuse, R10, R96 ;  /* 0x0000000a0460723c */ /* 0x040fe20000001860 */
[----:B------:R-:W2:Y:S07]  /*5bb0*/  LDSM.16.MT88.4 R8, [R228+0x7900] ;  /* 0x00790000e408783b */ /* 0x000eae0000004200 */
[C---:B------:R-:W-:Y:S08]  /*5bc0*/  HMMA.16816.F32 R124, R4.reuse, R22, R124 ;  /* 0x00000016047c723c */ /* 0x040ff0000000187c */
[C---:B---3--:R-:W-:Y:S08]  /*5bd0*/  HMMA.16816.F32 R120, R4.reuse, R16, R120 ;  /* 0x000000100478723c */ /* 0x048ff00000001878 */
[C---:B------:R-:W-:Y:S08]  /*5be0*/  HMMA.16816.F32 R100, R4.reuse, R18, R100 ;  /* 0x000000120464723c */ /* 0x040ff00000001864 */
[C---:B-1----:R-:W-:Y:S08]  /*5bf0*/  HMMA.16816.F32 R104, R4.reuse, R12, R104 ;  /* 0x0000000c0468723c */ /* 0x042ff00000001868 */
[C---:B------:R-:W-:Y:S08]  /*5c00*/  HMMA.16816.F32 R108, R4.reuse, R14, R108 ;  /* 0x0000000e046c723c */ /* 0x040ff0000000186c */
[C---:B--2---:R-:W-:Y:S08]  /*5c10*/  HMMA.16816.F32 R116, R4.reuse, R8, R116 ;  /* 0x000000080474723c */ /* 0x044ff00000001874 */
[----:B------:R-:W-:Y:S01]  /*5c20*/  HMMA.16816.F32 R112, R4, R10, R112 ;  /* 0x0000000a0470723c */ /* 0x000fe20000001870 */
[----:B------:R-:W-:Y:S07]  /*5c30*/  @!P0 BRA `(.L_x_2722) ;  /* 0x0000475000008947 */ /* 0x000fee0003800000 */
[----:B------:R-:W-:Y:S01]  /*5c40*/  PLOP3.LUT P1, PT, PT, PT, UP1, 0x80, 0x0 ;  /* 0x000000000000781c */ /* 0x000fe20003f2f018 */
[----:B------:R-:W-:Y:S01]  /*5c50*/  IMAD.MOV.U32 R2, RZ, RZ, R132 ;  /* 0x000000ffff027224 */ /* 0x000fe200078e0084 */
[----:B------:R-:W-:Y:S01]  /*5c60*/  PLOP3.LUT P0, PT, PT, PT, UP1, 0x80, 0x0 ;  /* 0x000000000000781c */ /* 0x000fe20003f0f018 */
[----:B------:R-:W-:Y:S01]  /*5c70*/  IMAD.MOV.U32 R3, RZ, RZ, R0 ;  /* 0x000000ffff037224 */ /* 0x000fe200078e0000 */
[C---:B------:R-:W-:Y:S01]  /*5c80*/  SHF.L.U64.HI R249, R205.reuse, 0x1, R36 ;  /* 0x00000001cdf97819 */ /* 0x040fe20000010224 */
[----:B------:R-:W-:Y:S01]  /*5c90*/  IMAD.SHL.U32 R248, R205, 0x2, RZ ;  /* 0x00000002cdf87824 */ /* 0x000fe200078e00ff */
[C---:B------:R-:W-:Y:S01]  /*5ca0*/  SHF.L.U64.HI R247, R204.reuse, 0x1, R206 ;  /* 0x00000001ccf77819 */ /* 0x040fe200000102ce */
[----:B------:R-:W-:Y:S01]  /*5cb0*/  IMAD.SHL.U32 R211, R204, 0x2, RZ ;  /* 0x00000002ccd37824 */ /* 0x000fe200078e00ff */
[----:B------:R-:W-:-:S05]  /*5cc0*/  UMOV UR4, 0xffffff80 ;  /* 0xffffff8000047882 */ /* 0x000fca0000000000 */
[----:B------:R-:W-:-:S05]  /*5cd0*/  @P1 IMAD.HI.U32 R210, R207, c[0x0][0x2c8], RZ ;  /* 0x0000b200cfd21a27 */ /* 0x000fca00078e00ff */
[----:B------:R-:W-:Y:S02]  /*5ce0*/  @P0 SHF.R.U32.HI R210, RZ, c[0x0][0x2cc], R210 ;  /* 0x0000b300ffd20a19 */ /* 0x000fe400000116d2 */
.L_x_2725:
[----:B------:R-:W-:Y:S04]  /*5cf0*/  DEPBAR.LE SB0, 0x0 ;  /* 0x000080000000791a */ /* 0x000fe80000000000 */
[----:B------:R-:W-:Y:S01]  /*5d00*/  BAR.SYNC.DEFER_BLOCKING 0x0 ;  /* 0x0000000000007b1d */ /* 0x000fe20000010000 */
[----:B------:R-:W-:Y:S05]  /*5d10*/  ISETP.LE.AND P0, PT, RZ, UR10, PT ;  /* 0x0000000aff007c0c */ /* 0x000fea000bf03270 */
[----:B------:R1:W2:Y:S04]  /*5d20*/  LDSM.16.M88.4 R8, [R234+0x8100] ;  /* 0x00810000ea08783b */ /* 0x0002a80000000200 */
        /* <DEDUP_REMOVED lines=16> */
[----:B--234-:R-:W-:Y:S01]  /*5e30*/  SHF.R.S32.HI R4, RZ, 0x1f, R236 ;  /* 0x0000001fff047819 */ /* 0x01cfe200000114ec */
        /* <DEDUP_REMOVED lines=14> */
[----:B------:R-:W-:Y:S01]  /*5f20*/  SHFL.IDX PT, R14, R5, RZ, 0x181f ;  /* 0x00181fff050e7589 */ /* 0x000fe200000e0000 */
[----:B------:R-:W-:Y:S03]  /*5f30*/  LOP3.LUT R0, R0, 0xf, RZ, 0xc0, !PT ;  /* 0x0000000f00007812 */ /* 0x000fe600078ec0ff */
[----:B------:R-:W3:Y:S04]  /*5f40*/  SHFL.IDX PT, R12, R4, 0x1, 0x181f ;  /* 0x00381f00040c7f89 */ /* 0x000ee800000e0000 */
[----:B------:R-:W4:Y:S04]  /*5f50*/  SHFL.IDX PT, R13, R5, 0x1, 0x181f ;  /* 0x00381f00050d7f89 */ /* 0x000f2800000e0000 */
[----:B------:R-:W5:Y:S04]  /*5f60*/  SHFL.IDX PT, R6, R4, 0x2, 0x181f ;  /* 0x00581f0004067f89 */ /* 0x000f6800000e0000 */
[----:B------:R-:W1:Y:S04]  /*5f70*/  SHFL.IDX PT, R7, R5, 0x2, 0x181f ;  /* 0x00581f0005077f89 */ /* 0x000e6800000e0000 */
[----:B------:R-:W1:Y:S04]  /*5f80*/  SHFL.IDX PT, R4, R4, 0x3, 0x181f ;  /* 0x00781f0004047f89 */ /* 0x000e6800000e0000 */
[----:B------:R-:W1:Y:S01]  /*5f90*/  SHFL.IDX PT, R5, R5, 0x3, 0x181f ;  /* 0x00781f0005057f89 */ /* 0x000e6200000e0000 */
[CC--:B--2---:R-:W-:Y:S02]  /*5fa0*/  IADD3 R28, P1, R22.reuse, R248.reuse, RZ ;  /* 0x000000f8161c7210 */ /* 0x0c4fe40007f3e0ff */
[-C--:B------:R-:W-:Y:S02]  /*5fb0*/  IADD3 R22, P0, R22, R211.reuse, RZ ;  /* 0x000000d316167210 */ /* 0x080fe40007f1e0ff */
[-C--:B---3--:R-:W-:Y:S01]  /*5fc0*/  IADD3 R20, P6, R12, R248.reuse, RZ ;  /* 0x000000f80c147210 */ /* 0x088fe20007fde0ff */
[----:B------:R-:W-:Y:S01]  /*5fd0*/  IMAD.X R29, R14, 0x1, R249, P1 ;  /* 0x000000010e1d7824 */ /* 0x000fe200008e06f9 */
[-C--:B------:R-:W-:Y:S01]  /*5fe0*/  IADD3 R12, P1, R12, R211.reuse, RZ ;  /* 0x000000d30c0c7210 */ /* 0x080fe20007f3e0ff */
[----:B------:R-:W-:Y:S02]  /*5ff0*/  IMAD.X R23, R14, 0x1, R247, P0 ;  /* 0x000000010e177824 */ /* 0x000fe400000e06f7 */
[C---:B----4-:R-:W-:Y:S01]  /*6000*/  IMAD.X R21, R13.reuse, 0x1, R249, P6 ;  /* 0x000000010d157824 */ /* 0x050fe200030e06f9 */
[----:B------:R2:W-:Y:S01]  /*6010*/  LDGSTS.E.BYPASS.LTC128B.128 [R244], [R28.64], !P5 ;  /* 0x000000001cf47fae */ /* 0x0005e2000e901d4e */
[CC--:B-----5:R-:W-:Y:S01]  /*6020*/  IADD3 R14, P0, R6.reuse, R248.reuse, RZ ;  /* 0x000000f8060e7210 */ /* 0x0e0fe20007f1e0ff */
[----:B------:R-:W-:Y:S01]  /*6030*/  IMAD.X R13, R13, 0x1, R247, P1 ;  /* 0x000000010d0d7824 */ /* 0x000fe200008e06f7 */
[----:B------:R-:W-:Y:S01]  /*6040*/  IADD3 R6, P6, R6, R211, RZ ;  /* 0x000000d306067210 */ /* 0x000fe20007fde0ff */
[----:B------:R2:W-:Y:S02]  /*6050*/  LDGSTS.E.BYPASS.LTC128B.128 [R243], [R22.64], !P4 ;  /* 0x0000000016f37fae */ /* 0x0005e4000e101d4e */
[C---:B-1----:R-:W-:Y:S02]  /*6060*/  IMAD.X R15, R7.reuse, 0x1, R249, P0 ;  /* 0x00000001070f7824 */ /* 0x042fe400000e06f9 */
[----:B------:R2:W-:Y:S01]  /*6070*/  LDGSTS.E.BYPASS.LTC128B.128 [R242], [R20.64], !P5 ;  /* 0x0000000014f27fae */ /* 0x0005e2000e901d4e */
[----:B------:R-:W-:Y:S01]  /*6080*/  IMAD.X R7, R7, 0x1, R247, P6 ;  /* 0x0000000107077824 */ /* 0x000fe200030e06f7 */
[----:B------:R-:W-:Y:S02]  /*6090*/  IADD3 R36, P6, R4, R248, RZ ;  /* 0x000000f804247210 */ /* 0x000fe40007fde0ff */
[----:B------:R2:W-:Y:S01]  /*60a0*/  LDGSTS.E.BYPASS.LTC128B.128 [R241], [R12.64], !P4 ;  /* 0x000000000cf17fae */ /* 0x0005e2000e101d4e */
[----:B------:R-:W-:Y:S02]  /*60b0*/  IADD3 R30, P1, P0, R0, R4, R211 ;  /* 0x00000004001e7210 */ /* 0x000fe4000783e0d3 */
[----:B------:R-:W-:Y:S01]  /*60c0*/  IMAD.X R37, R5, 0x1, R249, P6 ;  /* 0x0000000105257824 */ /* 0x000fe200030e06f9 */
[----:B------:R2:W-:Y:S01]  /*60d0*/  LDGSTS.E.BYPASS.LTC128B.128 [R240], [R14.64], !P5 ;  /* 0x000000000ef07fae */ /* 0x0005e2000e901d4e */
[----:B------:R-:W-:Y:S02]  /*60e0*/  ISETP.NE.U32.AND P6, PT, R209, RZ, PT ;  /* 0x000000ffd100720c */ /* 0x000fe40003fc5070 */
[----:B------:R-:W-:Y:S01]  /*60f0*/  IADD3.X R31, RZ, R5, R247, P1, P0 ;  /* 0x00000005ff1f7210 */ /* 0x000fe20000fe04f7 */
[----:B------:R2:W-:Y:S04]  /*6100*/  LDGSTS.E.BYPASS.LTC128B.128 [R239], [R6.64], !P4 ;  /* 0x0000000006ef7fae */ /* 0x0005e8000e101d4e */
[----:B------:R2:W-:Y:S06]  /*6110*/  LDGSTS.E.BYPASS.LTC128B.128 [R244+0x3000], [R36.64], !P5 ;  /* 0x0300000024f47fae */ /* 0x0005ec000e901d4e */
[----:B------:R2:W-:Y:S02]  /*6120*/  LDGSTS.E.BYPASS.LTC128B.128.ZFILL [R244+0x7000], [R30.64], P6 ;  /* 0x070000001ef47fae */ /* 0x0005e4000b141d4e */
.L_x_2723:
[C---:B--234-:R-:W-:Y:S01]  /*6130*/  HMMA.16816.F32 R4, R136.reuse, R8, RZ ;  /* 0x000000088804723c */ /* 0x05cfe200000018ff */
[----:B------:R-:W-:Y:S01]  /*6140*/  LDSM.16.M88.4 R180, [R220+0x3800] ;  /* 0x00380000dcb4783b */ /* 0x000fe20000000200 */
[----:B------:R-:W-:Y:S06]  /*6150*/  UISETP.GE.AND UP0, UPT, UR10, 0x1, UPT ;  /* 0x000000010a00788c */ /* 0x000fec000bf06270 */
[C---:B------:R-:W-:Y:S01]  /*6160*/  HMMA.16816.F32 R8, R136.reuse, R10, RZ ;  /* 0x0000000a8808723c */ /* 0x040fe200000018ff */
[----:B------:R-:W0:Y:S01]  /*6170*/  LDGDEPBAR ;  /* 0x00000000000079af */ /* 0x000e220000000000 */
[----:B------:R-:W-:Y:S06]  /*6180*/  PLOP3.LUT P0, PT, PT, PT, UP0, 0x80, 0x0 ;  /* 0x000000000000781c */ /* 0x000fec0003f0f008 */
[C---:B------:R-:W-:Y:S01]  /*6190*/  HMMA.16816.F32 R12, R136.reuse, R16, RZ ;  /* 0x00000010880c723c */ /* 0x040fe200000018ff */
[----:B------:R-:W-:Y:S07]  /*61a0*/  LDSM.16.M88.4 R192, [R219] ;  /* 0x00000000dbc0783b */ /* 0x000fee0000000200 */
[C---:B------:R-:W-:Y:S08]  /*61b0*/  HMMA.16816.F32 R16, R136.reuse, R18, RZ ;  /* 0x000000128810723c */ /* 0x040ff000000018ff */
[C---:B------:R-:W-:Y:S08]  /*61c0*/  HMMA.16816.F32 R20, R136.reuse, R24, RZ ;  /* 0x000000188814723c */ /* 0x040ff000000018ff */
[C---:B------:R-:W-:Y:S08]  /*61d0*/  HMMA.16816.F32 R24, R136.reuse, R26, RZ ;  /* 0x0000001a8818723c */ /* 0x040ff000000018ff */
[C---:B-1----:R-:W-:Y:S08]  /*61e0*/  HMMA.16816.F32 R28, R136.reuse, R32, RZ ;  /* 0x00000020881c723c */ /* 0x042ff000000018ff */
        /* <DEDUP_REMOVED lines=44> */
[----:B------:R-:W4:Y:S07]  /*64b0*/  LDSM.16.M88.4 R152, [R220] ;  /* 0x00000000dc98783b */ /* 0x000f2e0000000200 */
        /* <DEDUP_REMOVED lines=58> */
[----:B------:R-:W-:Y:S01]  /*6860*/  HMMA.16816.F32 R64, R184, R146, R64 ;  /* 0x00000092b840723c */ /* 0x000fe20000001840 */
[----:B------:R-:W2:Y:S07]  /*6870*/  LDSM.16.M88.4 R144, [R214] ;  /* 0x00000000d690783b */ /* 0x000eae0000000200 */
[C---:B------:R-:W-:Y:S08]  /*6880*/  HMMA.16816.F32 R4, R188.reuse, R192, R4 ;  /* 0x000000c0bc04723c */ /* 0x040ff00000001804 */
[C---:B------:R-:W-:Y:S01]  /*6890*/  HMMA.16816.F32 R8, R188.reuse, R194, R8 ;  /* 0x000000c2bc08723c */ /* 0x040fe20000001808 */
[----:B------:R-:W5:Y:S07]  /*68a0*/  LDSM.16.M88.4 R192, [R231+0xd100] ;  /* 0x00d10000e7c0783b */ /* 0x000f6e0000000200 */
[C---:B------:R-:W-:Y:S08]  /*68b0*/  HMMA.16816.F32 R12, R188.reuse, R180, R12 ;  /* 0x000000b4bc0c723c */ /* 0x040ff0000000180c */
        /* <DEDUP_REMOVED lines=37> */
[----:B------:R-:W4:Y:S01]  /*6b10*/  LDSM.16.M88.4 R152, [R220+0x7800] ;  /* 0x00780000dc98783b */ /* 0x000f220000000200 */
[----:B------:R-:W-:Y:S06]  /*6b20*/  DEPBAR.LE SB0, 0x0 ;  /* 0x000080000000791a */ /* 0x000fec0000000000 */
[C---:B-1----:R-:W-:Y:S01]  /*6b30*/  HMMA.16816.F32 R52, R196.reuse, R132, R52 ;  /* 0x00000084c434723c */ /* 0x042fe20000001834 */
[----:B------:R-:W-:Y:S07]  /*6b40*/  BAR.SYNC.DEFER_BLOCKING 0x0 ;  /* 0x0000000000007b1d */ /* 0x000fee0000010000 */
[C---:B------:R-:W-:Y:S08]  /*6b50*/  HMMA.16816.F32 R56, R196.reuse, R134, R56 ;  /* 0x00000086c438723c */ /* 0x040ff00000001838 */
[C---:B--2---:R-:W-:Y:S08]  /*6b60*/  HMMA.16816.F32 R60, R196.reuse, R144, R60 ;  /* 0x00000090c43c723c */ /* 0x044ff0000000183c */
        /* <DEDUP_REMOVED lines=16> */
[----:B------:R-:W-:Y:S01]  /*6c70*/  HMMA.16816.F32 R64, R200, R154, R64 ;  /* 0x0000009ac840723c */ /* 0x000fe20000001840 */
[----:B------:R-:W-:-:S07]  /*6c80*/  @!P0 BRA `(.L_x_2724) ;  /* 0x000003e000008947 */ /* 0x000fce0003800000 */
        /* <DEDUP_REMOVED lines=34> */
[----:B------:R-:W5:Y:S04]  /*6eb0*/  SHFL.IDX PT, R135, R133, 0x2, 0x181f ;  /* 0x00581f0085877f89 */ /* 0x000f6800000e0000 */
[----:B------:R-:W5:Y:S01]  /*6ec0*/  SHFL.IDX PT, R132, R132, 0x3, 0x181f ;  /* 0x00781f0084847f89 */ /* 0x000f6200000e0000 */
[CC--:B-1----:R-:W-:Y:S02]  /*6ed0*/  IADD3 R152, P1, R150.reuse, R248.reuse, RZ ;  /* 0x000000f896987210 */ /* 0x0c2fe40007f3e0ff */
[-C--:B------:R-:W-:Y:S01]  /*6ee0*/  IADD3 R150, P0, R150, R211.reuse, RZ ;  /* 0x000000d396967210 */ /* 0x080fe20007f1e0ff */
[----:B------:R-:W1:Y:S02]  /*6ef0*/  SHFL.IDX PT, R133, R133, 0x3, 0x181f ;  /* 0x00781f0085857f89 */ /* 0x000e6400000e0000 */
[----:B--2---:R-:W-:Y:S01]  /*6f00*/  IMAD.X R153, R146, 0x1, R249, P1 ;  /* 0x0000000192997824 */ /* 0x004fe200008e06f9 */
[-C--:B---3--:R-:W-:Y:S01]  /*6f10*/  IADD3 R148, P6, R144, R248.reuse, RZ ;  /* 0x000000f890947210 */ /* 0x088fe20007fde0ff */
[----:B------:R-:W-:Y:S01]  /*6f20*/  IMAD.X R151, R146, 0x1, R247, P0 ;  /* 0x0000000192977824 */ /* 0x000fe200000e06f7 */
[-C--:B------:R-:W-:Y:S02]  /*6f30*/  IADD3 R144, P1, R144, R211.reuse, RZ ;  /* 0x000000d390907210 */ /* 0x080fe40007f3e0ff */
[----:B------:R2:W-:Y:S01]  /*6f40*/  LDGSTS.E.BYPASS.LTC128B.128 [R237+0x8100], [R152.64], !P5 ;  /* 0x0810000098ed7fae */ /* 0x0005e2000e901d4e */
[C---:B----4-:R-:W-:Y:S03]  /*6f50*/  IMAD.X R149, R145.reuse, 0x1, R249, P6 ;  /* 0x0000000191957824 */ /* 0x050fe600030e06f9 */
[----:B------:R2:W-:Y:S01]  /*6f60*/  LDGSTS.E.BYPASS.LTC128B.128 [R237+0xc100], [R150.64], !P4 ;  /* 0x0c10000096ed7fae */ /* 0x0005e2000e101d4e */
[CC--:B-----5:R-:W-:Y:S01]  /*6f70*/  IADD3 R146, P0, R134.reuse, R248.reuse, RZ ;  /* 0x000000f886927210 */ /* 0x0e0fe20007f1e0ff */
        /* <DEDUP_REMOVED lines=8> */
[----:B------:R-:W-:Y:S02]  /*7000*/  IADD3 R154, P1, P0, R0, R132, R211 ;  /* 0x00000084009a7210 */ /* 0x000fe4000783e0d3 */
[----:B-1----:R-:W-:Y:S01]  /*7010*/  IMAD.X R157, R133, 0x1, R249, P6 ;  /* 0x00000001859d7824 */ /* 0x002fe200030e06f9 */
[----:B------:R2:W-:Y:S01]  /*7020*/  LDGSTS.E.BYPASS.LTC128B.128 [R237+0xe100], [R134.64], !P4 ;  /* 0x0e10000086ed7fae */ /* 0x0005e2000e101d4e */
[----:B------:R-:W-:Y:S02]  /*7030*/  ISETP.NE.U32.AND P6, PT, R209, RZ, PT ;  /* 0x000000ffd100720c */ /* 0x000fe40003fc5070 */
[----:B------:R-:W-:Y:S01]  /*7040*/  IADD3.X R155, RZ, R133, R247, P1, P0 ;  /* 0x00000085ff9b7210 */ /* 0x000fe20000fe04f7 */
[----:B------:R2:W-:Y:S10]  /*7050*/  LDGSTS.E.BYPASS.LTC128B.128 [R237+0xb100], [R156.64], !P5 ;  /* 0x0b1000009ced7fae */ /* 0x0005f4000e901d4e */
[----:B------:R2:W-:Y:S02]  /*7060*/  LDGSTS.E.BYPASS.LTC128B.128.ZFILL [R237+0xf100], [R154.64], P6 ;  /* 0x0f1000009aed7fae */ /* 0x0005e4000b141d4e */
.L_x_2724:
[----:B------:R-:W-:Y:S01]  /*7070*/  PLOP3.LUT P0, PT, PT, PT, UP1, 0x80, 0x0 ;  /* 0x000000000000781c */ /* 0x000fe20003f0f018 */
[----:B------:R-:W-:Y:S01]  /*7080*/  IMAD.MOV.U32 R132, RZ, RZ, R207 ;  /* 0x000000ffff847224 */ /* 0x000fe200078e00cf */
[----:B------:R-:W-:Y:S01]  /*7090*/  UIMAD UR7, UR10, UR4, 0x1 ;  /* 0x000000010a0774a4 */ /* 0x000fe2000f8e0204 */
[----:B------:R-:W0:Y:S01]  /*70a0*/  LDGDEPBAR ;  /* 0x00000000000079af */ /* 0x000e220000000000 */
[----:B------:R-:W-:Y:S02]  /*70b0*/  UISETP.GT.AND UP0, UPT, UR10, UR5, UPT ;  /* 0x000000050a00728c */ /* 0x000fe4000bf04270 */
[----:B------:R-:W-:Y:S07]  /*70c0*/  UIADD3 UR10, UR10, -0x1, URZ ;  /* 0xffffffff0a0a7890 */ /* 0x000fee000fffe03f */
[----:B------:R-:W-:Y:S05]  /*70d0*/  @P0 IMAD.MOV.U32 R132, RZ, RZ, R210 ;  /* 0x000000ffff840224 */ /* 0x000fea00078e00d2 */
[----:B------:R-:W-:Y:S08]  /*70e0*/  SHFL.IDX PT, R133, R132, RZ, 0x1c1f ;  /* 0x001c1fff84857589 */ /* 0x000ff000000e0000 */
[----:B------:R1:W3:Y:S02]  /*70f0*/  SHFL.IDX PT, R0, R132, 0x1, 0x1c1f ;  /* 0x003c1f0084007f89 */ /* 0x0002e400000e0000 */
[----:B-1----:R-:W-:Y:S04]  /*7100*/  MOV R132, UR8 ;  /* 0x0000000800847c02 */ /* 0x002fe80008000f00 */
[----:B------:R-:W-:Y:S04]  /*7110*/  IADD3 R132, R132, UR7, -R208 ;  /* 0x0000000784847c10 */ /* 0x000fe8000fffe8d0 */
[----:B------:R-:W-:Y:S05]  /*7120*/  IADD3 R132, R132, -UR12, RZ ;  /* 0x8000000c84847c10 */ /* 0x000fea000fffe0ff */
[C---:B---3--:R-:W-:Y:S02]  /*7130*/  IMAD.IADD R0, R132.reuse, 0x1, R0 ;  /* 0x0000000184007824 */ /* 0x048fe400078e0200 */
[----:B------:R-:W-:Y:S03]  /*7140*/  IMAD.IADD R132, R132, 0x1, R133 ;  /* 0x0000000184847824 */ /* 0x000fe600078e0285 */
[C---:B------:R-:W-:Y:S02]  /*7150*/  ISETP.GT.AND P0, PT, R0.reuse, RZ, PT ;  /* 0x000000ff0000720c */ /* 0x040fe40003f04270 */
[----:B------:R-:W-:Y:S02]  /*7160*/  ISETP.GT.AND P1, PT, R0, 0x1, PT ;  /* 0x000000010000780c */ /* 0x000fe40003f24270 */
[----:B--2---:R-:W-:Y:S02]  /*7170*/  FSEL R134, R6, -INF , P0 ;  /* 0xff80000006867808 */ /* 0x004fe40000000000 */
[----:B------:R-:W-:Y:S02]  /*7180*/  ISETP.GT.AND P0, PT, R132, 0x1, PT ;  /* 0x000000018400780c */ /* 0x000fe40003f04270 */
[----:B------:R-:W-:Y:S02]  /*7190*/  FSEL R7, R7, -INF , P1 ;  /* 0xff80000007077808 */ /* 0x000fe40000800000 */
[----:B------:R-:W-:Y:S02]  /*71a0*/  ISETP.GT.AND P1, PT, R0, 0x8, PT ;  /* 0x000000080000780c */ /* 0x000fe40003f24270 */
[----:B------:R-:W-:Y:S02]  /*71b0*/  FSEL R5, R5, -INF , P0 ;  /* 0xff80000005057808 */ /* 0x000fe40000000000 */
[----:B------:R-:W-:Y:S02]  /*71c0*/  FSEL R10, R10, -INF , P1 ;  /* 0xff8000000a0a7808 */ /* 0x000fe40000800000 */
[----:B------:R-:W-:Y:S02]  /*71d0*/  ISETP.GT.AND P1, PT, R132, 0x9, PT ;  /* 0x000000098400780c */ /* 0x000fe40003f24270 */
[----:B------:R-:W-:Y:S02]  /*71e0*/  ISETP.GT.AND P0, PT, R0, 0x9, PT ;  /* 0x000000090000780c */ /* 0x000fe40003f04270 */
[----:B------:R-:W-:Y:S02]  /*71f0*/  ISETP.GT.AND P6, PT, R132, RZ, PT ;  /* 0x000000ff8400720c */ /* 0x000fe40003fc4270 */
[----:B------:R-:W-:Y:S02]  /*7200*/  FSEL R11, R11, -INF , P0 ;  /* 0xff8000000b0b7808 */ /* 0x000fe40000000000 */
[----:B------:R-:W-:Y:S02]  /*7210*/  FSEL R9, R9, -INF , P1 ;  /* 0xff80000009097808 */ /* 0x000fe40000800000 */
[C---:B------:R-:W-:Y:S02]  /*7220*/  ISETP.GT.AND P1, PT, R0.reuse, 0x11, PT ;  /* 0x000000110000780c */ /* 0x040fe40003f24270 */
[----:B------:R-:W-:Y:S02]  /*7230*/  ISETP.GT.AND P0, PT, R0, 0x10, PT ;  /* 0x000000100000780c */ /* 0x000fe40003f04270 */
[----:B------:R-:W-:Y:S02]  /*7240*/  FSEL R163, R15, -INF , P1 ;  /* 0xff8000000fa37808 */ /* 0x000fe40000800000 */
[----:B------:R-:W-:Y:S02]  /*7250*/  FSEL R6, R4, -INF , P6 ;  /* 0xff80000004067808 */ /* 0x000fe40003000000 */
[----:B------:R-:W-:Y:S02]  /*7260*/  ISETP.GT.AND P6, PT, R132, 0x8, PT ;  /* 0x000000088400780c */ /* 0x000fe40003fc4270 */
        /* <DEDUP_REMOVED lines=18> */
[----:B------:R-:W-:Y:S02]  /*7390*/  FSEL R22, R22, -INF , P0 ;  /* 0xff80000016167808 */ /* 0x000fe40000000000 */
[----:B------:R-:W-:Y:S02]  /*73a0*/  FSEL R16, R16, -INF , P6 ;  /* 0xff80000010107808 */ /* 0x000fe40003000000 */
[C---:B------:R-:W-:Y:S02]  /*73b0*/  ISETP.GT.AND P6, PT, R132.reuse, 0x20, PT ;  /* 0x000000208400780c */ /* 0x040fe40003fc4270 */
[----:B------:R-:W-:Y:S02]  /*73c0*/  ISETP.GT.AND P0, PT, R132, 0x21, PT ;  /* 0x000000218400780c */ /* 0x000fe40003f04270 */
[----:B------:R-:W-:Y:S02]  /*73d0*/  FMNMX.FTZ R4, R10, R4, !PT ;  /* 0x000000040a047209 */ /* 0x000fe40007810000 */
[----:B------:R-:W-:Y:S02]  /*73e0*/  ISETP.GT.AND P1, PT, R0, 0x28, PT ;  /* 0x000000280000780c */ /* 0x000fe40003f24270 */
[----:B------:R-:W-:Y:S02]  /*73f0*/  FSEL R20, R20, -INF , P6 ;  /* 0xff80000014147808 */ /* 0x000fe40003000000 */
[----:B------:R-:W-:Y:S02]  /*7400*/  FSEL R135, R21, -INF , P0 ;  /* 0xff80000015877808 */ /* 0x000fe40000000000 */
[----:B------:R-:W-:Y:S02]  /*7410*/  ISETP.GT.AND P0, PT, R0, 0x29, PT ;  /* 0x000000290000780c */ /* 0x000fe40003f04270 */
[----:B------:R-:W-:Y:S02]  /*7420*/  ISETP.GT.AND P6, PT, R132, 0x28, PT ;  /* 0x000000288400780c */ /* 0x000fe40003fc4270 */
[----:B------:R-:W-:Y:S02]  /*7430*/  FSEL R144, R26, -INF , P1 ;  /* 0xff8000001a907808 */ /* 0x000fe40000800000 */
[----:B------:R-:W-:Y:S02]  /*7440*/  ISETP.GT.AND P1, PT, R132, 0x29, PT ;  /* 0x000000298400780c */ /* 0x000fe40003f24270 */
[----:B------:R-:W-:Y:S02]  /*7450*/  FMNMX.FTZ R4, R11, R4, !PT ;  /* 0x000000040b047209 */ /* 0x000fe40007810000 */
[----:B------:R-:W-:Y:S02]  /*7460*/  FSEL R21, R27, -INF , P0 ;  /* 0xff8000001b157808 */ /* 0x000fe40000000000 */
[----:B------:R-:W-:Y:S01]  /*7470*/  FSEL R12, R24, -INF , P6 ;  /* 0xff800000180c7808 */ /* 0x000fe20003000000 */
[----:B------:R-:W-:Y:S01]  /*7480*/  IMAD.MOV.U32 R24, RZ, RZ, R17 ;  /* 0x000000ffff187224 */ /* 0x000fe200078e0011 */
[----:B------:R-:W-:Y:S01]  /*7490*/  FSEL R14, R25, -INF , P1 ;  /* 0xff800000190e7808 */ /* 0x000fe20000800000 */
[----:B------:R-:W-:Y:S01]  /*74a0*/  IMAD.MOV.U32 R25, RZ, RZ, R19 ;  /* 0x000000ffff197224 */ /* 0x000fe200078e0013 */
[C---:B------:R-:W-:Y:S02]  /*74b0*/  ISETP.GT.AND P1, PT, R0.reuse, 0x31, PT ;  /* 0x000000310000780c */ /* 0x040fe40003f24270 */
[----:B------:R-:W-:Y:S02]  /*74c0*/  ISETP.GT.AND P0, PT, R0, 0x30, PT ;  /* 0x000000300000780c */ /* 0x000fe40003f04270 */
[----:B------:R-:W-:Y:S02]  /*74d0*/  FMNMX.FTZ R4, R161, R4, !PT ;  /* 0x00000004a1047209 */ /* 0x000fe40007810000 */
[----:B------:R-:W-:Y:S02]  /*74e0*/  FSEL R133, R30, -INF , P0 ;  /* 0xff8000001e857808 */ /* 0x000fe40000000000 */
[----:B------:R-:W-:Y:S02]  /*74f0*/  MOV R30, R22 ;  /* 0x00000016001e7202 */ /* 0x000fe40000000f00 */
[----:B------:R-:W-:Y:S02]  /*7500*/  FSEL R22, R31, -INF , P1 ;  /* 0xff8000001f167808 */ /* 0x000fe40000800000 */
[----:B------:R-:W-:Y:S02]  /*7510*/  MOV R31, R12 ;  /* 0x0000000c001f7202 */ /* 0x000fe40000000f00 */
        /* <DEDUP_REMOVED lines=10> */
[----:B------:R-:W-:Y:S01]  /*75c0*/  FSEL R19, R35, -INF , P0 ;  /* 0xff80000023137808 */ /* 0x000fe20000000000 */
[----:B------:R-:W-:Y:S01]  /*75d0*/  IMAD.MOV.U32 R35, RZ, RZ, R144 ;  /* 0x000000ffff237224 */ /* 0x000fe200078e0090 */
        /* <DEDUP_REMOVED lines=8> */
[----:B------:R-:W-:Y:S02]  /*7660*/  ISETP.GT.AND P1, PT, R0, 0x38, PT ;  /* 0x000000380000780c */ /* 0x000fe40003f24270 */
[----:B------:R-:W-:Y:S02]  /*7670*/  FMNMX.FTZ R4, R26, R4, !PT ;  /* 0x000000041a047209 */ /* 0x000fe40007810000 */
[----:B------:R-:W-:Y:S02]  /*7680*/  ISETP.GT.AND P6, PT, R132, 0x30, PT ;  /* 0x000000308400780c */ /* 0x000fe40003fc4270 */
[----:B------:R-:W-:Y:S02]  /*7690*/  FMNMX.FTZ R12, R22, R12, !PT ;  /* 0x0000000c160c7209 */ /* 0x000fe40007810000 */
[----:B------:R-:W-:Y:S02]  /*76a0*/  FSEL R34, R34, -INF , P1 ;  /* 0xff80000022227808 */ /* 0x000fe40000800000 */
[----:B------:R-:W-:Y:S02]  /*76b0*/  FMNMX.FTZ R4, R24, R4, !PT ;  /* 0x0000000418047209 */ /* 0x000fe40007810000 */
[----:B------:R-:W-:Y:S02]  /*76c0*/  ISETP.GT.AND P1, PT, R132, 0x39, PT ;  /* 0x000000398400780c */ /* 0x000fe40003f24270 */
[----:B------:R-:W-:Y:S01]  /*76d0*/  FSEL R16, R28, -INF , P6 ;  /* 0xff8000001c107808 */ /* 0x000fe20003000000 */
[----:B------:R-:W-:Y:S01]  /*76e0*/  IMAD.MOV.U32 R28, RZ, RZ, R135 ;  /* 0x000000ffff1c7224 */ /* 0x000fe200078e0087 */
[----:B------:R-:W-:Y:S02]  /*76f0*/  ISETP.GT.AND P6, PT, R132, 0x38, PT ;  /* 0x000000388400780c */ /* 0x000fe40003fc4270 */
[----:B------:R-:W-:Y:S02]  /*7700*/  FMNMX.FTZ R4, R20, R4, !PT ;  /* 0x0000000414047209 */ /* 0x000fe40007810000 */
[----:B------:R-:W-:Y:S02]  /*7710*/  FSEL R33, R33, -INF , P1 ;  /* 0xff80000021217808 */ /* 0x000fe40000800000 */
[----:B------:R-:W-:Y:S02]  /*7720*/  ISETP.GT.AND P1, PT, R0, 0x40, PT ;  /* 0x000000400000780c */ /* 0x000fe40003f24270 */
[----:B------:R-:W-:Y:S02]  /*7730*/  FMNMX.FTZ R12, R34, R12, !PT ;  /* 0x0000000c220c7209 */ /* 0x000fe40007810000 */
[----:B------:R-:W-:Y:S01]  /*7740*/  FSEL R13, R32, -INF , P6 ;  /* 0xff800000200d7808 */ /* 0x000fe20003000000 */
[----:B------:R-:W-:Y:S01]  /*7750*/  IMAD.MOV.U32 R32, RZ, RZ, R14 ;  /* 0x000000ffff207224 */ /* 0x000fe200078e000e */
[----:B------:R-:W-:Y:S02]  /*7760*/  ISETP.GT.AND P6, PT, R132, 0x40, PT ;  /* 0x000000408400780c */ /* 0x000fe40003fc4270 */
[----:B------:R-:W-:Y:S02]  /*7770*/  FSEL R38, R38, -INF , P1 ;  /* 0xff80000026267808 */ /* 0x000fe40000800000 */
[----:B------:R-:W-:Y:S02]  /*7780*/  FMNMX.FTZ R4, R28, R4, !PT ;  /* 0x000000041c047209 */ /* 0x000fe40007810000 */
[----:B------:R-:W-:Y:S02]  /*7790*/  ISETP.GT.AND P0, PT, R0, 0x41, PT ;  /* 0x000000410000780c */ /* 0x000fe40003f04270 */
[----:B------:R-:W-:Y:S02]  /*77a0*/  ISETP.GT.AND P1, PT, R132, 0x41, PT ;  /* 0x000000418400780c */ /* 0x000fe40003f24270 */
[----:B------:R-:W-:Y:S02]  /*77b0*/  FMNMX.FTZ R12, R19, R12, !PT ;  /* 0x0000000c130c7209 */ /* 0x000fe40007810000 */
[----:B------:R-:W-:Y:S02]  /*77c0*/  FSEL R36, R36, -INF , P6 ;  /* 0xff80000024247808 */ /* 0x000fe40003000000 */
[----:B------:R-:W-:Y:S02]  /*77d0*/  ISETP.GT.AND P6, PT, R132, 0x48, PT ;  /* 0x000000488400780c */ /* 0x000fe40003fc4270 */
[----:B------:R-:W-:Y:S02]  /*77e0*/  FSEL R17, R39, -INF , P0 ;  /* 0xff80000027117808 */ /* 0x000fe40000000000 */
[----:B------:R-:W-:Y:S02]  /*77f0*/  FSEL R37, R37, -INF , P1 ;  /* 0xff80000025257808 */ /* 0x000fe40000800000 */
[----:B------:R-:W-:Y:S02]  /*7800*/  FMNMX.FTZ R4, R31, R4, !PT ;  /* 0x000000041f047209 */ /* 0x000fe40007810000 */
[----:B------:R-:W-:Y:S02]  /*7810*/  FMNMX.FTZ R12, R38, R12, !PT ;  /* 0x0000000c260c7209 */ /* 0x000fe40007810000 */
[----:B------:R-:W-:Y:S02]  /*7820*/  ISETP.GT.AND P1, PT, R0, 0x48, PT ;  /* 0x000000480000780c */ /* 0x000fe40003f24270 */
[----:B------:R-:W-:Y:S02]  /*7830*/  FSEL R14, R40, -INF , P6 ;  /* 0xff800000280e7808 */ /* 0x000fe40003000000 */
[----:B------:R-:W-:Y:S02]  /*7840*/  ISETP.GT.AND P6, PT, R132, 0x50, PT ;  /* 0x000000508400780c */ /* 0x000fe40003fc4270 */
        /* <DEDUP_REMOVED lines=12> */
[----:B------:R-:W-:Y:S01]  /*7910*/  FSEL R195, R48, -INF , P6 ;  /* 0xff80000030c37808 */ /* 0x000fe20003000000 */
[----:B------:R-:W-:Y:S01]  /*7920*/  IMAD.MOV.U32 R48, RZ, RZ, R13 ;  /* 0x000000ffff307224 */ /* 0x000fe200078e000d */
[----:B------:R-:W-:Y:S02]  /*7930*/  FSEL R250, R46, -INF , P1 ;  /* 0xff8000002efa7808 */ /* 0x000fe40000800000 */
[----:B------:R-:W-:Y:S02]  /*7940*/  FMNMX.FTZ R12, R29, R12, !PT ;  /* 0x0000000c1d0c7209 */ /* 0x000fe40007810000 */
[----:B------:R-:W-:Y:S02]  /*7950*/  ISETP.GT.AND P0, PT, R0, 0x51, PT ;  /* 0x000000510000780c */ /* 0x000fe40003f04270 */
[----:B------:R-:W-:Y:S02]  /*7960*/  ISETP.GT.AND P1, PT, R132, 0x51, PT ;  /* 0x000000518400780c */ /* 0x000fe40003f24270 */
[----:B------:R-:W-:Y:S02]  /*7970*/  FMNMX.FTZ R4, R27, R4, !PT ;  /* 0x000000041b047209 */ /* 0x000fe40007810000 */
[----:B------:R-:W-:Y:S02]  /*7980*/  FSEL R194, R47, -INF , P0 ;  /* 0xff8000002fc27808 */ /* 0x000fe40000000000 */
[----:B------:R-:W-:Y:S02]  /*7990*/  FSEL R251, R45, -INF , P1 ;  /* 0xff8000002dfb7808 */ /* 0x000fe40000800000 */
[----:B------:R-:W-:Y:S01]  /*79a0*/  FMNMX.FTZ R13, R250, R12, !PT ;  /* 0x0000000cfa0d7209 */ /* 0x000fe20007810000 */
[----:B------:R-:W-:Y:S01]  /*79b0*/  LDSM.16.MT88.4 R44, [R232+0x4100] ;  /* 0x00410000e82c783b */ /* 0x000fe20000004200 */
[----:B------:R-:W-:Y:S02]  /*79c0*/  FMNMX.FTZ R4, R48, R4, !PT ;  /* 0x0000000430047209 */ /* 0x000fe40007810000 */
[----:B------:R-:W-:Y:S02]  /*79d0*/  ISETP.GT.AND P1, PT, R0, 0x58, PT ;  /* 0x000000580000780c */ /* 0x000fe40003f24270 */
[----:B------:R-:W-:Y:S02]  /*79e0*/  FMNMX.FTZ R12, R33, R4, !PT ;  /* 0x00000004210c7209 */ /* 0x000fe40007810000 */
[----:B------:R-:W-:Y:S02]  /*79f0*/  FMNMX.FTZ R4, R194, R13, !PT ;  /* 0x0000000dc2047209 */ /* 0x000fe40007810000 */
[----:B------:R-:W-:Y:S02]  /*7a00*/  ISETP.GT.AND P0, PT, R0, 0x59, PT ;  /* 0x000000590000780c */ /* 0x000fe40003f04270 */
[----:B------:R-:W-:Y:S01]  /*7a10*/  FSEL R192, R50, -INF , P1 ;  /* 0xff80000032c07808 */ /* 0x000fe20000800000 */
[----:B------:R-:W-:Y:S01]  /*7a20*/  IMAD.MOV.U32 R50, RZ, RZ, R133 ;  /* 0x000000ffff327224 */ /* 0x000fe200078e0085 */
[----:B------:R-:W-:Y:S02]  /*7a30*/  FMNMX.FTZ R12, R36, R12, !PT ;  /* 0x0000000c240c7209 */ /* 0x000fe40007810000 */
[----:B------:R-:W-:Y:S01]  /*7a40*/  FSEL R183, R51, -INF , P0 ;  /* 0xff80000033b77808 */ /* 0x000fe20000000000 */
[----:B------:R-:W-:Y:S01]  /*7a50*/  IMAD.MOV.U32 R51, RZ, RZ, R22 ;  /* 0x000000ffff337224 */ /* 0x000fe200078e0016 */
[----:B------:R-:W-:Y:S02]  /*7a60*/  ISETP.GT.AND P0, PT, R0, 0x60, PT ;  /* 0x000000600000780c */ /* 0x000fe40003f04270 */
[----:B------:R-:W-:Y:S02]  /*7a70*/  FMNMX.FTZ R4, R192, R4, !PT ;  /* 0x00000004c0047209 */ /* 0x000fe40007810000 */
[----:B------:R-:W-:Y:S02]  /*7a80*/  FSEL R180, R54, -INF , P0 ;  /* 0xff80000036b47808 */ /* 0x000fe40000000000 */
[----:B------:R-:W-:Y:S02]  /*7a90*/  FMNMX.FTZ R12, R37, R12, !PT ;  /* 0x0000000c250c7209 */ /* 0x000fe40007810000 */
[----:B------:R-:W-:Y:S02]  /*7aa0*/  ISETP.GT.AND P6, PT, R0, 0x61, PT ;  /* 0x000000610000780c */ /* 0x000fe40003fc4270 */
[----:B------:R-:W-:Y:S02]  /*7ab0*/  ISETP.GT.AND P1, PT, R132, 0x59, PT ;  /* 0x000000598400780c */ /* 0x000fe40003f24270 */
[----:B------:R-:W-:Y:S02]  /*7ac0*/  ISETP.GT.AND P0, PT, R0, 0x69, PT ;  /* 0x000000690000780c */ /* 0x000fe40003f04270 */
[----:B------:R-:W-:Y:S02]  /*7ad0*/  FMNMX.FTZ R4, R183, R4, !PT ;  /* 0x00000004b7047209 */ /* 0x000fe40007810000 */
[----:B------:R-:W-:Y:S02]  /*7ae0*/  FSEL R170, R55, -INF , P6 ;  /* 0xff80000037aa7808 */ /* 0x000fe40003000000 */
[----:B------:R-:W-:Y:S02]  /*7af0*/  FMNMX.FTZ R12, R14, R12, !PT ;  /* 0x0000000c0e0c7209 */ /* 0x000fe40007810000 */
[----:B------:R-:W-:Y:S02]  /*7b00*/  FSEL R193, R49, -INF , P1 ;  /* 0xff80000031c17808 */ /* 0x000fe40000800000 */
[----:B------:R-:W-:Y:S02]  /*7b10*/  ISETP.GT.AND P1, PT, R0, 0x68, PT ;  /* 0x000000680000780c */ /* 0x000fe40003f24270 */
[----:B------:R-:W-:Y:S02]  /*7b20*/  FSEL R167, R59, -INF , P0 ;  /* 0xff8000003ba77808 */ /* 0x000fe40000000000 */
[----:B------:R-:W-:Y:S02]  /*7b30*/  MOV R59, R41 ;  /* 0x00000029003b7202 */ /* 0x000fe40000000f00 */
[----:B------:R-:W-:Y:S02]  /*7b40*/  FMNMX.FTZ R4, R180, R4, !PT ;  /* 0x00000004b4047209 */ /* 0x000fe40007810000 */
[----:B------:R-:W-:Y:S01]  /*7b50*/  FSEL R168, R58, -INF , P1 ;  /* 0xff8000003aa87808 */ /* 0x000fe20000800000 */
[----:B------:R-:W-:Y:S01]  /*7b60*/  IMAD.MOV.U32 R58, RZ, RZ, R19 ;  /* 0x000000ffff3a7224 */ /* 0x000fe200078e0013 */
[----:B------:R-:W-:Y:S02]  /*7b70*/  FMNMX.FTZ R12, R59, R12, !PT ;  /* 0x0000000c3b0c7209 */ /* 0x000fe40007810000 */
[----:B------:R-:W-:Y:S02]  /*7b80*/  FMNMX.FTZ R4, R170, R4, !PT ;  /* 0x00000004aa047209 */ /* 0x000fe40007810000 */
[----:B------:R-:W-:Y:S02]  /*7b90*/  ISETP.GT.AND P6, PT, R0, 0x70, PT ;  /* 0x000000700000780c */ /* 0x000fe40003fc4270 */
[----:B------:R-:W-:Y:S02]  /*7ba0*/  FMNMX.FTZ R12, R252, R12, !PT ;  /* 0x0000000cfc0c7209 */ /* 0x000fe40007810000 */
[----:B------:R-:W-:Y:S02]  /*7bb0*/  FMNMX.FTZ R4, R168, R4, !PT ;  /* 0x00000004a8047209 */ /* 0x000fe40007810000 */
[----:B------:R-:W-:Y:S02]  /*7bc0*/  FSEL R164, R62, -INF , P6 ;  /* 0xff8000003ea47808 */ /* 0x000fe40003000000 */
[----:B------:R-:W-:Y:S02]  /*7bd0*/  ISETP.GT.AND P1, PT, R0, 0x71, PT ;  /* 0x000000710000780c */ /* 0x000fe40003f24270 */
[----:B------:R-:W-:Y:S02]  /*7be0*/  ISETP.GT.AND P0, PT, R132, 0x60, PT ;  /* 0x000000608400780c */ /* 0x000fe40003f04270 */
[----:B------:R-:W-:Y:S02]  /*7bf0*/  FMNMX.FTZ R12, R251, R12, !PT ;  /* 0x0000000cfb0c7209 */ /* 0x000fe40007810000 */
[----:B------:R-:W-:Y:S02]  /*7c00*/  FMNMX.FTZ R4, R167, R4, !PT ;  /* 0x00000004a7047209 */ /* 0x000fe40007810000 */
[----:B------:R-:W-:Y:S02]  /*7c10*/  FSEL R160, R63, -INF , P1 ;  /* 0xff8000003fa07808 */ /* 0x000fe40000800000 */
[----:B------:R-:W-:Y:S02]  /*7c20*/  FSEL R182, R52, -INF , P0 ;  /* 0xff80000034b67808 */ /* 0x000fe40000000000 */
[C---:B------:R-:W-:Y:S02]  /*7c30*/  ISETP.GT.AND P1, PT, R0.reuse, 0x78, PT ;  /* 0x000000780000780c */ /* 0x040fe40003f24270 */
[----:B------:R-:W-:Y:S02]  /*7c40*/  ISETP.GT.AND P0, PT, R0, 0x79, PT ;  /* 0x000000790000780c */ /* 0x000fe40003f04270 */
[----:B------:R-:W-:Y:S02]  /*7c50*/  FMNMX.FTZ R0, R195, R12, !PT ;  /* 0x0000000cc3007209 */ /* 0x000fe40007810000 */
[----:B------:R-:W-:Y:S02]  /*7c60*/  FMNMX.FTZ R4, R164, R4, !PT ;  /* 0x00000004a4047209 */ /* 0x000fe40007810000 */
        /* <DEDUP_REMOVED lines=8> */
[----:B------:R-:W-:Y:S01]  /*7cf0*/  ISETP.GT.AND P1, PT, R132, 0x68, PT ;  /* 0x000000688400780c */ /* 0x000fe20003f24270 */
[----:B------:R-:W-:Y:S01]  /*7d00*/  LDSM.16.MT88.4 R52, [R230+0x4100] ;  /* 0x00410000e634783b */ /* 0x000fe20000004200 */
[----:B------:R-:W-:Y:S02]  /*7d10*/  FMNMX.FTZ R4, R133, R0, !PT ;  /* 0x0000000085047209 */ /* 0x000fe40007810000 */
[----:B------:R-:W-:Y:S01]  /*7d20*/  FSEL R171, R56, -INF , P1 ;  /* 0xff80000038ab7808 */ /* 0x000fe20000800000 */
[----:B------:R-:W-:Y:S01]  /*7d30*/  IMAD.MOV.U32 R56, RZ, RZ, R15 ;  /* 0x000000ffff387224 */ /* 0x000fe200078e000f */
[C---:B------:R-:W-:Y:S02]  /*7d40*/  ISETP.GT.AND P0, PT, R132.reuse, 0x69, PT ;  /* 0x000000698400780c */ /* 0x040fe40003f04270 */
[----:B------:R-:W-:Y:S01]  /*7d50*/  FMNMX.FTZ R12, R181, R12, !PT ;  /* 0x0000000cb50c7209 */ /* 0x000fe20007810000 */
[----:B------:R-:W1:Y:S01]  /*7d60*/  SHFL.BFLY PT, R0, R4, 0x2, 0x1f ;  /* 0x0c401f0004007f89 */ /* 0x000e6200000e0000 */
[----:B------:R-:W-:Y:S01]  /*7d70*/  FSEL R169, R57, -INF , P0 ;  /* 0xff80000039a97808 */ /* 0x000fe20000000000 */
[----:B------:R-:W-:Y:S01]  /*7d80*/  IMAD.MOV.U32 R57, RZ, RZ, R14 ;  /* 0x000000ffff397224 */ /* 0x000fe200078e000e */
[----:B------:R-:W-:Y:S02]  /*7d90*/  ISETP.GT.AND P1, PT, R132, 0x70, PT ;  /* 0x000000708400780c */ /* 0x000fe40003f24270 */
[----:B------:R-:W-:Y:S02]  /*7da0*/  FMNMX.FTZ R12, R171, R12, !PT ;  /* 0x0000000cab0c7209 */ /* 0x000fe40007810000 */
[----:B------:R-:W-:Y:S02]  /*7db0*/  FSEL R165, R60, -INF , P1 ;  /* 0xff8000003ca57808 */ /* 0x000fe40000800000 */
[C---:B------:R-:W-:Y:S02]  /*7dc0*/  ISETP.GT.AND P0, PT, R132.reuse, 0x71, PT ;  /* 0x000000718400780c */ /* 0x040fe40003f04270 */
[----:B------:R-:W-:Y:S02]  /*7dd0*/  FMNMX.FTZ R12, R169, R12, !PT ;  /* 0x0000000ca90c7209 */ /* 0x000fe40007810000 */
[----:B------:R-:W-:Y:S02]  /*7de0*/  FSEL R166, R61, -INF , P0 ;  /* 0xff8000003da67808 */ /* 0x000fe40000000000 */
[----:B------:R-:W-:Y:S01]  /*7df0*/  ISETP.GT.AND P1, PT, R132, 0x78, PT ;  /* 0x000000788400780c */ /* 0x000fe20003f24270 */
[----:B------:R-:W-:Y:S01]  /*7e00*/  LDSM.16.MT88.4 R60, [R229+0x4100] ;  /* 0x00410000e53c783b */ /* 0x000fe20000004200 */
[----:B------:R-:W-:Y:S02]  /*7e10*/  FMNMX.FTZ R12, R165, R12, !PT ;  /* 0x0000000ca50c7209 */ /* 0x000fe40007810000 */
[----:B------:R-:W-:Y:S02]  /*7e20*/  FSEL R162, R64, -INF , P1 ;  /* 0xff80000040a27808 */ /* 0x000fe40000800000 */
[----:B------:R-:W-:Y:S02]  /*7e30*/  ISETP.GT.AND P0, PT, R132, 0x79, PT ;  /* 0x000000798400780c */ /* 0x000fe40003f04270 */
[----:B------:R-:W-:Y:S02]  /*7e40*/  FMNMX.FTZ R12, R166, R12, !PT ;  /* 0x0000000ca60c7209 */ /* 0x000fe40007810000 */
[----:B------:R-:W-:Y:S01]  /*7e50*/  FSEL R157, R65, -INF , P0 ;  /* 0xff800000419d7808 */ /* 0x000fe20000000000 */
[----:B------:R-:W-:Y:S01]  /*7e60*/  IMAD.MOV.U32 R65, RZ, RZ, R20 ;  /* 0x000000ffff417224 */ /* 0x000fe200078e0014 */
[----:B------:R-:W-:Y:S02]  /*7e70*/  FMNMX.FTZ R12, R162, R12, !PT ;  /* 0x0000000ca20c7209 */ /* 0x000fe40007810000 */
[----:B-1----:R-:W-:Y:S02]  /*7e80*/  FMNMX.FTZ R4, R4, R0, !PT ;  /* 0x0000000004047209 */ /* 0x002fe40007810000 */
[----:B------:R-:W-:Y:S02]  /*7e90*/  FMNMX.FTZ R12, R157, R12, !PT ;  /* 0x0000000c9d0c7209 */ /* 0x000fe40007810000 */
[----:B------:R-:W-:Y:S01]  /*7ea0*/  MOV R49, R21 ;  /* 0x0000001500317202 */ /* 0x000fe20000000f00 */
[----:B------:R-:W1:Y:S01]  /*7eb0*/  SHFL.BFLY PT, R0, R4, 0x1, 0x1f ;  /* 0x0c201f0004007f89 */ /* 0x000e6200000e0000 */
[----:B------:R-:W-:Y:S02]  /*7ec0*/  MOV R64, R23 ;  /* 0x0000001700407202 */ /* 0x000fe40000000f00 */
[----:B------:R-:W-:Y:S02]  /*7ed0*/  MOV R66, R17 ;  /* 0x0000001100427202 */ /* 0x000fe40000000f00 */
[----:B------:R-:W-:Y:S03]  /*7ee0*/  MOV R67, R27 ;  /* 0x0000001b00437202 */ /* 0x000fe60000000f00 */
[----:B------:R-:W2:Y:S08]  /*7ef0*/  SHFL.BFLY PT, R13, R12, 0x2, 0x1f ;  /* 0x0c401f000c0d7f89 */ /* 0x000eb000000e0000 */
[----:B------:R-:W-:Y:S01]  /*7f00*/  LDSM.16.MT88.4 R20, [R230+0x100] ;  /* 0x00010000e614783b */ /* 0x000fe20000004200 */
[----:B-1----:R-:W-:Y:S04]  /*7f10*/  FMNMX.FTZ R132, R0, R4, !PT ;  /* 0x0000000400847209 */ /* 0x002fe80007810000 */
[C---:B------:R-:W-:Y:S01]  /*7f20*/  FSETP.NEU.FTZ.AND P1, PT, R132.reuse, -INF , PT ;  /* 0xff8000008400780b */ /* 0x040fe20003f3d000 */
[----:B------:R-:W-:Y:S01]  /*7f30*/  FMUL.FTZ R155, R132, c[0x0][0x2d0] ;  /* 0x0000b400849b7a20 */ /* 0x000fe20000410000 */
[----:B--2---:R-:W-:Y:S04]  /*7f40*/  FMNMX.FTZ R12, R13, R12, !PT ;  /* 0x0000000c0d0c7209 */ /* 0x004fe80007810000 */
[----:B------:R-:W-:Y:S01]  /*7f50*/  FSEL R155, R155, RZ, P1 ;  /* 0x000000ff9b9b7208 */ /* 0x000fe20000800000 */
[----:B------:R-:W1:Y:S04]  /*7f60*/  SHFL.BFLY PT, R0, R12, 0x1, 0x1f ;  /* 0x0c201f000c007f89 */ /* 0x000e6800000e0000 */
        /* <DEDUP_REMOVED lines=14> */
[--C-:B------:R-:W-:Y:S01]  /*8050*/  FFMA.FTZ R170, R170, c[0x0][0x2d0], -R155.reuse ;  /* 0x0000b400aaaa7a23 */ /* 0x100fe2000001089b */
[----:B------:R-:W1:Y:S01]  /*8060*/  LDSM.16.MT88.4 R12, [R232+0x100] ;  /* 0x00010000e80c783b */ /* 0x000e620000004200 */
        /* <DEDUP_REMOVED lines=9> */
[----:B------:R-:W-:Y:S01]  /*8100*/  PLOP3.LUT P0, PT, PT, PT, UP0, 0x80, 0x0 ;  /* 0x000000000000781c */ /* 0x000fe20003f0f008 */
[----:B------:R-:W-:Y:S01]  /*8110*/  FADD.FTZ R3, -R4, R3 ;  /* 0x0000000304037221 */ /* 0x000fe20000010100 */
[----:B------:R-:W-:Y:S01]  /*8120*/  FSEL R4, R132, RZ, P1 ;  /* 0x000000ff84047208 */ /* 0x000fe20000800000 */
[--C-:B------:R-:W-:Y:S01]  /*8130*/  FFMA.FTZ R152, R6, c[0x0][0x2d0], -R159.reuse ;  /* 0x0000b40006987a23 */ /* 0x100fe2000001089f */
[----:B------:R-:W3:Y:S01]  /*8140*/  MUFU.EX2 R134, R134 ;  /* 0x0000008600867308 */ /* 0x000ee20000000800 */
[--C-:B------:R-:W-:Y:S02]  /*8150*/  FFMA.FTZ R151, R5, c[0x0][0x2d0], -R159.reuse ;  /* 0x0000b40005977a23 */ /* 0x100fe4000001089f */
[----:B------:R-:W-:Y:S01]  /*8160*/  FADD.FTZ R2, -R4, R2 ;  /* 0x0000000204027221 */ /* 0x000fe20000010100 */
[----:B--2---:R-:W-:Y:S01]  /*8170*/  F2FP.PACK_AB R145, R148, R153 ;  /* 0x000000999491723e */ /* 0x004fe200000000ff */
[--C-:B------:R-:W-:Y:S02]  /*8180*/  FFMA.FTZ R150, R8, c[0x0][0x2d0], -R159.reuse ;  /* 0x0000b40008967a23 */ /* 0x100fe4000001089f */
[--C-:B------:R-:W-:Y:S02]  /*8190*/  FFMA.FTZ R149, R9, c[0x0][0x2d0], -R159.reuse ;  /* 0x0000b40009957a23 */ /* 0x100fe4000001089f */
[----:B------:R-:W-:Y:S01]  /*81a0*/  FMUL.FTZ R3, R3, c[0x0][0x2d0] ;  /* 0x0000b40003037a20 */ /* 0x000fe20000410000 */
[----:B------:R-:W-:Y:S01]  /*81b0*/  MUFU.EX2 R152, R152 ;  /* 0x0000009800987308 */ /* 0x000fe20000000800 */
[----:B------:R-:W-:Y:S02]  /*81c0*/  FMUL.FTZ R2, R2, c[0x0][0x2d0] ;  /* 0x0000b40002027a20 */ /* 0x000fe40000410000 */
[--C-:B------:R-:W-:Y:S02]  /*81d0*/  FFMA.FTZ R154, R154, c[0x0][0x2d0], -R159.reuse ;  /* 0x0000b4009a9a7a23 */ /* 0x100fe4000001089f */
[--C-:B------:R-:W-:Y:S02]  /*81e0*/  FFMA.FTZ R158, R158, c[0x0][0x2d0], -R159.reuse ;  /* 0x0000b4009e9e7a23 */ /* 0x100fe4000001089f */
[--C-:B------:R-:W-:Y:S02]  /*81f0*/  FFMA.FTZ R252, R252, c[0x0][0x2d0], -R159.reuse ;  /* 0x0000b400fcfc7a23 */ /* 0x100fe4000001089f */
[--C-:B------:R-:W-:Y:S01]  /*8200*/  FFMA.FTZ R251, R251, c[0x0][0x2d0], -R159.reuse ;  /* 0x0000b400fbfb7a23 */ /* 0x100fe2000001089f */
[----:B------:R-:W2:Y:S01]  /*8210*/  MUFU.EX2 R3, R3 ;  /* 0x0000000300037308 */ /* 0x000ea20000000800 */
[--C-:B------:R-:W-:Y:S02]  /*8220*/  FFMA.FTZ R195, R195, c[0x0][0x2d0], -R159.reuse ;  /* 0x0000b400c3c37a23 */ /* 0x100fe4000001089f */
[--C-:B------:R-:W-:Y:S01]  /*8230*/  FFMA.FTZ R193, R193, c[0x0][0x2d0], -R159.reuse ;  /* 0x0000b400c1c17a23 */ /* 0x100fe2000001089f */
[----:B---3--:R-:W-:Y:S01]  /*8240*/  F2FP.PACK_AB R147, R134, R135 ;  /* 0x000000878693723e */ /* 0x008fe200000000ff */
[--C-:B------:R-:W-:Y:S02]  /*8250*/  FFMA.FTZ R182, R182, c[0x0][0x2d0], -R159.reuse ;  /* 0x0000b400b6b67a23 */ /* 0x100fe4000001089f */
[--C-:B------:R-:W-:Y:S02]  /*8260*/  FFMA.FTZ R181, R181, c[0x0][0x2d0], -R159.reuse ;  /* 0x0000b400b5b57a23 */ /* 0x100fe4000001089f */
[--C-:B------:R-:W-:Y:S01]  /*8270*/  FFMA.FTZ R171, R171, c[0x0][0x2d0], -R159.reuse ;  /* 0x0000b400abab7a23 */ /* 0x100fe2000001089f */
[----:B------:R-:W3:Y:S01]  /*8280*/  MUFU.EX2 R151, R151 ;  /* 0x0000009700977308 */ /* 0x000ee20000000800 */
[--C-:B------:R-:W-:Y:S02]  /*8290*/  FFMA.FTZ R169, R169, c[0x0][0x2d0], -R159.reuse ;  /* 0x0000b400a9a97a23 */ /* 0x100fe4000001089f */
[--C-:B------:R-:W-:Y:S02]  /*82a0*/  FFMA.FTZ R165, R165, c[0x0][0x2d0], -R159.reuse ;  /* 0x0000b400a5a57a23 */ /* 0x100fe4000001089f */
[--C-:B------:R-:W-:Y:S02]  /*82b0*/  FFMA.FTZ R166, R166, c[0x0][0x2d0], -R159.reuse ;  /* 0x0000b400a6a67a23 */ /* 0x100fe4000001089f */
[----:B------:R-:W-:Y:S02]  /*82c0*/  FFMA.FTZ R162, R162, c[0x0][0x2d0], -R159 ;  /* 0x0000b400a2a27a23 */ /* 0x000fe4000001089f */
[----:B------:R-:W-:Y:S01]  /*82d0*/  FFMA.FTZ R156, R156, c[0x0][0x2d0], -R155 ;  /* 0x0000b4009c9c7a23 */ /* 0x000fe2000001089b */
[----:B------:R-:W4:Y:S01]  /*82e0*/  MUFU.EX2 R150, R150 ;  /* 0x0000009600967308 */ /* 0x000f220000000800 */
[C---:B--2---:R-:W-:Y:S02]  /*82f0*/  FMUL.FTZ R4, R3.reuse, R128 ;  /* 0x0000008003047220 */ /* 0x044fe40000410000 */
[C---:B------:R-:W-:Y:S01]  /*8300*/  FMUL.FTZ R5, R3.reuse, R129 ;  /* 0x0000008103057220 */ /* 0x040fe20000410000 */
[----:B------:R-:W-:Y:S01]  /*8310*/  MOV R129, R28 ;  /* 0x0000001c00817202 */ /* 0x000fe20000000f00 */
[C---:B------:R-:W-:Y:S01]  /*8320*/  FMUL.FTZ R8, R3.reuse, R124 ;  /* 0x0000007c03087220 */ /* 0x040fe20000410000 */
[----:B------:R-:W-:Y:S04]  /*8330*/  MOV R124, R32 ;  /* 0x00000020007c7202 */ /* 0x000fe80000000f00 */
[----:B------:R-:W2:Y:S01]  /*8340*/  MUFU.EX2 R149, R149 ;  /* 0x0000009500957308 */ /* 0x000ea20000000800 */
[----:B------:R-:W-:Y:S01]  /*8350*/  FMUL.FTZ R9, R3, R125 ;  /* 0x0000007d03097220 */ /* 0x000fe20000410000 */
[----:B------:R-:W-:Y:S01]  /*8360*/  MOV R125, R38 ;  /* 0x00000026007d7202 */ /* 0x000fe20000000f00 */
[----:B------:R-:W-:Y:S01]  /*8370*/  IMAD.MOV.U32 R128, RZ, RZ, R29 ;  /* 0x000000ffff807224 */ /* 0x000fe200078e001d */
[----:B---3--:R-:W-:Y:S01]  /*8380*/  F2FP.PACK_AB R144, R151, R152 ;  /* 0x000000989790723e */ /* 0x008fe200000000ff */
[C---:B------:R-:W-:Y:S02]  /*8390*/  FMUL.FTZ R17, R3.reuse, R73 ;  /* 0x0000004903117220 */ /* 0x040fe40000410000 */
[----:B------:R-:W-:Y:S02]  /*83a0*/  IMAD.MOV.U32 R73, RZ, RZ, R18 ;  /* 0x000000ffff497224 */ /* 0x000fe400078e0012 */
[C---:B------:R-:W-:Y:S01]  /*83b0*/  FMUL.FTZ R32, R3.reuse, R88 ;  /* 0x0000005803207220 */ /* 0x040fe20000410000 */
[----:B------:R-:W3:Y:S01]  /*83c0*/  MUFU.EX2 R2, R2 ;  /* 0x0000000200027308 */ /* 0x000ee20000000800 */
[C---:B------:R-:W-:Y:S02]  /*83d0*/  FMUL.FTZ R40, R3.reuse, R96 ;  /* 0x0000006003287220 */ /* 0x040fe40000410000 */
[C---:B------:R-:W-:Y:S02]  /*83e0*/  FMUL.FTZ R41, R3.reuse, R97 ;  /* 0x0000006103297220 */ /* 0x040fe40000410000 */
[----:B------:R-:W-:Y:S04]  /*83f0*/  FFMA.FTZ R152, R3, R245, R152 ;  /* 0x000000f503987223 */ /* 0x000fe80000010098 */
[----:B------:R-:W-:Y:S01]  /*8400*/  FADD.FTZ R152, R151, R152 ;  /* 0x0000009897987221 */ /* 0x000fe20000010000 */
[----:B------:R-:W-:Y:S03]  /*8410*/  MUFU.EX2 R154, R154 ;  /* 0x0000009a009a7308 */ /* 0x000fe60000000800 */
[----:B----4-:R-:W-:Y:S01]  /*8420*/  FADD.FTZ R152, R150, R152 ;  /* 0x0000009896987221 */ /* 0x010fe20000010000 */
[C---:B--2---:R-:W-:Y:S03]  /*8430*/  F2FP.PACK_AB R146, R149.reuse, R150 ;  /* 0x000000969592723e */ /* 0x044fe600000000ff */
[----:B------:R-:W-:Y:S03]  /*8440*/  FADD.FTZ R149, R149, R152 ;  /* 0x0000009895957221 */ /* 0x000fe60000010000 */
[----:B------:R-:W2:Y:S01]  /*8450*/  MUFU.EX2 R158, R158 ;  /* 0x0000009e009e7308 */ /* 0x000ea20000000800 */
[C---:B---3--:R-:W-:Y:S02]  /*8460*/  FMUL.FTZ R6, R2.reuse, R130 ;  /* 0x0000008202067220 */ /* 0x048fe40000410000 */
[C---:B------:R-:W-:Y:S02]  /*8470*/  FMUL.FTZ R7, R2.reuse, R131 ;  /* 0x0000008302077220 */ /* 0x040fe40000410000 */
[----:B------:R-:W-:Y:S02]  /*8480*/  IMAD.MOV.U32 R130, RZ, RZ, R31 ;  /* 0x000000ffff827224 */ /* 0x000fe400078e001f */
[----:B------:R-:W-:Y:S03]  /*8490*/  IMAD.MOV.U32 R131, RZ, RZ, R30 ;  /* 0x000000ffff837224 */ /* 0x000fe600078e001e */
[----:B------:R-:W-:Y:S01]  /*84a0*/  MUFU.EX2 R161, R161 ;  /* 0x000000a100a17308 */ /* 0x000fe20000000800 */
[----:B------:R-:W3:Y:S01]  /*84b0*/  LDSM.16.MT88.4 R28, [R229+0x100] ;  /* 0x00010000e51c783b */ /* 0x000ee20000004200 */
[C---:B-1----:R-:W-:Y:S05]  /*84c0*/  HMMA.16816.F32 R4, R144.reuse, R12, R4 ;  /* 0x0000000c9004723c */ /* 0x042fea0000001804 */
[C---:B------:R-:W-:Y:S02]  /*84d0*/  FMUL.FTZ R10, R2.reuse, R126 ;  /* 0x0000007e020a7220 */ /* 0x040fe40000410000 */
[C---:B------:R-:W-:Y:S01]  /*84e0*/  FMUL.FTZ R11, R2.reuse, R127 ;  /* 0x0000007f020b7220 */ /* 0x040fe20000410000 */
[----:B------:R-:W1:Y:S01]  /*84f0*/  MUFU.EX2 R163, R163 ;  /* 0x000000a300a37308 */ /* 0x000e620000000800 */
[----:B------:R-:W-:Y:S03]  /*8500*/  IMAD.MOV.U32 R127, RZ, RZ, R36 ;  /* 0x000000ffff7f7224 */ /* 0x000fe600078e0024 */
[----:B------:R-:W-:Y:S02]  /*8510*/  IMAD.MOV.U32 R126, RZ, RZ, R37 ;  /* 0x000000ffff7e7224 */ /* 0x000fe400078e0025 */
[C---:B------:R-:W-:Y:S01]  /*8520*/  HMMA.16816.F32 R8, R144.reuse, R14, R8 ;  /* 0x0000000e9008723c */ /* 0x040fe20000001808 */
[----:B------:R-:W4:Y:S02]  /*8530*/  LDSM.16.MT88.4 R36, [R228+0x100] ;  /* 0x00010000e424783b */ /* 0x000f240000004200 */
[C---:B------:R-:W-:Y:S01]  /*8540*/  FMUL.FTZ R12, R3.reuse, R68 ;  /* 0x00000044030c7220 */ /* 0x040fe20000410000 */
[----:B------:R-:W-:Y:S01]  /*8550*/  MUFU.EX2 R252, R252 ;  /* 0x000000fc00fc7308 */ /* 0x000fe20000000800 */
[C---:B------:R-:W-:Y:S01]  /*8560*/  FMUL.FTZ R13, R3.reuse, R69 ;  /* 0x00000045030d7220 */ /* 0x040fe20000410000 */
[----:B------:R-:W-:Y:S01]  /*8570*/  MOV R69, R35 ;  /* 0x0000002300457202 */ /* 0x000fe20000000f00 */
[C---:B------:R-:W-:Y:S02]  /*8580*/  FMUL.FTZ R14, R2.reuse, R70 ;  /* 0x00000046020e7220 */ /* 0x040fe40000410000 */
[C---:B------:R-:W-:Y:S03]  /*8590*/  FMUL.FTZ R15, R2.reuse, R71 ;  /* 0x00000047020f7220 */ /* 0x040fe60000410000 */
[----:B------:R-:W-:Y:S02]  /*85a0*/  IMAD.MOV.U32 R71, RZ, RZ, R16 ;  /* 0x000000ffff477224 */ /* 0x000fe400078e0010 */
[----:B------:R-:W-:Y:S01]  /*85b0*/  IMAD.MOV.U32 R68, RZ, RZ, R33 ;  /* 0x000000ffff447224 */ /* 0x000fe200078e0021 */
[----:B------:R-:W-:Y:S01]  /*85c0*/  MUFU.EX2 R251, R251 ;  /* 0x000000fb00fb7308 */ /* 0x000fe20000000800 */
[C---:B------:R-:W-:Y:S03]  /*85d0*/  HMMA.16816.F32 R12, R144.reuse, R20, R12 ;  /* 0x00000014900c723c */ /* 0x040fe6000000180c */
[C---:B------:R-:W-:Y:S02]  /*85e0*/  FMUL.FTZ R16, R3.reuse, R72 ;  /* 0x0000004803107220 */ /* 0x040fe40000410000 */
[C---:B------:R-:W-:Y:S02]  /*85f0*/  FMUL.FTZ R18, R2.reuse, R74 ;  /* 0x0000004a02127220 */ /* 0x040fe40000410000 */
[C---:B------:R-:W-:Y:S02]  /*8600*/  FMUL.FTZ R19, R2.reuse, R75 ;  /* 0x0000004b02137220 */ /* 0x040fe40000410000 */
[----:B------:R-:W-:Y:S01]  /*8610*/  IMAD.MOV.U32 R70, RZ, RZ, R34 ;  /* 0x000000ffff467224 */ /* 0x000fe200078e0022 */
[----:B------:R-:W-:Y:S02]  /*8620*/  MUFU.EX2 R250, R250 ;  /* 0x000000fa00fa7308 */ /* 0x000fe40000000800 */
[C---:B------:R-:W-:Y:S01]  /*8630*/  FMUL.FTZ R20, R3.reuse, R76 ;  /* 0x0000004c03147220 */ /* 0x040fe20000410000 */
[----:B------:R-:W-:Y:S01]  /*8640*/  MOV R76, R68 ;  /* 0x00000044004c7202 */ /* 0x000fe20000000f00 */
[C---:B------:R-:W-:Y:S03]  /*8650*/  HMMA.16816.F32 R16, R144.reuse, R22, R16 ;  /* 0x000000169010723c */ /* 0x040fe60000001810 */
[C---:B------:R-:W-:Y:S02]  /*8660*/  FMUL.FTZ R21, R3.reuse, R77 ;  /* 0x0000004d03157220 */ /* 0x040fe40000410000 */
[----:B------:R-:W-:Y:S01]  /*8670*/  IMAD.MOV.U32 R72, RZ, RZ, R25 ;  /* 0x000000ffff487224 */ /* 0x000fe200078e0019 */
[----:B------:R-:W-:Y:S01]  /*8680*/  MUFU.EX2 R194, R194 ;  /* 0x000000c200c27308 */ /* 0x000fe20000000800 */
[C---:B------:R-:W-:Y:S02]  /*8690*/  FMUL.FTZ R22, R2.reuse, R78 ;  /* 0x0000004e02167220 */ /* 0x040fe40000410000 */
[C---:B------:R-:W-:Y:S03]  /*86a0*/  FMUL.FTZ R23, R2.reuse, R79 ;  /* 0x0000004f02177220 */ /* 0x040fe60000410000 */
[----:B------:R-:W-:Y:S01]  /*86b0*/  MOV R79, R71 ;  /* 0x00000047004f7202 */ /* 0x000fe20000000f00 */
[----:B------:R-:W-:Y:S02]  /*86c0*/  IMAD.MOV.U32 R78, RZ, RZ, R70 ;  /* 0x000000ffff4e7224 */ /* 0x000fe400078e0046 */
[----:B------:R-:W-:Y:S01]  /*86d0*/  IMAD.MOV.U32 R77, RZ, RZ, R69 ;  /* 0x000000ffff4d7224 */ /* 0x000fe200078e0045 */
[C---:B---3--:R-:W-:Y:S01]  /*86e0*/  HMMA.16816.F32 R20, R144.reuse, R28, R20 ;  /* 0x0000001c9014723c */ /* 0x048fe20000001814 */
[----:B------:R-:W3:Y:S01]  /*86f0*/  LDSM.16.MT88.4 R68, [R228+0x4100] ;  /* 0x00410000e444783b */ /* 0x000ee20000004200 */
[----:B------:R-:W-:Y:S01]  /*8700*/  MUFU.EX2 R195, R195 ;  /* 0x000000c300c37308 */ /* 0x000fe20000000800 */
[----:B------:R-:W-:Y:S02]  /*8710*/  IMAD.MOV.U32 R74, RZ, RZ, R24 ;  /* 0x000000ffff4a7224 */ /* 0x000fe400078e0018 */
[----:B------:R-:W-:Y:S02]  /*8720*/  IMAD.MOV.U32 R75, RZ, RZ, R26 ;  /* 0x000000ffff4b7224 */ /* 0x000fe400078e001a */
[C---:B------:R-:W-:Y:S02]  /*8730*/  FMUL.FTZ R24, R3.reuse, R80 ;  /* 0x0000005003187220 */ /* 0x040fe40000410000 */
[C---:B------:R-:W-:Y:S03]  /*8740*/  FMUL.FTZ R25, R3.reuse, R81 ;  /* 0x0000005103197220 */ /* 0x040fe60000410000 */
[C---:B------:R-:W-:Y:S01]  /*8750*/  FMUL.FTZ R27, R2.reuse, R83 ;  /* 0x00000053021b7220 */ /* 0x040fe20000410000 */
[----:B------:R-:W-:Y:S01]  /*8760*/  MUFU.EX2 R193, R193 ;  /* 0x000000c100c17308 */ /* 0x000fe20000000800 */
[C---:B------:R-:W-:Y:S01]  /*8770*/  FMUL.FTZ R26, R2.reuse, R82 ;  /* 0x00000052021a7220 */ /* 0x040fe20000410000 */
[----:B------:R-:W-:Y:S01]  /*8780*/  MOV R82, R74 ;  /* 0x0000004a00527202 */ /* 0x000fe20000000f00 */
[----:B------:R-:W-:Y:S01]  /*8790*/  IMAD.MOV.U32 R74, RZ, RZ, R131 ;  /* 0x000000ffff4a7224 */ /* 0x000fe200078e0083 */
[----:B------:R-:W-:Y:S01]  /*87a0*/  MOV R131, R64 ;  /* 0x0000004000837202 */ /* 0x000fe20000000f00 */
[C---:B------:R-:W-:Y:S02]  /*87b0*/  FMUL.FTZ R28, R3.reuse, R84 ;  /* 0x00000054031c7220 */ /* 0x040fe40000410000 */
[----:B------:R-:W-:Y:S01]  /*87c0*/  IMAD.MOV.U32 R84, RZ, RZ, R76 ;  /* 0x000000ffff547224 */ /* 0x000fe200078e004c */
[C---:B------:R-:W-:Y:S02]  /*87d0*/  HMMA.16816.F32 R24, R144.reuse, R30, R24 ;  /* 0x0000001e9018723c */ /* 0x040fe40000001818 */
[----:B------:R-:W-:Y:S01]  /*87e0*/  MUFU.EX2 R192, R192 ;  /* 0x000000c000c07308 */ /* 0x000fe20000000800 */
[C---:B------:R-:W-:Y:S02]  /*87f0*/  FMUL.FTZ R29, R3.reuse, R85 ;  /* 0x00000055031d7220 */ /* 0x040fe40000410000 */
[C---:B------:R-:W-:Y:S02]  /*8800*/  FMUL.FTZ R33, R3.reuse, R89 ;  /* 0x0000005903217220 */ /* 0x040fe40000410000 */
[C---:B------:R-:W-:Y:S01]  /*8810*/  FMUL.FTZ R30, R2.reuse, R86 ;  /* 0x00000056021e7220 */ /* 0x040fe20000410000 */
[----:B------:R-:W-:Y:S01]  /*8820*/  MOV R86, R78 ;  /* 0x0000004e00567202 */ /* 0x000fe20000000f00 */
[C---:B------:R-:W-:Y:S03]  /*8830*/  FMUL.FTZ R31, R2.reuse, R87 ;  /* 0x00000057021f7220 */ /* 0x040fe60000410000 */
[----:B------:R-:W-:Y:S01]  /*8840*/  IMAD.MOV.U32 R87, RZ, RZ, R79 ;  /* 0x000000ffff577224 */ /* 0x000fe200078e004f */
[----:B------:R-:W-:Y:S01]  /*8850*/  MOV R97, R86 ;  /* 0x0000005600617202 */ /* 0x000fe20000000f00 */
[----:B------:R-:W-:Y:S01]  /*8860*/  IMAD.MOV.U32 R85, RZ, RZ, R77 ;  /* 0x000000ffff557224 */ /* 0x000fe200078e004d */
[----:B------:R-:W-:Y:S01]  /*8870*/  MUFU.EX2 R183, R183 ;  /* 0x000000b700b77308 */ /* 0x000fe20000000800 */
[C---:B----4-:R-:W-:Y:S03]  /*8880*/  HMMA.16816.F32 R28, R144.reuse, R36, R28 ;  /* 0x00000024901c723c */ /* 0x050fe6000000181c */
[C---:B------:R-:W-:Y:S02]  /*8890*/  FMUL.FTZ R34, R2.reuse, R90 ;  /* 0x0000005a02227220 */ /* 0x040fe40000410000 */
[C---:B------:R-:W-:Y:S02]  /*88a0*/  FMUL.FTZ R35, R2.reuse, R91 ;  /* 0x0000005b02237220 */ /* 0x040fe40000410000 */
[----:B------:R-:W-:Y:S02]  /*88b0*/  IMAD.MOV.U32 R78, RZ, RZ, R131 ;  /* 0x000000ffff4e7224 */ /* 0x000fe400078e0083 */
[----:B------:R-:W-:Y:S01]  /*88c0*/  IMAD.MOV.U32 R96, RZ, RZ, R87 ;  /* 0x000000ffff607224 */ /* 0x000fe200078e0057 */
[----:B------:R-:W-:Y:S02]  /*88d0*/  MUFU.EX2 R182, R182 ;  /* 0x000000b600b67308 */ /* 0x000fe40000000800 */
[C---:B------:R-:W-:Y:S03]  /*88e0*/  HMMA.16816.F32 R32, R144.reuse, R38, R32 ;  /* 0x000000269020723c */ /* 0x040fe60000001820 */
[C---:B------:R-:W-:Y:S02]  /*88f0*/  FMUL.FTZ R36, R3.reuse, R92 ;  /* 0x0000005c03247220 */ /* 0x040fe40000410000 */
[C---:B------:R-:W-:Y:S02]  /*8900*/  FMUL.FTZ R37, R3.reuse, R93 ;  /* 0x0000005d03257220 */ /* 0x040fe40000410000 */
[C---:B------:R-:W-:Y:S01]  /*8910*/  FMUL.FTZ R38, R2.reuse, R94 ;  /* 0x0000005e02267220 */ /* 0x040fe20000410000 */
[----:B------:R-:W-:Y:S01]  /*8920*/  MUFU.EX2 R181, R181 ;  /* 0x000000b500b57308 */ /* 0x000fe20000000800 */
[C---:B------:R-:W-:Y:S03]  /*8930*/  FMUL.FTZ R39, R2.reuse, R95 ;  /* 0x0000005f02277220 */ /* 0x040fe60000410000 */
[----:B------:R-:W-:Y:S02]  /*8940*/  IMAD.MOV.U32 R95, RZ, RZ, R78 ;  /* 0x000000ffff5f7224 */ /* 0x000fe400078e004e */
[C---:B------:R-:W-:Y:S02]  /*8950*/  FMUL.FTZ R42, R2.reuse, R98 ;  /* 0x00000062022a7220 */ /* 0x040fe40000410000 */
[C---:B------:R-:W-:Y:S02]  /*8960*/  HMMA.16816.F32 R36, R144.reuse, R44, R36 ;  /* 0x0000002c9024723c */ /* 0x040fe40000001824 */
[----:B------:R-:W-:Y:S01]  /*8970*/  MUFU.EX2 R180, R180 ;  /* 0x000000b400b47308 */ /* 0x000fe20000000800 */
[C---:B------:R-:W-:Y:S02]  /*8980*/  FMUL.FTZ R43, R2.reuse, R99 ;  /* 0x00000063022b7220 */ /* 0x040fe40000410000 */
[----:B------:R-:W-:Y:S02]  /*8990*/  IMAD.MOV.U32 R99, RZ, RZ, R85 ;  /* 0x000000ffff637224 */ /* 0x000fe400078e0055 */
[----:B------:R-:W-:Y:S02]  /*89a0*/  IMAD.MOV.U32 R98, RZ, RZ, R84 ;  /* 0x000000ffff627224 */ /* 0x000fe400078e0054 */
[----:B------:R-:W-:Y:S01]  /*89b0*/  LDSM.16.MT88.4 R84, [R228+0x900] ;  /* 0x00090000e454783b */ /* 0x000fe20000004200 */
[C---:B------:R-:W-:Y:S02]  /*89c0*/  HMMA.16816.F32 R40, R144.reuse, R46, R40 ;  /* 0x0000002e9028723c */ /* 0x040fe40000001828 */
[----:B------:R-:W-:Y:S01]  /*89d0*/  MUFU.EX2 R170, R170 ;  /* 0x000000aa00aa7308 */ /* 0x000fe20000000800 */
[C---:B------:R-:W-:Y:S02]  /*89e0*/  FMUL.FTZ R44, R3.reuse, R120 ;  /* 0x00000078032c7220 */ /* 0x040fe40000410000 */
[----:B------:R-:W-:Y:S02]  /*89f0*/  FMUL.FTZ R45, R3, R121 ;  /* 0x00000079032d7220 */ /* 0x000fe40000410000 */
[C---:B------:R-:W-:Y:S02]  /*8a00*/  FMUL.FTZ R46, R2.reuse, R122 ;  /* 0x0000007a022e7220 */ /* 0x040fe40000410000 */
[C---:B------:R-:W-:Y:S03]  /*8a10*/  FMUL.FTZ R47, R2.reuse, R123 ;  /* 0x0000007b022f7220 */ /* 0x040fe60000410000 */
[----:B------:R-:W-:Y:S01]  /*8a20*/  FFMA.FTZ R120, R75, c[0x0][0x2d0], -R159 ;  /* 0x0000b4004b787a23 */ /* 0x000fe2000001089f */
[----:B------:R-:W-:Y:S01]  /*8a30*/  MUFU.EX2 R171, R171 ;  /* 0x000000ab00ab7308 */ /* 0x000fe20000000800 */
[----:B------:R-:W-:Y:S02]  /*8a40*/  IMAD.MOV.U32 R75, RZ, RZ, R124 ;  /* 0x000000ffff4b7224 */ /* 0x000fe400078e007c */
[C---:B------:R-:W-:Y:S03]  /*8a50*/  HMMA.16816.F32 R44, R144.reuse, R52, R44 ;  /* 0x00000034902c723c */ /* 0x040fe6000000182c */
[----:B------:R-:W-:Y:S01]  /*8a60*/  IMAD.MOV.U32 R81, RZ, RZ, R73 ;  /* 0x000000ffff517224 */ /* 0x000fe200078e0049 */
[----:B------:R-:W-:Y:S01]  /*8a70*/  MOV R73, R130 ;  /* 0x0000008200497202 */ /* 0x000fe20000000f00 */
[----:B------:R-:W-:Y:S01]  /*8a80*/  IMAD.MOV.U32 R80, RZ, RZ, R72 ;  /* 0x000000ffff507224 */ /* 0x000fe200078e0048 */
[----:B------:R-:W-:Y:S01]  /*8a90*/  MOV R83, R75 ;  /* 0x0000004b00537202 */ /* 0x000fe20000000f00 */
[----:B------:R-:W-:Y:S01]  /*8aa0*/  IMAD.MOV.U32 R72, RZ, RZ, R129 ;  /* 0x000000ffff487224 */ /* 0x000fe200078e0081 */
[----:B------:R-:W-:Y:S01]  /*8ab0*/  MUFU.EX2 R120, R120 ;  /* 0x0000007800787308 */ /* 0x000fe20000000800 */
[----:B------:R-:W-:Y:S03]  /*8ac0*/  IMAD.MOV.U32 R124, RZ, RZ, R65 ;  /* 0x000000ffff7c7224 */ /* 0x000fe600078e0041 */
[----:B------:R-:W-:Y:S01]  /*8ad0*/  IMAD.MOV.U32 R129, RZ, RZ, R56 ;  /* 0x000000ffff817224 */ /* 0x000fe200078e0038 */
[----:B------:R-:W-:Y:S01]  /*8ae0*/  MOV R65, R49 ;  /* 0x0000003100417202 */ /* 0x000fe20000000f00 */
[----:B------:R-:W-:Y:S01]  /*8af0*/  IMAD.MOV.U32 R64, RZ, RZ, R48 ;  /* 0x000000ffff407224 */ /* 0x000fe200078e0030 */
[----:B------:R-:W-:Y:S01]  /*8b00*/  MOV R56, R50 ;  /* 0x0000003200387202 */ /* 0x000fe20000000f00 */
[C---:B------:R-:W-:Y:S01]  /*8b10*/  FMUL.FTZ R48, R3.reuse, R100 ;  /* 0x0000006403307220 */ /* 0x040fe20000410000 */
[----:B------:R-:W-:Y:S01]  /*8b20*/  MOV R121, R83 ;  /* 0x0000005300797202 */ /* 0x000fe20000000f00 */
[C---:B------:R-:W-:Y:S01]  /*8b30*/  FMUL.FTZ R49, R3.reuse, R101 ;  /* 0x0000006503317220 */ /* 0x040fe20000410000 */
[----:B------:R-:W-:Y:S01]  /*8b40*/  MUFU.EX2 R169, R169 ;  /* 0x000000a900a97308 */ /* 0x000fe20000000800 */
[----:B------:R-:W-:Y:S02]  /*8b50*/  IMAD.MOV.U32 R130, RZ, RZ, R57 ;  /* 0x000000ffff827224 */ /* 0x000fe400078e0039 */
[----:B------:R-:W-:Y:S02]  /*8b60*/  IMAD.MOV.U32 R57, RZ, RZ, R51 ;  /* 0x000000ffff397224 */ /* 0x000fe400078e0033 */
[C---:B------:R-:W-:Y:S01]  /*8b70*/  FMUL.FTZ R51, R2.reuse, R103 ;  /* 0x0000006702337220 */ /* 0x040fe20000410000 */
[----:B------:R-:W-:Y:S01]  /*8b80*/  MOV R131, R130 ;  /* 0x0000008200837202 */ /* 0x000fe20000000f00 */
[C---:B------:R-:W-:Y:S02]  /*8b90*/  FMUL.FTZ R50, R2.reuse, R102 ;  /* 0x0000006602327220 */ /* 0x040fe40000410000 */
[----:B------:R-:W-:Y:S01]  /*8ba0*/  IMAD.MOV.U32 R79, RZ, RZ, R124 ;  /* 0x000000ffff4f7224 */ /* 0x000fe200078e007c */
[----:B------:R-:W-:Y:S01]  /*8bb0*/  MOV R124, R57 ;  /* 0x00000039007c7202 */ /* 0x000fe20000000f00 */
[----:B------:R-:W-:Y:S01]  /*8bc0*/  IMAD.MOV.U32 R77, RZ, RZ, R65 ;  /* 0x000000ffff4d7224 */ /* 0x000fe200078e0041 */
[----:B------:R-:W-:Y:S01]  /*8bd0*/  MUFU.EX2 R168, R168 ;  /* 0x000000a800a87308 */ /* 0x000fe20000000800 */
[----:B------:R-:W-:Y:S01]  /*8be0*/  IMAD.MOV.U32 R76, RZ, RZ, R64 ;  /* 0x000000ffff4c7224 */ /* 0x000fe200078e0040 */
[C---:B------:R-:W-:Y:S03]  /*8bf0*/  HMMA.16816.F32 R48, R144.reuse, R54, R48 ;  /* 0x000000369030723c */ /* 0x040fe60000001830 */
[C---:B------:R-:W-:Y:S01]  /*8c00*/  FMUL.FTZ R52, R3.reuse, R104 ;  /* 0x0000006803347220 */ /* 0x040fe20000410000 */
[----:B------:R-:W-:Y:S01]  /*8c10*/  MOV R64, R59 ;  /* 0x0000003b00407202 */ /* 0x000fe20000000f00 */
[C---:B------:R-:W-:Y:S01]  /*8c20*/  FMUL.FTZ R53, R3.reuse, R105 ;  /* 0x0000006903357220 */ /* 0x040fe20000410000 */
[----:B------:R-:W-:Y:S01]  /*8c30*/  MOV R94, R77 ;  /* 0x0000004d005e7202 */ /* 0x000fe20000000f00 */
[C---:B------:R-:W-:Y:S01]  /*8c40*/  FMUL.FTZ R55, R2.reuse, R107 ;  /* 0x0000006b02377220 */ /* 0x040fe20000410000 */
[----:B------:R-:W-:Y:S01]  /*8c50*/  MUFU.EX2 R167, R167 ;  /* 0x000000a700a77308 */ /* 0x000fe20000000800 */
[C---:B------:R-:W-:Y:S03]  /*8c60*/  FMUL.FTZ R54, R2.reuse, R106 ;  /* 0x0000006a02367220 */ /* 0x040fe60000410000 */
[----:B------:R-:W-:Y:S02]  /*8c70*/  IMAD.MOV.U32 R103, RZ, RZ, R79 ;  /* 0x000000ffff677224 */ /* 0x000fe400078e004f */
[----:B------:R-:W-:Y:S02]  /*8c80*/  IMAD.MOV.U32 R92, RZ, RZ, R76 ;  /* 0x000000ffff5c7224 */ /* 0x000fe400078e004c */
[C---:B------:R-:W-:Y:S01]  /*8c90*/  HMMA.16816.F32 R52, R144.reuse, R60, R52 ;  /* 0x0000003c9034723c */ /* 0x040fe20000001834 */
[----:B------:R-:W-:Y:S01]  /*8ca0*/  LDSM.16.MT88.4 R76, [R230+0x900] ;  /* 0x00090000e64c783b */ /* 0x000fe20000004200 */
[----:B------:R-:W-:Y:S01]  /*8cb0*/  MUFU.EX2 R165, R165 ;  /* 0x000000a500a57308 */ /* 0x000fe20000000800 */
[----:B------:R-:W-:Y:S02]  /*8cc0*/  IMAD.MOV.U32 R130, RZ, RZ, R56 ;  /* 0x000000ffff827224 */ /* 0x000fe400078e0038 */
[----:B------:R-:W-:Y:S02]  /*8cd0*/  IMAD.MOV.U32 R65, RZ, RZ, R67 ;  /* 0x000000ffff417224 */ /* 0x000fe400078e0043 */
[----:B------:R-:W-:Y:S01]  /*8ce0*/  IMAD.MOV.U32 R67, RZ, RZ, R58 ;  /* 0x000000ffff437224 */ /* 0x000fe200078e003a */
[----:B------:R-:W-:Y:S01]  /*8cf0*/  MOV R91, R130 ;  /* 0x00000082005b7202 */ /* 0x000fe20000000f00 */
[C---:B------:R-:W-:Y:S03]  /*8d00*/  FMUL.FTZ R56, R3.reuse, R108 ;  /* 0x0000006c03387220 */ /* 0x040fe60000410000 */
[----:B------:R-:W-:Y:S01]  /*8d10*/  FMUL.FTZ R57, R3, R109 ;  /* 0x0000006d03397220 */ /* 0x000fe20000410000 */
[----:B------:R-:W-:Y:S01]  /*8d20*/  MOV R89, R67 ;  /* 0x0000004300597202 */ /* 0x000fe20000000f00 */
[C---:B------:R-:W-:Y:S01]  /*8d30*/  FMUL.FTZ R59, R2.reuse, R111 ;  /* 0x0000006f023b7220 */ /* 0x040fe20000410000 */
[----:B------:R-:W-:Y:S01]  /*8d40*/  MUFU.EX2 R166, R166 ;  /* 0x000000a600a67308 */ /* 0x000fe20000000800 */
[----:B------:R-:W-:Y:S02]  /*8d50*/  FMUL.FTZ R58, R2, R110 ;  /* 0x0000006e023a7220 */ /* 0x000fe40000410000 */
[----:B------:R-:W-:Y:S02]  /*8d60*/  FFMA.FTZ R100, R82, c[0x0][0x2d0], -R159 ;  /* 0x0000b40052647a23 */ /* 0x000fe4000001089f */
[----:B------:R-:W-:Y:S02]  /*8d70*/  IMAD.MOV.U32 R82, RZ, RZ, R74 ;  /* 0x000000ffff527224 */ /* 0x000fe400078e004a */
[----:B------:R-:W-:Y:S01]  /*8d80*/  FFMA.FTZ R101, R81, c[0x0][0x2d0], -R155 ;  /* 0x0000b40051657a23 */ /* 0x000fe2000001089b */
[C---:B------:R-:W-:Y:S02]  /*8d90*/  HMMA.16816.F32 R56, R144.reuse, R62, R56 ;  /* 0x0000003e9038723c */ /* 0x040fe40000001838 */
[----:B------:R-:W4:Y:S01]  /*8da0*/  MUFU.EX2 R100, R100 ;  /* 0x0000006400647308 */ /* 0x000f220000000800 */
[----:B------:R-:W-:Y:S02]  /*8db0*/  IMAD.MOV.U32 R81, RZ, RZ, R73 ;  /* 0x000000ffff517224 */ /* 0x000fe400078e0049 */
[----:B------:R-:W-:Y:S01]  /*8dc0*/  IMAD.MOV.U32 R88, RZ, RZ, R80 ;  /* 0x000000ffff587224 */ /* 0x000fe200078e0050 */
[----:B------:R-:W-:Y:S01]  /*8dd0*/  MOV R80, R72 ;  /* 0x0000004800507202 */ /* 0x000fe20000000f00 */
[C---:B------:R-:W-:Y:S01]  /*8de0*/  FMUL.FTZ R60, R3.reuse, R116 ;  /* 0x00000074033c7220 */ /* 0x040fe20000410000 */
[----:B------:R-:W5:Y:S01]  /*8df0*/  LDSM.16.MT88.4 R72, [R232+0x900] ;  /* 0x00090000e848783b */ /* 0x000f620000004200 */
[----:B------:R-:W-:Y:S03]  /*8e00*/  FFMA.FTZ R102, R88, c[0x0][0x2d0], -R155 ;  /* 0x0000b40058667a23 */ /* 0x000fe6000001089b */
[----:B------:R-:W-:Y:S01]  /*8e10*/  MUFU.EX2 R101, R101 ;  /* 0x0000006500657308 */ /* 0x000fe20000000800 */
[C---:B------:R-:W-:Y:S01]  /*8e20*/  FMUL.FTZ R61, R3.reuse, R117 ;  /* 0x00000075033d7220 */ /* 0x040fe20000410000 */
[----:B------:R-:W-:Y:S01]  /*8e30*/  MOV R123, R80 ;  /* 0x00000050007b7202 */ /* 0x000fe20000000f00 */
[C---:B------:R-:W-:Y:S02]  /*8e40*/  FMUL.FTZ R62, R2.reuse, R118 ;  /* 0x00000076023e7220 */ /* 0x040fe40000410000 */
[----:B------:R-:W-:Y:S02]  /*8e50*/  FMUL.FTZ R63, R2, R119 ;  /* 0x00000077023f7220 */ /* 0x000fe40000410000 */
[----:B------:R-:W-:Y:S02]  /*8e60*/  IMAD.MOV.U32 R93, RZ, RZ, R124 ;  /* 0x000000ffff5d7224 */ /* 0x000fe400078e007c */
[----:B------:R-:W-:Y:S01]  /*8e70*/  IMAD.MOV.U32 R90, RZ, RZ, R65 ;  /* 0x000000ffff5a7224 */ /* 0x000fe200078e0041 */
[----:B------:R-:W4:Y:S01]  /*8e80*/  MUFU.EX2 R102, R102 ;  /* 0x0000006600667308 */ /* 0x000f220000000800 */
[----:B------:R-:W-:Y:S01]  /*8e90*/  IMAD.MOV.U32 R124, RZ, RZ, R66 ;  /* 0x000000ffff7c7224 */ /* 0x000fe200078e0042 */
[C---:B---3--:R-:W-:Y:S03]  /*8ea0*/  HMMA.16816.F32 R60, R144.reuse, R68, R60 ;  /* 0x00000044903c723c */ /* 0x048fe6000000183c */
[----:B------:R-:W-:Y:S02]  /*8eb0*/  IMAD.MOV.U32 R130, RZ, RZ, R64 ;  /* 0x000000ffff827224 */ /* 0x000fe400078e0040 */
[C---:B------:R-:W-:Y:S02]  /*8ec0*/  FMUL.FTZ R64, R3.reuse, R112 ;  /* 0x0000007003407220 */ /* 0x040fe40000410000 */
[----:B------:R-:W-:Y:S01]  /*8ed0*/  FMUL.FTZ R65, R3, R113 ;  /* 0x0000007103417220 */ /* 0x000fe20000410000 */
[----:B--2---:R-:W-:Y:S01]  /*8ee0*/  F2FP.PACK_AB R68, R158, R154 ;  /* 0x0000009a9e44723e */ /* 0x004fe200000000ff */
[C---:B------:R-:W-:Y:S01]  /*8ef0*/  FMUL.FTZ R66, R2.reuse, R114 ;  /* 0x0000007202427220 */ /* 0x040fe20000410000 */
[----:B------:R-:W-:Y:S02]  /*8f00*/  MUFU.EX2 R164, R164 ;  /* 0x000000a400a47308 */ /* 0x000fe40000000800 */
[----:B------:R-:W-:Y:S01]  /*8f10*/  FMUL.FTZ R67, R2, R115 ;  /* 0x0000007302437220 */ /* 0x000fe20000410000 */
[----:B-1----:R-:W-:Y:S01]  /*8f20*/  F2FP.PACK_AB R69, R163, R161 ;  /* 0x000000a1a345723e */ /* 0x002fe200000000ff */
[----:B------:R-:W-:Y:S02]  /*8f30*/  IMAD.MOV.U32 R122, RZ, RZ, R82 ;  /* 0x000000ffff7a7224 */ /* 0x000fe400078e0052 */
[----:B------:R-:W-:Y:S02]  /*8f40*/  IMAD.MOV.U32 R88, RZ, RZ, R81 ;  /* 0x000000ffff587224 */ /* 0x000fe400078e0051 */
[----:B------:R-:W1:Y:S01]  /*8f50*/  LDSM.16.MT88.4 R80, [R229+0x900] ;  /* 0x00090000e550783b */ /* 0x000e620000004200 */
[----:B------:R-:W-:Y:S01]  /*8f60*/  HMMA.16816.F32 R64, R144, R70, R64 ;  /* 0x000000469040723c */ /* 0x000fe20000001840 */
[----:B------:R-:W-:Y:S02]  /*8f70*/  MUFU.EX2 R160, R160 ;  /* 0x000000a000a07308 */ /* 0x000fe40000000800 */
[----:B------:R-:W-:Y:S02]  /*8f80*/  FFMA.FTZ R107, R88, c[0x0][0x2d0], -R159 ;  /* 0x0000b400586b7a23 */ /* 0x000fe4000001089f */
[----:B------:R-:W-:Y:S02]  /*8f90*/  FFMA.FTZ R118, R93, c[0x0][0x2d0], -R155 ;  /* 0x0000b4005d767a23 */ /* 0x000fe4000001089b */
[----:B----4-:R-:W-:Y:S01]  /*8fa0*/  F2FP.PACK_AB R70, R100, R120 ;  /* 0x000000786446723e */ /* 0x010fe200000000ff */
[--C-:B------:R-:W-:Y:S01]  /*8fb0*/  FFMA.FTZ R119, R92, c[0x0][0x2d0], -R159.reuse ;  /* 0x0000b4005c777a23 */ /* 0x100fe2000001089f */
[----:B------:R-:W-:Y:S02]  /*8fc0*/  F2FP.PACK_AB R71, R102, R101 ;  /* 0x000000656647723e */ /* 0x000fe400000000ff */
[----:B------:R-:W-:Y:S01]  /*8fd0*/  MUFU.EX2 R107, R107 ;  /* 0x0000006b006b7308 */ /* 0x000fe20000000800 */
[--C-:B------:R-:W-:Y:S02]  /*8fe0*/  FFMA.FTZ R144, R127, c[0x0][0x2d0], -R159.reuse ;  /* 0x0000b4007f907a23 */ /* 0x100fe4000001089f */
[----:B------:R-:W-:Y:S02]  /*8ff0*/  FFMA.FTZ R145, R126, c[0x0][0x2d0], -R159 ;  /* 0x0000b4007e917a23 */ /* 0x000fe4000001089f */
[C---:B-----5:R-:W-:Y:S05]  /*9000*/  HMMA.16816.F32 R4, R68.reuse, R72, R4 ;  /* 0x000000484404723c */ /* 0x060fea0000001804 */
[--C-:B------:R-:W-:Y:S01]  /*9010*/  FFMA.FTZ R147, R125, c[0x0][0x2d0], -R155.reuse ;  /* 0x0000b4007d937a23 */ /* 0x100fe2000001089b */
[----:B------:R-:W-:Y:S01]  /*9020*/  MUFU.EX2 R118, R118 ;  /* 0x0000007600767308 */ /* 0x000fe20000000800 */
[--C-:B------:R-:W-:Y:S01]  /*9030*/  FFMA.FTZ R146, R124, c[0x0][0x2d0], -R155.reuse ;  /* 0x0000b4007c927a23 */ /* 0x100fe2000001089b */
[C---:B------:R-:W-:Y:S01]  /*9040*/  HMMA.16816.F32 R8, R68.reuse, R74, R8 ;  /* 0x0000004a4408723c */ /* 0x040fe20000001808 */
[----:B------:R-:W2:Y:S03]  /*9050*/  LDSM.16.MT88.4 R72, [R232+0x4900] ;  /* 0x00490000e848783b */ /* 0x000ea60000004200 */
[----:B------:R-:W-:Y:S02]  /*9060*/  FFMA.FTZ R106, R95, c[0x0][0x2d0], -R155 ;  /* 0x0000b4005f6a7a23 */ /* 0x000fe4000001089b */
[----:B------:R-:W-:Y:S02]  /*9070*/  IMAD.MOV.U32 R95, RZ, RZ, R89 ;  /* 0x000000ffff5f7224 */ /* 0x000fe400078e0059 */
[C---:B------:R-:W-:Y:S01]  /*9080*/  HMMA.16816.F32 R12, R68.reuse, R76, R12 ;  /* 0x0000004c440c723c */ /* 0x040fe2000000180c */
[----:B------:R-:W-:Y:S01]  /*9090*/  LDSM.16.MT88.4 R124, [R232+0x3900] ;  /* 0x00390000e87c783b */ /* 0x000fe20000004200 */
[----:B------:R-:W-:Y:S02]  /*90a0*/  MUFU.EX2 R106, R106 ;  /* 0x0000006a006a7308 */ /* 0x000fe40000000800 */
[----:B------:R-:W-:Y:S02]  /*90b0*/  FFMA.FTZ R104, R103, c[0x0][0x2d0], -R159 ;  /* 0x0000b40067687a23 */ /* 0x000fe4000001089f */
[----:B------:R-:W-:Y:S01]  /*90c0*/  FFMA.FTZ R103, R122, c[0x0][0x2d0], -R155 ;  /* 0x0000b4007a677a23 */ /* 0x000fe2000001089b */
[----:B------:R-:W-:Y:S01]  /*90d0*/  MOV R122, R99 ;  /* 0x00000063007a7202 */ /* 0x000fe20000000f00 */
[C---:B------:R-:W-:Y:S01]  /*90e0*/  HMMA.16816.F32 R16, R68.reuse, R78, R16 ;  /* 0x0000004e4410723c */ /* 0x040fe20000001810 */
[----:B------:R-:W3:Y:S03]  /*90f0*/  LDSM.16.MT88.4 R76, [R230+0x4900] ;  /* 0x00490000e64c783b */ /* 0x000ee60000004200 */
[----:B------:R-:W-:Y:S01]  /*9100*/  IMAD.MOV.U32 R99, RZ, RZ, R96 ;  /* 0x000000ffff637224 */ /* 0x000fe200078e0060 */
[----:B------:R-:W-:Y:S01]  /*9110*/  MUFU.EX2 R103, R103 ;  /* 0x0000006700677308 */ /* 0x000fe20000000800 */
[----:B------:R-:W-:Y:S02]  /*9120*/  IMAD.MOV.U32 R96, RZ, RZ, R90 ;  /* 0x000000ffff607224 */ /* 0x000fe400078e005a */
[C---:B-1----:R-:W-:Y:S04]  /*9130*/  HMMA.16816.F32 R20, R68.reuse, R80, R20 ;  /* 0x000000504414723c */ /* 0x042fe80000001814 */
[----:B------:R-:W-:Y:S02]  /*9140*/  FFMA.FTZ R116, R99, c[0x0][0x2d0], -R159 ;  /* 0x0000b40063747a23 */ /* 0x000fe4000001089f */
[--C-:B------:R-:W-:Y:S01]  /*9150*/  FFMA.FTZ R109, R122, c[0x0][0x2d0], -R155.reuse ;  /* 0x0000b4007a6d7a23 */ /* 0x100fe2000001089b */
[----:B------:R-:W1:Y:S01]  /*9160*/  MUFU.EX2 R104, R104 ;  /* 0x0000006800687308 */ /* 0x000e620000000800 */
[C---:B------:R-:W-:Y:S01]  /*9170*/  HMMA.16816.F32 R24, R68.reuse, R82, R24 ;  /* 0x000000524418723c */ /* 0x040fe20000001818 */
[----:B------:R-:W4:Y:S03]  /*9180*/  LDSM.16.MT88.4 R80, [R229+0x4900] ;  /* 0x00490000e550783b */ /* 0x000f260000004200 */
[----:B------:R-:W-:Y:S02]  /*9190*/  FFMA.FTZ R122, R97, c[0x0][0x2d0], -R155 ;  /* 0x0000b400617a7a23 */ /* 0x000fe4000001089b */
[--C-:B------:R-:W-:Y:S01]  /*91a0*/  FFMA.FTZ R117, R96, c[0x0][0x2d0], -R159.reuse ;  /* 0x0000b40060757a23 */ /* 0x100fe2000001089f */
[----:B------:R-:W-:Y:S01]  /*91b0*/  MOV R96, R95 ;  /* 0x0000005f00607202 */ /* 0x000fe20000000f00 */
[C---:B------:R-:W-:Y:S01]  /*91c0*/  HMMA.16816.F32 R28, R68.reuse, R84, R28 ;  /* 0x00000054441c723c */ /* 0x040fe2000000181c */
[----:B------:R-:W-:Y:S03]  /*91d0*/  MUFU.EX2 R109, R109 ;  /* 0x0000006d006d7308 */ /* 0x000fe60000000800 */
[----:B------:R-:W-:Y:S02]  /*91e0*/  FFMA.FTZ R105, R123, c[0x0][0x2d0], -R159 ;  /* 0x0000b4007b697a23 */ /* 0x000fe4000001089f */
[----:B------:R-:W-:Y:S02]  /*91f0*/  IMAD.MOV.U32 R123, RZ, RZ, R121 ;  /* 0x000000ffff7b7224 */ /* 0x000fe400078e0079 */
[C---:B------:R-:W-:Y:S01]  /*9200*/  HMMA.16816.F32 R32, R68.reuse, R86, R32 ;  /* 0x000000564420723c */ /* 0x040fe20000001820 */
[----:B------:R-:W-:Y:S02]  /*9210*/  LDSM.16.MT88.4 R84, [R232+0x1100] ;  /* 0x00110000e854783b */ /* 0x000fe40000004200 */
[----:B------:R-:W-:Y:S01]  /*9220*/  MUFU.EX2 R105, R105 ;  /* 0x0000006900697308 */ /* 0x000fe20000000800 */
[----:B------:R-:W-:Y:S01]  /*9230*/  IMAD.MOV.U32 R121, RZ, RZ, R94 ;  /* 0x000000ffff797224 */ /* 0x000fe200078e005e */
[----:B------:R-:W-:Y:S01]  /*9240*/  MOV R94, R91 ;  /* 0x0000005b005e7202 */ /* 0x000fe20000000f00 */
[----:B------:R-:W-:Y:S02]  /*9250*/  FFMA.FTZ R108, R123, c[0x0][0x2d0], -R159 ;  /* 0x0000b4007b6c7a23 */ /* 0x000fe4000001089f */
[C---:B--2---:R-:W-:Y:S01]  /*9260*/  HMMA.16816.F32 R36, R68.reuse, R72, R36 ;  /* 0x000000484424723c */ /* 0x044fe20000001824 */
[----:B------:R-:W2:Y:S03]  /*9270*/  LDSM.16.MT88.4 R88, [R228+0x4900] ;  /* 0x00490000e458783b */ /* 0x000ea60000004200 */
[--C-:B------:R-:W-:Y:S01]  /*9280*/  FFMA.FTZ R111, R94, c[0x0][0x2d0], -R155.reuse ;  /* 0x0000b4005e6f7a23 */ /* 0x100fe2000001089b */
[----:B------:R-:W5:Y:S01]  /*9290*/  MUFU.EX2 R108, R108 ;  /* 0x0000006c006c7308 */ /* 0x000f620000000800 */
[--C-:B------:R-:W-:Y:S02]  /*92a0*/  FFMA.FTZ R123, R96, c[0x0][0x2d0], -R155.reuse ;  /* 0x0000b400607b7a23 */ /* 0x100fe4000001089b */
[C---:B------:R-:W-:Y:S01]  /*92b0*/  HMMA.16816.F32 R40, R68.reuse, R74, R40 ;  /* 0x0000004a4428723c */ /* 0x040fe20000001828 */
[----:B------:R-:W1:Y:S03]  /*92c0*/  LDSM.16.MT88.4 R72, [R230+0x1100] ;  /* 0x00110000e648783b */ /* 0x000e660000004200 */
[----:B------:R-:W-:Y:S02]  /*92d0*/  FFMA.FTZ R110, R121, c[0x0][0x2d0], -R155 ;  /* 0x0000b400796e7a23 */ /* 0x000fe4000001089b */
[----:B------:R-:W-:Y:S01]  /*92e0*/  FFMA.FTZ R121, R98, c[0x0][0x2d0], -R159 ;  /* 0x0000b40062797a23 */ /* 0x000fe2000001089f */
[----:B------:R-:W-:Y:S01]  /*92f0*/  MUFU.EX2 R111, R111 ;  /* 0x0000006f006f7308 */ /* 0x000fe20000000800 */
[C---:B---3--:R-:W-:Y:S01]  /*9300*/  HMMA.16816.F32 R44, R68.reuse, R76, R44 ;  /* 0x0000004c442c723c */ /* 0x048fe2000000182c */
[----:B------:R-:W-:Y:S03]  /*9310*/  LDSM.16.MT88.4 R92, [R228+0x5100] ;  /* 0x00510000e45c783b */ /* 0x000fe60000004200 */
[----:B------:R-:W-:Y:S02]  /*9320*/  FFMA.FTZ R153, R2, R246, R153 ;  /* 0x000000f602997223 */ /* 0x000fe40000010099 */
[----:B------:R-:W-:Y:S02]  /*9330*/  FADD.FTZ R149, R154, R149 ;  /* 0x000000959a957221 */ /* 0x000fe40000010000 */
[C---:B------:R-:W-:Y:S01]  /*9340*/  HMMA.16816.F32 R48, R68.reuse, R78, R48 ;  /* 0x0000004e4430723c */ /* 0x040fe20000001830 */
[----:B------:R-:W3:Y:S01]  /*9350*/  LDSM.16.MT88.4 R76, [R229+0x1100] ;  /* 0x00110000e54c783b */ /* 0x000ee20000004200 */
[----:B------:R-:W1:Y:S02]  /*9360*/  MUFU.EX2 R110, R110 ;  /* 0x0000006e006e7308 */ /* 0x000e640000000800 */
[----:B------:R-:W-:Y:S02]  /*9370*/  FADD.FTZ R158, R158, R149 ;  /* 0x000000959e9e7221 */ /* 0x000fe40000010000 */
[----:B------:R-:W-:Y:S02]  /*9380*/  FADD.FTZ R153, R148, R153 ;  /* 0x0000009994997221 */ /* 0x000fe40000010000 */
[C---:B----4-:R-:W-:Y:S01]  /*9390*/  HMMA.16816.F32 R52, R68.reuse, R80, R52 ;  /* 0x000000504434723c */ /* 0x050fe20000001834 */
[----:B------:R-:W-:Y:S03]  /*93a0*/  LDSM.16.MT88.4 R96, [R228+0x7100] ;  /* 0x00710000e460783b */ /* 0x000fe60000004200 */
[----:B------:R-:W-:Y:S01]  /*93b0*/  FADD.FTZ R2, R120, R158 ;  /* 0x0000009e78027221 */ /* 0x000fe20000010000 */
[----:B------:R-:W4:Y:S01]  /*93c0*/  MUFU.EX2 R116, R116 ;  /* 0x0000007400747308 */ /* 0x000f220000000800 */
[----:B------:R-:W-:Y:S02]  /*93d0*/  FADD.FTZ R135, R135, R153 ;  /* 0x0000009987877221 */ /* 0x000fe40000010000 */
[C---:B------:R-:W-:Y:S01]  /*93e0*/  HMMA.16816.F32 R56, R68.reuse, R82, R56 ;  /* 0x000000524438723c */ /* 0x040fe20000001838 */
[----:B------:R-:W3:Y:S03]  /*93f0*/  LDSM.16.MT88.4 R80, [R228+0x1100] ;  /* 0x00110000e450783b */ /* 0x000ee60000004200 */
[----:B------:R-:W-:Y:S02]  /*9400*/  FADD.FTZ R2, R100, R2 ;  /* 0x0000000264027221 */ /* 0x000fe40000010000 */
[----:B------:R-:W-:Y:S01]  /*9410*/  FADD.FTZ R135, R134, R135 ;  /* 0x0000008786877221 */ /* 0x000fe20000010000 */
[----:B------:R-:W3:Y:S01]  /*9420*/  MUFU.EX2 R117, R117 ;  /* 0x0000007500757308 */ /* 0x000ee20000000800 */
[C---:B--2---:R-:W-:Y:S04]  /*9430*/  HMMA.16816.F32 R60, R68.reuse, R88, R60 ;  /* 0x00000058443c723c */ /* 0x044fe8000000183c */
[----:B------:R-:W-:Y:S02]  /*9440*/  FADD.FTZ R161, R161, R135 ;  /* 0x00000087a1a17221 */ /* 0x000fe40000010000 */
[----:B-1----:R-:W-:Y:S02]  /*9450*/  FADD.FTZ R2, R104, R2 ;  /* 0x0000000268027221 */ /* 0x002fe40000010000 */
[----:B------:R-:W-:Y:S01]  /*9460*/  HMMA.16816.F32 R64, R68, R90, R64 ;  /* 0x0000005a4440723c */ /* 0x000fe20000001840 */
[----:B------:R-:W-:Y:S01]  /*9470*/  LDSM.16.MT88.4 R88, [R229+0x5100] ;  /* 0x00510000e558783b */ /* 0x000fe20000004200 */
[----:B------:R-:W-:Y:S02]  /*9480*/  MUFU.EX2 R119, R119 ;  /* 0x0000007700777308 */ /* 0x000fe40000000800 */
[----:B------:R-:W-:Y:S03]  /*9490*/  FADD.FTZ R161, R163, R161 ;  /* 0x000000a1a3a17221 */ /* 0x000fe60000010000 */
[----:B------:R-:W-:Y:S01]  /*94a0*/  F2FP.PACK_AB R69, R106, R103 ;  /* 0x000000676a45723e */ /* 0x000fe200000000ff */
[----:B------:R-:W-:Y:S01]  /*94b0*/  FADD.FTZ R101, R101, R161 ;  /* 0x000000a165657221 */ /* 0x000fe20000010000 */
[----:B-----5:R-:W-:Y:S03]  /*94c0*/  F2FP.PACK_AB R70, R108, R107 ;  /* 0x0000006b6c46723e */ /* 0x020fe600000000ff */
[----:B------:R-:W-:Y:S01]  /*94d0*/  F2FP.PACK_AB R71, R110, R109 ;  /* 0x0000006d6e47723e */ /* 0x000fe200000000ff */
[----:B------:R-:W-:Y:S01]  /*94e0*/  FADD.FTZ R3, R102, R101 ;  /* 0x0000006566037221 */ /* 0x000fe20000010000 */
[C---:B------:R-:W-:Y:S01]  /*94f0*/  F2FP.PACK_AB R68, R105.reuse, R104 ;  /* 0x000000686944723e */ /* 0x040fe200000000ff */
[----:B------:R-:W1:Y:S01]  /*9500*/  MUFU.EX2 R121, R121 ;  /* 0x0000007900797308 */ /* 0x000e620000000800 */
[----:B------:R-:W-:Y:S02]  /*9510*/  FADD.FTZ R105, R105, R2 ;  /* 0x0000000269697221 */ /* 0x000fe40000010000 */
[----:B------:R-:W-:Y:S02]  /*9520*/  FADD.FTZ R3, R103, R3 ;  /* 0x0000000367037221 */ /* 0x000fe40000010000 */
[----:B------:R-:W-:Y:S01]  /*9530*/  LDSM.16.MT88.4 R100, [R230+0x7900] ;  /* 0x00790000e664783b */ /* 0x000fe20000004200 */
[C---:B------:R-:W-:Y:S03]  /*9540*/  HMMA.16816.F32 R4, R68.reuse, R84, R4 ;  /* 0x000000544404723c */ /* 0x040fe60000001804 */
[----:B------:R-:W-:Y:S01]  /*9550*/  FADD.FTZ R3, R106, R3 ;  /* 0x000000036a037221 */ /* 0x000fe20000010000 */
[----:B------:R-:W-:Y:S01]  /*9560*/  MUFU.EX2 R122, R122 ;  /* 0x0000007a007a7308 */ /* 0x000fe20000000800 */
[----:B------:R-:W-:Y:S02]  /*9570*/  FADD.FTZ R2, R107, R105 ;  /* 0x000000696b027221 */ /* 0x000fe40000010000 */
[----:B------:R-:W-:Y:S01]  /*9580*/  FADD.FTZ R109, R109, R3 ;  /* 0x000000036d6d7221 */ /* 0x000fe20000010000 */
[C---:B------:R-:W-:Y:S01]  /*9590*/  HMMA.16816.F32 R8, R68.reuse, R86, R8 ;  /* 0x000000564408723c */ /* 0x040fe20000001808 */
[----:B------:R-:W2:Y:S03]  /*95a0*/  LDSM.16.MT88.4 R84, [R232+0x5100] ;  /* 0x00510000e854783b */ /* 0x000ea60000004200 */
[----:B------:R-:W-:Y:S02]  /*95b0*/  FADD.FTZ R3, R110, R109 ;  /* 0x0000006d6e037221 */ /* 0x000fe40000010000 */
[----:B------:R-:W-:Y:S01]  /*95c0*/  FADD.FTZ R2, R108, R2 ;  /* 0x000000026c027221 */ /* 0x000fe20000010000 */
[----:B------:R-:W5:Y:S01]  /*95d0*/  MUFU.EX2 R123, R123 ;  /* 0x0000007b007b7308 */ /* 0x000f620000000800 */
[C---:B------:R-:W-:Y:S04]  /*95e0*/  HMMA.16816.F32 R12, R68.reuse, R72, R12 ;  /* 0x00000048440c723c */ /* 0x040fe8000000180c */
[----:B------:R-:W-:Y:S02]  /*95f0*/  FADD.FTZ R3, R111, R3 ;  /* 0x000000036f037221 */ /* 0x000fe40000010000 */
[----:B----4-:R-:W-:Y:S02]  /*9600*/  FADD.FTZ R2, R116, R2 ;  /* 0x0000000274027221 */ /* 0x010fe40000010000 */
[C---:B------:R-:W-:Y:S01]  /*9610*/  HMMA.16816.F32 R16, R68.reuse, R74, R16 ;  /* 0x0000004a4410723c */ /* 0x040fe20000001810 */
[----:B------:R-:W4:Y:S01]  /*9620*/  LDSM.16.MT88.4 R72, [R230+0x5100] ;  /* 0x00510000e648783b */ /* 0x000f220000004200 */
[----:B------:R-:W1:Y:S02]  /*9630*/  MUFU.EX2 R144, R144 ;  /* 0x0000009000907308 */ /* 0x000e640000000800 */
[----:B------:R-:W-:Y:S04]  /*9640*/  FADD.FTZ R3, R118, R3 ;  /* 0x0000000376037221 */ /* 0x000fe80000010000 */
[C---:B---3--:R-:W-:Y:S04]  /*9650*/  HMMA.16816.F32 R20, R68.reuse, R76, R20 ;  /* 0x0000004c4414723c */ /* 0x048fe80000001814 */
[----:B------:R-:W-:Y:S04]  /*9660*/  MUFU.EX2 R145, R145 ;  /* 0x0000009100917308 */ /* 0x000fe80000000800 */
[C---:B------:R-:W-:Y:S01]  /*9670*/  HMMA.16816.F32 R24, R68.reuse, R78, R24 ;  /* 0x0000004e4418723c */ /* 0x040fe20000001818 */
[----:B------:R-:W3:Y:S05]  /*9680*/  LDSM.16.MT88.4 R76, [R232+0x1900] ;  /* 0x00190000e84c783b */ /* 0x000eea0000004200 */
[----:B------:R-:W-:Y:S02]  /*9690*/  MUFU.EX2 R147, R147 ;  /* 0x0000009300937308 */ /* 0x000fe40000000800 */
[C---:B------:R-:W-:Y:S08]  /*96a0*/  HMMA.16816.F32 R28, R68.reuse, R80, R28 ;  /* 0x00000050441c723c */ /* 0x040ff0000000181c */
[C---:B------:R-:W-:Y:S01]  /*96b0*/  HMMA.16816.F32 R32, R68.reuse, R82, R32 ;  /* 0x000000524420723c */ /* 0x040fe20000001820 */
[----:B------:R-:W1:Y:S01]  /*96c0*/  LDSM.16.MT88.4 R80, [R230+0x1900] ;  /* 0x00190000e650783b */ /* 0x000e620000004200 */
[----:B------:R-:W-:Y:S06]  /*96d0*/  MUFU.EX2 R146, R146 ;  /* 0x0000009200927308 */ /* 0x000fec0000000800 */
[C---:B--2---:R-:W-:Y:S04]  /*96e0*/  HMMA.16816.F32 R36, R68.reuse, R84, R36 ;  /* 0x000000544424723c */ /* 0x044fe80000001824 */
[----:B------:R-:W-:Y:S04]  /*96f0*/  MUFU.EX2 R162, R162 ;  /* 0x000000a200a27308 */ /* 0x000fe80000000800 */
[C---:B------:R-:W-:Y:S01]  /*9700*/  HMMA.16816.F32 R40, R68.reuse, R86, R40 ;  /* 0x000000564428723c */ /* 0x040fe20000001828 */
[----:B------:R-:W-:Y:S05]  /*9710*/  LDSM.16.MT88.4 R84, [R228+0x1900] ;  /* 0x00190000e454783b */ /* 0x000fea0000004200 */
[----:B------:R-:W-:Y:S02]  /*9720*/  MUFU.EX2 R156, R156 ;  /* 0x0000009c009c7308 */ /* 0x000fe40000000800 */
[C---:B----4-:R-:W-:Y:S08]  /*9730*/  HMMA.16816.F32 R44, R68.reuse, R72, R44 ;  /* 0x00000048442c723c */ /* 0x050ff0000000182c */
[C---:B------:R-:W-:Y:S01]  /*9740*/  HMMA.16816.F32 R48, R68.reuse, R74, R48 ;  /* 0x0000004a4430723c */ /* 0x040fe20000001830 */
[----:B------:R-:W2:Y:S07]  /*9750*/  LDSM.16.MT88.4 R72, [R229+0x1900] ;  /* 0x00190000e548783b */ /* 0x000eae0000004200 */
[C---:B------:R-:W-:Y:S08]  /*9760*/  HMMA.16816.F32 R52, R68.reuse, R88, R52 ;  /* 0x000000584434723c */ /* 0x040ff00000001834 */
[C---:B------:R-:W-:Y:S01]  /*9770*/  HMMA.16816.F32 R56, R68.reuse, R90, R56 ;  /* 0x0000005a4438723c */ /* 0x040fe20000001838 */
[----:B------:R-:W-:Y:S07]  /*9780*/  LDSM.16.MT88.4 R88, [R229+0x5900] ;  /* 0x00590000e558783b */ /* 0x000fee0000004200 */
[C---:B------:R-:W-:Y:S07]  /*9790*/  HMMA.16816.F32 R60, R68.reuse, R92, R60 ;  /* 0x0000005c443c723c */ /* 0x040fee000000183c */
[----:B------:R-:W-:Y:S01]  /*97a0*/  FFMA.FTZ R92, R130, c[0x0][0x2d0], -R159 ;  /* 0x0000b400825c7a23 */ /* 0x000fe2000001089f */
[----:B------:R-:W-:Y:S03]  /*97b0*/  HMMA.16816.F32 R64, R68, R94, R64 ;  /* 0x0000005e4440723c */ /* 0x000fe60000001840 */
[----:B------:R4:W2:Y:S04]  /*97c0*/  MUFU.EX2 R115, R92 ;  /* 0x0000005c00737308 */ /* 0x0008a80000000800 */
[----:B------:R-:W-:Y:S02]  /*97d0*/  F2FP.PACK_AB R69, R118, R111 ;  /* 0x0000006f7645723e */ /* 0x000fe400000000ff */
[----:B------:R-:W-:Y:S01]  /*97e0*/  F2FP.PACK_AB R68, R117, R116 ;  /* 0x000000747544723e */ /* 0x000fe200000000ff */
[----:B------:R-:W-:Y:S02]  /*97f0*/  LDSM.16.MT88.4 R108, [R229+0x7900] ;  /* 0x00790000e56c783b */ /* 0x000fe40000004200 */
[----:B-1----:R-:W-:Y:S01]  /*9800*/  F2FP.PACK_AB R70, R121, R119 ;  /* 0x000000777946723e */ /* 0x002fe200000000ff */
[----:B------:R-:W-:Y:S01]  /*9810*/  FADD.FTZ R117, R117, R2 ;  /* 0x0000000275757221 */ /* 0x000fe20000010000 */
[----:B-----5:R-:W-:Y:S01]  /*9820*/  F2FP.PACK_AB R71, R123, R122 ;  /* 0x0000007a7b47723e */ /* 0x020fe200000000ff */
[----:B------:R-:W-:Y:S02]  /*9830*/  FADD.FTZ R122, R122, R3 ;  /* 0x000000037a7a7221 */ /* 0x000fe40000010000 */
[----:B------:R-:W-:Y:S02]  /*9840*/  FADD.FTZ R117, R119, R117 ;  /* 0x0000007577757221 */ /* 0x000fe40000010000 */
[----:B------:R-:W-:Y:S02]  /*9850*/  FADD.FTZ R122, R123, R122 ;  /* 0x0000007a7b7a7221 */ /* 0x000fe40000010000 */
[C---:B---3--:R-:W-:Y:S03]  /*9860*/  HMMA.16816.F32 R4, R68.reuse, R76, R4 ;  /* 0x0000004c4404723c */ /* 0x048fe60000001804 */
[----:B------:R-:W-:Y:S02]  /*9870*/  FADD.FTZ R121, R121, R117 ;  /* 0x0000007579797221 */ /* 0x000fe40000010000 */
[----:B----4-:R-:W-:Y:S03]  /*9880*/  FFMA.FTZ R92, R128, c[0x0][0x2d0], -R155 ;  /* 0x0000b400805c7a23 */ /* 0x010fe6000001089b */
[C---:B------:R-:W-:Y:S01]  /*9890*/  HMMA.16816.F32 R8, R68.reuse, R78, R8 ;  /* 0x0000004e4408723c */ /* 0x040fe20000001808 */
[----:B------:R-:W1:Y:S01]  /*98a0*/  LDSM.16.MT88.4 R76, [R232+0x5900] ;  /* 0x00590000e84c783b */ /* 0x000e620000004200 */
[----:B------:R3:W4:Y:S02]  /*98b0*/  MUFU.EX2 R114, R92 ;  /* 0x0000005c00727308 */ /* 0x0007240000000800 */
[----:B------:R-:W-:Y:S04]  /*98c0*/  FADD.FTZ R121, R144, R121 ;  /* 0x0000007990797221 */ /* 0x000fe80000010000 */
[C---:B------:R-:W-:Y:S08]  /*98d0*/  HMMA.16816.F32 R12, R68.reuse, R80, R12 ;  /* 0x00000050440c723c */ /* 0x040ff0000000180c */
[C---:B------:R-:W-:Y:S01]  /*98e0*/  HMMA.16816.F32 R16, R68.reuse, R82, R16 ;  /* 0x000000524410723c */ /* 0x040fe20000001810 */
[----:B------:R-:W5:Y:S07]  /*98f0*/  LDSM.16.MT88.4 R80, [R230+0x5900] ;  /* 0x00590000e650783b */ /* 0x000f6e0000004200 */
[C---:B--2---:R-:W-:Y:S01]  /*9900*/  HMMA.16816.F32 R20, R68.reuse, R72, R20 ;  /* 0x000000484414723c */ /* 0x044fe20000001814 */
[----:B---3--:R-:W-:Y:S06]  /*9910*/  LDSM.16.MT88.4 R92, [R228+0x6100] ;  /* 0x00610000e45c783b */ /* 0x008fec0000004200 */
[--C-:B------:R-:W-:Y:S01]  /*9920*/  FFMA.FTZ R72, R131, c[0x0][0x2d0], -R159.reuse ;  /* 0x0000b40083487a23 */ /* 0x100fe2000001089f */
[C---:B------:R-:W-:Y:S03]  /*9930*/  HMMA.16816.F32 R24, R68.reuse, R74, R24 ;  /* 0x0000004a4418723c */ /* 0x040fe60000001818 */
[----:B------:R2:W3:Y:S01]  /*9940*/  MUFU.EX2 R113, R72 ;  /* 0x0000004800717308 */ /* 0x0004e20000000800 */
[----:B------:R-:W-:Y:S02]  /*9950*/  FFMA.FTZ R159, R157, c[0x0][0x2d0], -R159 ;  /* 0x0000b4009d9f7a23 */ /* 0x000fe4000001089f */
[----:B------:R-:W-:Y:S02]  /*9960*/  IMAD.MOV.U32 R157, RZ, RZ, R115 ;  /* 0x000000ffff9d7224 */ /* 0x000fe400078e0073 */
[C---:B------:R-:W-:Y:S05]  /*9970*/  HMMA.16816.F32 R28, R68.reuse, R84, R28 ;  /* 0x00000054441c723c */ /* 0x040fea000000181c */
[----:B------:R-:W-:Y:S02]  /*9980*/  MUFU.EX2 R159, R159 ;  /* 0x0000009f009f7308 */ /* 0x000fe40000000800 */
[--C-:B------:R-:W-:Y:S01]  /*9990*/  FFMA.FTZ R84, R129, c[0x0][0x2d0], -R155.reuse ;  /* 0x0000b40081547a23 */ /* 0x100fe2000001089b */
[C---:B------:R-:W-:Y:S04]  /*99a0*/  HMMA.16816.F32 R32, R68.reuse, R86, R32 ;  /* 0x000000564420723c */ /* 0x040fe80000001820 */
[----:B------:R-:W-:Y:S02]  /*99b0*/  FFMA.FTZ R155, R133, c[0x0][0x2d0], -R155 ;  /* 0x0000b400859b7a23 */ /* 0x000fe4000001089b */
[----:B----4-:R-:W-:Y:S01]  /*99c0*/  IMAD.MOV.U32 R133, RZ, RZ, R114 ;  /* 0x000000ffff857224 */ /* 0x010fe200078e0072 */
[----:B------:R4:W3:Y:S01]  /*99d0*/  MUFU.EX2 R112, R84 ;  /* 0x0000005400707308 */ /* 0x0008e20000000800 */
[C---:B-1----:R-:W-:Y:S01]  /*99e0*/  HMMA.16816.F32 R36, R68.reuse, R76, R36 ;  /* 0x0000004c4424723c */ /* 0x042fe20000001824 */
[----:B--2---:R-:W1:Y:S07]  /*99f0*/  LDSM.16.MT88.4 R72, [R228+0x5900] ;  /* 0x00590000e448783b */ /* 0x004e6e0000004200 */
[C---:B------:R-:W-:Y:S01]  /*9a00*/  HMMA.16816.F32 R40, R68.reuse, R78, R40 ;  /* 0x0000004e4428723c */ /* 0x040fe20000001828 */
[----:B------:R-:W2:Y:S01]  /*9a10*/  MUFU.EX2 R155, R155 ;  /* 0x0000009b009b7308 */ /* 0x000ea20000000800 */
[----:B------:R-:W-:Y:S06]  /*9a20*/  LDSM.16.MT88.4 R76, [R230+0x2100] ;  /* 0x00210000e64c783b */ /* 0x000fec0000004200 */
[C---:B-----5:R-:W-:Y:S02]  /*9a30*/  HMMA.16816.F32 R44, R68.reuse, R80, R44 ;  /* 0x00000050442c723c */ /* 0x060fe4000000182c */
[----:B----4-:R-:W4:Y:S06]  /*9a40*/  LDSM.16.MT88.4 R84, [R232+0x2100] ;  /* 0x00210000e854783b */ /* 0x010f2c0000004200 */
[C---:B------:R-:W-:Y:S02]  /*9a50*/  HMMA.16816.F32 R48, R68.reuse, R82, R48 ;  /* 0x000000524430723c */ /* 0x040fe40000001830 */
[----:B------:R-:W-:Y:S06]  /*9a60*/  LDSM.16.MT88.4 R80, [R228+0x2100] ;  /* 0x00210000e450783b */ /* 0x000fec0000004200 */
        /* <DEDUP_REMOVED lines=9> */
[----:B---3--:R-:W-:Y:S01]  /*9b00*/  F2FP.PACK_AB R70, R115, R113 ;  /* 0x000000717346723e */ /* 0x008fe200000000ff */
[----:B------:R-:W-:Y:S01]  /*9b10*/  FADD.FTZ R147, R147, R122 ;  /* 0x0000007a93937221 */ /* 0x000fe20000010000 */
[----:B------:R-:W-:Y:S02]  /*9b20*/  F2FP.PACK_AB R71, R114, R112 ;  /* 0x000000707247723e */ /* 0x000fe400000000ff */
[----:B------:R-:W-:Y:S01]  /*9b30*/  F2FP.PACK_AB R114, R159, R162 ;  /* 0x000000a29f72723e */ /* 0x000fe200000000ff */
[----:B------:R-:W-:Y:S01]  /*9b40*/  FADD.FTZ R2, R146, R147 ;  /* 0x0000009392027221 */ /* 0x000fe20000010000 */
[----:B--2---:R-:W-:Y:S03]  /*9b50*/  F2FP.PACK_AB R115, R155, R156 ;  /* 0x0000009c9b73723e */ /* 0x004fe600000000ff */
[C---:B----4-:R-:W-:Y:S08]  /*9b60*/  HMMA.16816.F32 R4, R68.reuse, R84, R4 ;  /* 0x000000544404723c */ /* 0x050ff00000001804 */
[C---:B------:R-:W-:Y:S01]  /*9b70*/  HMMA.16816.F32 R8, R68.reuse, R86, R8 ;  /* 0x000000564408723c */ /* 0x040fe20000001808 */
[----:B------:R-:W2:Y:S07]  /*9b80*/  LDSM.16.MT88.4 R84, [R232+0x6100] ;  /* 0x00610000e854783b */ /* 0x000eae0000004200 */
[C---:B------:R-:W-:Y:S08]  /*9b90*/  HMMA.16816.F32 R12, R68.reuse, R76, R12 ;  /* 0x0000004c440c723c */ /* 0x040ff0000000180c */
        /* <DEDUP_REMOVED lines=16> */
[----:B------:R-:W5:Y:S07]  /*9ca0*/  LDSM.16.MT88.4 R88, [R232+0x6900] ;  /* 0x00690000e858783b */ /* 0x000f6e0000004200 */
[C---:B------:R-:W-:Y:S08]  /*9cb0*/  HMMA.16816.F32 R60, R68.reuse, R92, R60 ;  /* 0x0000005c443c723c */ /* 0x040ff0000000183c */
        /* <DEDUP_REMOVED lines=9> */
[C---:B----4-:R-:W-:Y:S08]  /*9d50*/  HMMA.16816.F32 R12, R68.reuse, R80, R12 ;  /* 0x00000050440c723c */ /* 0x050ff0000000180c */
[C---:B------:R-:W-:Y:S01]  /*9d60*/  HMMA.16816.F32 R16, R68.reuse, R82, R16 ;  /* 0x000000524410723c */ /* 0x040fe20000001810 */
[----:B------:R-:W4:Y:S07]  /*9d70*/  LDSM.16.MT88.4 R80, [R229+0x6900] ;  /* 0x00690000e550783b */ /* 0x000f2e0000004200 */
[C---:B--2---:R-:W-:Y:S08]  /*9d80*/  HMMA.16816.F32 R20, R68.reuse, R84, R20 ;  /* 0x000000544414723c */ /* 0x044ff00000001814 */
[C---:B------:R-:W-:Y:S01]  /*9d90*/  HMMA.16816.F32 R24, R68.reuse, R86, R24 ;  /* 0x000000564418723c */ /* 0x040fe20000001818 */
[----:B------:R-:W-:Y:S07]  /*9da0*/  LDSM.16.MT88.4 R84, [R228+0x3100] ;  /* 0x00310000e454783b */ /* 0x000fee0000004200 */
[C---:B---3--:R-:W-:Y:S08]  /*9db0*/  HMMA.16816.F32 R28, R68.reuse, R76, R28 ;  /* 0x0000004c441c723c */ /* 0x048ff0000000181c */
[C---:B------:R-:W-:Y:S01]  /*9dc0*/  HMMA.16816.F32 R32, R68.reuse, R78, R32 ;  /* 0x0000004e4420723c */ /* 0x040fe20000001820 */
[----:B------:R-:W2:Y:S07]  /*9dd0*/  LDSM.16.MT88.4 R76, [R228+0x6900] ;  /* 0x00690000e44c783b */ /* 0x000eae0000004200 */
[C---:B-----5:R-:W-:Y:S08]  /*9de0*/  HMMA.16816.F32 R36, R68.reuse, R88, R36 ;  /* 0x000000584424723c */ /* 0x060ff00000001824 */
[C---:B------:R-:W-:Y:S01]  /*9df0*/  HMMA.16816.F32 R40, R68.reuse, R90, R40 ;  /* 0x0000005a4428723c */ /* 0x040fe20000001828 */
[----:B------:R-:W-:Y:S07]  /*9e00*/  LDSM.16.MT88.4 R88, [R230+0x7100] ;  /* 0x00710000e658783b */ /* 0x000fee0000004200 */
[C---:B-1----:R-:W-:Y:S08]  /*9e10*/  HMMA.16816.F32 R44, R68.reuse, R72, R44 ;  /* 0x00000048442c723c */ /* 0x042ff0000000182c */
[C---:B------:R-:W-:Y:S01]  /*9e20*/  HMMA.16816.F32 R48, R68.reuse, R74, R48 ;  /* 0x0000004a4430723c */ /* 0x040fe20000001830 */
[----:B------:R-:W1:Y:S07]  /*9e30*/  LDSM.16.MT88.4 R72, [R232+0x3100] ;  /* 0x00310000e848783b */ /* 0x000e6e0000004200 */
[C---:B----4-:R-:W-:Y:S08]  /*9e40*/  HMMA.16816.F32 R52, R68.reuse, R80, R52 ;  /* 0x000000504434723c */ /* 0x050ff00000001834 */
        /* <DEDUP_REMOVED lines=15> */
[C---:B--2---:R-:W-:Y:S08]  /*9f40*/  HMMA.16816.F32 R20, R68.reuse, R76, R20 ;  /* 0x0000004c4414723c */ /* 0x044ff00000001814 */
[C---:B------:R-:W-:Y:S01]  /*9f50*/  HMMA.16816.F32 R24, R68.reuse, R78, R24 ;  /* 0x0000004e4418723c */ /* 0x040fe20000001818 */
[----:B------:R-:W2:Y:S07]  /*9f60*/  LDSM.16.MT88.4 R76, [R230+0x3900] ;  /* 0x00390000e64c783b */ /* 0x000eae0000004200 */
[C---:B------:R-:W-:Y:S07]  /*9f70*/  HMMA.16816.F32 R28, R68.reuse, R84, R28 ;  /* 0x00000054441c723c */ /* 0x040fee000000181c */
[----:B------:R-:W-:Y:S01]  /*9f80*/  IMAD.MOV.U32 R85, RZ, RZ, R112 ;  /* 0x000000ffff557224 */ /* 0x000fe200078e0070 */
[C---:B------:R-:W-:Y:S04]  /*9f90*/  HMMA.16816.F32 R32, R68.reuse, R86, R32 ;  /* 0x000000564420723c */ /* 0x040fe80000001820 */
[----:B------:R-:W-:Y:S02]  /*9fa0*/  F2FP.PACK_AB R112, R166, R165 ;  /* 0x000000a5a670723e */ /* 0x000fe400000000ff */
[----:B------:R-:W-:Y:S02]  /*9fb0*/  MOV R84, R113 ;  /* 0x0000007100547202 */ /* 0x000fe40000000f00 */
[C---:B-1----:R-:W-:Y:S04]  /*9fc0*/  HMMA.16816.F32 R36, R68.reuse, R72, R36 ;  /* 0x000000484424723c */ /* 0x042fe80000001824 */
[----:B------:R-:W-:Y:S01]  /*9fd0*/  F2FP.PACK_AB R113, R160, R164 ;  /* 0x000000a4a071723e */ /* 0x000fe200000000ff */
[----:B------:R-:W-:Y:S03]  /*9fe0*/  IMAD.MOV.U32 R246, RZ, RZ, R84 ;  /* 0x000000fffff67224 */ /* 0x000fe600078e0054 */
[C---:B------:R-:W-:Y:S04]  /*9ff0*/  HMMA.16816.F32 R40, R68.reuse, R74, R40 ;  /* 0x0000004a4428723c */ /* 0x040fe80000001828 */
[----:B------:R-:W-:Y:S04]  /*a000*/  FADD.FTZ R145, R246, R145 ;  /* 0x00000091f6917221 */ /* 0x000fe80000010000 */
[C---:B------:R-:W-:Y:S08]  /*a010*/  HMMA.16816.F32 R44, R68.reuse, R88, R44 ;  /* 0x00000058442c723c */ /* 0x040ff0000000182c */
[C---:B------:R-:W-:Y:S01]  /*a020*/  HMMA.16816.F32 R48, R68.reuse, R90, R48 ;  /* 0x0000005a4430723c */ /* 0x040fe20000001830 */
[----:B------:R-:W1:Y:S07]  /*a030*/  LDSM.16.MT88.4 R88, [R228+0x3900] ;  /* 0x00390000e458783b */ /* 0x000e6e0000004200 */
[C---:B------:R-:W-:Y:S08]  /*a040*/  HMMA.16816.F32 R52, R68.reuse, R92, R52 ;  /* 0x0000005c4434723c */ /* 0x040ff00000001834 */
[C---:B------:R-:W-:Y:S08]  /*a050*/  HMMA.16816.F32 R56, R68.reuse, R94, R56 ;  /* 0x0000005e4438723c */ /* 0x040ff00000001838 */
[C---:B------:R-:W-:Y:S08]  /*a060*/  HMMA.16816.F32 R60, R68.reuse, R96, R60 ;  /* 0x00000060443c723c */ /* 0x040ff0000000183c */
[----:B------:R-:W-:Y:S01]  /*a070*/  HMMA.16816.F32 R64, R68, R98, R64 ;  /* 0x000000624440723c */ /* 0x000fe20000001840 */
[----:B------:R-:W3:Y:S07]  /*a080*/  LDSM.16.MT88.4 R96, [R232+0x7900] ;  /* 0x00790000e860783b */ /* 0x000eee0000004200 */
[C---:B------:R-:W-:Y:S01]  /*a090*/  HMMA.16816.F32 R128, R112.reuse, R124, R4 ;  /* 0x0000007c7080723c */ /* 0x040fe20000001804 */
[----:B------:R-:W4:Y:S07]  /*a0a0*/  LDSM.16.MT88.4 R4, [R228+0x7900] ;  /* 0x00790000e404783b */ /* 0x000f2e0000004200 */
[C---:B------:R-:W-:Y:S07]  /*a0b0*/  HMMA.16816.F32 R124, R112.reuse, R126, R8 ;  /* 0x0000007e707c723c */ /* 0x040fee0000001808 */
[----:B------:R-:W-:Y:S01]  /*a0c0*/  MOV R11, R85 ;  /* 0x00000055000b7202 */ /* 0x000fe20000000f00 */
[C---:B--2---:R-:W-:Y:S04]  /*a0d0*/  HMMA.16816.F32 R68, R112.reuse, R76, R12 ;  /* 0x0000004c7044723c */ /* 0x044fe8000000180c */
[----:B------:R-:W-:Y:S04]  /*a0e0*/  FADD.FTZ R2, R11, R2 ;  /* 0x000000020b027221 */ /* 0x000fe80000010000 */
[C---:B------:R-:W-:Y:S04]  /*a0f0*/  HMMA.16816.F32 R72, R112.reuse, R78, R16 ;  /* 0x0000004e7048723c */ /* 0x040fe80000001810 */
[----:B------:R-:W-:Y:S02]  /*a100*/  FADD.FTZ R3, R133, R2 ;  /* 0x0000000285037221 */ /* 0x000fe40000010000 */
[----:B------:R-:W-:Y:S02]  /*a110*/  FADD.FTZ R2, R157, R145 ;  /* 0x000000919d027221 */ /* 0x000fe40000010000 */
[C---:B------:R-:W-:Y:S04]  /*a120*/  HMMA.16816.F32 R76, R112.reuse, R80, R20 ;  /* 0x00000050704c723c */ /* 0x040fe80000001814 */
[----:B------:R-:W-:Y:S01]  /*a130*/  FADD.FTZ R250, R250, R3 ;  /* 0x00000003fafa7221 */ /* 0x000fe20000010000 */
[----:B------:R-:W-:Y:S01]  /*a140*/  MOV R3, R0 ;  /* 0x0000000000037202 */ /* 0x000fe20000000f00 */
        /* <DEDUP_REMOVED lines=28> */
[C---:B----4-:R-:W-:Y:S04]  /*a310*/  HMMA.16816.F32 R116, R112.reuse, R4, R60 ;  /* 0x000000047074723c */ /* 0x050fe8000000183c */
[----:B------:R-:W-:Y:S02]  /*a320*/  FADD.FTZ R164, R156, R164 ;  /* 0x000000a49ca47221 */ /* 0x000fe40000010000 */
[----:B------:R-:W-:Y:S02]  /*a330*/  FADD.FTZ R169, R162, R169 ;  /* 0x000000a9a2a97221 */ /* 0x000fe40000010000 */
[----:B------:R-:W-:Y:S04]  /*a340*/  HMMA.16816.F32 R112, R112, R6, R64 ;  /* 0x000000067070723c */ /* 0x000fe80000001840 */
[----:B------:R-:W-:Y:S02]  /*a350*/  FADD.FTZ R246, R155, R164 ;  /* 0x000000a49bf67221 */ /* 0x000fe40000010000 */
[----:B------:R-:W-:Y:S02]  /*a360*/  FADD.FTZ R245, R159, R169 ;  /* 0x000000a99ff57221 */ /* 0x000fe40000010000 */
[----:B------:R-:W-:Y:S01]  /*a370*/  IMAD.MOV.U32 R2, RZ, RZ, R132 ;  /* 0x000000ffff027224 */ /* 0x000fe200078e0084 */
[----:B------:R-:W-:-:S05]  /*a380*/  @P0 BRA `(.L_x_2725) ;  /* 0xffffb96000000947 */ /* 0x000fca000383ffff */
.L_x_2722:
[----:B------:R-:W-:-:S13]  /*a390*/  ISETP.LE.AND P0, PT, RZ, UR10, PT ;  /* 0x0000000aff007c0c */ /* 0x000fda000bf03270 */
[----:B------:R-:W-:Y:S05]  /*a3a0*/  @!P0 BRA `(.L_x_2726) ;  /* 0x0000372000008947 */ /* 0x000fea0003800000 */
[----:B------:R-:W-:Y:S01]  /*a3b0*/  SHF.R.S32.HI R247, RZ, 0x1f, R205 ;  /* 0x0000001ffff77819 */ /* 0x000fe200000114cd */
[----:B------:R-:W-:Y:S01]  /*a3c0*/  IMAD.MOV.U32 R2, RZ, RZ, R132 ;  /* 0x000000ffff027224 */ /* 0x000fe200078e0084 */
[C---:B------:R-:W-:Y:S01]  /*a3d0*/  SHF.L.U32 R248, R205.reuse, 0x1, RZ ;  /* 0x00000001cdf87819 */ /* 0x040fe200000006ff */
[----:B------:R-:W-:Y:S01]  /*a3e0*/  IMAD.MOV.U32 R3, RZ, RZ, R0 ;  /* 0x000000ffff037224 */ /* 0x000fe200078e0000 */
[----:B------:R-:W-:Y:S01]  /*a3f0*/  SHF.L.U64.HI R247, R205, 0x1, R247 ;  /* 0x00000001cdf77819 */ /* 0x000fe200000102f7 */
[C---:B------:R-:W-:Y:S01]  /*a400*/  IMAD.SHL.U32 R250, R204.reuse, 0x2, RZ ;  /* 0x00000002ccfa7824 */ /* 0x040fe200078e00ff */
[----:B------:R-:W-:Y:S01]  /*a410*/  SHF.L.U64.HI R249, R204, 0x1, R206 ;  /* 0x00000001ccf97819 */ /* 0x000fe200000102ce */
[----:B------:R-:W-:Y:S05]  /*a420*/  BRA `(.L_x_2727) ;  /* 0x000003c000007947 */ /* 0x000fea0003800000 */
.L_x_2729:
        /* <DEDUP_REMOVED lines=60> */
.L_x_2727:
[----:B------:R-:W-:Y:S04]  /*a7f0*/  DEPBAR.LE SB0, 0x0 ;  /* 0x000080000000791a */ /* 0x000fe80000000000 */
[----:B------:R-:W-:Y:S01]  /*a800*/  BAR.SYNC.DEFER_BLOCKING 0x0 ;  /* 0x0000000000007b1d */ /* 0x000fe20000010000 */
[----:B------:R-:W-:Y:S01]  /*a810*/  IMAD.WIDE.U32 R156, R236, c[0x0][0x208], RZ ;  /* 0x00008200ec9c7a25 */ /* 0x000fe200078e00ff */
[----:B------:R-:W-:Y:S01]  /*a820*/  SHF.R.S32.HI R0, RZ, 0x1f, R236 ;  /* 0x0000001fff007819 */ /* 0x000fe200000114ec */
[----:B------:R-:W-:Y:S04]  /*a830*/  UISETP.GE.AND UP0, UPT, UR10, 0x1, UPT ;  /* 0x000000010a00788c */ /* 0x000fe8000bf06270 */
[----:B------:R-:W-:Y:S04]  /*a840*/  IMAD R0, R0, c[0x0][0x208], RZ ;  /* 0x0000820000007a24 */ /* 0x000fe800078e02ff */
[----:B------:R-:W-:Y:S04]  /*a850*/  IMAD R0, R236, c[0x0][0x20c], R0 ;  /* 0x00008300ec007a24 */ /* 0x000fe800078e0200 */
[----:B------:R-:W-:Y:S01]  /*a860*/  IMAD.IADD R157, R157, 0x1, R0 ;  /* 0x000000019d9d7824 */ /* 0x000fe200078e0200 */
[----:B------:R-:W-:Y:S03]  /*a870*/  SHF.R.S32.HI R0, RZ, 0x1f, R235 ;  /* 0x0000001fff007819 */ /* 0x000fe600000114eb */
[C---:B------:R-:W-:Y:S04]  /*a880*/  IMAD.WIDE.U32 R156, R235.reuse, c[0x0][0x218], R156 ;  /* 0x00008600eb9c7a25 */ /* 0x040fe800078e009c */
[----:B------:R-:W-:Y:S01]  /*a890*/  IMAD R0, R0, c[0x0][0x218], RZ ;  /* 0x0000860000007a24 */ /* 0x000fe200078e02ff */
[----:B------:R-:W1:Y:S03]  /*a8a0*/  LDSM.16.M88.4 R8, [R234+0x8100] ;  /* 0x00810000ea08783b */ /* 0x000e660000000200 */
[----:B------:R-:W-:Y:S02]  /*a8b0*/  IMAD R0, R235, c[0x0][0x21c], R0 ;  /* 0x00008700eb007a24 */ /* 0x000fe400078e0200 */
[----:B------:R-:W2:Y:S05]  /*a8c0*/  LDSM.16.M88.4 R16, [R234+0x8900] ;  /* 0x00890000ea10783b */ /* 0x000eaa0000000200 */
[----:B------:R-:W3:Y:S05]  /*a8d0*/  LDSM.16.M88.4 R24, [R234+0x9100] ;  /* 0x00910000ea18783b */ /* 0x000eea0000000200 */
[----:B------:R-:W4:Y:S05]  /*a8e0*/  LDSM.16.M88.4 R32, [R234+0x9900] ;  /* 0x00990000ea20783b */ /* 0x000f2a0000000200 */
[----:B------:R-:W5:Y:S05]  /*a8f0*/  LDSM.16.M88.4 R40, [R234+0xa100] ;  /* 0x00a10000ea28783b */ /* 0x000f6a0000000200 */
[----:B------:R-:W3:Y:S05]  /*a900*/  LDSM.16.M88.4 R48, [R234+0xa900] ;  /* 0x00a90000ea30783b */ /* 0x000eea0000000200 */
[----:B------:R-:W3:Y:S05]  /*a910*/  LDSM.16.M88.4 R56, [R234+0xb100] ;  /* 0x00b10000ea38783b */ /* 0x000eea0000000200 */
[----:B------:R-:W4:Y:S01]  /*a920*/  LDSM.16.M88.4 R64, [R234+0xb900] ;  /* 0x00b90000ea40783b */ /* 0x000f220000000200 */
[C---:B-1----:R-:W-:Y:S04]  /*a930*/  HMMA.16816.F32 R4, R136.reuse, R8, RZ ;  /* 0x000000088804723c */ /* 0x042fe800000018ff */
[----:B------:R-:W1:Y:S05]  /*a940*/  LDSM.16.M88.4 R132, [R233] ;  /* 0x00000000e984783b */ /* 0x000e6a0000000200 */
[----:B------:R-:W1:Y:S01]  /*a950*/  LDSM.16.M88.4 R144, [R227] ;  /* 0x00000000e390783b */ /* 0x000e620000000200 */
[C---:B------:R-:W-:Y:S04]  /*a960*/  HMMA.16816.F32 R8, R136.reuse, R10, RZ ;  /* 0x0000000a8808723c */ /* 0x040fe800000018ff */
[----:B------:R-:W1:Y:S04]  /*a970*/  LDSM.16.M88.4 R148, [R226] ;  /* 0x00000000e294783b */ /* 0x000e680000000200 */
[C---:B--2---:R-:W-:Y:S01]  /*a980*/  HMMA.16816.F32 R12, R136.reuse, R16, RZ ;  /* 0x00000010880c723c */ /* 0x044fe200000018ff */
[----:B------:R-:W-:Y:S07]  /*a990*/  LDSM.16.M88.4 R152, [R225] ;  /* 0x00000000e198783b */ /* 0x000fee0000000200 */
[C---:B------:R-:W-:Y:S08]  /*a9a0*/  HMMA.16816.F32 R16, R136.reuse, R18, RZ ;  /* 0x000000128810723c */ /* 0x040ff000000018ff */
[C---:B---3--:R-:W-:Y:S08]  /*a9b0*/  HMMA.16816.F32 R20, R136.reuse, R24, RZ ;  /* 0x000000188814723c */ /* 0x048ff000000018ff */
[C---:B------:R-:W-:Y:S08]  /*a9c0*/  HMMA.16816.F32 R24, R136.reuse, R26, RZ ;  /* 0x0000001a8818723c */ /* 0x040ff000000018ff */
[C---:B----4-:R-:W-:Y:S08]  /*a9d0*/  HMMA.16816.F32 R28, R136.reuse, R32, RZ ;  /* 0x00000020881c723c */ /* 0x050ff000000018ff */
[C---:B------:R-:W-:Y:S08]  /*a9e0*/  HMMA.16816.F32 R32, R136.reuse, R34, RZ ;  /* 0x000000228820723c */ /* 0x040ff000000018ff */
[C---:B-----5:R-:W-:Y:S08]  /*a9f0*/  HMMA.16816.F32 R36, R136.reuse, R40, RZ ;  /* 0x000000288824723c */ /* 0x060ff000000018ff */
[C---:B------:R-:W-:Y:S08]  /*aa00*/  HMMA.16816.F32 R40, R136.reuse, R42, RZ ;  /* 0x0000002a8828723c */ /* 0x040ff000000018ff */
[C---:B------:R-:W-:Y:S08]  /*aa10*/  HMMA.16816.F32 R44, R136.reuse, R48, RZ ;  /* 0x00000030882c723c */ /* 0x040ff000000018ff */
[C---:B------:R-:W-:Y:S08]  /*aa20*/  HMMA.16816.F32 R48, R136.reuse, R50, RZ ;  /* 0x000000328830723c */ /* 0x040ff000000018ff */
[C---:B------:R-:W-:Y:S08]  /*aa30*/  HMMA.16816.F32 R52, R136.reuse, R56, RZ ;  /* 0x000000388834723c */ /* 0x040ff000000018ff */
[C---:B------:R-:W-:Y:S08]  /*aa40*/  HMMA.16816.F32 R56, R136.reuse, R58, RZ ;  /* 0x0000003a8838723c */ /* 0x040ff000000018ff */
[C---:B------:R-:W-:Y:S08]  /*aa50*/  HMMA.16816.F32 R60, R136.reuse, R64, RZ ;  /* 0x00000040883c723c */ /* 0x040ff000000018ff */
[----:B------:R-:W-:Y:S08]  /*aa60*/  HMMA.16816.F32 R64, R136, R66, RZ ;  /* 0x000000428840723c */ /* 0x000ff000000018ff */
[C---:B-1----:R-:W-:Y:S07]  /*aa70*/  HMMA.16816.F32 R4, R140.reuse, R132, R4 ;  /* 0x000000848c04723c */ /* 0x042fee0000001804 */
[----:B------:R-:W-:Y:S01]  /*aa80*/  IADD3 R132, P0, R156, UR24, RZ ;  /* 0x000000189c847c10 */ /* 0x000fe2000ff1e0ff */
[C---:B------:R-:W-:Y:S04]  /*aa90*/  HMMA.16816.F32 R8, R140.reuse, R134, R8 ;  /* 0x000000868c08723c */ /* 0x040fe80000001808 */
[----:B------:R-:W-:Y:S02]  /*aaa0*/  IADD3.X R0, R157, UR16, R0, P0, !PT ;  /* 0x000000109d007c10 */ /* 0x000fe400087fe400 */
[C---:B------:R-:W-:Y:S02]  /*aab0*/  LEA R157, P0, R132.reuse, c[0x0][0x1f8], 0x1 ;  /* 0x00007e00849d7a11 */ /* 0x040fe400078008ff */
[C---:B------:R-:W-:Y:S03]  /*aac0*/  HMMA.16816.F32 R12, R140.reuse, R144, R12 ;  /* 0x000000908c0c723c */ /* 0x040fe6000000180c */
[----:B------:R-:W1:Y:S01]  /*aad0*/  SHFL.IDX PT, R156, R157, RZ, 0x181f ;  /* 0x00181fff9d9c7589 */ /* 0x000e6200000e0000 */
[----:B------:R-:W-:Y:S04]  /*aae0*/  LEA.HI.X R0, R132, c[0x0][0x1fc], R0, 0x1, P0 ;  /* 0x00007f0084007a11 */ /* 0x000fe800000f0c00 */
[C---:B------:R-:W-:Y:S01]  /*aaf0*/  HMMA.16816.F32 R16, R140.reuse, R146, R16 ;  /* 0x000000928c10723c */ /* 0x040fe20000001810 */
[----:B------:R-:W2:Y:S05]  /*ab00*/  SHFL.IDX PT, R161, R0, RZ, 0x181f ;  /* 0x00181fff00a17589 */ /* 0x000eaa00000e0000 */
[----:B------:R-:W3:Y:S02]  /*ab10*/  SHFL.IDX PT, R160, R157, 0x1, 0x181f ;  /* 0x00381f009da07f89 */ /* 0x000ee400000e0000 */
[C---:B------:R-:W-:Y:S03]  /*ab20*/  HMMA.16816.F32 R20, R140.reuse, R148, R20 ;  /* 0x000000948c14723c */ /* 0x040fe60000001814 */
[----:B------:R-:W4:Y:S05]  /*ab30*/  SHFL.IDX PT, R162, R0, 0x1, 0x181f ;  /* 0x00381f0000a27f89 */ /* 0x000f2a00000e0000 */
[C---:B------:R-:W-:Y:S01]  /*ab40*/  HMMA.16816.F32 R24, R140.reuse, R150, R24 ;  /* 0x000000968c18723c */ /* 0x040fe20000001818 */
[----:B------:R-:W5:Y:S03]  /*ab50*/  LDSM.16.M88.4 R132, [R224] ;  /* 0x00000000e084783b */ /* 0x000f660000000200 */
[C---:B-1----:R-:W-:Y:S02]  /*ab60*/  IADD3 R166, P1, R156.reuse, R248, RZ ;  /* 0x000000f89ca67210 */ /* 0x042fe40007f3e0ff */
[----:B------:R-:W-:Y:S01]  /*ab70*/  IADD3 R168, P0, R156, R250, RZ ;  /* 0x000000fa9ca87210 */ /* 0x000fe20007f1e0ff */
[----:B------:R-:W-:Y:S01]  /*ab80*/  LDSM.16.M88.4 R144, [R223] ;  /* 0x00000000df90783b */ /* 0x000fe20000000200 */
[C---:B------:R-:W-:Y:S04]  /*ab90*/  HMMA.16816.F32 R28, R140.reuse, R152, R28 ;  /* 0x000000988c1c723c */ /* 0x040fe8000000181c */
[----:B------:R-:W-:Y:S01]  /*aba0*/  LDSM.16.M88.4 R148, [R222] ;  /* 0x00000000de94783b */ /* 0x000fe20000000200 */
[C---:B--2---:R-:W-:Y:S01]  /*abb0*/  IMAD.X R167, R161.reuse, 0x1, R247, P1 ;  /* 0x00000001a1a77824 */ /* 0x044fe200008e06f7 */
[C---:B---3--:R-:W-:Y:S01]  /*abc0*/  IADD3 R164, P1, R160.reuse, R248, RZ ;  /* 0x000000f8a0a47210 */ /* 0x048fe20007f3e0ff */
[----:B------:R-:W-:Y:S01]  /*abd0*/  IMAD.X R169, R161, 0x1, R249, P0 ;  /* 0x00000001a1a97824 */ /* 0x000fe200000e06f9 */
[C---:B------:R-:W-:Y:S01]  /*abe0*/  HMMA.16816.F32 R32, R140.reuse, R154, R32 ;  /* 0x0000009a8c20723c */ /* 0x040fe20000001820 */
[----:B------:R-:W1:Y:S03]  /*abf0*/  SHFL.IDX PT, R163, R157, 0x2, 0x181f ;  /* 0x00581f009da37f89 */ /* 0x000e6600000e0000 */
[----:B------:R-:W-:Y:S01]  /*ac00*/  IADD3 R160, P0, R160, R250, RZ ;  /* 0x000000faa0a07210 */ /* 0x000fe20007f1e0ff */
[C---:B----4-:R-:W-:Y:S01]  /*ac10*/  IMAD.X R165, R162.reuse, 0x1, R247, P1 ;  /* 0x00000001a2a57824 */ /* 0x050fe200008e06f7 */
[----:B------:R-:W2:Y:S03]  /*ac20*/  SHFL.IDX PT, R153, R157, 0x3, 0x181f ;  /* 0x00781f009d997f89 */ /* 0x000ea600000e0000 */
[----:B------:R-:W-:Y:S02]  /*ac30*/  IMAD.X R161, R162, 0x1, R249, P0 ;  /* 0x00000001a2a17824 */ /* 0x000fe400000e06f9 */
[----:B------:R-:W-:Y:S05]  /*ac40*/  LDSM.16.M88.4 R156, [R221] ;  /* 0x00000000dd9c783b */ /* 0x000fea0000000200 */
[----:B------:R-:W-:Y:S01]  /*ac50*/  @!PT LDS RZ, [RZ] ;  /* 0x00000000fffff984 */ /* 0x000fe20000000800 */
[----:B------:R-:W-:Y:S01]  /*ac60*/  @!PT LDS RZ, [RZ] ;  /* 0x00000000fffff984 */ /* 0x000fe20000000800 */
[----:B------:R-:W-:Y:S01]  /*ac70*/  @!PT LDS RZ, [RZ] ;  /* 0x00000000fffff984 */ /* 0x000fe20000000800 */
[----:B------:R3:W-:Y:S05]  /*ac80*/  LDGSTS.E.BYPASS.LTC128B.128 [R244], [R166.64], !P5 ;  /* 0x00000000a6f47fae */ /* 0x0007ea000e901d4e */
[----:B------:R4:W-:Y:S01]  /*ac90*/  LDGSTS.E.BYPASS.LTC128B.128 [R243], [R168.64], !P4 ;  /* 0x00000000a8f37fae */ /* 0x0009e2000e101d4e */
[C---:B-----5:R-:W-:Y:S04]  /*aca0*/  HMMA.16816.F32 R36, R140.reuse, R132, R36 ;  /* 0x000000848c24723c */ /* 0x060fe80000001824 */
[----:B------:R3:W-:Y:S01]  /*acb0*/  LDGSTS.E.BYPASS.LTC128B.128 [R242], [R164.64], !P5 ;  /* 0x00000000a4f27fae */ /* 0x0007e2000e901d4e */
[-C--:B-1----:R-:W-:Y:S04]  /*acc0*/  IADD3 R154, P0, R163, R248.reuse, RZ ;  /* 0x000000f8a39a7210 */ /* 0x082fe80007f1e0ff */
[----:B------:R1:W-:Y:S03]  /*acd0*/  LDGSTS.E.BYPASS.LTC128B.128 [R241], [R160.64], !P4 ;  /* 0x00000000a0f17fae */ /* 0x0003e6000e101d4e */
[----:B--2---:R-:W-:Y:S01]  /*ace0*/  IADD3 R132, P1, R153, R248, RZ ;  /* 0x000000f899847210 */ /* 0x004fe20007f3e0ff */
[C---:B------:R-:W-:Y:S01]  /*acf0*/  HMMA.16816.F32 R40, R140.reuse, R134, R40 ;  /* 0x000000868c28723c */ /* 0x040fe20000001828 */
[----:B------:R-:W2:Y:S07]  /*ad00*/  SHFL.IDX PT, R152, R0, 0x2, 0x181f ;  /* 0x00581f0000987f89 */ /* 0x000eae00000e0000 */
[C---:B------:R-:W-:Y:S01]  /*ad10*/  HMMA.16816.F32 R44, R140.reuse, R144, R44 ;  /* 0x000000908c2c723c */ /* 0x040fe2000000182c */
[----:B------:R-:W5:Y:S07]  /*ad20*/  SHFL.IDX PT, R0, R0, 0x3, 0x181f ;  /* 0x00781f0000007f89 */ /* 0x000f6e00000e0000 */
[C---:B------:R-:W-:Y:S08]  /*ad30*/  HMMA.16816.F32 R48, R140.reuse, R146, R48 ;  /* 0x000000928c30723c */ /* 0x040ff00000001830 */
[C---:B------:R-:W-:Y:S04]  /*ad40*/  HMMA.16816.F32 R52, R140.reuse, R148, R52 ;  /* 0x000000948c34723c */ /* 0x040fe80000001834 */
[-C--:B-1----:R-:W-:Y:S01]  /*ad50*/  IADD3 R160, P6, R163, R250.reuse, RZ ;  /* 0x000000faa3a07210 */ /* 0x082fe20007fde0ff */
[C---:B--2---:R-:W-:Y:S01]  /*ad60*/  IMAD.X R155, R152.reuse, 0x1, R247, P0 ;  /* 0x00000001989b7824 */ /* 0x044fe200000e06f7 */
[----:B------:R-:W-:Y:S02]  /*ad70*/  IADD3 R162, P0, R153, R250, RZ ;  /* 0x000000fa99a27210 */ /* 0x000fe40007f1e0ff */
[C---:B------:R-:W-:Y:S02]  /*ad80*/  HMMA.16816.F32 R56, R140.reuse, R150, R56 ;  /* 0x000000968c38723c */ /* 0x040fe40000001838 */
[----:B------:R1:W-:Y:S02]  /*ad90*/  LDGSTS.E.BYPASS.LTC128B.128 [R240], [R154.64], !P5 ;  /* 0x000000009af07fae */ /* 0x0003e4000e901d4e */
[----:B------:R-:W-:Y:S02]  /*ada0*/  IMAD.X R161, R152, 0x1, R249, P6 ;  /* 0x0000000198a17824 */ /* 0x000fe400030e06f9 */
[C---:B-----5:R-:W-:Y:S02]  /*adb0*/  IMAD.X R133, R0.reuse, 0x1, R247, P1 ;  /* 0x0000000100857824 */ /* 0x060fe400008e06f7 */
[C---:B------:R-:W-:Y:S01]  /*adc0*/  HMMA.16816.F32 R60, R140.reuse, R156, R60 ;  /* 0x0000009c8c3c723c */ /* 0x040fe2000000183c */
[----:B------:R2:W-:Y:S03]  /*add0*/  LDGSTS.E.BYPASS.LTC128B.128 [R239], [R160.64], !P4 ;  /* 0x00000000a0ef7fae */ /* 0x0005e6000e101d4e */
[----:B------:R-:W-:Y:S01]  /*ade0*/  IMAD.X R163, R0, 0x1, R249, P0 ;  /* 0x0000000100a37824 */ /* 0x000fe200000e06f9 */
[----:B------:R-:W-:Y:S01]  /*adf0*/  PLOP3.LUT P0, PT, PT, PT, UP0, 0x80, 0x0 ;  /* 0x000000000000781c */ /* 0x000fe20003f0f008 */
[----:B------:R5:W-:Y:S02]  /*ae00*/  LDGSTS.E.BYPASS.LTC128B.128 [R244+0x3000], [R132.64], !P5 ;  /* 0x0300000084f47fae */ /* 0x000be4000e901d4e */
[----:B------:R-:W-:Y:S03]  /*ae10*/  HMMA.16816.F32 R64, R140, R158, R64 ;  /* 0x0000009e8c40723c */ /* 0x000fe60000001840 */
[----:B------:R2:W-:Y:S05]  /*ae20*/  LDGSTS.E.BYPASS.LTC128B.128 [R244+0x7000], [R162.64], !P4 ;  /* 0x07000000a2f47fae */ /* 0x0005ea000e101d4e */
[----:B---3--:R-:W-:Y:S05]  /*ae30*/  LDSM.16.M88.4 R164, [R231+0x9900] ;  /* 0x00990000e7a4783b */ /* 0x008fea0000000200 */
[----:B-1----:R-:W-:Y:S05]  /*ae40*/  LDSM.16.M88.4 R152, [R231+0x8900] ;  /* 0x00890000e798783b */ /* 0x002fea0000000200 */
[----:B------:R-:W0:Y:S05]  /*ae50*/  LDGDEPBAR ;  /* 0x00000000000079af */ /* 0x000e2a0000000000 */
[----:B------:R-:W-:Y:S05]  /*ae60*/  LDSM.16.M88.4 R144, [R231+0xa100] ;  /* 0x00a10000e790783b */ /* 0x000fea0000000200 */
[----:B-----5:R-:W1:Y:S05]  /*ae70*/  LDSM.16.M88.4 R132, [R231+0x8100] ;  /* 0x00810000e784783b */ /* 0x020e6a0000000200 */
[----:B--2---:R-:W2:Y:S05]  /*ae80*/  LDSM.16.M88.4 R160, [R231+0x9100] ;  /* 0x00910000e7a0783b */ /* 0x004eaa0000000200 */
[----:B------:R-:W3:Y:S05]  /*ae90*/  LDSM.16.M88.4 R148, [R231+0xa900] ;  /* 0x00a90000e794783b */ /* 0x000eea0000000200 */
[----:B----4-:R-:W4:Y:S05]  /*aea0*/  LDSM.16.M88.4 R168, [R231+0xb100] ;  /* 0x00b10000e7a8783b */ /* 0x010f2a0000000200 */
[----:B------:R-:W5:Y:S05]  /*aeb0*/  LDSM.16.M88.4 R180, [R231+0xb900] ;  /* 0x00b90000e7b4783b */ /* 0x000f6a0000000200 */
[----:B------:R-:W2:Y:S05]  /*aec0*/  LDSM.16.M88.4 R192, [R220] ;  /* 0x00000000dcc0783b */ /* 0x000eaa0000000200 */
[----:B------:R-:W-:Y:S05]  /*aed0*/  LDSM.16.M88.4 R156, [R220+0x1800] ;  /* 0x00180000dc9c783b */ /* 0x000fea0000000200 */
[----:B------:R-:W-:Y:S01]  /*aee0*/  LDSM.16.M88.4 R204, [R231+0xc100] ;  /* 0x00c10000e7cc783b */ /* 0x000fe20000000200 */
[C---:B-1----:R-:W-:Y:S04]  /*aef0*/  HMMA.16816.F32 R4, R172.reuse, R132, R4 ;  /* 0x00000084ac04723c */ /* 0x042fe80000001804 */
[----:B------:R-:W-:Y:S04]  /*af00*/  LDSM.16.M88.4 R208, [R220+0x7000] ;  /* 0x00700000dcd0783b */ /* 0x000fe80000000200 */
        /* <DEDUP_REMOVED lines=40> */
[----:B------:R-:W-:Y:S07]  /*b190*/  LDSM.16.M88.4 R164, [R218] ;  /* 0x00000000daa4783b */ /* 0x000fee0000000200 */
[C---:B------:R-:W-:Y:S08]  /*b1a0*/  HMMA.16816.F32 R52, R176.reuse, R144, R52 ;  /* 0x00000090b034723c */ /* 0x040ff00000001834 */
[C---:B------:R-:W-:Y:S01]  /*b1b0*/  HMMA.16816.F32 R56, R176.reuse, R146, R56 ;  /* 0x00000092b038723c */ /* 0x040fe20000001838 */
[----:B------:R-:W1:Y:S07]  /*b1c0*/  LDSM.16.M88.4 R144, [R234+0xf900] ;  /* 0x00f90000ea90783b */ /* 0x000e6e0000000200 */
[C---:B---3--:R-:W-:Y:S08]  /*b1d0*/  HMMA.16816.F32 R60, R176.reuse, R148, R60 ;  /* 0x00000094b03c723c */ /* 0x048ff0000000183c */
[----:B------:R-:W-:Y:S01]  /*b1e0*/  HMMA.16816.F32 R64, R176, R150, R64 ;  /* 0x00000096b040723c */ /* 0x000fe20000001840 */
[----:B------:R-:W3:Y:S07]  /*b1f0*/  LDSM.16.M88.4 R148, [R219] ;  /* 0x00000000db94783b */ /* 0x000eee0000000200 */
[C---:B----4-:R-:W-:Y:S08]  /*b200*/  HMMA.16816.F32 R4, R184.reuse, R168, R4 ;  /* 0x000000a8b804723c */ /* 0x050ff00000001804 */
[C---:B------:R-:W-:Y:S01]  /*b210*/  HMMA.16816.F32 R8, R184.reuse, R170, R8 ;  /* 0x000000aab808723c */ /* 0x040fe20000001808 */
[----:B------:R-:W4:Y:S07]  /*b220*/  LDSM.16.M88.4 R168, [R217] ;  /* 0x00000000d9a8783b */ /* 0x000f2e0000000200 */
[C---:B-----5:R-:W-:Y:S08]  /*b230*/  HMMA.16816.F32 R12, R184.reuse, R180, R12 ;  /* 0x000000b4b80c723c */ /* 0x060ff0000000180c */
[C---:B------:R-:W-:Y:S01]  /*b240*/  HMMA.16816.F32 R16, R184.reuse, R182, R16 ;  /* 0x000000b6b810723c */ /* 0x040fe20000001810 */
[----:B------:R-:W5:Y:S07]  /*b250*/  LDSM.16.M88.4 R180, [R216] ;  /* 0x00000000d8b4783b */ /* 0x000f6e0000000200 */
        /* <DEDUP_REMOVED lines=13> */
[C---:B------:R-:W-:Y:S01]  /*b330*/  HMMA.16816.F32 R56, R184.reuse, R162, R56 ;  /* 0x000000a2b838723c */ /* 0x040fe20000001838 */
[----:B------:R-:W2:Y:S07]  /*b340*/  LDSM.16.M88.4 R160, [R231+0xc900] ;  /* 0x00c90000e7a0783b */ /* 0x000eae0000000200 */
        /* <DEDUP_REMOVED lines=8> */
[----:B------:R-:W-:Y:S07]  /*b3d0*/  LDSM.16.M88.4 R164, [R231+0xf900] ;  /* 0x00f90000e7a4783b */ /* 0x000fee0000000200 */
[C---:B----4-:R-:W-:Y:S08]  /*b3e0*/  HMMA.16816.F32 R20, R188.reuse, R168, R20 ;  /* 0x000000a8bc14723c */ /* 0x050ff00000001814 */
[C---:B------:R-:W-:Y:S01]  /*b3f0*/  HMMA.16816.F32 R24, R188.reuse, R170, R24 ;  /* 0x000000aabc18723c */ /* 0x040fe20000001818 */
[----:B------:R-:W-:Y:S07]  /*b400*/  LDSM.16.M88.4 R168, [R220+0x5000] ;  /* 0x00500000dca8783b */ /* 0x000fee0000000200 */
[C---:B-----5:R-:W-:Y:S08]  /*b410*/  HMMA.16816.F32 R28, R188.reuse, R180, R28 ;  /* 0x000000b4bc1c723c */ /* 0x060ff0000000181c */
[C---:B------:R-:W-:Y:S01]  /*b420*/  HMMA.16816.F32 R32, R188.reuse, R182, R32 ;  /* 0x000000b6bc20723c */ /* 0x040fe20000001820 */
[----:B------:R-:W-:Y:S07]  /*b430*/  LDSM.16.M88.4 R180, [R220+0x5800] ;  /* 0x00580000dcb4783b */ /* 0x000fee0000000200 */
[C---:B-1----:R-:W-:Y:S08]  /*b440*/  HMMA.16816.F32 R36, R188.reuse, R132, R36 ;  /* 0x00000084bc24723c */ /* 0x042ff00000001824 */
[C---:B------:R-:W-:Y:S01]  /*b450*/  HMMA.16816.F32 R40, R188.reuse, R134, R40 ;  /* 0x00000086bc28723c */ /* 0x040fe20000001828 */
[----:B------:R-:W1:Y:S07]  /*b460*/  LDSM.16.M88.4 R132, [R231+0xe100] ;  /* 0x00e10000e784783b */ /* 0x000e6e0000000200 */
        /* <DEDUP_REMOVED lines=18> */
[C---:B---3--:R-:W-:Y:S08]  /*b590*/  HMMA.16816.F32 R28, R196.reuse, R148, R28 ;  /* 0x00000094c41c723c */ /* 0x048ff0000000181c */
[C---:B------:R-:W-:Y:S01]  /*b5a0*/  HMMA.16816.F32 R32, R196.reuse, R150, R32 ;  /* 0x00000096c420723c */ /* 0x040fe20000001820 */
[----:B------:R-:W3:Y:S01]  /*b5b0*/  LDSM.16.M88.4 R148, [R220+0x7800] ;  /* 0x00780000dc94783b */ /* 0x000ee20000000200 */
[----:B------:R-:W-:Y:S04]  /*b5c0*/  DEPBAR.LE SB0, 0x0 ;  /* 0x000080000000791a */ /* 0x000fe80000000000 */
[----:B------:R-:W-:Y:S02]  /*b5d0*/  BAR.SYNC.DEFER_BLOCKING 0x0 ;  /* 0x0000000000007b1d */ /* 0x000fe40000010000 */
[C---:B-1----:R-:W-:Y:S08]  /*b5e0*/  HMMA.16816.F32 R36, R196.reuse, R132, R36 ;  /* 0x00000084c424723c */ /* 0x042ff00000001824 */
[C---:B------:R-:W-:Y:S08]  /*b5f0*/  HMMA.16816.F32 R40, R196.reuse, R134, R40 ;  /* 0x00000086c428723c */ /* 0x040ff00000001828 */
[C---:B----4-:R-:W-:Y:S08]  /*b600*/  HMMA.16816.F32 R44, R196.reuse, R152, R44 ;  /* 0x00000098c42c723c */ /* 0x050ff0000000182c */
[C---:B------:R-:W-:Y:S08]  /*b610*/  HMMA.16816.F32 R48, R196.reuse, R154, R48 ;  /* 0x0000009ac430723c */ /* 0x040ff00000001830 */
[C---:B-----5:R-:W-:Y:S08]  /*b620*/  HMMA.16816.F32 R52, R196.reuse, R156, R52 ;  /* 0x0000009cc434723c */ /* 0x060ff00000001834 */
[C---:B------:R-:W-:Y:S08]  /*b630*/  HMMA.16816.F32 R56, R196.reuse, R158, R56 ;  /* 0x0000009ec438723c */ /* 0x040ff00000001838 */
[C---:B------:R-:W-:Y:S08]  /*b640*/  HMMA.16816.F32 R60, R196.reuse, R164, R60 ;  /* 0x000000a4c43c723c */ /* 0x040ff0000000183c */
[----:B------:R-:W-:Y:S08]  /*b650*/  HMMA.16816.F32 R64, R196, R166, R64 ;  /* 0x000000a6c440723c */ /* 0x000ff00000001840 */
        /* <DEDUP_REMOVED lines=17> */
.L_x_2728:
        /* <DEDUP_REMOVED lines=81> */
[----:B------:R-:W-:Y:S02]  /*bc80*/  FFMA.FTZ R160, R11, c[0x0][0x2d0], -R161 ;  /* 0x0000b4000ba07a23 */ /* 0x000fe400000108a1 */
        /* <DEDUP_REMOVED lines=43> */
[----:B------:R-:W-:Y:S02]  /*bf40*/  FMUL.FTZ R71, R2, R71 ;  /* 0x0000004702477220 */ /* 0x000fe40000410000 */
[----:B------:R-:W-:Y:S01]  /*bf50*/  MUFU.EX2 R157, R157 ;  /* 0x0000009d009d7308 */ /* 0x000fe20000000800 */
        /* <DEDUP_REMOVED lines=28> */
[C---:B------:R-:W-:Y:S01]  /*c120*/  FMUL.FTZ R88, R3.reuse, R88 ;  /* 0x0000005803587220 */ /* 0x040fe20000410000 */
[----:B--2---:R-:W-:Y:S01]  /*c130*/  F2FP.PACK_AB R131, R160, R159 ;  /* 0x0000009fa083723e */ /* 0x004fe200000000ff */
[C---:B------:R-:W-:Y:S02]  /*c140*/  FMUL.FTZ R89, R3.reuse, R89 ;  /* 0x0000005903597220 */ /* 0x040fe40000410000 */
[C---:B------:R-:W-:Y:S02]  /*c150*/  FMUL.FTZ R90, R2.reuse, R90 ;  /* 0x0000005a025a7220 */ /* 0x040fe40000410000 */
[C---:B------:R-:W-:Y:S02]  /*c160*/  FMUL.FTZ R91, R2.reuse, R91 ;  /* 0x0000005b025b7220 */ /* 0x040fe40000410000 */
[----:B------:R-:W-:Y:S01]  /*c170*/  MUFU.EX2 R169, R169 ;  /* 0x000000a900a97308 */ /* 0x000fe20000000800 */
[C---:B------:R-:W-:Y:S05]  /*c180*/  HMMA.16816.F32 R4, R128.reuse, R144, R4 ;  /* 0x000000908004723c */ /* 0x040fea0000001804 */
        /* <DEDUP_REMOVED lines=14> */
[----:B------:R-:W-:Y:S01]  /*c270*/  FMUL.FTZ R99, R2, R99 ;  /* 0x0000006302637220 */ /* 0x000fe20000410000 */
[----:B------:R-:W-:Y:S01]  /*c280*/  MUFU.EX2 R180, R180 ;  /* 0x000000b400b47308 */ /* 0x000fe20000000800 */
[C---:B------:R-:W-:Y:S04]  /*c290*/  HMMA.16816.F32 R76, R128.reuse, R152, R76 ;  /* 0x00000098804c723c */ /* 0x040fe8000000184c */
[C---:B------:R-:W-:Y:S02]  /*c2a0*/  FMUL.FTZ R100, R3.reuse, R100 ;  /* 0x0000006403647220 */ /* 0x040fe40000410000 */
[C---:B------:R-:W-:Y:S02]  /*c2b0*/  FMUL.FTZ R101, R3.reuse, R101 ;  /* 0x0000006503657220 */ /* 0x040fe40000410000 */
[C---:B------:R-:W-:Y:S01]  /*c2c0*/  HMMA.16816.F32 R80, R128.reuse, R154, R80 ;  /* 0x0000009a8050723c */ /* 0x040fe20000001850 */
[----:B------:R-:W-:Y:S03]  /*c2d0*/  MUFU.EX2 R181, R181 ;  /* 0x000000b500b57308 */ /* 0x000fe60000000800 */
[--C-:B------:R-:W-:Y:S02]  /*c2e0*/  FFMA.FTZ R152, R12, c[0x0][0x2d0], -R162.reuse ;  /* 0x0000b4000c987a23 */ /* 0x100fe400000108a2 */
[----:B------:R-:W-:Y:S02]  /*c2f0*/  FMUL.FTZ R12, R3, R120 ;  /* 0x00000078030c7220 */ /* 0x000fe40000410000 */
        /* <DEDUP_REMOVED lines=16> */
[C---:B------:R-:W-:Y:S02]  /*c400*/  FMUL.FTZ R103, R2.reuse, R103 ;  /* 0x0000006702677220 */ /* 0x040fe40000410000 */
        /* <DEDUP_REMOVED lines=17> */
[C---:B------:R-:W-:Y:S03]  /*c520*/  FMUL.FTZ R109, R3.reuse, R109 ;  /* 0x0000006d036d7220 */ /* 0x040fe60000410000 */
[----:B------:R-:W3:Y:S01]  /*c530*/  MUFU.EX2 R164, R164 ;  /* 0x000000a400a47308 */ /* 0x000ee20000000800 */
[C---:B------:R-:W-:Y:S02]  /*c540*/  FMUL.FTZ R110, R2.reuse, R110 ;  /* 0x0000006e026e7220 */ /* 0x040fe40000410000 */
[C---:B------:R-:W-:Y:S02]  /*c550*/  FMUL.FTZ R111, R2.reuse, R111 ;  /* 0x0000006f026f7220 */ /* 0x040fe40000410000 */
[----:B------:R-:W-:Y:S01]  /*c560*/  FMUL.FTZ R16, R3, R116 ;  /* 0x0000007403107220 */ /* 0x000fe20000410000 */
[----:B----4-:R-:W-:Y:S01]  /*c570*/  F2FP.PACK_AB R116, R153, R152 ;  /* 0x000000989974723e */ /* 0x010fe200000000ff */
[----:B------:R-:W-:Y:S01]  /*c580*/  FMUL.FTZ R17, R3, R117 ;  /* 0x0000007503117220 */ /* 0x000fe20000410000 */
[----:B-----5:R-:W-:Y:S01]  /*c590*/  F2FP.PACK_AB R117, R155, R154 ;  /* 0x0000009a9b75723e */ /* 0x020fe200000000ff */
[C---:B------:R-:W-:Y:S01]  /*c5a0*/  FMUL.FTZ R18, R2.reuse, R118 ;  /* 0x0000007602127220 */ /* 0x040fe20000410000 */
[C---:B------:R-:W-:Y:S01]  /*c5b0*/  HMMA.16816.F32 R108, R128.reuse, R126, R108 ;  /* 0x0000007e806c723c */ /* 0x040fe2000000186c */
[----:B------:R-:W-:Y:S01]  /*c5c0*/  MUFU.EX2 R165, R165 ;  /* 0x000000a500a57308 */ /* 0x000fe20000000800 */
[----:B------:R-:W4:Y:S01]  /*c5d0*/  LDSM.16.MT88.4 R124, [R230+0x900] ;  /* 0x00090000e67c783b */ /* 0x000f220000004200 */
[C---:B------:R-:W-:Y:S02]  /*c5e0*/  FMUL.FTZ R19, R2.reuse, R119 ;  /* 0x0000007702137220 */ /* 0x040fe40000410000 */
        /* <DEDUP_REMOVED lines=334> */
.L_x_2726:
        /* <DEDUP_REMOVED lines=91> */
.L_x_2720:
        /* <DEDUP_REMOVED lines=113> */
[----:B---3--:R-:W2:Y:S03]  /*e790*/  @P1 LDG.E R3, [R14.64] ;  /* 0x0000000e0e031981 */ /* 0x008ea6000c1e1900 */
        /* <DEDUP_REMOVED lines=19> */
.L_x_2731:
[----:B-1----:R-:W-:Y:S01]  /*e8d0*/  LOP3.LUT R3, R8, 0xffffffe0, RZ, 0xc0, !PT ;  /* 0xffffffe008037812 */ /* 0x002fe200078ec0ff */
[----:B------:R-:W1:Y:S01]  /*e8e0*/  S2R R39, SR_CTAID.X ;  /* 0x0000000000277919 */ /* 0x000e620000002500 */
[----:B------:R-:W-:Y:S01]  /*e8f0*/  SHF.R.S32.HI R12, RZ, 0x1f, R10 ;  /* 0x0000001fff0c7819 */ /* 0x000fe2000001140a */
[----:B------:R-:W-:Y:S01]  /*e900*/  ULDC.64 UR4, c[0x0][0x490] ;  /* 0x0001240000047ab9 */ /* 0x000fe20000000a00 */
[C---:B------:R-:W-:Y:S01]  /*e910*/  LEA.HI R8, R5.reuse, R5, RZ, 0x1 ;  /* 0x0000000505087211 */ /* 0x040fe200078f08ff */
        /* <DEDUP_REMOVED lines=16> */
[----:B------:R-:W-:Y:S01]  /*ea20*/  LEA.HI R3, R2, R0, RZ, 0x3 ;  /* 0x0000000002037211 */ /* 0x000fe200078f18ff */
[----:B------:R-:W-:Y:S01]  /*ea30*/  UIMAD UR11, UR9, UR5, UR11 ;  /* 0x00000005090b72a4 */ /* 0x000fe2000f8e020b */
[----:B------:R-:W-:Y:S01]  /*ea40*/  IMAD R12, R12, 0x10, R9 ;  /* 0x000000100c0c7824 */ /* 0x000fe200078e0209 */
[----:B------:R-:W-:Y:S01]  /*ea50*/  ISETP.NE.AND P1, PT, R10, 0x1, PT ;  /* 0x000000010a00780c */ /* 0x000fe20003f25270 */
[----:B------:R-:W-:Y:S01]  /*ea60*/  USEL UR10, UR10, URZ, !UP1 ;  /* 0x0000003f0a0a7287 */ /* 0x000fe2000c800000 */
[----:B------:R-:W-:Y:S01]  /*ea70*/  LOP3.LUT R11, R3, 0xfffffff8, RZ, 0xc0, !PT ;  /* 0xfffffff8030b7812 */ /* 0x000fe200078ec0ff */
[--C-:B------:R-:W-:Y:S01]  /*ea80*/  IMAD R5, R8, 0x8, R12.reuse ;  /* 0x0000000808057824 */ /* 0x100fe200078e020c */
[----:B------:R-:W-:Y:S01]  /*ea90*/  ULDC.64 UR6, c[0x0][0x498] ;  /* 0x0001260000067ab9 */ /* 0x000fe20000000a00 */
[----:B------:R-:W-:Y:S01]  /*eaa0*/  SHF.R.S32.HI R3, RZ, 0x3, R3 ;  /* 0x00000003ff037819 */ /* 0x000fe20000011403 */
[----:B------:R-:W-:Y:S01]  /*eab0*/  UIADD3 UR21, UR21, UR11, URZ ;  /* 0x0000000b15157290 */ /* 0x000fe2000fffe03f */
[C---:B-1----:R-:W-:Y:S01]  /*eac0*/  IMAD R5, R39.reuse, 0x80, R5 ;  /* 0x0000008027057824 */ /* 0x042fe200078e0205 */
[----:B------:R-:W-:Y:S01]  /*ead0*/  USEL UR13, UR13, URZ, !UP1 ;  /* 0x0000003f0d0d7287 */ /* 0x000fe2000c800000 */
[----:B------:R-:W-:Y:S01]  /*eae0*/  IMAD R12, R39, 0x80, R12 ;  /* 0x00000080270c7824 */ /* 0x000fe200078e020c */
[----:B------:R-:W-:Y:S01]  /*eaf0*/  UIMAD UR11, UR10, UR6, URZ ;  /* 0x000000060a0b72a4 */ /* 0x000fe2000f8e023f */
[----:B------:R-:W-:Y:S01]  /*eb00*/  BSSY B0, `(.L_x_2732) ;  /* 0x0000067000007945 */ /* 0x000fe20003800000 */
[----:B------:R-:W-:Y:S01]  /*eb10*/  MOV R10, R5 ;  /* 0x00000005000a7202 */ /* 0x000fe20000000f00 */
[----:B------:R-:W-:Y:S01]  /*eb20*/  @P1 IMAD.HI.U32 R8, R5, c[0x0][0x4ec], RZ ;  /* 0x00013b0005081a27 */ /* 0x000fe200078e00ff */
[----:B------:R-:W-:-:S02]  /*eb30*/  UIMAD UR7, UR13, UR7, UR11 ;  /* 0x000000070d0772a4 */ /* 0x000fc4000f8e020b */
[----:B------:R-:W-:Y:S02]  /*eb40*/  UIMAD.WIDE.U32 UR20, UR13, UR6, UR20 ;  /* 0x000000060d1472a5 */ /* 0x000fe4000f8e0014 */
[----:B------:R-:W-:Y:S01]  /*eb50*/  @P1 SHF.R.U32.HI R10, RZ, c[0x0][0x4f0], R8 ;  /* 0x00013c00ff0a1a19 */ /* 0x000fe20000011608 */
[----:B------:R-:W-:Y:S02]  /*eb60*/  ULDC.64 UR4, c[0x0][0x3a0] ;  /* 0x0000e80000047ab9 */ /* 0x000fe40000000a00 */
[----:B------:R-:W-:Y:S01]  /*eb70*/  UIMAD.WIDE.U32 UR18, UR16, UR4, URZ ;  /* 0x00000004101272a5 */ /* 0x000fe2000f8e003f */
[--C-:B------:R-:W-:Y:S01]  /*eb80*/  SHF.R.S32.HI R8, RZ, 0x1f, R10.reuse ;  /* 0x0000001fff087819 */ /* 0x100fe2000001140a */
[----:B------:R-:W-:Y:S01]  /*eb90*/  IMAD.MOV R9, RZ, RZ, -R10 ;  /* 0x000000ffff097224 */ /* 0x000fe200078e0a0a */
[----:B------:R-:W-:Y:S01]  /*eba0*/  IADD3 R10, P0, R10, UR20, RZ ;  /* 0x000000140a0a7c10 */ /* 0x000fe2000ff1e0ff */
[----:B------:R-:W-:Y:S02]  /*ebb0*/  UIMAD UR4, UR17, UR4, URZ ;  /* 0x00000004110472a4 */ /* 0x000fe4000f8e023f */
[----:B------:R-:W-:Y:S01]  /*ebc0*/  IMAD R9, R9, c[0x0][0x4e8], R5 ;  /* 0x00013a0009097a24 */ /* 0x000fe200078e0205 */
[----:B------:R-:W-:Y:S01]  /*ebd0*/  LEA.HI R5, R2, R0, RZ, 0x6 ;  /* 0x0000000002057211 */ /* 0x000fe200078f30ff */
[----:B------:R-:W-:Y:S01]  /*ebe0*/  IMAD.U32 R2, RZ, RZ, UR7 ;  /* 0x00000007ff027e24 */ /* 0x000fe2000f8e00ff */
[----:B------:R-:W-:Y:S01]  /*ebf0*/  UIMAD UR16, UR16, UR5, UR4 ;  /* 0x00000005101072a4 */ /* 0x000fe2000f8e0204 */
[----:B------:R-:W-:Y:S01]  /*ec00*/  IMAD.IADD R0, R0, 0x1, -R11 ;  /* 0x0000000100007824 */ /* 0x000fe200078e0a0b */
[----:B------:R-:W-:Y:S01]  /*ec10*/  SHF.R.S32.HI R13, RZ, 0x1f, R9 ;  /* 0x0000001fff0d7819 */ /* 0x000fe20000011409 */
[----:B------:R-:W-:Y:S01]  /*ec20*/  ULDC.64 UR4, c[0x0][0x3e8] ;  /* 0x0000fa0000047ab9 */ /* 0x000fe20000000a00 */
[----:B------:R-:W-:Y:S01]  /*ec30*/  IADD3.X R11, R8, UR21, R2, P0, !PT ;  /* 0x00000015080b7c10 */ /* 0x000fe200087fe402 */
[C---:B------:R-:W-:Y:S01]  /*ec40*/  IMAD R15, R0.reuse, 0x20, R3 ;  /* 0x00000020000f7824 */ /* 0x040fe200078e0203 */
[----:B------:R-:W-:Y:S01]  /*ec50*/  UIADD3 UR17, UR19, UR16, URZ ;  /* 0x0000001013117290 */ /* 0x000fe2000fffe03f */
[----:B------:R-:W-:Y:S01]  /*ec60*/  IMAD R2, R13, c[0x0][0x488], RZ ;  /* 0x000122000d027a24 */ /* 0x000fe200078e02ff */
[----:B------:R-:W-:Y:S01]  /*ec70*/  UIMAD UR8, UR8, UR4, URZ ;  /* 0x00000004080872a4 */ /* 0x000fe2000f8e023f */
[----:B------:R-:W-:Y:S01]  /*ec80*/  IMAD.WIDE.U32 R10, R9, c[0x0][0x488], R10 ;  /* 0x00012200090a7a25 */ /* 0x000fe200078e000a */
[----:B------:R-:W-:Y:S01]  /*ec90*/  UMOV UR16, UR18 ;  /* 0x0000001200107c82 */ /* 0x000fe20008000000 */
[----:B------:R-:W-:Y:S01]  /*eca0*/  SHF.L.U32 R0, R0, 0x3, RZ ;  /* 0x0000000300007819 */ /* 0x000fe200000006ff */
[----:B------:R-:W-:Y:S01]  /*ecb0*/  UIMAD UR8, UR9, UR5, UR8 ;  /* 0x00000005090872a4 */ /* 0x000fe2000f8e0208 */
[----:B------:R-:W-:Y:S01]  /*ecc0*/  IMAD.SHL.U32 R13, R3, 0x40, RZ ;  /* 0x00000040030d7824 */ /* 0x000fe200078e00ff */
[C---:B------:R-:W-:Y:S01]  /*ecd0*/  LEA R8, P0, R10.reuse, c[0x0][0x450], 0x2 ;  /* 0x000114000a087a11 */ /* 0x040fe200078010ff */
[----:B------:R-:W-:Y:S01]  /*ece0*/  IMAD R9, R9, c[0x0][0x48c], R2 ;  /* 0x0001230009097a24 */ /* 0x000fe200078e0202 */
[----:B------:R-:W-:Y:S01]  /*ecf0*/  UIMAD.WIDE.U32 UR16, UR9, UR4, UR16 ;  /* 0x00000004091072a5 */ /* 0x000fe2000f8e0010 */
[----:B------:R-:W-:Y:S01]  /*ed00*/  IMAD R15, R39, 0x80, R15 ;  /* 0x00000080270f7824 */ /* 0x000fe200078e020f */
[----:B------:R-:W-:Y:S01]  /*ed10*/  LOP3.LUT R13, R13, 0x1c0, RZ, 0xc0, !PT ;  /* 0x000001c00d0d7812 */ /* 0x000fe200078ec0ff */
[----:B------:R-:W-:Y:S01]  /*ed20*/  IMAD.IADD R9, R11, 0x1, R9 ;  /* 0x000000010b097824 */ /* 0x000fe200078e0209 */
[----:B------:R-:W-:Y:S01]  /*ed30*/  ULDC.64 UR4, c[0x0][0x3f0] ;  /* 0x0000fc0000047ab9 */ /* 0x000fe20000000a00 */
[----:B------:R-:W-:Y:S01]  /*ed40*/  @P1 IMAD.HI.U32 R16, R15, c[0x0][0x4ec], RZ ;  /* 0x00013b000f101a27 */ /* 0x000fe200078e00ff */
[----:B------:R-:W-:Y:S01]  /*ed50*/  LOP3.LUT R2, R13, 0x38, R0, 0xf8, !PT ;  /* 0x000000380d027812 */ /* 0x000fe200078ef800 */
[----:B------:R-:W-:Y:S01]  /*ed60*/  UIADD3 UR9, UR17, UR8, URZ ;  /* 0x0000000811097290 */ /* 0x000fe2000fffe03f */
[----:B------:R-:W-:Y:S01]  /*ed70*/  SHF.R.U32.HI R13, RZ, 0x3, R13 ;  /* 0x00000003ff0d7819 */ /* 0x000fe2000001160d */
[----:B------:R-:W-:Y:S01]  /*ed80*/  IMAD.MOV.U32 R14, RZ, RZ, R15 ;  /* 0x000000ffff0e7224 */ /* 0x000fe200078e000f */
[----:B------:R-:W-:Y:S01]  /*ed90*/  @P1 SHF.R.U32.HI R14, RZ, c[0x0][0x4f0], R16 ;  /* 0x00013c00ff0e1a19 */ /* 0x000fe20000011610 */
[----:B------:R-:W-:Y:S01]  /*eda0*/  UIMAD UR10, UR10, UR4, URZ ;  /* 0x000000040a0a72a4 */ /* 0x000fe2000f8e023f */
[----:B------:R-:W-:Y:S01]  /*edb0*/  LEA.HI.X R9, R10, c[0x0][0x454], R9, 0x2, P0 ;  /* 0x000115000a097a11 */ /* 0x000fe200000f1409 */
[----:B------:R-:W-:Y:S01]  /*edc0*/  UMOV UR8, UR16 ;  /* 0x0000001000087c82 */ /* 0x000fe20008000000 */
[----:B------:R-:W-:Y:S01]  /*edd0*/  LOP3.LUT R13, R2, R13, RZ, 0x3c, !PT ;  /* 0x0000000d020d7212 */ /* 0x000fe200078e3cff */
[--C-:B------:R-:W-:Y:S01]  /*ede0*/  IMAD.MOV R18, RZ, RZ, -R14.reuse ;  /* 0x000000ffff127224 */ /* 0x100fe200078e0a0e */
[----:B------:R-:W-:Y:S01]  /*edf0*/  SHF.R.S32.HI R2, RZ, 0x1f, R14 ;  /* 0x0000001fff027819 */ /* 0x000fe2000001140e */
[----:B------:R-:W-:Y:S01]  /*ee00*/  SHFL.IDX PT, R10, R8, RZ, 0x1c1f ;  /* 0x001c1fff080a7589 */ /* 0x000fe200000e0000 */
[----:B------:R-:W-:Y:S01]  /*ee10*/  UIMAD UR5, UR13, UR5, UR10 ;  /* 0x000000050d0572a4 */ /* 0x000fe2000f8e020a */
[----:B------:R-:W-:Y:S01]  /*ee20*/  IMAD R18, R18, c[0x0][0x4e8], R15 ;  /* 0x00013a0012127a24 */ /* 0x000fe200078e020f */
[----:B------:R-:W-:Y:S01]  /*ee30*/  UIMAD.WIDE.U32 UR8, UR13, UR4, UR8 ;  /* 0x000000040d0872a5 */ /* 0x000fe2000f8e0008 */
[----:B------:R-:W1:Y:S01]  /*ee40*/  SHFL.IDX PT, R11, R9, RZ, 0x1c1f ;  /* 0x001c1fff090b7589 */ /* 0x000e6200000e0000 */
[----:B------:R-:W-:Y:S01]  /*ee50*/  IMAD R15, R2, c[0x0][0x3e0], RZ ;  /* 0x0000f800020f7a24 */ /* 0x000fe200078e02ff */
[----:B------:R-:W-:Y:S01]  /*ee60*/  IADD3 R36, R0, 0x40, RZ ;  /* 0x0000004000247810 */ /* 0x000fe20007ffe0ff */
[----:B------:R-:W-:Y:S01]  /*ee70*/  UIADD3 UR5, UR9, UR5, URZ ;  /* 0x0000000509057290 */ /* 0x000fe2000fffe03f */
[----:B------:R-:W-:Y:S01]  /*ee80*/  SHFL.IDX PT, R8, R8, 0x1, 0x1c1f ;  /* 0x003c1f0008087f89 */ /* 0x000fe200000e0000 */
[----:B-----5:R-:W-:Y:S01]  /*ee90*/  IMAD R2, R4, c[0x0][0x4e8], RZ ;  /* 0x00013a0004027a24 */ /* 0x020fe200078e02ff */
[C---:B------:R-:W-:Y:S01]  /*eea0*/  IADD3 R4, R12.reuse, 0x8, RZ ;  /* 0x000000080c047810 */ /* 0x040fe20007ffe0ff */
[----:B------:R-:W-:Y:S01]  /*eeb0*/  IMAD.U32 R16, RZ, RZ, UR8 ;  /* 0x00000008ff107e24 */ /* 0x000fe2000f8e00ff */
[----:B------:R-:W2:Y:S01]  /*eec0*/  SHFL.IDX PT, R9, R9, 0x1, 0x1c1f ;  /* 0x003c1f0009097f89 */ /* 0x000ea200000e0000 */
[----:B------:R-:W-:Y:S01]  /*eed0*/  MOV R17, UR9 ;  /* 0x0000000900117c02 */ /* 0x000fe20008000f00 */
[----:B------:R-:W-:Y:S01]  /*eee0*/  IMAD.U32 R17, RZ, RZ, UR5 ;  /* 0x00000005ff117e24 */ /* 0x000fe2000f8e00ff */
[-C--:B------:R-:W-:Y:S01]  /*eef0*/  ISETP.GE.OR P0, PT, R12, R2.reuse, P2 ;  /* 0x000000020c00720c */ /* 0x080fe20001706670 */
[----:B------:R-:W-:Y:S01]  /*ef00*/  IMAD.SHL.U32 R5, R5, 0x8, RZ ;  /* 0x0000000805057824 */ /* 0x000fe200078e00ff */
[----:B------:R-:W-:Y:S01]  /*ef10*/  ISETP.GE.OR P2, PT, R4, R2, P2 ;  /* 0x000000020400720c */ /* 0x000fe20001746670 */
[----:B------:R-:W-:Y:S01]  /*ef20*/  IMAD.WIDE.U32 R16, R14, c[0x0][0x3e0], R16 ;  /* 0x0000f8000e107a25 */ /* 0x000fe200078e0010 */
[----:B------:R-:W-:-:S02]  /*ef30*/  SHF.R.S32.HI R12, RZ, 0x1f, R18 ;  /* 0x0000001fff0c7819 */ /* 0x000fc40000011412 */
[----:B------:R-:W-:Y:S01]  /*ef40*/  LOP3.LUT R5, R13, 0x7ffffe00, R5, 0xf8, !PT ;  /* 0x7ffffe000d057812 */ /* 0x000fe200078ef805 */
[----:B------:R-:W-:Y:S01]  /*ef50*/  IMAD R15, R14, c[0x0][0x3e4], R15 ;  /* 0x0000f9000e0f7a24 */ /* 0x000fe200078e020f */
[----:B------:R-:W-:Y:S01]  /*ef60*/  MOV R14, R16 ;  /* 0x00000010000e7202 */ /* 0x000fe20000000f00 */
[----:B------:R-:W-:Y:S02]  /*ef70*/  IMAD R12, R12, c[0x0][0x3d8], RZ ;  /* 0x0000f6000c0c7a24 */ /* 0x000fe400078e02ff */
[----:B------:R-:W-:Y:S02]  /*ef80*/  IMAD.IADD R15, R17, 0x1, R15 ;  /* 0x00000001110f7824 */ /* 0x000fe400078e020f */
[----:B------:R-:W-:Y:S01]  /*ef90*/  IMAD.SHL.U32 R16, R5, 0x2, RZ ;  /* 0x0000000205107824 */ /* 0x000fe200078e00ff */
[----:B-1----:R1:W-:Y:S01]  /*efa0*/  @!P0 ST.E [R10.64], R6 ;  /* 0x000000060a008985 */ /* 0x0023e2000c10190e */
[C---:B------:R-:W-:Y:S02]  /*efb0*/  IMAD R17, R18.reuse, c[0x0][0x3dc], R12 ;  /* 0x0000f70012117a24 */ /* 0x040fe400078e020c */
[----:B------:R-:W-:Y:S01]  /*efc0*/  IMAD.WIDE.U32 R18, R18, c[0x0][0x3d8], R14 ;  /* 0x0000f60012127a25 */ /* 0x000fe200078e000e */
[----:B--2---:R1:W-:Y:S03]  /*efd0*/  @!P2 ST.E [R8.64], R7 ;  /* 0x000000070800a985 */ /* 0x0043e6000c10190e */
[----:B------:R-:W-:Y:S01]  /*efe0*/  IMAD.IADD R17, R19, 0x1, R17 ;  /* 0x0000000113117824 */ /* 0x000fe200078e0211 */
[C---:B------:R-:W-:Y:S01]  /*eff0*/  LEA R38, P0, R18.reuse, c[0x0][0x380], 0x1 ;  /* 0x0000e00012267a11 */ /* 0x040fe200078008ff */
        /* <DEDUP_REMOVED lines=23> */
.L_x_2733:
[----:B------:R-:W-:Y:S05]  /*f170*/  BSYNC B0 ;  /* 0x0000000000007941 */ /* 0x000fea0003800000 */
.L_x_2732:
        /* <DEDUP_REMOVED lines=15> */
.L_x_2735:
[----:B------:R-:W-:Y:S05]  /*f270*/  BSYNC B0 ;  /* 0x0000000000007941 */ /* 0x000fea0003800000 */
.L_x_2734:
        /* <DEDUP_REMOVED lines=15> */
.L_x_2737:
[----:B------:R-:W-:Y:S05]  /*f370*/  BSYNC B0 ;  /* 0x0000000000007941 */ /* 0x000fea0003800000 */
.L_x_2736:
        /* <DEDUP_REMOVED lines=16> */
.L_x_2730:
        /* <DEDUP_REMOVED lines=31> */
.L_x_2738:
        /* <DEDUP_REMOVED lines=43> */
.L_x_2740:
[----:B------:R-:W-:Y:S05]  /*f920*/  BSYNC B0 ;  /* 0x0000000000007941 */ /* 0x000fea0003800000 */
.L_x_2739:
        /* <DEDUP_REMOVED lines=63> */
.L_x_2742:
[----:B------:R-:W-:Y:S05]  /*fd20*/  BSYNC B0 ;  /* 0x0000000000007941 */ /* 0x000fea0003800000 */
.L_x_2741:
        /* <DEDUP_REMOVED lines=15> */
.L_x_2744:
[----:B------:R-:W-:Y:S05]  /*fe20*/  BSYNC B0 ;  /* 0x0000000000007941 */ /* 0x000fea0003800000 */
.L_x_2743:
        /* <DEDUP_REMOVED lines=15> */
.L_x_2746:
[----:B------:R-:W-:Y:S05]  /*ff20*/  BSYNC B0 ;  /* 0x0000000000007941 */ /* 0x000fea0003800000 */
.L_x_2745:
        /* <DEDUP_REMOVED lines=16> */
.L_x_2747:
        /* <DEDUP_REMOVED lines=13> */
.L_x_4367:


//--------------------- .text._ZN7cutlass13device_kernelIN5flash19enable_sm80_to_sm89INS1_16FlashAttnFwdSm80INS1_25CollectiveMainloopFwdSm80ILi8ELi1ELb1EN4cute5tupleIJNS5_1CILi128EEES8_S8_EEELi128ENS_6half_tEfNS_4arch4Sm80ELb1ELb0ELb0ELb1ELb1ELb1ELb1ELb0EEENS1_21CollectiveEpilogueFwdIS9_NS6_IJNS7_ILi1EEESF_SF_EEESA_SC_Li256ELb1ELb1ELb0ELb0EEENS1_19SingleTileSchedulerILb1ELb0ELb1ELi128EEEEEEEEEvNT_6ParamsE --------------------------
	.section	.text._ZN7cutlass13device_kernelIN5flash19enable_sm80_to_sm89INS1_16FlashAttnFwdSm80INS1_25CollectiveMainloopFwdSm80ILi8ELi1ELb1EN4cute5tupleIJNS5_1CILi128EEES8_S8_EEELi128ENS_6half_tEfNS_4arch4Sm80ELb1ELb0ELb0ELb1ELb1ELb1ELb1ELb0EEENS1_21CollectiveEpilogueFwdIS9_NS6_IJNS7_ILi1EEESF_SF_EEESA_SC_Li256ELb1ELb1ELb0ELb0EEENS1_19SingleTileSchedulerILb1ELb0ELb1ELi128EEEEEEEEEvNT_6ParamsE,"ax",@progbits
	.sectioninfo	@"SHI_REGISTERS=255"
	.align	128
.text._ZN7cutlass13device_kernelIN5flash19enable_sm80_to_sm89INS1_16FlashAttnFwdSm80INS1_25CollectiveMainloopFwdSm80ILi8ELi1ELb1EN4cute5tupleIJNS5_1CILi128EEES8_S8_EEELi128ENS_6half_tEfNS_4arch4Sm80ELb1ELb0ELb0ELb1ELb1ELb1ELb1ELb0EEENS1_21CollectiveEpilogueFwdIS9_NS6_IJNS7_ILi1EEESF_SF_EEESA_SC_Li256ELb1ELb1ELb0ELb0EEENS1_19SingleTileSchedulerILb1ELb0ELb1ELi128EEEEEEEEEvNT_6ParamsE:
        .type           _ZN7cutlass13device_kernelIN5flash19enable_sm80_to_sm89INS1_16FlashAttnFwdSm80INS1_25CollectiveMainloopFwdSm80ILi8ELi1ELb1EN4cute5tupleIJNS5_1CILi128EEES8_S8_EEELi128ENS_6half_tEfNS_4arch4Sm80ELb1ELb0ELb0ELb1ELb1ELb1ELb1ELb0EEENS1_21CollectiveEpilogueFwdIS9_NS6_IJNS7_ILi1EEESF_SF_EEESA_SC_Li256ELb1ELb1ELb0ELb0EEENS1_19SingleTileSchedulerILb1ELb0ELb1ELi128EEEEEEEEEvNT_6ParamsE,@function
        .size           _ZN7cutlass13device_kernelIN5flash19enable_sm80_to_sm89INS1_16FlashAttnFwdSm80INS1_25CollectiveMainloopFwdSm80ILi8ELi1ELb1EN4cute5tupleIJNS5_1CILi128EEES8_S8_EEELi128ENS_6half_tEfNS_4arch4Sm80ELb1ELb0ELb0ELb1ELb1ELb1ELb1ELb0EEENS1_21CollectiveEpilogueFwdIS9_NS6_IJNS7_ILi1EEESF_SF_EEESA_SC_Li256ELb1ELb1ELb0ELb0EEENS1_19SingleTileSchedulerILb1ELb0ELb1ELi128EEEEEEEEEvNT_6ParamsE,(.L_x_4368 - _ZN7cutlass13device_kernelIN5flash19enable_sm80_to_sm89INS1_16FlashAttnFwdSm80INS1_25CollectiveMainloopFwdSm80ILi8ELi1ELb1EN4cute5tupleIJNS5_1CILi128EEES8_S8_EEELi128ENS_6half_tEfNS_4arch4Sm80ELb1ELb0ELb0ELb1ELb1ELb1ELb1ELb0EEENS1_21CollectiveEpilogueFwdIS9_NS6_IJNS7_ILi1EEESF_SF_EEESA_SC_Li256ELb1ELb1ELb0ELb0EEENS1_19SingleTileSchedulerILb1ELb0ELb1ELi128EEEEEEEEEvNT_6ParamsE)
        .other          _ZN7cutlass13device_kernelIN5flash19enable_sm80_to_sm89INS1_16FlashAttnFwdSm80INS1_25CollectiveMainloopFwdSm80ILi8ELi1ELb1EN4cute5tupleIJNS5_1CILi128EEES8_S8_EEELi128ENS_6half_tEfNS_4arch4Sm80ELb1ELb0ELb0ELb1ELb1ELb1ELb1ELb0EEENS1_21CollectiveEpilogueFwdIS9_NS6_IJNS7_ILi1EEESF_SF_EEESA_SC_Li256ELb1ELb1ELb0ELb0EEENS1_19SingleTileSchedulerILb1ELb0ELb1ELi128EEEEEEEEEvNT_6ParamsE,@"STO_CUDA_ENTRY STV_DEFAULT"
_ZN7cutlass13device_kernelIN5flash19enable_sm80_to_sm89INS1_16FlashAttnFwdSm80INS1_25CollectiveMainloopFwdSm80ILi8ELi1ELb1EN4cute5tupleIJNS5_1CILi128EEES8_S8_EEELi128ENS_6half_tEfNS_4arch4Sm80ELb1ELb0ELb0ELb1ELb1ELb1ELb1ELb0EEENS1_21CollectiveEpilogueFwdIS9_NS6_IJNS7_ILi1EEESF_SF_EEESA_SC_Li256ELb1ELb1ELb0ELb0EEENS1_19SingleTileSchedulerILb1ELb0ELb1ELi128EEEEEEEEEvNT_6ParamsE:
        /* <DEDUP_REMOVED lines=21> */
.L_x_2749:
        /* <DEDUP_REMOVED lines=13> */
.L_x_2751:
[----:B------:R-:W-:Y:S02]  /*0220*/  ULDC UR5, c[0x0][0x54c] ;  /* 0x0001530000057ab9 */ /* 0x000fe40000000800 */
.L_x_2750:
[----:B------:R-:W-:Y:S02]  /*0230*/  ULDC UR4, c[0x0][0x548] ;  /* 0x0001520000047ab9 */ /* 0x000fe40000000800 */
[----:B------:R-:W-:-:S02]  /*0240*/  USHF.L.U32 UR14, UR14, 0x7, URZ ;  /* 0x000000070e0e7899 */ /* 0x000fc4000800063f */
[----:B------:R-:W-:-:S04]  /*0250*/  UIMAD UR4, UR5, UR4, URZ ;  /* 0x00000004050472a4 */ /* 0x000fc8000f8e023f */
[----:B------:R-:W-:-:S04]  /*0260*/  UISETP.GE.AND UP0, UPT, UR14, UR4, UPT ;  /* 0x000000040e00728c */ /* 0x000fc8000bf06270 */
[----:B------:R-:W-:Y:S01]  /*0270*/  USEL UR21, UR21, 0xffffffff, !UP0 ;  /* 0xffffffff15157887 */ /* 0x000fe2000c000000 */
[----:B------:R-:W-:Y:S05]  /*0280*/  BRA `(.L_x_2752) ;  /* 0x000001b000007947 */ /* 0x000fea0003800000 */
.L_x_2748:
        /* <DEDUP_REMOVED lines=8> */
.L_x_2753:
        /* <DEDUP_REMOVED lines=13> */
.L_x_2755:
[----:B------:R-:W-:Y:S02]  /*03e0*/  ULDC UR5, c[0x0][0x54c] ;  /* 0x0001530000057ab9 */ /* 0x000fe40000000800 */
.L_x_2754:
[----:B------:R-:W-:Y:S02]  /*03f0*/  ULDC UR4, c[0x0][0x548] ;  /* 0x0001520000047ab9 */ /* 0x000fe40000000800 */
[----:B------:R-:W-:-:S02]  /*0400*/  USHF.L.U32 UR14, UR14, 0x7, URZ ;  /* 0x000000070e0e7899 */ /* 0x000fc4000800063f */
[----:B------:R-:W-:-:S04]  /*0410*/  UIMAD UR4, UR5, UR4, URZ ;  /* 0x00000004050472a4 */ /* 0x000fc8000f8e023f */
[----:B------:R-:W-:-:S04]  /*0420*/  UISETP.GE.AND UP0, UPT, UR14, UR4, UPT ;  /* 0x000000040e00728c */ /* 0x000fc8000bf06270 */
[----:B------:R-:W-:-:S06]  /*0430*/  USEL UR21, UR21, 0xffffffff, !UP0 ;  /* 0xffffffff15157887 */ /* 0x000fcc000c000000 */
.L_x_2752:
        /* <DEDUP_REMOVED lines=36> */
[----:B------:R-:W-:Y:S01]  /*0680*/  MOV R86, RZ ;  /* 0x000000ff00567202 */ /* 0x000fe20000000f00 */
[----:B------:R-:W-:Y:S02]  /*0690*/  IMAD.MOV.U32 R0, RZ, RZ, RZ ;  /* 0x000000ffff007224 */ /* 0x000fe400078e00ff */
[----:B------:R-:W-:Y:S01]  /*06a0*/  IMAD.U32 R8, RZ, RZ, UR8 ;  /* 0x00000008ff087e24 */ /* 0x000fe2000f8e00ff */
[----:B------:R-:W-:Y:S01]  /*06b0*/  MOV R9, UR9 ;  /* 0x0000000900097c02 */ /* 0x000fe20008000f00 */
[----:B------:R-:W-:Y:S01]  /*06c0*/  IMAD.U32 R6, RZ, RZ, UR4 ;  /* 0x00000004ff067e24 */ /* 0x000fe2000f8e00ff */
[----:B------:R-:W-:-:S03]  /*06d0*/  MOV R7, UR5 ;  /* 0x0000000500077c02 */ /* 0x000fc60008000f00 */
[----:B------:R4:W5:Y:S04]  /*06e0*/  @P4 LDG.E R86, [R8.64] ;  /* 0x0000001608564981 */ /* 0x000968000c1e1900 */
[----:B------:R4:W5:Y:S04]  /*06f0*/  @P1 LDG.E R0, [R6.64] ;  /* 0x0000001606001981 */ /* 0x000968000c1e1900 */
        /* <DEDUP_REMOVED lines=8> */
[----:B------:R-:W-:-:S02]  /*0780*/  ULDC UR18, c[0x0][0x228] ;  /* 0x00008a0000127ab9 */ /* 0x000fc40000000800 */
        /* <DEDUP_REMOVED lines=11> */
.L_x_2756:
        /* <DEDUP_REMOVED lines=10> */
.L_x_2757:
[----:B------:R-:W-:Y:S05]  /*08e0*/  @!P4 BRA `(.L_x_2758) ;  /* 0x000000500000c947 */ /* 0x000fea0003800000 */
[----:B-1----:R1:W2:Y:S04]  /*08f0*/  LDG.E R2, [R8.64] ;  /* 0x0000001608027981 */ /* 0x0022a8000c1e1900 */
[----:B-1--4-:R-:W4:Y:S01]  /*0900*/  LDG.E R8, [R8.64+0x4] ;  /* 0x0000041608087981 */ /* 0x012f22000c1e1900 */
[----:B--2---:R-:W1:Y:S08]  /*0910*/  R2UR UR19, R2 ;  /* 0x00000000021373c2 */ /* 0x004e7000000e0000 */
[----:B----4-:R-:W1:Y:S02]  /*0920*/  R2UR UR4, R8 ;  /* 0x00000000080473c2 */ /* 0x010e6400000e0000 */
[----:B-1----:R-:W-:-:S06]  /*0930*/  UIADD3 UR19, -UR19, UR4, URZ ;  /* 0x0000000413137290 */ /* 0x002fcc000fffe13f */
.L_x_2758:
        /* <DEDUP_REMOVED lines=11> */
[----:B------:R-:W-:Y:S02]  /*09f0*/  ULDC UR6, c[0x0][0x2c4] ;  /* 0x0000b10000067ab9 */ /* 0x000fe40000000800 */
[----:B------:R-:W-:Y:S02]  /*0a00*/  UISETP.NE.AND UP2, UPT, UR6, 0x1, UPT ;  /* 0x000000010600788c */ /* 0x000fe4000bf45270 */
[----:B------:R-:W-:Y:S02]  /*0a10*/  UIADD3 UR6, -UR16, UR19, URZ ;  /* 0x0000001310067290 */ /* 0x000fe4000fffe13f */
[----:B------:R-:W-:-:S07]  /*0a20*/  UMOV UR15, UR19 ;  /* 0x00000013000f7c82 */ /* 0x000fce0008000000 */
[----:B------:R-:W-:Y:S01]  /*0a30*/  @UP2 UIADD3 UR24, UR14, 0x7f, URZ ;  /* 0x0000007f0e182890 */ /* 0x000fe2000fffe03f */
[----:B--2---:R-:W1:Y:S08]  /*0a40*/  @P1 R2UR UR4, R2 ;  /* 0x00000000020413c2 */ /* 0x004e7000000e0000 */
[----:B----4-:R-:W1:Y:S02]  /*0a50*/  @P1 R2UR UR5, R6 ;  /* 0x00000000060513c2 */ /* 0x010e6400000e0000 */
[----:B-1----:R-:W-:-:S03]  /*0a60*/  @UP3 UIADD3 UR18, -UR4, UR5, URZ ;  /* 0x0000000504123290 */ /* 0x002fc6000fffe13f */
[----:B------:R-:W-:Y:S02]  /*0a70*/  ULDC.64 UR4, c[0x0][0x2c8] ;  /* 0x0000b20000047ab9 */ /* 0x000fe40000000a00 */
[----:B------:R-:W-:Y:S01]  /*0a80*/  UIMAD.WIDE.U32 UR24, UR24, UR4, URZ ;  /* 0x00000004181872a5 */ /* 0x000fe2000f8e003f */
[----:B---3--:R1:W2:Y:S01]  /*0a90*/  @P0 R2UR UR15, R4 ;  /* 0x00000000040f03c2 */ /* 0x0082a200000e0000 */
[----:B------:R-:W-:Y:S02]  /*0aa0*/  UIADD3 UR11, UR6, UR18, URZ ;  /* 0x00000012060b7290 */ /* 0x000fe4000fffe03f */
[----:B------:R-:W-:Y:S02]  /*0ab0*/  UIADD3 UR4, UR14, 0x7f, URZ ;  /* 0x0000007f0e047890 */ /* 0x000fe4000fffe03f */
[----:B------:R-:W-:Y:S02]  /*0ac0*/  UIADD3 UR9, UR11, 0x80, -UR20 ;  /* 0x000000800b097890 */ /* 0x000fe4000fffe814 */
[----:B------:R-:W-:-:S02]  /*0ad0*/  @UP2 USHF.R.U32.HI UR4, URZ, UR5, UR25 ;  /* 0x000000053f042299 */ /* 0x000fc40008011619 */
[----:B------:R-:W-:Y:S02]  /*0ae0*/  UIADD3 UR10, UR11, 0x7f, URZ ;  /* 0x0000007f0b0a7890 */ /* 0x000fe4000fffe03f */
[----:B------:R-:W-:Y:S02]  /*0af0*/  UIADD3 UR5, UR9, UR4, URZ ;  /* 0x0000000409057290 */ /* 0x000fe4000fffe03f */
[----:B------:R-:W-:Y:S02]  /*0b00*/  USHF.R.S32.HI UR8, URZ, 0x1f, UR10 ;  /* 0x0000001f3f087899 */ /* 0x000fe4000801140a */
[----:B------:R-:W-:Y:S02]  /*0b10*/  USHF.R.S32.HI UR4, URZ, 0x1f, UR5 ;  /* 0x0000001f3f047899 */ /* 0x000fe40008011405 */
[----:B------:R-:W-:Y:S02]  /*0b20*/  ULEA.HI UR10, UR8, UR10, URZ, 0x7 ;  /* 0x0000000a080a7291 */ /* 0x000fe4000f8f383f */
[----:B------:R-:W-:-:S02]  /*0b30*/  ULEA.HI UR4, UR4, UR5, URZ, 0x7 ;  /* 0x0000000504047291 */ /* 0x000fc4000f8f383f */
[----:B------:R-:W-:Y:S02]  /*0b40*/  USHF.R.S32.HI UR10, URZ, 0x7, UR10 ;  /* 0x000000073f0a7899 */ /* 0x000fe4000801140a */
        /* <DEDUP_REMOVED lines=56> */
[----:B------:R-:W-:Y:S01]  /*0ed0*/  IMAD.WIDE.U32 R6, R154, c[0x0][0x238], R10 ;  /* 0x00008e009a067a25 */ /* 0x000fe200078e000a */
[----:B------:R-:W-:Y:S01]  /*0ee0*/  USHF.R.S32.HI UR5, URZ, 0x1f, UR25 ;  /* 0x0000001f3f057899 */ /* 0x000fe20008011419 */
[C---:B------:R-:W-:Y:S01]  /*0ef0*/  IADD3 R137, R10.reuse, 0x40, RZ ;  /* 0x000000400a897810 */ /* 0x040fe20007ffe0ff */
[----:B------:R-:W-:Y:S01]  /*0f00*/  USHF.R.S32.HI UR28, URZ, 0x1f, UR15 ;  /* 0x0000001f3f1c7899 */ /* 0x000fe2000801140f */
[----:B------:R-:W-:Y:S01]  /*0f10*/  IMAD.IADD R7, R7, 0x1, R0 ;  /* 0x0000000107077824 */ /* 0x000fe200078e0200 */
[----:B------:R-:W-:Y:S01]  /*0f20*/  ISETP.GE.AND P6, PT, R10, c[0x0][0x1d4], PT ;  /* 0x000075000a007a0c */ /* 0x000fe20003fc6270 */
[----:B------:R-:W-:Y:S01]  /*0f30*/  IMAD.U32 R0, RZ, RZ, UR13 ;  /* 0x0000000dff007e24 */ /* 0x000fe2000f8e00ff */
[----:B------:R-:W-:Y:S01]  /*0f40*/  ISETP.GE.AND P5, PT, R137, c[0x0][0x1d4], PT ;  /* 0x0000750089007a0c */ /* 0x000fe20003fa6270 */
[----:B-1----:R-:W-:Y:S01]  /*0f50*/  IMAD.U32 R2, RZ, RZ, UR25 ;  /* 0x00000019ff027e24 */ /* 0x002fe2000f8e00ff */
[----:B------:R-:W-:Y:S01]  /*0f60*/  IADD3 R127, R138, 0x20, RZ ;  /* 0x000000208a7f7810 */ /* 0x000fe20007ffe0ff */
[----:B------:R-:W-:Y:S01]  /*0f70*/  IMAD.WIDE.U32 R6, R0, c[0x0][0x240], R6 ;  /* 0x0000900000067a25 */ /* 0x000fe200078e0006 */
[----:B------:R-:W-:-:S02]  /*0f80*/  IADD3 R123, R138, 0x40, RZ ;  /* 0x000000408a7b7810 */ /* 0x000fc40007ffe0ff */
[----:B------:R-:W-:Y:S01]  /*0f90*/  IADD3 R119, R138, 0x60, RZ ;  /* 0x000000608a777810 */ /* 0x000fe20007ffe0ff */
[----:B------:R-:W-:Y:S01]  /*0fa0*/  IMAD.MOV.U32 R148, RZ, RZ, R6 ;  /* 0x000000ffff947224 */ /* 0x000fe200078e0006 */
[----:B------:R-:W-:Y:S01]  /*0fb0*/  IADD3 R149, R7, UR7, RZ ;  /* 0x0000000707957c10 */ /* 0x000fe2000fffe0ff */
[----:B------:R-:W-:Y:S01]  /*0fc0*/  IMAD R2, R2, -0x80, R83 ;  /* 0xffffff8002027824 */ /* 0x000fe200078e0253 */
[----:B------:R-:W-:Y:S01]  /*0fd0*/  ULDC.64 UR6, c[0x0][0x280] ;  /* 0x0000a00000067ab9 */ /* 0x000fe20000000a00 */
[----:B------:R-:W-:Y:S01]  /*0fe0*/  IMAD.SHL.U32 R136, R138, 0x40, RZ ;  /* 0x000000408a887824 */ /* 0x000fe200078e00ff */
[----:B------:R-:W-:Y:S01]  /*0ff0*/  UIMAD UR6, UR28, UR6, URZ ;  /* 0x000000061c0672a4 */ /* 0x000fe2000f8e023f */
[----:B------:R-:W-:Y:S01]  /*1000*/  IMAD.WIDE.U32 R148, R146, c[0x0][0x248], R148 ;  /* 0x0000920092947a25 */ /* 0x000fe200078e0094 */
[----:B------:R-:W-:Y:S02]  /*1010*/  ISETP.GE.AND P0, PT, R2, 0x1, PT ;  /* 0x000000010200780c */ /* 0x000fe40003f06270 */
[----:B------:R-:W-:Y:S01]  /*1020*/  LOP3.LUT R136, R136, 0x1c0, RZ, 0xc0, !PT ;  /* 0x000001c088887812 */ /* 0x000fe200078ec0ff */
[----:B------:R-:W-:Y:S01]  /*1030*/  IMAD.SHL.U32 R135, R135, 0x8, RZ ;  /* 0x0000000887877824 */ /* 0x000fe200078e00ff */
[----:B------:R-:W-:Y:S01]  /*1040*/  IADD3 R161, R149, UR4, RZ ;  /* 0x0000000495a17c10 */ /* 0x000fe2000fffe0ff */
[----:B------:R-:W-:Y:S01]  /*1050*/  IMAD.SHL.U32 R89, R96, 0x80, RZ ;  /* 0x0000008060597824 */ /* 0x000fe200078e00ff */
[----:B------:R-:W-:Y:S01]  /*1060*/  LOP3.LUT R133, R136, 0x38, R10, 0xf8, !PT ;  /* 0x0000003888857812 */ /* 0x000fe200078ef80a */
[----:B------:R-:W-:Y:S01]  /*1070*/  IMAD R0, R88, UR25, RZ ;  /* 0x0000001958007c24 */ /* 0x000fe2000f8e02ff */
[----:B------:R-:W-:Y:S01]  /*1080*/  LOP3.LUT R135, R135, 0xfffffe00, RZ, 0xc0, !PT ;  /* 0xfffffe0087877812 */ /* 0x000fe200078ec0ff */
[----:B------:R-:W-:Y:S01]  /*1090*/  IMAD.MOV.U32 R160, RZ, RZ, R148 ;  /* 0x000000ffffa07224 */ /* 0x000fe200078e0094 */
[----:B------:R-:W-:Y:S01]  /*10a0*/  SHF.R.U32.HI R134, RZ, 0x3, R136 ;  /* 0x00000003ff867819 */ /* 0x000fe20000011688 */
[C---:B------:R-:W-:Y:S01]  /*10b0*/  IMAD R0, R89.reuse, UR5, R0 ;  /* 0x0000000559007c24 */ /* 0x040fe2000f8e0200 */
[----:B------:R-:W-:Y:S01]  /*10c0*/  ISETP.GE.AND P2, PT, R2, 0x21, PT ;  /* 0x000000210200780c */ /* 0x000fe20003f46270 */
[----:B------:R-:W-:Y:S01]  /*10d0*/  IMAD.WIDE.U32 R6, R89, UR25, R160 ;  /* 0x0000001959067c25 */ /* 0x000fe2000f8e00a0 */
[----:B------:R-:W-:Y:S01]  /*10e0*/  LOP3.LUT R133, R135, R133, R134, 0xf6, !PT ;  /* 0x0000008587857212 */ /* 0x000fe200078ef686 */
[----:B------:R-:W-:Y:S01]  /*10f0*/  ULDC.64 UR4, c[0x0][0x260] ;  /* 0x0000980000047ab9 */ /* 0x000fe20000000a00 */
[----:B------:R-:W-:Y:S01]  /*1100*/  SHF.R.S32.HI R125, RZ, 0x1f, R127 ;  /* 0x0000001fff7d7819 */ /* 0x000fe2000001147f */
[----:B------:R-:W-:Y:S01]  /*1110*/  IMAD.IADD R7, R7, 0x1, R0 ;  /* 0x0000000107077824 */ /* 0x000fe200078e0200 */
[C---:B------:R-:W-:Y:S01]  /*1120*/  @P0 LEA R8, P1, R6.reuse, c[0x0][0x220], 0x1 ;  /* 0x0000880006080a11 */ /* 0x040fe200078208ff */
[----:B------:R-:W-:Y:S01]  /*1130*/  IMAD.U32 R4, RZ, RZ, UR13 ;  /* 0x0000000dff047e24 */ /* 0x000fe2000f8e00ff */
[----:B------:R-:W-:Y:S01]  /*1140*/  UIMAD UR4, UR12, UR4, URZ ;  /* 0x000000040c0472a4 */ /* 0x000fe2000f8e023f */
[----:B------:R-:W-:Y:S01]  /*1150*/  IMAD.SHL.U32 R133, R133, 0x2, RZ ;  /* 0x0000000285857824 */ /* 0x000fe200078e00ff */
[----:B------:R-:W-:Y:S01]  /*1160*/  @P0 LEA.HI.X R9, R6, c[0x0][0x224], R7, 0x1, P1 ;  /* 0x0000890006090a11 */ /* 0x000fe200008f0c07 */
[----:B------:R-:W-:Y:S01]  /*1170*/  IMAD.MOV.U32 R0, RZ, RZ, c[0x0][0x23c] ;  /* 0x00008f00ff007624 */ /* 0x000fe200078e00ff */
[----:B------:R-:W-:Y:S01]  /*1180*/  ISETP.GE.AND P1, PT, R2, 0x41, PT ;  /* 0x000000410200780c */ /* 0x000fe20003f26270 */
[----:B------:R-:W-:Y:S01]  /*1190*/  IMAD.WIDE.U32 R22, R4, c[0x0][0x260], R10 ;  /* 0x0000980004167a25 */ /* 0x000fe200078e000a */
[----:B------:R-:W-:Y:S01]  /*11a0*/  @P2 LEA R4, P3, R96, R6, 0x5 ;  /* 0x0000000660042211 */ /* 0x000fe200078628ff */
[----:B------:R-:W-:Y:S01]  /*11b0*/  @!PT LDS RZ, [RZ] ;  /* 0x00000000fffff984 */ /* 0x000fe20000000800 */
[----:B------:R-:W-:Y:S01]  /*11c0*/  @!PT LDS RZ, [RZ] ;  /* 0x00000000fffff984 */ /* 0x000fe20000000800 */
[----:B------:R-:W-:Y:S01]  /*11d0*/  @!PT LDS RZ, [RZ] ;  /* 0x00000000fffff984 */ /* 0x000fe20000000800 */
[----:B------:R1:W-:Y:S01]  /*11e0*/  @P0 LDGSTS.E.BYPASS.LTC128B.128 [R133+0x8100], [R8.64], !P6 ;  /* 0x0810000008850fae */ /* 0x0003e2000f101d56 */
[----:B------:R-:W-:Y:S01]  /*11f0*/  UIMAD UR4, UR13, UR5, UR4 ;  /* 0x000000050d0472a4 */ /* 0x000fe2000f8e0204 */
[----:B------:R-:W-:Y:S01]  /*1200*/  IMAD.SHL.U32 R12, R131, 0x4, RZ ;  /* 0x00000004830c7824 */ /* 0x000fe200078e00ff */
[----:B------:R-:W-:Y:S01]  /*1210*/  SHF.R.S32.HI R121, RZ, 0x1f, R123 ;  /* 0x0000001fff797819 */ /* 0x000fe2000001147b */
[----:B------:R1:W-:Y:S01]  /*1220*/  @P0 LDGSTS.E.BYPASS.LTC128B.128 [R133+0xc100], [R8.64+0x80], !P5 ;  /* 0x0c10008008850fae */ /* 0x0003e2000e901d56 */
[----:B------:R-:W-:Y:S01]  /*1230*/  ISETP.GT.AND P0, PT, R2, 0x60, PT ;  /* 0x000000600200780c */ /* 0x000fe20003f04270 */
[----:B------:R-:W-:Y:S01]  /*1240*/  IMAD R16, R5, c[0x0][0x280], RZ ;  /* 0x0000a00005107a24 */ /* 0x000fe200078e02ff */
[----:B------:R-:W-:Y:S01]  /*1250*/  @P2 LEA.HI.X R2, R96, R7, R0, 0x5, P3 ;  /* 0x0000000760022211 */ /* 0x000fe200018f2c00 */
[----:B------:R-:W-:Y:S01]  /*1260*/  IMAD.SHL.U32 R98, R0, 0x40, RZ ;  /* 0x0000004000627824 */ /* 0x000fe200078e00ff */
[----:B------:R-:W-:Y:S01]  /*1270*/  @P2 LEA R14, P3, R4, c[0x0][0x220], 0x1 ;  /* 0x00008800040e2a11 */ /* 0x000fe200078608ff */
[----:B------:R-:W-:Y:S01]  /*1280*/  IMAD.WIDE.U32 R24, R138, c[0x0][0x290], R10 ;  /* 0x0000a4008a187a25 */ /* 0x000fe200078e000a */
[----:B------:R-:W-:-:S02]  /*1290*/  SHF.R.S32.HI R13, RZ, 0x1f, R12 ;  /* 0x0000001fff0d7819 */ /* 0x000fc4000001140c */
[----:B------:R-:W-:Y:S01]  /*12a0*/  @P2 LEA.HI.X R15, R4, c[0x0][0x224], R2, 0x1, P3 ;  /* 0x00008900040f2a11 */ /* 0x000fe200018f0c02 */
[----:B------:R-:W-:Y:S01]  /*12b0*/  IMAD.U32 R142, RZ, RZ, UR15 ;  /* 0x0000000fff8e7e24 */ /* 0x000fe2000f8e00ff */
[----:B------:R-:W-:Y:S01]  /*12c0*/  ISETP.GE.AND P3, PT, R10, c[0x0][0x27c], PT ;  /* 0x00009f000a007a0c */ /* 0x000fe20003f66270 */
[----:B------:R-:W-:Y:S01]  /*12d0*/  IMAD.WIDE.U32 R18, R138, c[0x0][0x290], R12 ;  /* 0x0000a4008a127a25 */ /* 0x000fe200078e000c */
[----:B------:R-:W-:Y:S01]  /*12e0*/  IADD3 R23, R23, UR4, RZ ;  /* 0x0000000417177c10 */ /* 0x000fe2000fffe0ff */
[----:B------:R3:W-:Y:S01]  /*12f0*/  @P2 LDGSTS.E.BYPASS.LTC128B.128 [R133+0x9100], [R14.64], !P6 ;  /* 0x091000000e852fae */ /* 0x0007e2000f101d56 */
[----:B------:R-:W-:Y:S01]  /*1300*/  SEL R4, RZ, c[0x0][0x27c], !P3 ;  /* 0x00009f00ff047a07 */ /* 0x000fe20005800000 */
[----:B------:R-:W-:Y:S01]  /*1310*/  ULDC.64 UR4, c[0x0][0x290] ;  /* 0x0000a40000047ab9 */ /* 0x000fe20000000a00 */
[----:B------:R-:W-:Y:S01]  /*1320*/  P2R R139, PR, RZ, 0x8 ;  /* 0x00000008ff8b7803 */ /* 0x000fe20000000000 */
[----:B------:R3:W-:Y:S01]  /*1330*/  @P2 LDGSTS.E.BYPASS.LTC128B.128 [R133+0xd100], [R14.64+0x80], !P5 ;  /* 0x0d1000800e852fae */ /* 0x0007e2000e901d56 */
[----:B------:R-:W-:Y:S01]  /*1340*/  @P0 IMAD R0, R0, 0x60, RZ ;  /* 0x0000006000000824 */ /* 0x000fe200078e02ff */
[----:B------:R-:W-:Y:S01]  /*1350*/  UIMAD UR4, UR28, UR4, URZ ;  /* 0x000000041c0472a4 */ /* 0x000fe2000f8e023f */
[----:B------:R-:W-:Y:S01]  /*1360*/  IMAD.IADD R4, R10, 0x1, R4 ;  /* 0x000000010a047824 */ /* 0x000fe200078e0204 */
[----:B------:R-:W-:Y:S01]  /*1370*/  SHF.R.S32.HI R117, RZ, 0x1f, R119 ;  /* 0x0000001fff757819 */ /* 0x000fe20000011477 */
[----:B------:R-:W-:Y:S01]  /*1380*/  IMAD.SHL.U32 R126, R127, 0x40, RZ ;  /* 0x000000407f7e7824 */ /* 0x000fe200078e00ff */
[----:B------:R-:W-:Y:S01]  /*1390*/  UIMAD UR29, UR15, UR5, UR4 ;  /* 0x000000050f1d72a4 */ /* 0x000fe2000f8e0204 */
[----:B------:R-:W-:Y:S01]  /*13a0*/  IMAD.SHL.U32 R122, R123, 0x40, RZ ;  /* 0x000000407b7a7824 */ /* 0x000fe200078e00ff */
[----:B------:R-:W-:Y:S01]  /*13b0*/  SHF.R.S32.HI R2, RZ, 0x1f, R4 ;  /* 0x0000001fff027819 */ /* 0x000fe20000011404 */
[----:B-1----:R-:W-:Y:S01]  /*13c0*/  IMAD R8, R5, c[0x0][0x290], RZ ;  /* 0x0000a40005087a24 */ /* 0x002fe200078e02ff */
[----:B------:R-:W-:Y:S01]  /*13d0*/  ULDC.64 UR4, c[0x0][0x1e8] ;  /* 0x00007a0000047ab9 */ /* 0x000fe20000000a00 */
[----:B------:R-:W-:Y:S01]  /*13e0*/  IMAD.SHL.U32 R118, R119, 0x40, RZ ;  /* 0x0000004077767824 */ /* 0x000fe200078e00ff */
[-C--:B------:R-:W-:Y:S01]  /*13f0*/  LEA.HI R128, R2, R4.reuse, RZ, 0x3 ;  /* 0x0000000402807211 */ /* 0x080fe200078f18ff */
[----:B------:R-:W-:Y:S01]  /*1400*/  IMAD R8, R138, c[0x0][0x294], R8 ;  /* 0x0000a5008a087a24 */ /* 0x000fe200078e0208 */
[----:B------:R-:W-:Y:S01]  /*1410*/  LEA.HI R2, R2, R4, RZ, 0x6 ;  /* 0x0000000402027211 */ /* 0x000fe200078f30ff */
[----:B------:R-:W-:Y:S01]  /*1420*/  IMAD.WIDE.U32 R4, R96, 0x40, RZ ;  /* 0x0000004060047825 */ /* 0x000fe200078e00ff */
[----:B------:R-:W-:Y:S01]  /*1430*/  UIMAD UR31, UR12, UR4, URZ ;  /* 0x000000040c1f72a4 */ /* 0x000fe2000f8e023f */
[----:B------:R-:W-:Y:S01]  /*1440*/  LEA.HI R125, R125, R127, RZ, 0x3 ;  /* 0x0000007f7d7d7211 */ /* 0x000fe200078f18ff */
[----:B------:R-:W-:Y:S01]  /*1450*/  UIMAD.WIDE.U32 UR32, UR13, UR4, URZ ;  /* 0x000000040d2072a5 */ /* 0x000fe2000f8e003f */
[----:B------:R-:W-:Y:S01]  /*1460*/  IMAD.IADD R98, R5, 0x1, R98 ;  /* 0x0000000105627824 */ /* 0x000fe200078e0262 */
[----:B------:R-:W-:Y:S01]  /*1470*/  @P1 IADD3 R5, P2, R6, R4, RZ ;  /* 0x0000000406051210 */ /* 0x000fe20007f5e0ff */
[----:B------:R-:W-:Y:S01]  /*1480*/  IMAD.IADD R19, R19, 0x1, R8 ;  /* 0x0000000113137824 */ /* 0x000fe200078e0208 */
[----:B------:R-:W-:Y:S01]  /*1490*/  IADD3 R99, P3, R4, 0x80, RZ ;  /* 0x0000008004637810 */ /* 0x000fe20007f7e0ff */
[----:B------:R-:W-:Y:S01]  /*14a0*/  IMAD.IADD R9, R8, 0x1, R25 ;  /* 0x0000000108097824 */ /* 0x000fe200078e0219 */
[----:B------:R-:W-:Y:S01]  /*14b0*/  UIMAD UR31, UR13, UR5, UR31 ;  /* 0x000000050d1f72a4 */ /* 0x000fe2000f8e021f */
[----:B------:R-:W-:Y:S01]  /*14c0*/  IMAD.MOV.U32 R8, RZ, RZ, R24 ;  /* 0x000000ffff087224 */ /* 0x000fe200078e0018 */
[----:B------:R-:W-:Y:S01]  /*14d0*/  UIMAD UR28, UR15, UR7, UR6 ;  /* 0x000000070f1c72a4 */ /* 0x000fe2000f8e0206 */
[----:B------:R-:W-:Y:S01]  /*14e0*/  LEA.HI R121, R121, R123, RZ, 0x3 ;  /* 0x0000007b79797211 */ /* 0x000fe200078f18ff */
[----:B------:R-:W-:Y:S01]  /*14f0*/  ULDC.64 UR4, c[0x0][0x210] ;  /* 0x0000840000047ab9 */ /* 0x000fe20000000a00 */
[----:B------:R-:W-:Y:S01]  /*1500*/  IMAD.WIDE.U32 R142, R142, c[0x0][0x290], R8 ;  /* 0x0000a4008e8e7a25 */ /* 0x000fe200078e0008 */
[----:B------:R-:W-:Y:S01]  /*1510*/  ULDC.64 UR6, c[0x0][0x268] ;  /* 0x00009a0000067ab9 */ /* 0x000fe20000000a00 */
[----:B------:R-:W-:Y:S01]  /*1520*/  LEA.HI R117, R117, R119, RZ, 0x3 ;  /* 0x0000007775757211 */ /* 0x000fe200078f18ff */
[----:B------:R-:W-:Y:S01]  /*1530*/  UIMAD UR34, UR12, UR4, URZ ;  /* 0x000000040c2272a4 */ /* 0x000fe2000f8e023f */
[----:B------:R-:W-:Y:S01]  /*1540*/  LOP3.LUT R126, R126, 0x1c0, RZ, 0xc0, !PT ;  /* 0x000001c07e7e7812 */ /* 0x000fe200078ec0ff */
[----:B------:R-:W-:Y:S01]  /*1550*/  UIMAD UR6, UR26, UR6, URZ ;  /* 0x000000061a0672a4 */ /* 0x000fe2000f8e023f */
[----:B------:R-:W-:Y:S01]  /*1560*/  LOP3.LUT R122, R122, 0x1c0, RZ, 0xc0, !PT ;  /* 0x000001c07a7a7812 */ /* 0x000fe200078ec0ff */
[----:B------:R-:W-:Y:S01]  /*1570*/  UIMAD.WIDE.U32 UR36, UR13, UR4, URZ ;  /* 0x000000040d2472a5 */ /* 0x000fe2000f8e003f */
[----:B------:R-:W-:Y:S01]  /*1580*/  LOP3.LUT R118, R118, 0x1c0, RZ, 0xc0, !PT ;  /* 0x000001c076767812 */ /* 0x000fe200078ec0ff */
[----:B------:R-:W-:Y:S01]  /*1590*/  UIMAD UR34, UR13, UR5, UR34 ;  /* 0x000000050d2272a4 */ /* 0x000fe2000f8e0222 */
[C---:B------:R-:W-:Y:S01]  /*15a0*/  IMAD R16, R138.reuse, c[0x0][0x284], R16 ;  /* 0x0000a1008a107a24 */ /* 0x040fe200078e0210 */
[----:B------:R-:W-:Y:S01]  /*15b0*/  UIMAD UR6, UR27, UR7, UR6 ;  /* 0x000000071b0672a4 */ /* 0x000fe2000f8e0206 */
[C---:B------:R-:W-:Y:S01]  /*15c0*/  IMAD.WIDE.U32 R20, R138.reuse, c[0x0][0x280], R12 ;  /* 0x0000a0008a147a25 */ /* 0x040fe200078e000c */
[----:B------:R-:W-:Y:S01]  /*15d0*/  ULDC.64 UR4, c[0x0][0x2b0] ;  /* 0x0000ac0000047ab9 */ /* 0x000fe20000000a00 */
[----:B------:R-:W-:Y:S01]  /*15e0*/  SHF.R.U32.HI R124, RZ, 0x3, R126 ;  /* 0x00000003ff7c7819 */ /* 0x000fe2000001167e */
[----:B------:R-:W-:Y:S01]  /*15f0*/  UIADD3 UR31, UR33, UR31, URZ ;  /* 0x0000001f211f7290 */ /* 0x000fe2000fffe03f */
[----:B------:R-:W-:Y:S01]  /*1600*/  IMAD.WIDE.U32 R26, R138, c[0x0][0x280], R10 ;  /* 0x0000a0008a1a7a25 */ /* 0x000fe200078e000a */
[----:B------:R-:W-:Y:S01]  /*1610*/  SHF.R.U32.HI R120, RZ, 0x3, R122 ;  /* 0x00000003ff787819 */ /* 0x000fe2000001167a */
[----:B------:R-:W-:Y:S01]  /*1620*/  UIADD3 UR34, UR37, UR34, URZ ;  /* 0x0000002225227290 */ /* 0x000fe2000fffe03f */
[----:B------:R-:W-:Y:S01]  /*1630*/  SHF.R.U32.HI R116, RZ, 0x3, R118 ;  /* 0x00000003ff747819 */ /* 0x000fe20000011676 */
[----:B------:R-:W-:Y:S01]  /*1640*/  IMAD.SHL.U32 R125, R125, 0x40, RZ ;  /* 0x000000407d7d7824 */ /* 0x000fe200078e00ff */
[--C-:B------:R-:W-:Y:S01]  /*1650*/  LOP3.LUT R113, R136, 0x38, R128.reuse, 0xf8, !PT ;  /* 0x0000003888717812 */ /* 0x100fe200078ef880 */
[----:B------:R-:W-:Y:S01]  /*1660*/  IMAD.SHL.U32 R121, R121, 0x40, RZ ;  /* 0x0000004079797824 */ /* 0x000fe200078e00ff */
[--C-:B------:R-:W-:Y:S01]  /*1670*/  LOP3.LUT R112, R126, 0x38, R128.reuse, 0xf8, !PT ;  /* 0x000000387e707812 */ /* 0x100fe200078ef880 */
[----:B------:R-:W-:Y:S01]  /*1680*/  IMAD.SHL.U32 R117, R117, 0x40, RZ ;  /* 0x0000004075757824 */ /* 0x000fe200078e00ff */
[--C-:B------:R-:W-:Y:S01]  /*1690*/  LOP3.LUT R111, R122, 0x38, R128.reuse, 0xf8, !PT ;  /* 0x000000387a6f7812 */ /* 0x100fe200078ef880 */
[----:B------:R-:W-:Y:S01]  /*16a0*/  IMAD.SHL.U32 R2, R2, 0x80, RZ ;  /* 0x0000008002027824 */ /* 0x000fe200078e00ff */
[----:B------:R-:W-:Y:S01]  /*16b0*/  LOP3.LUT R110, R118, 0x38, R128, 0xf8, !PT ;  /* 0x00000038766e7812 */ /* 0x000fe200078ef880 */
[----:B------:R-:W-:Y:S01]  /*16c0*/  IMAD.MOV.U32 R92, RZ, RZ, 0x6 ;  /* 0x00000006ff5c7424 */ /* 0x000fe200078e00ff */
[----:B------:R-:W-:Y:S01]  /*16d0*/  SHF.R.S32.HI R130, RZ, 0x1f, R137 ;  /* 0x0000001fff827819 */ /* 0x000fe20000011489 */
[----:B------:R-:W-:Y:S01]  /*16e0*/  IMAD.MOV.U32 R158, RZ, RZ, c[0x0][0x280] ;  /* 0x0000a000ff9e7624 */ /* 0x000fe200078e00ff */
[----:B------:R-:W-:Y:S01]  /*16f0*/  LOP3.LUT R125, R125, 0xfffffe00, RZ, 0xc0, !PT ;  /* 0xfffffe007d7d7812 */ /* 0x000fe200078ec0ff */
[----:B------:R-:W-:Y:S01]  /*1700*/  IMAD.MOV.U32 R106, RZ, RZ, 0x5 ;  /* 0x00000005ff6a7424 */ /* 0x000fe200078e00ff */
[----:B------:R-:W-:Y:S01]  /*1710*/  LOP3.LUT R121, R121, 0xfffffe00, RZ, 0xc0, !PT ;  /* 0xfffffe0079797812 */ /* 0x000fe200078ec0ff */
[----:B------:R-:W-:Y:S01]  /*1720*/  IMAD.MOV.U32 R156, RZ, RZ, c[0x0][0x290] ;  /* 0x0000a400ff9c7624 */ /* 0x000fe200078e00ff */
[----:B------:R-:W-:Y:S01]  /*1730*/  LOP3.LUT R117, R117, 0xfffffe00, RZ, 0xc0, !PT ;  /* 0xfffffe0075757812 */ /* 0x000fe200078ec0ff */
[----:B------:R-:W-:Y:S01]  /*1740*/  IMAD.IADD R21, R21, 0x1, R16 ;  /* 0x0000000115157824 */ /* 0x000fe200078e0210 */
[----:B------:R-:W-:Y:S01]  /*1750*/  LOP3.LUT R2, R2, 0xffffe000, RZ, 0xc0, !PT ;  /* 0xffffe00002027812 */ /* 0x000fe200078ec0ff */
[----:B------:R-:W-:Y:S01]  /*1760*/  IMAD.IADD R17, R16, 0x1, R27 ;  /* 0x0000000110117824 */ /* 0x000fe200078e021b */
[----:B------:R-:W-:Y:S01]  /*1770*/  LOP3.LUT R113, R113, R134, RZ, 0x3c, !PT ;  /* 0x0000008671717212 */ /* 0x000fe200078e3cff */
[----:B------:R-:W-:Y:S01]  /*1780*/  IMAD.MOV.U32 R16, RZ, RZ, R26 ;  /* 0x000000ffff107224 */ /* 0x000fe200078e001a */
[----:B------:R-:W-:Y:S01]  /*1790*/  LOP3.LUT R112, R112, R124, RZ, 0x3c, !PT ;  /* 0x0000007c70707212 */ /* 0x000fe200078e3cff */
[----:B------:R-:W-:Y:S01]  /*17a0*/  IMAD.U32 R152, RZ, RZ, UR15 ;  /* 0x0000000fff987e24 */ /* 0x000fe2000f8e00ff */
[----:B------:R-:W-:Y:S01]  /*17b0*/  LOP3.LUT R111, R111, R120, RZ, 0x3c, !PT ;  /* 0x000000786f6f7212 */ /* 0x000fe200078e3cff */
[----:B------:R-:W-:Y:S01]  /*17c0*/  IMAD.U32 R150, RZ, RZ, UR15 ;  /* 0x0000000fff967e24 */ /* 0x000fe2000f8e00ff */
[----:B------:R-:W-:Y:S01]  /*17d0*/  LOP3.LUT R110, R110, R116, RZ, 0x3c, !PT ;  /* 0x000000746e6e7212 */ /* 0x000fe200078e3cff */
[----:B------:R-:W-:Y:S01]  /*17e0*/  IMAD.U32 R144, RZ, RZ, UR15 ;  /* 0x0000000fff907e24 */ /* 0x000fe2000f8e00ff */
[----:B------:R-:W-:Y:S01]  /*17f0*/  IADD3 R86, R86, UR19, RZ ;  /* 0x0000001356567c10 */ /* 0x000fe2000fffe0ff */
[----:B------:R-:W-:Y:S01]  /*1800*/  ULDC UR19, c[0x0][0x294] ;  /* 0x0000a50000137ab9 */ /* 0x000fe20000000800 */
[----:B------:R-:W-:Y:S01]  /*1810*/  IMAD.SHL.U32 R97, R96, 0x40, RZ ;  /* 0x0000004060617824 */ /* 0x000fe200078e00ff */
[----:B------:R-:W-:Y:S01]  /*1820*/  LEA.HI R130, R130, R137, RZ, 0x3 ;  /* 0x0000008982827211 */ /* 0x000fe200078f18ff */
[----:B------:R-:W-:Y:S01]  /*1830*/  IMAD.SHL.U32 R93, R156, 0x40, RZ ;  /* 0x000000409c5d7824 */ /* 0x000fe200078e00ff */
[----:B------:R-:W-:Y:S01]  /*1840*/  SHF.L.U64.HI R90, R158, R92, c[0x0][0x284] ;  /* 0x0000a1009e5a7619 */ /* 0x000fe2000001025c */
[----:B------:R-:W-:Y:S01]  /*1850*/  IMAD.SHL.U32 R103, R156, 0x80, RZ ;  /* 0x000000809c677824 */ /* 0x000fe200078e00ff */
[----:B------:R-:W-:Y:S01]  /*1860*/  SHF.L.U64.HI R100, R158, R102, c[0x0][0x284] ;  /* 0x0000a1009e647619 */ /* 0x000fe20000010266 */
[----:B------:R-:W-:Y:S01]  /*1870*/  IMAD.SHL.U32 R107, R156, 0x20, RZ ;  /* 0x000000209c6b7824 */ /* 0x000fe200078e00ff */
[----:B------:R-:W-:Y:S01]  /*1880*/  SHF.L.U64.HI R104, R158, R106, c[0x0][0x284] ;  /* 0x0000a1009e687619 */ /* 0x000fe2000001026a */
[----:B------:R-:W-:Y:S01]  /*1890*/  IMAD.WIDE.U32 R146, R146, c[0x0][0x268], R22 ;  /* 0x00009a0092927a25 */ /* 0x000fe200078e0016 */
[----:B------:R-:W-:-:S02]  /*18a0*/  SHF.L.U64.HI R102, R156, R102, c[0x0][0x294] ;  /* 0x0000a5009c667619 */ /* 0x000fc40000010266 */
[----:B------:R-:W-:Y:S01]  /*18b0*/  SHF.L.U64.HI R106, R156, R106, c[0x0][0x294] ;  /* 0x0000a5009c6a7619 */ /* 0x000fe2000001026a */
[----:B------:R-:W-:Y:S01]  /*18c0*/  IMAD.WIDE.U32 R152, R152, c[0x0][0x280], R20 ;  /* 0x0000a00098987a25 */ /* 0x000fe200078e0014 */
[-C--:B------:R-:W-:Y:S02]  /*18d0*/  IADD3 R113, R113, R2.reuse, R135 ;  /* 0x0000000271717210 */ /* 0x080fe40007ffe087 */
[-C--:B------:R-:W-:Y:S01]  /*18e0*/  IADD3 R112, R112, R2.reuse, R125 ;  /* 0x0000000270707210 */ /* 0x080fe20007ffe07d */
[----:B------:R-:W-:Y:S01]  /*18f0*/  IMAD.WIDE.U32 R150, R150, c[0x0][0x290], R18 ;  /* 0x0000a40096967a25 */ /* 0x000fe200078e0012 */
[-C--:B------:R-:W-:Y:S02]  /*1900*/  IADD3 R111, R111, R2.reuse, R121 ;  /* 0x000000026f6f7210 */ /* 0x080fe40007ffe079 */
[----:B------:R-:W-:Y:S01]  /*1910*/  IADD3 R110, R110, R2, R117 ;  /* 0x000000026e6e7210 */ /* 0x000fe20007ffe075 */
[----:B------:R-:W-:Y:S01]  /*1920*/  IMAD.WIDE.U32 R144, R144, c[0x0][0x280], R16 ;  /* 0x0000a00090907a25 */ /* 0x000fe200078e0010 */
[----:B------:R-:W-:-:S02]  /*1930*/  SHF.R.S32.HI R129, RZ, 0x3, R128 ;  /* 0x00000003ff817819 */ /* 0x000fc40000011480 */
[----:B------:R-:W-:Y:S01]  /*1940*/  LOP3.LUT R130, R130, 0xfffffff8, RZ, 0xc0, !PT ;  /* 0xfffffff882827812 */ /* 0x000fe200078ec0ff */
[----:B------:R-:W-:Y:S01]  /*1950*/  IMAD.MOV.U32 R87, RZ, RZ, c[0x0][0x2b8] ;  /* 0x0000ae00ff577624 */ /* 0x000fe200078e00ff */
[----:B------:R-:W-:Y:S01]  /*1960*/  LOP3.LUT R128, R128, 0xfffffff8, RZ, 0xc0, !PT ;  /* 0xfffffff880807812 */ /* 0x000fe200078ec0ff */
[----:B------:R-:W-:Y:S01]  /*1970*/  IMAD.MOV.U32 R74, RZ, RZ, c[0x0][0x27c] ;  /* 0x00009f00ff4a7624 */ /* 0x000fe200078e00ff */
[----:B------:R-:W-:Y:S01]  /*1980*/  P2R R140, PR, RZ, 0x20 ;  /* 0x00000020ff8c7803 */ /* 0x000fe20000000000 */
[----:B------:R-:W-:Y:S01]  /*1990*/  IMAD.MOV.U32 R114, RZ, RZ, c[0x0][0x27c] ;  /* 0x00009f00ff727624 */ /* 0x000fe200078e00ff */
[----:B------:R-:W-:Y:S01]  /*19a0*/  P2R R141, PR, RZ, 0x40 ;  /* 0x00000040ff8d7803 */ /* 0x000fe20000000000 */
[C---:B------:R-:W-:Y:S01]  /*19b0*/  IMAD.SHL.U32 R91, R158.reuse, 0x40, RZ ;  /* 0x000000409e5b7824 */ /* 0x040fe200078e00ff */
[----:B------:R-:W-:Y:S01]  /*19c0*/  SHF.R.S32.HI R109, RZ, 0x1f, R130 ;  /* 0x0000001fff6d7819 */ /* 0x000fe20000011482 */
[C---:B------:R-:W-:Y:S01]  /*19d0*/  IMAD.SHL.U32 R101, R158.reuse, 0x80, RZ ;  /* 0x000000809e657824 */ /* 0x040fe200078e00ff */
[----:B------:R-:W-:Y:S01]  /*19e0*/  IADD3 R82, R147, UR6, RZ ;  /* 0x0000000693527c10 */ /* 0x000fe2000fffe0ff */
[C---:B------:R-:W-:Y:S01]  /*19f0*/  IMAD.SHL.U32 R105, R158.reuse, 0x20, RZ ;  /* 0x000000209e697824 */ /* 0x040fe200078e00ff */
[----:B------:R-:W-:Y:S01]  /*1a00*/  IADD3 R85, R153, UR28, RZ ;  /* 0x0000001c99557c10 */ /* 0x000fe2000fffe0ff */
[----:B------:R-:W-:Y:S01]  /*1a10*/  IMAD.WIDE.U32 R158, R158, 0x60, RZ ;  /* 0x000000609e9e7825 */ /* 0x000fe200078e00ff */
[----:B------:R-:W-:-:S02]  /*1a20*/  IADD3 R81, R145, UR28, RZ ;  /* 0x0000001c91517c10 */ /* 0x000fc4000fffe0ff */
[----:B------:R-:W-:Y:S01]  /*1a30*/  IADD3 R84, R151, UR29, RZ ;  /* 0x0000001d97547c10 */ /* 0x000fe2000fffe0ff */
[----:B------:R-:W-:Y:S01]  /*1a40*/  IMAD.SHL.U32 R114, R114, 0x2, RZ ;  /* 0x0000000272727824 */ /* 0x000fe200078e00ff */
[----:B------:R-:W-:Y:S01]  /*1a50*/  IADD3 R80, R143, UR29, RZ ;  /* 0x0000001d8f507c10 */ /* 0x000fe2000fffe0ff */
[----:B------:R-:W-:Y:S01]  /*1a60*/  IMAD.U32 R132, RZ, RZ, UR25 ;  /* 0x00000019ff847e24 */ /* 0x000fe2000f8e00ff */
[----:B------:R-:W-:Y:S01]  /*1a70*/  SHF.R.S32.HI R108, RZ, 0x1f, R128 ;  /* 0x0000001fff6c7819 */ /* 0x000fe20000011480 */
[----:B------:R-:W-:Y:S02]  /*1a80*/  IMAD R131, R131, 0x20, R138 ;  /* 0x0000002083837824 */ /* 0x000fe400078e028a */
[----:B------:R-:W-:Y:S02]  /*1a90*/  IMAD.SHL.U32 R113, R113, 0x2, RZ ;  /* 0x0000000271717824 */ /* 0x000fe400078e00ff */
[----:B------:R-:W-:Y:S02]  /*1aa0*/  IMAD.SHL.U32 R112, R112, 0x2, RZ ;  /* 0x0000000270707824 */ /* 0x000fe400078e00ff */
[----:B------:R-:W-:-:S02]  /*1ab0*/  IMAD.SHL.U32 R111, R111, 0x2, RZ ;  /* 0x000000026f6f7824 */ /* 0x000fc400078e00ff */
[----:B------:R-:W-:Y:S01]  /*1ac0*/  IMAD.SHL.U32 R110, R110, 0x2, RZ ;  /* 0x000000026e6e7824 */ /* 0x000fe200078e00ff */
[----:B--2---:R1:W2:Y:S02]  /*1ad0*/  @P4 R2UR UR30, R3 ;  /* 0x00000000031e43c2 */ /* 0x0042a400000e0000 */
[--C-:B-1----:R-:W-:Y:S01]  /*1ae0*/  @P1 IMAD.X R3, R98, 0x1, R7.reuse, P2 ;  /* 0x0000000162031824 */ /* 0x102fe200010e0607 */
[C---:B------:R-:W-:Y:S01]  /*1af0*/  @P1 LEA R4, P2, R5.reuse, c[0x0][0x220], 0x1 ;  /* 0x0000880005041a11 */ /* 0x040fe200078408ff */
[C---:B------:R-:W-:Y:S01]  /*1b00*/  @P0 IMAD.WIDE.U32 R6, R96.reuse, 0x60, R6 ;  /* 0x0000006060060825 */ /* 0x040fe200078e0006 */
[----:B--2---:R-:W-:Y:S01]  /*1b10*/  @UP0 USHF.R.S32.HI UR39, URZ, 0x1f, UR30 ;  /* 0x0000001f3f270899 */ /* 0x004fe2000801141e */
[-C--:B------:R-:W-:Y:S01]  /*1b20*/  SHF.L.U64.HI R96, R96, R92.reuse, c[0x0][0x23c] ;  /* 0x00008f0060607619 */ /* 0x080fe2000001025c */
[----:B------:R-:W-:Y:S01]  /*1b30*/  @UP0 UMOV UR38, UR30 ;  /* 0x0000001e00260c82 */ /* 0x000fe20008000000 */
[----:B------:R-:W-:Y:S01]  /*1b40*/  @P1 LEA.HI.X R5, R5, c[0x0][0x224], R3, 0x1, P2 ;  /* 0x0000890005051a11 */ /* 0x000fe200010f0c03 */
[----:B------:R-:W-:Y:S01]  /*1b50*/  @P0 IMAD.IADD R0, R7, 0x1, R0 ;  /* 0x0000000107000824 */ /* 0x000fe200078e0200 */
[----:B------:R-:W-:Y:S01]  /*1b60*/  @P0 LEA R8, P2, R6, c[0x0][0x220], 0x1 ;  /* 0x0000880006080a11 */ /* 0x000fe200078408ff */
[----:B------:R-:W-:Y:S01]  /*1b70*/  @!UP0 UMOV UR38, UR21 ;  /* 0x0000001500268c82 */ /* 0x000fe20008000000 */
[----:B------:R-:W-:Y:S01]  /*1b80*/  SHF.L.U64.HI R92, R156, R92, c[0x0][0x294] ;  /* 0x0000a5009c5c7619 */ /* 0x000fe2000001025c */
[----:B------:R3:W-:Y:S01]  /*1b90*/  @P1 LDGSTS.E.BYPASS.LTC128B.128 [R133+0xa100], [R4.64], !P6 ;  /* 0x0a10000004851fae */ /* 0x0007e2000f101d56 */
[----:B------:R-:W-:Y:S01]  /*1ba0*/  @P0 LEA.HI.X R9, R6, c[0x0][0x224], R0, 0x1, P2 ;  /* 0x0000890006090a11 */ /* 0x000fe200010f0c00 */
[----:B------:R-:W-:Y:S01]  /*1bb0*/  @!UP0 UMOV UR39, UR24 ;  /* 0x0000001800278c82 */ /* 0x000fe20008000000 */
[----:B------:R-:W-:Y:S01]  /*1bc0*/  IMAD.WIDE.U32 R156, R156, 0x60, RZ ;  /* 0x000000609c9c7825 */ /* 0x000fe200078e00ff */
[----:B------:R3:W-:Y:S01]  /*1bd0*/  @P1 LDGSTS.E.BYPASS.LTC128B.128 [R133+0xe100], [R4.64+0x80], !P5 ;  /* 0x0e10008004851fae */ /* 0x0007e2000e901d56 */
[----:B------:R-:W-:Y:S01]  /*1be0*/  UIMAD UR7, UR39, UR4, URZ ;  /* 0x00000004270772a4 */ /* 0x000fe2000f8e023f */
[----:B------:R-:W-:Y:S01]  /*1bf0*/  ISETP.NE.AND P1, PT, R87, 0x1, PT ;  /* 0x000000015700780c */ /* 0x000fe20003f25270 */
[----:B------:R-:W-:Y:S01]  /*1c00*/  UIMAD.WIDE.U32 UR26, UR38, UR4, URZ ;  /* 0x00000004261a72a5 */ /* 0x000fe2000f8e003f */
[----:B------:R1:W-:Y:S01]  /*1c10*/  @P0 LDGSTS.E.BYPASS.LTC128B.128 [R133+0xb100], [R8.64], !P6 ;  /* 0x0b10000008850fae */ /* 0x0003e2000f101d56 */
[----:B------:R-:W-:Y:S01]  /*1c20*/  UIMAD UR7, UR38, UR5, UR7 ;  /* 0x00000005260772a4 */ /* 0x000fe2000f8e0207 */
[----:B------:R-:W-:Y:S01]  /*1c30*/  IMAD.X R98, RZ, RZ, R98, P3 ;  /* 0x000000ffff627224 */ /* 0x000fe200018e0662 */
[----:B------:R-:W-:Y:S01]  /*1c40*/  ULDC UR4, c[0x0][0x284] ;  /* 0x0000a10000047ab9 */ /* 0x000fe20000000800 */
[----:B------:R1:W-:Y:S01]  /*1c50*/  @P0 LDGSTS.E.BYPASS.LTC128B.128 [R133+0xf100], [R8.64+0x80], !P5 ;  /* 0x0f10008008850fae */ /* 0x0003e2000e901d56 */
[----:B------:R-:W-:Y:S01]  /*1c60*/  UMOV UR5, 0x60 ;  /* 0x0000006000057882 */ /* 0x000fe20000000000 */
[----:B------:R-:W-:Y:S01]  /*1c70*/  ISETP.GE.AND P5, PT, R10, c[0x0][0x1d4], PT ;  /* 0x000075000a007a0c */ /* 0x000fe20003fa6270 */
[----:B------:R-:W-:Y:S01]  /*1c80*/  UIMAD UR19, UR5, UR19, URZ ;  /* 0x00000013051372a4 */ /* 0x000fe2000f8e023f */
[----:B------:R-:W0:Y:S01]  /*1c90*/  LDGDEPBAR ;  /* 0x00000000000079af */ /* 0x000e220000000000 */
[----:B------:R-:W-:-:S03]  /*1ca0*/  UIMAD UR4, UR5, UR4, URZ ;  /* 0x00000004050472a4 */ /* 0x000fc6000f8e023f */
[----:B------:R-:W-:Y:S01]  /*1cb0*/  BAR.SYNC.DEFER_BLOCKING 0x0 ;  /* 0x0000000000007b1d */ /* 0x000fe20000010000 */
[----:B------:R-:W-:Y:S01]  /*1cc0*/  IADD3 R95, R157, UR19, RZ ;  /* 0x000000139d5f7c10 */ /* 0x000fe2000fffe0ff */
[----:B------:R-:W-:Y:S01]  /*1cd0*/  UIADD3 UR7, UR27, UR7, URZ ;  /* 0x000000071b077290 */ /* 0x000fe2000fffe03f */
[----:B------:R-:W-:Y:S02]  /*1ce0*/  ISETP.GE.AND P0, PT, R74, 0x1, PT ;  /* 0x000000014a00780c */ /* 0x000fe40003f06270 */
[----:B------:R-:W-:Y:S01]  /*1cf0*/  IADD3 R94, R159, UR4, RZ ;  /* 0x000000049f5e7c10 */ /* 0x000fe2000fffe0ff */
[----:B------:R-:W-:Y:S01]  /*1d00*/  ULDC.U8 UR4, c[0x0][0x298] ;  /* 0x0000a60000047ab9 */ /* 0x000fe20000000000 */
[----:B-1-3--:R-:W-:Y:S02]  /*1d10*/  IADD3 R9, R12, 0x20, RZ ;  /* 0x000000200c097810 */ /* 0x00afe40007ffe0ff */
.L_x_2806:
        /* <DEDUP_REMOVED lines=39> */
[-C--:B------:R-:W-:Y:S01]  /*1f90*/  IMAD.WIDE.U32 R68, R101, R132.reuse, RZ ;  /* 0x0000008465447225 */ /* 0x080fe200078e00ff */
        /* <DEDUP_REMOVED lines=36> */
.L_x_2764:
[----:B------:R-:W-:Y:S05]  /*21e0*/  BSYNC B0 ;  /* 0x0000000000007941 */ /* 0x000fea0003800000 */
.L_x_2763:
        /* <DEDUP_REMOVED lines=39> */
.L_x_2766:
[----:B------:R-:W-:Y:S05]  /*2460*/  BSYNC B0 ;  /* 0x0000000000007941 */ /* 0x000fea0003800000 */
.L_x_2765:
        /* <DEDUP_REMOVED lines=40> */
.L_x_2768:
[----:B------:R-:W-:Y:S05]  /*26f0*/  BSYNC B0 ;  /* 0x0000000000007941 */ /* 0x000fea0003800000 */
.L_x_2767:
        /* <DEDUP_REMOVED lines=38> */
.L_x_2770:
[----:B------:R-:W-:Y:S05]  /*2960*/  BSYNC B0 ;  /* 0x0000000000007941 */ /* 0x000fea0003800000 */
.L_x_2769:
        /* <DEDUP_REMOVED lines=72> */
.L_x_2774:
[----:B------:R-:W-:Y:S05]  /*2df0*/  BSYNC B0 ;  /* 0x0000000000007941 */ /* 0x000fea0003800000 */
.L_x_2773:
        /* <DEDUP_REMOVED lines=57> */
.L_x_2772:
[----:B------:R-:W-:Y:S05]  /*3190*/  BSYNC B1 ;  /* 0x0000000000017941 */ /* 0x000fea0003800000 */
.L_x_2771:
        /* <DEDUP_REMOVED lines=60> */
.L_x_2778:
[----:B------:R-:W-:Y:S05]  /*3560*/  BSYNC B0 ;  /* 0x0000000000007941 */ /* 0x000fea0003800000 */
.L_x_2777:
        /* <DEDUP_REMOVED lines=57> */
.L_x_2776:
[----:B------:R-:W-:Y:S05]  /*3900*/  BSYNC B1 ;  /* 0x0000000000017941 */ /* 0x000fea0003800000 */
.L_x_2775:
        /* <DEDUP_REMOVED lines=60> */
.L_x_2782:
[----:B------:R-:W-:Y:S05]  /*3cd0*/  BSYNC B0 ;  /* 0x0000000000007941 */ /* 0x000fea0003800000 */
.L_x_2781:
        /* <DEDUP_REMOVED lines=57> */
.L_x_2780:
[----:B------:R-:W-:Y:S05]  /*4070*/  BSYNC B1 ;  /* 0x0000000000017941 */ /* 0x000fea0003800000 */
.L_x_2779:
        /* <DEDUP_REMOVED lines=59> */
.L_x_2785:
[----:B------:R-:W-:Y:S05]  /*4430*/  BSYNC B0 ;  /* 0x0000000000007941 */ /* 0x000fea0003800000 */
.L_x_2784:
        /* <DEDUP_REMOVED lines=58> */
.L_x_2762:
        /* <DEDUP_REMOVED lines=15> */
[----:B------:R-:W-:Y:S02]  /*48d0*/  BSSY B0, `(.L_x_2786) ;  /* 0x00000dc000007945 */ /* 0x000fe40003800000 */
[----:B------:R-:W-:Y:S04]  /*48e0*/  @!P4 IADD3 R2, P1, P0, R144, R68, R105 ;  /* 0x000000449002c210 */ /* 0x000fe8000783e069 */
[----:B------:R-:W-:Y:S01]  /*48f0*/  @!P4 IADD3.X R0, R81, R39, R104, P1, P0 ;  /* 0x000000275100c210 */ /* 0x000fe20000fe0468 */
[----:B------:R1:W3:Y:S01]  /*4900*/  SHFL.IDX PT, R170, R163, RZ, 0x181f ;  /* 0x00181fffa3aa7589 */ /* 0x0002e200000e0000 */
        /* <DEDUP_REMOVED lines=99> */
[----:B------:R-:W-:Y:S01]  /*4f40*/  LEA.HI R0, R0, R2, RZ, 0x4 ;  /* 0x0000000200007211 */ /* 0x000fe200078f20ff */
[----:B------:R-:W-:Y:S01]  /*4f50*/  @!P1 HADD2.F32 R44, -RZ, R44.H0_H0 ;  /* 0x2000002cff2c9230 */ /* 0x000fe20000004100 */
[----:B------:R-:W-:Y:S02]  /*4f60*/  @!P1 SHF.R.U64 R42, R36, 0x10, R37 ;  /* 0x00000010242a9819 */ /* 0x000fe40000001225 */
[----:B------:R-:W-:Y:S02]  /*4f70*/  LEA.HI.SX32 R0, R0, R129, 0x1c ;  /* 0x0000008100007211 */ /* 0x000fe400078fe2ff */
[----:B------:R-:W-:Y:S01]  /*4f80*/  MOV R45, R37 ;  /* 0x00000025002d7202 */ /* 0x000fe20000000f00 */
[----:B------:R-:W-:Y:S01]  /*4f90*/  @!P1 HADD2.F32 R42, -RZ, R42.H0_H0 ;  /* 0x2000002aff2a9230 */ /* 0x000fe20000004100 */
[----:B------:R-:W-:Y:S02]  /*4fa0*/  SHF.R.S32.HI R2, RZ, 0x1f, R0 ;  /* 0x0000001fff027819 */ /* 0x000fe40000011400 */
[----:B------:R-:W-:Y:S02]  /*4fb0*/  SHF.L.U32 R41, R0, 0x3, RZ ;  /* 0x0000000300297819 */ /* 0x000fe400000006ff */
[----:B------:R-:W-:Y:S02]  /*4fc0*/  LEA.HI R2, R2, R0, RZ, 0x3 ;  /* 0x0000000002027211 */ /* 0x000fe400078f18ff */
[C---:B------:R-:W-:Y:S02]  /*4fd0*/  ISETP.GE.AND P0, PT, R41.reuse, c[0x0][0x1d4], PT ;  /* 0x0000750029007a0c */ /* 0x040fe40003f06270 */
[----:B------:R-:W-:Y:S01]  /*4fe0*/  LOP3.LUT R0, R136, 0x38, R41, 0xf8, !PT ;  /* 0x0000003888007812 */ /* 0x000fe200078ef829 */
[----:B------:R-:W-:Y:S01]  /*4ff0*/  IMAD.SHL.U32 R2, R2, 0x400, RZ ;  /* 0x0000040002027824 */ /* 0x000fe200078e00ff */
[----:B------:R-:W-:Y:S02]  /*5000*/  @!P1 SHF.R.U32.HI R43, RZ, 0x10, R37 ;  /* 0x00000010ff2b9819 */ /* 0x000fe40000011625 */
[----:B------:R-:W-:Y:S02]  /*5010*/  LOP3.LUT R0, R0, R134, RZ, 0x3c, !PT ;  /* 0x0000008600007212 */ /* 0x000fe400078e3cff */
[----:B------:R-:W-:Y:S02]  /*5020*/  LOP3.LUT R2, R2, 0x7fffe000, RZ, 0xc0, !PT ;  /* 0x7fffe00002027812 */ /* 0x000fe400078ec0ff */
[----:B------:R-:W-:Y:S02]  /*5030*/  @!P1 SHF.R.U64 R46, R38, 0x10, R39 ;  /* 0x00000010262e9819 */ /* 0x000fe40000001227 */
[----:B------:R-:W-:Y:S01]  /*5040*/  IADD3 R0, R0, R2, R135 ;  /* 0x0000000200007210 */ /* 0x000fe20007ffe087 */
[----:B------:R-:W-:Y:S01]  /*5050*/  @!P0 IMAD.WIDE R170, R41, 0x2, R170 ;  /* 0x0000000229aa8825 */ /* 0x000fe200078e02aa */
[----:B------:R-:W-:Y:S01]  /*5060*/  MOV R48, R39 ;  /* 0x0000002700307202 */ /* 0x000fe20000000f00 */
[----:B------:R-:W-:Y:S01]  /*5070*/  @!P1 HADD2.F32 R46, -RZ, R46.H0_H0 ;  /* 0x2000002eff2e9230 */ /* 0x000fe20000004100 */
[----:B------:R-:W-:Y:S01]  /*5080*/  SHF.L.U32 R68, R0, 0x1, RZ ;  /* 0x0000000100447819 */ /* 0x000fe200000006ff */
[----:B------:R-:W-:Y:S01]  /*5090*/  IMAD.MOV.U32 R0, RZ, RZ, R4 ;  /* 0x000000ffff007224 */ /* 0x000fe200078e0004 */
[----:B------:R-:W-:Y:S01]  /*50a0*/  @!P1 SHF.R.U32.HI R50, RZ, 0x10, R39 ;  /* 0x00000010ff329819 */ /* 0x000fe20000011627 */
[----:B-1----:R-:W-:Y:S01]  /*50b0*/  @!P1 IMAD.MOV.U32 R37, RZ, RZ, R28 ;  /* 0x000000ffff259224 */ /* 0x002fe200078e001c */
[--C-:B------:R-:W-:Y:S01]  /*50c0*/  @!P1 SHF.R.U64 R2, R4, 0x10, R5.reuse ;  /* 0x0000001004029819 */ /* 0x100fe20000001205 */
[----:B------:R-:W-:Y:S01]  /*50d0*/  @!P1 HADD2.F32 R48, -RZ, R48.H0_H0 ;  /* 0x20000030ff309230 */ /* 0x000fe20000004100 */
[----:B------:R-:W1:Y:S01]  /*50e0*/  LDS.128 R68, [R68+0x8100] ;  /* 0x0081000044447984 */ /* 0x000e620000000c00 */
[----:B------:R-:W-:Y:S01]  /*50f0*/  @!P1 HADD2.F32 R36, -RZ, R0.H0_H0 ;  /* 0x20000000ff249230 */ /* 0x000fe20000004100 */
[----:B------:R-:W-:Y:S01]  /*5100*/  @!P1 SHF.R.U32.HI R4, RZ, 0x10, R5 ;  /* 0x00000010ff049819 */ /* 0x000fe20000011605 */
[--C-:B------:R-:W-:Y:S01]  /*5110*/  @!P1 HADD2.F32 R38, -RZ, R37.reuse.H0_H0 ;  /* 0x20000025ff269230 */ /* 0x100fe20000004100 */
[----:B------:R-:W-:Y:S01]  /*5120*/  MOV R3, R5 ;  /* 0x0000000500037202 */ /* 0x000fe20000000f00 */
[----:B------:R-:W-:Y:S01]  /*5130*/  IMAD.MOV.U32 R5, RZ, RZ, R6 ;  /* 0x000000ffff057224 */ /* 0x000fe200078e0006 */
[----:B------:R-:W-:Y:S01]  /*5140*/  @!P1 HADD2.F32 R37, -RZ, R37.H1_H1 ;  /* 0x30000025ff259230 */ /* 0x000fe20000004100 */
[--C-:B------:R-:W-:Y:S01]  /*5150*/  @!P1 SHF.R.U64 R6, R6, 0x10, R7.reuse ;  /* 0x0000001006069819 */ /* 0x100fe20000001207 */
[C---:B------:R-:W-:Y:S01]  /*5160*/  @!P1 FMUL.FTZ R0, R38.reuse, R36 ;  /* 0x0000002426009220 */ /* 0x040fe20000410000 */
[----:B------:R-:W-:Y:S01]  /*5170*/  @!P1 HADD2.F32 R2, -RZ, R2.H0_H0 ;  /* 0x20000002ff029230 */ /* 0x000fe20000004100 */
[----:B------:R-:W-:Y:S01]  /*5180*/  MOV R8, R7 ;  /* 0x0000000700087202 */ /* 0x000fe20000000f00 */
[----:B------:R-:W-:Y:S01]  /*5190*/  @!P1 HADD2.F32 R4, -RZ, R4.H0_H0 ;  /* 0x20000004ff049230 */ /* 0x000fe20000004100 */
[----:B------:R-:W-:Y:S01]  /*51a0*/  @!P1 SHF.R.U32.HI R7, RZ, 0x10, R7 ;  /* 0x00000010ff079819 */ /* 0x000fe20000011607 */
[----:B------:R-:W-:Y:S02]  /*51b0*/  @!P1 HADD2.F32 R6, -RZ, R6.H0_H0 ;  /* 0x20000006ff069230 */ /* 0x000fe40000004100 */
[----:B------:R-:W-:Y:S02]  /*51c0*/  @!P1 HADD2.F32 R50, -RZ, R50.H0_H0 ;  /* 0x20000032ff329230 */ /* 0x000fe40000004100 */
[----:B------:R-:W-:Y:S02]  /*51d0*/  @!P1 HADD2.F32 R3, -RZ, R3.H0_H0 ;  /* 0x20000003ff039230 */ /* 0x000fe40000004100 */
[----:B------:R-:W-:Y:S01]  /*51e0*/  @!P1 HADD2.F32 R5, -RZ, R5.H0_H0 ;  /* 0x20000005ff059230 */ /* 0x000fe20000004100 */
[----:B-1----:R-:W-:Y:S05]  /*51f0*/  @!P1 MOV R41, R68 ;  /* 0x0000004400299202 */ /* 0x002fea0000000f00 */
[--C-:B------:R-:W-:Y:S02]  /*5200*/  @!P1 HADD2.F32 R39, -RZ, R41.reuse.H0_H0 ;  /* 0x20000029ff279230 */ /* 0x100fe40000004100 */
[----:B------:R-:W-:Y:S03]  /*5210*/  @!P1 HADD2.F32 R41, -RZ, R41.H1_H1 ;  /* 0x30000029ff299230 */ /* 0x000fe60000004100 */
[----:B------:R-:W-:Y:S01]  /*5220*/  @!P1 FMUL.FTZ R165, R39, R36 ;  /* 0x0000002427a59220 */ /* 0x000fe20000410000 */
[----:B------:R-:W-:Y:S01]  /*5230*/  @!P1 MOV R36, R29 ;  /* 0x0000001d00249202 */ /* 0x000fe20000000f00 */
[----:B------:R-:W-:Y:S02]  /*5240*/  @!P1 FMUL.FTZ R166, R41, R2 ;  /* 0x0000000229a69220 */ /* 0x000fe40000410000 */
[----:B------:R-:W-:Y:S02]  /*5250*/  @!P1 FFMA.FTZ R165, R38, R40, -R165 ;  /* 0x0000002826a59223 */ /* 0x000fe400000108a5 */
[----:B------:R-:W-:Y:S02]  /*5260*/  @!P1 IMAD.MOV.U32 R38, RZ, RZ, R69 ;  /* 0x000000ffff269224 */ /* 0x000fe400078e0045 */
[----:B------:R-:W-:Y:S02]  /*5270*/  @!P1 FMUL.FTZ R2, R37, R2 ;  /* 0x0000000225029220 */ /* 0x000fe40000410000 */
[----:B------:R-:W-:Y:S01]  /*5280*/  @!P1 FFMA.FTZ R0, R39, R40, R0 ;  /* 0x0000002827009223 */ /* 0x000fe20000010000 */
[--C-:B------:R-:W-:Y:S01]  /*5290*/  @!P1 HADD2.F32 R39, -RZ, R38.reuse.H0_H0 ;  /* 0x20000026ff279230 */ /* 0x100fe20000004100 */
[-C--:B------:R-:W-:Y:S01]  /*52a0*/  @!P1 FFMA.FTZ R2, R41, R42.reuse, R2 ;  /* 0x0000002a29029223 */ /* 0x080fe20000010002 */
[----:B------:R-:W-:Y:S01]  /*52b0*/  @!P1 HADD2.F32 R41, -RZ, R38.H1_H1 ;  /* 0x30000026ff299230 */ /* 0x000fe20000004100 */
[----:B------:R-:W-:Y:S01]  /*52c0*/  @!P1 FFMA.FTZ R166, R37, R42, -R166 ;  /* 0x0000002a25a69223 */ /* 0x000fe200000108a6 */
[--C-:B------:R-:W-:Y:S01]  /*52d0*/  @!P1 HADD2.F32 R37, -RZ, R36.reuse.H0_H0 ;  /* 0x20000024ff259230 */ /* 0x100fe20000004100 */
[----:B------:R-:W-:Y:S01]  /*52e0*/  @!P1 IMAD.MOV.U32 R38, RZ, RZ, R70 ;  /* 0x000000ffff269224 */ /* 0x000fe200078e0046 */
[----:B------:R-:W-:Y:S01]  /*52f0*/  @!P1 HADD2.F32 R36, -RZ, R36.H1_H1 ;  /* 0x30000024ff249230 */ /* 0x000fe20000004100 */
[-C--:B------:R-:W-:Y:S01]  /*5300*/  @!P1 FMUL.FTZ R172, R41, R4.reuse ;  /* 0x0000000429ac9220 */ /* 0x080fe20000410000 */
[----:B------:R-:W-:Y:S01]  /*5310*/  @!P1 HADD2.F32 R42, -RZ, R43.H0_H0 ;  /* 0x2000002bff2a9230 */ /* 0x000fe20000004100 */
[----:B------:R-:W-:Y:S01]  /*5320*/  @!P1 FMUL.FTZ R167, R39, R3 ;  /* 0x0000000327a79220 */ /* 0x000fe20000410000 */
[----:B------:R-:W-:Y:S01]  /*5330*/  @!P1 F2FP.PACK_AB R165, R166, R165 ;  /* 0x000000a5a6a5923e */ /* 0x000fe200000000ff */
[----:B------:R-:W-:Y:S01]  /*5340*/  @!P1 FMUL.FTZ R4, R36, R4 ;  /* 0x0000000424049220 */ /* 0x000fe20000410000 */
[----:B------:R-:W-:Y:S01]  /*5350*/  @!P1 F2FP.PACK_AB R0, R2, R0 ;  /* 0x000000000200923e */ /* 0x000fe200000000ff */
[----:B------:R-:W-:Y:S01]  /*5360*/  @!P1 FFMA.FTZ R172, R36, R42, -R172 ;  /* 0x0000002a24ac9223 */ /* 0x000fe200000108ac */
[----:B------:R-:W-:Y:S01]  /*5370*/  @!P1 MOV R36, R30 ;  /* 0x0000001e00249202 */ /* 0x000fe20000000f00 */
[C---:B------:R-:W-:Y:S01]  /*5380*/  @!P1 FMUL.FTZ R3, R37.reuse, R3 ;  /* 0x0000000325039220 */ /* 0x040fe20000410000 */
[----:B------:R-:W-:Y:S01]  /*5390*/  @!P1 HADD2.F32 R40, -RZ, R45.H0_H0 ;  /* 0x2000002dff289230 */ /* 0x000fe20000004100 */
[----:B------:R-:W-:Y:S01]  /*53a0*/  @!P1 MOV R28, R165 ;  /* 0x000000a5001c9202 */ /* 0x000fe20000000f00 */
[--C-:B------:R-:W-:Y:S01]  /*53b0*/  @!P1 HADD2.F32 R45, -RZ, R38.reuse.H1_H1 ;  /* 0x30000026ff2d9230 */ /* 0x100fe20000004100 */
[----:B------:R-:W-:Y:S01]  /*53c0*/  @!P1 MOV R68, R0 ;  /* 0x0000000000449202 */ /* 0x000fe20000000f00 */
[----:B------:R-:W-:Y:S01]  /*53d0*/  @!P1 HADD2.F32 R43, -RZ, R38.H0_H0 ;  /* 0x20000026ff2b9230 */ /* 0x000fe20000004100 */
[----:B------:R-:W-:Y:S01]  /*53e0*/  @!P1 FFMA.FTZ R167, R37, R40, -R167 ;  /* 0x0000002825a79223 */ /* 0x000fe200000108a7 */
[--C-:B------:R-:W-:Y:S01]  /*53f0*/  @!P1 HADD2.F32 R37, -RZ, R36.reuse.H0_H0 ;  /* 0x20000024ff259230 */ /* 0x100fe20000004100 */
[-C--:B------:R-:W-:Y:S01]  /*5400*/  @!P1 FMUL.FTZ R174, R45, R6.reuse ;  /* 0x000000062dae9220 */ /* 0x080fe20000410000 */
[----:B------:R-:W-:Y:S01]  /*5410*/  @!P1 HADD2.F32 R36, -RZ, R36.H1_H1 ;  /* 0x30000024ff249230 */ /* 0x000fe20000004100 */
[----:B------:R-:W-:Y:S01]  /*5420*/  @!P1 FMUL.FTZ R173, R43, R5 ;  /* 0x000000052bad9220 */ /* 0x000fe20000410000 */
[----:B------:R-:W-:Y:S01]  /*5430*/  @!P1 MOV R38, R71 ;  /* 0x0000004700269202 */ /* 0x000fe20000000f00 */
[C---:B------:R-:W-:Y:S01]  /*5440*/  @!P1 FMUL.FTZ R5, R37.reuse, R5 ;  /* 0x0000000525059220 */ /* 0x040fe20000410000 */
[----:B------:R-:W-:Y:S01]  /*5450*/  @!P1 F2FP.PACK_AB R167, R172, R167 ;  /* 0x000000a7aca7923e */ /* 0x000fe200000000ff */
[C---:B------:R-:W-:Y:S02]  /*5460*/  @!P1 FMUL.FTZ R6, R36.reuse, R6 ;  /* 0x0000000624069220 */ /* 0x040fe40000410000 */
[----:B------:R-:W-:Y:S01]  /*5470*/  @!P1 FFMA.FTZ R174, R36, R46, -R174 ;  /* 0x0000002e24ae9223 */ /* 0x000fe200000108ae */
[----:B------:R-:W-:Y:S01]  /*5480*/  @!P1 MOV R29, R167 ;  /* 0x000000a7001d9202 */ /* 0x000fe20000000f00 */
        /* <DEDUP_REMOVED lines=11> */
[----:B------:R-:W-:Y:S01]  /*5540*/  @!P1 HADD2.F32 R36, -RZ, R36.H1_H1 ;  /* 0x30000024ff249230 */ /* 0x000fe20000004100 */
[----:B------:R-:W-:Y:S01]  /*5550*/  @!P1 FMUL.FTZ R175, R49, R8 ;  /* 0x0000000831af9220 */ /* 0x000fe20000410000 */
[----:B------:R-:W-:Y:S01]  /*5560*/  @!P1 F2FP.PACK_AB R173, R174, R173 ;  /* 0x000000adaead923e */ /* 0x000fe200000000ff */
[----:B------:R-:W-:Y:S01]  /*5570*/  @!P1 FFMA.FTZ R176, R38, R48, -R176 ;  /* 0x0000003026b09223 */ /* 0x000fe200000108b0 */
[----:B------:R-:W-:Y:S01]  /*5580*/  @!P1 F2FP.PACK_AB R3, R4, R3 ;  /* 0x000000030403923e */ /* 0x000fe200000000ff */
[----:B------:R-:W-:Y:S02]  /*5590*/  @!P1 FFMA.FTZ R175, R36, R50, -R175 ;  /* 0x0000003224af9223 */ /* 0x000fe400000108af */
[----:B------:R-:W-:Y:S02]  /*55a0*/  @!P1 FMUL.FTZ R7, R38, R37 ;  /* 0x0000002526079220 */ /* 0x000fe40000410000 */
[----:B------:R-:W-:Y:S01]  /*55b0*/  @!P1 FFMA.FTZ R6, R45, R46, R6 ;  /* 0x0000002e2d069223 */ /* 0x000fe20000010006 */
[----:B------:R-:W-:Y:S01]  /*55c0*/  @!P1 F2FP.PACK_AB R175, R175, R176 ;  /* 0x000000b0afaf923e */ /* 0x000fe200000000ff */
[----:B------:R-:W-:Y:S02]  /*55d0*/  @!P1 FMUL.FTZ R8, R36, R8 ;  /* 0x0000000824089220 */ /* 0x000fe40000410000 */
[----:B------:R-:W-:Y:S01]  /*55e0*/  @!P1 FFMA.FTZ R7, R47, R48, R7 ;  /* 0x000000302f079223 */ /* 0x000fe20000010007 */
[----:B------:R-:W-:Y:S01]  /*55f0*/  @!P1 MOV R31, R175 ;  /* 0x000000af001f9202 */ /* 0x000fe20000000f00 */
        /* <DEDUP_REMOVED lines=9> */
.L_x_2787:
[----:B------:R-:W-:Y:S05]  /*5690*/  BSYNC B0 ;  /* 0x0000000000007941 */ /* 0x000fea0003800000 */
.L_x_2786:
        /* <DEDUP_REMOVED lines=8> */
[----:B------:R-:W-:Y:S01]  /*5720*/  @!P1 HADD2.F32 R42, -RZ, R63.H1_H1 ;  /* 0x3000003fff2a9230 */ /* 0x000fe20000004100 */
[----:B------:R-:W-:Y:S02]  /*5730*/  SHF.R.S32.HI R0, RZ, 0x1f, R2 ;  /* 0x0000001fff007819 */ /* 0x000fe40000011402 */
[----:B---3--:R-:W-:Y:S02]  /*5740*/  LEA.HI.X R49, R128, R39, R108, 0x1, P0 ;  /* 0x0000002780317211 */ /* 0x008fe400000f0c6c */
[----:B------:R-:W-:Y:S02]  /*5750*/  LEA.HI R0, R0, R2, RZ, 0x4 ;  /* 0x0000000200007211 */ /* 0x000fe400078f20ff */
[--C-:B------:R-:W-:Y:S02]  /*5760*/  @!P1 SHF.R.U64 R37, R64, 0x10, R65.reuse ;  /* 0x0000001040259819 */ /* 0x100fe40000001241 */
[----:B------:R-:W-:Y:S02]  /*5770*/  LEA.HI.SX32 R3, R0, R129, 0x1c ;  /* 0x0000008100037211 */ /* 0x000fe400078fe2ff */
[----:B------:R-:W-:Y:S02]  /*5780*/  @!P1 SHF.R.U32.HI R36, RZ, 0x10, R65 ;  /* 0x00000010ff249819 */ /* 0x000fe40000011641 */
[----:B------:R-:W-:Y:S02]  /*5790*/  SHF.R.S32.HI R0, RZ, 0x1f, R3 ;  /* 0x0000001fff007819 */ /* 0x000fe40000011403 */
[----:B------:R-:W-:Y:S01]  /*57a0*/  SHF.L.U32 R2, R3, 0x3, RZ ;  /* 0x0000000303027819 */ /* 0x000fe200000006ff */
[----:B------:R-:W-:Y:S01]  /*57b0*/  @!P1 HADD2.F32 R36, -RZ, R36.H0_H0 ;  /* 0x20000024ff249230 */ /* 0x000fe20000004100 */
[----:B------:R-:W-:Y:S02]  /*57c0*/  LEA.HI R0, R0, R3, RZ, 0x3 ;  /* 0x0000000300007211 */ /* 0x000fe400078f18ff */
[----:B------:R-:W-:Y:S02]  /*57d0*/  ISETP.GE.AND P0, PT, R2, c[0x0][0x1d4], PT ;  /* 0x0000750002007a0c */ /* 0x000fe40003f06270 */
[--C-:B------:R-:W-:Y:S01]  /*57e0*/  @!P1 SHF.R.U64 R5, R34, 0x10, R35.reuse ;  /* 0x0000001022059819 */ /* 0x100fe20000001223 */
[----:B------:R-:W-:Y:S01]  /*57f0*/  IMAD.SHL.U32 R0, R0, 0x400, RZ ;  /* 0x0000040000007824 */ /* 0x000fe200078e00ff */
[----:B------:R-:W-:Y:S02]  /*5800*/  LOP3.LUT R3, R126, 0x38, R2, 0xf8, !PT ;  /* 0x000000387e037812 */ /* 0x000fe400078ef802 */
[----:B------:R-:W-:Y:S01]  /*5810*/  @!P1 SHF.R.U32.HI R6, RZ, 0x10, R35 ;  /* 0x00000010ff069819 */ /* 0x000fe20000011623 */
[----:B------:R-:W-:Y:S01]  /*5820*/  @!P1 HADD2.F32 R35, -RZ, R37.H0_H0 ;  /* 0x20000025ff239230 */ /* 0x000fe20000004100 */
[----:B------:R-:W-:Y:S02]  /*5830*/  LOP3.LUT R3, R3, R124, RZ, 0x3c, !PT ;  /* 0x0000007c03037212 */ /* 0x000fe400078e3cff */
[----:B------:R-:W-:Y:S02]  /*5840*/  LOP3.LUT R0, R0, 0x7fffe000, RZ, 0xc0, !PT ;  /* 0x7fffe00000007812 */ /* 0x000fe400078ec0ff */
[----:B------:R-:W-:Y:S01]  /*5850*/  @!P1 SHF.R.U32.HI R44, RZ, 0x10, R67 ;  /* 0x00000010ff2c9819 */ /* 0x000fe20000011643 */
[----:B------:R-:W-:Y:S01]  /*5860*/  @!P0 IMAD.WIDE R64, R2, 0x2, R38 ;  /* 0x0000000202408825 */ /* 0x000fe200078e0226 */
[----:B------:R-:W-:Y:S01]  /*5870*/  IADD3 R0, R3, R0, R125 ;  /* 0x0000000003007210 */ /* 0x000fe20007ffe07d */
[----:B------:R-:W-:Y:S01]  /*5880*/  @!P1 HADD2.F32 R2, -RZ, R27.H1_H1 ;  /* 0x3000001bff029230 */ /* 0x000fe20000004100 */
[--C-:B------:R-:W-:Y:S01]  /*5890*/  @!P1 SHF.R.U32.HI R3, RZ, 0x10, R33.reuse ;  /* 0x00000010ff039819 */ /* 0x100fe20000011621 */
[----:B------:R-:W-:Y:S01]  /*58a0*/  @!P1 HADD2.F32 R44, -RZ, R44.H0_H0 ;  /* 0x2000002cff2c9230 */ /* 0x000fe20000004100 */
[----:B------:R-:W-:Y:S01]  /*58b0*/  SHF.L.U32 R68, R0, 0x1, RZ ;  /* 0x0000000100447819 */ /* 0x000fe200000006ff */
[----:B-1----:R-:W-:Y:S01]  /*58c0*/  @!P1 IMAD.MOV.U32 R7, RZ, RZ, R28 ;  /* 0x000000ffff079224 */ /* 0x002fe200078e001c */
[----:B------:R-:W-:Y:S01]  /*58d0*/  @!P1 SHF.R.U64 R0, R32, 0x10, R33 ;  /* 0x0000001020009819 */ /* 0x000fe20000001221 */
[----:B------:R-:W-:Y:S01]  /*58e0*/  @!P1 HADD2.F32 R33, -RZ, R72.H1_H1 ;  /* 0x30000048ff219230 */ /* 0x000fe20000004100 */
[----:B------:R-:W-:Y:S01]  /*58f0*/  @!P1 SHF.R.U64 R40, R66, 0x10, R67 ;  /* 0x0000001042289819 */ /* 0x000fe20000001243 */
[----:B------:R-:W-:Y:S01]  /*5900*/  @!P1 HADD2.F32 R38, -RZ, R63.H0_H0 ;  /* 0x2000003fff269230 */ /* 0x000fe20000004100 */
[----:B------:R-:W1:Y:S01]  /*5910*/  LDS.128 R68, [R68+0x8100] ;  /* 0x0081000044447984 */ /* 0x000e620000000c00 */
[--C-:B------:R-:W-:Y:S02]  /*5920*/  @!P1 HADD2.F32 R4, -RZ, R7.reuse.H0_H0 ;  /* 0x20000007ff049230 */ /* 0x100fe40000004100 */
[----:B------:R-:W-:Y:S02]  /*5930*/  @!P1 HADD2.F32 R8, -RZ, R0.H0_H0 ;  /* 0x20000000ff089230 */ /* 0x000fe40000004100 */
[----:B------:R-:W-:Y:S01]  /*5940*/  @!P1 HADD2.F32 R7, -RZ, R7.H1_H1 ;  /* 0x30000007ff079230 */ /* 0x000fe20000004100 */
[----:B------:R-:W-:Y:S01]  /*5950*/  @!P1 FMUL.FTZ R0, R4, R2 ;  /* 0x0000000204009220 */ /* 0x000fe20000410000 */
[----:B------:R-:W-:Y:S01]  /*5960*/  @!P1 HADD2.F32 R40, -RZ, R40.H0_H0 ;  /* 0x20000028ff289230 */ /* 0x000fe20000004100 */
[----:B-1----:R-:W-:Y:S01]  /*5970*/  @!P1 IMAD.MOV.U32 R37, RZ, RZ, R71 ;  /* 0x000000ffff259224 */ /* 0x002fe200078e0047 */
[----:B------:R-:W-:Y:S04]  /*5980*/  @!P1 MOV R34, R68 ;  /* 0x0000004400229202 */ /* 0x000fe80000000f00 */
[--C-:B------:R-:W-:Y:S02]  /*5990*/  @!P1 HADD2.F32 R41, -RZ, R37.reuse.H0_H0 ;  /* 0x20000025ff299230 */ /* 0x100fe40000004100 */
[--C-:B------:R-:W-:Y:S02]  /*59a0*/  @!P1 HADD2.F32 R32, -RZ, R34.reuse.H0_H0 ;  /* 0x20000022ff209230 */ /* 0x100fe40000004100 */
[----:B------:R-:W-:Y:S02]  /*59b0*/  @!P1 HADD2.F32 R34, -RZ, R34.H1_H1 ;  /* 0x30000022ff229230 */ /* 0x000fe40000004100 */
[----:B------:R-:W-:Y:S01]  /*59c0*/  @!P1 HADD2.F32 R43, -RZ, R37.H1_H1 ;  /* 0x30000025ff2b9230 */ /* 0x000fe20000004100 */
[----:B------:R-:W-:Y:S02]  /*59d0*/  @!P1 FMUL.FTZ R45, R32, R2 ;  /* 0x00000002202d9220 */ /* 0x000fe40000410000 */
[-C--:B------:R-:W-:Y:S02]  /*59e0*/  @!P1 FMUL.FTZ R46, R34, R8.reuse ;  /* 0x00000008222e9220 */ /* 0x080fe40000410000 */
[----:B------:R-:W-:Y:S02]  /*59f0*/  @!P1 FFMA.FTZ R0, R32, R33, R0 ;  /* 0x0000002120009223 */ /* 0x000fe40000010000 */
[----:B------:R-:W-:Y:S02]  /*5a00*/  @!P1 IMAD.MOV.U32 R32, RZ, RZ, R69 ;  /* 0x000000ffff209224 */ /* 0x000fe400078e0045 */
[C---:B------:R-:W-:Y:S01]  /*5a10*/  @!P1 FMUL.FTZ R2, R7.reuse, R8 ;  /* 0x0000000807029220 */ /* 0x040fe20000410000 */
[----:B------:R-:W-:Y:S01]  /*5a20*/  @!P1 HADD2.F32 R8, -RZ, R27.H0_H0 ;  /* 0x2000001bff089230 */ /* 0x000fe20000004100 */
[----:B------:R-:W-:Y:S01]  /*5a30*/  @!P1 FFMA.FTZ R46, R7, R35, -R46 ;  /* 0x00000023072e9223 */ /* 0x000fe2000001082e */
[----:B------:R-:W-:Y:S01]  /*5a40*/  @!P1 MOV R7, R29 ;  /* 0x0000001d00079202 */ /* 0x000fe20000000f00 */
[----:B------:R-:W-:Y:S01]  /*5a50*/  @!P1 FFMA.FTZ R45, R4, R33, -R45 ;  /* 0x00000021042d9223 */ /* 0x000fe2000001082d */
[--C-:B------:R-:W-:Y:S01]  /*5a60*/  @!P1 HADD2.F32 R33, -RZ, R32.reuse.H0_H0 ;  /* 0x20000020ff219230 */ /* 0x100fe20000004100 */
[----:B------:R-:W-:Y:S01]  /*5a70*/  @!P1 FFMA.FTZ R2, R34, R35, R2 ;  /* 0x0000002322029223 */ /* 0x000fe20000010002 */
[----:B------:R-:W-:Y:S01]  /*5a80*/  @!P1 HADD2.F32 R35, -RZ, R32.H1_H1 ;  /* 0x30000020ff239230 */ /* 0x000fe20000004100 */
[----:B------:R-:W-:Y:S01]  /*5a90*/  @!P1 MOV R32, R31 ;  /* 0x0000001f00209202 */ /* 0x000fe20000000f00 */
        /* <DEDUP_REMOVED lines=58> */
.L_x_2789:
[----:B------:R-:W-:Y:S05]  /*5e40*/  BSYNC B0 ;  /* 0x0000000000007941 */ /* 0x000fea0003800000 */
.L_x_2788:
[----:B-1----:R1:W2:Y:S01]  /*5e50*/  SHFL.IDX PT, R49, R162, 0x2, 0x181f ;  /* 0x00581f00a2317f89 */ /* 0x0022a200000e0000 */
[----:B------:R-:W-:Y:S01]  /*5e60*/  ISETP.GE.OR P0, PT, R123, R75, P5 ;  /* 0x0000004b7b00720c */ /* 0x000fe20002f06670 */
[----:B------:R-:W-:Y:S02]  /*5e70*/  BSSY B0, `(.L_x_2790) ;  /* 0x0000078000007945 */ /* 0x000fe40003800000 */
[----:B------:R1:W4:Y:S10]  /*5e80*/  SHFL.IDX PT, R48, R163, 0x2, 0x181f ;  /* 0x00581f00a3307f89 */ /* 0x00033400000e0000 */
[----:B------:R-:W-:-:S05]  /*5e90*/  @P0 BRA `(.L_x_2791) ;  /* 0x0000075000000947 */ /* 0x000fca0003800000 */
[----:B------:R-:W-:Y:S01]  /*5ea0*/  SEL R2, R114, R164, !P6 ;  /* 0x000000a472027207 */ /* 0x000fe20007000000 */
[----:B------:R-:W5:Y:S01]  /*5eb0*/  LDS.128 R28, [R111+0x8100] ;  /* 0x008100006f1c7984 */ /* 0x000f620000000c00 */
[C---:B----4-:R-:W-:Y:S01]  /*5ec0*/  LEA R44, P0, R128.reuse, R48, 0x1 ;  /* 0x00000030802c7211 */ /* 0x050fe200078008ff */
[--C-:B------:R-:W-:Y:S01]  /*5ed0*/  @!P1 HADD2.F32 R36, -RZ, R61.reuse.H1_H1 ;  /* 0x3000003dff249230 */ /* 0x100fe20000004100 */
[----:B------:R-:W-:Y:S01]  /*5ee0*/  SHF.R.S32.HI R0, RZ, 0x1f, R2 ;  /* 0x0000001fff007819 */ /* 0x000fe20000011402 */
[----:B------:R-:W-:Y:S01]  /*5ef0*/  @!P1 HADD2.F32 R32, -RZ, R61.H0_H0 ;  /* 0x2000003dff209230 */ /* 0x000fe20000004100 */
        /* <DEDUP_REMOVED lines=9> */
[----:B------:R-:W-:Y:S01]  /*5f90*/  LOP3.LUT R3, R122, 0x38, R2, 0xf8, !PT ;  /* 0x000000387a037812 */ /* 0x000fe200078ef802 */
[----:B------:R-:W-:Y:S01]  /*5fa0*/  IMAD.SHL.U32 R0, R0, 0x400, RZ ;  /* 0x0000040000007824 */ /* 0x000fe200078e00ff */
[----:B------:R-:W-:Y:S01]  /*5fb0*/  @!P1 SHF.R.U32.HI R6, RZ, 0x10, R23 ;  /* 0x00000010ff069819 */ /* 0x000fe20000011617 */
[----:B------:R-:W-:Y:S01]  /*5fc0*/  @!P1 HADD2.F32 R23, -RZ, R26.H0_H0 ;  /* 0x2000001aff179230 */ /* 0x000fe20000004100 */
[----:B------:R-:W-:Y:S02]  /*5fd0*/  LOP3.LUT R3, R3, R120, RZ, 0x3c, !PT ;  /* 0x0000007803037212 */ /* 0x000fe400078e3cff */
[----:B------:R-:W-:Y:S02]  /*5fe0*/  LOP3.LUT R0, R0, 0x7fffe000, RZ, 0xc0, !PT ;  /* 0x7fffe00000007812 */ /* 0x000fe400078ec0ff */
[----:B------:R-:W-:Y:S02]  /*5ff0*/  @!P1 SHF.R.U32.HI R27, RZ, 0x10, R57 ;  /* 0x00000010ff1b9819 */ /* 0x000fe40000011639 */
[----:B------:R-:W-:Y:S01]  /*6000*/  IADD3 R0, R3, R0, R121 ;  /* 0x0000000003007210 */ /* 0x000fe20007ffe079 */
[----:B------:R-:W-:Y:S01]  /*6010*/  @!P0 IMAD.WIDE R48, R2, 0x2, R48 ;  /* 0x0000000202308825 */ /* 0x000fe200078e0230 */
[--C-:B------:R-:W-:Y:S01]  /*6020*/  @!P1 SHF.R.U32.HI R3, RZ, 0x10, R21.reuse ;  /* 0x00000010ff039819 */ /* 0x100fe20000011615 */
[----:B------:R-:W-:Y:S01]  /*6030*/  @!P1 HADD2.F32 R2, -RZ, R25.H1_H1 ;  /* 0x30000019ff029230 */ /* 0x000fe20000004100 */
[----:B------:R-:W-:Y:S01]  /*6040*/  SHF.L.U32 R40, R0, 0x1, RZ ;  /* 0x0000000100287819 */ /* 0x000fe200000006ff */
[----:B------:R-:W-:Y:S01]  /*6050*/  @!P1 HADD2.F32 R27, -RZ, R27.H0_H0 ;  /* 0x2000001bff1b9230 */ /* 0x000fe20000004100 */
[----:B------:R-:W-:Y:S01]  /*6060*/  @!P1 SHF.R.U64 R0, R20, 0x10, R21 ;  /* 0x0000001014009819 */ /* 0x000fe20000001215 */
[----:B-----5:R-:W-:Y:S01]  /*6070*/  @!P1 IMAD.MOV.U32 R7, RZ, RZ, R28 ;  /* 0x000000ffff079224 */ /* 0x020fe200078e001c */
[----:B------:R-:W-:Y:S01]  /*6080*/  @!P1 HADD2.F32 R21, -RZ, R62.H1_H1 ;  /* 0x3000003eff159230 */ /* 0x000fe20000004100 */
[--C-:B------:R-:W-:Y:S01]  /*6090*/  @!P1 SHF.R.U32.HI R38, RZ, 0x10, R59.reuse ;  /* 0x00000010ff269819 */ /* 0x100fe2000001163b */
[----:B------:R-:W2:Y:S01]  /*60a0*/  LDS.128 R40, [R40+0x8100] ;  /* 0x0081000028287984 */ /* 0x000ea20000000c00 */
[----:B------:R-:W-:Y:S01]  /*60b0*/  @!P1 HADD2.F32 R8, -RZ, R0.H0_H0 ;  /* 0x20000000ff089230 */ /* 0x000fe20000004100 */
[----:B------:R-:W-:Y:S01]  /*60c0*/  @!P1 SHF.R.U64 R34, R58, 0x10, R59 ;  /* 0x000000103a229819 */ /* 0x000fe2000000123b */
[--C-:B------:R-:W-:Y:S02]  /*60d0*/  @!P1 HADD2.F32 R4, -RZ, R7.reuse.H0_H0 ;  /* 0x20000007ff049230 */ /* 0x100fe40000004100 */
[----:B------:R-:W-:Y:S02]  /*60e0*/  @!P1 HADD2.F32 R7, -RZ, R7.H1_H1 ;  /* 0x30000007ff079230 */ /* 0x000fe40000004100 */
[----:B------:R-:W-:Y:S01]  /*60f0*/  @!P1 HADD2.F32 R38, -RZ, R38.H0_H0 ;  /* 0x20000026ff269230 */ /* 0x000fe20000004100 */
[----:B------:R-:W-:Y:S01]  /*6100*/  @!P1 FMUL.FTZ R0, R4, R2 ;  /* 0x0000000204009220 */ /* 0x000fe20000410000 */
[----:B------:R-:W-:Y:S01]  /*6110*/  @!P1 HADD2.F32 R34, -RZ, R34.H0_H0 ;  /* 0x20000022ff229230 */ /* 0x000fe20000004100 */
[----:B--2---:R-:W-:Y:S05]  /*6120*/  @!P1 MOV R22, R40 ;  /* 0x0000002800169202 */ /* 0x004fea0000000f00 */
[--C-:B------:R-:W-:Y:S02]  /*6130*/  @!P1 HADD2.F32 R20, -RZ, R22.reuse.H0_H0 ;  /* 0x20000016ff149230 */ /* 0x100fe40000004100 */
[----:B------:R-:W-:Y:S03]  /*6140*/  @!P1 HADD2.F32 R22, -RZ, R22.H1_H1 ;  /* 0x30000016ff169230 */ /* 0x000fe60000004100 */
[----:B---3--:R-:W-:Y:S02]  /*6150*/  @!P1 FMUL.FTZ R39, R20, R2 ;  /* 0x0000000214279220 */ /* 0x008fe40000410000 */
[-C--:B------:R-:W-:Y:S02]  /*6160*/  @!P1 FMUL.FTZ R46, R22, R8.reuse ;  /* 0x00000008162e9220 */ /* 0x080fe40000410000 */
        /* <DEDUP_REMOVED lines=72> */
.L_x_2791:
[----:B------:R-:W-:Y:S05]  /*65f0*/  BSYNC B0 ;  /* 0x0000000000007941 */ /* 0x000fea0003800000 */
.L_x_2790:
[----:B--2---:R2:W1:Y:S01]  /*6600*/  SHFL.IDX PT, R45, R162, 0x3, 0x181f ;  /* 0x00781f00a22d7f89 */ /* 0x00446200000e0000 */
[----:B------:R-:W-:Y:S03]  /*6610*/  ISETP.GE.OR P0, PT, R119, R75, P5 ;  /* 0x0000004b7700720c */ /* 0x000fe60002f06670 */
[----:B------:R2:W4:Y:S10]  /*6620*/  SHFL.IDX PT, R44, R163, 0x3, 0x181f ;  /* 0x00781f00a32c7f89 */ /* 0x00053400000e0000 */
[----:B------:R-:W-:-:S05]  /*6630*/  @P0 BRA `(.L_x_2783) ;  /* 0x00000ba000000947 */ /* 0x000fca0003800000 */
[----:B------:R-:W-:Y:S01]  /*6640*/  SEL R164, R114, R164, !P6 ;  /* 0x000000a472a47207 */ /* 0x000fe20007000000 */
[----:B------:R-:W5:Y:S01]  /*6650*/  LDS.128 R20, [R110+0x8100] ;  /* 0x008100006e147984 */ /* 0x000f620000000c00 */
[--C-:B------:R-:W-:Y:S01]  /*6660*/  @!P1 HADD2.F32 R3, -RZ, R15.reuse.H1_H1 ;  /* 0x3000000fff039230 */ /* 0x100fe20000004100 */
[C---:B----4-:R-:W-:Y:S01]  /*6670*/  LEA R48, P0, R128.reuse, R44, 0x1 ;  /* 0x0000002c80307211 */ /* 0x050fe200078008ff */
[--C-:B------:R-:W-:Y:S01]  /*6680*/  @!P1 HADD2.F32 R27, -RZ, R60.reuse.H1_H1 ;  /* 0x3000003cff1b9230 */ /* 0x100fe20000004100 */
[----:B------:R-:W-:Y:S01]  /*6690*/  SHF.R.S32.HI R0, RZ, 0x1f, R164 ;  /* 0x0000001fff007819 */ /* 0x000fe200000114a4 */
[----:B------:R-:W-:Y:S01]  /*66a0*/  @!P1 HADD2.F32 R8, -RZ, R15.H0_H0 ;  /* 0x2000000fff089230 */ /* 0x000fe20000004100 */
[----:B-1----:R-:W-:Y:S01]  /*66b0*/  LEA.HI.X R49, R128, R45, R108, 0x1, P0 ;  /* 0x0000002d80317211 */ /* 0x002fe200000f0c6c */
[--C-:B------:R-:W-:Y:S01]  /*66c0*/  @!P1 HADD2.F32 R35, -RZ, R51.reuse.H1_H1 ;  /* 0x30000033ff239230 */ /* 0x100fe20000004100 */
[----:B------:R-:W-:Y:S01]  /*66d0*/  LEA.HI R0, R0, R164, RZ, 0x4 ;  /* 0x000000a400007211 */ /* 0x000fe200078f20ff */
[----:B------:R-:W-:Y:S01]  /*66e0*/  @!P1 HADD2.F32 R31, -RZ, R51.H0_H0 ;  /* 0x20000033ff1f9230 */ /* 0x000fe20000004100 */
[--C-:B------:R-:W-:Y:S02]  /*66f0*/  @!P1 SHF.R.U32.HI R5, RZ, 0x10, R19.reuse ;  /* 0x00000010ff059819 */ /* 0x100fe40000011613 */
[----:B------:R-:W-:Y:S02]  /*6700*/  LEA.HI.SX32 R2, R0, R129, 0x1c ;  /* 0x0000008100027211 */ /* 0x000fe400078fe2ff */
[----:B------:R-:W-:Y:S01]  /*6710*/  @!P1 SHF.R.U64 R6, R18, 0x10, R19 ;  /* 0x0000001012069819 */ /* 0x000fe20000001213 */
[----:B------:R-:W-:Y:S01]  /*6720*/  @!P1 HADD2.F32 R19, -RZ, R60.H0_H0 ;  /* 0x2000003cff139230 */ /* 0x000fe20000004100 */
[----:B------:R-:W-:Y:S02]  /*6730*/  SHF.R.S32.HI R0, RZ, 0x1f, R2 ;  /* 0x0000001fff007819 */ /* 0x000fe40000011402 */
[----:B---3--:R-:W-:Y:S01]  /*6740*/  SHF.L.U32 R39, R2, 0x3, RZ ;  /* 0x0000000302277819 */ /* 0x008fe200000006ff */
[----:B------:R-:W-:Y:S01]  /*6750*/  @!P1 HADD2.F32 R6, -RZ, R6.H0_H0 ;  /* 0x20000006ff069230 */ /* 0x000fe20000004100 */
[----:B------:R-:W-:Y:S02]  /*6760*/  LEA.HI R0, R0, R2, RZ, 0x3 ;  /* 0x0000000200007211 */ /* 0x000fe400078f18ff */
[----:B------:R-:W-:Y:S02]  /*6770*/  LOP3.LUT R2, R118, 0x38, R39, 0xf8, !PT ;  /* 0x0000003876027812 */ /* 0x000fe400078ef827 */
[--C-:B------:R-:W-:Y:S01]  /*6780*/  @!P1 SHF.R.U32.HI R29, RZ, 0x10, R53.reuse ;  /* 0x00000010ff1d9819 */ /* 0x100fe20000011635 */
[----:B------:R-:W-:Y:S01]  /*6790*/  IMAD.SHL.U32 R0, R0, 0x400, RZ ;  /* 0x0000040000007824 */ /* 0x000fe200078e00ff */
[----:B------:R-:W-:Y:S02]  /*67a0*/  LOP3.LUT R2, R2, R116, RZ, 0x3c, !PT ;  /* 0x0000007402027212 */ /* 0x000fe400078e3cff */
[----:B------:R-:W-:Y:S01]  /*67b0*/  @!P1 SHF.R.U64 R25, R52, 0x10, R53 ;  /* 0x0000001034199819 */ /* 0x000fe20000001235 */
[----:B------:R-:W-:Y:S01]  /*67c0*/  @!P1 HADD2.F32 R29, -RZ, R29.H0_H0 ;  /* 0x2000001dff1d9230 */ /* 0x000fe20000004100 */
[----:B------:R-:W-:Y:S02]  /*67d0*/  LOP3.LUT R0, R0, 0x7fffe000, RZ, 0xc0, !PT ;  /* 0x7fffe00000007812 */ /* 0x000fe400078ec0ff */
[----:B------:R-:W-:Y:S01]  /*67e0*/  @!P1 SHF.R.U64 R33, R54, 0x10, R55 ;  /* 0x0000001036219819 */ /* 0x000fe20000001237 */
[----:B------:R-:W-:Y:S01]  /*67f0*/  @!P1 HADD2.F32 R25, -RZ, R25.H0_H0 ;  /* 0x20000019ff199230 */ /* 0x000fe20000004100 */
[----:B------:R-:W-:Y:S02]  /*6800*/  IADD3 R0, R2, R0, R117 ;  /* 0x0000000002007210 */ /* 0x000fe40007ffe075 */
[--C-:B------:R-:W-:Y:S01]  /*6810*/  @!P1 SHF.R.U64 R2, R16, 0x10, R17.reuse ;  /* 0x0000001010029819 */ /* 0x100fe20000001211 */
[----:B------:R-:W-:Y:S01]  /*6820*/  @!P1 HADD2.F32 R33, -RZ, R33.H0_H0 ;  /* 0x20000021ff219230 */ /* 0x000fe20000004100 */
[----:B------:R-:W-:Y:S02]  /*6830*/  SHF.L.U32 R40, R0, 0x1, RZ ;  /* 0x0000000100287819 */ /* 0x000fe400000006ff */
[----:B-----5:R-:W-:Y:S01]  /*6840*/  @!P1 MOV R4, R21 ;  /* 0x0000001500049202 */ /* 0x020fe20000000f00 */
[----:B------:R-:W-:Y:S01]  /*6850*/  @!P1 HADD2.F32 R2, -RZ, R2.H0_H0 ;  /* 0x20000002ff029230 */ /* 0x000fe20000004100 */
[----:B------:R-:W-:Y:S02]  /*6860*/  @!P1 SHF.R.U32.HI R0, RZ, 0x10, R17 ;  /* 0x00000010ff009819 */ /* 0x000fe40000011611 */
[----:B------:R-:W1:Y:S01]  /*6870*/  LDS.128 R40, [R40+0x8100] ;  /* 0x0081000028287984 */ /* 0x000e620000000c00 */
        /* <DEDUP_REMOVED lines=17> */
[----:B------:R-:W-:Y:S01]  /*6990*/  @!P1 MOV R7, R20 ;  /* 0x0000001400079202 */ /* 0x000fe20000000f00 */
[----:B------:R-:W-:Y:S01]  /*69a0*/  @!P1 FMUL.FTZ R50, R18, R8 ;  /* 0x0000000812329220 */ /* 0x000fe20000410000 */
[----:B------:R-:W-:Y:S01]  /*69b0*/  @!P1 HADD2.F32 R34, -RZ, R32.H0_H0 ;  /* 0x20000020ff229230 */ /* 0x000fe20000004100 */
[-C--:B------:R-:W-:Y:S01]  /*69c0*/  @!P1 FMUL.FTZ R47, R28, R0.reuse ;  /* 0x000000001c2f9220 */ /* 0x080fe20000410000 */
[----:B------:R-:W-:Y:S01]  /*69d0*/  @!P1 HADD2.F32 R30, -RZ, R38.H0_H0 ;  /* 0x20000026ff1e9230 */ /* 0x000fe20000004100 */
[C---:B------:R-:W-:Y:S01]  /*69e0*/  @!P1 FMUL.FTZ R4, R16.reuse, R0 ;  /* 0x0000000010049220 */ /* 0x040fe20000410000 */
[--C-:B------:R-:W-:Y:S01]  /*69f0*/  @!P1 HADD2.F32 R15, -RZ, R7.reuse.H0_H0 ;  /* 0x20000007ff0f9230 */ /* 0x100fe20000004100 */
[----:B------:R-:W-:Y:S01]  /*6a00*/  @!P1 FFMA.FTZ R47, R16, R29, -R47 ;  /* 0x0000001d102f9223 */ /* 0x000fe2000001082f */
[----:B------:R-:W-:Y:S01]  /*6a10*/  @!P1 HADD2.F32 R7, -RZ, R7.H1_H1 ;  /* 0x30000007ff079230 */ /* 0x000fe20000004100 */
[----:B------:R-:W-:Y:S01]  /*6a20*/  @!P1 FMUL.FTZ R52, R24, R2 ;  /* 0x0000000218349220 */ /* 0x000fe20000410000 */
[----:B------:R-:W-:Y:S01]  /*6a30*/  @!P1 HADD2.F32 R36, -RZ, R32.H1_H1 ;  /* 0x30000020ff249230 */ /* 0x000fe20000004100 */
[----:B------:R-:W-:Y:S01]  /*6a40*/  @!P1 FMUL.FTZ R0, R15, R8 ;  /* 0x000000080f009220 */ /* 0x000fe20000410000 */
[----:B------:R-:W-:Y:S01]  /*6a50*/  @!P1 F2FP.PACK_AB R46, R47, R46 ;  /* 0x0000002e2f2e923e */ /* 0x000fe200000000ff */
[----:B------:R-:W-:Y:S01]  /*6a60*/  @!P1 FFMA.FTZ R50, R15, R19, -R50 ;  /* 0x000000130f329223 */ /* 0x000fe20000010832 */
[----:B------:R-:W-:Y:S01]  /*6a70*/  @!P1 MOV R15, R23 ;  /* 0x00000017000f9202 */ /* 0x000fe20000000f00 */
[C---:B------:R-:W-:Y:S01]  /*6a80*/  @!P1 FMUL.FTZ R2, R7.reuse, R2 ;  /* 0x0000000207029220 */ /* 0x040fe20000410000 */
[--C-:B------:R-:W-:Y:S01]  /*6a90*/  @!P1 HADD2.F32 R8, -RZ, R14.reuse.H1_H1 ;  /* 0x3000000eff089230 */ /* 0x100fe20000004100 */
[----:B------:R-:W-:Y:S01]  /*6aa0*/  @!P1 FFMA.FTZ R52, R7, R25, -R52 ;  /* 0x0000001907349223 */ /* 0x000fe20000010834 */
[----:B------:R-:W-:Y:S01]  /*6ab0*/  @!P1 MOV R21, R46 ;  /* 0x0000002e00159202 */ /* 0x000fe20000000f00 */
[----:B------:R-:W-:Y:S01]  /*6ac0*/  @!P1 FFMA.FTZ R0, R18, R19, R0 ;  /* 0x0000001312009223 */ /* 0x000fe20000010000 */
[--C-:B------:R-:W-:Y:S01]  /*6ad0*/  @!P1 HADD2.F32 R16, -RZ, R15.reuse.H0_H0 ;  /* 0x2000000fff109230 */ /* 0x100fe20000004100 */
[----:B------:R-:W-:Y:S01]  /*6ae0*/  @!P1 FMUL.FTZ R53, R34, R8 ;  /* 0x0000000822359220 */ /* 0x000fe20000410000 */
[----:B------:R-:W-:Y:S01]  /*6af0*/  @!P1 F2FP.PACK_AB R50, R52, R50 ;  /* 0x000000323432923e */ /* 0x000fe200000000ff */
[----:B------:R-:W-:Y:S01]  /*6b00*/  @!P1 FFMA.FTZ R2, R24, R25, R2 ;  /* 0x0000001918029223 */ /* 0x000fe20000010002 */
[----:B------:R-:W-:Y:S01]  /*6b10*/  @!P1 HADD2.F32 R15, -RZ, R15.H1_H1 ;  /* 0x3000000fff0f9230 */ /* 0x000fe20000004100 */
[C---:B------:R-:W-:Y:S01]  /*6b20*/  @!P1 FMUL.FTZ R7, R16.reuse, R8 ;  /* 0x0000000810079220 */ /* 0x040fe20000410000 */
[----:B------:R-:W-:Y:S01]  /*6b30*/  @!P1 HADD2.F32 R8, -RZ, R5.H0_H0 ;  /* 0x20000005ff089230 */ /* 0x000fe20000004100 */
[----:B------:R-:W-:Y:S01]  /*6b40*/  @!P1 IMAD.MOV.U32 R5, RZ, RZ, R22 ;  /* 0x000000ffff059224 */ /* 0x000fe200078e0016 */
[----:B------:R-:W-:Y:S01]  /*6b50*/  @!P1 HADD2.F32 R14, -RZ, R14.H0_H0 ;  /* 0x2000000eff0e9230 */ /* 0x000fe20000004100 */
[----:B------:R-:W-:Y:S01]  /*6b60*/  @!P1 FFMA.FTZ R53, R16, R35, -R53 ;  /* 0x0000002310359223 */ /* 0x000fe20000010835 */
[----:B------:R-:W-:Y:S01]  /*6b70*/  @!P1 HADD2.F32 R32, -RZ, R38.H1_H1 ;  /* 0x30000026ff209230 */ /* 0x000fe20000004100 */
[----:B------:R-:W-:Y:S01]  /*6b80*/  @!P1 IMAD.MOV.U32 R20, RZ, RZ, R50 ;  /* 0x000000ffff149224 */ /* 0x000fe200078e0032 */
[--C-:B------:R-:W-:Y:S01]  /*6b90*/  @!P1 HADD2.F32 R17, -RZ, R5.reuse.H0_H0 ;  /* 0x20000005ff119230 */ /* 0x100fe20000004100 */
[----:B------:R-:W-:Y:S01]  /*6ba0*/  @!P1 FMUL.FTZ R51, R30, R14 ;  /* 0x0000000e1e339220 */ /* 0x000fe20000410000 */
[----:B------:R-:W-:Y:S01]  /*6bb0*/  @!P1 HADD2.F32 R16, -RZ, R5.H1_H1 ;  /* 0x30000005ff109230 */ /* 0x000fe20000004100 */
[----:B------:R-:W-:Y:S01]  /*6bc0*/  @!P1 FMUL.FTZ R38, R32, R6 ;  /* 0x0000000620269220 */ /* 0x000fe20000410000 */
[----:B------:R-:W-:Y:S01]  /*6bd0*/  @!P1 F2FP.PACK_AB R0, R2, R0 ;  /* 0x000000000200923e */ /* 0x000fe200000000ff */
[C---:B------:R-:W-:Y:S02]  /*6be0*/  @!P1 FMUL.FTZ R5, R17.reuse, R14 ;  /* 0x0000000e11059220 */ /* 0x040fe40000410000 */
[----:B------:R-:W-:Y:S01]  /*6bf0*/  @!P1 FMUL.FTZ R14, R36, R8 ;  /* 0x00000008240e9220 */ /* 0x000fe20000410000 */
[----:B------:R-:W-:Y:S01]  /*6c00*/  @!P1 MOV R40, R0 ;  /* 0x0000000000289202 */ /* 0x000fe20000000f00 */
[----:B------:R-:W-:Y:S02]  /*6c10*/  @!P1 FFMA.FTZ R17, R17, R31, -R51 ;  /* 0x0000001f11119223 */ /* 0x000fe40000010833 */
[----:B------:R-:W-:Y:S02]  /*6c20*/  @!P1 FFMA.FTZ R38, R16, R33, -R38 ;  /* 0x0000002110269223 */ /* 0x000fe40000010826 */
[C---:B------:R-:W-:Y:S02]  /*6c30*/  @!P1 FFMA.FTZ R14, R15.reuse, R37, -R14 ;  /* 0x000000250f0e9223 */ /* 0x040fe4000001080e */
[----:B------:R-:W-:Y:S01]  /*6c40*/  @!P1 FFMA.FTZ R3, R26, R27, R3 ;  /* 0x0000001b1a039223 */ /* 0x000fe20000010003 */
[----:B------:R-:W-:Y:S01]  /*6c50*/  @!P1 F2FP.PACK_AB R17, R38, R17 ;  /* 0x000000112611923e */ /* 0x000fe200000000ff */
[----:B------:R-:W-:Y:S01]  /*6c60*/  @!P1 FMUL.FTZ R6, R16, R6 ;  /* 0x0000000610069220 */ /* 0x000fe20000410000 */
[----:B------:R-:W-:Y:S01]  /*6c70*/  @!P1 F2FP.PACK_AB R14, R14, R53 ;  /* 0x000000350e0e923e */ /* 0x000fe200000000ff */
[----:B------:R-:W-:Y:S02]  /*6c80*/  @!P1 FFMA.FTZ R4, R28, R29, R4 ;  /* 0x0000001d1c049223 */ /* 0x000fe40000010004 */
[----:B------:R-:W-:Y:S01]  /*6c90*/  @!P1 IMAD.MOV.U32 R22, RZ, RZ, R17 ;  /* 0x000000ffff169224 */ /* 0x000fe200078e0011 */
[----:B------:R-:W-:Y:S01]  /*6ca0*/  @!P1 MOV R23, R14 ;  /* 0x0000000e00179202 */ /* 0x000fe20000000f00 */
[----:B------:R-:W-:Y:S01]  /*6cb0*/  @!P1 FFMA.FTZ R5, R30, R31, R5 ;  /* 0x0000001f1e059223 */ /* 0x000fe20000010005 */
[----:B------:R-:W-:Y:S01]  /*6cc0*/  @!P1 F2FP.PACK_AB R3, R4, R3 ;  /* 0x000000030403923e */ /* 0x000fe200000000ff */
[----:B------:R-:W-:Y:S02]  /*6cd0*/  @!P1 FMUL.FTZ R8, R15, R8 ;  /* 0x000000080f089220 */ /* 0x000fe40000410000 */
[----:B------:R1:W-:Y:S01]  /*6ce0*/  ST.E.128 [R48.64], R20 ;  /* 0x0000001430007985 */ /* 0x0003e2000c101d16 */
[----:B------:R-:W-:Y:S02]  /*6cf0*/  @!P1 FFMA.FTZ R6, R32, R33, R6 ;  /* 0x0000002120069223 */ /* 0x000fe40000010006 */
[----:B------:R-:W-:Y:S02]  /*6d00*/  @!P1 FFMA.FTZ R7, R34, R35, R7 ;  /* 0x0000002322079223 */ /* 0x000fe40000010007 */
[----:B------:R-:W-:Y:S01]  /*6d10*/  @!P1 FFMA.FTZ R8, R36, R37, R8 ;  /* 0x0000002524089223 */ /* 0x000fe20000010008 */
[----:B------:R-:W-:Y:S01]  /*6d20*/  @!P1 F2FP.PACK_AB R5, R6, R5 ;  /* 0x000000050605923e */ /* 0x000fe200000000ff */
[----:B------:R-:W-:Y:S03]  /*6d30*/  @!P1 IMAD.MOV.U32 R41, RZ, RZ, R3 ;  /* 0x000000ffff299224 */ /* 0x000fe600078e0003 */
        /* <DEDUP_REMOVED lines=8> */
.L_x_2761:
        /* <DEDUP_REMOVED lines=19> */
.L_x_2793:
[----:B-123--:R-:W-:Y:S05]  /*6ef0*/  BSYNC B0 ;  /* 0x0000000000007941 */ /* 0x00efea0003800000 */
.L_x_2792:
        /* <DEDUP_REMOVED lines=15> */
.L_x_2795:
[----:B------:R-:W-:Y:S05]  /*6ff0*/  BSYNC B0 ;  /* 0x0000000000007941 */ /* 0x000fea0003800000 */
.L_x_2794:
        /* <DEDUP_REMOVED lines=15> */
.L_x_2797:
[----:B------:R-:W-:Y:S05]  /*70f0*/  BSYNC B0 ;  /* 0x0000000000007941 */ /* 0x000fea0003800000 */
.L_x_2796:
[----:B-12---:R-:W1:Y:S01]  /*7100*/  SHFL.IDX PT, R162, R162, 0x3, 0x181f ;  /* 0x00781f00a2a27f89 */ /* 0x006e6200000e0000 */
[----:B------:R-:W-:Y:S03]  /*7110*/  ISETP.GE.AND P0, PT, R0, 0x61, PT ;  /* 0x000000610000780c */ /* 0x000fe60003f06270 */
[----:B------:R-:W2:Y:S10]  /*7120*/  SHFL.IDX PT, R163, R163, 0x3, 0x181f ;  /* 0x00781f00a3a37f89 */ /* 0x000eb400000e0000 */
[----:B------:R-:W-:-:S05]  /*7130*/  @!P0 BRA `(.L_x_2783) ;  /* 0x000000a000008947 */ /* 0x000fca0003800000 */
[----:B---3--:R-:W3:Y:S01]  /*7140*/  @!P5 LDS.128 R4, [R133+0xb100] ;  /* 0x00b100008504d984 */ /* 0x008ee20000000c00 */
[CC--:B--2---:R-:W-:Y:S04]  /*7150*/  @!P5 LEA R14, P0, R10.reuse, R163.reuse, 0x1 ;  /* 0x000000a30a0ed211 */ /* 0x0c4fe800078008ff */
[-C--:B-1----:R-:W-:Y:S02]  /*7160*/  @!P5 LEA.HI.X R15, R10, R162.reuse, R11, 0x1, P0 ;  /* 0x000000a20a0fd211 */ /* 0x082fe400000f0c0b */
[----:B------:R-:W-:Y:S11]  /*7170*/  ISETP.GE.AND P0, PT, R137, c[0x0][0x1d4], PT ;  /* 0x0000750089007a0c */ /* 0x000ff60003f06270 */
[----:B------:R-:W-:Y:S02]  /*7180*/  @!UPT UIADD3 URZ, URZ, URZ, URZ ;  /* 0x0000003f3f3ff290 */ /* 0x000fe4000fffe03f */
[C---:B------:R-:W-:Y:S04]  /*7190*/  @!P0 LEA R2, P1, R130.reuse, R163, 0x1 ;  /* 0x000000a382028211 */ /* 0x040fe800078208ff */
[----:B----4-:R-:W-:Y:S01]  /*71a0*/  @!P0 LEA.HI.X R3, R130, R162, R109, 0x1, P1 ;  /* 0x000000a282038211 */ /* 0x010fe200008f0c6d */
[----:B---3--:R-:W-:Y:S04]  /*71b0*/  @!P5 ST.E.128 [R14.64], R4 ;  /* 0x000000040e00d985 */ /* 0x008fe8000c101d16 */
[----:B------:R-:W1:Y:S04]  /*71c0*/  @!P0 LDS.128 R4, [R133+0xf100] ;  /* 0x00f1000085048984 */ /* 0x000e680000000c00 */
[----:B-1----:R1:W-:Y:S02]  /*71d0*/  @!P0 ST.E.128 [R2.64], R4 ;  /* 0x0000000402008985 */ /* 0x0023e4000c101d16 */
.L_x_2783:
[----:B------:R-:W-:Y:S05]  /*71e0*/  BSYNC B2 ;  /* 0x0000000000027941 */ /* 0x000fea0003800000 */
.L_x_2760:
[----:B------:R-:W-:Y:S01]  /*71f0*/  IMAD.IADD R79, R83, 0x1, -R79 ;  /* 0x00000001534f7824 */ /* 0x000fe200078e0a4f */
[----:B------:R-:W-:Y:S01]  /*7200*/  LEA R14, P0, R132, R154, 0x7 ;  /* 0x0000009a840e7211 */ /* 0x000fe200078038ff */
[----:B------:R-:W-:Y:S01]  /*7210*/  BSSY B0, `(.L_x_2798) ;  /* 0x0000057000007945 */ /* 0x000fe20003800000 */
[----:B------:R-:W-:Y:S02]  /*7220*/  ISETP.NE.AND P6, PT, R140, RZ, PT ;  /* 0x000000ff8c00720c */ /* 0x000fe40003fc5270 */
[C---:B------:R-:W-:Y:S02]  /*7230*/  ISETP.GE.AND P2, PT, R79.reuse, 0x21, PT ;  /* 0x000000214f00780c */ /* 0x040fe40003f46270 */
[C---:B------:R-:W-:Y:S02]  /*7240*/  ISETP.GE.AND P1, PT, R79.reuse, 0x41, PT ;  /* 0x000000414f00780c */ /* 0x040fe40003f26270 */
        /* <DEDUP_REMOVED lines=61> */
[C---:B----4-:R-:W-:Y:S01]  /*7620*/  IMAD.WIDE.U32 R4, R115.reuse, c[0x0][0x218], R2 ;  /* 0x0000860073047a25 */ /* 0x050fe200078e0002 */
        /* <DEDUP_REMOVED lines=21> */
.L_x_2799:
[----:B------:R-:W-:Y:S05]  /*7780*/  BSYNC B0 ;  /* 0x0000000000007941 */ /* 0x000fea0003800000 */
.L_x_2798:
        /* <DEDUP_REMOVED lines=15> */
.L_x_2801:
[----:B------:R-:W-:Y:S05]  /*7880*/  BSYNC B0 ;  /* 0x0000000000007941 */ /* 0x000fea0003800000 */
.L_x_2800:
        /* <DEDUP_REMOVED lines=15> */
.L_x_2803:
[----:B------:R-:W-:Y:S05]  /*7980*/  BSYNC B0 ;  /* 0x0000000000007941 */ /* 0x000fea0003800000 */
.L_x_2802:
        /* <DEDUP_REMOVED lines=15> */
.L_x_2805:
[----:B------:R-:W-:Y:S05]  /*7a80*/  BSYNC B0 ;  /* 0x0000000000007941 */ /* 0x000fea0003800000 */
.L_x_2804:
        /* <DEDUP_REMOVED lines=37> */
.L_x_2759:
[----:B-12---:R-:W-:Y:S01]  /*7ce0*/  UIADD3 UR6, UR14, 0x7f, URZ ;  /* 0x0000007f0e067890 */ /* 0x006fe2000fffe03f */
[----:B------:R-:W-:Y:S01]  /*7cf0*/  PLOP3.LUT P2, PT, PT, PT, PT, 0x80, 0x0 ;  /* 0x000000000000781c */ /* 0x000fe20003f4f070 */
[----:B------:R-:W-:Y:S01]  /*7d00*/  ULDC.64 UR4, c[0x0][0x2c8] ;  /* 0x0000b20000047ab9 */ /* 0x000fe20000000a00 */
[----:B------:R-:W-:Y:S01]  /*7d10*/  IMAD.MOV.U32 R3, RZ, RZ, RZ ;  /* 0x000000ffff037224 */ /* 0x000fe200078e00ff */
[----:B------:R-:W-:Y:S01]  /*7d20*/  UIMAD.WIDE.U32 UR18, UR6, UR4, URZ ;  /* 0x00000004061272a5 */ /* 0x000fe2000f8e003f */
[----:B------:R-:W-:Y:S01]  /*7d30*/  IMAD.MOV.U32 R114, RZ, RZ, RZ ;  /* 0x000000ffff727224 */ /* 0x000fe200078e00ff */
[----:B------:R-:W-:Y:S01]  /*7d40*/  MOV R4, RZ ;  /* 0x000000ff00047202 */ /* 0x000fe20000000f00 */
[----:B------:R-:W-:Y:S01]  /*7d50*/  IMAD.MOV.U32 R112, RZ, RZ, RZ ;  /* 0x000000ffff707224 */ /* 0x000fe200078e00ff */
[----:B------:R-:W-:Y:S01]  /*7d60*/  @UP2 USHF.R.U32.HI UR6, URZ, UR5, UR19 ;  /* 0x000000053f062299 */ /* 0x000fe20008011613 */
[----:B------:R-:W-:Y:S01]  /*7d70*/  CS2R R118, SRZ ;  /* 0x0000000000767805 */ /* 0x000fe2000001ff00 */
[----:B------:R-:W-:Y:S01]  /*7d80*/  CS2R R116, SRZ ;  /* 0x0000000000747805 */ /* 0x000fe2000001ff00 */
[----:B------:R-:W-:Y:S01]  /*7d90*/  CS2R R110, SRZ ;  /* 0x00000000006e7805 */ /* 0x000fe2000001ff00 */
[----:B------:R-:W-:Y:S01]  /*7da0*/  UIADD3 UR6, UR9, UR6, URZ ;  /* 0x0000000609067290 */ /* 0x000fe2000fffe03f */
[----:B------:R-:W-:Y:S01]  /*7db0*/  CS2R R108, SRZ ;  /* 0x00000000006c7805 */ /* 0x000fe2000001ff00 */
[----:B------:R-:W-:Y:S01]  /*7dc0*/  CS2R R106, SRZ ;  /* 0x00000000006a7805 */ /* 0x000fe2000001ff00 */
[----:B------:R-:W-:Y:S01]  /*7dd0*/  CS2R R104, SRZ ;  /* 0x0000000000687805 */ /* 0x000fe2000001ff00 */
        /* <DEDUP_REMOVED lines=8> */
[----:B------:R-:W-:Y:S01]  /*7e60*/  USHF.R.S32.HI UR4, URZ, 0x7, UR4 ;  /* 0x000000073f047899 */ /* 0x000fe20008011404 */
[----:B------:R-:W-:Y:S01]  /*7e70*/  CS2R R94, SRZ ;  /* 0x00000000005e7805 */ /* 0x000fe2000001ff00 */
[----:B------:R-:W-:Y:S01]  /*7e80*/  CS2R R92, SRZ ;  /* 0x00000000005c7805 */ /* 0x000fe2000001ff00 */
[----:B------:R-:W-:Y:S01]  /*7e90*/  CS2R R90, SRZ ;  /* 0x00000000005a7805 */ /* 0x000fe2000001ff00 */
[----:B------:R-:W-:Y:S01]  /*7ea0*/  UISETP.LT.AND UP0, UPT, UR10, UR4, UPT ;  /* 0x000000040a00728c */ /* 0x000fe2000bf01270 */
[----:B------:R-:W-:Y:S01]  /*7eb0*/  CS2R R88, SRZ ;  /* 0x0000000000587805 */ /* 0x000fe2000001ff00 */
[----:B-----5:R-:W-:Y:S01]  /*7ec0*/  CS2R R86, SRZ ;  /* 0x0000000000567805 */ /* 0x020fe2000001ff00 */
        /* <DEDUP_REMOVED lines=9> */
[----:B------:R-:W-:Y:S01]  /*7f60*/  MOV R72, RZ ;  /* 0x000000ff00487202 */ /* 0x000fe20000000f00 */
[----:B------:R-:W-:Y:S01]  /*7f70*/  CS2R R70, SRZ ;  /* 0x0000000000467805 */ /* 0x000fe2000001ff00 */
[----:B------:R-:W-:Y:S01]  /*7f80*/  PLOP3.LUT P0, PT, PT, PT, UP0, 0x80, 0x0 ;  /* 0x000000000000781c */ /* 0x000fe20003f0f008 */
[----:B------:R-:W-:Y:S01]  /*7f90*/  CS2R R68, SRZ ;  /* 0x0000000000447805 */ /* 0x000fe2000001ff00 */
[----:B------:R-:W-:Y:S01]  /*7fa0*/  CS2R R126, SRZ ;  /* 0x00000000007e7805 */ /* 0x000fe2000001ff00 */
[----:B------:R-:W-:Y:S01]  /*7fb0*/  CS2R R124, SRZ ;  /* 0x00000000007c7805 */ /* 0x000fe2000001ff00 */
[----:B------:R-:W-:Y:S01]  /*7fc0*/  CS2R R130, SRZ ;  /* 0x0000000000827805 */ /* 0x000fe2000001ff00 */
[----:B------:R-:W-:Y:S01]  /*7fd0*/  CS2R R128, SRZ ;  /* 0x0000000000807805 */ /* 0x000fe2000001ff00 */
[----:B------:R-:W-:-:S07]  /*7fe0*/  IMAD.MOV.U32 R8, RZ, RZ, RZ ;  /* 0x000000ffff087224 */ /* 0x000fce00078e00ff */
[----:B------:R-:W-:Y:S05]  /*7ff0*/  @!P0 BRA `(.L_x_2807) ;  /* 0x0001203000008947 */ /* 0x000fea0003800000 */
[----:B------:R-:W-:Y:S02]  /*8000*/  ULDC.64 UR4, c[0x0][0x340] ;  /* 0x0000d00000047ab9 */ /* 0x000fe40000000a00 */
[----:B------:R-:W-:Y:S02]  /*8010*/  UISETP.NE.U32.AND UP0, UPT, URZ, UR4, UPT ;  /* 0x000000043f00728c */ /* 0x000fe4000bf05070 */
        /* <DEDUP_REMOVED lines=10> */
[----:B------:R-:W-:Y:S01]  /*80c0*/  LEA.HI R6, R5, R73, RZ, 0x3 ;  /* 0x0000004905067211 */ /* 0x000fe200078f18ff */
[----:B------:R1:W2:Y:S04]  /*80d0*/  @P0 LDG.E R0, [R2.64] ;  /* 0x0000001602000981 */ /* 0x0002a8000c1e1900 */
[----:B------:R-:W-:Y:S01]  /*80e0*/  BAR.SYNC.DEFER_BLOCKING 0x0 ;  /* 0x0000000000007b1d */ /* 0x000fe20000010000 */
[----:B------:R-:W-:Y:S01]  /*80f0*/  ISETP.NE.AND P1, PT, R235, 0x1, PT ;  /* 0x00000001eb00780c */ /* 0x000fe20003f25270 */
[----:B------:R-:W-:-:S02]  /*8100*/  IMAD.MOV.U32 R237, RZ, RZ, RZ ;  /* 0x000000ffffed7224 */ /* 0x000fc400078e00ff */
[----:B-1----:R-:W-:Y:S02]  /*8110*/  IMAD.U32 R2, RZ, RZ, UR10 ;  /* 0x0000000aff027e24 */ /* 0x002fe4000f8e00ff */
        /* <DEDUP_REMOVED lines=8> */
[----:B------:R-:W-:Y:S01]  /*81a0*/  USHF.R.S32.HI UR6, URZ, 0x1f, UR17 ;  /* 0x0000001f3f067899 */ /* 0x000fe20008011411 */
[----:B------:R-:W-:Y:S01]  /*81b0*/  SHF.R.S32.HI R6, RZ, 0x3, R6 ;  /* 0x00000003ff067819 */ /* 0x000fe20000011406 */
[----:B------:R-:W-:Y:S02]  /*81c0*/  ULDC.64 UR4, c[0x0][0x178] ;  /* 0x00005e0000047ab9 */ /* 0x000fe40000000a00 */
[----:B------:R-:W-:-:S04]  /*81d0*/  IMAD.IADD R0, R73, 0x1, -R0 ;  /* 0x0000000149007824 */ /* 0x000fc800078e0a00 */
[----:B------:R-:W-:-:S04]  /*81e0*/  IMAD R236, R0, 0x20, R6 ;  /* 0x0000002000ec7824 */ /* 0x000fc800078e0206 */
[----:B------:R-:W-:-:S05]  /*81f0*/  IMAD R2, R2, 0x80, R236 ;  /* 0x0000008002027824 */ /* 0x000fca00078e02ec */
        /* <DEDUP_REMOVED lines=18> */
[C---:B------:R-:W-:Y:S01]  /*8320*/  IMAD.SHL.U32 R14, R6.reuse, 0x40, RZ ;  /* 0x00000040060e7824 */ /* 0x040fe200078e00ff */
[----:B------:R-:W-:Y:S01]  /*8330*/  ULDC.64 UR6, c[0x0][0x348] ;  /* 0x0000d20000067ab9 */ /* 0x000fe20000000a00 */
[----:B------:R-:W-:Y:S01]  /*8340*/  IADD3 R16, R6, UR14, RZ ;  /* 0x0000000e06107c10 */ /* 0x000fe2000fffe0ff */
[----:B------:R-:W-:Y:S01]  /*8350*/  UISETP.NE.U32.AND UP0, UPT, URZ, UR6, UPT ;  /* 0x000000063f00728c */ /* 0x000fe2000bf05070 */
[----:B------:R-:W-:Y:S01]  /*8360*/  IMAD.SHL.U32 R244, R0, 0x8, RZ ;  /* 0x0000000800f47824 */ /* 0x000fe200078e00ff */
[----:B------:R-:W-:Y:S01]  /*8370*/  ULDC.64 UR4, c[0x0][0x1b8] ;  /* 0x00006e0000047ab9 */ /* 0x000fe20000000a00 */
[----:B------:R-:W-:Y:S01]  /*8380*/  LEA.HI R12, R5, R73, RZ, 0x6 ;  /* 0x00000049050c7211 */ /* 0x000fe200078f30ff */
[----:B------:R-:W-:Y:S01]  /*8390*/  UISETP.NE.AND.EX UP0, UPT, URZ, UR7, UPT, UP0 ;  /* 0x000000073f00728c */ /* 0x000fe2000bf05300 */
[----:B------:R-:W-:Y:S01]  /*83a0*/  @P1 IMAD.HI.U32 R4, R3, c[0x0][0x2c8], RZ ;  /* 0x0000b20003041a27 */ /* 0x000fe200078e00ff */
[----:B------:R-:W-:Y:S01]  /*83b0*/  UIADD3 UR25, UR25, UR17, URZ ;  /* 0x0000001119197290 */ /* 0x000fe2000fffe03f */
[----:B------:R-:W-:Y:S01]  /*83c0*/  LOP3.LUT R14, R14, 0x1c0, RZ, 0xc0, !PT ;  /* 0x000001c00e0e7812 */ /* 0x000fe200078ec0ff */
[----:B------:R-:W-:Y:S01]  /*83d0*/  UIMAD UR6, UR12, UR4, URZ ;  /* 0x000000040c0672a4 */ /* 0x000fe2000f8e023f */
[----:B------:R-:W-:Y:S01]  /*83e0*/  IMAD.MOV R2, RZ, RZ, -R2 ;  /* 0x000000ffff027224 */ /* 0x000fe200078e0a02 */
[----:B------:R-:W-:Y:S01]  /*83f0*/  USHF.R.S32.HI UR7, URZ, 0x1f, UR21 ;  /* 0x0000001f3f077899 */ /* 0x000fe20008011415 */
[----:B------:R-:W-:Y:S01]  /*8400*/  IMAD.SHL.U32 R12, R12, 0x8, RZ ;  /* 0x000000080c0c7824 */ /* 0x000fe200078e00ff */
[----:B------:R-:W-:Y:S01]  /*8410*/  UIMAD UR6, UR13, UR5, UR6 ;  /* 0x000000050d0672a4 */ /* 0x000fe2000f8e0206 */
[----:B------:R-:W-:Y:S01]  /*8420*/  IMAD R238, R2, c[0x0][0x2b8], R238 ;  /* 0x0000ae0002ee7a24 */ /* 0x000fe200078e02ee */
[----:B------:R-:W-:Y:S01]  /*8430*/  UIMAD.WIDE.U32 UR24, UR13, UR4, UR24 ;  /* 0x000000040d1872a5 */ /* 0x000fe2000f8e0018 */
[--C-:B-1----:R-:W-:Y:S01]  /*8440*/  IMAD.MOV.U32 R8, RZ, RZ, R3.reuse ;  /* 0x000000ffff087224 */ /* 0x102fe200078e0003 */
[----:B------:R-:W-:Y:S01]  /*8450*/  USEL UR7, UR7, URZ, !UP0 ;  /* 0x0000003f07077287 */ /* 0x000fe2000c000000 */
[----:B------:R-:W-:Y:S01]  /*8460*/  @P0 SHF.R.U32.HI R8, RZ, c[0x0][0x2cc], R4 ;  /* 0x0000b300ff080a19 */ /* 0x000fe20000011604 */
[----:B------:R-:W-:Y:S01]  /*8470*/  ULDC.64 UR4, c[0x0][0x1c0] ;  /* 0x0000700000047ab9 */ /* 0x000fe20000000a00 */
[----:B------:R-:W-:Y:S01]  /*8480*/  SHF.R.U32.HI R13, RZ, 0x3, R14 ;  /* 0x00000003ff0d7819 */ /* 0x000fe2000001160e */
[----:B------:R-:W-:Y:S01]  /*8490*/  USEL UR9, UR21, URZ, !UP0 ;  /* 0x0000003f15097287 */ /* 0x000fe2000c000000 */
[--C-:B------:R-:W-:Y:S01]  /*84a0*/  SHF.R.S32.HI R7, RZ, 0x1f, R8.reuse ;  /* 0x0000001fff077819 */ /* 0x100fe20000011408 */
[----:B------:R-:W-:Y:S01]  /*84b0*/  UIMAD UR7, UR7, UR4, URZ ;  /* 0x00000004070772a4 */ /* 0x000fe2000f8e023f */
[----:B------:R-:W-:Y:S01]  /*84c0*/  IMAD.MOV R4, RZ, RZ, -R8 ;  /* 0x000000ffff047224 */ /* 0x000fe200078e0a08 */
[----:B------:R-:W-:Y:S01]  /*84d0*/  UIADD3 UR25, UR25, UR6, URZ ;  /* 0x0000000619197290 */ /* 0x000fe2000fffe03f */
[----:B------:R-:W-:Y:S01]  /*84e0*/  LOP3.LUT R12, R12, 0xfffffe00, RZ, 0xc0, !PT ;  /* 0xfffffe000c0c7812 */ /* 0x000fe200078ec0ff */
[----:B------:R-:W-:Y:S01]  /*84f0*/  UIMAD UR5, UR9, UR5, UR7 ;  /* 0x00000005090572a4 */ /* 0x000fe2000f8e0207 */
[----:B------:R-:W-:Y:S01]  /*8500*/  IMAD R7, R7, c[0x0][0x1b0], RZ ;  /* 0x00006c0007077a24 */ /* 0x000fe200078e02ff */
[----:B------:R-:W-:Y:S01]  /*8510*/  UIMAD.WIDE.U32 UR24, UR9, UR4, UR24 ;  /* 0x00000004091872a5 */ /* 0x000fe2000f8e0018 */
[----:B------:R-:W-:Y:S01]  /*8520*/  IMAD R4, R4, c[0x0][0x2c4], R3 ;  /* 0x0000b10004047a24 */ /* 0x000fe200078e0203 */
[----:B------:R-:W-:Y:S01]  /*8530*/  ULDC UR17, c[0x0][0x2c4] ;  /* 0x0000b10000117ab9 */ /* 0x000fe20000000800 */
[----:B------:R-:W-:Y:S01]  /*8540*/  IMAD R7, R8, c[0x0][0x1b4], R7 ;  /* 0x00006d0008077a24 */ /* 0x000fe200078e0207 */
[----:B------:R-:W-:Y:S01]  /*8550*/  UIADD3 UR5, UR25, UR5, URZ ;  /* 0x0000000519057290 */ /* 0x000fe2000fffe03f */
[----:B------:R-:W-:Y:S01]  /*8560*/  IADD3 R3, R16, 0x60, RZ ;  /* 0x0000006010037810 */ /* 0x000fe20007ffe0ff */
[----:B------:R-:W-:Y:S01]  /*8570*/  IMAD.U32 R11, RZ, RZ, UR25 ;  /* 0x00000019ff0b7e24 */ /* 0x000fe2000f8e00ff */
[----:B------:R-:W-:Y:S01]  /*8580*/  UIMAD UR17, UR20, UR17, URZ ;  /* 0x00000011141172a4 */ /* 0x000fe2000f8e023f */
[----:B------:R-:W-:Y:S01]  /*8590*/  IMAD.U32 R10, RZ, RZ, UR24 ;  /* 0x00000018ff0a7e24 */ /* 0x000fe2000f8e00ff */
[----:B------:R-:W-:Y:S01]  /*85a0*/  ULEA UR24, UR10, 0xffffff80, 0x7 ;  /* 0xffffff800a187891 */ /* 0x000fe2000f8e383f */
[----:B------:R-:W-:Y:S01]  /*85b0*/  IMAD.U32 R11, RZ, RZ, UR5 ;  /* 0x00000005ff0b7e24 */ /* 0x000fe2000f8e00ff */
[----:B------:R-:W-:Y:S01]  /*85c0*/  ULDC.64 UR4, c[0x0][0x1e8] ;  /* 0x00007a0000047ab9 */ /* 0x000fe20000000a00 */
[----:B------:R-:W-:Y:S01]  /*85d0*/  IMAD.WIDE.U32 R30, R238, c[0x0][0x1e0], RZ ;  /* 0x00007800ee1e7a25 */ /* 0x000fe200078e00ff */
[----:B------:R-:W-:Y:S01]  /*85e0*/  ISETP.GE.AND P3, PT, R16, UR17, PT ;  /* 0x0000001110007c0c */ /* 0x000fe2000bf66270 */
[----:B------:R-:W-:Y:S01]  /*85f0*/  UIMAD.WIDE.U32 UR26, UR13, UR4, URZ ;  /* 0x000000040d1a72a5 */ /* 0x000fe2000f8e003f */
[----:B------:R-:W-:Y:S01]  /*8600*/  ISETP.GE.AND P5, PT, R3, UR17, PT ;  /* 0x0000001103007c0c */ /* 0x000fe2000bfa6270 */
[----:B------:R-:W-:Y:S01]  /*8610*/  IMAD.WIDE.U32 R8, R8, c[0x0][0x1b0], R10 ;  /* 0x00006c0008087a25 */ /* 0x000fe200078e000a */
[----:B------:R-:W-:Y:S01]  /*8620*/  SHF.R.S32.HI R10, RZ, 0x1f, R4 ;  /* 0x0000001fff0a7819 */ /* 0x000fe20000011404 */
[----:B------:R-:W-:Y:S01]  /*8630*/  UIMAD UR4, UR12, UR4, URZ ;  /* 0x000000040c0472a4 */ /* 0x000fe2000f8e023f */
[----:B------:R-:W-:Y:S01]  /*8640*/  SHF.R.S32.HI R11, RZ, 0x1f, R238 ;  /* 0x0000001fff0b7819 */ /* 0x000fe200000114ee */
[----:B------:R-:W-:Y:S01]  /*8650*/  IMAD.IADD R9, R9, 0x1, R7 ;  /* 0x0000000109097824 */ /* 0x000fe200078e0207 */
[----:B------:R-:W-:Y:S01]  /*8660*/  IADD3 R7, R16, 0x20, RZ ;  /* 0x0000002010077810 */ /* 0x000fe20007ffe0ff */
[----:B------:R-:W-:Y:S01]  /*8670*/  IMAD R10, R10, c[0x0][0x1a8], RZ ;  /* 0x00006a000a0a7a24 */ /* 0x000fe200078e02ff */
[----:B------:R-:W-:Y:S01]  /*8680*/  UIMAD UR4, UR13, UR5, UR4 ;  /* 0x000000050d0472a4 */ /* 0x000fe2000f8e0204 */
[C---:B------:R-:W-:Y:S01]  /*8690*/  IMAD.WIDE.U32 R8, R4.reuse, c[0x0][0x1a8], R8 ;  /* 0x00006a0004087a25 */ /* 0x040fe200078e0008 */
[----:B------:R-:W-:Y:S01]  /*86a0*/  ISETP.GE.AND P4, PT, R7, UR17, PT ;  /* 0x0000001107007c0c */ /* 0x000fe2000bf86270 */
[----:B------:R-:W-:Y:S01]  /*86b0*/  UIADD3 UR24, UR11, -UR24, URZ ;  /* 0x800000180b187290 */ /* 0x000fe2000fffe03f */
[----:B------:R-:W-:Y:S01]  /*86c0*/  P2R R15, PR, RZ, 0x20 ;  /* 0x00000020ff0f7803 */ /* 0x000fe20000000000 */
[----:B------:R-:W-:Y:S01]  /*86d0*/  IMAD R10, R4, c[0x0][0x1ac], R10 ;  /* 0x00006b00040a7a24 */ /* 0x000fe200078e020a */
[----:B------:R-:W-:Y:S01]  /*86e0*/  LEA R19, P0, R8, c[0x0][0x160], 0x1 ;  /* 0x0000580008137a11 */ /* 0x000fe200078008ff */
[----:B------:R-:W-:Y:S01]  /*86f0*/  IMAD R3, R11, c[0x0][0x1e0], RZ ;  /* 0x000078000b037a24 */ /* 0x000fe200078e02ff */
[----:B------:R-:W-:Y:S01]  /*8700*/  IADD3 R4, R16, 0x40, RZ ;  /* 0x0000004010047810 */ /* 0x000fe20007ffe0ff */
[----:B------:R-:W-:Y:S01]  /*8710*/  IMAD.IADD R10, R9, 0x1, R10 ;  /* 0x00000001090a7824 */ /* 0x000fe200078e020a */
[----:B------:R-:W-:Y:S01]  /*8720*/  LOP3.LUT R9, R14, 0x38, R244, 0xf8, !PT ;  /* 0x000000380e097812 */ /* 0x000fe200078ef8f4 */
[----:B------:R-:W-:Y:S01]  /*8730*/  SHFL.IDX PT, R28, R19, RZ, 0x181f ;  /* 0x00181fff131c7589 */ /* 0x000fe200000e0000 */
[----:B------:R-:W-:Y:S01]  /*8740*/  ISETP.GE.AND P6, PT, R4, UR17, PT ;  /* 0x0000001104007c0c */ /* 0x000fe2000bfc6270 */
[----:B------:R-:W-:Y:S01]  /*8750*/  IMAD R3, R238, c[0x0][0x1e4], R3 ;  /* 0x00007900ee037a24 */ /* 0x000fe200078e0203 */
[----:B------:R-:W-:Y:S01]  /*8760*/  LEA.HI.X R10, R8, c[0x0][0x164], R10, 0x1, P0 ;  /* 0x00005900080a7a11 */ /* 0x000fe200000f0c0a */
[----:B------:R-:W-:Y:S01]  /*8770*/  SHFL.IDX PT, R24, R19, 0x1, 0x181f ;  /* 0x00381f0013187f89 */ /* 0x000fe200000e0000 */
[C---:B------:R-:W-:Y:S01]  /*8780*/  IADD3 R8, R244.reuse, 0x40, RZ ;  /* 0x00000040f4087810 */ /* 0x040fe20007ffe0ff */
[----:B------:R-:W-:Y:S01]  /*8790*/  IMAD.IADD R3, R31, 0x1, R3 ;  /* 0x000000011f037824 */ /* 0x000fe200078e0203 */
[----:B------:R-:W-:Y:S01]  /*87a0*/  LOP3.LUT R9, R9, R13, RZ, 0x3c, !PT ;  /* 0x0000000d09097212 */ /* 0x000fe200078e3cff */
[----:B------:R-:W1:Y:S01]  /*87b0*/  SHFL.IDX PT, R29, R10, RZ, 0x181f ;  /* 0x00181fff0a1d7589 */ /* 0x000e6200000e0000 */
[--C-:B------:R-:W-:Y:S01]  /*87c0*/  @!P3 SHF.R.S32.HI R2, RZ, 0x1f, R8.reuse ;  /* 0x0000001fff02b819 */ /* 0x100fe20000011408 */
[----:B------:R-:W-:Y:S01]  /*87d0*/  UIADD3 UR9, UR27, UR4, URZ ;  /* 0x000000041b097290 */ /* 0x000fe2000fffe03f */
[----:B------:R-:W-:Y:S01]  /*87e0*/  ISETP.GE.AND P0, PT, R244, c[0x0][0x198], PT ;  /* 0x00006600f4007a0c */ /* 0x000fe20003f06270 */
[----:B------:R-:W-:Y:S01]  /*87f0*/  SHFL.IDX PT, R25, R10, 0x1, 0x181f ;  /* 0x00381f000a197f89 */ /* 0x000fe200000e0000 */
[-C--:B------:R-:W-:Y:S01]  /*8800*/  @!P3 LEA.HI R2, R2, R8.reuse, RZ, 0x3 ;  /* 0x000000080202b211 */ /* 0x080fe200078f18ff */
[----:B------:R-:W-:Y:S01]  /*8810*/  IMAD.IADD R9, R12, 0x1, R9 ;  /* 0x000000010c097824 */ /* 0x000fe200078e0209 */
[----:B------:R-:W-:Y:S01]  /*8820*/  ISETP.GE.AND P1, PT, R8, c[0x0][0x198], PT ;  /* 0x0000660008007a0c */ /* 0x000fe20003f26270 */
[----:B------:R-:W-:Y:S01]  /*8830*/  SHFL.IDX PT, R22, R19, 0x2, 0x181f ;  /* 0x00581f0013167f89 */ /* 0x000fe200000e0000 */
[----:B------:R-:W-:Y:S01]  /*8840*/  @!P3 LOP3.LUT R2, R2, 0xfffffff8, RZ, 0xc0, !PT ;  /* 0xfffffff80202b812 */ /* 0x000fe200078ec0ff */
[----:B------:R-:W-:Y:S01]  /*8850*/  @!P3 IMAD.SHL.U32 R20, R9, 0x2, RZ ;  /* 0x000000020914b824 */ /* 0x000fe200078e00ff */
[--C-:B------:R-:W-:Y:S01]  /*8860*/  @!P4 SHF.R.S32.HI R7, RZ, 0x1f, R8.reuse ;  /* 0x0000001fff07c819 */ /* 0x100fe20000011408 */
[----:B------:R-:W3:Y:S01]  /*8870*/  SHFL.IDX PT, R23, R10, 0x2, 0x181f ;  /* 0x00581f000a177f89 */ /* 0x000ee200000e0000 */
[----:B------:R-:W-:Y:S01]  /*8880*/  @!P6 SHF.R.S32.HI R4, RZ, 0x1f, R8 ;  /* 0x0000001fff04e819 */ /* 0x000fe20000011408 */
[----:B------:R-:W-:Y:S01]  /*8890*/  ULDC.64 UR4, c[0x0][0x210] ;  /* 0x0000840000047ab9 */ /* 0x000fe20000000a00 */
[-C--:B------:R-:W-:Y:S01]  /*88a0*/  @!P4 LEA.HI R7, R7, R8.reuse, RZ, 0x3 ;  /* 0x000000080707c211 */ /* 0x080fe200078f18ff */
[----:B------:R4:W-:Y:S01]  /*88b0*/  SHFL.IDX PT, R21, R10, 0x3, 0x181f ;  /* 0x00781f000a157f89 */ /* 0x0009e200000e0000 */
[----:B------:R-:W-:Y:S01]  /*88c0*/  @!P6 LEA.HI R4, R4, R8, RZ, 0x3 ;  /* 0x000000080404e211 */ /* 0x000fe200078f18ff */
[----:B------:R-:W-:Y:S01]  /*88d0*/  UIMAD UR12, UR12, UR4, URZ ;  /* 0x000000040c0c72a4 */ /* 0x000fe2000f8e023f */
[----:B------:R-:W-:Y:S01]  /*88e0*/  @!P4 LOP3.LUT R7, R7, 0xfffffff8, RZ, 0xc0, !PT ;  /* 0xfffffff80707c812 */ /* 0x000fe200078ec0ff */
[----:B------:R-:W-:Y:S01]  /*88f0*/  UIMAD.WIDE.U32 UR28, UR13, UR4, URZ ;  /* 0x000000040d1c72a5 */ /* 0x000fe2000f8e003f */
[----:B------:R-:W-:Y:S01]  /*8900*/  @!P6 LOP3.LUT R4, R4, 0xfffffff8, RZ, 0xc0, !PT ;  /* 0xfffffff80404e812 */ /* 0x000fe200078ec0ff */
[----:B------:R-:W-:Y:S01]  /*8910*/  UIMAD UR12, UR13, UR5, UR12 ;  /* 0x000000050d0c72a4 */ /* 0x000fe2000f8e020c */
[----:B------:R-:W-:Y:S01]  /*8920*/  IADD3 R68, -R6, UR24, RZ ;  /* 0x0000001806447c10 */ /* 0x000fe2000fffe1ff */
[----:B-1----:R-:W-:Y:S01]  /*8930*/  @!P3 IMAD.WIDE R26, R244, 0x2, R28 ;  /* 0x00000002f41ab825 */ /* 0x002fe200078e021c */
[----:B------:R-:W-:Y:S01]  /*8940*/  P2R R17, PR, RZ, 0x40 ;  /* 0x00000040ff117803 */ /* 0x000fe20000000000 */
[----:B------:R-:W-:-:S02]  /*8950*/  UIADD3 UR12, UR29, UR12, URZ ;  /* 0x0000000c1d0c7290 */ /* 0x000fc4000fffe03f */
[----:B------:R-:W-:Y:S01]  /*8960*/  @!P3 IMAD.WIDE R28, R2, 0x2, R28 ;  /* 0x00000002021cb825 */ /* 0x000fe200078e021c */
[----:B------:R3:W-:Y:S03]  /*8970*/  @!P3 LDGSTS.E.BYPASS.LTC128B.128 [R20+0x100], [R26.64], !P0 ;  /* 0x001000001a14bfae */ /* 0x0007e6000c101d56 */
[----:B------:R-:W-:Y:S01]  /*8980*/  IMAD.MOV.U32 R2, RZ, RZ, R30 ;  /* 0x000000ffff027224 */ /* 0x000fe200078e001e */
[----:B------:R1:W-:Y:S01]  /*8990*/  @!P3 LDGSTS.E.BYPASS.LTC128B.128 [R20+0x4100], [R28.64], !P1 ;  /* 0x041000001c14bfae */ /* 0x0003e2000c901d56 */
[----:B----4-:R-:W-:Y:S02]  /*89a0*/  @!P4 IMAD.SHL.U32 R10, R9, 0x2, RZ ;  /* 0x00000002090ac824 */ /* 0x010fe400078e00ff */
[----:B---3--:R-:W-:Y:S01]  /*89b0*/  @!P6 IMAD.WIDE R26, R4, 0x2, R22 ;  /* 0x00000002041ae825 */ /* 0x008fe200078e0216 */
[----:B-1----:R-:W1:Y:S03]  /*89c0*/  SHFL.IDX PT, R20, R19, 0x3, 0x181f ;  /* 0x00781f0013147f89 */ /* 0x002e6600000e0000 */
[----:B------:R-:W-:-:S04]  /*89d0*/  @!P4 IMAD.WIDE R28, R7, 0x2, R24 ;  /* 0x00000002071cc825 */ /* 0x000fc800078e0218 */
[----:B------:R-:W-:-:S04]  /*89e0*/  @!P4 IMAD.WIDE R24, R244, 0x2, R24 ;  /* 0x00000002f418c825 */ /* 0x000fc800078e0218 */
[----:B------:R-:W-:Y:S01]  /*89f0*/  @!P6 IMAD.SHL.U32 R7, R9, 0x2, RZ ;  /* 0x000000020907e824 */ /* 0x000fe200078e00ff */
[----:B------:R3:W-:Y:S01]  /*8a00*/  @!P4 LDGSTS.E.BYPASS.LTC128B.128 [R10+0x1100], [R24.64], !P0 ;  /* 0x01100000180acfae */ /* 0x0007e2000c101d56 */
[----:B------:R-:W-:-:S03]  /*8a10*/  @!P6 IMAD.WIDE R22, R244, 0x2, R22 ;  /* 0x00000002f416e825 */ /* 0x000fc600078e0216 */
[----:B------:R4:W-:Y:S01]  /*8a20*/  @!P4 LDGSTS.E.BYPASS.LTC128B.128 [R10+0x5100], [R28.64], !P1 ;  /* 0x051000001c0acfae */ /* 0x0009e2000c901d56 */
[----:B------:R-:W-:-:S03]  /*8a30*/  @!P5 IMAD.SHL.U32 R4, R9, 0x2, RZ ;  /* 0x000000020904d824 */ /* 0x000fc600078e00ff */
[----:B------:R5:W-:Y:S04]  /*8a40*/  @!P6 LDGSTS.E.BYPASS.LTC128B.128 [R7+0x2100], [R22.64], !P0 ;  /* 0x021000001607efae */ /* 0x000be8000c101d56 */
[----:B------:R1:W-:Y:S01]  /*8a50*/  @!P6 LDGSTS.E.BYPASS.LTC128B.128 [R7+0x6100], [R26.64], !P1 ;  /* 0x061000001a07efae */ /* 0x0003e2000c901d56 */
[----:B---3--:R-:W-:-:S04]  /*8a60*/  @!P5 SHF.R.S32.HI R24, RZ, 0x1f, R8 ;  /* 0x0000001fff18d819 */ /* 0x008fc80000011408 */
[----:B------:R-:W-:Y:S02]  /*8a70*/  @!P5 LEA.HI R24, R24, R8, RZ, 0x3 ;  /* 0x000000081818d211 */ /* 0x000fe400078f18ff */
[----:B-----5:R-:W-:Y:S02]  /*8a80*/  LEA.HI R23, R5, R73, RZ, 0x4 ;  /* 0x0000004905177211 */ /* 0x020fe400078f20ff */
[----:B------:R-:W-:Y:S02]  /*8a90*/  @!P5 LOP3.LUT R24, R24, 0xfffffff8, RZ, 0xc0, !PT ;  /* 0xfffffff81818d812 */ /* 0x000fe400078ec0ff */
[----:B----4-:R-:W-:Y:S01]  /*8aa0*/  LOP3.LUT R10, R23, 0xfffffff0, RZ, 0xc0, !PT ;  /* 0xfffffff0170a7812 */ /* 0x010fe200078ec0ff */
[----:B-1----:R-:W-:-:S04]  /*8ab0*/  @!P5 IMAD.WIDE R26, R244, 0x2, R20 ;  /* 0x00000002f41ad825 */ /* 0x002fc800078e0214 */
[----:B------:R-:W-:Y:S01]  /*8ac0*/  IMAD.IADD R10, R73, 0x1, -R10 ;  /* 0x00000001490a7824 */ /* 0x000fe200078e0a0a */
[----:B------:R1:W-:Y:S01]  /*8ad0*/  @!P5 LDGSTS.E.BYPASS.LTC128B.128 [R4+0x3100], [R26.64], !P0 ;  /* 0x031000001a04dfae */ /* 0x0003e2000c101d56 */
[----:B------:R-:W-:-:S03]  /*8ae0*/  @!P5 IMAD.WIDE R24, R24, 0x2, R20 ;  /* 0x000000021818d825 */ /* 0x000fc600078e0214 */
[----:B------:R-:W-:Y:S02]  /*8af0*/  SHF.R.S32.HI R19, RZ, 0x1f, R10 ;  /* 0x0000001fff137819 */ /* 0x000fe4000001140a */
[----:B------:R1:W-:Y:S02]  /*8b00*/  @!P5 LDGSTS.E.BYPASS.LTC128B.128 [R4+0x7100], [R24.64], !P1 ;  /* 0x071000001804dfae */ /* 0x0003e4000c901d56 */
[----:B------:R-:W-:Y:S02]  /*8b10*/  LEA.HI R19, R19, R10, RZ, 0x3 ;  /* 0x0000000a13137211 */ /* 0x000fe400078f18ff */
[----:B------:R-:W0:Y:S01]  /*8b20*/  LDGDEPBAR ;  /* 0x00000000000079af */ /* 0x000e220000000000 */
[----:B--2---:R-:W-:Y:S01]  /*8b30*/  SHF.R.S32.HI R7, RZ, 0x1f, R237 ;  /* 0x0000001fff077819 */ /* 0x004fe200000114ed */
[----:B------:R-:W-:-:S04]  /*8b40*/  IMAD.WIDE.U32 R2, R237, c[0x0][0x1f0], R2 ;  /* 0x00007c00ed027a25 */ /* 0x000fc800078e0002 */
[----:B------:R-:W-:Y:S01]  /*8b50*/  IMAD R21, R7, c[0x0][0x1f0], RZ ;  /* 0x00007c0007157a24 */ /* 0x000fe200078e02ff */
[----:B------:R-:W-:-:S03]  /*8b60*/  IADD3 R2, P0, R2, UR26, RZ ;  /* 0x0000001a02027c10 */ /* 0x000fc6000ff1e0ff */
[----:B------:R-:W-:-:S05]  /*8b70*/  IMAD R21, R237, c[0x0][0x1f4], R21 ;  /* 0x00007d00ed157a24 */ /* 0x000fca00078e0215 */
[----:B------:R-:W-:Y:S02]  /*8b80*/  IADD3.X R21, R3, UR9, R21, P0, !PT ;  /* 0x0000000903157c10 */ /* 0x000fe400087fe415 */
[C---:B------:R-:W-:Y:S01]  /*8b90*/  LOP3.LUT R3, R19.reuse, 0xfffffff8, RZ, 0xc0, !PT ;  /* 0xfffffff813037812 */ /* 0x040fe200078ec0ff */
[----:B------:R-:W-:Y:S01]  /*8ba0*/  IMAD.SHL.U32 R19, R19, 0x40, RZ ;  /* 0x0000004013137824 */ /* 0x000fe200078e00ff */
[----:B------:R-:W-:-:S03]  /*8bb0*/  LEA R22, P0, R2, c[0x0][0x1c8], 0x1 ;  /* 0x0000720002167a11 */ /* 0x000fc600078008ff */
[----:B-1----:R-:W-:Y:S01]  /*8bc0*/  IMAD.IADD R4, R10, 0x1, -R3 ;  /* 0x000000010a047824 */ /* 0x002fe200078e0a03 */
[----:B------:R-:W-:Y:S01]  /*8bd0*/  LEA.HI.X R21, R2, c[0x0][0x1cc], R21, 0x1, P0 ;  /* 0x0000730002157a11 */ /* 0x000fe200000f0c15 */
[----:B------:R-:W-:Y:S01]  /*8be0*/  SHFL.IDX PT, R24, R22, RZ, 0x181f ;  /* 0x00181fff16187589 */ /* 0x000fe200000e0000 */
[----:B------:R-:W-:Y:S02]  /*8bf0*/  IMAD.MOV.U32 R3, RZ, RZ, 0x10 ;  /* 0x00000010ff037424 */ /* 0x000fe400078e00ff */
[----:B------:R-:W-:Y:S01]  /*8c00*/  R2P PR, R4, 0x6 ;  /* 0x0000000604007804 */ /* 0x000fe20000000000 */
[----:B------:R-:W1:Y:S01]  /*8c10*/  SHFL.IDX PT, R25, R21, RZ, 0x181f ;  /* 0x00181fff15197589 */ /* 0x000e6200000e0000 */
[----:B------:R-:W-:Y:S01]  /*8c20*/  ISETP.GE.AND P0, PT, R68, 0x1, PT ;  /* 0x000000014400780c */ /* 0x000fe20003f06270 */
[----:B------:R-:W-:Y:S01]  /*8c30*/  IMAD.SHL.U32 R4, R4, 0x40, RZ ;  /* 0x0000004004047824 */ /* 0x000fe200078e00ff */
[----:B------:R-:W-:Y:S01]  /*8c40*/  ISETP.GE.AND P6, PT, R244, c[0x0][0x1d4], PT ;  /* 0x00007500f4007a0c */ /* 0x000fe20003fc6270 */
[----:B------:R-:W-:Y:S01]  /*8c50*/  IMAD.MOV.U32 R2, RZ, RZ, 0x20 ;  /* 0x00000020ff027424 */ /* 0x000fe200078e00ff */
[----:B------:R-:W-:-:S02]  /*8c60*/  ISETP.GE.AND P5, PT, R8, c[0x0][0x1d4], PT ;  /* 0x0000750008007a0c */ /* 0x000fc40003fa6270 */
[----:B------:R-:W-:Y:S02]  /*8c70*/  LOP3.LUT R4, R4, 0x1c0, RZ, 0xc0, !PT ;  /* 0x000001c004047812 */ /* 0x000fe400078ec0ff */
[----:B------:R-:W-:Y:S02]  /*8c80*/  SEL R3, R3, 0xfffffff0, !P1 ;  /* 0xfffffff003037807 */ /* 0x000fe40004800000 */
[----:B------:R-:W-:Y:S02]  /*8c90*/  SEL R2, R2, 0xffffffe0, !P2 ;  /* 0xffffffe002027807 */ /* 0x000fe40005000000 */
[----:B------:R-:W-:Y:S01]  /*8ca0*/  SEL R72, RZ, 0x10, P5 ;  /* 0x00000010ff487807 */ /* 0x000fe20002800000 */
[----:B------:R-:W-:Y:S01]  /*8cb0*/  @P0 IMAD.SHL.U32 R20, R9, 0x2, RZ ;  /* 0x0000000209140824 */ /* 0x000fe200078e00ff */
[----:B------:R-:W-:Y:S02]  /*8cc0*/  @P0 SHF.R.S32.HI R10, RZ, 0x1f, R8 ;  /* 0x0000001fff0a0819 */ /* 0x000fe40000011408 */
[----:B------:R-:W-:-:S02]  /*8cd0*/  ISETP.GT.AND P1, PT, R236, 0x7f, PT ;  /* 0x0000007fec00780c */ /* 0x000fc40003f24270 */
[----:B------:R-:W-:-:S04]  /*8ce0*/  @P0 LEA.HI R10, R10, R8, RZ, 0x3 ;  /* 0x000000080a0a0211 */ /* 0x000fc800078f18ff */
[----:B------:R-:W-:Y:S01]  /*8cf0*/  @P0 LOP3.LUT R10, R10, 0xfffffff8, RZ, 0xc0, !PT ;  /* 0xfffffff80a0a0812 */ /* 0x000fe200078ec0ff */
[----:B-1----:R-:W-:-:S04]  /*8d00*/  @P0 IMAD.WIDE R26, R244, 0x2, R24 ;  /* 0x00000002f41a0825 */ /* 0x002fc800078e0218 */
[----:B------:R-:W-:Y:S01]  /*8d10*/  @P0 IMAD.WIDE R24, R10, 0x2, R24 ;  /* 0x000000020a180825 */ /* 0x000fe200078e0218 */
[----:B------:R1:W-:Y:S04]  /*8d20*/  @P0 LDGSTS.E.BYPASS.LTC128B.128 [R20+0x8100], [R26.64], !P6 ;  /* 0x081000001a140fae */ /* 0x0003e8000f101d56 */
[----:B------:R2:W-:Y:S01]  /*8d30*/  @P0 LDGSTS.E.BYPASS.LTC128B.128 [R20+0xc100], [R24.64], !P5 ;  /* 0x0c10000018140fae */ /* 0x0005e2000e901d56 */
[----:B------:R-:W-:-:S13]  /*8d40*/  ISETP.GE.AND P0, PT, R68, 0x21, PT ;  /* 0x000000214400780c */ /* 0x000fda0003f06270 */
[----:B------:R-:W-:-:S04]  /*8d50*/  @P0 SHF.R.S32.HI R10, RZ, 0x1f, R8 ;  /* 0x0000001fff0a0819 */ /* 0x000fc80000011408 */
[----:B------:R-:W-:-:S04]  /*8d60*/  @P0 LEA.HI R10, R10, R8, RZ, 0x3 ;  /* 0x000000080a0a0211 */ /* 0x000fc800078f18ff */
[----:B------:R-:W-:Y:S01]  /*8d70*/  @P0 LOP3.LUT R10, R10, 0xfffffff8, RZ, 0xc0, !PT ;  /* 0xfffffff80a0a0812 */ /* 0x000fe200078ec0ff */
[----:B--2---:R-:W-:Y:S01]  /*8d80*/  SHFL.IDX PT, R24, R22, 0x1, 0x181f ;  /* 0x00381f0016187f89 */ /* 0x004fe200000e0000 */
[----:B-1----:R-:W-:-:S03]  /*8d90*/  @P0 IMAD.SHL.U32 R20, R9, 0x2, RZ ;  /* 0x0000000209140824 */ /* 0x002fc600078e00ff */
[----:B------:R-:W1:Y:S02]  /*8da0*/  SHFL.IDX PT, R25, R21, 0x1, 0x181f ;  /* 0x00381f0015197f89 */ /* 0x000e6400000e0000 */
        /* <DEDUP_REMOVED lines=24> */
[----:B------:R-:W-:Y:S01]  /*8f30*/  SHF.R.S32.HI R10, RZ, 0x4, R23 ;  /* 0x00000004ff0a7819 */ /* 0x000fe20000011417 */
[----:B------:R1:W-:Y:S04]  /*8f40*/  @P0 LDGSTS.E.BYPASS.LTC128B.128 [R20+0xb100], [R26.64], !P6 ;  /* 0x0b1000001a140fae */ /* 0x0003e8000f101d56 */
[----:B------:R1:W-:Y:S01]  /*8f50*/  @P0 LDGSTS.E.BYPASS.LTC128B.128 [R20+0xf100], [R24.64], !P5 ;  /* 0x0f10000018140fae */ /* 0x0003e2000e901d56 */
[----:B------:R-:W-:-:S03]  /*8f60*/  ISETP.LT.AND P0, PT, RZ, c[0x0][0x27c], PT ;  /* 0x00009f00ff007a0c */ /* 0x000fc60003f01270 */
[----:B------:R-:W0:Y:S01]  /*8f70*/  LDGDEPBAR ;  /* 0x00000000000079af */ /* 0x000e220000000000 */
[----:B-1----:R-:W-:-:S04]  /*8f80*/  LEA.HI R20, R23, R10, RZ, 0x1 ;  /* 0x0000000a17147211 */ /* 0x002fc800078f08ff */
[----:B------:R-:W-:-:S05]  /*8f90*/  LOP3.LUT R20, R20, 0xfffffffe, RZ, 0xc0, !PT ;  /* 0xfffffffe14147812 */ /* 0x000fca00078ec0ff */
[----:B------:R-:W-:-:S04]  /*8fa0*/  IMAD.IADD R10, R10, 0x1, -R20 ;  /* 0x000000010a0a7824 */ /* 0x000fc800078e0a14 */
        /* <DEDUP_REMOVED lines=8> */
.L_x_2808:
        /* <DEDUP_REMOVED lines=21> */
[----:B------:R-:W-:Y:S01]  /*9180*/  BSSY B0, `(.L_x_2811) ;  /* 0x0000033000007945 */ /* 0x000fe20003800000 */
[----:B------:R-:W-:Y:S01]  /*9190*/  IMAD.SHL.U32 R22, R0, 0x4, RZ ;  /* 0x0000000400167824 */ /* 0x000fe200078e00ff */
[----:B------:R-:W-:Y:S01]  /*91a0*/  MOV R20, R18 ;  /* 0x0000001200147202 */ /* 0x000fe20000000f00 */
[----:B------:R-:W-:Y:S01]  /*91b0*/  CS2R R48, SRZ ;  /* 0x0000000000307805 */ /* 0x000fe2000001ff00 */
[----:B------:R-:W-:Y:S01]  /*91c0*/  CS2R R70, SRZ ;  /* 0x0000000000467805 */ /* 0x000fe2000001ff00 */
[----:B------:R-:W-:Y:S01]  /*91d0*/  CS2R R58, SRZ ;  /* 0x00000000003a7805 */ /* 0x000fe2000001ff00 */
[----:B------:R-:W-:Y:S01]  /*91e0*/  CS2R R66, SRZ ;  /* 0x0000000000427805 */ /* 0x000fe2000001ff00 */
[----:B------:R-:W-:-:S02]  /*91f0*/  CS2R R60, SRZ ;  /* 0x00000000003c7805 */ /* 0x000fc4000001ff00 */
[----:B------:R-:W-:Y:S01]  /*9200*/  @P0 IMAD.HI.U32 R12, R16, c[0x0][0x2c8], RZ ;  /* 0x0000b200100c0a27 */ /* 0x000fe200078e00ff */
[----:B------:R-:W-:-:S13]  /*9210*/  PLOP3.LUT P0, PT, PT, PT, UP2, 0x80, 0x0 ;  /* 0x000000000000781c */ /* 0x000fda0003f0f028 */
[----:B------:R-:W-:-:S04]  /*9220*/  @P0 SHF.R.U32.HI R16, RZ, c[0x0][0x2cc], R12 ;  /* 0x0000b300ff100a19 */ /* 0x000fc8000001160c */
[----:B------:R-:W-:Y:S01]  /*9230*/  SHF.R.S32.HI R12, RZ, 0x1f, R16 ;  /* 0x0000001fff0c7819 */ /* 0x000fe20000011410 */
[----:B------:R-:W-:Y:S01]  /*9240*/  IMAD.WIDE.U32 R18, R16, c[0x0][0x280], R20 ;  /* 0x0000a00010127a25 */ /* 0x000fe200078e0014 */
[----:B------:R-:W-:-:S03]  /*9250*/  MOV R21, UR5 ;  /* 0x0000000500157c02 */ /* 0x000fc60008000f00 */
[C---:B------:R-:W-:Y:S02]  /*9260*/  IMAD R13, R12.reuse, c[0x0][0x280], RZ ;  /* 0x0000a0000c0d7a24 */ /* 0x040fe400078e02ff */
[----:B------:R-:W-:Y:S02]  /*9270*/  IMAD R12, R12, c[0x0][0x290], RZ ;  /* 0x0000a4000c0c7a24 */ /* 0x000fe400078e02ff */
[----:B------:R-:W-:-:S04]  /*9280*/  IMAD R13, R16, c[0x0][0x284], R13 ;  /* 0x0000a100100d7a24 */ /* 0x000fc800078e020d */
[----:B------:R-:W-:Y:S01]  /*9290*/  IMAD.IADD R62, R19, 0x1, R13 ;  /* 0x00000001133e7824 */ /* 0x000fe200078e020d */
[C---:B------:R-:W-:Y:S02]  /*92a0*/  LEA R13, P0, R18.reuse, c[0x0][0x270], 0x1 ;  /* 0x00009c00120d7a11 */ /* 0x040fe400078008ff */
[----:B------:R-:W-:Y:S02]  /*92b0*/  MOV R19, UR33 ;  /* 0x0000002100137c02 */ /* 0x000fe40008000f00 */
[----:B------:R-:W-:Y:S01]  /*92c0*/  LEA.HI.X R62, R18, c[0x0][0x274], R62, 0x1, P0 ;  /* 0x00009d00123e7a11 */ /* 0x000fe200000f0c3e */
[----:B------:R-:W-:Y:S01]  /*92d0*/  IMAD.U32 R18, RZ, RZ, UR32 ;  /* 0x00000020ff127e24 */ /* 0x000fe2000f8e00ff */
[----:B------:R1:W2:Y:S03]  /*92e0*/  SHFL.IDX PT, R24, R13, RZ, 0x181f ;  /* 0x00181fff0d187589 */ /* 0x0002a600000e0000 */
[----:B------:R-:W-:Y:S01]  /*92f0*/  IMAD.MOV.U32 R20, RZ, RZ, R18 ;  /* 0x000000ffff147224 */ /* 0x000fe200078e0012 */
[----:B------:R1:W3:Y:S03]  /*9300*/  SHFL.IDX PT, R25, R62, RZ, 0x181f ;  /* 0x00181fff3e197589 */ /* 0x0002e600000e0000 */
[----:B------:R-:W-:-:S04]  /*9310*/  IMAD.WIDE.U32 R20, R16, c[0x0][0x290], R20 ;  /* 0x0000a40010147a25 */ /* 0x000fc800078e0014 */
[----:B------:R-:W-:Y:S01]  /*9320*/  IMAD R16, R16, c[0x0][0x294], R12 ;  /* 0x0000a50010107a24 */ /* 0x000fe200078e020c */
[----:B------:R-:W-:-:S04]  /*9330*/  LEA R12, P0, R20, c[0x0][0x288], 0x1 ;  /* 0x0000a200140c7a11 */ /* 0x000fc800078008ff */
[----:B------:R-:W-:-:S04]  /*9340*/  IADD3 R16, R21, R16, RZ ;  /* 0x0000001015107210 */ /* 0x000fc80007ffe0ff */
[----:B------:R-:W-:Y:S02]  /*9350*/  LEA.HI.X R16, R20, c[0x0][0x28c], R16, 0x1, P0 ;  /* 0x0000a30014107a11 */ /* 0x000fe400000f0c10 */
[----:B------:R1:W4:Y:S04]  /*9360*/  SHFL.IDX PT, R20, R12, RZ, 0x181f ;  /* 0x00181fff0c147589 */ /* 0x00032800000e0000 */
[----:B------:R1:W1:Y:S01]  /*9370*/  SHFL.IDX PT, R21, R16, RZ, 0x181f ;  /* 0x00181fff10157589 */ /* 0x00026200000e0000 */
[----:B------:R-:W-:Y:S05]  /*9380*/  @P3 BRA `(.L_x_2812) ;  /* 0x0000012000003947 */ /* 0x000fea0003800000 */
[C---:B--2---:R-:W-:Y:S01]  /*9390*/  ISETP.GE.AND P0, PT, R22.reuse, c[0x0][0x27c], PT ;  /* 0x00009f0016007a0c */ /* 0x044fe20003f06270 */
[----:B------:R-:W-:Y:S01]  /*93a0*/  CS2R R58, SRZ ;  /* 0x00000000003a7805 */ /* 0x000fe2000001ff00 */
[----:B------:R-:W-:Y:S01]  /*93b0*/  CS2R R60, SRZ ;  /* 0x00000000003c7805 */ /* 0x000fe2000001ff00 */
[----:B------:R-:W-:-:S10]  /*93c0*/  IADD3 R14, R22, 0x20, RZ ;  /* 0x00000020160e7810 */ /* 0x000fd40007ffe0ff */
[----:B---3--:R-:W-:-:S04]  /*93d0*/  @!P0 IMAD.WIDE R26, R22, 0x2, R24 ;  /* 0x00000002161a8825 */ /* 0x008fc800078e0218 */
        /* <DEDUP_REMOVED lines=13> */
.L_x_2812:
[----:B--2---:R-:W-:Y:S05]  /*94b0*/  BSYNC B0 ;  /* 0x0000000000007941 */ /* 0x004fea0003800000 */
.L_x_2811:
[----:B-----5:R-:W-:Y:S01]  /*94c0*/  IMAD.MOV.U32 R23, RZ, RZ, R70 ;  /* 0x000000ffff177224 */ /* 0x020fe200078e0046 */
[----:B------:R-:W-:Y:S01]  /*94d0*/  MOV R18, R58 ;  /* 0x0000003a00127202 */ /* 0x000fe20000000f00 */
[----:B------:R-:W-:Y:S01]  /*94e0*/  IMAD.MOV.U32 R19, RZ, RZ, R71 ;  /* 0x000000ffff137224 */ /* 0x000fe200078e0047 */
[----:B-1-3--:R1:W2:Y:S01]  /*94f0*/  SHFL.IDX PT, R25, R62, 0x1, 0x181f ;  /* 0x00381f003e197f89 */ /* 0x00a2a200000e0000 */
        /* <DEDUP_REMOVED lines=8> */
[----:B------:R1:W3:Y:S01]  /*9580*/  SHFL.IDX PT, R24, R13, 0x1, 0x181f ;  /* 0x00381f000d187f89 */ /* 0x0002e200000e0000 */
        /* <DEDUP_REMOVED lines=26> */
.L_x_2814:
[----:B------:R-:W-:Y:S05]  /*9730*/  BSYNC B0 ;  /* 0x0000000000007941 */ /* 0x000fea0003800000 */
.L_x_2813:
[----:B------:R-:W-:Y:S01]  /*9740*/  ISETP.NE.AND P0, PT, R17, RZ, PT ;  /* 0x000000ff1100720c */ /* 0x000fe20003f05270 */
[----:B--2--5:R-:W-:Y:S01]  /*9750*/  IMAD.MOV.U32 R21, RZ, RZ, R48 ;  /* 0x000000ffff157224 */ /* 0x024fe200078e0030 */
[----:B------:R-:W-:Y:S01]  /*9760*/  MOV R17, R54 ;  /* 0x0000003600117202 */ /* 0x000fe20000000f00 */
[----:B----4-:R-:W-:Y:S01]  /*9770*/  IMAD.MOV.U32 R20, RZ, RZ, R49 ;  /* 0x000000ffff147224 */ /* 0x010fe200078e0031 */
[----:B------:R2:W4:Y:S01]  /*9780*/  SHFL.IDX PT, R25, R62, 0x2, 0x181f ;  /* 0x00581f003e197f89 */ /* 0x00052200000e0000 */
        /* <DEDUP_REMOVED lines=8> */
[----:B---3--:R2:W3:Y:S01]  /*9810*/  SHFL.IDX PT, R24, R13, 0x2, 0x181f ;  /* 0x00581f000d187f89 */ /* 0x0084e200000e0000 */
[----:B------:R-:W-:Y:S01]  /*9820*/  MOV R14, R53 ;  /* 0x00000035000e7202 */ /* 0x000fe20000000f00 */
[----:B------:R-:W-:Y:S01]  /*9830*/  CS2R R42, SRZ ;  /* 0x00000000002a7805 */ /* 0x000fe2000001ff00 */
[----:B------:R-:W-:Y:S01]  /*9840*/  PRMT R37, R20, 0x5410, R21 ;  /* 0x0000541014257816 */ /* 0x000fe20000000015 */
[----:B------:R2:W1:Y:S01]  /*9850*/  SHFL.IDX PT, R19, R16, 0x2, 0x181f ;  /* 0x00581f0010137f89 */ /* 0x00046200000e0000 */
[----:B------:R-:W-:Y:S01]  /*9860*/  PRMT R41, R14, 0x5410, R17 ;  /* 0x000054100e297816 */ /* 0x000fe20000000011 */
[----:B------:R-:W-:Y:S01]  /*9870*/  CS2R R20, SRZ ;  /* 0x0000000000147805 */ /* 0x000fe2000001ff00 */
[----:B------:R-:W-:Y:S01]  /*9880*/  CS2R R32, SRZ ;  /* 0x0000000000207805 */ /* 0x000fe2000001ff00 */
[----:B------:R2:W1:Y:S01]  /*9890*/  SHFL.IDX PT, R18, R12, 0x2, 0x181f ;  /* 0x00581f000c127f89 */ /* 0x00046200000e0000 */
[----:B------:R-:W-:Y:S01]  /*98a0*/  CS2R R38, SRZ ;  /* 0x0000000000267805 */ /* 0x000fe2000001ff00 */
[----:B------:R-:W-:Y:S05]  /*98b0*/  @P0 BRA `(.L_x_2816) ;  /* 0x0000012000000947 */ /* 0x000fea0003800000 */
[C---:B------:R-:W-:Y:S01]  /*98c0*/  IADD3 R17, R22.reuse, 0x20, RZ ;  /* 0x0000002016117810 */ /* 0x040fe20007ffe0ff */
[----:B------:R-:W-:Y:S01]  /*98d0*/  CS2R R42, SRZ ;  /* 0x00000000002a7805 */ /* 0x000fe2000001ff00 */
[----:B------:R-:W-:Y:S01]  /*98e0*/  ISETP.GE.AND P1, PT, R22, c[0x0][0x27c], PT ;  /* 0x00009f0016007a0c */ /* 0x000fe20003f26270 */
[----:B------:R-:W-:Y:S01]  /*98f0*/  CS2R R38, SRZ ;  /* 0x0000000000267805 */ /* 0x000fe2000001ff00 */
[----:B------:R-:W-:Y:S01]  /*9900*/  ISETP.GE.AND P0, PT, R17, c[0x0][0x27c], PT ;  /* 0x00009f0011007a0c */ /* 0x000fe20003f06270 */
[----:B------:R-:W-:Y:S01]  /*9910*/  CS2R R34, SRZ ;  /* 0x0000000000227805 */ /* 0x000fe2000001ff00 */
[----:B------:R-:W-:-:S09]  /*9920*/  CS2R R32, SRZ ;  /* 0x0000000000207805 */ /* 0x000fd2000001ff00 */
[----:B---34-:R-:W-:Y:S02]  /*9930*/  @!P1 IMAD.WIDE R26, R22, 0x2, R24 ;  /* 0x00000002161a9825 */ /* 0x018fe400078e0218 */
[----:B------:R-:W-:-:S03]  /*9940*/  @!P0 SHF.R.S32.HI R14, RZ, 0x1f, R17 ;  /* 0x0000001fff0e8819 */ /* 0x000fc60000011411 */
[----:B------:R3:W5:Y:S01]  /*9950*/  @!P1 LD.E.64 R42, [R26.64] ;  /* 0x000000161a2a9980 */ /* 0x000762000c101b00 */
[----:B------:R-:W-:-:S04]  /*9960*/  @!P0 LEA.HI R14, R14, R17, RZ, 0x2 ;  /* 0x000000110e0e8211 */ /* 0x000fc800078f10ff */
[----:B------:R-:W-:-:S05]  /*9970*/  @!P0 LOP3.LUT R14, R14, 0xfffffffc, RZ, 0xc0, !PT ;  /* 0xfffffffc0e0e8812 */ /* 0x000fca00078ec0ff */
[----:B-1----:R-:W-:-:S04]  /*9980*/  @!P0 IMAD.WIDE R28, R14, 0x2, R18 ;  /* 0x000000020e1c8825 */ /* 0x002fc800078e0212 */
[----:B------:R-:W-:Y:S01]  /*9990*/  @!P0 IMAD.WIDE R24, R14, 0x2, R24 ;  /* 0x000000020e188825 */ /* 0x000fe200078e0218 */
[----:B------:R3:W5:Y:S03]  /*99a0*/  @!P0 LD.E.64 R32, [R28.64] ;  /* 0x000000161c208980 */ /* 0x000766000c101b00 */
[----:B------:R-:W-:Y:S01]  /*99b0*/  @!P1 IMAD.WIDE R18, R22, 0x2, R18 ;  /* 0x0000000216129825 */ /* 0x000fe200078e0212 */
[----:B------:R3:W5:Y:S04]  /*99c0*/  @!P0 LD.E.64 R34, [R24.64] ;  /* 0x0000001618228980 */ /* 0x000768000c101b00 */
[----:B------:R3:W5:Y:S02]  /*99d0*/  @!P1 LD.E.64 R38, [R18.64] ;  /* 0x0000001612269980 */ /* 0x000764000c101b00 */
.L_x_2816:
[----:B------:R-:W-:Y:S05]  /*99e0*/  BSYNC B0 ;  /* 0x0000000000007941 */ /* 0x000fea0003800000 */
.L_x_2815:
[----:B------:R-:W-:Y:S01]  /*99f0*/  ISETP.NE.AND P0, PT, R15, RZ, PT ;  /* 0x000000ff0f00720c */ /* 0x000fe20003f05270 */
[----:B------:R-:W2:Y:S01]  /*9a00*/  SHFL.IDX PT, R17, R16, 0x3, 0x181f ;  /* 0x00781f0010117f89 */ /* 0x000ea200000e0000 */
[----:B-----5:R-:W-:Y:S01]  /*9a10*/  IMAD.MOV.U32 R15, RZ, RZ, R34 ;  /* 0x000000ffff0f7224 */ /* 0x020fe200078e0022 */
[----:B------:R-:W-:Y:S01]  /*9a20*/  BSSY B0, `(.L_x_2817) ;  /* 0x0000025000007945 */ /* 0x000fe20003800000 */
[----:B------:R-:W-:Y:S01]  /*9a30*/  IMAD.MOV.U32 R14, RZ, RZ, R35 ;  /* 0x000000ffff0e7224 */ /* 0x000fe200078e0023 */
[----:B------:R-:W4:Y:S01]  /*9a40*/  SHFL.IDX PT, R63, R62, 0x3, 0x181f ;  /* 0x00781f003e3f7f89 */ /* 0x000f2200000e0000 */
[----:B---3--:R-:W-:Y:S01]  /*9a50*/  CS2R R28, SRZ ;  /* 0x00000000001c7805 */ /* 0x008fe2000001ff00 */
[----:B-1----:R-:W-:Y:S01]  /*9a60*/  CS2R R18, SRZ ;  /* 0x0000000000127805 */ /* 0x002fe2000001ff00 */
[----:B------:R-:W-:Y:S01]  /*9a70*/  CS2R R26, SRZ ;  /* 0x00000000001a7805 */ /* 0x000fe2000001ff00 */
[----:B--2---:R1:W2:Y:S01]  /*9a80*/  SHFL.IDX PT, R16, R12, 0x3, 0x181f ;  /* 0x00781f000c107f89 */ /* 0x0042a200000e0000 */
[----:B------:R-:W-:Y:S01]  /*9a90*/  PRMT R30, R14, 0x5410, R15 ;  /* 0x000054100e1e7816 */ /* 0x000fe2000000000f */
[----:B------:R-:W-:Y:S01]  /*9aa0*/  IMAD.MOV.U32 R15, RZ, RZ, R32 ;  /* 0x000000ffff0f7224 */ /* 0x000fe200078e0020 */
[----:B------:R-:W-:Y:S01]  /*9ab0*/  MOV R14, R33 ;  /* 0x00000021000e7202 */ /* 0x000fe20000000f00 */
[----:B------:R3:W2:Y:S03]  /*9ac0*/  SHFL.IDX PT, R62, R13, 0x3, 0x181f ;  /* 0x00781f000d3e7f89 */ /* 0x0006a600000e0000 */
[----:B----4-:R-:W-:Y:S01]  /*9ad0*/  PRMT R25, R14, 0x5410, R15 ;  /* 0x000054100e197816 */ /* 0x010fe2000000000f */
[----:B-1----:R-:W-:Y:S01]  /*9ae0*/  IMAD.MOV.U32 R12, RZ, RZ, R43 ;  /* 0x000000ffff0c7224 */ /* 0x002fe200078e002b */
[----:B---3--:R-:W-:-:S04]  /*9af0*/  MOV R13, R42 ;  /* 0x0000002a000d7202 */ /* 0x008fc80000000f00 */
[----:B------:R-:W-:Y:S01]  /*9b00*/  PRMT R36, R12, 0x5410, R13 ;  /* 0x000054100c247816 */ /* 0x000fe2000000000d */
[----:B------:R-:W-:Y:S01]  /*9b10*/  IMAD.MOV.U32 R13, RZ, RZ, R38 ;  /* 0x000000ffff0d7224 */ /* 0x000fe200078e0026 */
[----:B------:R-:W-:-:S04]  /*9b20*/  MOV R12, R39 ;  /* 0x00000027000c7202 */ /* 0x000fc80000000f00 */
[----:B------:R-:W-:Y:S01]  /*9b30*/  PRMT R31, R12, 0x5410, R13 ;  /* 0x000054100c1f7816 */ /* 0x000fe2000000000d */
[----:B------:R-:W-:Y:S05]  /*9b40*/  @P0 BRA `(.L_x_2818) ;  /* 0x0000012000000947 */ /* 0x000fea0003800000 */
[C---:B--2---:R-:W-:Y:S01]  /*9b50*/  IADD3 R13, R22.reuse, 0x20, RZ ;  /* 0x00000020160d7810 */ /* 0x044fe20007ffe0ff */
        /* <DEDUP_REMOVED lines=17> */
.L_x_2818:
[----:B--2---:R-:W-:Y:S05]  /*9c70*/  BSYNC B0 ;  /* 0x0000000000007941 */ /* 0x004fea0003800000 */
.L_x_2817:
[----:B------:R-:W-:Y:S01]  /*9c80*/  UIADD3 UR4, -UR14, UR17, URZ ;  /* 0x000000110e047290 */ /* 0x000fe2000fffe13f */
[----:B-1---5:R-:W-:Y:S01]  /*9c90*/  IMAD.MOV.U32 R12, RZ, RZ, R20 ;  /* 0x000000ffff0c7224 */ /* 0x022fe200078e0014 */
[----:B------:R-:W-:-:S04]  /*9ca0*/  DEPBAR.LE SB0, 0x1 ;  /* 0x000080400000791a */ /* 0x000fc80000000000 */
[----:B------:R-:W-:Y:S01]  /*9cb0*/  UISETP.LT.AND UP0, UPT, UR4, 0x80, UPT ;  /* 0x000000800400788c */ /* 0x000fe2000bf01270 */
[----:B------:R-:W-:Y:S01]  /*9cc0*/  PRMT R17, R17, 0x5410, R12 ;  /* 0x0000541011117816 */ /* 0x000fe2000000000c */
[----:B------:R-:W-:Y:S01]  /*9cd0*/  IMAD.MOV.U32 R14, RZ, RZ, R21 ;  /* 0x000000ffff0e7224 */ /* 0x000fe200078e0015 */
[----:B------:R-:W-:Y:S01]  /*9ce0*/  MOV R15, R18 ;  /* 0x00000012000f7202 */ /* 0x000fe20000000f00 */
[----:B------:R-:W-:Y:S01]  /*9cf0*/  USEL UR4, UR4, 0x80, UP0 ;  /* 0x0000008004047887 */ /* 0x000fe20008000000 */
[----:B------:R-:W-:Y:S01]  /*9d00*/  IMAD.MOV.U32 R13, RZ, RZ, R28 ;  /* 0x000000ffff0d7224 */ /* 0x000fe200078e001c */
[----:B------:R-:W-:Y:S01]  /*9d10*/  BSSY B1, `(.L_x_2819) ;  /* 0x0000067000017945 */ /* 0x000fe20003800000 */
[----:B------:R-:W-:Y:S01]  /*9d20*/  IMAD.MOV.U32 R12, RZ, RZ, R29 ;  /* 0x000000ffff0c7224 */ /* 0x000fe200078e001d */
[----:B------:R-:W-:Y:S01]  /*9d30*/  PRMT R17, R14, 0x7610, R17 ;  /* 0x000076100e117816 */ /* 0x000fe20000000011 */
[----:B------:R-:W-:Y:S01]  /*9d40*/  IMAD.MOV.U32 R14, RZ, RZ, R19 ;  /* 0x000000ffff0e7224 */ /* 0x000fe200078e0013 */
[----:B------:R-:W-:Y:S01]  /*9d50*/  BAR.SYNC.DEFER_BLOCKING 0x0 ;  /* 0x0000000000007b1d */ /* 0x000fe20000010000 */
[----:B------:R-:W-:-:S02]  /*9d60*/  ISETP.GE.AND P0, PT, R6, UR4, PT ;  /* 0x0000000406007c0c */ /* 0x000fc4000bf06270 */
[----:B------:R-:W-:Y:S01]  /*9d70*/  PRMT R24, R12, 0x5410, R13 ;  /* 0x000054100c187816 */ /* 0x000fe2000000000d */
[----:B------:R-:W-:Y:S01]  /*9d80*/  IMAD.MOV.U32 R13, RZ, RZ, R26 ;  /* 0x000000ffff0d7224 */ /* 0x000fe200078e001a */
[----:B------:R-:W-:Y:S02]  /*9d90*/  MOV R12, R27 ;  /* 0x0000001b000c7202 */ /* 0x000fe40000000f00 */
[----:B------:R-:W-:Y:S02]  /*9da0*/  PRMT R16, R14, 0x5410, R15 ;  /* 0x000054100e107816 */ /* 0x000fe4000000000f */
[----:B------:R-:W-:-:S05]  /*9db0*/  PRMT R23, R12, 0x5410, R13 ;  /* 0x000054100c177816 */ /* 0x000fca000000000d */
        /* <DEDUP_REMOVED lines=46> */
.L_x_2822:
[----:B------:R-:W-:Y:S05]  /*a0a0*/  BSYNC B0 ;  /* 0x0000000000007941 */ /* 0x000fea0003800000 */
.L_x_2821:
        /* <DEDUP_REMOVED lines=36> */
[----:B------:R-:W-:Y:S01]  /*a2f0*/  FFMA.FTZ R51, R12, R50, -R51 ;  /* 0x000000320c337223 */ /* 0x000fe20000010833 */
        /* <DEDUP_REMOVED lines=8> */
.L_x_2820:
[----:B------:R-:W-:Y:S05]  /*a380*/  BSYNC B1 ;  /* 0x0000000000017941 */ /* 0x000fea0003800000 */
.L_x_2819:
        /* <DEDUP_REMOVED lines=49> */
.L_x_2826:
[----:B------:R-:W-:Y:S05]  /*a6a0*/  BSYNC B0 ;  /* 0x0000000000007941 */ /* 0x000fea0003800000 */
.L_x_2825:
        /* <DEDUP_REMOVED lines=45> */
.L_x_2824:
[----:B------:R-:W-:Y:S05]  /*a980*/  BSYNC B1 ;  /* 0x0000000000017941 */ /* 0x000fea0003800000 */
.L_x_2823:
        /* <DEDUP_REMOVED lines=23> */
[CC--:B------:R-:W-:Y:S01]  /*ab00*/  FMUL.FTZ R42, R15.reuse, R39.reuse ;  /* 0x000000270f2a7220 */ /* 0x0c0fe20000410000 */
        /* <DEDUP_REMOVED lines=25> */
.L_x_2830:
[----:B------:R-:W-:Y:S05]  /*aca0*/  BSYNC B0 ;  /* 0x0000000000007941 */ /* 0x000fea0003800000 */
.L_x_2829:
        /* <DEDUP_REMOVED lines=45> */
.L_x_2828:
[----:B------:R-:W-:Y:S05]  /*af80*/  BSYNC B1 ;  /* 0x0000000000017941 */ /* 0x000fea0003800000 */
.L_x_2827:
[----:B-1----:R-:W-:-:S04]  /*af90*/  IADD3 R12, R6, 0x60, RZ ;  /* 0x00000060060c7810 */ /* 0x002fc80007ffe0ff */
        /* <DEDUP_REMOVED lines=47> */
.L_x_2833:
[----:B------:R-:W-:Y:S05]  /*b290*/  BSYNC B0 ;  /* 0x0000000000007941 */ /* 0x000fea0003800000 */
.L_x_2832:
[----:B------:R-:W-:-:S04]  /*b2a0*/  IADD3 R22, R22, 0x20, RZ ;  /* 0x0000002016167810 */ /* 0x000fc80007ffe0ff */
[----:B------:R-:W-:-:S13]  /*b2b0*/  ISETP.GE.AND P0, PT, R22, c[0x0][0x27c], PT ;  /* 0x00009f0016007a0c */ /* 0x000fda0003f06270 */
[----:B------:R-:W-:Y:S05]  /*b2c0*/  @P0 BRA `(.L_x_2831) ;  /* 0x0000278000000947 */ /* 0x000fea0003800000 */
[----:B-1----:R-:W1:Y:S01]  /*b2d0*/  LDS.128 R12, [R64+0x7100] ;  /* 0x00710000400c7984 */ /* 0x002e620000000c00 */
        /* <DEDUP_REMOVED lines=11> */
[----:B------:R-:W-:Y:S02]  /*b390*/  HADD2.F32 R20, -RZ, R20.H0_H0 ;  /* 0x20000014ff147230 */ /* 0x000fe40000004100 */
[--C-:B-1----:R-:W-:Y:S02]  /*b3a0*/  HADD2.F32 R22, -RZ, R15.reuse.H0_H0 ;  /* 0x2000000fff167230 */ /* 0x102fe40000004100 */
[----:B------:R-:W-:Y:S02]  /*b3b0*/  HADD2.F32 R15, -RZ, R15.H1_H1 ;  /* 0x3000000fff0f7230 */ /* 0x000fe40000004100 */
[----:B------:R-:W-:-:S02]  /*b3c0*/  HADD2.F32 R23, -RZ, R12.H0_H0 ;  /* 0x2000000cff177230 */ /* 0x000fc40000004100 */
        /* <DEDUP_REMOVED lines=9> */
[----:B------:R-:W-:Y:S02]  /*b460*/  FMUL.FTZ R29, R24, R26 ;  /* 0x0000001a181d7220 */ /* 0x000fe40000410000 */
        /* <DEDUP_REMOVED lines=17> */
.L_x_2810:
[----:B------:R-:W-:Y:S01]  /*b580*/  PLOP3.LUT P0, PT, PT, PT, UP2, 0x80, 0x0 ;  /* 0x000000000000781c */ /* 0x000fe20003f0f028 */
[----:B------:R-:W-:Y:S01]  /*b590*/  IMAD.U32 R19, RZ, RZ, UR31 ;  /* 0x0000001fff137e24 */ /* 0x000fe2000f8e00ff */
[----:B------:R-:W-:Y:S01]  /*b5a0*/  CS2R R54, SRZ ;  /* 0x0000000000367805 */ /* 0x000fe2000001ff00 */
[----:B------:R-:W-:Y:S01]  /*b5b0*/  IMAD.U32 R23, RZ, RZ, UR6 ;  /* 0x00000006ff177e24 */ /* 0x000fe2000f8e00ff */
[----:B------:R-:W-:Y:S01]  /*b5c0*/  CS2R R52, SRZ ;  /* 0x0000000000347805 */ /* 0x000fe2000001ff00 */
[----:B------:R-:W-:-:S08]  /*b5d0*/  IMAD.U32 R25, RZ, RZ, UR5 ;  /* 0x00000005ff197e24 */ /* 0x000fd0000f8e00ff */
[----:B------:R-:W-:Y:S01]  /*b5e0*/  @P0 IMAD.HI.U32 R18, R16, c[0x0][0x2c8], RZ ;  /* 0x0000b20010120a27 */ /* 0x000fe200078e00ff */
[----:B------:R-:W-:-:S13]  /*b5f0*/  PLOP3.LUT P0, PT, PT, PT, UP2, 0x80, 0x0 ;  /* 0x000000000000781c */ /* 0x000fda0003f0f028 */
[----:B------:R-:W-:Y:S01]  /*b600*/  @P0 SHF.R.U32.HI R16, RZ, c[0x0][0x2cc], R18 ;  /* 0x0000b300ff100a19 */ /* 0x000fe20000011612 */
[----:B------:R-:W-:-:S03]  /*b610*/  IMAD.U32 R18, RZ, RZ, UR30 ;  /* 0x0000001eff127e24 */ /* 0x000fc6000f8e00ff */
[----:B------:R-:W-:Y:S02]  /*b620*/  SHF.R.S32.HI R20, RZ, 0x1f, R16 ;  /* 0x0000001fff147819 */ /* 0x000fe40000011410 */
[----:B------:R-:W-:-:S03]  /*b630*/  MOV R22, R18 ;  /* 0x0000001200167202 */ /* 0x000fc60000000f00 */
[----:B------:R-:W-:Y:S02]  /*b640*/  IMAD R19, R20, c[0x0][0x280], RZ ;  /* 0x0000a00014137a24 */ /* 0x000fe400078e02ff */
[----:B------:R-:W-:-:S04]  /*b650*/  IMAD.WIDE.U32 R22, R16, c[0x0][0x280], R22 ;  /* 0x0000a00010167a25 */ /* 0x000fc800078e0016 */
[----:B------:R-:W-:Y:S01]  /*b660*/  IMAD R19, R16, c[0x0][0x284], R19 ;  /* 0x0000a10010137a24 */ /* 0x000fe200078e0213 */
[----:B------:R-:W-:Y:S01]  /*b670*/  LEA R18, P0, R22, c[0x0][0x270], 0x1 ;  /* 0x00009c0016127a11 */ /* 0x000fe200078008ff */
[----:B------:R-:W-:Y:S02]  /*b680*/  IMAD R20, R20, c[0x0][0x290], RZ ;  /* 0x0000a40014147a24 */ /* 0x000fe400078e02ff */
[----:B------:R-:W-:Y:S01]  /*b690*/  IMAD.IADD R19, R23, 0x1, R19 ;  /* 0x0000000117137824 */ /* 0x000fe200078e0213 */
[----:B------:R-:W-:Y:S01]  /*b6a0*/  MOV R23, UR33 ;  /* 0x0000002100177c02 */ /* 0x000fe20008000f00 */
[----:B------:R-:W-:-:S03]  /*b6b0*/  IMAD R20, R16, c[0x0][0x294], R20 ;  /* 0x0000a50010147a24 */ /* 0x000fc600078e0214 */
[----:B------:R-:W-:Y:S01]  /*b6c0*/  LEA.HI.X R19, R22, c[0x0][0x274], R19, 0x1, P0 ;  /* 0x00009d0016137a11 */ /* 0x000fe200000f0c13 */
[----:B------:R-:W-:-:S04]  /*b6d0*/  IMAD.U32 R22, RZ, RZ, UR32 ;  /* 0x00000020ff167e24 */ /* 0x000fc8000f8e00ff */
[----:B------:R-:W-:Y:S02]  /*b6e0*/  IMAD.MOV.U32 R24, RZ, RZ, R22 ;  /* 0x000000ffff187224 */ /* 0x000fe400078e0016 */
[----:B------:R-:W-:Y:S02]  /*b6f0*/  SHFL.IDX PT, R22, R19, RZ, 0x181f ;  /* 0x00181fff13167589 */ /* 0x000fe400000e0000 */
[----:B------:R-:W-:Y:S01]  /*b700*/  IMAD.WIDE.U32 R24, R16, c[0x0][0x290], R24 ;  /* 0x0000a40010187a25 */ /* 0x000fe200078e0018 */
[----:B------:R-:W-:-:S03]  /*b710*/  SHF.R.S32.HI R16, RZ, 0x1f, R244 ;  /* 0x0000001fff107819 */ /* 0x000fc600000114f4 */
[----:B------:R-:W-:Y:S01]  /*b720*/  IMAD.IADD R20, R25, 0x1, R20 ;  /* 0x0000000119147824 */ /* 0x000fe200078e0214 */
[----:B------:R-:W-:-:S04]  /*b730*/  LEA R21, P0, R24, c[0x0][0x288], 0x1 ;  /* 0x0000a20018157a11 */ /* 0x000fc800078008ff */
[----:B------:R-:W-:Y:S02]  /*b740*/  LEA.HI.X R20, R24, c[0x0][0x28c], R20, 0x1, P0 ;  /* 0x0000a30018147a11 */ /* 0x000fe400000f0c14 */
[----:B------:R-:W1:Y:S01]  /*b750*/  SHFL.IDX PT, R24, R18, RZ, 0x181f ;  /* 0x00181fff12187589 */ /* 0x000e6200000e0000 */
[----:B------:R-:W-:-:S03]  /*b760*/  ISETP.GE.OR P0, PT, R244, c[0x0][0x27c], P3 ;  /* 0x00009f00f4007a0c */ /* 0x000fc60001f06670 */
[----:B------:R-:W-:Y:S10]  /*b770*/  SHFL.IDX PT, R23, R20, RZ, 0x181f ;  /* 0x00181fff14177589 */ /* 0x000ff400000e0000 */
[----:B------:R-:W-:-:S02]  /*b780*/  @!P0 SHF.L.U32 R27, R244, 0x1, RZ ;  /* 0x00000001f41b8819 */ /* 0x000fc400000006ff */
[----:B------:R-:W-:Y:S02]  /*b790*/  @!P0 SHF.L.U64.HI R26, R244, 0x1, R16 ;  /* 0x00000001f41a8819 */ /* 0x000fe40000010210 */
[----:B-1----:R-:W-:-:S05]  /*b7a0*/  @!P0 IADD3 R24, P1, R24, R27, RZ ;  /* 0x0000001b18188210 */ /* 0x002fca0007f3e0ff */
[----:B------:R-:W-:Y:S02]  /*b7b0*/  @!P0 IMAD.X R25, R22, 0x1, R26, P1 ;  /* 0x0000000116198824 */ /* 0x000fe400008e061a */
        /* <DEDUP_REMOVED lines=42> */
.L_x_2835:
[----:B--2-4-:R-:W-:Y:S05]  /*ba60*/  BSYNC B0 ;  /* 0x0000000000007941 */ /* 0x014fea0003800000 */
.L_x_2834:
[----:B------:R-:W-:Y:S01]  /*ba70*/  ISETP.NE.AND P0, PT, R17, RZ, PT ;  /* 0x000000ff1100720c */ /* 0x000fe20003f05270 */
[----:B-1----:R-:W-:Y:S01]  /*ba80*/  SHFL.IDX PT, R22, R19, 0x2, 0x181f ;  /* 0x00581f0013167f89 */ /* 0x002fe200000e0000 */
[----:B------:R-:W-:Y:S01]  /*ba90*/  ISETP.NE.AND P3, PT, R15, RZ, PT ;  /* 0x000000ff0f00720c */ /* 0x000fe20003f65270 */
[----:B------:R-:W-:Y:S01]  /*baa0*/  CS2R R34, SRZ ;  /* 0x0000000000227805 */ /* 0x000fe2000001ff00 */
[----:B------:R-:W-:Y:S01]  /*bab0*/  ISETP.GE.OR P0, PT, R244, c[0x0][0x27c], P0 ;  /* 0x00009f00f4007a0c */ /* 0x000fe20000706670 */
[----:B------:R-:W1:Y:S01]  /*bac0*/  SHFL.IDX PT, R17, R18, 0x2, 0x181f ;  /* 0x00581f0012117f89 */ /* 0x000e6200000e0000 */
[----:B------:R-:W-:-:S11]  /*bad0*/  CS2R R32, SRZ ;  /* 0x0000000000207805 */ /* 0x000fd6000001ff00 */
[C---:B------:R-:W-:Y:S01]  /*bae0*/  @!P0 IMAD.SHL.U32 R15, R244.reuse, 0x2, RZ ;  /* 0x00000002f40f8824 */ /* 0x040fe200078e00ff */
[----:B------:R-:W-:-:S04]  /*baf0*/  @!P0 SHF.L.U64.HI R23, R244, 0x1, R16 ;  /* 0x00000001f4178819 */ /* 0x000fc80000010210 */
[-C--:B-1----:R-:W-:Y:S02]  /*bb00*/  @!P0 IADD3 R24, P2, R17, R15.reuse, RZ ;  /* 0x0000000f11188210 */ /* 0x082fe40007f5e0ff */
[----:B------:R-:W1:Y:S03]  /*bb10*/  SHFL.IDX PT, R17, R21, 0x2, 0x181f ;  /* 0x00581f0015117f89 */ /* 0x000e6600000e0000 */
[----:B------:R-:W-:Y:S02]  /*bb20*/  @!P0 IMAD.X R25, R22, 0x1, R23, P2 ;  /* 0x0000000116198824 */ /* 0x000fe400010e0617 */
[----:B------:R-:W2:Y:S01]  /*bb30*/  SHFL.IDX PT, R22, R20, 0x2, 0x181f ;  /* 0x00581f0014167f89 */ /* 0x000ea200000e0000 */
[----:B------:R-:W-:Y:S01]  /*bb40*/  CS2R R30, SRZ ;  /* 0x00000000001e7805 */ /* 0x000fe2000001ff00 */
[----:B------:R-:W-:Y:S02]  /*bb50*/  CS2R R28, SRZ ;  /* 0x00000000001c7805 */ /* 0x000fe4000001ff00 */
[----:B------:R3:W4:Y:S01]  /*bb60*/  @!P0 LD.E.128 R32, [R24.64] ;  /* 0x0000001618208980 */ /* 0x000722000c101d00 */
[----:B-1----:R-:W-:-:S05]  /*bb70*/  @!P0 IADD3 R26, P2, R17, R15, RZ ;  /* 0x0000000f111a8210 */ /* 0x002fca0007f5e0ff */
[----:B--2---:R-:W-:-:S05]  /*bb80*/  @!P0 IMAD.X R27, R22, 0x1, R23, P2 ;  /* 0x00000001161b8824 */ /* 0x004fca00010e0617 */
[----:B------:R1:W2:Y:S01]  /*bb90*/  @!P0 LD.E.128 R28, [R26.64] ;  /* 0x000000161a1c8980 */ /* 0x0002a2000c101d00 */
[----:B-----5:R-:W-:Y:S02]  /*bba0*/  IMAD.MOV.U32 R17, RZ, RZ, R40 ;  /* 0x000000ffff117224 */ /* 0x020fe400078e0028 */
[----:B------:R-:W-:Y:S01]  /*bbb0*/  IMAD.MOV.U32 R15, RZ, RZ, R41 ;  /* 0x000000ffff0f7224 */ /* 0x000fe200078e0029 */
[----:B------:R-:W-:Y:S01]  /*bbc0*/  MOV R22, R43 ;  /* 0x0000002b00167202 */ /* 0x000fe20000000f00 */
[----:B------:R-:W-:-:S03]  /*bbd0*/  IMAD.MOV.U32 R23, RZ, RZ, R42 ;  /* 0x000000ffff177224 */ /* 0x000fc600078e002a */
[----:B------:R-:W-:Y:S01]  /*bbe0*/  PRMT R62, R15, 0x5410, R17 ;  /* 0x000054100f3e7816 */ /* 0x000fe20000000011 */
[----:B------:R-:W-:Y:S01]  /*bbf0*/  IMAD.MOV.U32 R17, RZ, RZ, R36 ;  /* 0x000000ffff117224 */ /* 0x000fe200078e0024 */
[----:B------:R-:W-:Y:S01]  /*bc00*/  PRMT R63, R22, 0x5410, R23 ;  /* 0x00005410163f7816 */ /* 0x000fe20000000017 */
[----:B------:R-:W-:Y:S01]  /*bc10*/  IMAD.MOV.U32 R15, RZ, RZ, R37 ;  /* 0x000000ffff0f7224 */ /* 0x000fe200078e0025 */
[----:B------:R-:W-:Y:S01]  /*bc20*/  MOV R22, R39 ;  /* 0x0000002700167202 */ /* 0x000fe20000000f00 */
[----:B------:R-:W-:-:S03]  /*bc30*/  IMAD.MOV.U32 R23, RZ, RZ, R38 ;  /* 0x000000ffff177224 */ /* 0x000fc600078e0026 */
[----:B------:R-:W-:Y:S02]  /*bc40*/  PRMT R60, R15, 0x5410, R17 ;  /* 0x000054100f3c7816 */ /* 0x000fe40000000011 */
[----:B------:R-:W-:Y:S01]  /*bc50*/  PRMT R61, R22, 0x5410, R23 ;  /* 0x00005410163d7816 */ /* 0x000fe20000000017 */
[----:B------:R4:W2:Y:S04]  /*bc60*/  SHFL.IDX PT, R15, R21, 0x3, 0x181f ;  /* 0x00781f00150f7f89 */ /* 0x0008a800000e0000 */
[----:B------:R4:W2:Y:S01]  /*bc70*/  SHFL.IDX PT, R17, R20, 0x3, 0x181f ;  /* 0x00781f0014117f89 */ /* 0x0008a200000e0000 */
[----:B------:R-:W-:Y:S03]  /*bc80*/  BSSY B0, `(.L_x_2836) ;  /* 0x000001f000007945 */ /* 0x000fe60003800000 */
[----:B------:R-:W2:Y:S01]  /*bc90*/  SHFL.IDX PT, R19, R19, 0x3, 0x181f ;  /* 0x00781f0013137f89 */ /* 0x000ea200000e0000 */
[----:B-1----:R-:W-:-:S03]  /*bca0*/  CS2R R26, SRZ ;  /* 0x00000000001a7805 */ /* 0x002fc6000001ff00 */
[----:B------:R-:W1:Y:S01]  /*bcb0*/  SHFL.IDX PT, R18, R18, 0x3, 0x181f ;  /* 0x00781f0012127f89 */ /* 0x000e6200000e0000 */
[----:B---3--:R-:W-:Y:S01]  /*bcc0*/  CS2R R24, SRZ ;  /* 0x0000000000187805 */ /* 0x008fe2000001ff00 */
[----:B----4-:R-:W-:Y:S01]  /*bcd0*/  IMAD.MOV.U32 R23, RZ, RZ, R34 ;  /* 0x000000ffff177224 */ /* 0x010fe200078e0022 */
[----:B------:R-:W-:Y:S01]  /*bce0*/  MOV R22, R35 ;  /* 0x0000002300167202 */ /* 0x000fe20000000f00 */
[----:B------:R-:W-:Y:S02]  /*bcf0*/  IMAD.MOV.U32 R21, RZ, RZ, R32 ;  /* 0x000000ffff157224 */ /* 0x000fe400078e0020 */
[----:B------:R-:W-:Y:S01]  /*bd00*/  IMAD.MOV.U32 R20, RZ, RZ, R33 ;  /* 0x000000ffff147224 */ /* 0x000fe200078e0021 */
[----:B------:R-:W-:-:S04]  /*bd10*/  PRMT R59, R22, 0x5410, R23 ;  /* 0x00005410163b7816 */ /* 0x000fc80000000017 */
[----:B------:R-:W-:Y:S01]  /*bd20*/  PRMT R58, R20, 0x5410, R21 ;  /* 0x00005410143a7816 */ /* 0x000fe20000000015 */
[----:B--2---:R-:W-:Y:S01]  /*bd30*/  IMAD.MOV.U32 R23, RZ, RZ, R30 ;  /* 0x000000ffff177224 */ /* 0x004fe200078e001e */
[----:B------:R-:W-:Y:S01]  /*bd40*/  MOV R22, R31 ;  /* 0x0000001f00167202 */ /* 0x000fe20000000f00 */
[----:B------:R-:W-:Y:S02]  /*bd50*/  IMAD.MOV.U32 R21, RZ, RZ, R28 ;  /* 0x000000ffff157224 */ /* 0x000fe400078e001c */
[----:B------:R-:W-:Y:S01]  /*bd60*/  IMAD.MOV.U32 R20, RZ, RZ, R29 ;  /* 0x000000ffff147224 */ /* 0x000fe200078e001d */
[----:B------:R-:W-:Y:S02]  /*bd70*/  PRMT R57, R22, 0x5410, R23 ;  /* 0x0000541016397816 */ /* 0x000fe40000000017 */
[----:B------:R-:W-:Y:S02]  /*bd80*/  CS2R R22, SRZ ;  /* 0x0000000000167805 */ /* 0x000fe4000001ff00 */
[----:B------:R-:W-:-:S02]  /*bd90*/  PRMT R56, R20, 0x5410, R21 ;  /* 0x0000541014387816 */ /* 0x000fc40000000015 */
[----:B------:R-:W-:Y:S01]  /*bda0*/  CS2R R20, SRZ ;  /* 0x0000000000147805 */ /* 0x000fe2000001ff00 */
[----:B------:R-:W-:Y:S05]  /*bdb0*/  @P3 BRA `(.L_x_2837) ;  /* 0x000000b000003947 */ /* 0x000fea0003800000 */
[C---:B-1----:R-:W-:Y:S01]  /*bdc0*/  IMAD.SHL.U32 R20, R244.reuse, 0x2, RZ ;  /* 0x00000002f4147824 */ /* 0x042fe200078e00ff */
[----:B------:R-:W-:Y:S01]  /*bdd0*/  SHF.L.U64.HI R16, R244, 0x1, R16 ;  /* 0x00000001f4107819 */ /* 0x000fe20000010210 */
[----:B------:R-:W-:Y:S01]  /*bde0*/  CS2R R24, SRZ ;  /* 0x0000000000187805 */ /* 0x000fe2000001ff00 */
[----:B------:R-:W-:Y:S02]  /*bdf0*/  CS2R R22, SRZ ;  /* 0x0000000000167805 */ /* 0x000fe4000001ff00 */
[-C--:B------:R-:W-:Y:S02]  /*be00*/  IADD3 R18, P2, R18, R20.reuse, RZ ;  /* 0x0000001412127210 */ /* 0x080fe40007f5e0ff */
[----:B------:R-:W-:Y:S02]  /*be10*/  IADD3 R44, P0, R15, R20, RZ ;  /* 0x000000140f2c7210 */ /* 0x000fe40007f1e0ff */
[----:B------:R-:W-:Y:S01]  /*be20*/  CS2R R20, SRZ ;  /* 0x0000000000147805 */ /* 0x000fe2000001ff00 */
[----:B------:R-:W-:-:S02]  /*be30*/  IMAD.X R19, R19, 0x1, R16, P2 ;  /* 0x0000000113137824 */ /* 0x000fc400010e0610 */
[----:B------:R-:W-:-:S03]  /*be40*/  IMAD.X R45, R17, 0x1, R16, P0 ;  /* 0x00000001112d7824 */ /* 0x000fc600000e0610 */
[----:B------:R1:W5:Y:S04]  /*be50*/  @!P1 LD.E.128 R24, [R18.64] ;  /* 0x0000001612189980 */ /* 0x000368000c101d00 */
[----:B------:R1:W5:Y:S02]  /*be60*/  @!P1 LD.E.128 R20, [R44.64] ;  /* 0x000000162c149980 */ /* 0x000364000c101d00 */
.L_x_2837:
[----:B-1----:R-:W-:Y:S05]  /*be70*/  BSYNC B0 ;  /* 0x0000000000007941 */ /* 0x002fea0003800000 */
.L_x_2836:
[----:B------:R-:W-:Y:S01]  /*be80*/  UIADD3 UR4, -UR14, UR17, URZ ;  /* 0x000000110e047290 */ /* 0x000fe2000fffe13f */
[----:B-----5:R-:W-:Y:S01]  /*be90*/  IMAD.MOV.U32 R15, RZ, RZ, R26 ;  /* 0x000000ffff0f7224 */ /* 0x020fe200078e001a */
        /* <DEDUP_REMOVED lines=12> */
[----:B------:R-:W-:-:S02]  /*bf60*/  ISETP.GE.OR P0, PT, R6, UR4, P1 ;  /* 0x0000000406007c0c */ /* 0x000fc40008f06670 */
[----:B------:R-:W-:Y:S01]  /*bf70*/  PRMT R46, R15, 0x5410, R16 ;  /* 0x000054100f2e7816 */ /* 0x000fe20000000010 */
[----:B------:R-:W-:Y:S01]  /*bf80*/  IMAD.MOV.U32 R16, RZ, RZ, R20 ;  /* 0x000000ffff107224 */ /* 0x000fe200078e0014 */
[----:B------:R-:W-:Y:S02]  /*bf90*/  MOV R15, R21 ;  /* 0x00000015000f7202 */ /* 0x000fe40000000f00 */
[----:B------:R-:W-:Y:S02]  /*bfa0*/  PRMT R45, R17, 0x5410, R18 ;  /* 0x00005410112d7816 */ /* 0x000fe40000000012 */
[----:B------:R-:W-:-:S05]  /*bfb0*/  PRMT R44, R15, 0x5410, R16 ;  /* 0x000054100f2c7816 */ /* 0x000fca0000000010 */
[----:B------:R-:W-:Y:S05]  /*bfc0*/  @P0 BRA `(.L_x_2839) ;  /* 0x000005f000000947 */ /* 0x000fea0003800000 */
[----:B------:R-:W-:Y:S01]  /*bfd0*/  MOV R17, c[0x0][0x27c] ;  /* 0x00009f0000117a02 */ /* 0x000fe20000000f00 */
[--C-:B------:R-:W-:Y:S01]  /*bfe0*/  HADD2.F32 R77, -RZ, R66.reuse.H0_H0 ;  /* 0x20000042ff4d7230 */ /* 0x100fe20000004100 */
[--C-:B------:R-:W-:Y:S01]  /*bff0*/  SHF.R.U64 R48, R48, 0x10, R49.reuse ;  /* 0x0000001030307819 */ /* 0x100fe20000001231 */
[--C-:B------:R-:W-:Y:S01]  /*c000*/  HADD2.F32 R83, -RZ, R69.reuse.H0_H0 ;  /* 0x20000045ff537230 */ /* 0x100fe20000004100 */
        /* <DEDUP_REMOVED lines=44> */
[----:B------:R-:W-:Y:S01]  /*c2d0*/  HADD2.F32 R18, -RZ, R19.H0_H0 ;  /* 0x20000013ff127230 */ /* 0x000fe20000004100 */
        /* <DEDUP_REMOVED lines=14> */
[----:B------:R-:W-:Y:S01]  /*c3c0*/  FMUL.FTZ R85, R18, R67 ;  /* 0x0000004312557220 */ /* 0x000fe20000410000 */
[----:B------:R-:W-:Y:S01]  /*c3d0*/  HADD2.F32 R15, -RZ, R15.H1_H1 ;  /* 0x3000000fff0f7230 */ /* 0x000fe20000004100 */
[----:B------:R-:W-:Y:S01]  /*c3e0*/  FMUL.FTZ R12, R19, R87 ;  /* 0x00000057130c7220 */ /* 0x000fe20000410000 */
        /* <DEDUP_REMOVED lines=29> */
.L_x_2839:
[----:B------:R-:W-:Y:S05]  /*c5c0*/  BSYNC B0 ;  /* 0x0000000000007941 */ /* 0x000fea0003800000 */
.L_x_2838:
[----:B-1----:R-:W-:Y:S01]  /*c5d0*/  IADD3 R13, R6, 0x20, RZ ;  /* 0x00000020060d7810 */ /* 0x002fe20007ffe0ff */
[----:B------:R-:W-:Y:S03]  /*c5e0*/  BSSY B0, `(.L_x_2840) ;  /* 0x000006c000007945 */ /* 0x000fe60003800000 */
[----:B------:R-:W-:-:S13]  /*c5f0*/  ISETP.GE.OR P0, PT, R13, UR4, P1 ;  /* 0x000000040d007c0c */ /* 0x000fda0008f06670 */
        /* <DEDUP_REMOVED lines=8> */
[--C-:B------:R-:W-:Y:S01]  /*c680*/  HADD2.F32 R74, -RZ, R63.reuse.H0_H0 ;  /* 0x2000003fff4a7230 */ /* 0x100fe20000004100 */
        /* <DEDUP_REMOVED lines=8> */
[----:B------:R-:W-:-:S02]  /*c710*/  SHF.L.U32 R14, R15, 0x3, RZ ;  /* 0x000000030f0e7819 */ /* 0x000fc400000006ff */
[----:B------:R-:W-:Y:S01]  /*c720*/  LOP3.LUT R18, R17, 0x38, R244, 0xf8, !PT ;  /* 0x0000003811127812 */ /* 0x000fe200078ef8f4 */
[----:B------:R-:W-:Y:S01]  /*c730*/  IMAD.SHL.U32 R13, R13, 0x400, RZ ;  /* 0x000004000d0d7824 */ /* 0x000fe200078e00ff */
[----:B------:R-:W-:Y:S02]  /*c740*/  SHF.R.U32.HI R16, RZ, 0x3, R17 ;  /* 0x00000003ff107819 */ /* 0x000fe40000011611 */
[----:B------:R-:W-:Y:S02]  /*c750*/  LOP3.LUT R12, R12, 0xfffffe00, RZ, 0xc0, !PT ;  /* 0xfffffe000c0c7812 */ /* 0x000fe400078ec0ff */
[----:B------:R-:W-:Y:S02]  /*c760*/  LOP3.LUT R14, R17, 0x38, R14, 0xf8, !PT ;  /* 0x00000038110e7812 */ /* 0x000fe400078ef80e */
[----:B------:R-:W-:Y:S02]  /*c770*/  LOP3.LUT R18, R12, R18, R16, 0xf6, !PT ;  /* 0x000000120c127212 */ /* 0x000fe400078ef610 */
[----:B------:R-:W-:-:S02]  /*c780*/  LOP3.LUT R14, R14, R16, RZ, 0x3c, !PT ;  /* 0x000000100e0e7212 */ /* 0x000fc400078e3cff */
[----:B------:R-:W-:Y:S02]  /*c790*/  LOP3.LUT R13, R13, 0x7fffe000, RZ, 0xc0, !PT ;  /* 0x7fffe0000d0d7812 */ /* 0x000fe400078ec0ff */
[----:B------:R-:W-:Y:S02]  /*c7a0*/  SHF.L.U32 R49, R18, 0x1, RZ ;  /* 0x0000000112317819 */ /* 0x000fe400000006ff */
[----:B------:R-:W-:Y:S02]  /*c7b0*/  IADD3 R48, R14, R13, R12 ;  /* 0x0000000d0e307210 */ /* 0x000fe40007ffe00c */
[--C-:B------:R-:W-:Y:S01]  /*c7c0*/  SHF.R.U64 R36, R36, 0x10, R37.reuse ;  /* 0x0000001024247819 */ /* 0x100fe20000001225 */
[----:B------:R-:W1:Y:S01]  /*c7d0*/  LDS.128 R16, [R49+0x100] ;  /* 0x0001000031107984 */ /* 0x000e620000000c00 */
[----:B------:R-:W-:Y:S02]  /*c7e0*/  SHF.L.U32 R48, R48, 0x1, RZ ;  /* 0x0000000130307819 */ /* 0x000fe400000006ff */
[----:B------:R-:W-:-:S02]  /*c7f0*/  SHF.R.U32.HI R50, RZ, 0x10, R37 ;  /* 0x00000010ff327819 */ /* 0x000fc40000011625 */
        /* <DEDUP_REMOVED lines=34> */
[----:B------:R-:W-:Y:S01]  /*ca20*/  HADD2.F32 R64, -RZ, R61.H1_H1 ;  /* 0x3000003dff407230 */ /* 0x000fe20000004100 */
[-C--:B------:R-:W-:Y:S01]  /*ca30*/  FMUL.FTZ R13, R19, R39.reuse ;  /* 0x00000027130d7220 */ /* 0x080fe20000410000 */
[----:B------:R-:W-:Y:S01]  /*ca40*/  HADD2.F32 R16, -RZ, R18.H0_H0 ;  /* 0x20000012ff107230 */ /* 0x000fe20000004100 */
[----:B------:R-:W-:Y:S01]  /*ca50*/  FMUL.FTZ R61, R52, R60 ;  /* 0x0000003c343d7220 */ /* 0x000fe20000410000 */
[----:B------:R-:W-:Y:S01]  /*ca60*/  HADD2.F32 R66, -RZ, R12.H1_H1 ;  /* 0x3000000cff427230 */ /* 0x000fe20000004100 */
[C---:B------:R-:W-:Y:S01]  /*ca70*/  FMUL.FTZ R39, R15.reuse, R39 ;  /* 0x000000270f277220 */ /* 0x040fe20000410000 */
[----:B------:R-:W-:Y:S01]  /*ca80*/  HADD2.F32 R12, -RZ, R14.H0_H0 ;  /* 0x2000000eff0c7230 */ /* 0x000fe20000004100 */
[----:B------:R-:W-:Y:S01]  /*ca90*/  FFMA.FTZ R15, R15, R42, R13 ;  /* 0x0000002a0f0f7223 */ /* 0x000fe2000001000d */
[----:B------:R-:W-:Y:S01]  /*caa0*/  HADD2.F32 R18, -RZ, R18.H1_H1 ;  /* 0x30000012ff127230 */ /* 0x000fe20000004100 */
[C---:B------:R-:W-:Y:S01]  /*cab0*/  FMUL.FTZ R60, R65.reuse, R60 ;  /* 0x0000003c413c7220 */ /* 0x040fe20000410000 */
[----:B------:R-:W-:Y:S01]  /*cac0*/  HADD2.F32 R14, -RZ, R14.H1_H1 ;  /* 0x3000000eff0e7230 */ /* 0x000fe20000004100 */
[----:B------:R-:W-:Y:S01]  /*cad0*/  FFMA.FTZ R61, R65, R62, R61 ;  /* 0x0000003e413d7223 */ /* 0x000fe2000001003d */
[----:B------:R-:W-:Y:S01]  /*cae0*/  HADD2.F32 R65, -RZ, R36.H0_H0 ;  /* 0x20000024ff417230 */ /* 0x000fe20000004100 */
[-C--:B------:R-:W-:Y:S01]  /*caf0*/  FMUL.FTZ R13, R16, R64.reuse ;  /* 0x00000040100d7220 */ /* 0x080fe20000410000 */
[----:B------:R-:W-:Y:S01]  /*cb00*/  F2FP.PACK_AB R15, R15, R71 ;  /* 0x000000470f0f723e */ /* 0x000fe200000000ff */
[----:B------:R-:W-:-:S02]  /*cb10*/  FMUL.FTZ R64, R12, R64 ;  /* 0x000000400c407220 */ /* 0x000fc40000410000 */
[----:B------:R-:W-:Y:S02]  /*cb20*/  FFMA.FTZ R36, R12, R63, R13 ;  /* 0x0000003f0c247223 */ /* 0x000fe4000001000d */
[-C--:B------:R-:W-:Y:S02]  /*cb30*/  FMUL.FTZ R12, R53, R65.reuse ;  /* 0x00000041350c7220 */ /* 0x080fe40000410000 */
[-C--:B------:R-:W-:Y:S02]  /*cb40*/  FMUL.FTZ R13, R18, R38.reuse ;  /* 0x00000026120d7220 */ /* 0x080fe40000410000 */
[----:B------:R-:W-:Y:S02]  /*cb50*/  FMUL.FTZ R65, R66, R65 ;  /* 0x0000004142417220 */ /* 0x000fe40000410000 */
[----:B------:R-:W-:Y:S02]  /*cb60*/  FMUL.FTZ R38, R14, R38 ;  /* 0x000000260e267220 */ /* 0x000fe40000410000 */
[----:B------:R-:W-:-:S02]  /*cb70*/  FFMA.FTZ R64, R16, R63, -R64 ;  /* 0x0000003f10407223 */ /* 0x000fc40000010840 */
[----:B------:R-:W-:Y:S02]  /*cb80*/  FFMA.FTZ R54, R43, R69, -R54 ;  /* 0x000000452b367223 */ /* 0x000fe40000010836 */
[----:B------:R-:W-:Y:S02]  /*cb90*/  FFMA.FTZ R50, R51, R55, -R50 ;  /* 0x0000003733327223 */ /* 0x000fe40000010832 */
[----:B------:R-:W-:Y:S02]  /*cba0*/  FFMA.FTZ R70, R17, R74, -R70 ;  /* 0x0000004a11467223 */ /* 0x000fe40000010846 */
[----:B------:R-:W-:Y:S01]  /*cbb0*/  FFMA.FTZ R19, R19, R42, -R39 ;  /* 0x0000002a13137223 */ /* 0x000fe20000010827 */
[----:B------:R-:W-:Y:S01]  /*cbc0*/  F2FP.PACK_AB R17, R50, R54 ;  /* 0x000000363211723e */ /* 0x000fe200000000ff */
[----:B------:R-:W-:Y:S02]  /*cbd0*/  FFMA.FTZ R60, R52, R62, -R60 ;  /* 0x0000003e343c7223 */ /* 0x000fe4000001083c */
        /* <DEDUP_REMOVED lines=9> */
[----:B------:R1:W-:Y:S01]  /*cc70*/  STS.128 [R49+0x100], R16 ;  /* 0x0001001031007388 */ /* 0x0003e20000000c00 */
[----:B------:R-:W-:-:S05]  /*cc80*/  F2FP.PACK_AB R14, R14, R36 ;  /* 0x000000240e0e723e */ /* 0x000fca00000000ff */
[----:B------:R1:W-:Y:S02]  /*cc90*/  STS.128 [R48+0x100], R12 ;  /* 0x0001000c30007388 */ /* 0x0003e40000000c00 */
.L_x_2841:
[----:B------:R-:W-:Y:S05]  /*cca0*/  BSYNC B0 ;  /* 0x0000000000007941 */ /* 0x000fea0003800000 */
.L_x_2840:
        /* <DEDUP_REMOVED lines=97> */
[-C--:B------:R-:W-:Y:S01]  /*d2c0*/  FFMA.FTZ R16, R41, R32.reuse, -R49 ;  /* 0x0000002029107223 */ /* 0x080fe20000010831 */
        /* <DEDUP_REMOVED lines=11> */
.L_x_2843:
[----:B------:R-:W-:Y:S05]  /*d380*/  BSYNC B0 ;  /* 0x0000000000007941 */ /* 0x000fea0003800000 */
.L_x_2842:
[----:B-1----:R-:W-:-:S04]  /*d390*/  IADD3 R13, R6, 0x60, RZ ;  /* 0x00000060060d7810 */ /* 0x002fc80007ffe0ff */
        /* <DEDUP_REMOVED lines=107> */
.L_x_2831:
[----:B------:R-:W-:Y:S05]  /*da50*/  BSYNC B2 ;  /* 0x0000000000027941 */ /* 0x000fea0003800000 */
.L_x_2809:
[----:B------:R-:W-:Y:S01]  /*da60*/  IMAD R11, R11, c[0x0][0x208], RZ ;  /* 0x000082000b0b7a24 */ /* 0x000fe200078e02ff */
[----:B------:R-:W-:Y:S01]  /*da70*/  BAR.SYNC.DEFER_BLOCKING 0x0 ;  /* 0x0000000000007b1d */ /* 0x000fe20000010000 */
[----:B-1----:R-:W-:Y:S01]  /*da80*/  IMAD.WIDE.U32 R12, R238, c[0x0][0x208], RZ ;  /* 0x00008200ee0c7a25 */ /* 0x002fe200078e00ff */
[----:B------:R-:W-:Y:S01]  /*da90*/  LOP3.LUT P3, RZ, R0, 0x2, RZ, 0xc0, !PT ;  /* 0x0000000200ff7812 */ /* 0x000fe2000786c0ff */
[----:B------:R-:W-:Y:S01]  /*daa0*/  UISETP.GE.AND UP0, UPT, UR10, 0x2, UPT ;  /* 0x000000020a00788c */ /* 0x000fe2000bf06270 */
[----:B------:R-:W-:Y:S01]  /*dab0*/  SHF.R.S32.HI R245, RZ, 0x1f, R244 ;  /* 0x0000001ffff57819 */ /* 0x000fe200000114f4 */
[----:B------:R-:W-:Y:S02]  /*dac0*/  IMAD R11, R238, c[0x0][0x20c], R11 ;  /* 0x00008300ee0b7a24 */ /* 0x000fe400078e020b */
[----:B------:R-:W-:Y:S02]  /*dad0*/  IMAD.SHL.U32 R14, R6, 0x8, RZ ;  /* 0x00000008060e7824 */ /* 0x000fe400078e00ff */
[----:B------:R-:W-:-:S02]  /*dae0*/  IMAD.IADD R13, R13, 0x1, R11 ;  /* 0x000000010d0d7824 */ /* 0x000fc400078e020b */
[----:B------:R-:W-:Y:S01]  /*daf0*/  IMAD R11, R7, c[0x0][0x218], RZ ;  /* 0x00008600070b7a24 */ /* 0x000fe200078e02ff */
[----:B------:R-:W-:Y:S01]  /*db00*/  LEA.HI R7, R5, R73, RZ, 0x5 ;  /* 0x0000004905077211 */ /* 0x000fe200078f28ff */
[----:B------:R-:W-:Y:S02]  /*db10*/  IMAD.SHL.U32 R234, R0, 0x40, RZ ;  /* 0x0000004000ea7824 */ /* 0x000fe400078e00ff */
[C---:B------:R-:W-:Y:S01]  /*db20*/  IMAD.WIDE.U32 R12, R237.reuse, c[0x0][0x218], R12 ;  /* 0x00008600ed0c7a25 */ /* 0x040fe200078e000c */
[----:B------:R-:W-:Y:S02]  /*db30*/  SHF.R.S32.HI R6, RZ, 0x5, R7 ;  /* 0x00000005ff067819 */ /* 0x000fe40000011407 */
[----:B------:R-:W-:Y:S01]  /*db40*/  LOP3.LUT R234, R234, 0x1c0, RZ, 0xc0, !PT ;  /* 0x000001c0eaea7812 */ /* 0x000fe200078ec0ff */
[----:B------:R-:W-:Y:S01]  /*db50*/  IMAD R11, R237, c[0x0][0x21c], R11 ;  /* 0x00008700ed0b7a24 */ /* 0x000fe200078e020b */
[----:B------:R-:W-:Y:S01]  /*db60*/  IADD3 R12, P0, R12, UR28, RZ ;  /* 0x0000001c0c0c7c10 */ /* 0x000fe2000ff1e0ff */
[----:B------:R-:W-:Y:S01]  /*db70*/  IMAD R188, R6, 0x400, R4 ;  /* 0x0000040006bc7824 */ /* 0x000fe200078e0204 */
[----:B------:R-:W-:Y:S01]  /*db80*/  LOP3.LUT R14, R234, 0x8, R14, 0xf8, !PT ;  /* 0x00000008ea0e7812 */ /* 0x000fe200078ef80e */
[----:B------:R-:W-:Y:S01]  /*db90*/  IMAD.SHL.U32 R240, R9, 0x2, RZ ;  /* 0x0000000209f07824 */ /* 0x000fe200078e00ff */
[----:B------:R-:W-:-:S02]  /*dba0*/  SHF.R.U32.HI R234, RZ, 0x3, R234 ;  /* 0x00000003ffea7819 */ /* 0x000fc400000116ea */
[C---:B------:R-:W-:Y:S01]  /*dbb0*/  LEA R196, R188.reuse, 0x100, 0x1 ;  /* 0x00000100bcc47811 */ /* 0x040fe200078e08ff */
[----:B------:R-:W-:Y:S01]  /*dbc0*/  IMAD.SHL.U32 R188, R188, 0x2, RZ ;  /* 0x00000002bcbc7824 */ /* 0x000fe200078e00ff */
[----:B------:R-:W-:Y:S01]  /*dbd0*/  LOP3.LUT R234, R14, R234, RZ, 0x3c, !PT ;  /* 0x000000ea0eea7212 */ /* 0x000fe200078e3cff */
[----:B------:R-:W-:Y:S01]  /*dbe0*/  IMAD.WIDE R14, R244, 0x2, RZ ;  /* 0x00000002f40e7825 */ /* 0x000fe200078e02ff */
[----:B------:R-:W-:Y:S02]  /*dbf0*/  IADD3.X R11, R13, UR12, R11, P0, !PT ;  /* 0x0000000c0d0b7c10 */ /* 0x000fe400087fe40b */
[----:B------:R-:W-:Y:S01]  /*dc00*/  LEA R62, P0, R12, c[0x0][0x1f8], 0x1 ;  /* 0x00007e000c3e7a11 */ /* 0x000fe200078008ff */
[--C-:B------:R-:W-:Y:S01]  /*dc10*/  IMAD R192, R3, 0x2, R196.reuse ;  /* 0x0000000203c07824 */ /* 0x100fe200078e02c4 */
[----:B------:R-:W-:Y:S01]  /*dc20*/  LDSM.16.M88.4 R136, [R188+0x100] ;  /* 0x00010000bc88783b */ /* 0x000fe20000000200 */
[C---:B------:R-:W-:Y:S01]  /*dc30*/  IMAD R196, R2.reuse, 0x2, R196 ;  /* 0x0000000202c47824 */ /* 0x040fe200078e02c4 */
[----:B------:R-:W-:Y:S01]  /*dc40*/  SHF.R.S32.HI R13, RZ, 0x1f, R8 ;  /* 0x0000001fff0d7819 */ /* 0x000fe20000011408 */
[----:B------:R-:W-:Y:S01]  /*dc50*/  IMAD R204, R2, 0x2, R192 ;  /* 0x0000000202cc7824 */ /* 0x000fe200078e02c0 */
[----:B------:R-:W1:Y:S01]  /*dc60*/  SHFL.IDX PT, R70, R62, 0x2, 0x181f ;  /* 0x00581f003e467f89 */ /* 0x000e6200000e0000 */
[----:B------:R-:W-:Y:S01]  /*dc70*/  IMAD R234, R10, 0x200, R234 ;  /* 0x000002000aea7824 */ /* 0x000fe200078e02ea */
[----:B------:R-:W-:-:S02]  /*dc80*/  LEA.HI.X R10, R12, c[0x0][0x1fc], R11, 0x1, P0 ;  /* 0x00007f000c0a7a11 */ /* 0x000fc400000f0c0b */
[----:B------:R-:W-:Y:S01]  /*dc90*/  LDSM.16.M88.4 R140, [R192] ;  /* 0x00000000c08c783b */ /* 0x000fe20000000200 */
[----:B------:R-:W-:Y:S01]  /*dca0*/  LEA.HI R13, R13, R8, RZ, 0x3 ;  /* 0x000000080d0d7211 */ /* 0x000fe200078f18ff */
[----:B------:R-:W-:Y:S02]  /*dcb0*/  IMAD.SHL.U32 R234, R234, 0x2, RZ ;  /* 0x00000002eaea7824 */ /* 0x000fe400078e00ff */
[----:B------:R-:W-:Y:S01]  /*dcc0*/  LDSM.16.M88.4 R172, [R196] ;  /* 0x00000000c4ac783b */ /* 0x000fe20000000200 */
[----:B------:R-:W-:Y:S02]  /*dcd0*/  LOP3.LUT R239, R13, 0xfffffff8, RZ, 0xc0, !PT ;  /* 0xfffffff80def7812 */ /* 0x000fe400078ec0ff */
[C---:B------:R-:W-:Y:S01]  /*dce0*/  IADD3 R13, R234.reuse, 0x8100, RZ ;  /* 0x00008100ea0d7810 */ /* 0x040fe20007ffe0ff */
[----:B------:R-:W-:Y:S01]  /*dcf0*/  LDSM.16.M88.4 R180, [R204] ;  /* 0x00000000ccb4783b */ /* 0x000fe20000000200 */
[----:B------:R-:W-:Y:S01]  /*dd00*/  IADD3 R233, R234, 0x8120, RZ ;  /* 0x00008120eae97810 */ /* 0x000fe20007ffe0ff */
[----:B------:R-:W-:Y:S01]  /*dd10*/  IMAD.WIDE R22, R239, 0x2, RZ ;  /* 0x00000002ef167825 */ /* 0x000fe200078e02ff */
[----:B------:R-:W-:Y:S01]  /*dd20*/  @P3 IADD3 R233, R13, -0x20, RZ ;  /* 0xffffffe00de93810 */ /* 0x000fe20007ffe0ff */
[----:B------:R-:W-:Y:S01]  /*dd30*/  LDSM.16.M88.4 R188, [R188+0x4100] ;  /* 0x00410000bcbc783b */ /* 0x000fe20000000200 */
[----:B------:R-:W-:-:S02]  /*dd40*/  SHF.R.S32.HI R241, RZ, 0x1f, R239 ;  /* 0x0000001ffff17819 */ /* 0x000fc400000114ef */
[C---:B------:R-:W-:Y:S01]  /*dd50*/  IADD3 R227, R233.reuse, 0x800, RZ ;  /* 0x00000800e9e37810 */ /* 0x040fe20007ffe0ff */
[----:B------:R-:W-:Y:S01]  /*dd60*/  LDSM.16.M88.4 R192, [R192+0x4000] ;  /* 0x00400000c0c0783b */ /* 0x000fe20000000200 */
[C---:B------:R-:W-:Y:S02]  /*dd70*/  IADD3 R226, R233.reuse, 0x1000, RZ ;  /* 0x00001000e9e27810 */ /* 0x040fe40007ffe0ff */
[C---:B------:R-:W-:Y:S01]  /*dd80*/  IADD3 R225, R233.reuse, 0x1800, RZ ;  /* 0x00001800e9e17810 */ /* 0x040fe20007ffe0ff */
[----:B------:R-:W-:Y:S01]  /*dd90*/  LDSM.16.M88.4 R196, [R196+0x4000] ;  /* 0x00400000c4c4783b */ /* 0x000fe20000000200 */
[-C--:B-1----:R-:W-:Y:S02]  /*dda0*/  IADD3 R74, P1, R14, R70.reuse, RZ ;  /* 0x000000460e4a7210 */ /* 0x082fe40007f3e0ff */
[----:B------:R-:W-:Y:S01]  /*ddb0*/  IADD3 R70, P3, R22, R70, RZ ;  /* 0x0000004616467210 */ /* 0x000fe20007f7e0ff */
[----:B------:R-:W-:Y:S01]  /*ddc0*/  LDSM.16.M88.4 R204, [R204+0x4000] ;  /* 0x00400000cccc783b */ /* 0x000fe20000000200 */
[----:B------:R-:W-:-:S02]  /*ddd0*/  IADD3 R224, R233, 0x2000, RZ ;  /* 0x00002000e9e07810 */ /* 0x000fc40007ffe0ff */
[C---:B------:R-:W-:Y:S01]  /*dde0*/  IADD3 R223, R233.reuse, 0x2800, RZ ;  /* 0x00002800e9df7810 */ /* 0x040fe20007ffe0ff */
        /* <DEDUP_REMOVED lines=10> */
[----:B------:R-:W3:Y:S01]  /*de90*/  SHFL.IDX PT, R11, R10, 0x2, 0x181f ;  /* 0x00581f000a0b7f89 */ /* 0x000ee200000e0000 */
[C---:B------:R-:W-:Y:S02]  /*dea0*/  IADD3 R214, R233.reuse, 0x6800, RZ ;  /* 0x00006800e9d67810 */ /* 0x040fe40007ffe0ff */
[C---:B------:R-:W-:Y:S01]  /*deb0*/  IADD3 R213, R233.reuse, 0x7000, RZ ;  /* 0x00007000e9d57810 */ /* 0x040fe20007ffe0ff */
[----:B------:R-:W4:Y:S01]  /*dec0*/  SHFL.IDX PT, R12, R10, RZ, 0x181f ;  /* 0x00181fff0a0c7589 */ /* 0x000f2200000e0000 */
[----:B------:R-:W-:-:S03]  /*ded0*/  IADD3 R212, R233, 0x7800, RZ ;  /* 0x00007800e9d47810 */ /* 0x000fc60007ffe0ff */
[----:B------:R-:W5:Y:S01]  /*dee0*/  SHFL.IDX PT, R20, R10, 0x1, 0x181f ;  /* 0x00381f000a147f89 */ /* 0x000f6200000e0000 */
[----:B------:R-:W-:-:S04]  /*def0*/  DEPBAR.LE SB0, 0x0 ;  /* 0x000080000000791a */ /* 0x000fc80000000000 */
[----:B------:R-:W5:Y:S04]  /*df00*/  SHFL.IDX PT, R62, R62, 0x3, 0x181f ;  /* 0x00781f003e3e7f89 */ /* 0x000f6800000e0000 */
[----:B------:R-:W-:Y:S01]  /*df10*/  BAR.SYNC.DEFER_BLOCKING 0x0 ;  /* 0x0000000000007b1d */ /* 0x000fe20000010000 */
[----:B-1----:R-:W-:Y:S02]  /*df20*/  IADD3 R90, P0, R88, R14, RZ ;  /* 0x0000000e585a7210 */ /* 0x002fe40007f1e0ff */
[----:B--2---:R-:W-:-:S03]  /*df30*/  IADD3 R82, P2, R14, R80, RZ ;  /* 0x000000500e527210 */ /* 0x004fc60007f5e0ff */
[----:B------:R-:W1:Y:S01]  /*df40*/  SHFL.IDX PT, R10, R10, 0x3, 0x181f ;  /* 0x00781f000a0a7f89 */ /* 0x000e6200000e0000 */
[--C-:B---3--:R-:W-:Y:S01]  /*df50*/  IMAD.X R75, R15, 0x1, R11.reuse, P1 ;  /* 0x000000010f4b7824 */ /* 0x108fe200008e060b */
[----:B------:R-:W-:Y:S01]  /*df60*/  IADD3 R88, P1, R88, R22, RZ ;  /* 0x0000001658587210 */ /* 0x000fe20007f3e0ff */
[----:B------:R-:W-:Y:S02]  /*df70*/  IMAD.X R71, R23, 0x1, R11, P3 ;  /* 0x0000000117477824 */ /* 0x000fe400018e060b */
[C---:B----4-:R-:W-:Y:S02]  /*df80*/  IMAD.X R91, R12.reuse, 0x1, R15, P0 ;  /* 0x000000010c5b7824 */ /* 0x050fe400000e060f */
[----:B------:R-:W-:Y:S01]  /*df90*/  IMAD.X R89, R12, 0x1, R23, P1 ;  /* 0x000000010c597824 */ /* 0x000fe200008e0617 */
[----:B------:R-:W-:Y:S01]  /*dfa0*/  ISETP.GE.AND P1, PT, R244, c[0x0][0x1d4], PT ;  /* 0x00007500f4007a0c */ /* 0x000fe20003f26270 */
[----:B-----5:R-:W-:Y:S01]  /*dfb0*/  IMAD.X R83, R15, 0x1, R20, P2 ;  /* 0x000000010f537824 */ /* 0x020fe200010e0614 */
[----:B------:R-:W-:-:S02]  /*dfc0*/  IADD3 R60, P0, R14, R62, RZ ;  /* 0x0000003e0e3c7210 */ /* 0x000fc40007f1e0ff */
[----:B------:R-:W-:Y:S01]  /*dfd0*/  IADD3 R62, P2, R22, R62, RZ ;  /* 0x0000003e163e7210 */ /* 0x000fe20007f5e0ff */
[----:B------:R-:W2:Y:S04]  /*dfe0*/  LDSM.16.M88.4 R24, [R234+0x8100] ;  /* 0x00810000ea18783b */ /* 0x000ea80000000200 */
[----:B------:R-:W3:Y:S01]  /*dff0*/  LDSM.16.M88.4 R16, [R234+0x8900] ;  /* 0x00890000ea10783b */ /* 0x000ee20000000200 */
[--C-:B-1----:R-:W-:Y:S01]  /*e000*/  IMAD.X R63, R23, 0x1, R10.reuse, P2 ;  /* 0x00000001173f7824 */ /* 0x102fe200010e060a */
[----:B------:R-:W-:Y:S01]  /*e010*/  ISETP.LT.OR P2, PT, R68, 0x1, P1 ;  /* 0x000000014400780c */ /* 0x000fe20000f41670 */
[----:B------:R-:W-:Y:S01]  /*e020*/  IMAD.X R61, R15, 0x1, R10, P0 ;  /* 0x000000010f3d7824 */ /* 0x000fe200000e060a */
[----:B------:R-:W-:Y:S01]  /*e030*/  IADD3 R80, P0, R22, R80, RZ ;  /* 0x0000005016507210 */ /* 0x000fe20007f1e0ff */
[----:B------:R-:W-:Y:S04]  /*e040*/  LDSM.16.M88.4 R56, [R233] ;  /* 0x00000000e938783b */ /* 0x000fe80000000200 */
[----:B------:R-:W-:Y:S01]  /*e050*/  IMAD.X R81, R23, 0x1, R20, P0 ;  /* 0x0000000117517824 */ /* 0x000fe200000e0614 */
[----:B------:R-:W-:Y:S01]  /*e060*/  ISETP.GE.AND P0, PT, R8, c[0x0][0x1d4], PT ;  /* 0x0000750008007a0c */ /* 0x000fe20003f06270 */
[----:B------:R-:W-:Y:S04]  /*e070*/  LDSM.16.M88.4 R12, [R233+0x800] ;  /* 0x00080000e90c783b */ /* 0x000fe80000000200 */
[----:B------:R-:W-:Y:S04]  /*e080*/  LDSM.16.M88.4 R8, [R234+0x9100] ;  /* 0x00910000ea08783b */ /* 0x000fe80000000200 */
[----:B------:R-:W1:Y:S04]  /*e090*/  LDSM.16.M88.4 R100, [R234+0x9900] ;  /* 0x00990000ea64783b */ /* 0x000e680000000200 */
[----:B------:R-:W4:Y:S04]  /*e0a0*/  LDSM.16.M88.4 R92, [R234+0xa100] ;  /* 0x00a10000ea5c783b */ /* 0x000f280000000200 */
[----:B------:R-:W5:Y:S04]  /*e0b0*/  LDSM.16.M88.4 R84, [R234+0xa900] ;  /* 0x00a90000ea54783b */ /* 0x000f680000000200 */
[----:B------:R-:W5:Y:S04]  /*e0c0*/  LDSM.16.M88.4 R76, [R234+0xb100] ;  /* 0x00b10000ea4c783b */ /* 0x000f680000000200 */
[----:B------:R-:W-:Y:S01]  /*e0d0*/  LDSM.16.M88.4 R64, [R234+0xb900] ;  /* 0x00b90000ea40783b */ /* 0x000fe20000000200 */
[C---:B--2---:R-:W-:Y:S03]  /*e0e0*/  HMMA.16816.F32 R28, R136.reuse, R24, RZ ;  /* 0x00000018881c723c */ /* 0x044fe600000018ff */
[----:B------:R-:W-:Y:S04]  /*e0f0*/  LDSM.16.M88.4 R52, [R233+0x1000] ;  /* 0x00100000e934783b */ /* 0x000fe80000000200 */
[----:B------:R-:W-:Y:S01]  /*e100*/  LDSM.16.M88.4 R48, [R233+0x1800] ;  /* 0x00180000e930783b */ /* 0x000fe20000000200 */
[C---:B---3--:R-:W-:Y:S03]  /*e110*/  HMMA.16816.F32 R20, R136.reuse, R16, RZ ;  /* 0x000000108814723c */ /* 0x048fe600000018ff */
[----:B------:R-:W-:Y:S04]  /*e120*/  LDSM.16.M88.4 R40, [R233+0x2000] ;  /* 0x00200000e928783b */ /* 0x000fe80000000200 */
[----:B------:R-:W-:Y:S01]  /*e130*/  LDSM.16.M88.4 R36, [R233+0x2800] ;  /* 0x00280000e924783b */ /* 0x000fe20000000200 */
[C---:B------:R-:W-:Y:S03]  /*e140*/  HMMA.16816.F32 R16, R136.reuse, R18, RZ ;  /* 0x000000128810723c */ /* 0x040fe600000018ff */
[----:B------:R-:W2:Y:S04]  /*e150*/  LDSM.16.M88.4 R32, [R233+0x3000] ;  /* 0x00300000e920783b */ /* 0x000ea80000000200 */
[----:B------:R-:W3:Y:S01]  /*e160*/  LDSM.16.M88.4 R44, [R233+0x3800] ;  /* 0x00380000e92c783b */ /* 0x000ee20000000200 */
[----:B-1----:R-:W-:Y:S03]  /*e170*/  HMMA.16816.F32 R104, R136, R100, RZ ;  /* 0x000000648868723c */ /* 0x002fe600000018ff */
[----:B------:R-:W-:Y:S01]  /*e180*/  @!PT LDS RZ, [RZ] ;  /* 0x00000000fffff984 */ /* 0x000fe20000000800 */
[----:B------:R-:W-:Y:S01]  /*e190*/  @!PT LDS RZ, [RZ] ;  /* 0x00000000fffff984 */ /* 0x000fe20000000800 */
[----:B------:R-:W-:Y:S01]  /*e1a0*/  @!PT LDS RZ, [RZ] ;  /* 0x00000000fffff984 */ /* 0x000fe20000000800 */
[----:B------:R5:W-:Y:S01]  /*e1b0*/  LDGSTS.E.BYPASS.LTC128B.128 [R240+0x100], [R90.64], !P2 ;  /* 0x001000005af07fae */ /* 0x000be2000d101d56 */
[----:B------:R-:W-:-:S04]  /*e1c0*/  ISETP.LT.OR P2, PT, R68, 0x1, P0 ;  /* 0x000000014400780c */ /* 0x000fc80000741670 */
[C---:B----4-:R-:W-:Y:S08]  /*e1d0*/  HMMA.16816.F32 R96, R136.reuse, R92, RZ ;  /* 0x0000005c8860723c */ /* 0x050ff000000018ff */
[----:B------:R-:W-:Y:S01]  /*e1e0*/  HMMA.16816.F32 R92, R136, R94, RZ ;  /* 0x0000005e885c723c */ /* 0x000fe200000018ff */
[----:B------:R5:W-:Y:S01]  /*e1f0*/  LDGSTS.E.BYPASS.LTC128B.128 [R240+0x4100], [R88.64], !P2 ;  /* 0x0410000058f07fae */ /* 0x000be2000d101d56 */
[----:B------:R-:W-:-:S06]  /*e200*/  ISETP.LT.OR P2, PT, R68, 0x21, P1 ;  /* 0x000000214400780c */ /* 0x000fcc0000f41670 */
[C---:B------:R-:W-:Y:S07]  /*e210*/  HMMA.16816.F32 R20, R140.reuse, R12, R20 ;  /* 0x0000000c8c14723c */ /* 0x040fee0000001814 */
[----:B------:R1:W-:Y:S01]  /*e220*/  LDGSTS.E.BYPASS.LTC128B.128 [R240+0x1100], [R82.64], !P2 ;  /* 0x0110000052f07fae */ /* 0x0003e2000d101d56 */
[C---:B------:R-:W-:Y:S01]  /*e230*/  ISETP.LT.OR P2, PT, R68.reuse, 0x21, P0 ;  /* 0x000000214400780c */ /* 0x040fe20000741670 */
[----:B------:R-:W-:Y:S08]  /*e240*/  HMMA.16816.F32 R16, R140, R14, R16 ;  /* 0x0000000e8c10723c */ /* 0x000ff00000001810 */
[----:B------:R-:W-:Y:S04]  /*e250*/  HMMA.16816.F32 R12, R136, R8, RZ ;  /* 0x00000008880c723c */ /* 0x000fe800000018ff */
[----:B------:R1:W-:Y:S01]  /*e260*/  LDGSTS.E.BYPASS.LTC128B.128 [R240+0x5100], [R80.64], !P2 ;  /* 0x0510000050f07fae */ /* 0x0003e2000d101d56 */
[----:B------:R-:W-:-:S02]  /*e270*/  ISETP.LT.OR P2, PT, R68, 0x41, P1 ;  /* 0x000000414400780c */ /* 0x000fc40000f41670 */
[C---:B------:R-:W-:Y:S01]  /*e280*/  ISETP.LT.OR P1, PT, R68.reuse, 0x61, P1 ;  /* 0x000000614400780c */ /* 0x040fe20000f21670 */
[C---:B-----5:R-:W-:Y:S08]  /*e290*/  HMMA.16816.F32 R88, R136.reuse, R84, RZ ;  /* 0x000000548858723c */ /* 0x060ff000000018ff */
[----:B------:R-:W-:Y:S02]  /*e2a0*/  HMMA.16816.F32 R84, R136, R86, RZ ;  /* 0x000000568854723c */ /* 0x000fe400000018ff */
[----:B------:R4:W-:Y:S01]  /*e2b0*/  LDGSTS.E.BYPASS.LTC128B.128 [R240+0x2100], [R74.64], !P2 ;  /* 0x021000004af07fae */ /* 0x0009e2000d101d56 */
[----:B------:R-:W-:-:S02]  /*e2c0*/  ISETP.LT.OR P2, PT, R68, 0x41, P0 ;  /* 0x000000414400780c */ /* 0x000fc40000741670 */
[----:B------:R-:W-:-:S03]  /*e2d0*/  ISETP.LT.OR P0, PT, R68, 0x61, P0 ;  /* 0x000000614400780c */ /* 0x000fc60000701670 */
[C---:B------:R-:W-:Y:S08]  /*e2e0*/  HMMA.16816.F32 R100, R136.reuse, R102, RZ ;  /* 0x000000668864723c */ /* 0x040ff000000018ff */
[----:B-1----:R-:W-:Y:S01]  /*e2f0*/  HMMA.16816.F32 R80, R136, R76, RZ ;  /* 0x0000004c8850723c */ /* 0x002fe200000018ff */
[----:B------:R1:W-:Y:S01]  /*e300*/  LDGSTS.E.BYPASS.LTC128B.128 [R240+0x6100], [R70.64], !P2 ;  /* 0x0610000046f07fae */ /* 0x0003e2000d101d56 */
[----:B------:R-:W-:Y:S01]  /*e310*/  LOP3.LUT P2, RZ, R0, 0x4, RZ, 0xc0, !PT ;  /* 0x0000000400ff7812 */ /* 0x000fe2000784c0ff */
[----:B------:R-:W-:-:S02]  /*e320*/  IMAD.MOV.U32 R0, RZ, RZ, 0x40 ;  /* 0x00000040ff007424 */ /* 0x000fc400078e00ff */
[----:B------:R5:W-:Y:S03]  /*e330*/  LDGSTS.E.BYPASS.LTC128B.128 [R240+0x3100], [R60.64], !P1 ;  /* 0x031000003cf07fae */ /* 0x000be6000c901d56 */
        /* <DEDUP_REMOVED lines=10> */
[----:B------:R-:W-:Y:S03]  /*e3e0*/  HMMA.16816.F32 R8, R136, R10, RZ ;  /* 0x0000000a8808723c */ /* 0x000fe600000018ff */
[----:B------:R-:W-:Y:S04]  /*e3f0*/  LDSM.16.M88.4 R116, [R231+0xe900] ;  /* 0x00e90000e774783b */ /* 0x000fe80000000200 */
[----:B------:R-:W-:Y:S01]  /*e400*/  LDSM.16.M88.4 R112, [R231+0xf100] ;  /* 0x00f10000e770783b */ /* 0x000fe20000000200 */
[C---:B--2---:R-:W-:Y:S03]  /*e410*/  HMMA.16816.F32 R80, R140.reuse, R32, R80 ;  /* 0x000000208c50723c */ /* 0x044fe60000001850 */
[----:B------:R-:W0:Y:S04]  /*e420*/  LDGDEPBAR ;  /* 0x00000000000079af */ /* 0x000e280000000000 */
[----:B-----5:R-:W-:Y:S01]  /*e430*/  LDSM.16.M88.4 R60, [R234+0xc100] ;  /* 0x00c10000ea3c783b */ /* 0x020fe20000000200 */
[C---:B------:R-:W-:Y:S03]  /*e440*/  HMMA.16816.F32 R76, R140.reuse, R34, R76 ;  /* 0x000000228c4c723c */ /* 0x040fe6000000184c */
[----:B------:R-:W2:Y:S05]  /*e450*/  LDSM.16.M88.4 R32, [R231+0x9900] ;  /* 0x00990000e720783b */ /* 0x000eaa0000000200 */
[C---:B------:R-:W-:Y:S08]  /*e460*/  HMMA.16816.F32 R96, R140.reuse, R40, R96 ;  /* 0x000000288c60723c */ /* 0x040ff00000001860 */
[C---:B------:R-:W-:Y:S01]  /*e470*/  HMMA.16816.F32 R92, R140.reuse, R42, R92 ;  /* 0x0000002a8c5c723c */ /* 0x040fe2000000185c */
[----:B------:R-:W5:Y:S07]  /*e480*/  LDSM.16.M88.4 R40, [R231+0x8100] ;  /* 0x00810000e728783b */ /* 0x000f6e0000000200 */
[C---:B------:R-:W-:Y:S08]  /*e490*/  HMMA.16816.F32 R88, R140.reuse, R36, R88 ;  /* 0x000000248c58723c */ /* 0x040ff00000001858 */
[----:B------:R-:W-:Y:S01]  /*e4a0*/  HMMA.16816.F32 R84, R140, R38, R84 ;  /* 0x000000268c54723c */ /* 0x000fe20000001854 */
[----:B------:R-:W2:Y:S07]  /*e4b0*/  LDSM.16.M88.4 R36, [R231+0x9100] ;  /* 0x00910000e724783b */ /* 0x000eae0000000200 */
[C---:B-1----:R-:W-:Y:S08]  /*e4c0*/  HMMA.16816.F32 R68, R136.reuse, R64, RZ ;  /* 0x000000408844723c */ /* 0x042ff000000018ff */
[----:B------:R-:W-:Y:S08]  /*e4d0*/  HMMA.16816.F32 R64, R136, R66, RZ ;  /* 0x000000428840723c */ /* 0x000ff000000018ff */
[C---:B------:R-:W-:Y:S08]  /*e4e0*/  HMMA.16816.F32 R104, R140.reuse, R48, R104 ;  /* 0x000000308c68723c */ /* 0x040ff00000001868 */
[C---:B------:R-:W-:Y:S01]  /*e4f0*/  HMMA.16816.F32 R100, R140.reuse, R50, R100 ;  /* 0x000000328c64723c */ /* 0x040fe20000001864 */
[----:B------:R-:W1:Y:S07]  /*e500*/  LDSM.16.M88.4 R48, [R231+0x8900] ;  /* 0x00890000e730783b */ /* 0x000e6e0000000200 */
[C---:B------:R-:W-:Y:S08]  /*e510*/  HMMA.16816.F32 R28, R140.reuse, R56, R28 ;  /* 0x000000388c1c723c */ /* 0x040ff0000000181c */
[C---:B------:R-:W-:Y:S01]  /*e520*/  HMMA.16816.F32 R24, R140.reuse, R58, R24 ;  /* 0x0000003a8c18723c */ /* 0x040fe20000001818 */
[----:B------:R-:W-:Y:S07]  /*e530*/  LDSM.16.M88.4 R56, [R234+0xc900] ;  /* 0x00c90000ea38783b */ /* 0x000fee0000000200 */
[C---:B------:R-:W-:Y:S08]  /*e540*/  HMMA.16816.F32 R12, R140.reuse, R52, R12 ;  /* 0x000000348c0c723c */ /* 0x040ff0000000180c */
[C---:B------:R-:W-:Y:S01]  /*e550*/  HMMA.16816.F32 R8, R140.reuse, R54, R8 ;  /* 0x000000368c08723c */ /* 0x040fe20000001808 */
[----:B------:R-:W-:Y:S07]  /*e560*/  LDSM.16.M88.4 R52, [R234+0xd100] ;  /* 0x00d10000ea34783b */ /* 0x000fee0000000200 */
[C---:B---3--:R-:W-:Y:S08]  /*e570*/  HMMA.16816.F32 R68, R140.reuse, R44, R68 ;  /* 0x0000002c8c44723c */ /* 0x048ff00000001844 */
[----:B------:R-:W-:Y:S01]  /*e580*/  HMMA.16816.F32 R64, R140, R46, R64 ;  /* 0x0000002e8c40723c */ /* 0x000fe20000001840 */
[----:B------:R-:W3:Y:S07]  /*e590*/  LDSM.16.M88.4 R44, [R231+0xa100] ;  /* 0x00a10000e72c783b */ /* 0x000eee0000000200 */
[C---:B--2---:R-:W-:Y:S08]  /*e5a0*/  HMMA.16816.F32 R104, R172.reuse, R32, R104 ;  /* 0x00000020ac68723c */ /* 0x044ff00000001868 */
[C---:B------:R-:W-:Y:S01]  /*e5b0*/  HMMA.16816.F32 R100, R172.reuse, R34, R100 ;  /* 0x00000022ac64723c */ /* 0x040fe20000001864 */
[----:B------:R-:W2:Y:S07]  /*e5c0*/  LDSM.16.M88.4 R32, [R220] ;  /* 0x00000000dc20783b */ /* 0x000eae0000000200 */
[C---:B-----5:R-:W-:Y:S08]  /*e5d0*/  HMMA.16816.F32 R28, R172.reuse, R40, R28 ;  /* 0x00000028ac1c723c */ /* 0x060ff0000000181c */
[C---:B------:R-:W-:Y:S01]  /*e5e0*/  HMMA.16816.F32 R24, R172.reuse, R42, R24 ;  /* 0x0000002aac18723c */ /* 0x040fe20000001818 */
[----:B------:R-:W5:Y:S07]  /*e5f0*/  LDSM.16.M88.4 R40, [R231+0xa900] ;  /* 0x00a90000e728783b */ /* 0x000f6e0000000200 */
[C---:B------:R-:W-:Y:S08]  /*e600*/  HMMA.16816.F32 R12, R172.reuse, R36, R12 ;  /* 0x00000024ac0c723c */ /* 0x040ff0000000180c */
[C---:B------:R-:W-:Y:S01]  /*e610*/  HMMA.16816.F32 R8, R172.reuse, R38, R8 ;  /* 0x00000026ac08723c */ /* 0x040fe20000001808 */
[----:B------:R-:W4:Y:S07]  /*e620*/  LDSM.16.M88.4 R36, [R231+0xb900] ;  /* 0x00b90000e724783b */ /* 0x000f2e0000000200 */
[C---:B-1----:R-:W-:Y:S08]  /*e630*/  HMMA.16816.F32 R20, R172.reuse, R48, R20 ;  /* 0x00000030ac14723c */ /* 0x042ff00000001814 */
[C---:B------:R-:W-:Y:S01]  /*e640*/  HMMA.16816.F32 R16, R172.reuse, R50, R16 ;  /* 0x00000032ac10723c */ /* 0x040fe20000001810 */
[----:B------:R-:W1:Y:S07]  /*e650*/  LDSM.16.M88.4 R48, [R231+0xb100] ;  /* 0x00b10000e730783b */ /* 0x000e6e0000000200 */
[C---:B---3--:R-:W-:Y:S08]  /*e660*/  HMMA.16816.F32 R96, R172.reuse, R44, R96 ;  /* 0x0000002cac60723c */ /* 0x048ff00000001860 */
[----:B------:R-:W-:Y:S01]  /*e670*/  HMMA.16816.F32 R92, R172, R46, R92 ;  /* 0x0000002eac5c723c */ /* 0x000fe2000000185c */
[----:B------:R-:W3:Y:S07]  /*e680*/  LDSM.16.M88.4 R44, [R220+0x800] ;  /* 0x00080000dc2c783b */ /* 0x000eee0000000200 */
[C---:B--2---:R-:W-:Y:S08]  /*e690*/  HMMA.16816.F32 R28, R180.reuse, R32, R28 ;  /* 0x00000020b41c723c */ /* 0x044ff0000000181c */
[----:B------:R-:W-:Y:S01]  /*e6a0*/  HMMA.16816.F32 R24, R180, R34, R24 ;  /* 0x00000022b418723c */ /* 0x000fe20000001818 */
[----:B------:R-:W2:Y:S07]  /*e6b0*/  LDSM.16.M88.4 R32, [R220+0x2800] ;  /* 0x00280000dc20783b */ /* 0x000eae0000000200 */
[C---:B-----5:R-:W-:Y:S08]  /*e6c0*/  HMMA.16816.F32 R88, R172.reuse, R40, R88 ;  /* 0x00000028ac58723c */ /* 0x060ff00000001858 */
[C---:B------:R-:W-:Y:S01]  /*e6d0*/  HMMA.16816.F32 R84, R172.reuse, R42, R84 ;  /* 0x0000002aac54723c */ /* 0x040fe20000001854 */
[----:B------:R-:W5:Y:S07]  /*e6e0*/  LDSM.16.M88.4 R40, [R220+0x1000] ;  /* 0x00100000dc28783b */ /* 0x000f6e0000000200 */
[C---:B----4-:R-:W-:Y:S08]  /*e6f0*/  HMMA.16816.F32 R68, R172.reuse, R36, R68 ;  /* 0x00000024ac44723c */ /* 0x050ff00000001844 */
[C---:B------:R-:W-:Y:S01]  /*e700*/  HMMA.16816.F32 R64, R172.reuse, R38, R64 ;  /* 0x00000026ac40723c */ /* 0x040fe20000001840 */
[----:B------:R-:W4:Y:S07]  /*e710*/  LDSM.16.M88.4 R36, [R220+0x2000] ;  /* 0x00200000dc24783b */ /* 0x000f2e0000000200 */
[C---:B-1----:R-:W-:Y:S08]  /*e720*/  HMMA.16816.F32 R80, R172.reuse, R48, R80 ;  /* 0x00000030ac50723c */ /* 0x042ff00000001850 */
        /* <DEDUP_REMOVED lines=24> */
[----:B------:R-:W-:Y:S01]  /*e8b0*/  HMMA.16816.F32 R64, R180, R42, R64 ;  /* 0x0000002ab440723c */ /* 0x000fe20000001840 */
[----:B------:R-:W5:Y:S07]  /*e8c0*/  LDSM.16.M88.4 R40, [R234+0xf900] ;  /* 0x00f90000ea28783b */ /* 0x000f6e0000000200 */
[C---:B----4-:R-:W-:Y:S08]  /*e8d0*/  HMMA.16816.F32 R96, R188.reuse, R36, R96 ;  /* 0x00000024bc60723c */ /* 0x050ff00000001860 */
[C---:B------:R-:W-:Y:S01]  /*e8e0*/  HMMA.16816.F32 R92, R188.reuse, R38, R92 ;  /* 0x00000026bc5c723c */ /* 0x040fe2000000185c */
[----:B------:R-:W4:Y:S07]  /*e8f0*/  LDSM.16.M88.4 R36, [R233+0x5000] ;  /* 0x00500000e924783b */ /* 0x000f2e0000000200 */
[C---:B-1----:R-:W-:Y:S08]  /*e900*/  HMMA.16816.F32 R104, R188.reuse, R48, R104 ;  /* 0x00000030bc68723c */ /* 0x042ff00000001868 */
[C---:B------:R-:W-:Y:S01]  /*e910*/  HMMA.16816.F32 R100, R188.reuse, R50, R100 ;  /* 0x00000032bc64723c */ /* 0x040fe20000001864 */
[----:B------:R-:W-:Y:S07]  /*e920*/  LDSM.16.M88.4 R48, [R233+0x7000] ;  /* 0x00700000e930783b */ /* 0x000fee0000000200 */
        /* <DEDUP_REMOVED lines=9> */
[C---:B------:R-:W-:Y:S08]  /*e9c0*/  HMMA.16816.F32 R20, R188.reuse, R56, R20 ;  /* 0x00000038bc14723c */ /* 0x040ff00000001814 */
        /* <DEDUP_REMOVED lines=27> */
[----:B------:R-:W-:Y:S01]  /*eb80*/  HMMA.16816.F32 R64, R192, R46, R64 ;  /* 0x0000002ec040723c */ /* 0x000fe20000001840 */
[----:B------:R-:W-:Y:S07]  /*eb90*/  LDSM.16.M88.4 R44, [R220+0x6000] ;  /* 0x00600000dc2c783b */ /* 0x000fee0000000200 */
[C---:B--2---:R-:W-:Y:S08]  /*eba0*/  HMMA.16816.F32 R12, R196.reuse, R32, R12 ;  /* 0x00000020c40c723c */ /* 0x044ff0000000180c */
[C---:B------:R-:W-:Y:S01]  /*ebb0*/  HMMA.16816.F32 R8, R196.reuse, R34, R8 ;  /* 0x00000022c408723c */ /* 0x040fe20000001808 */
[----:B------:R-:W1:Y:S07]  /*ebc0*/  LDSM.16.M88.4 R32, [R220+0x7800] ;  /* 0x00780000dc20783b */ /* 0x000e6e0000000200 */
[C---:B-----5:R-:W-:Y:S08]  /*ebd0*/  HMMA.16816.F32 R28, R196.reuse, R40, R28 ;  /* 0x00000028c41c723c */ /* 0x060ff0000000181c */
[C---:B------:R-:W-:Y:S01]  /*ebe0*/  HMMA.16816.F32 R24, R196.reuse, R42, R24 ;  /* 0x0000002ac418723c */ /* 0x040fe20000001818 */
[----:B------:R-:W2:Y:S07]  /*ebf0*/  LDSM.16.M88.4 R40, [R220+0x6800] ;  /* 0x00680000dc28783b */ /* 0x000eae0000000200 */
[C---:B----4-:R-:W-:Y:S08]  /*ec00*/  HMMA.16816.F32 R20, R196.reuse, R36, R20 ;  /* 0x00000024c414723c */ /* 0x050ff00000001814 */
        /* <DEDUP_REMOVED lines=28> */
[----:B------:R-:W-:Y:S01]  /*edd0*/  HMMA.16816.F32 R32, R204, R34, R64 ;  /* 0x00000022cc20723c */ /* 0x000fe20000001840 */
[----:B------:R-:W-:Y:S06]  /*ede0*/  BAR.SYNC.DEFER_BLOCKING 0x0 ;  /* 0x0000000000007b1d */ /* 0x000fec0000010000 */
[----:B------:R-:W-:Y:S05]  /*edf0*/  @!P0 BRA `(.L_x_2844) ;  /* 0x0000048000008947 */ /* 0x000fea0003800000 */
[----:B------:R-:W-:Y:S01]  /*ee00*/  ULEA UR4, UR10, UR16, 0x7 ;  /* 0x000000100a047291 */ /* 0x000fe2000f8e383f */
        /* <DEDUP_REMOVED lines=14> */
[----:B------:R-:W-:Y:S01]  /*eef0*/  IADD3 R48, -R72, 0x10, RZ ;  /* 0x0000001048307810 */ /* 0x000fe20007ffe1ff */
[C---:B------:R-:W-:Y:S01]  /*ef00*/  IMAD.SHL.U32 R38, R244.reuse, 0x2, RZ ;  /* 0x00000002f4267824 */ /* 0x040fe200078e00ff */
[----:B------:R-:W-:Y:S01]  /*ef10*/  SHF.L.U64.HI R39, R244, 0x1, R245 ;  /* 0x00000001f4277819 */ /* 0x000fe200000102f5 */
[----:B------:R-:W-:Y:S01]  /*ef20*/  IMAD R238, R0, c[0x0][0x2b8], R238 ;  /* 0x0000ae0000ee7a24 */ /* 0x000fe200078e02ee */
[----:B------:R-:W-:-:S04]  /*ef30*/  LOP3.LUT R48, R48, 0xf, RZ, 0xc0, !PT ;  /* 0x0000000f30307812 */ /* 0x000fc800078ec0ff */
        /* <DEDUP_REMOVED lines=9> */
[----:B------:R-:W-:Y:S01]  /*efd0*/  SHF.L.U64.HI R36, R239, 0x1, R241 ;  /* 0x00000001ef247819 */ /* 0x000fe200000102f1 */
[----:B------:R-:W-:-:S05]  /*efe0*/  IMAD R0, R237, c[0x0][0x1f4], R0 ;  /* 0x00007d00ed007a24 */ /* 0x000fca00078e0200 */
[----:B------:R-:W-:Y:S02]  /*eff0*/  IADD3.X R0, R37, UR9, R0, P0, !PT ;  /* 0x0000000925007c10 */ /* 0x000fe400087fe400 */
[C---:B------:R-:W-:Y:S02]  /*f000*/  LEA R41, P0, R42.reuse, c[0x0][0x1c8], 0x1 ;  /* 0x000072002a297a11 */ /* 0x040fe400078008ff */
[----:B------:R-:W-:Y:S02]  /*f010*/  SEL R37, RZ, 0x10, P6 ;  /* 0x00000010ff257807 */ /* 0x000fe40003000000 */
[----:B------:R-:W-:Y:S01]  /*f020*/  LEA.HI.X R42, R42, c[0x0][0x1cc], R0, 0x1, P0 ;  /* 0x000073002a2a7a11 */ /* 0x000fe200000f0c00 */
[----:B------:R-:W1:Y:S01]  /*f030*/  SHFL.IDX PT, R49, R41, 0x3, 0x181f ;  /* 0x00781f0029317f89 */ /* 0x000e6200000e0000 */
[----:B------:R-:W-:Y:S01]  /*f040*/  IADD3 R50, -R37, 0x10, RZ ;  /* 0x0000001025327810 */ /* 0x000fe20007ffe1ff */
[----:B------:R-:W-:Y:S02]  /*f050*/  IMAD.SHL.U32 R0, R239, 0x2, RZ ;  /* 0x00000002ef007824 */ /* 0x000fe400078e00ff */
[----:B------:R-:W2:Y:S01]  /*f060*/  SHFL.IDX PT, R40, R42, 0x3, 0x181f ;  /* 0x00781f002a287f89 */ /* 0x000ea200000e0000 */
[----:B------:R-:W-:-:S03]  /*f070*/  LOP3.LUT R50, R50, 0xf, RZ, 0xc0, !PT ;  /* 0x0000000f32327812 */ /* 0x000fc600078ec0ff */
        /* <DEDUP_REMOVED lines=32> */
.L_x_2844:
        /* <DEDUP_REMOVED lines=9> */
[----:B------:R-:W1:Y:S01]  /*f310*/  @UP2 S2UR UR6, SR_CTAID.X ;  /* 0x00000000000629c3 */ /* 0x000e620000002500 */
        /* <DEDUP_REMOVED lines=17> */
[----:B------:R-:W-:Y:S03]  /*f430*/  LDSM.16.MT88.4 R108, [R229+0x4100] ;  /* 0x00410000e56c783b */ /* 0x000fe60000004200 */
[----:B------:R-:W-:Y:S01]  /*f440*/  IMAD R246, R7, 0x8, R6 ;  /* 0x0000000807f67824 */ /* 0x000fe200078e0206 */
[----:B------:R-:W-:Y:S01]  /*f450*/  LDSM.16.MT88.4 R72, [R230+0x100] ;  /* 0x00010000e648783b */ /* 0x000fe20000004200 */
[----:B------:R-:W-:Y:S01]  /*f460*/  IMAD.IADD R247, R0, 0x1, -R247 ;  /* 0x0000000100f77824 */ /* 0x000fe200078e0af7 */
[----:B-1----:R-:W-:Y:S01]  /*f470*/  @UP2 USHF.L.U32 UR6, UR6, 0x7, URZ ;  /* 0x0000000706062899 */ /* 0x002fe2000800063f */
[----:B------:R-:W-:Y:S01]  /*f480*/  @P1 IMAD.HI.U32 R7, R246, c[0x0][0x2c8], RZ ;  /* 0x0000b200f6071a27 */ /* 0x000fe200078e00ff */
[----:B------:R-:W0:Y:S03]  /*f490*/  LDGDEPBAR ;  /* 0x00000000000079af */ /* 0x000e260000000000 */
[----:B------:R-:W-:Y:S01]  /*f4a0*/  IMAD.MOV.U32 R6, RZ, RZ, R246 ;  /* 0x000000ffff067224 */ /* 0x000fe200078e00f6 */
[----:B------:R-:W-:Y:S01]  /*f4b0*/  @P0 SHF.R.U32.HI R6, RZ, c[0x0][0x2cc], R7 ;  /* 0x0000b300ff060a19 */ /* 0x000fe20000011607 */
[----:B------:R-:W-:Y:S01]  /*f4c0*/  IMAD.U32 R0, RZ, RZ, UR4 ;  /* 0x00000004ff007e24 */ /* 0x000fe2000f8e00ff */
[----:B------:R-:W-:Y:S01]  /*f4d0*/  ULDC.64 UR4, c[0x0][0x2c8] ;  /* 0x0000b20000047ab9 */ /* 0x000fe20000000a00 */
[----:B------:R-:W-:Y:S01]  /*f4e0*/  IMAD.SHL.U32 R247, R247, 0x2, RZ ;  /* 0x00000002f7f77824 */ /* 0x000fe200078e00ff */
[----:B------:R-:W-:Y:S01]  /*f4f0*/  UIMAD.WIDE.U32 UR6, UR6, UR4, URZ ;  /* 0x00000004060672a5 */ /* 0x000fe2000f8e003f */
[----:B--2---:R-:W1:Y:S03]  /*f500*/  SHFL.IDX PT, R41, R6, RZ, 0x1c1f ;  /* 0x001c1fff06297589 */ /* 0x004e6600000e0000 */
[----:B------:R-:W-:Y:S01]  /*f510*/  IADD3 R0, -R247, UR11, R0 ;  /* 0x0000000bf7007c10 */ /* 0x000fe2000fffe100 */
[----:B------:R-:W2:Y:S01]  /*f520*/  SHFL.IDX PT, R6, R6, 0x1, 0x1c1f ;  /* 0x003c1f0006067f89 */ /* 0x000ea200000e0000 */
[----:B------:R-:W-:-:S02]  /*f530*/  @UP2 USHF.R.U32.HI UR14, URZ, UR5, UR7 ;  /* 0x000000053f0e2299 */ /* 0x000fc40008011607 */
[----:B------:R-:W-:Y:S02]  /*f540*/  IADD3 R5, R0, -UR20, RZ ;  /* 0x8000001400057c10 */ /* 0x000fe4000fffe0ff */
[----:B------:R-:W-:Y:S01]  /*f550*/  IADD3 R0, -R247, UR24, RZ ;  /* 0x00000018f7007c10 */ /* 0x000fe2000fffe1ff */
[----:B------:R-:W-:-:S04]  /*f560*/  UIADD3 UR14, UR14, UR11, -UR20 ;  /* 0x0000000b0e0e7290 */ /* 0x000fc8000fffe814 */
[----:B------:R-:W-:-:S04]  /*f570*/  USHF.R.S32.HI UR4, URZ, 0x1f, UR14 ;  /* 0x0000001f3f047899 */ /* 0x000fc8000801140e */
[----:B------:R-:W-:Y:S02]  /*f580*/  ULEA.HI UR4, UR4, UR14, URZ, 0x7 ;  /* 0x0000000e04047291 */ /* 0x000fe4000f8f383f */
[----:B------:R-:W-:Y:S02]  /*f590*/  UIADD3 UR14, UR10, -0x2, URZ ;  /* 0xfffffffe0a0e7890 */ /* 0x000fe4000fffe03f */
[----:B------:R-:W-:Y:S01]  /*f5a0*/  USHF.R.S32.HI UR7, URZ, 0x7, UR4 ;  /* 0x000000073f077899 */ /* 0x000fe20008011404 */
[----:B-1----:R-:W-:-:S03]  /*f5b0*/  IMAD.IADD R41, R5, 0x1, R41 ;  /* 0x0000000105297824 */ /* 0x002fc600078e0229 */
[----:B------:R-:W-:Y:S01]  /*f5c0*/  UISETP.LT.AND UP0, UPT, URZ, UR7, UPT ;  /* 0x000000073f00728c */ /* 0x000fe2000bf01270 */
[----:B--2---:R-:W-:Y:S01]  /*f5d0*/  IMAD.IADD R5, R5, 0x1, R6 ;  /* 0x0000000105057824 */ /* 0x004fe200078e0206 */
[C---:B------:R-:W-:Y:S02]  /*f5e0*/  IMNMX R41, R0.reuse, R41, PT ;  /* 0x0000002900297217 */ /* 0x040fe40003800200 */
[----:B------:R-:W-:Y:S02]  /*f5f0*/  USEL UR7, URZ, UR7, !UP0 ;  /* 0x000000073f077287 */ /* 0x000fe4000c000000 */
[----:B------:R-:W-:Y:S02]  /*f600*/  ISETP.GT.AND P3, PT, R41, 0x10, PT ;  /* 0x000000102900780c */ /* 0x000fe40003f64270 */
[----:B------:R-:W-:Y:S01]  /*f610*/  UISETP.GE.AND UP0, UPT, UR14, UR7, UPT ;  /* 0x000000070e00728c */ /* 0x000fe2000bf06270 */
[----:B------:R-:W-:Y:S02]  /*f620*/  IMNMX R0, R0, R5, PT ;  /* 0x0000000500007217 */ /* 0x000fe40003800200 */
[----:B------:R-:W-:-:S02]  /*f630*/  FSEL R20, R20, -INF , P3 ;  /* 0xff80000014147808 */ /* 0x000fc40001800000 */
[C---:B------:R-:W-:Y:S02]  /*f640*/  ISETP.GT.AND P3, PT, R41.reuse, 0x18, PT ;  /* 0x000000182900780c */ /* 0x040fe40003f64270 */
[----:B------:R-:W-:Y:S02]  /*f650*/  ISETP.GT.AND P2, PT, R0, RZ, PT ;  /* 0x000000ff0000720c */ /* 0x000fe40003f44270 */
[----:B------:R-:W-:Y:S02]  /*f660*/  FSEL R16, R16, -INF , P3 ;  /* 0xff80000010107808 */ /* 0x000fe40001800000 */
[C---:B------:R-:W-:Y:S02]  /*f670*/  ISETP.GT.AND P3, PT, R41.reuse, 0x20, PT ;  /* 0x000000202900780c */ /* 0x040fe40003f64270 */
[C---:B------:R-:W-:Y:S02]  /*f680*/  ISETP.GT.AND P1, PT, R41.reuse, 0x1, PT ;  /* 0x000000012900780c */ /* 0x040fe40003f24270 */
[----:B------:R-:W-:-:S02]  /*f690*/  ISETP.GT.AND P0, PT, R41, RZ, PT ;  /* 0x000000ff2900720c */ /* 0x000fc40003f04270 */
[----:B------:R-:W-:Y:S02]  /*f6a0*/  FSEL R6, R30, -INF , P2 ;  /* 0xff8000001e067808 */ /* 0x000fe40001000000 */
[----:B------:R-:W-:Y:S02]  /*f6b0*/  FSEL R30, R12, -INF , P3 ;  /* 0xff8000000c1e7808 */ /* 0x000fe40001800000 */
[----:B------:R-:W-:Y:S02]  /*f6c0*/  FSEL R7, R29, -INF , P1 ;  /* 0xff8000001d077808 */ /* 0x000fe40000800000 */
[C---:B------:R-:W-:Y:S02]  /*f6d0*/  ISETP.GT.AND P3, PT, R41.reuse, 0x28, PT ;  /* 0x000000282900780c */ /* 0x040fe40003f64270 */
[----:B------:R-:W-:Y:S02]  /*f6e0*/  FSEL R40, R28, -INF , P0 ;  /* 0xff8000001c287808 */ /* 0x000fe40000000000 */
[----:B------:R-:W-:-:S02]  /*f6f0*/  ISETP.GT.AND P1, PT, R41, 0x8, PT ;  /* 0x000000082900780c */ /* 0x000fc40003f24270 */
[----:B------:R-:W-:Y:S02]  /*f700*/  ISETP.GT.AND P0, PT, R0, 0x1, PT ;  /* 0x000000010000780c */ /* 0x000fe40003f04270 */
[----:B------:R-:W-:Y:S02]  /*f710*/  FSEL R29, R8, -INF , P3 ;  /* 0xff800000081d7808 */ /* 0x000fe40001800000 */
[----:B------:R-:W-:Y:S02]  /*f720*/  ISETP.GT.AND P2, PT, R41, 0x9, PT ;  /* 0x000000092900780c */ /* 0x000fe40003f44270 */
[----:B------:R-:W-:Y:S02]  /*f730*/  FSEL R24, R24, -INF , P1 ;  /* 0xff80000018187808 */ /* 0x000fe40000800000 */
[----:B------:R-:W-:Y:S02]  /*f740*/  FMNMX.FTZ R8, R40, R7, !PT ;  /* 0x0000000728087209 */ /* 0x000fe40007810000 */
[----:B------:R-:W-:-:S02]  /*f750*/  FSEL R5, R31, -INF , P0 ;  /* 0xff8000001f057808 */ /* 0x000fc40000000000 */
[----:B------:R-:W-:Y:S02]  /*f760*/  FSEL R25, R25, -INF , P2 ;  /* 0xff80000019197808 */ /* 0x000fe40001000000 */
[----:B------:R-:W-:Y:S02]  /*f770*/  ISETP.GT.AND P0, PT, R0, 0x9, PT ;  /* 0x000000090000780c */ /* 0x000fe40003f04270 */
[----:B------:R-:W-:Y:S02]  /*f780*/  FMNMX.FTZ R8, R24, R8, !PT ;  /* 0x0000000818087209 */ /* 0x000fe40007810000 */
[----:B------:R-:W-:Y:S02]  /*f790*/  ISETP.GT.AND P2, PT, R41, 0x11, PT ;  /* 0x000000112900780c */ /* 0x000fe40003f44270 */
[----:B------:R-:W-:Y:S02]  /*f7a0*/  FSEL R27, R27, -INF , P0 ;  /* 0xff8000001b1b7808 */ /* 0x000fe40000000000 */
[----:B------:R-:W-:-:S02]  /*f7b0*/  FMNMX.FTZ R8, R25, R8, !PT ;  /* 0x0000000819087209 */ /* 0x000fc40007810000 */
[----:B------:R-:W-:Y:S02]  /*f7c0*/  FSEL R21, R21, -INF , P2 ;  /* 0xff80000015157808 */ /* 0x000fe40001000000 */
[----:B------:R-:W-:Y:S02]  /*f7d0*/  ISETP.GT.AND P0, PT, R0, 0x11, PT ;  /* 0x000000110000780c */ /* 0x000fe40003f04270 */
[----:B------:R-:W-:Y:S02]  /*f7e0*/  ISETP.GT.AND P2, PT, R41, 0x19, PT ;  /* 0x000000192900780c */ /* 0x000fe40003f44270 */
[----:B------:R-:W-:Y:S02]  /*f7f0*/  FMNMX.FTZ R8, R20, R8, !PT ;  /* 0x0000000814087209 */ /* 0x000fe40007810000 */
[----:B------:R-:W-:Y:S02]  /*f800*/  FSEL R23, R23, -INF , P0 ;  /* 0xff80000017177808 */ /* 0x000fe40000000000 */
[----:B------:R-:W-:-:S02]  /*f810*/  FSEL R17, R17, -INF , P2 ;  /* 0xff80000011117808 */ /* 0x000fc40001000000 */
[C---:B------:R-:W-:Y:S02]  /*f820*/  ISETP.GT.AND P0, PT, R0.reuse, 0x19, PT ;  /* 0x000000190000780c */ /* 0x040fe40003f04270 */
[----:B------:R-:W-:Y:S02]  /*f830*/  ISETP.GT.AND P2, PT, R41, 0x21, PT ;  /* 0x000000212900780c */ /* 0x000fe40003f44270 */
[----:B------:R-:W-:Y:S02]  /*f840*/  FMNMX.FTZ R8, R21, R8, !PT ;  /* 0x0000000815087209 */ /* 0x000fe40007810000 */
[----:B------:R-:W-:Y:S02]  /*f850*/  FSEL R31, R19, -INF , P0 ;  /* 0xff800000131f7808 */ /* 0x000fe40000000000 */
[----:B------:R-:W-:Y:S02]  /*f860*/  FSEL R28, R13, -INF , P2 ;  /* 0xff8000000d1c7808 */ /* 0x000fe40001000000 */
[----:B------:R-:W-:-:S02]  /*f870*/  ISETP.GT.AND P0, PT, R0, 0x21, PT ;  /* 0x000000210000780c */ /* 0x000fc40003f04270 */
[----:B------:R-:W-:Y:S02]  /*f880*/  ISETP.GT.AND P2, PT, R41, 0x29, PT ;  /* 0x000000292900780c */ /* 0x000fe40003f44270 */
[----:B------:R-:W-:Y:S02]  /*f890*/  FMNMX.FTZ R8, R16, R8, !PT ;  /* 0x0000000810087209 */ /* 0x000fe40007810000 */
[C---:B------:R-:W-:Y:S02]  /*f8a0*/  ISETP.GT.AND P1, PT, R0.reuse, 0x8, PT ;  /* 0x000000080000780c */ /* 0x040fe40003f24270 */
[----:B------:R-:W-:Y:S02]  /*f8b0*/  FSEL R36, R15, -INF , P0 ;  /* 0xff8000000f247808 */ /* 0x000fe40000000000 */
[----:B------:R-:W-:Y:S02]  /*f8c0*/  FSEL R37, R9, -INF , P2 ;  /* 0xff80000009257808 */ /* 0x000fe40001000000 */
[----:B------:R-:W-:-:S02]  /*f8d0*/  ISETP.GT.AND P0, PT, R0, 0x29, PT ;  /* 0x000000290000780c */ /* 0x000fc40003f04270 */
[----:B------:R-:W-:Y:S02]  /*f8e0*/  FMNMX.FTZ R8, R17, R8, !PT ;  /* 0x0000000811087209 */ /* 0x000fe40007810000 */
[----:B------:R-:W-:Y:S02]  /*f8f0*/  FSEL R26, R26, -INF , P1 ;  /* 0xff8000001a1a7808 */ /* 0x000fe40000800000 */
[----:B------:R-:W-:Y:S02]  /*f900*/  FMNMX.FTZ R9, R6, R5, !PT ;  /* 0x0000000506097209 */ /* 0x000fe40007810000 */
[----:B------:R-:W-:Y:S02]  /*f910*/  FSEL R177, R11, -INF , P0 ;  /* 0xff8000000bb17808 */ /* 0x000fe40000000000 */
[----:B------:R-:W-:Y:S02]  /*f920*/  FMNMX.FTZ R8, R30, R8, !PT ;  /* 0x000000081e087209 */ /* 0x000fe40007810000 */
[----:B------:R-:W-:-:S02]  /*f930*/  ISETP.GT.AND P1, PT, R0, 0x10, PT ;  /* 0x000000100000780c */ /* 0x000fc40003f24270 */
[----:B------:R-:W-:Y:S02]  /*f940*/  ISETP.GT.AND P0, PT, R0, 0x31, PT ;  /* 0x000000310000780c */ /* 0x000fe40003f04270 */
[----:B------:R-:W-:Y:S02]  /*f950*/  FMNMX.FTZ R9, R26, R9, !PT ;  /* 0x000000091a097209 */ /* 0x000fe40007810000 */
[----:B------:R-:W-:Y:S02]  /*f960*/  FMNMX.FTZ R8, R28, R8, !PT ;  /* 0x000000081c087209 */ /* 0x000fe40007810000 */
[----:B------:R-:W-:Y:S02]  /*f970*/  FSEL R22, R22, -INF , P1 ;  /* 0xff80000016167808 */ /* 0x000fe40000800000 */
[----:B------:R-:W-:Y:S02]  /*f980*/  FSEL R146, R107, -INF , P0 ;  /* 0xff8000006b927808 */ /* 0x000fe40000000000 */
[----:B------:R-:W-:-:S02]  /*f990*/  FMNMX.FTZ R9, R27, R9, !PT ;  /* 0x000000091b097209 */ /* 0x000fc40007810000 */
[C---:B------:R-:W-:Y:S02]  /*f9a0*/  ISETP.GT.AND P0, PT, R41.reuse, 0x39, PT ;  /* 0x000000392900780c */ /* 0x040fe40003f04270 */
[----:B------:R-:W-:Y:S02]  /*f9b0*/  ISETP.GT.AND P3, PT, R41, 0x30, PT ;  /* 0x000000302900780c */ /* 0x000fe40003f64270 */
[----:B------:R-:W-:Y:S02]  /*f9c0*/  FMNMX.FTZ R8, R29, R8, !PT ;  /* 0x000000081d087209 */ /* 0x000fe40007810000 */
[----:B------:R-:W-:Y:S02]  /*f9d0*/  ISETP.GT.AND P1, PT, R0, 0x18, PT ;  /* 0x000000180000780c */ /* 0x000fe40003f24270 */
[----:B------:R-:W-:Y:S02]  /*f9e0*/  FMNMX.FTZ R9, R22, R9, !PT ;  /* 0x0000000916097209 */ /* 0x000fe40007810000 */
[----:B------:R-:W-:-:S02]  /*f9f0*/  FSEL R135, R101, -INF , P0 ;  /* 0xff80000065877808 */ /* 0x000fc40000000000 */
[----:B------:R-:W-:Y:S02]  /*fa00*/  ISETP.GT.AND P2, PT, R41, 0x31, PT ;  /* 0x000000312900780c */ /* 0x000fe40003f44270 */
[----:B------:R-:W-:Y:S02]  /*fa10*/  ISETP.GT.AND P0, PT, R0, 0x39, PT ;  /* 0x000000390000780c */ /* 0x000fe40003f04270 */
[----:B------:R-:W-:Y:S02]  /*fa20*/  FSEL R133, R104, -INF , P3 ;  /* 0xff80000068857808 */ /* 0x000fe40001800000 */
[----:B------:R-:W-:Y:S02]  /*fa30*/  FMNMX.FTZ R8, R37, R8, !PT ;  /* 0x0000000825087209 */ /* 0x000fe40007810000 */
[----:B------:R-:W-:Y:S02]  /*fa40*/  FSEL R38, R18, -INF , P1 ;  /* 0xff80000012267808 */ /* 0x000fe40000800000 */
[----:B------:R-:W-:-:S02]  /*fa50*/  FMNMX.FTZ R9, R23, R9, !PT ;  /* 0x0000000917097209 */ /* 0x000fc40007810000 */
[----:B------:R-:W-:Y:S02]  /*fa60*/  FSEL R134, R105, -INF , P2 ;  /* 0xff80000069867808 */ /* 0x000fe40001000000 */
[----:B------:R-:W-:Y:S02]  /*fa70*/  FSEL R149, R103, -INF , P0 ;  /* 0xff80000067957808 */ /* 0x000fe40000000000 */
[C---:B------:R-:W-:Y:S02]  /*fa80*/  ISETP.GT.AND P2, PT, R41.reuse, 0x38, PT ;  /* 0x000000382900780c */ /* 0x040fe40003f44270 */
[----:B------:R-:W-:Y:S02]  /*fa90*/  ISETP.GT.AND P0, PT, R41, 0x41, PT ;  /* 0x000000412900780c */ /* 0x000fe40003f04270 */
[----:B------:R-:W-:Y:S02]  /*faa0*/  FMNMX.FTZ R8, R133, R8, !PT ;  /* 0x0000000885087209 */ /* 0x000fe40007810000 */
[----:B------:R-:W-:-:S02]  /*fab0*/  ISETP.GT.AND P1, PT, R0, 0x20, PT ;  /* 0x000000200000780c */ /* 0x000fc40003f24270 */
[----:B------:R-:W-:Y:S02]  /*fac0*/  FMNMX.FTZ R9, R38, R9, !PT ;  /* 0x0000000926097209 */ /* 0x000fe40007810000 */
[----:B------:R-:W-:Y:S02]  /*fad0*/  FSEL R144, R100, -INF , P2 ;  /* 0xff80000064907808 */ /* 0x000fe40001000000 */
[----:B------:R-:W-:Y:S02]  /*fae0*/  FSEL R158, R97, -INF , P0 ;  /* 0xff800000619e7808 */ /* 0x000fe40000000000 */
[----:B------:R-:W-:Y:S02]  /*faf0*/  FMNMX.FTZ R8, R134, R8, !PT ;  /* 0x0000000886087209 */ /* 0x000fe40007810000 */
[----:B------:R-:W-:Y:S02]  /*fb00*/  FSEL R39, R14, -INF , P1 ;  /* 0xff8000000e277808 */ /* 0x000fe40000800000 */
[----:B------:R-:W-:Y:S01]  /*fb10*/  ISETP.GT.AND P0, PT, R0, 0x41, PT ;  /* 0x000000410000780c */ /* 0x000fe20003f04270 */
[----:B------:R-:W-:Y:S01]  /*fb20*/  LDSM.16.MT88.4 R12, [R232+0x4900] ;  /* 0x00490000e80c783b */ /* 0x000fe20000004200 */
[----:B------:R-:W-:-:S02]  /*fb30*/  FMNMX.FTZ R9, R31, R9, !PT ;  /* 0x000000091f097209 */ /* 0x000fc40007810000 */
[----:B------:R-:W-:Y:S02]  /*fb40*/  ISETP.GT.AND P2, PT, R41, 0x40, PT ;  /* 0x000000402900780c */ /* 0x000fe40003f44270 */
[----:B------:R-:W-:Y:S02]  /*fb50*/  FMNMX.FTZ R8, R144, R8, !PT ;  /* 0x0000000890087209 */ /* 0x000fe40007810000 */
[----:B------:R-:W-:Y:S02]  /*fb60*/  ISETP.GT.AND P1, PT, R0, 0x28, PT ;  /* 0x000000280000780c */ /* 0x000fe40003f24270 */
[----:B------:R-:W-:Y:S02]  /*fb70*/  FSEL R162, R99, -INF , P0 ;  /* 0xff80000063a27808 */ /* 0x000fe40000000000 */
[----:B------:R-:W-:Y:S02]  /*fb80*/  FMNMX.FTZ R9, R39, R9, !PT ;  /* 0x0000000927097209 */ /* 0x000fe40007810000 */
[----:B------:R-:W-:-:S02]  /*fb90*/  ISETP.GT.AND P0, PT, R41, 0x48, PT ;  /* 0x000000482900780c */ /* 0x000fc40003f04270 */
[----:B------:R-:W-:Y:S02]  /*fba0*/  FSEL R157, R96, -INF , P2 ;  /* 0xff800000609d7808 */ /* 0x000fe40001000000 */
[----:B------:R-:W-:Y:S02]  /*fbb0*/  FMNMX.FTZ R8, R135, R8, !PT ;  /* 0x0000000887087209 */ /* 0x000fe40007810000 */
[----:B------:R-:W-:Y:S02]  /*fbc0*/  FSEL R178, R10, -INF , P1 ;  /* 0xff8000000ab27808 */ /* 0x000fe40000800000 */
[----:B------:R-:W-:Y:S02]  /*fbd0*/  FMNMX.FTZ R9, R36, R9, !PT ;  /* 0x0000000924097209 */ /* 0x000fe40007810000 */
[----:B------:R-:W-:Y:S02]  /*fbe0*/  ISETP.GT.AND P1, PT, R0, 0x30, PT ;  /* 0x000000300000780c */ /* 0x000fe40003f24270 */
[----:B------:R-:W-:-:S02]  /*fbf0*/  FSEL R160, R92, -INF , P0 ;  /* 0xff8000005ca07808 */ /* 0x000fc40000000000 */
[----:B------:R-:W-:Y:S02]  /*fc00*/  ISETP.GT.AND P0, PT, R0, 0x49, PT ;  /* 0x000000490000780c */ /* 0x000fe40003f04270 */
[----:B------:R-:W-:Y:S02]  /*fc10*/  FMNMX.FTZ R8, R157, R8, !PT ;  /* 0x000000089d087209 */ /* 0x000fe40007810000 */
[----:B------:R-:W-:Y:S02]  /*fc20*/  FMNMX.FTZ R9, R178, R9, !PT ;  /* 0x00000009b2097209 */ /* 0x000fe40007810000 */
[----:B------:R-:W-:Y:S02]  /*fc30*/  FSEL R145, R106, -INF , P1 ;  /* 0xff8000006a917808 */ /* 0x000fe40000800000 */
[----:B------:R-:W-:Y:S02]  /*fc40*/  ISETP.GT.AND P1, PT, R0, 0x38, PT ;  /* 0x000000380000780c */ /* 0x000fe40003f24270 */
[----:B------:R-:W-:-:S02]  /*fc50*/  FSEL R165, R95, -INF , P0 ;  /* 0xff8000005fa57808 */ /* 0x000fc40000000000 */
[C---:B------:R-:W-:Y:S02]  /*fc60*/  ISETP.GT.AND P2, PT, R41.reuse, 0x49, PT ;  /* 0x000000492900780c */ /* 0x040fe40003f44270 */
[----:B------:R-:W-:Y:S02]  /*fc70*/  ISETP.GT.AND P0, PT, R41, 0x50, PT ;  /* 0x000000502900780c */ /* 0x000fe40003f04270 */
[----:B------:R-:W-:Y:S02]  /*fc80*/  FMNMX.FTZ R8, R158, R8, !PT ;  /* 0x000000089e087209 */ /* 0x000fe40007810000 */
[----:B------:R-:W-:Y:S02]  /*fc90*/  FMNMX.FTZ R9, R177, R9, !PT ;  /* 0x00000009b1097209 */ /* 0x000fe40007810000 */
[----:B------:R-:W-:Y:S02]  /*fca0*/  FSEL R148, R102, -INF , P1 ;  /* 0xff80000066947808 */ /* 0x000fe40000800000 */
[----:B------:R-:W-:Y:S01]  /*fcb0*/  ISETP.GT.AND P1, PT, R0, 0x40, PT ;  /* 0x000000400000780c */ /* 0x000fe20003f24270 */
[----:B------:R-:W-:Y:S01]  /*fcc0*/  LDSM.16.MT88.4 R100, [R230+0x4100] ;  /* 0x00410000e664783b */ /* 0x000fe20000004200 */
[----:B------:R-:W-:-:S02]  /*fcd0*/  FSEL R159, R93, -INF , P2 ;  /* 0xff8000005d9f7808 */ /* 0x000fc40001000000 */
[----:B------:R-:W-:Y:S02]  /*fce0*/  FSEL R176, R88, -INF , P0 ;  /* 0xff80000058b07808 */ /* 0x000fe40000000000 */
[----:B------:R-:W-:Y:S02]  /*fcf0*/  FMNMX.FTZ R8, R160, R8, !PT ;  /* 0x00000008a0087209 */ /* 0x000fe40007810000 */
[----:B------:R-:W-:Y:S02]  /*fd00*/  ISETP.GT.AND P0, PT, R0, 0x51, PT ;  /* 0x000000510000780c */ /* 0x000fe40003f04270 */
[----:B------:R-:W-:Y:S02]  /*fd10*/  FMNMX.FTZ R9, R145, R9, !PT ;  /* 0x0000000991097209 */ /* 0x000fe40007810000 */
[----:B------:R-:W-:Y:S02]  /*fd20*/  FSEL R161, R98, -INF , P1 ;  /* 0xff80000062a17808 */ /* 0x000fe40000800000 */
[----:B------:R-:W-:Y:S01]  /*fd30*/  ISETP.GT.AND P2, PT, R41, 0x51, PT ;  /* 0x000000512900780c */ /* 0x000fe20003f44270 */
[----:B------:R-:W-:Y:S01]  /*fd40*/  LDSM.16.MT88.4 R96, [R232+0x4100] ;  /* 0x00410000e860783b */ /* 0x000fe20000004200 */
[----:B------:R-:W-:-:S02]  /*fd50*/  FMNMX.FTZ R8, R159, R8, !PT ;  /* 0x000000089f087209 */ /* 0x000fc40007810000 */
[----:B------:R-:W-:Y:S02]  /*fd60*/  ISETP.GT.AND P1, PT, R0, 0x48, PT ;  /* 0x000000480000780c */ /* 0x000fe40003f24270 */
[----:B------:R-:W-:Y:S02]  /*fd70*/  FSEL R167, R91, -INF , P0 ;  /* 0xff8000005ba77808 */ /* 0x000fe40000000000 */
        /* <DEDUP_REMOVED lines=8> */
[----:B------:R-:W-:Y:S02]  /*fe00*/  ISETP.GT.AND P0, PT, R0, 0x59, PT ;  /* 0x000000590000780c */ /* 0x000fe40003f04270 */
[----:B------:R-:W-:-:S02]  /*fe10*/  ISETP.GT.AND P2, PT, R41, 0x59, PT ;  /* 0x000000592900780c */ /* 0x000fc40003f44270 */
[----:B------:R-:W-:Y:S02]  /*fe20*/  FMNMX.FTZ R8, R171, R8, !PT ;  /* 0x00000008ab087209 */ /* 0x000fe40007810000 */
[----:B------:R-:W-:Y:S02]  /*fe30*/  FMNMX.FTZ R9, R149, R9, !PT ;  /* 0x0000000995097209 */ /* 0x000fe40007810000 */
[----:B------:R-:W-:Y:S02]  /*fe40*/  FSEL R168, R90, -INF , P1 ;  /* 0xff8000005aa87808 */ /* 0x000fe40000800000 */
[----:B------:R-:W-:Y:S01]  /*fe50*/  ISETP.GT.AND P1, PT, R0, 0x58, PT ;  /* 0x000000580000780c */ /* 0x000fe20003f24270 */
[----:B------:R-:W-:Y:S01]  /*fe60*/  LDSM.16.MT88.4 R88, [R228+0x100] ;  /* 0x00010000e458783b */ /* 0x000fe20000004200 */
[----:B------:R-:W-:Y:S02]  /*fe70*/  FSEL R163, R87, -INF , P0 ;  /* 0xff80000057a37808 */ /* 0x000fe40000000000 */
[----:B------:R-:W-:-:S02]  /*fe80*/  FSEL R169, R85, -INF , P2 ;  /* 0xff80000055a97808 */ /* 0x000fc40001000000 */
[----:B------:R-:W-:Y:S02]  /*fe90*/  ISETP.GT.AND P0, PT, R41, 0x60, PT ;  /* 0x000000602900780c */ /* 0x000fe40003f04270 */
[----:B------:R-:W-:Y:S02]  /*fea0*/  FMNMX.FTZ R8, R170, R8, !PT ;  /* 0x00000008aa087209 */ /* 0x000fe40007810000 */
[----:B------:R-:W-:Y:S02]  /*feb0*/  FMNMX.FTZ R9, R161, R9, !PT ;  /* 0x00000009a1097209 */ /* 0x000fe40007810000 */
[----:B------:R-:W-:Y:S02]  /*fec0*/  FSEL R166, R86, -INF , P1 ;  /* 0xff80000056a67808 */ /* 0x000fe40000800000 */
        /* <DEDUP_REMOVED lines=23> */
[----:B------:R-:W-:Y:S02]  /*10040*/  ISETP.GT.AND P1, PT, R0, 0x60, PT ;  /* 0x000000600000780c */ /* 0x000fe40003f24270 */
[----:B------:R-:W-:Y:S02]  /*10050*/  FMNMX.FTZ R9, R166, R9, !PT ;  /* 0x00000009a6097209 */ /* 0x000fe40007810000 */
[----:B------:R-:W-:-:S02]  /*10060*/  ISETP.GT.AND P2, PT, R41, 0x79, PT ;  /* 0x000000792900780c */ /* 0x000fc40003f44270 */
[----:B------:R-:W-:Y:S02]  /*10070*/  FSEL R65, R32, -INF , P3 ;  /* 0xff80000020417808 */ /* 0x000fe40001800000 */
[----:B------:R-:W-:Y:S02]  /*10080*/  FMNMX.FTZ R8, R66, R8, !PT ;  /* 0x0000000842087209 */ /* 0x000fe40007810000 */
[----:B------:R-:W-:Y:S02]  /*10090*/  ISETP.GT.AND P0, PT, R0, 0x61, PT ;  /* 0x000000610000780c */ /* 0x000fe40003f04270 */
[----:B------:R-:W-:Y:S02]  /*100a0*/  FSEL R152, R82, -INF , P1 ;  /* 0xff80000052987808 */ /* 0x000fe40000800000 */
[----:B------:R-:W-:Y:S02]  /*100b0*/  FMNMX.FTZ R9, R163, R9, !PT ;  /* 0x00000009a3097209 */ /* 0x000fe40007810000 */
[----:B------:R-:W-:-:S02]  /*100c0*/  FSEL R63, R33, -INF , P2 ;  /* 0xff800000213f7808 */ /* 0x000fc40001000000 */
[----:B------:R-:W-:Y:S02]  /*100d0*/  FMNMX.FTZ R8, R65, R8, !PT ;  /* 0x0000000841087209 */ /* 0x000fe40007810000 */
[----:B------:R-:W-:Y:S02]  /*100e0*/  FSEL R151, R83, -INF , P0 ;  /* 0xff80000053977808 */ /* 0x000fe40000000000 */
[----:B------:R-:W-:Y:S01]  /*100f0*/  ISETP.GT.AND P1, PT, R0, 0x68, PT ;  /* 0x000000680000780c */ /* 0x000fe20003f24270 */
[----:B------:R-:W-:Y:S01]  /*10100*/  LDSM.16.MT88.4 R80, [R229+0x100] ;  /* 0x00010000e550783b */ /* 0x000fe20000004200 */
[----:B------:R-:W-:Y:S02]  /*10110*/  FMNMX.FTZ R10, R152, R9, !PT ;  /* 0x00000009980a7209 */ /* 0x000fe40007810000 */
[----:B------:R-:W-:Y:S02]  /*10120*/  FMNMX.FTZ R8, R63, R8, !PT ;  /* 0x000000083f087209 */ /* 0x000fe40007810000 */
[----:B------:R-:W-:-:S02]  /*10130*/  ISETP.GT.AND P0, PT, R0, 0x69, PT ;  /* 0x000000690000780c */ /* 0x000fc40003f04270 */
[----:B------:R-:W-:Y:S01]  /*10140*/  FSEL R150, R78, -INF , P1 ;  /* 0xff8000004e967808 */ /* 0x000fe20000800000 */
[----:B------:R-:W1:Y:S01]  /*10150*/  SHFL.BFLY PT, R9, R8, 0x2, 0x1f ;  /* 0x0c401f0008097f89 */ /* 0x000e6200000e0000 */
[----:B------:R-:W-:Y:S02]  /*10160*/  FMNMX.FTZ R10, R151, R10, !PT ;  /* 0x0000000a970a7209 */ /* 0x000fe40007810000 */
[----:B------:R-:W-:Y:S02]  /*10170*/  FSEL R147, R79, -INF , P0 ;  /* 0xff8000004f937808 */ /* 0x000fe40000000000 */
[----:B------:R-:W-:Y:S02]  /*10180*/  ISETP.GT.AND P1, PT, R0, 0x70, PT ;  /* 0x000000700000780c */ /* 0x000fe40003f24270 */
[----:B------:R-:W-:Y:S02]  /*10190*/  FMNMX.FTZ R10, R150, R10, !PT ;  /* 0x0000000a960a7209 */ /* 0x000fe40007810000 */
[----:B------:R-:W-:-:S02]  /*101a0*/  ISETP.GT.AND P0, PT, R0, 0x71, PT ;  /* 0x000000710000780c */ /* 0x000fc40003f04270 */
[----:B------:R-:W-:Y:S02]  /*101b0*/  FSEL R62, R70, -INF , P1 ;  /* 0xff800000463e7808 */ /* 0x000fe40000800000 */
        /* <DEDUP_REMOVED lines=8> */
[----:B------:R-:W-:Y:S01]  /*10240*/  FMNMX.FTZ R0, R60, R10, !PT ;  /* 0x0000000a3c007209 */ /* 0x000fe20007810000 */
[----:B------:R-:W-:Y:S01]  /*10250*/  LDSM.16.MT88.4 R32, [R230+0x4900] ;  /* 0x00490000e620783b */ /* 0x000fe20000004200 */
[----:B-1----:R-:W-:Y:S02]  /*10260*/  FMNMX.FTZ R10, R9, R8, !PT ;  /* 0x00000008090a7209 */ /* 0x002fe40007810000 */
        /* <DEDUP_REMOVED lines=17> */
[----:B------:R-:W-:Y:S01]  /*10380*/  FFMA.FTZ R46, R16, c[0x0][0x2d0], -R64 ;  /* 0x0000b400102e7a23 */ /* 0x000fe20000010840 */
[----:B------:R-:W-:Y:S02]  /*10390*/  LDSM.16.MT88.4 R8, [R228+0x900] ;  /* 0x00090000e408783b */ /* 0x000fe40000004200 */
[----:B------:R-:W1:Y:S01]  /*103a0*/  MUFU.EX2 R54, R54 ;  /* 0x0000003600367308 */ /* 0x000e620000000800 */
[C---:B------:R-:W-:Y:S01]  /*103b0*/  FSETP.NEU.FTZ.AND P0, PT, R132.reuse, -INF , PT ;  /* 0xff8000008400780b */ /* 0x040fe20003f1d000 */
[----:B------:R-:W-:-:S02]  /*103c0*/  FMUL.FTZ R58, R132, c[0x0][0x2d0] ;  /* 0x0000b400843a7a20 */ /* 0x000fc40000410000 */
[--C-:B------:R-:W-:Y:S02]  /*103d0*/  FFMA.FTZ R45, R17, c[0x0][0x2d0], -R64.reuse ;  /* 0x0000b400112d7a23 */ /* 0x100fe40000010840 */
[--C-:B------:R-:W-:Y:S01]  /*103e0*/  FFMA.FTZ R42, R30, c[0x0][0x2d0], -R64.reuse ;  /* 0x0000b4001e2a7a23 */ /* 0x100fe20000010840 */
[----:B------:R-:W-:Y:S01]  /*103f0*/  FSEL R58, R58, RZ, P0 ;  /* 0x000000ff3a3a7208 */ /* 0x000fe20000000000 */
[----:B------:R-:W-:Y:S01]  /*10400*/  MUFU.EX2 R52, R52 ;  /* 0x0000003400347308 */ /* 0x000fe20000000800 */
[--C-:B------:R-:W-:Y:S01]  /*10410*/  FFMA.FTZ R41, R28, c[0x0][0x2d0], -R64.reuse ;  /* 0x0000b4001c297a23 */ /* 0x100fe20000010840 */
[----:B------:R-:W-:Y:S01]  /*10420*/  LDSM.16.MT88.4 R16, [R229+0x900] ;  /* 0x00090000e510783b */ /* 0x000fe20000004200 */
[----:B------:R-:W-:Y:S01]  /*10430*/  FFMA.FTZ R37, R37, c[0x0][0x2d0], -R64 ;  /* 0x0000b40025257a23 */ /* 0x000fe20000010840 */
[----:B------:R-:W-:Y:S01]  /*10440*/  PLOP3.LUT P0, PT, PT, PT, UP0, 0x80, 0x0 ;  /* 0x000000000000781c */ /* 0x000fe20003f0f008 */
[--C-:B------:R-:W-:Y:S02]  /*10450*/  FFMA.FTZ R57, R6, c[0x0][0x2d0], -R58.reuse ;  /* 0x0000b40006397a23 */ /* 0x100fe4000001083a */
        /* <DEDUP_REMOVED lines=10> */
[--C-:B------:R-:W-:Y:S01]  /*10500*/  FFMA.FTZ R43, R38, c[0x0][0x2d0], -R58.reuse ;  /* 0x0000b400262b7a23 */ /* 0x100fe2000001083a */
[----:B------:R-:W4:Y:S01]  /*10510*/  LDSM.16.MT88.4 R20, [R230+0x900] ;  /* 0x00090000e614783b */ /* 0x000f220000004200 */
[----:B------:R-:W-:-:S02]  /*10520*/  FFMA.FTZ R40, R31, c[0x0][0x2d0], -R58 ;  /* 0x0000b4001f287a23 */ /* 0x000fc4000001083a */
[----:B------:R-:W-:Y:S02]  /*10530*/  FFMA.FTZ R38, R29, c[0x0][0x2d0], -R64 ;  /* 0x0000b4001d267a23 */ /* 0x000fe40000010840 */
[----:B------:R-:W-:Y:S01]  /*10540*/  LDSM.16.MT88.4 R28, [R229+0x4900] ;  /* 0x00490000e51c783b */ /* 0x000fe20000004200 */
[----:B------:R-:W5:Y:S01]  /*10550*/  MUFU.EX2 R56, R56 ;  /* 0x0000003800387308 */ /* 0x000f620000000800 */
[----:B--2---:R-:W-:Y:S01]  /*10560*/  F2FP.PACK_AB R114, R51, R52 ;  /* 0x000000343372723e */ /* 0x004fe200000000ff */
[--C-:B------:R-:W-:Y:S02]  /*10570*/  FFMA.FTZ R39, R39, c[0x0][0x2d0], -R58.reuse ;  /* 0x0000b40027277a23 */ /* 0x100fe4000001083a */
        /* <DEDUP_REMOVED lines=8> */
[----:B-----5:R-:W-:Y:S01]  /*10600*/  F2FP.PACK_AB R113, R56, R57 ;  /* 0x000000393871723e */ /* 0x020fe200000000ff */
[----:B------:R-:W-:Y:S02]  /*10610*/  FFMA.FTZ R135, R135, c[0x0][0x2d0], -R64 ;  /* 0x0000b40087877a23 */ /* 0x000fe40000010840 */
[--C-:B------:R-:W-:Y:S02]  /*10620*/  FFMA.FTZ R145, R145, c[0x0][0x2d0], -R58.reuse ;  /* 0x0000b40091917a23 */ /* 0x100fe4000001083a */
[----:B------:R-:W-:-:S02]  /*10630*/  FFMA.FTZ R146, R146, c[0x0][0x2d0], -R58 ;  /* 0x0000b40092927a23 */ /* 0x000fc4000001083a */
[----:B------:R-:W5:Y:S01]  /*10640*/  MUFU.EX2 R50, R50 ;  /* 0x0000003200327308 */ /* 0x000f620000000800 */
[--C-:B------:R-:W-:Y:S02]  /*10650*/  FFMA.FTZ R148, R148, c[0x0][0x2d0], -R58.reuse ;  /* 0x0000b40094947a23 */ /* 0x100fe4000001083a */
[----:B------:R-:W-:Y:S02]  /*10660*/  FFMA.FTZ R149, R149, c[0x0][0x2d0], -R58 ;  /* 0x0000b40095957a23 */ /* 0x000fe4000001083a */
[--C-:B------:R-:W-:Y:S02]  /*10670*/  FFMA.FTZ R157, R157, c[0x0][0x2d0], -R64.reuse ;  /* 0x0000b4009d9d7a23 */ /* 0x100fe40000010840 */
[--C-:B------:R-:W-:Y:S01]  /*10680*/  FFMA.FTZ R158, R158, c[0x0][0x2d0], -R64.reuse ;  /* 0x0000b4009e9e7a23 */ /* 0x100fe20000010840 */
[----:B--2---:R-:W-:Y:S01]  /*10690*/  F2FP.PACK_AB R115, R47, R53 ;  /* 0x000000352f73723e */ /* 0x004fe200000000ff */
[----:B------:R-:W2:Y:S01]  /*106a0*/  MUFU.EX2 R49, R49 ;  /* 0x0000003100317308 */ /* 0x000ea20000000800 */
[----:B------:R-:W-:-:S02]  /*106b0*/  FFMA.FTZ R160, R160, c[0x0][0x2d0], -R64 ;  /* 0x0000b400a0a07a23 */ /* 0x000fc40000010840 */
[----:B------:R-:W-:Y:S02]  /*106c0*/  FFMA.FTZ R159, R159, c[0x0][0x2d0], -R64 ;  /* 0x0000b4009f9f7a23 */ /* 0x000fe40000010840 */
        /* <DEDUP_REMOVED lines=21> */
[----:B------:R-:W1:Y:S01]  /*10820*/  MUFU.EX2 R44, R44 ;  /* 0x0000002c002c7308 */ /* 0x000e620000000800 */
        /* <DEDUP_REMOVED lines=13> */
[--C-:B------:R-:W-:Y:S02]  /*10900*/  FFMA.FTZ R65, R65, c[0x0][0x2d0], -R64.reuse ;  /* 0x0000b40041417a23 */ /* 0x100fe40000010840 */
[----:B------:R-:W-:Y:S01]  /*10910*/  FFMA.FTZ R242, R63, c[0x0][0x2d0], -R64 ;  /* 0x0000b4003ff27a23 */ /* 0x000fe20000010840 */
[C---:B------:R-:W-:Y:S01]  /*10920*/  HMMA.16816.F32 R120, R112.reuse, R100, RZ ;  /* 0x000000647078723c */ /* 0x040fe200000018ff */
[--C-:B------:R-:W-:Y:S01]  /*10930*/  FFMA.FTZ R62, R62, c[0x0][0x2d0], -R58.reuse ;  /* 0x0000b4003e3e7a23 */ /* 0x100fe2000001083a */
[----:B------:R-:W1:Y:S01]  /*10940*/  MUFU.EX2 R42, R42 ;  /* 0x0000002a002a7308 */ /* 0x000e620000000800 */
[--C-:B------:R-:W-:Y:S02]  /*10950*/  FFMA.FTZ R61, R61, c[0x0][0x2d0], -R58.reuse ;  /* 0x0000b4003d3d7a23 */ /* 0x100fe4000001083a */
[--C-:B------:R-:W-:Y:S02]  /*10960*/  FFMA.FTZ R243, R59, c[0x0][0x2d0], -R58.reuse ;  /* 0x0000b4003bf37a23 */ /* 0x100fe4000001083a */
[----:B------:R-:W-:Y:S01]  /*10970*/  FFMA.FTZ R60, R60, c[0x0][0x2d0], -R58 ;  /* 0x0000b4003c3c7a23 */ /* 0x000fe2000001083a */
[----:B------:R-:W-:Y:S01]  /*10980*/  HMMA.16816.F32 R104, R112, R108, RZ ;  /* 0x0000006c7068723c */ /* 0x000fe200000018ff */
[----:B------:R-:W-:Y:S01]  /*10990*/  FADD.FTZ R51, R51, R54 ;  /* 0x0000003633337221 */ /* 0x000fe20000010000 */
[----:B------:R-:W1:Y:S01]  /*109a0*/  MUFU.EX2 R41, R41 ;  /* 0x0000002900297308 */ /* 0x000e620000000800 */
[----:B------:R-:W-:-:S02]  /*109b0*/  FADD.FTZ R56, R47, R56 ;  /* 0x000000382f387221 */ /* 0x000fc40000010000 */
[----:B-----5:R-:W-:-:S03]  /*109c0*/  FADD.FTZ R51, R50, R51 ;  /* 0x0000003332337221 */ /* 0x020fc60000010000 */
[C---:B------:R-:W-:Y:S02]  /*109d0*/  HMMA.16816.F32 R124, R112.reuse, R126, RZ ;  /* 0x0000007e707c723c */ /* 0x040fe400000018ff */
[----:B------:R-:W-:Y:S06]  /*109e0*/  MUFU.EX2 R38, R38 ;  /* 0x0000002600267308 */ /* 0x000fec0000000800 */
[C---:B------:R-:W-:Y:S02]  /*109f0*/  HMMA.16816.F32 R72, R112.reuse, R74, RZ ;  /* 0x0000004a7048723c */ /* 0x040fe400000018ff */
[----:B------:R-:W-:Y:S06]  /*10a00*/  MUFU.EX2 R37, R37 ;  /* 0x0000002500257308 */ /* 0x000fec0000000800 */
[C---:B------:R-:W-:Y:S02]  /*10a10*/  HMMA.16816.F32 R80, R112.reuse, R82, RZ ;  /* 0x000000527050723c */ /* 0x040fe400000018ff */
[----:B------:R-:W-:Y:S06]  /*10a20*/  MUFU.EX2 R39, R39 ;  /* 0x0000002700277308 */ /* 0x000fec0000000800 */
[C---:B------:R-:W-:Y:S02]  /*10a30*/  HMMA.16816.F32 R96, R112.reuse, R98, RZ ;  /* 0x000000627060723c */ /* 0x040fe400000018ff */
[----:B------:R-:W5:Y:S06]  /*10a40*/  MUFU.EX2 R36, R36 ;  /* 0x0000002400247308 */ /* 0x000f6c0000000800 */
[C---:B------:R-:W-:Y:S02]  /*10a50*/  HMMA.16816.F32 R100, R112.reuse, R102, RZ ;  /* 0x000000667064723c */ /* 0x040fe400000018ff */
[----:B------:R-:W-:Y:S06]  /*10a60*/  MUFU.EX2 R3, R3 ;  /* 0x0000000300037308 */ /* 0x000fec0000000800 */
[C---:B------:R-:W-:Y:S02]  /*10a70*/  HMMA.16816.F32 R108, R112.reuse, R110, RZ ;  /* 0x0000006e706c723c */ /* 0x040fe400000018ff */
[----:B------:R-:W4:Y:S06]  /*10a80*/  MUFU.EX2 R2, R2 ;  /* 0x0000000200027308 */ /* 0x000f2c0000000800 */
[C---:B---3--:R-:W-:Y:S02]  /*10a90*/  HMMA.16816.F32 R116, R112.reuse, R4, RZ ;  /* 0x000000047074723c */ /* 0x048fe400000018ff */
[----:B------:R-:W3:Y:S05]  /*10aa0*/  MUFU.EX2 R133, R133 ;  /* 0x0000008500857308 */ /* 0x000eea0000000800 */
[----:B--2---:R-:W-:Y:S01]  /*10ab0*/  F2FP.PACK_AB R4, R49, R50 ;  /* 0x000000323104723e */ /* 0x004fe200000000ff */
[----:B------:R-:W-:Y:S01]  /*10ac0*/  HMMA.16816.F32 R112, R112, R6, RZ ;  /* 0x000000067070723c */ /* 0x000fe200000018ff */
[----:B-1----:R-:W-:Y:S01]  /*10ad0*/  F2FP.PACK_AB R5, R44, R48 ;  /* 0x000000302c05723e */ /* 0x002fe200000000ff */
        /* <DEDUP_REMOVED lines=15> */
[----:B------:R-:W2:Y:S01]  /*10bd0*/  LDSM.16.MT88.4 R8, [R228+0x4900] ;  /* 0x00490000e408783b */ /* 0x000ea20000004200 */
        /* <DEDUP_REMOVED lines=11> */
[C---:B----4-:R-:W-:Y:S02]  /*10c90*/  HMMA.16816.F32 R68, R4.reuse, R20, R68 ;  /* 0x000000140444723c */ /* 0x050fe40000001844 */
[----:B------:R-:W4:Y:S06]  /*10ca0*/  MUFU.EX2 R158, R158 ;  /* 0x0000009e009e7308 */ /* 0x000f2c0000000800 */
[C---:B--2---:R-:W-:Y:S02]  /*10cb0*/  HMMA.16816.F32 R116, R4.reuse, R8, R116 ;  /* 0x000000080474723c */ /* 0x044fe40000001874 */
[----:B------:R-:W-:Y:S06]  /*10cc0*/  MUFU.EX2 R160, R160 ;  /* 0x000000a000a07308 */ /* 0x000fec0000000800 */
[C---:B------:R-:W-:Y:S01]  /*10cd0*/  HMMA.16816.F32 R112, R4.reuse, R10, R112 ;  /* 0x0000000a0470723c */ /* 0x040fe20000001870 */
[----:B------:R-:W2:Y:S01]  /*10ce0*/  LDSM.16.MT88.4 R8, [R232+0x5100] ;  /* 0x00510000e808783b */ /* 0x000ea20000004200 */
        /* <DEDUP_REMOVED lines=15> */
[----:B------:R-:W1:Y:S06]  /*10de0*/  MUFU.EX2 R171, R171 ;  /* 0x000000ab00ab7308 */ /* 0x000e6c0000000800 */
[----:B------:R-:W-:Y:S01]  /*10df0*/  HMMA.16816.F32 R108, R4, R30, R108 ;  /* 0x0000001e046c723c */ /* 0x000fe2000000186c */
[----:B------:R-:W4:Y:S01]  /*10e00*/  LDSM.16.MT88.4 R28, [R229+0x5100] ;  /* 0x00510000e51c783b */ /* 0x000f220000004200 */
[----:B------:R-:W-:Y:S05]  /*10e10*/  MUFU.EX2 R170, R170 ;  /* 0x000000aa00aa7308 */ /* 0x000fea0000000800 */
[C---:B------:R-:W-:Y:S01]  /*10e20*/  F2FP.PACK_AB R4, R41.reuse, R42 ;  /* 0x0000002a2904723e */ /* 0x040fe200000000ff */
[----:B------:R-:W-:Y:S01]  /*10e30*/  FADD.FTZ R41, R41, R45 ;  /* 0x0000002d29297221 */ /* 0x000fe20000010000 */
[----:B-----5:R-:W-:Y:S01]  /*10e40*/  F2FP.PACK_AB R5, R36, R39 ;  /* 0x000000272405723e */ /* 0x020fe200000000ff */
[----:B------:R-:W-:Y:S01]  /*10e50*/  MUFU.EX2 R169, R169 ;  /* 0x000000a900a97308 */ /* 0x000fe20000000800 */
[----:B------:R-:W-:Y:S01]  /*10e60*/  F2FP.PACK_AB R6, R37, R38 ;  /* 0x000000262506723e */ /* 0x000fe200000000ff */
[----:B------:R-:W-:Y:S01]  /*10e70*/  FADD.FTZ R39, R39, R43 ;  /* 0x0000002b27277221 */ /* 0x000fe20000010000 */
[----:B------:R-:W-:Y:S01]  /*10e80*/  F2FP.PACK_AB R7, R2, R3 ;  /* 0x000000030207723e */ /* 0x000fe200000000ff */
[----:B------:R-:W-:-:S02]  /*10e90*/  FADD.FTZ R41, R38, R41 ;  /* 0x0000002926297221 */ /* 0x000fc40000010000 */
[----:B------:R-:W-:Y:S02]  /*10ea0*/  FADD.FTZ R39, R36, R39 ;  /* 0x0000002724277221 */ /* 0x000fe40000010000 */
[----:B------:R-:W5:Y:S01]  /*10eb0*/  MUFU.EX2 R168, R168 ;  /* 0x000000a800a87308 */ /* 0x000f620000000800 */
[----:B------:R-:W-:Y:S01]  /*10ec0*/  FADD.FTZ R37, R37, R41 ;  /* 0x0000002925257221 */ /* 0x000fe20000010000 */
[C---:B-1----:R-:W-:Y:S01]  /*10ed0*/  HMMA.16816.F32 R84, R4.reuse, R12, R84 ;  /* 0x0000000c0454723c */ /* 0x042fe20000001854 */
[----:B------:R-:W-:Y:S02]  /*10ee0*/  FADD.FTZ R3, R3, R39 ;  /* 0x0000002703037221 */ /* 0x000fe40000010000 */
[----:B---3--:R-:W-:Y:S02]  /*10ef0*/  FADD.FTZ R37, R133, R37 ;  /* 0x0000002585257221 */ /* 0x008fe40000010000 */
[----:B------:R-:W-:Y:S01]  /*10f00*/  FADD.FTZ R3, R2, R3 ;  /* 0x0000000302037221 */ /* 0x000fe20000010000 */
[----:B------:R-:W1:Y:S02]  /*10f10*/  MUFU.EX2 R167, R167 ;  /* 0x000000a700a77308 */ /* 0x000e640000000800 */
[C---:B------:R-:W-:Y:S01]  /*10f20*/  HMMA.16816.F32 R88, R4.reuse, R14, R88 ;  /* 0x0000000e0458723c */ /* 0x040fe20000001858 */
[----:B------:R-:W3:Y:S05]  /*10f30*/  LDSM.16.MT88.4 R12, [R228+0x5100] ;  /* 0x00510000e40c783b */ /* 0x000eea0000004200 */
[----:B------:R-:W-:Y:S02]  /*10f40*/  MUFU.EX2 R166, R166 ;  /* 0x000000a600a67308 */ /* 0x000fe40000000800 */
[C---:B--2---:R-:W-:Y:S06]  /*10f50*/  HMMA.16816.F32 R92, R4.reuse, R8, R92 ;  /* 0x00000008045c723c */ /* 0x044fec000000185c */
[----:B------:R-:W2:Y:S02]  /*10f60*/  MUFU.EX2 R163, R163 ;  /* 0x000000a300a37308 */ /* 0x000ea40000000800 */
        /* <DEDUP_REMOVED lines=23> */
[C---:B----4-:R-:W-:Y:S06]  /*110e0*/  HMMA.16816.F32 R104, R4.reuse, R28, R104 ;  /* 0x0000001c0468723c */ /* 0x050fec0000001868 */
[----:B------:R-:W-:Y:S02]  /*110f0*/  MUFU.EX2 R61, R61 ;  /* 0x0000003d003d7308 */ /* 0x000fe40000000800 */
[C---:B------:R-:W-:Y:S01]  /*11100*/  HMMA.16816.F32 R108, R4.reuse, R30, R108 ;  /* 0x0000001e046c723c */ /* 0x040fe2000000186c */
[----:B------:R-:W-:Y:S05]  /*11110*/  LDSM.16.MT88.4 R28, [R229+0x5900] ;  /* 0x00590000e51c783b */ /* 0x000fea0000004200 */
[----:B------:R-:W-:Y:S02]  /*11120*/  MUFU.EX2 R243, R243 ;  /* 0x000000f300f37308 */ /* 0x000fe40000000800 */
[C---:B---3--:R-:W-:Y:S08]  /*11130*/  HMMA.16816.F32 R116, R4.reuse, R12, R116 ;  /* 0x0000000c0474723c */ /* 0x048ff00000001874 */
[----:B------:R-:W-:Y:S01]  /*11140*/  HMMA.16816.F32 R112, R4, R14, R112 ;  /* 0x0000000e0470723c */ /* 0x000fe20000001870 */
[----:B------:R-:W3:Y:S06]  /*11150*/  LDSM.16.MT88.4 R12, [R232+0x5900] ;  /* 0x00590000e80c783b */ /* 0x000eec0000004200 */
        /* <DEDUP_REMOVED lines=10> */
[----:B-1----:R-:W-:Y:S01]  /*11200*/  HMMA.16816.F32 R84, R4, R8, R84 ;  /* 0x000000080454723c */ /* 0x002fe20000001854 */
[----:B------:R-:W-:Y:S02]  /*11210*/  FADD.FTZ R135, R157, R135 ;  /* 0x000000879d877221 */ /* 0x000fe40000010000 */
[----:B------:R-:W-:-:S05]  /*11220*/  FADD.FTZ R148, R149, R148 ;  /* 0x0000009495947221 */ /* 0x000fca0000010000 */
[C---:B------:R-:W-:Y:S01]  /*11230*/  HMMA.16816.F32 R88, R4.reuse, R10, R88 ;  /* 0x0000000a0458723c */ /* 0x040fe20000001858 */
[----:B------:R-:W1:Y:S07]  /*11240*/  LDSM.16.MT88.4 R8, [R228+0x5900] ;  /* 0x00590000e408783b */ /* 0x000e6e0000004200 */
[C---:B------:R-:W-:Y:S08]  /*11250*/  HMMA.16816.F32 R128, R4.reuse, R24, R128 ;  /* 0x000000180480723c */ /* 0x040ff00000001880 */
[C---:B---3--:R-:W-:Y:S08]  /*11260*/  HMMA.16816.F32 R92, R4.reuse, R12, R92 ;  /* 0x0000000c045c723c */ /* 0x048ff0000000185c */
[C---:B------:R-:W-:Y:S01]  /*11270*/  HMMA.16816.F32 R96, R4.reuse, R14, R96 ;  /* 0x0000000e0460723c */ /* 0x040fe20000001860 */
[----:B------:R-:W3:Y:S07]  /*11280*/  LDSM.16.MT88.4 R12, [R228+0x2100] ;  /* 0x00210000e40c783b */ /* 0x000eee0000004200 */
[C---:B------:R-:W-:Y:S01]  /*11290*/  HMMA.16816.F32 R124, R4.reuse, R26, R124 ;  /* 0x0000001a047c723c */ /* 0x040fe2000000187c */
[----:B------:R-:W-:Y:S07]  /*112a0*/  LDSM.16.MT88.4 R24, [R232+0x2100] ;  /* 0x00210000e818783b */ /* 0x000fee0000004200 */
[C---:B------:R-:W-:Y:S08]  /*112b0*/  HMMA.16816.F32 R68, R4.reuse, R20, R68 ;  /* 0x000000140444723c */ /* 0x040ff00000001844 */
[C---:B-1----:R-:W-:Y:S08]  /*112c0*/  HMMA.16816.F32 R116, R4.reuse, R8, R116 ;  /* 0x000000080474723c */ /* 0x042ff00000001874 */
[C---:B------:R-:W-:Y:S01]  /*112d0*/  HMMA.16816.F32 R112, R4.reuse, R10, R112 ;  /* 0x0000000a0470723c */ /* 0x040fe20000001870 */
[----:B------:R-:W1:Y:S07]  /*112e0*/  LDSM.16.MT88.4 R8, [R232+0x6100] ;  /* 0x00610000e808783b */ /* 0x000e6e0000004200 */
[C---:B------:R-:W-:Y:S01]  /*112f0*/  HMMA.16816.F32 R72, R4.reuse, R22, R72 ;  /* 0x000000160448723c */ /* 0x040fe20000001848 */
[----:B------:R-:W4:Y:S07]  /*11300*/  LDSM.16.MT88.4 R20, [R230+0x2100] ;  /* 0x00210000e614783b */ /* 0x000f2e0000004200 */
        /* <DEDUP_REMOVED lines=8> */
[----:B------:R-:W2:Y:S06]  /*11390*/  LDSM.16.MT88.4 R28, [R229+0x6100] ;  /* 0x00610000e51c783b */ /* 0x000eac0000004200 */
        /* <DEDUP_REMOVED lines=10> */
[C---:B---3--:R-:W-:Y:S01]  /*11440*/  HMMA.16816.F32 R84, R4.reuse, R12, R84 ;  /* 0x0000000c0454723c */ /* 0x048fe20000001854 */
[----:B------:R-:W-:Y:S02]  /*11450*/  FADD.FTZ R159, R176, R159 ;  /* 0x0000009fb09f7221 */ /* 0x000fe40000010000 */
[----:B------:R-:W-:Y:S02]  /*11460*/  FADD.FTZ R164, R165, R164 ;  /* 0x000000a4a5a47221 */ /* 0x000fe40000010000 */
[----:B------:R-:W-:Y:S02]  /*11470*/  FADD.FTZ R159, R171, R159 ;  /* 0x0000009fab9f7221 */ /* 0x000fe40000010000 */
[----:B-----5:R-:W-:Y:S01]  /*11480*/  FADD.FTZ R164, R168, R164 ;  /* 0x000000a4a8a47221 */ /* 0x020fe20000010000 */
[----:B------:R-:W-:Y:S01]  /*11490*/  HMMA.16816.F32 R88, R4, R14, R88 ;  /* 0x0000000e0458723c */ /* 0x000fe20000001858 */
[----:B------:R-:W3:Y:S02]  /*114a0*/  LDSM.16.MT88.4 R12, [R228+0x6100] ;  /* 0x00610000e40c783b */ /* 0x000ee40000004200 */
[----:B------:R-:W-:-:S05]  /*114b0*/  FADD.FTZ R164, R167, R164 ;  /* 0x000000a4a7a47221 */ /* 0x000fca0000010000 */
[C---:B-1----:R-:W-:Y:S08]  /*114c0*/  HMMA.16816.F32 R92, R4.reuse, R8, R92 ;  /* 0x00000008045c723c */ /* 0x042ff0000000185c */
[C---:B------:R-:W-:Y:S01]  /*114d0*/  HMMA.16816.F32 R96, R4.reuse, R10, R96 ;  /* 0x0000000a0460723c */ /* 0x040fe20000001860 */
[----:B------:R-:W1:Y:S07]  /*114e0*/  LDSM.16.MT88.4 R8, [R228+0x2900] ;  /* 0x00290000e408783b */ /* 0x000e6e0000004200 */
[C---:B------:R-:W-:Y:S08]  /*114f0*/  HMMA.16816.F32 R128, R4.reuse, R24, R128 ;  /* 0x000000180480723c */ /* 0x040ff00000001880 */
[C---:B------:R-:W-:Y:S01]  /*11500*/  HMMA.16816.F32 R124, R4.reuse, R26, R124 ;  /* 0x0000001a047c723c */ /* 0x040fe2000000187c */
[----:B------:R-:W5:Y:S07]  /*11510*/  LDSM.16.MT88.4 R24, [R232+0x2900] ;  /* 0x00290000e818783b */ /* 0x000f6e0000004200 */
[C---:B----4-:R-:W-:Y:S08]  /*11520*/  HMMA.16816.F32 R68, R4.reuse, R20, R68 ;  /* 0x000000140444723c */ /* 0x050ff00000001844 */
        /* <DEDUP_REMOVED lines=10> */
[----:B------:R-:W-:Y:S07]  /*115d0*/  LDSM.16.MT88.4 R28, [R229+0x6900] ;  /* 0x00690000e51c783b */ /* 0x000fee0000004200 */
[C---:B---3--:R-:W-:Y:S08]  /*115e0*/  HMMA.16816.F32 R116, R4.reuse, R12, R116 ;  /* 0x0000000c0474723c */ /* 0x048ff00000001874 */
[----:B------:R-:W-:Y:S01]  /*115f0*/  HMMA.16816.F32 R112, R4, R14, R112 ;  /* 0x0000000e0470723c */ /* 0x000fe20000001870 */
[----:B------:R-:W2:Y:S06]  /*11600*/  LDSM.16.MT88.4 R12, [R232+0x6900] ;  /* 0x00690000e80c783b */ /* 0x000eac0000004200 */
        /* <DEDUP_REMOVED lines=8> */
[C---:B-1----:R-:W-:Y:S08]  /*11690*/  HMMA.16816.F32 R84, R4.reuse, R8, R84 ;  /* 0x000000080454723c */ /* 0x042ff00000001854 */
[C---:B------:R-:W-:Y:S01]  /*116a0*/  HMMA.16816.F32 R88, R4.reuse, R10, R88 ;  /* 0x0000000a0458723c */ /* 0x040fe20000001858 */
[----:B------:R-:W1:Y:S07]  /*116b0*/  LDSM.16.MT88.4 R8, [R228+0x6900] ;  /* 0x00690000e408783b */ /* 0x000e6e0000004200 */
[C---:B-----5:R-:W-:Y:S08]  /*116c0*/  HMMA.16816.F32 R128, R4.reuse, R24, R128 ;  /* 0x000000180480723c */ /* 0x060ff00000001880 */
[C---:B------:R-:W-:Y:S01]  /*116d0*/  HMMA.16816.F32 R124, R4.reuse, R26, R124 ;  /* 0x0000001a047c723c */ /* 0x040fe2000000187c */
[----:B------:R-:W3:Y:S07]  /*116e0*/  LDSM.16.MT88.4 R24, [R232+0x3100] ;  /* 0x00310000e818783b */ /* 0x000eee0000004200 */
[C---:B--2---:R-:W-:Y:S08]  /*116f0*/  HMMA.16816.F32 R92, R4.reuse, R12, R92 ;  /* 0x0000000c045c723c */ /* 0x044ff0000000185c */
[C---:B------:R-:W-:Y:S01]  /*11700*/  HMMA.16816.F32 R96, R4.reuse, R14, R96 ;  /* 0x0000000e0460723c */ /* 0x040fe20000001860 */
[----:B------:R-:W2:Y:S07]  /*11710*/  LDSM.16.MT88.4 R12, [R228+0x3100] ;  /* 0x00310000e40c783b */ /* 0x000eae0000004200 */
[C---:B------:R-:W-:Y:S01]  /*11720*/  HMMA.16816.F32 R120, R4.reuse, R32, R120 ;  /* 0x000000200478723c */ /* 0x040fe20000001878 */
[----:B------:R-:W-:Y:S06]  /*11730*/  MUFU.EX2 R32, R150 ;  /* 0x0000009600207308 */ /* 0x000fec0000000800 */
[----:B------:R-:W-:Y:S01]  /*11740*/  FFMA.FTZ R33, R147, c[0x0][0x2d0], -R58 ;  /* 0x0000b40093217a23 */ /* 0x000fe2000001083a */
[C---:B-1----:R-:W-:Y:S05]  /*11750*/  HMMA.16816.F32 R116, R4.reuse, R8, R116 ;  /* 0x000000080474723c */ /* 0x042fea0000001874 */
[----:B------:R-:W1:Y:S03]  /*11760*/  MUFU.EX2 R33, R33 ;  /* 0x0000002100217308 */ /* 0x000e660000000800 */
        /* <DEDUP_REMOVED lines=9> */
[C---:B------:R-:W-:Y:S01]  /*11800*/  HMMA.16816.F32 R80, R4.reuse, R18, R80 ;  /* 0x000000120450723c */ /* 0x040fe20000001850 */
[----:B------:R-:W2:Y:S07]  /*11810*/  LDSM.16.MT88.4 R16, [R229+0x3100] ;  /* 0x00310000e510783b */ /* 0x000eae0000004200 */
[----:B------:R-:W-:Y:S07]  /*11820*/  HMMA.16816.F32 R100, R4, R34, R100 ;  /* 0x000000220464723c */ /* 0x000fee0000001864 */
[----:B------:R-:W-:Y:S01]  /*11830*/  F2FP.PACK_AB R4, R155, R156 ;  /* 0x0000009c9b04723e */ /* 0x000fe200000000ff */
[--C-:B------:R-:W-:Y:S01]  /*11840*/  FFMA.FTZ R34, R67, c[0x0][0x2d0], -R64.reuse ;  /* 0x0000b40043227a23 */ /* 0x100fe20000010840 */
[----:B------:R-:W-:Y:S01]  /*11850*/  F2FP.PACK_AB R5, R151, R152 ;  /* 0x000000989705723e */ /* 0x000fe200000000ff */
[----:B------:R-:W-:Y:S01]  /*11860*/  FFMA.FTZ R35, R66, c[0x0][0x2d0], -R64 ;  /* 0x0000b40042237a23 */ /* 0x000fe20000010840 */
[----:B------:R-:W-:Y:S01]  /*11870*/  F2FP.PACK_AB R6, R153, R154 ;  /* 0x0000009a9906723e */ /* 0x000fe200000000ff */
[----:B------:R-:W-:Y:S01]  /*11880*/  FADD.FTZ R156, R156, R170 ;  /* 0x000000aa9c9c7221 */ /* 0x000fe20000010000 */
[----:B-1----:R-:W-:Y:S01]  /*11890*/  F2FP.PACK_AB R7, R33, R32 ;  /* 0x000000202107723e */ /* 0x002fe200000000ff */
[----:B------:R-:W1:Y:S01]  /*118a0*/  MUFU.EX2 R34, R34 ;  /* 0x0000002200227308 */ /* 0x000e620000000800 */
        /* <DEDUP_REMOVED lines=11> */
[----:B-1----:R-:W-:-:S02]  /*11960*/  FADD.FTZ R154, R34, R154 ;  /* 0x0000009a229a7221 */ /* 0x002fc40000010000 */
[----:B------:R-:W-:-:S04]  /*11970*/  FADD.FTZ R32, R62, R32 ;  /* 0x000000203e207221 */ /* 0x000fc80000010000 */
[----:B--2---:R-:W-:Y:S01]  /*11980*/  HMMA.16816.F32 R84, R4, R12, R84 ;  /* 0x0000000c0454723c */ /* 0x004fe20000001854 */
        /* <DEDUP_REMOVED lines=54> */
[----:B------:R-:W-:Y:S01]  /*11cf0*/  SHF.L.U32 R251, R244, 0x1, RZ ;  /* 0x00000001f4fb7819 */ /* 0x000fe200000006ff */
[C---:B------:R-:W-:Y:S01]  /*11d00*/  IMAD.SHL.U32 R249, R239.reuse, 0x2, RZ ;  /* 0x00000002eff97824 */ /* 0x040fe200078e00ff */
[----:B------:R-:W-:Y:S01]  /*11d10*/  SHF.L.U64.HI R250, R239, 0x1, R241 ;  /* 0x00000001effa7819 */ /* 0x000fe200000102f1 */
[----:B------:R-:W-:-:S02]  /*11d20*/  ULDC UR5, c[0x0][0x210] ;  /* 0x0000840000057ab9 */ /* 0x000fc40000000800 */
[----:B------:R-:W-:Y:S02]  /*11d30*/  ULDC UR4, c[0x0][0x1e8] ;  /* 0x00007a0000047ab9 */ /* 0x000fe40000000800 */
[----:B------:R-:W-:Y:S02]  /*11d40*/  UIMAD UR5, UR13, UR5, URZ ;  /* 0x000000050d0572a4 */ /* 0x000fe4000f8e023f */
[----:B------:R-:W-:Y:S01]  /*11d50*/  @P1 IMAD.HI.U32 R248, R246, c[0x0][0x2c8], RZ ;  /* 0x0000b200f6f81a27 */ /* 0x000fe200078e00ff */
[----:B------:R-:W-:Y:S02]  /*11d60*/  UIMAD UR4, UR13, UR4, URZ ;  /* 0x000000040d0472a4 */ /* 0x000fe4000f8e023f */
[----:B------:R-:W-:Y:S02]  /*11d70*/  UMOV UR6, 0xffffff80 ;  /* 0xffffff8000067882 */ /* 0x000fe40000000000 */
[----:B------:R-:W-:Y:S02]  /*11d80*/  @P0 SHF.R.U32.HI R248, RZ, c[0x0][0x2cc], R248 ;  /* 0x0000b300fff80a19 */ /* 0x000fe400000116f8 */
.L_x_2848:
        /* <DEDUP_REMOVED lines=29> */
[----:B------:R-:W-:Y:S02]  /*11f60*/  IADD3 R6, P0, R4, UR5, RZ ;  /* 0x0000000504067c10 */ /* 0x000fe4000ff1e0ff */
[----:B------:R-:W-:Y:S02]  /*11f70*/  SHF.L.U64.HI R4, R244, 0x1, R245 ;  /* 0x00000001f4047819 */ /* 0x000fe400000102f5 */
[----:B------:R-:W-:Y:S02]  /*11f80*/  IADD3.X R0, R5, UR12, R0, P0, !PT ;  /* 0x0000000c05007c10 */ /* 0x000fe400087fe400 */
[C---:B------:R-:W-:Y:S04]  /*11f90*/  LEA R5, P0, R6.reuse, c[0x0][0x1f8], 0x1 ;  /* 0x00007e0006057a11 */ /* 0x040fe800078008ff */
[----:B------:R-:W-:Y:S01]  /*11fa0*/  LEA.HI.X R6, R6, c[0x0][0x1fc], R0, 0x1, P0 ;  /* 0x00007f0006067a11 */ /* 0x000fe200000f0c00 */
[----:B------:R-:W2:Y:S01]  /*11fb0*/  SHFL.IDX PT, R28, R5, RZ, 0x181f ;  /* 0x00181fff051c7589 */ /* 0x000ea200000e0000 */
[----:B------:R-:W-:Y:S03]  /*11fc0*/  SEL R0, RZ, 0x10, P5 ;  /* 0x00000010ff007807 */ /* 0x000fe60002800000 */
[----:B------:R-:W3:Y:S01]  /*11fd0*/  SHFL.IDX PT, R20, R5, 0x1, 0x181f ;  /* 0x00381f0005147f89 */ /* 0x000ee200000e0000 */
[C---:B------:R-:W-:Y:S02]  /*11fe0*/  ISETP.NE.U32.AND P3, PT, R0.reuse, RZ, PT ;  /* 0x000000ff0000720c */ /* 0x040fe40003f65070 */
[----:B------:R-:W-:Y:S01]  /*11ff0*/  IADD3 R0, -R0, 0x10, RZ ;  /* 0x0000001000007810 */ /* 0x000fe20007ffe1ff */
[----:B------:R-:W4:Y:S04]  /*12000*/  SHFL.IDX PT, R14, R6, RZ, 0x181f ;  /* 0x00181fff060e7589 */ /* 0x000f2800000e0000 */
[----:B------:R-:W5:Y:S04]  /*12010*/  SHFL.IDX PT, R13, R6, 0x1, 0x181f ;  /* 0x00381f00060d7f89 */ /* 0x000f6800000e0000 */
[----:B------:R-:W1:Y:S04]  /*12020*/  SHFL.IDX PT, R7, R5, 0x2, 0x181f ;  /* 0x00581f0005077f89 */ /* 0x000e6800000e0000 */
[----:B------:R-:W1:Y:S04]  /*12030*/  SHFL.IDX PT, R5, R5, 0x3, 0x181f ;  /* 0x00781f0005057f89 */ /* 0x000e6800000e0000 */
[----:B------:R-:W1:Y:S04]  /*12040*/  SHFL.IDX PT, R12, R6, 0x2, 0x181f ;  /* 0x00581f00060c7f89 */ /* 0x000e6800000e0000 */
[----:B------:R-:W1:Y:S01]  /*12050*/  SHFL.IDX PT, R6, R6, 0x3, 0x181f ;  /* 0x00781f0006067f89 */ /* 0x000e6200000e0000 */
[C---:B--2---:R-:W-:Y:S02]  /*12060*/  IADD3 R30, P1, R28.reuse, R251, RZ ;  /* 0x000000fb1c1e7210 */ /* 0x044fe40007f3e0ff */
[----:B------:R-:W-:Y:S02]  /*12070*/  IADD3 R28, P0, R28, R249, RZ ;  /* 0x000000f91c1c7210 */ /* 0x000fe40007f1e0ff */
[----:B---3--:R-:W-:Y:S01]  /*12080*/  IADD3 R22, P2, R20, R251, RZ ;  /* 0x000000fb14167210 */ /* 0x008fe20007f5e0ff */
[C---:B----4-:R-:W-:Y:S02]  /*12090*/  IMAD.X R31, R14.reuse, 0x1, R4, P1 ;  /* 0x000000010e1f7824 */ /* 0x050fe400008e0604 */
[----:B------:R-:W-:Y:S01]  /*120a0*/  IMAD.X R29, R14, 0x1, R250, P0 ;  /* 0x000000010e1d7824 */ /* 0x000fe200000e06fa */
[----:B------:R-:W-:Y:S01]  /*120b0*/  IADD3 R20, P0, R20, R249, RZ ;  /* 0x000000f914147210 */ /* 0x000fe20007f1e0ff */
[----:B-----5:R-:W-:Y:S01]  /*120c0*/  IMAD.X R23, R13, 0x1, R4, P2 ;  /* 0x000000010d177824 */ /* 0x020fe200010e0604 */
[----:B-1----:R-:W-:Y:S03]  /*120d0*/  IADD3 R14, P2, R7, R251, RZ ;  /* 0x000000fb070e7210 */ /* 0x002fe60007f5e0ff */
[----:B------:R-:W-:Y:S01]  /*120e0*/  IMAD.X R21, R13, 0x1, R250, P0 ;  /* 0x000000010d157824 */ /* 0x000fe200000e06fa */
[----:B------:R-:W-:Y:S02]  /*120f0*/  IADD3 R38, P1, R7, R249, RZ ;  /* 0x000000f907267210 */ /* 0x000fe40007f3e0ff */
[----:B------:R-:W-:Y:S02]  /*12100*/  IADD3 R36, P0, R5, R251, RZ ;  /* 0x000000fb05247210 */ /* 0x000fe40007f1e0ff */
[----:B------:R-:W-:Y:S01]  /*12110*/  LOP3.LUT R7, R0, 0xf, RZ, 0xc0, !PT ;  /* 0x0000000f00077812 */ /* 0x000fe200078ec0ff */
[----:B------:R-:W-:Y:S01]  /*12120*/  IMAD.X R15, R12, 0x1, R4, P2 ;  /* 0x000000010c0f7824 */ /* 0x000fe200010e0604 */
[----:B------:R-:W-:Y:S01]  /*12130*/  IADD3 R0, R240, 0x100, RZ ;  /* 0x00000100f0007810 */ /* 0x000fe20007ffe0ff */
[----:B------:R-:W-:Y:S02]  /*12140*/  IMAD.X R39, R12, 0x1, R250, P1 ;  /* 0x000000010c277824 */ /* 0x000fe400008e06fa */
[----:B------:R-:W-:Y:S01]  /*12150*/  IMAD.X R37, R6, 0x1, R4, P0 ;  /* 0x0000000106257824 */ /* 0x000fe200000e0604 */
[C---:B------:R-:W-:Y:S01]  /*12160*/  IADD3 R4, R240.reuse, 0x4100, RZ ;  /* 0x00004100f0047810 */ /* 0x040fe20007ffe0ff */
[----:B------:R1:W-:Y:S01]  /*12170*/  LDGSTS.E.BYPASS.LTC128B.128 [R0], [R30.64], !P6 ;  /* 0x000000001e007fae */ /* 0x0003e2000f101d56 */
[----:B------:R-:W-:Y:S02]  /*12180*/  IADD3 R12, P1, P0, R7, R5, R249 ;  /* 0x00000005070c7210 */ /* 0x000fe4000783e0f9 */
[C---:B------:R-:W-:Y:S01]  /*12190*/  IADD3 R5, R240.reuse, 0x1100, RZ ;  /* 0x00001100f0057810 */ /* 0x040fe20007ffe0ff */
[----:B------:R2:W-:Y:S01]  /*121a0*/  LDGSTS.E.BYPASS.LTC128B.128 [R4], [R28.64], !P5 ;  /* 0x000000001c047fae */ /* 0x0005e2000e901d56 */
[----:B------:R-:W-:Y:S03]  /*121b0*/  IADD3.X R13, RZ, R6, R250, P1, P0 ;  /* 0x00000006ff0d7210 */ /* 0x000fe60000fe04fa */
[----:B------:R3:W-:Y:S01]  /*121c0*/  LDGSTS.E.BYPASS.LTC128B.128 [R5], [R22.64], !P6 ;  /* 0x0000000016057fae */ /* 0x0007e2000f101d56 */
[C---:B--2---:R-:W-:Y:S02]  /*121d0*/  IADD3 R4, R240.reuse, 0x5100, RZ ;  /* 0x00005100f0047810 */ /* 0x044fe40007ffe0ff */
[C---:B---3--:R-:W-:Y:S03]  /*121e0*/  IADD3 R5, R240.reuse, 0x2100, RZ ;  /* 0x00002100f0057810 */ /* 0x048fe60007ffe0ff */
[----:B------:R2:W-:Y:S04]  /*121f0*/  LDGSTS.E.BYPASS.LTC128B.128 [R4], [R20.64], !P5 ;  /* 0x0000000014047fae */ /* 0x0005e8000e901d56 */
[----:B------:R1:W-:Y:S01]  /*12200*/  LDGSTS.E.BYPASS.LTC128B.128 [R5], [R14.64], !P6 ;  /* 0x000000000e057fae */ /* 0x0003e2000f101d56 */
[----:B--2---:R-:W-:Y:S05]  /*12210*/  IADD3 R4, R240, 0x6100, RZ ;  /* 0x00006100f0047810 */ /* 0x004fea0007ffe0ff */
[----:B------:R1:W-:Y:S04]  /*12220*/  LDGSTS.E.BYPASS.LTC128B.128 [R4], [R38.64], !P5 ;  /* 0x0000000026047fae */ /* 0x0003e8000e901d56 */
[----:B------:R1:W-:Y:S04]  /*12230*/  LDGSTS.E.BYPASS.LTC128B.128 [R0+0x3000], [R36.64], !P6 ;  /* 0x0300000024007fae */ /* 0x0003e8000f101d56 */
[----:B------:R1:W-:Y:S02]  /*12240*/  LDGSTS.E.BYPASS.LTC128B.128.ZFILL [R0+0x7000], [R12.64], P3 ;  /* 0x070000000c007fae */ /* 0x0003e40009941d56 */
.L_x_2846:
[C---:B-1234-:R-:W-:Y:S01]  /*12250*/  HMMA.16816.F32 R4, R136.reuse, R8, RZ ;  /* 0x000000088804723c */ /* 0x05efe200000018ff */
[----:B------:R-:W-:Y:S01]  /*12260*/  LDSM.16.M88.4 R176, [R231+0xb900] ;  /* 0x00b90000e7b0783b */ /* 0x000fe20000000200 */
[----:B------:R-:W-:Y:S06]  /*12270*/  UISETP.GE.AND UP0, UPT, UR14, 0x1, UPT ;  /* 0x000000010e00788c */ /* 0x000fec000bf06270 */
[C---:B------:R-:W-:Y:S01]  /*12280*/  HMMA.16816.F32 R8, R136.reuse, R10, RZ ;  /* 0x0000000a8808723c */ /* 0x040fe200000018ff */
[----:B------:R-:W0:Y:S01]  /*12290*/  LDGDEPBAR ;  /* 0x00000000000079af */ /* 0x000e220000000000 */
[----:B------:R-:W-:Y:S06]  /*122a0*/  PLOP3.LUT P0, PT, PT, PT, UP0, 0x80, 0x0 ;  /* 0x000000000000781c */ /* 0x000fec0003f0f008 */
[C---:B------:R-:W-:Y:S01]  /*122b0*/  HMMA.16816.F32 R12, R136.reuse, R16, RZ ;  /* 0x00000010880c723c */ /* 0x040fe200000018ff */
[----:B------:R-:W-:Y:S07]  /*122c0*/  LDSM.16.M88.4 R184, [R220] ;  /* 0x00000000dcb8783b */ /* 0x000fee0000000200 */
        /* <DEDUP_REMOVED lines=80> */
[----:B------:R-:W-:Y:S07]  /*127d0*/  LDSM.16.M88.4 R168, [R217] ;  /* 0x00000000d9a8783b */ /* 0x000fee0000000200 */
[C---:B-----5:R-:W-:Y:S08]  /*127e0*/  HMMA.16816.F32 R52, R180.reuse, R156, R52 ;  /* 0x0000009cb434723c */ /* 0x060ff00000001834 */
[C---:B------:R-:W-:Y:S01]  /*127f0*/  HMMA.16816.F32 R56, R180.reuse, R158, R56 ;  /* 0x0000009eb438723c */ /* 0x040fe20000001838 */
[----:B------:R-:W5:Y:S07]  /*12800*/  LDSM.16.M88.4 R156, [R234+0xf900] ;  /* 0x00f90000ea9c783b */ /* 0x000f6e0000000200 */
[C---:B------:R-:W-:Y:S08]  /*12810*/  HMMA.16816.F32 R60, R180.reuse, R160, R60 ;  /* 0x000000a0b43c723c */ /* 0x040ff0000000183c */
[----:B------:R-:W-:Y:S01]  /*12820*/  HMMA.16816.F32 R64, R180, R162, R64 ;  /* 0x000000a2b440723c */ /* 0x000fe20000001840 */
[----:B------:R-:W1:Y:S07]  /*12830*/  LDSM.16.M88.4 R160, [R219] ;  /* 0x00000000dba0783b */ /* 0x000e6e0000000200 */
[C---:B------:R-:W-:Y:S08]  /*12840*/  HMMA.16816.F32 R4, R188.reuse, R164, R4 ;  /* 0x000000a4bc04723c */ /* 0x040ff00000001804 */
[C---:B------:R-:W-:Y:S01]  /*12850*/  HMMA.16816.F32 R8, R188.reuse, R166, R8 ;  /* 0x000000a6bc08723c */ /* 0x040fe20000001808 */
[----:B------:R-:W2:Y:S07]  /*12860*/  LDSM.16.M88.4 R164, [R218] ;  /* 0x00000000daa4783b */ /* 0x000eae0000000200 */
[C---:B------:R-:W-:Y:S08]  /*12870*/  HMMA.16816.F32 R12, R188.reuse, R176, R12 ;  /* 0x000000b0bc0c723c */ /* 0x040ff0000000180c */
[C---:B------:R-:W-:Y:S01]  /*12880*/  HMMA.16816.F32 R16, R188.reuse, R178, R16 ;  /* 0x000000b2bc10723c */ /* 0x040fe20000001810 */
[----:B------:R-:W3:Y:S07]  /*12890*/  LDSM.16.M88.4 R176, [R216] ;  /* 0x00000000d8b0783b */ /* 0x000eee0000000200 */
[C---:B------:R-:W-:Y:S08]  /*128a0*/  HMMA.16816.F32 R20, R188.reuse, R184, R20 ;  /* 0x000000b8bc14723c */ /* 0x040ff00000001814 */
[C---:B------:R-:W-:Y:S01]  /*128b0*/  HMMA.16816.F32 R24, R188.reuse, R186, R24 ;  /* 0x000000babc18723c */ /* 0x040fe20000001818 */
[----:B------:R-:W-:Y:S07]  /*128c0*/  LDSM.16.M88.4 R184, [R212] ;  /* 0x00000000d4b8783b */ /* 0x000fee0000000200 */
        /* <DEDUP_REMOVED lines=40> */
[C---:B------:R-:W-:Y:S01]  /*12b50*/  HMMA.16816.F32 R8, R196.reuse, R202, R8 ;  /* 0x000000cac408723c */ /* 0x040fe20000001808 */
[----:B------:R-:W-:Y:S07]  /*12b60*/  LDSM.16.M88.4 R200, [R220+0x6800] ;  /* 0x00680000dcc8783b */ /* 0x000fee0000000200 */
        /* <DEDUP_REMOVED lines=8> */
[----:B------:R-:W4:Y:S01]  /*12bf0*/  LDSM.16.M88.4 R160, [R220+0x7800] ;  /* 0x00780000dca0783b */ /* 0x000f220000000200 */
[----:B------:R-:W-:Y:S06]  /*12c00*/  DEPBAR.LE SB0, 0x0 ;  /* 0x000080000000791a */ /* 0x000fec0000000000 */
[C---:B-1----:R-:W-:Y:S01]  /*12c10*/  HMMA.16816.F32 R36, R196.reuse, R132, R36 ;  /* 0x00000084c424723c */ /* 0x042fe20000001824 */
[----:B------:R-:W-:Y:S07]  /*12c20*/  BAR.SYNC.DEFER_BLOCKING 0x0 ;  /* 0x0000000000007b1d */ /* 0x000fee0000010000 */
        /* <DEDUP_REMOVED lines=24> */
[----:B------:R-:W-:Y:S01]  /*12db0*/  ULEA UR10, UR14, UR16, 0x7 ;  /* 0x000000100e0a7291 */ /* 0x000fe2000f8e383f */
[----:B------:R-:W-:Y:S01]  /*12dc0*/  ISETP.NE.AND P2, PT, R235, 0x1, PT ;  /* 0x00000001eb00780c */ /* 0x000fe20003f45270 */
[----:B------:R-:W-:Y:S01]  /*12dd0*/  IMAD.MOV.U32 R237, RZ, RZ, RZ ;  /* 0x000000ffffed7224 */ /* 0x000fe200078e00ff */
[----:B------:R-:W-:Y:S03]  /*12de0*/  ISETP.GT.AND P1, PT, R236, 0x7f, PT ;  /* 0x0000007fec00780c */ /* 0x000fe60003f24270 */
        /* <DEDUP_REMOVED lines=20> */
[----:B------:R-:W-:Y:S02]  /*12f30*/  IADD3 R0, P0, R132, UR4, RZ ;  /* 0x0000000484007c10 */ /* 0x000fe4000ff1e0ff */
[----:B------:R-:W-:Y:S01]  /*12f40*/  SEL R132, RZ, 0x10, P5 ;  /* 0x00000010ff847807 */ /* 0x000fe20002800000 */
[----:B------:R-:W-:Y:S05]  /*12f50*/  IMAD R135, R237, c[0x0][0x1f4], R135 ;  /* 0x00007d00ed877a24 */ /* 0x000fea00078e0287 */
[----:B------:R-:W-:Y:S02]  /*12f60*/  IADD3.X R135, R133, UR9, R135, P0, !PT ;  /* 0x0000000985877c10 */ /* 0x000fe400087fe487 */
[----:B------:R-:W-:Y:S02]  /*12f70*/  LEA R134, P0, R0, c[0x0][0x1c8], 0x1 ;  /* 0x0000720000867a11 */ /* 0x000fe400078008ff */
[----:B------:R-:W-:Y:S02]  /*12f80*/  IADD3 R133, -R132, 0x10, RZ ;  /* 0x0000001084857810 */ /* 0x000fe40007ffe1ff */
[----:B------:R-:W-:Y:S01]  /*12f90*/  LEA.HI.X R135, R0, c[0x0][0x1cc], R135, 0x1, P0 ;  /* 0x0000730000877a11 */ /* 0x000fe200000f0c87 */
[----:B------:R-:W1:Y:S01]  /*12fa0*/  SHFL.IDX PT, R152, R134, RZ, 0x181f ;  /* 0x00181fff86987589 */ /* 0x000e6200000e0000 */
[----:B------:R-:W-:Y:S02]  /*12fb0*/  SHF.L.U64.HI R0, R244, 0x1, R245 ;  /* 0x00000001f4007819 */ /* 0x000fe400000102f5 */
[----:B------:R-:W-:Y:S01]  /*12fc0*/  LOP3.LUT R133, R133, 0xf, RZ, 0xc0, !PT ;  /* 0x0000000f85857812 */ /* 0x000fe200078ec0ff */
        /* <DEDUP_REMOVED lines=12> */
[----:B------:R-:W-:Y:S02]  /*13090*/  IADD3 R146, P3, R146, R249, RZ ;  /* 0x000000f992927210 */ /* 0x000fe40007f7e0ff */
[----:B------:R2:W-:Y:S01]  /*130a0*/  LDGSTS.E.BYPASS.LTC128B.128 [R240+0x8100], [R154.64], !P6 ;  /* 0x081000009af07fae */ /* 0x0005e2000f101d56 */
[C---:B----4-:R-:W-:Y:S03]  /*130b0*/  IMAD.X R151, R147.reuse, 0x1, R0, P4 ;  /* 0x0000000193977824 */ /* 0x050fe600020e0600 */
[----:B------:R2:W-:Y:S01]  /*130c0*/  LDGSTS.E.BYPASS.LTC128B.128 [R240+0xc100], [R152.64], !P5 ;  /* 0x0c10000098f07fae */ /* 0x0005e2000e901d56 */
[C---:B-----5:R-:W-:Y:S01]  /*130d0*/  IADD3 R148, P2, R144.reuse, R251, RZ ;  /* 0x000000fb90947210 */ /* 0x060fe20007f5e0ff */
[----:B------:R-:W-:Y:S01]  /*130e0*/  IMAD.X R147, R147, 0x1, R250, P3 ;  /* 0x0000000193937824 */ /* 0x000fe200018e06fa */
[----:B------:R-:W-:Y:S01]  /*130f0*/  IADD3 R144, P1, R144, R249, RZ ;  /* 0x000000f990907210 */ /* 0x000fe20007f3e0ff */
[----:B------:R2:W-:Y:S02]  /*13100*/  LDGSTS.E.BYPASS.LTC128B.128 [R240+0x9100], [R150.64], !P6 ;  /* 0x0910000096f07fae */ /* 0x0005e4000f101d56 */
[C---:B------:R-:W-:Y:S01]  /*13110*/  IMAD.X R149, R145.reuse, 0x1, R0, P2 ;  /* 0x0000000191957824 */ /* 0x040fe200010e0600 */
[----:B------:R-:W-:Y:S01]  /*13120*/  ISETP.NE.U32.AND P2, PT, R132, RZ, PT ;  /* 0x000000ff8400720c */ /* 0x000fe20003f45070 */
[----:B------:R2:W-:Y:S01]  /*13130*/  LDGSTS.E.BYPASS.LTC128B.128 [R240+0xd100], [R146.64], !P5 ;  /* 0x0d10000092f07fae */ /* 0x0005e2000e901d56 */
[----:B------:R-:W-:Y:S01]  /*13140*/  IADD3 R156, P0, R134, R251, RZ ;  /* 0x000000fb869c7210 */ /* 0x000fe20007f1e0ff */
[----:B------:R-:W-:Y:S02]  /*13150*/  IMAD.X R145, R145, 0x1, R250, P1 ;  /* 0x0000000191917824 */ /* 0x000fe400008e06fa */
[----:B------:R2:W-:Y:S02]  /*13160*/  LDGSTS.E.BYPASS.LTC128B.128 [R240+0xa100], [R148.64], !P6 ;  /* 0x0a10000094f07fae */ /* 0x0005e4000f101d56 */
[----:B-1----:R-:W-:Y:S01]  /*13170*/  IMAD.X R157, R135, 0x1, R0, P0 ;  /* 0x00000001879d7824 */ /* 0x002fe200000e0600 */
[----:B------:R-:W-:Y:S01]  /*13180*/  IADD3 R134, P1, P0, R133, R134, R249 ;  /* 0x0000008685867210 */ /* 0x000fe2000783e0f9 */
[----:B------:R2:W-:Y:S03]  /*13190*/  LDGSTS.E.BYPASS.LTC128B.128 [R240+0xe100], [R144.64], !P5 ;  /* 0x0e10000090f07fae */ /* 0x0005e6000e901d56 */
[----:B------:R-:W-:Y:S01]  /*131a0*/  IADD3.X R135, RZ, R135, R250, P1, P0 ;  /* 0x00000087ff877210 */ /* 0x000fe20000fe04fa */
[----:B------:R2:W-:Y:S04]  /*131b0*/  LDGSTS.E.BYPASS.LTC128B.128 [R240+0xb100], [R156.64], !P6 ;  /* 0x0b1000009cf07fae */ /* 0x0005e8000f101d56 */
[----:B------:R2:W-:Y:S04]  /*131c0*/  LDGSTS.E.BYPASS.LTC128B.128.ZFILL [R240+0xf100], [R134.64], P2 ;  /* 0x0f10000086f07fae */ /* 0x0005e80009141d56 */
.L_x_2847:
[----:B------:R-:W-:Y:S01]  /*131d0*/  PLOP3.LUT P0, PT, PT, PT, UP2, 0x80, 0x0 ;  /* 0x000000000000781c */ /* 0x000fe20003f0f028 */
[----:B------:R-:W-:Y:S01]  /*131e0*/  IMAD.MOV.U32 R132, RZ, RZ, R246 ;  /* 0x000000ffff847224 */ /* 0x000fe200078e00f6 */
[----:B------:R-:W-:Y:S01]  /*131f0*/  UIMAD UR10, UR14, UR6, 0x1 ;  /* 0x000000010e0a74a4 */ /* 0x000fe2000f8e0206 */
[----:B------:R-:W0:Y:S01]  /*13200*/  LDGDEPBAR ;  /* 0x00000000000079af */ /* 0x000e220000000000 */
[----:B------:R-:W-:Y:S02]  /*13210*/  UISETP.GT.AND UP0, UPT, UR14, UR7, UPT ;  /* 0x000000070e00728c */ /* 0x000fe4000bf04270 */
[----:B------:R-:W-:Y:S07]  /*13220*/  UIADD3 UR14, UR14, -0x1, URZ ;  /* 0xffffffff0e0e7890 */ /* 0x000fee000fffe03f */
[----:B------:R-:W-:Y:S05]  /*13230*/  @P0 IMAD.MOV.U32 R132, RZ, RZ, R248 ;  /* 0x000000ffff840224 */ /* 0x000fea00078e00f8 */
[----:B------:R-:W1:Y:S08]  /*13240*/  SHFL.IDX PT, R0, R132, 0x1, 0x1c1f ;  /* 0x003c1f0084007f89 */ /* 0x000e7000000e0000 */
[----:B------:R3:W4:Y:S02]  /*13250*/  SHFL.IDX PT, R133, R132, RZ, 0x1c1f ;  /* 0x001c1fff84857589 */ /* 0x00072400000e0000 */
[----:B---3--:R-:W-:Y:S05]  /*13260*/  IMAD.U32 R132, RZ, RZ, UR11 ;  /* 0x0000000bff847e24 */ /* 0x008fea000f8e00ff */
[----:B------:R-:W-:Y:S04]  /*13270*/  IADD3 R132, R132, UR10, -R247 ;  /* 0x0000000a84847c10 */ /* 0x000fe8000fffe8f7 */
[----:B------:R-:W-:Y:S05]  /*13280*/  IADD3 R132, R132, -UR20, RZ ;  /* 0x8000001484847c10 */ /* 0x000fea000fffe0ff */
[C---:B-1----:R-:W-:Y:S01]  /*13290*/  IMAD.IADD R0, R132.reuse, 0x1, R0 ;  /* 0x0000000184007824 */ /* 0x042fe200078e0200 */
[----:B----4-:R-:W-:Y:S04]  /*132a0*/  IADD3 R132, R132, R133, RZ ;  /* 0x0000008584847210 */ /* 0x010fe80007ffe0ff */
[----:B------:R-:W-:Y:S02]  /*132b0*/  ISETP.GT.AND P1, PT, R0, RZ, PT ;  /* 0x000000ff0000720c */ /* 0x000fe40003f24270 */
[----:B------:R-:W-:Y:S02]  /*132c0*/  ISETP.GT.AND P2, PT, R132, 0x1, PT ;  /* 0x000000018400780c */ /* 0x000fe40003f44270 */
[----:B--2---:R-:W-:Y:S02]  /*132d0*/  FSEL R134, R6, -INF , P1 ;  /* 0xff80000006867808 */ /* 0x004fe40000800000 */
[C---:B------:R-:W-:Y:S02]  /*132e0*/  ISETP.GT.AND P1, PT, R0.reuse, 0x8, PT ;  /* 0x000000080000780c */ /* 0x040fe40003f24270 */
[----:B------:R-:W-:Y:S02]  /*132f0*/  ISETP.GT.AND P0, PT, R0, 0x1, PT ;  /* 0x000000010000780c */ /* 0x000fe40003f04270 */
[----:B------:R-:W-:Y:S02]  /*13300*/  FSEL R5, R5, -INF , P2 ;  /* 0xff80000005057808 */ /* 0x000fe40001000000 */
[----:B------:R-:W-:Y:S02]  /*13310*/  FSEL R10, R10, -INF , P1 ;  /* 0xff8000000a0a7808 */ /* 0x000fe40000800000 */
[----:B------:R-:W-:Y:S02]  /*13320*/  ISETP.GT.AND P2, PT, R132, 0x9, PT ;  /* 0x000000098400780c */ /* 0x000fe40003f44270 */
[C---:B------:R-:W-:Y:S02]  /*13330*/  ISETP.GT.AND P1, PT, R0.reuse, 0x10, PT ;  /* 0x000000100000780c */ /* 0x040fe40003f24270 */
[----:B------:R-:W-:Y:S02]  /*13340*/  FSEL R7, R7, -INF , P0 ;  /* 0xff80000007077808 */ /* 0x000fe40000000000 */
[----:B------:R-:W-:Y:S02]  /*13350*/  ISETP.GT.AND P0, PT, R0, 0x9, PT ;  /* 0x000000090000780c */ /* 0x000fe40003f04270 */
[----:B------:R-:W-:Y:S02]  /*13360*/  ISETP.GT.AND P3, PT, R132, RZ, PT ;  /* 0x000000ff8400720c */ /* 0x000fe40003f64270 */
[----:B------:R-:W-:Y:S02]  /*13370*/  FSEL R161, R14, -INF , P1 ;  /* 0xff8000000ea17808 */ /* 0x000fe40000800000 */
[----:B------:R-:W-:Y:S02]  /*13380*/  FSEL R11, R11, -INF , P0 ;  /* 0xff8000000b0b7808 */ /* 0x000fe40000000000 */
[----:B------:R-:W-:Y:S02]  /*13390*/  FSEL R9, R9, -INF , P2 ;  /* 0xff80000009097808 */ /* 0x000fe40001000000 */
[----:B------:R-:W-:Y:S02]  /*133a0*/  ISETP.GT.AND P0, PT, R0, 0x11, PT ;  /* 0x000000110000780c */ /* 0x000fe40003f04270 */
[----:B------:R-:W-:Y:S02]  /*133b0*/  ISETP.GT.AND P2, PT, R132, 0x11, PT ;  /* 0x000000118400780c */ /* 0x000fe40003f44270 */
[----:B------:R-:W-:Y:S02]  /*133c0*/  ISETP.GT.AND P1, PT, R0, 0x18, PT ;  /* 0x000000180000780c */ /* 0x000fe40003f24270 */
[----:B------:R-:W-:Y:S02]  /*133d0*/  FSEL R6, R4, -INF , P3 ;  /* 0xff80000004067808 */ /* 0x000fe40001800000 */
[----:B------:R-:W-:Y:S02]  /*133e0*/  FMNMX.FTZ R4, R134, R2, !PT ;  /* 0x0000000286047209 */ /* 0x000fe40007810000 */
[----:B------:R-:W-:Y:S02]  /*133f0*/  FSEL R163, R15, -INF , P0 ;  /* 0xff8000000fa37808 */ /* 0x000fe40000000000 */
[----:B------:R-:W-:Y:S02]  /*13400*/  FSEL R158, R13, -INF , P2 ;  /* 0xff8000000d9e7808 */ /* 0x000fe40001000000 */
[----:B------:R-:W-:Y:S02]  /*13410*/  FSEL R147, R18, -INF , P1 ;  /* 0xff80000012937808 */ /* 0x000fe40000800000 */
[----:B------:R-:W-:Y:S02]  /*13420*/  ISETP.GT.AND P2, PT, R132, 0x19, PT ;  /* 0x000000198400780c */ /* 0x000fe40003f44270 */
[C---:B------:R-:W-:Y:S02]  /*13430*/  ISETP.GT.AND P1, PT, R0.reuse, 0x20, PT ;  /* 0x000000200000780c */ /* 0x040fe40003f24270 */
[----:B------:R-:W-:Y:S02]  /*13440*/  ISETP.GT.AND P0, PT, R0, 0x19, PT ;  /* 0x000000190000780c */ /* 0x000fe40003f04270 */
[----:B------:R-:W-:Y:S02]  /*13450*/  FMNMX.FTZ R4, R7, R4, !PT ;  /* 0x0000000407047209 */ /* 0x000fe40007810000 */
[----:B------:R-:W-:Y:S02]  /*13460*/  ISETP.GT.AND P3, PT, R132, 0x8, PT ;  /* 0x000000088400780c */ /* 0x000fe40003f64270 */
[----:B------:R-:W-:Y:S02]  /*13470*/  FSEL R145, R19, -INF , P0 ;  /* 0xff80000013917808 */ /* 0x000fe40000000000 */
[----:B------:R-:W-:Y:S02]  /*13480*/  FSEL R146, R17, -INF , P2 ;  /* 0xff80000011927808 */ /* 0x000fe40001000000 */
[----:B------:R-:W-:Y:S02]  /*13490*/  FSEL R17, R22, -INF , P1 ;  /* 0xff80000016117808 */ /* 0x000fe40000800000 */
[C---:B------:R-:W-:Y:S02]  /*134a0*/  ISETP.GT.AND P0, PT, R0.reuse, 0x21, PT ;  /* 0x000000210000780c */ /* 0x040fe40003f04270 */
[----:B------:R-:W-:Y:S02]  /*134b0*/  ISETP.GT.AND P1, PT, R0, 0x28, PT ;  /* 0x000000280000780c */ /* 0x000fe40003f24270 */
[----:B------:R-:W-:Y:S02]  /*134c0*/  FMNMX.FTZ R4, R10, R4, !PT ;  /* 0x000000040a047209 */ /* 0x000fe40007810000 */
        /* <DEDUP_REMOVED lines=8> */
[----:B------:R-:W-:Y:S02]  /*13550*/  ISETP.GT.AND P1, PT, R0, 0x31, PT ;  /* 0x000000310000780c */ /* 0x000fe40003f24270 */
[----:B------:R-:W-:Y:S02]  /*13560*/  FSEL R154, R12, -INF , P3 ;  /* 0xff8000000c9a7808 */ /* 0x000fe40001800000 */
[----:B------:R-:W-:Y:S01]  /*13570*/  FSEL R12, R27, -INF , P0 ;  /* 0xff8000001b0c7808 */ /* 0x000fe20000000000 */
[----:B------:R-:W-:Y:S01]  /*13580*/  IMAD.MOV.U32 R27, RZ, RZ, R147 ;  /* 0x000000ffff1b7224 */ /* 0x000fe200078e0093 */
[----:B------:R-:W-:Y:S02]  /*13590*/  FMNMX.FTZ R4, R161, R4, !PT ;  /* 0x00000004a1047209 */ /* 0x000fe40007810000 */
[----:B------:R-:W-:Y:S01]  /*135a0*/  FSEL R14, R31, -INF , P1 ;  /* 0xff8000001f0e7808 */ /* 0x000fe20000800000 */
[----:B------:R-:W-:Y:S01]  /*135b0*/  IMAD.MOV.U32 R31, RZ, RZ, R12 ;  /* 0x000000ffff1f7224 */ /* 0x000fe200078e000c */
[----:B------:R-:W-:Y:S02]  /*135c0*/  ISETP.GT.AND P1, PT, R0, 0x39, PT ;  /* 0x000000390000780c */ /* 0x000fe40003f24270 */
[----:B------:R-:W-:Y:S02]  /*135d0*/  FMNMX.FTZ R12, R163, R4, !PT ;  /* 0x00000004a30c7209 */ /* 0x000fe40007810000 */
[----:B------:R-:W-:Y:S01]  /*135e0*/  FSEL R23, R35, -INF , P1 ;  /* 0xff80000023177808 */ /* 0x000fe20000800000 */
[----:B------:R-:W-:Y:S01]  /*135f0*/  IMAD.MOV.U32 R35, RZ, RZ, R145 ;  /* 0x000000ffff237224 */ /* 0x000fe200078e0091 */
[----:B------:R-:W-:Y:S02]  /*13600*/  FMNMX.FTZ R12, R27, R12, !PT ;  /* 0x0000000c1b0c7209 */ /* 0x000fe40007810000 */
[----:B------:R-:W-:Y:S02]  /*13610*/  FMNMX.FTZ R4, R6, R3, !PT ;  /* 0x0000000306047209 */ /* 0x000fe40007810000 */
[C---:B------:R-:W-:Y:S02]  /*13620*/  ISETP.GT.AND P2, PT, R132.reuse, 0x21, PT ;  /* 0x000000218400780c */ /* 0x040fe40003f44270 */
[----:B------:R-:W-:Y:S02]  /*13630*/  ISETP.GT.AND P3, PT, R132, 0x18, PT ;  /* 0x000000188400780c */ /* 0x000fe40003f64270 */
[----:B------:R-:W-:Y:S02]  /*13640*/  ISETP.GT.AND P0, PT, R0, 0x30, PT ;  /* 0x000000300000780c */ /* 0x000fe40003f04270 */
[----:B------:R-:W-:Y:S02]  /*13650*/  FMNMX.FTZ R4, R5, R4, !PT ;  /* 0x0000000405047209 */ /* 0x000fe40007810000 */
[----:B------:R-:W-:Y:S02]  /*13660*/  FMNMX.FTZ R12, R35, R12, !PT ;  /* 0x0000000c230c7209 */ /* 0x000fe40007810000 */
[----:B------:R-:W-:Y:S02]  /*13670*/  FSEL R21, R21, -INF , P2 ;  /* 0xff80000015157808 */ /* 0x000fe40001000000 */
[----:B------:R-:W-:Y:S02]  /*13680*/  FSEL R30, R30, -INF , P0 ;  /* 0xff8000001e1e7808 */ /* 0x000fe40000000000 */
[----:B------:R-:W-:Y:S02]  /*13690*/  ISETP.GT.AND P0, PT, R132, 0x31, PT ;  /* 0x000000318400780c */ /* 0x000fe40003f04270 */
[----:B------:R-:W-:Y:S02]  /*136a0*/  FSEL R16, R16, -INF , P3 ;  /* 0xff80000010107808 */ /* 0x000fe40001800000 */
[C---:B------:R-:W-:Y:S02]  /*136b0*/  ISETP.GT.AND P3, PT, R132.reuse, 0x20, PT ;  /* 0x000000208400780c */ /* 0x040fe40003f64270 */
[----:B------:R-:W-:Y:S01]  /*136c0*/  ISETP.GT.AND P2, PT, R132, 0x28, PT ;  /* 0x000000288400780c */ /* 0x000fe20003f44270 */
[----:B------:R-:W-:Y:S01]  /*136d0*/  IMAD.MOV.U32 R26, RZ, RZ, R16 ;  /* 0x000000ffff1a7224 */ /* 0x000fe200078e0010 */
[----:B------:R-:W-:Y:S02]  /*136e0*/  FMNMX.FTZ R4, R8, R4, !PT ;  /* 0x0000000408047209 */ /* 0x000fe40007810000 */
[----:B------:R-:W-:Y:S02]  /*136f0*/  FMNMX.FTZ R12, R17, R12, !PT ;  /* 0x0000000c110c7209 */ /* 0x000fe40007810000 */
[----:B------:R-:W-:Y:S02]  /*13700*/  FSEL R144, R20, -INF , P3 ;  /* 0xff80000014907808 */ /* 0x000fe40001800000 */
[----:B------:R-:W-:Y:S02]  /*13710*/  FSEL R20, R29, -INF , P0 ;  /* 0xff8000001d147808 */ /* 0x000fe40000000000 */
[----:B------:R-:W-:Y:S01]  /*13720*/  FSEL R19, R24, -INF , P2 ;  /* 0xff80000018137808 */ /* 0x000fe20001000000 */
[----:B------:R-:W-:Y:S01]  /*13730*/  IMAD.MOV.U32 R24, RZ, RZ, R146 ;  /* 0x000000ffff187224 */ /* 0x000fe200078e0092 */
[----:B------:R-:W-:Y:S02]  /*13740*/  ISETP.GT.AND P2, PT, R132, 0x30, PT ;  /* 0x000000308400780c */ /* 0x000fe40003f44270 */
        /* <DEDUP_REMOVED lines=8> */
[----:B------:R-:W-:Y:S02]  /*137d0*/  FMNMX.FTZ R4, R154, R4, !PT ;  /* 0x000000049a047209 */ /* 0x000fe40007810000 */
[----:B------:R-:W-:Y:S02]  /*137e0*/  FSEL R15, R32, -INF , P2 ;  /* 0xff800000200f7808 */ /* 0x000fe40001000000 */
[----:B------:R-:W-:Y:S02]  /*137f0*/  MOV R32, R16 ;  /* 0x0000001000207202 */ /* 0x000fe40000000f00 */
[----:B------:R-:W-:Y:S01]  /*13800*/  FSEL R16, R33, -INF , P0 ;  /* 0xff80000021107808 */ /* 0x000fe20000000000 */
[----:B------:R-:W-:Y:S01]  /*13810*/  IMAD.MOV.U32 R33, RZ, RZ, R30 ;  /* 0x000000ffff217224 */ /* 0x000fe200078e001e */
[----:B------:R-:W-:Y:S01]  /*13820*/  FMNMX.FTZ R12, R31, R12, !PT ;  /* 0x0000000c1f0c7209 */ /* 0x000fe20007810000 */
[----:B------:R-:W-:Y:S01]  /*13830*/  IMAD.MOV.U32 R30, RZ, RZ, R13 ;  /* 0x000000ffff1e7224 */ /* 0x000fe200078e000d */
[----:B------:R-:W-:Y:S02]  /*13840*/  FMNMX.FTZ R4, R158, R4, !PT ;  /* 0x000000049e047209 */ /* 0x000fe40007810000 */
[----:B------:R-:W-:Y:S02]  /*13850*/  ISETP.GT.AND P0, PT, R0, 0x40, PT ;  /* 0x000000400000780c */ /* 0x000fe40003f04270 */
[----:B------:R-:W-:Y:S02]  /*13860*/  FMNMX.FTZ R12, R33, R12, !PT ;  /* 0x0000000c210c7209 */ /* 0x000fe40007810000 */
[----:B------:R-:W-:Y:S02]  /*13870*/  FMNMX.FTZ R4, R26, R4, !PT ;  /* 0x000000041a047209 */ /* 0x000fe40007810000 */
[----:B------:R-:W-:Y:S01]  /*13880*/  FSEL R252, R38, -INF , P0 ;  /* 0xff80000026fc7808 */ /* 0x000fe20000000000 */
[----:B------:R-:W-:Y:S01]  /*13890*/  IMAD.MOV.U32 R38, RZ, RZ, R144 ;  /* 0x000000ffff267224 */ /* 0x000fe200078e0090 */
        /* <DEDUP_REMOVED lines=9> */
[C---:B------:R-:W-:Y:S02]  /*13930*/  ISETP.GT.AND P0, PT, R132.reuse, 0x41, PT ;  /* 0x000000418400780c */ /* 0x040fe40003f04270 */
[----:B------:R-:W-:Y:S02]  /*13940*/  FMNMX.FTZ R4, R19, R4, !PT ;  /* 0x0000000413047209 */ /* 0x000fe40007810000 */
[----:B------:R-:W-:Y:S02]  /*13950*/  FSEL R34, R37, -INF , P0 ;  /* 0xff80000025227808 */ /* 0x000fe40000000000 */
[----:B------:R-:W-:Y:S02]  /*13960*/  ISETP.GT.AND P2, PT, R132, 0x40, PT ;  /* 0x000000408400780c */ /* 0x000fe40003f44270 */
[----:B------:R-:W-:Y:S02]  /*13970*/  ISETP.GT.AND P0, PT, R0, 0x48, PT ;  /* 0x000000480000780c */ /* 0x000fe40003f04270 */
[----:B------:R-:W-:Y:S02]  /*13980*/  FMNMX.FTZ R12, R252, R12, !PT ;  /* 0x0000000cfc0c7209 */ /* 0x000fe40007810000 */
[----:B------:R-:W-:Y:S02]  /*13990*/  FMNMX.FTZ R4, R30, R4, !PT ;  /* 0x000000041e047209 */ /* 0x000fe40007810000 */
[----:B------:R-:W-:Y:S02]  /*139a0*/  FSEL R25, R36, -INF , P2 ;  /* 0xff80000024197808 */ /* 0x000fe40001000000 */
[----:B------:R-:W-:Y:S02]  /*139b0*/  MOV R36, R22 ;  /* 0x0000001600247202 */ /* 0x000fe40000000f00 */
[----:B------:R-:W-:Y:S02]  /*139c0*/  FSEL R208, R42, -INF , P0 ;  /* 0xff8000002ad07808 */ /* 0x000fe40000000000 */
[----:B------:R-:W-:Y:S02]  /*139d0*/  ISETP.GT.AND P1, PT, R0, 0x49, PT ;  /* 0x000000490000780c */ /* 0x000fe40003f24270 */
[----:B------:R-:W-:Y:S02]  /*139e0*/  ISETP.GT.AND P0, PT, R132, 0x49, PT ;  /* 0x000000498400780c */ /* 0x000fe40003f04270 */
[----:B------:R-:W-:Y:S02]  /*139f0*/  FMNMX.FTZ R12, R211, R12, !PT ;  /* 0x0000000cd30c7209 */ /* 0x000fe40007810000 */
[----:B------:R-:W-:Y:S02]  /*13a00*/  FMNMX.FTZ R4, R36, R4, !PT ;  /* 0x0000000424047209 */ /* 0x000fe40007810000 */
[----:B------:R-:W-:Y:S02]  /*13a10*/  FSEL R203, R43, -INF , P1 ;  /* 0xff8000002bcb7808 */ /* 0x000fe40000800000 */
[----:B------:R-:W-:Y:S02]  /*13a20*/  FSEL R209, R41, -INF , P0 ;  /* 0xff80000029d17808 */ /* 0x000fe40000000000 */
[----:B------:R-:W-:Y:S02]  /*13a30*/  ISETP.GT.AND P0, PT, R0, 0x50, PT ;  /* 0x000000500000780c */ /* 0x000fe40003f04270 */
[----:B------:R-:W-:Y:S02]  /*13a40*/  FMNMX.FTZ R12, R208, R12, !PT ;  /* 0x0000000cd00c7209 */ /* 0x000fe40007810000 */
[----:B------:R-:W-:Y:S02]  /*13a50*/  FSEL R200, R46, -INF , P0 ;  /* 0xff8000002ec87808 */ /* 0x000fe40000000000 */
[----:B------:R-:W-:Y:S02]  /*13a60*/  FMNMX.FTZ R4, R20, R4, !PT ;  /* 0x0000000414047209 */ /* 0x000fe40007810000 */
[----:B------:R-:W-:Y:S02]  /*13a70*/  ISETP.GT.AND P1, PT, R0, 0x51, PT ;  /* 0x000000510000780c */ /* 0x000fe40003f24270 */
[----:B------:R-:W-:Y:S02]  /*13a80*/  ISETP.GT.AND P0, PT, R132, 0x51, PT ;  /* 0x000000518400780c */ /* 0x000fe40003f04270 */
[----:B------:R-:W-:Y:S02]  /*13a90*/  FMNMX.FTZ R12, R203, R12, !PT ;  /* 0x0000000ccb0c7209 */ /* 0x000fe40007810000 */
[----:B------:R-:W-:Y:S02]  /*13aa0*/  FSEL R186, R47, -INF , P1 ;  /* 0xff8000002fba7808 */ /* 0x000fe40000800000 */
[----:B------:R-:W-:Y:S02]  /*13ab0*/  FSEL R201, R45, -INF , P0 ;  /* 0xff8000002dc97808 */ /* 0x000fe40000000000 */
[----:B------:R-:W-:Y:S02]  /*13ac0*/  FMNMX.FTZ R4, R15, R4, !PT ;  /* 0x000000040f047209 */ /* 0x000fe40007810000 */
[----:B------:R-:W-:Y:S02]  /*13ad0*/  FMNMX.FTZ R13, R200, R12, !PT ;  /* 0x0000000cc80d7209 */ /* 0x000fe40007810000 */
[C---:B------:R-:W-:Y:S02]  /*13ae0*/  ISETP.GT.AND P0, PT, R0.reuse, 0x58, PT ;  /* 0x000000580000780c */ /* 0x040fe40003f04270 */
[----:B------:R-:W-:Y:S02]  /*13af0*/  ISETP.GT.AND P1, PT, R0, 0x59, PT ;  /* 0x000000590000780c */ /* 0x000fe40003f24270 */
[----:B------:R-:W-:Y:S01]  /*13b00*/  FSEL R184, R50, -INF , P0 ;  /* 0xff80000032b87808 */ /* 0x000fe20000000000 */
[----:B------:R-:W-:Y:S01]  /*13b10*/  IMAD.MOV.U32 R50, RZ, RZ, R27 ;  /* 0x000000ffff327224 */ /* 0x000fe200078e001b */
[----:B------:R-:W-:Y:S02]  /*13b20*/  FMNMX.FTZ R12, R16, R4, !PT ;  /* 0x00000004100c7209 */ /* 0x000fe40007810000 */
[----:B------:R-:W-:Y:S02]  /*13b30*/  FMNMX.FTZ R4, R186, R13, !PT ;  /* 0x0000000dba047209 */ /* 0x000fe40007810000 */
[C---:B------:R-:W-:Y:S02]  /*13b40*/  ISETP.GT.AND P2, PT, R132.reuse, 0x48, PT ;  /* 0x000000488400780c */ /* 0x040fe40003f44270 */
[----:B------:R-:W-:Y:S02]  /*13b50*/  ISETP.GT.AND P0, PT, R132, 0x59, PT ;  /* 0x000000598400780c */ /* 0x000fe40003f04270 */
[----:B------:R-:W-:Y:S01]  /*13b60*/  FSEL R179, R51, -INF , P1 ;  /* 0xff80000033b37808 */ /* 0x000fe20000800000 */
[----:B------:R-:W-:Y:S01]  /*13b70*/  IMAD.MOV.U32 R51, RZ, RZ, R26 ;  /* 0x000000ffff337224 */ /* 0x000fe200078e001a */
[----:B------:R-:W-:Y:S02]  /*13b80*/  ISETP.GT.AND P1, PT, R0, 0x60, PT ;  /* 0x000000600000780c */ /* 0x000fe40003f24270 */
[----:B------:R-:W-:Y:S02]  /*13b90*/  FMNMX.FTZ R12, R25, R12, !PT ;  /* 0x0000000c190c7209 */ /* 0x000fe40007810000 */
[----:B------:R-:W-:Y:S02]  /*13ba0*/  FMNMX.FTZ R4, R184, R4, !PT ;  /* 0x00000004b8047209 */ /* 0x000fe40007810000 */
[----:B------:R-:W-:Y:S02]  /*13bb0*/  FSEL R176, R54, -INF , P1 ;  /* 0xff80000036b07808 */ /* 0x000fe40000800000 */
[----:B------:R-:W-:Y:S02]  /*13bc0*/  FSEL R210, R40, -INF , P2 ;  /* 0xff80000028d27808 */ /* 0x000fe40001000000 */
[----:B------:R-:W-:Y:S02]  /*13bd0*/  ISETP.GT.AND P2, PT, R132, 0x50, PT ;  /* 0x000000508400780c */ /* 0x000fe40003f44270 */
[----:B------:R-:W-:Y:S02]  /*13be0*/  FSEL R185, R49, -INF , P0 ;  /* 0xff80000031b97808 */ /* 0x000fe40000000000 */
[----:B------:R-:W-:Y:S02]  /*13bf0*/  ISETP.GT.AND P0, PT, R0, 0x61, PT ;  /* 0x000000610000780c */ /* 0x000fe40003f04270 */
[----:B------:R-:W-:Y:S02]  /*13c00*/  FMNMX.FTZ R12, R34, R12, !PT ;  /* 0x0000000c220c7209 */ /* 0x000fe40007810000 */
[----:B------:R-:W-:Y:S02]  /*13c10*/  FMNMX.FTZ R4, R179, R4, !PT ;  /* 0x00000004b3047209 */ /* 0x000fe40007810000 */
[----:B------:R-:W-:Y:S02]  /*13c20*/  FSEL R202, R44, -INF , P2 ;  /* 0xff8000002cca7808 */ /* 0x000fe40001000000 */
[----:B------:R-:W-:Y:S01]  /*13c30*/  FSEL R170, R55, -INF , P0 ;  /* 0xff80000037aa7808 */ /* 0x000fe20000000000 */
[----:B------:R-:W-:Y:S01]  /*13c40*/  LDSM.16.MT88.4 R44, [R232+0x4100] ;  /* 0x00410000e82c783b */ /* 0x000fe20000004200 */
[----:B------:R-:W-:Y:S02]  /*13c50*/  ISETP.GT.AND P2, PT, R132, 0x58, PT ;  /* 0x000000588400780c */ /* 0x000fe40003f44270 */
[----:B------:R-:W-:Y:S02]  /*13c60*/  ISETP.GT.AND P3, PT, R0, 0x68, PT ;  /* 0x000000680000780c */ /* 0x000fe40003f64270 */
[----:B------:R-:W-:Y:S02]  /*13c70*/  FMNMX.FTZ R12, R210, R12, !PT ;  /* 0x0000000cd20c7209 */ /* 0x000fe40007810000 */
[----:B------:R-:W-:Y:S02]  /*13c80*/  FMNMX.FTZ R4, R176, R4, !PT ;  /* 0x00000004b0047209 */ /* 0x000fe40007810000 */
[----:B------:R-:W-:Y:S02]  /*13c90*/  FSEL R187, R48, -INF , P2 ;  /* 0xff80000030bb7808 */ /* 0x000fe40001000000 */
[----:B------:R-:W-:Y:S02]  /*13ca0*/  ISETP.GT.AND P2, PT, R0, 0x69, PT ;  /* 0x000000690000780c */ /* 0x000fe40003f44270 */
[----:B------:R-:W-:Y:S01]  /*13cb0*/  FSEL R168, R58, -INF , P3 ;  /* 0xff8000003aa87808 */ /* 0x000fe20001800000 */
[----:B------:R-:W-:Y:S01]  /*13cc0*/  IMAD.MOV.U32 R58, RZ, RZ, R50 ;  /* 0x000000ffff3a7224 */ /* 0x000fe200078e0032 */
[----:B------:R-:W-:Y:S02]  /*13cd0*/  FMNMX.FTZ R12, R209, R12, !PT ;  /* 0x0000000cd10c7209 */ /* 0x000fe40007810000 */
[----:B------:R-:W-:Y:S02]  /*13ce0*/  FMNMX.FTZ R4, R170, R4, !PT ;  /* 0x00000004aa047209 */ /* 0x000fe40007810000 */
[----:B------:R-:W-:Y:S02]  /*13cf0*/  ISETP.GT.AND P1, PT, R0, 0x70, PT ;  /* 0x000000700000780c */ /* 0x000fe40003f24270 */
[----:B------:R-:W-:Y:S01]  /*13d00*/  FSEL R167, R59, -INF , P2 ;  /* 0xff8000003ba77808 */ /* 0x000fe20001000000 */
[----:B------:R-:W-:Y:S01]  /*13d10*/  IMAD.MOV.U32 R59, RZ, RZ, R20 ;  /* 0x000000ffff3b7224 */ /* 0x000fe200078e0014 */
[----:B------:R-:W-:Y:S02]  /*13d20*/  FMNMX.FTZ R12, R202, R12, !PT ;  /* 0x0000000cca0c7209 */ /* 0x000fe40007810000 */
[----:B------:R-:W-:Y:S02]  /*13d30*/  FMNMX.FTZ R4, R168, R4, !PT ;  /* 0x00000004a8047209 */ /* 0x000fe40007810000 */
[----:B------:R-:W-:Y:S02]  /*13d40*/  FSEL R164, R62, -INF , P1 ;  /* 0xff8000003ea47808 */ /* 0x000fe40000800000 */
[----:B------:R-:W-:Y:S02]  /*13d50*/  ISETP.GT.AND P0, PT, R0, 0x71, PT ;  /* 0x000000710000780c */ /* 0x000fe40003f04270 */
[----:B------:R-:W-:Y:S02]  /*13d60*/  FMNMX.FTZ R12, R201, R12, !PT ;  /* 0x0000000cc90c7209 */ /* 0x000fe40007810000 */
[----:B------:R-:W-:Y:S02]  /*13d70*/  FMNMX.FTZ R4, R167, R4, !PT ;  /* 0x00000004a7047209 */ /* 0x000fe40007810000 */
[----:B------:R-:W-:Y:S02]  /*13d80*/  FSEL R160, R63, -INF , P0 ;  /* 0xff8000003fa07808 */ /* 0x000fe40000000000 */
[----:B------:R-:W-:Y:S02]  /*13d90*/  ISETP.GT.AND P3, PT, R132, 0x60, PT ;  /* 0x000000608400780c */ /* 0x000fe40003f64270 */
[C---:B------:R-:W-:Y:S02]  /*13da0*/  ISETP.GT.AND P1, PT, R0.reuse, 0x78, PT ;  /* 0x000000780000780c */ /* 0x040fe40003f24270 */
[----:B------:R-:W-:Y:S02]  /*13db0*/  ISETP.GT.AND P0, PT, R0, 0x79, PT ;  /* 0x000000790000780c */ /* 0x000fe40003f04270 */
[----:B------:R-:W-:Y:S02]  /*13dc0*/  FMNMX.FTZ R0, R187, R12, !PT ;  /* 0x0000000cbb007209 */ /* 0x000fe40007810000 */
[----:B------:R-:W-:Y:S02]  /*13dd0*/  FMNMX.FTZ R4, R164, R4, !PT ;  /* 0x00000004a4047209 */ /* 0x000fe40007810000 */
[----:B------:R-:W-:Y:S02]  /*13de0*/  FSEL R178, R52, -INF , P3 ;  /* 0xff80000034b27808 */ /* 0x000fe40001800000 */
        /* <DEDUP_REMOVED lines=10> */
[C---:B------:R-:W-:Y:S01]  /*13e90*/  ISETP.GT.AND P1, PT, R132.reuse, 0x68, PT ;  /* 0x000000688400780c */ /* 0x040fe20003f24270 */
[----:B------:R-:W-:Y:S01]  /*13ea0*/  LDSM.16.MT88.4 R52, [R230+0x4100] ;  /* 0x00410000e634783b */ /* 0x000fe20000004200 */
[----:B------:R-:W-:Y:S02]  /*13eb0*/  FMNMX.FTZ R4, R133, R0, !PT ;  /* 0x0000000085047209 */ /* 0x000fe40007810000 */
[----:B------:R-:W-:Y:S02]  /*13ec0*/  ISETP.GT.AND P0, PT, R132, 0x69, PT ;  /* 0x000000698400780c */ /* 0x000fe40003f04270 */
[----:B------:R-:W-:Y:S01]  /*13ed0*/  FSEL R171, R56, -INF , P1 ;  /* 0xff80000038ab7808 */ /* 0x000fe20000800000 */
[----:B------:R-:W-:Y:S01]  /*13ee0*/  IMAD.MOV.U32 R56, RZ, RZ, R135 ;  /* 0x000000ffff387224 */ /* 0x000fe200078e0087 */
        /* <DEDUP_REMOVED lines=22> */
[----:B------:R-:W1:Y:S08]  /*14050*/  SHFL.BFLY PT, R0, R4, 0x1, 0x1f ;  /* 0x0c201f0004007f89 */ /* 0x000e7000000e0000 */
        /* <DEDUP_REMOVED lines=23> */
[----:B------:R-:W1:Y:S01]  /*141d0*/  LDSM.16.MT88.4 R12, [R232+0x100] ;  /* 0x00010000e80c783b */ /* 0x000e620000004200 */
[--C-:B------:R-:W-:Y:S01]  /*141e0*/  FFMA.FTZ R176, R176, c[0x0][0x2d0], -R155.reuse ;  /* 0x0000b400b0b07a23 */ /* 0x100fe2000001089b */
[C---:B------:R-:W-:Y:S01]  /*141f0*/  FSETP.NEU.FTZ.AND P0, PT, R0.reuse, -INF , PT ;  /* 0xff8000000000780b */ /* 0x040fe20003f1d000 */
[----:B------:R-:W-:Y:S01]  /*14200*/  FMUL.FTZ R159, R0, c[0x0][0x2d0] ;  /* 0x0000b400009f7a20 */ /* 0x000fe20000410000 */
[----:B------:R-:W2:Y:S01]  /*14210*/  MUFU.EX2 R148, R148 ;  /* 0x0000009400947308 */ /* 0x000ea20000000800 */
        /* <DEDUP_REMOVED lines=11> */
[----:B------:R-:W-:Y:S02]  /*142d0*/  FADD.FTZ R2, -R4, R2 ;  /* 0x0000000204027221 */ /* 0x000fe40000010100 */
[--C-:B------:R-:W-:Y:S02]  /*142e0*/  FFMA.FTZ R150, R8, c[0x0][0x2d0], -R159.reuse ;  /* 0x0000b40008967a23 */ /* 0x100fe4000001089f */
[--C-:B------:R-:W-:Y:S02]  /*142f0*/  FFMA.FTZ R149, R9, c[0x0][0x2d0], -R159.reuse ;  /* 0x0000b40009957a23 */ /* 0x100fe4000001089f */
[----:B------:R-:W-:Y:S01]  /*14300*/  FMUL.FTZ R3, R3, c[0x0][0x2d0] ;  /* 0x0000b40003037a20 */ /* 0x000fe20000410000 */
[----:B------:R-:W-:Y:S01]  /*14310*/  MUFU.EX2 R152, R152 ;  /* 0x0000009800987308 */ /* 0x000fe20000000800 */
[----:B------:R-:W-:Y:S02]  /*14320*/  FMUL.FTZ R2, R2, c[0x0][0x2d0] ;  /* 0x0000b40002027a20 */ /* 0x000fe40000410000 */
[--C-:B------:R-:W-:Y:S01]  /*14330*/  FFMA.FTZ R154, R154, c[0x0][0x2d0], -R159.reuse ;  /* 0x0000b4009a9a7a23 */ /* 0x100fe2000001089f */
[----:B--2---:R-:W-:Y:S01]  /*14340*/  F2FP.PACK_AB R145, R148, R153 ;  /* 0x000000999491723e */ /* 0x004fe200000000ff */
        /* <DEDUP_REMOVED lines=22> */
[----:B------:R-:W-:Y:S01]  /*144b0*/  MUFU.EX2 R150, R150 ;  /* 0x0000009600967308 */ /* 0x000fe20000000800 */
[----:B------:R-:W-:Y:S01]  /*144c0*/  FMUL.FTZ R9, R3, R125 ;  /* 0x0000007d03097220 */ /* 0x000fe20000410000 */
[----:B------:R-:W-:Y:S01]  /*144d0*/  MOV R125, R36 ;  /* 0x00000024007d7202 */ /* 0x000fe20000000f00 */
[----:B------:R-:W-:Y:S02]  /*144e0*/  IMAD.MOV.U32 R128, RZ, RZ, R31 ;  /* 0x000000ffff807224 */ /* 0x000fe400078e001f */
[C---:B---3--:R-:W-:Y:S02]  /*144f0*/  FMUL.FTZ R6, R2.reuse, R130 ;  /* 0x0000008202067220 */ /* 0x048fe40000410000 */
[C---:B------:R-:W-:Y:S01]  /*14500*/  FMUL.FTZ R7, R2.reuse, R131 ;  /* 0x0000008302077220 */ /* 0x040fe20000410000 */
[----:B------:R-:W-:Y:S01]  /*14510*/  MOV R131, R32 ;  /* 0x0000002000837202 */ /* 0x000fe20000000f00 */
[C---:B------:R-:W-:Y:S01]  /*14520*/  FMUL.FTZ R10, R2.reuse, R126 ;  /* 0x0000007e020a7220 */ /* 0x040fe20000410000 */
[----:B------:R-:W2:Y:S01]  /*14530*/  MUFU.EX2 R149, R149 ;  /* 0x0000009500957308 */ /* 0x000ea20000000800 */
[C---:B------:R-:W-:Y:S02]  /*14540*/  FMUL.FTZ R11, R2.reuse, R127 ;  /* 0x0000007f020b7220 */ /* 0x040fe40000410000 */
[----:B------:R-:W-:Y:S01]  /*14550*/  IMAD.MOV.U32 R129, RZ, RZ, R30 ;  /* 0x000000ffff817224 */ /* 0x000fe200078e001e */
[----:B----4-:R-:W-:Y:S01]  /*14560*/  F2FP.PACK_AB R144, R151, R152 ;  /* 0x000000989790723e */ /* 0x010fe200000000ff */
[----:B------:R-:W3:Y:S01]  /*14570*/  LDSM.16.MT88.4 R28, [R229+0x100] ;  /* 0x00010000e51c783b */ /* 0x000ee20000004200 */
[----:B------:R-:W-:Y:S02]  /*14580*/  IMAD.MOV.U32 R124, RZ, RZ, R16 ;  /* 0x000000ffff7c7224 */ /* 0x000fe400078e0010 */
[C---:B------:R-:W-:Y:S02]  /*14590*/  FMUL.FTZ R16, R3.reuse, R72 ;  /* 0x0000004803107220 */ /* 0x040fe40000410000 */
[----:B------:R-:W-:Y:S01]  /*145a0*/  IMAD.MOV.U32 R72, RZ, RZ, R17 ;  /* 0x000000ffff487224 */ /* 0x000fe200078e0011 */
[----:B------:R-:W-:Y:S01]  /*145b0*/  MUFU.EX2 R154, R154 ;  /* 0x0000009a009a7308 */ /* 0x000fe20000000800 */
[----:B------:R-:W-:Y:S02]  /*145c0*/  FMUL.FTZ R17, R3, R73 ;  /* 0x0000004903117220 */ /* 0x000fe40000410000 */
[----:B------:R-:W-:Y:S02]  /*145d0*/  IMAD.MOV.U32 R73, RZ, RZ, R18 ;  /* 0x000000ffff497224 */ /* 0x000fe400078e0012 */
[C---:B------:R-:W-:Y:S01]  /*145e0*/  FMUL.FTZ R18, R2.reuse, R74 ;  /* 0x0000004a02127220 */ /* 0x040fe20000410000 */
[----:B------:R-:W-:Y:S01]  /*145f0*/  MOV R74, R19 ;  /* 0x00000013004a7202 */ /* 0x000fe20000000f00 */
[C---:B------:R-:W-:Y:S02]  /*14600*/  FMUL.FTZ R19, R2.reuse, R75 ;  /* 0x0000004b02137220 */ /* 0x040fe40000410000 */
[----:B------:R-:W-:Y:S01]  /*14610*/  IMAD.MOV.U32 R130, RZ, RZ, R39 ;  /* 0x000000ffff827224 */ /* 0x000fe200078e0027 */
[----:B------:R-:W4:Y:S01]  /*14620*/  MUFU.EX2 R158, R158 ;  /* 0x0000009e009e7308 */ /* 0x000f220000000800 */
[----:B------:R-:W-:Y:S01]  /*14630*/  IMAD.MOV.U32 R126, RZ, RZ, R38 ;  /* 0x000000ffff7e7224 */ /* 0x000fe200078e0026 */
[----:B--2---:R-:W-:Y:S01]  /*14640*/  F2FP.PACK_AB R146, R149, R150 ;  /* 0x000000969592723e */ /* 0x004fe200000000ff */
[----:B------:R-:W2:Y:S01]  /*14650*/  LDSM.16.MT88.4 R36, [R228+0x100] ;  /* 0x00010000e424783b */ /* 0x000ea20000004200 */
[C---:B------:R-:W-:Y:S02]  /*14660*/  FMUL.FTZ R27, R2.reuse, R83 ;  /* 0x00000053021b7220 */ /* 0x040fe40000410000 */
[----:B------:R-:W-:Y:S02]  /*14670*/  IMAD.MOV.U32 R127, RZ, RZ, R33 ;  /* 0x000000ffff7f7224 */ /* 0x000fe400078e0021 */
[----:B------:R-:W-:Y:S01]  /*14680*/  IMAD.MOV.U32 R75, RZ, RZ, R35 ;  /* 0x000000ffff4b7224 */ /* 0x000fe200078e0023 */
[C---:B-1----:R-:W-:Y:S01]  /*14690*/  HMMA.16816.F32 R4, R144.reuse, R12, R4 ;  /* 0x0000000c9004723c */ /* 0x042fe20000001804 */
[----:B------:R-:W-:Y:S04]  /*146a0*/  MUFU.EX2 R161, R161 ;  /* 0x000000a100a17308 */ /* 0x000fe80000000800 */
[C---:B------:R-:W-:Y:S02]  /*146b0*/  FMUL.FTZ R42, R2.reuse, R98 ;  /* 0x00000062022a7220 */ /* 0x040fe40000410000 */
[C---:B------:R-:W-:Y:S01]  /*146c0*/  FMUL.FTZ R12, R3.reuse, R68 ;  /* 0x00000044030c7220 */ /* 0x040fe20000410000 */
[C---:B------:R-:W-:Y:S03]  /*146d0*/  HMMA.16816.F32 R8, R144.reuse, R14, R8 ;  /* 0x0000000e9008723c */ /* 0x040fe60000001808 */
[----:B------:R-:W1:Y:S01]  /*146e0*/  MUFU.EX2 R163, R163 ;  /* 0x000000a300a37308 */ /* 0x000e620000000800 */
[C---:B------:R-:W-:Y:S02]  /*146f0*/  FMUL.FTZ R13, R3.reuse, R69 ;  /* 0x00000045030d7220 */ /* 0x040fe40000410000 */
[C---:B------:R-:W-:Y:S02]  /*14700*/  FMUL.FTZ R25, R3.reuse, R81 ;  /* 0x0000005103197220 */ /* 0x040fe40000410000 */
[C---:B------:R-:W-:Y:S04]  /*14710*/  FMUL.FTZ R14, R2.reuse, R70 ;  /* 0x00000046020e7220 */ /* 0x040fe80000410000 */
[C---:B------:R-:W-:Y:S01]  /*14720*/  FMUL.FTZ R15, R2.reuse, R71 ;  /* 0x00000047020f7220 */ /* 0x040fe20000410000 */
[----:B------:R-:W-:Y:S01]  /*14730*/  MUFU.EX2 R210, R210 ;  /* 0x000000d200d27308 */ /* 0x000fe20000000800 */
[----:B------:R-:W5:Y:S01]  /*14740*/  LDSM.16.MT88.4 R68, [R228+0x4100] ;  /* 0x00410000e444783b */ /* 0x000f620000004200 */
[C---:B------:R-:W-:Y:S02]  /*14750*/  FMUL.FTZ R43, R2.reuse, R99 ;  /* 0x00000063022b7220 */ /* 0x040fe40000410000 */
[----:B------:R-:W-:Y:S02]  /*14760*/  IMAD.MOV.U32 R81, RZ, RZ, R74 ;  /* 0x000000ffff517224 */ /* 0x000fe400078e004a */
[C---:B------:R-:W-:Y:S03]  /*14770*/  HMMA.16816.F32 R12, R144.reuse, R20, R12 ;  /* 0x00000014900c723c */ /* 0x040fe6000000180c */
[C---:B------:R-:W-:Y:S01]  /*14780*/  FMUL.FTZ R26, R2.reuse, R82 ;  /* 0x00000052021a7220 */ /* 0x040fe20000410000 */
[----:B------:R-:W-:Y:S01]  /*14790*/  MOV R82, R75 ;  /* 0x0000004b00527202 */ /* 0x000fe20000000f00 */
[C---:B------:R-:W-:Y:S01]  /*147a0*/  FMUL.FTZ R32, R3.reuse, R88 ;  /* 0x0000005803207220 */ /* 0x040fe20000410000 */
[----:B------:R-:W-:Y:S01]  /*147b0*/  MUFU.EX2 R209, R209 ;  /* 0x000000d100d17308 */ /* 0x000fe20000000800 */
[----:B------:R-:W-:Y:S01]  /*147c0*/  IMAD.MOV.U32 R88, RZ, RZ, R81 ;  /* 0x000000ffff587224 */ /* 0x000fe200078e0051 */
[C---:B------:R-:W-:Y:S04]  /*147d0*/  HMMA.16816.F32 R16, R144.reuse, R22, R16 ;  /* 0x000000169010723c */ /* 0x040fe80000001810 */
[C---:B------:R-:W-:Y:S01]  /*147e0*/  FMUL.FTZ R20, R3.reuse, R76 ;  /* 0x0000004c03147220 */ /* 0x040fe20000410000 */
[----:B------:R-:W-:Y:S01]  /*147f0*/  MOV R76, R24 ;  /* 0x00000018004c7202 */ /* 0x000fe20000000f00 */
[C---:B------:R-:W-:Y:S02]  /*14800*/  FMUL.FTZ R21, R3.reuse, R77 ;  /* 0x0000004d03157220 */ /* 0x040fe40000410000 */
[C---:B------:R-:W-:Y:S01]  /*14810*/  FMUL.FTZ R22, R2.reuse, R78 ;  /* 0x0000004e02167220 */ /* 0x040fe20000410000 */
[----:B------:R-:W-:Y:S01]  /*14820*/  MOV R78, R126 ;  /* 0x0000007e004e7202 */ /* 0x000fe20000000f00 */
[----:B------:R-:W-:Y:S02]  /*14830*/  MUFU.EX2 R208, R208 ;  /* 0x000000d000d07308 */ /* 0x000fe40000000800 */
[C---:B------:R-:W-:Y:S02]  /*14840*/  FMUL.FTZ R23, R2.reuse, R79 ;  /* 0x0000004f02177220 */ /* 0x040fe40000410000 */
[----:B------:R-:W-:Y:S01]  /*14850*/  IMAD.MOV.U32 R77, RZ, RZ, R125 ;  /* 0x000000ffff4d7224 */ /* 0x000fe200078e007d */
[----:B------:R-:W-:Y:S01]  /*14860*/  MOV R125, R65 ;  /* 0x00000041007d7202 */ /* 0x000fe20000000f00 */
[----:B------:R-:W-:Y:S02]  /*14870*/  IMAD.MOV.U32 R79, RZ, RZ, R72 ;  /* 0x000000ffff4f7224 */ /* 0x000fe400078e0048 */
[C---:B------:R-:W-:Y:S01]  /*14880*/  FMUL.FTZ R24, R3.reuse, R80 ;  /* 0x0000005003187220 */ /* 0x040fe20000410000 */
[C---:B---3--:R-:W-:Y:S01]  /*14890*/  HMMA.16816.F32 R20, R144.reuse, R28, R20 ;  /* 0x0000001c9014723c */ /* 0x048fe20000001814 */
[----:B------:R-:W-:Y:S02]  /*148a0*/  MUFU.EX2 R203, R203 ;  /* 0x000000cb00cb7308 */ /* 0x000fe40000000800 */
[----:B------:R-:W-:Y:S02]  /*148b0*/  IMAD.MOV.U32 R80, RZ, RZ, R73 ;  /* 0x000000ffff507224 */ /* 0x000fe400078e0049 */
[----:B------:R-:W3:Y:S01]  /*148c0*/  LDSM.16.MT88.4 R72, [R232+0x900] ;  /* 0x00090000e848783b */ /* 0x000ee20000004200 */
[C---:B------:R-:W-:Y:S02]  /*148d0*/  FMUL.FTZ R33, R3.reuse, R89 ;  /* 0x0000005903217220 */ /* 0x040fe40000410000 */
[C---:B------:R-:W-:Y:S03]  /*148e0*/  HMMA.16816.F32 R24, R144.reuse, R30, R24 ;  /* 0x0000001e9018723c */ /* 0x040fe60000001818 */
[----:B------:R-:W-:Y:S01]  /*148f0*/  MUFU.EX2 R202, R202 ;  /* 0x000000ca00ca7308 */ /* 0x000fe20000000800 */
[C---:B------:R-:W-:Y:S02]  /*14900*/  FMUL.FTZ R28, R3.reuse, R84 ;  /* 0x00000054031c7220 */ /* 0x040fe40000410000 */
[C---:B------:R-:W-:Y:S02]  /*14910*/  FMUL.FTZ R29, R3.reuse, R85 ;  /* 0x00000055031d7220 */ /* 0x040fe40000410000 */
[C---:B------:R-:W-:Y:S04]  /*14920*/  FMUL.FTZ R30, R2.reuse, R86 ;  /* 0x00000056021e7220 */ /* 0x040fe80000410000 */
[C---:B------:R-:W-:Y:S01]  /*14930*/  FMUL.FTZ R31, R2.reuse, R87 ;  /* 0x00000057021f7220 */ /* 0x040fe20000410000 */
[----:B------:R-:W-:Y:S01]  /*14940*/  MUFU.EX2 R201, R201 ;  /* 0x000000c900c97308 */ /* 0x000fe20000000800 */
[----:B------:R-:W-:Y:S01]  /*14950*/  LDSM.16.MT88.4 R84, [R228+0x900] ;  /* 0x00090000e454783b */ /* 0x000fe20000004200 */
[----:B------:R-:W-:Y:S02]  /*14960*/  IMAD.MOV.U32 R89, RZ, RZ, R80 ;  /* 0x000000ffff597224 */ /* 0x000fe400078e0050 */
[C---:B------:R-:W-:Y:S02]  /*14970*/  FMUL.FTZ R34, R2.reuse, R90 ;  /* 0x0000005a02227220 */ /* 0x040fe40000410000 */
[C---:B--2---:R-:W-:Y:S03]  /*14980*/  HMMA.16816.F32 R28, R144.reuse, R36, R28 ;  /* 0x00000024901c723c */ /* 0x044fe6000000181c */
[C---:B------:R-:W-:Y:S01]  /*14990*/  FMUL.FTZ R35, R2.reuse, R91 ;  /* 0x0000005b02237220 */ /* 0x040fe20000410000 */
[----:B------:R-:W-:Y:S01]  /*149a0*/  MUFU.EX2 R200, R200 ;  /* 0x000000c800c87308 */ /* 0x000fe20000000800 */
[----:B------:R-:W-:Y:S02]  /*149b0*/  IMAD.MOV.U32 R90, RZ, RZ, R79 ;  /* 0x000000ffff5a7224 */ /* 0x000fe400078e004f */
[C---:B------:R-:W-:Y:S02]  /*149c0*/  FMUL.FTZ R36, R3.reuse, R92 ;  /* 0x0000005c03247220 */ /* 0x040fe40000410000 */
[C---:B------:R-:W-:Y:S01]  /*149d0*/  FMUL.FTZ R37, R3.reuse, R93 ;  /* 0x0000005d03257220 */ /* 0x040fe20000410000 */
[C---:B------:R-:W-:Y:S03]  /*149e0*/  HMMA.16816.F32 R32, R144.reuse, R38, R32 ;  /* 0x000000269020723c */ /* 0x040fe60000001820 */
[C---:B------:R-:W-:Y:S01]  /*149f0*/  FMUL.FTZ R40, R3.reuse, R96 ;  /* 0x0000006003287220 */ /* 0x040fe20000410000 */
[----:B------:R-:W-:Y:S01]  /*14a00*/  MUFU.EX2 R186, R186 ;  /* 0x000000ba00ba7308 */ /* 0x000fe20000000800 */
[C---:B------:R-:W-:Y:S01]  /*14a10*/  FMUL.FTZ R41, R3.reuse, R97 ;  /* 0x0000006103297220 */ /* 0x040fe20000410000 */
[----:B------:R-:W-:Y:S01]  /*14a20*/  MOV R97, R78 ;  /* 0x0000004e00617202 */ /* 0x000fe20000000f00 */
[C---:B------:R-:W-:Y:S02]  /*14a30*/  FMUL.FTZ R38, R2.reuse, R94 ;  /* 0x0000005e02267220 */ /* 0x040fe40000410000 */
[C---:B------:R-:W-:Y:S03]  /*14a40*/  FMUL.FTZ R39, R2.reuse, R95 ;  /* 0x0000005f02277220 */ /* 0x040fe60000410000 */
[----:B------:R-:W-:Y:S02]  /*14a50*/  IMAD.MOV.U32 R93, RZ, RZ, R77 ;  /* 0x000000ffff5d7224 */ /* 0x000fe400078e004d */
[C---:B------:R-:W-:Y:S01]  /*14a60*/  FMUL.FTZ R48, R3.reuse, R100 ;  /* 0x0000006403307220 */ /* 0x040fe20000410000 */
[----:B------:R-:W-:Y:S01]  /*14a70*/  MUFU.EX2 R187, R187 ;  /* 0x000000bb00bb7308 */ /* 0x000fe20000000800 */
[C---:B------:R-:W-:Y:S03]  /*14a80*/  HMMA.16816.F32 R36, R144.reuse, R44, R36 ;  /* 0x0000002c9024723c */ /* 0x040fe60000001824 */
[C---:B------:R-:W-:Y:S02]  /*14a90*/  FMUL.FTZ R49, R3.reuse, R101 ;  /* 0x0000006503317220 */ /* 0x040fe40000410000 */
[----:B------:R-:W-:Y:S02]  /*14aa0*/  FMUL.FTZ R50, R2, R102 ;  /* 0x0000006602327220 */ /* 0x000fe40000410000 */
[----:B------:R-:W-:Y:S01]  /*14ab0*/  FFMA.FTZ R102, R82, c[0x0][0x2d0], -R155 ;  /* 0x0000b40052667a23 */ /* 0x000fe2000001089b */
[C---:B------:R-:W-:Y:S01]  /*14ac0*/  HMMA.16816.F32 R40, R144.reuse, R46, R40 ;  /* 0x0000002e9028723c */ /* 0x040fe20000001828 */
[----:B------:R-:W-:Y:S01]  /*14ad0*/  LDSM.16.MT88.4 R80, [R229+0x900] ;  /* 0x00090000e550783b */ /* 0x000fe20000004200 */
[----:B------:R-:W-:Y:S02]  /*14ae0*/  MUFU.EX2 R185, R185 ;  /* 0x000000b900b97308 */ /* 0x000fe40000000800 */
[C---:B------:R-:W-:Y:S02]  /*14af0*/  FMUL.FTZ R44, R3.reuse, R120 ;  /* 0x00000078032c7220 */ /* 0x040fe40000410000 */
[----:B------:R-:W-:Y:S02]  /*14b00*/  FMUL.FTZ R45, R3, R121 ;  /* 0x00000079032d7220 */ /* 0x000fe40000410000 */
[C---:B------:R-:W-:Y:S04]  /*14b10*/  FMUL.FTZ R46, R2.reuse, R122 ;  /* 0x0000007a022e7220 */ /* 0x040fe80000410000 */
[----:B------:R-:W-:Y:S01]  /*14b20*/  FMUL.FTZ R47, R2, R123 ;  /* 0x0000007b022f7220 */ /* 0x000fe20000410000 */
[----:B------:R-:W-:Y:S01]  /*14b30*/  MUFU.EX2 R102, R102 ;  /* 0x0000006600667308 */ /* 0x000fe20000000800 */
[--C-:B------:R-:W-:Y:S02]  /*14b40*/  FFMA.FTZ R121, R124, c[0x0][0x2d0], -R159.reuse ;  /* 0x0000b4007c797a23 */ /* 0x100fe4000001089f */
[----:B------:R-:W-:Y:S02]  /*14b50*/  FFMA.FTZ R100, R76, c[0x0][0x2d0], -R159 ;  /* 0x0000b4004c647a23 */ /* 0x000fe4000001089f */
[----:B------:R-:W-:Y:S01]  /*14b60*/  IMAD.MOV.U32 R76, RZ, RZ, R129 ;  /* 0x000000ffff4c7224 */ /* 0x000fe200078e0081 */
[C---:B------:R-:W-:Y:S03]  /*14b70*/  HMMA.16816.F32 R44, R144.reuse, R52, R44 ;  /* 0x00000034902c723c */ /* 0x040fe6000000182c */
[----:B------:R-:W-:Y:S01]  /*14b80*/  FFMA.FTZ R120, R51, c[0x0][0x2d0], -R159 ;  /* 0x0000b40033787a23 */ /* 0x000fe2000001089f */
[----:B------:R-:W-:Y:S01]  /*14b90*/  MUFU.EX2 R100, R100 ;  /* 0x0000006400647308 */ /* 0x000fe20000000800 */
[C---:B------:R-:W-:Y:S02]  /*14ba0*/  FMUL.FTZ R51, R2.reuse, R103 ;  /* 0x0000006702337220 */ /* 0x040fe40000410000 */
[----:B------:R-:W-:Y:S02]  /*14bb0*/  IMAD.MOV.U32 R96, RZ, RZ, R76 ;  /* 0x000000ffff607224 */ /* 0x000fe400078e004c */
[----:B------:R-:W2:Y:S03]  /*14bc0*/  LDSM.16.MT88.4 R76, [R230+0x900] ;  /* 0x00090000e64c783b */ /* 0x000ea60000004200 */
[C---:B------:R-:W-:Y:S02]  /*14bd0*/  HMMA.16816.F32 R48, R144.reuse, R54, R48 ;  /* 0x000000369030723c */ /* 0x040fe40000001830 */
[----:B------:R-:W1:Y:S01]  /*14be0*/  MUFU.EX2 R120, R120 ;  /* 0x0000007800787308 */ /* 0x000e620000000800 */
[C---:B------:R-:W-:Y:S02]  /*14bf0*/  FMUL.FTZ R52, R3.reuse, R104 ;  /* 0x0000006803347220 */ /* 0x040fe40000410000 */
[----:B------:R-:W-:Y:S02]  /*14c00*/  FMUL.FTZ R53, R3, R105 ;  /* 0x0000006903357220 */ /* 0x000fe40000410000 */
[C---:B------:R-:W-:Y:S02]  /*14c10*/  FMUL.FTZ R54, R2.reuse, R106 ;  /* 0x0000006a02367220 */ /* 0x040fe40000410000 */
[----:B------:R-:W-:Y:S03]  /*14c20*/  FMUL.FTZ R55, R2, R107 ;  /* 0x0000006b02377220 */ /* 0x000fe60000410000 */
[--C-:B------:R-:W-:Y:S01]  /*14c30*/  FFMA.FTZ R103, R90, c[0x0][0x2d0], -R155.reuse ;  /* 0x0000b4005a677a23 */ /* 0x100fe2000001089b */
[----:B------:R-:W-:Y:S01]  /*14c40*/  MUFU.EX2 R121, R121 ;  /* 0x0000007900797308 */ /* 0x000fe20000000800 */
[----:B------:R-:W-:Y:S02]  /*14c50*/  FFMA.FTZ R106, R89, c[0x0][0x2d0], -R155 ;  /* 0x0000b400596a7a23 */ /* 0x000fe4000001089b */
[C---:B------:R-:W-:Y:S03]  /*14c60*/  HMMA.16816.F32 R52, R144.reuse, R60, R52 ;  /* 0x0000003c9034723c */ /* 0x040fe60000001834 */
[----:B------:R-:W-:Y:S02]  /*14c70*/  IMAD.MOV.U32 R126, RZ, RZ, R128 ;  /* 0x000000ffff7e7224 */ /* 0x000fe400078e0080 */
[----:B------:R-:W-:Y:S02]  /*14c80*/  IMAD.MOV.U32 R128, RZ, RZ, R57 ;  /* 0x000000ffff807224 */ /* 0x000fe400078e0039 */
[C---:B------:R-:W-:Y:S01]  /*14c90*/  FMUL.FTZ R57, R3.reuse, R109 ;  /* 0x0000006d03397220 */ /* 0x040fe20000410000 */
[----:B------:R-:W-:Y:S01]  /*14ca0*/  MUFU.EX2 R103, R103 ;  /* 0x0000006700677308 */ /* 0x000fe20000000800 */
[----:B------:R-:W-:Y:S03]  /*14cb0*/  IMAD.MOV.U32 R129, RZ, RZ, R64 ;  /* 0x000000ffff817224 */ /* 0x000fe600078e0040 */
[----:B------:R-:W-:Y:S01]  /*14cc0*/  MOV R64, R59 ;  /* 0x0000003b00407202 */ /* 0x000fe20000000f00 */
[----:B------:R-:W-:Y:S02]  /*14cd0*/  FMUL.FTZ R59, R2, R111 ;  /* 0x0000006f023b7220 */ /* 0x000fe40000410000 */
[----:B------:R-:W-:Y:S01]  /*14ce0*/  IMAD.MOV.U32 R65, RZ, RZ, R56 ;  /* 0x000000ffff417224 */ /* 0x000fe200078e0038 */
[----:B------:R-:W-:Y:S01]  /*14cf0*/  MOV R92, R64 ;  /* 0x00000040005c7202 */ /* 0x000fe20000000f00 */
[C---:B------:R-:W-:Y:S01]  /*14d00*/  FMUL.FTZ R56, R3.reuse, R108 ;  /* 0x0000006c03387220 */ /* 0x040fe20000410000 */
[----:B------:R-:W-:Y:S01]  /*14d10*/  MUFU.EX2 R106, R106 ;  /* 0x0000006a006a7308 */ /* 0x000fe20000000800 */
[----:B------:R-:W-:Y:S02]  /*14d20*/  FFMA.FTZ R101, R58, c[0x0][0x2d0], -R155 ;  /* 0x0000b4003a657a23 */ /* 0x000fe4000001089b */
[----:B------:R-:W-:Y:S02]  /*14d30*/  FMUL.FTZ R58, R2, R110 ;  /* 0x0000006e023a7220 */ /* 0x000fe40000410000 */
[----:B------:R-:W-:Y:S01]  /*14d40*/  IMAD.MOV.U32 R91, RZ, RZ, R126 ;  /* 0x000000ffff5b7224 */ /* 0x000fe200078e007e */
[----:B------:R-:W-:Y:S01]  /*14d50*/  MOV R126, R125 ;  /* 0x0000007d007e7202 */ /* 0x000fe20000000f00 */
[----:B------:R-:W-:Y:S02]  /*14d60*/  IMAD.MOV.U32 R125, RZ, RZ, R128 ;  /* 0x000000ffff7d7224 */ /* 0x000fe400078e0080 */
[--C-:B------:R-:W-:Y:S01]  /*14d70*/  FFMA.FTZ R107, R88, c[0x0][0x2d0], -R159.reuse ;  /* 0x0000b400586b7a23 */ /* 0x100fe2000001089f */
[C---:B------:R-:W-:Y:S01]  /*14d80*/  HMMA.16816.F32 R56, R144.reuse, R62, R56 ;  /* 0x0000003e9038723c */ /* 0x040fe20000001838 */
[----:B------:R-:W1:Y:S02]  /*14d90*/  MUFU.EX2 R101, R101 ;  /* 0x0000006500657308 */ /* 0x000e640000000800 */
[C---:B------:R-:W-:Y:S02]  /*14da0*/  FMUL.FTZ R60, R3.reuse, R116 ;  /* 0x00000074033c7220 */ /* 0x040fe40000410000 */
[----:B------:R-:W-:Y:S02]  /*14db0*/  FMUL.FTZ R61, R3, R117 ;  /* 0x00000075033d7220 */ /* 0x000fe40000410000 */
[C---:B------:R-:W-:Y:S02]  /*14dc0*/  FMUL.FTZ R62, R2.reuse, R118 ;  /* 0x00000076023e7220 */ /* 0x040fe40000410000 */
[----:B------:R-:W-:Y:S02]  /*14dd0*/  FMUL.FTZ R63, R2, R119 ;  /* 0x00000077023f7220 */ /* 0x000fe40000410000 */
[----:B------:R-:W-:Y:S01]  /*14de0*/  MUFU.EX2 R107, R107 ;  /* 0x0000006b006b7308 */ /* 0x000fe20000000800 */
[--C-:B------:R-:W-:Y:S02]  /*14df0*/  FFMA.FTZ R104, R97, c[0x0][0x2d0], -R159.reuse ;  /* 0x0000b40061687a23 */ /* 0x100fe4000001089f */
[----:B------:R-:W-:Y:S02]  /*14e00*/  FFMA.FTZ R108, R96, c[0x0][0x2d0], -R159 ;  /* 0x0000b400606c7a23 */ /* 0x000fe4000001089f */
[C---:B-----5:R-:W-:Y:S01]  /*14e10*/  HMMA.16816.F32 R60, R144.reuse, R68, R60 ;  /* 0x00000044903c723c */ /* 0x060fe2000000183c */
[----:B------:R-:W-:Y:S02]  /*14e20*/  LDSM.16.MT88.4 R96, [R228+0x7100] ;  /* 0x00710000e460783b */ /* 0x000fe40000004200 */
[----:B------:R-:W-:Y:S02]  /*14e30*/  IMAD.MOV.U32 R95, RZ, RZ, R129 ;  /* 0x000000ffff5f7224 */ /* 0x000fe400078e0081 */
[----:B------:R-:W-:Y:S01]  /*14e40*/  IMAD.MOV.U32 R94, RZ, RZ, R65 ;  /* 0x000000ffff5e7224 */ /* 0x000fe200078e0041 */
[----:B------:R-:W-:Y:S01]  /*14e50*/  MUFU.EX2 R108, R108 ;  /* 0x0000006c006c7308 */ /* 0x000fe20000000800 */
[----:B------:R-:W-:Y:S01]  /*14e60*/  IMAD.MOV.U32 R128, RZ, RZ, R67 ;  /* 0x000000ffff807224 */ /* 0x000fe200078e0043 */
[----:B----4-:R-:W-:Y:S01]  /*14e70*/  F2FP.PACK_AB R68, R158, R154 ;  /* 0x0000009a9e44723e */ /* 0x010fe200000000ff */
[----:B------:R-:W-:Y:S03]  /*14e80*/  IMAD.MOV.U32 R129, RZ, RZ, R66 ;  /* 0x000000ffff817224 */ /* 0x000fe600078e0042 */
[----:B------:R-:W-:Y:S01]  /*14e90*/  FMUL.FTZ R64, R3, R112 ;  /* 0x0000007003407220 */ /* 0x000fe20000410000 */
[----:B-1----:R-:W-:Y:S01]  /*14ea0*/  F2FP.PACK_AB R69, R163, R161 ;  /* 0x000000a1a345723e */ /* 0x002fe200000000ff */
[----:B------:R-:W-:Y:S02]  /*14eb0*/  FMUL.FTZ R65, R3, R113 ;  /* 0x0000007103417220 */ /* 0x000fe40000410000 */
[C---:B------:R-:W-:Y:S01]  /*14ec0*/  FMUL.FTZ R66, R2.reuse, R114 ;  /* 0x0000007202427220 */ /* 0x040fe20000410000 */
[----:B------:R-:W1:Y:S01]  /*14ed0*/  MUFU.EX2 R104, R104 ;  /* 0x0000006800687308 */ /* 0x000e620000000800 */
[----:B------:R-:W-:Y:S02]  /*14ee0*/  FMUL.FTZ R67, R2, R115 ;  /* 0x0000007302437220 */ /* 0x000fe40000410000 */
[--C-:B------:R-:W-:Y:S02]  /*14ef0*/  FFMA.FTZ R116, R93, c[0x0][0x2d0], -R159.reuse ;  /* 0x0000b4005d747a23 */ /* 0x100fe4000001089f */
[----:B------:R-:W-:Y:S02]  /*14f00*/  FFMA.FTZ R117, R92, c[0x0][0x2d0], -R159 ;  /* 0x0000b4005c757a23 */ /* 0x000fe4000001089f */
[--C-:B------:R-:W-:Y:S01]  /*14f10*/  FFMA.FTZ R111, R127, c[0x0][0x2d0], -R155.reuse ;  /* 0x0000b4007f6f7a23 */ /* 0x100fe2000001089b */
[----:B------:R-:W-:Y:S02]  /*14f20*/  HMMA.16816.F32 R64, R144, R70, R64 ;  /* 0x000000469040723c */ /* 0x000fe40000001840 */
[----:B------:R-:W-:Y:S01]  /*14f30*/  MUFU.EX2 R116, R116 ;  /* 0x0000007400747308 */ /* 0x000fe20000000800 */
[----:B------:R-:W-:Y:S02]  /*14f40*/  FFMA.FTZ R118, R126, c[0x0][0x2d0], -R155 ;  /* 0x0000b4007e767a23 */ /* 0x000fe4000001089b */
[--C-:B------:R-:W-:Y:S02]  /*14f50*/  FFMA.FTZ R119, R125, c[0x0][0x2d0], -R159.reuse ;  /* 0x0000b4007d777a23 */ /* 0x100fe4000001089f */
[----:B------:R-:W-:Y:S01]  /*14f60*/  F2FP.PACK_AB R70, R100, R120 ;  /* 0x000000786446723e */ /* 0x000fe200000000ff */
[----:B------:R-:W-:Y:S01]  /*14f70*/  LDSM.16.MT88.4 R124, [R232+0x3900] ;  /* 0x00390000e87c783b */ /* 0x000fe20000004200 */
[----:B------:R-:W-:Y:S03]  /*14f80*/  F2FP.PACK_AB R71, R102, R101 ;  /* 0x000000656647723e */ /* 0x000fe600000000ff */
[----:B------:R-:W-:Y:S01]  /*14f90*/  MUFU.EX2 R111, R111 ;  /* 0x0000006f006f7308 */ /* 0x000fe20000000800 */
[----:B------:R-:W-:Y:S02]  /*14fa0*/  FFMA.FTZ R105, R95, c[0x0][0x2d0], -R159 ;  /* 0x0000b4005f697a23 */ /* 0x000fe4000001089f */
[----:B------:R-:W-:Y:S01]  /*14fb0*/  IMAD.MOV.U32 R95, RZ, RZ, R94 ;  /* 0x000000ffff5f7224 */ /* 0x000fe200078e005e */
[C---:B---3--:R-:W-:Y:S05]  /*14fc0*/  HMMA.16816.F32 R4, R68.reuse, R72, R4 ;  /* 0x000000484404723c */ /* 0x048fea0000001804 */
[----:B------:R-:W-:Y:S01]  /*14fd0*/  MOV R94, R91 ;  /* 0x0000005b005e7202 */ /* 0x000fe20000000f00 */
[--C-:B------:R-:W-:Y:S01]  /*14fe0*/  FFMA.FTZ R109, R95, c[0x0][0x2d0], -R155.reuse ;  /* 0x0000b4005f6d7a23 */ /* 0x100fe2000001089b */
[----:B------:R-:W-:Y:S01]  /*14ff0*/  LDSM.16.MT88.4 R88, [R228+0x4900] ;  /* 0x00490000e458783b */ /* 0x000fe20000004200 */
[C---:B------:R-:W-:Y:S01]  /*15000*/  HMMA.16816.F32 R8, R68.reuse, R74, R8 ;  /* 0x0000004a4408723c */ /* 0x040fe20000001808 */
[----:B------:R-:W-:Y:S03]  /*15010*/  MUFU.EX2 R118, R118 ;  /* 0x0000007600767308 */ /* 0x000fe60000000800 */
[--C-:B------:R-:W-:Y:S02]  /*15020*/  FFMA.FTZ R110, R94, c[0x0][0x2d0], -R155.reuse ;  /* 0x0000b4005e6e7a23 */ /* 0x100fe4000001089b */
[--C-:B------:R-:W-:Y:S01]  /*15030*/  FFMA.FTZ R122, R131, c[0x0][0x2d0], -R155.reuse ;  /* 0x0000b400837a7a23 */ /* 0x100fe2000001089b */
[----:B------:R-:W3:Y:S01]  /*15040*/  LDSM.16.MT88.4 R72, [R232+0x4900] ;  /* 0x00490000e848783b */ /* 0x000ee20000004200 */
[C---:B--2---:R-:W-:Y:S03]  /*15050*/  HMMA.16816.F32 R12, R68.reuse, R76, R12 ;  /* 0x0000004c440c723c */ /* 0x044fe6000000180c */
[----:B------:R-:W-:Y:S01]  /*15060*/  MUFU.EX2 R110, R110 ;  /* 0x0000006e006e7308 */ /* 0x000fe20000000800 */
[----:B------:R-:W-:Y:S02]  /*15070*/  FFMA.FTZ R123, R130, c[0x0][0x2d0], -R155 ;  /* 0x0000b400827b7a23 */ /* 0x000fe4000001089b */
[--C-:B------:R-:W-:Y:S01]  /*15080*/  FFMA.FTZ R144, R129, c[0x0][0x2d0], -R159.reuse ;  /* 0x0000b40081907a23 */ /* 0x100fe2000001089f */
[----:B------:R-:W-:Y:S01]  /*15090*/  LDSM.16.MT88.4 R92, [R228+0x5100] ;  /* 0x00510000e45c783b */ /* 0x000fe20000004200 */
[C---:B------:R-:W-:Y:S04]  /*150a0*/  HMMA.16816.F32 R16, R68.reuse, R78, R16 ;  /* 0x0000004e4410723c */ /* 0x040fe80000001810 */
[----:B------:R-:W-:Y:S01]  /*150b0*/  FFMA.FTZ R145, R128, c[0x0][0x2d0], -R159 ;  /* 0x0000b40080917a23 */ /* 0x000fe2000001089f */
[----:B------:R-:W2:Y:S01]  /*150c0*/  MUFU.EX2 R109, R109 ;  /* 0x0000006d006d7308 */ /* 0x000ea20000000800 */
[----:B------:R-:W-:Y:S01]  /*150d0*/  FFMA.FTZ R152, R3, R242, R152 ;  /* 0x000000f203987223 */ /* 0x000fe20000010098 */
[----:B------:R-:W4:Y:S01]  /*150e0*/  LDSM.16.MT88.4 R76, [R230+0x4900] ;  /* 0x00490000e64c783b */ /* 0x000f220000004200 */
[C---:B------:R-:W-:Y:S04]  /*150f0*/  HMMA.16816.F32 R20, R68.reuse, R80, R20 ;  /* 0x000000504414723c */ /* 0x040fe80000001814 */
[----:B------:R-:W-:Y:S02]  /*15100*/  FFMA.FTZ R153, R2, R243, R153 ;  /* 0x000000f302997223 */ /* 0x000fe40000010099 */
[--C-:B------:R-:W-:Y:S01]  /*15110*/  FFMA.FTZ R147, R252, c[0x0][0x2d0], -R155.reuse ;  /* 0x0000b400fc937a23 */ /* 0x100fe2000001089b */
[----:B------:R-:W5:Y:S01]  /*15120*/  MUFU.EX2 R105, R105 ;  /* 0x0000006900697308 */ /* 0x000f620000000800 */
[C---:B------:R-:W-:Y:S01]  /*15130*/  HMMA.16816.F32 R24, R68.reuse, R82, R24 ;  /* 0x000000524418723c */ /* 0x040fe20000001818 */
[----:B------:R-:W1:Y:S03]  /*15140*/  LDSM.16.MT88.4 R80, [R229+0x4900] ;  /* 0x00490000e550783b */ /* 0x000e660000004200 */
[----:B------:R-:W-:Y:S02]  /*15150*/  FFMA.FTZ R146, R211, c[0x0][0x2d0], -R155 ;  /* 0x0000b400d3927a23 */ /* 0x000fe4000001089b */
[--C-:B------:R-:W-:Y:S02]  /*15160*/  FFMA.FTZ R162, R162, c[0x0][0x2d0], -R159.reuse ;  /* 0x0000b400a2a27a23 */ /* 0x100fe4000001089f */
[C---:B------:R-:W-:Y:S01]  /*15170*/  HMMA.16816.F32 R28, R68.reuse, R84, R28 ;  /* 0x00000054441c723c */ /* 0x040fe2000000181c */
[----:B------:R-:W1:Y:S03]  /*15180*/  MUFU.EX2 R117, R117 ;  /* 0x0000007500757308 */ /* 0x000e660000000800 */
[----:B------:R-:W-:Y:S02]  /*15190*/  FFMA.FTZ R159, R157, c[0x0][0x2d0], -R159 ;  /* 0x0000b4009d9f7a23 */ /* 0x000fe4000001089f */
[--C-:B------:R-:W-:Y:S02]  /*151a0*/  FFMA.FTZ R156, R156, c[0x0][0x2d0], -R155.reuse ;  /* 0x0000b4009c9c7a23 */ /* 0x100fe4000001089b */
[C---:B------:R-:W-:Y:S01]  /*151b0*/  HMMA.16816.F32 R32, R68.reuse, R86, R32 ;  /* 0x000000564420723c */ /* 0x040fe20000001820 */
[----:B------:R-:W2:Y:S02]  /*151c0*/  LDSM.16.MT88.4 R84, [R232+0x1100] ;  /* 0x00110000e854783b */ /* 0x000ea40000004200 */
[----:B------:R-:W1:Y:S01]  /*151d0*/  MUFU.EX2 R119, R119 ;  /* 0x0000007700777308 */ /* 0x000e620000000800 */
[----:B------:R-:W-:Y:S02]  /*151e0*/  FFMA.FTZ R155, R133, c[0x0][0x2d0], -R155 ;  /* 0x0000b400859b7a23 */ /* 0x000fe4000001089b */
[----:B------:R-:W-:Y:S02]  /*151f0*/  FADD.FTZ R153, R148, R153 ;  /* 0x0000009994997221 */ /* 0x000fe40000010000 */
[C---:B---3--:R-:W-:Y:S04]  /*15200*/  HMMA.16816.F32 R36, R68.reuse, R72, R36 ;  /* 0x000000484424723c */ /* 0x048fe80000001824 */
[----:B------:R-:W-:Y:S01]  /*15210*/  FADD.FTZ R135, R135, R153 ;  /* 0x0000009987877221 */ /* 0x000fe20000010000 */
[----:B------:R-:W-:Y:S01]  /*15220*/  MUFU.EX2 R122, R122 ;  /* 0x0000007a007a7308 */ /* 0x000fe20000000800 */
[----:B------:R-:W-:Y:S02]  /*15230*/  FADD.FTZ R152, R151, R152 ;  /* 0x0000009897987221 */ /* 0x000fe40000010000 */
[C---:B------:R-:W-:Y:S01]  /*15240*/  HMMA.16816.F32 R40, R68.reuse, R74, R40 ;  /* 0x0000004a4428723c */ /* 0x040fe20000001828 */
[----:B------:R-:W3:Y:S03]  /*15250*/  LDSM.16.MT88.4 R72, [R230+0x1100] ;  /* 0x00110000e648783b */ /* 0x000ee60000004200 */
[----:B------:R-:W-:Y:S02]  /*15260*/  FADD.FTZ R135, R134, R135 ;  /* 0x0000008786877221 */ /* 0x000fe40000010000 */
[----:B------:R-:W-:Y:S01]  /*15270*/  FADD.FTZ R152, R150, R152 ;  /* 0x0000009896987221 */ /* 0x000fe20000010000 */
[----:B------:R-:W2:Y:S01]  /*15280*/  MUFU.EX2 R123, R123 ;  /* 0x0000007b007b7308 */ /* 0x000ea20000000800 */
[C---:B----4-:R-:W-:Y:S04]  /*15290*/  HMMA.16816.F32 R44, R68.reuse, R76, R44 ;  /* 0x0000004c442c723c */ /* 0x050fe8000000182c */
[----:B------:R-:W-:Y:S02]  /*152a0*/  FADD.FTZ R161, R161, R135 ;  /* 0x00000087a1a17221 */ /* 0x000fe40000010000 */
[----:B------:R-:W-:Y:S02]  /*152b0*/  FADD.FTZ R149, R149, R152 ;  /* 0x0000009895957221 */ /* 0x000fe40000010000 */
[C---:B------:R-:W-:Y:S01]  /*152c0*/  HMMA.16816.F32 R48, R68.reuse, R78, R48 ;  /* 0x0000004e4430723c */ /* 0x040fe20000001830 */
[----:B------:R-:W4:Y:S01]  /*152d0*/  LDSM.16.MT88.4 R76, [R229+0x1100] ;  /* 0x00110000e54c783b */ /* 0x000f220000004200 */
[----:B------:R-:W-:Y:S02]  /*152e0*/  MUFU.EX2 R144, R144 ;  /* 0x0000009000907308 */ /* 0x000fe40000000800 */
        /* <DEDUP_REMOVED lines=20> */
[----:B------:R-:W-:Y:S01]  /*15430*/  F2FP.PACK_AB R70, R108, R107 ;  /* 0x0000006b6c46723e */ /* 0x000fe200000000ff */
[----:B------:R-:W-:Y:S02]  /*15440*/  LDSM.16.MT88.4 R100, [R230+0x7900] ;  /* 0x00790000e664783b */ /* 0x000fe40000004200 */
[C---:B--2---:R-:W-:Y:S01]  /*15450*/  F2FP.PACK_AB R71, R110.reuse, R109 ;  /* 0x0000006d6e47723e */ /* 0x044fe200000000ff */
[----:B------:R-:W-:Y:S01]  /*15460*/  FADD.FTZ R109, R109, R3 ;  /* 0x000000036d6d7221 */ /* 0x000fe20000010000 */
[C---:B-----5:R-:W-:Y:S01]  /*15470*/  F2FP.PACK_AB R68, R105.reuse, R104 ;  /* 0x000000686944723e */ /* 0x060fe200000000ff */
[----:B------:R-:W-:Y:S01]  /*15480*/  MUFU.EX2 R184, R184 ;  /* 0x000000b800b87308 */ /* 0x000fe20000000800 */
[----:B------:R-:W-:Y:S02]  /*15490*/  FADD.FTZ R105, R105, R2 ;  /* 0x0000000269697221 */ /* 0x000fe40000010000 */
[----:B------:R-:W-:Y:S02]  /*154a0*/  FADD.FTZ R3, R110, R109 ;  /* 0x0000006d6e037221 */ /* 0x000fe40000010000 */
[----:B------:R-:W-:Y:S01]  /*154b0*/  FADD.FTZ R2, R107, R105 ;  /* 0x000000696b027221 */ /* 0x000fe20000010000 */
[C---:B------:R-:W-:Y:S03]  /*154c0*/  HMMA.16816.F32 R4, R68.reuse, R84, R4 ;  /* 0x000000544404723c */ /* 0x040fe60000001804 */
[----:B------:R-:W-:Y:S01]  /*154d0*/  FADD.FTZ R2, R108, R2 ;  /* 0x000000026c027221 */ /* 0x000fe20000010000 */
[----:B------:R-:W-:Y:S01]  /*154e0*/  MUFU.EX2 R179, R179 ;  /* 0x000000b300b37308 */ /* 0x000fe20000000800 */
[----:B------:R-:W-:Y:S02]  /*154f0*/  FADD.FTZ R3, R111, R3 ;  /* 0x000000036f037221 */ /* 0x000fe40000010000 */
[----:B------:R-:W-:Y:S01]  /*15500*/  FADD.FTZ R2, R116, R2 ;  /* 0x0000000274027221 */ /* 0x000fe20000010000 */
[C---:B------:R-:W-:Y:S01]  /*15510*/  HMMA.16816.F32 R8, R68.reuse, R86, R8 ;  /* 0x000000564408723c */ /* 0x040fe20000001808 */
[----:B------:R-:W2:Y:S03]  /*15520*/  LDSM.16.MT88.4 R84, [R232+0x5100] ;  /* 0x00510000e854783b */ /* 0x000ea60000004200 */
[C---:B------:R-:W-:Y:S02]  /*15530*/  FADD.FTZ R3, R118.reuse, R3 ;  /* 0x0000000376037221 */ /* 0x040fe40000010000 */
[----:B------:R-:W-:Y:S02]  /*15540*/  MUFU.EX2 R178, R178 ;  /* 0x000000b200b27308 */ /* 0x000fe40000000800 */
[C---:B---3--:R-:W-:Y:S08]  /*15550*/  HMMA.16816.F32 R12, R68.reuse, R72, R12 ;  /* 0x00000048440c723c */ /* 0x048ff0000000180c */
[C---:B------:R-:W-:Y:S01]  /*15560*/  HMMA.16816.F32 R16, R68.reuse, R74, R16 ;  /* 0x0000004a4410723c */ /* 0x040fe20000001810 */
[----:B------:R-:W3:Y:S01]  /*15570*/  LDSM.16.MT88.4 R72, [R230+0x5100] ;  /* 0x00510000e648783b */ /* 0x000ee20000004200 */
[----:B------:R-:W-:Y:S06]  /*15580*/  MUFU.EX2 R177, R177 ;  /* 0x000000b100b17308 */ /* 0x000fec0000000800 */
[C---:B----4-:R-:W-:Y:S04]  /*15590*/  HMMA.16816.F32 R20, R68.reuse, R76, R20 ;  /* 0x0000004c4414723c */ /* 0x050fe80000001814 */
[----:B------:R-:W-:Y:S04]  /*155a0*/  MUFU.EX2 R176, R176 ;  /* 0x000000b000b07308 */ /* 0x000fe80000000800 */
[C---:B------:R-:W-:Y:S01]  /*155b0*/  HMMA.16816.F32 R24, R68.reuse, R78, R24 ;  /* 0x0000004e4418723c */ /* 0x040fe20000001818 */
[----:B------:R-:W4:Y:S05]  /*155c0*/  LDSM.16.MT88.4 R76, [R232+0x1900] ;  /* 0x00190000e84c783b */ /* 0x000f2a0000004200 */
[----:B------:R-:W-:Y:S02]  /*155d0*/  MUFU.EX2 R170, R170 ;  /* 0x000000aa00aa7308 */ /* 0x000fe40000000800 */
[C---:B-1----:R-:W-:Y:S08]  /*155e0*/  HMMA.16816.F32 R28, R68.reuse, R80, R28 ;  /* 0x00000050441c723c */ /* 0x042ff0000000181c */
        /* <DEDUP_REMOVED lines=8> */
[C---:B---3--:R-:W-:Y:S08]  /*15670*/  HMMA.16816.F32 R44, R68.reuse, R72, R44 ;  /* 0x00000048442c723c */ /* 0x048ff0000000182c */
[C---:B------:R-:W-:Y:S01]  /*15680*/  HMMA.16816.F32 R48, R68.reuse, R74, R48 ;  /* 0x0000004a4430723c */ /* 0x040fe20000001830 */
[----:B------:R-:W2:Y:S01]  /*15690*/  LDSM.16.MT88.4 R72, [R229+0x1900] ;  /* 0x00190000e548783b */ /* 0x000ea20000004200 */
[----:B------:R-:W-:Y:S06]  /*156a0*/  MUFU.EX2 R167, R167 ;  /* 0x000000a700a77308 */ /* 0x000fec0000000800 */
[C---:B------:R-:W-:Y:S04]  /*156b0*/  HMMA.16816.F32 R52, R68.reuse, R88, R52 ;  /* 0x000000584434723c */ /* 0x040fe80000001834 */
[----:B------:R-:W-:Y:S04]  /*156c0*/  MUFU.EX2 R165, R165 ;  /* 0x000000a500a57308 */ /* 0x000fe80000000800 */
[C---:B------:R-:W-:Y:S01]  /*156d0*/  HMMA.16816.F32 R56, R68.reuse, R90, R56 ;  /* 0x0000005a4438723c */ /* 0x040fe20000001838 */
[----:B------:R-:W-:Y:S05]  /*156e0*/  LDSM.16.MT88.4 R88, [R229+0x5900] ;  /* 0x00590000e558783b */ /* 0x000fea0000004200 */
[----:B------:R-:W3:Y:S02]  /*156f0*/  MUFU.EX2 R166, R166 ;  /* 0x000000a600a67308 */ /* 0x000ee40000000800 */
[C---:B------:R-:W-:Y:S08]  /*15700*/  HMMA.16816.F32 R60, R68.reuse, R92, R60 ;  /* 0x0000005c443c723c */ /* 0x040ff0000000183c */
[----:B------:R-:W-:Y:S01]  /*15710*/  HMMA.16816.F32 R64, R68, R94, R64 ;  /* 0x0000005e4440723c */ /* 0x000fe20000001840 */
[----:B------:R-:W-:Y:S01]  /*15720*/  LDSM.16.MT88.4 R92, [R228+0x6100] ;  /* 0x00610000e45c783b */ /* 0x000fe20000004200 */
[----:B------:R-:W-:Y:S05]  /*15730*/  MUFU.EX2 R164, R164 ;  /* 0x000000a400a47308 */ /* 0x000fea0000000800 */
[----:B------:R-:W-:Y:S02]  /*15740*/  F2FP.PACK_AB R69, R118, R111 ;  /* 0x0000006f7645723e */ /* 0x000fe400000000ff */
[----:B------:R-:W-:Y:S01]  /*15750*/  F2FP.PACK_AB R68, R117, R116 ;  /* 0x000000747544723e */ /* 0x000fe200000000ff */
[----:B------:R-:W-:Y:S02]  /*15760*/  LDSM.16.MT88.4 R108, [R229+0x7900] ;  /* 0x00790000e56c783b */ /* 0x000fe40000004200 */
[----:B------:R-:W-:Y:S01]  /*15770*/  F2FP.PACK_AB R70, R121, R119 ;  /* 0x000000777946723e */ /* 0x000fe200000000ff */
[----:B------:R-:W5:Y:S01]  /*15780*/  MUFU.EX2 R160, R160 ;  /* 0x000000a000a07308 */ /* 0x000f620000000800 */
[----:B------:R-:W-:Y:S01]  /*15790*/  F2FP.PACK_AB R71, R123, R122 ;  /* 0x0000007a7b47723e */ /* 0x000fe200000000ff */
[----:B------:R-:W-:Y:S01]  /*157a0*/  FADD.FTZ R117, R117, R2 ;  /* 0x0000000275757221 */ /* 0x000fe20000010000 */
[----:B---3--:R-:W-:Y:S01]  /*157b0*/  F2FP.PACK_AB R112, R166, R165 ;  /* 0x000000a5a670723e */ /* 0x008fe200000000ff */
        /* <DEDUP_REMOVED lines=8> */
[----:B------:R-:W3:Y:S03]  /*15840*/  LDSM.16.MT88.4 R76, [R232+0x5900] ;  /* 0x00590000e84c783b */ /* 0x000ee60000004200 */
[----:B------:R-:W4:Y:S01]  /*15850*/  MUFU.EX2 R159, R159 ;  /* 0x0000009f009f7308 */ /* 0x000f220000000800 */
[----:B------:R-:W-:Y:S02]  /*15860*/  IMAD.MOV.U32 R2, RZ, RZ, R132 ;  /* 0x000000ffff027224 */ /* 0x000fe400078e0084 */
[----:B------:R-:W-:Y:S01]  /*15870*/  IMAD.MOV.U32 R3, RZ, RZ, R0 ;  /* 0x000000ffff037224 */ /* 0x000fe200078e0000 */
[C---:B-1----:R-:W-:Y:S04]  /*15880*/  HMMA.16816.F32 R12, R68.reuse, R80, R12 ;  /* 0x00000050440c723c */ /* 0x042fe8000000180c */
[----:B-----5:R-:W-:Y:S02]  /*15890*/  F2FP.PACK_AB R113, R160, R164 ;  /* 0x000000a4a071723e */ /* 0x020fe400000000ff */
[----:B------:R-:W-:Y:S02]  /*158a0*/  MUFU.EX2 R156, R156 ;  /* 0x0000009c009c7308 */ /* 0x000fe40000000800 */
[C---:B------:R-:W-:Y:S01]  /*158b0*/  HMMA.16816.F32 R16, R68.reuse, R82, R16 ;  /* 0x000000524410723c */ /* 0x040fe20000001810 */
[----:B------:R-:W1:Y:S07]  /*158c0*/  LDSM.16.MT88.4 R80, [R230+0x5900] ;  /* 0x00590000e650783b */ /* 0x000e6e0000004200 */
[C---:B--2---:R-:W-:Y:S01]  /*158d0*/  HMMA.16816.F32 R20, R68.reuse, R72, R20 ;  /* 0x000000484414723c */ /* 0x044fe20000001814 */
[----:B------:R-:W2:Y:S03]  /*158e0*/  MUFU.EX2 R155, R155 ;  /* 0x0000009b009b7308 */ /* 0x000ea60000000800 */
[----:B----4-:R-:W-:Y:S04]  /*158f0*/  F2FP.PACK_AB R114, R159, R162 ;  /* 0x000000a29f72723e */ /* 0x010fe800000000ff */
[C---:B------:R-:W-:Y:S01]  /*15900*/  HMMA.16816.F32 R24, R68.reuse, R74, R24 ;  /* 0x0000004a4418723c */ /* 0x040fe20000001818 */
[----:B------:R-:W4:Y:S07]  /*15910*/  LDSM.16.MT88.4 R72, [R228+0x5900] ;  /* 0x00590000e448783b */ /* 0x000f2e0000004200 */
[C---:B------:R-:W-:Y:S08]  /*15920*/  HMMA.16816.F32 R28, R68.reuse, R84, R28 ;  /* 0x00000054441c723c */ /* 0x040ff0000000181c */
[C---:B------:R-:W-:Y:S01]  /*15930*/  HMMA.16816.F32 R32, R68.reuse, R86, R32 ;  /* 0x000000564420723c */ /* 0x040fe20000001820 */
[----:B------:R-:W5:Y:S03]  /*15940*/  LDSM.16.MT88.4 R84, [R232+0x2100] ;  /* 0x00210000e854783b */ /* 0x000f660000004200 */
[----:B--2---:R-:W-:Y:S04]  /*15950*/  F2FP.PACK_AB R115, R155, R156 ;  /* 0x0000009c9b73723e */ /* 0x004fe800000000ff */
[C---:B---3--:R-:W-:Y:S08]  /*15960*/  HMMA.16816.F32 R36, R68.reuse, R76, R36 ;  /* 0x0000004c4424723c */ /* 0x048ff00000001824 */
[C---:B------:R-:W-:Y:S01]  /*15970*/  HMMA.16816.F32 R40, R68.reuse, R78, R40 ;  /* 0x0000004e4428723c */ /* 0x040fe20000001828 */
[----:B------:R-:W2:Y:S07]  /*15980*/  LDSM.16.MT88.4 R76, [R230+0x2100] ;  /* 0x00210000e64c783b */ /* 0x000eae0000004200 */
[C---:B-1----:R-:W-:Y:S08]  /*15990*/  HMMA.16816.F32 R44, R68.reuse, R80, R44 ;  /* 0x00000050442c723c */ /* 0x042ff0000000182c */
[C---:B------:R-:W-:Y:S01]  /*159a0*/  HMMA.16816.F32 R48, R68.reuse, R82, R48 ;  /* 0x000000524430723c */ /* 0x040fe20000001830 */
[----:B------:R-:W-:Y:S07]  /*159b0*/  LDSM.16.MT88.4 R80, [R228+0x2100] ;  /* 0x00210000e450783b */ /* 0x000fee0000004200 */
[C---:B------:R-:W-:Y:S08]  /*159c0*/  HMMA.16816.F32 R52, R68.reuse, R88, R52 ;  /* 0x000000584434723c */ /* 0x040ff00000001834 */
[C---:B------:R-:W-:Y:S01]  /*159d0*/  HMMA.16816.F32 R56, R68.reuse, R90, R56 ;  /* 0x0000005a4438723c */ /* 0x040fe20000001838 */
[----:B------:R-:W-:Y:S07]  /*159e0*/  LDSM.16.MT88.4 R88, [R229+0x6100] ;  /* 0x00610000e558783b */ /* 0x000fee0000004200 */
[C---:B----4-:R-:W-:Y:S08]  /*159f0*/  HMMA.16816.F32 R60, R68.reuse, R72, R60 ;  /* 0x00000048443c723c */ /* 0x050ff0000000183c */
        /* <DEDUP_REMOVED lines=34> */
[----:B------:R-:W5:Y:S07]  /*15c20*/  LDSM.16.MT88.4 R88, [R232+0x6900] ;  /* 0x00690000e858783b */ /* 0x000f6e0000004200 */
        /* <DEDUP_REMOVED lines=21> */
[C---:B---3--:R-:W-:Y:S08]  /*15d80*/  HMMA.16816.F32 R20, R68.reuse, R84, R20 ;  /* 0x000000544414723c */ /* 0x048ff00000001814 */
[C---:B------:R-:W-:Y:S01]  /*15d90*/  HMMA.16816.F32 R24, R68.reuse, R86, R24 ;  /* 0x000000564418723c */ /* 0x040fe20000001818 */
[----:B------:R-:W-:Y:S07]  /*15da0*/  LDSM.16.MT88.4 R84, [R228+0x3100] ;  /* 0x00310000e454783b */ /* 0x000fee0000004200 */
[C---:B--2---:R-:W-:Y:S08]  /*15db0*/  HMMA.16816.F32 R28, R68.reuse, R76, R28 ;  /* 0x0000004c441c723c */ /* 0x044ff0000000181c */
        /* <DEDUP_REMOVED lines=29> */
[----:B------:R-:W-:Y:S02]  /*15f90*/  FADD.FTZ R164, R164, R168 ;  /* 0x000000a8a4a47221 */ /* 0x000fe40000010000 */
[----:B------:R-:W-:Y:S02]  /*15fa0*/  FADD.FTZ R169, R166, R169 ;  /* 0x000000a9a6a97221 */ /* 0x000fe40000010000 */
[C---:B---3--:R-:W-:Y:S04]  /*15fb0*/  HMMA.16816.F32 R12, R68.reuse, R80, R12 ;  /* 0x00000050440c723c */ /* 0x048fe8000000180c */
[----:B------:R-:W-:Y:S02]  /*15fc0*/  FADD.FTZ R164, R160, R164 ;  /* 0x000000a4a0a47221 */ /* 0x000fe40000010000 */
[----:B------:R-:W-:Y:S02]  /*15fd0*/  FADD.FTZ R169, R162, R169 ;  /* 0x000000a9a2a97221 */ /* 0x000fe40000010000 */
[C---:B------:R-:W-:Y:S01]  /*15fe0*/  HMMA.16816.F32 R16, R68.reuse, R82, R16 ;  /* 0x000000524410723c */ /* 0x040fe20000001810 */
[----:B------:R-:W-:Y:S03]  /*15ff0*/  LDSM.16.MT88.4 R80, [R229+0x3900] ;  /* 0x00390000e550783b */ /* 0x000fe60000004200 */
[----:B------:R-:W-:Y:S02]  /*16000*/  FADD.FTZ R164, R156, R164 ;  /* 0x000000a49ca47221 */ /* 0x000fe40000010000 */
[----:B------:R-:W-:Y:S02]  /*16010*/  FADD.FTZ R242, R159, R169 ;  /* 0x000000a99ff27221 */ /* 0x000fe40000010000 */
[C---:B--2---:R-:W-:Y:S04]  /*16020*/  HMMA.16816.F32 R20, R68.reuse, R76, R20 ;  /* 0x0000004c4414723c */ /* 0x044fe80000001814 */
[----:B------:R-:W-:Y:S04]  /*16030*/  FADD.FTZ R243, R155, R164 ;  /* 0x000000a49bf37221 */ /* 0x000fe80000010000 */
[C---:B------:R-:W-:Y:S01]  /*16040*/  HMMA.16816.F32 R24, R68.reuse, R78, R24 ;  /* 0x0000004e4418723c */ /* 0x040fe20000001818 */
[----:B------:R-:W2:Y:S07]  /*16050*/  LDSM.16.MT88.4 R76, [R230+0x3900] ;  /* 0x00390000e64c783b */ /* 0x000eae0000004200 */
[C---:B------:R-:W-:Y:S08]  /*16060*/  HMMA.16816.F32 R28, R68.reuse, R84, R28 ;  /* 0x00000054441c723c */ /* 0x040ff0000000181c */
[C---:B------:R-:W-:Y:S08]  /*16070*/  HMMA.16816.F32 R32, R68.reuse, R86, R32 ;  /* 0x000000564420723c */ /* 0x040ff00000001820 */
[C---:B-1----:R-:W-:Y:S08]  /*16080*/  HMMA.16816.F32 R36, R68.reuse, R72, R36 ;  /* 0x000000484424723c */ /* 0x042ff00000001824 */
[C---:B------:R-:W-:Y:S08]  /*16090*/  HMMA.16816.F32 R40, R68.reuse, R74, R40 ;  /* 0x0000004a4428723c */ /* 0x040ff00000001828 */
        /* <DEDUP_REMOVED lines=10> */
[C---:B------:R-:W-:Y:S08]  /*16140*/  HMMA.16816.F32 R124, R112.reuse, R126, R8 ;  /* 0x0000007e707c723c */ /* 0x040ff00000001808 */
[C---:B--2---:R-:W-:Y:S08]  /*16150*/  HMMA.16816.F32 R68, R112.reuse, R76, R12 ;  /* 0x0000004c7044723c */ /* 0x044ff0000000180c */
[C---:B------:R-:W-:Y:S08]  /*16160*/  HMMA.16816.F32 R72, R112.reuse, R78, R16 ;  /* 0x0000004e7048723c */ /* 0x040ff00000001810 */
[C---:B------:R-:W-:Y:S08]  /*16170*/  HMMA.16816.F32 R76, R112.reuse, R80, R20 ;  /* 0x00000050704c723c */ /* 0x040ff00000001814 */
[C---:B------:R-:W-:Y:S08]  /*16180*/  HMMA.16816.F32 R80, R112.reuse, R82, R24 ;  /* 0x000000527050723c */ /* 0x040ff00000001818 */
        /* <DEDUP_REMOVED lines=11> */
.L_x_2845:
[----:B------:R-:W-:-:S13]  /*16240*/  ISETP.LE.AND P0, PT, RZ, UR14, PT ;  /* 0x0000000eff007c0c */ /* 0x000fda000bf03270 */
[----:B------:R-:W-:Y:S05]  /*16250*/  @!P0 BRA `(.L_x_2849) ;  /* 0x0000382000008947 */ /* 0x000fea0003800000 */
[C---:B------:R-:W-:Y:S01]  /*16260*/  IMAD.SHL.U32 R4, R244.reuse, 0x2, RZ ;  /* 0x00000002f4047824 */ /* 0x040fe200078e00ff */
[----:B------:R-:W-:Y:S01]  /*16270*/  SHF.L.U64.HI R245, R244, 0x1, R245 ;  /* 0x00000001f4f57819 */ /* 0x000fe200000102f5 */
[----:B------:R-:W-:Y:S01]  /*16280*/  IMAD.MOV.U32 R2, RZ, RZ, R132 ;  /* 0x000000ffff027224 */ /* 0x000fe200078e0084 */
[C---:B------:R-:W-:Y:S01]  /*16290*/  IADD3 R250, R240.reuse, 0x100, RZ ;  /* 0x00000100f0fa7810 */ /* 0x040fe20007ffe0ff */
[----:B------:R-:W-:Y:S01]  /*162a0*/  IMAD.MOV.U32 R3, RZ, RZ, R0 ;  /* 0x000000ffff037224 */ /* 0x000fe200078e0000 */
[----:B------:R1:W-:Y:S01]  /*162b0*/  STL [R1], R4 ;  /* 0x0000000401007387 */ /* 0x0003e20000100800 */
[C---:B------:R-:W-:Y:S01]  /*162c0*/  IADD3 R249, R240.reuse, 0x2100, RZ ;  /* 0x00002100f0f97810 */ /* 0x040fe20007ffe0ff */
[C---:B------:R-:W-:Y:S01]  /*162d0*/  IMAD.SHL.U32 R251, R239.reuse, 0x2, RZ ;  /* 0x00000002effb7824 */ /* 0x040fe200078e00ff */
[C---:B------:R-:W-:Y:S01]  /*162e0*/  IADD3 R248, R240.reuse, 0x1100, RZ ;  /* 0x00001100f0f87810 */ /* 0x040fe20007ffe0ff */
[----:B------:R-:W-:Y:S01]  /*162f0*/  ULDC UR5, c[0x0][0x210] ;  /* 0x0000840000057ab9 */ /* 0x000fe20000000800 */
[C---:B------:R-:W-:Y:S01]  /*16300*/  IADD3 R247, R240.reuse, 0x6100, RZ ;  /* 0x00006100f0f77810 */ /* 0x040fe20007ffe0ff */
[----:B------:R-:W-:Y:S01]  /*16310*/  ULDC UR4, c[0x0][0x1e8] ;  /* 0x00007a0000047ab9 */ /* 0x000fe20000000800 */
[C---:B------:R-:W-:Y:S01]  /*16320*/  IADD3 R246, R240.reuse, 0x5100, RZ ;  /* 0x00005100f0f67810 */ /* 0x040fe20007ffe0ff */
[----:B------:R-:W-:Y:S01]  /*16330*/  UIMAD UR5, UR13, UR5, URZ ;  /* 0x000000050d0572a4 */ /* 0x000fe2000f8e023f */
[----:B------:R-:W-:Y:S01]  /*16340*/  IADD3 R244, R240, 0x4100, RZ ;  /* 0x00004100f0f47810 */ /* 0x000fe20007ffe0ff */
[----:B------:R-:W-:Y:S01]  /*16350*/  UIMAD UR4, UR13, UR4, URZ ;  /* 0x000000040d0472a4 */ /* 0x000fe2000f8e023f */
[----:B------:R-:W-:Y:S01]  /*16360*/  SHF.L.U64.HI R252, R239, 0x1, R241 ;  /* 0x00000001effc7819 */ /* 0x000fe200000102f1 */
[----:B------:R-:W-:Y:S05]  /*16370*/  BRA `(.L_x_2850) ;  /* 0x0000041000007947 */ /* 0x000fea0003800000 */
.L_x_2852:
[----:B------:R-:W2:Y:S01]  /*16380*/  LDL R157, [R1] ;  /* 0x00000000019d7983 */ /* 0x000ea20000100800 */
        /* <DEDUP_REMOVED lines=19> */
[----:B-1----:R-:W-:Y:S04]  /*164c0*/  IMAD.WIDE.U32 R132, R238, c[0x0][0x1e0], RZ ;  /* 0x00007800ee847a25 */ /* 0x002fe800078e00ff */
[----:B------:R-:W-:Y:S01]  /*164d0*/  IMAD.IADD R133, R133, 0x1, R0 ;  /* 0x0000000185857824 */ /* 0x000fe200078e0200 */
[----:B---3--:R-:W-:Y:S03]  /*164e0*/  SHF.R.S32.HI R134, RZ, 0x1f, R237 ;  /* 0x0000001fff867819 */ /* 0x008fe600000114ed */
[----:B------:R-:W-:Y:S04]  /*164f0*/  IMAD.WIDE.U32 R132, R237, c[0x0][0x1f0], R132 ;  /* 0x00007c00ed847a25 */ /* 0x000fe800078e0084 */
[----:B------:R-:W-:Y:S01]  /*16500*/  IMAD R134, R134, c[0x0][0x1f0], RZ ;  /* 0x00007c0086867a24 */ /* 0x000fe200078e02ff */
[----:B------:R-:W-:Y:S01]  /*16510*/  IADD3 R0, P0, R132, UR4, RZ ;  /* 0x0000000484007c10 */ /* 0x000fe2000ff1e0ff */
[----:B------:R-:W-:Y:S02]  /*16520*/  IMAD.SHL.U32 R132, R239, 0x2, RZ ;  /* 0x00000002ef847824 */ /* 0x000fe400078e00ff */
[----:B------:R-:W-:Y:S05]  /*16530*/  IMAD R134, R237, c[0x0][0x1f4], R134 ;  /* 0x00007d00ed867a24 */ /* 0x000fea00078e0286 */
[----:B------:R-:W-:Y:S02]  /*16540*/  IADD3.X R134, R133, UR9, R134, P0, !PT ;  /* 0x0000000985867c10 */ /* 0x000fe400087fe486 */
[C---:B------:R-:W-:Y:S04]  /*16550*/  LEA R133, P0, R0.reuse, c[0x0][0x1c8], 0x1 ;  /* 0x0000720000857a11 */ /* 0x040fe800078008ff */
[----:B------:R-:W-:Y:S01]  /*16560*/  LEA.HI.X R134, R0, c[0x0][0x1cc], R134, 0x1, P0 ;  /* 0x0000730000867a11 */ /* 0x000fe200000f0c86 */
[----:B------:R-:W2:Y:S01]  /*16570*/  SHFL.IDX PT, R147, R133, RZ, 0x181f ;  /* 0x00181fff85937589 */ /* 0x000ea200000e0000 */
[----:B------:R-:W-:Y:S03]  /*16580*/  SHF.L.U64.HI R0, R239, 0x1, R241 ;  /* 0x00000001ef007819 */ /* 0x000fe600000102f1 */
[----:B------:R-:W1:Y:S04]  /*16590*/  SHFL.IDX PT, R148, R134, RZ, 0x181f ;  /* 0x00181fff86947589 */ /* 0x000e6800000e0000 */
[----:B------:R-:W3:Y:S04]  /*165a0*/  SHFL.IDX PT, R145, R133, 0x1, 0x181f ;  /* 0x00381f0085917f89 */ /* 0x000ee800000e0000 */
[----:B------:R-:W4:Y:S04]  /*165b0*/  SHFL.IDX PT, R146, R134, 0x1, 0x181f ;  /* 0x00381f0086927f89 */ /* 0x000f2800000e0000 */
[----:B------:R-:W5:Y:S04]  /*165c0*/  SHFL.IDX PT, R135, R133, 0x2, 0x181f ;  /* 0x00581f0085877f89 */ /* 0x000f6800000e0000 */
[----:B------:R-:W5:Y:S04]  /*165d0*/  SHFL.IDX PT, R144, R134, 0x2, 0x181f ;  /* 0x00581f0086907f89 */ /* 0x000f6800000e0000 */
[----:B------:R-:W5:Y:S01]  /*165e0*/  SHFL.IDX PT, R133, R133, 0x3, 0x181f ;  /* 0x00781f0085857f89 */ /* 0x000f6200000e0000 */
[CC--:B--2---:R-:W-:Y:S02]  /*165f0*/  IADD3 R150, P1, R147.reuse, R157.reuse, RZ ;  /* 0x0000009d93967210 */ /* 0x0c4fe40007f3e0ff */
[-C--:B------:R-:W-:Y:S01]  /*16600*/  IADD3 R152, P0, R147, R132.reuse, RZ ;  /* 0x0000008493987210 */ /* 0x080fe20007f1e0ff */
[----:B------:R-:W2:Y:S02]  /*16610*/  SHFL.IDX PT, R134, R134, 0x3, 0x181f ;  /* 0x00781f0086867f89 */ /* 0x000ea400000e0000 */
[C-C-:B-1----:R-:W-:Y:S02]  /*16620*/  IMAD.X R151, R148.reuse, 0x1, R245.reuse, P1 ;  /* 0x0000000194977824 */ /* 0x142fe400008e06f5 */
[--C-:B------:R-:W-:Y:S01]  /*16630*/  IMAD.X R153, R148, 0x1, R0.reuse, P0 ;  /* 0x0000000194997824 */ /* 0x100fe200000e0600 */
[-C--:B---3--:R-:W-:Y:S02]  /*16640*/  IADD3 R148, P1, R145, R157.reuse, RZ ;  /* 0x0000009d91947210 */ /* 0x088fe40007f3e0ff */
[----:B------:R1:W-:Y:S03]  /*16650*/  LDGSTS.E.BYPASS.LTC128B.128 [R240+0x8100], [R150.64], !P6 ;  /* 0x0810000096f07fae */ /* 0x0003e6000f101d56 */
[--C-:B----4-:R-:W-:Y:S01]  /*16660*/  IMAD.X R149, R146, 0x1, R245.reuse, P1 ;  /* 0x0000000192957824 */ /* 0x110fe200008e06f5 */
[----:B------:R3:W-:Y:S01]  /*16670*/  LDGSTS.E.BYPASS.LTC128B.128 [R240+0xc100], [R152.64], !P5 ;  /* 0x0c10000098f07fae */ /* 0x0007e2000e901d56 */
[CC--:B-----5:R-:W-:Y:S03]  /*16680*/  IADD3 R154, P2, R135.reuse, R132.reuse, RZ ;  /* 0x00000084879a7210 */ /* 0x0e0fe60007f5e0ff */
[----:B------:R4:W-:Y:S02]  /*16690*/  LDGSTS.E.BYPASS.LTC128B.128 [R240+0x9100], [R148.64], !P6 ;  /* 0x0910000094f07fae */ /* 0x0009e4000f101d56 */
[C-C-:B------:R-:W-:Y:S01]  /*166a0*/  IMAD.X R155, R144.reuse, 0x1, R0.reuse, P2 ;  /* 0x00000001909b7824 */ /* 0x140fe200010e0600 */
[-C--:B-1----:R-:W-:Y:S02]  /*166b0*/  IADD3 R150, P3, R135, R157.reuse, RZ ;  /* 0x0000009d87967210 */ /* 0x082fe40007f7e0ff */
[-C--:B---3--:R-:W-:Y:S03]  /*166c0*/  IADD3 R152, P0, R145, R132.reuse, RZ ;  /* 0x0000008491987210 */ /* 0x088fe60007f1e0ff */
[--C-:B------:R-:W-:Y:S02]  /*166d0*/  IMAD.X R151, R144, 0x1, R245.reuse, P3 ;  /* 0x0000000190977824 */ /* 0x100fe400018e06f5 */
[--C-:B------:R-:W-:Y:S01]  /*166e0*/  IMAD.X R153, R146, 0x1, R0.reuse, P0 ;  /* 0x0000000192997824 */ /* 0x100fe200000e0600 */
[C---:B------:R-:W-:Y:S02]  /*166f0*/  IADD3 R146, P1, R133.reuse, R157, RZ ;  /* 0x0000009d85927210 */ /* 0x040fe40007f3e0ff */
[----:B------:R-:W-:Y:S02]  /*16700*/  IADD3 R132, P0, R133, R132, RZ ;  /* 0x0000008485847210 */ /* 0x000fe40007f1e0ff */
[----:B------:R4:W-:Y:S01]  /*16710*/  LDGSTS.E.BYPASS.LTC128B.128 [R240+0xd100], [R152.64], !P5 ;  /* 0x0d10000098f07fae */ /* 0x0009e2000e901d56 */
[C---:B--2---:R-:W-:Y:S02]  /*16720*/  IMAD.X R147, R134.reuse, 0x1, R245, P1 ;  /* 0x0000000186937824 */ /* 0x044fe400008e06f5 */
[----:B------:R-:W-:Y:S01]  /*16730*/  IMAD.X R133, R134, 0x1, R0, P0 ;  /* 0x0000000186857824 */ /* 0x000fe200000e0600 */
[----:B------:R4:W-:Y:S04]  /*16740*/  LDGSTS.E.BYPASS.LTC128B.128 [R240+0xa100], [R150.64], !P6 ;  /* 0x0a10000096f07fae */ /* 0x0009e8000f101d56 */
[----:B------:R4:W-:Y:S04]  /*16750*/  LDGSTS.E.BYPASS.LTC128B.128 [R240+0xe100], [R154.64], !P5 ;  /* 0x0e1000009af07fae */ /* 0x0009e8000e901d56 */
[----:B------:R4:W-:Y:S04]  /*16760*/  LDGSTS.E.BYPASS.LTC128B.128 [R240+0xb100], [R146.64], !P6 ;  /* 0x0b10000092f07fae */ /* 0x0009e8000f101d56 */
[----:B------:R4:W-:Y:S01]  /*16770*/  LDGSTS.E.BYPASS.LTC128B.128 [R240+0xf100], [R132.64], !P5 ;  /* 0x0f10000084f07fae */ /* 0x0009e2000e901d56 */
[----:B------:R-:W-:-:S05]  /*16780*/  BRA `(.L_x_2851) ;  /* 0x00000f9000007947 */ /* 0x000fca0003800000 */
.L_x_2850:
[----:B------:R-:W2:Y:S01]  /*16790*/  LDL R186, [R1] ;  /* 0x0000000001ba7983 */ /* 0x000ea20000100800 */
        /* <DEDUP_REMOVED lines=11> */
[----:B------:R-:W3:Y:S01]  /*16850*/  LDSM.16.M88.4 R8, [R234+0x8100] ;  /* 0x00810000ea08783b */ /* 0x000ee20000000200 */
[----:B------:R-:W-:Y:S02]  /*16860*/  IADD3 R164, P0, R148, UR5, RZ ;  /* 0x0000000594a47c10 */ /* 0x000fe4000ff1e0ff */
[----:B------:R-:W-:Y:S02]  /*16870*/  IMAD R0, R237, c[0x0][0x21c], R0 ;  /* 0x00008700ed007a24 */ /* 0x000fe400078e0200 */
[----:B------:R-:W4:Y:S03]  /*16880*/  LDSM.16.M88.4 R16, [R234+0x8900] ;  /* 0x00890000ea10783b */ /* 0x000f260000000200 */
[----:B------:R-:W-:Y:S02]  /*16890*/  IADD3.X R0, R149, UR12, R0, P0, !PT ;  /* 0x0000000c95007c10 */ /* 0x000fe400087fe400 */
[----:B------:R-:W5:Y:S01]  /*168a0*/  LDSM.16.M88.4 R24, [R234+0x9100] ;  /* 0x00910000ea18783b */ /* 0x000f620000000200 */
[C---:B------:R-:W-:Y:S04]  /*168b0*/  LEA R160, P0, R164.reuse, c[0x0][0x1f8], 0x1 ;  /* 0x00007e00a4a07a11 */ /* 0x040fe800078008ff */
[----:B------:R-:W1:Y:S01]  /*168c0*/  LDSM.16.M88.4 R32, [R234+0x9900] ;  /* 0x00990000ea20783b */ /* 0x000e620000000200 */
[----:B------:R-:W-:Y:S04]  /*168d0*/  LEA.HI.X R164, R164, c[0x0][0x1fc], R0, 0x1, P0 ;  /* 0x00007f00a4a47a11 */ /* 0x000fe800000f0c00 */
[----:B------:R-:W-:Y:S05]  /*168e0*/  LDSM.16.M88.4 R40, [R234+0xa100] ;  /* 0x00a10000ea28783b */ /* 0x000fea0000000200 */
[----:B------:R-:W-:Y:S05]  /*168f0*/  LDSM.16.M88.4 R48, [R234+0xa900] ;  /* 0x00a90000ea30783b */ /* 0x000fea0000000200 */
[----:B------:R-:W-:Y:S05]  /*16900*/  LDSM.16.M88.4 R56, [R234+0xb100] ;  /* 0x00b10000ea38783b */ /* 0x000fea0000000200 */
[----:B------:R-:W-:Y:S01]  /*16910*/  LDSM.16.M88.4 R64, [R234+0xb900] ;  /* 0x00b90000ea40783b */ /* 0x000fe20000000200 */
[C---:B-1-3--:R-:W-:Y:S04]  /*16920*/  HMMA.16816.F32 R4, R136.reuse, R8, RZ ;  /* 0x000000088804723c */ /* 0x04afe800000018ff */
[----:B------:R-:W-:Y:S05]  /*16930*/  LDSM.16.M88.4 R132, [R233] ;  /* 0x00000000e984783b */ /* 0x000fea0000000200 */
[----:B------:R-:W-:Y:S01]  /*16940*/  LDSM.16.M88.4 R144, [R227] ;  /* 0x00000000e390783b */ /* 0x000fe20000000200 */
[C---:B------:R-:W-:Y:S04]  /*16950*/  HMMA.16816.F32 R8, R136.reuse, R10, RZ ;  /* 0x0000000a8808723c */ /* 0x040fe800000018ff */
[----:B------:R-:W-:Y:S04]  /*16960*/  LDSM.16.M88.4 R148, [R225] ;  /* 0x00000000e194783b */ /* 0x000fe80000000200 */
[C---:B----4-:R-:W-:Y:S01]  /*16970*/  HMMA.16816.F32 R12, R136.reuse, R16, RZ ;  /* 0x00000010880c723c */ /* 0x050fe200000018ff */
[----:B------:R-:W-:Y:S05]  /*16980*/  LDSM.16.M88.4 R152, [R224] ;  /* 0x00000000e098783b */ /* 0x000fea0000000200 */
[----:B------:R-:W-:Y:S02]  /*16990*/  LDSM.16.M88.4 R156, [R223] ;  /* 0x00000000df9c783b */ /* 0x000fe40000000200 */
[C---:B------:R-:W-:Y:S03]  /*169a0*/  HMMA.16816.F32 R16, R136.reuse, R18, RZ ;  /* 0x000000128810723c */ /* 0x040fe600000018ff */
[----:B------:R-:W1:Y:S05]  /*169b0*/  SHFL.IDX PT, R165, R160, RZ, 0x181f ;  /* 0x00181fffa0a57589 */ /* 0x000e6a00000e0000 */
[C---:B-----5:R-:W-:Y:S01]  /*169c0*/  HMMA.16816.F32 R20, R136.reuse, R24, RZ ;  /* 0x000000188814723c */ /* 0x060fe200000018ff */
[----:B------:R-:W3:Y:S05]  /*169d0*/  SHFL.IDX PT, R168, R164, RZ, 0x181f ;  /* 0x00181fffa4a87589 */ /* 0x000eea00000e0000 */
[----:B------:R-:W-:Y:S02]  /*169e0*/  SHFL.IDX PT, R0, R160, 0x1, 0x181f ;  /* 0x00381f00a0007f89 */ /* 0x000fe400000e0000 */
[C---:B------:R-:W-:Y:S03]  /*169f0*/  HMMA.16816.F32 R24, R136.reuse, R26, RZ ;  /* 0x0000001a8818723c */ /* 0x040fe600000018ff */
[----:B------:R-:W-:Y:S05]  /*16a00*/  SHFL.IDX PT, R169, R164, 0x1, 0x181f ;  /* 0x00381f00a4a97f89 */ /* 0x000fea00000e0000 */
[C---:B------:R-:W-:Y:S01]  /*16a10*/  HMMA.16816.F32 R28, R136.reuse, R32, RZ ;  /* 0x00000020881c723c */ /* 0x040fe200000018ff */
[----:B------:R-:W-:Y:S03]  /*16a20*/  SHFL.IDX PT, R170, R160, 0x2, 0x181f ;  /* 0x00581f00a0aa7f89 */ /* 0x000fe600000e0000 */
[CC--:B-1----:R-:W-:Y:S02]  /*16a30*/  IADD3 R178, P0, R165.reuse, R251.reuse, RZ ;  /* 0x000000fba5b27210 */ /* 0x0c2fe40007f1e0ff */
[----:B------:R-:W-:Y:S02]  /*16a40*/  SHFL.IDX PT, R171, R160, 0x3, 0x181f ;  /* 0x00781f00a0ab7f89 */ /* 0x000fe400000e0000 */
[C---:B------:R-:W-:Y:S01]  /*16a50*/  HMMA.16816.F32 R32, R136.reuse, R34, RZ ;  /* 0x000000228820723c */ /* 0x040fe200000018ff */
[C-C-:B---3--:R-:W-:Y:S02]  /*16a60*/  IMAD.X R179, R168.reuse, 0x1, R252.reuse, P0 ;  /* 0x00000001a8b37824 */ /* 0x148fe400000e06fc */
[----:B------:R-:W-:Y:S05]  /*16a70*/  LDSM.16.M88.4 R160, [R222] ;  /* 0x00000000dea0783b */ /* 0x000fea0000000200 */
        /* <DEDUP_REMOVED lines=11> */
[C---:B------:R-:W-:Y:S01]  /*16b30*/  HMMA.16816.F32 R12, R140.reuse, R144, R12 ;  /* 0x000000908c0c723c */ /* 0x040fe2000000180c */
[----:B------:R-:W3:Y:S05]  /*16b40*/  SHFL.IDX PT, R144, R164, 0x2, 0x181f ;  /* 0x00581f00a4907f89 */ /* 0x000eea00000e0000 */
[----:B------:R-:W-:Y:S02]  /*16b50*/  SHFL.IDX PT, R145, R164, 0x3, 0x181f ;  /* 0x00781f00a4917f89 */ /* 0x000fe400000e0000 */
[C---:B------:R-:W-:Y:S08]  /*16b60*/  HMMA.16816.F32 R16, R140.reuse, R146, R16 ;  /* 0x000000928c10723c */ /* 0x040ff00000001810 */
[C---:B-1----:R-:W-:Y:S08]  /*16b70*/  HMMA.16816.F32 R20, R140.reuse, R132, R20 ;  /* 0x000000848c14723c */ /* 0x042ff00000001814 */
[C---:B------:R-:W-:Y:S08]  /*16b80*/  HMMA.16816.F32 R24, R140.reuse, R134, R24 ;  /* 0x000000868c18723c */ /* 0x040ff00000001818 */
[C---:B------:R-:W-:Y:S08]  /*16b90*/  HMMA.16816.F32 R28, R140.reuse, R148, R28 ;  /* 0x000000948c1c723c */ /* 0x040ff0000000181c */
[C---:B------:R-:W-:Y:S08]  /*16ba0*/  HMMA.16816.F32 R32, R140.reuse, R150, R32 ;  /* 0x000000968c20723c */ /* 0x040ff00000001820 */
[C---:B------:R-:W-:Y:S08]  /*16bb0*/  HMMA.16816.F32 R36, R140.reuse, R152, R36 ;  /* 0x000000988c24723c */ /* 0x040ff00000001824 */
[C---:B------:R-:W-:Y:S08]  /*16bc0*/  HMMA.16816.F32 R40, R140.reuse, R154, R40 ;  /* 0x0000009a8c28723c */ /* 0x040ff00000001828 */
[C---:B------:R-:W-:Y:S04]  /*16bd0*/  HMMA.16816.F32 R44, R140.reuse, R156, R44 ;  /* 0x0000009c8c2c723c */ /* 0x040fe8000000182c */
[-C--:B--2---:R-:W-:Y:S04]  /*16be0*/  IADD3 R176, P1, R165, R186.reuse, RZ ;  /* 0x000000baa5b07210 */ /* 0x084fe80007f3e0ff */
[C---:B------:R-:W-:Y:S01]  /*16bf0*/  HMMA.16816.F32 R48, R140.reuse, R158, R48 ;  /* 0x0000009e8c30723c */ /* 0x040fe20000001830 */
[----:B------:R-:W1:Y:S03]  /*16c00*/  LDSM.16.M88.4 R164, [R221] ;  /* 0x00000000dda4783b */ /* 0x000e660000000200 */
[--C-:B------:R-:W-:Y:S01]  /*16c10*/  IMAD.X R177, R168, 0x1, R245.reuse, P1 ;  /* 0x00000001a8b17824 */ /* 0x100fe200008e06f5 */
[CC--:B------:R-:W-:Y:S02]  /*16c20*/  IADD3 R184, P2, R0.reuse, R186.reuse, RZ ;  /* 0x000000ba00b87210 */ /* 0x0c0fe40007f5e0ff */
[-C--:B------:R-:W-:Y:S01]  /*16c30*/  IADD3 R168, P0, R0, R251.reuse, RZ ;  /* 0x000000fb00a87210 */ /* 0x080fe20007f1e0ff */
[C---:B------:R-:W-:Y:S01]  /*16c40*/  HMMA.16816.F32 R52, R140.reuse, R160, R52 ;  /* 0x000000a08c34723c */ /* 0x040fe20000001834 */
[----:B------:R-:W-:Y:S01]  /*16c50*/  @!PT LDS RZ, [RZ] ;  /* 0x00000000fffff984 */ /* 0x000fe20000000800 */
[----:B------:R-:W-:Y:S01]  /*16c60*/  @!PT LDS RZ, [RZ] ;  /* 0x00000000fffff984 */ /* 0x000fe20000000800 */
[----:B------:R-:W-:Y:S01]  /*16c70*/  @!PT LDS RZ, [RZ] ;  /* 0x00000000fffff984 */ /* 0x000fe20000000800 */
[----:B------:R2:W-:Y:S03]  /*16c80*/  LDGSTS.E.BYPASS.LTC128B.128 [R250], [R176.64], !P6 ;  /* 0x00000000b0fa7fae */ /* 0x0005e6000f101d56 */
[C-C-:B------:R-:W-:Y:S02]  /*16c90*/  IMAD.X R185, R169.reuse, 0x1, R245.reuse, P2 ;  /* 0x00000001a9b97824 */ /* 0x140fe400010e06f5 */
[----:B------:R4:W-:Y:S01]  /*16ca0*/  LDGSTS.E.BYPASS.LTC128B.128 [R244], [R178.64], !P5 ;  /* 0x00000000b2f47fae */ /* 0x0009e2000e901d56 */
[--C-:B------:R-:W-:Y:S01]  /*16cb0*/  IMAD.X R169, R169, 0x1, R252.reuse, P0 ;  /* 0x00000001a9a97824 */ /* 0x100fe200000e06fc */
[C---:B------:R-:W-:Y:S03]  /*16cc0*/  HMMA.16816.F32 R56, R140.reuse, R162, R56 ;  /* 0x000000a28c38723c */ /* 0x040fe60000001838 */
[----:B------:R5:W-:Y:S01]  /*16cd0*/  LDGSTS.E.BYPASS.LTC128B.128 [R248], [R184.64], !P6 ;  /* 0x00000000b8f87fae */ /* 0x000be2000f101d56 */
[CC--:B------:R-:W-:Y:S02]  /*16ce0*/  IADD3 R146, P0, R170.reuse, R186.reuse, RZ ;  /* 0x000000baaa927210 */ /* 0x0c0fe40007f1e0ff */
[-C--:B------:R-:W-:Y:S02]  /*16cf0*/  IADD3 R170, P2, R170, R251.reuse, RZ ;  /* 0x000000fbaaaa7210 */ /* 0x080fe40007f5e0ff */
[----:B------:R4:W-:Y:S01]  /*16d00*/  LDGSTS.E.BYPASS.LTC128B.128 [R246], [R168.64], !P5 ;  /* 0x00000000a8f67fae */ /* 0x0009e2000e901d56 */
[C-C-:B---3--:R-:W-:Y:S05]  /*16d10*/  IMAD.X R147, R144.reuse, 0x1, R245.reuse, P0 ;  /* 0x0000000190937824 */ /* 0x148fea00000e06f5 */
[----:B------:R3:W-:Y:S01]  /*16d20*/  LDGSTS.E.BYPASS.LTC128B.128 [R249], [R146.64], !P6 ;  /* 0x0000000092f97fae */ /* 0x0007e2000f101d56 */
[----:B--2---:R-:W-:Y:S01]  /*16d30*/  IADD3 R176, P0, R171, R251, RZ ;  /* 0x000000fbabb07210 */ /* 0x004fe20007f1e0ff */
[C---:B-1----:R-:W-:Y:S04]  /*16d40*/  HMMA.16816.F32 R60, R140.reuse, R164, R60 ;  /* 0x000000a48c3c723c */ /* 0x042fe8000000183c */
[--C-:B------:R-:W-:Y:S01]  /*16d50*/  IMAD.X R177, R145, 0x1, R252.reuse, P0 ;  /* 0x0000000191b17824 */ /* 0x100fe200000e06fc */
[----:B------:R-:W-:Y:S03]  /*16d60*/  PLOP3.LUT P0, PT, PT, PT, UP0, 0x80, 0x0 ;  /* 0x000000000000781c */ /* 0x000fe60003f0f008 */
[----:B------:R-:W-:Y:S04]  /*16d70*/  HMMA.16816.F32 R64, R140, R166, R64 ;  /* 0x000000a68c40723c */ /* 0x000fe80000001840 */
[----:B----4-:R-:W-:Y:S01]  /*16d80*/  IADD3 R168, P1, R171, R186, RZ ;  /* 0x000000baaba87210 */ /* 0x010fe20007f3e0ff */
[----:B------:R-:W-:Y:S04]  /*16d90*/  IMAD.X R171, R144, 0x1, R252, P2 ;  /* 0x0000000190ab7824 */ /* 0x000fe800010e06fc */
[----:B------:R-:W-:Y:S01]  /*16da0*/  IMAD.X R169, R145, 0x1, R245, P1 ;  /* 0x0000000191a97824 */ /* 0x000fe200008e06f5 */
[----:B------:R1:W-:Y:S05]  /*16db0*/  LDGSTS.E.BYPASS.LTC128B.128 [R247], [R170.64], !P5 ;  /* 0x00000000aaf77fae */ /* 0x0003ea000e901d56 */
[----:B------:R1:W-:Y:S05]  /*16dc0*/  LDGSTS.E.BYPASS.LTC128B.128 [R250+0x3000], [R168.64], !P6 ;  /* 0x03000000a8fa7fae */ /* 0x0003ea000f101d56 */
[----:B------:R2:W-:Y:S05]  /*16dd0*/  LDGSTS.E.BYPASS.LTC128B.128 [R250+0x7000], [R176.64], !P5 ;  /* 0x07000000b0fa7fae */ /* 0x0005ea000e901d56 */
[----:B------:R-:W4:Y:S05]  /*16de0*/  LDSM.16.M88.4 R132, [R231+0x8100] ;  /* 0x00810000e784783b */ /* 0x000f2a0000000200 */
[----:B---3--:R-:W3:Y:S05]  /*16df0*/  LDSM.16.M88.4 R144, [R231+0x8900] ;  /* 0x00890000e790783b */ /* 0x008eea0000000200 */
[----:B------:R-:W3:Y:S05]  /*16e00*/  LDSM.16.M88.4 R148, [R231+0x9100] ;  /* 0x00910000e794783b */ /* 0x000eea0000000200 */
[----:B------:R-:W0:Y:S05]  /*16e10*/  LDGDEPBAR ;  /* 0x00000000000079af */ /* 0x000e2a0000000000 */
[----:B------:R-:W5:Y:S05]  /*16e20*/  LDSM.16.M88.4 R152, [R231+0x9900] ;  /* 0x00990000e798783b */ /* 0x000f6a0000000200 */
[----:B------:R-:W5:Y:S05]  /*16e30*/  LDSM.16.M88.4 R156, [R231+0xa100] ;  /* 0x00a10000e79c783b */ /* 0x000f6a0000000200 */
[----:B------:R-:W-:Y:S05]  /*16e40*/  LDSM.16.M88.4 R160, [R231+0xc900] ;  /* 0x00c90000e7a0783b */ /* 0x000fea0000000200 */
[----:B------:R-:W-:Y:S01]  /*16e50*/  LDSM.16.M88.4 R164, [R231+0xd100] ;  /* 0x00d10000e7a4783b */ /* 0x000fe20000000200 */
[C---:B----4-:R-:W-:Y:S04]  /*16e60*/  HMMA.16816.F32 R4, R172.reuse, R132, R4 ;  /* 0x00000084ac04723c */ /* 0x050fe80000001804 */
[----:B-1----:R-:W-:Y:S05]  /*16e70*/  LDSM.16.M88.4 R168, [R220+0x5000] ;  /* 0x00500000dca8783b */ /* 0x002fea0000000200 */
[----:B--2---:R-:W-:Y:S01]  /*16e80*/  LDSM.16.M88.4 R176, [R220+0x6000] ;  /* 0x00600000dcb0783b */ /* 0x004fe20000000200 */
[C---:B------:R-:W-:Y:S04]  /*16e90*/  HMMA.16816.F32 R8, R172.reuse, R134, R8 ;  /* 0x00000086ac08723c */ /* 0x040fe80000001808 */
[----:B------:R-:W1:Y:S04]  /*16ea0*/  LDSM.16.M88.4 R132, [R231+0xa900] ;  /* 0x00a90000e784783b */ /* 0x000e680000000200 */
[C---:B---3--:R-:W-:Y:S01]  /*16eb0*/  HMMA.16816.F32 R12, R172.reuse, R144, R12 ;  /* 0x00000090ac0c723c */ /* 0x048fe2000000180c */
[----:B-----5:R-:W-:Y:S05]  /*16ec0*/  LDSM.16.M88.4 R184, [R220+0x6800] ;  /* 0x00680000dcb8783b */ /* 0x020fea0000000200 */
[----:B------:R-:W-:Y:S02]  /*16ed0*/  LDSM.16.M88.4 R200, [R220+0x7000] ;  /* 0x00700000dcc8783b */ /* 0x000fe40000000200 */
[C---:B------:R-:W-:Y:S03]  /*16ee0*/  HMMA.16816.F32 R16, R172.reuse, R146, R16 ;  /* 0x00000092ac10723c */ /* 0x040fe60000001810 */
[----:B------:R-:W2:Y:S05]  /*16ef0*/  LDSM.16.M88.4 R144, [R231+0xb100] ;  /* 0x00b10000e790783b */ /* 0x000eaa0000000200 */
[C---:B------:R-:W-:Y:S01]  /*16f00*/  HMMA.16816.F32 R20, R172.reuse, R148, R20 ;  /* 0x00000094ac14723c */ /* 0x040fe20000001814 */
[----:B------:R-:W-:Y:S07]  /*16f10*/  LDSM.16.M88.4 R208, [R220+0x7800] ;  /* 0x00780000dcd0783b */ /* 0x000fee0000000200 */
[C---:B------:R-:W-:Y:S01]  /*16f20*/  HMMA.16816.F32 R24, R172.reuse, R150, R24 ;  /* 0x00000096ac18723c */ /* 0x040fe20000001818 */
[----:B------:R-:W3:Y:S07]  /*16f30*/  LDSM.16.M88.4 R148, [R231+0xb900] ;  /* 0x00b90000e794783b */ /* 0x000eee0000000200 */
[C---:B------:R-:W-:Y:S08]  /*16f40*/  HMMA.16816.F32 R28, R172.reuse, R152, R28 ;  /* 0x00000098ac1c723c */ /* 0x040ff0000000181c */
[C---:B------:R-:W-:Y:S01]  /*16f50*/  HMMA.16816.F32 R32, R172.reuse, R154, R32 ;  /* 0x0000009aac20723c */ /* 0x040fe20000001820 */
[----:B------:R-:W4:Y:S07]  /*16f60*/  LDSM.16.M88.4 R152, [R220] ;  /* 0x00000000dc98783b */ /* 0x000f2e0000000200 */
[C---:B------:R-:W-:Y:S08]  /*16f70*/  HMMA.16816.F32 R36, R172.reuse, R156, R36 ;  /* 0x0000009cac24723c */ /* 0x040ff00000001824 */
        /* <DEDUP_REMOVED lines=57> */
[----:B------:R-:W-:Y:S01]  /*17310*/  HMMA.16816.F32 R64, R188, R154, R64 ;  /* 0x0000009abc40723c */ /* 0x000fe20000001840 */
[----:B------:R-:W4:Y:S07]  /*17320*/  LDSM.16.M88.4 R152, [R215] ;  /* 0x00000000d798783b */ /* 0x000f2e0000000200 */
        /* <DEDUP_REMOVED lines=27> */
[C---:B------:R-:W-:Y:S08]  /*174e0*/  HMMA.16816.F32 R12, R196.reuse, R160, R12 ;  /* 0x000000a0c40c723c */ /* 0x040ff0000000180c */
[C---:B------:R-:W-:Y:S01]  /*174f0*/  HMMA.16816.F32 R16, R196.reuse, R162, R16 ;  /* 0x000000a2c410723c */ /* 0x040fe20000001810 */
[----:B------:R-:W5:Y:S07]  /*17500*/  LDSM.16.M88.4 R160, [R220+0x4000] ;  /* 0x00400000dca0783b */ /* 0x000f6e0000000200 */
[C---:B------:R-:W-:Y:S08]  /*17510*/  HMMA.16816.F32 R20, R196.reuse, R164, R20 ;  /* 0x000000a4c414723c */ /* 0x040ff00000001814 */
[C---:B------:R-:W-:Y:S01]  /*17520*/  HMMA.16816.F32 R24, R196.reuse, R166, R24 ;  /* 0x000000a6c418723c */ /* 0x040fe20000001818 */
[----:B------:R-:W3:Y:S07]  /*17530*/  LDSM.16.M88.4 R164, [R220+0x4800] ;  /* 0x00480000dca4783b */ /* 0x000eee0000000200 */
[C---:B----4-:R-:W-:Y:S08]  /*17540*/  HMMA.16816.F32 R28, R196.reuse, R152, R28 ;  /* 0x00000098c41c723c */ /* 0x050ff0000000181c */
[C---:B------:R-:W-:Y:S01]  /*17550*/  HMMA.16816.F32 R32, R196.reuse, R154, R32 ;  /* 0x0000009ac420723c */ /* 0x040fe20000001820 */
[----:B------:R-:W4:Y:S01]  /*17560*/  LDSM.16.M88.4 R152, [R220+0x5800] ;  /* 0x00580000dc98783b */ /* 0x000f220000000200 */
        /* <DEDUP_REMOVED lines=10> */
[C---:B-----5:R-:W-:Y:S08]  /*17610*/  HMMA.16816.F32 R4, R204.reuse, R160, R4 ;  /* 0x000000a0cc04723c */ /* 0x060ff00000001804 */
[C---:B------:R-:W-:Y:S08]  /*17620*/  HMMA.16816.F32 R8, R204.reuse, R162, R8 ;  /* 0x000000a2cc08723c */ /* 0x040ff00000001808 */
[C---:B------:R-:W-:Y:S08]  /*17630*/  HMMA.16816.F32 R12, R204.reuse, R164, R12 ;  /* 0x000000a4cc0c723c */ /* 0x040ff0000000180c */
        /* <DEDUP_REMOVED lines=14> */
.L_x_2851:
        /* <DEDUP_REMOVED lines=566> */
.L_x_2849:
        /* <DEDUP_REMOVED lines=91> */
.L_x_2807:
        /* <DEDUP_REMOVED lines=114> */
[----:B-1----:R-:W2:Y:S02]  /*1a750*/  @P0 LDG.E R3, [R14.64] ;  /* 0x000000160e030981 */ /* 0x002ea4000c1e1900 */
[----:B------:R-:W-:-:S03]  /*1a760*/  ULDC.64 UR4, c[0x0][0x508] ;  /* 0x0001420000047ab9 */ /* 0x000fc60000000a00 */
[----:B------:R-:W-:-:S05]  /*1a770*/  PLOP3.LUT P1, PT, PT, PT, UP0, 0x80, 0x0 ;  /* 0x000000000000781c */ /* 0x000fca0003f2f008 */
[----:B------:R-:W-:Y:S01]  /*1a780*/  @UP0 UIMAD.WIDE UR4, UR21, UR6, UR4 ;  /* 0x00000006150402a5 */ /* 0x000fe2000f8e0204 */
[----:B------:R-:W-:-:S05]  /*1a790*/  IMAD.MOV.U32 R4, RZ, RZ, c[0x0][0x388] ;  /* 0x0000e200ff047624 */ /* 0x000fca00078e00ff */
        /* <DEDUP_REMOVED lines=14> */
.L_x_2854:
        /* <DEDUP_REMOVED lines=32> */
[----:B------:R-:W-:Y:S01]  /*1aa80*/  UIMAD UR10, UR9, UR6, URZ ;  /* 0x00000006090a72a4 */ /* 0x000fe2000f8e023f */
[----:B------:R-:W-:Y:S01]  /*1aa90*/  IMAD R6, R39, 0x80, R6 ;  /* 0x0000008027067824 */ /* 0x000fe200078e0206 */
[----:B------:R-:W-:Y:S01]  /*1aaa0*/  USEL UR21, UR21, URZ, !UP1 ;  /* 0x0000003f15157287 */ /* 0x000fe2000c800000 */
[----:B------:R-:W-:Y:S01]  /*1aab0*/  BSSY B0, `(.L_x_2855) ;  /* 0x0000067000007945 */ /* 0x000fe20003800000 */
[----:B------:R-:W-:Y:S01]  /*1aac0*/  MOV R12, R5 ;  /* 0x00000005000c7202 */ /* 0x000fe20000000f00 */
[----:B------:R-:W-:Y:S01]  /*1aad0*/  @P1 IMAD.HI.U32 R9, R5, c[0x0][0x4ec], RZ ;  /* 0x00013b0005091a27 */ /* 0x000fe200078e00ff */
[----:B------:R-:W-:-:S02]  /*1aae0*/  UIMAD UR7, UR21, UR7, UR10 ;  /* 0x00000007150772a4 */ /* 0x000fc4000f8e020a */
[----:B------:R-:W-:Y:S02]  /*1aaf0*/  ULDC.64 UR4, c[0x0][0x3a0] ;  /* 0x0000e80000047ab9 */ /* 0x000fe40000000a00 */
[----:B------:R-:W-:Y:S01]  /*1ab00*/  @P1 SHF.R.U32.HI R12, RZ, c[0x0][0x4f0], R9 ;  /* 0x00013c00ff0c1a19 */ /* 0x000fe20000011609 */
[----:B------:R-:W-:Y:S02]  /*1ab10*/  UMOV UR10, UR18 ;  /* 0x00000012000a7c82 */ /* 0x000fe40008000000 */
[----:B------:R-:W-:Y:S01]  /*1ab20*/  UIMAD.WIDE.U32 UR10, UR21, UR6, UR10 ;  /* 0x00000006150a72a5 */ /* 0x000fe2000f8e000a */
[--C-:B------:R-:W-:Y:S01]  /*1ab30*/  SHF.R.S32.HI R9, RZ, 0x1f, R12.reuse ;  /* 0x0000001fff097819 */ /* 0x100fe2000001140c */
[----:B------:R-:W-:Y:S01]  /*1ab40*/  IMAD.MOV R11, RZ, RZ, -R12 ;  /* 0x000000ffff0b7224 */ /* 0x000fe200078e0a0c */
[----:B------:R-:W-:Y:S02]  /*1ab50*/  UIMAD.WIDE.U32 UR16, UR14, UR4, URZ ;  /* 0x000000040e1072a5 */ /* 0x000fe4000f8e003f */
[----:B------:R-:W-:Y:S01]  /*1ab60*/  UIMAD UR4, UR15, UR4, URZ ;  /* 0x000000040f0472a4 */ /* 0x000fe2000f8e023f */
[----:B------:R-:W-:Y:S01]  /*1ab70*/  IMAD R11, R11, c[0x0][0x4e8], R5 ;  /* 0x00013a000b0b7a24 */ /* 0x000fe200078e0205 */
[----:B------:R-:W-:Y:S01]  /*1ab80*/  LEA.HI R5, R2, R0, RZ, 0x6 ;  /* 0x0000000002057211 */ /* 0x000fe200078f30ff */
[----:B------:R-:W-:Y:S01]  /*1ab90*/  IMAD.U32 R2, RZ, RZ, UR7 ;  /* 0x00000007ff027e24 */ /* 0x000fe2000f8e00ff */
[----:B------:R-:W-:Y:S01]  /*1aba0*/  IADD3 R12, P0, R12, UR10, RZ ;  /* 0x0000000a0c0c7c10 */ /* 0x000fe2000ff1e0ff */
[----:B------:R-:W-:Y:S01]  /*1abb0*/  IMAD.IADD R0, R0, 0x1, -R10 ;  /* 0x0000000100007824 */ /* 0x000fe200078e0a0a */
[----:B------:R-:W-:Y:S01]  /*1abc0*/  SHF.R.S32.HI R10, RZ, 0x1f, R11 ;  /* 0x0000001fff0a7819 */ /* 0x000fe2000001140b */
[----:B------:R-:W-:Y:S01]  /*1abd0*/  UIMAD UR14, UR14, UR5, UR4 ;  /* 0x000000050e0e72a4 */ /* 0x000fe2000f8e0204 */
[----:B------:R-:W-:Y:S01]  /*1abe0*/  IADD3.X R13, R9, UR11, R2, P0, !PT ;  /* 0x0000000b090d7c10 */ /* 0x000fe200087fe402 */
[----:B------:R-:W-:Y:S01]  /*1abf0*/  IMAD R15, R0, 0x20, R3 ;  /* 0x00000020000f7824 */ /* 0x000fe200078e0203 */
[----:B------:R-:W-:Y:S01]  /*1ac00*/  ULDC.64 UR4, c[0x0][0x3e8] ;  /* 0x0000fa0000047ab9 */ /* 0x000fe20000000a00 */
[----:B------:R-:W-:Y:S01]  /*1ac10*/  IMAD R2, R10, c[0x0][0x488], RZ ;  /* 0x000122000a027a24 */ /* 0x000fe200078e02ff */
[----:B------:R-:W-:Y:S01]  /*1ac20*/  UIADD3 UR15, UR17, UR14, URZ ;  /* 0x0000000e110f7290 */ /* 0x000fe2000fffe03f */
[----:B------:R-:W-:Y:S01]  /*1ac30*/  IMAD.WIDE.U32 R12, R11, c[0x0][0x488], R12 ;  /* 0x000122000b0c7a25 */ /* 0x000fe200078e000c */
[----:B------:R-:W-:Y:S01]  /*1ac40*/  UIMAD UR8, UR8, UR4, URZ ;  /* 0x00000004080872a4 */ /* 0x000fe2000f8e023f */
[----:B------:R-:W-:Y:S01]  /*1ac50*/  SHF.L.U32 R0, R0, 0x3, RZ ;  /* 0x0000000300007819 */ /* 0x000fe200000006ff */
[----:B------:R-:W-:Y:S01]  /*1ac60*/  UMOV UR14, UR16 ;  /* 0x00000010000e7c82 */ /* 0x000fe20008000000 */
[----:B------:R-:W-:Y:S01]  /*1ac70*/  IMAD.SHL.U32 R9, R3, 0x40, RZ ;  /* 0x0000004003097824 */ /* 0x000fe200078e00ff */
[C---:B------:R-:W-:Y:S01]  /*1ac80*/  LEA R10, P0, R12.reuse, c[0x0][0x450], 0x2 ;  /* 0x000114000c0a7a11 */ /* 0x040fe200078010ff */
[----:B------:R-:W-:Y:S01]  /*1ac90*/  IMAD R11, R11, c[0x0][0x48c], R2 ;  /* 0x000123000b0b7a24 */ /* 0x000fe200078e0202 */
[----:B------:R-:W-:Y:S01]  /*1aca0*/  UIMAD UR8, UR13, UR5, UR8 ;  /* 0x000000050d0872a4 */ /* 0x000fe2000f8e0208 */
[----:B------:R-:W-:Y:S01]  /*1acb0*/  IMAD R15, R39, 0x80, R15 ;  /* 0x00000080270f7824 */ /* 0x000fe200078e020f */
[----:B------:R-:W-:Y:S01]  /*1acc0*/  LOP3.LUT R9, R9, 0x1c0, RZ, 0xc0, !PT ;  /* 0x000001c009097812 */ /* 0x000fe200078ec0ff */
[----:B------:R-:W-:Y:S01]  /*1acd0*/  IMAD.IADD R11, R13, 0x1, R11 ;  /* 0x000000010d0b7824 */ /* 0x000fe200078e020b */
[----:B------:R-:W-:Y:S01]  /*1ace0*/  UIMAD.WIDE.U32 UR14, UR13, UR4, UR14 ;  /* 0x000000040d0e72a5 */ /* 0x000fe2000f8e000e */
[----:B------:R-:W-:Y:S01]  /*1acf0*/  @P1 IMAD.HI.U32 R16, R15, c[0x0][0x4ec], RZ ;  /* 0x00013b000f101a27 */ /* 0x000fe200078e00ff */
[----:B------:R-:W-:Y:S01]  /*1ad00*/  LOP3.LUT R2, R9, 0x38, R0, 0xf8, !PT ;  /* 0x0000003809027812 */ /* 0x000fe200078ef800 */
[----:B------:R-:W-:Y:S01]  /*1ad10*/  ULDC.64 UR4, c[0x0][0x3f0] ;  /* 0x0000fc0000047ab9 */ /* 0x000fe20000000a00 */
[----:B------:R-:W-:Y:S01]  /*1ad20*/  SHF.R.U32.HI R9, RZ, 0x3, R9 ;  /* 0x00000003ff097819 */ /* 0x000fe20000011609 */
[----:B------:R-:W-:Y:S01]  /*1ad30*/  IMAD.MOV.U32 R14, RZ, RZ, R15 ;  /* 0x000000ffff0e7224 */ /* 0x000fe200078e000f */
[----:B------:R-:W-:Y:S01]  /*1ad40*/  @P1 SHF.R.U32.HI R14, RZ, c[0x0][0x4f0], R16 ;  /* 0x00013c00ff0e1a19 */ /* 0x000fe20000011610 */
[----:B------:R-:W-:Y:S01]  /*1ad50*/  UIADD3 UR15, UR15, UR8, URZ ;  /* 0x000000080f0f7290 */ /* 0x000fe2000fffe03f */
[----:B------:R-:W-:Y:S01]  /*1ad60*/  LEA.HI.X R11, R12, c[0x0][0x454], R11, 0x2, P0 ;  /* 0x000115000c0b7a11 */ /* 0x000fe200000f140b */
[----:B------:R-:W-:Y:S01]  /*1ad70*/  UIMAD UR9, UR9, UR4, URZ ;  /* 0x00000004090972a4 */ /* 0x000fe2000f8e023f */
        /* <DEDUP_REMOVED lines=58> */
.L_x_2856:
[----:B------:R-:W-:Y:S05]  /*1b120*/  BSYNC B0 ;  /* 0x0000000000007941 */ /* 0x000fea0003800000 */
.L_x_2855:
        /* <DEDUP_REMOVED lines=15> */
.L_x_2858:
[----:B------:R-:W-:Y:S05]  /*1b220*/  BSYNC B0 ;  /* 0x0000000000007941 */ /* 0x000fea0003800000 */
.L_x_2857:
        /* <DEDUP_REMOVED lines=15> */
.L_x_2860:
[----:B------:R-:W-:Y:S05]  /*1b320*/  BSYNC B0 ;  /* 0x0000000000007941 */ /* 0x000fea0003800000 */
.L_x_2859:
        /* <DEDUP_REMOVED lines=16> */
.L_x_2853:
        /* <DEDUP_REMOVED lines=31> */
.L_x_2861:
        /* <DEDUP_REMOVED lines=43> */
.L_x_2863:
[----:B------:R-:W-:Y:S05]  /*1b8d0*/  BSYNC B0 ;  /* 0x0000000000007941 */ /* 0x000fea0003800000 */
.L_x_2862:
        /* <DEDUP_REMOVED lines=63> */
.L_x_2865:
[----:B------:R-:W-:Y:S05]  /*1bcd0*/  BSYNC B0 ;  /* 0x0000000000007941 */ /* 0x000fea0003800000 */
.L_x_2864:
        /* <DEDUP_REMOVED lines=15> */
.L_x_2867:
[----:B------:R-:W-:Y:S05]  /*1bdd0*/  BSYNC B0 ;  /* 0x0000000000007941 */ /* 0x000fea0003800000 */
.L_x_2866:
        /* <DEDUP_REMOVED lines=15> */
.L_x_2869:
[----:B------:R-:W-:Y:S05]  /*1bed0*/  BSYNC B0 ;  /* 0x0000000000007941 */ /* 0x000fea0003800000 */
.L_x_2868:
        /* <DEDUP_REMOVED lines=16> */
.L_x_2870:
        /* <DEDUP_REMOVED lines=10> */
.L_x_4368:


//--------------------- .text._ZN7cutlass13device_kernelIN5flash19enable_sm80_to_sm89INS1_16FlashAttnFwdSm80INS1_25CollectiveMainloopFwdSm80ILi4ELi1ELb0EN4cute5tupleIJNS5_1CILi128EEENS7_ILi64EEES8_EEELi128ENS_6half_tEfNS_4arch4Sm80ELb0ELb0ELb0ELb0ELb1ELb0ELb1ELb0EEENS1_21CollectiveEpilogueFwdINS6_IJS8_S8_S9_EEENS6_IJNS7_ILi1EEESH_SH_EEESB_SD_Li128ELb0ELb1ELb0ELb0EEENS1_19SingleTileSchedulerILb0ELb0ELb1ELi128EEEEEEEEEvNT_6ParamsE --------------------------
	.section	.text._ZN7cutlass13device_kernelIN5flash19enable_sm80_to_sm89INS1_16FlashAttnFwdSm80INS1_25CollectiveMainloopFwdSm80ILi4ELi1ELb0EN4cute5tupleIJNS5_1CILi128EEENS7_ILi64EEES8_EEELi128ENS_6half_tEfNS_4arch4Sm80ELb0ELb0ELb0ELb0ELb1ELb0ELb1ELb0EEENS1_21CollectiveEpilogueFwdINS6_IJS8_S8_S9_EEENS6_IJNS7_ILi1EEESH_SH_EEESB_SD_Li128ELb0ELb1ELb0ELb0EEENS1_19SingleTileSchedulerILb0ELb0ELb1ELi128EEEEEEEEEvNT_6ParamsE,"ax",@progbits
	.sectioninfo	@"SHI_REGISTERS=255"
	.align	128
.text._ZN7cutlass13device_kernelIN5flash19enable_sm80_to_sm89INS1_16FlashAttnFwdSm80INS1_25CollectiveMainloopFwdSm80ILi4ELi1ELb0EN4cute5tupleIJNS5_1CILi128EEENS7_ILi64EEES8_EEELi128ENS_6half_tEfNS_4arch4Sm80ELb0ELb0ELb0ELb0ELb1ELb0ELb1ELb0EEENS1_21CollectiveEpilogueFwdINS6_IJS8_S8_S9_EEENS6_IJNS7_ILi1EEESH_SH_EEESB_SD_Li128ELb0ELb1ELb0ELb0EEENS1_19SingleTileSchedulerILb0ELb0ELb1ELi128EEEEEEEEEvNT_6ParamsE:
        .type           _ZN7cutlass13device_kernelIN5flash19enable_sm80_to_sm89INS1_16FlashAttnFwdSm80INS1_25CollectiveMainloopFwdSm80ILi4ELi1ELb0EN4cute5tupleIJNS5_1CILi128EEENS7_ILi64EEES8_EEELi128ENS_6half_tEfNS_4arch4Sm80ELb0ELb0ELb0ELb0ELb1ELb0ELb1ELb0EEENS1_21CollectiveEpilogueFwdINS6_IJS8_S8_S9_EEENS6_IJNS7_ILi1EEESH_SH_EEESB_SD_Li128ELb0ELb1ELb0ELb0EEENS1_19SingleTileSchedulerILb0ELb0ELb1ELi128EEEEEEEEEvNT_6ParamsE,@function
        .size           _ZN7cutlass13device_kernelIN5flash19enable_sm80_to_sm89INS1_16FlashAttnFwdSm80INS1_25CollectiveMainloopFwdSm80ILi4ELi1ELb0EN4cute5tupleIJNS5_1CILi128EEENS7_ILi64EEES8_EEELi128ENS_6half_tEfNS_4arch4Sm80ELb0ELb0ELb0ELb0ELb1ELb0ELb1ELb0EEENS1_21CollectiveEpilogueFwdINS6_IJS8_S8_S9_EEENS6_IJNS7_ILi1EEESH_SH_EEESB_SD_Li128ELb0ELb1ELb0ELb0EEENS1_19SingleTileSchedulerILb0ELb0ELb1ELi128EEEEEEEEEvNT_6ParamsE,(.L_x_4369 - _ZN7cutlass13device_kernelIN5flash19enable_sm80_to_sm89INS1_16FlashAttnFwdSm80INS1_25CollectiveMainloopFwdSm80ILi4ELi1ELb0EN4cute5tupleIJNS5_1CILi128EEENS7_ILi64EEES8_EEELi128ENS_6half_tEfNS_4arch4Sm80ELb0ELb0ELb0ELb0ELb1ELb0ELb1ELb0EEENS1_21CollectiveEpilogueFwdINS6_IJS8_S8_S9_EEENS6_IJNS7_ILi1EEESH_SH_EEESB_SD_Li128ELb0ELb1ELb0ELb0EEENS1_19SingleTileSchedulerILb0ELb0ELb1ELi128EEEEEEEEEvNT_6ParamsE)
        .other          _ZN7cutlass13device_kernelIN5flash19enable_sm80_to_sm89INS1_16FlashAttnFwdSm80INS1_25CollectiveMainloopFwdSm80ILi4ELi1ELb0EN4cute5tupleIJNS5_1CILi128EEENS7_ILi64EEES8_EEELi128ENS_6half_tEfNS_4arch4Sm80ELb0ELb0ELb0ELb0ELb1ELb0ELb1ELb0EEENS1_21CollectiveEpilogueFwdINS6_IJS8_S8_S9_EEENS6_IJNS7_ILi1EEESH_SH_EEESB_SD_Li128ELb0ELb1ELb0ELb0EEENS1_19SingleTileSchedulerILb0ELb0ELb1ELi128EEEEEEEEEvNT_6ParamsE,@"STO_CUDA_ENTRY STV_DEFAULT"
_ZN7cutlass13device_kernelIN5flash19enable_sm80_to_sm89INS1_16FlashAttnFwdSm80INS1_25CollectiveMainloopFwdSm80ILi4ELi1ELb0EN4cute5tupleIJNS5_1CILi128EEENS7_ILi64EEES8_EEELi128ENS_6half_tEfNS_4arch4Sm80ELb0ELb0ELb0ELb0ELb1ELb0ELb1ELb0EEENS1_21CollectiveEpilogueFwdINS6_IJS8_S8_S9_EEENS6_IJNS7_ILi1EEESH_SH_EEESB_SD_Li128ELb0ELb1ELb0ELb0EEENS1_19SingleTileSchedulerILb0ELb0ELb1ELi128EEEEEEEEEvNT_6ParamsE:
        /* <DEDUP_REMOVED lines=24> */
[----:B------:R-:W1:Y:S01]  /*0180*/  S2R R156, SR_TID.X ;  /* 0x00000000009c7919 */ /* 0x000e620000002100 */
[----:B------:R-:W2:Y:S03]  /*0190*/  S2UR UR8, SR_CTAID.Y ;  /* 0x00000000000879c3 */ /* 0x000ea60000002600 */
[----:B------:R-:W3:Y:S01]  /*01a0*/  S2R R6, SR_CTAID.X ;  /* 0x0000000000067919 */ /* 0x000ee20000002500 */
[----:B------:R-:W-:Y:S01]  /*01b0*/  IMAD.MOV.U32 R17, RZ, RZ, c[0x0][0x2c4] ;  /* 0x0000b100ff117624 */ /* 0x000fe200078e00ff */
[----:B------:R-:W-:-:S02]  /*01c0*/  ULDC.64 UR4, c[0x0][0x1b8] ;  /* 0x00006e0000047ab9 */ /* 0x000fc40000000a00 */
[----:B------:R4:W5:Y:S02]  /*01d0*/  @P2 LDG.E R8, [R2.64] ;  /* 0x0000000c02082981 */ /* 0x000964000c1e1900 */
[----:B------:R-:W-:Y:S02]  /*01e0*/  ISETP.NE.AND P0, PT, R17, 0x1, PT ;  /* 0x000000011100780c */ /* 0x000fe40003f05270 */
[----:B------:R3:W5:Y:S01]  /*01f0*/  @P4 LDG.E R9, [R4.64] ;  /* 0x0000000c04094981 */ /* 0x000762000c1e1900 */
[----:B-1----:R-:W-:Y:S01]  /*0200*/  SHF.R.S32.HI R25, RZ, 0x1f, R156 ;  /* 0x0000001fff197819 */ /* 0x002fe2000001149c */
[----:B--2---:R-:W-:-:S03]  /*0210*/  USHF.R.S32.HI UR6, URZ, 0x1f, UR8 ;  /* 0x0000001f3f067899 */ /* 0x004fc60008011408 */
[----:B----4-:R-:W-:-:S04]  /*0220*/  LEA.HI R2, R25, R156, RZ, 0x3 ;  /* 0x0000009c19027211 */ /* 0x010fc800078f18ff */
[----:B------:R-:W-:Y:S02]  /*0230*/  LOP3.LUT R0, R2, 0xfffffff8, RZ, 0xc0, !PT ;  /* 0xfffffff802007812 */ /* 0x000fe400078ec0ff */
[----:B------:R-:W-:-:S03]  /*0240*/  SHF.R.S32.HI R18, RZ, 0x3, R2 ;  /* 0x00000003ff127819 */ /* 0x000fc60000011402 */
[----:B------:R-:W-:Y:S01]  /*0250*/  IMAD.IADD R21, R156, 0x1, -R0 ;  /* 0x000000019c157824 */ /* 0x000fe200078e0a00 */
[----:B------:R-:W-:-:S03]  /*0260*/  UIMAD UR7, UR6, UR4, URZ ;  /* 0x00000004060772a4 */ /* 0x000fc6000f8e023f */
[----:B------:R-:W-:Y:S01]  /*0270*/  IMAD R161, R21, 0x10, R18 ;  /* 0x0000001015a17824 */ /* 0x000fe200078e0212 */
[----:B------:R-:W-:Y:S02]  /*0280*/  UIMAD.WIDE.U32 UR14, UR8, UR4, URZ ;  /* 0x00000004080e72a5 */ /* 0x000fe4000f8e003f */
[----:B------:R-:W-:Y:S01]  /*0290*/  UIMAD UR7, UR8, UR5, UR7 ;  /* 0x00000005080772a4 */ /* 0x000fe2000f8e0207 */
[----:B---3--:R-:W-:Y:S01]  /*02a0*/  IMAD R7, R6, 0x80, R161 ;  /* 0x0000008006077824 */ /* 0x008fe200078e02a1 */
[----:B------:R-:W-:Y:S02]  /*02b0*/  USHF.R.S32.HI UR9, URZ, 0x1f, UR11 ;  /* 0x0000001f3f097899 */ /* 0x000fe4000801140b */
[----:B------:R-:W-:Y:S01]  /*02c0*/  ULDC.64 UR4, c[0x0][0x1c0] ;  /* 0x0000700000047ab9 */ /* 0x000fe20000000a00 */
[----:B------:R-:W-:Y:S01]  /*02d0*/  @P0 IMAD.HI.U32 R0, R7, c[0x0][0x2c8], RZ ;  /* 0x0000b20007000a27 */ /* 0x000fe200078e00ff */
[----:B------:R-:W-:Y:S02]  /*02e0*/  UIADD3 UR15, UR15, UR7, URZ ;  /* 0x000000070f0f7290 */ /* 0x000fe4000fffe03f */
[----:B------:R-:W-:Y:S01]  /*02f0*/  UIMAD UR9, UR9, UR4, URZ ;  /* 0x00000004090972a4 */ /* 0x000fe2000f8e023f */
[----:B------:R-:W-:Y:S01]  /*0300*/  IMAD.MOV.U32 R4, RZ, RZ, R7 ;  /* 0x000000ffff047224 */ /* 0x000fe200078e0007 */
[----:B------:R-:W-:-:S02]  /*0310*/  UIMAD.WIDE.U32 UR14, UR11, UR4, UR14 ;  /* 0x000000040b0e72a5 */ /* 0x000fc4000f8e000e */
[----:B------:R-:W-:Y:S01]  /*0320*/  UIMAD UR5, UR11, UR5, UR9 ;  /* 0x000000050b0572a4 */ /* 0x000fe2000f8e0209 */
[----:B------:R-:W-:-:S03]  /*0330*/  @P0 SHF.R.U32.HI R4, RZ, c[0x0][0x2cc], R0 ;  /* 0x0000b300ff040a19 */ /* 0x000fc60000011600 */
[----:B------:R-:W-:Y:S01]  /*0340*/  UIADD3 UR5, UR15, UR5, URZ ;  /* 0x000000050f057290 */ /* 0x000fe2000fffe03f */
[--C-:B------:R-:W-:Y:S01]  /*0350*/  SHF.R.S32.HI R0, RZ, 0x1f, R4.reuse ;  /* 0x0000001fff007819 */ /* 0x100fe20000011404 */
[----:B------:R-:W-:Y:S02]  /*0360*/  IMAD.U32 R3, RZ, RZ, UR15 ;  /* 0x0000000fff037e24 */ /* 0x000fe4000f8e00ff */
[----:B------:R-:W-:Y:S02]  /*0370*/  IMAD.U32 R2, RZ, RZ, UR14 ;  /* 0x0000000eff027e24 */ /* 0x000fe4000f8e00ff */
[----:B------:R-:W-:Y:S02]  /*0380*/  IMAD.U32 R3, RZ, RZ, UR5 ;  /* 0x00000005ff037e24 */ /* 0x000fe4000f8e00ff */
[----:B------:R-:W-:Y:S02]  /*0390*/  IMAD R0, R0, c[0x0][0x1b0], RZ ;  /* 0x00006c0000007a24 */ /* 0x000fe400078e02ff */
[----:B------:R-:W-:-:S02]  /*03a0*/  IMAD.MOV R5, RZ, RZ, -R4 ;  /* 0x000000ffff057224 */ /* 0x000fc400078e0a04 */
[----:B------:R-:W-:-:S04]  /*03b0*/  IMAD.WIDE.U32 R2, R4, c[0x0][0x1b0], R2 ;  /* 0x00006c0004027a25 */ /* 0x000fc800078e0002 */
[----:B------:R-:W-:Y:S02]  /*03c0*/  IMAD R4, R4, c[0x0][0x1b4], R0 ;  /* 0x00006d0004047a24 */ /* 0x000fe400078e0200 */
[----:B------:R-:W-:Y:S02]  /*03d0*/  IMAD R0, R5, c[0x0][0x2c4], R7 ;  /* 0x0000b10005007a24 */ /* 0x000fe400078e0207 */
[----:B------:R-:W-:-:S03]  /*03e0*/  IMAD.IADD R3, R3, 0x1, R4 ;  /* 0x0000000103037824 */ /* 0x000fc600078e0204 */
[----:B------:R-:W-:Y:S01]  /*03f0*/  SHF.R.S32.HI R4, RZ, 0x1f, R0 ;  /* 0x0000001fff047819 */ /* 0x000fe20000011400 */
[----:B------:R-:W-:-:S04]  /*0400*/  IMAD.MOV.U32 R162, RZ, RZ, c[0x0][0x2b8] ;  /* 0x0000ae00ffa27624 */ /* 0x000fc800078e00ff */
[----:B------:R-:W-:Y:S02]  /*0410*/  IMAD R4, R4, c[0x0][0x1a8], RZ ;  /* 0x00006a0004047a24 */ /* 0x000fe400078e02ff */
[----:B------:R-:W-:Y:S02]  /*0420*/  IMAD R19, R6, 0x80, R18 ;  /* 0x0000008006137824 */ /* 0x000fe400078e0212 */
[C---:B------:R-:W-:Y:S02]  /*0430*/  IMAD R4, R0.reuse, c[0x0][0x1ac], R4 ;  /* 0x00006b0000047a24 */ /* 0x040fe400078e0204 */
[----:B------:R-:W-:Y:S01]  /*0440*/  IMAD.WIDE.U32 R2, R0, c[0x0][0x1a8], R2 ;  /* 0x00006a0000027a25 */ /* 0x000fe200078e0002 */
[----:B------:R-:W-:-:S03]  /*0450*/  ISETP.NE.AND P1, PT, R162, 0x1, PT ;  /* 0x00000001a200780c */ /* 0x000fc60003f25270 */
[----:B------:R-:W-:Y:S01]  /*0460*/  IMAD.SHL.U32 R6, R18, 0x40, RZ ;  /* 0x0000004012067824 */ /* 0x000fe200078e00ff */
[----:B------:R-:W-:Y:S01]  /*0470*/  IADD3 R5, R19, 0x10, RZ ;  /* 0x0000001013057810 */ /* 0x000fe20007ffe0ff */
[----:B------:R-:W-:Y:S01]  /*0480*/  IMAD R17, R17, c[0x0][0x168], RZ ;  /* 0x00005a0011117a24 */ /* 0x000fe200078e02ff */
[----:B------:R-:W-:Y:S01]  /*0490*/  LEA R15, P1, R2, c[0x0][0x160], 0x1 ;  /* 0x00005800020f7a11 */ /* 0x000fe200078208ff */
[----:B------:R-:W-:Y:S01]  /*04a0*/  IMAD.IADD R3, R3, 0x1, R4 ;  /* 0x0000000103037824 */ /* 0x000fe200078e0204 */
[----:B------:R-:W-:Y:S01]  /*04b0*/  LOP3.LUT R0, R6, 0x1c0, RZ, 0xc0, !PT ;  /* 0x000001c006007812 */ /* 0x000fe200078ec0ff */
[----:B------:R-:W-:Y:S01]  /*04c0*/  IMAD.SHL.U32 R159, R21, 0x8, RZ ;  /* 0x00000008159f7824 */ /* 0x000fe200078e00ff */
[----:B------:R-:W-:Y:S02]  /*04d0*/  ISETP.GE.AND P0, PT, R5, R17, PT ;  /* 0x000000110500720c */ /* 0x000fe40003f06270 */
[----:B------:R-:W-:Y:S02]  /*04e0*/  LEA.HI.X R14, R2, c[0x0][0x164], R3, 0x1, P1 ;  /* 0x00005900020e7a11 */ /* 0x000fe400008f0c03 */
[----:B------:R-:W-:-:S02]  /*04f0*/  IADD3 R5, R19, 0x20, RZ ;  /* 0x0000002013057810 */ /* 0x000fc40007ffe0ff */
[----:B------:R-:W-:Y:S02]  /*0500*/  SHF.R.U32.HI R2, RZ, 0x3, R0 ;  /* 0x00000003ff027819 */ /* 0x000fe40000011600 */
[----:B------:R-:W-:Y:S02]  /*0510*/  LOP3.LUT R0, R0, 0x38, R159, 0xf8, !PT ;  /* 0x0000003800007812 */ /* 0x000fe400078ef89f */
[-C--:B------:R-:W-:Y:S01]  /*0520*/  ISETP.GE.AND P1, PT, R19, R17.reuse, PT ;  /* 0x000000111300720c */ /* 0x080fe20003f26270 */
[----:B------:R-:W-:Y:S01]  /*0530*/  SHFL.IDX PT, R4, R15, RZ, 0x181f ;  /* 0x00181fff0f047589 */ /* 0x000fe200000e0000 */
[----:B------:R-:W-:Y:S02]  /*0540*/  ISETP.GE.AND P3, PT, R5, R17, PT ;  /* 0x000000110500720c */ /* 0x000fe40003f66270 */
[----:B------:R-:W-:Y:S01]  /*0550*/  LOP3.LUT R6, R0, R2, RZ, 0x3c, !PT ;  /* 0x0000000200067212 */ /* 0x000fe200078e3cff */
[----:B------:R-:W1:Y:S01]  /*0560*/  SHFL.IDX PT, R5, R14, RZ, 0x181f ;  /* 0x00181fff0e057589 */ /* 0x000e6200000e0000 */
[----:B------:R-:W-:-:S03]  /*0570*/  LEA.HI R0, R25, R156, RZ, 0x6 ;  /* 0x0000009c19007211 */ /* 0x000fc600078f30ff */
[----:B------:R-:W-:Y:S02]  /*0580*/  SHFL.IDX PT, R2, R15, 0x1, 0x181f ;  /* 0x00381f000f027f89 */ /* 0x000fe400000e0000 */
[----:B------:R-:W-:Y:S02]  /*0590*/  IMAD.SHL.U32 R0, R0, 0x8, RZ ;  /* 0x0000000800007824 */ /* 0x000fe400078e00ff */
[----:B------:R-:W2:Y:S01]  /*05a0*/  SHFL.IDX PT, R3, R14, 0x1, 0x181f ;  /* 0x00381f000e037f89 */ /* 0x000ea200000e0000 */
[----:B------:R-:W-:Y:S02]  /*05b0*/  IADD3 R160, R159, 0x40, RZ ;  /* 0x000000409fa07810 */ /* 0x000fe40007ffe0ff */
[----:B------:R-:W-:Y:S02]  /*05c0*/  LOP3.LUT R158, R6, 0xfffffe00, R0, 0xf8, !PT ;  /* 0xfffffe00069e7812 */ /* 0x000fe400078ef800 */
[----:B------:R-:W-:-:S04]  /*05d0*/  @!P1 SHF.R.S32.HI R0, RZ, 0x1f, R160 ;  /* 0x0000001fff009819 */ /* 0x000fc800000114a0 */
[-C--:B------:R-:W-:Y:S01]  /*05e0*/  @!P1 LEA.HI R0, R0, R160.reuse, RZ, 0x3 ;  /* 0x000000a000009211 */ /* 0x080fe200078f18ff */
[----:B------:R-:W-:Y:S01]  /*05f0*/  UMOV UR10, URZ ;  /* 0x0000003f000a7c82 */ /* 0x000fe20008000000 */
[----:B------:R-:W-:Y:S02]  /*0600*/  @!P0 SHF.R.S32.HI R6, RZ, 0x1f, R160 ;  /* 0x0000001fff068819 */ /* 0x000fe400000114a0 */
[----:B------:R-:W-:Y:S01]  /*0610*/  ISETP.GE.AND P6, PT, R160, c[0x0][0x198], PT ;  /* 0x00006600a0007a0c */ /* 0x000fe20003fc6270 */
[----:B------:R-:W-:Y:S01]  /*0620*/  STL [R1+0x24], R161 ;  /* 0x000024a101007387 */ /* 0x000fe20000100800 */
[----:B------:R-:W-:Y:S02]  /*0630*/  @!P1 LOP3.LUT R0, R0, 0xfffffff8, RZ, 0xc0, !PT ;  /* 0xfffffff800009812 */ /* 0x000fe400078ec0ff */
[----:B------:R-:W-:Y:S01]  /*0640*/  @!P0 LEA.HI R6, R6, R160, RZ, 0x3 ;  /* 0x000000a006068211 */ /* 0x000fe200078f18ff */
[----:B------:R3:W-:Y:S01]  /*0650*/  STL [R1+0x40], R7 ;  /* 0x0000400701007387 */ /* 0x0007e20000100800 */
[----:B------:R-:W-:-:S02]  /*0660*/  @!P1 IMAD.SHL.U32 R12, R158, 0x2, RZ ;  /* 0x000000029e0c9824 */ /* 0x000fc400078e00ff */
[----:B-1----:R-:W-:Y:S01]  /*0670*/  @!P1 IMAD.WIDE R10, R0, 0x2, R4 ;  /* 0x00000002000a9825 */ /* 0x002fe200078e0204 */
[----:B------:R-:W-:-:S03]  /*0680*/  @!P0 LOP3.LUT R0, R6, 0xfffffff8, RZ, 0xc0, !PT ;  /* 0xfffffff806008812 */ /* 0x000fc600078ec0ff */
[----:B------:R-:W-:-:S04]  /*0690*/  @!P1 IMAD.WIDE R4, R159, 0x2, R4 ;  /* 0x000000029f049825 */ /* 0x000fc800078e0204 */
[----:B------:R-:W-:Y:S01]  /*06a0*/  @!P0 IMAD.SHL.U32 R13, R158, 0x2, RZ ;  /* 0x000000029e0d8824 */ /* 0x000fe200078e00ff */
[----:B---3--:R-:W-:-:S04]  /*06b0*/  IADD3 R7, R19, 0x30, RZ ;  /* 0x0000003013077810 */ /* 0x008fc80007ffe0ff */
[----:B------:R-:W-:Y:S01]  /*06c0*/  ISETP.GE.AND P5, PT, R7, R17, PT ;  /* 0x000000110700720c */ /* 0x000fe20003fa6270 */
[----:B--2---:R-:W-:-:S04]  /*06d0*/  @!P0 IMAD.WIDE R6, R159, 0x2, R2 ;  /* 0x000000029f068825 */ /* 0x004fc800078e0202 */
[----:B------:R-:W-:Y:S01]  /*06e0*/  @!P0 IMAD.WIDE R2, R0, 0x2, R2 ;  /* 0x0000000200028825 */ /* 0x000fe200078e0202 */
[----:B------:R-:W-:-:S04]  /*06f0*/  @!P3 SHF.R.S32.HI R0, RZ, 0x1f, R160 ;  /* 0x0000001fff00b819 */ /* 0x000fc800000114a0 */
[----:B------:R-:W-:Y:S02]  /*0700*/  @!P3 LEA.HI R0, R0, R160, RZ, 0x3 ;  /* 0x000000a00000b211 */ /* 0x000fe400078f18ff */
[----:B------:R-:W-:Y:S02]  /*0710*/  IADD3 R16, R19, 0x40, RZ ;  /* 0x0000004013107810 */ /* 0x000fe40007ffe0ff */
[----:B------:R-:W-:Y:S01]  /*0720*/  @!P3 LOP3.LUT R0, R0, 0xfffffff8, RZ, 0xc0, !PT ;  /* 0xfffffff80000b812 */ /* 0x000fe200078ec0ff */
[----:B------:R-:W-:Y:S02]  /*0730*/  ULDC UR4, c[0x0][0x2ac] ;  /* 0x0000ab0000047ab9 */ /* 0x000fe40000000800 */
[----:B------:R-:W-:Y:S02]  /*0740*/  ULDC UR7, c[0x0][0x1d0] ;  /* 0x0000740000077ab9 */ /* 0x000fe40000000800 */
[----:B------:R-:W-:-:S04]  /*0750*/  UIMAD UR7, UR4, UR7, 0x3f ;  /* 0x0000003f040774a4 */ /* 0x000fc8000f8e0207 */
[----:B------:R-:W-:-:S04]  /*0760*/  USHF.R.S32.HI UR5, URZ, 0x1f, UR7 ;  /* 0x0000001f3f057899 */ /* 0x000fc80008011407 */
[----:B------:R-:W-:-:S04]  /*0770*/  ULEA.HI UR7, UR5, UR7, URZ, 0x6 ;  /* 0x0000000705077291 */ /* 0x000fc8000f8f303f */
[----:B------:R-:W-:Y:S02]  /*0780*/  USHF.R.S32.HI UR7, URZ, 0x6, UR7 ;  /* 0x000000063f077899 */ /* 0x000fe40008011407 */
[----:B------:R-:W-:Y:S02]  /*0790*/  ULDC UR9, c[0x0][0x1d0] ;  /* 0x0000740000097ab9 */ /* 0x000fe40000000800 */
[----:B------:R-:W-:-:S03]  /*07a0*/  UIMAD UR9, UR4, UR9, URZ ;  /* 0x00000009040972a4 */ /* 0x000fc6000f8e023f */
[----:B------:R-:W-:Y:S01]  /*07b0*/  ULDC.64 UR4, c[0x0][0x2b0] ;  /* 0x0000ac0000047ab9 */ /* 0x000fe20000000a00 */
[----:B-----5:R1:W2:Y:S01]  /*07c0*/  @P2 R2UR UR16, R8 ;  /* 0x00000000081023c2 */ /* 0x0202a200000e0000 */
[----:B------:R-:W-:-:S07]  /*07d0*/  ISETP.GE.AND P2, PT, R159, c[0x0][0x198], PT ;  /* 0x000066009f007a0c */ /* 0x000fce0003f46270 */
[----:B------:R3:W4:Y:S06]  /*07e0*/  @P4 R2UR UR10, R9 ;  /* 0x00000000090a43c2 */ /* 0x00072c00000e0000 */
[----:B------:R5:W-:Y:S04]  /*07f0*/  @!P1 LDGSTS.E.BYPASS.LTC128B.128 [R12+0x8100], [R4.64], !P2 ;  /* 0x08100000040c9fae */ /* 0x000be8000d101d4c */
[----:B------:R2:W-:Y:S04]  /*0800*/  @!P1 LDGSTS.E.BYPASS.LTC128B.128 [R12+0xc100], [R10.64], !P6 ;  /* 0x0c1000000a0c9fae */ /* 0x0005e8000f101d4c */
[----:B------:R2:W-:Y:S04]  /*0810*/  @!P0 LDGSTS.E.BYPASS.LTC128B.128 [R13+0x8900], [R6.64], !P2 ;  /* 0x08900000060d8fae */ /* 0x0005e8000d101d4c */
[----:B-1----:R-:W-:Y:S04]  /*0820*/  SHFL.IDX PT, R8, R15, 0x2, 0x181f ;  /* 0x00581f000f087f89 */ /* 0x002fe800000e0000 */
[----:B------:R1:W-:Y:S04]  /*0830*/  @!P0 LDGSTS.E.BYPASS.LTC128B.128 [R13+0xc900], [R2.64], !P6 ;  /* 0x0c900000020d8fae */ /* 0x0003e8000f101d4c */
[----:B---3--:R-:W3:Y:S01]  /*0840*/  SHFL.IDX PT, R9, R14, 0x2, 0x181f ;  /* 0x00581f000e097f89 */ /* 0x008ee200000e0000 */
[----:B------:R-:W-:-:S03]  /*0850*/  ISETP.GE.AND P0, PT, R159, c[0x0][0x198], PT ;  /* 0x000066009f007a0c */ /* 0x000fc60003f06270 */
[----:B--2---:R-:W-:Y:S04]  /*0860*/  SHFL.IDX PT, R6, R15, 0x3, 0x181f ;  /* 0x00781f000f067f89 */ /* 0x004fe800000e0000 */
[----:B------:R-:W2:Y:S01]  /*0870*/  SHFL.IDX PT, R7, R14, 0x3, 0x181f ;  /* 0x00781f000e077f89 */ /* 0x000ea200000e0000 */
[----:B-----5:R-:W-:Y:S02]  /*0880*/  IADD3 R5, R19, 0x50, RZ ;  /* 0x0000005013057810 */ /* 0x020fe40007ffe0ff */
[----:B------:R-:W-:Y:S01]  /*0890*/  @!P5 SHF.R.S32.HI R4, RZ, 0x1f, R160 ;  /* 0x0000001fff04d819 */ /* 0x000fe200000114a0 */
[----:B-1----:R-:W-:Y:S02]  /*08a0*/  @!P3 IMAD.SHL.U32 R13, R158, 0x2, RZ ;  /* 0x000000029e0db824 */ /* 0x002fe400078e00ff */
[----:B---3--:R-:W-:Y:S01]  /*08b0*/  @!P3 IMAD.WIDE R2, R159, 0x2, R8 ;  /* 0x000000029f02b825 */ /* 0x008fe200078e0208 */
[----:B------:R-:W-:-:S03]  /*08c0*/  ISETP.GE.AND P4, PT, R16, R17, PT ;  /* 0x000000111000720c */ /* 0x000fc60003f86270 */
[----:B------:R-:W-:Y:S01]  /*08d0*/  @!P3 IMAD.WIDE R10, R0, 0x2, R8 ;  /* 0x00000002000ab825 */ /* 0x000fe200078e0208 */
[----:B------:R-:W-:Y:S01]  /*08e0*/  @!P5 LEA.HI R0, R4, R160, RZ, 0x3 ;  /* 0x000000a00400d211 */ /* 0x000fe200078f18ff */
[----:B------:R1:W-:Y:S01]  /*08f0*/  @!P3 LDGSTS.E.BYPASS.LTC128B.128 [R13+0x9100], [R2.64], !P0 ;  /* 0x09100000020dbfae */ /* 0x0003e2000c101d4c */
[----:B------:R-:W-:-:S03]  /*0900*/  ISETP.GE.AND P2, PT, R5, R17, PT ;  /* 0x000000110500720c */ /* 0x000fc60003f46270 */
[----:B------:R-:W-:Y:S01]  /*0910*/  SHFL.IDX PT, R4, R15, 0x4, 0x181f ;  /* 0x00981f000f047f89 */ /* 0x000fe200000e0000 */
[----:B------:R-:W-:-:S03]  /*0920*/  @!P5 LOP3.LUT R12, R0, 0xfffffff8, RZ, 0xc0, !PT ;  /* 0xfffffff8000cd812 */ /* 0x000fc600078ec0ff */
[----:B------:R-:W3:Y:S01]  /*0930*/  SHFL.IDX PT, R5, R14, 0x4, 0x181f ;  /* 0x00981f000e057f89 */ /* 0x000ee200000e0000 */
[----:B------:R-:W-:Y:S02]  /*0940*/  @!P5 IMAD.SHL.U32 R0, R158, 0x2, RZ ;  /* 0x000000029e00d824 */ /* 0x000fe400078e00ff */
[C-C-:B--2---:R-:W-:Y:S01]  /*0950*/  @!P5 IMAD.WIDE R8, R159.reuse, 0x2, R6.reuse ;  /* 0x000000029f08d825 */ /* 0x144fe200078e0206 */
[----:B------:R2:W-:Y:S03]  /*0960*/  @!P3 LDGSTS.E.BYPASS.LTC128B.128 [R13+0xd100], [R10.64], !P6 ;  /* 0x0d1000000a0dbfae */ /* 0x0005e6000f101d4c */
[----:B------:R-:W-:Y:S01]  /*0970*/  @!P5 IMAD.WIDE R6, R12, 0x2, R6 ;  /* 0x000000020c06d825 */ /* 0x000fe200078e0206 */
[----:B------:R5:W-:Y:S04]  /*0980*/  @!P5 LDGSTS.E.BYPASS.LTC128B.128 [R0+0x9900], [R8.64], !P0 ;  /* 0x099000000800dfae */ /* 0x000be8000c101d4c */
[----:B------:R2:W-:Y:S04]  /*0990*/  @!P5 LDGSTS.E.BYPASS.LTC128B.128 [R0+0xd900], [R6.64], !P6 ;  /* 0x0d9000000600dfae */ /* 0x0005e8000f101d4c */
[----:B-1----:R-:W-:Y:S04]  /*09a0*/  SHFL.IDX PT, R2, R15, 0x5, 0x181f ;  /* 0x00b81f000f027f89 */ /* 0x002fe800000e0000 */
[----:B------:R-:W1:Y:S01]  /*09b0*/  SHFL.IDX PT, R3, R14, 0x5, 0x181f ;  /* 0x00b81f000e037f89 */ /* 0x000e6200000e0000 */
[----:B------:R-:W-:-:S02]  /*09c0*/  ISETP.GE.AND P5, PT, R159, c[0x0][0x198], PT ;  /* 0x000066009f007a0c */ /* 0x000fc40003fa6270 */
[--C-:B-----5:R-:W-:Y:S02]  /*09d0*/  @!P4 SHF.R.S32.HI R8, RZ, 0x1f, R160.reuse ;  /* 0x0000001fff08c819 */ /* 0x120fe400000114a0 */
[----:B--2---:R-:W-:Y:S02]  /*09e0*/  @!P2 SHF.R.S32.HI R0, RZ, 0x1f, R160 ;  /* 0x0000001fff00a819 */ /* 0x004fe400000114a0 */
[-C--:B------:R-:W-:Y:S02]  /*09f0*/  @!P4 LEA.HI R6, R8, R160.reuse, RZ, 0x3 ;  /* 0x000000a00806c211 */ /* 0x080fe400078f18ff */
[----:B------:R-:W-:Y:S02]  /*0a00*/  @!P2 LEA.HI R0, R0, R160, RZ, 0x3 ;  /* 0x000000a00000a211 */ /* 0x000fe400078f18ff */
[----:B------:R-:W-:Y:S02]  /*0a10*/  IADD3 R9, R19, 0x70, RZ ;  /* 0x0000007013097810 */ /* 0x000fe40007ffe0ff */
[----:B------:R-:W-:-:S02]  /*0a20*/  @!P4 LOP3.LUT R6, R6, 0xfffffff8, RZ, 0xc0, !PT ;  /* 0xfffffff80606c812 */ /* 0x000fc400078ec0ff */
[----:B------:R-:W-:Y:S02]  /*0a30*/  @!P2 LOP3.LUT R7, R0, 0xfffffff8, RZ, 0xc0, !PT ;  /* 0xfffffff80007a812 */ /* 0x000fe400078ec0ff */
[----:B------:R-:W-:Y:S01]  /*0a40*/  ISETP.GE.AND P0, PT, R9, R17, PT ;  /* 0x000000110900720c */ /* 0x000fe20003f06270 */
[----:B---3--:R-:W-:Y:S01]  /*0a50*/  @!P4 IMAD.WIDE R8, R6, 0x2, R4 ;  /* 0x000000020608c825 */ /* 0x008fe200078e0204 */
[----:B------:R-:W-:-:S03]  /*0a60*/  IADD3 R16, R19, 0x60, RZ ;  /* 0x0000006013107810 */ /* 0x000fc60007ffe0ff */
[----:B------:R-:W-:Y:S02]  /*0a70*/  @!P4 IMAD.SHL.U32 R0, R158, 0x2, RZ ;  /* 0x000000029e00c824 */ /* 0x000fe400078e00ff */
[----:B------:R-:W-:-:S04]  /*0a80*/  @!P4 IMAD.WIDE R4, R159, 0x2, R4 ;  /* 0x000000029f04c825 */ /* 0x000fc800078e0204 */
[--C-:B-1----:R-:W-:Y:S01]  /*0a90*/  @!P2 IMAD.WIDE R6, R7, 0x2, R2.reuse ;  /* 0x000000020706a825 */ /* 0x102fe200078e0202 */
[----:B------:R-:W-:Y:S01]  /*0aa0*/  ISETP.GE.AND P1, PT, R16, R17, PT ;  /* 0x000000111000720c */ /* 0x000fe20003f26270 */
[----:B------:R1:W-:Y:S02]  /*0ab0*/  @!P4 LDGSTS.E.BYPASS.LTC128B.128 [R0+0xa100], [R4.64], !P5 ;  /* 0x0a1000000400cfae */ /* 0x0003e4000e901d4c */
[----:B------:R-:W-:Y:S02]  /*0ac0*/  @!P2 IMAD.SHL.U32 R10, R158, 0x2, RZ ;  /* 0x000000029e0aa824 */ /* 0x000fe400078e00ff */
[----:B------:R-:W-:Y:S01]  /*0ad0*/  @!P2 IMAD.WIDE R2, R159, 0x2, R2 ;  /* 0x000000029f02a825 */ /* 0x000fe200078e0202 */
[----:B------:R2:W-:Y:S03]  /*0ae0*/  @!P4 LDGSTS.E.BYPASS.LTC128B.128 [R0+0xe100], [R8.64], !P6 ;  /* 0x0e1000000800cfae */ /* 0x0005e6000f101d4c */
[----:B------:R-:W-:Y:S01]  /*0af0*/  IMAD.U32 R11, RZ, RZ, UR7 ;  /* 0x00000007ff0b7e24 */ /* 0x000fe2000f8e00ff */
[----:B------:R3:W-:Y:S01]  /*0b00*/  @!P2 LDGSTS.E.BYPASS.LTC128B.128 [R10+0xa900], [R2.64], !P5 ;  /* 0x0a900000020aafae */ /* 0x0007e2000e901d4c */
[----:B------:R-:W-:-:S02]  /*0b10*/  ISETP.NE.AND P3, PT, R162, 0x1, PT ;  /* 0x00000001a200780c */ /* 0x000fc40003f65270 */
[----:B------:R-:W-:Y:S01]  /*0b20*/  IMAD R11, R11, 0x40, R161 ;  /* 0x000000400b0b7824 */ /* 0x000fe200078e02a1 */
[----:B------:R5:W-:Y:S04]  /*0b30*/  @!P2 LDGSTS.E.BYPASS.LTC128B.128 [R10+0xe900], [R6.64], !P6 ;  /* 0x0e900000060aafae */ /* 0x000be8000f101d4c */
[----:B-1----:R-:W-:Y:S04]  /*0b40*/  SHFL.IDX PT, R4, R15, 0x6, 0x181f ;  /* 0x00d81f000f047f89 */ /* 0x002fe800000e0000 */
[----:B------:R-:W1:Y:S04]  /*0b50*/  SHFL.IDX PT, R5, R14, 0x6, 0x181f ;  /* 0x00d81f000e057f89 */ /* 0x000e6800000e0000 */
[----:B---3--:R-:W-:Y:S04]  /*0b60*/  SHFL.IDX PT, R2, R15, 0x7, 0x181f ;  /* 0x00f81f000f027f89 */ /* 0x008fe800000e0000 */
[----:B------:R3:W3:Y:S01]  /*0b70*/  SHFL.IDX PT, R3, R14, 0x7, 0x181f ;  /* 0x00f81f000e037f89 */ /* 0x0006e200000e0000 */
[----:B--2---:R-:W-:-:S02]  /*0b80*/  IADD3 R0, R11, -0x40, RZ ;  /* 0xffffffc00b007810 */ /* 0x004fc40007ffe0ff */
[--C-:B-----5:R-:W-:Y:S02]  /*0b90*/  @!P1 SHF.R.S32.HI R7, RZ, 0x1f, R160.reuse ;  /* 0x0000001fff079819 */ /* 0x120fe400000114a0 */
[----:B----4-:R-:W-:Y:S02]  /*0ba0*/  IADD3 R13, R0, UR10, RZ ;  /* 0x0000000a000d7c10 */ /* 0x010fe4000fffe0ff */
[----:B------:R-:W-:Y:S02]  /*0bb0*/  @!P0 SHF.R.S32.HI R6, RZ, 0x1f, R160 ;  /* 0x0000001fff068819 */ /* 0x000fe400000114a0 */
[-C--:B------:R-:W-:Y:S01]  /*0bc0*/  @!P1 LEA.HI R7, R7, R160.reuse, RZ, 0x3 ;  /* 0x000000a007079211 */ /* 0x080fe200078f18ff */
[----:B------:R-:W-:Y:S01]  /*0bd0*/  @P3 IMAD.HI.U32 R8, R13, c[0x0][0x2bc], RZ ;  /* 0x0000af000d083a27 */ /* 0x000fe200078e00ff */
[----:B------:R-:W-:Y:S02]  /*0be0*/  @!P0 LEA.HI R6, R6, R160, RZ, 0x3 ;  /* 0x000000a006068211 */ /* 0x000fe400078f18ff */
[----:B------:R-:W-:-:S02]  /*0bf0*/  @!P1 LOP3.LUT R7, R7, 0xfffffff8, RZ, 0xc0, !PT ;  /* 0xfffffff807079812 */ /* 0x000fc400078ec0ff */
[----:B------:R-:W-:Y:S01]  /*0c00*/  ISETP.GE.AND P2, PT, R0, UR9, PT ;  /* 0x0000000900007c0c */ /* 0x000fe2000bf46270 */
[----:B------:R-:W-:Y:S01]  /*0c10*/  IMAD.MOV.U32 R0, RZ, RZ, R13 ;  /* 0x000000ffff007224 */ /* 0x000fe200078e000d */
[----:B------:R-:W-:Y:S02]  /*0c20*/  @!P0 LOP3.LUT R16, R6, 0xfffffff8, RZ, 0xc0, !PT ;  /* 0xfffffff806108812 */ /* 0x000fe400078ec0ff */
[----:B------:R-:W-:Y:S01]  /*0c30*/  @P3 SHF.R.U32.HI R0, RZ, c[0x0][0x2c0], R8 ;  /* 0x0000b000ff003a19 */ /* 0x000fe20000011608 */
[----:B-1----:R-:W-:-:S04]  /*0c40*/  @!P1 IMAD.WIDE R8, R159, 0x2, R4 ;  /* 0x000000029f089825 */ /* 0x002fc800078e0204 */
[C---:B---3--:R-:W-:Y:S02]  /*0c50*/  @!P1 IMAD.SHL.U32 R14, R158.reuse, 0x2, RZ ;  /* 0x000000029e0e9824 */ /* 0x048fe400078e00ff */
[----:B------:R-:W-:Y:S01]  /*0c60*/  @!P1 IMAD.WIDE R10, R7, 0x2, R4 ;  /* 0x00000002070a9825 */ /* 0x000fe200078e0204 */
[----:B------:R-:W-:Y:S02]  /*0c70*/  @!UP0 UMOV UR16, UR11 ;  /* 0x0000000b00108c82 */ /* 0x000fe40008000000 */
[----:B------:R1:W-:Y:S01]  /*0c80*/  @!P1 LDGSTS.E.BYPASS.LTC128B.128 [R14+0xb100], [R8.64], !P5 ;  /* 0x0b100000080e9fae */ /* 0x0003e2000e901d4c */
[----:B------:R-:W-:Y:S02]  /*0c90*/  @!P0 IMAD.SHL.U32 R12, R158, 0x2, RZ ;  /* 0x000000029e0c8824 */ /* 0x000fe400078e00ff */
[--C-:B------:R-:W-:Y:S01]  /*0ca0*/  @!P0 IMAD.WIDE R4, R159, 0x2, R2.reuse ;  /* 0x000000029f048825 */ /* 0x100fe200078e0202 */
[----:B------:R-:W-:Y:S01]  /*0cb0*/  USHF.R.S32.HI UR11, URZ, 0x1f, UR16 ;  /* 0x0000001f3f0b7899 */ /* 0x000fe20008011410 */
[----:B------:R2:W-:Y:S02]  /*0cc0*/  @!P1 LDGSTS.E.BYPASS.LTC128B.128 [R14+0xf100], [R10.64], !P6 ;  /* 0x0f1000000a0e9fae */ /* 0x0005e4000f101d4c */
        /* <DEDUP_REMOVED lines=8> */
[----:B------:R-:W-:Y:S02]  /*0d50*/  IMAD.MOV.U32 R29, RZ, RZ, RZ ;  /* 0x000000ffff1d7224 */ /* 0x000fe400078e00ff */
[----:B------:R-:W-:-:S02]  /*0d60*/  ULDC.64 UR4, c[0x0][0x1e8] ;  /* 0x00007a0000047ab9 */ /* 0x000fc40000000a00 */
[----:B------:R-:W-:Y:S01]  /*0d70*/  UIADD3 UR11, UR15, UR11, URZ ;  /* 0x0000000b0f0b7290 */ /* 0x000fe2000fffe03f */
[----:B------:R-:W-:-:S05]  /*0d80*/  @!P2 IADD3 R15, P3, R0, UR14, RZ ;  /* 0x0000000e000fac10 */ /* 0x000fca000ff7e0ff */
[----:B------:R-:W-:Y:S02]  /*0d90*/  @!P2 LEA.HI.X.SX32 R17, R0, UR11, 0x1, P3 ;  /* 0x0000000b0011ac11 */ /* 0x000fe400098f0eff */
[----:B------:R-:W-:-:S04]  /*0da0*/  @!P2 LEA R6, P3, R15, c[0x0][0x2a0], 0x2 ;  /* 0x0000a8000f06aa11 */ /* 0x000fc800078610ff */
[----:B------:R-:W-:Y:S01]  /*0db0*/  @!P2 LEA.HI.X R7, R15, c[0x0][0x2a4], R17, 0x2, P3 ;  /* 0x0000a9000f07aa11 */ /* 0x000fe200018f1411 */
[----:B------:R-:W-:Y:S06]  /*0dc0*/  BAR.SYNC.DEFER_BLOCKING 0x0 ;  /* 0x0000000000007b1d */ /* 0x000fec0000010000 */
[----:B------:R5:W2:Y:S01]  /*0dd0*/  @!P2 LDG.E R29, [R6.64] ;  /* 0x0000000c061da981 */ /* 0x000aa2000c1e1900 */
[----:B------:R-:W-:-:S04]  /*0de0*/  IMAD.MOV R0, RZ, RZ, -R0 ;  /* 0x000000ffff007224 */ /* 0x000fc800078e0a00 */
[----:B------:R-:W-:-:S05]  /*0df0*/  IMAD R30, R0, c[0x0][0x2b8], R13 ;  /* 0x0000ae00001e7a24 */ /* 0x000fca00078e020d */
[----:B------:R-:W-:Y:S01]  /*0e00*/  SHF.R.S32.HI R24, RZ, 0x1f, R30 ;  /* 0x0000001fff187819 */ /* 0x000fe2000001141e */
[----:B----4-:R-:W-:-:S04]  /*0e10*/  IMAD.WIDE.U32 R2, R30, c[0x0][0x1e0], RZ ;  /* 0x000078001e027a25 */ /* 0x010fc800078e00ff */
        /* <DEDUP_REMOVED lines=9> */
[----:B-1----:R-:W-:Y:S01]  /*0eb0*/  LEA.HI R8, R25, R156, RZ, 0x4 ;  /* 0x0000009c19087211 */ /* 0x002fe200078f20ff */
[----:B---3--:R-:W-:Y:S01]  /*0ec0*/  IMAD.SHL.U32 R5, R21, 0x40, RZ ;  /* 0x0000004015057824 */ /* 0x008fe200078e00ff */
[----:B------:R-:W-:Y:S01]  /*0ed0*/  ISETP.GE.AND P3, PT, R159, c[0x0][0x1d4], PT ;  /* 0x000075009f007a0c */ /* 0x000fe20003f66270 */
[----:B-----5:R-:W-:Y:S01]  /*0ee0*/  IMAD.SHL.U32 R6, R18, 0x8, RZ ;  /* 0x0000000812067824 */ /* 0x020fe200078e00ff */
[----:B------:R-:W-:Y:S01]  /*0ef0*/  ISETP.GE.AND P4, PT, R160, c[0x0][0x1d4], PT ;  /* 0x00007500a0007a0c */ /* 0x000fe20003f86270 */
[----:B------:R1:W-:Y:S01]  /*0f00*/  STL [R1+0x3c], R19 ;  /* 0x00003c1301007387 */ /* 0x0003e20000100800 */
[----:B------:R-:W-:Y:S01]  /*0f10*/  IADD3 R26, -R18, UR17, RZ ;  /* 0x00000011121a7c10 */ /* 0x000fe2000fffe1ff */
[----:B------:R-:W-:Y:S01]  /*0f20*/  IMAD.MOV.U32 R28, RZ, RZ, 0x20 ;  /* 0x00000020ff1c7424 */ /* 0x000fe200078e00ff */
[----:B------:R-:W-:-:S02]  /*0f30*/  UISETP.GE.AND UP0, UPT, UR9, 0x1, UPT ;  /* 0x000000010900788c */ /* 0x000fc4000bf06270 */
[----:B------:R-:W-:Y:S01]  /*0f40*/  ISETP.GE.AND P5, PT, R26, 0x1, PT ;  /* 0x000000011a00780c */ /* 0x000fe20003fa6270 */
[----:B------:R-:W-:Y:S01]  /*0f50*/  ULDC.64 UR4, c[0x0][0x210] ;  /* 0x0000840000047ab9 */ /* 0x000fe20000000a00 */
[----:B------:R-:W-:Y:S02]  /*0f60*/  LOP3.LUT R7, R8, 0xfffffff0, RZ, 0xc0, !PT ;  /* 0xfffffff008077812 */ /* 0x000fe400078ec0ff */
[----:B------:R-:W-:Y:S02]  /*0f70*/  LOP3.LUT R5, R5, 0x1c0, RZ, 0xc0, !PT ;  /* 0x000001c005057812 */ /* 0x000fe400078ec0ff */
[----:B------:R-:W-:Y:S01]  /*0f80*/  SHF.R.S32.HI R12, RZ, 0x4, R8 ;  /* 0x00000004ff0c7819 */ /* 0x000fe20000011408 */
[----:B------:R-:W-:Y:S01]  /*0f90*/  IMAD.IADD R7, R156, 0x1, -R7 ;  /* 0x000000019c077824 */ /* 0x000fe200078e0a07 */
[----:B------:R-:W-:Y:S02]  /*0fa0*/  LOP3.LUT R17, R5, 0x8, R6, 0xf8, !PT ;  /* 0x0000000805117812 */ /* 0x000fe400078ef806 */
[----:B------:R-:W-:-:S03]  /*0fb0*/  SHF.R.U32.HI R13, RZ, 0x3, R5 ;  /* 0x00000003ff0d7819 */ /* 0x000fc60000011605 */
[----:B------:R-:W-:Y:S02]  /*0fc0*/  @P5 SHF.R.S32.HI R6, RZ, 0x1f, R160 ;  /* 0x0000001fff065819 */ /* 0x000fe400000114a0 */
[----:B------:R-:W-:Y:S02]  /*0fd0*/  LEA.HI R8, R8, R12, RZ, 0x1 ;  /* 0x0000000c08087211 */ /* 0x000fe400078f08ff */
[----:B------:R-:W-:Y:S02]  /*0fe0*/  SHF.R.S32.HI R9, RZ, 0x1f, R7 ;  /* 0x0000001fff097819 */ /* 0x000fe40000011407 */
[----:B------:R-:W-:Y:S02]  /*0ff0*/  @P5 LEA.HI R5, R6, R160, RZ, 0x3 ;  /* 0x000000a006055211 */ /* 0x000fe400078f18ff */
[C---:B------:R-:W-:Y:S02]  /*1000*/  ISETP.GE.AND P2, PT, R26.reuse, 0x11, PT ;  /* 0x000000111a00780c */ /* 0x040fe40003f46270 */
[----:B------:R-:W-:-:S02]  /*1010*/  ISETP.GE.AND P1, PT, R26, 0x21, PT ;  /* 0x000000211a00780c */ /* 0x000fc40003f26270 */
[----:B------:R-:W-:Y:S02]  /*1020*/  @P5 LOP3.LUT R6, R5, 0xfffffff8, RZ, 0xc0, !PT ;  /* 0xfffffff805065812 */ /* 0x000fe400078ec0ff */
[----:B------:R-:W-:Y:S02]  /*1030*/  LOP3.LUT R18, R8, 0xfffffffe, RZ, 0xc0, !PT ;  /* 0xfffffffe08127812 */ /* 0x000fe400078ec0ff */
[----:B------:R-:W-:-:S04]  /*1040*/  LEA.HI R22, R9, R7, RZ, 0x3 ;  /* 0x0000000709167211 */ /* 0x000fc800078f18ff */
[----:B------:R-:W-:Y:S01]  /*1050*/  LOP3.LUT R16, R22, 0xfffffff8, RZ, 0xc0, !PT ;  /* 0xfffffff816107812 */ /* 0x000fe200078ec0ff */
[----:B------:R-:W-:Y:S01]  /*1060*/  IMAD.IADD R20, R12, 0x1, -R18 ;  /* 0x000000010c147824 */ /* 0x000fe200078e0a12 */
[----:B------:R-:W-:Y:S01]  /*1070*/  LOP3.LUT R23, R17, R13, RZ, 0x3c, !PT ;  /* 0x0000000d11177212 */ /* 0x000fe200078e3cff */
[C---:B------:R-:W-:Y:S02]  /*1080*/  @P2 IMAD.SHL.U32 R18, R158.reuse, 0x2, RZ ;  /* 0x000000029e122824 */ /* 0x040fe400078e00ff */
[----:B-1----:R-:W-:Y:S02]  /*1090*/  IMAD.IADD R19, R7, 0x1, -R16 ;  /* 0x0000000107137824 */ /* 0x002fe400078e0a10 */
[----:B------:R-:W-:Y:S01]  /*10a0*/  @P1 IMAD.SHL.U32 R17, R158, 0x2, RZ ;  /* 0x000000029e111824 */ /* 0x000fe200078e00ff */
[----:B------:R-:W-:Y:S01]  /*10b0*/  LEA.HI R25, R25, R156, RZ, 0x5 ;  /* 0x0000009c19197211 */ /* 0x000fe200078f28ff */
[----:B------:R-:W-:Y:S04]  /*10c0*/  STL [R1+0x8], R159 ;  /* 0x0000089f01007387 */ /* 0x000fe80000100800 */
[----:B------:R-:W-:Y:S04]  /*10d0*/  STL [R1+0x28], R160 ;  /* 0x000028a001007387 */ /* 0x000fe80000100800 */
[----:B------:R-:W-:Y:S04]  /*10e0*/  STL [R1+0x38], R158 ;  /* 0x0000389e01007387 */ /* 0x000fe80000100800 */
[----:B------:R-:W-:Y:S01]  /*10f0*/  STL [R1+0x10], R30 ;  /* 0x0000101e01007387 */ /* 0x000fe20000100800 */
[----:B------:R-:W-:-:S02]  /*1100*/  UIMAD UR6, UR6, UR4, URZ ;  /* 0x00000004060672a4 */ /* 0x000fc4000f8e023f */
[----:B------:R-:W-:Y:S02]  /*1110*/  UIMAD.WIDE.U32 UR20, UR8, UR4, URZ ;  /* 0x00000004081472a5 */ /* 0x000fe4000f8e003f */
[----:B------:R-:W-:Y:S01]  /*1120*/  UIMAD UR5, UR8, UR5, UR6 ;  /* 0x00000005080572a4 */ /* 0x000fe2000f8e0206 */
[----:B------:R-:W-:-:S03]  /*1130*/  SEL R157, RZ, 0x10, P4 ;  /* 0x00000010ff9d7807 */ /* 0x000fc60002000000 */
[----:B------:R-:W-:Y:S01]  /*1140*/  UIADD3 UR5, UR21, UR5, URZ ;  /* 0x0000000515057290 */ /* 0x000fe2000fffe03f */
[----:B--2---:R-:W-:Y:S01]  /*1150*/  SHF.R.S32.HI R27, RZ, 0x1f, R29 ;  /* 0x0000001fff1b7819 */ /* 0x004fe2000001141d */
[----:B------:R-:W-:-:S04]  /*1160*/  IMAD.WIDE.U32 R2, R29, c[0x0][0x1f0], R2 ;  /* 0x00007c001d027a25 */ /* 0x000fc800078e0002 */
[----:B------:R-:W-:Y:S01]  /*1170*/  IMAD R0, R27, c[0x0][0x1f0], RZ ;  /* 0x00007c001b007a24 */ /* 0x000fe200078e02ff */
[----:B------:R-:W-:-:S03]  /*1180*/  IADD3 R2, P0, R2, UR18, RZ ;  /* 0x0000001202027c10 */ /* 0x000fc6000ff1e0ff */
[----:B------:R-:W-:-:S05]  /*1190*/  IMAD R0, R29, c[0x0][0x1f4], R0 ;  /* 0x00007d001d007a24 */ /* 0x000fca00078e0200 */
[----:B------:R-:W-:Y:S02]  /*11a0*/  IADD3.X R0, R3, UR16, R0, P0, !PT ;  /* 0x0000001003007c10 */ /* 0x000fe400087fe400 */
[----:B------:R-:W-:-:S04]  /*11b0*/  LEA R4, P0, R2, c[0x0][0x1c8], 0x1 ;  /* 0x0000720002047a11 */ /* 0x000fc800078008ff */
[----:B------:R-:W-:Y:S02]  /*11c0*/  LEA.HI.X R0, R2, c[0x0][0x1cc], R0, 0x1, P0 ;  /* 0x0000730002007a11 */ /* 0x000fe400000f0c00 */
[----:B------:R-:W-:Y:S04]  /*11d0*/  SHFL.IDX PT, R2, R4, RZ, 0x181f ;  /* 0x00181fff04027589 */ /* 0x000fe800000e0000 */
[----:B------:R-:W1:Y:S04]  /*11e0*/  SHFL.IDX PT, R3, R0, RZ, 0x181f ;  /* 0x00181fff00037589 */ /* 0x000e6800000e0000 */
[----:B------:R-:W-:Y:S04]  /*11f0*/  SHFL.IDX PT, R10, R4, 0x1, 0x181f ;  /* 0x00381f00040a7f89 */ /* 0x000fe800000e0000 */
[----:B------:R-:W2:Y:S01]  /*1200*/  SHFL.IDX PT, R11, R0, 0x1, 0x181f ;  /* 0x00381f00000b7f89 */ /* 0x000ea200000e0000 */
[----:B------:R-:W-:-:S03]  /*1210*/  ISETP.GE.AND P0, PT, R26, 0x31, PT ;  /* 0x000000311a00780c */ /* 0x000fc60003f06270 */
[----:B------:R-:W-:Y:S04]  /*1220*/  SHFL.IDX PT, R8, R4, 0x2, 0x181f ;  /* 0x00581f0004087f89 */ /* 0x000fe800000e0000 */
[----:B------:R-:W3:Y:S04]  /*1230*/  SHFL.IDX PT, R9, R0, 0x2, 0x181f ;  /* 0x00581f0000097f89 */ /* 0x000ee800000e0000 */
[----:B------:R1:W-:Y:S04]  /*1240*/  SHFL.IDX PT, R14, R4, 0x3, 0x181f ;  /* 0x00781f00040e7f89 */ /* 0x0003e800000e0000 */
[----:B------:R4:W5:Y:S01]  /*1250*/  SHFL.IDX PT, R15, R0, 0x3, 0x181f ;  /* 0x00781f00000f7f89 */ /* 0x00096200000e0000 */
[----:B-1----:R-:W-:-:S04]  /*1260*/  @P5 IMAD.WIDE R4, R159, 0x2, R2 ;  /* 0x000000029f045825 */ /* 0x002fc800078e0202 */
[----:B----4-:R-:W-:Y:S02]  /*1270*/  @P5 IMAD.SHL.U32 R0, R158, 0x2, RZ ;  /* 0x000000029e005824 */ /* 0x010fe400078e00ff */
[----:B------:R-:W-:-:S03]  /*1280*/  @P5 IMAD.WIDE R2, R6, 0x2, R2 ;  /* 0x0000000206025825 */ /* 0x000fc600078e0202 */
[----:B------:R1:W-:Y:S04]  /*1290*/  @P5 LDGSTS.E.BYPASS.LTC128B.128 [R0+0x4100], [R4.64], !P3 ;  /* 0x0410000004005fae */ /* 0x0003e8000d901d4c */
[----:B------:R4:W-:Y:S01]  /*12a0*/  @P5 LDGSTS.E.BYPASS.LTC128B.128 [R0+0x6100], [R2.64], !P4 ;  /* 0x0610000002005fae */ /* 0x0009e2000e101d4c */
[----:B------:R-:W-:Y:S01]  /*12b0*/  @P0 IMAD.SHL.U32 R16, R158, 0x2, RZ ;  /* 0x000000029e100824 */ /* 0x000fe200078e00ff */
[--C-:B----4-:R-:W-:Y:S02]  /*12c0*/  @P2 SHF.R.S32.HI R3, RZ, 0x1f, R160.reuse ;  /* 0x0000001fff032819 */ /* 0x110fe400000114a0 */
[----:B------:R-:W-:Y:S02]  /*12d0*/  @P1 SHF.R.S32.HI R2, RZ, 0x1f, R160 ;  /* 0x0000001fff021819 */ /* 0x000fe400000114a0 */
[----:B-1----:R-:W-:-:S02]  /*12e0*/  @P2 LEA.HI R4, R3, R160, RZ, 0x3 ;  /* 0x000000a003042211 */ /* 0x002fc400078f18ff */
[----:B------:R-:W-:Y:S02]  /*12f0*/  @P0 SHF.R.S32.HI R0, RZ, 0x1f, R160 ;  /* 0x0000001fff000819 */ /* 0x000fe400000114a0 */
[-C--:B------:R-:W-:Y:S02]  /*1300*/  @P1 LEA.HI R3, R2, R160.reuse, RZ, 0x3 ;  /* 0x000000a002031211 */ /* 0x080fe400078f18ff */
[----:B------:R-:W-:Y:S02]  /*1310*/  @P2 LOP3.LUT R2, R4, 0xfffffff8, RZ, 0xc0, !PT ;  /* 0xfffffff804022812 */ /* 0x000fe400078ec0ff */
[----:B------:R-:W-:Y:S02]  /*1320*/  @P0 LEA.HI R0, R0, R160, RZ, 0x3 ;  /* 0x000000a000000211 */ /* 0x000fe400078f18ff */
[----:B------:R-:W-:Y:S01]  /*1330*/  @P1 LOP3.LUT R3, R3, 0xfffffff8, RZ, 0xc0, !PT ;  /* 0xfffffff803031812 */ /* 0x000fe200078ec0ff */
[----:B--2---:R-:W-:Y:S01]  /*1340*/  @P2 IMAD.WIDE R12, R2, 0x2, R10 ;  /* 0x00000002020c2825 */ /* 0x004fe200078e020a */
[----:B------:R-:W-:-:S03]  /*1350*/  @P0 LOP3.LUT R0, R0, 0xfffffff8, RZ, 0xc0, !PT ;  /* 0xfffffff800000812 */ /* 0x000fc600078ec0ff */
        /* <DEDUP_REMOVED lines=12> */
[----:B------:R-:W-:Y:S01]  /*1420*/  R2P PR, R19, 0x6 ;  /* 0x0000000613007804 */ /* 0x000fe20000000000 */
[----:B------:R-:W-:-:S02]  /*1430*/  IMAD R0, R20, 0x200, R23 ;  /* 0x0000020014007824 */ /* 0x000fc400078e0217 */
[----:B------:R2:W-:Y:S01]  /*1440*/  STL [R1+0xc], R29 ;  /* 0x00000c1d01007387 */ /* 0x0005e20000100800 */
[----:B---3--:R-:W-:Y:S02]  /*1450*/  IMAD.MOV.U32 R8, RZ, RZ, 0x10 ;  /* 0x00000010ff087424 */ /* 0x008fe400078e00ff */
[----:B-1----:R-:W-:Y:S01]  /*1460*/  IMAD.SHL.U32 R2, R19, 0x40, RZ ;  /* 0x0000004013027824 */ /* 0x002fe200078e00ff */
[----:B------:R-:W-:-:S04]  /*1470*/  DEPBAR.LE SB0, 0x1 ;  /* 0x000080400000791a */ /* 0x000fc80000000000 */
[----:B------:R-:W-:Y:S01]  /*1480*/  IMAD.SHL.U32 R3, R20, 0x8, RZ ;  /* 0x0000000814037824 */ /* 0x000fe200078e00ff */
[----:B------:R-:W-:Y:S01]  /*1490*/  LOP3.LUT R2, R2, 0x1c0, RZ, 0xc0, !PT ;  /* 0x000001c002027812 */ /* 0x000fe200078ec0ff */
[----:B-----5:R-:W-:Y:S01]  /*14a0*/  IMAD.SHL.U32 R4, R22, 0x40, RZ ;  /* 0x0000004016047824 */ /* 0x020fe200078e00ff */
[----:B------:R-:W-:-:S04]  /*14b0*/  DEPBAR.LE SB0, 0x0 ;  /* 0x000080000000791a */ /* 0x000fc80000000000 */
[----:B------:R-:W-:Y:S02]  /*14c0*/  LOP3.LUT R5, R2, 0x8, R3, 0xf8, !PT ;  /* 0x0000000802057812 */ /* 0x000fe400078ef803 */
[----:B----4-:R-:W-:Y:S02]  /*14d0*/  SHF.R.S32.HI R7, RZ, 0x5, R25 ;  /* 0x00000005ff077819 */ /* 0x010fe40000011419 */
[----:B------:R-:W-:Y:S02]  /*14e0*/  LOP3.LUT R6, R4, 0xfffffe00, RZ, 0xc0, !PT ;  /* 0xfffffe0004067812 */ /* 0x000fe400078ec0ff */
[----:B------:R-:W-:Y:S02]  /*14f0*/  SHF.R.U32.HI R2, RZ, 0x3, R2 ;  /* 0x00000003ff027819 */ /* 0x000fe40000011602 */
[----:B------:R-:W-:Y:S02]  /*1500*/  SEL R4, R8, 0xfffffff0, !P1 ;  /* 0xfffffff008047807 */ /* 0x000fe40004800000 */
[----:B------:R-:W-:Y:S01]  /*1510*/  SEL R3, R28, 0xffffffe0, !P2 ;  /* 0xffffffe01c037807 */ /* 0x000fe20005000000 */
[----:B------:R-:W-:Y:S01]  /*1520*/  BAR.SYNC.DEFER_BLOCKING 0x0 ;  /* 0x0000000000007b1d */ /* 0x000fe20000010000 */
[----:B------:R-:W-:-:S02]  /*1530*/  R2P PR, R21, 0x6 ;  /* 0x0000000615007804 */ /* 0x000fc40000000000 */
[----:B------:R-:W-:Y:S01]  /*1540*/  LOP3.LUT R5, R5, R2, RZ, 0x3c, !PT ;  /* 0x0000000205057212 */ /* 0x000fe200078e3cff */
[----:B------:R-:W-:Y:S02]  /*1550*/  IMAD R2, R7, 0x400, R6 ;  /* 0x0000040007027824 */ /* 0x000fe400078e0206 */
[----:B------:R-:W-:Y:S01]  /*1560*/  IMAD.SHL.U32 R232, R0, 0x2, RZ ;  /* 0x0000000200e87824 */ /* 0x000fe200078e00ff */
[----:B------:R-:W-:Y:S01]  /*1570*/  PLOP3.LUT P0, PT, PT, PT, UP0, 0x80, 0x0 ;  /* 0x000000000000781c */ /* 0x000fe20003f0f008 */
[----:B------:R-:W-:-:S03]  /*1580*/  IMAD.IADD R0, R5, 0x1, R2 ;  /* 0x0000000105007824 */ /* 0x000fc600078e0202 */
[----:B------:R-:W-:Y:S01]  /*1590*/  IADD3 R2, R232, 0x4100, RZ ;  /* 0x00004100e8027810 */ /* 0x000fe20007ffe0ff */
[----:B------:R-:W-:Y:S01]  /*15a0*/  IMAD.SHL.U32 R239, R0, 0x2, RZ ;  /* 0x0000000200ef7824 */ /* 0x000fe200078e00ff */
[----:B------:R-:W-:Y:S02]  /*15b0*/  IADD3 R243, R232, 0x4120, RZ ;  /* 0x00004120e8f37810 */ /* 0x000fe40007ffe0ff */
[----:B------:R-:W-:Y:S01]  /*15c0*/  @P1 IADD3 R243, R2, -0x20, RZ ;  /* 0xffffffe002f31810 */ /* 0x000fe20007ffe0ff */
[----:B------:R-:W-:Y:S01]  /*15d0*/  IMAD R241, R4, 0x2, R239 ;  /* 0x0000000204f17824 */ /* 0x000fe200078e02ef */
[----:B------:R-:W-:Y:S02]  /*15e0*/  LOP3.LUT R0, R25, 0xffffffe0, RZ, 0xc0, !PT ;  /* 0xffffffe019007812 */ /* 0x000fe400078ec0ff */
[----:B------:R-:W-:Y:S02]  /*15f0*/  LOP3.LUT R5, R5, R6, RZ, 0xfc, !PT ;  /* 0x0000000605057212 */ /* 0x000fe400078efcff */
[----:B------:R-:W-:Y:S01]  /*1600*/  ISETP.GT.AND P5, PT, R161, 0x3f, PT ;  /* 0x0000003fa100780c */ /* 0x000fe20003fa4270 */
[----:B------:R-:W-:Y:S01]  /*1610*/  IMAD.IADD R156, R156, 0x1, -R0 ;  /* 0x000000019c9c7824 */ /* 0x000fe200078e0a00 */
[----:B--2---:R1:W2:Y:S01]  /*1620*/  LDSM.16.M88.4 R12, [R239+0x8100] ;  /* 0x00810000ef0c783b */ /* 0x0042a20000000200 */
[----:B------:R-:W-:-:S03]  /*1630*/  SEL R0, R28, 0xffffffe0, !P2 ;  /* 0xffffffe01c007807 */ /* 0x000fc60005000000 */
[----:B------:R1:W3:Y:S01]  /*1640*/  LDSM.16.M88.4 R8, [R239+0xa100] ;  /* 0x00a10000ef08783b */ /* 0x0002e20000000200 */
[----:B------:R-:W-:-:S03]  /*1650*/  IADD3 R251, R243, 0x800, RZ ;  /* 0x00000800f3fb7810 */ /* 0x000fc60007ffe0ff */
[----:B------:R1:W4:Y:S01]  /*1660*/  LDSM.16.M88.4 R48, [R232+0x4100] ;  /* 0x00410000e830783b */ /* 0x0003220000000200 */
[----:B------:R-:W-:-:S03]  /*1670*/  IADD3 R250, R243, 0x1000, RZ ;  /* 0x00001000f3fa7810 */ /* 0x000fc60007ffe0ff */
[----:B------:R1:W1:Y:S01]  /*1680*/  LDSM.16.M88.4 R44, [R232+0x4900] ;  /* 0x00490000e82c783b */ /* 0x0002620000000200 */
[----:B------:R-:W-:-:S03]  /*1690*/  IADD3 R249, R243, 0x1800, RZ ;  /* 0x00001800f3f97810 */ /* 0x000fc60007ffe0ff */
        /* <DEDUP_REMOVED lines=8> */
[----:B------:R-:W-:Y:S05]  /*1720*/  @!P0 BRA `(.L_x_2871) ;  /* 0x000003b000008947 */ /* 0x000fea0003800000 */
[----:B--23--:R-:W-:Y:S01]  /*1730*/  IMAD R2, R24, c[0x0][0x208], RZ ;  /* 0x0000820018027a24 */ /* 0x00cfe200078e02ff */
[----:B------:R-:W-:Y:S01]  /*1740*/  ISETP.GE.AND P2, PT, R159, c[0x0][0x1d4], PT ;  /* 0x000075009f007a0c */ /* 0x000fe20003f46270 */
[----:B------:R-:W-:-:S03]  /*1750*/  IMAD.WIDE.U32 R6, R30, c[0x0][0x208], RZ ;  /* 0x000082001e067a25 */ /* 0x000fc600078e00ff */
[----:B------:R-:W-:Y:S01]  /*1760*/  ISETP.LT.OR P1, PT, R26, 0x1, P2 ;  /* 0x000000011a00780c */ /* 0x000fe20001721670 */
[----:B------:R-:W-:Y:S02]  /*1770*/  IMAD R2, R30, c[0x0][0x20c], R2 ;  /* 0x000083001e027a24 */ /* 0x000fe400078e0202 */
[----:B------:R-:W-:-:S04]  /*1780*/  IMAD.WIDE R52, R159, 0x2, RZ ;  /* 0x000000029f347825 */ /* 0x000fc800078e02ff */
[----:B------:R-:W-:Y:S02]  /*1790*/  IMAD.IADD R7, R7, 0x1, R2 ;  /* 0x0000000107077824 */ /* 0x000fe400078e0202 */
[----:B------:R-:W-:Y:S02]  /*17a0*/  IMAD R2, R27, c[0x0][0x218], RZ ;  /* 0x000086001b027a24 */ /* 0x000fe400078e02ff */
[----:B------:R-:W-:-:S04]  /*17b0*/  IMAD.WIDE.U32 R6, R29, c[0x0][0x218], R6 ;  /* 0x000086001d067a25 */ /* 0x000fc800078e0006 */
[----:B------:R-:W-:Y:S01]  /*17c0*/  IMAD R24, R29, c[0x0][0x21c], R2 ;  /* 0x000087001d187a24 */ /* 0x000fe200078e0202 */
[----:B------:R-:W-:-:S04]  /*17d0*/  IADD3 R2, P0, R6, UR20, RZ ;  /* 0x0000001406027c10 */ /* 0x000fc8000ff1e0ff */
[----:B------:R-:W-:Y:S02]  /*17e0*/  IADD3.X R6, R7, UR5, R24, P0, !PT ;  /* 0x0000000507067c10 */ /* 0x000fe400087fe418 */
[----:B------:R-:W-:-:S04]  /*17f0*/  LEA R25, P0, R2, c[0x0][0x1f8], 0x1 ;  /* 0x00007e0002197a11 */ /* 0x000fc800078008ff */
[----:B------:R-:W-:Y:S01]  /*1800*/  LEA.HI.X R24, R2, c[0x0][0x1fc], R6, 0x1, P0 ;  /* 0x00007f0002187a11 */ /* 0x000fe200000f0c06 */
[----:B------:R-:W2:Y:S01]  /*1810*/  SHFL.IDX PT, R27, R25, RZ, 0x181f ;  /* 0x00181fff191b7589 */ /* 0x000ea200000e0000 */
[----:B------:R-:W-:-:S03]  /*1820*/  SHF.R.S32.HI R2, RZ, 0x1f, R160 ;  /* 0x0000001fff027819 */ /* 0x000fc600000114a0 */
[----:B------:R-:W3:Y:S01]  /*1830*/  SHFL.IDX PT, R30, R24, RZ, 0x181f ;  /* 0x00181fff181e7589 */ /* 0x000ee200000e0000 */
[----:B------:R-:W-:-:S03]  /*1840*/  LEA.HI R2, R2, R160, RZ, 0x3 ;  /* 0x000000a002027211 */ /* 0x000fc600078f18ff */
[----:B------:R-:W5:Y:S01]  /*1850*/  SHFL.IDX PT, R32, R25, 0x1, 0x181f ;  /* 0x00381f0019207f89 */ /* 0x000f6200000e0000 */
[----:B------:R-:W-:Y:S01]  /*1860*/  LOP3.LUT R6, R2, 0xfffffff8, RZ, 0xc0, !PT ;  /* 0xfffffff802067812 */ /* 0x000fe200078ec0ff */
[----:B------:R-:W-:Y:S02]  /*1870*/  IMAD.SHL.U32 R2, R158, 0x2, RZ ;  /* 0x000000029e027824 */ /* 0x000fe400078e00ff */
[----:B------:R-:W4:Y:S02]  /*1880*/  SHFL.IDX PT, R33, R24, 0x1, 0x181f ;  /* 0x00381f0018217f89 */ /* 0x000f2400000e0000 */
[----:B------:R-:W-:Y:S02]  /*1890*/  IMAD.WIDE R6, R6, 0x2, RZ ;  /* 0x0000000206067825 */ /* 0x000fe400078e02ff */
[----:B------:R-:W1:Y:S04]  /*18a0*/  SHFL.IDX PT, R31, R25, 0x2, 0x181f ;  /* 0x00581f00191f7f89 */ /* 0x000e6800000e0000 */
[----:B------:R-:W1:Y:S01]  /*18b0*/  SHFL.IDX PT, R34, R24, 0x2, 0x181f ;  /* 0x00581f0018227f89 */ /* 0x000e6200000e0000 */
[----:B--2---:R-:W-:-:S05]  /*18c0*/  IADD3 R28, P0, R27, R52, RZ ;  /* 0x000000341b1c7210 */ /* 0x004fca0007f1e0ff */
[----:B---3--:R-:W-:-:S05]  /*18d0*/  IMAD.X R29, R30, 0x1, R53, P0 ;  /* 0x000000011e1d7824 */ /* 0x008fca00000e0635 */
[----:B------:R2:W-:Y:S01]  /*18e0*/  LDGSTS.E.BYPASS.LTC128B.128 [R2+0x100], [R28.64], !P1 ;  /* 0x001000001c027fae */ /* 0x0005e2000c901d4c */
[----:B------:R-:W-:Y:S02]  /*18f0*/  ISETP.GE.AND P1, PT, R160, c[0x0][0x1d4], PT ;  /* 0x00007500a0007a0c */ /* 0x000fe40003f26270 */
[----:B--2---:R-:W-:Y:S02]  /*1900*/  IADD3 R28, P0, R27, R6, RZ ;  /* 0x000000061b1c7210 */ /* 0x004fe40007f1e0ff */
[----:B------:R-:W2:Y:S03]  /*1910*/  SHFL.IDX PT, R27, R25, 0x3, 0x181f ;  /* 0x00781f00191b7f89 */ /* 0x000ea600000e0000 */
[----:B------:R-:W-:Y:S01]  /*1920*/  IMAD.X R29, R30, 0x1, R7, P0 ;  /* 0x000000011e1d7824 */ /* 0x000fe200000e0607 */
[----:B------:R-:W-:Y:S01]  /*1930*/  ISETP.LT.OR P0, PT, R26, 0x1, P1 ;  /* 0x000000011a00780c */ /* 0x000fe20000f01670 */
[----:B------:R3:W1:-:S12]  /*1940*/  SHFL.IDX PT, R30, R24, 0x3, 0x181f ;  /* 0x00781f00181e7f89 */ /* 0x00065800000e0000 */
[----:B------:R5:W-:Y:S02]  /*1950*/  LDGSTS.E.BYPASS.LTC128B.128 [R2+0x2100], [R28.64], !P0 ;  /* 0x021000001c027fae */ /* 0x000be4000c101d4c */
[----:B-----5:R-:W-:-:S05]  /*1960*/  IADD3 R28, P0, R52, R32, RZ ;  /* 0x00000020341c7210 */ /* 0x020fca0007f1e0ff */
[----:B----4-:R-:W-:Y:S01]  /*1970*/  IMAD.X R29, R53, 0x1, R33, P0 ;  /* 0x00000001351d7824 */ /* 0x010fe200000e0621 */
[----:B------:R-:W-:-:S13]  /*1980*/  ISETP.LT.OR P0, PT, R26, 0x11, P2 ;  /* 0x000000111a00780c */ /* 0x000fda0001701670 */
[----:B------:R4:W-:Y:S02]  /*1990*/  LDGSTS.E.BYPASS.LTC128B.128 [R2+0x900], [R28.64], !P0 ;  /* 0x009000001c027fae */ /* 0x0009e4000c101d4c */
[----:B----4-:R-:W-:-:S05]  /*19a0*/  IADD3 R28, P0, R6, R32, RZ ;  /* 0x00000020061c7210 */ /* 0x010fca0007f1e0ff */
[----:B------:R-:W-:Y:S01]  /*19b0*/  IMAD.X R29, R7, 0x1, R33, P0 ;  /* 0x00000001071d7824 */ /* 0x000fe200000e0621 */
[----:B------:R-:W-:-:S13]  /*19c0*/  ISETP.LT.OR P0, PT, R26, 0x11, P1 ;  /* 0x000000111a00780c */ /* 0x000fda0000f01670 */
[----:B------:R1:W-:Y:S02]  /*19d0*/  LDGSTS.E.BYPASS.LTC128B.128 [R2+0x2900], [R28.64], !P0 ;  /* 0x029000001c027fae */ /* 0x0003e4000c101d4c */
[----:B-1----:R-:W-:-:S05]  /*19e0*/  IADD3 R28, P0, R52, R31, RZ ;  /* 0x0000001f341c7210 */ /* 0x002fca0007f1e0ff */
[----:B------:R-:W-:Y:S01]  /*19f0*/  IMAD.X R29, R53, 0x1, R34, P0 ;  /* 0x00000001351d7824 */ /* 0x000fe200000e0622 */
[C---:B------:R-:W-:Y:S02]  /*1a00*/  ISETP.LT.OR P0, PT, R26.reuse, 0x21, P2 ;  /* 0x000000211a00780c */ /* 0x040fe40001701670 */
[----:B------:R-:W-:-:S11]  /*1a10*/  ISETP.LT.OR P2, PT, R26, 0x31, P2 ;  /* 0x000000311a00780c */ /* 0x000fd60001741670 */
[----:B------:R1:W-:Y:S01]  /*1a20*/  LDGSTS.E.BYPASS.LTC128B.128 [R2+0x1100], [R28.64], !P0 ;  /* 0x011000001c027fae */ /* 0x0003e2000c101d4c */
[----:B---3--:R-:W-:-:S05]  /*1a30*/  IADD3 R24, P0, R6, R31, RZ ;  /* 0x0000001f06187210 */ /* 0x008fca0007f1e0ff */
[----:B------:R-:W-:Y:S01]  /*1a40*/  IMAD.X R25, R7, 0x1, R34, P0 ;  /* 0x0000000107197824 */ /* 0x000fe200000e0622 */
[C---:B------:R-:W-:Y:S02]  /*1a50*/  ISETP.LT.OR P0, PT, R26.reuse, 0x21, P1 ;  /* 0x000000211a00780c */ /* 0x040fe40000f01670 */
[----:B------:R-:W-:-:S11]  /*1a60*/  ISETP.LT.OR P1, PT, R26, 0x31, P1 ;  /* 0x000000311a00780c */ /* 0x000fd60000f21670 */
[----:B------:R2:W-:Y:S02]  /*1a70*/  LDGSTS.E.BYPASS.LTC128B.128 [R2+0x3100], [R24.64], !P0 ;  /* 0x0310000018027fae */ /* 0x0005e4000c101d4c */
[----:B--2---:R-:W-:-:S05]  /*1a80*/  IADD3 R24, P0, R52, R27, RZ ;  /* 0x0000001b34187210 */ /* 0x004fca0007f1e0ff */
[----:B------:R-:W-:Y:S01]  /*1a90*/  IMAD.X R25, R53, 0x1, R30, P0 ;  /* 0x0000000135197824 */ /* 0x000fe200000e061e */
[----:B------:R-:W-:-:S04]  /*1aa0*/  IADD3 R6, P0, R6, R27, RZ ;  /* 0x0000001b06067210 */ /* 0x000fc80007f1e0ff */
[----:B------:R1:W-:Y:S01]  /*1ab0*/  LDGSTS.E.BYPASS.LTC128B.128 [R2+0x1900], [R24.64], !P2 ;  /* 0x0190000018027fae */ /* 0x0003e2000d101d4c */
[----:B------:R-:W-:-:S05]  /*1ac0*/  IMAD.X R7, R7, 0x1, R30, P0 ;  /* 0x0000000107077824 */ /* 0x000fca00000e061e */
[----:B------:R1:W-:Y:S03]  /*1ad0*/  LDGSTS.E.BYPASS.LTC128B.128 [R2+0x3900], [R6.64], !P1 ;  /* 0x0390000006027fae */ /* 0x0003e6000c901d4c */
.L_x_2871:
[C---:B-1234-:R-:W-:Y:S01]  /*1ae0*/  HMMA.16816.F32 R24, R8.reuse, R48, RZ ;  /* 0x000000300818723c */ /* 0x05efe200000018ff */
[C---:B------:R-:W-:Y:S01]  /*1af0*/  IMAD R240, R3.reuse, 0x2, R239 ;  /* 0x0000000203f07824 */ /* 0x040fe200078e02ef */
[----:B------:R-:W0:Y:S01]  /*1b00*/  LDGDEPBAR ;  /* 0x00000000000079af */ /* 0x000e220000000000 */
[C---:B------:R-:W-:Y:S01]  /*1b10*/  IMAD R238, R0.reuse, 0x2, R232 ;  /* 0x0000000200ee7824 */ /* 0x040fe200078e02e8 */
[----:B------:R-:W-:Y:S01]  /*1b20*/  UISETP.GE.AND UP0, UPT, UR9, 0x41, UPT ;  /* 0x000000410900788c */ /* 0x000fe2000bf06270 */
[----:B------:R-:W-:Y:S01]  /*1b30*/  IMAD R242, R3, 0x2, R241 ;  /* 0x0000000203f27824 */ /* 0x000fe200078e02f1 */
[----:B------:R-:W-:Y:S01]  /*1b40*/  IADD3 R248, R243, 0x2000, RZ ;  /* 0x00002000f3f87810 */ /* 0x000fe20007ffe0ff */
[----:B------:R-:W-:Y:S01]  /*1b50*/  IMAD R237, R0, 0x2, R243 ;  /* 0x0000000200ed7824 */ /* 0x000fe200078e02f3 */
[----:B------:R-:W-:Y:S01]  /*1b60*/  HMMA.16816.F32 R32, R8, R40, RZ ;  /* 0x000000280820723c */ /* 0x000fe200000018ff */
[----:B------:R-:W-:Y:S01]  /*1b70*/  LDSM.16.M88.4 R52, [R238+0x4100] ;  /* 0x00410000ee34783b */ /* 0x000fe20000000200 */
[----:B------:R-:W-:Y:S01]  /*1b80*/  IMAD R244, R4, 0x2, R240 ;  /* 0x0000000204f47824 */ /* 0x000fe200078e02f0 */
[----:B------:R-:W-:-:S02]  /*1b90*/  PLOP3.LUT P0, PT, PT, PT, UP0, 0x40, 0x0 ;  /* 0x000000000000781c */ /* 0x000fc40003f0e808 */
[C---:B------:R-:W-:Y:S02]  /*1ba0*/  IADD3 R247, R243.reuse, 0x2800, RZ ;  /* 0x00002800f3f77810 */ /* 0x040fe40007ffe0ff */
[C---:B------:R-:W-:Y:S01]  /*1bb0*/  IADD3 R246, R243.reuse, 0x3000, RZ ;  /* 0x00003000f3f67810 */ /* 0x040fe20007ffe0ff */
[----:B------:R-:W-:Y:S01]  /*1bc0*/  HMMA.16816.F32 R112, R8, R42, RZ ;  /* 0x0000002a0870723c */ /* 0x000fe200000018ff */
[----:B------:R-:W-:-:S07]  /*1bd0*/  IADD3 R245, R243, 0x3800, RZ ;  /* 0x00003800f3f57810 */ /* 0x000fce0007ffe0ff */
[----:B------:R-:W-:Y:S08]  /*1be0*/  HMMA.16816.F32 R88, R12, R40, RZ ;  /* 0x000000280c58723c */ /* 0x000ff000000018ff */
[----:B------:R-:W-:Y:S08]  /*1bf0*/  HMMA.16816.F32 R104, R8, R38, RZ ;  /* 0x000000260868723c */ /* 0x000ff000000018ff */
[C---:B------:R-:W-:Y:S08]  /*1c00*/  HMMA.16816.F32 R100, R12.reuse, R48, RZ ;  /* 0x000000300c64723c */ /* 0x040ff000000018ff */
[C---:B------:R-:W-:Y:S08]  /*1c10*/  HMMA.16816.F32 R92, R12.reuse, R44, RZ ;  /* 0x0000002c0c5c723c */ /* 0x040ff000000018ff */
[C---:B------:R-:W-:Y:S08]  /*1c20*/  HMMA.16816.F32 R64, R12.reuse, R36, RZ ;  /* 0x000000240c40723c */ /* 0x040ff000000018ff */
[C---:B------:R-:W-:Y:S08]  /*1c30*/  HMMA.16816.F32 R56, R12.reuse, R50, RZ ;  /* 0x000000320c38723c */ /* 0x040ff000000018ff */
[C---:B------:R-:W-:Y:S08]  /*1c40*/  HMMA.16816.F32 R68, R12.reuse, R46, RZ ;  /* 0x0000002e0c44723c */ /* 0x040ff000000018ff */
[C---:B------:R-:W-:Y:S08]  /*1c50*/  HMMA.16816.F32 R40, R12.reuse, R42, RZ ;  /* 0x0000002a0c28723c */ /* 0x040ff000000018ff */
[----:B------:R-:W-:Y:S08]  /*1c60*/  HMMA.16816.F32 R12, R12, R38, RZ ;  /* 0x000000260c0c723c */ /* 0x000ff000000018ff */
[C---:B------:R-:W-:Y:S08]  /*1c70*/  HMMA.16816.F32 R28, R8.reuse, R44, RZ ;  /* 0x0000002c081c723c */ /* 0x040ff000000018ff */
[C---:B------:R-:W-:Y:S01]  /*1c80*/  HMMA.16816.F32 R60, R8.reuse, R36, RZ ;  /* 0x00000024083c723c */ /* 0x040fe200000018ff */
[----:B------:R-:W-:Y:S07]  /*1c90*/  LDSM.16.M88.4 R36, [R238+0x5900] ;  /* 0x00590000ee24783b */ /* 0x000fee0000000200 */
[C---:B------:R-:W-:Y:S01]  /*1ca0*/  HMMA.16816.F32 R96, R8.reuse, R50, RZ ;  /* 0x000000320860723c */ /* 0x040fe200000018ff */
[----:B------:R-:W-:Y:S07]  /*1cb0*/  LDSM.16.M88.4 R48, [R238+0x4900] ;  /* 0x00490000ee30783b */ /* 0x000fee0000000200 */
[----:B------:R-:W-:Y:S01]  /*1cc0*/  HMMA.16816.F32 R108, R8, R46, RZ ;  /* 0x0000002e086c723c */ /* 0x000fe200000018ff */
[----:B------:R-:W-:Y:S07]  /*1cd0*/  LDSM.16.M88.4 R44, [R238+0x5100] ;  /* 0x00510000ee2c783b */ /* 0x000fee0000000200 */
[C---:B------:R-:W-:Y:S01]  /*1ce0*/  HMMA.16816.F32 R8, R16.reuse, R72, R24 ;  /* 0x000000481008723c */ /* 0x040fe20000001818 */
[----:B------:R-:W1:Y:S07]  /*1cf0*/  LDSM.16.M88.4 R24, [R240+0xa100] ;  /* 0x00a10000f018783b */ /* 0x000e6e0000000200 */
[-C--:B------:R-:W-:Y:S08]  /*1d00*/  HMMA.16816.F32 R120, R16, R78.reuse, R104 ;  /* 0x0000004e1078723c */ /* 0x080ff00000001868 */
[----:B------:R-:W-:Y:S01]  /*1d10*/  HMMA.16816.F32 R104, R20, R78, R12 ;  /* 0x0000004e1468723c */ /* 0x000fe2000000180c */
[----:B------:R-:W2:Y:S07]  /*1d20*/  LDSM.16.M88.4 R12, [R240+0x8100] ;  /* 0x00810000f00c783b */ /* 0x000eae0000000200 */
[C---:B------:R-:W-:Y:S08]  /*1d30*/  HMMA.16816.F32 R28, R16.reuse, R84, R28 ;  /* 0x00000054101c723c */ /* 0x040ff0000000181c */
[----:B------:R-:W-:Y:S08]  /*1d40*/  HMMA.16816.F32 R124, R16, R76, R60 ;  /* 0x0000004c107c723c */ /* 0x000ff0000000183c */
[----:B------:R-:W-:Y:S08]  /*1d50*/  HMMA.16816.F32 R56, R20, R74, R56 ;  /* 0x0000004a1438723c */ /* 0x000ff00000001838 */
[C---:B------:R-:W-:Y:S01]  /*1d60*/  HMMA.16816.F32 R116, R16.reuse, R80, R32 ;  /* 0x000000501074723c */ /* 0x040fe20000001820 */
[----:B------:R-:W-:Y:S07]  /*1d70*/  LDSM.16.M88.4 R32, [R237] ;  /* 0x00000000ed20783b */ /* 0x000fee0000000200 */
[C---:B------:R-:W-:Y:S08]  /*1d80*/  HMMA.16816.F32 R140, R16.reuse, R74, R96 ;  /* 0x0000004a108c723c */ /* 0x040ff00000001860 */
[C---:B------:R-:W-:Y:S08]  /*1d90*/  HMMA.16816.F32 R132, R16.reuse, R86, R108 ;  /* 0x000000561084723c */ /* 0x040ff0000000186c */
[----:B------:R-:W-:Y:S01]  /*1da0*/  HMMA.16816.F32 R128, R16, R82, R112 ;  /* 0x000000521080723c */ /* 0x000fe20000001870 */
[----:B------:R-:W-:Y:S07]  /*1db0*/  LDSM.16.M88.4 R16, [R242+0x8100] ;  /* 0x00810000f210783b */ /* 0x000fee0000000200 */
[C---:B------:R-:W-:Y:S08]  /*1dc0*/  HMMA.16816.F32 R136, R20.reuse, R84, R92 ;  /* 0x000000541488723c */ /* 0x040ff0000000185c */
[C---:B------:R-:W-:Y:S08]  /*1dd0*/  HMMA.16816.F32 R144, R20.reuse, R80, R88 ;  /* 0x000000501490723c */ /* 0x040ff00000001858 */
[C---:B------:R-:W-:Y:S08]  /*1de0*/  HMMA.16816.F32 R60, R20.reuse, R86, R68 ;  /* 0x00000056143c723c */ /* 0x040ff00000001844 */
[C---:B------:R-:W-:Y:S08]  /*1df0*/  HMMA.16816.F32 R108, R20.reuse, R72, R100 ;  /* 0x00000048146c723c */ /* 0x040ff00000001864 */
[C---:B------:R-:W-:Y:S08]  /*1e00*/  HMMA.16816.F32 R148, R20.reuse, R76, R64 ;  /* 0x0000004c1494723c */ /* 0x040ff00000001840 */
[----:B------:R-:W-:Y:S01]  /*1e10*/  HMMA.16816.F32 R112, R20, R82, R40 ;  /* 0x000000521470723c */ /* 0x000fe20000001828 */
[----:B------:R-:W-:Y:S04]  /*1e20*/  LDSM.16.M88.4 R20, [R237+0x1000] ;  /* 0x00100000ed14783b */ /* 0x000fe80000000200 */
[----:B------:R-:W-:Y:S03]  /*1e30*/  LDSM.16.M88.4 R40, [R237+0x1800] ;  /* 0x00180000ed28783b */ /* 0x000fe60000000200 */
[C---:B-1----:R-:W-:Y:S01]  /*1e40*/  HMMA.16816.F32 R68, R24.reuse, R52, R8 ;  /* 0x000000341844723c */ /* 0x042fe20000001808 */
[----:B------:R-:W1:Y:S07]  /*1e50*/  LDSM.16.M88.4 R8, [R242+0xa100] ;  /* 0x00a10000f208783b */ /* 0x000e6e0000000200 */
[----:B------:R-:W-:Y:S01]  /*1e60*/  HMMA.16816.F32 R96, R24, R48, R28 ;  /* 0x000000301860723c */ /* 0x000fe2000000181c */
[----:B------:R-:W3:Y:S07]  /*1e70*/  LDSM.16.M88.4 R28, [R237+0x800] ;  /* 0x00080000ed1c783b */ /* 0x000eee0000000200 */
[----:B--2---:R-:W-:Y:S08]  /*1e80*/  HMMA.16816.F32 R76, R12, R54, R56 ;  /* 0x000000360c4c723c */ /* 0x004ff00000001838 */
        /* <DEDUP_REMOVED lines=9> */
[C---:B------:R-:W-:Y:S01]  /*1f20*/  HMMA.16816.F32 R108, R12.reuse, R52, R108 ;  /* 0x000000340c6c723c */ /* 0x040fe2000000186c */
[----:B------:R-:W-:Y:S07]  /*1f30*/  LDSM.16.M88.4 R52, [R232+0x6100] ;  /* 0x00610000e834783b */ /* 0x000fee0000000200 */
[C---:B------:R-:W-:Y:S08]  /*1f40*/  HMMA.16816.F32 R44, R12.reuse, R46, R112 ;  /* 0x0000002e0c2c723c */ /* 0x040ff00000001870 */
[C---:B------:R-:W-:Y:S08]  /*1f50*/  HMMA.16816.F32 R48, R12.reuse, R36, R148 ;  /* 0x000000240c30723c */ /* 0x040ff00000001894 */
[----:B------:R-:W-:Y:S01]  /*1f60*/  HMMA.16816.F32 R24, R12, R38, R104 ;  /* 0x000000260c18723c */ /* 0x000fe20000001868 */
[----:B------:R-:W-:Y:S04]  /*1f70*/  LDSM.16.M88.4 R12, [R239+0xe100] ;  /* 0x00e10000ef0c783b */ /* 0x000fe80000000200 */
[----:B------:R-:W-:Y:S03]  /*1f80*/  LDSM.16.M88.4 R36, [R232+0x7100] ;  /* 0x00710000e824783b */ /* 0x000fe60000000200 */
[C---:B-1----:R-:W-:Y:S08]  /*1f90*/  HMMA.16816.F32 R104, R8.reuse, R34, R100 ;  /* 0x000000220868723c */ /* 0x042ff00000001864 */
[C---:B---3--:R-:W-:Y:S08]  /*1fa0*/  HMMA.16816.F32 R124, R8.reuse, R28, R96 ;  /* 0x0000001c087c723c */ /* 0x048ff00000001860 */
[C---:B------:R-:W-:Y:S08]  /*1fb0*/  HMMA.16816.F32 R140, R8.reuse, R20, R88 ;  /* 0x00000014088c723c */ /* 0x040ff00000001858 */
[----:B------:R-:W-:Y:S08]  /*1fc0*/  HMMA.16816.F32 R132, R8, R40, R80 ;  /* 0x000000280884723c */ /* 0x000ff00000001850 */
[C---:B------:R-:W-:Y:S08]  /*1fd0*/  HMMA.16816.F32 R80, R16.reuse, R32, R108 ;  /* 0x000000201050723c */ /* 0x040ff0000000186c */
[C---:B------:R-:W-:Y:S08]  /*1fe0*/  HMMA.16816.F32 R128, R16.reuse, R34, R76 ;  /* 0x000000221080723c */ /* 0x040ff0000000184c */
[C---:B------:R-:W-:Y:S08]  /*1ff0*/  HMMA.16816.F32 R120, R16.reuse, R28, R64 ;  /* 0x0000001c1078723c */ /* 0x040ff00000001840 */
[C---:B------:R-:W-:Y:S08]  /*2000*/  HMMA.16816.F32 R116, R16.reuse, R30, R60 ;  /* 0x0000001e1074723c */ /* 0x040ff0000000183c */
[C---:B------:R-:W-:Y:S01]  /*2010*/  HMMA.16816.F32 R112, R16.reuse, R20, R56 ;  /* 0x000000141070723c */ /* 0x040fe20000001838 */
[----:B------:R-:W-:Y:S07]  /*2020*/  LDSM.16.M88.4 R56, [R243+0x3800] ;  /* 0x00380000f338783b */ /* 0x000fee0000000200 */
[C---:B------:R-:W-:Y:S01]  /*2030*/  HMMA.16816.F32 R88, R16.reuse, R22, R44 ;  /* 0x000000161058723c */ /* 0x040fe2000000182c */
[----:B------:R-:W1:Y:S07]  /*2040*/  LDSM.16.M88.4 R44, [R232+0x6900] ;  /* 0x00690000e82c783b */ /* 0x000e6e0000000200 */
        /* <DEDUP_REMOVED lines=8> */
[----:B------:R-:W3:Y:S07]  /*20d0*/  LDSM.16.M88.4 R20, [R232+0x7900] ;  /* 0x00790000e814783b */ /* 0x000eee0000000200 */
[C---:B------:R-:W-:Y:S01]  /*20e0*/  HMMA.16816.F32 R68, R8.reuse, R32, R68 ;  /* 0x000000200844723c */ /* 0x040fe20000001844 */
[----:B------:R-:W-:Y:S07]  /*20f0*/  LDSM.16.M88.4 R32, [R243+0x2000] ;  /* 0x00200000f320783b */ /* 0x000fee0000000200 */
[----:B------:R-:W-:Y:S01]  /*2100*/  HMMA.16816.F32 R84, R8, R42, R72 ;  /* 0x0000002a0854723c */ /* 0x000fe20000001848 */
[----:B------:R-:W4:Y:S07]  /*2110*/  LDSM.16.M88.4 R8, [R241+0xe100] ;  /* 0x00e10000f108783b */ /* 0x000f2e0000000200 */
[C---:B-1----:R-:W-:Y:S08]  /*2120*/  HMMA.16816.F32 R64, R12.reuse, R44, R124 ;  /* 0x0000002c0c40723c */ /* 0x042ff0000000187c */
[----:B------:R-:W-:Y:S08]  /*2130*/  HMMA.16816.F32 R60, R12, R46, R92 ;  /* 0x0000002e0c3c723c */ /* 0x000ff0000000185c */
[C---:B--2---:R-:W-:Y:S08]  /*2140*/  HMMA.16816.F32 R40, R16.reuse, R44, R120 ;  /* 0x0000002c1028723c */ /* 0x044ff00000001878 */
        /* <DEDUP_REMOVED lines=8> */
[C---:B---3--:R-:W-:Y:S08]  /*21d0*/  HMMA.16816.F32 R104, R12.reuse, R20, R132 ;  /* 0x000000140c68723c */ /* 0x048ff00000001884 */
        /* <DEDUP_REMOVED lines=10> */
[-C--:B------:R-:W-:Y:S01]  /*2280*/  HMMA.16816.F32 R124, R24, R28.reuse, R40 ;  /* 0x0000001c187c723c */ /* 0x080fe20000001828 */
[----:B------:R-:W5:Y:S07]  /*2290*/  LDSM.16.M88.4 R40, [R238+0x7100] ;  /* 0x00710000ee28783b */ /* 0x000f6e0000000200 */
[C---:B----4-:R-:W-:Y:S08]  /*22a0*/  HMMA.16816.F32 R148, R8.reuse, R28, R64 ;  /* 0x0000001c0894723c */ /* 0x050ff00000001840 */
        /* <DEDUP_REMOVED lines=11> */
[----:B------:R-:W4:Y:S07]  /*2360*/  LDSM.16.M88.4 R8, [R244+0xe100] ;  /* 0x00e10000f408783b */ /* 0x000f2e0000000200 */
[C---:B------:R-:W-:Y:S01]  /*2370*/  HMMA.16816.F32 R112, R24.reuse, R48, R12 ;  /* 0x000000301870723c */ /* 0x040fe2000000180c */
[----:B------:R-:W2:Y:S07]  /*2380*/  LDSM.16.M88.4 R12, [R242+0xc100] ;  /* 0x00c10000f20c783b */ /* 0x000eae0000000200 */
[C---:B------:R-:W-:Y:S01]  /*2390*/  HMMA.16816.F32 R108, R24.reuse, R50, R88 ;  /* 0x00000032186c723c */ /* 0x040fe20000001858 */
[----:B------:R-:W3:Y:S07]  /*23a0*/  LDSM.16.M88.4 R48, [R237+0x2000] ;  /* 0x00200000ed30783b */ /* 0x000eee0000000200 */
[C---:B------:R-:W-:Y:S08]  /*23b0*/  HMMA.16816.F32 R76, R24.reuse, R56, R100 ;  /* 0x00000038184c723c */ /* 0x040ff00000001864 */
[----:B------:R-:W-:Y:S01]  /*23c0*/  HMMA.16816.F32 R72, R24, R58, R96 ;  /* 0x0000003a1848723c */ /* 0x000fe20000001860 */
[----:B------:R-:W4:Y:S01]  /*23d0*/  LDSM.16.M88.4 R24, [R237+0x3800] ;  /* 0x00380000ed18783b */ /* 0x000f220000000200 */
[----:B------:R-:W-:-:S06]  /*23e0*/  DEPBAR.LE SB0, 0x0 ;  /* 0x000080000000791a */ /* 0x000fcc0000000000 */
[C---:B-1----:R-:W-:Y:S08]  /*23f0*/  HMMA.16816.F32 R104, R20.reuse, R52, R120 ;  /* 0x000000341468723c */ /* 0x042ff00000001878 */
[----:B------:R-:W-:Y:S08]  /*2400*/  HMMA.16816.F32 R100, R20, R54, R152 ;  /* 0x000000361464723c */ /* 0x000ff00000001898 */
[C---:B--2---:R-:W-:Y:S08]  /*2410*/  HMMA.16816.F32 R64, R16.reuse, R52, R64 ;  /* 0x000000341040723c */ /* 0x044ff00000001840 */
[----:B------:R-:W-:Y:S08]  /*2420*/  HMMA.16816.F32 R60, R16, R54, R60 ;  /* 0x00000036103c723c */ /* 0x000ff0000000183c */
[C---:B---3--:R-:W-:Y:S08]  /*2430*/  HMMA.16816.F32 R96, R20.reuse, R44, R148 ;  /* 0x0000002c1460723c */ /* 0x048ff00000001894 */
        /* <DEDUP_REMOVED lines=26> */
[----:B------:R-:W-:Y:S01]  /*25e0*/  HMMA.16816.F32 R168, R12, R26, R16 ;  /* 0x0000001a0ca8723c */ /* 0x000fe20000001810 */
[----:B------:R-:W-:Y:S06]  /*25f0*/  BAR.SYNC.DEFER_BLOCKING 0x0 ;  /* 0x0000000000007b1d */ /* 0x000fec0000010000 */
[----:B------:R-:W-:Y:S05]  /*2600*/  @P0 BRA `(.L_x_2872) ;  /* 0x000004b000000947 */ /* 0x000fea0003800000 */
[----:B------:R-:W-:Y:S01]  /*2610*/  ULEA UR4, UR7, UR10, 0x6 ;  /* 0x0000000a07047291 */ /* 0x000fe2000f8e303f */
        /* <DEDUP_REMOVED lines=15> */
[C---:B------:R-:W-:Y:S02]  /*2710*/  IADD3 R14, -R157.reuse, 0x10, RZ ;  /* 0x000000109d0e7810 */ /* 0x040fe40007ffe1ff */
[----:B------:R-:W-:Y:S01]  /*2720*/  ISETP.NE.U32.AND P6, PT, R157, RZ, PT ;  /* 0x000000ff9d00720c */ /* 0x000fe20003fc5070 */
        /* <DEDUP_REMOVED lines=14> */
[C---:B------:R-:W-:Y:S02]  /*2810*/  LEA R2, P0, R0.reuse, c[0x0][0x1c8], 0x1 ;  /* 0x0000720000027a11 */ /* 0x040fe400078008ff */
[----:B------:R-:W-:Y:S02]  /*2820*/  IADD3 R7, -R25, 0x10, RZ ;  /* 0x0000001019077810 */ /* 0x000fe40007ffe1ff */
[----:B------:R-:W-:Y:S01]  /*2830*/  LEA.HI.X R0, R0, c[0x0][0x1cc], R6, 0x1, P0 ;  /* 0x0000730000007a11 */ /* 0x000fe200000f0c06 */
[----:B------:R-:W1:Y:S01]  /*2840*/  SHFL.IDX PT, R8, R2, 0x3, 0x181f ;  /* 0x00781f0002087f89 */ /* 0x000e6200000e0000 */
[----:B------:R-:W-:Y:S02]  /*2850*/  SHF.R.S32.HI R6, RZ, 0x1f, R160 ;  /* 0x0000001fff067819 */ /* 0x000fe400000114a0 */
[----:B------:R-:W-:Y:S01]  /*2860*/  LOP3.LUT R12, R7, 0xf, RZ, 0xc0, !PT ;  /* 0x0000000f070c7812 */ /* 0x000fe200078ec0ff */
[----:B------:R-:W2:Y:S01]  /*2870*/  SHFL.IDX PT, R9, R0, 0x3, 0x181f ;  /* 0x00781f0000097f89 */ /* 0x000ea200000e0000 */
[----:B------:R-:W-:-:S03]  /*2880*/  LEA.HI R6, R6, R160, RZ, 0x3 ;  /* 0x000000a006067211 */ /* 0x000fc600078f18ff */
[----:B------:R-:W-:Y:S04]  /*2890*/  SHFL.IDX PT, R11, R2, 0x1, 0x181f ;  /* 0x00381f00020b7f89 */ /* 0x000fe800000e0000 */
[----:B------:R-:W3:Y:S04]  /*28a0*/  SHFL.IDX PT, R10, R2, RZ, 0x181f ;  /* 0x00181fff020a7589 */ /* 0x000ee800000e0000 */
[----:B------:R-:W-:Y:S04]  /*28b0*/  SHFL.IDX PT, R24, R0, 0x1, 0x181f ;  /* 0x00381f0000187f89 */ /* 0x000fe800000e0000 */
[----:B------:R4:W-:Y:S04]  /*28c0*/  SHFL.IDX PT, R22, R2, 0x2, 0x181f ;  /* 0x00581f0002167f89 */ /* 0x0009e800000e0000 */
[----:B------:R-:W5:Y:S01]  /*28d0*/  SHFL.IDX PT, R13, R0, RZ, 0x181f ;  /* 0x00181fff000d7589 */ /* 0x000f6200000e0000 */
[----:B-1----:R-:W-:-:S03]  /*28e0*/  IADD3 R20, P1, P0, R12, R8, R26 ;  /* 0x000000080c147210 */ /* 0x002fc6000783e01a */
[----:B------:R1:W5:Y:S01]  /*28f0*/  SHFL.IDX PT, R23, R0, 0x2, 0x181f ;  /* 0x00581f0000177f89 */ /* 0x00036200000e0000 */
[----:B--2---:R-:W-:Y:S02]  /*2900*/  IADD3.X R21, RZ, R9, R27, P1, P0 ;  /* 0x00000009ff157210 */ /* 0x004fe40000fe041b */
[----:B---3--:R-:W-:Y:S02]  /*2910*/  IADD3 R18, P2, R26, R10, RZ ;  /* 0x0000000a1a127210 */ /* 0x008fe40007f5e0ff */
[----:B----4-:R-:W-:-:S05]  /*2920*/  LOP3.LUT R2, R6, 0xfffffff8, RZ, 0xc0, !PT ;  /* 0xfffffff806027812 */ /* 0x010fca00078ec0ff */
[----:B------:R-:W-:Y:S01]  /*2930*/  IMAD.WIDE R6, R2, 0x2, RZ ;  /* 0x0000000202067825 */ /* 0x000fe200078e02ff */
[----:B-1----:R-:W-:-:S03]  /*2940*/  LOP3.LUT R0, R14, 0xf, RZ, 0xc0, !PT ;  /* 0x0000000f0e007812 */ /* 0x002fc600078ec0ff */
[----:B-----5:R-:W-:Y:S01]  /*2950*/  IMAD.X R19, R27, 0x1, R13, P2 ;  /* 0x000000011b137824 */ /* 0x020fe200010e060d */
[----:B------:R-:W-:Y:S02]  /*2960*/  IADD3 R12, P2, R6, R11, RZ ;  /* 0x0000000b060c7210 */ /* 0x000fe40007f5e0ff */
[----:B------:R-:W-:Y:S01]  /*2970*/  IADD3 R8, P1, P0, R0, R8, R6 ;  /* 0x0000000800087210 */ /* 0x000fe2000783e006 */
[----:B------:R-:W-:-:S03]  /*2980*/  IMAD.SHL.U32 R0, R158, 0x2, RZ ;  /* 0x000000029e007824 */ /* 0x000fc600078e00ff */
[----:B------:R-:W-:Y:S02]  /*2990*/  IADD3.X R9, RZ, R9, R7, P1, P0 ;  /* 0x00000009ff097210 */ /* 0x000fe40000fe0407 */
[----:B------:R-:W-:Y:S01]  /*29a0*/  IADD3 R14, P0, R26, R11, RZ ;  /* 0x0000000b1a0e7210 */ /* 0x000fe20007f1e0ff */
[----:B------:R1:W-:Y:S01]  /*29b0*/  LDGSTS.E.BYPASS.LTC128B.128 [R0+0x4100], [R18.64], !P3 ;  /* 0x0410000012007fae */ /* 0x0003e2000d901d4c */
[----:B------:R-:W-:-:S03]  /*29c0*/  IADD3 R16, P1, R6, R10, RZ ;  /* 0x0000000a06107210 */ /* 0x000fc60007f3e0ff */
[--C-:B------:R-:W-:Y:S01]  /*29d0*/  IMAD.X R15, R27, 0x1, R24.reuse, P0 ;  /* 0x000000011b0f7824 */ /* 0x100fe200000e0618 */
[-C--:B------:R-:W-:Y:S01]  /*29e0*/  IADD3 R10, P0, R26, R22.reuse, RZ ;  /* 0x000000161a0a7210 */ /* 0x080fe20007f1e0ff */
[C---:B------:R-:W-:Y:S01]  /*29f0*/  IMAD.X R17, R7.reuse, 0x1, R13, P1 ;  /* 0x0000000107117824 */ /* 0x040fe200008e060d */
[----:B------:R-:W-:Y:S01]  /*2a00*/  IADD3 R6, P1, R6, R22, RZ ;  /* 0x0000001606067210 */ /* 0x000fe20007f3e0ff */
[----:B------:R-:W-:Y:S02]  /*2a10*/  IMAD.X R13, R7, 0x1, R24, P2 ;  /* 0x00000001070d7824 */ /* 0x000fe400010e0618 */
[--C-:B------:R-:W-:Y:S01]  /*2a20*/  IMAD.X R11, R27, 0x1, R23.reuse, P0 ;  /* 0x000000011b0b7824 */ /* 0x100fe200000e0617 */
        /* <DEDUP_REMOVED lines=9> */
.L_x_2872:
[----:B-1----:R-:W-:Y:S01]  /*2ac0*/  SHF.R.S32.HI R0, RZ, 0x1f, R156 ;  /* 0x0000001fff007819 */ /* 0x002fe2000001149c */
[----:B------:R-:W-:Y:S01]  /*2ad0*/  STL [R1+0x70], R246 ;  /* 0x000070f601007387 */ /* 0x000fe20000100800 */
[----:B------:R-:W-:-:S02]  /*2ae0*/  SHF.L.U32 R233, R5, 0x1, RZ ;  /* 0x0000000105e97819 */ /* 0x000fc400000006ff */
[----:B------:R-:W-:Y:S01]  /*2af0*/  LEA.HI R2, R0, R156, RZ, 0x2 ;  /* 0x0000009c00027211 */ /* 0x000fe200078f10ff */
[----:B------:R-:W-:Y:S02]  /*2b00*/  STL [R1+0x6c], R245 ;  /* 0x00006cf501007387 */ /* 0x000fe40000100800 */
[--C-:B------:R-:W-:Y:S01]  /*2b10*/  IMAD R234, R4, 0x2, R233.reuse ;  /* 0x0000000204ea7824 */ /* 0x100fe200078e02e9 */
[----:B------:R-:W-:Y:S01]  /*2b20*/  LOP3.LUT R0, R2, 0x7ffffffc, RZ, 0xc0, !PT ;  /* 0x7ffffffc02007812 */ /* 0x000fe200078ec0ff */
[----:B------:R-:W-:Y:S01]  /*2b30*/  STL [R1+0x68], R244 ;  /* 0x000068f401007387 */ /* 0x000fe20000100800 */
[C---:B------:R-:W-:Y:S02]  /*2b40*/  IMAD R236, R3.reuse, 0x2, R233 ;  /* 0x0000000203ec7824 */ /* 0x040fe400078e02e9 */
[----:B------:R-:W-:Y:S01]  /*2b50*/  LEA R235, R3, R234, 0x1 ;  /* 0x000000ea03eb7211 */ /* 0x000fe200078e08ff */
[----:B------:R-:W-:Y:S01]  /*2b60*/  STL [R1+0x64], R243 ;  /* 0x000064f301007387 */ /* 0x000fe20000100800 */
[----:B------:R-:W-:-:S03]  /*2b70*/  IMAD.IADD R0, R156, 0x1, -R0 ;  /* 0x000000019c007824 */ /* 0x000fc600078e0a00 */
[----:B------:R-:W-:Y:S04]  /*2b80*/  STL [R1+0x60], R242 ;  /* 0x000060f201007387 */ /* 0x000fe80000100800 */
[----:B------:R-:W-:Y:S04]  /*2b90*/  STL [R1+0x5c], R241 ;  /* 0x00005cf101007387 */ /* 0x000fe80000100800 */
[----:B------:R-:W-:Y:S04]  /*2ba0*/  STL [R1+0x58], R240 ;  /* 0x000058f001007387 */ /* 0x000fe80000100800 */
[----:B------:R-:W-:Y:S04]  /*2bb0*/  STL [R1+0x54], R239 ;  /* 0x000054ef01007387 */ /* 0x000fe80000100800 */
[----:B------:R-:W-:Y:S04]  /*2bc0*/  STL [R1+0x50], R238 ;  /* 0x000050ee01007387 */ /* 0x000fe80000100800 */
[----:B------:R-:W-:Y:S04]  /*2bd0*/  STL [R1+0x4c], R237 ;  /* 0x00004ced01007387 */ /* 0x000fe80000100800 */
[----:B------:R-:W-:Y:S04]  /*2be0*/  STL [R1+0x48], R232 ;  /* 0x000048e801007387 */ /* 0x000fe80000100800 */
[----:B------:R1:W-:Y:S04]  /*2bf0*/  STL [R1+0x44], R2 ;  /* 0x0000440201007387 */ /* 0x0003e80000100800 */
[----:B------:R-:W-:Y:S04]  /*2c00*/  LDSM.16.MT88.4 R76, [R234+0x100] ;  /* 0x00010000ea4c783b */ /* 0x000fe80000004200 */
[----:B------:R-:W-:Y:S04]  /*2c10*/  LDSM.16.MT88.4 R72, [R236+0x900] ;  /* 0x00090000ec48783b */ /* 0x000fe80000004200 */
[----:B------:R-:W-:Y:S04]  /*2c20*/  LDSM.16.MT88.4 R48, [R234+0x900] ;  /* 0x00090000ea30783b */ /* 0x000fe80000004200 */
[----:B------:R-:W0:Y:S01]  /*2c30*/  LDGDEPBAR ;  /* 0x00000000000079af */ /* 0x000e220000000000 */
[----:B-1----:R-:W-:-:S04]  /*2c40*/  IMAD.U32 R2, RZ, RZ, UR17 ;  /* 0x00000011ff027e24 */ /* 0x002fc8000f8e00ff */
[----:B------:R-:W-:-:S05]  /*2c50*/  IMAD R0, R0, -0x2, R2 ;  /* 0xfffffffe00007824 */ /* 0x000fca00078e0202 */
[C---:B------:R-:W-:Y:S02]  /*2c60*/  ISETP.GT.AND P1, PT, R0.reuse, RZ, PT ;  /* 0x000000ff0000720c */ /* 0x040fe40003f24270 */
[----:B------:R-:W-:Y:S02]  /*2c70*/  ISETP.GT.AND P0, PT, R0, 0x1, PT ;  /* 0x000000010000780c */ /* 0x000fe40003f04270 */
[----:B------:R-:W-:Y:S02]  /*2c80*/  FSEL R6, R104, -INF , P1 ;  /* 0xff80000068067808 */ /* 0x000fe40000800000 */
[----:B------:R-:W-:Y:S02]  /*2c90*/  FSEL R7, R105, -INF , P0 ;  /* 0xff80000069077808 */ /* 0x000fe40000000000 */
[C---:B------:R-:W-:Y:S02]  /*2ca0*/  ISETP.GT.AND P6, PT, R0.reuse, 0x8, PT ;  /* 0x000000080000780c */ /* 0x040fe40003fc4270 */
[----:B------:R-:W-:-:S02]  /*2cb0*/  ISETP.GT.AND P2, PT, R0, 0x9, PT ;  /* 0x000000090000780c */ /* 0x000fc40003f44270 */
[----:B------:R-:W-:Y:S02]  /*2cc0*/  FSEL R8, R100, -INF , P6 ;  /* 0xff80000064087808 */ /* 0x000fe40003000000 */
[----:B------:R-:W-:Y:S02]  /*2cd0*/  FMNMX.FTZ R2, R6, R7, !PT ;  /* 0x0000000706027209 */ /* 0x000fe40007810000 */
[----:B------:R-:W-:Y:S02]  /*2ce0*/  FSEL R10, R106, -INF , P1 ;  /* 0xff8000006a0a7808 */ /* 0x000fe40000800000 */
[----:B------:R-:W-:Y:S02]  /*2cf0*/  FSEL R135, R66, -INF , P1 ;  /* 0xff80000042877808 */ /* 0x000fe40000800000 */
[----:B------:R-:W-:Y:S02]  /*2d00*/  FSEL R123, R64, -INF , P1 ;  /* 0xff800000407b7808 */ /* 0x000fe40000800000 */
[----:B------:R-:W-:-:S02]  /*2d10*/  FSEL R9, R101, -INF , P2 ;  /* 0xff80000065097808 */ /* 0x000fc40001000000 */
[----:B------:R-:W-:Y:S02]  /*2d20*/  ISETP.GT.AND P1, PT, R0, 0x10, PT ;  /* 0x000000100000780c */ /* 0x000fe40003f24270 */
[----:B------:R-:W-:Y:S02]  /*2d30*/  FMNMX.FTZ R2, R8, R2, !PT ;  /* 0x0000000208027209 */ /* 0x000fe40007810000 */
        /* <DEDUP_REMOVED lines=21> */
[----:B------:R-:W-:Y:S01]  /*2e90*/  FSEL R131, R63, -INF , P2 ;  /* 0xff8000003f837808 */ /* 0x000fe20001000000 */
[----:B------:R-:W-:Y:S01]  /*2ea0*/  LDSM.16.MT88.4 R100, [R236+0x2100] ;  /* 0x00210000ec64783b */ /* 0x000fe20000004200 */
[----:B------:R-:W-:Y:S02]  /*2eb0*/  FSEL R120, R61, -INF , P2 ;  /* 0xff8000003d787808 */ /* 0x000fe40001000000 */
[----:B------:R-:W-:Y:S01]  /*2ec0*/  FSEL R19, R93, -INF , P0 ;  /* 0xff8000005d137808 */ /* 0x000fe20000000000 */
[----:B------:R-:W-:Y:S01]  /*2ed0*/  LDSM.16.MT88.4 R60, [R233+0x900] ;  /* 0x00090000e93c783b */ /* 0x000fe20000004200 */
        /* <DEDUP_REMOVED lines=51> */
[----:B------:R-:W-:Y:S02]  /*3210*/  FSEL R22, R94, -INF , P6 ;  /* 0xff8000005e167808 */ /* 0x000fe40003000000 */
[----:B------:R-:W-:Y:S01]  /*3220*/  FMNMX.FTZ R0, R179, R0, !PT ;  /* 0x00000000b3007209 */ /* 0x000fe20007810000 */
[----:B------:R-:W-:Y:S01]  /*3230*/  LDSM.16.MT88.4 R92, [R233+0x2100] ;  /* 0x00210000e95c783b */ /* 0x000fe20000004200 */
[----:B------:R-:W-:-:S02]  /*3240*/  FSEL R237, R83, -INF , P2 ;  /* 0xff80000053ed7808 */ /* 0x000fc40001000000 */
[----:B------:R-:W-:Y:S01]  /*3250*/  FSEL R241, R70, -INF , P1 ;  /* 0xff80000046f17808 */ /* 0x000fe20000800000 */
[----:B------:R-:W1:Y:S01]  /*3260*/  SHFL.BFLY PT, R2, R0, 0x2, 0x1f ;  /* 0x0c401f0000027f89 */ /* 0x000e6200000e0000 */
[----:B------:R-:W-:Y:S02]  /*3270*/  FSEL R177, R71, -INF , P0 ;  /* 0xff80000047b17808 */ /* 0x000fe40000000000 */
[----:B------:R-:W-:Y:S01]  /*3280*/  FSEL R130, R54, -INF , P6 ;  /* 0xff80000036827808 */ /* 0x000fe20003000000 */
[----:B------:R-:W-:Y:S01]  /*3290*/  LDSM.16.MT88.4 R68, [R233+0x2900] ;  /* 0x00290000e944783b */ /* 0x000fe20000004200 */
[----:B------:R-:W-:Y:S02]  /*32a0*/  FSEL R113, R52, -INF , P6 ;  /* 0xff80000034717808 */ /* 0x000fe40003000000 */
[----:B------:R-:W-:Y:S01]  /*32b0*/  FSEL R207, R29, -INF , P2 ;  /* 0xff8000001dcf7808 */ /* 0x000fe20001000000 */
[----:B------:R-:W-:Y:S01]  /*32c0*/  LDSM.16.MT88.4 R52, [R236+0x2900] ;  /* 0x00290000ec34783b */ /* 0x000fe20000004200 */
[----:B------:R-:W-:-:S02]  /*32d0*/  FSEL R220, R168, -INF , P1 ;  /* 0xff800000a8dc7808 */ /* 0x000fc40000800000 */
[----:B------:R-:W-:Y:S02]  /*32e0*/  FSEL R203, R169, -INF , P0 ;  /* 0xff800000a9cb7808 */ /* 0x000fe40000000000 */
[----:B------:R-:W-:Y:S02]  /*32f0*/  FSEL R202, R31, -INF , P2 ;  /* 0xff8000001fca7808 */ /* 0x000fe40001000000 */
[----:B------:R-:W-:Y:S02]  /*3300*/  FSEL R201, R170, -INF , P1 ;  /* 0xff800000aac97808 */ /* 0x000fe40000800000 */
[----:B------:R-:W-:Y:S02]  /*3310*/  FSEL R200, R171, -INF , P0 ;  /* 0xff800000abc87808 */ /* 0x000fe40000000000 */
[----:B-1----:R-:W-:-:S05]  /*3320*/  FMNMX.FTZ R0, R0, R2, !PT ;  /* 0x0000000200007209 */ /* 0x002fca0007810000 */
[----:B------:R-:W1:Y:S02]  /*3330*/  SHFL.BFLY PT, R2, R0, 0x1, 0x1f ;  /* 0x0c201f0000027f89 */ /* 0x000e6400000e0000 */
[----:B-1----:R-:W-:Y:S02]  /*3340*/  FMNMX.FTZ R151, R0, R2, !PT ;  /* 0x0000000200977209 */ /* 0x002fe40007810000 */
[----:B------:R-:W-:Y:S02]  /*3350*/  FMNMX.FTZ R2, R10, R11, !PT ;  /* 0x0000000b0a027209 */ /* 0x000fe40007810000 */
[C---:B------:R-:W-:Y:S01]  /*3360*/  FSETP.NEU.FTZ.AND P6, PT, R151.reuse, -INF , PT ;  /* 0xff8000009700780b */ /* 0x040fe20003fdd000 */
[----:B------:R-:W-:Y:S01]  /*3370*/  FMUL.FTZ R0, R151, c[0x0][0x2d0] ;  /* 0x0000b40097007a20 */ /* 0x000fe20000410000 */
[----:B------:R-:W-:-:S04]  /*3380*/  FMNMX.FTZ R2, R14, R2, !PT ;  /* 0x000000020e027209 */ /* 0x000fc80007810000 */
[----:B------:R-:W-:Y:S02]  /*3390*/  FMNMX.FTZ R2, R15, R2, !PT ;  /* 0x000000020f027209 */ /* 0x000fe40007810000 */
[----:B------:R-:W-:Y:S02]  /*33a0*/  FSEL R13, R0, RZ, P6 ;  /* 0x000000ff000d7208 */ /* 0x000fe40003000000 */
[----:B------:R-:W-:-:S03]  /*33b0*/  FMNMX.FTZ R2, R20, R2, !PT ;  /* 0x0000000214027209 */ /* 0x000fc60007810000 */
[----:B------:R-:W-:Y:S01]  /*33c0*/  FFMA.FTZ R3, R16, c[0x0][0x2d0], -R13 ;  /* 0x0000b40010037a23 */ /* 0x000fe2000001080d */
[----:B------:R-:W-:-:S03]  /*33d0*/  FMNMX.FTZ R2, R21, R2, !PT ;  /* 0x0000000215027209 */ /* 0x000fc60007810000 */
[----:B------:R1:W-:Y:S01]  /*33e0*/  MUFU.EX2 R208, R3 ;  /* 0x0000000300d07308 */ /* 0x0003e20000000800 */
[----:B------:R-:W-:-:S04]  /*33f0*/  FMNMX.FTZ R2, R22, R2, !PT ;  /* 0x0000000216027209 */ /* 0x000fc80007810000 */
[----:B------:R-:W-:-:S04]  /*3400*/  FMNMX.FTZ R2, R23, R2, !PT ;  /* 0x0000000217027209 */ /* 0x000fc80007810000 */
[----:B------:R-:W-:-:S04]  /*3410*/  FMNMX.FTZ R2, R190, R2, !PT ;  /* 0x00000002be027209 */ /* 0x000fc80007810000 */
[----:B------:R-:W-:Y:S01]  /*3420*/  FMNMX.FTZ R2, R189, R2, !PT ;  /* 0x00000002bd027209 */ /* 0x000fe20007810000 */
[----:B-1----:R-:W-:-:S03]  /*3430*/  FFMA.FTZ R3, R17, c[0x0][0x2d0], -R13 ;  /* 0x0000b40011037a23 */ /* 0x002fc6000001080d */
[----:B------:R-:W-:Y:S01]  /*3440*/  FMNMX.FTZ R2, R188, R2, !PT ;  /* 0x00000002bc027209 */ /* 0x000fe20007810000 */
[----:B------:R1:W-:Y:S03]  /*3450*/  MUFU.EX2 R174, R3 ;  /* 0x0000000300ae7308 */ /* 0x0003e60000000800 */
[----:B------:R-:W-:-:S04]  /*3460*/  FMNMX.FTZ R2, R187, R2, !PT ;  /* 0x00000002bb027209 */ /* 0x000fc80007810000 */
[----:B------:R-:W-:-:S04]  /*3470*/  FMNMX.FTZ R2, R238, R2, !PT ;  /* 0x00000002ee027209 */ /* 0x000fc80007810000 */
[----:B------:R-:W-:-:S04]  /*3480*/  FMNMX.FTZ R2, R237, R2, !PT ;  /* 0x00000002ed027209 */ /* 0x000fc80007810000 */
[----:B------:R-:W-:Y:S01]  /*3490*/  FMNMX.FTZ R2, R241, R2, !PT ;  /* 0x00000002f1027209 */ /* 0x000fe20007810000 */
[----:B-1----:R-:W-:-:S03]  /*34a0*/  FFMA.FTZ R3, R18, c[0x0][0x2d0], -R13 ;  /* 0x0000b40012037a23 */ /* 0x002fc6000001080d */
[----:B------:R-:W-:Y:S01]  /*34b0*/  FMNMX.FTZ R2, R177, R2, !PT ;  /* 0x00000002b1027209 */ /* 0x000fe20007810000 */
[----:B------:R-:W-:Y:S04]  /*34c0*/  MUFU.EX2 R244, R3 ;  /* 0x0000000300f47308 */ /* 0x000fe80000000800 */
[----:B------:R-:W1:Y:S02]  /*34d0*/  SHFL.BFLY PT, R0, R2, 0x2, 0x1f ;  /* 0x0c401f0002007f89 */ /* 0x000e6400000e0000 */
[----:B-1----:R-:W-:-:S05]  /*34e0*/  FMNMX.FTZ R2, R2, R0, !PT ;  /* 0x0000000002027209 */ /* 0x002fca0007810000 */
[----:B------:R-:W1:Y:S02]  /*34f0*/  SHFL.BFLY PT, R0, R2, 0x1, 0x1f ;  /* 0x0c201f0002007f89 */ /* 0x000e6400000e0000 */
[----:B-1----:R-:W-:-:S04]  /*3500*/  FMNMX.FTZ R2, R2, R0, !PT ;  /* 0x0000000002027209 */ /* 0x002fc80007810000 */
[C---:B------:R-:W-:Y:S01]  /*3510*/  FSETP.NEU.FTZ.AND P6, PT, R2.reuse, -INF , PT ;  /* 0xff8000000200780b */ /* 0x040fe20003fdd000 */
[----:B------:R-:W-:-:S05]  /*3520*/  FMUL.FTZ R0, R2, c[0x0][0x2d0] ;  /* 0x0000b40002007a20 */ /* 0x000fca0000410000 */
[----:B------:R-:W-:Y:S01]  /*3530*/  FSEL R12, R0, RZ, P6 ;  /* 0x000000ff000c7208 */ /* 0x000fe20003000000 */
[----:B------:R-:W-:-:S04]  /*3540*/  FFMA.FTZ R0, R6, c[0x0][0x2d0], -R13 ;  /* 0x0000b40006007a23 */ /* 0x000fc8000001080d */
[----:B------:R1:W-:Y:S02]  /*3550*/  MUFU.EX2 R173, R0 ;  /* 0x0000000000ad7308 */ /* 0x0003e40000000800 */
[----:B-1----:R-:W-:-:S06]  /*3560*/  FFMA.FTZ R0, R7, c[0x0][0x2d0], -R13 ;  /* 0x0000b40007007a23 */ /* 0x002fcc000001080d */
[----:B------:R1:W2:Y:S02]  /*3570*/  MUFU.EX2 R240, R0 ;  /* 0x0000000000f07308 */ /* 0x0002a40000000800 */
[----:B-1----:R-:W-:Y:S01]  /*3580*/  FFMA.FTZ R0, R8, c[0x0][0x2d0], -R13 ;  /* 0x0000b40008007a23 */ /* 0x002fe2000001080d */
[----:B------:R-:W-:Y:S02]  /*3590*/  FMNMX.FTZ R8, R135, R133, !PT ;  /* 0x0000008587087209 */ /* 0x000fe40007810000 */
[----:B--2---:R-:W-:-:S03]  /*35a0*/  F2FP.PACK_AB R4, R240, R173 ;  /* 0x000000adf004723e */ /* 0x004fc600000000ff */
[----:B------:R1:W-:Y:S01]  /*35b0*/  MUFU.EX2 R210, R0 ;  /* 0x0000000000d27308 */ /* 0x0003e20000000800 */
[----:B------:R-:W-:-:S04]  /*35c0*/  FMNMX.FTZ R8, R132, R8, !PT ;  /* 0x0000000884087209 */ /* 0x000fc80007810000 */
[----:B------:R-:W-:-:S04]  /*35d0*/  FMNMX.FTZ R8, R131, R8, !PT ;  /* 0x0000000883087209 */ /* 0x000fc80007810000 */
[----:B------:R-:W-:-:S04]  /*35e0*/  FMNMX.FTZ R8, R129, R8, !PT ;  /* 0x0000000881087209 */ /* 0x000fc80007810000 */
[----:B------:R-:W-:Y:S01]  /*35f0*/  FMNMX.FTZ R3, R128, R8, !PT ;  /* 0x0000000880037209 */ /* 0x000fe20007810000 */
[--C-:B------:R-:W-:Y:S02]  /*3600*/  FFMA.FTZ R8, R19, c[0x0][0x2d0], -R13.reuse ;  /* 0x0000b40013087a23 */ /* 0x100fe4000001080d */
[----:B-1----:R-:W-:Y:S01]  /*3610*/  FFMA.FTZ R0, R9, c[0x0][0x2d0], -R13 ;  /* 0x0000b40009007a23 */ /* 0x002fe2000001080d */
[----:B------:R-:W-:Y:S01]  /*3620*/  FMNMX.FTZ R3, R130, R3, !PT ;  /* 0x0000000382037209 */ /* 0x000fe20007810000 */
[----:B------:R1:W-:Y:S03]  /*3630*/  MUFU.EX2 R242, R8 ;  /* 0x0000000800f27308 */ /* 0x0003e60000000800 */
[----:B------:R-:W-:-:S04]  /*3640*/  FMNMX.FTZ R3, R134, R3, !PT ;  /* 0x0000000386037209 */ /* 0x000fc80007810000 */
[----:B------:R-:W-:Y:S01]  /*3650*/  FMNMX.FTZ R3, R182, R3, !PT ;  /* 0x00000003b6037209 */ /* 0x000fe20007810000 */
[----:B------:R2:W3:Y:S01]  /*3660*/  MUFU.EX2 R178, R0 ;  /* 0x0000000000b27308 */ /* 0x0004e20000000800 */
[----:B-1----:R-:W-:-:S07]  /*3670*/  FFMA.FTZ R8, R20, c[0x0][0x2d0], -R12 ;  /* 0x0000b40014087a23 */ /* 0x002fce000001080c */
[----:B------:R1:W-:Y:S01]  /*3680*/  MUFU.EX2 R175, R8 ;  /* 0x0000000800af7308 */ /* 0x0003e20000000800 */
[----:B--2---:R-:W-:Y:S01]  /*3690*/  FFMA.FTZ R0, R10, c[0x0][0x2d0], -R12 ;  /* 0x0000b4000a007a23 */ /* 0x004fe2000001080c */
[----:B---3--:R-:W-:Y:S02]  /*36a0*/  F2FP.PACK_AB R6, R178, R210 ;  /* 0x000000d2b206723e */ /* 0x008fe400000000ff */
[----:B------:R-:W-:-:S04]  /*36b0*/  F2FP.PACK_AB R10, R242, R244 ;  /* 0x000000f4f20a723e */ /* 0x000fc800000000ff */
[----:B------:R2:W-:Y:S01]  /*36c0*/  MUFU.EX2 R209, R0 ;  /* 0x0000000000d17308 */ /* 0x0005e20000000800 */
[----:B-1----:R-:W-:Y:S01]  /*36d0*/  FMNMX.FTZ R8, R181, R3, !PT ;  /* 0x00000003b5087209 */ /* 0x002fe20007810000 */
[----:B------:R-:W-:-:S03]  /*36e0*/  FFMA.FTZ R3, R21, c[0x0][0x2d0], -R12 ;  /* 0x0000b40015037a23 */ /* 0x000fc6000001080c */
[----:B------:R-:W-:-:S03]  /*36f0*/  FMNMX.FTZ R8, R154, R8, !PT ;  /* 0x000000089a087209 */ /* 0x000fc60007810000 */
[----:B------:R1:W-:Y:S01]  /*3700*/  MUFU.EX2 R246, R3 ;  /* 0x0000000300f67308 */ /* 0x0003e20000000800 */
[----:B--2---:R-:W-:-:S07]  /*3710*/  FFMA.FTZ R0, R11, c[0x0][0x2d0], -R12 ;  /* 0x0000b4000b007a23 */ /* 0x004fce000001080c */
[----:B------:R2:W3:Y:S01]  /*3720*/  MUFU.EX2 R223, R0 ;  /* 0x0000000000df7308 */ /* 0x0004e20000000800 */
[----:B-1----:R-:W-:Y:S01]  /*3730*/  FMNMX.FTZ R3, R155, R8, !PT ;  /* 0x000000089b037209 */ /* 0x002fe20007810000 */
[----:B------:R-:W-:-:S03]  /*3740*/  FFMA.FTZ R8, R22, c[0x0][0x2d0], -R12 ;  /* 0x0000b40016087a23 */ /* 0x000fc6000001080c */
[----:B------:R-:W-:-:S03]  /*3750*/  FMNMX.FTZ R3, R222, R3, !PT ;  /* 0x00000003de037209 */ /* 0x000fc60007810000 */
[----:B------:R1:W-:Y:S01]  /*3760*/  MUFU.EX2 R243, R8 ;  /* 0x0000000800f37308 */ /* 0x0003e20000000800 */
[----:B--2---:R-:W-:Y:S01]  /*3770*/  FFMA.FTZ R0, R14, c[0x0][0x2d0], -R12 ;  /* 0x0000b4000e007a23 */ /* 0x004fe2000001080c */
[----:B---3--:R-:W-:Y:S02]  /*3780*/  F2FP.PACK_AB R5, R223, R209 ;  /* 0x000000d1df05723e */ /* 0x008fe400000000ff */
[----:B------:R-:W-:-:S04]  /*3790*/  FMNMX.FTZ R3, R202, R3, !PT ;  /* 0x00000003ca037209 */ /* 0x000fc80007810000 */
[----:B------:R2:W-:Y:S01]  /*37a0*/  MUFU.EX2 R211, R0 ;  /* 0x0000000000d37308 */ /* 0x0005e20000000800 */
[----:B------:R-:W-:-:S04]  /*37b0*/  FMNMX.FTZ R3, R201, R3, !PT ;  /* 0x00000003c9037209 */ /* 0x000fc80007810000 */
[----:B------:R-:W-:Y:S01]  /*37c0*/  FMNMX.FTZ R14, R200, R3, !PT ;  /* 0x00000003c80e7209 */ /* 0x000fe20007810000 */
[----:B-1----:R-:W-:-:S04]  /*37d0*/  FFMA.FTZ R8, R23, c[0x0][0x2d0], -R12 ;  /* 0x0000b40017087a23 */ /* 0x002fc8000001080c */
[----:B------:R1:W3:Y:S01]  /*37e0*/  MUFU.EX2 R170, R8 ;  /* 0x0000000800aa7308 */ /* 0x0002e20000000800 */
[----:B--2---:R-:W-:Y:S02]  /*37f0*/  FFMA.FTZ R0, R15, c[0x0][0x2d0], -R12 ;  /* 0x0000b4000f007a23 */ /* 0x004fe4000001080c */
[----:B------:R-:W-:Y:S05]  /*3800*/  SHFL.BFLY PT, R15, R14, 0x2, 0x1f ;  /* 0x0c401f000e0f7f89 */ /* 0x000fea00000e0000 */
[----:B------:R2:W4:Y:S01]  /*3810*/  MUFU.EX2 R176, R0 ;  /* 0x0000000000b07308 */ /* 0x0005220000000800 */
[----:B-1----:R-:W-:Y:S02]  /*3820*/  F2FP.PACK_AB R8, R174, R208 ;  /* 0x000000d0ae08723e */ /* 0x002fe400000000ff */
[----:B---3--:R-:W-:-:S02]  /*3830*/  F2FP.PACK_AB R11, R170, R243 ;  /* 0x000000f3aa0b723e */ /* 0x008fc400000000ff */
[----:B--2---:R-:W-:Y:S02]  /*3840*/  FMNMX.FTZ R0, R123, R122, !PT ;  /* 0x0000007a7b007209 */ /* 0x004fe40007810000 */
[----:B----4-:R-:W-:Y:S02]  /*3850*/  F2FP.PACK_AB R7, R176, R211 ;  /* 0x000000d3b007723e */ /* 0x010fe400000000ff */
[----:B------:R-:W-:-:S04]  /*3860*/  FMNMX.FTZ R0, R121, R0, !PT ;  /* 0x0000000079007209 */ /* 0x000fc80007810000 */
[----:B------:R-:W-:Y:S01]  /*3870*/  FMNMX.FTZ R0, R120, R0, !PT ;  /* 0x0000000078007209 */ /* 0x000fe20007810000 */
[----:B------:R-:W-:Y:S03]  /*3880*/  HMMA.16816.F32 R144, R4, R92, RZ ;  /* 0x0000005c0490723c */ /* 0x000fe600000018ff */
        /* <DEDUP_REMOVED lines=17> */
[C---:B------:R-:W-:Y:S04]  /*39a0*/  HMMA.16816.F32 R136, R4.reuse, R100, RZ ;  /* 0x000000640488723c */ /* 0x040fe800000018ff */
[----:B------:R-:W1:Y:S04]  /*39b0*/  SHFL.BFLY PT, R9, R0, 0x2, 0x1f ;  /* 0x0c401f0000097f89 */ /* 0x000e6800000e0000 */
[C---:B------:R-:W-:Y:S08]  /*39c0*/  HMMA.16816.F32 R124, R4.reuse, R104, RZ ;  /* 0x00000068047c723c */ /* 0x040ff000000018ff */
[C---:B------:R-:W-:Y:S08]  /*39d0*/  HMMA.16816.F32 R116, R4.reuse, R42, RZ ;  /* 0x0000002a0474723c */ /* 0x040ff000000018ff */
[----:B------:R-:W-:Y:S01]  /*39e0*/  HMMA.16816.F32 R108, R4, R78, RZ ;  /* 0x0000004e046c723c */ /* 0x000fe200000018ff */
[----:B-1----:R-:W-:-:S02]  /*39f0*/  FMNMX.FTZ R0, R0, R9, !PT ;  /* 0x0000000900007209 */ /* 0x002fc40007810000 */
[----:B------:R-:W-:-:S05]  /*3a00*/  F2FP.PACK_AB R9, R246, R175 ;  /* 0x000000aff609723e */ /* 0x000fca00000000ff */
[C---:B------:R-:W-:Y:S01]  /*3a10*/  HMMA.16816.F32 R80, R4.reuse, R86, RZ ;  /* 0x000000560450723c */ /* 0x040fe200000018ff */
[----:B------:R-:W1:Y:S07]  /*3a20*/  SHFL.BFLY PT, R16, R0, 0x1, 0x1f ;  /* 0x0c201f0000107f89 */ /* 0x000e6e00000e0000 */
[C---:B------:R-:W-:Y:S08]  /*3a30*/  HMMA.16816.F32 R36, R4.reuse, R90, RZ ;  /* 0x0000005a0424723c */ /* 0x040ff000000018ff */
[C---:B------:R-:W-:Y:S08]  /*3a40*/  HMMA.16816.F32 R32, R4.reuse, R94, RZ ;  /* 0x0000005e0420723c */ /* 0x040ff000000018ff */
[----:B------:R-:W-:Y:S01]  /*3a50*/  HMMA.16816.F32 R28, R4, R98, RZ ;  /* 0x00000062041c723c */ /* 0x000fe200000018ff */
[----:B-1----:R-:W-:-:S02]  /*3a60*/  FMNMX.FTZ R153, R0, R16, !PT ;  /* 0x0000001000997209 */ /* 0x002fc40007810000 */
[----:B------:R-:W-:Y:S02]  /*3a70*/  FMNMX.FTZ R0, R14, R15, !PT ;  /* 0x0000000f0e007209 */ /* 0x000fe40007810000 */
[C---:B------:R-:W-:Y:S01]  /*3a80*/  FSETP.NEU.FTZ.AND P0, PT, R153.reuse, -INF , PT ;  /* 0xff8000009900780b */ /* 0x040fe20003f1d000 */
[----:B------:R-:W-:Y:S02]  /*3a90*/  FMUL.FTZ R3, R153, c[0x0][0x2d0] ;  /* 0x0000b40099037a20 */ /* 0x000fe40000410000 */
[----:B------:R-:W-:Y:S03]  /*3aa0*/  HMMA.16816.F32 R16, R8, R68, R144 ;  /* 0x000000440810723c */ /* 0x000fe60000001890 */
[----:B------:R-:W-:-:S05]  /*3ab0*/  FSEL R3, R3, RZ, P0 ;  /* 0x000000ff03037208 */ /* 0x000fca0000000000 */
[C---:B------:R-:W-:Y:S08]  /*3ac0*/  HMMA.16816.F32 R24, R4.reuse, R102, RZ ;  /* 0x000000660418723c */ /* 0x040ff000000018ff */
[----:B------:R-:W-:Y:S01]  /*3ad0*/  HMMA.16816.F32 R20, R4, R106, RZ ;  /* 0x0000006a0414723c */ /* 0x000fe200000018ff */
[----:B------:R-:W1:Y:S06]  /*3ae0*/  SHFL.BFLY PT, R5, R0, 0x1, 0x1f ;  /* 0x0c201f0000057f89 */ /* 0x000e6c00000e0000 */
[----:B------:R-:W-:Y:S01]  /*3af0*/  FFMA.FTZ R4, R123, c[0x0][0x2d0], -R3 ;  /* 0x0000b4007b047a23 */ /* 0x000fe20000010803 */
[----:B------:R-:W-:Y:S01]  /*3b00*/  MOV R171, R19 ;  /* 0x0000001300ab7202 */ /* 0x000fe20000000f00 */
[----:B------:R-:W-:Y:S01]  /*3b10*/  IMAD.MOV.U32 R7, RZ, RZ, R17 ;  /* 0x000000ffff077224 */ /* 0x000fe200078e0011 */
[----:B------:R-:W-:Y:S01]  /*3b20*/  HMMA.16816.F32 R224, R8, R72, R164 ;  /* 0x0000004808e0723c */ /* 0x000fe200000018a4 */
[----:B------:R-:W-:Y:S01]  /*3b30*/  IMAD.MOV.U32 R169, RZ, RZ, R18 ;  /* 0x000000ffffa97224 */ /* 0x000fe200078e0012 */
[----:B------:R2:W-:Y:S01]  /*3b40*/  MUFU.EX2 R165, R4 ;  /* 0x0000000400a57308 */ /* 0x0005e20000000800 */
[----:B------:R-:W-:-:S04]  /*3b50*/  IMAD.MOV.U32 R168, RZ, RZ, R16 ;  /* 0x000000ffffa87224 */ /* 0x000fc800078e0010 */
[----:B------:R-:W-:Y:S01]  /*3b60*/  IMAD.MOV.U32 R167, RZ, RZ, R179 ;  /* 0x000000ffffa77224 */ /* 0x000fe200078e00b3 */
[----:B------:R-:W-:Y:S01]  /*3b70*/  HMMA.16816.F32 R16, R8, R64, R140 ;  /* 0x000000400810723c */ /* 0x000fe2000000188c */
[----:B-1----:R-:W-:-:S07]  /*3b80*/  FMNMX.FTZ R152, R0, R5, !PT ;  /* 0x0000000500987209 */ /* 0x002fce0007810000 */
[C---:B------:R-:W-:Y:S01]  /*3b90*/  HMMA.16816.F32 R196, R8.reuse, R60, R44 ;  /* 0x0000003c08c4723c */ /* 0x040fe2000000182c */
[----:B------:R-:W1:Y:S01]  /*3ba0*/  LDSM.16.MT88.4 R44, [R235+0x2900] ;  /* 0x00290000eb2c783b */ /* 0x000e620000004200 */
[--C-:B--2---:R-:W-:Y:S01]  /*3bb0*/  FFMA.FTZ R4, R122, c[0x0][0x2d0], -R3.reuse ;  /* 0x0000b4007a047a23 */ /* 0x104fe20000010803 */
[----:B------:R-:W-:Y:S01]  /*3bc0*/  FSETP.NEU.FTZ.AND P0, PT, R152, -INF , PT ;  /* 0xff8000009800780b */ /* 0x000fe20003f1d000 */
[--C-:B------:R-:W-:Y:S01]  /*3bd0*/  FFMA.FTZ R0, R114, c[0x0][0x2d0], -R3.reuse ;  /* 0x0000b40072007a23 */ /* 0x100fe20000010803 */
[----:B------:R-:W-:Y:S01]  /*3be0*/  MOV R143, R173 ;  /* 0x000000ad008f7202 */ /* 0x000fe20000000f00 */
[----:B------:R2:W-:Y:S01]  /*3bf0*/  MUFU.EX2 R164, R4 ;  /* 0x0000000400a47308 */ /* 0x0005e20000000800 */
[----:B------:R-:W-:Y:S01]  /*3c00*/  IMAD.MOV.U32 R142, RZ, RZ, R172 ;  /* 0x000000ffff8e7224 */ /* 0x000fe200078e00ac */
[C---:B------:R-:W-:Y:S06]  /*3c10*/  HMMA.16816.F32 R192, R8.reuse, R56, R160 ;  /* 0x0000003808c0723c */ /* 0x040fec00000018a0 */
[----:B------:R3:W-:Y:S02]  /*3c20*/  MUFU.EX2 R6, R0 ;  /* 0x0000000000067308 */ /* 0x0007e40000000800 */
[----:B------:R-:W-:Y:S01]  /*3c30*/  MOV R141, R18 ;  /* 0x00000012008d7202 */ /* 0x000fe20000000f00 */
[----:B------:R-:W-:Y:S01]  /*3c40*/  IMAD.MOV.U32 R140, RZ, RZ, R16 ;  /* 0x000000ffff8c7224 */ /* 0x000fe200078e0010 */
[----:B------:R-:W-:Y:S01]  /*3c50*/  HMMA.16816.F32 R216, R8, R48, R156 ;  /* 0x0000003008d8723c */ /* 0x000fe2000000189c */
[----:B--2---:R-:W-:-:S02]  /*3c60*/  FFMA.FTZ R4, R121, c[0x0][0x2d0], -R3 ;  /* 0x0000b40079047a23 */ /* 0x004fc40000010803 */
[----:B------:R-:W-:Y:S02]  /*3c70*/  IMAD.MOV.U32 R121, RZ, RZ, R19 ;  /* 0x000000ffff797224 */ /* 0x000fe400078e0013 */
[----:B------:R2:W-:Y:S03]  /*3c80*/  MUFU.EX2 R15, R4 ;  /* 0x00000004000f7308 */ /* 0x0005e60000000800 */
[----:B------:R-:W-:Y:S01]  /*3c90*/  HMMA.16816.F32 R116, R8, R62, R116 ;  /* 0x0000003e0874723c */ /* 0x000fe20000001874 */
[----:B---3--:R-:W-:-:S05]  /*3ca0*/  FMUL.FTZ R0, R152, c[0x0][0x2d0] ;  /* 0x0000b40098007a20 */ /* 0x008fca0000410000 */
[----:B------:R-:W-:Y:S01]  /*3cb0*/  IMAD.MOV.U32 R206, RZ, RZ, R193 ;  /* 0x000000ffffce7224 */ /* 0x000fe200078e00c1 */
[----:B------:R-:W-:Y:S01]  /*3cc0*/  MOV R204, R192 ;  /* 0x000000c000cc7202 */ /* 0x000fe20000000f00 */
[----:B------:R-:W-:Y:S01]  /*3cd0*/  IMAD.MOV.U32 R205, RZ, RZ, R194 ;  /* 0x000000ffffcd7224 */ /* 0x000fe200078e00c2 */
[----:B------:R-:W-:Y:S01]  /*3ce0*/  FSEL R0, R0, RZ, P0 ;  /* 0x000000ff00007208 */ /* 0x000fe20000000000 */
[----:B------:R-:W-:Y:S01]  /*3cf0*/  IMAD.MOV.U32 R191, RZ, RZ, R195 ;  /* 0x000000ffffbf7224 */ /* 0x000fe200078e00c3 */
[----:B------:R-:W-:Y:S01]  /*3d00*/  HMMA.16816.F32 R144, R8, R58, R36 ;  /* 0x0000003a0890723c */ /* 0x000fe20000001824 */
[----:B--2---:R-:W-:Y:S01]  /*3d10*/  FFMA.FTZ R4, R120, c[0x0][0x2d0], -R3 ;  /* 0x0000b40078047a23 */ /* 0x004fe20000010803 */
[----:B------:R-:W-:-:S06]  /*3d20*/  MOV R120, R17 ;  /* 0x0000001100787202 */ /* 0x000fcc0000000f00 */
[C---:B------:R-:W-:Y:S01]  /*3d30*/  HMMA.16816.F32 R16, R8.reuse, R52, R136 ;  /* 0x000000340810723c */ /* 0x040fe20000001888 */
[----:B------:R2:W3:Y:S06]  /*3d40*/  MUFU.EX2 R14, R4 ;  /* 0x00000004000e7308 */ /* 0x0004ec0000000800 */
[----:B------:R-:W-:Y:S01]  /*3d50*/  MOV R138, R211 ;  /* 0x000000d3008a7202 */ /* 0x000fe20000000f00 */
[----:B------:R-:W-:Y:S01]  /*3d60*/  HMMA.16816.F32 R192, R8, R50, R108 ;  /* 0x0000003208c0723c */ /* 0x000fe2000000186c */
[----:B------:R-:W-:-:S06]  /*3d70*/  IMAD.MOV.U32 R139, RZ, RZ, R7 ;  /* 0x000000ffff8b7224 */ /* 0x000fcc00078e0007 */
[----:B------:R-:W-:Y:S01]  /*3d80*/  IMAD.MOV.U32 R111, RZ, RZ, R210 ;  /* 0x000000ffff6f7224 */ /* 0x000fe200078e00d2 */
[C---:B------:R-:W-:Y:S01]  /*3d90*/  HMMA.16816.F32 R212, R8.reuse, R70, R32 ;  /* 0x0000004608d4723c */ /* 0x040fe20000001820 */
[----:B--2---:R-:W-:Y:S01]  /*3da0*/  FFMA.FTZ R4, R115, c[0x0][0x2d0], -R3 ;  /* 0x0000b40073047a23 */ /* 0x004fe20000010803 */
[----:B---3--:R-:W-:Y:S01]  /*3db0*/  MOV R109, R14 ;  /* 0x0000000e006d7202 */ /* 0x008fe20000000f00 */
[----:B------:R-:W-:Y:S02]  /*3dc0*/  IMAD.MOV.U32 R110, RZ, RZ, R209 ;  /* 0x000000ffff6e7224 */ /* 0x000fe400078e00d1 */
[----:B------:R2:W-:Y:S02]  /*3dd0*/  MUFU.EX2 R166, R4 ;  /* 0x0000000400a67308 */ /* 0x0005e40000000800 */
[----:B------:R-:W-:Y:S01]  /*3de0*/  IMAD.MOV.U32 R35, RZ, RZ, R174 ;  /* 0x000000ffff237224 */ /* 0x000fe200078e00ae */
[----:B------:R-:W-:Y:S01]  /*3df0*/  MOV R123, R19 ;  /* 0x00000013007b7202 */ /* 0x000fe20000000f00 */
[----:B------:R-:W-:Y:S01]  /*3e00*/  IMAD.MOV.U32 R137, RZ, RZ, R17 ;  /* 0x000000ffff897224 */ /* 0x000fe200078e0011 */
[----:B------:R-:W-:Y:S01]  /*3e10*/  HMMA.16816.F32 R156, R8, R54, R24 ;  /* 0x00000036089c723c */ /* 0x000fe20000001818 */
[----:B------:R-:W-:-:S02]  /*3e20*/  IMAD.MOV.U32 R136, RZ, RZ, R18 ;  /* 0x000000ffff887224 */ /* 0x000fc400078e0012 */
[----:B------:R-:W-:-:S05]  /*3e30*/  IMAD.MOV.U32 R122, RZ, RZ, R16 ;  /* 0x000000ffff7a7224 */ /* 0x000fca00078e0010 */
[----:B-1----:R-:W-:Y:S01]  /*3e40*/  HMMA.16816.F32 R16, R8, R44, R124 ;  /* 0x0000002c0810723c */ /* 0x002fe2000000187c */
[----:B--2---:R-:W-:-:S04]  /*3e50*/  FFMA.FTZ R4, R113, c[0x0][0x2d0], -R3 ;  /* 0x0000b40071047a23 */ /* 0x004fc80000010803 */
[----:B------:R1:W-:Y:S03]  /*3e60*/  MUFU.EX2 R245, R4 ;  /* 0x0000000400f57308 */ /* 0x0003e60000000800 */
[C---:B------:R-:W-:Y:S01]  /*3e70*/  HMMA.16816.F32 R160, R8.reuse, R46, R20 ;  /* 0x0000002e08a0723c */ /* 0x040fe20000001814 */
[----:B-1----:R-:W-:Y:S11]  /*3e80*/  FFMA.FTZ R4, R112, c[0x0][0x2d0], -R3 ;  /* 0x0000b40070047a23 */ /* 0x002ff60000010803 */
[----:B------:R-:W-:Y:S04]  /*3e90*/  @!UPT UIADD3 URZ, URZ, URZ, URZ ;  /* 0x0000003f3f3ff290 */ /* 0x000fe8000fffe03f */
[----:B------:R-:W-:Y:S01]  /*3ea0*/  MOV R126, R19 ;  /* 0x00000013007e7202 */ /* 0x000fe20000000f00 */
[----:B------:R-:W-:Y:S01]  /*3eb0*/  HMMA.16816.F32 R112, R8, R74, R80 ;  /* 0x0000004a0870723c */ /* 0x000fe20000001850 */
[----:B------:R-:W-:Y:S01]  /*3ec0*/  IMAD.MOV.U32 R127, RZ, RZ, R18 ;  /* 0x000000ffff7f7224 */ /* 0x000fe200078e0012 */
[----:B------:R1:W-:Y:S01]  /*3ed0*/  MUFU.EX2 R5, R4 ;  /* 0x0000000400057308 */ /* 0x0003e20000000800 */
[----:B------:R-:W-:Y:S02]  /*3ee0*/  IMAD.MOV.U32 R125, RZ, RZ, R17 ;  /* 0x000000ffff7d7224 */ /* 0x000fe400078e0011 */
[----:B------:R-:W-:Y:S02]  /*3ef0*/  IMAD.MOV.U32 R124, RZ, RZ, R16 ;  /* 0x000000ffff7c7224 */ /* 0x000fe400078e0010 */
[----:B------:R-:W-:Y:S01]  /*3f00*/  MOV R80, R6 ;  /* 0x0000000600507202 */ /* 0x000fe20000000f00 */
[----:B------:R-:W-:Y:S01]  /*3f10*/  IMAD.MOV.U32 R83, RZ, RZ, R177 ;  /* 0x000000ffff537224 */ /* 0x000fe200078e00b1 */
[----:B------:R-:W-:Y:S01]  /*3f20*/  MOV R81, R175 ;  /* 0x000000af00517202 */ /* 0x000fe20000000f00 */
[----:B------:R-:W-:-:S02]  /*3f30*/  IMAD.MOV.U32 R82, RZ, RZ, R176 ;  /* 0x000000ffff527224 */ /* 0x000fc400078e00b0 */
[----:B-1----:R-:W-:Y:S01]  /*3f40*/  FFMA.FTZ R4, R135, c[0x0][0x2d0], -R0 ;  /* 0x0000b40087047a23 */ /* 0x002fe20000010800 */
[----:B------:R-:W-:-:S03]  /*3f50*/  MOV R135, R178 ;  /* 0x000000b200877202 */ /* 0x000fc60000000f00 */
[----:B------:R1:W-:Y:S02]  /*3f60*/  MUFU.EX2 R108, R4 ;  /* 0x00000004006c7308 */ /* 0x0003e40000000800 */
[----:B-1----:R-:W-:-:S06]  /*3f70*/  FFMA.FTZ R4, R133, c[0x0][0x2d0], -R0 ;  /* 0x0000b40085047a23 */ /* 0x002fcc0000010800 */
[----:B------:R1:W2:Y:S02]  /*3f80*/  MUFU.EX2 R14, R4 ;  /* 0x00000004000e7308 */ /* 0x0002a40000000800 */
[----:B-1----:R-:W-:Y:S02]  /*3f90*/  FFMA.FTZ R4, R132, c[0x0][0x2d0], -R0 ;  /* 0x0000b40084047a23 */ /* 0x002fe40000010800 */
[----:B------:R-:W-:-:S04]  /*3fa0*/  IMAD.MOV.U32 R132, RZ, RZ, R15 ;  /* 0x000000ffff847224 */ /* 0x000fc800078e000f */
[----:B------:R1:W-:Y:S01]  /*3fb0*/  MUFU.EX2 R252, R4 ;  /* 0x0000000400fc7308 */ /* 0x0003e20000000800 */
[----:B------:R-:W-:Y:S02]  /*3fc0*/  IMAD.MOV.U32 R15, RZ, RZ, R208 ;  /* 0x000000ffff0f7224 */ /* 0x000fe400078e00d0 */
[----:B------:R-:W-:Y:S07]  /*3fd0*/  HMMA.16816.F32 R208, R8, R66, R28 ;  /* 0x0000004208d0723c */ /* 0x000fee000000181c */
[----:B------:R-:W-:-:S02]  /*3fe0*/  F2FP.PACK_AB R8, R164, R165 ;  /* 0x000000a5a408723e */ /* 0x000fc400000000ff */
[----:B------:R-:W-:Y:S02]  /*3ff0*/  F2FP.PACK_AB R10, R109, R132 ;  /* 0x000000846d0a723e */ /* 0x000fe400000000ff */
[----:B--2---:R-:W-:Y:S01]  /*4000*/  F2FP.PACK_AB R9, R14, R108 ;  /* 0x0000006c0e09723e */ /* 0x004fe200000000ff */
[--C-:B-1----:R-:W-:Y:S02]  /*4010*/  FFMA.FTZ R4, R131, c[0x0][0x2d0], -R0.reuse ;  /* 0x0000b40083047a23 */ /* 0x102fe40000010800 */
[----:B------:R-:W-:Y:S02]  /*4020*/  IMAD.MOV.U32 R131, RZ, RZ, R123 ;  /* 0x000000ffff837224 */ /* 0x000fe400078e007b */
[----:B------:R1:W2:Y:S02]  /*4030*/  MUFU.EX2 R133, R4 ;  /* 0x0000000400857308 */ /* 0x0002a40000000800 */
[----:B-1----:R-:W-:Y:S01]  /*4040*/  FFMA.FTZ R4, R129, c[0x0][0x2d0], -R0 ;  /* 0x0000b40081047a23 */ /* 0x002fe20000010800 */
[----:B--2---:R-:W-:-:S02]  /*4050*/  F2FP.PACK_AB R11, R133, R252 ;  /* 0x000000fc850b723e */ /* 0x004fc400000000ff */
[----:B------:R-:W-:-:S03]  /*4060*/  MOV R129, R137 ;  /* 0x0000008900817202 */ /* 0x000fc60000000f00 */
[----:B------:R1:W-:Y:S02]  /*4070*/  MUFU.EX2 R231, R4 ;  /* 0x0000000400e77308 */ /* 0x0003e40000000800 */
[C---:B------:R-:W-:Y:S08]  /*4080*/  HMMA.16816.F32 R20, R8.reuse, R40, RZ ;  /* 0x000000280814723c */ /* 0x040ff000000018ff */
[----:B------:R-:W-:Y:S01]  /*4090*/  HMMA.16816.F32 R16, R8, R76, RZ ;  /* 0x0000004c0810723c */ /* 0x000fe200000018ff */
[----:B-1----:R-:W-:Y:S01]  /*40a0*/  FFMA.FTZ R4, R128, c[0x0][0x2d0], -R0 ;  /* 0x0000b40080047a23 */ /* 0x002fe20000010800 */
[----:B------:R-:W-:-:S05]  /*40b0*/  MOV R128, R122 ;  /* 0x0000007a00807202 */ /* 0x000fca0000000f00 */
[----:B------:R-:W-:Y:S01]  /*40c0*/  IMAD.MOV.U32 R76, RZ, RZ, R5 ;  /* 0x000000ffff4c7224 */ /* 0x000fe200078e0005 */
[----:B------:R1:W2:Y:S01]  /*40d0*/  MUFU.EX2 R228, R4 ;  /* 0x0000000400e47308 */ /* 0x0002a20000000800 */
[----:B------:R-:W-:Y:S01]  /*40e0*/  HMMA.16816.F32 R36, R8, R84, RZ ;  /* 0x000000540824723c */ /* 0x000fe200000018ff */
[----:B------:R-:W-:Y:S02]  /*40f0*/  IMAD.MOV.U32 R77, RZ, RZ, R170 ;  /* 0x000000ffff4d7224 */ /* 0x000fe400078e00aa */
[----:B------:R-:W-:-:S04]  /*4100*/  F2FP.PACK_AB R6, R76, R245 ;  /* 0x000000f54c06723e */ /* 0x000fc800000000ff */
[----:B------:R-:W-:Y:S01]  /*4110*/  IMAD.MOV.U32 R85, RZ, RZ, R35 ;  /* 0x000000ffff557224 */ /* 0x000fe200078e0023 */
[----:B------:R-:W-:Y:S01]  /*4120*/  HMMA.16816.F32 R28, R8, R92, RZ ;  /* 0x0000005c081c723c */ /* 0x000fe200000018ff */
[----:B------:R-:W-:Y:S01]  /*4130*/  MOV R84, R80 ;  /* 0x0000005000547202 */ /* 0x000fe20000000f00 */
[----:B-1----:R-:W-:Y:S01]  /*4140*/  FFMA.FTZ R4, R130, c[0x0][0x2d0], -R0 ;  /* 0x0000b40082047a23 */ /* 0x002fe20000010800 */
[----:B--2---:R-:W-:-:S05]  /*4150*/  F2FP.PACK_AB R5, R228, R231 ;  /* 0x000000e7e405723e */ /* 0x004fca00000000ff */
[C---:B------:R-:W-:Y:S01]  /*4160*/  HMMA.16816.F32 R32, R8.reuse, R88, RZ ;  /* 0x000000580820723c */ /* 0x040fe200000018ff */
[----:B------:R-:W-:Y:S01]  /*4170*/  MOV R93, R83 ;  /* 0x00000053005d7202 */ /* 0x000fe20000000f00 */
[----:B------:R1:W-:Y:S01]  /*4180*/  MUFU.EX2 R230, R4 ;  /* 0x0000000400e67308 */ /* 0x0003e20000000800 */
[----:B------:R-:W-:Y:S02]  /*4190*/  IMAD.MOV.U32 R92, RZ, RZ, R135 ;  /* 0x000000ffff5c7224 */ /* 0x000fe400078e0087 */
[----:B------:R-:W-:Y:S02]  /*41a0*/  IMAD.MOV.U32 R135, RZ, RZ, R143 ;  /* 0x000000ffff877224 */ /* 0x000fe400078e008f */
[----:B------:R-:W-:Y:S01]  /*41b0*/  IMAD.MOV.U32 R89, RZ, RZ, R81 ;  /* 0x000000ffff597224 */ /* 0x000fe200078e0051 */
[----:B------:R-:W-:Y:S01]  /*41c0*/  HMMA.16816.F32 R24, R8, R96, RZ ;  /* 0x000000600818723c */ /* 0x000fe200000018ff */
[----:B------:R-:W-:Y:S02]  /*41d0*/  IMAD.MOV.U32 R88, RZ, RZ, R82 ;  /* 0x000000ffff587224 */ /* 0x000fe400078e0052 */
[----:B------:R-:W-:-:S04]  /*41e0*/  IMAD.MOV.U32 R130, RZ, RZ, R136 ;  /* 0x000000ffff827224 */ /* 0x000fc800078e0088 */
[----:B------:R-:W-:Y:S01]  /*41f0*/  IMAD.MOV.U32 R96, RZ, RZ, R141 ;  /* 0x000000ffff607224 */ /* 0x000fe200078e008d */
[----:B------:R-:W-:Y:S01]  /*4200*/  HMMA.16816.F32 R40, R8, R42, RZ ;  /* 0x0000002a0828723c */ /* 0x000fe200000018ff */
[----:B------:R-:W-:Y:S02]  /*4210*/  IMAD.MOV.U32 R97, RZ, RZ, R140 ;  /* 0x000000ffff617224 */ /* 0x000fe400078e008c */
[----:B-1----:R-:W-:Y:S02]  /*4220*/  FFMA.FTZ R4, R134, c[0x0][0x2d0], -R0 ;  /* 0x0000b40086047a23 */ /* 0x002fe40000010800 */
[----:B------:R-:W-:Y:S01]  /*4230*/  IMAD.MOV.U32 R134, RZ, RZ, R110 ;  /* 0x000000ffff867224 */ /* 0x000fe200078e006e */
[----:B------:R-:W-:Y:S01]  /*4240*/  MOV R110, R111 ;  /* 0x0000006f006e7202 */ /* 0x000fe20000000f00 */
[----:B------:R1:W2:Y:S01]  /*4250*/  MUFU.EX2 R229, R4 ;  /* 0x0000000400e57308 */ /* 0x0002a20000000800 */
[----:B------:R-:W-:Y:S01]  /*4260*/  IMAD.MOV.U32 R111, RZ, RZ, R138 ;  /* 0x000000ffff6f7224 */ /* 0x000fe200078e008a */
[----:B-1----:R-:W-:-:S02]  /*4270*/  F2FP.PACK_AB R4, R80, R166 ;  /* 0x000000a65004723e */ /* 0x002fc400000000ff */
[----:B--2---:R-:W-:-:S07]  /*4280*/  F2FP.PACK_AB R7, R229, R230 ;  /* 0x000000e6e507723e */ /* 0x004fce00000000ff */
[C---:B------:R-:W-:Y:S07]  /*4290*/  HMMA.16816.F32 R176, R4.reuse, R60, R20 ;  /* 0x0000003c04b0723c */ /* 0x040fee0000001814 */
[----:B------:R-:W-:Y:S01]  /*42a0*/  IMAD.MOV.U32 R60, RZ, RZ, R169 ;  /* 0x000000ffff3c7224 */ /* 0x000fe200078e00a9 */
[----:B------:R-:W-:Y:S01]  /*42b0*/  HMMA.16816.F32 R172, R4, R48, R16 ;  /* 0x0000003004ac723c */ /* 0x000fe20000001810 */
[----:B------:R-:W-:-:S06]  /*42c0*/  MOV R61, R168 ;  /* 0x000000a8003d7202 */ /* 0x000fcc0000000f00 */
[----:B------:R-:W-:Y:S01]  /*42d0*/  MOV R49, R171 ;  /* 0x000000ab00317202 */ /* 0x000fe20000000f00 */
[----:B------:R-:W-:Y:S01]  /*42e0*/  HMMA.16816.F32 R20, R8, R100, RZ ;  /* 0x000000640814723c */ /* 0x000fe200000018ff */
[----:B------:R-:W-:-:S06]  /*42f0*/  IMAD.MOV.U32 R48, RZ, RZ, R139 ;  /* 0x000000ffff307224 */ /* 0x000fcc00078e008b */
[----:B------:R-:W-:Y:S01]  /*4300*/  MOV R100, R127 ;  /* 0x0000007f00647202 */ /* 0x000fe20000000f00 */
[----:B------:R-:W-:Y:S01]  /*4310*/  HMMA.16816.F32 R16, R8, R104, RZ ;  /* 0x000000680810723c */ /* 0x000fe200000018ff */
[----:B------:R-:W-:-:S06]  /*4320*/  IMAD.MOV.U32 R101, RZ, RZ, R126 ;  /* 0x000000ffff657224 */ /* 0x000fcc00078e007e */
[----:B------:R-:W-:Y:S01]  /*4330*/  IMAD.MOV.U32 R105, RZ, RZ, R125 ;  /* 0x000000ffff697224 */ /* 0x000fe200078e007d */
[----:B------:R-:W-:Y:S01]  /*4340*/  HMMA.16816.F32 R80, R4, R56, R32 ;  /* 0x000000380450723c */ /* 0x000fe20000001820 */
[----:B------:R-:W-:-:S06]  /*4350*/  MOV R104, R124 ;  /* 0x0000007c00687202 */ /* 0x000fcc0000000f00 */
[----:B------:R-:W-:Y:S01]  /*4360*/  IMAD.MOV.U32 R35, RZ, RZ, R120 ;  /* 0x000000ffff237224 */ /* 0x000fe200078e0078 */
[----:B------:R-:W-:Y:S07]  /*4370*/  HMMA.16816.F32 R168, R4, R72, R36 ;  /* 0x0000004804a8723c */ /* 0x000fee0000001824 */
[----:B------:R-:W-:Y:S01]  /*4380*/  IMAD.MOV.U32 R73, RZ, RZ, R142 ;  /* 0x000000ffff497224 */ /* 0x000fe200078e008e */
[----:B------:R-:W-:Y:S01]  /*4390*/  HMMA.16816.F32 R36, R8, R78, RZ ;  /* 0x0000004e0824723c */ /* 0x000fe200000018ff */
[----:B------:R-:W-:-:S06]  /*43a0*/  IMAD.MOV.U32 R72, RZ, RZ, R121 ;  /* 0x000000ffff487224 */ /* 0x000fcc00078e0079 */
[----:B------:R-:W-:Y:S01]  /*43b0*/  MOV R78, R35 ;  /* 0x00000023004e7202 */ /* 0x000fe20000000f00 */
[----:B------:R-:W-:Y:S01]  /*43c0*/  HMMA.16816.F32 R136, R4, R68, R28 ;  /* 0x000000440488723c */ /* 0x000fe2000000181c */
[----:B------:R-:W-:Y:S01]  /*43d0*/  IMAD.MOV.U32 R79, RZ, RZ, R96 ;  /* 0x000000ffff4f7224 */ /* 0x000fe200078e0060 */
[----:B------:R-:W-:-:S06]  /*43e0*/  MOV R96, R61 ;  /* 0x0000003d00607202 */ /* 0x000fcc0000000f00 */
[C---:B------:R-:W-:Y:S08]  /*43f0*/  HMMA.16816.F32 R124, R4.reuse, R64, R24 ;  /* 0x00000040047c723c */ /* 0x040ff00000001818 */
[C---:B------:R-:W-:Y:S08]  /*4400*/  HMMA.16816.F32 R120, R4.reuse, R52, R20 ;  /* 0x000000340478723c */ /* 0x040ff00000001814 */
[----:B------:R-:W-:Y:S08]  /*4410*/  HMMA.16816.F32 R140, R4, R44, R16 ;  /* 0x0000002c048c723c */ /* 0x000ff00000001810 */
[C---:B------:R-:W-:Y:S07]  /*4420*/  HMMA.16816.F32 R32, R8.reuse, R86, RZ ;  /* 0x000000560820723c */ /* 0x040fee00000018ff */
[----:B------:R-:W-:Y:S01]  /*4430*/  IMAD.MOV.U32 R86, RZ, RZ, R49 ;  /* 0x000000ffff567224 */ /* 0x000fe200078e0031 */
[----:B------:R-:W-:Y:S01]  /*4440*/  HMMA.16816.F32 R28, R8, R90, RZ ;  /* 0x0000005a081c723c */ /* 0x000fe200000018ff */
[----:B------:R-:W-:-:S02]  /*4450*/  IMAD.MOV.U32 R49, RZ, RZ, R205 ;  /* 0x000000ffff317224 */ /* 0x000fc400078e00cd */
[----:B------:R-:W-:Y:S01]  /*4460*/  IMAD.MOV.U32 R87, RZ, RZ, R97 ;  /* 0x000000ffff577224 */ /* 0x000fe200078e0061 */
[----:B------:R-:W-:Y:S01]  /*4470*/  MOV R97, R48 ;  /* 0x0000003000617202 */ /* 0x000fe20000000f00 */
[----:B------:R-:W-:Y:S02]  /*4480*/  IMAD.MOV.U32 R48, RZ, RZ, R206 ;  /* 0x000000ffff307224 */ /* 0x000fe400078e00ce */
[----:B------:R-:W-:Y:S01]  /*4490*/  MOV R90, R204 ;  /* 0x000000cc005a7202 */ /* 0x000fe20000000f00 */
[----:B------:R-:W-:Y:S01]  /*44a0*/  HMMA.16816.F32 R24, R8, R94, RZ ;  /* 0x0000005e0818723c */ /* 0x000fe200000018ff */
[----:B------:R-:W-:-:S06]  /*44b0*/  IMAD.MOV.U32 R91, RZ, RZ, R60 ;  /* 0x000000ffff5b7224 */ /* 0x000fcc00078e003c */
[----:B------:R-:W-:Y:S01]  /*44c0*/  MOV R95, R104 ;  /* 0x00000068005f7202 */ /* 0x000fe20000000f00 */
[----:B------:R-:W-:Y:S01]  /*44d0*/  HMMA.16816.F32 R20, R8, R98, RZ ;  /* 0x000000620814723c */ /* 0x000fe200000018ff */
[----:B------:R-:W-:Y:S01]  /*44e0*/  IMAD.MOV.U32 R94, RZ, RZ, R73 ;  /* 0x000000ffff5e7224 */ /* 0x000fe200078e0049 */
[----:B------:R-:W-:Y:S01]  /*44f0*/  MOV R104, R88 ;  /* 0x0000005800687202 */ /* 0x000fe20000000f00 */
[----:B------:R-:W-:-:S04]  /*4500*/  IMAD.MOV.U32 R73, RZ, RZ, R93 ;  /* 0x000000ffff497224 */ /* 0x000fc800078e005d */
[----:B------:R-:W-:Y:S01]  /*4510*/  IMAD.MOV.U32 R98, RZ, RZ, R91 ;  /* 0x000000ffff627224 */ /* 0x000fe200078e005b */
[----:B------:R-:W-:Y:S01]  /*4520*/  HMMA.16816.F32 R16, R8, R102, RZ ;  /* 0x000000660810723c */ /* 0x000fe200000018ff */
[----:B------:R-:W-:Y:S01]  /*4530*/  IMAD.MOV.U32 R91, RZ, RZ, R100 ;  /* 0x000000ffff5b7224 */ /* 0x000fe200078e0064 */
[----:B------:R-:W-:Y:S02]  /*4540*/  MOV R99, R86 ;  /* 0x0000005600637202 */ /* 0x000fe40000000f00 */
[----:B------:R-:W-:-:S04]  /*4550*/  MOV R100, R85 ;  /* 0x0000005500647202 */ /* 0x000fc80000000f00 */
[----:B------:R-:W-:Y:S08]  /*4560*/  HMMA.16816.F32 R8, R8, R106, RZ ;  /* 0x0000006a0808723c */ /* 0x000ff000000018ff */
[C---:B------:R-:W-:Y:S08]  /*4570*/  HMMA.16816.F32 R40, R4.reuse, R62, R40 ;  /* 0x0000003e0428723c */ /* 0x040ff00000001828 */
[C---:B------:R-:W-:Y:S08]  /*4580*/  HMMA.16816.F32 R36, R4.reuse, R50, R36 ;  /* 0x000000320424723c */ /* 0x040ff00000001824 */
[C---:B------:R-:W-:Y:S08]  /*4590*/  HMMA.16816.F32 R32, R4.reuse, R74, R32 ;  /* 0x0000004a0420723c */ /* 0x040ff00000001820 */
[C---:B------:R-:W-:Y:S08]  /*45a0*/  HMMA.16816.F32 R28, R4.reuse, R58, R28 ;  /* 0x0000003a041c723c */ /* 0x040ff0000000181c */
[C---:B------:R-:W-:Y:S01]  /*45b0*/  HMMA.16816.F32 R68, R4.reuse, R70, R24 ;  /* 0x000000460444723c */ /* 0x040fe20000001818 */
[----:B------:R-:W-:Y:S07]  /*45c0*/  LDSM.16.MT88.4 R24, [R234+0x1100] ;  /* 0x00110000ea18783b */ /* 0x000fee0000004200 */
[C---:B------:R-:W-:Y:S01]  /*45d0*/  HMMA.16816.F32 R64, R4.reuse, R66, R20 ;  /* 0x000000420440723c */ /* 0x040fe20000001814 */
[----:B------:R-:W-:Y:S07]  /*45e0*/  LDSM.16.MT88.4 R20, [R236+0x1100] ;  /* 0x00110000ec14783b */ /* 0x000fee0000004200 */
[C---:B------:R-:W-:Y:S01]  /*45f0*/  HMMA.16816.F32 R52, R4.reuse, R54, R16 ;  /* 0x000000360434723c */ /* 0x040fe20000001810 */
[----:B------:R-:W1:Y:S07]  /*4600*/  LDSM.16.MT88.4 R16, [R233+0x1100] ;  /* 0x00110000e910783b */ /* 0x000e6e0000004200 */
[----:B------:R-:W-:Y:S07]  /*4610*/  HMMA.16816.F32 R44, R4, R46, R8 ;  /* 0x0000002e042c723c */ /* 0x000fee0000001808 */
[----:B------:R-:W-:-:S02]  /*4620*/  FFMA.FTZ R4, R149, c[0x0][0x2d0], -R3 ;  /* 0x0000b40095047a23 */ /* 0x000fc40000010803 */
[----:B------:R-:W-:Y:S02]  /*4630*/  FFMA.FTZ R5, R183, c[0x0][0x2d0], -R13 ;  /* 0x0000b400b7057a23 */ /* 0x000fe4000001080d */
[----:B------:R2:W-:Y:S08]  /*4640*/  MUFU.EX2 R149, R4 ;  /* 0x0000000400957308 */ /* 0x0005f00000000800 */
[----:B------:R-:W-:Y:S01]  /*4650*/  MUFU.EX2 R63, R5 ;  /* 0x00000005003f7308 */ /* 0x000fe20000000800 */
[----:B--2---:R-:W-:-:S07]  /*4660*/  FFMA.FTZ R4, R180, c[0x0][0x2d0], -R3 ;  /* 0x0000b400b4047a23 */ /* 0x004fce0000010803 */
[----:B------:R2:W3:Y:S02]  /*4670*/  MUFU.EX2 R204, R4 ;  /* 0x0000000400cc7308 */ /* 0x0004e40000000800 */
[----:B--2---:R-:W-:Y:S01]  /*4680*/  FFMA.FTZ R4, R150, c[0x0][0x2d0], -R3 ;  /* 0x0000b40096047a23 */ /* 0x004fe20000010803 */
[----:B---3--:R-:W-:-:S05]  /*4690*/  F2FP.PACK_AB R8, R204, R149 ;  /* 0x00000095cc08723e */ /* 0x008fca00000000ff */
[----:B------:R2:W-:Y:S02]  /*46a0*/  MUFU.EX2 R205, R4 ;  /* 0x0000000400cd7308 */ /* 0x0005e40000000800 */
[----:B--2---:R-:W-:-:S06]  /*46b0*/  FFMA.FTZ R4, R148, c[0x0][0x2d0], -R3 ;  /* 0x0000b40094047a23 */ /* 0x004fcc0000010803 */
        /* <DEDUP_REMOVED lines=14> */
[C---:B-1----:R-:W-:Y:S08]  /*47a0*/  HMMA.16816.F32 R176, R8.reuse, R16, R176 ;  /* 0x0000001008b0723c */ /* 0x042ff000000018b0 */
[----:B------:R-:W-:Y:S01]  /*47b0*/  HMMA.16816.F32 R40, R8, R18, R40 ;  /* 0x000000120828723c */ /* 0x000fe20000001828 */
[----:B--2---:R-:W-:-:S04]  /*47c0*/  FFMA.FTZ R4, R185, c[0x0][0x2d0], -R13 ;  /* 0x0000b400b9047a23 */ /* 0x004fc8000001080d */
[----:B------:R1:W-:Y:S03]  /*47d0*/  MUFU.EX2 R60, R4 ;  /* 0x00000004003c7308 */ /* 0x0003e60000000800 */
[C---:B------:R-:W-:Y:S08]  /*47e0*/  HMMA.16816.F32 R168, R8.reuse, R20, R168 ;  /* 0x0000001408a8723c */ /* 0x040ff000000018a8 */
[----:B------:R-:W-:Y:S01]  /*47f0*/  HMMA.16816.F32 R32, R8, R22, R32 ;  /* 0x000000160820723c */ /* 0x000fe20000001820 */
[----:B-1----:R-:W-:-:S07]  /*4800*/  FFMA.FTZ R4, R184, c[0x0][0x2d0], -R13 ;  /* 0x0000b400b8047a23 */ /* 0x002fce000001080d */
[C---:B------:R-:W-:Y:S01]  /*4810*/  HMMA.16816.F32 R172, R8.reuse, R24, R172 ;  /* 0x0000001808ac723c */ /* 0x040fe200000018ac */
[----:B------:R1:W2:Y:S07]  /*4820*/  MUFU.EX2 R150, R4 ;  /* 0x0000000400967308 */ /* 0x0002ae0000000800 */
[----:B------:R-:W-:Y:S01]  /*4830*/  HMMA.16816.F32 R36, R8, R26, R36 ;  /* 0x0000001a0824723c */ /* 0x000fe20000001824 */
[----:B-1----:R-:W-:Y:S01]  /*4840*/  FFMA.FTZ R4, R190, c[0x0][0x2d0], -R12 ;  /* 0x0000b400be047a23 */ /* 0x002fe2000001080c */
[----:B--2---:R-:W-:-:S03]  /*4850*/  F2FP.PACK_AB R6, R150, R63 ;  /* 0x0000003f9606723e */ /* 0x004fc600000000ff */
[----:B------:R1:W-:Y:S02]  /*4860*/  MUFU.EX2 R56, R4 ;  /* 0x0000000400387308 */ /* 0x0003e40000000800 */
[----:B-1----:R-:W-:-:S06]  /*4870*/  FFMA.FTZ R4, R189, c[0x0][0x2d0], -R12 ;  /* 0x0000b400bd047a23 */ /* 0x002fcc000001080c */
[----:B------:R1:W2:Y:S02]  /*4880*/  MUFU.EX2 R57, R4 ;  /* 0x0000000400397308 */ /* 0x0002a40000000800 */
[----:B-1----:R-:W-:Y:S01]  /*4890*/  FFMA.FTZ R4, R188, c[0x0][0x2d0], -R12 ;  /* 0x0000b400bc047a23 */ /* 0x002fe2000001080c */
[----:B--2---:R-:W-:-:S05]  /*48a0*/  F2FP.PACK_AB R5, R57, R56 ;  /* 0x000000383905723e */ /* 0x004fca00000000ff */
[----:B------:R1:W-:Y:S02]  /*48b0*/  MUFU.EX2 R59, R4 ;  /* 0x00000004003b7308 */ /* 0x0003e40000000800 */
[----:B-1----:R-:W-:-:S06]  /*48c0*/  FFMA.FTZ R4, R187, c[0x0][0x2d0], -R12 ;  /* 0x0000b400bb047a23 */ /* 0x002fcc000001080c */
[----:B------:R1:W2:Y:S02]  /*48d0*/  MUFU.EX2 R62, R4 ;  /* 0x00000004003e7308 */ /* 0x0002a40000000800 */
[----:B-1----:R-:W-:Y:S02]  /*48e0*/  F2FP.PACK_AB R4, R60, R58 ;  /* 0x0000003a3c04723e */ /* 0x002fe400000000ff */
[----:B--2---:R-:W-:-:S07]  /*48f0*/  F2FP.PACK_AB R7, R62, R59 ;  /* 0x0000003b3e07723e */ /* 0x004fce00000000ff */
[C---:B------:R-:W-:Y:S08]  /*4900*/  HMMA.16816.F32 R180, R4.reuse, R16, R196 ;  /* 0x0000001004b4723c */ /* 0x040ff000000018c4 */
[C---:B------:R-:W-:Y:S01]  /*4910*/  HMMA.16816.F32 R184, R4.reuse, R18, R116 ;  /* 0x0000001204b8723c */ /* 0x040fe20000001874 */
[----:B------:R-:W1:Y:S06]  /*4920*/  LDSM.16.MT88.4 R16, [R235+0x1100] ;  /* 0x00110000eb10783b */ /* 0x000e6c0000004200 */
[----:B------:R-:W-:Y:S01]  /*4930*/  IMAD.MOV.U32 R117, RZ, RZ, R48 ;  /* 0x000000ffff757224 */ /* 0x000fe200078e0030 */
[----:B------:R-:W-:Y:S01]  /*4940*/  MOV R118, R49 ;  /* 0x0000003100767202 */ /* 0x000fe20000000f00 */
[----:B------:R-:W-:Y:S01]  /*4950*/  IMAD.MOV.U32 R116, RZ, RZ, R90 ;  /* 0x000000ffff747224 */ /* 0x000fe200078e005a */
[----:B------:R-:W-:Y:S01]  /*4960*/  HMMA.16816.F32 R196, R4, R20, R224 ;  /* 0x0000001404c4723c */ /* 0x000fe200000018e0 */
[----:B------:R-:W-:-:S02]  /*4970*/  IMAD.MOV.U32 R119, RZ, RZ, R191 ;  /* 0x000000ffff777224 */ /* 0x000fc400078e00bf */
[----:B------:R-:W-:Y:S01]  /*4980*/  IMAD.MOV.U32 R90, RZ, RZ, R105 ;  /* 0x000000ffff5a7224 */ /* 0x000fe200078e0069 */
[----:B------:R-:W-:Y:S01]  /*4990*/  MOV R93, R244 ;  /* 0x000000f4005d7202 */ /* 0x000fe20000000f00 */
[----:B------:R-:W-:-:S03]  /*49a0*/  IMAD.MOV.U32 R105, RZ, RZ, R92 ;  /* 0x000000ffff697224 */ /* 0x000fc600078e005c */
[C---:B------:R-:W-:Y:S01]  /*49b0*/  HMMA.16816.F32 R48, R4.reuse, R22, R112 ;  /* 0x000000160430723c */ /* 0x040fe20000001870 */
[----:B------:R-:W2:Y:S07]  /*49c0*/  LDSM.16.MT88.4 R20, [R234+0x3100] ;  /* 0x00310000ea14783b */ /* 0x000eae0000004200 */
[C---:B------:R-:W-:Y:S08]  /*49d0*/  HMMA.16816.F32 R188, R4.reuse, R24, R216 ;  /* 0x0000001804bc723c */ /* 0x040ff000000018d8 */
[----:B------:R-:W-:Y:S01]  /*49e0*/  HMMA.16816.F32 R192, R4, R26, R192 ;  /* 0x0000001a04c0723c */ /* 0x000fe200000018c0 */
[----:B------:R-:W3:Y:S07]  /*49f0*/  LDSM.16.MT88.4 R24, [R233+0x3100] ;  /* 0x00310000e918783b */ /* 0x000eee0000004200 */
[-C--:B-1----:R-:W-:Y:S08]  /*4a00*/  HMMA.16816.F32 R224, R8, R16.reuse, R80 ;  /* 0x0000001008e0723c */ /* 0x082ff00000001850 */
[----:B------:R-:W-:Y:S07]  /*4a10*/  HMMA.16816.F32 R80, R4, R16, R116 ;  /* 0x000000100450723c */ /* 0x000fee0000001874 */
[----:B------:R-:W-:Y:S01]  /*4a20*/  MOV R118, R79 ;  /* 0x0000004f00767202 */ /* 0x000fe20000000f00 */
[----:B------:R-:W-:Y:S01]  /*4a30*/  IMAD.MOV.U32 R116, RZ, RZ, R87 ;  /* 0x000000ffff747224 */ /* 0x000fe200078e0057 */
[----:B------:R-:W-:Y:S01]  /*4a40*/  HMMA.16816.F32 R216, R8, R18, R28 ;  /* 0x0000001208d8723c */ /* 0x000fe2000000181c */
[----:B------:R-:W-:Y:S01]  /*4a50*/  IMAD.MOV.U32 R79, RZ, RZ, R84 ;  /* 0x000000ffff4f7224 */ /* 0x000fe200078e0054 */
[----:B------:R-:W-:Y:S01]  /*4a60*/  LDSM.16.MT88.4 R28, [R235+0x3100] ;  /* 0x00310000eb1c783b */ /* 0x000fe20000004200 */
[----:B------:R-:W-:Y:S01]  /*4a70*/  IMAD.MOV.U32 R117, RZ, RZ, R78 ;  /* 0x000000ffff757224 */ /* 0x000fe200078e004e */
[----:B------:R-:W-:Y:S01]  /*4a80*/  MOV R78, R101 ;  /* 0x00000065004e7202 */ /* 0x000fe20000000f00 */
[----:B------:R-:W-:-:S02]  /*4a90*/  IMAD.MOV.U32 R119, RZ, RZ, R72 ;  /* 0x000000ffff777224 */ /* 0x000fc400078e0048 */
[----:B------:R-:W-:Y:S01]  /*4aa0*/  IMAD.MOV.U32 R72, RZ, RZ, R89 ;  /* 0x000000ffff487224 */ /* 0x000fe200078e0059 */
[----:B------:R-:W-:Y:S01]  /*4ab0*/  HMMA.16816.F32 R84, R4, R18, R144 ;  /* 0x000000120454723c */ /* 0x000fe20000001890 */
[----:B------:R-:W1:Y:S01]  /*4ac0*/  LDSM.16.MT88.4 R16, [R236+0x3100] ;  /* 0x00310000ec10783b */ /* 0x000e620000004200 */
[----:B------:R-:W-:Y:S02]  /*4ad0*/  IMAD.MOV.U32 R101, RZ, RZ, R246 ;  /* 0x000000ffff657224 */ /* 0x000fe400078e00f6 */
[----:B------:R-:W-:Y:S01]  /*4ae0*/  IMAD.MOV.U32 R89, RZ, RZ, R76 ;  /* 0x000000ffff597224 */ /* 0x000fe200078e004c */
[----:B------:R-:W-:Y:S01]  /*4af0*/  MOV R76, R242 ;  /* 0x000000f2004c7202 */ /* 0x000fe20000000f00 */
[----:B------:R-:W-:Y:S02]  /*4b00*/  IMAD.MOV.U32 R92, RZ, RZ, R245 ;  /* 0x000000ffff5c7224 */ /* 0x000fe400078e00f5 */
        /* <DEDUP_REMOVED lines=13> */
[----:B--2---:R-:W-:Y:S01]  /*4be0*/  HMMA.16816.F32 R112, R4, R20, R116 ;  /* 0x000000140470723c */ /* 0x004fe20000001874 */
[----:B------:R-:W-:Y:S01]  /*4bf0*/  IMAD.MOV.U32 R100, RZ, RZ, R88 ;  /* 0x000000ffff647224 */ /* 0x000fe200078e0058 */
[----:B------:R2:W5:Y:S01]  /*4c00*/  LDL.LU R246, [R1+0x70] ;  /* 0x0000700001f67983 */ /* 0x0005620000300800 */
[----:B------:R-:W-:-:S02]  /*4c10*/  IMAD.MOV.U32 R92, RZ, RZ, R76 ;  /* 0x000000ffff5c7224 */ /* 0x000fc400078e004c */
[----:B------:R-:W-:Y:S02]  /*4c20*/  IMAD.MOV.U32 R88, RZ, RZ, R77 ;  /* 0x000000ffff587224 */ /* 0x000fe400078e004d */
[----:B------:R-:W-:Y:S02]  /*4c30*/  IMAD.MOV.U32 R134, RZ, RZ, R240 ;  /* 0x000000ffff867224 */ /* 0x000fe400078e00f0 */
[----:B------:R-:W-:Y:S01]  /*4c40*/  IMAD.MOV.U32 R75, RZ, RZ, R94 ;  /* 0x000000ffff4b7224 */ /* 0x000fe200078e005e */
[----:B------:R-:W-:Y:S01]  /*4c50*/  MOV R119, R102 ;  /* 0x0000006600777202 */ /* 0x000fe20000000f00 */
[----:B------:R-:W-:Y:S02]  /*4c60*/  IMAD.MOV.U32 R76, RZ, RZ, R132 ;  /* 0x000000ffff4c7224 */ /* 0x000fe400078e0084 */
[----:B------:R-:W-:Y:S01]  /*4c70*/  IMAD.MOV.U32 R74, RZ, RZ, R103 ;  /* 0x000000ffff4a7224 */ /* 0x000fe200078e0067 */
[C---:B---3--:R-:W-:Y:S01]  /*4c80*/  HMMA.16816.F32 R96, R4.reuse, R24, R96 ;  /* 0x000000180460723c */ /* 0x048fe20000001860 */
[----:B------:R-:W-:Y:S01]  /*4c90*/  IMAD.MOV.U32 R77, RZ, RZ, R133 ;  /* 0x000000ffff4d7224 */ /* 0x000fe200078e0085 */
[----:B------:R-:W-:Y:S01]  /*4ca0*/  MOV R133, R238 ;  /* 0x000000ee00857202 */ /* 0x000fe20000000f00 */
        /* <DEDUP_REMOVED lines=22> */
[----:B------:R-:W-:Y:S01]  /*4e10*/  HMMA.16816.F32 R64, R8, R22, R64 ;  /* 0x000000160840723c */ /* 0x000fe20000001840 */
[----:B------:R-:W-:Y:S01]  /*4e20*/  IMAD.MOV.U32 R74, RZ, RZ, R95 ;  /* 0x000000ffff4a7224 */ /* 0x000fe200078e005f */
[----:B------:R-:W-:Y:S01]  /*4e30*/  MOV R95, R135 ;  /* 0x00000087005f7202 */ /* 0x000fe20000000f00 */
[----:B------:R-:W-:Y:S01]  /*4e40*/  IMAD.MOV.U32 R94, RZ, RZ, R133 ;  /* 0x000000ffff5e7224 */ /* 0x000fe200078e0085 */
[----:B------:R2:W5:Y:S04]  /*4e50*/  LDL.LU R243, [R1+0x64] ;  /* 0x0000640001f37983 */ /* 0x0005680000300800 */
[C---:B------:R-:W-:Y:S01]  /*4e60*/  HMMA.16816.F32 R100, R4.reuse, R26, R212 ;  /* 0x0000001a0464723c */ /* 0x040fe200000018d4 */
[----:B------:R2:W5:Y:S04]  /*4e70*/  LDL.LU R242, [R1+0x60] ;  /* 0x0000600001f27983 */ /* 0x0005680000300800 */
[----:B------:R2:W5:Y:S02]  /*4e80*/  LDL.LU R241, [R1+0x5c] ;  /* 0x00005c0001f17983 */ /* 0x0005640000300800 */
[----:B------:R-:W-:Y:S01]  /*4e90*/  MOV R213, R134 ;  /* 0x0000008600d57202 */ /* 0x000fe20000000f00 */
[----:B------:R-:W-:Y:S01]  /*4ea0*/  IMAD.MOV.U32 R214, RZ, RZ, R132 ;  /* 0x000000ffffd67224 */ /* 0x000fe200078e0084 */
[----:B------:R-:W-:Y:S01]  /*4eb0*/  HMMA.16816.F32 R144, R4, R28, R144 ;  /* 0x0000001c0490723c */ /* 0x000fe20000001890 */
[----:B------:R-:W-:Y:S01]  /*4ec0*/  IMAD.MOV.U32 R215, RZ, RZ, R117 ;  /* 0x000000ffffd77224 */ /* 0x000fe200078e0075 */
[----:B------:R2:W5:Y:S01]  /*4ed0*/  LDL.LU R240, [R1+0x58] ;  /* 0x0000580001f07983 */ /* 0x0005620000300800 */
[----:B------:R-:W-:-:S05]  /*4ee0*/  IMAD.MOV.U32 R212, RZ, RZ, R92 ;  /* 0x000000ffffd47224 */ /* 0x000fca00078e005c */
[C---:B------:R-:W-:Y:S01]  /*4ef0*/  HMMA.16816.F32 R132, R4.reuse, R18, R156 ;  /* 0x000000120484723c */ /* 0x040fe2000000189c */
[----:B------:R-:W-:Y:S01]  /*4f00*/  IMAD.MOV.U32 R92, RZ, RZ, R232 ;  /* 0x000000ffff5c7224 */ /* 0x000fe200078e00e8 */
[----:B------:R2:W5:Y:S04]  /*4f10*/  LDL.LU R239, [R1+0x54] ;  /* 0x0000540001ef7983 */ /* 0x0005680000300800 */
[----:B------:R2:W5:Y:S01]  /*4f20*/  LDL.LU R238, [R1+0x50] ;  /* 0x0000500001ee7983 */ /* 0x0005620000300800 */
[----:B------:R-:W-:Y:S01]  /*4f30*/  IMAD.MOV.U32 R157, RZ, RZ, R88 ;  /* 0x000000ffff9d7224 */ /* 0x000fe200078e0058 */
[----:B------:R-:W-:Y:S01]  /*4f40*/  MOV R158, R79 ;  /* 0x0000004f009e7202 */ /* 0x000fe20000000f00 */
[----:B------:R-:W-:Y:S01]  /*4f50*/  IMAD.MOV.U32 R156, RZ, RZ, R89 ;  /* 0x000000ffff9c7224 */ /* 0x000fe200078e0059 */
[----:B------:R-:W-:Y:S01]  /*4f60*/  MOV R89, R76 ;  /* 0x0000004c00597202 */ /* 0x000fe20000000f00 */
[----:B------:R-:W-:Y:S01]  /*4f70*/  IMAD.MOV.U32 R159, RZ, RZ, R78 ;  /* 0x000000ffff9f7224 */ /* 0x000fe200078e004e */
[C---:B------:R-:W-:Y:S01]  /*4f80*/  HMMA.16816.F32 R116, R4.reuse, R22, R208 ;  /* 0x000000160474723c */ /* 0x040fe200000018d0 */
[----:B------:R-:W-:Y:S01]  /*4f90*/  IMAD.MOV.U32 R88, RZ, RZ, R77 ;  /* 0x000000ffff587224 */ /* 0x000fe200078e004d */
[----:B------:R2:W5:Y:S04]  /*4fa0*/  LDL.LU R237, [R1+0x4c] ;  /* 0x00004c0001ed7983 */ /* 0x0005680000300800 */
[----:B------:R2:W5:Y:S01]  /*4fb0*/  LDL.LU R232, [R1+0x48] ;  /* 0x0000480001e87983 */ /* 0x0005620000300800 */
[----:B------:R-:W-:Y:S01]  /*4fc0*/  PLOP3.LUT P0, PT, PT, PT, UP0, 0x40, 0x0 ;  /* 0x000000000000781c */ /* 0x000fe20003f0e808 */
[----:B------:R-:W-:Y:S07]  /*4fd0*/  HMMA.16816.F32 R76, R4, R30, R160 ;  /* 0x0000001e044c723c */ /* 0x000fee00000018a0 */
[----:B------:R-:W-:Y:S01]  /*4fe0*/  FFMA.FTZ R4, R221, c[0x0][0x2d0], -R3 ;  /* 0x0000b400dd047a23 */ /* 0x000fe20000010803 */
[----:B------:R-:W-:Y:S01]  /*4ff0*/  MOV R162, R95 ;  /* 0x0000005f00a27202 */ /* 0x000fe20000000f00 */
[----:B------:R-:W-:Y:S01]  /*5000*/  IMAD.MOV.U32 R7, RZ, RZ, R94 ;  /* 0x000000ffff077224 */ /* 0x000fe200078e005e */
[----:B------:R-:W-:Y:S01]  /*5010*/  HMMA.16816.F32 R52, R8, R18, R52 ;  /* 0x000000120834723c */ /* 0x000fe20000001834 */
[----:B------:R1:W-:Y:S01]  /*5020*/  MUFU.EX2 R23, R4 ;  /* 0x0000000400177308 */ /* 0x0003e20000000800 */
[----:B------:R-:W-:Y:S01]  /*5030*/  IMAD.MOV.U32 R160, RZ, RZ, R92 ;  /* 0x000000ffffa07224 */ /* 0x000fe200078e005c */
[----:B------:R-:W-:Y:S01]  /*5040*/  MOV R5, R213 ;  /* 0x000000d500057202 */ /* 0x000fe20000000f00 */
[----:B------:R-:W-:-:S02]  /*5050*/  IMAD.MOV.U32 R161, RZ, RZ, R93 ;  /* 0x000000ffffa17224 */ /* 0x000fc400078e005d */
[----:B------:R-:W-:Y:S02]  /*5060*/  IMAD.MOV.U32 R6, RZ, RZ, R214 ;  /* 0x000000ffff067224 */ /* 0x000fe400078e00d6 */
[----:B------:R-:W-:Y:S01]  /*5070*/  HMMA.16816.F32 R92, R8, R24, R136 ;  /* 0x00000018085c723c */ /* 0x000fe20000001888 */
[----:B------:R-:W-:-:S06]  /*5080*/  IMAD.MOV.U32 R163, RZ, RZ, R212 ;  /* 0x000000ffffa37224 */ /* 0x000fcc00078e00d4 */
[----:B------:R-:W-:Y:S01]  /*5090*/  MOV R139, R215 ;  /* 0x000000d7008b7202 */ /* 0x000fe20000000f00 */
[C---:B------:R-:W-:Y:S01]  /*50a0*/  HMMA.16816.F32 R208, R8.reuse, R20, R124 ;  /* 0x0000001408d0723c */ /* 0x040fe2000000187c */
[----:B-1----:R-:W-:Y:S01]  /*50b0*/  FFMA.FTZ R4, R207, c[0x0][0x2d0], -R3 ;  /* 0x0000b400cf047a23 */ /* 0x002fe20000010803 */
[----:B------:R-:W-:Y:S01]  /*50c0*/  MOV R137, R159 ;  /* 0x0000009f00897202 */ /* 0x000fe20000000f00 */
[----:B------:R-:W-:Y:S02]  /*50d0*/  IMAD.MOV.U32 R138, RZ, RZ, R6 ;  /* 0x000000ffff8a7224 */ /* 0x000fe400078e0006 */
[----:B------:R1:W-:Y:S01]  /*50e0*/  MUFU.EX2 R25, R4 ;  /* 0x0000000400197308 */ /* 0x0003e20000000800 */
[----:B------:R-:W-:Y:S01]  /*50f0*/  IMAD.MOV.U32 R136, RZ, RZ, R158 ;  /* 0x000000ffff887224 */ /* 0x000fe200078e009e */
[----:B------:R-:W-:Y:S01]  /*5100*/  MOV R207, R137 ;  /* 0x0000008900cf7202 */ /* 0x000fe20000000f00 */
[----:B------:R-:W-:Y:S01]  /*5110*/  HMMA.16816.F32 R124, R8, R16, R120 ;  /* 0x00000010087c723c */ /* 0x000fe20000001878 */
[----:B------:R-:W-:Y:S01]  /*5120*/  IMAD.MOV.U32 R6, RZ, RZ, R162 ;  /* 0x000000ffff067224 */ /* 0x000fe200078e00a2 */
[----:B------:R-:W-:Y:S01]  /*5130*/  LDSM.16.MT88.4 R120, [R234+0x3900] ;  /* 0x00390000ea78783b */ /* 0x000fe20000004200 */
[----:B------:R-:W-:-:S05]  /*5140*/  IMAD.MOV.U32 R221, RZ, RZ, R136 ;  /* 0x000000ffffdd7224 */ /* 0x000fca00078e0088 */
[----:B------:R-:W-:Y:S01]  /*5150*/  HMMA.16816.F32 R212, R8, R26, R68 ;  /* 0x0000001a08d4723c */ /* 0x000fe20000001844 */
[--C-:B-1----:R-:W-:Y:S02]  /*5160*/  FFMA.FTZ R4, R220, c[0x0][0x2d0], -R3.reuse ;  /* 0x0000b400dc047a23 */ /* 0x102fe40000010803 */
[----:B------:R-:W-:-:S04]  /*5170*/  FFMA.FTZ R3, R203, c[0x0][0x2d0], -R3 ;  /* 0x0000b400cb037a23 */ /* 0x000fc80000010803 */
[----:B------:R-:W-:Y:S01]  /*5180*/  MOV R70, R156 ;  /* 0x0000009c00467202 */ /* 0x000fe20000000f00 */
[----:B------:R-:W-:Y:S01]  /*5190*/  IMAD.MOV.U32 R71, RZ, RZ, R157 ;  /* 0x000000ffff477224 */ /* 0x000fe200078e009d */
[C---:B------:R-:W-:Y:S01]  /*51a0*/  HMMA.16816.F32 R140, R8.reuse, R28, R140 ;  /* 0x0000001c088c723c */ /* 0x040fe2000000188c */
[----:B------:R1:W-:Y:S01]  /*51b0*/  MUFU.EX2 R24, R3 ;  /* 0x0000000300187308 */ /* 0x0003e20000000800 */
[----:B------:R-:W3:Y:S01]  /*51c0*/  LDSM.16.MT88.4 R156, [R234+0x1900] ;  /* 0x00190000ea9c783b */ /* 0x000ee20000004200 */
[----:B------:R-:W-:Y:S01]  /*51d0*/  IMAD.MOV.U32 R69, RZ, RZ, R6 ;  /* 0x000000ffff457224 */ /* 0x000fe200078e0006 */
[----:B------:R-:W-:Y:S01]  /*51e0*/  MOV R6, R107 ;  /* 0x0000006b00067202 */ /* 0x000fe20000000f00 */
[----:B------:R-:W-:Y:S01]  /*51f0*/  IMAD.MOV.U32 R107, RZ, RZ, R72 ;  /* 0x000000ffff6b7224 */ /* 0x000fe200078e0048 */
[----:B------:R-:W-:Y:S02]  /*5200*/  MOV R27, R71 ;  /* 0x00000047001b7202 */ /* 0x000fe40000000f00 */
[----:B------:R-:W-:Y:S01]  /*5210*/  HMMA.16816.F32 R44, R8, R30, R44 ;  /* 0x0000001e082c723c */ /* 0x000fe2000000182c */
[----:B------:R-:W4:Y:S01]  /*5220*/  MUFU.EX2 R26, R4 ;  /* 0x00000004001a7308 */ /* 0x000f220000000800 */
[----:B------:R-:W-:-:S05]  /*5230*/  MOV R28, R6 ;  /* 0x00000006001c7202 */ /* 0x000fca0000000f00 */
[----:B------:R-:W-:Y:S02]  /*5240*/  FADD.FTZ R9, R108, R14 ;  /* 0x0000000e6c097221 */ /* 0x000fe40000010000 */
[--C-:B-1----:R-:W-:Y:S02]  /*5250*/  FFMA.FTZ R3, R222, c[0x0][0x2d0], -R0.reuse ;  /* 0x0000b400de037a23 */ /* 0x102fe40000010800 */
[----:B------:R-:W-:Y:S02]  /*5260*/  FADD.FTZ R10, R70, R223 ;  /* 0x000000df460a7221 */ /* 0x000fe40000010000 */
[----:B------:R1:W-:Y:S01]  /*5270*/  MUFU.EX2 R19, R3 ;  /* 0x0000000300137308 */ /* 0x0003e20000000800 */
[----:B------:R-:W-:Y:S02]  /*5280*/  IMAD.MOV.U32 R223, RZ, RZ, R107 ;  /* 0x000000ffffdf7224 */ /* 0x000fe400078e006b */
[----:B-1----:R-:W-:-:S05]  /*5290*/  FFMA.FTZ R3, R202, c[0x0][0x2d0], -R0 ;  /* 0x0000b400ca037a23 */ /* 0x002fca0000010800 */
[----:B------:R1:W-:Y:S02]  /*52a0*/  MUFU.EX2 R20, R3 ;  /* 0x0000000300147308 */ /* 0x0003e40000000800 */
[--C-:B-1----:R-:W-:Y:S02]  /*52b0*/  FFMA.FTZ R3, R201, c[0x0][0x2d0], -R0.reuse ;  /* 0x0000b400c9037a23 */ /* 0x102fe40000010800 */
[----:B------:R-:W-:-:S04]  /*52c0*/  FFMA.FTZ R0, R200, c[0x0][0x2d0], -R0 ;  /* 0x0000b400c8007a23 */ /* 0x000fc80000010800 */
[----:B------:R-:W-:Y:S08]  /*52d0*/  MUFU.EX2 R22, R3 ;  /* 0x0000000300167308 */ /* 0x000ff00000000800 */
[----:B------:R1:W-:Y:S02]  /*52e0*/  MUFU.EX2 R21, R0 ;  /* 0x0000000000157308 */ /* 0x0003e40000000800 */
[----:B-1----:R-:W-:-:S02]  /*52f0*/  FFMA.FTZ R0, R139, c[0x0][0x2d0], -R13 ;  /* 0x0000b4008b007a23 */ /* 0x002fc4000001080d */
[----:B------:R-:W-:-:S04]  /*5300*/  IMAD.MOV.U32 R139, RZ, RZ, R7 ;  /* 0x000000ffff8b7224 */ /* 0x000fc800078e0007 */
[----:B------:R1:W-:Y:S01]  /*5310*/  MUFU.EX2 R16, R0 ;  /* 0x0000000000107308 */ /* 0x0003e20000000800 */
[----:B------:R-:W-:-:S04]  /*5320*/  IMAD.MOV.U32 R7, RZ, RZ, R163 ;  /* 0x000000ffff077224 */ /* 0x000fc800078e00a3 */
[----:B------:R-:W-:Y:S02]  /*5330*/  IMAD.MOV.U32 R68, RZ, RZ, R7 ;  /* 0x000000ffff447224 */ /* 0x000fe400078e0007 */
[----:B------:R-:W-:Y:S02]  /*5340*/  IMAD.MOV.U32 R7, RZ, RZ, R90 ;  /* 0x000000ffff077224 */ /* 0x000fe400078e005a */
[----:B------:R-:W-:Y:S02]  /*5350*/  FADD.FTZ R8, R69, R68 ;  /* 0x0000004445087221 */ /* 0x000fe40000010000 */
[----:B------:R-:W-:Y:S02]  /*5360*/  IMAD.MOV.U32 R31, RZ, RZ, R7 ;  /* 0x000000ffff1f7224 */ /* 0x000fe400078e0007 */
[----:B-1----:R-:W-:Y:S01]  /*5370*/  FFMA.FTZ R0, R5, c[0x0][0x2d0], -R13 ;  /* 0x0000b40005007a23 */ /* 0x002fe2000001080d */
[----:B------:R-:W-:-:S03]  /*5380*/  MOV R5, R161 ;  /* 0x000000a100057202 */ /* 0x000fc60000000f00 */
[----:B------:R1:W1:Y:S02]  /*5390*/  MUFU.EX2 R17, R0 ;  /* 0x0000000000117308 */ /* 0x0002640000000800 */
[----:B------:R-:W-:Y:S02]  /*53a0*/  FFMA.FTZ R3, R5, c[0x0][0x2d0], -R12 ;  /* 0x0000b40005037a23 */ /* 0x000fe4000001080c */
[----:B------:R-:W-:Y:S01]  /*53b0*/  IMAD.MOV.U32 R5, RZ, RZ, R106 ;  /* 0x000000ffff057224 */ /* 0x000fe200078e006a */
[----:B------:R-:W-:Y:S02]  /*53c0*/  MOV R106, R91 ;  /* 0x0000005b006a7202 */ /* 0x000fe40000000f00 */
[----:B------:R-:W-:Y:S01]  /*53d0*/  MOV R91, R166 ;  /* 0x000000a6005b7202 */ /* 0x000fe20000000f00 */
[----:B------:R-:W-:Y:S01]  /*53e0*/  IMAD.MOV.U32 R29, RZ, RZ, R5 ;  /* 0x000000ffff1d7224 */ /* 0x000fe200078e0005 */
[----:B----4-:R-:W-:Y:S01]  /*53f0*/  F2FP.PACK_AB R166, R24, R26 ;  /* 0x0000001a18a6723e */ /* 0x010fe200000000ff */
[----:B------:R-:W-:Y:S01]  /*5400*/  LDSM.16.MT88.4 R4, [R235+0x3900] ;  /* 0x00390000eb04783b */ /* 0x000fe20000004200 */
[----:B------:R-:W-:Y:S01]  /*5410*/  MOV R30, R106 ;  /* 0x0000006a001e7202 */ /* 0x000fe20000000f00 */
[--C-:B-1----:R-:W-:Y:S01]  /*5420*/  FFMA.FTZ R0, R160, c[0x0][0x2d0], -R13.reuse ;  /* 0x0000b400a0007a23 */ /* 0x102fe2000001080d */
[----:B------:R-:W-:Y:S01]  /*5430*/  F2FP.PACK_AB R200, R17, R16 ;  /* 0x0000001011c8723e */ /* 0x000fe200000000ff */
[----:B------:R-:W1:Y:S02]  /*5440*/  LDSM.16.MT88.4 R160, [R233+0x1900] ;  /* 0x00190000e9a0783b */ /* 0x000e640000004200 */
[----:B------:R4:W-:Y:S02]  /*5450*/  MUFU.EX2 R18, R0 ;  /* 0x0000000000127308 */ /* 0x0009e40000000800 */
[----:B----4-:R-:W-:Y:S01]  /*5460*/  FFMA.FTZ R0, R167, c[0x0][0x2d0], -R13 ;  /* 0x0000b400a7007a23 */ /* 0x010fe2000001080d */
[----:B------:R-:W-:-:S05]  /*5470*/  MOV R167, R15 ;  /* 0x0000000f00a77202 */ /* 0x000fca0000000f00 */
[----:B------:R4:W2:Y:S01]  /*5480*/  MUFU.EX2 R15, R0 ;  /* 0x00000000000f7308 */ /* 0x0008a20000000800 */
[----:B------:R-:W-:Y:S01]  /*5490*/  IMAD.MOV.U32 R90, RZ, RZ, R167 ;  /* 0x000000ffff5a7224 */ /* 0x000fe200078e00a7 */
[----:B------:R-:W-:Y:S01]  /*54a0*/  F2FP.PACK_AB R167, R21, R22 ;  /* 0x0000001615a7723e */ /* 0x000fe200000000ff */
[----:B----4-:R-:W-:Y:S01]  /*54b0*/  FFMA.FTZ R0, R138, c[0x0][0x2d0], -R12 ;  /* 0x0000b4008a007a23 */ /* 0x010fe2000001080c */
[----:B--2---:R-:W-:Y:S01]  /*54c0*/  F2FP.PACK_AB R202, R15, R18 ;  /* 0x000000120fca723e */ /* 0x004fe200000000ff */
[----:B------:R-:W-:-:S03]  /*54d0*/  IMAD.MOV.U32 R138, RZ, RZ, R74 ;  /* 0x000000ffff8a7224 */ /* 0x000fc600078e004a */
[----:B------:R2:W-:Y:S01]  /*54e0*/  MUFU.EX2 R11, R0 ;  /* 0x00000000000b7308 */ /* 0x0005e20000000800 */
[----:B------:R-:W-:Y:S02]  /*54f0*/  IMAD.MOV.U32 R220, RZ, RZ, R138 ;  /* 0x000000ffffdc7224 */ /* 0x000fe400078e008a */
[----:B--2---:R-:W-:Y:S01]  /*5500*/  FFMA.FTZ R0, R139, c[0x0][0x2d0], -R12 ;  /* 0x0000b4008b007a23 */ /* 0x004fe2000001080c */
[----:B------:R-:W-:-:S04]  /*5510*/  MOV R139, R75 ;  /* 0x0000004b008b7202 */ /* 0x000fc80000000f00 */
[----:B------:R2:W4:Y:S01]  /*5520*/  MUFU.EX2 R13, R0 ;  /* 0x00000000000d7308 */ /* 0x0005220000000800 */
[----:B------:R-:W-:Y:S02]  /*5530*/  MOV R222, R139 ;  /* 0x0000008b00de7202 */ /* 0x000fe40000000f00 */
[----:B------:R-:W-:Y:S01]  /*5540*/  LDSM.16.MT88.4 R136, [R236+0x3900] ;  /* 0x00390000ec88783b */ /* 0x000fe20000004200 */
[----:B--2---:R-:W-:Y:S01]  /*5550*/  FFMA.FTZ R0, R73, c[0x0][0x2d0], -R12 ;  /* 0x0000b40049007a23 */ /* 0x004fe2000001080c */
[----:B----4-:R-:W-:-:S03]  /*5560*/  F2FP.PACK_AB R201, R13, R11 ;  /* 0x0000000b0dc9723e */ /* 0x010fc600000000ff */
[----:B------:R2:W-:Y:S01]  /*5570*/  MUFU.EX2 R12, R3 ;  /* 0x00000003000c7308 */ /* 0x0005e20000000800 */
[----:B------:R-:W4:Y:S07]  /*5580*/  LDSM.16.MT88.4 R72, [R236+0x1900] ;  /* 0x00190000ec48783b */ /* 0x000f2e0000004200 */
[----:B------:R-:W1:Y:S01]  /*5590*/  MUFU.EX2 R14, R0 ;  /* 0x00000000000e7308 */ /* 0x000e620000000800 */
[----:B--2---:R-:W-:Y:S01]  /*55a0*/  FADD.FTZ R3, R165, R164 ;  /* 0x000000a4a5037221 */ /* 0x004fe20000010000 */
[----:B------:R-:W-:-:S02]  /*55b0*/  F2FP.PACK_AB R164, R25, R23 ;  /* 0x0000001719a4723e */ /* 0x000fc400000000ff */
[----:B------:R-:W-:Y:S02]  /*55c0*/  F2FP.PACK_AB R165, R20, R19 ;  /* 0x0000001314a5723e */ /* 0x000fe400000000ff */
[----:B-1----:R-:W-:Y:S01]  /*55d0*/  F2FP.PACK_AB R203, R14, R12 ;  /* 0x0000000c0ecb723e */ /* 0x002fe200000000ff */
[----:B------:R-:W-:-:S04]  /*55e0*/  IMAD.MOV.U32 R0, RZ, RZ, R89 ;  /* 0x000000ffff007224 */ /* 0x000fc800078e0059 */
[----:B---3--:R-:W-:Y:S01]  /*55f0*/  HMMA.16816.F32 R172, R164, R156, R172 ;  /* 0x0000009ca4ac723c */ /* 0x008fe200000018ac */
[----:B------:R-:W-:Y:S02]  /*5600*/  FADD.FTZ R0, R0, R3 ;  /* 0x0000000300007221 */ /* 0x000fe40000010000 */
[----:B------:R-:W-:-:S05]  /*5610*/  FADD.FTZ R3, R252, R9 ;  /* 0x00000009fc037221 */ /* 0x000fca0000010000 */
[C---:B------:R-:W-:Y:S08]  /*5620*/  HMMA.16816.F32 R188, R200.reuse, R156, R188 ;  /* 0x0000009cc8bc723c */ /* 0x040ff000000018bc */
[-C--:B------:R-:W-:Y:S08]  /*5630*/  HMMA.16816.F32 R192, R200, R158.reuse, R192 ;  /* 0x0000009ec8c0723c */ /* 0x080ff000000018c0 */
[C---:B------:R-:W-:Y:S07]  /*5640*/  HMMA.16816.F32 R156, R164.reuse, R158, R36 ;  /* 0x0000009ea49c723c */ /* 0x040fee0000001824 */
[----:B------:R-:W-:Y:S01]  /*5650*/  MOV R37, R111 ;  /* 0x0000006f00257202 */ /* 0x000fe20000000f00 */
[----:B------:R-:W-:Y:S01]  /*5660*/  HMMA.16816.F32 R176, R164, R160, R176 ;  /* 0x000000a0a4b0723c */ /* 0x000fe200000018b0 */
[----:B------:R-:W-:Y:S01]  /*5670*/  MOV R38, R109 ;  /* 0x0000006d00267202 */ /* 0x000fe20000000f00 */
[----:B------:R-:W-:Y:S01]  /*5680*/  IMAD.MOV.U32 R36, RZ, RZ, R110 ;  /* 0x000000ffff247224 */ /* 0x000fe200078e006e */
[----:B------:R-:W-:Y:S01]  /*5690*/  MOV R39, R88 ;  /* 0x0000005800277202 */ /* 0x000fe20000000f00 */
[----:B------:R-:W-:-:S02]  /*56a0*/  FADD.FTZ R10, R37, R10 ;  /* 0x0000000a250a7221 */ /* 0x000fc40000010000 */
[----:B------:R-:W-:Y:S02]  /*56b0*/  FADD.FTZ R9, R38, R0 ;  /* 0x0000000026097221 */ /* 0x000fe40000010000 */
[----:B------:R-:W-:Y:S01]  /*56c0*/  HMMA.16816.F32 R180, R200, R160, R180 ;  /* 0x000000a0c8b4723c */ /* 0x000fe200000018b4 */
[----:B------:R-:W-:-:S07]  /*56d0*/  FADD.FTZ R8, R36, R8 ;  /* 0x0000000824087221 */ /* 0x000fce0000010000 */
[-C--:B------:R-:W-:Y:S08]  /*56e0*/  HMMA.16816.F32 R184, R200, R162.reuse, R184 ;  /* 0x000000a2c8b8723c */ /* 0x080ff000000018b8 */
[----:B------:R-:W-:Y:S07]  /*56f0*/  HMMA.16816.F32 R160, R164, R162, R40 ;  /* 0x000000a2a4a0723c */ /* 0x000fee0000001828 */
[----:B------:R-:W-:Y:S01]  /*5700*/  MOV R41, R104 ;  /* 0x0000006800297202 */ /* 0x000fe20000000f00 */
[----:B------:R-:W-:Y:S01]  /*5710*/  IMAD.MOV.U32 R42, RZ, RZ, R91 ;  /* 0x000000ffff2a7224 */ /* 0x000fe200078e005b */
[----:B------:R-:W-:Y:S01]  /*5720*/  HMMA.16816.F32 R144, R200, R4, R144 ;  /* 0x00000004c890723c */ /* 0x000fe20000001890 */
[----:B------:R-:W-:Y:S01]  /*5730*/  IMAD.MOV.U32 R40, RZ, RZ, R105 ;  /* 0x000000ffff287224 */ /* 0x000fe200078e0069 */
[----:B------:R-:W-:Y:S01]  /*5740*/  MOV R43, R90 ;  /* 0x0000005a002b7202 */ /* 0x000fe20000000f00 */
[----:B------:R-:W-:Y:S01]  /*5750*/  FADD.FTZ R0, R41, R10 ;  /* 0x0000000a29007221 */ /* 0x000fe20000010000 */
[----:B------:R-:W1:Y:S01]  /*5760*/  LDSM.16.MT88.4 R88, [R235+0x1900] ;  /* 0x00190000eb58783b */ /* 0x000e620000004200 */
[----:B------:R-:W-:-:S03]  /*5770*/  FADD.FTZ R9, R42, R9 ;  /* 0x000000092a097221 */ /* 0x000fc60000010000 */
[----:B------:R-:W-:Y:S01]  /*5780*/  HMMA.16816.F32 R140, R164, R4, R140 ;  /* 0x00000004a48c723c */ /* 0x000fe2000000188c */
[----:B------:R-:W2:Y:S06]  /*5790*/  LDSM.16.MT88.4 R104, [R233+0x3900] ;  /* 0x00390000e968783b */ /* 0x000eac0000004200 */
[----:B------:R-:W-:Y:S01]  /*57a0*/  FADD.FTZ R4, R39, R3 ;  /* 0x0000000327047221 */ /* 0x000fe20000010000 */
[----:B----4-:R-:W-:Y:S01]  /*57b0*/  HMMA.16816.F32 R196, R200, R72, R196 ;  /* 0x00000048c8c4723c */ /* 0x010fe200000018c4 */
[----:B------:R-:W-:Y:S02]  /*57c0*/  FADD.FTZ R3, R40, R8 ;  /* 0x0000000828037221 */ /* 0x000fe40000010000 */
        /* <DEDUP_REMOVED lines=28> */
[----:B--2---:R-:W-:Y:S01]  /*5990*/  HMMA.16816.F32 R96, R200, R104, R96 ;  /* 0x00000068c860723c */ /* 0x004fe20000001860 */
        /* <DEDUP_REMOVED lines=23> */
[----:B------:R-:W-:Y:S01]  /*5b10*/  FADD.FTZ R5, R12, R5 ;  /* 0x000000050c057221 */ /* 0x000fe20000010000 */
[C---:B------:R-:W-:Y:S01]  /*5b20*/  HMMA.16816.F32 R168, R164.reuse, R72, R168 ;  /* 0x00000048a4a8723c */ /* 0x040fe200000018a8 */
[----:B------:R-:W-:Y:S01]  /*5b30*/  FADD.FTZ R4, R18, R4 ;  /* 0x0000000412047221 */ /* 0x000fe20000010000 */
[----:B------:R1:W-:Y:S06]  /*5b40*/  STL [R1+0x14], R0 ;  /* 0x0000140001007387 */ /* 0x0003ec0000100800 */
[C---:B------:R-:W-:Y:S08]  /*5b50*/  HMMA.16816.F32 R76, R164.reuse, R88, R224 ;  /* 0x00000058a44c723c */ /* 0x040ff000000018e0 */
[C---:B------:R-:W-:Y:S08]  /*5b60*/  HMMA.16816.F32 R92, R164.reuse, R104, R92 ;  /* 0x00000068a45c723c */ /* 0x040ff0000000185c */
[----:B------:R-:W-:Y:S01]  /*5b70*/  HMMA.16816.F32 R108, R164, R120, R208 ;  /* 0x00000078a46c723c */ /* 0x000fe200000018d0 */
[----:B-1----:R-:W-:-:S07]  /*5b80*/  FADD.FTZ R0, R14, R5 ;  /* 0x000000050e007221 */ /* 0x002fce0000010000 */
        /* <DEDUP_REMOVED lines=12> */
[----:B------:R-:W-:Y:S05]  /*5c50*/  @P0 BRA `(.L_x_2873) ;  /* 0x0000405000000947 */ /* 0x000fea0003800000 */
[----:B------:R-:W2:Y:S04]  /*5c60*/  LDL R221, [R1+0x28] ;  /* 0x0000280001dd7983 */ /* 0x000ea80000100800 */
[----:B------:R-:W3:Y:S01]  /*5c70*/  LDL R27, [R1+0x8] ;  /* 0x00000800011b7983 */ /* 0x000ee20000100800 */
[----:B------:R-:W-:Y:S01]  /*5c80*/  MOV R155, R2 ;  /* 0x00000002009b7202 */ /* 0x000fe20000000f00 */
[----:B------:R-:W-:Y:S01]  /*5c90*/  IMAD.MOV.U32 R149, RZ, RZ, R152 ;  /* 0x000000ffff957224 */ /* 0x000fe200078e0098 */
[----:B------:R-:W-:Y:S01]  /*5ca0*/  UIADD3 UR7, UR7, -0x2, URZ ;  /* 0xfffffffe07077890 */ /* 0x000fe2000fffe03f */
[----:B-1----:R-:W-:-:S02]  /*5cb0*/  IMAD.MOV.U32 R0, RZ, RZ, R153 ;  /* 0x000000ffff007224 */ /* 0x002fc400078e0099 */
        /* <DEDUP_REMOVED lines=10> */
[----:B------:R1:W-:Y:S02]  /*5d60*/  STL [R1], R4 ;  /* 0x0000000401007387 */ /* 0x0003e40000100800 */
[----:B------:R-:W2:Y:S01]  /*5d70*/  LDL R27, [R1+0x38] ;  /* 0x00003800011b7983 */ /* 0x000ea20000100800 */
[----:B------:R-:W-:Y:S02]  /*5d80*/  SEL R3, RZ, 0x10, P3 ;  /* 0x00000010ff037807 */ /* 0x000fe40001800000 */
[----:B-1----:R-:W-:Y:S02]  /*5d90*/  SEL R2, RZ, 0x10, P4 ;  /* 0x00000010ff027807 */ /* 0x002fe40002000000 */
[----:B------:R-:W-:Y:S02]  /*5da0*/  ISETP.NE.U32.AND P6, PT, R3, RZ, PT ;  /* 0x000000ff0300720c */ /* 0x000fe40003fc5070 */
[----:B------:R-:W-:-:S02]  /*5db0*/  ISETP.NE.U32.AND P2, PT, R2, RZ, PT ;  /* 0x000000ff0200720c */ /* 0x000fc40003f45070 */
[----:B------:R-:W-:Y:S02]  /*5dc0*/  IADD3 R3, -R3, 0x10, RZ ;  /* 0x0000001003037810 */ /* 0x000fe40007ffe1ff */
[----:B------:R-:W-:Y:S02]  /*5dd0*/  IADD3 R2, -R2, 0x10, RZ ;  /* 0x0000001002027810 */ /* 0x000fe40007ffe1ff */
[----:B------:R-:W-:Y:S02]  /*5de0*/  LOP3.LUT R3, R3, 0xf, RZ, 0xc0, !PT ;  /* 0x0000000f03037812 */ /* 0x000fe400078ec0ff */
[----:B------:R-:W-:Y:S01]  /*5df0*/  LOP3.LUT R2, R2, 0xf, RZ, 0xc0, !PT ;  /* 0x0000000f02027812 */ /* 0x000fe200078ec0ff */
[----:B--2---:R-:W-:Y:S01]  /*5e00*/  IMAD.SHL.U32 R252, R27, 0x2, RZ ;  /* 0x000000021bfc7824 */ /* 0x004fe200078e00ff */
[----:B------:R-:W-:Y:S05]  /*5e10*/  BRA `(.L_x_2874) ;  /* 0x0000044000007947 */ /* 0x000fea0003800000 */
.L_x_2876:
[----:B------:R-:W2:Y:S01]  /*5e20*/  LDL R148, [R1+0x24] ;  /* 0x0000240001947983 */ /* 0x000ea20000100800 */
[----:B------:R-:W-:Y:S01]  /*5e30*/  IMAD.MOV.U32 R150, RZ, RZ, c[0x0][0x2b8] ;  /* 0x0000ae00ff967624 */ /* 0x000fe200078e00ff */
[----:B------:R-:W-:Y:S01]  /*5e40*/  ULEA UR4, UR7, UR10, 0x6 ;  /* 0x0000000a07047291 */ /* 0x000fe2000f8e303f */
[----:B------:R-:W-:Y:S01]  /*5e50*/  IMAD.MOV.U32 R152, RZ, RZ, RZ ;  /* 0x000000ffff987224 */ /* 0x000fe200078e00ff */
[----:B------:R-:W3:Y:S02]  /*5e60*/  LDL.64 R230, [R1+0x30] ;  /* 0x0000300001e67983 */ /* 0x000ee40000100a00 */
[----:B------:R-:W-:Y:S02]  /*5e70*/  ISETP.NE.AND P1, PT, R150, 0x1, PT ;  /* 0x000000019600780c */ /* 0x000fe40003f25270 */
[----:B------:R-:W4:Y:S01]  /*5e80*/  LDL R228, [R1+0x4] ;  /* 0x0000040001e47983 */ /* 0x000f220000100800 */
[----:B------:R-:W-:Y:S03]  /*5e90*/  IMAD.U32 R3, RZ, RZ, UR4 ;  /* 0x00000004ff037e24 */ /* 0x000fe6000f8e00ff */
[----:B------:R-:W5:Y:S02]  /*5ea0*/  LDL R229, [R1] ;  /* 0x0000000001e57983 */ /* 0x000f640000100800 */
[----:B--2---:R-:W-:Y:S05]  /*5eb0*/  IADD3 R3, R3, -0x40, R148 ;  /* 0xffffffc003037810 */ /* 0x004fea0007ffe094 */
[----:B------:R-:W-:Y:S04]  /*5ec0*/  @P1 IMAD.HI.U32 R148, R3, c[0x0][0x2bc], RZ ;  /* 0x0000af0003941a27 */ /* 0x000fe800078e00ff */
[--C-:B------:R-:W-:Y:S01]  /*5ed0*/  IMAD.MOV.U32 R2, RZ, RZ, R3.reuse ;  /* 0x000000ffff027224 */ /* 0x100fe200078e0003 */
[----:B------:R-:W-:Y:S04]  /*5ee0*/  @P1 SHF.R.U32.HI R2, RZ, c[0x0][0x2c0], R148 ;  /* 0x0000b000ff021a19 */ /* 0x000fe80000011694 */
[C---:B------:R-:W-:Y:S04]  /*5ef0*/  @!P5 IADD3 R148, P0, R2.reuse, UR14, RZ ;  /* 0x0000000e0294dc10 */ /* 0x040fe8000ff1e0ff */
[----:B------:R-:W-:Y:S01]  /*5f00*/  @!P5 LEA.HI.X.SX32 R151, R2, UR11, 0x1, P0 ;  /* 0x0000000b0297dc11 */ /* 0x000fe200080f0eff */
[----:B------:R-:W-:Y:S01]  /*5f10*/  IMAD.MOV R2, RZ, RZ, -R2 ;  /* 0x000000ffff027224 */ /* 0x000fe200078e0a02 */
[----:B------:R-:W-:Y:S03]  /*5f20*/  @!P5 LEA R150, P0, R148, c[0x0][0x2a0], 0x2 ;  /* 0x0000a8009496da11 */ /* 0x000fe600078010ff */
[----:B------:R-:W-:Y:S01]  /*5f30*/  IMAD R153, R2, c[0x0][0x2b8], R3 ;  /* 0x0000ae0002997a24 */ /* 0x000fe200078e0203 */
[----:B------:R-:W-:Y:S04]  /*5f40*/  @!P5 LEA.HI.X R151, R148, c[0x0][0x2a4], R151, 0x2, P0 ;  /* 0x0000a9009497da11 */ /* 0x000fe800000f1497 */
[----:B------:R-:W-:Y:S01]  /*5f50*/  STL [R1+0x10], R153 ;  /* 0x0000109901007387 */ /* 0x000fe20000100800 */
[----:B------:R-:W-:Y:S03]  /*5f60*/  SHF.R.S32.HI R2, RZ, 0x1f, R153 ;  /* 0x0000001fff027819 */ /* 0x000fe60000011499 */
[----:B------:R-:W2:Y:S02]  /*5f70*/  @!P5 LDG.E R152, [R150.64] ;  /* 0x0000000c9698d981 */ /* 0x000ea4000c1e1900 */
[----:B------:R-:W-:Y:S02]  /*5f80*/  IMAD R148, R2, c[0x0][0x1e0], RZ ;  /* 0x0000780002947a24 */ /* 0x000fe400078e02ff */
[C---:B------:R-:W-:Y:S04]  /*5f90*/  IMAD.WIDE.U32 R2, R153.reuse, c[0x0][0x1e0], RZ ;  /* 0x0000780099027a25 */ /* 0x040fe800078e00ff */
        /* <DEDUP_REMOVED lines=12> */
[----:B------:R-:W3:Y:S04]  /*6060*/  SHFL.IDX PT, R148, R3, RZ, 0x181f ;  /* 0x00181fff03947589 */ /* 0x000ee800000e0000 */
[----:B------:R-:W1:Y:S04]  /*6070*/  SHFL.IDX PT, R150, R2, RZ, 0x181f ;  /* 0x00181fff02967589 */ /* 0x000e6800000e0000 */
[----:B------:R-:W2:Y:S04]  /*6080*/  SHFL.IDX PT, R151, R2, 0x1, 0x181f ;  /* 0x00381f0002977f89 */ /* 0x000ea800000e0000 */
[----:B------:R-:W2:Y:S04]  /*6090*/  SHFL.IDX PT, R212, R3, 0x2, 0x181f ;  /* 0x00581f0003d47f89 */ /* 0x000ea800000e0000 */
[----:B------:R-:W2:Y:S04]  /*60a0*/  SHFL.IDX PT, R213, R2, 0x2, 0x181f ;  /* 0x00581f0002d57f89 */ /* 0x000ea800000e0000 */
[----:B------:R-:W2:Y:S01]  /*60b0*/  SHFL.IDX PT, R3, R3, 0x3, 0x181f ;  /* 0x00781f0003037f89 */ /* 0x000ea200000e0000 */
[----:B---3--:R-:W-:Y:S05]  /*60c0*/  IADD3 R152, P0, R230, R148, RZ ;  /* 0x00000094e6987210 */ /* 0x008fea0007f1e0ff */
[C---:B-1----:R-:W-:Y:S01]  /*60d0*/  IMAD.X R153, R231.reuse, 0x1, R150, P0 ;  /* 0x00000001e7997824 */ /* 0x042fe200000e0696 */
[----:B----4-:R-:W-:Y:S02]  /*60e0*/  IADD3 R210, P0, R148, R228, RZ ;  /* 0x000000e494d27210 */ /* 0x010fe40007f1e0ff */
[----:B------:R-:W1:Y:S02]  /*60f0*/  SHFL.IDX PT, R148, R2, 0x3, 0x181f ;  /* 0x00781f0002947f89 */ /* 0x000e6400000e0000 */
[-C--:B-----5:R-:W-:Y:S02]  /*6100*/  IADD3.X R211, R150, R229.reuse, RZ, P0, !PT ;  /* 0x000000e596d37210 */ /* 0x0a0fe400007fe4ff */
[----:B------:R3:W-:Y:S01]  /*6110*/  LDGSTS.E.BYPASS.LTC128B.128 [R252+0x4100], [R152.64], !P3 ;  /* 0x0410000098fc7fae */ /* 0x0007e2000d901d4c */
[----:B------:R-:W-:Y:S03]  /*6120*/  IADD3 R208, P0, R230, R206, RZ ;  /* 0x000000cee6d07210 */ /* 0x000fe60007f1e0ff */
[----:B------:R4:W-:Y:S02]  /*6130*/  LDGSTS.E.BYPASS.LTC128B.128 [R252+0x6100], [R210.64], !P4 ;  /* 0x06100000d2fc7fae */ /* 0x0009e4000e101d4c */
[----:B--2---:R-:W-:Y:S01]  /*6140*/  IMAD.X R209, R231, 0x1, R151, P0 ;  /* 0x00000001e7d17824 */ /* 0x004fe200000e0697 */
[----:B------:R-:W-:Y:S04]  /*6150*/  IADD3 R206, P0, R206, R228, RZ ;  /* 0x000000e4cece7210 */ /* 0x000fe80007f1e0ff */
[----:B------:R4:W-:Y:S01]  /*6160*/  LDGSTS.E.BYPASS.LTC128B.128 [R252+0x4900], [R208.64], !P3 ;  /* 0x04900000d0fc7fae */ /* 0x0009e2000d901d4c */
[----:B------:R-:W-:Y:S01]  /*6170*/  IMAD.X R207, R151, 0x1, R229, P0 ;  /* 0x0000000197cf7824 */ /* 0x000fe200000e06e5 */
[----:B------:R-:W-:Y:S04]  /*6180*/  IADD3 R204, P0, R230, R212, RZ ;  /* 0x000000d4e6cc7210 */ /* 0x000fe80007f1e0ff */
[----:B------:R4:W-:Y:S01]  /*6190*/  LDGSTS.E.BYPASS.LTC128B.128 [R252+0x6900], [R206.64], !P4 ;  /* 0x06900000cefc7fae */ /* 0x0009e2000e101d4c */
[----:B------:R-:W-:Y:S05]  /*61a0*/  IMAD.X R205, R231, 0x1, R213, P0 ;  /* 0x00000001e7cd7824 */ /* 0x000fea00000e06d5 */
[----:B------:R4:W-:Y:S01]  /*61b0*/  LDGSTS.E.BYPASS.LTC128B.128 [R252+0x5100], [R204.64], !P3 ;  /* 0x05100000ccfc7fae */ /* 0x0009e2000d901d4c */
[-C--:B---3--:R-:W-:Y:S04]  /*61c0*/  IADD3 R152, P0, R212, R228.reuse, RZ ;  /* 0x000000e4d4987210 */ /* 0x088fe80007f1e0ff */
[----:B------:R-:W-:Y:S02]  /*61d0*/  IADD3.X R153, R213, R229, RZ, P0, !PT ;  /* 0x000000e5d5997210 */ /* 0x000fe400007fe4ff */
[----:B------:R-:W-:Y:S03]  /*61e0*/  IADD3 R150, P0, R230, R3, RZ ;  /* 0x00000003e6967210 */ /* 0x000fe60007f1e0ff */
[----:B------:R4:W-:Y:S02]  /*61f0*/  LDGSTS.E.BYPASS.LTC128B.128 [R252+0x7100], [R152.64], !P4 ;  /* 0x0710000098fc7fae */ /* 0x0009e4000e101d4c */
[----:B-1----:R-:W-:Y:S01]  /*6200*/  IMAD.X R151, R231, 0x1, R148, P0 ;  /* 0x00000001e7977824 */ /* 0x002fe200000e0694 */
[----:B------:R-:W-:Y:S04]  /*6210*/  IADD3 R2, P0, R3, R228, RZ ;  /* 0x000000e403027210 */ /* 0x000fe80007f1e0ff */
[----:B------:R4:W-:Y:S01]  /*6220*/  LDGSTS.E.BYPASS.LTC128B.128 [R252+0x5900], [R150.64], !P3 ;  /* 0x0590000096fc7fae */ /* 0x0009e2000d901d4c */
[----:B------:R-:W-:Y:S05]  /*6230*/  IMAD.X R3, R148, 0x1, R229, P0 ;  /* 0x0000000194037824 */ /* 0x000fea00000e06e5 */
[----:B------:R4:W-:Y:S01]  /*6240*/  LDGSTS.E.BYPASS.LTC128B.128 [R252+0x7900], [R2.64], !P4 ;  /* 0x0790000002fc7fae */ /* 0x0009e2000e101d4c */
[----:B------:R-:W-:-:S05]  /*6250*/  BRA `(.L_x_2875) ;  /* 0x00000f0000007947 */ /* 0x000fca0003800000 */
.L_x_2874:
[----:B------:R-:W2:Y:S01]  /*6260*/  LDL R5, [R1+0x10] ;  /* 0x0000100001057983 */ /* 0x000ea20000100800 */
[----:B------:R-:W-:Y:S04]  /*6270*/  DEPBAR.LE SB0, 0x0 ;  /* 0x000080000000791a */ /* 0x000fe80000000000 */
[----:B------:R-:W-:Y:S01]  /*6280*/  SEL R7, RZ, 0x10, P3 ;  /* 0x00000010ff077807 */ /* 0x000fe20001800000 */
[----:B------:R-:W3:Y:S01]  /*6290*/  LDL R6, [R1+0xc] ;  /* 0x00000c0001067983 */ /* 0x000ee20000100800 */
[----:B------:R-:W-:Y:S02]  /*62a0*/  UISETP.GE.AND UP0, UPT, UR7, 0x1, UPT ;  /* 0x000000010700788c */ /* 0x000fe4000bf06270 */
[----:B------:R-:W-:Y:S03]  /*62b0*/  IADD3 R7, -R7, 0x10, RZ ;  /* 0x0000001007077810 */ /* 0x000fe60007ffe1ff */
[----:B------:R-:W4:Y:S01]  /*62c0*/  LDL.64 R58, [R1+0x30] ;  /* 0x00003000013a7983 */ /* 0x000f220000100a00 */
[----:B------:R-:W-:Y:S05]  /*62d0*/  LOP3.LUT R7, R7, 0xf, RZ, 0xc0, !PT ;  /* 0x0000000f07077812 */ /* 0x000fea00078ec0ff */
[----:B------:R-:W4:Y:S06]  /*62e0*/  LDL R57, [R1+0x4] ;  /* 0x0000040001397983 */ /* 0x000f2c0000100800 */
[----:B------:R-:W4:Y:S06]  /*62f0*/  LDL R56, [R1] ;  /* 0x0000000001387983 */ /* 0x000f2c0000100800 */
[----:B------:R-:W-:Y:S06]  /*6300*/  BAR.SYNC.DEFER_BLOCKING 0x0 ;  /* 0x0000000000007b1d */ /* 0x000fec0000010000 */
[----:B-----5:R-:W-:Y:S06]  /*6310*/  LDSM.16.M88.4 R64, [R239+0x8100] ;  /* 0x00810000ef40783b */ /* 0x020fec0000000200 */
[----:B------:R-:W-:Y:S06]  /*6320*/  LDSM.16.M88.4 R16, [R232+0x4100] ;  /* 0x00410000e810783b */ /* 0x000fec0000000200 */
[----:B------:R-:W-:Y:S06]  /*6330*/  LDSM.16.M88.4 R60, [R239+0xa100] ;  /* 0x00a10000ef3c783b */ /* 0x000fec0000000200 */
[----:B------:R-:W-:Y:S06]  /*6340*/  LDSM.16.M88.4 R32, [R232+0x4900] ;  /* 0x00490000e820783b */ /* 0x000fec0000000200 */
[----:B------:R-:W-:Y:S06]  /*6350*/  LDSM.16.M88.4 R48, [R232+0x5100] ;  /* 0x00510000e830783b */ /* 0x000fec0000000200 */
[----:B------:R-:W-:Y:S06]  /*6360*/  LDSM.16.M88.4 R204, [R232+0x5900] ;  /* 0x00590000e8cc783b */ /* 0x000fec0000000200 */
[----:B------:R-:W-:Y:S06]  /*6370*/  LDSM.16.M88.4 R208, [R241+0x8100] ;  /* 0x00810000f1d0783b */ /* 0x000fec0000000200 */
[----:B------:R-:W-:Y:S06]  /*6380*/  LDSM.16.M88.4 R212, [R243] ;  /* 0x00000000f3d4783b */ /* 0x000fec0000000200 */
[----:B------:R-:W-:Y:S06]  /*6390*/  LDSM.16.M88.4 R216, [R241+0xa100] ;  /* 0x00a10000f1d8783b */ /* 0x000fec0000000200 */
[----:B------:R-:W-:Y:S06]  /*63a0*/  LDSM.16.M88.4 R220, [R251] ;  /* 0x00000000fbdc783b */ /* 0x000fec0000000200 */
[----:B------:R-:W-:Y:S06]  /*63b0*/  LDSM.16.M88.4 R224, [R250] ;  /* 0x00000000fae0783b */ /* 0x000fec0000000200 */
[----:B------:R-:W-:Y:S01]  /*63c0*/  LDSM.16.M88.4 R228, [R249] ;  /* 0x00000000f9e4783b */ /* 0x000fe20000000200 */
[----:B--2---:R-:W-:Y:S05]  /*63d0*/  SHF.R.S32.HI R2, RZ, 0x1f, R5 ;  /* 0x0000001fff027819 */ /* 0x004fea0000011405 */
[----:B------:R-:W-:Y:S02]  /*63e0*/  IMAD R4, R2, c[0x0][0x208], RZ ;  /* 0x0000820002047a24 */ /* 0x000fe400078e02ff */
[C---:B------:R-:W-:Y:S04]  /*63f0*/  IMAD.WIDE.U32 R2, R5.reuse, c[0x0][0x208], RZ ;  /* 0x0000820005027a25 */ /* 0x040fe800078e00ff */
[----:B------:R-:W-:Y:S01]  /*6400*/  IMAD R4, R5, c[0x0][0x20c], R4 ;  /* 0x0000830005047a24 */ /* 0x000fe200078e0204 */
[----:B---3--:R-:W-:Y:S03]  /*6410*/  SHF.R.S32.HI R5, RZ, 0x1f, R6 ;  /* 0x0000001fff057819 */ /* 0x008fe60000011406 */
[----:B------:R-:W-:Y:S02]  /*6420*/  IMAD.IADD R3, R3, 0x1, R4 ;  /* 0x0000000103037824 */ /* 0x000fe400078e0204 */
[----:B------:R-:W-:Y:S02]  /*6430*/  IMAD R5, R5, c[0x0][0x218], RZ ;  /* 0x0000860005057a24 */ /* 0x000fe400078e02ff */
[C---:B------:R-:W-:Y:S04]  /*6440*/  IMAD.WIDE.U32 R2, R6.reuse, c[0x0][0x218], R2 ;  /* 0x0000860006027a25 */ /* 0x040fe800078e0002 */
[----:B------:R-:W-:Y:S01]  /*6450*/  IMAD R5, R6, c[0x0][0x21c], R5 ;  /* 0x0000870006057a24 */ /* 0x000fe200078e0205 */
[----:B------:R-:W-:Y:S02]  /*6460*/  IADD3 R4, P0, R2, UR20, RZ ;  /* 0x0000001402047c10 */ /* 0x000fe4000ff1e0ff */
[----:B------:R-:W-:Y:S02]  /*6470*/  SEL R6, RZ, 0x10, P4 ;  /* 0x00000010ff067807 */ /* 0x000fe40002000000 */
[----:B------:R-:W-:Y:S02]  /*6480*/  IADD3.X R3, R3, UR5, R5, P0, !PT ;  /* 0x0000000503037c10 */ /* 0x000fe400087fe405 */
[----:B------:R-:W-:Y:S02]  /*6490*/  LEA R2, P0, R4, c[0x0][0x1f8], 0x1 ;  /* 0x00007e0004027a11 */ /* 0x000fe400078008ff */
[----:B------:R-:W-:Y:S02]  /*64a0*/  IADD3 R6, -R6, 0x10, RZ ;  /* 0x0000001006067810 */ /* 0x000fe40007ffe1ff */
[----:B------:R-:W-:Y:S01]  /*64b0*/  LEA.HI.X R3, R4, c[0x0][0x1fc], R3, 0x1, P0 ;  /* 0x00007f0004037a11 */ /* 0x000fe200000f0c03 */
[----:B------:R-:W-:Y:S01]  /*64c0*/  SHFL.IDX PT, R28, R2, RZ, 0x181f ;  /* 0x00181fff021c7589 */ /* 0x000fe200000e0000 */
[----:B------:R-:W-:Y:S05]  /*64d0*/  LOP3.LUT R6, R6, 0xf, RZ, 0xc0, !PT ;  /* 0x0000000f06067812 */ /* 0x000fea00078ec0ff */
[----:B------:R-:W4:Y:S06]  /*64e0*/  SHFL.IDX PT, R4, R2, 0x3, 0x181f ;  /* 0x00781f0002047f89 */ /* 0x000f2c00000e0000 */
[----:B------:R-:W1:Y:S06]  /*64f0*/  SHFL.IDX PT, R5, R3, 0x3, 0x181f ;  /* 0x00781f0003057f89 */ /* 0x000e6c00000e0000 */
[----:B------:R-:W2:Y:S06]  /*6500*/  SHFL.IDX PT, R36, R3, RZ, 0x181f ;  /* 0x00181fff03247589 */ /* 0x000eac00000e0000 */
[----:B------:R-:W3:Y:S06]  /*6510*/  SHFL.IDX PT, R40, R2, 0x1, 0x181f ;  /* 0x00381f0002287f89 */ /* 0x000eec00000e0000 */
[----:B------:R2:W-:Y:S01]  /*6520*/  SHFL.IDX PT, R46, R2, 0x2, 0x181f ;  /* 0x00581f00022e7f89 */ /* 0x0005e200000e0000 */
[-C--:B----4-:R-:W-:Y:S05]  /*6530*/  IADD3 R52, P1, P0, R7, R4.reuse, R58 ;  /* 0x0000000407347210 */ /* 0x090fea000783e03a */
[----:B------:R-:W4:Y:S01]  /*6540*/  SHFL.IDX PT, R37, R3, 0x1, 0x181f ;  /* 0x00381f0003257f89 */ /* 0x000f2200000e0000 */
[-C--:B-1----:R-:W-:Y:S02]  /*6550*/  IADD3.X R53, RZ, R5.reuse, R59, P1, P0 ;  /* 0x00000005ff357210 */ /* 0x082fe40000fe043b */
[----:B------:R-:W-:Y:S03]  /*6560*/  IADD3 R54, P1, P0, R6, R4, R57 ;  /* 0x0000000406367210 */ /* 0x000fe6000783e039 */
[----:B------:R1:W3:Y:S01]  /*6570*/  SHFL.IDX PT, R47, R3, 0x2, 0x181f ;  /* 0x00581f00032f7f89 */ /* 0x0002e200000e0000 */
[----:B------:R-:W-:Y:S02]  /*6580*/  IADD3.X R55, RZ, R5, R56, P1, P0 ;  /* 0x00000005ff377210 */ /* 0x000fe40000fe0438 */
[-C--:B------:R-:W-:Y:S03]  /*6590*/  HMMA.16816.F32 R4, R64, R16.reuse, RZ ;  /* 0x000000104004723c */ /* 0x080fe600000018ff */
[----:B------:R-:W-:Y:S05]  /*65a0*/  IADD3 R38, P0, R58, R28, RZ ;  /* 0x0000001c3a267210 */ /* 0x000fea0007f1e0ff */
[C---:B------:R-:W-:Y:S04]  /*65b0*/  HMMA.16816.F32 R8, R60.reuse, R16, RZ ;  /* 0x000000103c08723c */ /* 0x040fe800000018ff */
[C---:B--2---:R-:W-:Y:S01]  /*65c0*/  IMAD.X R39, R59.reuse, 0x1, R36, P0 ;  /* 0x000000013b277824 */ /* 0x044fe200000e0624 */
[-C--:B------:R-:W-:Y:S03]  /*65d0*/  IADD3 R2, P0, R28, R57.reuse, RZ ;  /* 0x000000391c027210 */ /* 0x080fe60007f1e0ff */
[-C--:B------:R-:W-:Y:S01]  /*65e0*/  HMMA.16816.F32 R12, R60, R18.reuse, RZ ;  /* 0x000000123c0c723c */ /* 0x080fe200000018ff */
[----:B------:R2:W-:Y:S03]  /*65f0*/  LDGSTS.E.BYPASS.LTC128B.128 [R252+0x100], [R38.64], !P3 ;  /* 0x0010000026fc7fae */ /* 0x0005e6000d901d4c */
[--C-:B-1----:R-:W-:Y:S01]  /*6600*/  IMAD.X R3, R36, 0x1, R56.reuse, P0 ;  /* 0x0000000124037824 */ /* 0x102fe200000e0638 */
[----:B---3--:R-:W-:Y:S03]  /*6610*/  IADD3 R42, P0, R58, R40, RZ ;  /* 0x000000283a2a7210 */ /* 0x008fe60007f1e0ff */
[C---:B------:R-:W-:Y:S01]  /*6620*/  HMMA.16816.F32 R16, R64.reuse, R18, RZ ;  /* 0x000000124010723c */ /* 0x040fe200000018ff */
[----:B------:R1:W-:Y:S03]  /*6630*/  LDGSTS.E.BYPASS.LTC128B.128 [R252+0x2100], [R2.64], !P4 ;  /* 0x0210000002fc7fae */ /* 0x0003e6000e101d4c */
[----:B----4-:R-:W-:Y:S01]  /*6640*/  IMAD.X R43, R59, 0x1, R37, P0 ;  /* 0x000000013b2b7824 */ /* 0x010fe200000e0625 */
[-C--:B------:R-:W-:Y:S03]  /*6650*/  IADD3 R40, P0, R40, R57.reuse, RZ ;  /* 0x0000003928287210 */ /* 0x080fe60007f1e0ff */
[-C--:B------:R-:W-:Y:S01]  /*6660*/  HMMA.16816.F32 R20, R64, R32.reuse, RZ ;  /* 0x000000204014723c */ /* 0x080fe200000018ff */
[----:B------:R3:W-:Y:S03]  /*6670*/  LDGSTS.E.BYPASS.LTC128B.128 [R252+0x900], [R42.64], !P3 ;  /* 0x009000002afc7fae */ /* 0x0007e6000d901d4c */
[--C-:B------:R-:W-:Y:S01]  /*6680*/  IMAD.X R41, R37, 0x1, R56.reuse, P0 ;  /* 0x0000000125297824 */ /* 0x100fe200000e0638 */
[----:B------:R-:W-:Y:S03]  /*6690*/  IADD3 R44, P0, R58, R46, RZ ;  /* 0x0000002e3a2c7210 */ /* 0x000fe60007f1e0ff */
[C---:B------:R-:W-:Y:S01]  /*66a0*/  HMMA.16816.F32 R24, R60.reuse, R32, RZ ;  /* 0x000000203c18723c */ /* 0x040fe200000018ff */
[----:B------:R3:W-:Y:S03]  /*66b0*/  LDGSTS.E.BYPASS.LTC128B.128 [R252+0x2900], [R40.64], !P4 ;  /* 0x0290000028fc7fae */ /* 0x0007e6000e101d4c */
[----:B------:R-:W-:Y:S04]  /*66c0*/  IMAD.X R45, R59, 0x1, R47, P0 ;  /* 0x000000013b2d7824 */ /* 0x000fe800000e062f */
[-C--:B------:R-:W-:Y:S01]  /*66d0*/  HMMA.16816.F32 R28, R60, R34.reuse, RZ ;  /* 0x000000223c1c723c */ /* 0x080fe200000018ff */
[----:B------:R4:W-:Y:S03]  /*66e0*/  LDGSTS.E.BYPASS.LTC128B.128 [R252+0x1100], [R44.64], !P3 ;  /* 0x011000002cfc7fae */ /* 0x0009e6000d901d4c */
[----:B-1----:R-:W-:Y:S04]  /*66f0*/  IADD3 R2, P0, R46, R57, RZ ;  /* 0x000000392e027210 */ /* 0x002fe80007f1e0ff */
[C---:B------:R-:W-:Y:S04]  /*6700*/  HMMA.16816.F32 R32, R64.reuse, R34, RZ ;  /* 0x000000224020723c */ /* 0x040fe800000018ff */
[----:B------:R-:W-:Y:S01]  /*6710*/  IMAD.X R3, R47, 0x1, R56, P0 ;  /* 0x000000012f037824 */ /* 0x000fe200000e0638 */
[----:B------:R-:W-:Y:S03]  /*6720*/  PLOP3.LUT P0, PT, PT, PT, UP0, 0x80, 0x0 ;  /* 0x000000000000781c */ /* 0x000fe60003f0f008 */
[-C--:B--2---:R-:W-:Y:S01]  /*6730*/  HMMA.16816.F32 R36, R64, R48.reuse, RZ ;  /* 0x000000304024723c */ /* 0x084fe200000018ff */
[----:B------:R1:W-:Y:S06]  /*6740*/  LDGSTS.E.BYPASS.LTC128B.128 [R252+0x3100], [R2.64], !P4 ;  /* 0x0310000002fc7fae */ /* 0x0003ec000e101d4c */
[----:B------:R2:W-:Y:S01]  /*6750*/  LDGSTS.E.BYPASS.LTC128B.128.ZFILL [R252+0x1900], [R52.64], P6 ;  /* 0x0190000034fc7fae */ /* 0x0005e2000b141d4c */
[C---:B---3--:R-:W-:Y:S05]  /*6760*/  HMMA.16816.F32 R40, R60.reuse, R48, RZ ;  /* 0x000000303c28723c */ /* 0x048fea00000018ff */
[----:B------:R2:W-:Y:S03]  /*6770*/  LDGSTS.E.BYPASS.LTC128B.128.ZFILL [R252+0x3900], [R54.64], P2 ;  /* 0x0390000036fc7fae */ /* 0x0005e60009141d4c */
[-C--:B----4-:R-:W-:Y:S03]  /*6780*/  HMMA.16816.F32 R44, R60, R50.reuse, RZ ;  /* 0x000000323c2c723c */ /* 0x090fe600000018ff */
[----:B------:R-:W0:Y:S05]  /*6790*/  LDGDEPBAR ;  /* 0x00000000000079af */ /* 0x000e2a0000000000 */
[C---:B------:R-:W-:Y:S08]  /*67a0*/  HMMA.16816.F32 R48, R64.reuse, R50, RZ ;  /* 0x000000324030723c */ /* 0x040ff000000018ff */
        /* <DEDUP_REMOVED lines=25> */
[----:B------:R-:W4:Y:S07]  /*6940*/  LDSM.16.M88.4 R208, [R238+0x4900] ;  /* 0x00490000eed0783b */ /* 0x000f2e0000000200 */
[-C--:B--2---:R-:W-:Y:S08]  /*6950*/  HMMA.16816.F32 R4, R204, R212.reuse, R4 ;  /* 0x000000d4cc04723c */ /* 0x084ff00000001804 */
        /* <DEDUP_REMOVED lines=19> */
[----:B------:R-:W4:Y:S06]  /*6a90*/  LDSM.16.M88.4 R204, [R237+0x800] ;  /* 0x00080000edcc783b */ /* 0x000f2c0000000200 */
[----:B------:R-:W1:Y:S01]  /*6aa0*/  LDSM.16.M88.4 R224, [R237+0x1800] ;  /* 0x00180000ede0783b */ /* 0x000e620000000200 */
[-C--:B--2---:R-:W-:Y:S08]  /*6ab0*/  HMMA.16816.F32 R4, R208, R212.reuse, R4 ;  /* 0x000000d4d004723c */ /* 0x084ff00000001804 */
        /* <DEDUP_REMOVED lines=19> */
[----:B------:R-:W1:Y:S06]  /*6bf0*/  LDSM.16.M88.4 R208, [R232+0x6900] ;  /* 0x00690000e8d0783b */ /* 0x000e6c0000000200 */
[----:B------:R-:W4:Y:S01]  /*6c00*/  LDSM.16.M88.4 R224, [R232+0x7900] ;  /* 0x00790000e8e0783b */ /* 0x000f220000000200 */
[-C--:B--2---:R-:W-:Y:S08]  /*6c10*/  HMMA.16816.F32 R4, R204, R212.reuse, R4 ;  /* 0x000000d4cc04723c */ /* 0x084ff00000001804 */
        /* <DEDUP_REMOVED lines=17> */
[----:B------:R-:W-:Y:S07]  /*6d30*/  LDSM.16.M88.4 R220, [R246] ;  /* 0x00000000f6dc783b */ /* 0x000fee0000000200 */
[----:B------:R-:W-:Y:S01]  /*6d40*/  HMMA.16816.F32 R64, R204, R226, R64 ;  /* 0x000000e2cc40723c */ /* 0x000fe20000001840 */
[----:B------:R-:W3:Y:S06]  /*6d50*/  LDSM.16.M88.4 R204, [R247] ;  /* 0x00000000f7cc783b */ /* 0x000eec0000000200 */
[----:B------:R-:W4:Y:S01]  /*6d60*/  LDSM.16.M88.4 R224, [R245] ;  /* 0x00000000f5e0783b */ /* 0x000f220000000200 */
        /* <DEDUP_REMOVED lines=18> */
[----:B------:R-:W-:Y:S07]  /*6e90*/  LDSM.16.M88.4 R216, [R238+0x7100] ;  /* 0x00710000eed8783b */ /* 0x000fee0000000200 */
[----:B------:R-:W-:Y:S01]  /*6ea0*/  HMMA.16816.F32 R64, R208, R226, R64 ;  /* 0x000000e2d040723c */ /* 0x000fe20000001840 */
[----:B------:R-:W3:Y:S06]  /*6eb0*/  LDSM.16.M88.4 R208, [R238+0x6900] ;  /* 0x00690000eed0783b */ /* 0x000eec0000000200 */
        /* <DEDUP_REMOVED lines=23> */
[-C--:B-1----:R-:W-:Y:S01]  /*7030*/  HMMA.16816.F32 R4, R208, R212.reuse, R4 ;  /* 0x000000d4d004723c */ /* 0x082fe20000001804 */
[----:B------:R-:W-:Y:S04]  /*7040*/  DEPBAR.LE SB0, 0x0 ;  /* 0x000080000000791a */ /* 0x000fe80000000000 */
[----:B------:R-:W-:Y:S03]  /*7050*/  BAR.SYNC.DEFER_BLOCKING 0x0 ;  /* 0x0000000000007b1d */ /* 0x000fe60000010000 */
[C---:B--2---:R-:W-:Y:S08]  /*7060*/  HMMA.16816.F32 R8, R216.reuse, R212, R8 ;  /* 0x000000d4d808723c */ /* 0x044ff00000001808 */
        /* <DEDUP_REMOVED lines=10> */
[-C--:B----4-:R-:W-:Y:S08]  /*7110*/  HMMA.16816.F32 R52, R208, R224.reuse, R52 ;  /* 0x000000e0d034723c */ /* 0x090ff00000001834 */
[C---:B------:R-:W-:Y:S08]  /*7120*/  HMMA.16816.F32 R56, R216.reuse, R224, R56 ;  /* 0x000000e0d838723c */ /* 0x040ff00000001838 */
[-C--:B------:R-:W-:Y:S08]  /*7130*/  HMMA.16816.F32 R60, R216, R226.reuse, R60 ;  /* 0x000000e2d83c723c */ /* 0x080ff0000000183c */
[----:B------:R-:W-:Y:S01]  /*7140*/  HMMA.16816.F32 R64, R208, R226, R64 ;  /* 0x000000e2d040723c */ /* 0x000fe20000001840 */
[----:B------:R-:W-:-:S07]  /*7150*/  @P0 BRA `(.L_x_2876) ;  /* 0xffffecc000000947 */ /* 0x000fce000383ffff */
.L_x_2875:
[----:B----4-:R-:W-:Y:S01]  /*7160*/  FMNMX.FTZ R153, R4, R0, !PT ;  /* 0x0000000004997209 */ /* 0x010fe20007810000 */
[----:B------:R-:W-:Y:S01]  /*7170*/  STL [R1+0x48], R232 ;  /* 0x000048e801007387 */ /* 0x000fe20000100800 */
        /* <DEDUP_REMOVED lines=50> */
[----:B------:R-:W-:Y:S02]  /*74a0*/  FMNMX.FTZ R2, R61, R2, !PT ;  /* 0x000000023d027209 */ /* 0x000fe40007810000 */
[----:B------:R-:W-:Y:S02]  /*74b0*/  FMNMX.FTZ R148, R10, R155, !PT ;  /* 0x0000009b0a947209 */ /* 0x000fe40007810000 */
[----:B------:R-:W-:Y:S01]  /*74c0*/  ISETP.LT.AND P0, PT, RZ, UR7, PT ;  /* 0x00000007ff007c0c */ /* 0x000fe2000bf01270 */
[----:B------:R-:W-:Y:S01]  /*74d0*/  UIADD3 UR7, UR7, -0x1, URZ ;  /* 0xffffffff07077890 */ /* 0x000fe2000fffe03f */
        /* <DEDUP_REMOVED lines=8> */
[----:B------:R-:W-:Y:S03]  /*7560*/  FMNMX.FTZ R148, R30, R148, !PT ;  /* 0x000000941e947209 */ /* 0x000fe60007810000 */
[----:B------:R-:W-:Y:S01]  /*7570*/  FMUL.FTZ R204, R153, c[0x0][0x2d0] ;  /* 0x0000b40099cc7a20 */ /* 0x000fe20000410000 */
[----:B------:R-:W-:Y:S01]  /*7580*/  FMNMX.FTZ R148, R31, R148, !PT ;  /* 0x000000941f947209 */ /* 0x000fe20007810000 */
[----:B------:R-:W-:Y:S01]  /*7590*/  FADD.FTZ R0, -R153, R0 ;  /* 0x0000000099007221 */ /* 0x000fe20000010100 */
[----:B--2---:R-:W-:Y:S01]  /*75a0*/  FMNMX.FTZ R3, R3, R152, !PT ;  /* 0x0000009803037209 */ /* 0x004fe20007810000 */
[--C-:B------:R-:W-:Y:S01]  /*75b0*/  FFMA.FTZ R5, R5, c[0x0][0x2d0], -R204.reuse ;  /* 0x0000b40005057a23 */ /* 0x100fe200000108cc */
[----:B------:R-:W-:Y:S01]  /*75c0*/  FMNMX.FTZ R148, R42, R148, !PT ;  /* 0x000000942a947209 */ /* 0x000fe20007810000 */
[--C-:B------:R-:W-:Y:S02]  /*75d0*/  FFMA.FTZ R4, R4, c[0x0][0x2d0], -R204.reuse ;  /* 0x0000b40004047a23 */ /* 0x100fe400000108cc */
[----:B------:R-:W1:Y:S01]  /*75e0*/  SHFL.BFLY PT, R152, R3, 0x1, 0x1f ;  /* 0x0c201f0003987f89 */ /* 0x000e6200000e0000 */
[----:B------:R-:W2:Y:S01]  /*75f0*/  MUFU.EX2 R209, R5 ;  /* 0x0000000500d17308 */ /* 0x000ea20000000800 */
[----:B---3--:R-:W-:Y:S01]  /*7600*/  FMNMX.FTZ R151, R2, R151, !PT ;  /* 0x0000009702977209 */ /* 0x008fe20007810000 */
[--C-:B------:R-:W-:Y:S01]  /*7610*/  FFMA.FTZ R16, R16, c[0x0][0x2d0], -R204.reuse ;  /* 0x0000b40010107a23 */ /* 0x100fe200000108cc */
[----:B------:R-:W-:Y:S01]  /*7620*/  FMNMX.FTZ R148, R43, R148, !PT ;  /* 0x000000942b947209 */ /* 0x000fe20007810000 */
[--C-:B------:R-:W-:Y:S02]  /*7630*/  FFMA.FTZ R17, R17, c[0x0][0x2d0], -R204.reuse ;  /* 0x0000b40011117a23 */ /* 0x100fe400000108cc */
[----:B------:R-:W-:Y:S01]  /*7640*/  FMUL.FTZ R0, R0, c[0x0][0x2d0] ;  /* 0x0000b40000007a20 */ /* 0x000fe20000410000 */
[----:B------:R-:W3:Y:S01]  /*7650*/  SHFL.BFLY PT, R205, R151, 0x1, 0x1f ;  /* 0x0c201f0097cd7f89 */ /* 0x000ee200000e0000 */
[----:B------:R-:W-:Y:S01]  /*7660*/  FMNMX.FTZ R148, R46, R148, !PT ;  /* 0x000000942e947209 */ /* 0x000fe20007810000 */
[--C-:B------:R-:W-:Y:S01]  /*7670*/  FFMA.FTZ R213, R20, c[0x0][0x2d0], -R204.reuse ;  /* 0x0000b40014d57a23 */ /* 0x100fe200000108cc */
[----:B------:R4:W-:Y:S01]  /*7680*/  MUFU.EX2 R206, R4 ;  /* 0x0000000400ce7308 */ /* 0x0009e20000000800 */
[--C-:B------:R-:W-:Y:S01]  /*7690*/  FFMA.FTZ R212, R21, c[0x0][0x2d0], -R204.reuse ;  /* 0x0000b40015d47a23 */ /* 0x100fe200000108cc */
[----:B------:R-:W-:Y:S01]  /*76a0*/  FMNMX.FTZ R148, R47, R148, !PT ;  /* 0x000000942f947209 */ /* 0x000fe20007810000 */
[--C-:B------:R-:W-:Y:S02]  /*76b0*/  FFMA.FTZ R230, R64, c[0x0][0x2d0], -R204.reuse ;  /* 0x0000b40040e67a23 */ /* 0x100fe400000108cc */
[--C-:B------:R-:W-:Y:S01]  /*76c0*/  FFMA.FTZ R225, R36, c[0x0][0x2d0], -R204.reuse ;  /* 0x0000b40024e17a23 */ /* 0x100fe200000108cc */
[----:B------:R-:W-:Y:S01]  /*76d0*/  FMNMX.FTZ R2, R58, R148, !PT ;  /* 0x000000943a027209 */ /* 0x000fe20007810000 */
[--C-:B------:R-:W-:Y:S02]  /*76e0*/  FFMA.FTZ R224, R37, c[0x0][0x2d0], -R204.reuse ;  /* 0x0000b40025e07a23 */ /* 0x100fe400000108cc */
[--C-:B------:R-:W-:Y:S01]  /*76f0*/  FFMA.FTZ R223, R48, c[0x0][0x2d0], -R204.reuse ;  /* 0x0000b40030df7a23 */ /* 0x100fe200000108cc */
[----:B------:R-:W-:Y:S01]  /*7700*/  MUFU.EX2 R207, R16 ;  /* 0x0000001000cf7308 */ /* 0x000fe20000000800 */
[----:B------:R-:W-:Y:S01]  /*7710*/  FMNMX.FTZ R2, R59, R2, !PT ;  /* 0x000000023b027209 */ /* 0x000fe20007810000 */
[--C-:B------:R-:W-:Y:S01]  /*7720*/  FFMA.FTZ R222, R49, c[0x0][0x2d0], -R204.reuse ;  /* 0x0000b40031de7a23 */ /* 0x100fe200000108cc */
[----:B-1----:R-:W-:Y:S01]  /*7730*/  FMNMX.FTZ R152, R3, R152, !PT ;  /* 0x0000009803987209 */ /* 0x002fe20007810000 */
[--C-:B------:R-:W-:Y:S01]  /*7740*/  FFMA.FTZ R226, R52, c[0x0][0x2d0], -R204.reuse ;  /* 0x0000b40034e27a23 */ /* 0x100fe200000108cc */
[----:B--2---:R-:W-:Y:S01]  /*7750*/  MOV R20, R209 ;  /* 0x000000d100147202 */ /* 0x004fe20000000f00 */
[----:B------:R-:W-:Y:S02]  /*7760*/  FFMA.FTZ R229, R53, c[0x0][0x2d0], -R204 ;  /* 0x0000b40035e57a23 */ /* 0x000fe400000108cc */
[----:B------:R-:W-:Y:S02]  /*7770*/  FMUL.FTZ R5, R152, c[0x0][0x2d0] ;  /* 0x0000b40098057a20 */ /* 0x000fe40000410000 */
[----:B------:R1:W2:Y:S01]  /*7780*/  MUFU.EX2 R148, R0 ;  /* 0x0000000000947308 */ /* 0x0002a20000000800 */
[----:B---3--:R-:W-:Y:S01]  /*7790*/  FMNMX.FTZ R151, R151, R205, !PT ;  /* 0x000000cd97977209 */ /* 0x008fe20007810000 */
[--C-:B------:R-:W-:Y:S02]  /*77a0*/  FFMA.FTZ R6, R6, c[0x0][0x2d0], -R5.reuse ;  /* 0x0000b40006067a23 */ /* 0x100fe40000010805 */
[--C-:B------:R-:W-:Y:S02]  /*77b0*/  FFMA.FTZ R7, R7, c[0x0][0x2d0], -R5.reuse ;  /* 0x0000b40007077a23 */ /* 0x100fe40000010805 */
[----:B----4-:R-:W-:Y:S02]  /*77c0*/  FMUL.FTZ R4, R151, c[0x0][0x2d0] ;  /* 0x0000b40097047a20 */ /* 0x010fe40000410000 */
        /* <DEDUP_REMOVED lines=9> */
[--C-:B------:R-:W-:Y:S01]  /*7860*/  FFMA.FTZ R13, R13, c[0x0][0x2d0], -R4.reuse ;  /* 0x0000b4000d0d7a23 */ /* 0x100fe20000010804 */
[----:B-1----:R-:W-:Y:S01]  /*7870*/  FMNMX.FTZ R0, R62, R2, !PT ;  /* 0x000000023e007209 */ /* 0x002fe20007810000 */
[----:B------:R-:W-:Y:S02]  /*7880*/  FFMA.FTZ R67, R67, c[0x0][0x2d0], -R5 ;  /* 0x0000b40043437a23 */ /* 0x000fe40000010805 */
[--C-:B------:R-:W-:Y:S01]  /*7890*/  FFMA.FTZ R215, R40, c[0x0][0x2d0], -R4.reuse ;  /* 0x0000b40028d77a23 */ /* 0x100fe20000010804 */
[----:B------:R-:W-:Y:S01]  /*78a0*/  FMNMX.FTZ R2, R63, R0, !PT ;  /* 0x000000003f027209 */ /* 0x000fe20007810000 */
[----:B------:R-:W-:Y:S01]  /*78b0*/  FADD.FTZ R0, -R152, R149 ;  /* 0x0000009598007221 */ /* 0x000fe20000010100 */
[----:B------:R-:W-:Y:S02]  /*78c0*/  MOV R40, R20 ;  /* 0x0000001400287202 */ /* 0x000fe40000000f00 */
[----:B------:R-:W1:Y:S01]  /*78d0*/  MUFU.EX2 R208, R6 ;  /* 0x0000000600d07308 */ /* 0x000e620000000800 */
[--C-:B------:R-:W-:Y:S01]  /*78e0*/  FFMA.FTZ R220, R44, c[0x0][0x2d0], -R4.reuse ;  /* 0x0000b4002cdc7a23 */ /* 0x100fe20000010804 */
[----:B------:R-:W2:Y:S01]  /*78f0*/  SHFL.BFLY PT, R3, R2, 0x2, 0x1f ;  /* 0x0c401f0002037f89 */ /* 0x000ea200000e0000 */
[----:B------:R-:W-:Y:S02]  /*7900*/  FMUL.FTZ R0, R0, c[0x0][0x2d0] ;  /* 0x0000b40000007a20 */ /* 0x000fe40000410000 */
[--C-:B------:R-:W-:Y:S02]  /*7910*/  FFMA.FTZ R231, R66, c[0x0][0x2d0], -R5.reuse ;  /* 0x0000b40042e77a23 */ /* 0x100fe40000010805 */
[C---:B--2---:R-:W-:Y:S01]  /*7920*/  FMUL.FTZ R20, R148.reuse, R172 ;  /* 0x000000ac94147220 */ /* 0x044fe20000410000 */
[----:B------:R-:W-:Y:S01]  /*7930*/  MOV R172, R67 ;  /* 0x0000004300ac7202 */ /* 0x000fe20000000f00 */
[C---:B------:R-:W-:Y:S01]  /*7940*/  FMUL.FTZ R48, R148.reuse, R156 ;  /* 0x0000009c94307220 */ /* 0x040fe20000410000 */
[----:B------:R2:W2:Y:S01]  /*7950*/  MUFU.EX2 R6, R12 ;  /* 0x0000000c00067308 */ /* 0x0004a20000000800 */
[----:B------:R-:W-:Y:S02]  /*7960*/  FMUL.FTZ R49, R148, R157 ;  /* 0x0000009d94317220 */ /* 0x000fe40000410000 */
[--C-:B------:R-:W-:Y:S01]  /*7970*/  FFMA.FTZ R205, R23, c[0x0][0x2d0], -R5.reuse ;  /* 0x0000b40017cd7a23 */ /* 0x100fe20000010805 */
[----:B---3--:R-:W-:Y:S01]  /*7980*/  MOV R8, R207 ;  /* 0x000000cf00087202 */ /* 0x008fe20000000f00 */
[--C-:B------:R-:W-:Y:S02]  /*7990*/  FFMA.FTZ R207, R22, c[0x0][0x2d0], -R5.reuse ;  /* 0x0000b40016cf7a23 */ /* 0x100fe40000010805 */
[--C-:B------:R-:W-:Y:S01]  /*79a0*/  FFMA.FTZ R218, R39, c[0x0][0x2d0], -R5.reuse ;  /* 0x0000b40027da7a23 */ /* 0x100fe20000010805 */
[----:B------:R-:W-:Y:S01]  /*79b0*/  MOV R45, R8 ;  /* 0x00000008002d7202 */ /* 0x000fe20000000f00 */
[--C-:B------:R-:W-:Y:S01]  /*79c0*/  FFMA.FTZ R8, R56, c[0x0][0x2d0], -R4.reuse ;  /* 0x0000b40038087a23 */ /* 0x100fe20000010804 */
[----:B------:R-:W-:Y:S01]  /*79d0*/  MUFU.EX2 R7, R9 ;  /* 0x0000000900077308 */ /* 0x000fe20000000800 */
[--C-:B------:R-:W-:Y:S02]  /*79e0*/  FFMA.FTZ R217, R50, c[0x0][0x2d0], -R5.reuse ;  /* 0x0000b40032d97a23 */ /* 0x100fe40000010805 */
[--C-:B------:R-:W-:Y:S01]  /*79f0*/  FFMA.FTZ R216, R51, c[0x0][0x2d0], -R5.reuse ;  /* 0x0000b40033d87a23 */ /* 0x100fe20000010805 */
[----:B-1----:R-:W-:Y:S01]  /*7a00*/  MOV R21, R208 ;  /* 0x000000d000157202 */ /* 0x002fe20000000f00 */
[--C-:B------:R-:W-:Y:S02]  /*7a10*/  FFMA.FTZ R208, R28, c[0x0][0x2d0], -R4.reuse ;  /* 0x0000b4001cd07a23 */ /* 0x100fe40000010804 */
[C---:B------:R-:W-:Y:S02]  /*7a20*/  FMUL.FTZ R28, R148.reuse, R164 ;  /* 0x000000a4941c7220 */ /* 0x040fe40000410000 */
[----:B------:R-:W-:Y:S01]  /*7a30*/  FFMA.FTZ R209, R29, c[0x0][0x2d0], -R4 ;  /* 0x0000b4001dd17a23 */ /* 0x000fe20000010804 */
[----:B------:R-:W-:Y:S01]  /*7a40*/  MUFU.EX2 R211, R17 ;  /* 0x0000001100d37308 */ /* 0x000fe20000000800 */
[C---:B------:R-:W-:Y:S01]  /*7a50*/  FMUL.FTZ R52, R148.reuse, R168 ;  /* 0x000000a894347220 */ /* 0x040fe20000410000 */
[----:B------:R-:W-:Y:S01]  /*7a60*/  MOV R168, R8 ;  /* 0x0000000800a87202 */ /* 0x000fe20000000f00 */
[C---:B------:R-:W-:Y:S01]  /*7a70*/  FMUL.FTZ R53, R148.reuse, R169 ;  /* 0x000000a994357220 */ /* 0x040fe20000410000 */
[----:B--2---:R-:W-:Y:S01]  /*7a80*/  MOV R12, R210 ;  /* 0x000000d2000c7202 */ /* 0x004fe20000000f00 */
[--C-:B------:R-:W-:Y:S01]  /*7a90*/  FFMA.FTZ R210, R33, c[0x0][0x2d0], -R204.reuse ;  /* 0x0000b40021d27a23 */ /* 0x100fe200000108cc */
[----:B------:R-:W-:Y:S01]  /*7aa0*/  MOV R33, R6 ;  /* 0x0000000600217202 */ /* 0x000fe20000000f00 */
[C---:B------:R-:W-:Y:S01]  /*7ab0*/  FMUL.FTZ R72, R148.reuse, R72 ;  /* 0x0000004894487220 */ /* 0x040fe20000410000 */
[----:B------:R-:W-:Y:S01]  /*7ac0*/  MOV R56, R12 ;  /* 0x0000000c00387202 */ /* 0x000fe20000000f00 */
[C---:B------:R-:W-:Y:S01]  /*7ad0*/  FMUL.FTZ R73, R148.reuse, R73 ;  /* 0x0000004994497220 */ /* 0x040fe20000410000 */
[----:B------:R-:W1:Y:S01]  /*7ae0*/  MUFU.EX2 R17, R19 ;  /* 0x0000001300117308 */ /* 0x000e620000000800 */
        /* <DEDUP_REMOVED lines=14> */
[----:B-1----:R-:W-:Y:S01]  /*7bd0*/  MOV R12, R17 ;  /* 0x00000011000c7202 */ /* 0x002fe20000000f00 */
[C---:B------:R-:W-:Y:S01]  /*7be0*/  FMUL.FTZ R17, R148.reuse, R161 ;  /* 0x000000a194117220 */ /* 0x040fe20000410000 */
[----:B------:R-:W-:Y:S01]  /*7bf0*/  MOV R161, R7 ;  /* 0x0000000700a17202 */ /* 0x000fe20000000f00 */
[----:B------:R-:W-:Y:S01]  /*7c00*/  FMUL.FTZ R124, R148, R124 ;  /* 0x0000007c947c7220 */ /* 0x000fe20000410000 */
[----:B------:R-:W2:Y:S01]  /*7c10*/  LDL.LU R7, [R1+0x14] ;  /* 0x0000140001077983 */ /* 0x000ea20000300800 */
[----:B------:R-:W-:Y:S01]  /*7c20*/  MOV R19, R211 ;  /* 0x000000d300137202 */ /* 0x000fe20000000f00 */
[--C-:B------:R-:W-:Y:S01]  /*7c30*/  FFMA.FTZ R211, R32, c[0x0][0x2d0], -R204.reuse ;  /* 0x0000b40020d37a23 */ /* 0x100fe200000108cc */
[----:B------:R-:W-:Y:S01]  /*7c40*/  MUFU.EX2 R6, R13 ;  /* 0x0000000d00067308 */ /* 0x000fe20000000800 */
[----:B------:R-:W-:Y:S01]  /*7c50*/  MOV R164, R12 ;  /* 0x0000000c00a47202 */ /* 0x000fe20000000f00 */
[----:B------:R-:W-:Y:S02]  /*7c60*/  FFMA.FTZ R204, R65, c[0x0][0x2d0], -R204 ;  /* 0x0000b40041cc7a23 */ /* 0x000fe400000108cc */
[----:B--2---:R-:W-:Y:S01]  /*7c70*/  FADD.FTZ R0, -R151, R154 ;  /* 0x0000009a97007221 */ /* 0x004fe20000010100 */
[----:B------:R-:W-:Y:S01]  /*7c80*/  LDSM.16.MT88.4 R64, [R234+0x100] ;  /* 0x00010000ea40783b */ /* 0x000fe20000004200 */
[--C-:B------:R-:W-:Y:S02]  /*7c90*/  FFMA.FTZ R154, R35, c[0x0][0x2d0], -R5.reuse ;  /* 0x0000b400239a7a23 */ /* 0x100fe40000010805 */
[----:B------:R-:W-:Y:S02]  /*7ca0*/  FMUL.FTZ R0, R0, c[0x0][0x2d0] ;  /* 0x0000b40000007a20 */ /* 0x000fe40000410000 */
[C---:B------:R-:W-:Y:S01]  /*7cb0*/  FMUL.FTZ R125, R148.reuse, R125 ;  /* 0x0000007d947d7220 */ /* 0x040fe20000410000 */
[----:B------:R-:W-:Y:S01]  /*7cc0*/  MUFU.EX2 R207, R207 ;  /* 0x000000cf00cf7308 */ /* 0x000fe20000000800 */
[C---:B------:R-:W-:Y:S02]  /*7cd0*/  FMUL.FTZ R136, R148.reuse, R136 ;  /* 0x0000008894887220 */ /* 0x040fe40000410000 */
[C---:B------:R-:W-:Y:S02]  /*7ce0*/  FMUL.FTZ R137, R148.reuse, R137 ;  /* 0x0000008994897220 */ /* 0x040fe40000410000 */
[C---:B------:R-:W-:Y:S02]  /*7cf0*/  FMUL.FTZ R140, R148.reuse, R140 ;  /* 0x0000008c948c7220 */ /* 0x040fe40000410000 */
[C---:B------:R-:W-:Y:S02]  /*7d00*/  FMUL.FTZ R141, R148.reuse, R141 ;  /* 0x0000008d948d7220 */ /* 0x040fe40000410000 */
[----:B------:R-:W-:Y:S01]  /*7d10*/  FMUL.FTZ R29, R148, R165 ;  /* 0x000000a5941d7220 */ /* 0x000fe20000410000 */
[----:B------:R1:W2:Y:S01]  /*7d20*/  MUFU.EX2 R149, R0 ;  /* 0x0000000000957308 */ /* 0x0002a20000000800 */
[--C-:B------:R-:W-:Y:S02]  /*7d30*/  FFMA.FTZ R219, R38, c[0x0][0x2d0], -R5.reuse ;  /* 0x0000b40026db7a23 */ /* 0x100fe40000010805 */
[--C-:B------:R-:W-:Y:S02]  /*7d40*/  FFMA.FTZ R227, R54, c[0x0][0x2d0], -R5.reuse ;  /* 0x0000b40036e37a23 */ /* 0x100fe40000010805 */
[----:B------:R-:W-:Y:S02]  /*7d50*/  FFMA.FTZ R228, R55, c[0x0][0x2d0], -R5 ;  /* 0x0000b40037e47a23 */ /* 0x000fe40000010805 */
[--C-:B------:R-:W-:Y:S02]  /*7d60*/  FFMA.FTZ R24, R24, c[0x0][0x2d0], -R4.reuse ;  /* 0x0000b40018187a23 */ /* 0x100fe40000010804 */
[--C-:B------:R-:W-:Y:S01]  /*7d70*/  FFMA.FTZ R25, R25, c[0x0][0x2d0], -R4.reuse ;  /* 0x0000b40019197a23 */ /* 0x100fe20000010804 */
[----:B------:R-:W-:Y:S01]  /*7d80*/  MUFU.EX2 R205, R205 ;  /* 0x000000cd00cd7308 */ /* 0x000fe20000000800 */
[C---:B---3--:R-:W-:Y:S02]  /*7d90*/  FMUL.FTZ R50, R150.reuse, R158 ;  /* 0x0000009e96327220 */ /* 0x048fe40000410000 */
[C---:B------:R-:W-:Y:S02]  /*7da0*/  FMUL.FTZ R51, R150.reuse, R159 ;  /* 0x0000009f96337220 */ /* 0x040fe40000410000 */
[----:B------:R-:W-:Y:S01]  /*7db0*/  LDSM.16.MT88.4 R156, [R236+0x100] ;  /* 0x00010000ec9c783b */ /* 0x000fe20000004200 */
[C---:B------:R-:W-:Y:S02]  /*7dc0*/  FMUL.FTZ R22, R150.reuse, R174 ;  /* 0x000000ae96167220 */ /* 0x040fe40000410000 */
[C---:B------:R-:W-:Y:S02]  /*7dd0*/  FMUL.FTZ R23, R150.reuse, R175 ;  /* 0x000000af96177220 */ /* 0x040fe40000410000 */
[C---:B------:R-:W-:Y:S01]  /*7de0*/  FMUL.FTZ R54, R150.reuse, R170 ;  /* 0x000000aa96367220 */ /* 0x040fe20000410000 */
[----:B------:R3:W-:Y:S01]  /*7df0*/  MUFU.EX2 R174, R212 ;  /* 0x000000d400ae7308 */ /* 0x0007e20000000800 */
[----:B------:R-:W-:Y:S01]  /*7e00*/  FMUL.FTZ R55, R150, R171 ;  /* 0x000000ab96377220 */ /* 0x000fe20000410000 */
[----:B-1----:R-:W-:Y:S01]  /*7e10*/  FMNMX.FTZ R0, R2, R3, !PT ;  /* 0x0000000302007209 */ /* 0x002fe20007810000 */
[C---:B--2---:R-:W-:Y:S02]  /*7e20*/  FMUL.FTZ R8, R149.reuse, R180 ;  /* 0x000000b495087220 */ /* 0x044fe40000410000 */
[C---:B------:R-:W-:Y:S01]  /*7e30*/  FMUL.FTZ R12, R149.reuse, R184 ;  /* 0x000000b8950c7220 */ /* 0x040fe20000410000 */
[----:B------:R-:W-:Y:S01]  /*7e40*/  MOV R184, R19 ;  /* 0x0000001300b87202 */ /* 0x000fe20000000f00 */
[----:B------:R-:W1:Y:S01]  /*7e50*/  SHFL.BFLY PT, R2, R0, 0x1, 0x1f ;  /* 0x0c201f0000027f89 */ /* 0x000e6200000e0000 */
[C---:B------:R-:W-:Y:S02]  /*7e60*/  FMUL.FTZ R13, R149.reuse, R185 ;  /* 0x000000b9950d7220 */ /* 0x040fe40000410000 */
[----:B------:R-:W-:Y:S01]  /*7e70*/  MUFU.EX2 R175, R25 ;  /* 0x0000001900af7308 */ /* 0x000fe20000000800 */
[C---:B------:R-:W-:Y:S02]  /*7e80*/  FMUL.FTZ R36, R149.reuse, R192 ;  /* 0x000000c095247220 */ /* 0x040fe40000410000 */
[C---:B------:R-:W-:Y:S02]  /*7e90*/  FMUL.FTZ R37, R149.reuse, R193 ;  /* 0x000000c195257220 */ /* 0x040fe40000410000 */
[C---:B------:R-:W-:Y:S02]  /*7ea0*/  FMUL.FTZ R68, R149.reuse, R68 ;  /* 0x0000004495447220 */ /* 0x040fe40000410000 */
[C---:B------:R-:W-:Y:S02]  /*7eb0*/  FMUL.FTZ R69, R149.reuse, R69 ;  /* 0x0000004595457220 */ /* 0x040fe40000410000 */
[C---:B------:R-:W-:Y:S01]  /*7ec0*/  FMUL.FTZ R74, R150.reuse, R74 ;  /* 0x0000004a964a7220 */ /* 0x040fe20000410000 */
[----:B------:R2:W-:Y:S01]  /*7ed0*/  MUFU.EX2 R193, R211 ;  /* 0x000000d300c17308 */ /* 0x0005e20000000800 */
[C---:B------:R-:W-:Y:S02]  /*7ee0*/  FMUL.FTZ R75, R150.reuse, R75 ;  /* 0x0000004b964b7220 */ /* 0x040fe40000410000 */
[C---:B------:R-:W-:Y:S01]  /*7ef0*/  FMUL.FTZ R78, R150.reuse, R78 ;  /* 0x0000004e964e7220 */ /* 0x040fe20000410000 */
[----:B---3--:R-:W-:Y:S01]  /*7f00*/  MOV R212, R161 ;  /* 0x000000a100d47202 */ /* 0x008fe20000000f00 */
[----:B------:R-:W-:Y:S02]  /*7f10*/  FMUL.FTZ R79, R150, R79 ;  /* 0x0000004f964f7220 */ /* 0x000fe40000410000 */
[C---:B------:R-:W-:Y:S02]  /*7f20*/  FMUL.FTZ R80, R149.reuse, R80 ;  /* 0x0000005095507220 */ /* 0x040fe40000410000 */
[C---:B------:R-:W-:Y:S01]  /*7f30*/  FMUL.FTZ R81, R149.reuse, R81 ;  /* 0x0000005195517220 */ /* 0x040fe20000410000 */
[----:B------:R-:W-:Y:S01]  /*7f40*/  MUFU.EX2 R225, R225 ;  /* 0x000000e100e17308 */ /* 0x000fe20000000800 */
[C---:B------:R-:W-:Y:S01]  /*7f50*/  FMUL.FTZ R84, R149.reuse, R84 ;  /* 0x0000005495547220 */ /* 0x040fe20000410000 */
[----:B-1----:R-:W-:Y:S01]  /*7f60*/  FMNMX.FTZ R2, R0, R2, !PT ;  /* 0x0000000200027209 */ /* 0x002fe20007810000 */
[----:B------:R-:W-:Y:S02]  /*7f70*/  FMUL.FTZ R85, R149, R85 ;  /* 0x0000005595557220 */ /* 0x000fe40000410000 */
[----:B------:R-:W-:Y:S02]  /*7f80*/  FMUL.FTZ R90, R150, R90 ;  /* 0x0000005a965a7220 */ /* 0x000fe40000410000 */
[C---:B------:R-:W-:Y:S02]  /*7f90*/  FMUL.FTZ R3, R2.reuse, c[0x0][0x2d0] ;  /* 0x0000b40002037a20 */ /* 0x040fe40000410000 */
[----:B------:R-:W-:Y:S01]  /*7fa0*/  FADD.FTZ R0, -R2, R155 ;  /* 0x0000009b02007221 */ /* 0x000fe20000010100 */
[----:B------:R-:W-:Y:S01]  /*7fb0*/  MUFU.EX2 R220, R220 ;  /* 0x000000dc00dc7308 */ /* 0x000fe20000000800 */
[----:B------:R-:W-:Y:S02]  /*7fc0*/  FFMA.FTZ R10, R10, c[0x0][0x2d0], -R3 ;  /* 0x0000b4000a0a7a23 */ /* 0x000fe40000010803 */
[----:B------:R-:W-:Y:S01]  /*7fd0*/  FFMA.FTZ R155, R34, c[0x0][0x2d0], -R5 ;  /* 0x0000b400229b7a23 */ /* 0x000fe20000010805 */
[----:B--2---:R-:W-:Y:S01]  /*7fe0*/  MOV R211, R56 ;  /* 0x0000003800d37202 */ /* 0x004fe20000000f00 */
[--C-:B------:R-:W-:Y:S02]  /*7ff0*/  FFMA.FTZ R11, R11, c[0x0][0x2d0], -R3.reuse ;  /* 0x0000b4000b0b7a23 */ /* 0x100fe40000010803 */
[--C-:B------:R-:W-:Y:S02]  /*8000*/  FFMA.FTZ R15, R15, c[0x0][0x2d0], -R3.reuse ;  /* 0x0000b4000f0f7a23 */ /* 0x100fe40000010803 */
[----:B------:R-:W-:Y:S01]  /*8010*/  FMUL.FTZ R0, R0, c[0x0][0x2d0] ;  /* 0x0000b40000007a20 */ /* 0x000fe20000410000 */
[----:B------:R-:W1:Y:S01]  /*8020*/  MUFU.EX2 R32, R10 ;  /* 0x0000000a00207308 */ /* 0x000e620000000800 */
[--C-:B------:R-:W-:Y:S02]  /*8030*/  FFMA.FTZ R14, R14, c[0x0][0x2d0], -R3.reuse ;  /* 0x0000b4000e0e7a23 */ /* 0x100fe40000010803 */
[----:B------:R-:W-:Y:S02]  /*8040*/  FMUL.FTZ R5, R148, R177 ;  /* 0x000000b194057220 */ /* 0x000fe40000410000 */
        /* <DEDUP_REMOVED lines=10> */
[C---:B------:R-:W-:Y:S02]  /*80f0*/  FMUL.FTZ R107, R150.reuse, R107 ;  /* 0x0000006b966b7220 */ /* 0x040fe40000410000 */
[----:B------:R-:W-:Y:S01]  /*8100*/  FMUL.FTZ R110, R150, R110 ;  /* 0x0000006e966e7220 */ /* 0x000fe20000410000 */
[----:B-1----:R-:W-:Y:S01]  /*8110*/  MOV R41, R32 ;  /* 0x0000002000297202 */ /* 0x002fe20000000f00 */
[--C-:B------:R-:W-:Y:S01]  /*8120*/  FFMA.FTZ R10, R60, c[0x0][0x2d0], -R4.reuse ;  /* 0x0000b4003c0a7a23 */ /* 0x100fe20000010804 */
[----:B------:R-:W-:Y:S01]  /*8130*/  MOV R60, R232 ;  /* 0x000000e8003c7202 */ /* 0x000fe20000000f00 */
[--C-:B------:R-:W-:Y:S01]  /*8140*/  FFMA.FTZ R232, R61, c[0x0][0x2d0], -R4.reuse ;  /* 0x0000b4003de87a23 */ /* 0x100fe20000010804 */
[----:B------:R-:W-:Y:S01]  /*8150*/  MOV R61, R33 ;  /* 0x00000021003d7202 */ /* 0x000fe20000000f00 */
[----:B------:R-:W-:Y:S01]  /*8160*/  FMUL.FTZ R111, R150, R111 ;  /* 0x0000006f966f7220 */ /* 0x000fe20000410000 */
[----:B------:R-:W1:Y:S01]  /*8170*/  LDSM.16.MT88.4 R32, [R233+0x100] ;  /* 0x00010000e920783b */ /* 0x000e620000004200 */
[----:B------:R-:W3:Y:S01]  /*8180*/  MUFU.EX2 R18, R14 ;  /* 0x0000000e00127308 */ /* 0x000ee20000000800 */
[----:B------:R-:W-:Y:S01]  /*8190*/  FMUL.FTZ R112, R149, R112 ;  /* 0x0000007095707220 */ /* 0x000fe20000410000 */
[----:B--2---:R-:W-:Y:S01]  /*81a0*/  MOV R44, R9 ;  /* 0x00000009002c7202 */ /* 0x004fe20000000f00 */
[----:B------:R-:W-:Y:S01]  /*81b0*/  FFMA.FTZ R9, R57, c[0x0][0x2d0], -R4 ;  /* 0x0000b40039097a23 */ /* 0x000fe20000010804 */
[----:B------:R-:W-:Y:S01]  /*81c0*/  MOV R57, R16 ;  /* 0x0000001000397202 */ /* 0x000fe20000000f00 */
[C---:B------:R-:W-:Y:S01]  /*81d0*/  FMUL.FTZ R16, R148.reuse, R160 ;  /* 0x000000a094107220 */ /* 0x040fe20000410000 */
[----:B------:R-:W-:Y:S01]  /*81e0*/  MOV R160, R21 ;  /* 0x0000001500a07202 */ /* 0x000fe20000000f00 */
[----:B------:R-:W-:Y:S01]  /*81f0*/  FMUL.FTZ R4, R148, R176 ;  /* 0x000000b094047220 */ /* 0x000fe20000410000 */
[----:B------:R-:W-:Y:S02]  /*8200*/  F2FP.PACK_AB R176, R40, R206 ;  /* 0x000000ce28b0723e */ /* 0x000fe400000000ff */
[----:B------:R-:W2:Y:S01]  /*8210*/  MUFU.EX2 R0, R0 ;  /* 0x0000000000007308 */ /* 0x000ea20000000800 */
[----:B------:R-:W-:Y:S01]  /*8220*/  F2FP.PACK_AB R177, R56, R160 ;  /* 0x000000a038b1723e */ /* 0x000fe200000000ff */
[----:B------:R-:W-:Y:S01]  /*8230*/  FMUL.FTZ R21, R148, R173 ;  /* 0x000000ad94157220 */ /* 0x000fe20000410000 */
[----:B------:R-:W-:Y:S01]  /*8240*/  F2FP.PACK_AB R180, R161, R57 ;  /* 0x00000039a1b4723e */ /* 0x000fe200000000ff */
[C---:B------:R-:W-:Y:S01]  /*8250*/  FMUL.FTZ R113, R149.reuse, R113 ;  /* 0x0000007195717220 */ /* 0x040fe20000410000 */
[----:B------:R-:W-:Y:S01]  /*8260*/  MOV R169, R9 ;  /* 0x0000000900a97202 */ /* 0x000fe20000000f00 */
[C---:B------:R-:W-:Y:S01]  /*8270*/  FMUL.FTZ R9, R149.reuse, R181 ;  /* 0x000000b595097220 */ /* 0x040fe20000410000 */
[----:B------:R-:W-:Y:S01]  /*8280*/  F2FP.PACK_AB R181, R44, R41 ;  /* 0x000000292cb5723e */ /* 0x000fe200000000ff */
[C---:B------:R-:W-:Y:S01]  /*8290*/  FMUL.FTZ R116, R149.reuse, R116 ;  /* 0x0000007495747220 */ /* 0x040fe20000410000 */
[----:B------:R-:W-:Y:S01]  /*82a0*/  MOV R173, R10 ;  /* 0x0000000a00ad7202 */ /* 0x000fe20000000f00 */
[C---:B------:R-:W-:Y:S01]  /*82b0*/  FMUL.FTZ R117, R149.reuse, R117 ;  /* 0x0000007595757220 */ /* 0x040fe20000410000 */
[----:B------:R-:W3:Y:S01]  /*82c0*/  LDL.LU R56, [R1+0x1c] ;  /* 0x00001c0001387983 */ /* 0x000ee20000300800 */
[C---:B------:R-:W-:Y:S01]  /*82d0*/  FMUL.FTZ R122, R150.reuse, R122 ;  /* 0x0000007a967a7220 */ /* 0x040fe20000410000 */
[----:B------:R-:W-:Y:S01]  /*82e0*/  MUFU.EX2 R221, R221 ;  /* 0x000000dd00dd7308 */ /* 0x000fe20000000800 */
[----:B---3--:R-:W-:Y:S01]  /*82f0*/  MOV R185, R18 ;  /* 0x0000001200b97202 */ /* 0x008fe20000000f00 */
[C---:B------:R-:W-:Y:S02]  /*8300*/  FMUL.FTZ R123, R150.reuse, R123 ;  /* 0x0000007b967b7220 */ /* 0x040fe40000410000 */
[C---:B------:R-:W-:Y:S02]  /*8310*/  FMUL.FTZ R126, R150.reuse, R126 ;  /* 0x0000007e967e7220 */ /* 0x040fe40000410000 */
[----:B------:R-:W-:Y:S02]  /*8320*/  FMUL.FTZ R127, R150, R127 ;  /* 0x0000007f967f7220 */ /* 0x000fe40000410000 */
[C---:B------:R-:W-:Y:S02]  /*8330*/  FMUL.FTZ R128, R149.reuse, R128 ;  /* 0x0000008095807220 */ /* 0x040fe40000410000 */
[C---:B------:R-:W-:Y:S01]  /*8340*/  FMUL.FTZ R129, R149.reuse, R129 ;  /* 0x0000008195817220 */ /* 0x040fe20000410000 */
[----:B------:R-:W-:Y:S01]  /*8350*/  MUFU.EX2 R192, R155 ;  /* 0x0000009b00c07308 */ /* 0x000fe20000000800 */
[C---:B--2---:R-:W-:Y:S02]  /*8360*/  FMUL.FTZ R10, R0.reuse, R182 ;  /* 0x000000b6000a7220 */ /* 0x044fe40000410000 */
[C---:B------:R-:W-:Y:S01]  /*8370*/  FMUL.FTZ R14, R0.reuse, R186 ;  /* 0x000000ba000e7220 */ /* 0x040fe20000410000 */
[----:B------:R-:W-:Y:S01]  /*8380*/  MOV R186, R168 ;  /* 0x000000a800ba7202 */ /* 0x000fe20000000f00 */
[C---:B------:R-:W-:Y:S01]  /*8390*/  FMUL.FTZ R15, R0.reuse, R187 ;  /* 0x000000bb000f7220 */ /* 0x040fe20000410000 */
[----:B------:R-:W-:Y:S01]  /*83a0*/  MOV R187, R172 ;  /* 0x000000ac00bb7202 */ /* 0x000fe20000000f00 */
        /* <DEDUP_REMOVED lines=33> */
[----:B------:R-:W-:Y:S02]  /*85c0*/  FMUL.FTZ R145, R149, R145 ;  /* 0x0000009195917220 */ /* 0x000fe40000410000 */
[C---:B------:R-:W-:Y:S02]  /*85d0*/  FMUL.FTZ R146, R0.reuse, R146 ;  /* 0x0000009200927220 */ /* 0x040fe40000410000 */
[----:B------:R-:W-:Y:S02]  /*85e0*/  FMUL.FTZ R147, R0, R147 ;  /* 0x0000009300937220 */ /* 0x000fe40000410000 */
[--C-:B------:R-:W-:Y:S02]  /*85f0*/  FFMA.FTZ R168, R58, c[0x0][0x2d0], -R3.reuse ;  /* 0x0000b4003aa87a23 */ /* 0x100fe40000010803 */
[--C-:B------:R-:W-:Y:S01]  /*8600*/  FFMA.FTZ R170, R62, c[0x0][0x2d0], -R3.reuse ;  /* 0x0000b4003eaa7a23 */ /* 0x100fe20000010803 */
[----:B------:R-:W-:Y:S01]  /*8610*/  MUFU.EX2 R228, R228 ;  /* 0x000000e400e47308 */ /* 0x000fe20000000800 */
[--C-:B------:R-:W-:Y:S02]  /*8620*/  FFMA.FTZ R26, R26, c[0x0][0x2d0], -R3.reuse ;  /* 0x0000b4001a1a7a23 */ /* 0x100fe40000010803 */
[--C-:B------:R-:W-:Y:S02]  /*8630*/  FFMA.FTZ R27, R27, c[0x0][0x2d0], -R3.reuse ;  /* 0x0000b4001b1b7a23 */ /* 0x100fe40000010803 */
[--C-:B------:R-:W-:Y:S02]  /*8640*/  FFMA.FTZ R30, R30, c[0x0][0x2d0], -R3.reuse ;  /* 0x0000b4001e1e7a23 */ /* 0x100fe40000010803 */
[--C-:B------:R-:W-:Y:S02]  /*8650*/  FFMA.FTZ R31, R31, c[0x0][0x2d0], -R3.reuse ;  /* 0x0000b4001f1f7a23 */ /* 0x100fe40000010803 */
[C---:B--2---:R-:W-:Y:S01]  /*8660*/  FMUL.FTZ R24, R149.reuse, R200 ;  /* 0x000000c895187220 */ /* 0x044fe20000410000 */
[----:B------:R-:W-:Y:S01]  /*8670*/  MOV R200, R61 ;  /* 0x0000003d00c87202 */ /* 0x000fe20000000f00 */
[----:B------:R2:W-:Y:S01]  /*8680*/  MUFU.EX2 R171, R26 ;  /* 0x0000001a00ab7308 */ /* 0x0005e20000000800 */
[----:B------:R-:W-:Y:S01]  /*8690*/  FMUL.FTZ R25, R149, R201 ;  /* 0x000000c995197220 */ /* 0x000fe20000410000 */
[----:B------:R-:W-:Y:S01]  /*86a0*/  MOV R201, R60 ;  /* 0x0000003c00c97202 */ /* 0x000fe20000000f00 */
[----:B------:R-:W-:Y:S07]  /*86b0*/  FFMA.FTZ R155, R46, c[0x0][0x2d0], -R3 ;  /* 0x0000b4002e9b7a23 */ /* 0x000fee0000010803 */
[----:B------:R1:W1:Y:S10]  /*86c0*/  MUFU.EX2 R194, R27 ;  /* 0x0000001b00c27308 */ /* 0x0002740000000800 */
[----:B------:R-:W-:Y:S01]  /*86d0*/  MUFU.EX2 R230, R230 ;  /* 0x000000e600e67308 */ /* 0x000fe20000000800 */
[C---:B--2---:R-:W-:Y:S01]  /*86e0*/  FMUL.FTZ R26, R0.reuse, R202 ;  /* 0x000000ca001a7220 */ /* 0x044fe20000410000 */
[----:B------:R-:W-:Y:S01]  /*86f0*/  MOV R202, R45 ;  /* 0x0000002d00ca7202 */ /* 0x000fe20000000f00 */
[----:B-1----:R-:W-:Y:S01]  /*8700*/  FMUL.FTZ R27, R0, R203 ;  /* 0x000000cb001b7220 */ /* 0x002fe20000410000 */
[----:B------:R-:W-:Y:S02]  /*8710*/  MOV R203, R44 ;  /* 0x0000002c00cb7202 */ /* 0x000fe40000000f00 */
[----:B---3--:R-:W-:Y:S01]  /*8720*/  F2FP.PACK_AB R44, R175, R172 ;  /* 0x000000acaf2c723e */ /* 0x008fe200000000ff */
[----:B------:R-:W-:Y:S01]  /*8730*/  FFMA.FTZ R165, R148, R7, R206 ;  /* 0x0000000794a57223 */ /* 0x000fe200000100ce */
[----:B------:R-:W-:Y:S01]  /*8740*/  MOV R148, R6 ;  /* 0x0000000600947202 */ /* 0x000fe20000000f00 */
[C---:B------:R-:W-:Y:S01]  /*8750*/  FMUL.FTZ R6, R150.reuse, R178 ;  /* 0x000000b296067220 */ /* 0x040fe20000410000 */
[----:B------:R-:W-:Y:S01]  /*8760*/  F2FP.PACK_AB R178, R19, R45 ;  /* 0x0000002d13b2723e */ /* 0x000fe200000000ff */
[----:B------:R-:W-:Y:S01]  /*8770*/  FMUL.FTZ R7, R150, R179 ;  /* 0x000000b396077220 */ /* 0x000fe20000410000 */
[----:B------:R-:W-:Y:S01]  /*8780*/  F2FP.PACK_AB R179, R164, R60 ;  /* 0x0000003ca4b3723e */ /* 0x000fe200000000ff */
[----:B------:R-:W-:Y:S01]  /*8790*/  FMUL.FTZ R19, R150, R163 ;  /* 0x000000a396137220 */ /* 0x000fe20000410000 */
[----:B------:R-:W-:Y:S01]  /*87a0*/  MOV R206, R11 ;  /* 0x0000000b00ce7202 */ /* 0x000fe20000000f00 */
[----:B------:R-:W-:Y:S01]  /*87b0*/  FMUL.FTZ R11, R0, R183 ;  /* 0x000000b7000b7220 */ /* 0x000fe20000410000 */
[----:B------:R-:W-:Y:S02]  /*87c0*/  F2FP.PACK_AB R182, R148, R61 ;  /* 0x0000003d94b6723e */ /* 0x000fe400000000ff */
[----:B------:R-:W-:Y:S01]  /*87d0*/  F2FP.PACK_AB R183, R206, R18 ;  /* 0x00000012ceb7723e */ /* 0x000fe200000000ff */
[-C--:B------:R-:W-:Y:S05]  /*87e0*/  HMMA.16816.F32 R4, R176, R32.reuse, R4 ;  /* 0x00000020b004723c */ /* 0x080fea0000001804 */
[----:B------:R-:W-:Y:S01]  /*87f0*/  FMUL.FTZ R18, R150, R162 ;  /* 0x000000a296127220 */ /* 0x000fe20000410000 */
[----:B------:R-:W-:Y:S02]  /*8800*/  F2FP.PACK_AB R45, R194, R171 ;  /* 0x000000abc22d723e */ /* 0x000fe400000000ff */
[C---:B------:R-:W-:Y:S07]  /*8810*/  HMMA.16816.F32 R8, R180.reuse, R32, R8 ;  /* 0x00000020b408723c */ /* 0x040fee0000001808 */
[C---:B------:R-:W-:Y:S01]  /*8820*/  FMUL.FTZ R32, R149.reuse, R188 ;  /* 0x000000bc95207220 */ /* 0x040fe20000410000 */
[-C--:B------:R-:W-:Y:S01]  /*8830*/  HMMA.16816.F32 R12, R180, R34.reuse, R12 ;  /* 0x00000022b40c723c */ /* 0x080fe2000000180c */
[----:B------:R1:W-:Y:S03]  /*8840*/  MUFU.EX2 R188, R210 ;  /* 0x000000d200bc7308 */ /* 0x0003e60000000800 */
[C---:B------:R-:W-:Y:S04]  /*8850*/  FMUL.FTZ R33, R149.reuse, R189 ;  /* 0x000000bd95217220 */ /* 0x040fe80000410000 */
[C---:B------:R-:W-:Y:S03]  /*8860*/  HMMA.16816.F32 R16, R176.reuse, R34, R16 ;  /* 0x00000022b010723c */ /* 0x040fe60000001810 */
[----:B------:R2:W-:Y:S04]  /*8870*/  MUFU.EX2 R189, R30 ;  /* 0x0000001e00bd7308 */ /* 0x0005e80000000800 */
[C---:B------:R-:W-:Y:S01]  /*8880*/  FMUL.FTZ R34, R0.reuse, R190 ;  /* 0x000000be00227220 */ /* 0x040fe20000410000 */
[-C--:B------:R-:W-:Y:S04]  /*8890*/  HMMA.16816.F32 R20, R176, R64.reuse, R20 ;  /* 0x00000040b014723c */ /* 0x080fe80000001814 */
[----:B------:R-:W-:Y:S01]  /*88a0*/  FMUL.FTZ R35, R0, R191 ;  /* 0x000000bf00237220 */ /* 0x000fe20000410000 */
[----:B------:R-:W3:Y:S01]  /*88b0*/  MUFU.EX2 R190, R208 ;  /* 0x000000d000be7308 */ /* 0x000ee20000000800 */
[----:B-1----:R-:W-:Y:S05]  /*88c0*/  MOV R210, R40 ;  /* 0x0000002800d27202 */ /* 0x002fea0000000f00 */
[C---:B------:R-:W-:Y:S01]  /*88d0*/  HMMA.16816.F32 R32, R180.reuse, R64, R32 ;  /* 0x00000040b420723c */ /* 0x040fe20000001820 */
[----:B------:R-:W4:Y:S03]  /*88e0*/  LDL.LU R40, [R1+0x18] ;  /* 0x0000180001287983 */ /* 0x000f260000300800 */
[----:B------:R-:W-:Y:S01]  /*88f0*/  FADD.FTZ R165, R210, R165 ;  /* 0x000000a5d2a57221 */ /* 0x000fe20000010000 */
[----:B------:R1:W1:Y:S02]  /*8900*/  MUFU.EX2 R191, R154 ;  /* 0x0000009a00bf7308 */ /* 0x0002640000000800 */
[C---:B------:R-:W-:Y:S01]  /*8910*/  FMUL.FTZ R64, R149.reuse, R196 ;  /* 0x000000c495407220 */ /* 0x040fe20000410000 */
[-C--:B------:R-:W-:Y:S04]  /*8920*/  HMMA.16816.F32 R36, R180, R66.reuse, R36 ;  /* 0x00000042b424723c */ /* 0x080fe80000001824 */
[----:B--2---:R-:W-:Y:S02]  /*8930*/  FMUL.FTZ R30, R150, R166 ;  /* 0x000000a6961e7220 */ /* 0x004fe40000410000 */
[----:B------:R-:W-:Y:S01]  /*8940*/  FMUL.FTZ R65, R149, R197 ;  /* 0x000000c595417220 */ /* 0x000fe20000410000 */
[----:B------:R2:W2:Y:S01]  /*8950*/  MUFU.EX2 R196, R31 ;  /* 0x0000001f00c47308 */ /* 0x0004a20000000800 */
[C---:B------:R-:W-:Y:S04]  /*8960*/  HMMA.16816.F32 R48, R176.reuse, R66, R48 ;  /* 0x00000042b030723c */ /* 0x040fe80000001830 */
[----:B---3--:R-:W-:Y:S02]  /*8970*/  F2FP.PACK_AB R46, R195, R190 ;  /* 0x000000bec32e723e */ /* 0x008fe400000000ff */
[----:B------:R-:W-:Y:S01]  /*8980*/  MOV R197, R185 ;  /* 0x000000b900c57202 */ /* 0x000fe20000000f00 */
[C---:B------:R-:W-:Y:S01]  /*8990*/  FMUL.FTZ R66, R0.reuse, R198 ;  /* 0x000000c600427220 */ /* 0x040fe20000410000 */
[-C--:B------:R-:W-:Y:S01]  /*89a0*/  HMMA.16816.F32 R52, R176, R156.reuse, R52 ;  /* 0x0000009cb034723c */ /* 0x080fe20000001834 */
[----:B------:R-:W-:Y:S03]  /*89b0*/  MUFU.EX2 R208, R170 ;  /* 0x000000aa00d07308 */ /* 0x000fe60000000800 */
[----:B------:R-:W-:Y:S01]  /*89c0*/  FMUL.FTZ R67, R0, R199 ;  /* 0x000000c700437220 */ /* 0x000fe20000410000 */
[----:B------:R-:W-:Y:S01]  /*89d0*/  MOV R185, R169 ;  /* 0x000000a900b97202 */ /* 0x000fe20000000f00 */
[--C-:B------:R-:W-:Y:S01]  /*89e0*/  FFMA.FTZ R169, R59, c[0x0][0x2d0], -R3.reuse ;  /* 0x0000b4003ba97a23 */ /* 0x100fe20000010803 */
[----:B------:R-:W-:Y:S01]  /*89f0*/  MOV R199, R164 ;  /* 0x000000a400c77202 */ /* 0x000fe20000000f00 */
[--C-:B-1----:R-:W-:Y:S01]  /*8a00*/  FFMA.FTZ R154, R43, c[0x0][0x2d0], -R3.reuse ;  /* 0x0000b4002b9a7a23 */ /* 0x102fe20000010803 */
[----:B------:R-:W-:Y:S02]  /*8a10*/  MOV R164, R173 ;  /* 0x000000ad00a47202 */ /* 0x000fe40000000f00 */
[C---:B------:R-:W-:Y:S01]  /*8a20*/  HMMA.16816.F32 R64, R180.reuse, R156, R64 ;  /* 0x0000009cb440723c */ /* 0x040fe20000001840 */
[----:B------:R1:W3:Y:S03]  /*8a30*/  MUFU.EX2 R173, R213 ;  /* 0x000000d500ad7308 */ /* 0x0002e60000000800 */
[----:B--2---:R-:W-:Y:S01]  /*8a40*/  FMUL.FTZ R31, R150, R167 ;  /* 0x000000a7961f7220 */ /* 0x004fe20000410000 */
[----:B------:R-:W-:Y:S02]  /*8a50*/  F2FP.PACK_AB R43, R191, R192 ;  /* 0x000000c0bf2b723e */ /* 0x000fe400000000ff */
[----:B------:R-:W-:Y:S01]  /*8a60*/  MOV R198, R184 ;  /* 0x000000b800c67202 */ /* 0x000fe20000000f00 */
[-C--:B------:R-:W-:Y:S04]  /*8a70*/  HMMA.16816.F32 R68, R180, R158.reuse, R68 ;  /* 0x0000009eb444723c */ /* 0x080fe80000001844 */
[----:B------:R-:W-:Y:S01]  /*8a80*/  MOV R184, R164 ;  /* 0x000000a400b87202 */ /* 0x000fe20000000f00 */
[--C-:B------:R-:W-:Y:S01]  /*8a90*/  FFMA.FTZ R164, R47, c[0x0][0x2d0], -R3.reuse ;  /* 0x0000b4002fa47a23 */ /* 0x100fe20000010803 */
[----:B------:R-:W-:Y:S02]  /*8aa0*/  F2FP.PACK_AB R47, R196, R189 ;  /* 0x000000bdc42f723e */ /* 0x000fe400000000ff */
[C---:B------:R-:W-:Y:S01]  /*8ab0*/  HMMA.16816.F32 R72, R176.reuse, R158, R72 ;  /* 0x0000009eb048723c */ /* 0x040fe20000001848 */
[----:B------:R-:W2:Y:S03]  /*8ac0*/  LDSM.16.MT88.4 R156, [R235+0x100] ;  /* 0x00010000eb9c783b */ /* 0x000ea60000004200 */
[----:B------:R-:W-:Y:S02]  /*8ad0*/  MOV R210, R197 ;  /* 0x000000c500d27202 */ /* 0x000fe40000000f00 */
[----:B------:R-:W-:Y:S01]  /*8ae0*/  MUFU.EX2 R197, R219 ;  /* 0x000000db00c57308 */ /* 0x000fe20000000800 */
[----:B-1----:R-:W-:Y:S01]  /*8af0*/  MOV R213, R148 ;  /* 0x0000009400d57202 */ /* 0x002fe20000000f00 */
[--C-:B------:R-:W-:Y:S01]  /*8b00*/  FFMA.FTZ R148, R42, c[0x0][0x2d0], -R3.reuse ;  /* 0x0000b4002a947a23 */ /* 0x100fe20000010803 */
[----:B------:R-:W-:Y:S03]  /*8b10*/  F2FP.PACK_AB R42, R188, R193 ;  /* 0x000000c1bc2a723e */ /* 0x000fe600000000ff */
[----:B------:R-:W-:Y:S02]  /*8b20*/  FFMA.FTZ R3, R63, c[0x0][0x2d0], -R3 ;  /* 0x0000b4003f037a23 */ /* 0x000fe40000010803 */
[----:B------:R-:W-:Y:S02]  /*8b30*/  LDSM.16.MT88.4 R60, [R236+0x900] ;  /* 0x00090000ec3c783b */ /* 0x000fe40000004200 */
[----:B------:R-:W-:Y:S10]  /*8b40*/  MUFU.EX2 R219, R155 ;  /* 0x0000009b00db7308 */ /* 0x000ff40000000800 */
[----:B------:R-:W1:Y:S01]  /*8b50*/  MUFU.EX2 R155, R3 ;  /* 0x00000003009b7308 */ /* 0x000e620000000800 */
[-C--:B--2---:R-:W-:Y:S03]  /*8b60*/  HMMA.16816.F32 R76, R176, R156.reuse, R76 ;  /* 0x0000009cb04c723c */ /* 0x084fe6000000184c */
[----:B------:R-:W-:Y:S02]  /*8b70*/  FFMA.FTZ R149, R149, R56, R57 ;  /* 0x0000003895957223 */ /* 0x000fe40000010039 */
[----:B------:R-:W-:Y:S02]  /*8b80*/  LDSM.16.MT88.4 R56, [R234+0x900] ;  /* 0x00090000ea38783b */ /* 0x000fe40000004200 */
[----:B------:R-:W-:Y:S01]  /*8b90*/  FADD.FTZ R149, R212, R149 ;  /* 0x00000095d4957221 */ /* 0x000fe20000010000 */
[C---:B------:R-:W-:Y:S04]  /*8ba0*/  HMMA.16816.F32 R80, R180.reuse, R156, R80 ;  /* 0x0000009cb450723c */ /* 0x040fe80000001850 */
[----:B------:R-:W-:Y:S02]  /*8bb0*/  MOV R212, R199 ;  /* 0x000000c700d47202 */ /* 0x000fe40000000f00 */
[----:B------:R-:W-:Y:S02]  /*8bc0*/  MUFU.EX2 R199, R218 ;  /* 0x000000da00c77308 */ /* 0x000fe40000000800 */
[-C--:B------:R-:W-:Y:S08]  /*8bd0*/  HMMA.16816.F32 R84, R180, R158.reuse, R84 ;  /* 0x0000009eb454723c */ /* 0x080ff00000001854 */
[C---:B------:R-:W-:Y:S01]  /*8be0*/  HMMA.16816.F32 R88, R176.reuse, R158, R88 ;  /* 0x0000009eb058723c */ /* 0x040fe20000001858 */
[----:B------:R-:W2:Y:S01]  /*8bf0*/  LDSM.16.MT88.4 R156, [R233+0x2100] ;  /* 0x00210000e99c783b */ /* 0x000ea20000004200 */
[----:B------:R-:W-:Y:S06]  /*8c00*/  MUFU.EX2 R218, R164 ;  /* 0x000000a400da7308 */ /* 0x000fec0000000800 */
        /* <DEDUP_REMOVED lines=11> */
[C---:B------:R-:W-:Y:S04]  /*8cc0*/  HMMA.16816.F32 R128, R180.reuse, R156, R128 ;  /* 0x0000009cb480723c */ /* 0x040fe80000001880 */
[----:B----4-:R-:W-:Y:S01]  /*8cd0*/  FFMA.FTZ R0, R0, R40, R41 ;  /* 0x0000002800007223 */ /* 0x010fe20000010029 */
[----:B------:R-:W-:Y:S03]  /*8ce0*/  F2FP.PACK_AB R41, R205, R207 ;  /* 0x000000cfcd29723e */ /* 0x000fe600000000ff */
[-C--:B------:R-:W-:Y:S04]  /*8cf0*/  HMMA.16816.F32 R132, R180, R158.reuse, R132 ;  /* 0x0000009eb484723c */ /* 0x080fe80000001884 */
[----:B---3--:R-:W-:Y:S01]  /*8d00*/  F2FP.PACK_AB R40, R174, R173 ;  /* 0x000000adae28723e */ /* 0x008fe200000000ff */
[----:B------:R-:W-:Y:S01]  /*8d10*/  FADD.FTZ R0, R203, R0 ;  /* 0x00000000cb007221 */ /* 0x000fe20000010000 */
[----:B-1----:R-:W-:Y:S02]  /*8d20*/  F2FP.PACK_AB R203, R155, R208 ;  /* 0x000000d09bcb723e */ /* 0x002fe400000000ff */
[C---:B------:R-:W-:Y:S01]  /*8d30*/  HMMA.16816.F32 R136, R176.reuse, R158, R136 ;  /* 0x0000009eb088723c */ /* 0x040fe20000001888 */
[----:B------:R-:W1:Y:S03]  /*8d40*/  LDSM.16.MT88.4 R156, [R235+0x2100] ;  /* 0x00210000eb9c783b */ /* 0x000e660000004200 */
[----:B------:R-:W-:Y:S02]  /*8d50*/  FADD.FTZ R0, R210, R0 ;  /* 0x00000000d2007221 */ /* 0x000fe40000010000 */
[----:B------:R-:W-:Y:S02]  /*8d60*/  MUFU.EX2 R210, R184 ;  /* 0x000000b800d27308 */ /* 0x000fe40000000800 */
[-C--:B-1----:R-:W-:Y:S08]  /*8d70*/  HMMA.16816.F32 R140, R176, R156.reuse, R140 ;  /* 0x0000009cb08c723c */ /* 0x082ff0000000188c */
[C---:B------:R-:W-:Y:S01]  /*8d80*/  HMMA.16816.F32 R144, R180.reuse, R156, R144 ;  /* 0x0000009cb490723c */ /* 0x040fe20000001890 */
[----:B------:R-:W2:Y:S04]  /*8d90*/  LDL.LU R157, [R1+0x20] ;  /* 0x00002000019d7983 */ /* 0x000ea80000300800 */
[----:B------:R1:W5:Y:S02]  /*8da0*/  LDL.LU R232, [R1+0x48] ;  /* 0x0000480001e87983 */ /* 0x0003640000300800 */
[----:B------:R-:W-:Y:S01]  /*8db0*/  MOV R156, R160 ;  /* 0x000000a0009c7202 */ /* 0x000fe20000000f00 */
[-C--:B------:R-:W-:Y:S01]  /*8dc0*/  HMMA.16816.F32 R24, R180, R158.reuse, R24 ;  /* 0x0000009eb418723c */ /* 0x080fe20000001818 */
[----:B------:R-:W3:Y:S01]  /*8dd0*/  LDSM.16.MT88.4 R160, [R233+0x900] ;  /* 0x00090000e9a0783b */ /* 0x000ee20000004200 */
[----:B------:R-:W-:Y:S06]  /*8de0*/  MUFU.EX2 R180, R223 ;  /* 0x000000df00b47308 */ /* 0x000fec0000000800 */
[----:B------:R-:W-:Y:S04]  /*8df0*/  HMMA.16816.F32 R28, R176, R158, R28 ;  /* 0x0000009eb01c723c */ /* 0x000fe8000000181c */
[----:B------:R-:W-:Y:S10]  /*8e00*/  MUFU.EX2 R176, R222 ;  /* 0x000000de00b07308 */ /* 0x000ff40000000800 */
[----:B------:R-:W4:Y:S10]  /*8e10*/  MUFU.EX2 R179, R217 ;  /* 0x000000d900b37308 */ /* 0x000f340000000800 */
[----:B------:R-:W-:Y:S01]  /*8e20*/  MUFU.EX2 R217, R204 ;  /* 0x000000cc00d97308 */ /* 0x000fe20000000800 */
[-C--:B---3--:R-:W-:Y:S09]  /*8e30*/  HMMA.16816.F32 R4, R40, R160.reuse, R4 ;  /* 0x000000a02804723c */ /* 0x088ff20000001804 */
[----:B------:R-:W3:Y:S03]  /*8e40*/  MUFU.EX2 R177, R216 ;  /* 0x000000d800b17308 */ /* 0x000ee60000000800 */
[----:B----4-:R-:W-:Y:S01]  /*8e50*/  MOV R170, R179 ;  /* 0x000000b300aa7202 */ /* 0x010fe20000000f00 */
[C---:B------:R-:W-:Y:S06]  /*8e60*/  HMMA.16816.F32 R8, R44.reuse, R160, R8 ;  /* 0x000000a02c08723c */ /* 0x040fec0000001808 */
[----:B------:R-:W-:Y:S02]  /*8e70*/  MUFU.EX2 R178, R214 ;  /* 0x000000d600b27308 */ /* 0x000fe40000000800 */
[-C--:B------:R-:W-:Y:S08]  /*8e80*/  HMMA.16816.F32 R12, R44, R162.reuse, R12 ;  /* 0x000000a22c0c723c */ /* 0x080ff0000000180c */
[----:B------:R-:W-:Y:S01]  /*8e90*/  MUFU.EX2 R223, R148 ;  /* 0x0000009400df7308 */ /* 0x000fe20000000800 */
[C---:B------:R-:W-:Y:S01]  /*8ea0*/  HMMA.16816.F32 R16, R40.reuse, R162, R16 ;  /* 0x000000a22810723c */ /* 0x040fe20000001810 */
[----:B------:R-:W-:Y:S08]  /*8eb0*/  LDSM.16.MT88.4 R160, [R233+0x3100] ;  /* 0x00310000e9a0783b */ /* 0x000ff00000004200 */
[----:B------:R-:W-:Y:S01]  /*8ec0*/  MUFU.EX2 R222, R154 ;  /* 0x0000009a00de7308 */ /* 0x000fe20000000800 */
[-C--:B------:R-:W-:Y:S08]  /*8ed0*/  HMMA.16816.F32 R20, R40, R56.reuse, R20 ;  /* 0x000000382814723c */ /* 0x080ff00000001814 */
[C---:B------:R-:W-:Y:S01]  /*8ee0*/  HMMA.16816.F32 R32, R44.reuse, R56, R32 ;  /* 0x000000382c20723c */ /* 0x040fe20000001820 */
[----:B------:R3:W-:Y:S07]  /*8ef0*/  MUFU.EX2 R216, R231 ;  /* 0x000000e700d87308 */ /* 0x0007ee0000000800 */
[-C--:B------:R-:W-:Y:S03]  /*8f00*/  HMMA.16816.F32 R36, R44, R58.reuse, R36 ;  /* 0x0000003a2c24723c */ /* 0x080fe60000001824 */
[----:B------:R-:W-:Y:S05]  /*8f10*/  MUFU.EX2 R214, R186 ;  /* 0x000000ba00d67308 */ /* 0x000fea0000000800 */
[C---:B------:R-:W-:Y:S01]  /*8f20*/  HMMA.16816.F32 R48, R40.reuse, R58, R48 ;  /* 0x0000003a2830723c */ /* 0x040fe20000001830 */
[----:B------:R-:W-:Y:S07]  /*8f30*/  LDSM.16.MT88.4 R56, [R233+0x2900] ;  /* 0x00290000e938783b */ /* 0x000fee0000004200 */
[-C--:B------:R-:W-:Y:S04]  /*8f40*/  HMMA.16816.F32 R52, R40, R60.reuse, R52 ;  /* 0x0000003c2834723c */ /* 0x080fe80000001834 */
[----:B---3--:R-:W-:Y:S04]  /*8f50*/  MOV R231, R177 ;  /* 0x000000b100e77202 */ /* 0x008fe80000000f00 */
[C---:B------:R-:W-:Y:S08]  /*8f60*/  HMMA.16816.F32 R64, R44.reuse, R60, R64 ;  /* 0x0000003c2c40723c */ /* 0x040ff00000001840 */
[-C--:B------:R-:W-:Y:S08]  /*8f70*/  HMMA.16816.F32 R68, R44, R62.reuse, R68 ;  /* 0x0000003e2c44723c */ /* 0x080ff00000001844 */
[C---:B------:R-:W-:Y:S01]  /*8f80*/  HMMA.16816.F32 R72, R40.reuse, R62, R72 ;  /* 0x0000003e2848723c */ /* 0x040fe20000001848 */
[----:B------:R-:W-:Y:S03]  /*8f90*/  LDSM.16.MT88.4 R60, [R234+0x2900] ;  /* 0x00290000ea3c783b */ /* 0x000fe60000004200 */
[----:B--2---:R-:W-:Y:S05]  /*8fa0*/  FFMA.FTZ R150, R150, R157, R156 ;  /* 0x0000009d96967223 */ /* 0x004fea000001009c */
[----:B------:R-:W2:Y:S03]  /*8fb0*/  LDSM.16.MT88.4 R156, [R235+0x900] ;  /* 0x00090000eb9c783b */ /* 0x000ea60000004200 */
[----:B------:R-:W-:Y:S01]  /*8fc0*/  FADD.FTZ R150, R211, R150 ;  /* 0x00000096d3967221 */ /* 0x000fe20000010000 */
[----:B------:R-:W-:Y:S02]  /*8fd0*/  MOV R211, R198 ;  /* 0x000000c600d37202 */ /* 0x000fe40000000f00 */
[----:B------:R-:W3:Y:S10]  /*8fe0*/  MUFU.EX2 R198, R224 ;  /* 0x000000e000c67308 */ /* 0x000ef40000000800 */
[----:B------:R-:W4:Y:S10]  /*8ff0*/  MUFU.EX2 R224, R215 ;  /* 0x000000d700e07308 */ /* 0x000f340000000800 */
[----:B------:R-:W-:Y:S01]  /*9000*/  MUFU.EX2 R215, R187 ;  /* 0x000000bb00d77308 */ /* 0x000fe20000000800 */
        /* <DEDUP_REMOVED lines=22> */
[-C--:B------:R-:W-:Y:S07]  /*9170*/  HMMA.16816.F32 R24, R44, R58.reuse, R24 ;  /* 0x0000003a2c18723c */ /* 0x080fee0000001818 */
[----:B------:R-:W-:Y:S01]  /*9180*/  FADD.FTZ R44, R202, R165 ;  /* 0x000000a5ca2c7221 */ /* 0x000fe20000010000 */
[----:B------:R-:W-:Y:S01]  /*9190*/  HMMA.16816.F32 R28, R40, R58, R28 ;  /* 0x0000003a281c723c */ /* 0x000fe2000000181c */
[----:B------:R-:W1:Y:S03]  /*91a0*/  LDSM.16.MT88.4 R56, [R236+0x1100] ;  /* 0x00110000ec38783b */ /* 0x000e660000004200 */
[----:B------:R-:W-:Y:S01]  /*91b0*/  FADD.FTZ R46, R201, R150 ;  /* 0x00000096c92e7221 */ /* 0x000fe20000010000 */
[----:B------:R-:W-:Y:S01]  /*91c0*/  F2FP.PACK_AB R47, R218, R219 ;  /* 0x000000dbda2f723e */ /* 0x000fe200000000ff */
[----:B------:R-:W-:Y:S01]  /*91d0*/  FADD.FTZ R45, R200, R149 ;  /* 0x00000095c82d7221 */ /* 0x000fe20000010000 */
[----:B---3--:R-:W-:Y:S01]  /*91e0*/  F2FP.PACK_AB R40, R198, R225 ;  /* 0x000000e1c628723e */ /* 0x008fe200000000ff */
[----:B------:R-:W-:Y:S01]  /*91f0*/  FADD.FTZ R150, R211, R44 ;  /* 0x0000002cd3967221 */ /* 0x000fe20000010000 */
[----:B------:R-:W-:Y:S01]  /*9200*/  F2FP.PACK_AB R41, R199, R197 ;  /* 0x000000c5c729723e */ /* 0x000fe200000000ff */
[----:B------:R-:W-:Y:S01]  /*9210*/  LDSM.16.MT88.4 R164, [R234+0x3100] ;  /* 0x00310000eaa4783b */ /* 0x000fe20000004200 */
[----:B------:R3:W-:Y:S01]  /*9220*/  MUFU.EX2 R211, R169 ;  /* 0x000000a900d37308 */ /* 0x0007e20000000800 */
[----:B------:R-:W-:Y:S01]  /*9230*/  F2FP.PACK_AB R42, R176, R180 ;  /* 0x000000b4b02a723e */ /* 0x000fe200000000ff */
[----:B------:R-:W-:Y:S01]  /*9240*/  FADD.FTZ R149, R212, R46 ;  /* 0x0000002ed4957221 */ /* 0x000fe20000010000 */
[----:B------:R-:W-:Y:S01]  /*9250*/  F2FP.PACK_AB R43, R177, R179 ;  /* 0x000000b3b12b723e */ /* 0x000fe200000000ff */
[----:B------:R-:W-:Y:S01]  /*9260*/  FADD.FTZ R148, R213, R45 ;  /* 0x0000002dd5947221 */ /* 0x000fe20000010000 */
[----:B----4-:R-:W-:Y:S01]  /*9270*/  F2FP.PACK_AB R44, R178, R224 ;  /* 0x000000e0b22c723e */ /* 0x010fe200000000ff */
[----:B------:R-:W-:Y:S01]  /*9280*/  FADD.FTZ R3, R173, R150 ;  /* 0x00000096ad037221 */ /* 0x000fe20000010000 */
[----:B------:R-:W-:Y:S02]  /*9290*/  F2FP.PACK_AB R45, R222, R223 ;  /* 0x000000dfde2d723e */ /* 0x000fe400000000ff */
[----:B------:R-:W-:Y:S01]  /*92a0*/  F2FP.PACK_AB R46, R221, R220 ;  /* 0x000000dcdd2e723e */ /* 0x000fe200000000ff */
[-C--:B------:R-:W-:Y:S01]  /*92b0*/  HMMA.16816.F32 R4, R40, R60.reuse, R4 ;  /* 0x0000003c2804723c */ /* 0x080fe20000001804 */
[----:B------:R4:W1:Y:S02]  /*92c0*/  MUFU.EX2 R212, R168 ;  /* 0x000000a800d47308 */ /* 0x0008640000000800 */
[----:B------:R-:W-:Y:S01]  /*92d0*/  MOV R173, R176 ;  /* 0x000000b000ad7202 */ /* 0x000fe20000000f00 */
[----:B------:R-:W-:Y:S01]  /*92e0*/  FADD.FTZ R150, R174, R3 ;  /* 0x00000003ae967221 */ /* 0x000fe20000010000 */
[----:B------:R-:W-:Y:S02]  /*92f0*/  F2FP.PACK_AB R202, R209, R210 ;  /* 0x000000d2d1ca723e */ /* 0x000fe400000000ff */
[----:B------:R-:W-:Y:S01]  /*9300*/  MOV R3, R194 ;  /* 0x000000c200037202 */ /* 0x000fe20000000f00 */
[C---:B------:R-:W-:Y:S03]  /*9310*/  HMMA.16816.F32 R8, R44.reuse, R60, R8 ;  /* 0x0000003c2c08723c */ /* 0x040fe60000001808 */
[----:B------:R-:W2:Y:S01]  /*9320*/  MUFU.EX2 R213, R185 ;  /* 0x000000b900d57308 */ /* 0x000ea20000000800 */
[----:B---3--:R-:W-:Y:S04]  /*9330*/  MOV R169, R180 ;  /* 0x000000b400a97202 */ /* 0x008fe80000000f00 */
[-C--:B------:R-:W-:Y:S08]  /*9340*/  HMMA.16816.F32 R12, R44, R62.reuse, R12 ;  /* 0x0000003e2c0c723c */ /* 0x080ff0000000180c */
[C---:B------:R-:W-:Y:S01]  /*9350*/  HMMA.16816.F32 R16, R40.reuse, R62, R16 ;  /* 0x0000003e2810723c */ /* 0x040fe20000001810 */
[----:B------:R-:W3:Y:S03]  /*9360*/  LDSM.16.MT88.4 R60, [R235+0x1100] ;  /* 0x00110000eb3c783b */ /* 0x000ee60000004200 */
[----:B----4-:R-:W-:Y:S02]  /*9370*/  MOV R168, R178 ;  /* 0x000000b200a87202 */ /* 0x010fe40000000f00 */
[----:B-1----:R-:W-:Y:S02]  /*9380*/  F2FP.PACK_AB R201, R211, R212 ;  /* 0x000000d4d3c9723e */ /* 0x002fe400000000ff */
[-C--:B--2---:R-:W-:Y:S04]  /*9390*/  HMMA.16816.F32 R20, R40, R156.reuse, R20 ;  /* 0x0000009c2814723c */ /* 0x084fe80000001814 */
[----:B------:R-:W-:Y:S04]  /*93a0*/  F2FP.PACK_AB R200, R213, R214 ;  /* 0x000000d6d5c8723e */ /* 0x000fe800000000ff */
        /* <DEDUP_REMOVED lines=17> */
[C---:B------:R-:W-:Y:S01]  /*94c0*/  HMMA.16816.F32 R104, R40.reuse, R162, R104 ;  /* 0x000000a22868723c */ /* 0x040fe20000001868 */
[----:B------:R-:W3:Y:S07]  /*94d0*/  LDSM.16.MT88.4 R160, [R233+0x1900] ;  /* 0x00190000e9a0783b */ /* 0x000eee0000004200 */
[-C--:B------:R-:W-:Y:S08]  /*94e0*/  HMMA.16816.F32 R108, R40, R164.reuse, R108 ;  /* 0x000000a4286c723c */ /* 0x080ff0000000186c */
[C---:B------:R-:W-:Y:S07]  /*94f0*/  HMMA.16816.F32 R112, R44.reuse, R164, R112 ;  /* 0x000000a42c70723c */ /* 0x040fee0000001870 */
[----:B------:R-:W-:Y:S01]  /*9500*/  F2FP.PACK_AB R164, R229, R226 ;  /* 0x000000e2e5a4723e */ /* 0x000fe200000000ff */
[-C--:B------:R-:W-:Y:S04]  /*9510*/  HMMA.16816.F32 R116, R44, R166.reuse, R116 ;  /* 0x000000a62c74723c */ /* 0x080fe80000001874 */
[----:B------:R-:W-:Y:S04]  /*9520*/  F2FP.PACK_AB R165, R228, R227 ;  /* 0x000000e3e4a5723e */ /* 0x000fe800000000ff */
[C---:B------:R-:W-:Y:S07]  /*9530*/  HMMA.16816.F32 R120, R40.reuse, R166, R120 ;  /* 0x000000a62878723c */ /* 0x040fee0000001878 */
[----:B------:R-:W-:Y:S01]  /*9540*/  F2FP.PACK_AB R166, R217, R230 ;  /* 0x000000e6d9a6723e */ /* 0x000fe200000000ff */
[-C--:B-1----:R-:W-:Y:S04]  /*9550*/  HMMA.16816.F32 R124, R40, R156.reuse, R124 ;  /* 0x0000009c287c723c */ /* 0x082fe8000000187c */
[----:B------:R-:W-:Y:S04]  /*9560*/  F2FP.PACK_AB R167, R215, R216 ;  /* 0x000000d8d7a7723e */ /* 0x000fe800000000ff */
[C---:B------:R-:W-:Y:S08]  /*9570*/  HMMA.16816.F32 R128, R44.reuse, R156, R128 ;  /* 0x0000009c2c80723c */ /* 0x040ff00000001880 */
[-C--:B------:R-:W-:Y:S08]  /*9580*/  HMMA.16816.F32 R132, R44, R158.reuse, R132 ;  /* 0x0000009e2c84723c */ /* 0x080ff00000001884 */
[C---:B------:R-:W-:Y:S01]  /*9590*/  HMMA.16816.F32 R136, R40.reuse, R158, R136 ;  /* 0x0000009e2888723c */ /* 0x040fe20000001888 */
[----:B------:R-:W1:Y:S07]  /*95a0*/  LDSM.16.MT88.4 R156, [R234+0x1900] ;  /* 0x00190000ea9c783b */ /* 0x000e6e0000004200 */
[-C--:B--2---:R-:W-:Y:S08]  /*95b0*/  HMMA.16816.F32 R140, R40, R56.reuse, R140 ;  /* 0x00000038288c723c */ /* 0x084ff0000000188c */
[C---:B------:R-:W-:Y:S07]  /*95c0*/  HMMA.16816.F32 R144, R44.reuse, R56, R144 ;  /* 0x000000382c90723c */ /* 0x040fee0000001890 */
[----:B------:R-:W-:Y:S01]  /*95d0*/  FADD.FTZ R57, R172, R148 ;  /* 0x00000094ac397221 */ /* 0x000fe20000010000 */
[-C--:B------:R-:W-:Y:S01]  /*95e0*/  HMMA.16816.F32 R24, R44, R58.reuse, R24 ;  /* 0x0000003a2c18723c */ /* 0x080fe20000001818 */
[----:B------:R-:W2:Y:S03]  /*95f0*/  LDSM.16.MT88.4 R44, [R236+0x1900] ;  /* 0x00190000ec2c783b */ /* 0x000ea60000004200 */
[----:B------:R-:W-:Y:S02]  /*9600*/  FADD.FTZ R148, R175, R57 ;  /* 0x00000039af947221 */ /* 0x000fe40000010000 */
[----:B------:R-:W-:Y:S02]  /*9610*/  FADD.FTZ R56, R206, R0 ;  /* 0x00000000ce387221 */ /* 0x000fe40000010000 */
[----:B------:R-:W-:Y:S01]  /*9620*/  HMMA.16816.F32 R28, R40, R58, R28 ;  /* 0x0000003a281c723c */ /* 0x000fe2000000181c */
[----:B------:R-:W4:Y:S03]  /*9630*/  LDSM.16.MT88.4 R40, [R233+0x3900] ;  /* 0x00390000e928783b */ /* 0x000f260000004200 */
[----:B------:R-:W-:Y:S02]  /*9640*/  FADD.FTZ R0, R207, R149 ;  /* 0x00000095cf007221 */ /* 0x000fe40000010000 */
[----:B------:R-:W-:Y:S02]  /*9650*/  FADD.FTZ R154, R171, R56 ;  /* 0x00000038ab9a7221 */ /* 0x000fe40000010000 */
[-C--:B---3--:R-:W-:Y:S01]  /*9660*/  HMMA.16816.F32 R176, R164, R160.reuse, R4 ;  /* 0x000000a0a4b0723c */ /* 0x088fe20000001804 */
[----:B------:R-:W3:Y:S04]  /*9670*/  LDSM.16.MT88.4 R56, [R234+0x3900] ;  /* 0x00390000ea38783b */ /* 0x000ee80000004200 */
[----:B------:R-:W-:Y:S01]  /*9680*/  FADD.FTZ R149, R205, R0 ;  /* 0x00000000cd957221 */ /* 0x000fe20000010000 */
[----:B------:R-:W-:Y:S01]  /*9690*/  MOV R0, R193 ;  /* 0x000000c100007202 */ /* 0x000fe20000000f00 */
[----:B------:R-:W-:Y:S01]  /*96a0*/  FADD.FTZ R3, R3, R154 ;  /* 0x0000009a03037221 */ /* 0x000fe20000010000 */
[C---:B------:R-:W-:Y:S01]  /*96b0*/  HMMA.16816.F32 R180, R200.reuse, R160, R8 ;  /* 0x000000a0c8b4723c */ /* 0x040fe20000001808 */
[----:B------:R-:W2:Y:S03]  /*96c0*/  LDSM.16.MT88.4 R204, [R236+0x3900] ;  /* 0x00390000eccc783b */ /* 0x000ea60000004200 */
[----:B------:R-:W-:Y:S01]  /*96d0*/  FADD.FTZ R0, R0, R150 ;  /* 0x0000009600007221 */ /* 0x000fe20000010000 */
[----:B------:R-:W-:Y:S02]  /*96e0*/  MOV R154, R151 ;  /* 0x00000097009a7202 */ /* 0x000fe40000000f00 */
[----:B------:R-:W-:Y:S01]  /*96f0*/  MOV R9, R191 ;  /* 0x000000bf00097202 */ /* 0x000fe20000000f00 */
[-C--:B------:R-:W-:Y:S01]  /*9700*/  HMMA.16816.F32 R184, R200, R162.reuse, R12 ;  /* 0x000000a2c8b8723c */ /* 0x080fe2000000180c */
[----:B------:R-:W2:Y:S03]  /*9710*/  LDSM.16.MT88.4 R4, [R235+0x3900] ;  /* 0x00390000eb04783b */ /* 0x000ea60000004200 */
[----:B------:R-:W-:Y:S02]  /*9720*/  MOV R8, R190 ;  /* 0x000000be00087202 */ /* 0x000fe40000000f00 */
[----:B------:R-:W-:Y:S02]  /*9730*/  MOV R11, R195 ;  /* 0x000000c3000b7202 */ /* 0x000fe40000000f00 */
[C---:B------:R-:W-:Y:S04]  /*9740*/  HMMA.16816.F32 R160, R164.reuse, R162, R16 ;  /* 0x000000a2a4a0723c */ /* 0x040fe80000001810 */
[----:B------:R-:W-:Y:S01]  /*9750*/  MOV R15, R173 ;  /* 0x000000ad000f7202 */ /* 0x000fe20000000f00 */
[----:B------:R-:W-:Y:S01]  /*9760*/  FADD.FTZ R8, R8, R148 ;  /* 0x0000009408087221 */ /* 0x000fe20000010000 */
[----:B------:R-:W-:Y:S02]  /*9770*/  MOV R12, R192 ;  /* 0x000000c0000c7202 */ /* 0x000fe40000000f00 */
[-C--:B-1----:R-:W-:Y:S04]  /*9780*/  HMMA.16816.F32 R172, R164, R156.reuse, R20 ;  /* 0x0000009ca4ac723c */ /* 0x082fe80000001814 */
[----:B------:R-:W-:Y:S01]  /*9790*/  MOV R14, R170 ;  /* 0x000000aa000e7202 */ /* 0x000fe20000000f00 */
[----:B------:R-:W-:Y:S01]  /*97a0*/  FADD.FTZ R11, R11, R8 ;  /* 0x000000080b0b7221 */ /* 0x000fe20000010000 */
[----:B------:R-:W-:Y:S01]  /*97b0*/  MOV R13, R169 ;  /* 0x000000a9000d7202 */ /* 0x000fe20000000f00 */
[----:B------:R-:W-:Y:S01]  /*97c0*/  FADD.FTZ R12, R12, R149 ;  /* 0x000000950c0c7221 */ /* 0x000fe20000010000 */
[----:B------:R-:W-:Y:S04]  /*97d0*/  MOV R22, R189 ;  /* 0x000000bd00167202 */ /* 0x000fe80000000f00 */
[----:B------:R-:W-:Y:S01]  /*97e0*/  MOV R23, R188 ;  /* 0x000000bc00177202 */ /* 0x000fe20000000f00 */
[----:B------:R-:W-:Y:S01]  /*97f0*/  FADD.FTZ R3, R22, R3 ;  /* 0x0000000316037221 */ /* 0x000fe20000010000 */
[C---:B------:R-:W-:Y:S04]  /*9800*/  HMMA.16816.F32 R188, R200.reuse, R156, R32 ;  /* 0x0000009cc8bc723c */ /* 0x040fe80000001820 */
[----:B------:R-:W-:Y:S01]  /*9810*/  MOV R19, R168 ;  /* 0x000000a800137202 */ /* 0x000fe20000000f00 */
[----:B------:R-:W-:Y:S01]  /*9820*/  FADD.FTZ R0, R23, R0 ;  /* 0x0000000017007221 */ /* 0x000fe20000010000 */
[----:B------:R-:W-:Y:S01]  /*9830*/  MOV R18, R199 ;  /* 0x000000c700127202 */ /* 0x000fe20000000f00 */
[----:B------:R-:W-:Y:S01]  /*9840*/  FADD.FTZ R12, R9, R12 ;  /* 0x0000000c090c7221 */ /* 0x000fe20000010000 */
        /* <DEDUP_REMOVED lines=27> */
[C---:B------:R-:W-:Y:S08]  /*9a00*/  HMMA.16816.F32 R88, R164.reuse, R62, R88 ;  /* 0x0000003ea458723c */ /* 0x040ff00000001858 */
[-C--:B----4-:R-:W-:Y:S08]  /*9a10*/  HMMA.16816.F32 R92, R164, R40.reuse, R92 ;  /* 0x00000028a45c723c */ /* 0x090ff0000000185c */
        /* <DEDUP_REMOVED lines=12> */
[C---:B------:R-:W-:Y:S07]  /*9ae0*/  HMMA.16816.F32 R144, R200.reuse, R4, R144 ;  /* 0x00000004c890723c */ /* 0x040fee0000001890 */
[----:B------:R-:W-:Y:S01]  /*9af0*/  FADD.FTZ R4, R13, R11 ;  /* 0x0000000b0d047221 */ /* 0x000fe20000010000 */
[-C--:B------:R-:W-:Y:S04]  /*9b00*/  HMMA.16816.F32 R200, R200, R6.reuse, R24 ;  /* 0x00000006c8c8723c */ /* 0x080fe80000001818 */
        /* <DEDUP_REMOVED lines=20> */
[----:B------:R-:W-:Y:S01]  /*9c50*/  STL [R1+0x20], R4 ;  /* 0x0000200401007387 */ /* 0x000fe20000100800 */
[----:B------:R-:W-:Y:S03]  /*9c60*/  MOV R155, R2 ;  /* 0x00000002009b7202 */ /* 0x000fe60000000f00 */
[----:B------:R-:W-:Y:S04]  /*9c70*/  STL [R1+0x1c], R3 ;  /* 0x00001c0301007387 */ /* 0x000fe80000100800 */
[----:B------:R1:W-:Y:S02]  /*9c80*/  STL [R1+0x18], R0 ;  /* 0x0000180001007387 */ /* 0x0003e40000100800 */
[----:B-1----:R-:W-:Y:S01]  /*9c90*/  MOV R0, R153 ;  /* 0x0000009900007202 */ /* 0x002fe20000000f00 */
[----:B-----5:R-:W-:-:S05]  /*9ca0*/  @P0 BRA `(.L_x_2874) ;  /* 0xffffc5b000000947 */ /* 0x020fca000383ffff */
.L_x_2873:
[----:B-1----:R-:W2:Y:S04]  /*9cb0*/  LDL.LU R6, [R1+0x14] ;  /* 0x0000140001067983 */ /* 0x002ea80000300800 */
[----:B------:R-:W1:Y:S01]  /*9cc0*/  S2R R8, SR_TID.X ;  /* 0x0000000000087919 */ /* 0x000e620000002100 */
[----:B------:R-:W-:Y:S01]  /*9cd0*/  MOV R150, c[0x0][0x4e8] ;  /* 0x00013a0000967a02 */ /* 0x000fe20000000f00 */
[----:B------:R-:W3:Y:S01]  /*9ce0*/  S2UR UR7, SR_CTAID.Y ;  /* 0x00000000000779c3 */ /* 0x000ee20000002600 */
[----:B------:R-:W-:Y:S01]  /*9cf0*/  ULDC.64 UR4, c[0x0][0x490] ;  /* 0x0001240000047ab9 */ /* 0x000fe20000000a00 */
[----:B------:R-:W4:Y:S04]  /*9d00*/  LDL.LU R3, [R1+0x20] ;  /* 0x0000200001037983 */ /* 0x000f280000300800 */
[----:B------:R-:W4:Y:S04]  /*9d10*/  LDL.LU R5, [R1+0x1c] ;  /* 0x00001c0001057983 */ /* 0x000f280000300800 */
[----:B------:R-:W4:Y:S04]  /*9d20*/  LDL.LU R4, [R1+0x18] ;  /* 0x0000180001047983 */ /* 0x000f280000300800 */
[----:B------:R-:W4:Y:S01]  /*9d30*/  LDL.LU R9, [R1+0x40] ;  /* 0x0000400001097983 */ /* 0x000f220000300800 */
[----:B------:R-:W-:-:S03]  /*9d40*/  ISETP.NE.AND P0, PT, R150, 0x1, PT ;  /* 0x000000019600780c */ /* 0x000fc60003f05270 */
[----:B------:R-:W4:Y:S01]  /*9d50*/  LDL.LU R154, [R1+0x44] ;  /* 0x00004400019a7983 */ /* 0x000f220000300800 */
[----:B---3--:R-:W-:-:S04]  /*9d60*/  USHF.R.S32.HI UR6, URZ, 0x1f, UR7 ;  /* 0x0000001f3f067899 */ /* 0x008fc80008011407 */
[----:B------:R-:W-:Y:S02]  /*9d70*/  UIMAD UR8, UR6, UR4, URZ ;  /* 0x00000004060872a4 */ /* 0x000fe4000f8e023f */
[----:B------:R-:W-:Y:S02]  /*9d80*/  UIMAD.WIDE.U32 UR10, UR7, UR4, URZ ;  /* 0x00000004070a72a5 */ /* 0x000fe4000f8e003f */
[----:B------:R-:W-:-:S03]  /*9d90*/  UIMAD UR8, UR7, UR5, UR8 ;  /* 0x00000005070872a4 */ /* 0x000fc6000f8e0208 */
[----:B------:R-:W-:Y:S02]  /*9da0*/  ULDC.64 UR4, c[0x0][0x3e8] ;  /* 0x0000fa0000047ab9 */ /* 0x000fe40000000a00 */
[----:B------:R-:W-:Y:S02]  /*9db0*/  UIMAD.WIDE.U32 UR14, UR7, UR4, URZ ;  /* 0x00000004070e72a5 */ /* 0x000fe4000f8e003f */
[----:B------:R-:W-:-:S04]  /*9dc0*/  UIMAD UR6, UR6, UR4, URZ ;  /* 0x00000004060672a4 */ /* 0x000fc8000f8e023f */
[----:B------:R-:W-:Y:S01]  /*9dd0*/  UIMAD UR5, UR7, UR5, UR6 ;  /* 0x00000005070572a4 */ /* 0x000fe2000f8e0206 */
[----:B------:R-:W-:Y:S06]  /*9de0*/  BAR.SYNC.DEFER_BLOCKING 0x1, 0x80 ;  /* 0x0042000000007b1d */ /* 0x000fec0000010000 */
[----:B--2---:R-:W2:Y:S04]  /*9df0*/  SHFL.BFLY PT, R16, R6, 0x2, 0x1f ;  /* 0x0c401f0006107f89 */ /* 0x004ea800000e0000 */
[----:B----4-:R-:W3:Y:S04]  /*9e00*/  SHFL.BFLY PT, R12, R3, 0x2, 0x1f ;  /* 0x0c401f00030c7f89 */ /* 0x010ee800000e0000 */
[----:B------:R-:W4:Y:S04]  /*9e10*/  SHFL.BFLY PT, R10, R5, 0x2, 0x1f ;  /* 0x0c401f00050a7f89 */ /* 0x000f2800000e0000 */
[----:B------:R-:W1:Y:S01]  /*9e20*/  SHFL.BFLY PT, R15, R4, 0x2, 0x1f ;  /* 0x0c401f00040f7f89 */ /* 0x000e6200000e0000 */
[----:B------:R-:W-:Y:S01]  /*9e30*/  MOV R17, R9 ;  /* 0x0000000900117202 */ /* 0x000fe20000000f00 */
[----:B--2---:R-:W-:-:S05]  /*9e40*/  FADD.FTZ R16, R16, R6 ;  /* 0x0000000610107221 */ /* 0x004fca0000010000 */
[----:B------:R-:W2:Y:S01]  /*9e50*/  SHFL.BFLY PT, R0, R16, 0x1, 0x1f ;  /* 0x0c201f0010007f89 */ /* 0x000ea200000e0000 */
[----:B---3--:R-:W-:Y:S02]  /*9e60*/  FADD.FTZ R12, R12, R3 ;  /* 0x000000030c0c7221 */ /* 0x008fe40000010000 */
[----:B----4-:R-:W-:-:S03]  /*9e70*/  FADD.FTZ R10, R10, R5 ;  /* 0x000000050a0a7221 */ /* 0x010fc60000010000 */
[----:B------:R-:W3:Y:S01]  /*9e80*/  SHFL.BFLY PT, R3, R12, 0x1, 0x1f ;  /* 0x0c201f000c037f89 */ /* 0x000ee200000e0000 */
[----:B-1----:R-:W-:Y:S01]  /*9e90*/  SHF.R.S32.HI R5, RZ, 0x1f, R8 ;  /* 0x0000001fff057819 */ /* 0x002fe20000011408 */
[----:B------:R-:W-:Y:S02]  /*9ea0*/  FADD.FTZ R15, R15, R4 ;  /* 0x000000040f0f7221 */ /* 0x000fe40000010000 */
[----:B------:R-:W1:Y:S01]  /*9eb0*/  SHFL.BFLY PT, R4, R10, 0x1, 0x1f ;  /* 0x0c201f000a047f89 */ /* 0x000e6200000e0000 */
[CC--:B------:R-:W-:Y:S02]  /*9ec0*/  LEA.HI R149, R5.reuse, R8.reuse, RZ, 0x5 ;  /* 0x0000000805957211 */ /* 0x0c0fe400078f28ff */
[----:B------:R-:W-:Y:S01]  /*9ed0*/  LEA.HI R5, R5, R8, RZ, 0x2 ;  /* 0x0000000805057211 */ /* 0x000fe200078f10ff */
[----:B------:R-:W4:Y:S01]  /*9ee0*/  SHFL.BFLY PT, R7, R15, 0x1, 0x1f ;  /* 0x0c201f000f077f89 */ /* 0x000f2200000e0000 */
[----:B------:R-:W-:Y:S02]  /*9ef0*/  LOP3.LUT R6, R149, 0xffffffe0, RZ, 0xc0, !PT ;  /* 0xffffffe095067812 */ /* 0x000fe400078ec0ff */
[----:B------:R-:W-:Y:S01]  /*9f00*/  LOP3.LUT R18, R5, 0xfffffffc, RZ, 0xc0, !PT ;  /* 0xfffffffc05127812 */ /* 0x000fe200078ec0ff */
[----:B--2---:R-:W-:Y:S01]  /*9f10*/  FADD.FTZ R16, R16, R0 ;  /* 0x0000000010107221 */ /* 0x004fe20000010000 */
[----:B------:R-:W-:-:S02]  /*9f20*/  MOV R0, RZ ;  /* 0x000000ff00007202 */ /* 0x000fc40000000f00 */
[----:B------:R-:W-:Y:S02]  /*9f30*/  IADD3 R18, -R18, R8, RZ ;  /* 0x0000000812127210 */ /* 0x000fe40007ffe1ff */
[----:B------:R-:W-:Y:S01]  /*9f40*/  FSETP.NE.FTZ.AND P3, PT, R16, RZ, PT ;  /* 0x000000ff1000720b */ /* 0x000fe20003f75000 */
[----:B---3--:R-:W-:Y:S02]  /*9f50*/  FADD.FTZ R12, R12, R3 ;  /* 0x000000030c0c7221 */ /* 0x008fe40000010000 */
[----:B------:R-:W-:-:S03]  /*9f60*/  @P0 IMAD.HI.U32 R3, R9, c[0x0][0x4ec], RZ ;  /* 0x00013b0009030a27 */ /* 0x000fc600078e00ff */
[----:B------:R-:W-:Y:S01]  /*9f70*/  FSETP.NE.FTZ.AND P2, PT, R12, RZ, PT ;  /* 0x000000ff0c00720b */ /* 0x000fe20003f55000 */
[----:B-1----:R-:W-:Y:S01]  /*9f80*/  FADD.FTZ R10, R10, R4 ;  /* 0x000000040a0a7221 */ /* 0x002fe20000010000 */
[----:B------:R-:W-:Y:S02]  /*9f90*/  MOV R4, RZ ;  /* 0x000000ff00047202 */ /* 0x000fe40000000f00 */
[----:B------:R-:W-:-:S03]  /*9fa0*/  @P0 SHF.R.U32.HI R17, RZ, c[0x0][0x4f0], R3 ;  /* 0x00013c00ff110a19 */ /* 0x000fc60000011603 */
[----:B------:R-:W1:Y:S01]  /*9fb0*/  @P3 MUFU.RCP R0, R16 ;  /* 0x0000001000003308 */ /* 0x000e620000001000 */
[----:B------:R-:W-:Y:S01]  /*9fc0*/  FSETP.NE.FTZ.AND P1, PT, R10, RZ, PT ;  /* 0x000000ff0a00720b */ /* 0x000fe20003f35000 */
[----:B----4-:R-:W-:Y:S01]  /*9fd0*/  FADD.FTZ R15, R15, R7 ;  /* 0x000000070f0f7221 */ /* 0x010fe20000010000 */
[----:B------:R-:W-:Y:S02]  /*9fe0*/  IADD3 R3, -R6, R8, RZ ;  /* 0x0000000806037210 */ /* 0x000fe40007ffe1ff */
[----:B------:R-:W-:Y:S02]  /*9ff0*/  IADD3 R6, -R17, RZ, RZ ;  /* 0x000000ff11067210 */ /* 0x000fe40007ffe1ff */
[----:B------:R-:W-:Y:S01]  /*a000*/  LOP3.LUT P4, RZ, R3, 0x3, RZ, 0xc0, !PT ;  /* 0x0000000303ff7812 */ /* 0x000fe2000788c0ff */
[----:B------:R-:W2:Y:S01]  /*a010*/  @P2 MUFU.RCP R4, R12 ;  /* 0x0000000c00042308 */ /* 0x000ea20000001000 */
[C---:B-1----:R-:W-:Y:S02]  /*a020*/  FMUL.FTZ R54, R0.reuse, R92 ;  /* 0x0000005c00367220 */ /* 0x042fe40000410000 */
[----:B------:R-:W3:Y:S01]  /*a030*/  LDL.LU R92, [R1+0x38] ;  /* 0x00003800015c7983 */ /* 0x000ee20000300800 */
[----:B------:R-:W-:-:S02]  /*a040*/  FMUL.FTZ R89, R0, R89 ;  /* 0x0000005900597220 */ /* 0x000fc40000410000 */
[C---:B------:R-:W-:Y:S01]  /*a050*/  FMUL.FTZ R58, R0.reuse, R88 ;  /* 0x00000058003a7220 */ /* 0x040fe20000410000 */
[----:B------:R-:W-:Y:S01]  /*a060*/  FSETP.NE.FTZ.AND P0, PT, R15, RZ, PT ;  /* 0x000000ff0f00720b */ /* 0x000fe20003f15000 */
[----:B------:R-:W-:Y:S02]  /*a070*/  FMUL.FTZ R177, R0, R177 ;  /* 0x000000b100b17220 */ /* 0x000fe40000410000 */
[C---:B--2---:R-:W-:Y:S02]  /*a080*/  FMUL.FTZ R91, R4.reuse, R91 ;  /* 0x0000005b045b7220 */ /* 0x044fe40000410000 */
[----:B------:R-:W-:Y:S01]  /*a090*/  FMUL.FTZ R57, R4, R90 ;  /* 0x0000005a04397220 */ /* 0x000fe20000410000 */
[----:B------:R-:W-:Y:S01]  /*a0a0*/  F2FP.PACK_AB R58, R89, R58 ;  /* 0x0000003a593a723e */ /* 0x000fe200000000ff */
[----:B------:R1:W5:Y:S01]  /*a0b0*/  LDL R90, [R1+0x8] ;  /* 0x00000800015a7983 */ /* 0x0003620000100800 */
[C---:B------:R-:W-:Y:S02]  /*a0c0*/  FMUL.FTZ R176, R0.reuse, R176 ;  /* 0x000000b000b07220 */ /* 0x040fe40000410000 */
[----:B------:R-:W-:Y:S01]  /*a0d0*/  F2FP.PACK_AB R57, R91, R57 ;  /* 0x000000395b39723e */ /* 0x000fe200000000ff */
[----:B------:R1:W5:Y:S01]  /*a0e0*/  LDL R89, [R1+0x28] ;  /* 0x0000280001597983 */ /* 0x0003620000100800 */
[----:B------:R-:W-:-:S02]  /*a0f0*/  FMUL.FTZ R161, R0, R161 ;  /* 0x000000a100a17220 */ /* 0x000fc40000410000 */
[C---:B------:R-:W-:Y:S01]  /*a100*/  FMUL.FTZ R20, R0.reuse, R160 ;  /* 0x000000a000147220 */ /* 0x040fe20000410000 */
[----:B------:R-:W2:Y:S01]  /*a110*/  LDL R91, [R1+0x3c] ;  /* 0x00003c00015b7983 */ /* 0x000ea20000100800 */
[----:B------:R-:W-:Y:S01]  /*a120*/  MOV R3, RZ ;  /* 0x000000ff00037202 */ /* 0x000fe20000000f00 */
[C---:B------:R-:W-:Y:S02]  /*a130*/  FMUL.FTZ R173, R0.reuse, R173 ;  /* 0x000000ad00ad7220 */ /* 0x040fe40000410000 */
[C---:B------:R-:W-:Y:S02]  /*a140*/  FMUL.FTZ R26, R0.reuse, R172 ;  /* 0x000000ac001a7220 */ /* 0x040fe40000410000 */
[C---:B------:R-:W-:Y:S01]  /*a150*/  FMUL.FTZ R157, R0.reuse, R157 ;  /* 0x0000009d009d7220 */ /* 0x040fe20000410000 */
[----:B------:R-:W4:Y:S01]  /*a160*/  @P1 MUFU.RCP R3, R10 ;  /* 0x0000000a00031308 */ /* 0x000f220000001000 */
        /* <DEDUP_REMOVED lines=22> */
[----:B------:R-:W-:Y:S01]  /*a2d0*/  MOV R0, RZ ;  /* 0x000000ff00007202 */ /* 0x000fe20000000f00 */
[----:B----4-:R-:W-:Y:S01]  /*a2e0*/  FMUL.FTZ R64, R3, R68 ;  /* 0x0000004403407220 */ /* 0x010fe20000410000 */
[----:B------:R-:W-:Y:S01]  /*a2f0*/  SHF.R.S32.HI R8, RZ, 0x2, R5 ;  /* 0x00000002ff087819 */ /* 0x000fe20000011405 */
[----:B------:R-:W-:-:S03]  /*a300*/  IMAD R148, R6, c[0x0][0x4e8], R9 ;  /* 0x00013a0006947a24 */ /* 0x000fc600078e0209 */
[----:B------:R-:W4:Y:S01]  /*a310*/  @P0 MUFU.RCP R0, R15 ;  /* 0x0000000f00000308 */ /* 0x000f220000001000 */
        /* <DEDUP_REMOVED lines=31> */
[----:B------:R-:W-:Y:S01]  /*a510*/  SHF.R.S32.HI R3, RZ, 0x1f, R5 ;  /* 0x0000001fff037819 */ /* 0x000fe20000011405 */
[----:B------:R-:W1:Y:S03]  /*a520*/  @P0 MUFU.LG2 R15, R15 ;  /* 0x0000000f000f0308 */ /* 0x000e660000000c00 */
[----:B------:R-:W-:Y:S01]  /*a530*/  LEA.HI R3, R3, R8, RZ, 0x3 ;  /* 0x0000000803037211 */ /* 0x000fe200078f18ff */
[C---:B------:R-:W-:Y:S01]  /*a540*/  FMUL.FTZ R179, R4.reuse, R179 ;  /* 0x000000b304b37220 */ /* 0x040fe20000410000 */
[----:B------:R-:W-:Y:S01]  /*a550*/  MOV R6, UR10 ;  /* 0x0000000a00067c02 */ /* 0x000fe20008000f00 */
[C---:B------:R-:W-:Y:S01]  /*a560*/  FMUL.FTZ R178, R4.reuse, R178 ;  /* 0x000000b204b27220 */ /* 0x040fe20000410000 */
[----:B------:R-:W-:Y:S01]  /*a570*/  LOP3.LUT R3, R3, 0xfffffff8, RZ, 0xc0, !PT ;  /* 0xfffffff803037812 */ /* 0x000fe200078ec0ff */
        /* <DEDUP_REMOVED lines=28> */
[----:B------:R-:W-:Y:S01]  /*a740*/  MOV R4, UR14 ;  /* 0x0000000e00047c02 */ /* 0x000fe20008000f00 */
[C---:B----4-:R-:W-:Y:S02]  /*a750*/  FMUL.FTZ R83, R0.reuse, R83 ;  /* 0x0000005300537220 */ /* 0x050fe40000410000 */
[----:B------:R-:W-:Y:S01]  /*a760*/  FMUL.FTZ R59, R0, R82 ;  /* 0x00000052003b7220 */ /* 0x000fe20000410000 */
[----:B------:R-:W-:Y:S01]  /*a770*/  IADD3 R14, R8, -R3, RZ ;  /* 0x80000003080e7210 */ /* 0x000fe20007ffe0ff */
[C---:B------:R-:W-:Y:S01]  /*a780*/  FMUL.FTZ R183, R0.reuse, R183 ;  /* 0x000000b700b77220 */ /* 0x040fe20000410000 */
[----:B------:R-:W-:Y:S01]  /*a790*/  MOV R8, R6 ;  /* 0x0000000600087202 */ /* 0x000fe20000000f00 */
[C---:B------:R-:W-:Y:S01]  /*a7a0*/  FMUL.FTZ R25, R0.reuse, R182 ;  /* 0x000000b600197220 */ /* 0x040fe20000410000 */
[----:B------:R-:W-:Y:S01]  /*a7b0*/  MOV R6, R4 ;  /* 0x0000000400067202 */ /* 0x000fe20000000f00 */
[C---:B------:R-:W-:Y:S01]  /*a7c0*/  FMUL.FTZ R187, R0.reuse, R187 ;  /* 0x000000bb00bb7220 */ /* 0x040fe20000410000 */
[----:B------:R-:W-:Y:S01]  /*a7d0*/  @P2 MOV R3, 0x3f317218 ;  /* 0x3f31721800032802 */ /* 0x000fe20000000f00 */
[C---:B------:R-:W-:Y:S01]  /*a7e0*/  FMUL.FTZ R23, R0.reuse, R186 ;  /* 0x000000ba00177220 */ /* 0x040fe20000410000 */
[----:B------:R-:W-:Y:S01]  /*a7f0*/  @P3 MOV R4, 0x3f317218 ;  /* 0x3f31721800043802 */ /* 0x000fe20000000f00 */
[C---:B------:R-:W-:Y:S01]  /*a800*/  FMUL.FTZ R191, R0.reuse, R191 ;  /* 0x000000bf00bf7220 */ /* 0x040fe20000410000 */
[----:B------:R-:W-:Y:S01]  /*a810*/  F2FP.PACK_AB R59, R83, R59 ;  /* 0x0000003b533b723e */ /* 0x000fe200000000ff */
        /* <DEDUP_REMOVED lines=26> */
[----:B------:R-:W4:Y:S01]  /*a9c0*/  S2R R83, SR_CTAID.Z ;  /* 0x0000000000537919 */ /* 0x000f220000002700 */
[----:B------:R-:W4:Y:S01]  /*a9d0*/  @P1 MUFU.LG2 R10, R10 ;  /* 0x0000000a000a1308 */ /* 0x000f220000000c00 */
[----:B------:R-:W-:Y:S01]  /*a9e0*/  @P0 IMAD.MOV.U32 R11, RZ, RZ, 0x3f317218 ;  /* 0x3f317218ff0b0424 */ /* 0x000fe200078e00ff */
[----:B------:R-:W-:Y:S01]  /*a9f0*/  MOV R5, UR15 ;  /* 0x0000000f00057c02 */ /* 0x000fe20008000f00 */
[----:B------:R-:W-:-:S02]  /*aa00*/  @P2 FMUL.FTZ R5, R3, c[0x0][0x2d0] ;  /* 0x0000b40003052a20 */ /* 0x000fc40000410000 */
[----:B------:R-:W-:Y:S02]  /*aa10*/  @P3 FMUL.FTZ R13, R4, c[0x0][0x2d0] ;  /* 0x0000b400040d3a20 */ /* 0x000fe40000410000 */
[----:B------:R-:W-:Y:S01]  /*aa20*/  @P1 FMUL.FTZ R3, R0, c[0x0][0x2d0] ;  /* 0x0000b40000031a20 */ /* 0x000fe20000410000 */
[----:B------:R-:W4:Y:S01]  /*aa30*/  @P2 MUFU.LG2 R12, R12 ;  /* 0x0000000c000c2308 */ /* 0x000f220000000c00 */
[----:B-1----:R-:W-:Y:S02]  /*aa40*/  @P0 FMUL.FTZ R4, R15, 0.69314718246459960938 ;  /* 0x3f3172180f040820 */ /* 0x002fe40000410000 */
[----:B------:R-:W-:Y:S01]  /*aa50*/  @P0 FMUL.FTZ R0, R11, c[0x0][0x2d0] ;  /* 0x0000b4000b000a20 */ /* 0x000fe20000410000 */
[----:B------:R-:W-:-:S04]  /*aa60*/  MOV R86, 0xff800000 ;  /* 0xff80000000567802 */ /* 0x000fc80000000f00 */
[----:B------:R-:W1:Y:S01]  /*aa70*/  @P3 MUFU.LG2 R16, R16 ;  /* 0x0000001000103308 */ /* 0x000e620000000c00 */
[----:B------:R-:W-:Y:S01]  /*aa80*/  @P0 FFMA.FTZ R86, R0, R2, R4 ;  /* 0x0000000200560223 */ /* 0x000fe20000010004 */
[----:B------:R-:W-:Y:S01]  /*aa90*/  SHF.R.S32.HI R0, RZ, 0x5, R149 ;  /* 0x00000005ff007819 */ /* 0x000fe20000011495 */
[----:B----4-:R-:W-:-:S03]  /*aaa0*/  @P1 FMUL.FTZ R10, R10, 0.69314718246459960938 ;  /* 0x3f3172180a0a1820 */ /* 0x010fc60000410000 */
[----:B------:R-:W-:Y:S01]  /*aab0*/  SHF.R.S32.HI R2, RZ, 0x1f, R0 ;  /* 0x0000001fff027819 */ /* 0x000fe20000011400 */
[----:B------:R-:W-:-:S03]  /*aac0*/  @P2 FMUL.FTZ R12, R12, 0.69314718246459960938 ;  /* 0x3f3172180c0c2820 */ /* 0x000fc60000410000 */
[----:B------:R-:W-:Y:S02]  /*aad0*/  LEA.HI R2, R2, R0, RZ, 0x2 ;  /* 0x0000000002027211 */ /* 0x000fe400078f10ff */
[----:B------:R-:W-:Y:S01]  /*aae0*/  MOV R88, 0xff800000 ;  /* 0xff80000000587802 */ /* 0x000fe20000000f00 */
[----:B------:R-:W-:Y:S01]  /*aaf0*/  @P1 FFMA.FTZ R88, R3, R151, R10 ;  /* 0x0000009703581223 */ /* 0x000fe2000001000a */
[----:B------:R-:W-:Y:S01]  /*ab00*/  UIADD3 UR5, UR15, UR5, URZ ;  /* 0x000000050f057290 */ /* 0x000fe2000fffe03f */
[----:B------:R-:W-:Y:S01]  /*ab10*/  MOV R84, 0xff800000 ;  /* 0xff80000000547802 */ /* 0x000fe20000000f00 */
[----:B-1----:R-:W-:Y:S01]  /*ab20*/  @P3 FMUL.FTZ R16, R16, 0.69314718246459960938 ;  /* 0x3f31721810103820 */ /* 0x002fe20000410000 */
[----:B------:R-:W-:Y:S01]  /*ab30*/  LOP3.LUT R3, R2, 0xffffffc, RZ, 0xc0, !PT ;  /* 0x0ffffffc02037812 */ /* 0x000fe200078ec0ff */
[----:B------:R-:W-:Y:S01]  /*ab40*/  @P2 FFMA.FTZ R84, R5, R152, R12 ;  /* 0x0000009805542223 */ /* 0x000fe2000001000c */
[----:B------:R-:W-:Y:S02]  /*ab50*/  LEA.HI R4, R18, R18, RZ, 0x1 ;  /* 0x0000001212047211 */ /* 0x000fe400078f08ff */
[----:B------:R-:W-:Y:S01]  /*ab60*/  MOV R85, 0xff800000 ;  /* 0xff80000000557802 */ /* 0x000fe20000000f00 */
[----:B------:R-:W-:Y:S01]  /*ab70*/  @P3 FFMA.FTZ R85, R13, R153, R16 ;  /* 0x000000990d553223 */ /* 0x000fe20000010010 */
[----:B------:R-:W-:-:S02]  /*ab80*/  SHF.R.S32.HI R5, RZ, 0x1f, R83 ;  /* 0x0000001fff057819 */ /* 0x000fc40000011453 */
[----:B------:R-:W-:Y:S02]  /*ab90*/  F2FP.PACK_AB R55, R87, R55 ;  /* 0x000000375737723e */ /* 0x000fe400000000ff */
[----:B------:R-:W1:Y:S01]  /*aba0*/  S2R R87, SR_CTAID.X ;  /* 0x0000000000577919 */ /* 0x000e620000002500 */
[C---:B------:R-:W-:Y:S02]  /*abb0*/  IADD3 R10, R0.reuse, -R3, RZ ;  /* 0x80000003000a7210 */ /* 0x040fe40007ffe0ff */
[----:B------:R-:W-:Y:S02]  /*abc0*/  LEA R13, R0, R18, 0x9 ;  /* 0x00000012000d7211 */ /* 0x000fe400078e48ff */
[----:B------:R-:W-:Y:S02]  /*abd0*/  MOV R7, UR11 ;  /* 0x0000000b00077c02 */ /* 0x000fe40008000f00 */
[C---:B------:R-:W-:Y:S02]  /*abe0*/  LOP3.LUT R2, R4.reuse, 0x1ffffffe, RZ, 0xc0, !PT ;  /* 0x1ffffffe04027812 */ /* 0x040fe400078ec0ff */
[----:B------:R-:W-:Y:S01]  /*abf0*/  SHF.L.U32 R0, R4, 0x5, RZ ;  /* 0x0000000504007819 */ /* 0x000fe200000006ff */
[C---:B------:R-:W-:Y:S01]  /*ac00*/  IMAD R82, R5.reuse, c[0x0][0x498], RZ ;  /* 0x0001260005527a24 */ /* 0x040fe200078e02ff */
[----:B------:R-:W-:Y:S01]  /*ac10*/  MOV R7, UR5 ;  /* 0x0000000500077c02 */ /* 0x000fe20008000f00 */
[----:B------:R-:W-:Y:S01]  /*ac20*/  IMAD R11, R5, c[0x0][0x3f0], RZ ;  /* 0x0000fc00050b7a24 */ /* 0x000fe200078e02ff */
[----:B------:R-:W-:-:S02]  /*ac30*/  SHF.L.U32 R4, R14, 0x6, RZ ;  /* 0x000000060e047819 */ /* 0x000fc400000006ff */
[----:B------:R-:W-:Y:S02]  /*ac40*/  SHF.R.S32.HI R5, RZ, 0x2, R154 ;  /* 0x00000002ff057819 */ /* 0x000fe4000001149a */
[----:B------:R-:W-:Y:S02]  /*ac50*/  IADD3 R12, R18, -R2, RZ ;  /* 0x80000002120c7210 */ /* 0x000fe40007ffe0ff */
[----:B------:R-:W-:Y:S01]  /*ac60*/  LOP3.LUT R0, R0, 0xffffffc0, RZ, 0xc0, !PT ;  /* 0xffffffc000007812 */ /* 0x000fe200078ec0ff */
[----:B------:R-:W-:Y:S01]  /*ac70*/  IMAD.WIDE.U32 R2, R83, c[0x0][0x3f0], R6 ;  /* 0x0000fc0053027a25 */ /* 0x000fe200078e0006 */
[----:B------:R-:W-:Y:S02]  /*ac80*/  LOP3.LUT R4, R4, 0x1c0, RZ, 0xc0, !PT ;  /* 0x000001c004047812 */ /* 0x000fe400078ec0ff */
[----:B------:R-:W-:Y:S01]  /*ac90*/  LEA R6, R10, R5, 0x4 ;  /* 0x000000050a067211 */ /* 0x000fe200078e20ff */
[----:B------:R-:W-:Y:S01]  /*aca0*/  UIADD3 UR8, UR11, UR8, URZ ;  /* 0x000000080b087290 */ /* 0x000fe2000fffe03f */
[----:B------:R-:W-:-:S02]  /*acb0*/  LOP3.LUT R7, R14, 0x1, RZ, 0xc0, !PT ;  /* 0x000000010e077812 */ /* 0x000fc400078ec0ff */
[----:B------:R-:W-:Y:S02]  /*acc0*/  LEA R5, R12, R0, 0x3 ;  /* 0x000000000c057211 */ /* 0x000fe400078e18ff */
[----:B------:R-:W-:Y:S02]  /*acd0*/  LEA.HI R0, R4, R4, RZ, 0x1d ;  /* 0x0000000404007211 */ /* 0x000fe400078fe8ff */
[----:B------:R-:W-:Y:S02]  /*ace0*/  R2P PR, R14, 0x6 ;  /* 0x000000060e007804 */ /* 0x000fe40000000000 */
[----:B------:R-:W-:Y:S02]  /*acf0*/  ISETP.NE.U32.AND P0, PT, R7, 0x1, PT ;  /* 0x000000010700780c */ /* 0x000fe40003f05070 */
[----:B------:R-:W-:Y:S02]  /*ad00*/  LEA R7, R13, R0, 0x1 ;  /* 0x000000000d077211 */ /* 0x000fe400078e08ff */
[----:B------:R-:W-:-:S02]  /*ad10*/  MOV R9, UR8 ;  /* 0x0000000800097c02 */ /* 0x000fc40008000f00 */
[----:B------:R-:W-:Y:S02]  /*ad20*/  SHF.L.U32 R7, R7, 0x1, RZ ;  /* 0x0000000107077819 */ /* 0x000fe400000006ff */
[----:B------:R-:W-:Y:S01]  /*ad30*/  F2FP.PACK_AB R56, R19, R56 ;  /* 0x000000381338723e */ /* 0x000fe200000000ff */
[----:B------:R-:W-:Y:S01]  /*ad40*/  IMAD.WIDE.U32 R18, R83, c[0x0][0x498], R8 ;  /* 0x0001260053127a25 */ /* 0x000fe200078e0008 */
[----:B------:R-:W-:Y:S02]  /*ad50*/  IADD3 R8, R7, 0x80, RZ ;  /* 0x0000008007087810 */ /* 0x000fe40007ffe0ff */
[----:B------:R-:W-:Y:S02]  /*ad60*/  IADD3 R5, R6, R5, RZ ;  /* 0x0000000506057210 */ /* 0x000fe40007ffe0ff */
[----:B-1----:R-:W-:Y:S02]  /*ad70*/  LEA R0, R87, R6, 0x7 ;  /* 0x0000000657007211 */ /* 0x002fe400078e38ff */
[----:B------:R-:W-:-:S02]  /*ad80*/  IADD3 R6, R7, 0x70, RZ ;  /* 0x0000007007067810 */ /* 0x000fc40007ffe0ff */
[----:B------:R-:W-:Y:S02]  /*ad90*/  @P0 IADD3 R6, R8, 0x10, RZ ;  /* 0x0000001008060810 */ /* 0x000fe40007ffe0ff */
[----:B------:R-:W-:Y:S02]  /*ada0*/  ISETP.NE.AND P0, PT, R150, 0x1, PT ;  /* 0x000000019600780c */ /* 0x000fe40003f05270 */
[----:B------:R-:W-:Y:S01]  /*adb0*/  SHF.R.S32.HI R4, RZ, 0x1f, R17 ;  /* 0x0000001fff047819 */ /* 0x000fe20000011411 */
[C---:B------:R-:W-:Y:S02]  /*adc0*/  IMAD R82, R83.reuse, c[0x0][0x49c], R82 ;  /* 0x0001270053527a24 */ /* 0x040fe400078e0252 */
[----:B------:R-:W-:Y:S01]  /*add0*/  IMAD R11, R83, c[0x0][0x3f4], R11 ;  /* 0x0000fd00530b7a24 */ /* 0x000fe200078e020b */
[----:B------:R-:W-:Y:S01]  /*ade0*/  LEA R10, R87, R5, 0x7 ;  /* 0x00000005570a7211 */ /* 0x000fe200078e38ff */
[----:B------:R-:W-:Y:S02]  /*adf0*/  IMAD R4, R4, c[0x0][0x3e0], RZ ;  /* 0x0000f80004047a24 */ /* 0x000fe400078e02ff */
[----:B------:R-:W-:Y:S01]  /*ae00*/  IMAD R83, R150, c[0x0][0x388], RZ ;  /* 0x0000e20096537a24 */ /* 0x000fe200078e02ff */
[----:B------:R-:W-:Y:S01]  /*ae10*/  IADD3 R5, R0, 0x8, RZ ;  /* 0x0000000800057810 */ /* 0x000fe20007ffe0ff */
[----:B------:R-:W-:Y:S01]  /*ae20*/  IMAD R9, R17, c[0x0][0x3e4], R4 ;  /* 0x0000f90011097a24 */ /* 0x000fe200078e0204 */
[----:B------:R-:W-:-:S02]  /*ae30*/  IADD3 R3, R3, R11, RZ ;  /* 0x0000000b03037210 */ /* 0x000fc40007ffe0ff */
[CC--:B------:R-:W-:Y:S02]  /*ae40*/  ISETP.GE.OR P6, PT, R0.reuse, R83.reuse, P4 ;  /* 0x000000530000720c */ /* 0x0c0fe400027c6670 */
[C---:B------:R-:W-:Y:S02]  /*ae50*/  IADD3 R4, R0.reuse, 0x40, RZ ;  /* 0x0000004000047810 */ /* 0x040fe40007ffe0ff */
[----:B------:R-:W-:Y:S02]  /*ae60*/  IADD3 R0, R0, 0x48, RZ ;  /* 0x0000004800007810 */ /* 0x000fe40007ffe0ff */
[-C--:B------:R-:W-:Y:S01]  /*ae70*/  ISETP.GE.OR P5, PT, R5, R83.reuse, P4 ;  /* 0x000000530500720c */ /* 0x080fe200027a6670 */
[----:B------:R-:W-:Y:S01]  /*ae80*/  @P0 IMAD.HI.U32 R5, R10, c[0x0][0x4ec], RZ ;  /* 0x00013b000a050a27 */ /* 0x000fe200078e00ff */
[-C--:B------:R-:W-:Y:S02]  /*ae90*/  ISETP.GE.OR P3, PT, R4, R83.reuse, P4 ;  /* 0x000000530400720c */ /* 0x080fe40002766670 */
[----:B------:R-:W-:Y:S01]  /*aea0*/  ISETP.GE.OR P4, PT, R0, R83, P4 ;  /* 0x000000530000720c */ /* 0x000fe20002786670 */
[----:B------:R-:W-:Y:S01]  /*aeb0*/  IMAD.WIDE.U32 R2, R17, c[0x0][0x3e0], R2 ;  /* 0x0000f80011027a25 */ /* 0x000fe200078e0002 */
[----:B------:R-:W-:-:S03]  /*aec0*/  F2FP.PACK_AB R16, R177, R176 ;  /* 0x000000b0b110723e */ /* 0x000fc600000000ff */
[----:B------:R-:W-:Y:S01]  /*aed0*/  IMAD.MOV.U32 R0, RZ, RZ, R10 ;  /* 0x000000ffff007224 */ /* 0x000fe200078e000a */
[----:B------:R-:W-:Y:S02]  /*aee0*/  @P0 SHF.R.U32.HI R0, RZ, c[0x0][0x4f0], R5 ;  /* 0x00013c00ff000a19 */ /* 0x000fe40000011605 */
[----:B------:R-:W-:Y:S02]  /*aef0*/  IADD3 R3, R3, R9, RZ ;  /* 0x0000000903037210 */ /* 0x000fe40007ffe0ff */
[----:B------:R-:W-:Y:S01]  /*af00*/  IADD3 R8, -R0, RZ, RZ ;  /* 0x000000ff00087210 */ /* 0x000fe20007ffe1ff */
[----:B------:R1:W-:Y:S01]  /*af10*/  STS [R7+0x80], R16 ;  /* 0x0000801007007388 */ /* 0x0003e20000000800 */
[----:B------:R-:W-:Y:S02]  /*af20*/  SHF.R.S32.HI R4, RZ, 0x1f, R148 ;  /* 0x0000001fff047819 */ /* 0x000fe40000011494 */
[----:B------:R-:W-:-:S03]  /*af30*/  SHF.R.S32.HI R9, RZ, 0x1f, R0 ;  /* 0x0000001fff097819 */ /* 0x000fc60000011400 */
[----:B------:R-:W-:Y:S01]  /*af40*/  IMAD R5, R4, c[0x0][0x3d8], RZ ;  /* 0x0000f60004057a24 */ /* 0x000fe200078e02ff */
[----:B------:R-:W-:-:S03]  /*af50*/  IADD3 R4, P0, R0, R18, RZ ;  /* 0x0000001200047210 */ /* 0x000fc60007f1e0ff */
[C---:B------:R-:W-:Y:S01]  /*af60*/  IMAD R18, R148.reuse, c[0x0][0x3dc], R5 ;  /* 0x0000f70094127a24 */ /* 0x040fe200078e0205 */
[----:B------:R-:W-:Y:S01]  /*af70*/  IADD3.X R5, R9, R19, R82, P0, !PT ;  /* 0x0000001309057210 */ /* 0x000fe200007fe452 */
[----:B-1----:R-:W-:-:S04]  /*af80*/  IMAD.WIDE.U32 R16, R148, c[0x0][0x3d8], R2 ;  /* 0x0000f60094107a25 */ /* 0x002fc800078e0002 */
[----:B------:R-:W-:Y:S01]  /*af90*/  IMAD R2, R8, c[0x0][0x4e8], R10 ;  /* 0x00013a0008027a24 */ /* 0x000fe200078e020a */
[----:B------:R-:W-:-:S04]  /*afa0*/  MOV R3, 0x20 ;  /* 0x0000002000037802 */ /* 0x000fc80000000f00 */
[----:B------:R-:W-:Y:S02]  /*afb0*/  SHF.R.S32.HI R8, RZ, 0x1f, R2 ;  /* 0x0000001fff087819 */ /* 0x000fe40000011402 */
[----:B------:R-:W-:-:S03]  /*afc0*/  SEL R3, R3, 0xffffffe0, !P1 ;  /* 0xffffffe003037807 */ /* 0x000fc60004800000 */
[----:B------:R-:W-:Y:S01]  /*afd0*/  IMAD R8, R8, c[0x0][0x488], RZ ;  /* 0x0001220008087a24 */ /* 0x000fe200078e02ff */
[----:B------:R-:W-:Y:S01]  /*afe0*/  IADD3 R0, R7, R3, RZ ;  /* 0x0000000307007210 */ /* 0x000fe20007ffe0ff */
[----:B------:R-:W-:Y:S01]  /*aff0*/  IMAD.WIDE.U32 R4, R2, c[0x0][0x488], R4 ;  /* 0x0001220002047a25 */ /* 0x000fe200078e0004 */
[----:B------:R-:W-:-:S03]  /*b000*/  F2FP.PACK_AB R15, R179, R178 ;  /* 0x000000b2b30f723e */ /* 0x000fc600000000ff */
[----:B------:R-:W-:Y:S01]  /*b010*/  IMAD R9, R2, c[0x0][0x48c], R8 ;  /* 0x0001230002097a24 */ /* 0x000fe200078e0208 */
[----:B------:R-:W-:Y:S02]  /*b020*/  IADD3 R2, R3, R6, RZ ;  /* 0x0000000603027210 */ /* 0x000fe40007ffe0ff */
[----:B------:R-:W-:Y:S02]  /*b030*/  MOV R3, 0x40 ;  /* 0x0000004000037802 */ /* 0x000fe40000000f00 */
[----:B------:R-:W-:Y:S02]  /*b040*/  F2FP.PACK_AB R20, R161, R20 ;  /* 0x00000014a114723e */ /* 0x000fe400000000ff */
[----:B------:R-:W-:Y:S02]  /*b050*/  F2FP.PACK_AB R21, R163, R21 ;  /* 0x00000015a315723e */ /* 0x000fe400000000ff */
[----:B------:R-:W-:Y:S02]  /*b060*/  F2FP.PACK_AB R22, R181, R22 ;  /* 0x00000016b516723e */ /* 0x000fe400000000ff */
[----:B------:R-:W-:-:S02]  /*b070*/  F2FP.PACK_AB R25, R183, R25 ;  /* 0x00000019b719723e */ /* 0x000fc400000000ff */
[----:B------:R-:W-:Y:S02]  /*b080*/  F2FP.PACK_AB R24, R185, R24 ;  /* 0x00000018b918723e */ /* 0x000fe400000000ff */
[----:B------:R-:W-:Y:S02]  /*b090*/  F2FP.PACK_AB R23, R187, R23 ;  /* 0x00000017bb17723e */ /* 0x000fe400000000ff */
[----:B------:R-:W-:Y:S02]  /*b0a0*/  LEA R10, P0, R4, c[0x0][0x450], 0x2 ;  /* 0x00011400040a7a11 */ /* 0x000fe400078010ff */
[----:B------:R-:W-:Y:S01]  /*b0b0*/  IADD3 R9, R5, R9, RZ ;  /* 0x0000000905097210 */ /* 0x000fe20007ffe0ff */
[----:B------:R-:W-:Y:S01]  /*b0c0*/  STS [R7+0x480], R15 ;  /* 0x0004800f07007388 */ /* 0x000fe20000000800 */
[----:B------:R-:W-:Y:S02]  /*b0d0*/  F2FP.PACK_AB R26, R173, R26 ;  /* 0x0000001aad1a723e */ /* 0x000fe400000000ff */
[----:B------:R-:W-:-:S02]  /*b0e0*/  F2FP.PACK_AB R27, R175, R27 ;  /* 0x0000001baf1b723e */ /* 0x000fc400000000ff */
[----:B------:R-:W-:Y:S01]  /*b0f0*/  SEL R5, R3, 0xffffffc0, !P2 ;  /* 0xffffffc003057807 */ /* 0x000fe20005000000 */
        /* <DEDUP_REMOVED lines=10> */
[----:B------:R-:W-:Y:S02]  /*b1a0*/  LEA.HI.X R9, R4, c[0x0][0x454], R9, 0x2, P0 ;  /* 0x0001150004097a11 */ /* 0x000fe400000f1409 */
[----:B------:R-:W-:Y:S01]  /*b1b0*/  F2FP.PACK_AB R36, R169, R36 ;  /* 0x00000024a924723e */ /* 0x000fe200000000ff */
[----:B------:R-:W-:Y:S01]  /*b1c0*/  STS [R6+0x2000], R24 ;  /* 0x0020001806007388 */ /* 0x000fe20000000800 */
[----:B------:R-:W-:Y:S02]  /*b1d0*/  F2FP.PACK_AB R35, R171, R35 ;  /* 0x00000023ab23723e */ /* 0x000fe400000000ff */
[----:B------:R-:W-:Y:S01]  /*b1e0*/  IADD3 R4, R7, R5, RZ ;  /* 0x0000000507047210 */ /* 0x000fe20007ffe0ff */
[----:B------:R-:W-:Y:S01]  /*b1f0*/  STS [R6+0x2400], R23 ;  /* 0x0024001706007388 */ /* 0x000fe20000000800 */
[----:B------:R-:W-:-:S02]  /*b200*/  F2FP.PACK_AB R33, R46, R33 ;  /* 0x000000212e21723e */ /* 0x000fc400000000ff */
[----:B------:R-:W-:Y:S01]  /*b210*/  F2FP.PACK_AB R32, R41, R32 ;  /* 0x000000202920723e */ /* 0x000fe200000000ff */
[----:B------:R-:W-:Y:S01]  /*b220*/  STS [R0+0x80], R26 ;  /* 0x0000801a00007388 */ /* 0x000fe20000000800 */
[----:B------:R-:W-:Y:S02]  /*b230*/  IADD3 R8, R5, R6, RZ ;  /* 0x0000000605087210 */ /* 0x000fe40007ffe0ff */
[----:B------:R-:W-:Y:S01]  /*b240*/  F2FP.PACK_AB R34, R197, R34 ;  /* 0x00000022c522723e */ /* 0x000fe200000000ff */
[----:B------:R-:W-:Y:S01]  /*b250*/  STS [R0+0x480], R27 ;  /* 0x0004801b00007388 */ /* 0x000fe20000000800 */
[----:B------:R-:W-:Y:S02]  /*b260*/  F2FP.PACK_AB R39, R199, R39 ;  /* 0x00000027c727723e */ /* 0x000fe400000000ff */
[----:B------:R-:W-:Y:S01]  /*b270*/  F2FP.PACK_AB R64, R69, R64 ;  /* 0x000000404540723e */ /* 0x000fe200000000ff */
[----:B------:R-:W-:Y:S01]  /*b280*/  STS [R2], R28 ;  /* 0x0000001c02007388 */ /* 0x000fe20000000800 */
[----:B------:R-:W-:-:S03]  /*b290*/  F2FP.PACK_AB R63, R71, R63 ;  /* 0x0000003f473f723e */ /* 0x000fc600000000ff */
[----:B------:R-:W-:Y:S01]  /*b2a0*/  STS [R2+0x400], R29 ;  /* 0x0004001d02007388 */ /* 0x000fe20000000800 */
[----:B------:R-:W-:Y:S02]  /*b2b0*/  F2FP.PACK_AB R62, R50, R62 ;  /* 0x0000003e323e723e */ /* 0x000fe400000000ff */
[----:B------:R-:W-:Y:S01]  /*b2c0*/  F2FP.PACK_AB R61, R42, R61 ;  /* 0x0000003d2a3d723e */ /* 0x000fe200000000ff */
[----:B------:R-:W-:Y:S01]  /*b2d0*/  STS [R0+0x2080], R30 ;  /* 0x0020801e00007388 */ /* 0x000fe20000000800 */
[----:B------:R-:W-:-:S03]  /*b2e0*/  IADD3 R3, R5, R0, RZ ;  /* 0x0000000005037210 */ /* 0x000fc60007ffe0ff */
[----:B------:R-:W-:Y:S01]  /*b2f0*/  STS [R0+0x2480], R31 ;  /* 0x0024801f00007388 */ /* 0x000fe20000000800 */
[----:B------:R-:W-:-:S03]  /*b300*/  IADD3 R5, R2, R5, RZ ;  /* 0x0000000502057210 */ /* 0x000fc60007ffe0ff */
[----:B------:R-:W-:Y:S01]  /*b310*/  STS [R2+0x2000], R38 ;  /* 0x0020002602007388 */ /* 0x000fe20000000800 */
        /* <DEDUP_REMOVED lines=61> */
[----:B------:R3:W-:Y:S01]  /*b6f0*/  STS [R0+0x6480], R43 ;  /* 0x0064802b00007388 */ /* 0x0007e20000000800 */
        /* <DEDUP_REMOVED lines=24> */
[----:B------:R-:W4:Y:S04]  /*b880*/  SHFL.IDX PT, R7, R9, 0x1, 0x1c1f ;  /* 0x003c1f0009077f89 */ /* 0x000f2800000e0000 */
[----:B------:R-:W-:Y:S04]  /*b890*/  SHFL.IDX PT, R12, R10, 0x2, 0x1c1f ;  /* 0x005c1f000a0c7f89 */ /* 0x000fe800000e0000 */
[----:B------:R-:W2:Y:S04]  /*b8a0*/  SHFL.IDX PT, R13, R9, 0x2, 0x1c1f ;  /* 0x005c1f00090d7f89 */ /* 0x000ea800000e0000 */
[----:B------:R-:W-:Y:S04]  /*b8b0*/  SHFL.IDX PT, R10, R10, 0x3, 0x1c1f ;  /* 0x007c1f000a0a7f89 */ /* 0x000fe800000e0000 */
[----:B------:R-:W2:Y:S01]  /*b8c0*/  SHFL.IDX PT, R11, R9, 0x3, 0x1c1f ;  /* 0x007c1f00090b7f89 */ /* 0x000ea200000e0000 */
[----:B---3--:R-:W-:-:S03]  /*b8d0*/  SHF.L.U32 R0, R92, 0x1, RZ ;  /* 0x000000015c007819 */ /* 0x008fc600000006ff */
[----:B-1----:R-:W-:Y:S04]  /*b8e0*/  @!P6 ST.E [R14.64], R85 ;  /* 0x000000550e00e985 */ /* 0x002fe8000c10190c */
[----:B----4-:R1:W-:Y:S04]  /*b8f0*/  @!P5 ST.E [R6.64], R84 ;  /* 0x000000540600d985 */ /* 0x0103e8000c10190c */
[----:B--2---:R2:W-:Y:S04]  /*b900*/  @!P3 ST.E [R12.64], R88 ;  /* 0x000000580c00b985 */ /* 0x0045e8000c10190c */
[----:B------:R2:W-:Y:S04]  /*b910*/  @!P4 ST.E [R10.64], R86 ;  /* 0x000000560a00c985 */ /* 0x0005e8000c10190c */
[----:B------:R2:W3:Y:S04]  /*b920*/  LDS.128 R24, [R0+0x880] ;  /* 0x0008800000187984 */ /* 0x0004e80000000c00 */
[----:B------:R2:W4:Y:S04]  /*b930*/  LDS.128 R32, [R0+0x1080] ;  /* 0x0010800000207984 */ /* 0x0005280000000c00 */
[----:B------:R2:W1:Y:S04]  /*b940*/  LDS.128 R40, [R0+0x1880] ;  /* 0x0018800000287984 */ /* 0x0004680000000c00 */
[----:B------:R2:W1:Y:S04]  /*b950*/  LDS.128 R48, [R0+0x2080] ;  /* 0x0020800000307984 */ /* 0x0004680000000c00 */
[----:B------:R2:W2:Y:S04]  /*b960*/  LDS.128 R56, [R0+0x2880] ;  /* 0x0028800000387984 */ /* 0x0004a80000000c00 */
        /* <DEDUP_REMOVED lines=8> */
[----:B------:R2:W2:Y:S01]  /*b9f0*/  LDS.128 R72, [R0+0x7880] ;  /* 0x0078800000487984 */ /* 0x0004a20000000c00 */
[----:B------:R-:W-:-:S02]  /*ba00*/  IADD3 R2, R17, R18, RZ ;  /* 0x0000001211027210 */ /* 0x000fc40007ffe0ff */
[----:B-1----:R-:W-:-:S04]  /*ba10*/  LEA R7, P0, R16, c[0x0][0x380], 0x1 ;  /* 0x0000e00010077a11 */ /* 0x002fc800078008ff */
[----:B------:R-:W-:Y:S02]  /*ba20*/  LEA.HI.X R6, R16, c[0x0][0x384], R2, 0x1, P0 ;  /* 0x0000e10010067a11 */ /* 0x000fe400000f0c02 */
[----:B------:R-:W-:Y:S01]  /*ba30*/  ISETP.GE.AND P0, PT, R91, R83, PT ;  /* 0x000000535b00720c */ /* 0x000fe20003f06270 */
[----:B------:R1:W1:Y:S01]  /*ba40*/  SHFL.IDX PT, R2, R7, RZ, 0x181f ;  /* 0x00181fff07027589 */ /* 0x00026200000e0000 */
[----:B------:R-:W-:Y:S03]  /*ba50*/  BSSY B0, `(.L_x_2877) ;  /* 0x000000e000007945 */ /* 0x000fe60003800000 */
[----:B------:R1:W1:Y:S08]  /*ba60*/  SHFL.IDX PT, R3, R6, RZ, 0x181f ;  /* 0x00181fff06037589 */ /* 0x00027000000e0000 */
[----:B------:R-:W-:Y:S05]  /*ba70*/  @P0 BRA `(.L_x_2878) ;  /* 0x000000b000000947 */ /* 0x000fea0003800000 */
[----:B--234-:R-:W2:Y:S01]  /*ba80*/  LDS.128 R12, [R0+0x80] ;  /* 0x00008000000c7984 */ /* 0x01cea20000000c00 */
        /* <DEDUP_REMOVED lines=10> */
.L_x_2878:
[----:B---34-:R-:W-:Y:S05]  /*bb30*/  BSYNC B0 ;  /* 0x0000000000007941 */ /* 0x018fea0003800000 */
.L_x_2877:
        /* <DEDUP_REMOVED lines=15> */
.L_x_2880:
[----:B------:R-:W-:Y:S05]  /*bc30*/  BSYNC B0 ;  /* 0x0000000000007941 */ /* 0x000fea0003800000 */
.L_x_2879:
        /* <DEDUP_REMOVED lines=15> */
.L_x_2882:
[----:B------:R-:W-:Y:S05]  /*bd30*/  BSYNC B0 ;  /* 0x0000000000007941 */ /* 0x000fea0003800000 */
.L_x_2881:
        /* <DEDUP_REMOVED lines=15> */
.L_x_2884:
[----:B------:R-:W-:Y:S05]  /*be30*/  BSYNC B0 ;  /* 0x0000000000007941 */ /* 0x000fea0003800000 */
.L_x_2883:
        /* <DEDUP_REMOVED lines=15> */
.L_x_2886:
[----:B------:R-:W-:Y:S05]  /*bf30*/  BSYNC B0 ;  /* 0x0000000000007941 */ /* 0x000fea0003800000 */
.L_x_2885:
        /* <DEDUP_REMOVED lines=15> */
.L_x_2888:
[----:B------:R-:W-:Y:S05]  /*c030*/  BSYNC B0 ;  /* 0x0000000000007941 */ /* 0x000fea0003800000 */
.L_x_2887:
        /* <DEDUP_REMOVED lines=15> */
.L_x_2890:
[----:B------:R-:W-:Y:S05]  /*c130*/  BSYNC B0 ;  /* 0x0000000000007941 */ /* 0x000fea0003800000 */
.L_x_2889:
[----:B------:R-:W-:Y:S01]  /*c140*/  IADD3 R0, R91, 0x70, RZ ;  /* 0x000000705b007810 */ /* 0x000fe20007ffe0ff */
[----:B--2-4-:R2:W4:Y:S03]  /*c150*/  SHFL.IDX PT, R3, R6, 0x7, 0x181f ;  /* 0x00f81f0006037f89 */ /* 0x01452600000e0000 */
[----:B------:R-:W-:Y:S01]  /*c160*/  ISETP.GE.AND P0, PT, R0, R83, PT ;  /* 0x000000530000720c */ /* 0x000fe20003f06270 */
[----:B------:R2:W1:-:S12]  /*c170*/  SHFL.IDX PT, R2, R7, 0x7, 0x181f ;  /* 0x00f81f0007027f89 */ /* 0x00045800000e0000 */
[----:B------:R-:W-:Y:S05]  /*c180*/  @P0 EXIT ;  /* 0x000000000000094d */ /* 0x000fea0003800000 */
[----:B-----5:R-:W-:-:S13]  /*c190*/  ISETP.GE.AND P0, PT, R90, c[0x0][0x3c8], PT ;  /* 0x0000f2005a007a0c */ /* 0x020fda0003f06270 */
        /* <DEDUP_REMOVED lines=10> */
.L_x_2891:
        /* <DEDUP_REMOVED lines=12> */
.L_x_4369:


//--------------------- .text._ZN7cutlass13device_kernelIN5flash19enable_sm80_to_sm89INS1_16FlashAttnFwdSm80INS1_25CollectiveMainloopFwdSm80ILi4ELi1ELb0EN4cute5tupleIJNS5_1CILi128EEENS7_ILi64EEES8_EEELi128ENS_6half_tEfNS_4arch4Sm80ELb0ELb0ELb0ELb1ELb1ELb0ELb1ELb0EEENS1_21CollectiveEpilogueFwdINS6_IJS8_S8_S9_EEENS6_IJNS7_ILi1EEESH_SH_EEESB_SD_Li128ELb1ELb1ELb0ELb0EEENS1_19SingleTileSchedulerILb1ELb0ELb1ELi128EEEEEEEEEvNT_6ParamsE --------------------------
	.section	.text._ZN7cutlass13device_kernelIN5flash19enable_sm80_to_sm89INS1_16FlashAttnFwdSm80INS1_25CollectiveMainloopFwdSm80ILi4ELi1ELb0EN4cute5tupleIJNS5_1CILi128EEENS7_ILi64EEES8_EEELi128ENS_6half_tEfNS_4arch4Sm80ELb0ELb0ELb0ELb1ELb1ELb0ELb1ELb0EEENS1_21CollectiveEpilogueFwdINS6_IJS8_S8_S9_EEENS6_IJNS7_ILi1EEESH_SH_EEESB_SD_Li128ELb1ELb1ELb0ELb0EEENS1_19SingleTileSchedulerILb1ELb0ELb1ELi128EEEEEEEEEvNT_6ParamsE,"ax",@progbits
	.sectioninfo	@"SHI_REGISTERS=255"
	.align	128
.text._ZN7cutlass13device_kernelIN5flash19enable_sm80_to_sm89INS1_16FlashAttnFwdSm80INS1_25CollectiveMainloopFwdSm80ILi4ELi1ELb0EN4cute5tupleIJNS5_1CILi128EEENS7_ILi64EEES8_EEELi128ENS_6half_tEfNS_4arch4Sm80ELb0ELb0ELb0ELb1ELb1ELb0ELb1ELb0EEENS1_21CollectiveEpilogueFwdINS6_IJS8_S8_S9_EEENS6_IJNS7_ILi1EEESH_SH_EEESB_SD_Li128ELb1ELb1ELb0ELb0EEENS1_19SingleTileSchedulerILb1ELb0ELb1ELi128EEEEEEEEEvNT_6ParamsE:
        .type           _ZN7cutlass13device_kernelIN5flash19enable_sm80_to_sm89INS1_16FlashAttnFwdSm80INS1_25CollectiveMainloopFwdSm80ILi4ELi1ELb0EN4cute5tupleIJNS5_1CILi128EEENS7_ILi64EEES8_EEELi128ENS_6half_tEfNS_4arch4Sm80ELb0ELb0ELb0ELb1ELb1ELb0ELb1ELb0EEENS1_21CollectiveEpilogueFwdINS6_IJS8_S8_S9_EEENS6_IJNS7_ILi1EEESH_SH_EEESB_SD_Li128ELb1ELb1ELb0ELb0EEENS1_19SingleTileSchedulerILb1ELb0ELb1ELi128EEEEEEEEEvNT_6ParamsE,@function
        .size           _ZN7cutlass13device_kernelIN5flash19enable_sm80_to_sm89INS1_16FlashAttnFwdSm80INS1_25CollectiveMainloopFwdSm80ILi4ELi1ELb0EN4cute5tupleIJNS5_1CILi128EEENS7_ILi64EEES8_EEELi128ENS_6half_tEfNS_4arch4Sm80ELb0ELb0ELb0ELb1ELb1ELb0ELb1ELb0EEENS1_21CollectiveEpilogueFwdINS6_IJS8_S8_S9_EEENS6_IJNS7_ILi1EEESH_SH_EEESB_SD_Li128ELb1ELb1ELb0ELb0EEENS1_19SingleTileSchedulerILb1ELb0ELb1ELi128EEEEEEEEEvNT_6ParamsE,(.L_x_4370 - _ZN7cutlass13device_kernelIN5flash19enable_sm80_to_sm89INS1_16FlashAttnFwdSm80INS1_25CollectiveMainloopFwdSm80ILi4ELi1ELb0EN4cute5tupleIJNS5_1CILi128EEENS7_ILi64EEES8_EEELi128ENS_6half_tEfNS_4arch4Sm80ELb0ELb0ELb0ELb1ELb1ELb0ELb1ELb0EEENS1_21CollectiveEpilogueFwdINS6_IJS8_S8_S9_EEENS6_IJNS7_ILi1EEESH_SH_EEESB_SD_Li128ELb1ELb1ELb0ELb0EEENS1_19SingleTileSchedulerILb1ELb0ELb1ELi128EEEEEEEEEvNT_6ParamsE)
        .other          _ZN7cutlass13device_kernelIN5flash19enable_sm80_to_sm89INS1_16FlashAttnFwdSm80INS1_25CollectiveMainloopFwdSm80ILi4ELi1ELb0EN4cute5tupleIJNS5_1CILi128EEENS7_ILi64EEES8_EEELi128ENS_6half_tEfNS_4arch4Sm80ELb0ELb0ELb0ELb1ELb1ELb0ELb1ELb0EEENS1_21CollectiveEpilogueFwdINS6_IJS8_S8_S9_EEENS6_IJNS7_ILi1EEESH_SH_EEESB_SD_Li128ELb1ELb1ELb0ELb0EEENS1_19SingleTileSchedulerILb1ELb0ELb1ELi128EEEEEEEEEvNT_6ParamsE,@"STO_CUDA_ENTRY STV_DEFAULT"
_ZN7cutlass13device_kernelIN5flash19enable_sm80_to_sm89INS1_16FlashAttnFwdSm80INS1_25CollectiveMainloopFwdSm80ILi4ELi1ELb0EN4cute5tupleIJNS5_1CILi128EEENS7_ILi64EEES8_EEELi128ENS_6half_tEfNS_4arch4Sm80ELb0ELb0ELb0ELb1ELb1ELb0ELb1ELb0EEENS1_21CollectiveEpilogueFwdINS6_IJS8_S8_S9_EEENS6_IJNS7_ILi1EEESH_SH_EEESB_SD_Li128ELb1ELb1ELb0ELb0EEENS1_19SingleTileSchedulerILb1ELb0ELb1ELi128EEEEEEEEEvNT_6ParamsE:
        /* <DEDUP_REMOVED lines=21> */
.L_x_2893:
        /* <DEDUP_REMOVED lines=13> */
.L_x_2895:
[----:B------:R-:W-:Y:S02]  /*0220*/  ULDC UR6, c[0x0][0x54c] ;  /* 0x0001530000067ab9 */ /* 0x000fe40000000800 */
.L_x_2894:
[----:B------:R-:W-:Y:S02]  /*0230*/  ULDC UR4, c[0x0][0x548] ;  /* 0x0001520000047ab9 */ /* 0x000fe40000000800 */
[----:B------:R-:W-:-:S02]  /*0240*/  USHF.L.U32 UR5, UR5, 0x7, URZ ;  /* 0x0000000705057899 */ /* 0x000fc4000800063f */
[----:B------:R-:W-:-:S04]  /*0250*/  UIMAD UR4, UR6, UR4, URZ ;  /* 0x00000004060472a4 */ /* 0x000fc8000f8e023f */
[----:B------:R-:W-:-:S04]  /*0260*/  UISETP.GE.AND UP0, UPT, UR5, UR4, UPT ;  /* 0x000000040500728c */ /* 0x000fc8000bf06270 */
[----:B------:R-:W-:Y:S01]  /*0270*/  USEL UR10, UR10, 0xffffffff, !UP0 ;  /* 0xffffffff0a0a7887 */ /* 0x000fe2000c000000 */
[----:B------:R-:W-:Y:S05]  /*0280*/  BRA `(.L_x_2896) ;  /* 0x000001b000007947 */ /* 0x000fea0003800000 */
.L_x_2892:
        /* <DEDUP_REMOVED lines=8> */
.L_x_2897:
        /* <DEDUP_REMOVED lines=13> */
.L_x_2899:
[----:B------:R-:W-:Y:S02]  /*03e0*/  ULDC UR6, c[0x0][0x54c] ;  /* 0x0001530000067ab9 */ /* 0x000fe40000000800 */
.L_x_2898:
[----:B------:R-:W-:Y:S02]  /*03f0*/  ULDC UR4, c[0x0][0x548] ;  /* 0x0001520000047ab9 */ /* 0x000fe40000000800 */
[----:B------:R-:W-:-:S02]  /*0400*/  USHF.L.U32 UR5, UR5, 0x7, URZ ;  /* 0x0000000705057899 */ /* 0x000fc4000800063f */
[----:B------:R-:W-:-:S04]  /*0410*/  UIMAD UR4, UR6, UR4, URZ ;  /* 0x00000004060472a4 */ /* 0x000fc8000f8e023f */
[----:B------:R-:W-:-:S04]  /*0420*/  UISETP.GE.AND UP0, UPT, UR5, UR4, UPT ;  /* 0x000000040500728c */ /* 0x000fc8000bf06270 */
[----:B------:R-:W-:-:S06]  /*0430*/  USEL UR10, UR10, 0xffffffff, !UP0 ;  /* 0xffffffff0a0a7887 */ /* 0x000fcc000c000000 */
.L_x_2896:
        /* <DEDUP_REMOVED lines=41> */
[----:B-----5:R1:W3:Y:S04]  /*06d0*/  LDG.E R0, [R8.64] ;  /* 0x0000000c08007981 */ /* 0x0202e8000c1e1900 */
[----:B-1----:R-:W3:Y:S02]  /*06e0*/  LDG.E R8, [R8.64+0x4] ;  /* 0x0000040c08087981 */ /* 0x002ee4000c1e1900 */
[----:B---3--:R-:W-:-:S02]  /*06f0*/  IADD3 R0, -R0, R8, RZ ;  /* 0x0000000800007210 */ /* 0x008fc40007ffe1ff */
.L_x_2900:
        /* <DEDUP_REMOVED lines=10> */
.L_x_2901:
        /* <DEDUP_REMOVED lines=12> */
.L_x_2902:
        /* <DEDUP_REMOVED lines=8> */
[----:B------:R-:W-:Y:S01]  /*08e0*/  MOV R162, RZ ;  /* 0x000000ff00a27202 */ /* 0x000fe20000000f00 */
[----:B------:R-:W-:Y:S01]  /*08f0*/  IMAD.MOV.U32 R160, RZ, RZ, RZ ;  /* 0x000000ffffa07224 */ /* 0x000fe200078e00ff */
        /* <DEDUP_REMOVED lines=79> */
[----:B------:R-:W-:Y:S01]  /*0df0*/  LEA.HI R6, R9, R2, RZ, 0x3 ;  /* 0x0000000209067211 */ /* 0x000fe200078f18ff */
[----:B------:R-:W-:Y:S01]  /*0e00*/  ULDC.64 UR4, c[0x0][0x178] ;  /* 0x00005e0000047ab9 */ /* 0x000fe20000000a00 */
[----:B------:R-:W-:Y:S01]  /*0e10*/  IMAD.MOV.U32 R3, RZ, RZ, c[0x0][0x2c4] ;  /* 0x0000b100ff037624 */ /* 0x000fe200078e00ff */
[----:B------:R-:W-:Y:S01]  /*0e20*/  UIMAD UR15, UR15, UR4, URZ ;  /* 0x000000040f0f72a4 */ /* 0x000fe2000f8e023f */
[----:B------:R-:W-:Y:S01]  /*0e30*/  LOP3.LUT R46, R6, 0xfffffff8, RZ, 0xc0, !PT ;  /* 0xfffffff8062e7812 */ /* 0x000fe200078ec0ff */
[----:B------:R-:W-:Y:S01]  /*0e40*/  UIMAD.WIDE.U32 UR16, UR14, UR4, URZ ;  /* 0x000000040e1072a5 */ /* 0x000fe2000f8e003f */
[----:B------:R-:W-:Y:S01]  /*0e50*/  SHF.R.S32.HI R6, RZ, 0x3, R6 ;  /* 0x00000003ff067819 */ /* 0x000fe20000011406 */
[----:B------:R-:W-:Y:S01]  /*0e60*/  UIMAD UR15, UR14, UR5, UR15 ;  /* 0x000000050e0f72a4 */ /* 0x000fe2000f8e020f */
[----:B------:R-:W-:Y:S01]  /*0e70*/  ISETP.NE.AND P1, PT, R3, 0x1, PT ;  /* 0x000000010300780c */ /* 0x000fe20003f25270 */
[----:B------:R-:W-:Y:S01]  /*0e80*/  IMAD.IADD R46, R2, 0x1, -R46 ;  /* 0x00000001022e7824 */ /* 0x000fe200078e0a2e */
[----:B------:R-:W-:Y:S01]  /*0e90*/  ULDC.64 UR4, c[0x0][0x1b8] ;  /* 0x00006e0000047ab9 */ /* 0x000fe20000000a00 */
[----:B------:R-:W-:Y:S01]  /*0ea0*/  IMAD.SHL.U32 R250, R6, 0x40, RZ ;  /* 0x0000004006fa7824 */ /* 0x000fe200078e00ff */
[----:B------:R-:W-:Y:S01]  /*0eb0*/  UIADD3 UR17, UR17, UR15, URZ ;  /* 0x0000000f11117290 */ /* 0x000fe2000fffe03f */
[----:B------:R-:W-:Y:S01]  /*0ec0*/  IMAD R124, R46, 0x10, R6 ;  /* 0x000000102e7c7824 */ /* 0x000fe200078e0206 */
[----:B------:R-:W-:Y:S01]  /*0ed0*/  USHF.R.S32.HI UR15, URZ, 0x1f, UR10 ;  /* 0x0000001f3f0f7899 */ /* 0x000fe2000801140a */
[----:B-----5:R-:W-:Y:S01]  /*0ee0*/  IMAD R0, R0, c[0x0][0x2c4], RZ ;  /* 0x0000b10000007a24 */ /* 0x020fe200078e02ff */
[----:B------:R-:W-:Y:S01]  /*0ef0*/  UIMAD UR14, UR7, UR4, URZ ;  /* 0x00000004070e72a4 */ /* 0x000fe2000f8e023f */
[----:B------:R-:W-:Y:S01]  /*0f00*/  IMAD.SHL.U32 R45, R46, 0x8, RZ ;  /* 0x000000082e2d7824 */ /* 0x000fe200078e00ff */
[----:B------:R-:W-:Y:S01]  /*0f10*/  USEL UR15, UR15, URZ, !UP1 ;  /* 0x0000003f0f0f7287 */ /* 0x000fe2000c800000 */
[C---:B-1----:R-:W-:Y:S01]  /*0f20*/  IMAD R8, R13.reuse, 0x80, R124 ;  /* 0x000000800d087824 */ /* 0x042fe200078e027c */
[----:B------:R-:W-:Y:S01]  /*0f30*/  UIMAD UR14, UR8, UR5, UR14 ;  /* 0x00000005080e72a4 */ /* 0x000fe2000f8e020e */
[----:B------:R1:W-:Y:S01]  /*0f40*/  STL [R1], R124 ;  /* 0x0000007c01007387 */ /* 0x0003e20000100800 */
[----:B------:R-:W-:Y:S01]  /*0f50*/  UIMAD.WIDE.U32 UR18, UR8, UR4, UR16 ;  /* 0x00000004081272a5 */ /* 0x000fe2000f8e0010 */
[----:B------:R-:W-:Y:S01]  /*0f60*/  @P1 IMAD.HI.U32 R3, R8, c[0x0][0x2c8], RZ ;  /* 0x0000b20008031a27 */ /* 0x000fe200078e00ff */
[----:B------:R-:W-:Y:S01]  /*0f70*/  USEL UR16, UR10, URZ, !UP1 ;  /* 0x0000003f0a107287 */ /* 0x000fe2000c800000 */
[----:B------:R-:W-:Y:S01]  /*0f80*/  LOP3.LUT R250, R250, 0x1c0, RZ, 0xc0, !PT ;  /* 0x000001c0fafa7812 */ /* 0x000fe200078ec0ff */
[----:B------:R-:W-:Y:S01]  /*0f90*/  ULDC.64 UR4, c[0x0][0x1c0] ;  /* 0x0000700000047ab9 */ /* 0x000fe20000000a00 */
[----:B------:R-:W-:Y:S01]  /*0fa0*/  IMAD.MOV.U32 R7, RZ, RZ, R8 ;  /* 0x000000ffff077224 */ /* 0x000fe200078e0008 */
[----:B------:R-:W-:Y:S01]  /*0fb0*/  UIMAD UR15, UR15, UR4, URZ ;  /* 0x000000040f0f72a4 */ /* 0x000fe2000f8e023f */
[----:B------:R-:W-:Y:S01]  /*0fc0*/  @P1 SHF.R.U32.HI R7, RZ, c[0x0][0x2cc], R3 ;  /* 0x0000b300ff071a19 */ /* 0x000fe20000011603 */
[----:B------:R-:W-:Y:S01]  /*0fd0*/  UIADD3 UR19, UR19, UR14, URZ ;  /* 0x0000000e13137290 */ /* 0x000fe2000fffe03f */
[----:B------:R-:W-:Y:S01]  /*0fe0*/  IMAD R13, R13, 0x80, R6 ;  /* 0x000000800d0d7824 */ /* 0x000fe200078e0206 */
[----:B------:R-:W-:Y:S01]  /*0ff0*/  UIMAD UR5, UR16, UR5, UR15 ;  /* 0x00000005100572a4 */ /* 0x000fe2000f8e020f */
[--C-:B--2---:R-:W-:Y:S01]  /*1000*/  SHF.R.S32.HI R5, RZ, 0x1f, R7.reuse ;  /* 0x0000001fff057819 */ /* 0x104fe20000011407 */
[----:B------:R-:W-:Y:S01]  /*1010*/  UIMAD.WIDE.U32 UR16, UR16, UR4, UR18 ;  /* 0x00000004101072a5 */ /* 0x000fe2000f8e0012 */
[----:B------:R-:W-:Y:S01]  /*1020*/  IMAD.MOV R3, RZ, RZ, -R7 ;  /* 0x000000ffff037224 */ /* 0x000fe200078e0a07 */
[----:B------:R-:W-:Y:S01]  /*1030*/  ISETP.GE.AND P4, PT, R13, R0, PT ;  /* 0x000000000d00720c */ /* 0x000fe20003f86270 */
[----:B------:R-:W-:Y:S01]  /*1040*/  USHF.R.S32.HI UR11, URZ, 0x6, UR11 ;  /* 0x000000063f0b7899 */ /* 0x000fe2000801140b */
[----:B------:R-:W-:Y:S01]  /*1050*/  IMAD R5, R5, c[0x0][0x1b0], RZ ;  /* 0x00006c0005057a24 */ /* 0x000fe200078e02ff */
[----:B------:R-:W-:Y:S01]  /*1060*/  UIADD3 UR5, UR17, UR5, URZ ;  /* 0x0000000511057290 */ /* 0x000fe2000fffe03f */
[----:B------:R-:W-:Y:S01]  /*1070*/  IMAD.U32 R11, RZ, RZ, UR17 ;  /* 0x00000011ff0b7e24 */ /* 0x000fe2000f8e00ff */
[C---:B------:R-:W-:Y:S01]  /*1080*/  IADD3 R40, R45.reuse, 0x40, RZ ;  /* 0x000000402d287810 */ /* 0x040fe20007ffe0ff */
[----:B------:R-:W-:Y:S01]  /*1090*/  IMAD.U32 R10, RZ, RZ, UR16 ;  /* 0x00000010ff0a7e24 */ /* 0x000fe2000f8e00ff */
[----:B------:R-:W-:Y:S01]  /*10a0*/  ISETP.GE.AND P3, PT, R45, c[0x0][0x198], PT ;  /* 0x000066002d007a0c */ /* 0x000fe20003f66270 */
[----:B------:R-:W-:Y:S01]  /*10b0*/  IMAD R3, R3, c[0x0][0x2c4], R8 ;  /* 0x0000b10003037a24 */ /* 0x000fe200078e0208 */
[----:B------:R-:W-:Y:S01]  /*10c0*/  BSSY B0, `(.L_x_2904) ;  /* 0x000002e000007945 */ /* 0x000fe20003800000 */
[----:B------:R-:W-:-:S02]  /*10d0*/  IMAD.U32 R11, RZ, RZ, UR5 ;  /* 0x00000005ff0b7e24 */ /* 0x000fc4000f8e00ff */
[C---:B------:R-:W-:Y:S01]  /*10e0*/  IMAD R5, R7.reuse, c[0x0][0x1b4], R5 ;  /* 0x00006d0007057a24 */ /* 0x040fe200078e0205 */
[----:B------:R-:W-:Y:S01]  /*10f0*/  SHF.R.S32.HI R8, RZ, 0x1f, R3 ;  /* 0x0000001fff087819 */ /* 0x000fe20000011403 */
[----:B------:R-:W-:-:S04]  /*1100*/  IMAD.WIDE.U32 R10, R7, c[0x0][0x1b0], R10 ;  /* 0x00006c00070a7a25 */ /* 0x000fc800078e000a */
[----:B------:R-:W-:Y:S01]  /*1110*/  IMAD R8, R8, c[0x0][0x1a8], RZ ;  /* 0x00006a0008087a24 */ /* 0x000fe200078e02ff */
[----:B------:R-:W-:Y:S01]  /*1120*/  IADD3 R17, R11, R5, RZ ;  /* 0x000000050b117210 */ /* 0x000fe20007ffe0ff */
[----:B------:R-:W-:Y:S01]  /*1130*/  IMAD.MOV.U32 R16, RZ, RZ, R10 ;  /* 0x000000ffff107224 */ /* 0x000fe200078e000a */
[-C--:B------:R-:W-:Y:S01]  /*1140*/  LEA.HI R10, R9, R2.reuse, RZ, 0x4 ;  /* 0x00000002090a7211 */ /* 0x080fe200078f20ff */
[----:B------:R-:W-:Y:S01]  /*1150*/  IMAD R8, R3, c[0x0][0x1ac], R8 ;  /* 0x00006b0003087a24 */ /* 0x000fe200078e0208 */
[----:B------:R-:W-:Y:S01]  /*1160*/  LEA.HI R11, R9, R2, RZ, 0x6 ;  /* 0x00000002090b7211 */ /* 0x000fe200078f30ff */
[----:B------:R-:W-:Y:S01]  /*1170*/  IMAD.WIDE.U32 R16, R3, c[0x0][0x1a8], R16 ;  /* 0x00006a0003107a25 */ /* 0x000fe200078e0010 */
[----:B------:R-:W-:-:S03]  /*1180*/  LOP3.LUT R3, R10, 0xfffffff0, RZ, 0xc0, !PT ;  /* 0xfffffff00a037812 */ /* 0x000fc600078ec0ff */
[----:B------:R-:W-:Y:S01]  /*1190*/  IMAD.IADD R8, R17, 0x1, R8 ;  /* 0x0000000111087824 */ /* 0x000fe200078e0208 */
[----:B------:R-:W-:Y:S01]  /*11a0*/  LEA R14, P1, R16, c[0x0][0x160], 0x1 ;  /* 0x00005800100e7a11 */ /* 0x000fe200078208ff */
[----:B------:R-:W-:Y:S02]  /*11b0*/  IMAD.IADD R3, R2, 0x1, -R3 ;  /* 0x0000000102037824 */ /* 0x000fe400078e0a03 */
[----:B------:R-:W-:Y:S01]  /*11c0*/  IMAD.SHL.U32 R11, R11, 0x8, RZ ;  /* 0x000000080b0b7824 */ /* 0x000fe200078e00ff */
[----:B------:R-:W-:Y:S02]  /*11d0*/  LEA.HI.X R8, R16, c[0x0][0x164], R8, 0x1, P1 ;  /* 0x0000590010087a11 */ /* 0x000fe400008f0c08 */
[----:B------:R-:W-:Y:S01]  /*11e0*/  SHF.R.S32.HI R5, RZ, 0x1f, R3 ;  /* 0x0000001fff057819 */ /* 0x000fe20000011403 */
[----:B------:R1:W2:Y:S03]  /*11f0*/  SHFL.IDX PT, R16, R14, RZ, 0x181f ;  /* 0x00181fff0e107589 */ /* 0x0002a600000e0000 */
[----:B------:R-:W-:Y:S01]  /*1200*/  LEA.HI R5, R5, R3, RZ, 0x3 ;  /* 0x0000000305057211 */ /* 0x000fe200078f18ff */
[----:B------:R1:W4:Y:S03]  /*1210*/  SHFL.IDX PT, R17, R8, RZ, 0x181f ;  /* 0x00181fff08117589 */ /* 0x00032600000e0000 */
[----:B------:R-:W-:-:S04]  /*1220*/  LOP3.LUT R7, R5, 0xfffffff8, RZ, 0xc0, !PT ;  /* 0xfffffff805077812 */ /* 0x000fc800078ec0ff */
[----:B------:R-:W-:Y:S01]  /*1230*/  IADD3 R7, R3, -R7, RZ ;  /* 0x8000000703077210 */ /* 0x000fe20007ffe0ff */
[----:B------:R-:W-:Y:S01]  /*1240*/  IMAD.MOV.U32 R3, RZ, RZ, 0x20 ;  /* 0x00000020ff037424 */ /* 0x000fe200078e00ff */
[----:B---3--:R3:W1:Y:S01]  /*1250*/  @P0 R2UR UR14, R4 ;  /* 0x00000000040e03c2 */ /* 0x00866200000e0000 */
[----:B------:R-:W-:Y:S01]  /*1260*/  ISETP.GE.AND P0, PT, R40, c[0x0][0x198], PT ;  /* 0x0000660028007a0c */ /* 0x000fe20003f06270 */
[----:B-1----:R-:W-:-:S03]  /*1270*/  @!UP0 UMOV UR14, UR10 ;  /* 0x0000000a000e8c82 */ /* 0x002fc60008000000 */
[----:B------:R-:W-:-:S05]  /*1280*/  R2P PR, R7, 0x6 ;  /* 0x0000000607007804 */ /* 0x000fca0000000000 */
[----:B------:R-:W-:Y:S02]  /*1290*/  SEL R3, R3, 0xffffffe0, !P2 ;  /* 0xffffffe003037807 */ /* 0x000fe40005000000 */
[----:B---3--:R-:W-:Y:S02]  /*12a0*/  SHF.R.U32.HI R4, RZ, 0x3, R250 ;  /* 0x00000003ff047819 */ /* 0x008fe400000116fa */
[----:B------:R-:W-:-:S04]  /*12b0*/  LOP3.LUT R250, R250, 0x38, R45, 0xf8, !PT ;  /* 0x00000038fafa7812 */ /* 0x000fc800078ef82d */
[----:B------:R-:W-:Y:S01]  /*12c0*/  LOP3.LUT R250, R250, R4, RZ, 0x3c, !PT ;  /* 0x00000004fafa7212 */ /* 0x000fe200078e3cff */
[----:B------:R-:W-:-:S03]  /*12d0*/  IMAD.MOV.U32 R4, RZ, RZ, 0x10 ;  /* 0x00000010ff047424 */ /* 0x000fc600078e00ff */
[----:B------:R-:W-:Y:S02]  /*12e0*/  LOP3.LUT R250, R250, 0xfffffe00, R11, 0xf8, !PT ;  /* 0xfffffe00fafa7812 */ /* 0x000fe400078ef80b */
[----:B------:R-:W-:Y:S01]  /*12f0*/  SEL R4, R4, 0xfffffff0, !P1 ;  /* 0xfffffff004047807 */ /* 0x000fe20004800000 */
[----:B------:R-:W-:Y:S05]  /*1300*/  @P4 BRA `(.L_x_2905) ;  /* 0x0000009000004947 */ /* 0x000fea0003800000 */
[----:B--2-4-:R-:W-:Y:S01]  /*1310*/  SHF.R.S32.HI R11, RZ, 0x1f, R40 ;  /* 0x0000001fff0b7819 */ /* 0x014fe20000011428 */
[----:B------:R-:W-:Y:S01]  /*1320*/  IMAD.WIDE R18, R45, 0x2, R16 ;  /* 0x000000022d127825 */ /* 0x000fe200078e0210 */
[----:B------:R-:W-:Y:S02]  /*1330*/  SHF.L.U32 R12, R250, 0x1, RZ ;  /* 0x00000001fa0c7819 */ /* 0x000fe400000006ff */
[----:B------:R-:W-:-:S03]  /*1340*/  LEA.HI R11, R11, R40, RZ, 0x3 ;  /* 0x000000280b0b7211 */ /* 0x000fc600078f18ff */
[----:B------:R-:W-:Y:S01]  /*1350*/  @!PT LDS RZ, [RZ] ;  /* 0x00000000fffff984 */ /* 0x000fe20000000800 */
[----:B------:R1:W-:Y:S01]  /*1360*/  LDGSTS.E.BYPASS.LTC128B.128 [R12+0x8100], [R18.64], !P3 ;  /* 0x08100000120c7fae */ /* 0x0003e2000d901d4c */
[----:B------:R-:W-:-:S05]  /*1370*/  LOP3.LUT R11, R11, 0xfffffff8, RZ, 0xc0, !PT ;  /* 0xfffffff80b0b7812 */ /* 0x000fca00078ec0ff */
[----:B------:R-:W-:-:S05]  /*1380*/  IMAD.WIDE R16, R11, 0x2, R16 ;  /* 0x000000020b107825 */ /* 0x000fca00078e0210 */
[----:B------:R1:W-:Y:S02]  /*1390*/  LDGSTS.E.BYPASS.LTC128B.128 [R12+0xc100], [R16.64], !P0 ;  /* 0x0c100000100c7fae */ /* 0x0003e4000c101d4c */
.L_x_2905:
[----:B--2-4-:R-:W-:Y:S05]  /*13a0*/  BSYNC B0 ;  /* 0x0000000000007941 */ /* 0x014fea0003800000 */
.L_x_2904:
[----:B------:R-:W-:Y:S01]  /*13b0*/  IADD3 R11, R13, 0x10, RZ ;  /* 0x000000100d0b7810 */ /* 0x000fe20007ffe0ff */
[----:B-1----:R1:W2:Y:S01]  /*13c0*/  SHFL.IDX PT, R17, R8, 0x1, 0x181f ;  /* 0x00381f0008117f89 */ /* 0x0022a200000e0000 */
[----:B------:R-:W-:Y:S02]  /*13d0*/  BSSY B0, `(.L_x_2906) ;  /* 0x000000d000007945 */ /* 0x000fe40003800000 */
[----:B------:R-:W-:Y:S01]  /*13e0*/  ISETP.GE.AND P1, PT, R11, R0, PT ;  /* 0x000000000b00720c */ /* 0x000fe20003f26270 */
[----:B------:R1:W3:-:S12]  /*13f0*/  SHFL.IDX PT, R16, R14, 0x1, 0x181f ;  /* 0x00381f000e107f89 */ /* 0x0002d800000e0000 */
[----:B------:R-:W-:Y:S05]  /*1400*/  @P1 BRA `(.L_x_2907) ;  /* 0x0000009000001947 */ /* 0x000fea0003800000 */
[----:B------:R-:W-:Y:S01]  /*1410*/  SHF.R.S32.HI R11, RZ, 0x1f, R40 ;  /* 0x0000001fff0b7819 */ /* 0x000fe20000011428 */
[----:B--23--:R-:W-:Y:S01]  /*1420*/  IMAD.WIDE R18, R45, 0x2, R16 ;  /* 0x000000022d127825 */ /* 0x00cfe200078e0210 */
[----:B------:R-:W-:Y:S02]  /*1430*/  SHF.L.U32 R12, R250, 0x1, RZ ;  /* 0x00000001fa0c7819 */ /* 0x000fe400000006ff */
[----:B------:R-:W-:-:S03]  /*1440*/  LEA.HI R11, R11, R40, RZ, 0x3 ;  /* 0x000000280b0b7211 */ /* 0x000fc600078f18ff */
[----:B------:R-:W-:Y:S01]  /*1450*/  @!PT LDS RZ, [RZ] ;  /* 0x00000000fffff984 */ /* 0x000fe20000000800 */
[----:B------:R2:W-:Y:S01]  /*1460*/  LDGSTS.E.BYPASS.LTC128B.128 [R12+0x8900], [R18.64], !P3 ;  /* 0x08900000120c7fae */ /* 0x0005e2000d901d4c */
[----:B------:R-:W-:-:S05]  /*1470*/  LOP3.LUT R11, R11, 0xfffffff8, RZ, 0xc0, !PT ;  /* 0xfffffff80b0b7812 */ /* 0x000fca00078ec0ff */
[----:B------:R-:W-:-:S05]  /*1480*/  IMAD.WIDE R16, R11, 0x2, R16 ;  /* 0x000000020b107825 */ /* 0x000fca00078e0210 */
[----:B------:R2:W-:Y:S02]  /*1490*/  LDGSTS.E.BYPASS.LTC128B.128 [R12+0xc900], [R16.64], !P0 ;  /* 0x0c900000100c7fae */ /* 0x0005e4000c101d4c */
.L_x_2907:
[----:B------:R-:W-:Y:S05]  /*14a0*/  BSYNC B0 ;  /* 0x0000000000007941 */ /* 0x000fea0003800000 */
.L_x_2906:
[----:B------:R-:W-:Y:S01]  /*14b0*/  IADD3 R11, R13, 0x20, RZ ;  /* 0x000000200d0b7810 */ /* 0x000fe20007ffe0ff */
[----:B--2---:R2:W4:Y:S01]  /*14c0*/  SHFL.IDX PT, R17, R8, 0x2, 0x181f ;  /* 0x00581f0008117f89 */ /* 0x00452200000e0000 */
[----:B------:R-:W-:Y:S02]  /*14d0*/  BSSY B0, `(.L_x_2908) ;  /* 0x000000d000007945 */ /* 0x000fe40003800000 */
[----:B------:R-:W-:Y:S01]  /*14e0*/  ISETP.GE.AND P1, PT, R11, R0, PT ;  /* 0x000000000b00720c */ /* 0x000fe20003f26270 */
[----:B---3--:R2:W3:-:S12]  /*14f0*/  SHFL.IDX PT, R16, R14, 0x2, 0x181f ;  /* 0x00581f000e107f89 */ /* 0x0084d800000e0000 */
[----:B------:R-:W-:Y:S05]  /*1500*/  @P1 BRA `(.L_x_2909) ;  /* 0x0000009000001947 */ /* 0x000fea0003800000 */
[----:B------:R-:W-:Y:S01]  /*1510*/  SHF.R.S32.HI R11, RZ, 0x1f, R40 ;  /* 0x0000001fff0b7819 */ /* 0x000fe20000011428 */
[----:B---34-:R-:W-:Y:S01]  /*1520*/  IMAD.WIDE R18, R45, 0x2, R16 ;  /* 0x000000022d127825 */ /* 0x018fe200078e0210 */
[----:B------:R-:W-:Y:S02]  /*1530*/  SHF.L.U32 R12, R250, 0x1, RZ ;  /* 0x00000001fa0c7819 */ /* 0x000fe400000006ff */
[----:B------:R-:W-:-:S03]  /*1540*/  LEA.HI R11, R11, R40, RZ, 0x3 ;  /* 0x000000280b0b7211 */ /* 0x000fc600078f18ff */
[----:B------:R-:W-:Y:S01]  /*1550*/  @!PT LDS RZ, [RZ] ;  /* 0x00000000fffff984 */ /* 0x000fe20000000800 */
[----:B------:R3:W-:Y:S01]  /*1560*/  LDGSTS.E.BYPASS.LTC128B.128 [R12+0x9100], [R18.64], !P3 ;  /* 0x09100000120c7fae */ /* 0x0007e2000d901d4c */
[----:B------:R-:W-:-:S05]  /*1570*/  LOP3.LUT R11, R11, 0xfffffff8, RZ, 0xc0, !PT ;  /* 0xfffffff80b0b7812 */ /* 0x000fca00078ec0ff */
[----:B------:R-:W-:-:S05]  /*1580*/  IMAD.WIDE R16, R11, 0x2, R16 ;  /* 0x000000020b107825 */ /* 0x000fca00078e0210 */
[----:B------:R3:W-:Y:S02]  /*1590*/  LDGSTS.E.BYPASS.LTC128B.128 [R12+0xd100], [R16.64], !P0 ;  /* 0x0d100000100c7fae */ /* 0x0007e4000c101d4c */
.L_x_2909:
[----:B------:R-:W-:Y:S05]  /*15a0*/  BSYNC B0 ;  /* 0x0000000000007941 */ /* 0x000fea0003800000 */
.L_x_2908:
[----:B------:R-:W-:Y:S01]  /*15b0*/  IADD3 R11, R13, 0x30, RZ ;  /* 0x000000300d0b7810 */ /* 0x000fe20007ffe0ff */
[----:B---34-:R3:W4:Y:S01]  /*15c0*/  SHFL.IDX PT, R17, R8, 0x3, 0x181f ;  /* 0x00781f0008117f89 */ /* 0x01872200000e0000 */
[----:B------:R-:W-:Y:S02]  /*15d0*/  BSSY B0, `(.L_x_2910) ;  /* 0x000000d000007945 */ /* 0x000fe40003800000 */
[----:B------:R-:W-:Y:S01]  /*15e0*/  ISETP.GE.AND P1, PT, R11, R0, PT ;  /* 0x000000000b00720c */ /* 0x000fe20003f26270 */
[----:B------:R3:W1:-:S12]  /*15f0*/  SHFL.IDX PT, R16, R14, 0x3, 0x181f ;  /* 0x00781f000e107f89 */ /* 0x00065800000e0000 */
[----:B------:R-:W-:Y:S05]  /*1600*/  @P1 BRA `(.L_x_2911) ;  /* 0x0000009000001947 */ /* 0x000fea0003800000 */
[----:B------:R-:W-:Y:S01]  /*1610*/  SHF.R.S32.HI R11, RZ, 0x1f, R40 ;  /* 0x0000001fff0b7819 */ /* 0x000fe20000011428 */
[----:B-1--4-:R-:W-:Y:S01]  /*1620*/  IMAD.WIDE R18, R45, 0x2, R16 ;  /* 0x000000022d127825 */ /* 0x012fe200078e0210 */
[----:B------:R-:W-:Y:S02]  /*1630*/  SHF.L.U32 R12, R250, 0x1, RZ ;  /* 0x00000001fa0c7819 */ /* 0x000fe400000006ff */
[----:B------:R-:W-:-:S03]  /*1640*/  LEA.HI R11, R11, R40, RZ, 0x3 ;  /* 0x000000280b0b7211 */ /* 0x000fc600078f18ff */
[----:B------:R-:W-:Y:S01]  /*1650*/  @!PT LDS RZ, [RZ] ;  /* 0x00000000fffff984 */ /* 0x000fe20000000800 */
[----:B------:R1:W-:Y:S01]  /*1660*/  LDGSTS.E.BYPASS.LTC128B.128 [R12+0x9900], [R18.64], !P3 ;  /* 0x09900000120c7fae */ /* 0x0003e2000d901d4c */
[----:B------:R-:W-:-:S05]  /*1670*/  LOP3.LUT R11, R11, 0xfffffff8, RZ, 0xc0, !PT ;  /* 0xfffffff80b0b7812 */ /* 0x000fca00078ec0ff */
[----:B------:R-:W-:-:S05]  /*1680*/  IMAD.WIDE R16, R11, 0x2, R16 ;  /* 0x000000020b107825 */ /* 0x000fca00078e0210 */
[----:B------:R1:W-:Y:S02]  /*1690*/  LDGSTS.E.BYPASS.LTC128B.128 [R12+0xd900], [R16.64], !P0 ;  /* 0x0d900000100c7fae */ /* 0x0003e4000c101d4c */
.L_x_2911:
[----:B------:R-:W-:Y:S05]  /*16a0*/  BSYNC B0 ;  /* 0x0000000000007941 */ /* 0x000fea0003800000 */
.L_x_2910:
[----:B------:R-:W-:Y:S01]  /*16b0*/  IADD3 R11, R13, 0x40, RZ ;  /* 0x000000400d0b7810 */ /* 0x000fe20007ffe0ff */
[----:B-1--4-:R1:W4:Y:S01]  /*16c0*/  SHFL.IDX PT, R17, R8, 0x4, 0x181f ;  /* 0x00981f0008117f89 */ /* 0x01232200000e0000 */
[----:B------:R-:W-:Y:S02]  /*16d0*/  BSSY B0, `(.L_x_2912) ;  /* 0x000000d000007945 */ /* 0x000fe40003800000 */
[----:B------:R-:W-:Y:S01]  /*16e0*/  ISETP.GE.AND P1, PT, R11, R0, PT ;  /* 0x000000000b00720c */ /* 0x000fe20003f26270 */
[----:B------:R1:W2:-:S12]  /*16f0*/  SHFL.IDX PT, R16, R14, 0x4, 0x181f ;  /* 0x00981f000e107f89 */ /* 0x00029800000e0000 */
[----:B------:R-:W-:Y:S05]  /*1700*/  @P1 BRA `(.L_x_2913) ;  /* 0x0000009000001947 */ /* 0x000fea0003800000 */
[----:B------:R-:W-:Y:S01]  /*1710*/  SHF.R.S32.HI R11, RZ, 0x1f, R40 ;  /* 0x0000001fff0b7819 */ /* 0x000fe20000011428 */
[----:B--2-4-:R-:W-:Y:S01]  /*1720*/  IMAD.WIDE R18, R45, 0x2, R16 ;  /* 0x000000022d127825 */ /* 0x014fe200078e0210 */
[----:B------:R-:W-:Y:S02]  /*1730*/  SHF.L.U32 R12, R250, 0x1, RZ ;  /* 0x00000001fa0c7819 */ /* 0x000fe400000006ff */
[----:B------:R-:W-:-:S03]  /*1740*/  LEA.HI R11, R11, R40, RZ, 0x3 ;  /* 0x000000280b0b7211 */ /* 0x000fc600078f18ff */
[----:B------:R-:W-:Y:S01]  /*1750*/  @!PT LDS RZ, [RZ] ;  /* 0x00000000fffff984 */ /* 0x000fe20000000800 */
[----:B------:R2:W-:Y:S01]  /*1760*/  LDGSTS.E.BYPASS.LTC128B.128 [R12+0xa100], [R18.64], !P3 ;  /* 0x0a100000120c7fae */ /* 0x0005e2000d901d4c */
[----:B------:R-:W-:-:S05]  /*1770*/  LOP3.LUT R11, R11, 0xfffffff8, RZ, 0xc0, !PT ;  /* 0xfffffff80b0b7812 */ /* 0x000fca00078ec0ff */
[----:B------:R-:W-:-:S05]  /*1780*/  IMAD.WIDE R16, R11, 0x2, R16 ;  /* 0x000000020b107825 */ /* 0x000fca00078e0210 */
[----:B------:R2:W-:Y:S02]  /*1790*/  LDGSTS.E.BYPASS.LTC128B.128 [R12+0xe100], [R16.64], !P0 ;  /* 0x0e100000100c7fae */ /* 0x0005e4000c101d4c */
.L_x_2913:
[----:B------:R-:W-:Y:S05]  /*17a0*/  BSYNC B0 ;  /* 0x0000000000007941 */ /* 0x000fea0003800000 */
.L_x_2912:
[----:B------:R-:W-:Y:S01]  /*17b0*/  IADD3 R11, R13, 0x50, RZ ;  /* 0x000000500d0b7810 */ /* 0x000fe20007ffe0ff */
[----:B--2-4-:R2:W4:Y:S01]  /*17c0*/  SHFL.IDX PT, R17, R8, 0x5, 0x181f ;  /* 0x00b81f0008117f89 */ /* 0x01452200000e0000 */
        /* <DEDUP_REMOVED lines=13> */
.L_x_2915:
[----:B------:R-:W-:Y:S05]  /*18a0*/  BSYNC B0 ;  /* 0x0000000000007941 */ /* 0x000fea0003800000 */
.L_x_2914:
        /* <DEDUP_REMOVED lines=15> */
.L_x_2917:
[----:B------:R-:W-:Y:S05]  /*19a0*/  BSYNC B0 ;  /* 0x0000000000007941 */ /* 0x000fea0003800000 */
.L_x_2916:
[----:B-123--:R-:W-:Y:S01]  /*19b0*/  SHFL.IDX PT, R14, R14, 0x7, 0x181f ;  /* 0x00f81f000e0e7f89 */ /* 0x00efe200000e0000 */
[----:B------:R-:W-:Y:S01]  /*19c0*/  IADD3 R13, R13, 0x70, RZ ;  /* 0x000000700d0d7810 */ /* 0x000fe20007ffe0ff */
[----:B------:R-:W-:Y:S01]  /*19d0*/  IMAD.U32 R12, RZ, RZ, UR11 ;  /* 0x0000000bff0c7e24 */ /* 0x000fe2000f8e00ff */
[----:B------:R-:W-:Y:S01]  /*19e0*/  SHF.R.S32.HI R44, RZ, 0x1f, R40 ;  /* 0x0000001fff2c7819 */ /* 0x000fe20000011428 */
[----:B------:R-:W1:Y:S01]  /*19f0*/  SHFL.IDX PT, R15, R8, 0x7, 0x181f ;  /* 0x00f81f00080f7f89 */ /* 0x000e6200000e0000 */
[----:B------:R-:W-:Y:S01]  /*1a00*/  ISETP.GE.AND P4, PT, R13, R0, PT ;  /* 0x000000000d00720c */ /* 0x000fe20003f86270 */
[----:B------:R-:W-:Y:S01]  /*1a10*/  IMAD.MOV.U32 R11, RZ, RZ, c[0x0][0x2b8] ;  /* 0x0000ae00ff0b7624 */ /* 0x000fe200078e00ff */
[----:B------:R-:W-:Y:S01]  /*1a20*/  LEA.HI R44, R44, R40, RZ, 0x3 ;  /* 0x000000282c2c7211 */ /* 0x000fe200078f18ff */
[----:B------:R-:W-:Y:S01]  /*1a30*/  IMAD R12, R12, 0x40, R124 ;  /* 0x000000400c0c7824 */ /* 0x000fe200078e027c */
[----:B------:R-:W-:Y:S01]  /*1a40*/  USHF.R.S32.HI UR15, URZ, 0x1f, UR14 ;  /* 0x0000001f3f0f7899 */ /* 0x000fe2000801140e */
[----:B------:R-:W-:Y:S01]  /*1a50*/  IMAD.SHL.U32 R250, R250, 0x2, RZ ;  /* 0x00000002fafa7824 */ /* 0x000fe200078e00ff */
[----:B------:R-:W-:Y:S01]  /*1a60*/  ISETP.NE.AND P1, PT, R11, 0x1, PT ;  /* 0x000000010b00780c */ /* 0x000fe20003f25270 */
[----:B------:R-:W-:Y:S01]  /*1a70*/  ULDC.64 UR4, c[0x0][0x2b0] ;  /* 0x0000ac0000047ab9 */ /* 0x000fe20000000a00 */
[----:B------:R-:W-:Y:S01]  /*1a80*/  LOP3.LUT R44, R44, 0xfffffff8, RZ, 0xc0, !PT ;  /* 0xfffffff82c2c7812 */ /* 0x000fe200078ec0ff */
[----:B------:R-:W-:Y:S01]  /*1a90*/  UIMAD UR15, UR15, UR4, URZ ;  /* 0x000000040f0f72a4 */ /* 0x000fe2000f8e023f */
[----:B------:R-:W-:Y:S01]  /*1aa0*/  IADD3 R12, R12, -0x40, RZ ;  /* 0xffffffc00c0c7810 */ /* 0x000fe20007ffe0ff */
[----:B------:R-:W-:Y:S01]  /*1ab0*/  UIMAD.WIDE.U32 UR16, UR14, UR4, URZ ;  /* 0x000000040e1072a5 */ /* 0x000fe2000f8e003f */
[----:B------:R-:W-:Y:S01]  /*1ac0*/  IMAD.MOV.U32 R251, RZ, RZ, RZ ;  /* 0x000000fffffb7224 */ /* 0x000fe200078e00ff */
[----:B------:R-:W-:Y:S01]  /*1ad0*/  UIMAD UR14, UR14, UR5, UR15 ;  /* 0x000000050e0e72a4 */ /* 0x000fe2000f8e020f */
[----:B------:R-:W-:-:S02]  /*1ae0*/  ISETP.GE.AND P5, PT, R12, UR6, PT ;  /* 0x000000060c007c0c */ /* 0x000fc4000bfa6270 */
[----:B------:R-:W-:Y:S01]  /*1af0*/  IADD3 R252, R12, UR9, RZ ;  /* 0x000000090cfc7c10 */ /* 0x000fe2000fffe0ff */
[----:B------:R-:W-:Y:S01]  /*1b00*/  UIADD3 UR14, UR17, UR14, URZ ;  /* 0x0000000e110e7290 */ /* 0x000fe2000fffe03f */
[----:B------:R-:W-:Y:S01]  /*1b10*/  ISETP.GT.OR P5, PT, R124, 0x3f, P5 ;  /* 0x0000003f7c00780c */ /* 0x000fe20002fa4670 */
[----:B------:R-:W-:Y:S02]  /*1b20*/  ULDC.64 UR4, c[0x0][0x1e8] ;  /* 0x00007a0000047ab9 */ /* 0x000fe40000000a00 */
[----:B------:R-:W-:Y:S02]  /*1b30*/  IMAD.MOV.U32 R0, RZ, RZ, R252 ;  /* 0x000000ffff007224 */ /* 0x000fe400078e00fc */
[----:B-1--4-:R-:W-:-:S04]  /*1b40*/  @!P4 IMAD.WIDE R16, R45, 0x2, R14 ;  /* 0x000000022d10c825 */ /* 0x012fc800078e020e */
[----:B------:R-:W-:Y:S01]  /*1b50*/  @!P4 IMAD.WIDE R14, R44, 0x2, R14 ;  /* 0x000000022c0ec825 */ /* 0x000fe200078e020e */
[----:B------:R-:W-:Y:S01]  /*1b60*/  @!PT LDS RZ, [RZ] ;  /* 0x00000000fffff984 */ /* 0x000fe20000000800 */
[----:B------:R1:W-:Y:S03]  /*1b70*/  @!P4 LDGSTS.E.BYPASS.LTC128B.128 [R250+0xb900], [R16.64], !P3 ;  /* 0x0b90000010facfae */ /* 0x0003e6000d901d4c */
[----:B------:R-:W-:Y:S01]  /*1b80*/  @P1 IMAD.HI.U32 R8, R252, c[0x0][0x2bc], RZ ;  /* 0x0000af00fc081a27 */ /* 0x000fe200078e00ff */
[----:B------:R2:W-:Y:S04]  /*1b90*/  @!P4 LDGSTS.E.BYPASS.LTC128B.128 [R250+0xf900], [R14.64], !P0 ;  /* 0x0f9000000efacfae */ /* 0x0005e8000c101d4c */
[----:B------:R-:W0:Y:S01]  /*1ba0*/  LDGDEPBAR ;  /* 0x00000000000079af */ /* 0x000e220000000000 */
[----:B------:R-:W-:-:S04]  /*1bb0*/  @P1 SHF.R.U32.HI R0, RZ, c[0x0][0x2c0], R8 ;  /* 0x0000b000ff001a19 */ /* 0x000fc80000011608 */
[----:B------:R-:W-:-:S04]  /*1bc0*/  @!P5 IADD3 R11, P2, R0, UR16, RZ ;  /* 0x00000010000bdc10 */ /* 0x000fc8000ff5e0ff */
[----:B------:R-:W-:Y:S02]  /*1bd0*/  @!P5 LEA.HI.X.SX32 R8, R0, UR14, 0x1, P2 ;  /* 0x0000000e0008dc11 */ /* 0x000fe400090f0eff */
[----:B------:R-:W-:-:S04]  /*1be0*/  @!P5 LEA R12, P2, R11, c[0x0][0x2a0], 0x2 ;  /* 0x0000a8000b0cda11 */ /* 0x000fc800078410ff */
[----:B------:R-:W-:Y:S01]  /*1bf0*/  @!P5 LEA.HI.X R13, R11, c[0x0][0x2a4], R8, 0x2, P2 ;  /* 0x0000a9000b0dda11 */ /* 0x000fe200010f1408 */
[----:B------:R-:W-:Y:S06]  /*1c00*/  BAR.SYNC.DEFER_BLOCKING 0x0 ;  /* 0x0000000000007b1d */ /* 0x000fec0000010000 */
[----:B------:R-:W3:Y:S01]  /*1c10*/  @!P5 LDG.E R251, [R12.64] ;  /* 0x0000000c0cfbd981 */ /* 0x000ee2000c1e1900 */
[----:B------:R-:W-:Y:S01]  /*1c20*/  IMAD.MOV R0, RZ, RZ, -R0 ;  /* 0x000000ffff007224 */ /* 0x000fe200078e0a00 */
[----:B------:R-:W-:Y:S01]  /*1c30*/  UIMAD UR15, UR7, UR4, URZ ;  /* 0x00000004070f72a4 */ /* 0x000fe2000f8e023f */
[----:B------:R-:W-:Y:S01]  /*1c40*/  ISETP.GE.AND P4, PT, R45, c[0x0][0x1d4], PT ;  /* 0x000075002d007a0c */ /* 0x000fe20003f86270 */
[----:B------:R-:W-:Y:S01]  /*1c50*/  UIMAD.WIDE.U32 UR20, UR8, UR4, URZ ;  /* 0x00000004081472a5 */ /* 0x000fe2000f8e003f */
[----:B------:R-:W-:Y:S01]  /*1c60*/  IMAD R252, R0, c[0x0][0x2b8], R252 ;  /* 0x0000ae0000fc7a24 */ /* 0x000fe200078e02fc */
[----:B------:R-:W-:Y:S01]  /*1c70*/  UIMAD UR5, UR8, UR5, UR15 ;  /* 0x00000005080572a4 */ /* 0x000fe2000f8e020f */
[----:B------:R-:W-:Y:S01]  /*1c80*/  SHF.R.S32.HI R248, RZ, 0x4, R10 ;  /* 0x00000004fff87819 */ /* 0x000fe2000001140a */
[----:B------:R-:W-:Y:S01]  /*1c90*/  ULEA UR15, UR11, 0xffffffc0, 0x6 ;  /* 0xffffffc00b0f7891 */ /* 0x000fe2000f8e303f */
[----:B-1----:R-:W-:Y:S01]  /*1ca0*/  IMAD.WIDE.U32 R16, R252, c[0x0][0x1e0], RZ ;  /* 0x00007800fc107a25 */ /* 0x002fe200078e00ff */
[----:B------:R-:W-:Y:S01]  /*1cb0*/  SHF.R.S32.HI R8, RZ, 0x1f, R252 ;  /* 0x0000001fff087819 */ /* 0x000fe200000114fc */
[----:B------:R-:W-:Y:S01]  /*1cc0*/  UIADD3 UR18, UR21, UR5, URZ ;  /* 0x0000000515127290 */ /* 0x000fe2000fffe03f */
[----:B------:R-:W-:Y:S01]  /*1cd0*/  ISETP.GE.AND P3, PT, R40, c[0x0][0x1d4], PT ;  /* 0x0000750028007a0c */ /* 0x000fe20003f66270 */
[----:B------:R-:W-:Y:S01]  /*1ce0*/  UIADD3 UR15, UR6, -UR15, URZ ;  /* 0x8000000f060f7290 */ /* 0x000fe2000fffe03f */
[----:B------:R-:W-:Y:S01]  /*1cf0*/  LEA.HI R10, R10, R248, RZ, 0x1 ;  /* 0x000000f80a0a7211 */ /* 0x000fe200078f08ff */
[C---:B--2---:R-:W-:Y:S01]  /*1d00*/  IMAD R14, R8.reuse, c[0x0][0x1e0], RZ ;  /* 0x00007800080e7a24 */ /* 0x044fe200078e02ff */
[----:B------:R-:W-:Y:S01]  /*1d10*/  ULDC.64 UR4, c[0x0][0x210] ;  /* 0x0000840000047ab9 */ /* 0x000fe20000000a00 */
[----:B------:R-:W-:Y:S01]  /*1d20*/  IMAD R8, R8, c[0x0][0x208], RZ ;  /* 0x0000820008087a24 */ /* 0x000fe200078e02ff */
[----:B------:R-:W-:Y:S01]  /*1d30*/  LOP3.LUT R10, R10, 0xfffffffe, RZ, 0xc0, !PT ;  /* 0xfffffffe0a0a7812 */ /* 0x000fe200078ec0ff */
[C---:B------:R-:W-:Y:S01]  /*1d40*/  IMAD R14, R252.reuse, c[0x0][0x1e4], R14 ;  /* 0x00007900fc0e7a24 */ /* 0x040fe200078e020e */
[----:B------:R-:W-:Y:S01]  /*1d50*/  UIMAD UR7, UR7, UR4, URZ ;  /* 0x00000004070772a4 */ /* 0x000fe2000f8e023f */
[----:B------:R-:W-:Y:S01]  /*1d60*/  IMAD R8, R252, c[0x0][0x20c], R8 ;  /* 0x00008300fc087a24 */ /* 0x000fe200078e0208 */
[----:B------:R-:W-:Y:S01]  /*1d70*/  UIMAD.WIDE.U32 UR22, UR8, UR4, URZ ;  /* 0x00000004081672a5 */ /* 0x000fe2000f8e003f */
[----:B------:R-:W-:Y:S01]  /*1d80*/  IMAD.IADD R15, R17, 0x1, R14 ;  /* 0x00000001110f7824 */ /* 0x000fe200078e020e */
[----:B------:R-:W-:Y:S01]  /*1d90*/  UIMAD UR5, UR8, UR5, UR7 ;  /* 0x00000005080572a4 */ /* 0x000fe2000f8e0207 */
[----:B------:R-:W-:Y:S01]  /*1da0*/  IMAD.MOV.U32 R14, RZ, RZ, R16 ;  /* 0x000000ffff0e7224 */ /* 0x000fe200078e0010 */
[----:B------:R-:W-:Y:S01]  /*1db0*/  UISETP.GE.AND UP0, UPT, UR6, 0x41, UPT ;  /* 0x000000410600788c */ /* 0x000fe2000bf06270 */
[----:B------:R-:W-:Y:S01]  /*1dc0*/  IMAD.IADD R248, R248, 0x1, -R10 ;  /* 0x00000001f8f87824 */ /* 0x000fe200078e0a0a */
[----:B------:R-:W-:Y:S01]  /*1dd0*/  UIADD3 UR5, UR23, UR5, URZ ;  /* 0x0000000517057290 */ /* 0x000fe2000fffe03f */
[----:B------:R-:W-:Y:S01]  /*1de0*/  IMAD.WIDE R42, R45, 0x2, RZ ;  /* 0x000000022d2a7825 */ /* 0x000fe200078e02ff */
[----:B------:R-:W-:-:S02]  /*1df0*/  SHF.R.S32.HI R47, RZ, 0x1f, R45 ;  /* 0x0000001fff2f7819 */ /* 0x000fc4000001142d */
[----:B---3--:R-:W-:Y:S01]  /*1e00*/  SHF.R.S32.HI R12, RZ, 0x1f, R251 ;  /* 0x0000001fff0c7819 */ /* 0x008fe200000114fb */
[----:B------:R-:W-:-:S04]  /*1e10*/  IMAD.WIDE.U32 R14, R251, c[0x0][0x1f0], R14 ;  /* 0x00007c00fb0e7a25 */ /* 0x000fc800078e000e */
[----:B------:R-:W-:Y:S01]  /*1e20*/  IMAD R0, R12, c[0x0][0x1f0], RZ ;  /* 0x00007c000c007a24 */ /* 0x000fe200078e02ff */
[----:B------:R-:W-:Y:S01]  /*1e30*/  IADD3 R11, P0, R14, UR20, RZ ;  /* 0x000000140e0b7c10 */ /* 0x000fe2000ff1e0ff */
[----:B------:R-:W-:Y:S02]  /*1e40*/  IMAD R12, R12, c[0x0][0x218], RZ ;  /* 0x000086000c0c7a24 */ /* 0x000fe400078e02ff */
[C---:B------:R-:W-:Y:S02]  /*1e50*/  IMAD R0, R251.reuse, c[0x0][0x1f4], R0 ;  /* 0x00007d00fb007a24 */ /* 0x040fe400078e0200 */
[----:B------:R-:W-:-:S03]  /*1e60*/  IMAD R12, R251, c[0x0][0x21c], R12 ;  /* 0x00008700fb0c7a24 */ /* 0x000fc600078e020c */
[----:B------:R-:W-:Y:S02]  /*1e70*/  IADD3.X R0, R15, UR18, R0, P0, !PT ;  /* 0x000000120f007c10 */ /* 0x000fe400087fe400 */
[----:B------:R-:W-:-:S04]  /*1e80*/  LEA R13, P0, R11, c[0x0][0x1c8], 0x1 ;  /* 0x000072000b0d7a11 */ /* 0x000fc800078008ff */
[----:B------:R-:W-:Y:S01]  /*1e90*/  LEA.HI.X R11, R11, c[0x0][0x1cc], R0, 0x1, P0 ;  /* 0x000073000b0b7a11 */ /* 0x000fe200000f0c00 */
[----:B------:R-:W-:Y:S01]  /*1ea0*/  SHFL.IDX PT, R20, R13, RZ, 0x181f ;  /* 0x00181fff0d147589 */ /* 0x000fe200000e0000 */
[----:B------:R-:W-:-:S03]  /*1eb0*/  IADD3 R0, -R6, UR15, RZ ;  /* 0x0000000f06007c10 */ /* 0x000fc6000fffe1ff */
[----:B------:R-:W1:Y:S01]  /*1ec0*/  SHFL.IDX PT, R21, R11, RZ, 0x181f ;  /* 0x00181fff0b157589 */ /* 0x000e6200000e0000 */
[C---:B------:R-:W-:Y:S02]  /*1ed0*/  ISETP.GE.AND P6, PT, R0.reuse, 0x1, PT ;  /* 0x000000010000780c */ /* 0x040fe40003fc6270 */
[C---:B------:R-:W-:Y:S01]  /*1ee0*/  ISETP.GE.AND P5, PT, R0.reuse, 0x11, PT ;  /* 0x000000110000780c */ /* 0x040fe20003fa6270 */
[----:B------:R-:W-:Y:S01]  /*1ef0*/  SHFL.IDX PT, R16, R13, 0x1, 0x181f ;  /* 0x00381f000d107f89 */ /* 0x000fe200000e0000 */
[C---:B------:R-:W-:Y:S02]  /*1f00*/  ISETP.GE.AND P2, PT, R0.reuse, 0x21, PT ;  /* 0x000000210000780c */ /* 0x040fe40003f46270 */
[----:B------:R-:W-:Y:S01]  /*1f10*/  ISETP.GT.AND P0, PT, R0, 0x30, PT ;  /* 0x000000300000780c */ /* 0x000fe20003f04270 */
[----:B------:R-:W2:Y:S04]  /*1f20*/  SHFL.IDX PT, R17, R11, 0x1, 0x181f ;  /* 0x00381f000b117f89 */ /* 0x000ea800000e0000 */
[----:B------:R-:W-:Y:S04]  /*1f30*/  SHFL.IDX PT, R14, R13, 0x2, 0x181f ;  /* 0x00581f000d0e7f89 */ /* 0x000fe800000e0000 */
[----:B------:R-:W3:Y:S04]  /*1f40*/  SHFL.IDX PT, R15, R11, 0x2, 0x181f ;  /* 0x00581f000b0f7f89 */ /* 0x000ee800000e0000 */
[----:B------:R4:W-:Y:S04]  /*1f50*/  SHFL.IDX PT, R18, R13, 0x3, 0x181f ;  /* 0x00781f000d127f89 */ /* 0x0009e800000e0000 */
[----:B------:R3:W5:Y:S01]  /*1f60*/  SHFL.IDX PT, R19, R11, 0x3, 0x181f ;  /* 0x00781f000b137f89 */ /* 0x00076200000e0000 */
[----:B-1----:R-:W-:-:S04]  /*1f70*/  @P6 IMAD.WIDE R22, R45, 0x2, R20 ;  /* 0x000000022d166825 */ /* 0x002fc800078e0214 */
[C---:B------:R-:W-:Y:S01]  /*1f80*/  @P6 IMAD.WIDE R24, R44.reuse, 0x2, R20 ;  /* 0x000000022c186825 */ /* 0x040fe200078e0214 */
[----:B------:R1:W-:Y:S03]  /*1f90*/  @P6 LDGSTS.E.BYPASS.LTC128B.128 [R250+0x4100], [R22.64], !P4 ;  /* 0x0410000016fa6fae */ /* 0x0003e6000e101d4c */
[--C-:B--2---:R-:W-:Y:S01]  /*1fa0*/  @P5 IMAD.WIDE R20, R45, 0x2, R16.reuse ;  /* 0x000000022d145825 */ /* 0x104fe200078e0210 */
[----:B------:R2:W-:Y:S03]  /*1fb0*/  @P6 LDGSTS.E.BYPASS.LTC128B.128 [R250+0x6100], [R24.64], !P3 ;  /* 0x0610000018fa6fae */ /* 0x0005e6000d901d4c */
[----:B------:R-:W-:Y:S01]  /*1fc0*/  @P5 IMAD.WIDE R16, R44, 0x2, R16 ;  /* 0x000000022c105825 */ /* 0x000fe200078e0210 */
[----:B------:R1:W-:Y:S04]  /*1fd0*/  @P5 LDGSTS.E.BYPASS.LTC128B.128 [R250+0x4900], [R20.64], !P4 ;  /* 0x0490000014fa5fae */ /* 0x0003e8000e101d4c */
[----:B------:R2:W-:Y:S01]  /*1fe0*/  @P5 LDGSTS.E.BYPASS.LTC128B.128 [R250+0x6900], [R16.64], !P3 ;  /* 0x0690000010fa5fae */ /* 0x0005e2000d901d4c */
[----:B------:R-:W-:Y:S01]  /*1ff0*/  ISETP.GE.AND P5, PT, R40, c[0x0][0x1d4], PT ;  /* 0x0000750028007a0c */ /* 0x000fe20003fa6270 */
[----:B----4-:R-:W-:-:S02]  /*2000*/  IMAD.SHL.U32 R13, R5, 0x40, RZ ;  /* 0x00000040050d7824 */ /* 0x010fc400078e00ff */
[----:B---3--:R-:W-:-:S05]  /*2010*/  @P2 IMAD.WIDE R10, R45, 0x2, R14 ;  /* 0x000000022d0a2825 */ /* 0x008fca00078e020e */
[----:B------:R3:W-:Y:S01]  /*2020*/  @P2 LDGSTS.E.BYPASS.LTC128B.128 [R250+0x5100], [R10.64], !P4 ;  /* 0x051000000afa2fae */ /* 0x0007e2000e101d4c */
[----:B-1----:R-:W-:-:S04]  /*2030*/  @P2 IMAD.WIDE R20, R44, 0x2, R14 ;  /* 0x000000022c142825 */ /* 0x002fc800078e020e */
[--C-:B-----5:R-:W-:Y:S01]  /*2040*/  @P0 IMAD.WIDE R14, R45, 0x2, R18.reuse ;  /* 0x000000022d0e0825 */ /* 0x120fe200078e0212 */
[----:B------:R1:W-:Y:S03]  /*2050*/  @P2 LDGSTS.E.BYPASS.LTC128B.128 [R250+0x7100], [R20.64], !P3 ;  /* 0x0710000014fa2fae */ /* 0x0003e6000d901d4c */
[----:B------:R-:W-:Y:S01]  /*2060*/  @P0 IMAD.WIDE R18, R44, 0x2, R18 ;  /* 0x000000022c120825 */ /* 0x000fe200078e0212 */
[----:B------:R4:W-:Y:S04]  /*2070*/  @P0 LDGSTS.E.BYPASS.LTC128B.128 [R250+0x5900], [R14.64], !P4 ;  /* 0x059000000efa0fae */ /* 0x0009e8000e101d4c */
[----:B------:R5:W-:Y:S01]  /*2080*/  @P0 LDGSTS.E.BYPASS.LTC128B.128 [R250+0x7900], [R18.64], !P3 ;  /* 0x0790000012fa0fae */ /* 0x000be2000d901d4c */
[----:B---3--:R-:W-:Y:S01]  /*2090*/  IMAD.SHL.U32 R10, R6, 0x8, RZ ;  /* 0x00000008060a7824 */ /* 0x008fe200078e00ff */
[----:B------:R-:W-:Y:S01]  /*20a0*/  LEA.HI R6, R9, R2, RZ, 0x5 ;  /* 0x0000000209067211 */ /* 0x000fe200078f28ff */
[----:B------:R-:W-:Y:S01]  /*20b0*/  IMAD.SHL.U32 R11, R7, 0x40, RZ ;  /* 0x00000040070b7824 */ /* 0x000fe200078e00ff */
[----:B------:R-:W0:Y:S01]  /*20c0*/  LDGDEPBAR ;  /* 0x00000000000079af */ /* 0x000e220000000000 */
[----:B------:R-:W-:-:S03]  /*20d0*/  IMAD.SHL.U32 R7, R248, 0x8, RZ ;  /* 0x00000008f8077824 */ /* 0x000fc600078e00ff */
[----:B------:R-:W-:-:S04]  /*20e0*/  LOP3.LUT R11, R11, 0x1c0, RZ, 0xc0, !PT ;  /* 0x000001c00b0b7812 */ /* 0x000fc800078ec0ff */
[----:B------:R-:W-:Y:S02]  /*20f0*/  LOP3.LUT R7, R11, 0x8, R7, 0xf8, !PT ;  /* 0x000000080b077812 */ /* 0x000fe400078ef807 */
[----:B------:R-:W-:-:S04]  /*2100*/  SHF.R.U32.HI R11, RZ, 0x3, R11 ;  /* 0x00000003ff0b7819 */ /* 0x000fc8000001160b */
[----:B------:R-:W-:Y:S02]  /*2110*/  LOP3.LUT R5, R7, R11, RZ, 0x3c, !PT ;  /* 0x0000000b07057212 */ /* 0x000fe400078e3cff */
[----:B------:R-:W-:Y:S01]  /*2120*/  LOP3.LUT R7, R13, 0xfffffe00, RZ, 0xc0, !PT ;  /* 0xfffffe000d077812 */ /* 0x000fe200078ec0ff */
[----:B----4-:R-:W-:-:S05]  /*2130*/  IMAD.SHL.U32 R14, R46, 0x40, RZ ;  /* 0x000000402e0e7824 */ /* 0x010fca00078e00ff */
[----:B------:R-:W-:Y:S01]  /*2140*/  LOP3.LUT R14, R14, 0x1c0, RZ, 0xc0, !PT ;  /* 0x000001c00e0e7812 */ /* 0x000fe200078ec0ff */
[----:B------:R-:W-:-:S04]  /*2150*/  DEPBAR.LE SB0, 0x1 ;  /* 0x000080400000791a */ /* 0x000fc80000000000 */
[----:B------:R-:W-:Y:S01]  /*2160*/  LOP3.LUT R9, R14, 0x8, R10, 0xf8, !PT ;  /* 0x000000080e097812 */ /* 0x000fe200078ef80a */
[----:B------:R-:W-:-:S04]  /*2170*/  DEPBAR.LE SB0, 0x0 ;  /* 0x000080000000791a */ /* 0x000fc80000000000 */
[----:B------:R-:W-:Y:S01]  /*2180*/  SHF.R.U32.HI R14, RZ, 0x3, R14 ;  /* 0x00000003ff0e7819 */ /* 0x000fe2000001160e */
[----:B------:R-:W-:-:S03]  /*2190*/  IMAD.SHL.U32 R10, R6, 0x20, RZ ;  /* 0x00000020060a7824 */ /* 0x000fc600078e00ff */
[----:B------:R-:W-:Y:S01]  /*21a0*/  LOP3.LUT R9, R9, R14, RZ, 0x3c, !PT ;  /* 0x0000000e09097212 */ /* 0x000fe200078e3cff */
[----:B------:R-:W-:Y:S01]  /*21b0*/  IMAD.WIDE.U32 R14, R252, c[0x0][0x208], RZ ;  /* 0x00008200fc0e7a25 */ /* 0x000fe200078e00ff */
[----:B------:R-:W-:-:S03]  /*21c0*/  LOP3.LUT R10, R10, 0x7ffffc00, RZ, 0xc0, !PT ;  /* 0x7ffffc000a0a7812 */ /* 0x000fc600078ec0ff */
[----:B------:R-:W-:Y:S01]  /*21d0*/  IMAD.IADD R15, R15, 0x1, R8 ;  /* 0x000000010f0f7824 */ /* 0x000fe200078e0208 */
[CC--:B------:R-:W-:Y:S01]  /*21e0*/  IADD3 R249, R5.reuse, R7.reuse, R10 ;  /* 0x0000000705f97210 */ /* 0x0c0fe20007ffe00a */
[----:B------:R-:W-:Y:S01]  /*21f0*/  IMAD R248, R248, 0x200, R9 ;  /* 0x00000200f8f87824 */ /* 0x000fe200078e0209 */
[----:B------:R-:W-:Y:S01]  /*2200*/  LOP3.LUT R5, R5, R7, RZ, 0xfc, !PT ;  /* 0x0000000705057212 */ /* 0x000fe200078efcff */
[----:B------:R-:W-:-:S04]  /*2210*/  IMAD.WIDE.U32 R14, R251, c[0x0][0x218], R14 ;  /* 0x00008600fb0e7a25 */ /* 0x000fc800078e000e */
[----:B------:R-:W-:Y:S01]  /*2220*/  IMAD.SHL.U32 R248, R248, 0x2, RZ ;  /* 0x00000002f8f87824 */ /* 0x000fe200078e00ff */
[----:B------:R-:W-:Y:S01]  /*2230*/  BAR.SYNC.DEFER_BLOCKING 0x0 ;  /* 0x0000000000007b1d */ /* 0x000fe20000010000 */
[----:B------:R-:W-:Y:S01]  /*2240*/  IADD3 R36, P0, R14, UR22, RZ ;  /* 0x000000160e247c10 */ /* 0x000fe2000ff1e0ff */
[----:B------:R-:W-:Y:S02]  /*2250*/  IMAD.SHL.U32 R249, R249, 0x2, RZ ;  /* 0x00000002f9f97824 */ /* 0x000fe400078e00ff */
[----:B------:R-:W-:Y:S02]  /*2260*/  IADD3 R41, R248, 0x4100, RZ ;  /* 0x00004100f8297810 */ /* 0x000fe40007ffe0ff */
[----:B------:R-:W-:Y:S01]  /*2270*/  IADD3.X R12, R15, UR5, R12, P0, !PT ;  /* 0x000000050f0c7c10 */ /* 0x000fe200087fe40c */
[--C-:B------:R-:W-:Y:S01]  /*2280*/  IMAD R245, R4, 0x2, R249.reuse ;  /* 0x0000000204f57824 */ /* 0x100fe200078e02f9 */
[----:B------:R-:W-:Y:S01]  /*2290*/  LEA R106, P0, R36, c[0x0][0x1f8], 0x1 ;  /* 0x00007e00246a7a11 */ /* 0x000fe200078008ff */
[C---:B------:R-:W-:Y:S01]  /*22a0*/  IMAD R244, R3.reuse, 0x2, R249 ;  /* 0x0000000203f47824 */ /* 0x040fe200078e02f9 */
[----:B------:R-:W-:Y:S01]  /*22b0*/  IADD3 R247, R248, 0x4120, RZ ;  /* 0x00004120f8f77810 */ /* 0x000fe20007ffe0ff */
[----:B------:R-:W-:Y:S01]  /*22c0*/  IMAD R242, R3, 0x2, R245 ;  /* 0x0000000203f27824 */ /* 0x000fe200078e02f5 */
[----:B------:R-:W-:Y:S01]  /*22d0*/  LEA.HI.X R36, R36, c[0x0][0x1fc], R12, 0x1, P0 ;  /* 0x00007f0024247a11 */ /* 0x000fe200000f0c0c */
[----:B------:R-:W3:Y:S01]  /*22e0*/  SHFL.IDX PT, R110, R106, 0x2, 0x181f ;  /* 0x00581f006a6e7f89 */ /* 0x000ee200000e0000 */
[----:B------:R-:W-:Y:S01]  /*22f0*/  LOP3.LUT P0, RZ, R46, 0x2, RZ, 0xc0, !PT ;  /* 0x000000022eff7812 */ /* 0x000fe2000780c0ff */
[----:B------:R-:W-:-:S02]  /*2300*/  IMAD R241, R4, 0x2, R244 ;  /* 0x0000000204f17824 */ /* 0x000fc400078e02f4 */
[----:B------:R-:W4:Y:S04]  /*2310*/  SHFL.IDX PT, R74, R106, RZ, 0x181f ;  /* 0x00181fff6a4a7589 */ /* 0x000f2800000e0000 */
[----:B------:R-:W1:Y:S04]  /*2320*/  SHFL.IDX PT, R37, R36, 0x2, 0x181f ;  /* 0x00581f0024257f89 */ /* 0x000e6800000e0000 */
[----:B------:R-:W2:Y:S02]  /*2330*/  SHFL.IDX PT, R112, R106, 0x1, 0x181f ;  /* 0x00381f006a707f89 */ /* 0x000ea400000e0000 */
[----:B------:R-:W-:Y:S01]  /*2340*/  @P0 IADD3 R247, R41, -0x20, RZ ;  /* 0xffffffe029f70810 */ /* 0x000fe20007ffe0ff */
[----:B------:R-:W-:Y:S01]  /*2350*/  IMAD.WIDE R40, R44, 0x2, RZ ;  /* 0x000000022c287825 */ /* 0x000fe200078e02ff */
[----:B------:R-:W5:Y:S02]  /*2360*/  SHFL.IDX PT, R39, R36, RZ, 0x181f ;  /* 0x00181fff24277589 */ /* 0x000f6400000e0000 */
[----:B------:R-:W-:-:S02]  /*2370*/  IADD3 R237, R247, 0x800, RZ ;  /* 0x00000800f7ed7810 */ /* 0x000fc40007ffe0ff */
[----:B------:R-:W5:Y:S01]  /*2380*/  SHFL.IDX PT, R106, R106, 0x3, 0x181f ;  /* 0x00781f006a6a7f89 */ /* 0x000f6200000e0000 */
[C---:B------:R-:W-:Y:S02]  /*2390*/  IADD3 R236, R247.reuse, 0x1000, RZ ;  /* 0x00001000f7ec7810 */ /* 0x040fe40007ffe0ff */
[C---:B------:R-:W-:Y:S01]  /*23a0*/  IADD3 R235, R247.reuse, 0x1800, RZ ;  /* 0x00001800f7eb7810 */ /* 0x040fe20007ffe0ff */
[----:B------:R-:W5:Y:S01]  /*23b0*/  SHFL.IDX PT, R38, R36, 0x1, 0x181f ;  /* 0x00381f0024267f89 */ /* 0x000f6200000e0000 */
[----:B---3--:R-:W-:Y:S02]  /*23c0*/  IADD3 R108, P2, R42, R110, RZ ;  /* 0x0000006e2a6c7210 */ /* 0x008fe40007f5e0ff */
[C---:B------:R-:W-:Y:S01]  /*23d0*/  IADD3 R233, R247.reuse, 0x2000, RZ ;  /* 0x00002000f7e97810 */ /* 0x040fe20007ffe0ff */
[----:B------:R-:W3:Y:S01]  /*23e0*/  SHFL.IDX PT, R36, R36, 0x3, 0x181f ;  /* 0x00781f0024247f89 */ /* 0x000ee200000e0000 */
[C---:B----4-:R-:W-:Y:S02]  /*23f0*/  IADD3 R72, P0, R74.reuse, R42, RZ ;  /* 0x0000002a4a487210 */ /* 0x050fe40007f1e0ff */
[----:B------:R-:W-:Y:S01]  /*2400*/  IADD3 R232, R247, 0x2800, RZ ;  /* 0x00002800f7e87810 */ /* 0x000fe20007ffe0ff */
[----:B-1----:R-:W-:Y:S01]  /*2410*/  IMAD.X R109, R43, 0x1, R37, P2 ;  /* 0x000000012b6d7824 */ /* 0x002fe200010e0625 */
[----:B------:R-:W-:Y:S01]  /*2420*/  IADD3 R74, P2, R74, R40, RZ ;  /* 0x000000284a4a7210 */ /* 0x000fe20007f5e0ff */
[----:B------:R-:W-:Y:S01]  /*2430*/  LDSM.16.M88.4 R68, [R249+0xa100] ;  /* 0x00a10000f944783b */ /* 0x000fe20000000200 */
[----:B------:R-:W-:-:S02]  /*2440*/  IADD3 R203, R247, 0x3000, RZ ;  /* 0x00003000f7cb7810 */ /* 0x000fc40007ffe0ff */
[----:B--2---:R-:W-:Y:S01]  /*2450*/  IADD3 R114, P6, R42, R112, RZ ;  /* 0x000000702a727210 */ /* 0x004fe20007fde0ff */
[----:B------:R-:W1:Y:S01]  /*2460*/  LDSM.16.M88.4 R92, [R248+0x4100] ;  /* 0x00410000f85c783b */ /* 0x000e620000000200 */
[----:B------:R-:W-:Y:S01]  /*2470*/  IADD3 R202, R247, 0x3800, RZ ;  /* 0x00003800f7ca7810 */ /* 0x000fe20007ffe0ff */
[C---:B-----5:R-:W-:Y:S02]  /*2480*/  IMAD.X R73, R39.reuse, 0x1, R43, P0 ;  /* 0x0000000127497824 */ /* 0x060fe400000e062b */
[----:B------:R-:W-:Y:S01]  /*2490*/  IMAD.X R75, R39, 0x1, R41, P2 ;  /* 0x00000001274b7824 */ /* 0x000fe200010e0629 */
[----:B------:R-:W-:Y:S01]  /*24a0*/  IADD3 R110, P2, R40, R110, RZ ;  /* 0x0000006e286e7210 */ /* 0x000fe20007f5e0ff */
[----:B------:R-:W2:Y:S01]  /*24b0*/  LDSM.16.M88.4 R84, [R248+0x4900] ;  /* 0x00490000f854783b */ /* 0x000ea20000000200 */
[----:B------:R-:W-:Y:S01]  /*24c0*/  IADD3 R104, P0, R42, R106, RZ ;  /* 0x0000006a2a687210 */ /* 0x000fe20007f1e0ff */
[----:B------:R-:W-:Y:S01]  /*24d0*/  IMAD.X R115, R43, 0x1, R38, P6 ;  /* 0x000000012b737824 */ /* 0x000fe200030e0626 */
[----:B------:R-:W-:Y:S01]  /*24e0*/  ISETP.GE.AND P6, PT, R45, c[0x0][0x1d4], PT ;  /* 0x000075002d007a0c */ /* 0x000fe20003fc6270 */
[----:B------:R-:W-:Y:S01]  /*24f0*/  IMAD.X R111, R41, 0x1, R37, P2 ;  /* 0x00000001296f7824 */ /* 0x000fe200010e0625 */
[----:B------:R-:W4:Y:S01]  /*2500*/  LDSM.16.M88.4 R76, [R248+0x5100] ;  /* 0x00510000f84c783b */ /* 0x000f220000000200 */
[----:B---3--:R-:W-:Y:S01]  /*2510*/  IMAD.X R105, R43, 0x1, R36, P0 ;  /* 0x000000012b697824 */ /* 0x008fe200000e0624 */
[----:B------:R-:W-:-:S02]  /*2520*/  IADD3 R112, P0, R40, R112, RZ ;  /* 0x0000007028707210 */ /* 0x000fc40007f1e0ff */
[----:B------:R-:W-:Y:S01]  /*2530*/  ISETP.LT.OR P2, PT, R0, 0x1, P6 ;  /* 0x000000010000780c */ /* 0x000fe20003741670 */
[----:B------:R-:W3:Y:S02]  /*2540*/  LDSM.16.M88.4 R64, [R249+0x8100] ;  /* 0x00810000f940783b */ /* 0x000ee40000000200 */
[C---:B------:R-:W-:Y:S01]  /*2550*/  IMAD.X R113, R41.reuse, 0x1, R38, P0 ;  /* 0x0000000129717824 */ /* 0x040fe200000e0626 */
[----:B------:R-:W-:Y:S01]  /*2560*/  IADD3 R106, P0, R40, R106, RZ ;  /* 0x0000006a286a7210 */ /* 0x000fe20007f1e0ff */
[----:B------:R-:W5:Y:S04]  /*2570*/  LDSM.16.M88.4 R100, [R248+0x5900] ;  /* 0x00590000f864783b */ /* 0x000f680000000200 */
[----:B------:R-:W-:Y:S01]  /*2580*/  IMAD.X R107, R41, 0x1, R36, P0 ;  /* 0x00000001296b7824 */ /* 0x000fe200000e0624 */
[C---:B------:R-:W-:Y:S01]  /*2590*/  ISETP.LT.OR P0, PT, R0.reuse, 0x1, P5 ;  /* 0x000000010000780c */ /* 0x040fe20002f01670 */
[----:B------:R-:W-:Y:S04]  /*25a0*/  LDSM.16.M88.4 R60, [R245+0xa100] ;  /* 0x00a10000f53c783b */ /* 0x000fe80000000200 */
[----:B------:R-:W-:Y:S04]  /*25b0*/  LDSM.16.M88.4 R56, [R247] ;  /* 0x00000000f738783b */ /* 0x000fe80000000200 */
[----:B------:R-:W-:Y:S04]  /*25c0*/  LDSM.16.M88.4 R52, [R247+0x800] ;  /* 0x00080000f734783b */ /* 0x000fe80000000200 */
[----:B------:R-:W-:Y:S01]  /*25d0*/  LDSM.16.M88.4 R36, [R245+0x8100] ;  /* 0x00810000f524783b */ /* 0x000fe20000000200 */
[C---:B-1----:R-:W-:Y:S03]  /*25e0*/  HMMA.16816.F32 R32, R68.reuse, R92, RZ ;  /* 0x0000005c4420723c */ /* 0x042fe600000018ff */
[----:B------:R-:W-:Y:S04]  /*25f0*/  LDSM.16.M88.4 R48, [R247+0x1000] ;  /* 0x00100000f730783b */ /* 0x000fe80000000200 */
[----:B------:R-:W1:Y:S01]  /*2600*/  LDSM.16.M88.4 R40, [R247+0x1800] ;  /* 0x00180000f728783b */ /* 0x000e620000000200 */
[----:B--2---:R-:W-:Y:S03]  /*2610*/  HMMA.16816.F32 R24, R68, R84, RZ ;  /* 0x000000544418723c */ /* 0x004fe600000018ff */
[----:B------:R-:W-:Y:S01]  /*2620*/  @!PT LDS RZ, [RZ] ;  /* 0x00000000fffff984 */ /* 0x000fe20000000800 */
[----:B------:R-:W-:Y:S01]  /*2630*/  @!PT LDS RZ, [RZ] ;  /* 0x00000000fffff984 */ /* 0x000fe20000000800 */
[----:B------:R-:W-:Y:S01]  /*2640*/  @!PT LDS RZ, [RZ] ;  /* 0x00000000fffff984 */ /* 0x000fe20000000800 */
[----:B------:R2:W-:Y:S01]  /*2650*/  LDGSTS.E.BYPASS.LTC128B.128 [R250+0x100], [R72.64], !P2 ;  /* 0x0010000048fa7fae */ /* 0x0005e2000d101d4c */
[----:B------:R-:W-:-:S03]  /*2660*/  ISETP.LT.OR P2, PT, R0, 0x11, P6 ;  /* 0x000000110000780c */ /* 0x000fc60003741670 */
[----:B------:R2:W-:Y:S01]  /*2670*/  LDGSTS.E.BYPASS.LTC128B.128 [R250+0x2100], [R74.64], !P0 ;  /* 0x021000004afa7fae */ /* 0x0005e2000c101d4c */
[C---:B------:R-:W-:Y:S01]  /*2680*/  ISETP.LT.OR P0, PT, R0.reuse, 0x11, P5 ;  /* 0x000000110000780c */ /* 0x040fe20002f01670 */
[C---:B----4-:R-:W-:Y:S08]  /*2690*/  HMMA.16816.F32 R16, R68.reuse, R76, RZ ;  /* 0x0000004c4410723c */ /* 0x050ff000000018ff */
[----:B------:R4:W-:Y:S01]  /*26a0*/  LDGSTS.E.BYPASS.LTC128B.128 [R250+0x900], [R114.64], !P2 ;  /* 0x0090000072fa7fae */ /* 0x0009e2000d101d4c */
[C---:B------:R-:W-:Y:S01]  /*26b0*/  ISETP.LT.OR P2, PT, R0.reuse, 0x21, P6 ;  /* 0x000000210000780c */ /* 0x040fe20003741670 */
[----:B------:R-:W-:Y:S01]  /*26c0*/  HMMA.16816.F32 R28, R68, R94, RZ ;  /* 0x0000005e441c723c */ /* 0x000fe200000018ff */
[C---:B------:R-:W-:Y:S01]  /*26d0*/  ISETP.LT.OR P6, PT, R0.reuse, 0x31, P6 ;  /* 0x000000310000780c */ /* 0x040fe200037c1670 */
[----:B------:R4:W-:Y:S01]  /*26e0*/  LDGSTS.E.BYPASS.LTC128B.128 [R250+0x2900], [R112.64], !P0 ;  /* 0x0290000070fa7fae */ /* 0x0009e2000c101d4c */
[----:B------:R-:W-:-:S02]  /*26f0*/  ISETP.LT.OR P0, PT, R0, 0x21, P5 ;  /* 0x000000210000780c */ /* 0x000fc40002f01670 */
[----:B------:R-:W-:Y:S01]  /*2700*/  ISETP.LT.OR P5, PT, R0, 0x31, P5 ;  /* 0x000000310000780c */ /* 0x000fe20002fa1670 */
[----:B------:R-:W-:Y:S02]  /*2710*/  IMAD.MOV.U32 R0, RZ, RZ, 0x40 ;  /* 0x00000040ff007424 */ /* 0x000fe400078e00ff */
[C---:B------:R-:W-:Y:S04]  /*2720*/  HMMA.16816.F32 R20, R68.reuse, R86, RZ ;  /* 0x000000564414723c */ /* 0x040fe800000018ff */
[----:B------:R1:W-:Y:S01]  /*2730*/  LDGSTS.E.BYPASS.LTC128B.128 [R250+0x1100], [R108.64], !P2 ;  /* 0x011000006cfa7fae */ /* 0x0003e2000d101d4c */
[----:B------:R-:W-:Y:S02]  /*2740*/  LOP3.LUT P2, RZ, R46, 0x4, RZ, 0xc0, !PT ;  /* 0x000000042eff7812 */ /* 0x000fe4000784c0ff */
[----:B------:R-:W-:Y:S01]  /*2750*/  SHF.R.S32.HI R46, RZ, 0x1f, R44 ;  /* 0x0000001fff2e7819 */ /* 0x000fe2000001142c */
[----:B------:R-:W-:Y:S01]  /*2760*/  HMMA.16816.F32 R12, R68, R78, RZ ;  /* 0x0000004e440c723c */ /* 0x000fe200000018ff */
[----:B------:R-:W-:Y:S01]  /*2770*/  SEL R0, R0, 0xffffffc0, !P2 ;  /* 0xffffffc000007807 */ /* 0x000fe20005000000 */
[----:B------:R1:W-:Y:S01]  /*2780*/  LDGSTS.E.BYPASS.LTC128B.128 [R250+0x3100], [R110.64], !P0 ;  /* 0x031000006efa7fae */ /* 0x0003e2000c101d4c */
[----:B------:R-:W-:-:S02]  /*2790*/  PLOP3.LUT P2, PT, PT, PT, UP0, 0x40, 0x0 ;  /* 0x000000000000781c */ /* 0x000fc40003f4e808 */
[----:B------:R-:W-:Y:S01]  /*27a0*/  ISETP.GT.AND P0, PT, R124, 0x3f, PT ;  /* 0x0000003f7c00780c */ /* 0x000fe20003f04270 */
[----:B------:R-:W-:Y:S01]  /*27b0*/  IMAD.IADD R243, R248, 0x1, R0 ;  /* 0x00000001f8f37824 */ /* 0x000fe200078e0200 */
[----:B------:R2:W-:Y:S01]  /*27c0*/  LDGSTS.E.BYPASS.LTC128B.128 [R250+0x1900], [R104.64], !P6 ;  /* 0x0190000068fa7fae */ /* 0x0005e2000f101d4c */
[C---:B---3--:R-:W-:Y:S01]  /*27d0*/  HMMA.16816.F32 R96, R64.reuse, R92, RZ ;  /* 0x0000005c4060723c */ /* 0x048fe200000018ff */
[----:B------:R-:W-:Y:S01]  /*27e0*/  IMAD.IADD R234, R0, 0x1, R247 ;  /* 0x0000000100ea7824 */ /* 0x000fe200078e02f7 */
[----:B------:R-:W-:Y:S01]  /*27f0*/  IADD3 R0, R250, 0x100, RZ ;  /* 0x00000100fa007810 */ /* 0x000fe20007ffe0ff */
[----:B------:R2:W-:Y:S04]  /*2800*/  LDGSTS.E.BYPASS.LTC128B.128 [R250+0x3900], [R106.64], !P5 ;  /* 0x039000006afa7fae */ /* 0x0005e8000e901d4c */
[----:B------:R-:W-:Y:S01]  /*2810*/  LDSM.16.M88.4 R120, [R244+0xa100] ;  /* 0x00a10000f478783b */ /* 0x000fe20000000200 */
[C---:B------:R-:W-:Y:S03]  /*2820*/  HMMA.16816.F32 R88, R64.reuse, R84, RZ ;  /* 0x000000544058723c */ /* 0x040fe600000018ff */
[----:B------:R-:W-:Y:S04]  /*2830*/  LDSM.16.M88.4 R116, [R243+0x4100] ;  /* 0x00410000f374783b */ /* 0x000fe80000000200 */
[----:B----4-:R-:W-:Y:S01]  /*2840*/  LDSM.16.M88.4 R112, [R243+0x4900] ;  /* 0x00490000f370783b */ /* 0x010fe20000000200 */
[----:B------:R-:W-:Y:S03]  /*2850*/  HMMA.16816.F32 R80, R64, R76, RZ ;  /* 0x0000004c4050723c */ /* 0x000fe600000018ff */
[----:B------:R-:W0:Y:S04]  /*2860*/  LDGDEPBAR ;  /* 0x00000000000079af */ /* 0x000e280000000000 */
[----:B-1----:R-:W-:Y:S01]  /*2870*/  LDSM.16.M88.4 R108, [R243+0x5100] ;  /* 0x00510000f36c783b */ /* 0x002fe20000000200 */
[----:B-----5:R-:W-:Y:S03]  /*2880*/  HMMA.16816.F32 R8, R68, R100, RZ ;  /* 0x000000644408723c */ /* 0x020fe600000018ff */
[----:B--2---:R-:W1:Y:S05]  /*2890*/  LDSM.16.M88.4 R104, [R243+0x5900] ;  /* 0x00590000f368783b */ /* 0x004e6a0000000200 */
[C---:B------:R-:W-:Y:S08]  /*28a0*/  HMMA.16816.F32 R92, R64.reuse, R94, RZ ;  /* 0x0000005e405c723c */ /* 0x040ff000000018ff */
[C---:B------:R-:W-:Y:S08]  /*28b0*/  HMMA.16816.F32 R84, R64.reuse, R86, RZ ;  /* 0x000000564054723c */ /* 0x040ff000000018ff */
[C---:B------:R-:W-:Y:S08]  /*28c0*/  HMMA.16816.F32 R76, R64.reuse, R78, RZ ;  /* 0x0000004e404c723c */ /* 0x040ff000000018ff */
[----:B------:R-:W-:Y:S08]  /*28d0*/  HMMA.16816.F32 R72, R64, R100, RZ ;  /* 0x000000644048723c */ /* 0x000ff000000018ff */
[-C--:B------:R-:W-:Y:S08]  /*28e0*/  HMMA.16816.F32 R68, R68, R102.reuse, RZ ;  /* 0x000000664444723c */ /* 0x080ff000000018ff */
[----:B------:R-:W-:Y:S01]  /*28f0*/  HMMA.16816.F32 R64, R64, R102, RZ ;  /* 0x000000664040723c */ /* 0x000fe200000018ff */
        /* <DEDUP_REMOVED lines=18> */
[C---:B------:R-:W-:Y:S01]  /*2a20*/  HMMA.16816.F32 R76, R36.reuse, R50, R76 ;  /* 0x00000032244c723c */ /* 0x040fe2000000184c */
[----:B------:R-:W-:Y:S07]  /*2a30*/  LDSM.16.M88.4 R48, [R234+0x1000] ;  /* 0x00100000ea30783b */ /* 0x000fee0000000200 */
[----:B------:R-:W-:Y:S01]  /*2a40*/  HMMA.16816.F32 R64, R36, R42, R64 ;  /* 0x0000002a2440723c */ /* 0x000fe20000001840 */
[----:B------:R-:W3:Y:S04]  /*2a50*/  LDSM.16.M88.4 R40, [R234+0x1800] ;  /* 0x00180000ea28783b */ /* 0x000ee80000000200 */
[----:B------:R-:W4:Y:S03]  /*2a60*/  LDSM.16.M88.4 R36, [R242+0x8100] ;  /* 0x00810000f224783b */ /* 0x000f260000000200 */
        /* <DEDUP_REMOVED lines=20> */
[----:B------:R-:W1:Y:S04]  /*2bb0*/  LDSM.16.M88.4 R104, [R248+0x7900] ;  /* 0x00790000f868783b */ /* 0x000e680000000200 */
[----:B------:R-:W2:Y:S03]  /*2bc0*/  LDSM.16.M88.4 R100, [R249+0xc100] ;  /* 0x00c10000f964783b */ /* 0x000ea60000000200 */
[C---:B---3--:R-:W-:Y:S08]  /*2bd0*/  HMMA.16816.F32 R8, R60.reuse, R40, R8 ;  /* 0x000000283c08723c */ /* 0x048ff00000001808 */
        /* <DEDUP_REMOVED lines=64> */
[----:B------:R-:W4:Y:S01]  /*2fe0*/  LDSM.16.M88.4 R40, [R234+0x3000] ;  /* 0x00300000ea28783b */ /* 0x000f220000000200 */
[----:B------:R-:W-:-:S04]  /*2ff0*/  DEPBAR.LE SB0, 0x0 ;  /* 0x000080000000791a */ /* 0x000fc80000000000 */
[C---:B-1----:R-:W-:Y:S08]  /*3000*/  HMMA.16816.F32 R8, R116.reuse, R100, R8 ;  /* 0x000000647408723c */ /* 0x042ff00000001808 */
[C---:B------:R-:W-:Y:S08]  /*3010*/  HMMA.16816.F32 R32, R116.reuse, R112, R32 ;  /* 0x000000707420723c */ /* 0x040ff00000001820 */
[C---:B------:R-:W-:Y:S08]  /*3020*/  HMMA.16816.F32 R28, R116.reuse, R114, R28 ;  /* 0x00000072741c723c */ /* 0x040ff0000000181c */
[C---:B------:R-:W-:Y:S08]  /*3030*/  HMMA.16816.F32 R24, R116.reuse, R108, R24 ;  /* 0x0000006c7418723c */ /* 0x040ff00000001818 */
[C---:B------:R-:W-:Y:S08]  /*3040*/  HMMA.16816.F32 R20, R116.reuse, R110, R20 ;  /* 0x0000006e7414723c */ /* 0x040ff00000001814 */
[C---:B--2---:R-:W-:Y:S08]  /*3050*/  HMMA.16816.F32 R16, R116.reuse, R104, R16 ;  /* 0x000000687410723c */ /* 0x044ff00000001810 */
        /* <DEDUP_REMOVED lines=15> */
[C---:B----4-:R-:W-:Y:S08]  /*3150*/  HMMA.16816.F32 R16, R56.reuse, R40, R16 ;  /* 0x000000283810723c */ /* 0x050ff00000001810 */
        /* <DEDUP_REMOVED lines=58> */
[----:B--2---:R-:W-:Y:S02]  /*3500*/  IADD3.X R55, RZ, R39, R38, P5, P2 ;  /* 0x00000027ff377210 */ /* 0x004fe40002fe4426 */
[----:B------:R-:W-:Y:S02]  /*3510*/  IADD3 R52, P5, P2, R52, R53, R0 ;  /* 0x0000003534347210 */ /* 0x000fe40007abe000 */
[C---:B---3--:R-:W-:Y:S02]  /*3520*/  IADD3 R56, P6, R48.reuse, R37, RZ ;  /* 0x0000002530387210 */ /* 0x048fe40007fde0ff */
[--C-:B------:R-:W-:Y:S02]  /*3530*/  IADD3.X R53, RZ, R39, R7.reuse, P5, P2 ;  /* 0x00000027ff357210 */ /* 0x100fe40002fe4407 */
[-C--:B------:R-:W-:Y:S02]  /*3540*/  IADD3 R58, P5, R48, R0.reuse, RZ ;  /* 0x00000000303a7210 */ /* 0x080fe40007fbe0ff */
[CC--:B----4-:R-:W-:Y:S01]  /*3550*/  IADD3 R48, P2, R42.reuse, R37.reuse, RZ ;  /* 0x000000252a307210 */ /* 0x0d0fe20007f5e0ff */
        /* <DEDUP_REMOVED lines=19> */
.L_x_2918:
[----:B------:R-:W-:Y:S01]  /*3690*/  LOP3.LUT R6, R6, 0xffffffe0, RZ, 0xc0, !PT ;  /* 0xffffffe006067812 */ /* 0x000fe200078ec0ff */
[----:B------:R-:W-:Y:S01]  /*36a0*/  IMAD.SHL.U32 R246, R5, 0x2, RZ ;  /* 0x0000000205f67824 */ /* 0x000fe200078e00ff */
[----:B------:R-:W0:Y:S03]  /*36b0*/  LDGDEPBAR ;  /* 0x00000000000079af */ /* 0x000e260000000000 */
[----:B------:R-:W-:Y:S01]  /*36c0*/  IMAD.IADD R2, R2, 0x1, -R6 ;  /* 0x0000000102027824 */ /* 0x000fe200078e0a06 */
[----:B------:R-:W-:Y:S01]  /*36d0*/  LDSM.16.MT88.4 R180, [R246+0x100] ;  /* 0x00010000f6b4783b */ /* 0x000fe20000004200 */
[----:B------:R-:W-:-:S02]  /*36e0*/  IMAD.U32 R6, RZ, RZ, UR15 ;  /* 0x0000000fff067e24 */ /* 0x000fc4000f8e00ff */
[----:B------:R-:W-:Y:S01]  /*36f0*/  IMAD R240, R4, 0x2, R246 ;  /* 0x0000000204f07824 */ /* 0x000fe200078e02f6 */
[----:B------:R-:W-:Y:S01]  /*3700*/  SHF.R.S32.HI R0, RZ, 0x1f, R2 ;  /* 0x0000001fff007819 */ /* 0x000fe20000011402 */
[C---:B------:R-:W-:Y:S01]  /*3710*/  IMAD R239, R3.reuse, 0x2, R246 ;  /* 0x0000000203ef7824 */ /* 0x040fe200078e02f6 */
[----:B------:R-:W-:Y:S01]  /*3720*/  LDSM.16.MT88.4 R128, [R246+0x2100] ;  /* 0x00210000f680783b */ /* 0x000fe20000004200 */
[----:B------:R-:W-:Y:S01]  /*3730*/  IMAD R238, R3, 0x2, R240 ;  /* 0x0000000203ee7824 */ /* 0x000fe200078e02f0 */
[----:B------:R-:W-:Y:S02]  /*3740*/  LEA.HI R0, R0, R2, RZ, 0x2 ;  /* 0x0000000200007211 */ /* 0x000fe400078f10ff */
[----:B------:R-:W-:Y:S02]  /*3750*/  LDSM.16.MT88.4 R144, [R240+0x2100] ;  /* 0x00210000f090783b */ /* 0x000fe40000004200 */
[----:B------:R-:W-:Y:S02]  /*3760*/  LOP3.LUT R0, R0, 0x7ffffffc, RZ, 0xc0, !PT ;  /* 0x7ffffffc00007812 */ /* 0x000fe400078ec0ff */
[----:B------:R-:W-:Y:S03]  /*3770*/  LDSM.16.MT88.4 R112, [R238+0x100] ;  /* 0x00010000ee70783b */ /* 0x000fe60000004200 */
[----:B------:R-:W-:Y:S01]  /*3780*/  IMAD.IADD R0, R2, 0x1, -R0 ;  /* 0x0000000102007824 */ /* 0x000fe200078e0a00 */
[----:B------:R-:W-:Y:S03]  /*3790*/  LDSM.16.MT88.4 R156, [R239+0x2100] ;  /* 0x00210000ef9c783b */ /* 0x000fe60000004200 */
[----:B------:R-:W-:Y:S01]  /*37a0*/  IMAD R6, R0, -0x2, R6 ;  /* 0xfffffffe00067824 */ /* 0x000fe200078e0206 */
[----:B--2---:R-:W-:Y:S04]  /*37b0*/  LDSM.16.MT88.4 R40, [R246+0x900] ;  /* 0x00090000f628783b */ /* 0x004fe80000004200 */
[----:B------:R-:W-:-:S02]  /*37c0*/  ISETP.GT.AND P5, PT, R6, RZ, PT ;  /* 0x000000ff0600720c */ /* 0x000fc40003fa4270 */
[----:B------:R-:W-:Y:S02]  /*37d0*/  ISETP.GT.AND P6, PT, R6, 0x1, PT ;  /* 0x000000010600780c */ /* 0x000fe40003fc4270 */
[----:B------:R-:W-:Y:S02]  /*37e0*/  FSEL R32, R32, -INF , P5 ;  /* 0xff80000020207808 */ /* 0x000fe40002800000 */
[----:B------:R-:W-:Y:S02]  /*37f0*/  FSEL R33, R33, -INF , P6 ;  /* 0xff80000021217808 */ /* 0x000fe40003000000 */
[----:B------:R-:W-:Y:S02]  /*3800*/  ISETP.GT.AND P2, PT, R6, 0x8, PT ;  /* 0x000000080600780c */ /* 0x000fe40003f44270 */
        /* <DEDUP_REMOVED lines=9> */
[----:B------:R-:W-:Y:S01]  /*38a0*/  FSEL R29, R29, -INF , P5 ;  /* 0xff8000001d1d7808 */ /* 0x000fe20002800000 */
[----:B------:R-:W-:Y:S01]  /*38b0*/  LDSM.16.MT88.4 R96, [R239+0x100] ;  /* 0x00010000ef60783b */ /* 0x000fe20000004200 */
[----:B------:R-:W-:Y:S02]  /*38c0*/  ISETP.GT.AND P6, PT, R6, 0x10, PT ;  /* 0x000000100600780c */ /* 0x000fe40003fc4270 */
[----:B------:R-:W-:Y:S02]  /*38d0*/  FMNMX.FTZ R0, R28, R0, !PT ;  /* 0x000000001c007209 */ /* 0x000fe40007810000 */
        /* <DEDUP_REMOVED lines=9> */
[----:B------:R-:W-:Y:S02]  /*3970*/  FSEL R25, R25, -INF , P2 ;  /* 0xff80000019197808 */ /* 0x000fe40001000000 */
        /* <DEDUP_REMOVED lines=39> */
[----:B------:R-:W-:Y:S01]  /*3bf0*/  FSEL R177, R79, -INF , P5 ;  /* 0xff8000004fb17808 */ /* 0x000fe20002800000 */
[----:B------:R-:W-:Y:S01]  /*3c00*/  LDSM.16.MT88.4 R12, [R239+0x2900] ;  /* 0x00290000ef0c783b */ /* 0x000fe20000004200 */
[----:B------:R-:W-:-:S02]  /*3c10*/  FSEL R7, R77, -INF , P5 ;  /* 0xff8000004d077808 */ /* 0x000fc40002800000 */
[----:B------:R-:W-:Y:S02]  /*3c20*/  ISETP.GT.AND P5, PT, R6, 0x31, PT ;  /* 0x000000310600780c */ /* 0x000fe40003fa4270 */
[----:B------:R-:W-:Y:S01]  /*3c30*/  FSEL R215, R100, -INF , P2 ;  /* 0xff80000064d77808 */ /* 0x000fe20001000000 */
[----:B------:R-:W-:Y:S01]  /*3c40*/  IMAD.MOV.U32 R100, RZ, RZ, R36 ;  /* 0x000000ffff647224 */ /* 0x000fe200078e0024 */
[----:B------:R-:W-:Y:S01]  /*3c50*/  FMNMX.FTZ R0, R135, R0, !PT ;  /* 0x0000000087007209 */ /* 0x000fe20007810000 */
[----:B------:R-:W-:Y:S01]  /*3c60*/  LDSM.16.MT88.4 R36, [R238+0x2100] ;  /* 0x00210000ee24783b */ /* 0x000fe20000004200 */
[----:B------:R-:W-:Y:S02]  /*3c70*/  FSEL R132, R18, -INF , P6 ;  /* 0xff80000012847808 */ /* 0x000fe40003000000 */
[----:B------:R-:W-:Y:S01]  /*3c80*/  FSEL R179, R82, -INF , P6 ;  /* 0xff80000052b37808 */ /* 0x000fe20003000000 */
[----:B------:R-:W-:Y:S01]  /*3c90*/  LDSM.16.MT88.4 R16, [R240+0x2900] ;  /* 0x00290000f010783b */ /* 0x000fe20000004200 */
[----:B------:R-:W-:-:S02]  /*3ca0*/  FSEL R230, R80, -INF , P6 ;  /* 0xff80000050e67808 */ /* 0x000fc40003000000 */
[C---:B------:R-:W-:Y:S01]  /*3cb0*/  ISETP.GT.AND P6, PT, R6.reuse, 0x38, PT ;  /* 0x000000380600780c */ /* 0x040fe20003fc4270 */
[----:B------:R-:W-:Y:S01]  /*3cc0*/  LDSM.16.MT88.4 R80, [R240+0x100] ;  /* 0x00010000f050783b */ /* 0x000fe20000004200 */
        /* <DEDUP_REMOVED lines=8> */
[----:B------:R-:W-:Y:S02]  /*3d50*/  FMNMX.FTZ R0, R212, R0, !PT ;  /* 0x00000000d4007209 */ /* 0x000fe40007810000 */
[----:B------:R-:W-:Y:S01]  /*3d60*/  FSEL R211, R102, -INF , P2 ;  /* 0xff80000066d37808 */ /* 0x000fe20001000000 */
[----:B------:R-:W-:Y:S01]  /*3d70*/  IMAD.MOV.U32 R102, RZ, RZ, R7 ;  /* 0x000000ffff667224 */ /* 0x000fe200078e0007 */
[----:B------:R-:W-:Y:S01]  /*3d80*/  FSEL R218, R218, -INF , P2 ;  /* 0xff800000dada7808 */ /* 0x000fe20001000000 */
[----:B------:R-:W1:Y:S01]  /*3d90*/  SHFL.BFLY PT, R2, R0, 0x2, 0x1f ;  /* 0x0c401f0000027f89 */ /* 0x000e6200000e0000 */
[----:B------:R-:W-:-:S02]  /*3da0*/  FSEL R209, R70, -INF , P6 ;  /* 0xff80000046d17808 */ /* 0x000fc40003000000 */
[----:B------:R-:W-:Y:S02]  /*3db0*/  FSEL R207, R71, -INF , P5 ;  /* 0xff80000047cf7808 */ /* 0x000fe40002800000 */
        /* <DEDUP_REMOVED lines=10> */
[----:B-1----:R-:W-:-:S02]  /*3e60*/  FMNMX.FTZ R0, R0, R2, !PT ;  /* 0x0000000200007209 */ /* 0x002fc40007810000 */
[----:B------:R-:W-:Y:S02]  /*3e70*/  FMNMX.FTZ R196, R84, R196, !PT ;  /* 0x000000c454c47209 */ /* 0x000fe40007810000 */
[----:B------:R-:W-:Y:S01]  /*3e80*/  FMNMX.FTZ R4, R117, R4, !PT ;  /* 0x0000000475047209 */ /* 0x000fe20007810000 */
[----:B------:R-:W1:Y:S01]  /*3e90*/  SHFL.BFLY PT, R2, R0, 0x1, 0x1f ;  /* 0x0c201f0000027f89 */ /* 0x000e6200000e0000 */
        /* <DEDUP_REMOVED lines=12> */
[----:B-1----:R-:W-:Y:S02]  /*3f60*/  FMNMX.FTZ R2, R0, R2, !PT ;  /* 0x0000000200027209 */ /* 0x002fe40007810000 */
[----:B------:R-:W-:Y:S02]  /*3f70*/  FMNMX.FTZ R0, R34, R35, !PT ;  /* 0x0000002322007209 */ /* 0x000fe40007810000 */
[C---:B------:R-:W-:Y:S01]  /*3f80*/  FSETP.NEU.FTZ.AND P2, PT, R2.reuse, -INF , PT ;  /* 0xff8000000200780b */ /* 0x040fe20003f5d000 */
[----:B------:R-:W-:Y:S01]  /*3f90*/  FMUL.FTZ R216, R2, c[0x0][0x2d0] ;  /* 0x0000b40002d87a20 */ /* 0x000fe20000410000 */
[----:B------:R-:W-:-:S02]  /*3fa0*/  FMNMX.FTZ R0, R30, R0, !PT ;  /* 0x000000001e007209 */ /* 0x000fc40007810000 */
[----:B------:R-:W-:Y:S02]  /*3fb0*/  FSEL R221, R10, -INF , P6 ;  /* 0xff8000000add7808 */ /* 0x000fe40003000000 */
[----:B------:R-:W-:Y:S02]  /*3fc0*/  FMNMX.FTZ R0, R31, R0, !PT ;  /* 0x000000001f007209 */ /* 0x000fe40007810000 */
[----:B------:R-:W-:Y:S02]  /*3fd0*/  FSEL R216, R216, RZ, P2 ;  /* 0x000000ffd8d87208 */ /* 0x000fe40001000000 */
[----:B------:R-:W-:Y:S02]  /*3fe0*/  FMNMX.FTZ R0, R26, R0, !PT ;  /* 0x000000001a007209 */ /* 0x000fe40007810000 */
[----:B------:R-:W-:Y:S01]  /*3ff0*/  ISETP.GT.AND P2, PT, R6, 0x31, PT ;  /* 0x000000310600780c */ /* 0x000fe20003f44270 */
[--C-:B------:R-:W-:Y:S01]  /*4000*/  FFMA.FTZ R205, R32, c[0x0][0x2d0], -R216.reuse ;  /* 0x0000b40020cd7a23 */ /* 0x100fe200000108d8 */
[----:B------:R-:W-:Y:S01]  /*4010*/  FMNMX.FTZ R0, R27, R0, !PT ;  /* 0x000000001b007209 */ /* 0x000fe20007810000 */
[--C-:B------:R-:W-:Y:S01]  /*4020*/  FFMA.FTZ R204, R33, c[0x0][0x2d0], -R216.reuse ;  /* 0x0000b40021cc7a23 */ /* 0x100fe200000108d8 */
[----:B------:R-:W-:Y:S01]  /*4030*/  FSEL R210, R103, -INF , P2 ;  /* 0xff80000067d27808 */ /* 0x000fe20001000000 */
[--C-:B------:R-:W-:Y:S01]  /*4040*/  FFMA.FTZ R58, R28, c[0x0][0x2d0], -R216.reuse ;  /* 0x0000b4001c3a7a23 */ /* 0x100fe200000108d8 */
[----:B------:R-:W-:Y:S01]  /*4050*/  FMNMX.FTZ R0, R22, R0, !PT ;  /* 0x0000000016007209 */ /* 0x000fe20007810000 */
[--C-:B------:R-:W-:Y:S01]  /*4060*/  FFMA.FTZ R54, R29, c[0x0][0x2d0], -R216.reuse ;  /* 0x0000b4001d367a23 */ /* 0x100fe200000108d8 */
[----:B------:R-:W-:Y:S01]  /*4070*/  FSEL R222, R11, -INF , P5 ;  /* 0xff8000000bde7808 */ /* 0x000fe20002800000 */
[----:B------:R-:W-:Y:S01]  /*4080*/  MUFU.EX2 R205, R205 ;  /* 0x000000cd00cd7308 */ /* 0x000fe20000000800 */
[----:B------:R-:W-:Y:S01]  /*4090*/  FMNMX.FTZ R0, R23, R0, !PT ;  /* 0x0000000017007209 */ /* 0x000fe20007810000 */
[----:B------:R-:W-:-:S02]  /*40a0*/  FFMA.FTZ R57, R24, c[0x0][0x2d0], -R216 ;  /* 0x0000b40018397a23 */ /* 0x000fc400000108d8 */
[--C-:B------:R-:W-:Y:S01]  /*40b0*/  FFMA.FTZ R53, R25, c[0x0][0x2d0], -R216.reuse ;  /* 0x0000b40019357a23 */ /* 0x100fe200000108d8 */
[----:B------:R-:W-:Y:S01]  /*40c0*/  FMNMX.FTZ R0, R132, R0, !PT ;  /* 0x0000000084007209 */ /* 0x000fe20007810000 */
[--C-:B------:R-:W-:Y:S02]  /*40d0*/  FFMA.FTZ R52, R20, c[0x0][0x2d0], -R216.reuse ;  /* 0x0000b40014347a23 */ /* 0x100fe400000108d8 */
[----:B------:R-:W1:Y:S01]  /*40e0*/  MUFU.EX2 R204, R204 ;  /* 0x000000cc00cc7308 */ /* 0x000e620000000800 */
[----:B------:R-:W-:Y:S01]  /*40f0*/  FMNMX.FTZ R0, R133, R0, !PT ;  /* 0x0000000085007209 */ /* 0x000fe20007810000 */
[--C-:B------:R-:W-:Y:S02]  /*4100*/  FFMA.FTZ R51, R21, c[0x0][0x2d0], -R216.reuse ;  /* 0x0000b40015337a23 */ /* 0x100fe400000108d8 */
[--C-:B------:R-:W-:Y:S01]  /*4110*/  FFMA.FTZ R215, R215, c[0x0][0x2d0], -R216.reuse ;  /* 0x0000b400d7d77a23 */ /* 0x100fe200000108d8 */
[----:B------:R-:W-:Y:S01]  /*4120*/  FMNMX.FTZ R0, R174, R0, !PT ;  /* 0x00000000ae007209 */ /* 0x000fe20007810000 */
[----:B------:R-:W-:-:S02]  /*4130*/  FFMA.FTZ R214, R214, c[0x0][0x2d0], -R216 ;  /* 0x0000b400d6d67a23 */ /* 0x000fc400000108d8 */
[----:B------:R-:W2:Y:S01]  /*4140*/  MUFU.EX2 R58, R58 ;  /* 0x0000003a003a7308 */ /* 0x000ea20000000800 */
[----:B------:R-:W-:Y:S01]  /*4150*/  FMNMX.FTZ R0, R175, R0, !PT ;  /* 0x00000000af007209 */ /* 0x000fe20007810000 */
[--C-:B------:R-:W-:Y:S02]  /*4160*/  FFMA.FTZ R213, R213, c[0x0][0x2d0], -R216.reuse ;  /* 0x0000b400d5d57a23 */ /* 0x100fe400000108d8 */
[----:B------:R-:W-:Y:S01]  /*4170*/  FFMA.FTZ R212, R212, c[0x0][0x2d0], -R216 ;  /* 0x0000b400d4d47a23 */ /* 0x000fe200000108d8 */
[----:B------:R-:W-:-:S03]  /*4180*/  FMNMX.FTZ R0, R211, R0, !PT ;  /* 0x00000000d3007209 */ /* 0x000fc60007810000 */
[----:B------:R-:W3:Y:S01]  /*4190*/  MUFU.EX2 R54, R54 ;  /* 0x0000003600367308 */ /* 0x000ee20000000800 */
[----:B------:R-:W-:Y:S02]  /*41a0*/  FMNMX.FTZ R0, R210, R0, !PT ;  /* 0x00000000d2007209 */ /* 0x000fe40007810000 */
[----:B-1----:R-:W-:Y:S01]  /*41b0*/  F2FP.PACK_AB R164, R204, R205 ;  /* 0x000000cdcca4723e */ /* 0x002fe200000000ff */
[----:B------:R-:W-:Y:S01]  /*41c0*/  FADD.FTZ R204, R205, R204 ;  /* 0x000000cccdcc7221 */ /* 0x000fe20000010000 */
[----:B------:R-:W-:-:S03]  /*41d0*/  FMNMX.FTZ R0, R209, R0, !PT ;  /* 0x00000000d1007209 */ /* 0x000fc60007810000 */
[----:B------:R-:W1:Y:S01]  /*41e0*/  MUFU.EX2 R57, R57 ;  /* 0x0000003900397308 */ /* 0x000e620000000800 */
[----:B------:R-:W-:Y:S01]  /*41f0*/  FMNMX.FTZ R7, R207, R0, !PT ;  /* 0x00000000cf077209 */ /* 0x000fe20007810000 */
[----:B--2---:R-:W-:-:S04]  /*4200*/  FADD.FTZ R204, R58, R204 ;  /* 0x000000cc3acc7221 */ /* 0x004fc80000010000 */
[----:B------:R-:W2:Y:S01]  /*4210*/  SHFL.BFLY PT, R0, R7, 0x2, 0x1f ;  /* 0x0c401f0007007f89 */ /* 0x000ea200000e0000 */
[C---:B---3--:R-:W-:Y:S01]  /*4220*/  F2FP.PACK_AB R166, R54.reuse, R58 ;  /* 0x0000003a36a6723e */ /* 0x048fe200000000ff */
[----:B------:R-:W3:Y:S01]  /*4230*/  MUFU.EX2 R53, R53 ;  /* 0x0000003500357308 */ /* 0x000ee20000000800 */
[----:B------:R-:W-:-:S04]  /*4240*/  FADD.FTZ R204, R54, R204 ;  /* 0x000000cc36cc7221 */ /* 0x000fc80000010000 */
[----:B-1----:R-:W-:-:S03]  /*4250*/  FADD.FTZ R204, R57, R204 ;  /* 0x000000cc39cc7221 */ /* 0x002fc60000010000 */
[----:B------:R-:W1:Y:S08]  /*4260*/  MUFU.EX2 R52, R52 ;  /* 0x0000003400347308 */ /* 0x000e700000000800 */
[----:B------:R-:W4:Y:S01]  /*4270*/  MUFU.EX2 R51, R51 ;  /* 0x0000003300337308 */ /* 0x000f220000000800 */
[----:B---3--:R-:W-:Y:S01]  /*4280*/  FADD.FTZ R204, R53, R204 ;  /* 0x000000cc35cc7221 */ /* 0x008fe20000010000 */
[----:B--2---:R-:W-:-:S06]  /*4290*/  FMNMX.FTZ R7, R7, R0, !PT ;  /* 0x0000000007077209 */ /* 0x004fcc0007810000 */
[----:B------:R-:W-:Y:S01]  /*42a0*/  MUFU.EX2 R215, R215 ;  /* 0x000000d700d77308 */ /* 0x000fe20000000800 */
[----:B-1----:R-:W-:Y:S01]  /*42b0*/  FADD.FTZ R204, R52, R204 ;  /* 0x000000cc34cc7221 */ /* 0x002fe20000010000 */
[----:B------:R-:W1:Y:S06]  /*42c0*/  SHFL.BFLY PT, R0, R7, 0x1, 0x1f ;  /* 0x0c201f0007007f89 */ /* 0x000e6c00000e0000 */
[----:B------:R-:W-:Y:S01]  /*42d0*/  MUFU.EX2 R214, R214 ;  /* 0x000000d600d67308 */ /* 0x000fe20000000800 */
[----:B----4-:R-:W-:-:S07]  /*42e0*/  FADD.FTZ R204, R51, R204 ;  /* 0x000000cc33cc7221 */ /* 0x010fce0000010000 */
[----:B------:R-:W-:Y:S08]  /*42f0*/  MUFU.EX2 R213, R213 ;  /* 0x000000d500d57308 */ /* 0x000ff00000000800 */
[----:B------:R-:W-:Y:S01]  /*4300*/  MUFU.EX2 R212, R212 ;  /* 0x000000d400d47308 */ /* 0x000fe20000000800 */
[----:B-1----:R-:W-:-:S04]  /*4310*/  FMNMX.FTZ R0, R0, R7, !PT ;  /* 0x0000000700007209 */ /* 0x002fc80007810000 */
[C---:B------:R-:W-:Y:S01]  /*4320*/  FSETP.NEU.FTZ.AND P2, PT, R0.reuse, -INF , PT ;  /* 0xff8000000000780b */ /* 0x040fe20003f5d000 */
[----:B------:R-:W-:-:S05]  /*4330*/  FMUL.FTZ R208, R0, c[0x0][0x2d0] ;  /* 0x0000b40000d07a20 */ /* 0x000fca0000410000 */
[----:B------:R-:W-:Y:S02]  /*4340*/  FSEL R208, R208, RZ, P2 ;  /* 0x000000ffd0d07208 */ /* 0x000fe40001000000 */
[----:B------:R-:W-:Y:S02]  /*4350*/  ISETP.GT.AND P2, PT, R6, 0x31, PT ;  /* 0x000000310600780c */ /* 0x000fe40003f44270 */
[----:B------:R-:W-:Y:S01]  /*4360*/  F2FP.PACK_AB R6, R51, R52 ;  /* 0x000000343306723e */ /* 0x000fe200000000ff */
[--C-:B------:R-:W-:Y:S01]  /*4370*/  FFMA.FTZ R201, R34, c[0x0][0x2d0], -R208.reuse ;  /* 0x0000b40022c97a23 */ /* 0x100fe200000108d0 */
[----:B------:R-:W-:Y:S01]  /*4380*/  FSEL R223, R217, -INF , P2 ;  /* 0xff800000d9df7808 */ /* 0x000fe20001000000 */
[--C-:B------:R-:W-:Y:S01]  /*4390*/  FFMA.FTZ R206, R35, c[0x0][0x2d0], -R208.reuse ;  /* 0x0000b40023ce7a23 */ /* 0x100fe200000108d0 */
[----:B------:R-:W-:Y:S01]  /*43a0*/  FSEL R219, R219, -INF , P2 ;  /* 0xff800000dbdb7808 */ /* 0x000fe20001000000 */
[--C-:B------:R-:W-:Y:S01]  /*43b0*/  FFMA.FTZ R59, R30, c[0x0][0x2d0], -R208.reuse ;  /* 0x0000b4001e3b7a23 */ /* 0x100fe200000108d0 */
[----:B------:R-:W-:Y:S01]  /*43c0*/  FMNMX.FTZ R196, R223, R196, !PT ;  /* 0x000000c4dfc47209 */ /* 0x000fe20007810000 */
[--C-:B------:R-:W-:Y:S01]  /*43d0*/  FFMA.FTZ R55, R31, c[0x0][0x2d0], -R208.reuse ;  /* 0x0000b4001f377a23 */ /* 0x100fe200000108d0 */
[----:B------:R-:W-:Y:S01]  /*43e0*/  MUFU.EX2 R201, R201 ;  /* 0x000000c900c97308 */ /* 0x000fe20000000800 */
[--C-:B------:R-:W-:Y:S01]  /*43f0*/  FFMA.FTZ R56, R26, c[0x0][0x2d0], -R208.reuse ;  /* 0x0000b4001a387a23 */ /* 0x100fe200000108d0 */
[----:B------:R-:W-:Y:S01]  /*4400*/  FMNMX.FTZ R196, R225, R196, !PT ;  /* 0x000000c4e1c47209 */ /* 0x000fe20007810000 */
[--C-:B------:R-:W-:Y:S01]  /*4410*/  FFMA.FTZ R50, R27, c[0x0][0x2d0], -R208.reuse ;  /* 0x0000b4001b327a23 */ /* 0x100fe200000108d0 */
[----:B------:R-:W-:Y:S01]  /*4420*/  LDSM.16.MT88.4 R32, [R240+0x900] ;  /* 0x00090000f020783b */ /* 0x000fe20000004200 */
[--C-:B------:R-:W-:Y:S01]  /*4430*/  FFMA.FTZ R49, R22, c[0x0][0x2d0], -R208.reuse ;  /* 0x0000b40016317a23 */ /* 0x100fe200000108d0 */
[----:B------:R-:W-:Y:S01]  /*4440*/  FMNMX.FTZ R196, R226, R196, !PT ;  /* 0x000000c4e2c47209 */ /* 0x000fe20007810000 */
[--C-:B------:R-:W-:Y:S01]  /*4450*/  FFMA.FTZ R48, R23, c[0x0][0x2d0], -R208.reuse ;  /* 0x0000b40017307a23 */ /* 0x100fe200000108d0 */
[----:B------:R-:W1:Y:S01]  /*4460*/  MUFU.EX2 R206, R206 ;  /* 0x000000ce00ce7308 */ /* 0x000e620000000800 */
[----:B------:R-:W-:Y:S01]  /*4470*/  LDSM.16.MT88.4 R28, [R239+0x900] ;  /* 0x00090000ef1c783b */ /* 0x000fe20000004200 */
[----:B------:R-:W-:-:S02]  /*4480*/  FFMA.FTZ R211, R211, c[0x0][0x2d0], -R208 ;  /* 0x0000b400d3d37a23 */ /* 0x000fc400000108d0 */
[--C-:B------:R-:W-:Y:S01]  /*4490*/  FFMA.FTZ R210, R210, c[0x0][0x2d0], -R208.reuse ;  /* 0x0000b400d2d27a23 */ /* 0x100fe200000108d0 */
[----:B------:R-:W2:Y:S01]  /*44a0*/  SHFL.BFLY PT, R3, R196, 0x2, 0x1f ;  /* 0x0c401f00c4037f89 */ /* 0x000ea200000e0000 */
[----:B------:R-:W-:Y:S02]  /*44b0*/  FFMA.FTZ R209, R209, c[0x0][0x2d0], -R208 ;  /* 0x0000b400d1d17a23 */ /* 0x000fe400000108d0 */
[----:B------:R-:W3:Y:S01]  /*44c0*/  MUFU.EX2 R59, R59 ;  /* 0x0000003b003b7308 */ /* 0x000ee20000000800 */
[----:B------:R-:W-:Y:S04]  /*44d0*/  LDSM.16.MT88.4 R24, [R238+0x900] ;  /* 0x00090000ee18783b */ /* 0x000fe80000004200 */
[----:B------:R-:W-:Y:S03]  /*44e0*/  LDSM.16.MT88.4 R20, [R246+0x2900] ;  /* 0x00290000f614783b */ /* 0x000fe60000004200 */
[----:B------:R-:W4:Y:S01]  /*44f0*/  MUFU.EX2 R55, R55 ;  /* 0x0000003700377308 */ /* 0x000f220000000800 */
[----:B-1----:R-:W-:Y:S01]  /*4500*/  F2FP.PACK_AB R165, R206, R201 ;  /* 0x000000c9cea5723e */ /* 0x002fe200000000ff */
[----:B------:R-:W-:-:S06]  /*4510*/  FADD.FTZ R201, R201, R206 ;  /* 0x000000cec9c97221 */ /* 0x000fcc0000010000 */
[----:B------:R-:W1:Y:S01]  /*4520*/  MUFU.EX2 R56, R56 ;  /* 0x0000003800387308 */ /* 0x000e620000000800 */
[----:B---3--:R-:W-:Y:S01]  /*4530*/  FADD.FTZ R201, R59, R201 ;  /* 0x000000c93bc97221 */ /* 0x008fe20000010000 */
[----:B--2---:R-:W-:Y:S02]  /*4540*/  FMNMX.FTZ R196, R196, R3, !PT ;  /* 0x00000003c4c47209 */ /* 0x004fe40007810000 */
[----:B------:R-:W-:-:S04]  /*4550*/  FMNMX.FTZ R3, R177, R4, !PT ;  /* 0x00000004b1037209 */ /* 0x000fc80007810000 */
[----:B------:R-:W2:Y:S01]  /*4560*/  MUFU.EX2 R50, R50 ;  /* 0x0000003200327308 */ /* 0x000ea20000000800 */
[C---:B----4-:R-:W-:Y:S01]  /*4570*/  F2FP.PACK_AB R167, R55.reuse, R59 ;  /* 0x0000003b37a7723e */ /* 0x050fe200000000ff */
[----:B------:R-:W3:Y:S01]  /*4580*/  SHFL.BFLY PT, R8, R196, 0x1, 0x1f ;  /* 0x0c201f00c4087f89 */ /* 0x000ee200000e0000 */
[----:B------:R-:W-:Y:S01]  /*4590*/  FMNMX.FTZ R3, R218, R3, !PT ;  /* 0x00000003da037209 */ /* 0x000fe20007810000 */
[----:B------:R-:W-:Y:S01]  /*45a0*/  FADD.FTZ R201, R55, R201 ;  /* 0x000000c937c97221 */ /* 0x000fe20000010000 */
[----:B------:R-:W-:Y:S02]  /*45b0*/  F2FP.PACK_AB R4, R53, R57 ;  /* 0x000000393504723e */ /* 0x000fe400000000ff */
[----:B------:R-:W-:Y:S01]  /*45c0*/  FMNMX.FTZ R3, R219, R3, !PT ;  /* 0x00000003db037209 */ /* 0x000fe20007810000 */
[----:B------:R-:W-:Y:S01]  /*45d0*/  HMMA.16816.F32 R188, R164, R180, RZ ;  /* 0x000000b4a4bc723c */ /* 0x000fe200000018ff */
[----:B------:R-:W4:Y:S01]  /*45e0*/  MUFU.EX2 R49, R49 ;  /* 0x0000003100317308 */ /* 0x000f220000000800 */
[----:B-1----:R-:W-:Y:S01]  /*45f0*/  FADD.FTZ R201, R56, R201 ;  /* 0x000000c938c97221 */ /* 0x002fe20000010000 */
[----:B------:R-:W-:-:S04]  /*4600*/  FMNMX.FTZ R3, R221, R3, !PT ;  /* 0x00000003dd037209 */ /* 0x000fc80007810000 */
[----:B------:R-:W-:Y:S01]  /*4610*/  FMNMX.FTZ R3, R222, R3, !PT ;  /* 0x00000003de037209 */ /* 0x000fe20007810000 */
[C---:B------:R-:W-:Y:S01]  /*4620*/  HMMA.16816.F32 R72, R164.reuse, R80, RZ ;  /* 0x00000050a448723c */ /* 0x040fe200000018ff */
[----:B------:R-:W1:Y:S01]  /*4630*/  MUFU.EX2 R48, R48 ;  /* 0x0000003000307308 */ /* 0x000e620000000800 */
[C---:B--2---:R-:W-:Y:S01]  /*4640*/  F2FP.PACK_AB R5, R50.reuse, R56 ;  /* 0x000000383205723e */ /* 0x044fe200000000ff */
[----:B------:R-:W-:Y:S01]  /*4650*/  FADD.FTZ R201, R50, R201 ;  /* 0x000000c932c97221 */ /* 0x000fe20000010000 */
[----:B------:R-:W2:Y:S04]  /*4660*/  SHFL.BFLY PT, R68, R3, 0x2, 0x1f ;  /* 0x0c401f0003447f89 */ /* 0x000ea800000e0000 */
[C---:B------:R-:W-:Y:S01]  /*4670*/  HMMA.16816.F32 R88, R164.reuse, R96, RZ ;  /* 0x00000060a458723c */ /* 0x040fe200000018ff */
[----:B------:R-:W-:Y:S01]  /*4680*/  MUFU.EX2 R211, R211 ;  /* 0x000000d300d37308 */ /* 0x000fe20000000800 */
[----:B---3--:R-:W-:Y:S01]  /*4690*/  FMNMX.FTZ R196, R196, R8, !PT ;  /* 0x00000008c4c47209 */ /* 0x008fe20007810000 */
[----:B----4-:R-:W-:Y:S01]  /*46a0*/  FADD.FTZ R201, R49, R201 ;  /* 0x000000c931c97221 */ /* 0x010fe20000010000 */
[----:B------:R-:W-:Y:S02]  /*46b0*/  LDSM.16.MT88.4 R8, [R238+0x2900] ;  /* 0x00290000ee08783b */ /* 0x000fe40000004200 */
[C---:B------:R-:W-:Y:S01]  /*46c0*/  FSETP.NEU.FTZ.AND P2, PT, R196.reuse, -INF , PT ;  /* 0xff800000c400780b */ /* 0x040fe20003f5d000 */
[----:B------:R-:W-:Y:S01]  /*46d0*/  FMUL.FTZ R227, R196, c[0x0][0x2d0] ;  /* 0x0000b400c4e37a20 */ /* 0x000fe20000410000 */
[----:B------:R-:W-:Y:S01]  /*46e0*/  HMMA.16816.F32 R104, R164, R112, RZ ;  /* 0x00000070a468723c */ /* 0x000fe200000018ff */
[C---:B-1----:R-:W-:Y:S01]  /*46f0*/  F2FP.PACK_AB R7, R48.reuse, R49 ;  /* 0x000000313007723e */ /* 0x042fe200000000ff */
[----:B------:R-:W-:Y:S01]  /*4700*/  MUFU.EX2 R210, R210 ;  /* 0x000000d200d27308 */ /* 0x000fe20000000800 */
[----:B------:R-:W-:Y:S01]  /*4710*/  FADD.FTZ R201, R48, R201 ;  /* 0x000000c930c97221 */ /* 0x000fe20000010000 */
[----:B------:R-:W-:-:S04]  /*4720*/  FSEL R227, R227, RZ, P2 ;  /* 0x000000ffe3e37208 */ /* 0x000fc80001000000 */
[C---:B------:R-:W-:Y:S01]  /*4730*/  HMMA.16816.F32 R120, R164.reuse, R128, RZ ;  /* 0x00000080a478723c */ /* 0x040fe200000018ff */
[--C-:B------:R-:W-:Y:S02]  /*4740*/  FFMA.FTZ R217, R65, c[0x0][0x2d0], -R227.reuse ;  /* 0x0000b40041d97a23 */ /* 0x100fe400000108e3 */
[--C-:B------:R-:W-:Y:S01]  /*4750*/  FFMA.FTZ R224, R60, c[0x0][0x2d0], -R227.reuse ;  /* 0x0000b4003ce07a23 */ /* 0x100fe200000108e3 */
[----:B--2---:R-:W-:Y:S01]  /*4760*/  FMNMX.FTZ R3, R3, R68, !PT ;  /* 0x0000004403037209 */ /* 0x004fe20007810000 */
[--C-:B------:R-:W-:Y:S02]  /*4770*/  FFMA.FTZ R60, R63, c[0x0][0x2d0], -R227.reuse ;  /* 0x0000b4003f3c7a23 */ /* 0x100fe400000108e3 */
[--C-:B------:R-:W-:Y:S01]  /*4780*/  FFMA.FTZ R63, R62, c[0x0][0x2d0], -R227.reuse ;  /* 0x0000b4003e3f7a23 */ /* 0x100fe200000108e3 */
[----:B------:R-:W-:Y:S01]  /*4790*/  MUFU.EX2 R217, R217 ;  /* 0x000000d900d97308 */ /* 0x000fe20000000800 */
[----:B------:R-:W1:Y:S01]  /*47a0*/  SHFL.BFLY PT, R65, R3, 0x1, 0x1f ;  /* 0x0c201f0003417f89 */ /* 0x000e6200000e0000 */
[----:B------:R-:W-:Y:S01]  /*47b0*/  HMMA.16816.F32 R136, R164, R144, RZ ;  /* 0x00000090a488723c */ /* 0x000fe200000018ff */
[----:B------:R-:W-:-:S02]  /*47c0*/  FFMA.FTZ R62, R64, c[0x0][0x2d0], -R227 ;  /* 0x0000b400403e7a23 */ /* 0x000fc400000108e3 */
[--C-:B------:R-:W-:Y:S02]  /*47d0*/  FFMA.FTZ R61, R61, c[0x0][0x2d0], -R227.reuse ;  /* 0x0000b4003d3d7a23 */ /* 0x100fe400000108e3 */
[--C-:B------:R-:W-:Y:S01]  /*47e0*/  FFMA.FTZ R64, R84, c[0x0][0x2d0], -R227.reuse ;  /* 0x0000b40054407a23 */ /* 0x100fe200000108e3 */
[----:B------:R-:W2:Y:S01]  /*47f0*/  MUFU.EX2 R224, R224 ;  /* 0x000000e000e07308 */ /* 0x000ea20000000800 */
[--C-:B------:R-:W-:Y:S01]  /*4800*/  FFMA.FTZ R230, R230, c[0x0][0x2d0], -R227.reuse ;  /* 0x0000b400e6e67a23 */ /* 0x100fe200000108e3 */
[C---:B------:R-:W-:Y:S01]  /*4810*/  HMMA.16816.F32 R148, R164.reuse, R156, RZ ;  /* 0x0000009ca494723c */ /* 0x040fe200000018ff */
[--C-:B------:R-:W-:Y:S02]  /*4820*/  FFMA.FTZ R231, R231, c[0x0][0x2d0], -R227.reuse ;  /* 0x0000b400e7e77a23 */ /* 0x100fe400000108e3 */
[--C-:B------:R-:W-:Y:S02]  /*4830*/  FFMA.FTZ R220, R220, c[0x0][0x2d0], -R227.reuse ;  /* 0x0000b400dcdc7a23 */ /* 0x100fe400000108e3 */
[--C-:B------:R-:W-:Y:S01]  /*4840*/  FFMA.FTZ R223, R223, c[0x0][0x2d0], -R227.reuse ;  /* 0x0000b400dfdf7a23 */ /* 0x100fe200000108e3 */
[----:B------:R-:W3:Y:S01]  /*4850*/  MUFU.EX2 R60, R60 ;  /* 0x0000003c003c7308 */ /* 0x000ee20000000800 */
[--C-:B------:R-:W-:Y:S01]  /*4860*/  FFMA.FTZ R225, R225, c[0x0][0x2d0], -R227.reuse ;  /* 0x0000b400e1e17a23 */ /* 0x100fe200000108e3 */
[----:B------:R-:W-:Y:S01]  /*4870*/  HMMA.16816.F32 R168, R164, R36, RZ ;  /* 0x00000024a4a8723c */ /* 0x000fe200000018ff */
[----:B------:R-:W-:-:S05]  /*4880*/  FFMA.FTZ R226, R226, c[0x0][0x2d0], -R227 ;  /* 0x0000b400e2e27a23 */ /* 0x000fca00000108e3 */
[----:B------:R-:W4:Y:S01]  /*4890*/  MUFU.EX2 R63, R63 ;  /* 0x0000003f003f7308 */ /* 0x000f220000000800 */
[----:B-1----:R-:W-:Y:S01]  /*48a0*/  FMNMX.FTZ R3, R3, R65, !PT ;  /* 0x0000004103037209 */ /* 0x002fe20007810000 */
[C---:B------:R-:W-:Y:S01]  /*48b0*/  HMMA.16816.F32 R184, R164.reuse, R182, RZ ;  /* 0x000000b6a4b8723c */ /* 0x040fe200000018ff */
[----:B--2---:R-:W-:Y:S01]  /*48c0*/  F2FP.PACK_AB R160, R224, R217 ;  /* 0x000000d9e0a0723e */ /* 0x004fe200000000ff */
[----:B------:R-:W-:Y:S01]  /*48d0*/  FADD.FTZ R217, R217, R224 ;  /* 0x000000e0d9d97221 */ /* 0x000fe20000010000 */
[C---:B------:R-:W-:Y:S01]  /*48e0*/  FSETP.NEU.FTZ.AND P2, PT, R3.reuse, -INF , PT ;  /* 0xff8000000300780b */ /* 0x040fe20003f5d000 */
[----:B------:R-:W-:Y:S02]  /*48f0*/  FMUL.FTZ R65, R3, c[0x0][0x2d0] ;  /* 0x0000b40003417a20 */ /* 0x000fe40000410000 */
[----:B------:R-:W1:Y:S01]  /*4900*/  MUFU.EX2 R62, R62 ;  /* 0x0000003e003e7308 */ /* 0x000e620000000800 */
[----:B---3--:R-:W-:Y:S01]  /*4910*/  FADD.FTZ R217, R60, R217 ;  /* 0x000000d93cd97221 */ /* 0x008fe20000010000 */
[----:B------:R-:W-:Y:S01]  /*4920*/  HMMA.16816.F32 R76, R164, R82, RZ ;  /* 0x00000052a44c723c */ /* 0x000fe200000018ff */
[----:B------:R-:W-:Y:S01]  /*4930*/  FSEL R200, R65, RZ, P2 ;  /* 0x000000ff41c87208 */ /* 0x000fe20001000000 */
[----:B------:R-:W-:Y:S01]  /*4940*/  FFMA.FTZ R65, R85, c[0x0][0x2d0], -R227 ;  /* 0x0000b40055417a23 */ /* 0x000fe200000108e3 */
[----:B------:R-:W-:-:S03]  /*4950*/  FSETP.NEU.FTZ.AND P2, PT, R3, -INF , PT ;  /* 0xff8000000300780b */ /* 0x000fc60003f5d000 */
[--C-:B------:R-:W-:Y:S01]  /*4960*/  FFMA.FTZ R229, R67, c[0x0][0x2d0], -R200.reuse ;  /* 0x0000b40043e57a23 */ /* 0x100fe200000108c8 */
[----:B----4-:R-:W-:Y:S01]  /*4970*/  F2FP.PACK_AB R162, R63, R60 ;  /* 0x0000003c3fa2723e */ /* 0x010fe200000000ff */
[--C-:B------:R-:W-:Y:S01]  /*4980*/  FFMA.FTZ R228, R119, c[0x0][0x2d0], -R200.reuse ;  /* 0x0000b40077e47a23 */ /* 0x100fe200000108c8 */
[C---:B------:R-:W-:Y:S01]  /*4990*/  HMMA.16816.F32 R92, R164.reuse, R98, RZ ;  /* 0x00000062a45c723c */ /* 0x040fe200000018ff */
[--C-:B------:R-:W-:Y:S01]  /*49a0*/  FFMA.FTZ R67, R118, c[0x0][0x2d0], -R200.reuse ;  /* 0x0000b40076437a23 */ /* 0x100fe200000108c8 */
[----:B------:R-:W2:Y:S01]  /*49b0*/  MUFU.EX2 R61, R61 ;  /* 0x0000003d003d7308 */ /* 0x000ea20000000800 */
[--C-:B------:R-:W-:Y:S02]  /*49c0*/  FFMA.FTZ R66, R66, c[0x0][0x2d0], -R200.reuse ;  /* 0x0000b40042427a23 */ /* 0x100fe400000108c8 */
[--C-:B------:R-:W-:Y:S02]  /*49d0*/  FFMA.FTZ R197, R117, c[0x0][0x2d0], -R200.reuse ;  /* 0x0000b40075c57a23 */ /* 0x100fe400000108c8 */
[--C-:B------:R-:W-:Y:S01]  /*49e0*/  FFMA.FTZ R199, R116, c[0x0][0x2d0], -R200.reuse ;  /* 0x0000b40074c77a23 */ /* 0x100fe200000108c8 */
[----:B------:R-:W-:Y:S01]  /*49f0*/  HMMA.16816.F32 R108, R164, R114, RZ ;  /* 0x00000072a46c723c */ /* 0x000fe200000018ff */
[--C-:B------:R-:W-:Y:S01]  /*4a00*/  FFMA.FTZ R198, R86, c[0x0][0x2d0], -R200.reuse ;  /* 0x0000b40056c67a23 */ /* 0x100fe200000108c8 */
[----:B------:R-:W-:Y:S01]  /*4a10*/  MUFU.EX2 R228, R228 ;  /* 0x000000e400e47308 */ /* 0x000fe20000000800 */
[----:B------:R-:W-:-:S02]  /*4a20*/  FFMA.FTZ R200, R87, c[0x0][0x2d0], -R200 ;  /* 0x0000b40057c87a23 */ /* 0x000fc400000108c8 */
[----:B------:R-:W-:-:S03]  /*4a30*/  FADD.FTZ R217, R63, R217 ;  /* 0x000000d93fd97221 */ /* 0x000fc60000010000 */
[----:B------:R-:W-:Y:S01]  /*4a40*/  HMMA.16816.F32 R124, R164, R130, RZ ;  /* 0x00000082a47c723c */ /* 0x000fe200000018ff */
[----:B-1----:R-:W-:Y:S01]  /*4a50*/  FADD.FTZ R217, R62, R217 ;  /* 0x000000d93ed97221 */ /* 0x002fe20000010000 */
[----:B------:R-:W1:Y:S03]  /*4a60*/  MUFU.EX2 R229, R229 ;  /* 0x000000e500e57308 */ /* 0x000e660000000800 */
[----:B--2---:R-:W-:-:S03]  /*4a70*/  FADD.FTZ R217, R61, R217 ;  /* 0x000000d93dd97221 */ /* 0x004fc60000010000 */
[C---:B------:R-:W-:Y:S02]  /*4a80*/  HMMA.16816.F32 R140, R164.reuse, R146, RZ ;  /* 0x00000092a48c723c */ /* 0x040fe400000018ff */
[----:B------:R-:W2:Y:S06]  /*4a90*/  MUFU.EX2 R67, R67 ;  /* 0x0000004300437308 */ /* 0x000eac0000000800 */
[----:B------:R-:W-:Y:S02]  /*4aa0*/  HMMA.16816.F32 R152, R164, R158, RZ ;  /* 0x0000009ea498723c */ /* 0x000fe400000018ff */
[----:B------:R-:W3:Y:S01]  /*4ab0*/  MUFU.EX2 R66, R66 ;  /* 0x0000004200427308 */ /* 0x000ee20000000800 */
[----:B-1----:R-:W-:Y:S01]  /*4ac0*/  F2FP.PACK_AB R161, R229, R228 ;  /* 0x000000e4e5a1723e */ /* 0x002fe200000000ff */
[----:B------:R-:W-:-:S04]  /*4ad0*/  FADD.FTZ R228, R228, R229 ;  /* 0x000000e5e4e47221 */ /* 0x000fc80000010000 */
[----:B------:R-:W-:Y:S02]  /*4ae0*/  HMMA.16816.F32 R164, R164, R38, RZ ;  /* 0x00000026a4a4723c */ /* 0x000fe400000018ff */
[----:B------:R-:W1:Y:S01]  /*4af0*/  MUFU.EX2 R64, R64 ;  /* 0x0000004000407308 */ /* 0x000e620000000800 */
[----:B--2---:R-:W-:-:S05]  /*4b00*/  FADD.FTZ R228, R67, R228 ;  /* 0x000000e443e47221 */ /* 0x004fca0000010000 */
[----:B------:R-:W-:Y:S01]  /*4b10*/  HMMA.16816.F32 R188, R4, R40, R188 ;  /* 0x0000002804bc723c */ /* 0x000fe200000018bc */
[C---:B---3--:R-:W-:Y:S01]  /*4b20*/  F2FP.PACK_AB R163, R66.reuse, R67 ;  /* 0x0000004342a3723e */ /* 0x048fe200000000ff */
[----:B------:R-:W2:Y:S01]  /*4b30*/  MUFU.EX2 R65, R65 ;  /* 0x0000004100417308 */ /* 0x000ea20000000800 */
[----:B------:R-:W-:-:S05]  /*4b40*/  FADD.FTZ R228, R66, R228 ;  /* 0x000000e442e47221 */ /* 0x000fca0000010000 */
[----:B------:R-:W-:Y:S01]  /*4b50*/  HMMA.16816.F32 R72, R4, R32, R72 ;  /* 0x000000200448723c */ /* 0x000fe20000001848 */
[----:B-1----:R-:W-:Y:S01]  /*4b60*/  FADD.FTZ R217, R64, R217 ;  /* 0x000000d940d97221 */ /* 0x002fe20000010000 */
[----:B------:R-:W1:Y:S06]  /*4b70*/  MUFU.EX2 R197, R197 ;  /* 0x000000c500c57308 */ /* 0x000e6c0000000800 */
[----:B------:R-:W-:Y:S02]  /*4b80*/  HMMA.16816.F32 R192, R160, R180, RZ ;  /* 0x000000b4a0c0723c */ /* 0x000fe400000018ff */
[----:B------:R-:W3:Y:S01]  /*4b90*/  MUFU.EX2 R199, R199 ;  /* 0x000000c700c77308 */ /* 0x000ee20000000800 */
[----:B--2---:R-:W-:-:S04]  /*4ba0*/  FADD.FTZ R217, R65, R217 ;  /* 0x000000d941d97221 */ /* 0x004fc80000010000 */
[----:B------:R-:W-:Y:S01]  /*4bb0*/  IMAD.MOV.U32 R181, RZ, RZ, R102 ;  /* 0x000000ffffb57224 */ /* 0x000fe200078e0066 */
[----:B------:R-:W-:Y:S01]  /*4bc0*/  HMMA.16816.F32 R88, R4, R28, R88 ;  /* 0x0000001c0458723c */ /* 0x000fe20000001858 */
[----:B------:R-:W-:Y:S01]  /*4bd0*/  IMAD.MOV.U32 R180, RZ, RZ, R100 ;  /* 0x000000ffffb47224 */ /* 0x000fe200078e0064 */
[----:B------:R-:W2:Y:S01]  /*4be0*/  MUFU.EX2 R198, R198 ;  /* 0x000000c600c67308 */ /* 0x000ea20000000800 */
[----:B-1----:R-:W-:-:S05]  /*4bf0*/  FADD.FTZ R228, R197, R228 ;  /* 0x000000e4c5e47221 */ /* 0x002fca0000010000 */
[----:B------:R-:W-:Y:S02]  /*4c00*/  HMMA.16816.F32 R104, R4, R24, R104 ;  /* 0x000000180468723c */ /* 0x000fe40000001868 */
[----:B------:R-:W1:Y:S01]  /*4c10*/  MUFU.EX2 R200, R200 ;  /* 0x000000c800c87308 */ /* 0x000e620000000800 */
[----:B---3--:R-:W-:-:S05]  /*4c20*/  FADD.FTZ R228, R199, R228 ;  /* 0x000000e4c7e47221 */ /* 0x008fca0000010000 */
[----:B------:R-:W-:Y:S02]  /*4c30*/  HMMA.16816.F32 R120, R4, R20, R120 ;  /* 0x000000140478723c */ /* 0x000fe40000001878 */
[----:B------:R-:W-:Y:S01]  /*4c40*/  MUFU.EX2 R220, R220 ;  /* 0x000000dc00dc7308 */ /* 0x000fe20000000800 */
[----:B--2---:R-:W-:-:S05]  /*4c50*/  FADD.FTZ R228, R198, R228 ;  /* 0x000000e4c6e47221 */ /* 0x004fca0000010000 */
[----:B------:R-:W-:Y:S02]  /*4c60*/  HMMA.16816.F32 R136, R4, R16, R136 ;  /* 0x000000100488723c */ /* 0x000fe40000001888 */
[----:B------:R-:W-:Y:S01]  /*4c70*/  MUFU.EX2 R223, R223 ;  /* 0x000000df00df7308 */ /* 0x000fe20000000800 */
[----:B-1----:R-:W-:-:S05]  /*4c80*/  FADD.FTZ R228, R200, R228 ;  /* 0x000000e4c8e47221 */ /* 0x002fca0000010000 */
[C---:B------:R-:W-:Y:S02]  /*4c90*/  HMMA.16816.F32 R148, R4.reuse, R12, R148 ;  /* 0x0000000c0494723c */ /* 0x040fe40000001894 */
[----:B------:R-:W-:Y:S06]  /*4ca0*/  MUFU.EX2 R225, R225 ;  /* 0x000000e100e17308 */ /* 0x000fec0000000800 */
[C---:B------:R-:W-:Y:S02]  /*4cb0*/  HMMA.16816.F32 R168, R4.reuse, R8, R168 ;  /* 0x0000000804a8723c */ /* 0x040fe400000018a8 */
[----:B------:R-:W-:Y:S06]  /*4cc0*/  MUFU.EX2 R226, R226 ;  /* 0x000000e200e27308 */ /* 0x000fec0000000800 */
        /* <DEDUP_REMOVED lines=8> */
[----:B------:R-:W-:Y:S01]  /*4d50*/  F2FP.PACK_AB R4, R61, R62 ;  /* 0x0000003e3d04723e */ /* 0x000fe200000000ff */
[----:B------:R-:W-:Y:S01]  /*4d60*/  HMMA.16816.F32 R68, R160, R80, RZ ;  /* 0x00000050a044723c */ /* 0x000fe200000018ff */
[----:B------:R-:W-:-:S02]  /*4d70*/  F2FP.PACK_AB R5, R199, R197 ;  /* 0x000000c5c705723e */ /* 0x000fc400000000ff */
[----:B------:R-:W-:Y:S02]  /*4d80*/  F2FP.PACK_AB R6, R65, R64 ;  /* 0x000000404106723e */ /* 0x000fe400000000ff */
[----:B------:R-:W-:Y:S02]  /*4d90*/  F2FP.PACK_AB R7, R200, R198 ;  /* 0x000000c6c807723e */ /* 0x000fe400000000ff */
[----:B------:R-:W-:Y:S01]  /*4da0*/  IMAD.MOV.U32 R80, RZ, RZ, R179 ;  /* 0x000000ffff507224 */ /* 0x000fe200078e00b3 */
[----:B------:R-:W-:Y:S01]  /*4db0*/  HMMA.16816.F32 R100, R160, R112, RZ ;  /* 0x00000070a064723c */ /* 0x000fe200000018ff */
[----:B------:R-:W-:-:S06]  /*4dc0*/  IMAD.MOV.U32 R81, RZ, RZ, R178 ;  /* 0x000000ffff517224 */ /* 0x000fcc00078e00b2 */
[----:B------:R-:W-:Y:S01]  /*4dd0*/  IMAD.MOV.U32 R112, RZ, RZ, R135 ;  /* 0x000000ffff707224 */ /* 0x000fe200078e0087 */
[----:B------:R-:W-:Y:S01]  /*4de0*/  HMMA.16816.F32 R192, R4, R40, R192 ;  /* 0x0000002804c0723c */ /* 0x000fe200000018c0 */
[----:B------:R-:W-:-:S06]  /*4df0*/  IMAD.MOV.U32 R113, RZ, RZ, R134 ;  /* 0x000000ffff717224 */ /* 0x000fcc00078e0086 */
[----:B------:R-:W-:Y:S01]  /*4e00*/  IMAD.MOV.U32 R40, RZ, RZ, R177 ;  /* 0x000000ffff287224 */ /* 0x000fe200078e00b1 */
[----:B------:R-:W-:Y:S01]  /*4e10*/  HMMA.16816.F32 R116, R160, R128, RZ ;  /* 0x00000080a074723c */ /* 0x000fe200000018ff */
[----:B------:R-:W-:-:S06]  /*4e20*/  IMAD.MOV.U32 R41, RZ, RZ, R176 ;  /* 0x000000ffff297224 */ /* 0x000fcc00078e00b0 */
[----:B------:R-:W-:Y:S01]  /*4e30*/  IMAD.MOV.U32 R128, RZ, RZ, R133 ;  /* 0x000000ffff807224 */ /* 0x000fe200078e0085 */
[----:B------:R-:W-:Y:S01]  /*4e40*/  HMMA.16816.F32 R176, R160, R156, RZ ;  /* 0x0000009ca0b0723c */ /* 0x000fe200000018ff */
[----:B------:R-:W-:-:S07]  /*4e50*/  IMAD.MOV.U32 R129, RZ, RZ, R132 ;  /* 0x000000ffff817224 */ /* 0x000fce00078e0084 */
[C---:B------:R-:W-:Y:S08]  /*4e60*/  HMMA.16816.F32 R132, R160.reuse, R144, RZ ;  /* 0x00000090a084723c */ /* 0x040ff000000018ff */
[----:B------:R-:W-:Y:S07]  /*4e70*/  HMMA.16816.F32 R84, R160, R96, RZ ;  /* 0x00000060a054723c */ /* 0x000fee00000018ff */
[----:B------:R-:W-:Y:S01]  /*4e80*/  IMAD.MOV.U32 R96, RZ, RZ, R173 ;  /* 0x000000ffff607224 */ /* 0x000fe200078e00ad */
[----:B------:R-:W-:Y:S01]  /*4e90*/  HMMA.16816.F32 R68, R4, R32, R68 ;  /* 0x000000200444723c */ /* 0x000fe20000001844 */
[----:B------:R-:W-:-:S06]  /*4ea0*/  IMAD.MOV.U32 R97, RZ, RZ, R172 ;  /* 0x000000ffff617224 */ /* 0x000fcc00078e00ac */
[----:B------:R-:W-:Y:S01]  /*4eb0*/  IMAD.MOV.U32 R32, RZ, RZ, R175 ;  /* 0x000000ffff207224 */ /* 0x000fe200078e00af */
[----:B------:R-:W-:Y:S01]  /*4ec0*/  HMMA.16816.F32 R100, R4, R24, R100 ;  /* 0x000000180464723c */ /* 0x000fe20000001864 */
[----:B------:R-:W-:Y:S02]  /*4ed0*/  IMAD.MOV.U32 R33, RZ, RZ, R174 ;  /* 0x000000ffff217224 */ /* 0x000fe400078e00ae */
[--C-:B------:R-:W-:Y:S02]  /*4ee0*/  FFMA.FTZ R32, R32, c[0x0][0x2d0], -R208.reuse ;  /* 0x0000b40020207a23 */ /* 0x100fe400000108d0 */
[----:B------:R-:W-:Y:S02]  /*4ef0*/  FFMA.FTZ R33, R33, c[0x0][0x2d0], -R208 ;  /* 0x0000b40021217a23 */ /* 0x000fe400000108d0 */
[----:B------:R-:W-:Y:S01]  /*4f00*/  IMAD.MOV.U32 R25, RZ, RZ, R128 ;  /* 0x000000ffff197224 */ /* 0x000fe200078e0080 */
[----:B------:R-:W-:Y:S01]  /*4f10*/  HMMA.16816.F32 R172, R160, R36, RZ ;  /* 0x00000024a0ac723c */ /* 0x000fe200000018ff */
[----:B------:R-:W-:Y:S01]  /*4f20*/  IMAD.MOV.U32 R24, RZ, RZ, R129 ;  /* 0x000000ffff187224 */ /* 0x000fe200078e0081 */
[----:B------:R-:W-:Y:S05]  /*4f30*/  MUFU.EX2 R32, R32 ;  /* 0x0000002000207308 */ /* 0x000fea0000000800 */
[----:B------:R-:W-:Y:S01]  /*4f40*/  IMAD.MOV.U32 R36, RZ, RZ, R112 ;  /* 0x000000ffff247224 */ /* 0x000fe200078e0070 */
[----:B------:R-:W-:Y:S01]  /*4f50*/  HMMA.16816.F32 R116, R4, R20, R116 ;  /* 0x000000140474723c */ /* 0x000fe20000001874 */
[----:B------:R-:W-:Y:S01]  /*4f60*/  IMAD.MOV.U32 R37, RZ, RZ, R113 ;  /* 0x000000ffff257224 */ /* 0x000fe200078e0071 */
[----:B------:R-:W-:Y:S01]  /*4f70*/  MUFU.EX2 R33, R33 ;  /* 0x0000002100217308 */ /* 0x000fe20000000800 */
[----:B------:R-:W-:-:S02]  /*4f80*/  FFMA.FTZ R36, R36, c[0x0][0x2d0], -R216 ;  /* 0x0000b40024247a23 */ /* 0x000fc400000108d8 */
[----:B------:R-:W-:Y:S02]  /*4f90*/  FFMA.FTZ R37, R37, c[0x0][0x2d0], -R216 ;  /* 0x0000b40025257a23 */ /* 0x000fe400000108d8 */
[----:B------:R-:W-:Y:S01]  /*4fa0*/  IMAD.MOV.U32 R21, RZ, RZ, R96 ;  /* 0x000000ffff157224 */ /* 0x000fe200078e0060 */
[C---:B------:R-:W-:Y:S01]  /*4fb0*/  HMMA.16816.F32 R132, R4.reuse, R16, R132 ;  /* 0x000000100484723c */ /* 0x040fe20000001884 */
[----:B------:R-:W-:Y:S01]  /*4fc0*/  IMAD.MOV.U32 R20, RZ, RZ, R97 ;  /* 0x000000ffff147224 */ /* 0x000fe200078e0061 */
[----:B------:R-:W-:Y:S05]  /*4fd0*/  MUFU.EX2 R36, R36 ;  /* 0x0000002400247308 */ /* 0x000fea0000000800 */
[----:B------:R-:W-:Y:S01]  /*4fe0*/  IMAD.MOV.U32 R16, RZ, RZ, R80 ;  /* 0x000000ffff107224 */ /* 0x000fe200078e0050 */
[----:B------:R-:W-:Y:S01]  /*4ff0*/  HMMA.16816.F32 R176, R4, R12, R176 ;  /* 0x0000000c04b0723c */ /* 0x000fe200000018b0 */
[----:B------:R-:W-:Y:S01]  /*5000*/  IMAD.MOV.U32 R17, RZ, RZ, R81 ;  /* 0x000000ffff117224 */ /* 0x000fe200078e0051 */
[----:B------:R-:W-:Y:S05]  /*5010*/  MUFU.EX2 R37, R37 ;  /* 0x0000002500257308 */ /* 0x000fea0000000800 */
[----:B------:R-:W-:Y:S01]  /*5020*/  IMAD.MOV.U32 R12, RZ, RZ, R180 ;  /* 0x000000ffff0c7224 */ /* 0x000fe200078e00b4 */
[----:B------:R-:W-:Y:S01]  /*5030*/  HMMA.16816.F32 R80, R160, R82, RZ ;  /* 0x00000052a050723c */ /* 0x000fe200000018ff */
[----:B------:R-:W-:-:S07]  /*5040*/  IMAD.MOV.U32 R13, RZ, RZ, R181 ;  /* 0x000000ffff0d7224 */ /* 0x000fce00078e00b5 */
        /* <DEDUP_REMOVED lines=9> */
[----:B------:R-:W-:-:S04]  /*50e0*/  FFMA.FTZ R38, R21, c[0x0][0x2d0], -R216 ;  /* 0x0000b40015267a23 */ /* 0x000fc800000108d8 */
[----:B------:R-:W1:Y:S03]  /*50f0*/  MUFU.EX2 R39, R39 ;  /* 0x0000002700277308 */ /* 0x000e660000000800 */
[C---:B------:R-:W-:Y:S05]  /*5100*/  HMMA.16816.F32 R96, R4.reuse, R30, R96 ;  /* 0x0000001e0460723c */ /* 0x040fea0000001860 */
[----:B------:R-:W2:Y:S02]  /*5110*/  MUFU.EX2 R38, R38 ;  /* 0x0000002600267308 */ /* 0x000ea40000000800 */
[----:B------:R-:W-:Y:S01]  /*5120*/  FMUL.FTZ R31, R3, c[0x0][0x2d0] ;  /* 0x0000b400031f7a20 */ /* 0x000fe20000410000 */
[----:B------:R-:W-:Y:S01]  /*5130*/  HMMA.16816.F32 R160, R4, R10, R160 ;  /* 0x0000000a04a0723c */ /* 0x000fe200000018a0 */
[----:B------:R-:W3:Y:S01]  /*5140*/  LDSM.16.MT88.4 R8, [R246+0x1100] ;  /* 0x00110000f608783b */ /* 0x000ee20000004200 */
[----:B------:R-:W-:-:S02]  /*5150*/  F2FP.PACK_AB R30, R212, R213 ;  /* 0x000000d5d41e723e */ /* 0x000fc400000000ff */
[----:B------:R-:W-:Y:S01]  /*5160*/  FSEL R31, R31, RZ, P2 ;  /* 0x000000ff1f1f7208 */ /* 0x000fe20001000000 */
[----:B-1----:R-:W-:Y:S01]  /*5170*/  FADD.FTZ R204, R39, R204 ;  /* 0x000000cc27cc7221 */ /* 0x002fe20000010000 */
[----:B------:R-:W-:Y:S02]  /*5180*/  PLOP3.LUT P2, PT, PT, PT, UP0, 0x40, 0x0 ;  /* 0x000000000000781c */ /* 0x000fe40003f4e808 */
[----:B------:R-:W-:Y:S01]  /*5190*/  HMMA.16816.F32 R84, R4, R28, R84 ;  /* 0x0000001c0454723c */ /* 0x000fe20000001854 */
[----:B------:R1:W-:Y:S01]  /*51a0*/  MUFU.EX2 R29, R230 ;  /* 0x000000e6001d7308 */ /* 0x0003e20000000800 */
[--C-:B------:R-:W-:Y:S02]  /*51b0*/  FFMA.FTZ R41, R41, c[0x0][0x2d0], -R31.reuse ;  /* 0x0000b40029297a23 */ /* 0x100fe4000001081f */
[--C-:B------:R-:W-:Y:S02]  /*51c0*/  FFMA.FTZ R40, R40, c[0x0][0x2d0], -R31.reuse ;  /* 0x0000b40028287a23 */ /* 0x100fe4000001081f */
[----:B------:R-:W-:-:S02]  /*51d0*/  FFMA.FTZ R218, R218, c[0x0][0x2d0], -R31 ;  /* 0x0000b400dada7a23 */ /* 0x000fc4000001081f */
[C---:B------:R-:W-:Y:S01]  /*51e0*/  HMMA.16816.F32 R180, R4.reuse, R42, R180 ;  /* 0x0000002a04b4723c */ /* 0x040fe200000018b4 */
[----:B------:R4:W5:Y:S01]  /*51f0*/  MUFU.EX2 R28, R231 ;  /* 0x000000e7001c7308 */ /* 0x0009620000000800 */
[--C-:B------:R-:W-:Y:S02]  /*5200*/  FFMA.FTZ R219, R219, c[0x0][0x2d0], -R31.reuse ;  /* 0x0000b400dbdb7a23 */ /* 0x100fe4000001081f */
[--C-:B------:R-:W-:Y:S02]  /*5210*/  FFMA.FTZ R221, R221, c[0x0][0x2d0], -R31.reuse ;  /* 0x0000b400dddd7a23 */ /* 0x100fe4000001081f */
[----:B------:R-:W-:Y:S02]  /*5220*/  FFMA.FTZ R222, R222, c[0x0][0x2d0], -R31 ;  /* 0x0000b400dede7a23 */ /* 0x000fe4000001081f */
[----:B------:R-:W-:Y:S01]  /*5230*/  HMMA.16816.F32 R80, R4, R34, R80 ;  /* 0x000000220450723c */ /* 0x000fe20000001850 */
[----:B-1----:R-:W-:Y:S01]  /*5240*/  FFMA.FTZ R230, R13, c[0x0][0x2d0], -R227 ;  /* 0x0000b4000de67a23 */ /* 0x002fe200000108e3 */
[----:B------:R-:W-:Y:S01]  /*5250*/  MUFU.EX2 R41, R41 ;  /* 0x0000002900297308 */ /* 0x000fe20000000800 */
[----:B------:R-:W-:-:S02]  /*5260*/  FFMA.FTZ R43, R16, c[0x0][0x2d0], -R31 ;  /* 0x0000b400102b7a23 */ /* 0x000fc4000001081f */
[----:B------:R-:W-:Y:S02]  /*5270*/  FFMA.FTZ R42, R17, c[0x0][0x2d0], -R31 ;  /* 0x0000b400112a7a23 */ /* 0x000fe4000001081f */
[--C-:B------:R-:W-:Y:S01]  /*5280*/  FFMA.FTZ R35, R24, c[0x0][0x2d0], -R208.reuse ;  /* 0x0000b40018237a23 */ /* 0x100fe200000108d0 */
[C---:B------:R-:W-:Y:S01]  /*5290*/  HMMA.16816.F32 R112, R4.reuse, R26, R112 ;  /* 0x0000001a0470723c */ /* 0x040fe20000001870 */
[----:B----4-:R-:W-:Y:S01]  /*52a0*/  FFMA.FTZ R231, R12, c[0x0][0x2d0], -R227 ;  /* 0x0000b4000ce77a23 */ /* 0x010fe200000108e3 */
[----:B------:R-:W-:Y:S01]  /*52b0*/  MUFU.EX2 R230, R230 ;  /* 0x000000e600e67308 */ /* 0x000fe20000000800 */
[--C-:B------:R-:W-:Y:S01]  /*52c0*/  FFMA.FTZ R34, R25, c[0x0][0x2d0], -R208.reuse ;  /* 0x0000b40019227a23 */ /* 0x100fe200000108d0 */
[----:B--2---:R-:W-:Y:S01]  /*52d0*/  F2FP.PACK_AB R24, R38, R39 ;  /* 0x000000272618723e */ /* 0x004fe200000000ff */
[----:B------:R-:W-:Y:S02]  /*52e0*/  FFMA.FTZ R208, R207, c[0x0][0x2d0], -R208 ;  /* 0x0000b400cfd07a23 */ /* 0x000fe400000108d0 */
[----:B------:R-:W-:Y:S01]  /*52f0*/  F2FP.PACK_AB R26, R36, R37 ;  /* 0x00000025241a723e */ /* 0x000fe200000000ff */
[----:B------:R-:W-:Y:S01]  /*5300*/  HMMA.16816.F32 R128, R4, R22, R128 ;  /* 0x000000160480723c */ /* 0x000fe20000001880 */
[----:B------:R-:W-:Y:S01]  /*5310*/  F2FP.PACK_AB R27, R32, R33 ;  /* 0x00000021201b723e */ /* 0x000fe200000000ff */
[----:B------:R-:W1:Y:S01]  /*5320*/  MUFU.EX2 R231, R231 ;  /* 0x000000e700e77308 */ /* 0x000e620000000800 */
[----:B------:R-:W-:Y:S01]  /*5330*/  LDSM.16.MT88.4 R20, [R246+0x3100] ;  /* 0x00310000f614783b */ /* 0x000fe20000004200 */
[----:B-----5:R-:W-:-:S02]  /*5340*/  IMAD.MOV.U32 R227, RZ, RZ, R28 ;  /* 0x000000ffffe37224 */ /* 0x020fc400078e001c */
[----:B------:R-:W-:Y:S02]  /*5350*/  IMAD.MOV.U32 R216, RZ, RZ, R29 ;  /* 0x000000ffffd87224 */ /* 0x000fe400078e001d */
[C---:B------:R-:W-:Y:S01]  /*5360*/  HMMA.16816.F32 R144, R4.reuse, R18, R144 ;  /* 0x000000120490723c */ /* 0x040fe20000001890 */
[----:B------:R-:W2:Y:S01]  /*5370*/  LDSM.16.MT88.4 R16, [R240+0x1100] ;  /* 0x00110000f010783b */ /* 0x000ea20000004200 */
[----:B------:R-:W4:Y:S01]  /*5380*/  MUFU.EX2 R43, R43 ;  /* 0x0000002b002b7308 */ /* 0x000f220000000800 */
[----:B------:R-:W-:Y:S02]  /*5390*/  FADD.FTZ R217, R216, R217 ;  /* 0x000000d9d8d97221 */ /* 0x000fe40000010000 */
[----:B------:R-:W-:Y:S02]  /*53a0*/  FADD.FTZ R204, R38, R204 ;  /* 0x000000cc26cc7221 */ /* 0x000fe40000010000 */
[----:B------:R-:W-:Y:S01]  /*53b0*/  FADD.FTZ R217, R227, R217 ;  /* 0x000000d9e3d97221 */ /* 0x000fe20000010000 */
[----:B------:R-:W-:Y:S01]  /*53c0*/  HMMA.16816.F32 R156, R4, R14, R156 ;  /* 0x0000000e049c723c */ /* 0x000fe2000000189c */
[----:B------:R-:W5:Y:S01]  /*53d0*/  LDSM.16.MT88.4 R12, [R239+0x1100] ;  /* 0x00110000ef0c783b */ /* 0x000f620000004200 */
[----:B------:R-:W3:Y:S01]  /*53e0*/  MUFU.EX2 R42, R42 ;  /* 0x0000002a002a7308 */ /* 0x000ee20000000800 */
[----:B-1----:R-:W-:-:S02]  /*53f0*/  FADD.FTZ R217, R231, R217 ;  /* 0x000000d9e7d97221 */ /* 0x002fc40000010000 */
[----:B------:R-:W-:Y:S02]  /*5400*/  FADD.FTZ R204, R37, R204 ;  /* 0x000000cc25cc7221 */ /* 0x000fe40000010000 */
[----:B------:R-:W-:Y:S01]  /*5410*/  F2FP.PACK_AB R4, R28, R29 ;  /* 0x0000001d1c04723e */ /* 0x000fe200000000ff */
[C---:B------:R-:W-:Y:S01]  /*5420*/  FADD.FTZ R217, R230.reuse, R217 ;  /* 0x000000d9e6d97221 */ /* 0x040fe20000010000 */
[----:B------:R-:W-:Y:S01]  /*5430*/  F2FP.PACK_AB R6, R230, R231 ;  /* 0x000000e7e606723e */ /* 0x000fe200000000ff */
[----:B------:R-:W1:Y:S01]  /*5440*/  MUFU.EX2 R40, R40 ;  /* 0x0000002800287308 */ /* 0x000e620000000800 */
[----:B------:R-:W-:Y:S01]  /*5450*/  F2FP.PACK_AB R28, R214, R215 ;  /* 0x000000d7d61c723e */ /* 0x000fe200000000ff */
[----:B----4-:R-:W-:Y:S01]  /*5460*/  FADD.FTZ R228, R43, R228 ;  /* 0x000000e42be47221 */ /* 0x010fe20000010000 */
[----:B------:R-:W-:Y:S01]  /*5470*/  F2FP.PACK_AB R29, R210, R211 ;  /* 0x000000d3d21d723e */ /* 0x000fe200000000ff */
[----:B------:R-:W-:Y:S02]  /*5480*/  FADD.FTZ R217, R220, R217 ;  /* 0x000000d9dcd97221 */ /* 0x000fe40000010000 */
[----:B------:R-:W-:-:S02]  /*5490*/  FADD.FTZ R204, R36, R204 ;  /* 0x000000cc24cc7221 */ /* 0x000fc40000010000 */
[----:B------:R-:W4:Y:S01]  /*54a0*/  MUFU.EX2 R35, R35 ;  /* 0x0000002300237308 */ /* 0x000f220000000800 */
[C---:B---3--:R-:W-:Y:S01]  /*54b0*/  F2FP.PACK_AB R5, R42.reuse, R43 ;  /* 0x0000002b2a05723e */ /* 0x048fe200000000ff */
[----:B------:R-:W-:Y:S02]  /*54c0*/  FADD.FTZ R228, R42, R228 ;  /* 0x000000e42ae47221 */ /* 0x000fe40000010000 */
[----:B------:R-:W-:Y:S02]  /*54d0*/  FADD.FTZ R217, R223, R217 ;  /* 0x000000d9dfd97221 */ /* 0x000fe40000010000 */
[----:B------:R-:W-:Y:S02]  /*54e0*/  FADD.FTZ R228, R41, R228 ;  /* 0x000000e429e47221 */ /* 0x000fe40000010000 */
[----:B------:R-:W3:Y:S01]  /*54f0*/  MUFU.EX2 R34, R34 ;  /* 0x0000002200227308 */ /* 0x000ee20000000800 */
[C---:B-1----:R-:W-:Y:S01]  /*5500*/  F2FP.PACK_AB R7, R40.reuse, R41 ;  /* 0x000000292807723e */ /* 0x042fe200000000ff */
[----:B------:R-:W-:-:S02]  /*5510*/  FADD.FTZ R228, R40, R228 ;  /* 0x000000e428e47221 */ /* 0x000fc40000010000 */
[----:B------:R-:W-:Y:S02]  /*5520*/  FADD.FTZ R204, R215, R204 ;  /* 0x000000ccd7cc7221 */ /* 0x000fe40000010000 */
[----:B------:R-:W-:Y:S02]  /*5530*/  FADD.FTZ R217, R225, R217 ;  /* 0x000000d9e1d97221 */ /* 0x000fe40000010000 */
[----:B------:R-:W-:Y:S01]  /*5540*/  HMMA.16816.F32 R192, R4, R8, R192 ;  /* 0x0000000804c0723c */ /* 0x000fe200000018c0 */
[----:B------:R-:W1:Y:S01]  /*5550*/  MUFU.EX2 R218, R218 ;  /* 0x000000da00da7308 */ /* 0x000e620000000800 */
[----:B----4-:R-:W-:Y:S02]  /*5560*/  FADD.FTZ R201, R35, R201 ;  /* 0x000000c923c97221 */ /* 0x010fe40000010000 */
[----:B------:R-:W-:Y:S01]  /*5570*/  FADD.FTZ R204, R214, R204 ;  /* 0x000000ccd6cc7221 */ /* 0x000fe20000010000 */
[----:B---3--:R-:W-:-:S03]  /*5580*/  F2FP.PACK_AB R25, R34, R35 ;  /* 0x000000232219723e */ /* 0x008fc600000000ff */
[----:B------:R-:W-:Y:S01]  /*5590*/  HMMA.16816.F32 R180, R4, R10, R180 ;  /* 0x0000000a04b4723c */ /* 0x000fe200000018b4 */
[----:B------:R-:W3:Y:S01]  /*55a0*/  MUFU.EX2 R219, R219 ;  /* 0x000000db00db7308 */ /* 0x000ee20000000800 */
[----:B------:R-:W-:Y:S02]  /*55b0*/  FADD.FTZ R201, R34, R201 ;  /* 0x000000c922c97221 */ /* 0x000fe40000010000 */
[----:B------:R-:W-:Y:S02]  /*55c0*/  FADD.FTZ R204, R213, R204 ;  /* 0x000000ccd5cc7221 */ /* 0x000fe40000010000 */
[----:B------:R-:W-:Y:S02]  /*55d0*/  FADD.FTZ R201, R33, R201 ;  /* 0x000000c921c97221 */ /* 0x000fe40000010000 */
[----:B------:R-:W-:Y:S01]  /*55e0*/  HMMA.16816.F32 R188, R24, R8, R188 ;  /* 0x0000000818bc723c */ /* 0x000fe200000018bc */
[----:B------:R-:W4:Y:S01]  /*55f0*/  MUFU.EX2 R221, R221 ;  /* 0x000000dd00dd7308 */ /* 0x000f220000000800 */
[----:B------:R-:W-:-:S02]  /*5600*/  FADD.FTZ R201, R32, R201 ;  /* 0x000000c920c97221 */ /* 0x000fc40000010000 */
[----:B-1----:R-:W-:Y:S02]  /*5610*/  FADD.FTZ R228, R218, R228 ;  /* 0x000000e4dae47221 */ /* 0x002fe40000010000 */
[----:B------:R-:W-:Y:S02]  /*5620*/  FADD.FTZ R201, R211, R201 ;  /* 0x000000c9d3c97221 */ /* 0x000fe40000010000 */
[----:B------:R-:W-:Y:S01]  /*5630*/  HMMA.16816.F32 R184, R24, R10, R184 ;  /* 0x0000000a18b8723c */ /* 0x000fe200000018b8 */
[----:B------:R-:W1:Y:S01]  /*5640*/  LDSM.16.MT88.4 R8, [R238+0x1100] ;  /* 0x00110000ee08783b */ /* 0x000e620000004200 */
[----:B------:R-:W-:Y:S01]  /*5650*/  MUFU.EX2 R222, R222 ;  /* 0x000000de00de7308 */ /* 0x000fe20000000800 */
[----:B---3--:R-:W-:Y:S02]  /*5660*/  FADD.FTZ R228, R219, R228 ;  /* 0x000000e4dbe47221 */ /* 0x008fe40000010000 */
[----:B------:R-:W-:-:S03]  /*5670*/  FADD.FTZ R201, R210, R201 ;  /* 0x000000c9d2c97221 */ /* 0x000fc60000010000 */
[-C--:B--2---:R-:W-:Y:S01]  /*5680*/  HMMA.16816.F32 R68, R4, R16.reuse, R68 ;  /* 0x000000100444723c */ /* 0x084fe20000001844 */
[----:B----4-:R-:W-:Y:S01]  /*5690*/  FADD.FTZ R228, R221, R228 ;  /* 0x000000e4dde47221 */ /* 0x010fe20000010000 */
[----:B------:R-:W2:Y:S06]  /*56a0*/  MUFU.EX2 R207, R209 ;  /* 0x000000d100cf7308 */ /* 0x000eac0000000800 */
[C---:B------:R-:W-:Y:S02]  /*56b0*/  HMMA.16816.F32 R72, R24.reuse, R16, R72 ;  /* 0x000000101848723c */ /* 0x040fe40000001848 */
[----:B------:R-:W3:Y:S06]  /*56c0*/  MUFU.EX2 R208, R208 ;  /* 0x000000d000d07308 */ /* 0x000eec0000000800 */
[----:B------:R-:W-:Y:S01]  /*56d0*/  HMMA.16816.F32 R76, R24, R18, R76 ;  /* 0x00000012184c723c */ /* 0x000fe2000000184c */
[----:B--2---:R-:W-:-:S07]  /*56e0*/  FADD.FTZ R201, R207, R201 ;  /* 0x000000c9cfc97221 */ /* 0x004fce0000010000 */
[----:B------:R-:W-:Y:S01]  /*56f0*/  HMMA.16816.F32 R80, R4, R18, R80 ;  /* 0x000000120450723c */ /* 0x000fe20000001850 */
[----:B------:R-:W2:Y:S01]  /*5700*/  LDSM.16.MT88.4 R16, [R240+0x3100] ;  /* 0x00310000f010783b */ /* 0x000ea20000004200 */
[----:B---3--:R-:W-:-:S06]  /*5710*/  F2FP.PACK_AB R31, R208, R207 ;  /* 0x000000cfd01f723e */ /* 0x008fcc00000000ff */
        /* <DEDUP_REMOVED lines=8> */
[----:B------:R-:W-:Y:S01]  /*57a0*/  HMMA.16816.F32 R112, R4, R10, R112 ;  /* 0x0000000a0470723c */ /* 0x000fe20000001870 */
[----:B------:R-:W1:Y:S07]  /*57b0*/  LDSM.16.MT88.4 R8, [R238+0x3100] ;  /* 0x00310000ee08783b */ /* 0x000e6e0000004200 */
[C---:B--2---:R-:W-:Y:S08]  /*57c0*/  HMMA.16816.F32 R136, R24.reuse, R16, R136 ;  /* 0x000000101888723c */ /* 0x044ff00000001888 */
[C---:B---3--:R-:W-:Y:S08]  /*57d0*/  HMMA.16816.F32 R148, R24.reuse, R12, R148 ;  /* 0x0000000c1894723c */ /* 0x048ff00000001894 */
[C---:B------:R-:W-:Y:S08]  /*57e0*/  HMMA.16816.F32 R140, R24.reuse, R18, R140 ;  /* 0x00000012188c723c */ /* 0x040ff0000000188c */
[----:B------:R-:W-:Y:S08]  /*57f0*/  HMMA.16816.F32 R152, R24, R14, R152 ;  /* 0x0000000e1898723c */ /* 0x000ff00000001898 */
[----:B------:R-:W-:Y:S08]  /*5800*/  HMMA.16816.F32 R132, R4, R16, R132 ;  /* 0x000000100484723c */ /* 0x000ff00000001884 */
[C---:B-1----:R-:W-:Y:S08]  /*5810*/  HMMA.16816.F32 R168, R24.reuse, R8, R168 ;  /* 0x0000000818a8723c */ /* 0x042ff000000018a8 */
        /* <DEDUP_REMOVED lines=11> */
[----:B------:R-:W-:Y:S01]  /*58d0*/  F2FP.PACK_AB R4, R223, R220 ;  /* 0x000000dcdf04723e */ /* 0x000fe200000000ff */
[----:B------:R-:W-:Y:S01]  /*58e0*/  HMMA.16816.F32 R120, R24, R20, R120 ;  /* 0x000000141878723c */ /* 0x000fe20000001878 */
[----:B------:R-:W-:-:S02]  /*58f0*/  F2FP.PACK_AB R5, R219, R218 ;  /* 0x000000dadb05723e */ /* 0x000fc400000000ff */
[----:B------:R-:W-:Y:S02]  /*5900*/  F2FP.PACK_AB R6, R226, R225 ;  /* 0x000000e1e206723e */ /* 0x000fe400000000ff */
[----:B------:R-:W-:-:S03]  /*5910*/  F2FP.PACK_AB R7, R222, R221 ;  /* 0x000000ddde07723e */ /* 0x000fc600000000ff */
[----:B------:R-:W-:Y:S01]  /*5920*/  HMMA.16816.F32 R124, R24, R22, R124 ;  /* 0x00000016187c723c */ /* 0x000fe2000000187c */
[----:B------:R-:W4:Y:S04]  /*5930*/  LDSM.16.MT88.4 R24, [R238+0x1900] ;  /* 0x00190000ee18783b */ /* 0x000f280000004200 */
[----:B------:R-:W5:Y:S03]  /*5940*/  LDSM.16.MT88.4 R20, [R246+0x3900] ;  /* 0x00390000f614783b */ /* 0x000f660000004200 */
        /* <DEDUP_REMOVED lines=15> */
[C---:B----4-:R-:W-:Y:S08]  /*5a40*/  HMMA.16816.F32 R100, R4.reuse, R24, R100 ;  /* 0x000000180464723c */ /* 0x050ff00000001864 */
        /* <DEDUP_REMOVED lines=15> */
[C---:B------:R-:W-:Y:S08]  /*5b40*/  HMMA.16816.F32 R108, R28.reuse, R26, R108 ;  /* 0x0000001a1c6c723c */ /* 0x040ff0000000186c */
[C---:B------:R-:W-:Y:S08]  /*5b50*/  HMMA.16816.F32 R120, R28.reuse, R20, R120 ;  /* 0x000000141c78723c */ /* 0x040ff00000001878 */
[----:B------:R-:W-:Y:S01]  /*5b60*/  HMMA.16816.F32 R124, R28, R22, R124 ;  /* 0x000000161c7c723c */ /* 0x000fe2000000187c */
[----:B-1----:R-:W-:-:S07]  /*5b70*/  FADD.FTZ R4, R208, R201 ;  /* 0x000000c9d0047221 */ /* 0x002fce0000010000 */
[C---:B------:R-:W-:Y:S01]  /*5b80*/  HMMA.16816.F32 R136, R28.reuse, R16, R136 ;  /* 0x000000101c88723c */ /* 0x040fe20000001888 */
[----:B------:R2:W-:Y:S04]  /*5b90*/  STL [R1+0x14], R4 ;  /* 0x0000140401007387 */ /* 0x0005e80000100800 */
[----:B------:R2:W-:Y:S03]  /*5ba0*/  STL [R1+0x18], R5 ;  /* 0x0000180501007387 */ /* 0x0005e60000100800 */
[C---:B------:R-:W-:Y:S08]  /*5bb0*/  HMMA.16816.F32 R140, R28.reuse, R18, R140 ;  /* 0x000000121c8c723c */ /* 0x040ff0000000188c */
[C---:B------:R-:W-:Y:S08]  /*5bc0*/  HMMA.16816.F32 R148, R28.reuse, R12, R148 ;  /* 0x0000000c1c94723c */ /* 0x040ff00000001894 */
[C---:B------:R-:W-:Y:S08]  /*5bd0*/  HMMA.16816.F32 R152, R28.reuse, R14, R152 ;  /* 0x0000000e1c98723c */ /* 0x040ff00000001898 */
[C---:B------:R-:W-:Y:S08]  /*5be0*/  HMMA.16816.F32 R168, R28.reuse, R8, R168 ;  /* 0x000000081ca8723c */ /* 0x040ff000000018a8 */
[----:B------:R-:W-:Y:S01]  /*5bf0*/  HMMA.16816.F32 R164, R28, R10, R164 ;  /* 0x0000000a1ca4723c */ /* 0x000fe200000018a4 */
[----:B------:R-:W-:Y:S07]  /*5c00*/  @P2 BRA `(.L_x_2919) ;  /* 0x00003c8000002947 */ /* 0x000fee0003800000 */
[C---:B--2---:R-:W-:Y:S01]  /*5c10*/  SHF.L.U64.HI R4, R45.reuse, 0x1, R47 ;  /* 0x000000012d047819 */ /* 0x044fe2000001022f */
[----:B------:R-:W-:Y:S01]  /*5c20*/  IMAD.SHL.U32 R6, R45, 0x2, RZ ;  /* 0x000000022d067824 */ /* 0x000fe200078e00ff */
[C---:B------:R-:W-:Y:S01]  /*5c30*/  SHF.L.U64.HI R5, R44.reuse, 0x1, R46 ;  /* 0x000000012c057819 */ /* 0x040fe2000001022e */
[----:B------:R-:W-:Y:S01]  /*5c40*/  IMAD.MOV.U32 R199, RZ, RZ, R196 ;  /* 0x000000ffffc77224 */ /* 0x000fe200078e00c4 */
[----:B------:R-:W-:Y:S01]  /*5c50*/  MOV R200, R3 ;  /* 0x0000000300c87202 */ /* 0x000fe20000000f00 */
[----:B------:R1:W-:Y:S01]  /*5c60*/  STL [R1+0x10], R4 ;  /* 0x0000100401007387 */ /* 0x0003e20000100800 */
[----:B------:R-:W-:Y:S01]  /*5c70*/  MOV R197, R0 ;  /* 0x0000000000c57202 */ /* 0x000fe20000000f00 */
[----:B------:R-:W-:Y:S01]  /*5c80*/  IMAD.MOV.U32 R198, RZ, RZ, R2 ;  /* 0x000000ffffc67224 */ /* 0x000fe200078e0002 */
[----:B------:R-:W-:Y:S01]  /*5c90*/  UIADD3 UR11, UR11, -0x2, URZ ;  /* 0xfffffffe0b0b7890 */ /* 0x000fe2000fffe03f */
[----:B------:R2:W-:Y:S04]  /*5ca0*/  STL [R1+0xc], R6 ;  /* 0x00000c0601007387 */ /* 0x0005e80000100800 */
[----:B------:R2:W-:Y:S01]  /*5cb0*/  STL [R1+0x8], R5 ;  /* 0x0000080501007387 */ /* 0x0005e20000100800 */
[----:B-1----:R-:W-:-:S05]  /*5cc0*/  IMAD.SHL.U32 R4, R44, 0x2, RZ ;  /* 0x000000022c047824 */ /* 0x002fca00078e00ff */
[----:B------:R2:W-:Y:S01]  /*5cd0*/  STL [R1+0x4], R4 ;  /* 0x0000040401007387 */ /* 0x0005e20000100800 */
[----:B------:R-:W-:Y:S05]  /*5ce0*/  BRA `(.L_x_2920) ;  /* 0x0000041000007947 */ /* 0x000fea0003800000 */
.L_x_2922:
[----:B------:R-:W2:Y:S01]  /*5cf0*/  LDL R0, [R1] ;  /* 0x0000000001007983 */ /* 0x000ea20000100800 */
[----:B------:R-:W-:Y:S01]  /*5d00*/  ULEA UR4, UR11, UR9, 0x6 ;  /* 0x000000090b047291 */ /* 0x000fe2000f8e303f */
[----:B------:R-:W-:Y:S02]  /*5d10*/  IMAD.MOV.U32 R251, RZ, RZ, RZ ;  /* 0x000000fffffb7224 */ /* 0x000fe400078e00ff */
[----:B------:R-:W3:Y:S03]  /*5d20*/  LDL R230, [R1+0xc] ;  /* 0x00000c0001e67983 */ /* 0x000ee60000100800 */
        /* <DEDUP_REMOVED lines=32> */
[----:B------:R-:W-:Y:S04]  /*5f30*/  SHFL.IDX PT, R3, R2, 0x2, 0x181f ;  /* 0x00581f0002037f89 */ /* 0x000fe800000e0000 */
[----:B------:R-:W-:Y:S04]  /*5f40*/  SHFL.IDX PT, R196, R0, 0x2, 0x181f ;  /* 0x00581f0000c47f89 */ /* 0x000fe800000e0000 */
        /* <DEDUP_REMOVED lines=9> */
[C-C-:B--2---:R-:W-:Y:S01]  /*5fe0*/  IMAD.X R211, R204.reuse, 0x1, R228.reuse, P2 ;  /* 0x00000001ccd37824 */ /* 0x144fe200010e06e4 */
[----:B------:R2:W-:Y:S02]  /*5ff0*/  LDGSTS.E.BYPASS.LTC128B.128 [R250+0x6100], [R212.64], !P3 ;  /* 0x06100000d4fa7fae */ /* 0x0005e4000d901d4c */
[--C-:B------:R-:W-:Y:S02]  /*6000*/  IMAD.X R207, R204, 0x1, R229.reuse, P5 ;  /* 0x00000001cccf7824 */ /* 0x100fe400028e06e5 */
[----:B------:R4:W-:Y:S04]  /*6010*/  LDGSTS.E.BYPASS.LTC128B.128 [R250+0x4900], [R210.64], !P4 ;  /* 0x04900000d2fa7fae */ /* 0x0009e8000e101d4c */
[----:B------:R2:W-:Y:S01]  /*6020*/  LDGSTS.E.BYPASS.LTC128B.128 [R250+0x6900], [R206.64], !P3 ;  /* 0x06900000cefa7fae */ /* 0x0005e2000d901d4c */
[-C--:B------:R-:W-:Y:S05]  /*6030*/  IADD3 R204, P5, R2, R230.reuse, RZ ;  /* 0x000000e602cc7210 */ /* 0x080fea0007fbe0ff */
[--C-:B---3--:R-:W-:Y:S01]  /*6040*/  IMAD.X R205, R0, 0x1, R228.reuse, P5 ;  /* 0x0000000100cd7824 */ /* 0x108fe200028e06e4 */
[C---:B-1----:R-:W-:Y:S05]  /*6050*/  IADD3 R208, P2, R3.reuse, R230, RZ ;  /* 0x000000e603d07210 */ /* 0x042fea0007f5e0ff */
        /* <DEDUP_REMOVED lines=10> */
.L_x_2920:
[----:B------:R-:W3:Y:S01]  /*6100*/  LDL R58, [R1+0xc] ;  /* 0x00000c00013a7983 */ /* 0x000ee20000100800 */
[----:B------:R-:W-:Y:S04]  /*6110*/  DEPBAR.LE SB0, 0x0 ;  /* 0x000080000000791a */ /* 0x000fe80000000000 */
[----:B------:R-:W-:Y:S01]  /*6120*/  SHF.R.S32.HI R0, RZ, 0x1f, R252 ;  /* 0x0000001fff007819 */ /* 0x000fe200000114fc */
[----:B------:R-:W4:Y:S01]  /*6130*/  LDL R57, [R1+0x10] ;  /* 0x0000100001397983 */ /* 0x000f220000100800 */
[----:B------:R-:W-:Y:S01]  /*6140*/  IMAD.WIDE.U32 R12, R252, c[0x0][0x208], RZ ;  /* 0x00008200fc0c7a25 */ /* 0x000fe200078e00ff */
[----:B------:R-:W-:Y:S01]  /*6150*/  IADD3 R54, R250, 0x100, RZ ;  /* 0x00000100fa367810 */ /* 0x000fe20007ffe0ff */
[----:B------:R-:W-:Y:S02]  /*6160*/  UISETP.GE.AND UP0, UPT, UR11, 0x1, UPT ;  /* 0x000000010b00788c */ /* 0x000fe4000bf06270 */
[----:B------:R-:W-:Y:S01]  /*6170*/  IMAD R0, R0, c[0x0][0x208], RZ ;  /* 0x0000820000007a24 */ /* 0x000fe200078e02ff */
[----:B------:R-:W5:Y:S03]  /*6180*/  LDL R56, [R1+0x4] ;  /* 0x0000040001387983 */ /* 0x000f660000100800 */
[----:B------:R-:W-:Y:S03]  /*6190*/  IMAD R0, R252, c[0x0][0x20c], R0 ;  /* 0x00008300fc007a24 */ /* 0x000fe600078e0200 */
[----:B--2---:R-:W2:Y:S01]  /*61a0*/  LDL R55, [R1+0x8] ;  /* 0x0000080001377983 */ /* 0x004ea20000100800 */
[----:B------:R-:W-:Y:S01]  /*61b0*/  IMAD.IADD R13, R13, 0x1, R0 ;  /* 0x000000010d0d7824 */ /* 0x000fe200078e0200 */
[----:B------:R-:W-:Y:S03]  /*61c0*/  SHF.R.S32.HI R0, RZ, 0x1f, R251 ;  /* 0x0000001fff007819 */ /* 0x000fe600000114fb */
[C---:B------:R-:W-:Y:S01]  /*61d0*/  IMAD.WIDE.U32 R12, R251.reuse, c[0x0][0x218], R12 ;  /* 0x00008600fb0c7a25 */ /* 0x040fe200078e000c */
[----:B------:R-:W-:Y:S03]  /*61e0*/  BAR.SYNC.DEFER_BLOCKING 0x0 ;  /* 0x0000000000007b1d */ /* 0x000fe60000010000 */
[----:B------:R-:W-:Y:S01]  /*61f0*/  IMAD R0, R0, c[0x0][0x218], RZ ;  /* 0x0000860000007a24 */ /* 0x000fe200078e02ff */
[----:B------:R-:W-:Y:S03]  /*6200*/  IADD3 R3, P2, R12, UR22, RZ ;  /* 0x000000160c037c10 */ /* 0x000fe6000ff5e0ff */
[----:B------:R-:W-:Y:S05]  /*6210*/  IMAD R0, R251, c[0x0][0x21c], R0 ;  /* 0x00008700fb007a24 */ /* 0x000fea00078e0200 */
[----:B------:R-:W-:Y:S02]  /*6220*/  IADD3.X R0, R13, UR5, R0, P2, !PT ;  /* 0x000000050d007c10 */ /* 0x000fe400097fe400 */
[C---:B------:R-:W-:Y:S04]  /*6230*/  LEA R2, P2, R3.reuse, c[0x0][0x1f8], 0x1 ;  /* 0x00007e0003027a11 */ /* 0x040fe800078408ff */
[----:B------:R-:W-:Y:S01]  /*6240*/  LEA.HI.X R0, R3, c[0x0][0x1fc], R0, 0x1, P2 ;  /* 0x00007f0003007a11 */ /* 0x000fe200010f0c00 */
[----:B------:R-:W-:Y:S06]  /*6250*/  LDSM.16.M88.4 R64, [R249+0x8100] ;  /* 0x00810000f940783b */ /* 0x000fec0000000200 */
[----:B------:R-:W1:Y:S06]  /*6260*/  LDSM.16.M88.4 R16, [R248+0x4100] ;  /* 0x00410000f810783b */ /* 0x000e6c0000000200 */
[----:B------:R-:W1:Y:S06]  /*6270*/  LDSM.16.M88.4 R60, [R249+0xa100] ;  /* 0x00a10000f93c783b */ /* 0x000e6c0000000200 */
[----:B------:R-:W1:Y:S06]  /*6280*/  LDSM.16.M88.4 R32, [R248+0x4900] ;  /* 0x00490000f820783b */ /* 0x000e6c0000000200 */
[----:B------:R-:W3:Y:S06]  /*6290*/  SHFL.IDX PT, R36, R2, RZ, 0x181f ;  /* 0x00181fff02247589 */ /* 0x000eec00000e0000 */
[----:B------:R-:W-:Y:S06]  /*62a0*/  LDSM.16.M88.4 R48, [R248+0x5100] ;  /* 0x00510000f830783b */ /* 0x000fec0000000200 */
[----:B------:R-:W-:Y:S06]  /*62b0*/  LDSM.16.M88.4 R204, [R248+0x5900] ;  /* 0x00590000f8cc783b */ /* 0x000fec0000000200 */
[----:B------:R-:W-:Y:S01]  /*62c0*/  LDSM.16.M88.4 R208, [R245+0x8100] ;  /* 0x00810000f5d0783b */ /* 0x000fe20000000200 */
[-C--:B-1----:R-:W-:Y:S05]  /*62d0*/  HMMA.16816.F32 R4, R64, R16.reuse, RZ ;  /* 0x000000104004723c */ /* 0x082fea00000018ff */
[----:B------:R-:W4:Y:S03]  /*62e0*/  SHFL.IDX PT, R37, R0, RZ, 0x181f ;  /* 0x00181fff00257589 */ /* 0x000f2600000e0000 */
[C---:B------:R-:W-:Y:S03]  /*62f0*/  HMMA.16816.F32 R8, R60.reuse, R16, RZ ;  /* 0x000000103c08723c */ /* 0x040fe600000018ff */
[----:B------:R-:W-:Y:S06]  /*6300*/  SHFL.IDX PT, R52, R2, 0x1, 0x181f ;  /* 0x00381f0002347f89 */ /* 0x000fec00000e0000 */
[----:B------:R-:W-:Y:S01]  /*6310*/  LDSM.16.M88.4 R212, [R247] ;  /* 0x00000000f7d4783b */ /* 0x000fe20000000200 */
[-C--:B------:R-:W-:Y:S05]  /*6320*/  HMMA.16816.F32 R12, R60, R18.reuse, RZ ;  /* 0x000000123c0c723c */ /* 0x080fea00000018ff */
[----:B------:R-:W-:Y:S03]  /*6330*/  SHFL.IDX PT, R3, R0, 0x1, 0x181f ;  /* 0x00381f0000037f89 */ /* 0x000fe600000e0000 */
[C---:B------:R-:W-:Y:S03]  /*6340*/  HMMA.16816.F32 R16, R64.reuse, R18, RZ ;  /* 0x000000124010723c */ /* 0x040fe600000018ff */
[----:B------:R-:W-:Y:S05]  /*6350*/  LDSM.16.M88.4 R216, [R245+0xa100] ;  /* 0x00a10000f5d8783b */ /* 0x000fea0000000200 */
[-C--:B------:R-:W-:Y:S01]  /*6360*/  HMMA.16816.F32 R20, R64, R32.reuse, RZ ;  /* 0x000000204014723c */ /* 0x080fe200000018ff */
[----:B------:R-:W-:Y:S06]  /*6370*/  LDSM.16.M88.4 R220, [R237] ;  /* 0x00000000eddc783b */ /* 0x000fec0000000200 */
[----:B------:R-:W-:Y:S01]  /*6380*/  LDSM.16.M88.4 R224, [R236] ;  /* 0x00000000ece0783b */ /* 0x000fe20000000200 */
[C---:B------:R-:W-:Y:S05]  /*6390*/  HMMA.16816.F32 R24, R60.reuse, R32, RZ ;  /* 0x000000203c18723c */ /* 0x040fea00000018ff */
[----:B------:R-:W-:Y:S03]  /*63a0*/  LDSM.16.M88.4 R228, [R235] ;  /* 0x00000000ebe4783b */ /* 0x000fe60000000200 */
[-C--:B------:R-:W-:Y:S03]  /*63b0*/  HMMA.16816.F32 R28, R60, R34.reuse, RZ ;  /* 0x000000223c1c723c */ /* 0x080fe600000018ff */
[----:B------:R-:W1:Y:S05]  /*63c0*/  SHFL.IDX PT, R44, R2, 0x2, 0x181f ;  /* 0x00581f00022c7f89 */ /* 0x000e6a00000e0000 */
[C---:B------:R-:W-:Y:S01]  /*63d0*/  HMMA.16816.F32 R32, R64.reuse, R34, RZ ;  /* 0x000000224020723c */ /* 0x040fe200000018ff */
[----:B------:R-:W1:Y:S06]  /*63e0*/  SHFL.IDX PT, R40, R0, 0x2, 0x181f ;  /* 0x00581f0000287f89 */ /* 0x000e6c00000e0000 */
[----:B------:R-:W1:Y:S06]  /*63f0*/  SHFL.IDX PT, R2, R2, 0x3, 0x181f ;  /* 0x00781f0002027f89 */ /* 0x000e6c00000e0000 */
[----:B------:R-:W1:Y:S01]  /*6400*/  SHFL.IDX PT, R0, R0, 0x3, 0x181f ;  /* 0x00781f0000007f89 */ /* 0x000e6200000e0000 */
[-C--:B---3--:R-:W-:Y:S05]  /*6410*/  IADD3 R38, P5, R36, R58.reuse, RZ ;  /* 0x0000003a24267210 */ /* 0x088fea0007fbe0ff */
[C-C-:B----4-:R-:W-:Y:S01]  /*6420*/  IMAD.X R39, R37.reuse, 0x1, R57.reuse, P5 ;  /* 0x0000000125277824 */ /* 0x150fe200028e0639 */
[----:B-1----:R-:W-:Y:S04]  /*6430*/  IADD3 R46, P5, R44, R58, RZ ;  /* 0x0000003a2c2e7210 */ /* 0x002fe80007fbe0ff */
[----:B------:R1:W-:Y:S01]  /*6440*/  LDGSTS.E.BYPASS.LTC128B.128 [R54], [R38.64], !P4 ;  /* 0x0000000026367fae */ /* 0x0003e2000e101d4c */
[----:B-----5:R-:W-:Y:S01]  /*6450*/  IADD3 R36, P2, R36, R56, RZ ;  /* 0x0000003824247210 */ /* 0x020fe20007f5e0ff */
[----:B------:R-:W-:Y:S04]  /*6460*/  IMAD.X R47, R40, 0x1, R57, P5 ;  /* 0x00000001282f7824 */ /* 0x000fe800028e0639 */
[----:B--2---:R-:W-:Y:S01]  /*6470*/  IMAD.X R37, R37, 0x1, R55, P2 ;  /* 0x0000000125257824 */ /* 0x004fe200010e0637 */
[C---:B------:R-:W-:Y:S02]  /*6480*/  IADD3 R42, P2, R52.reuse, R58, RZ ;  /* 0x0000003a342a7210 */ /* 0x040fe40007f5e0ff */
[-C--:B------:R-:W-:Y:S02]  /*6490*/  IADD3 R52, P6, R52, R56.reuse, RZ ;  /* 0x0000003834347210 */ /* 0x080fe40007fde0ff */
[----:B------:R1:W-:Y:S01]  /*64a0*/  LDGSTS.E.BYPASS.LTC128B.128 [R54+0x2000], [R36.64], !P3 ;  /* 0x0200000024367fae */ /* 0x0003e2000d901d4c */
[C---:B------:R-:W-:Y:S01]  /*64b0*/  IMAD.X R43, R3.reuse, 0x1, R57, P2 ;  /* 0x00000001032b7824 */ /* 0x040fe200010e0639 */
[----:B------:R-:W-:Y:S01]  /*64c0*/  IADD3 R44, P2, R44, R56, RZ ;  /* 0x000000382c2c7210 */ /* 0x000fe20007f5e0ff */
[--C-:B------:R-:W-:Y:S03]  /*64d0*/  IMAD.X R53, R3, 0x1, R55.reuse, P6 ;  /* 0x0000000103357824 */ /* 0x100fe600030e0637 */
[----:B------:R2:W-:Y:S01]  /*64e0*/  LDGSTS.E.BYPASS.LTC128B.128 [R54+0x800], [R42.64], !P4 ;  /* 0x008000002a367fae */ /* 0x0005e2000e101d4c */
[----:B------:R-:W-:Y:S05]  /*64f0*/  IMAD.X R45, R40, 0x1, R55, P2 ;  /* 0x00000001282d7824 */ /* 0x000fea00010e0637 */
[----:B------:R3:W-:Y:S06]  /*6500*/  LDGSTS.E.BYPASS.LTC128B.128 [R54+0x2800], [R52.64], !P3 ;  /* 0x0280000034367fae */ /* 0x0007ec000d901d4c */
[----:B------:R4:W-:Y:S06]  /*6510*/  LDGSTS.E.BYPASS.LTC128B.128 [R54+0x1000], [R46.64], !P4 ;  /* 0x010000002e367fae */ /* 0x0009ec000e101d4c */
[----:B------:R4:W-:Y:S01]  /*6520*/  LDGSTS.E.BYPASS.LTC128B.128 [R54+0x3000], [R44.64], !P3 ;  /* 0x030000002c367fae */ /* 0x0009e2000d901d4c */
[-C--:B-1----:R-:W-:Y:S08]  /*6530*/  HMMA.16816.F32 R36, R64, R48.reuse, RZ ;  /* 0x000000304024723c */ /* 0x082ff000000018ff */
[C---:B--2---:R-:W-:Y:S07]  /*6540*/  HMMA.16816.F32 R40, R60.reuse, R48, RZ ;  /* 0x000000303c28723c */ /* 0x044fee00000018ff */
[----:B------:R-:W-:Y:S05]  /*6550*/  IADD3 R48, P2, R2, R58, RZ ;  /* 0x0000003a02307210 */ /* 0x000fea0007f5e0ff */
[----:B------:R-:W-:Y:S01]  /*6560*/  IMAD.X R49, R0, 0x1, R57, P2 ;  /* 0x0000000100317824 */ /* 0x000fe200010e0639 */
[----:B------:R-:W-:Y:S01]  /*6570*/  IADD3 R2, P2, R2, R56, RZ ;  /* 0x0000003802027210 */ /* 0x000fe20007f5e0ff */
[-C--:B----4-:R-:W-:Y:S03]  /*6580*/  HMMA.16816.F32 R44, R60, R50.reuse, RZ ;  /* 0x000000323c2c723c */ /* 0x090fe600000018ff */
[----:B------:R1:W-:Y:S01]  /*6590*/  LDGSTS.E.BYPASS.LTC128B.128 [R54+0x1800], [R48.64], !P4 ;  /* 0x0180000030367fae */ /* 0x0003e2000e101d4c */
[----:B------:R-:W-:Y:S01]  /*65a0*/  IMAD.X R3, R0, 0x1, R55, P2 ;  /* 0x0000000100037824 */ /* 0x000fe200010e0637 */
[----:B------:R-:W-:Y:S04]  /*65b0*/  PLOP3.LUT P2, PT, PT, PT, UP0, 0x80, 0x0 ;  /* 0x000000000000781c */ /* 0x000fe80003f4f008 */
[----:B------:R3:W-:Y:S06]  /*65c0*/  LDGSTS.E.BYPASS.LTC128B.128 [R54+0x3800], [R2.64], !P3 ;  /* 0x0380000002367fae */ /* 0x0007ec000d901d4c */
[----:B------:R-:W0:Y:S01]  /*65d0*/  LDGDEPBAR ;  /* 0x00000000000079af */ /* 0x000e220000000000 */
[C---:B-1----:R-:W-:Y:S08]  /*65e0*/  HMMA.16816.F32 R48, R64.reuse, R50, RZ ;  /* 0x000000324030723c */ /* 0x042ff000000018ff */
[-C--:B---3--:R-:W-:Y:S08]  /*65f0*/  HMMA.16816.F32 R52, R64, R204.reuse, RZ ;  /* 0x000000cc4034723c */ /* 0x088ff000000018ff */
        /* <DEDUP_REMOVED lines=154> */
.L_x_2921:
[----:B------:R-:W-:Y:S01]  /*6fa0*/  FMNMX.FTZ R201, R8, R198, !PT ;  /* 0x000000c608c97209 */ /* 0x000fe20007810000 */
[----:B------:R-:W0:Y:S01]  /*6fb0*/  LDGDEPBAR ;  /* 0x00000000000079af */ /* 0x000e220000000000 */
[----:B--2---:R-:W-:Y:S02]  /*6fc0*/  FMNMX.FTZ R205, R4, R199, !PT ;  /* 0x000000c704cd7209 */ /* 0x004fe40007810000 */
        /* <DEDUP_REMOVED lines=63> */
[----:B------:R-:W2:Y:S01]  /*73c0*/  SHFL.BFLY PT, R196, R205, 0x2, 0x1f ;  /* 0x0c401f00cdc47f89 */ /* 0x000ea200000e0000 */
[----:B------:R-:W-:Y:S01]  /*73d0*/  ISETP.LT.AND P2, PT, RZ, UR11, PT ;  /* 0x0000000bff007c0c */ /* 0x000fe2000bf41270 */
[----:B------:R-:W-:Y:S01]  /*73e0*/  UIADD3 UR11, UR11, -0x1, URZ ;  /* 0xffffffff0b0b7890 */ /* 0x000fe2000fffe03f */
[----:B------:R-:W-:Y:S02]  /*73f0*/  FMNMX.FTZ R0, R62, R0, !PT ;  /* 0x000000003e007209 */ /* 0x000fe40007810000 */
[----:B-1----:R-:W-:Y:S02]  /*7400*/  FMNMX.FTZ R2, R201, R2, !PT ;  /* 0x00000002c9027209 */ /* 0x002fe40007810000 */
[----:B------:R-:W-:Y:S01]  /*7410*/  FMNMX.FTZ R0, R63, R0, !PT ;  /* 0x000000003f007209 */ /* 0x000fe20007810000 */
[----:B------:R-:W1:Y:S02]  /*7420*/  SHFL.BFLY PT, R3, R204, 0x2, 0x1f ;  /* 0x0c401f00cc037f89 */ /* 0x000e6400000e0000 */
[C---:B------:R-:W-:Y:S02]  /*7430*/  FADD.FTZ R198, -R2.reuse, R198 ;  /* 0x000000c602c67221 */ /* 0x040fe40000010100 */
[----:B------:R-:W-:Y:S02]  /*7440*/  FMUL.FTZ R219, R2, c[0x0][0x2d0] ;  /* 0x0000b40002db7a20 */ /* 0x000fe40000410000 */
[----:B------:R-:W-:Y:S02]  /*7450*/  FMUL.FTZ R198, R198, c[0x0][0x2d0] ;  /* 0x0000b400c6c67a20 */ /* 0x000fe40000410000 */
[----:B------:R-:W3:Y:S01]  /*7460*/  SHFL.BFLY PT, R201, R0, 0x2, 0x1f ;  /* 0x0c401f0000c97f89 */ /* 0x000ee200000e0000 */
[--C-:B------:R-:W-:Y:S02]  /*7470*/  FFMA.FTZ R229, R8, c[0x0][0x2d0], -R219.reuse ;  /* 0x0000b40008e57a23 */ /* 0x100fe400000108db */
[--C-:B------:R-:W-:Y:S01]  /*7480*/  FFMA.FTZ R226, R9, c[0x0][0x2d0], -R219.reuse ;  /* 0x0000b40009e27a23 */ /* 0x100fe200000108db */
[----:B------:R-:W4:Y:S01]  /*7490*/  MUFU.EX2 R198, R198 ;  /* 0x000000c600c67308 */ /* 0x000f220000000800 */
[--C-:B------:R-:W-:Y:S02]  /*74a0*/  FFMA.FTZ R213, R12, c[0x0][0x2d0], -R219.reuse ;  /* 0x0000b4000cd57a23 */ /* 0x100fe400000108db */
[--C-:B------:R-:W-:Y:S01]  /*74b0*/  FFMA.FTZ R212, R13, c[0x0][0x2d0], -R219.reuse ;  /* 0x0000b4000dd47a23 */ /* 0x100fe200000108db */
[----:B--2---:R-:W-:Y:S01]  /*74c0*/  FMNMX.FTZ R205, R205, R196, !PT ;  /* 0x000000c4cdcd7209 */ /* 0x004fe20007810000 */
[--C-:B------:R-:W-:Y:S02]  /*74d0*/  FFMA.FTZ R221, R24, c[0x0][0x2d0], -R219.reuse ;  /* 0x0000b40018dd7a23 */ /* 0x100fe400000108db */
[----:B------:R-:W-:Y:S02]  /*74e0*/  FFMA.FTZ R219, R25, c[0x0][0x2d0], -R219 ;  /* 0x0000b40019db7a23 */ /* 0x000fe400000108db */
[----:B------:R-:W2:Y:S01]  /*74f0*/  SHFL.BFLY PT, R196, R205, 0x1, 0x1f ;  /* 0x0c201f00cdc47f89 */ /* 0x000ea200000e0000 */
[----:B------:R-:W-:Y:S01]  /*7500*/  MUFU.EX2 R229, R229 ;  /* 0x000000e500e57308 */ /* 0x000fe20000000800 */
[----:B-1----:R-:W-:Y:S06]  /*7510*/  FMNMX.FTZ R204, R204, R3, !PT ;  /* 0x00000003cccc7209 */ /* 0x002fec0007810000 */
[----:B------:R-:W1:Y:S01]  /*7520*/  SHFL.BFLY PT, R3, R204, 0x1, 0x1f ;  /* 0x0c201f00cc037f89 */ /* 0x000e6200000e0000 */
[----:B---3--:R-:W-:Y:S02]  /*7530*/  FMNMX.FTZ R201, R0, R201, !PT ;  /* 0x000000c900c97209 */ /* 0x008fe40007810000 */
[----:B------:R-:W3:Y:S01]  /*7540*/  MUFU.EX2 R226, R226 ;  /* 0x000000e200e27308 */ /* 0x000ee20000000800 */
[C---:B----4-:R-:W-:Y:S04]  /*7550*/  FMUL.FTZ R8, R198.reuse, R188 ;  /* 0x000000bcc6087220 */ /* 0x050fe80000410000 */
[----:B------:R-:W4:Y:S01]  /*7560*/  SHFL.BFLY PT, R0, R201, 0x1, 0x1f ;  /* 0x0c201f00c9007f89 */ /* 0x000f2200000e0000 */
[C---:B------:R-:W-:Y:S02]  /*7570*/  FMUL.FTZ R9, R198.reuse, R189 ;  /* 0x000000bdc6097220 */ /* 0x040fe40000410000 */
[C---:B------:R-:W-:Y:S02]  /*7580*/  FMUL.FTZ R12, R198.reuse, R184 ;  /* 0x000000b8c60c7220 */ /* 0x040fe40000410000 */
[C---:B------:R-:W-:Y:S01]  /*7590*/  FMUL.FTZ R13, R198.reuse, R185 ;  /* 0x000000b9c60d7220 */ /* 0x040fe20000410000 */
[----:B------:R-:W-:Y:S01]  /*75a0*/  MUFU.EX2 R213, R213 ;  /* 0x000000d500d57308 */ /* 0x000fe20000000800 */
[C---:B------:R-:W-:Y:S01]  /*75b0*/  FMUL.FTZ R72, R198.reuse, R72 ;  /* 0x00000048c6487220 */ /* 0x040fe20000410000 */
[----:B--2---:R-:W-:Y:S01]  /*75c0*/  FMNMX.FTZ R196, R205, R196, !PT ;  /* 0x000000c4cdc47209 */ /* 0x004fe20007810000 */
[C---:B------:R-:W-:Y:S02]  /*75d0*/  FMUL.FTZ R73, R198.reuse, R73 ;  /* 0x00000049c6497220 */ /* 0x040fe40000410000 */
[----:B------:R-:W-:Y:S02]  /*75e0*/  FMUL.FTZ R76, R198, R76 ;  /* 0x0000004cc64c7220 */ /* 0x000fe40000410000 */
[C---:B------:R-:W-:Y:S02]  /*75f0*/  FADD.FTZ R199, -R196.reuse, R199 ;  /* 0x000000c7c4c77221 */ /* 0x040fe40000010100 */
[----:B------:R-:W-:Y:S01]  /*7600*/  FMUL.FTZ R216, R196, c[0x0][0x2d0] ;  /* 0x0000b400c4d87a20 */ /* 0x000fe20000410000 */
[----:B-1----:R-:W-:Y:S01]  /*7610*/  FMNMX.FTZ R3, R204, R3, !PT ;  /* 0x00000003cc037209 */ /* 0x002fe20007810000 */
[----:B------:R-:W-:Y:S01]  /*7620*/  FMUL.FTZ R199, R199, c[0x0][0x2d0] ;  /* 0x0000b400c7c77a20 */ /* 0x000fe20000410000 */
[----:B------:R-:W1:Y:S01]  /*7630*/  LDSM.16.MT88.4 R204, [R246+0x100] ;  /* 0x00010000f6cc783b */ /* 0x000e620000004200 */
[----:B------:R-:W-:Y:S01]  /*7640*/  FFMA.FTZ R210, R16, c[0x0][0x2d0], -R216 ;  /* 0x0000b40010d27a23 */ /* 0x000fe200000108d8 */
[----:B------:R-:W-:Y:S01]  /*7650*/  MUFU.EX2 R212, R212 ;  /* 0x000000d400d47308 */ /* 0x000fe20000000800 */
[C---:B------:R-:W-:Y:S01]  /*7660*/  FADD.FTZ R200, -R3.reuse, R200 ;  /* 0x000000c803c87221 */ /* 0x040fe20000010100 */
[----:B---3--:R-:W-:Y:S01]  /*7670*/  F2FP.PACK_AB R188, R226, R229 ;  /* 0x000000e5e2bc723e */ /* 0x008fe200000000ff */
[----:B------:R-:W-:Y:S01]  /*7680*/  FMUL.FTZ R218, R3, c[0x0][0x2d0] ;  /* 0x0000b40003da7a20 */ /* 0x000fe20000410000 */
[----:B----4-:R-:W-:Y:S01]  /*7690*/  FMNMX.FTZ R0, R0, R201, !PT ;  /* 0x000000c900007209 */ /* 0x010fe20007810000 */
[----:B------:R-:W-:Y:S02]  /*76a0*/  FMUL.FTZ R200, R200, c[0x0][0x2d0] ;  /* 0x0000b400c8c87a20 */ /* 0x000fe40000410000 */
[----:B------:R-:W-:Y:S02]  /*76b0*/  FFMA.FTZ R208, R17, c[0x0][0x2d0], -R216 ;  /* 0x0000b40011d07a23 */ /* 0x000fe400000108d8 */
[--C-:B------:R-:W-:Y:S01]  /*76c0*/  FFMA.FTZ R209, R18, c[0x0][0x2d0], -R218.reuse ;  /* 0x0000b40012d17a23 */ /* 0x100fe200000108da */
[----:B------:R-:W2:Y:S01]  /*76d0*/  MUFU.EX2 R199, R199 ;  /* 0x000000c700c77308 */ /* 0x000ea20000000800 */
[----:B------:R-:W-:Y:S02]  /*76e0*/  FFMA.FTZ R211, R19, c[0x0][0x2d0], -R218 ;  /* 0x0000b40013d37a23 */ /* 0x000fe400000108da */
[--C-:B------:R-:W-:Y:S02]  /*76f0*/  FFMA.FTZ R224, R4, c[0x0][0x2d0], -R216.reuse ;  /* 0x0000b40004e07a23 */ /* 0x100fe400000108d8 */
[----:B------:R-:W-:Y:S02]  /*7700*/  FFMA.FTZ R225, R5, c[0x0][0x2d0], -R216 ;  /* 0x0000b40005e17a23 */ /* 0x000fe400000108d8 */
[--C-:B------:R-:W-:Y:S02]  /*7710*/  FFMA.FTZ R227, R6, c[0x0][0x2d0], -R218.reuse ;  /* 0x0000b40006e37a23 */ /* 0x100fe400000108da */
[----:B------:R-:W-:Y:S01]  /*7720*/  FFMA.FTZ R223, R7, c[0x0][0x2d0], -R218 ;  /* 0x0000b40007df7a23 */ /* 0x000fe200000108da */
[----:B------:R-:W3:Y:S01]  /*7730*/  MUFU.EX2 R200, R200 ;  /* 0x000000c800c87308 */ /* 0x000ee20000000800 */
[C---:B------:R-:W-:Y:S02]  /*7740*/  FMUL.FTZ R231, R0.reuse, c[0x0][0x2d0] ;  /* 0x0000b40000e77a20 */ /* 0x040fe40000410000 */
[----:B------:R-:W-:Y:S02]  /*7750*/  FADD.FTZ R197, -R0, R197 ;  /* 0x000000c500c57221 */ /* 0x000fe40000010100 */
[--C-:B------:R-:W-:Y:S02]  /*7760*/  FFMA.FTZ R230, R10, c[0x0][0x2d0], -R231.reuse ;  /* 0x0000b4000ae67a23 */ /* 0x100fe400000108e7 */
[----:B------:R-:W-:Y:S02]  /*7770*/  FMUL.FTZ R197, R197, c[0x0][0x2d0] ;  /* 0x0000b400c5c57a20 */ /* 0x000fe40000410000 */
[--C-:B------:R-:W-:Y:S01]  /*7780*/  FFMA.FTZ R228, R11, c[0x0][0x2d0], -R231.reuse ;  /* 0x0000b4000be47a23 */ /* 0x100fe200000108e7 */
[----:B------:R-:W-:Y:S01]  /*7790*/  MUFU.EX2 R223, R223 ;  /* 0x000000df00df7308 */ /* 0x000fe20000000800 */
[--C-:B------:R-:W-:Y:S02]  /*77a0*/  FFMA.FTZ R214, R14, c[0x0][0x2d0], -R231.reuse ;  /* 0x0000b4000ed67a23 */ /* 0x100fe400000108e7 */
[--C-:B------:R-:W-:Y:S02]  /*77b0*/  FFMA.FTZ R201, R15, c[0x0][0x2d0], -R231.reuse ;  /* 0x0000b4000fc97a23 */ /* 0x100fe400000108e7 */
[C---:B--2---:R-:W-:Y:S02]  /*77c0*/  FMUL.FTZ R16, R199.reuse, R180 ;  /* 0x000000b4c7107220 */ /* 0x044fe40000410000 */
[C---:B------:R-:W-:Y:S02]  /*77d0*/  FMUL.FTZ R17, R199.reuse, R181 ;  /* 0x000000b5c7117220 */ /* 0x040fe40000410000 */
[C---:B------:R-:W-:Y:S01]  /*77e0*/  FMUL.FTZ R4, R199.reuse, R192 ;  /* 0x000000c0c7047220 */ /* 0x040fe20000410000 */
[----:B------:R-:W-:Y:S01]  /*77f0*/  MUFU.EX2 R224, R224 ;  /* 0x000000e000e07308 */ /* 0x000fe20000000800 */
[C---:B------:R-:W-:Y:S02]  /*7800*/  FMUL.FTZ R5, R199.reuse, R193 ;  /* 0x000000c1c7057220 */ /* 0x040fe40000410000 */
[C---:B------:R-:W-:Y:S02]  /*7810*/  FMUL.FTZ R68, R199.reuse, R68 ;  /* 0x00000044c7447220 */ /* 0x040fe40000410000 */
[C---:B---3--:R-:W-:Y:S02]  /*7820*/  FMUL.FTZ R18, R200.reuse, R182 ;  /* 0x000000b6c8127220 */ /* 0x048fe40000410000 */
[C---:B------:R-:W-:Y:S02]  /*7830*/  FMUL.FTZ R19, R200.reuse, R183 ;  /* 0x000000b7c8137220 */ /* 0x040fe40000410000 */
[----:B------:R-:W2:Y:S01]  /*7840*/  LDSM.16.MT88.4 R180, [R240+0x100] ;  /* 0x00010000f0b4783b */ /* 0x000ea20000004200 */
[----:B------:R-:W3:Y:S01]  /*7850*/  MUFU.EX2 R225, R225 ;  /* 0x000000e100e17308 */ /* 0x000ee20000000800 */
[C---:B------:R-:W-:Y:S02]  /*7860*/  FMUL.FTZ R6, R200.reuse, R194 ;  /* 0x000000c2c8067220 */ /* 0x040fe40000410000 */
[C---:B------:R-:W-:Y:S02]  /*7870*/  FMUL.FTZ R7, R200.reuse, R195 ;  /* 0x000000c3c8077220 */ /* 0x040fe40000410000 */
[C---:B------:R-:W-:Y:S02]  /*7880*/  FMUL.FTZ R69, R199.reuse, R69 ;  /* 0x00000045c7457220 */ /* 0x040fe40000410000 */
[C---:B------:R-:W-:Y:S02]  /*7890*/  FMUL.FTZ R70, R200.reuse, R70 ;  /* 0x00000046c8467220 */ /* 0x040fe40000410000 */
[----:B------:R-:W-:Y:S01]  /*78a0*/  FMUL.FTZ R71, R200, R71 ;  /* 0x00000047c8477220 */ /* 0x000fe20000410000 */
[----:B------:R-:W-:Y:S01]  /*78b0*/  MUFU.EX2 R210, R210 ;  /* 0x000000d200d27308 */ /* 0x000fe20000000800 */
[----:B------:R-:W-:Y:S02]  /*78c0*/  FMUL.FTZ R77, R198, R77 ;  /* 0x0000004dc64d7220 */ /* 0x000fe40000410000 */
[C---:B------:R-:W-:Y:S02]  /*78d0*/  FMUL.FTZ R80, R199.reuse, R80 ;  /* 0x00000050c7507220 */ /* 0x040fe40000410000 */
[C---:B------:R-:W-:Y:S02]  /*78e0*/  FMUL.FTZ R81, R199.reuse, R81 ;  /* 0x00000051c7517220 */ /* 0x040fe40000410000 */
[C---:B------:R-:W-:Y:S02]  /*78f0*/  FMUL.FTZ R82, R200.reuse, R82 ;  /* 0x00000052c8527220 */ /* 0x040fe40000410000 */
[C---:B------:R-:W-:Y:S01]  /*7900*/  FMUL.FTZ R83, R200.reuse, R83 ;  /* 0x00000053c8537220 */ /* 0x040fe20000410000 */
[----:B------:R-:W4:Y:S01]  /*7910*/  MUFU.EX2 R208, R208 ;  /* 0x000000d000d07308 */ /* 0x000f220000000800 */
[C---:B------:R-:W-:Y:S02]  /*7920*/  FMUL.FTZ R84, R199.reuse, R84 ;  /* 0x00000054c7547220 */ /* 0x040fe40000410000 */
[----:B------:R-:W-:Y:S01]  /*7930*/  FMUL.FTZ R85, R199, R85 ;  /* 0x00000055c7557220 */ /* 0x000fe20000410000 */
[----:B---3--:R-:W-:Y:S01]  /*7940*/  F2FP.PACK_AB R192, R225, R224 ;  /* 0x000000e0e1c0723e */ /* 0x008fe200000000ff */
[C---:B------:R-:W-:Y:S02]  /*7950*/  FMUL.FTZ R86, R200.reuse, R86 ;  /* 0x00000056c8567220 */ /* 0x040fe40000410000 */
[----:B------:R-:W-:Y:S02]  /*7960*/  FMUL.FTZ R87, R200, R87 ;  /* 0x00000057c8577220 */ /* 0x000fe40000410000 */
[C---:B------:R-:W-:Y:S01]  /*7970*/  FMUL.FTZ R88, R198.reuse, R88 ;  /* 0x00000058c6587220 */ /* 0x040fe20000410000 */
[----:B------:R-:W3:Y:S01]  /*7980*/  MUFU.EX2 R227, R227 ;  /* 0x000000e300e37308 */ /* 0x000ee20000000800 */
[C---:B------:R-:W-:Y:S02]  /*7990*/  FMUL.FTZ R89, R198.reuse, R89 ;  /* 0x00000059c6597220 */ /* 0x040fe40000410000 */
[C---:B------:R-:W-:Y:S02]  /*79a0*/  FMUL.FTZ R92, R198.reuse, R92 ;  /* 0x0000005cc65c7220 */ /* 0x040fe40000410000 */
[----:B------:R-:W-:Y:S02]  /*79b0*/  FMUL.FTZ R93, R198, R93 ;  /* 0x0000005dc65d7220 */ /* 0x000fe40000410000 */
[C---:B------:R-:W-:Y:S02]  /*79c0*/  FMUL.FTZ R96, R199.reuse, R96 ;  /* 0x00000060c7607220 */ /* 0x040fe40000410000 */
[C---:B------:R-:W-:Y:S01]  /*79d0*/  FMUL.FTZ R97, R199.reuse, R97 ;  /* 0x00000061c7617220 */ /* 0x040fe20000410000 */
[----:B------:R-:W-:Y:S01]  /*79e0*/  MUFU.EX2 R209, R209 ;  /* 0x000000d100d17308 */ /* 0x000fe20000000800 */
[C---:B------:R-:W-:Y:S02]  /*79f0*/  FMUL.FTZ R98, R200.reuse, R98 ;  /* 0x00000062c8627220 */ /* 0x040fe40000410000 */
[----:B------:R-:W-:Y:S01]  /*7a00*/  FMUL.FTZ R99, R200, R99 ;  /* 0x00000063c8637220 */ /* 0x000fe20000410000 */
[----:B----4-:R-:W-:Y:S01]  /*7a10*/  F2FP.PACK_AB R194, R208, R210 ;  /* 0x000000d2d0c2723e */ /* 0x010fe200000000ff */
[C---:B------:R-:W-:Y:S02]  /*7a20*/  FMUL.FTZ R100, R199.reuse, R100 ;  /* 0x00000064c7647220 */ /* 0x040fe40000410000 */
[----:B------:R-:W-:Y:S02]  /*7a30*/  FMUL.FTZ R101, R199, R101 ;  /* 0x00000065c7657220 */ /* 0x000fe40000410000 */
[C---:B------:R-:W-:Y:S01]  /*7a40*/  FMUL.FTZ R102, R200.reuse, R102 ;  /* 0x00000066c8667220 */ /* 0x040fe20000410000 */
[----:B------:R-:W4:Y:S01]  /*7a50*/  MUFU.EX2 R211, R211 ;  /* 0x000000d300d37308 */ /* 0x000f220000000800 */
[----:B------:R-:W-:Y:S02]  /*7a60*/  FMUL.FTZ R103, R200, R103 ;  /* 0x00000067c8677220 */ /* 0x000fe40000410000 */
[C---:B------:R-:W-:Y:S01]  /*7a70*/  FMUL.FTZ R104, R198.reuse, R104 ;  /* 0x00000068c6687220 */ /* 0x040fe20000410000 */
[----:B---3--:R-:W-:Y:S01]  /*7a80*/  F2FP.PACK_AB R193, R223, R227 ;  /* 0x000000e3dfc1723e */ /* 0x008fe200000000ff */
[C---:B------:R-:W-:Y:S02]  /*7a90*/  FMUL.FTZ R105, R198.reuse, R105 ;  /* 0x00000069c6697220 */ /* 0x040fe40000410000 */
[C---:B------:R-:W-:Y:S02]  /*7aa0*/  FMUL.FTZ R108, R198.reuse, R108 ;  /* 0x0000006cc66c7220 */ /* 0x040fe40000410000 */
[----:B------:R-:W-:Y:S01]  /*7ab0*/  FMUL.FTZ R109, R198, R109 ;  /* 0x0000006dc66d7220 */ /* 0x000fe20000410000 */
[----:B------:R-:W3:Y:S01]  /*7ac0*/  MUFU.EX2 R197, R197 ;  /* 0x000000c500c57308 */ /* 0x000ee20000000800 */
        /* <DEDUP_REMOVED lines=8> */
[----:B----4-:R-:W-:Y:S01]  /*7b50*/  F2FP.PACK_AB R195, R211, R209 ;  /* 0x000000d1d3c3723e */ /* 0x010fe200000000ff */
[----:B------:R-:W-:Y:S02]  /*7b60*/  FMUL.FTZ R119, R200, R119 ;  /* 0x00000077c8777220 */ /* 0x000fe40000410000 */
[C---:B------:R-:W-:Y:S02]  /*7b70*/  FMUL.FTZ R120, R198.reuse, R120 ;  /* 0x00000078c6787220 */ /* 0x040fe40000410000 */
[----:B------:R-:W-:Y:S01]  /*7b80*/  FMUL.FTZ R121, R198, R121 ;  /* 0x00000079c6797220 */ /* 0x000fe20000410000 */
[----:B------:R-:W4:Y:S01]  /*7b90*/  MUFU.EX2 R228, R228 ;  /* 0x000000e400e47308 */ /* 0x000f220000000800 */
[-C--:B-1----:R-:W-:Y:S05]  /*7ba0*/  HMMA.16816.F32 R4, R192, R204.reuse, R4 ;  /* 0x000000ccc004723c */ /* 0x082fea0000001804 */
[C---:B---3--:R-:W-:Y:S01]  /*7bb0*/  FMUL.FTZ R10, R197.reuse, R190 ;  /* 0x000000bec50a7220 */ /* 0x048fe20000410000 */
[----:B------:R-:W-:Y:S01]  /*7bc0*/  F2FP.PACK_AB R190, R212, R213 ;  /* 0x000000d5d4be723e */ /* 0x000fe200000000ff */
[C---:B------:R-:W-:Y:S02]  /*7bd0*/  FMUL.FTZ R11, R197.reuse, R191 ;  /* 0x000000bfc50b7220 */ /* 0x040fe40000410000 */
[----:B------:R-:W-:Y:S03]  /*7be0*/  MUFU.EX2 R214, R214 ;  /* 0x000000d600d67308 */ /* 0x000fe60000000800 */
[C---:B------:R-:W-:Y:S02]  /*7bf0*/  FMUL.FTZ R14, R197.reuse, R186 ;  /* 0x000000bac50e7220 */ /* 0x040fe40000410000 */
[C---:B------:R-:W-:Y:S02]  /*7c00*/  FMUL.FTZ R15, R197.reuse, R187 ;  /* 0x000000bbc50f7220 */ /* 0x040fe40000410000 */
[C---:B------:R-:W-:Y:S02]  /*7c10*/  FMUL.FTZ R74, R197.reuse, R74 ;  /* 0x0000004ac54a7220 */ /* 0x040fe40000410000 */
[C---:B------:R-:W-:Y:S01]  /*7c20*/  FMUL.FTZ R75, R197.reuse, R75 ;  /* 0x0000004bc54b7220 */ /* 0x040fe20000410000 */
[----:B------:R-:W1:Y:S01]  /*7c30*/  MUFU.EX2 R201, R201 ;  /* 0x000000c900c97308 */ /* 0x000e620000000800 */
[C---:B------:R-:W-:Y:S02]  /*7c40*/  FMUL.FTZ R78, R197.reuse, R78 ;  /* 0x0000004ec54e7220 */ /* 0x040fe40000410000 */
[C---:B------:R-:W-:Y:S01]  /*7c50*/  FMUL.FTZ R79, R197.reuse, R79 ;  /* 0x0000004fc54f7220 */ /* 0x040fe20000410000 */
[----:B----4-:R-:W-:Y:S01]  /*7c60*/  F2FP.PACK_AB R189, R228, R230 ;  /* 0x000000e6e4bd723e */ /* 0x010fe200000000ff */
        /* <DEDUP_REMOVED lines=14> */
[----:B------:R-:W-:Y:S02]  /*7d50*/  FMUL.FTZ R125, R198, R125 ;  /* 0x0000007dc67d7220 */ /* 0x000fe40000410000 */
[C---:B------:R-:W-:Y:S02]  /*7d60*/  FMUL.FTZ R126, R197.reuse, R126 ;  /* 0x0000007ec57e7220 */ /* 0x040fe40000410000 */
[C---:B------:R-:W-:Y:S04]  /*7d70*/  HMMA.16816.F32 R8, R188.reuse, R204, R8 ;  /* 0x000000ccbc08723c */ /* 0x040fe80000001808 */
[----:B------:R-:W-:Y:S02]  /*7d80*/  FMUL.FTZ R127, R197, R127 ;  /* 0x0000007fc57f7220 */ /* 0x000fe40000410000 */
[C---:B------:R-:W-:Y:S02]  /*7d90*/  FMUL.FTZ R128, R199.reuse, R128 ;  /* 0x00000080c7807220 */ /* 0x040fe40000410000 */
[-C--:B------:R-:W-:Y:S04]  /*7da0*/  HMMA.16816.F32 R12, R188, R206.reuse, R12 ;  /* 0x000000cebc0c723c */ /* 0x080fe8000000180c */
[C---:B------:R-:W-:Y:S02]  /*7db0*/  FMUL.FTZ R129, R199.reuse, R129 ;  /* 0x00000081c7817220 */ /* 0x040fe40000410000 */
[C---:B------:R-:W-:Y:S02]  /*7dc0*/  FMUL.FTZ R130, R200.reuse, R130 ;  /* 0x00000082c8827220 */ /* 0x040fe40000410000 */
[C---:B------:R-:W-:Y:S04]  /*7dd0*/  HMMA.16816.F32 R16, R192.reuse, R206, R16 ;  /* 0x000000cec010723c */ /* 0x040fe80000001810 */
[C---:B------:R-:W-:Y:S02]  /*7de0*/  FMUL.FTZ R131, R200.reuse, R131 ;  /* 0x00000083c8837220 */ /* 0x040fe40000410000 */
[C---:B------:R-:W-:Y:S02]  /*7df0*/  FMUL.FTZ R132, R199.reuse, R132 ;  /* 0x00000084c7847220 */ /* 0x040fe40000410000 */
[-C--:B--2---:R-:W-:Y:S04]  /*7e00*/  HMMA.16816.F32 R68, R192, R180.reuse, R68 ;  /* 0x000000b4c044723c */ /* 0x084fe80000001844 */
        /* <DEDUP_REMOVED lines=14> */
[----:B------:R-:W-:Y:S02]  /*7ef0*/  FMUL.FTZ R143, R197, R143 ;  /* 0x0000008fc58f7220 */ /* 0x000fe40000410000 */
[C---:B------:R-:W-:Y:S02]  /*7f00*/  FMUL.FTZ R144, R199.reuse, R144 ;  /* 0x00000090c7907220 */ /* 0x040fe40000410000 */
[C---:B------:R-:W-:Y:S02]  /*7f10*/  FMUL.FTZ R145, R199.reuse, R145 ;  /* 0x00000091c7917220 */ /* 0x040fe40000410000 */
[C---:B------:R-:W-:Y:S02]  /*7f20*/  FMUL.FTZ R146, R200.reuse, R146 ;  /* 0x00000092c8927220 */ /* 0x040fe40000410000 */
[----:B------:R-:W-:Y:S02]  /*7f30*/  FMUL.FTZ R147, R200, R147 ;  /* 0x00000093c8937220 */ /* 0x000fe40000410000 */
[--C-:B------:R-:W-:Y:S02]  /*7f40*/  FFMA.FTZ R204, R20, c[0x0][0x2d0], -R216.reuse ;  /* 0x0000b40014cc7a23 */ /* 0x100fe400000108d8 */
[----:B------:R-:W-:Y:S02]  /*7f50*/  FMUL.FTZ R20, R199, R176 ;  /* 0x000000b0c7147220 */ /* 0x000fe40000410000 */
[----:B------:R-:W-:Y:S02]  /*7f60*/  FFMA.FTZ R205, R21, c[0x0][0x2d0], -R216 ;  /* 0x0000b40015cd7a23 */ /* 0x000fe400000108d8 */
[----:B------:R-:W-:Y:S01]  /*7f70*/  FMUL.FTZ R21, R199, R177 ;  /* 0x000000b1c7157220 */ /* 0x000fe20000410000 */
[----:B------:R-:W-:Y:S01]  /*7f80*/  MUFU.EX2 R204, R204 ;  /* 0x000000cc00cc7308 */ /* 0x000fe20000000800 */
[--C-:B------:R-:W-:Y:S02]  /*7f90*/  FFMA.FTZ R206, R22, c[0x0][0x2d0], -R218.reuse ;  /* 0x0000b40016ce7a23 */ /* 0x100fe400000108da */
[C---:B------:R-:W-:Y:S02]  /*7fa0*/  FMUL.FTZ R22, R200.reuse, R178 ;  /* 0x000000b2c8167220 */ /* 0x040fe40000410000 */
[----:B------:R-:W-:Y:S02]  /*7fb0*/  FFMA.FTZ R207, R23, c[0x0][0x2d0], -R218 ;  /* 0x0000b40017cf7a23 */ /* 0x000fe400000108da */
[----:B------:R-:W-:Y:S02]  /*7fc0*/  FMUL.FTZ R23, R200, R179 ;  /* 0x000000b3c8177220 */ /* 0x000fe40000410000 */
[----:B------:R-:W-:Y:S01]  /*7fd0*/  LDSM.16.MT88.4 R176, [R238+0x2100] ;  /* 0x00210000eeb0783b */ /* 0x000fe20000004200 */
[-C--:B-1----:R-:W-:Y:S01]  /*7fe0*/  HMMA.16816.F32 R84, R192, R180.reuse, R84 ;  /* 0x000000b4c054723c */ /* 0x082fe20000001854 */
        /* <DEDUP_REMOVED lines=8> */
[-C--:B------:R-:W-:Y:S04]  /*8070*/  HMMA.16816.F32 R92, R188, R182.reuse, R92 ;  /* 0x000000b6bc5c723c */ /* 0x080fe8000000185c */
[C---:B------:R-:W-:Y:S01]  /*8080*/  FMUL.FTZ R157, R199.reuse, R157 ;  /* 0x0000009dc79d7220 */ /* 0x040fe20000410000 */
[----:B------:R-:W-:Y:S01]  /*8090*/  MUFU.EX2 R207, R207 ;  /* 0x000000cf00cf7308 */ /* 0x000fe20000000800 */
[C---:B------:R-:W-:Y:S02]  /*80a0*/  FMUL.FTZ R158, R200.reuse, R158 ;  /* 0x0000009ec89e7220 */ /* 0x040fe40000410000 */
[C---:B------:R-:W-:Y:S01]  /*80b0*/  HMMA.16816.F32 R96, R192.reuse, R182, R96 ;  /* 0x000000b6c060723c */ /* 0x040fe20000001860 */
[----:B------:R-:W1:Y:S03]  /*80c0*/  LDSM.16.MT88.4 R180, [R238+0x100] ;  /* 0x00010000eeb4783b */ /* 0x000e660000004200 */
[----:B------:R-:W-:Y:S02]  /*80d0*/  FMUL.FTZ R159, R200, R159 ;  /* 0x0000009fc89f7220 */ /* 0x000fe40000410000 */
[C---:B------:R-:W-:Y:S02]  /*80e0*/  FMUL.FTZ R24, R199.reuse, R172 ;  /* 0x000000acc7187220 */ /* 0x040fe40000410000 */
[----:B------:R-:W-:Y:S04]  /*80f0*/  FMUL.FTZ R25, R199, R173 ;  /* 0x000000adc7197220 */ /* 0x000fe80000410000 */
[C---:B------:R-:W-:Y:S02]  /*8100*/  FMUL.FTZ R150, R197.reuse, R150 ;  /* 0x00000096c5967220 */ /* 0x040fe40000410000 */
[C---:B------:R-:W-:Y:S02]  /*8110*/  FMUL.FTZ R151, R197.reuse, R151 ;  /* 0x00000097c5977220 */ /* 0x040fe40000410000 */
[C---:B------:R-:W-:Y:S02]  /*8120*/  FMUL.FTZ R154, R197.reuse, R154 ;  /* 0x0000009ac59a7220 */ /* 0x040fe40000410000 */
[----:B------:R-:W-:Y:S02]  /*8130*/  FMUL.FTZ R155, R197, R155 ;  /* 0x0000009bc59b7220 */ /* 0x000fe40000410000 */
[--C-:B------:R-:W-:Y:S02]  /*8140*/  FFMA.FTZ R220, R26, c[0x0][0x2d0], -R231.reuse ;  /* 0x0000b4001adc7a23 */ /* 0x100fe400000108e7 */
[C---:B------:R-:W-:Y:S02]  /*8150*/  FMUL.FTZ R26, R200.reuse, R174 ;  /* 0x000000aec81a7220 */ /* 0x040fe40000410000 */
[----:B------:R-:W-:Y:S02]  /*8160*/  FFMA.FTZ R222, R27, c[0x0][0x2d0], -R231 ;  /* 0x0000b4001bde7a23 */ /* 0x000fe400000108e7 */
[----:B------:R-:W-:Y:S01]  /*8170*/  FMUL.FTZ R27, R200, R175 ;  /* 0x000000afc81b7220 */ /* 0x000fe20000410000 */
[----:B------:R-:W-:Y:S01]  /*8180*/  MUFU.EX2 R220, R220 ;  /* 0x000000dc00dc7308 */ /* 0x000fe20000000800 */
[--C-:B------:R-:W-:Y:S02]  /*8190*/  FFMA.FTZ R215, R32, c[0x0][0x2d0], -R216.reuse ;  /* 0x0000b40020d77a23 */ /* 0x100fe400000108d8 */
[----:B------:R-:W-:Y:S02]  /*81a0*/  FFMA.FTZ R216, R33, c[0x0][0x2d0], -R216 ;  /* 0x0000b40021d87a23 */ /* 0x000fe400000108d8 */
[----:B------:R-:W-:Y:S02]  /*81b0*/  FMUL.FTZ R33, R196, c[0x0][0x2d0] ;  /* 0x0000b400c4217a20 */ /* 0x000fe40000410000 */
[----:B------:R-:W-:Y:S02]  /*81c0*/  FFMA.FTZ R217, R34, c[0x0][0x2d0], -R218 ;  /* 0x0000b40022d97a23 */ /* 0x000fe400000108da */
[--C-:B------:R-:W-:Y:S01]  /*81d0*/  FFMA.FTZ R186, R48, c[0x0][0x2d0], -R33.reuse ;  /* 0x0000b40030ba7a23 */ /* 0x100fe20000010821 */
[----:B------:R-:W-:Y:S01]  /*81e0*/  MUFU.EX2 R215, R215 ;  /* 0x000000d700d77308 */ /* 0x000fe20000000800 */
[--C-:B------:R-:W-:Y:S02]  /*81f0*/  FFMA.FTZ R185, R49, c[0x0][0x2d0], -R33.reuse ;  /* 0x0000b40031b97a23 */ /* 0x100fe40000010821 */
[--C-:B------:R-:W-:Y:S01]  /*8200*/  FFMA.FTZ R184, R52, c[0x0][0x2d0], -R33.reuse ;  /* 0x0000b40034b87a23 */ /* 0x100fe20000010821 */
[-C--:B-1----:R-:W-:Y:S03]  /*8210*/  HMMA.16816.F32 R100, R192, R180.reuse, R100 ;  /* 0x000000b4c064723c */ /* 0x082fe60000001864 */
[--C-:B------:R-:W-:Y:S02]  /*8220*/  FFMA.FTZ R187, R37, c[0x0][0x2d0], -R33.reuse ;  /* 0x0000b40025bb7a23 */ /* 0x100fe40000010821 */
[----:B------:R-:W-:Y:S01]  /*8230*/  FMUL.FTZ R37, R2, c[0x0][0x2d0] ;  /* 0x0000b40002257a20 */ /* 0x000fe20000410000 */
[----:B------:R-:W-:Y:S01]  /*8240*/  MUFU.EX2 R186, R186 ;  /* 0x000000ba00ba7308 */ /* 0x000fe20000000800 */
[----:B------:R-:W-:Y:S01]  /*8250*/  FFMA.FTZ R32, R36, c[0x0][0x2d0], -R33 ;  /* 0x0000b40024207a23 */ /* 0x000fe20000010821 */
[C---:B------:R-:W-:Y:S04]  /*8260*/  HMMA.16816.F32 R104, R188.reuse, R180, R104 ;  /* 0x000000b4bc68723c */ /* 0x040fe80000001868 */
[----:B------:R-:W-:Y:S01]  /*8270*/  FMUL.FTZ R36, R3, c[0x0][0x2d0] ;  /* 0x0000b40003247a20 */ /* 0x000fe20000410000 */
[----:B------:R-:W-:Y:S01]  /*8280*/  MOV R173, R32 ;  /* 0x0000002000ad7202 */ /* 0x000fe20000000f00 */
[----:B------:R-:W-:Y:S02]  /*8290*/  FMUL.FTZ R32, R198, R168 ;  /* 0x000000a8c6207220 */ /* 0x000fe40000410000 */
[-C--:B------:R-:W-:Y:S01]  /*82a0*/  HMMA.16816.F32 R108, R188, R182.reuse, R108 ;  /* 0x000000b6bc6c723c */ /* 0x080fe2000000186c */
[----:B------:R-:W-:Y:S03]  /*82b0*/  MUFU.EX2 R216, R216 ;  /* 0x000000d800d87308 */ /* 0x000fe60000000800 */
[--C-:B------:R-:W-:Y:S02]  /*82c0*/  FFMA.FTZ R52, R50, c[0x0][0x2d0], -R36.reuse ;  /* 0x0000b40032347a23 */ /* 0x100fe40000010824 */
[--C-:B------:R-:W-:Y:S02]  /*82d0*/  FFMA.FTZ R175, R66, c[0x0][0x2d0], -R36.reuse ;  /* 0x0000b40042af7a23 */ /* 0x100fe40000010824 */
[C---:B------:R-:W-:Y:S01]  /*82e0*/  HMMA.16816.F32 R112, R192.reuse, R182, R112 ;  /* 0x000000b6c070723c */ /* 0x040fe20000001870 */
[----:B------:R-:W1:Y:S02]  /*82f0*/  LDSM.16.MT88.4 R180, [R246+0x2100] ;  /* 0x00210000f6b4783b */ /* 0x000e640000004200 */
[----:B------:R-:W-:Y:S01]  /*8300*/  MUFU.EX2 R173, R173 ;  /* 0x000000ad00ad7308 */ /* 0x000fe20000000800 */
[----:B------:R-:W-:Y:S02]  /*8310*/  FFMA.FTZ R174, R67, c[0x0][0x2d0], -R36 ;  /* 0x0000b40043ae7a23 */ /* 0x000fe40000010824 */
[--C-:B------:R-:W-:Y:S02]  /*8320*/  FFMA.FTZ R28, R28, c[0x0][0x2d0], -R37.reuse ;  /* 0x0000b4001c1c7a23 */ /* 0x100fe40000010825 */
[----:B------:R-:W-:Y:S04]  /*8330*/  FFMA.FTZ R218, R35, c[0x0][0x2d0], -R218 ;  /* 0x0000b40023da7a23 */ /* 0x000fe800000108da */
[----:B------:R-:W-:Y:S01]  /*8340*/  FMUL.FTZ R35, R197, R171 ;  /* 0x000000abc5237220 */ /* 0x000fe20000410000 */
[----:B------:R2:W-:Y:S01]  /*8350*/  MUFU.EX2 R172, R28 ;  /* 0x0000001c00ac7308 */ /* 0x0005e20000000800 */
[--C-:B------:R-:W-:Y:S02]  /*8360*/  FFMA.FTZ R171, R51, c[0x0][0x2d0], -R36.reuse ;  /* 0x0000b40033ab7a23 */ /* 0x100fe40000010824 */
[----:B------:R-:W-:Y:S01]  /*8370*/  LDSM.16.MT88.4 R48, [R246+0x900] ;  /* 0x00090000f630783b */ /* 0x000fe20000004200 */
[----:B------:R-:W-:Y:S02]  /*8380*/  FMUL.FTZ R34, R197, R170 ;  /* 0x000000aac5227220 */ /* 0x000fe40000410000 */
[----:B------:R-:W-:Y:S02]  /*8390*/  FFMA.FTZ R168, R29, c[0x0][0x2d0], -R37 ;  /* 0x0000b4001da87a23 */ /* 0x000fe40000010825 */
[----:B------:R-:W-:Y:S02]  /*83a0*/  FMUL.FTZ R37, R198, R165 ;  /* 0x000000a5c6257220 */ /* 0x000fe40000410000 */
[----:B------:R-:W-:Y:S01]  /*83b0*/  FMUL.FTZ R29, R199, R161 ;  /* 0x000000a1c71d7220 */ /* 0x000fe20000410000 */
[----:B------:R-:W-:Y:S01]  /*83c0*/  MUFU.EX2 R217, R217 ;  /* 0x000000d900d97308 */ /* 0x000fe20000000800 */
[--C-:B------:R-:W-:Y:S02]  /*83d0*/  FFMA.FTZ R170, R31, c[0x0][0x2d0], -R231.reuse ;  /* 0x0000b4001faa7a23 */ /* 0x100fe400000108e7 */
[----:B------:R-:W-:Y:S07]  /*83e0*/  FMUL.FTZ R31, R200, R163 ;  /* 0x000000a3c81f7220 */ /* 0x000fee0000410000 */
[----:B------:R-:W3:Y:S01]  /*83f0*/  MUFU.EX2 R218, R218 ;  /* 0x000000da00da7308 */ /* 0x000ee20000000800 */
[----:B--2---:R-:W-:Y:S02]  /*8400*/  FMUL.FTZ R28, R199, R160 ;  /* 0x000000a0c71c7220 */ /* 0x004fe40000410000 */
[----:B------:R-:W-:Y:S01]  /*8410*/  FFMA.FTZ R160, R63, c[0x0][0x2d0], -R231 ;  /* 0x0000b4003fa07a23 */ /* 0x000fe200000108e7 */
[-C--:B-1----:R-:W-:Y:S06]  /*8420*/  HMMA.16816.F32 R116, R192, R180.reuse, R116 ;  /* 0x000000b4c074723c */ /* 0x082fec0000001874 */
[----:B------:R-:W1:Y:S02]  /*8430*/  MUFU.EX2 R222, R222 ;  /* 0x000000de00de7308 */ /* 0x000e640000000800 */
[C---:B------:R-:W-:Y:S08]  /*8440*/  HMMA.16816.F32 R120, R188.reuse, R180, R120 ;  /* 0x000000b4bc78723c */ /* 0x040ff00000001878 */
[----:B------:R-:W2:Y:S01]  /*8450*/  MUFU.EX2 R168, R168 ;  /* 0x000000a800a87308 */ /* 0x000ea20000000800 */
[-C--:B------:R-:W-:Y:S09]  /*8460*/  HMMA.16816.F32 R124, R188, R182.reuse, R124 ;  /* 0x000000b6bc7c723c */ /* 0x080ff2000000187c */
[----:B------:R-:W-:Y:S01]  /*8470*/  MUFU.EX2 R170, R170 ;  /* 0x000000aa00aa7308 */ /* 0x000fe20000000800 */
[C---:B------:R-:W-:Y:S01]  /*8480*/  HMMA.16816.F32 R128, R192.reuse, R182, R128 ;  /* 0x000000b6c080723c */ /* 0x040fe20000001880 */
[----:B------:R-:W4:Y:S07]  /*8490*/  LDSM.16.MT88.4 R180, [R240+0x2100] ;  /* 0x00210000f0b4783b */ /* 0x000f2e0000004200 */
[-C--:B----4-:R-:W-:Y:S08]  /*84a0*/  HMMA.16816.F32 R132, R192, R180.reuse, R132 ;  /* 0x000000b4c084723c */ /* 0x090ff00000001884 */
[C---:B------:R-:W-:Y:S08]  /*84b0*/  HMMA.16816.F32 R136, R188.reuse, R180, R136 ;  /* 0x000000b4bc88723c */ /* 0x040ff00000001888 */
[-C--:B------:R-:W-:Y:S08]  /*84c0*/  HMMA.16816.F32 R140, R188, R182.reuse, R140 ;  /* 0x000000b6bc8c723c */ /* 0x080ff0000000188c */
[C---:B------:R-:W-:Y:S01]  /*84d0*/  HMMA.16816.F32 R144, R192.reuse, R182, R144 ;  /* 0x000000b6c090723c */ /* 0x040fe20000001890 */
[----:B------:R-:W4:Y:S07]  /*84e0*/  LDSM.16.MT88.4 R180, [R239+0x2100] ;  /* 0x00210000efb4783b */ /* 0x000f2e0000004200 */
[-C--:B----4-:R-:W-:Y:S08]  /*84f0*/  HMMA.16816.F32 R20, R192, R180.reuse, R20 ;  /* 0x000000b4c014723c */ /* 0x090ff00000001814 */
[C---:B------:R-:W-:Y:S07]  /*8500*/  HMMA.16816.F32 R148, R188.reuse, R180, R148 ;  /* 0x000000b4bc94723c */ /* 0x040fee0000001894 */
[--C-:B------:R-:W-:Y:S01]  /*8510*/  FFMA.FTZ R181, R64, c[0x0][0x2d0], -R33.reuse ;  /* 0x0000b40040b57a23 */ /* 0x100fe20000010821 */
[-C--:B------:R-:W-:Y:S04]  /*8520*/  HMMA.16816.F32 R152, R188, R182.reuse, R152 ;  /* 0x000000b6bc98723c */ /* 0x080fe80000001898 */
[--C-:B------:R-:W-:Y:S02]  /*8530*/  FFMA.FTZ R180, R65, c[0x0][0x2d0], -R33.reuse ;  /* 0x0000b40041b47a23 */ /* 0x100fe40000010821 */
[--C-:B------:R-:W-:Y:S02]  /*8540*/  FFMA.FTZ R65, R38, c[0x0][0x2d0], -R36.reuse ;  /* 0x0000b40026417a23 */ /* 0x100fe40000010824 */
[C---:B------:R-:W-:Y:S04]  /*8550*/  HMMA.16816.F32 R156, R192.reuse, R182, R156 ;  /* 0x000000b6c09c723c */ /* 0x040fe8000000189c */
[--C-:B------:R-:W-:Y:S02]  /*8560*/  FFMA.FTZ R64, R54, c[0x0][0x2d0], -R36.reuse ;  /* 0x0000b40036407a23 */ /* 0x100fe40000010824 */
[--C-:B------:R-:W-:Y:S02]  /*8570*/  FFMA.FTZ R38, R39, c[0x0][0x2d0], -R36.reuse ;  /* 0x0000b40027267a23 */ /* 0x100fe40000010824 */
[-C--:B------:R-:W-:Y:S04]  /*8580*/  HMMA.16816.F32 R24, R192, R176.reuse, R24 ;  /* 0x000000b0c018723c */ /* 0x080fe80000001818 */
[----:B------:R-:W-:Y:S01]  /*8590*/  FFMA.FTZ R183, R53, c[0x0][0x2d0], -R33 ;  /* 0x0000b40035b77a23 */ /* 0x000fe20000010821 */
[----:B------:R-:W-:Y:S01]  /*85a0*/  MOV R165, R38 ;  /* 0x0000002600a57202 */ /* 0x000fe20000000f00 */
[C---:B------:R-:W-:Y:S02]  /*85b0*/  FMUL.FTZ R33, R198.reuse, R169 ;  /* 0x000000a9c6217220 */ /* 0x040fe40000410000 */
[----:B------:R-:W-:Y:S04]  /*85c0*/  FFMA.FTZ R182, R55, c[0x0][0x2d0], -R36 ;  /* 0x0000b40037b67a23 */ /* 0x000fe80000010824 */
[----:B------:R-:W-:Y:S01]  /*85d0*/  FMUL.FTZ R36, R198, R164 ;  /* 0x000000a4c6247220 */ /* 0x000fe20000410000 */
[C---:B------:R-:W-:Y:S04]  /*85e0*/  HMMA.16816.F32 R32, R188.reuse, R176, R32 ;  /* 0x000000b0bc20723c */ /* 0x040fe80000001820 */
[C---:B------:R-:W-:Y:S02]  /*85f0*/  FMUL.FTZ R38, R197.reuse, R166 ;  /* 0x000000a6c5267220 */ /* 0x040fe40000410000 */
[----:B------:R-:W-:Y:S01]  /*8600*/  FMUL.FTZ R39, R197, R167 ;  /* 0x000000a7c5277220 */ /* 0x000fe20000410000 */
[----:B------:R-:W-:Y:S01]  /*8610*/  MOV R167, R52 ;  /* 0x0000003400a77202 */ /* 0x000fe20000000f00 */
[--C-:B------:R-:W-:Y:S01]  /*8620*/  FFMA.FTZ R169, R30, c[0x0][0x2d0], -R231.reuse ;  /* 0x0000b4001ea97a23 */ /* 0x100fe200000108e7 */
[----:B------:R-:W4:Y:S03]  /*8630*/  LDSM.16.MT88.4 R52, [R240+0x900] ;  /* 0x00090000f034783b */ /* 0x000f260000004200 */
[----:B------:R-:W-:Y:S01]  /*8640*/  FMUL.FTZ R30, R200, R162 ;  /* 0x000000a2c81e7220 */ /* 0x000fe20000410000 */
[-C--:B------:R-:W-:Y:S01]  /*8650*/  HMMA.16816.F32 R36, R188, R178.reuse, R36 ;  /* 0x000000b2bc24723c */ /* 0x080fe20000001824 */
[----:B------:R-:W-:Y:S02]  /*8660*/  MUFU.EX2 R189, R187 ;  /* 0x000000bb00bd7308 */ /* 0x000fe40000000800 */
[----:B------:R-:W-:Y:S04]  /*8670*/  FFMA.FTZ R162, R62, c[0x0][0x2d0], -R231 ;  /* 0x0000b4003ea27a23 */ /* 0x000fe800000108e7 */
[----:B------:R-:W-:Y:S01]  /*8680*/  FMUL.FTZ R191, R2, c[0x0][0x2d0] ;  /* 0x0000b40002bf7a20 */ /* 0x000fe20000410000 */
[----:B------:R-:W-:Y:S01]  /*8690*/  HMMA.16816.F32 R28, R192, R178, R28 ;  /* 0x000000b2c01c723c */ /* 0x000fe2000000181c */
[----:B------:R-:W5:Y:S02]  /*86a0*/  LDL.LU R179, [R1+0x20] ;  /* 0x0000200001b37983 */ /* 0x000f640000300800 */
[----:B------:R-:W2:Y:S01]  /*86b0*/  MUFU.EX2 R169, R169 ;  /* 0x000000a900a97308 */ /* 0x000ea20000000800 */
[----:B------:R-:W-:Y:S01]  /*86c0*/  FFMA.FTZ R164, R57, c[0x0][0x2d0], -R191 ;  /* 0x0000b40039a47a23 */ /* 0x000fe200000108bf */
[----:B------:R-:W5:Y:S01]  /*86d0*/  LDL.LU R178, [R1+0x1c] ;  /* 0x00001c0001b27983 */ /* 0x000f620000300800 */
[----:B------:R-:W-:Y:S01]  /*86e0*/  FFMA.FTZ R57, R43, c[0x0][0x2d0], -R231 ;  /* 0x0000b4002b397a23 */ /* 0x000fe200000108e7 */
[----:B---3--:R-:W-:Y:S01]  /*86f0*/  F2FP.PACK_AB R43, R218, R217 ;  /* 0x000000d9da2b723e */ /* 0x008fe200000000ff */
[----:B------:R-:W-:Y:S01]  /*8700*/  FFMA.FTZ R161, R61, c[0x0][0x2d0], -R191 ;  /* 0x0000b4003da17a23 */ /* 0x000fe200000108bf */
[----:B------:R-:W-:Y:S03]  /*8710*/  MOV R190, R165 ;  /* 0x000000a500be7202 */ /* 0x000fe60000000f00 */
[----:B------:R-:W-:Y:S01]  /*8720*/  FFMA.FTZ R61, R42, c[0x0][0x2d0], -R231 ;  /* 0x0000b4002a3d7a23 */ /* 0x000fe200000108e7 */
[----:B------:R-:W-:Y:S01]  /*8730*/  F2FP.PACK_AB R42, R216, R215 ;  /* 0x000000d7d82a723e */ /* 0x000fe200000000ff */
[--C-:B------:R-:W-:Y:S01]  /*8740*/  FFMA.FTZ R177, R40, c[0x0][0x2d0], -R191.reuse ;  /* 0x0000b40028b17a23 */ /* 0x100fe200000108bf */
[----:B------:R-:W-:Y:S01]  /*8750*/  F2FP.PACK_AB R40, R205, R204 ;  /* 0x000000cccd28723e */ /* 0x000fe200000000ff */
[--C-:B------:R-:W-:Y:S01]  /*8760*/  FFMA.FTZ R176, R41, c[0x0][0x2d0], -R191.reuse ;  /* 0x0000b40029b07a23 */ /* 0x100fe200000108bf */
[----:B------:R-:W-:Y:S01]  /*8770*/  F2FP.PACK_AB R41, R207, R206 ;  /* 0x000000cecf29723e */ /* 0x000fe200000000ff */
[----:B------:R3:W-:Y:S01]  /*8780*/  MUFU.EX2 R192, R65 ;  /* 0x0000004100c07308 */ /* 0x0007e20000000800 */
[--C-:B------:R-:W-:Y:S01]  /*8790*/  FFMA.FTZ R67, R44, c[0x0][0x2d0], -R191.reuse ;  /* 0x0000b4002c437a23 */ /* 0x100fe200000108bf */
[----:B------:R-:W-:Y:S01]  /*87a0*/  F2FP.PACK_AB R44, R219, R221 ;  /* 0x000000dddb2c723e */ /* 0x000fe200000000ff */
[----:B------:R-:W-:Y:S01]  /*87b0*/  FFMA.FTZ R66, R45, c[0x0][0x2d0], -R191 ;  /* 0x0000b4002d427a23 */ /* 0x000fe200000108bf */
[----:B-1----:R-:W-:Y:S01]  /*87c0*/  F2FP.PACK_AB R45, R222, R220 ;  /* 0x000000dcde2d723e */ /* 0x002fe200000000ff */
[----:B------:R-:W-:Y:S01]  /*87d0*/  FFMA.FTZ R165, R59, c[0x0][0x2d0], -R231 ;  /* 0x0000b4003ba57a23 */ /* 0x000fe200000108e7 */
[-C--:B------:R-:W-:Y:S04]  /*87e0*/  HMMA.16816.F32 R4, R40, R48.reuse, R4 ;  /* 0x000000302804723c */ /* 0x080fe80000001804 */
[----:B------:R-:W-:Y:S01]  /*87f0*/  MUFU.EX2 R62, R67 ;  /* 0x00000043003e7308 */ /* 0x000fe20000000800 */
[----:B------:R-:W-:Y:S02]  /*8800*/  FFMA.FTZ R166, R56, c[0x0][0x2d0], -R191 ;  /* 0x0000b40038a67a23 */ /* 0x000fe400000108bf */
[----:B------:R-:W-:Y:S01]  /*8810*/  FFMA.FTZ R56, R46, c[0x0][0x2d0], -R231 ;  /* 0x0000b4002e387a23 */ /* 0x000fe200000108e7 */
[----:B--2---:R-:W-:Y:S01]  /*8820*/  F2FP.PACK_AB R46, R168, R172 ;  /* 0x000000aca82e723e */ /* 0x004fe200000000ff */
[----:B------:R-:W-:Y:S03]  /*8830*/  FFMA.FTZ R163, R60, c[0x0][0x2d0], -R191 ;  /* 0x0000b4003ca37a23 */ /* 0x000fe600000108bf */
[--C-:B------:R-:W-:Y:S01]  /*8840*/  FFMA.FTZ R60, R47, c[0x0][0x2d0], -R231.reuse ;  /* 0x0000b4002f3c7a23 */ /* 0x100fe200000108e7 */
[----:B------:R-:W-:Y:S01]  /*8850*/  F2FP.PACK_AB R47, R170, R169 ;  /* 0x000000a9aa2f723e */ /* 0x000fe200000000ff */
[----:B------:R-:W-:Y:S01]  /*8860*/  MUFU.EX2 R195, R66 ;  /* 0x0000004200c37308 */ /* 0x000fe20000000800 */
[----:B------:R-:W-:Y:S01]  /*8870*/  MOV R191, R167 ;  /* 0x000000a700bf7202 */ /* 0x000fe20000000f00 */
[----:B------:R-:W-:Y:S01]  /*8880*/  FFMA.FTZ R167, R58, c[0x0][0x2d0], -R231 ;  /* 0x0000b4003aa77a23 */ /* 0x000fe200000108e7 */
[----:B---3--:R-:W2:Y:S03]  /*8890*/  LDL.LU R65, [R1+0x18] ;  /* 0x0000180001417983 */ /* 0x008ea60000300800 */
[C---:B------:R-:W-:Y:S01]  /*88a0*/  HMMA.16816.F32 R8, R44.reuse, R48, R8 ;  /* 0x000000302c08723c */ /* 0x040fe20000001808 */
[----:B------:R-:W3:Y:S03]  /*88b0*/  LDL.LU R63, [R1+0x14] ;  /* 0x00001400013f7983 */ /* 0x000ee60000300800 */
[----:B------:R-:W-:Y:S04]  /*88c0*/  MUFU.EX2 R60, R60 ;  /* 0x0000003c003c7308 */ /* 0x000fe80000000800 */
[-C--:B------:R-:W-:Y:S06]  /*88d0*/  HMMA.16816.F32 R12, R44, R50.reuse, R12 ;  /* 0x000000322c0c723c */ /* 0x080fec000000180c */
[----:B------:R-:W-:Y:S02]  /*88e0*/  MUFU.EX2 R187, R191 ;  /* 0x000000bf00bb7308 */ /* 0x000fe40000000800 */
[C---:B------:R-:W-:Y:S01]  /*88f0*/  HMMA.16816.F32 R16, R40.reuse, R50, R16 ;  /* 0x000000322810723c */ /* 0x040fe20000001810 */
[----:B------:R-:W1:Y:S07]  /*8900*/  LDSM.16.MT88.4 R48, [R239+0x900] ;  /* 0x00090000ef30783b */ /* 0x000e6e0000004200 */
[-C--:B----4-:R-:W-:Y:S01]  /*8910*/  HMMA.16816.F32 R68, R40, R52.reuse, R68 ;  /* 0x000000342844723c */ /* 0x090fe20000001844 */
[----:B------:R-:W-:Y:S07]  /*8920*/  MUFU.EX2 R191, R56 ;  /* 0x0000003800bf7308 */ /* 0x000fee0000000800 */
[C---:B------:R-:W-:Y:S03]  /*8930*/  HMMA.16816.F32 R72, R44.reuse, R52, R72 ;  /* 0x000000342c48723c */ /* 0x040fe60000001848 */
[----:B------:R-:W-:Y:S05]  /*8940*/  MUFU.EX2 R231, R171 ;  /* 0x000000ab00e77308 */ /* 0x000fea0000000800 */
[-C--:B------:R-:W-:Y:S05]  /*8950*/  HMMA.16816.F32 R76, R44, R54.reuse, R76 ;  /* 0x000000362c4c723c */ /* 0x080fea000000184c */
[----:B------:R4:W-:Y:S03]  /*8960*/  MUFU.EX2 R171, R57 ;  /* 0x0000003900ab7308 */ /* 0x0009e60000000800 */
[C---:B------:R-:W-:Y:S01]  /*8970*/  HMMA.16816.F32 R80, R40.reuse, R54, R80 ;  /* 0x000000362850723c */ /* 0x040fe20000001850 */
[----:B------:R-:W4:Y:S06]  /*8980*/  LDSM.16.MT88.4 R52, [R238+0x900] ;  /* 0x00090000ee34783b */ /* 0x000f2c0000004200 */
[----:B------:R-:W-:Y:S01]  /*8990*/  MUFU.EX2 R188, R190 ;  /* 0x000000be00bc7308 */ /* 0x000fe20000000800 */
[-C--:B-1----:R-:W-:Y:S08]  /*89a0*/  HMMA.16816.F32 R84, R40, R48.reuse, R84 ;  /* 0x000000302854723c */ /* 0x082ff00000001854 */
[C---:B------:R-:W-:Y:S01]  /*89b0*/  HMMA.16816.F32 R88, R44.reuse, R48, R88 ;  /* 0x000000302c58723c */ /* 0x040fe20000001858 */
[----:B------:R-:W-:Y:S01]  /*89c0*/  MUFU.EX2 R190, R61 ;  /* 0x0000003d00be7308 */ /* 0x000fe20000000800 */
[----:B----4-:R-:W-:Y:S06]  /*89d0*/  LDSM.16.MT88.4 R56, [R240+0x1100] ;  /* 0x00110000f038783b */ /* 0x010fec0000004200 */
[-C--:B------:R-:W-:Y:S03]  /*89e0*/  HMMA.16816.F32 R92, R44, R50.reuse, R92 ;  /* 0x000000322c5c723c */ /* 0x080fe6000000185c */
[----:B------:R-:W-:Y:S05]  /*89f0*/  MUFU.EX2 R194, R185 ;  /* 0x000000b900c27308 */ /* 0x000fea0000000800 */
[C---:B------:R-:W-:Y:S01]  /*8a00*/  HMMA.16816.F32 R96, R40.reuse, R50, R96 ;  /* 0x000000322860723c */ /* 0x040fe20000001860 */
[----:B------:R-:W1:Y:S04]  /*8a10*/  LDSM.16.MT88.4 R48, [R246+0x2900] ;  /* 0x00290000f630783b */ /* 0x000e680000004200 */
[----:B------:R-:W-:Y:S03]  /*8a20*/  MUFU.EX2 R193, R177 ;  /* 0x000000b100c17308 */ /* 0x000fe60000000800 */
[-C--:B------:R-:W-:Y:S07]  /*8a30*/  HMMA.16816.F32 R100, R40, R52.reuse, R100 ;  /* 0x000000342864723c */ /* 0x080fee0000001864 */
[----:B------:R-:W4:Y:S01]  /*8a40*/  MUFU.EX2 R185, R176 ;  /* 0x000000b000b97308 */ /* 0x000f220000000800 */
[C---:B------:R-:W-:Y:S08]  /*8a50*/  HMMA.16816.F32 R104, R44.reuse, R52, R104 ;  /* 0x000000342c68723c */ /* 0x040ff00000001868 */
[-C--:B------:R-:W-:Y:S01]  /*8a60*/  HMMA.16816.F32 R108, R44, R54.reuse, R108 ;  /* 0x000000362c6c723c */ /* 0x080fe2000000186c */
[----:B------:R-:W-:Y:S07]  /*8a70*/  MUFU.EX2 R163, R163 ;  /* 0x000000a300a37308 */ /* 0x000fee0000000800 */
[C---:B------:R-:W-:Y:S01]  /*8a80*/  HMMA.16816.F32 R112, R40.reuse, R54, R112 ;  /* 0x000000362870723c */ /* 0x040fe20000001870 */
[----:B------:R-:W4:Y:S07]  /*8a90*/  LDSM.16.MT88.4 R52, [R240+0x2900] ;  /* 0x00290000f034783b */ /* 0x000f2e0000004200 */
[-C--:B-1----:R-:W-:Y:S08]  /*8aa0*/  HMMA.16816.F32 R116, R40, R48.reuse, R116 ;  /* 0x000000302874723c */ /* 0x082ff00000001874 */
[C---:B------:R-:W-:Y:S08]  /*8ab0*/  HMMA.16816.F32 R120, R44.reuse, R48, R120 ;  /* 0x000000302c78723c */ /* 0x040ff00000001878 */
[-C--:B------:R-:W-:Y:S08]  /*8ac0*/  HMMA.16816.F32 R124, R44, R50.reuse, R124 ;  /* 0x000000322c7c723c */ /* 0x080ff0000000187c */
[C---:B------:R-:W-:Y:S01]  /*8ad0*/  HMMA.16816.F32 R128, R40.reuse, R50, R128 ;  /* 0x000000322880723c */ /* 0x040fe20000001880 */
[----:B------:R-:W1:Y:S07]  /*8ae0*/  LDSM.16.MT88.4 R48, [R239+0x2900] ;  /* 0x00290000ef30783b */ /* 0x000e6e0000004200 */
[-C--:B----4-:R-:W-:Y:S08]  /*8af0*/  HMMA.16816.F32 R132, R40, R52.reuse, R132 ;  /* 0x000000342884723c */ /* 0x090ff00000001884 */
        /* <DEDUP_REMOVED lines=13> */
[----:B------:R-:W-:Y:S01]  /*8bd0*/  HMMA.16816.F32 R28, R40, R54, R28 ;  /* 0x00000036281c723c */ /* 0x000fe2000000181c */
[----:B------:R-:W4:Y:S03]  /*8be0*/  LDSM.16.MT88.4 R52, [R239+0x1100] ;  /* 0x00110000ef34783b */ /* 0x000f260000004200 */
[----:B------:R-:W-:Y:S02]  /*8bf0*/  F2FP.PACK_AB R45, R171, R190 ;  /* 0x000000beab2d723e */ /* 0x000fe400000000ff */
[----:B------:R-:W-:Y:S02]  /*8c00*/  F2FP.PACK_AB R46, R195, R62 ;  /* 0x0000003ec32e723e */ /* 0x000fe400000000ff */
[----:B------:R-:W-:Y:S04]  /*8c10*/  F2FP.PACK_AB R40, R189, R173 ;  /* 0x000000adbd28723e */ /* 0x000fe800000000ff */
[----:B------:R-:W-:Y:S02]  /*8c20*/  F2FP.PACK_AB R41, R188, R192 ;  /* 0x000000c0bc29723e */ /* 0x000fe400000000ff */
[----:B------:R-:W-:Y:S01]  /*8c30*/  F2FP.PACK_AB R42, R194, R186 ;  /* 0x000000bac22a723e */ /* 0x000fe200000000ff */
[----:B-----5:R-:W-:Y:S01]  /*8c40*/  FFMA.FTZ R224, R199, R179, R224 ;  /* 0x000000b3c7e07223 */ /* 0x020fe200000100e0 */
[----:B------:R-:W-:Y:S01]  /*8c50*/  F2FP.PACK_AB R43, R231, R187 ;  /* 0x000000bbe72b723e */ /* 0x000fe200000000ff */
[----:B------:R5:W-:Y:S01]  /*8c60*/  MUFU.EX2 R199, R64 ;  /* 0x0000004000c77308 */ /* 0x000be20000000800 */
[----:B------:R-:W-:Y:S02]  /*8c70*/  FFMA.FTZ R227, R200, R178, R227 ;  /* 0x000000b2c8e37223 */ /* 0x000fe400000100e3 */
[----:B------:R-:W-:Y:S02]  /*8c80*/  FADD.FTZ R176, R225, R224 ;  /* 0x000000e0e1b07221 */ /* 0x000fe40000010000 */
[----:B------:R-:W-:Y:S01]  /*8c90*/  FADD.FTZ R177, R223, R227 ;  /* 0x000000e3dfb17221 */ /* 0x000fe20000010000 */
[-C--:B-1----:R-:W-:Y:S03]  /*8ca0*/  HMMA.16816.F32 R4, R40, R48.reuse, R4 ;  /* 0x000000302804723c */ /* 0x082fe60000001804 */
[----:B------:R-:W-:Y:S01]  /*8cb0*/  MOV R227, R60 ;  /* 0x0000003c00e37202 */ /* 0x000fe20000000f00 */
[----:B------:R-:W-:Y:S01]  /*8cc0*/  MUFU.EX2 R200, R182 ;  /* 0x000000b600c87308 */ /* 0x000fe20000000800 */
[----:B------:R-:W-:Y:S01]  /*8cd0*/  FADD.FTZ R177, R209, R177 ;  /* 0x000000b1d1b17221 */ /* 0x000fe20000010000 */
[----:B------:R-:W-:Y:S01]  /*8ce0*/  MOV R209, R195 ;  /* 0x000000c300d17202 */ /* 0x000fe20000000f00 */
[----:B------:R-:W-:Y:S01]  /*8cf0*/  FADD.FTZ R176, R210, R176 ;  /* 0x000000b0d2b07221 */ /* 0x000fe20000010000 */
[----:B------:R-:W-:Y:S01]  /*8d00*/  F2FP.PACK_AB R47, R227, R191 ;  /* 0x000000bfe32f723e */ /* 0x000fe200000000ff */
[----:B------:R-:W-:Y:S03]  /*8d10*/  FADD.FTZ R211, R211, R177 ;  /* 0x000000b1d3d37221 */ /* 0x000fe60000010000 */
[----:B------:R-:W-:Y:S01]  /*8d20*/  MOV R177, R189 ;  /* 0x000000bd00b17202 */ /* 0x000fe20000000f00 */
[----:B------:R-:W-:Y:S01]  /*8d30*/  FADD.FTZ R208, R208, R176 ;  /* 0x000000b0d0d07221 */ /* 0x000fe20000010000 */
[----:B------:R-:W-:Y:S01]  /*8d40*/  MUFU.EX2 R223, R181 ;  /* 0x000000b500df7308 */ /* 0x000fe20000000800 */
[C---:B------:R-:W-:Y:S04]  /*8d50*/  HMMA.16816.F32 R8, R44.reuse, R48, R8 ;  /* 0x000000302c08723c */ /* 0x040fe80000001808 */
[----:B------:R-:W-:Y:S01]  /*8d60*/  MOV R176, R190 ;  /* 0x000000be00b07202 */ /* 0x000fe20000000f00 */
[----:B------:R-:W-:Y:S02]  /*8d70*/  FADD.FTZ R208, R204, R208 ;  /* 0x000000d0ccd07221 */ /* 0x000fe40000010000 */
[----:B------:R-:W-:Y:S01]  /*8d80*/  FADD.FTZ R211, R206, R211 ;  /* 0x000000d3ced37221 */ /* 0x000fe20000010000 */
[-C--:B------:R-:W-:Y:S01]  /*8d90*/  HMMA.16816.F32 R12, R44, R50.reuse, R12 ;  /* 0x000000322c0c723c */ /* 0x080fe2000000180c */
[----:B------:R-:W-:Y:S03]  /*8da0*/  MUFU.EX2 R224, R180 ;  /* 0x000000b400e07308 */ /* 0x000fe60000000800 */
[----:B------:R-:W-:Y:S02]  /*8db0*/  FADD.FTZ R208, R205, R208 ;  /* 0x000000d0cdd07221 */ /* 0x000fe40000010000 */
[----:B------:R-:W-:Y:S02]  /*8dc0*/  FADD.FTZ R211, R207, R211 ;  /* 0x000000d3cfd37221 */ /* 0x000fe40000010000 */
[C---:B------:R-:W-:Y:S01]  /*8dd0*/  HMMA.16816.F32 R16, R40.reuse, R50, R16 ;  /* 0x000000322810723c */ /* 0x040fe20000001810 */
[----:B------:R-:W1:Y:S02]  /*8de0*/  LDSM.16.MT88.4 R48, [R238+0x1100] ;  /* 0x00110000ee30783b */ /* 0x000e640000004200 */
[----:B------:R4:W-:Y:S01]  /*8df0*/  MUFU.EX2 R225, R175 ;  /* 0x000000af00e17308 */ /* 0x0009e20000000800 */
[----:B--2---:R-:W-:Y:S02]  /*8e00*/  FFMA.FTZ R229, R198, R65, R229 ;  /* 0x00000041c6e57223 */ /* 0x004fe400000100e5 */
[----:B---3--:R-:W-:Y:S02]  /*8e10*/  FFMA.FTZ R230, R197, R63, R230 ;  /* 0x0000003fc5e67223 */ /* 0x008fe400000100e6 */
[-C--:B------:R-:W-:Y:S01]  /*8e20*/  HMMA.16816.F32 R68, R40, R56.reuse, R68 ;  /* 0x000000382844723c */ /* 0x080fe20000001844 */
[----:B-----5:R-:W-:Y:S03]  /*8e30*/  LDSM.16.MT88.4 R64, [R239+0x3100] ;  /* 0x00310000ef40783b */ /* 0x020fe60000004200 */
[----:B------:R-:W-:Y:S01]  /*8e40*/  FADD.FTZ R178, R226, R229 ;  /* 0x000000e5e2b27221 */ /* 0x000fe20000010000 */
[----:B------:R2:W-:Y:S01]  /*8e50*/  MUFU.EX2 R198, R183 ;  /* 0x000000b700c67308 */ /* 0x0005e20000000800 */
[----:B------:R-:W-:Y:S02]  /*8e60*/  FADD.FTZ R179, R228, R230 ;  /* 0x000000e6e4b37221 */ /* 0x000fe40000010000 */
[C---:B------:R-:W-:Y:S04]  /*8e70*/  HMMA.16816.F32 R72, R44.reuse, R56, R72 ;  /* 0x000000382c48723c */ /* 0x040fe80000001848 */
[----:B------:R-:W-:Y:S01]  /*8e80*/  FADD.FTZ R178, R213, R178 ;  /* 0x000000b2d5b27221 */ /* 0x000fe20000010000 */
[----:B------:R-:W-:Y:S01]  /*8e90*/  MOV R213, R194 ;  /* 0x000000c200d57202 */ /* 0x000fe20000000f00 */
[----:B------:R-:W-:Y:S01]  /*8ea0*/  FADD.FTZ R179, R214, R179 ;  /* 0x000000b3d6b37221 */ /* 0x000fe20000010000 */
[----:B------:R3:W-:Y:S01]  /*8eb0*/  MUFU.EX2 R197, R184 ;  /* 0x000000b800c57308 */ /* 0x0007e20000000800 */
[-C--:B------:R-:W-:Y:S04]  /*8ec0*/  HMMA.16816.F32 R76, R44, R58.reuse, R76 ;  /* 0x0000003a2c4c723c */ /* 0x080fe8000000184c */
[----:B----4-:R-:W-:Y:S01]  /*8ed0*/  MOV R175, R227 ;  /* 0x000000e300af7202 */ /* 0x010fe20000000f00 */
[----:B------:R-:W-:Y:S01]  /*8ee0*/  FADD.FTZ R201, R201, R179 ;  /* 0x000000b3c9c97221 */ /* 0x000fe20000010000 */
[----:B------:R-:W-:Y:S01]  /*8ef0*/  MOV R214, R191 ;  /* 0x000000bf00d67202 */ /* 0x000fe20000000f00 */
[----:B------:R-:W-:Y:S01]  /*8f00*/  FADD.FTZ R212, R212, R178 ;  /* 0x000000b2d4d47221 */ /* 0x000fe20000010000 */
[C---:B------:R-:W-:Y:S01]  /*8f10*/  HMMA.16816.F32 R80, R40.reuse, R58, R80 ;  /* 0x0000003a2850723c */ /* 0x040fe20000001850 */
[----:B------:R-:W-:Y:S01]  /*8f20*/  LDSM.16.MT88.4 R56, [R240+0x3100] ;  /* 0x00310000f038783b */ /* 0x000fe20000004200 */
[----:B------:R4:W-:Y:S02]  /*8f30*/  MUFU.EX2 R226, R174 ;  /* 0x000000ae00e27308 */ /* 0x0009e40000000800 */
[----:B------:R-:W-:Y:S01]  /*8f40*/  MOV R210, R175 ;  /* 0x000000af00d27202 */ /* 0x000fe20000000f00 */
[----:B------:R-:W-:Y:S01]  /*8f50*/  FADD.FTZ R208, R215, R208 ;  /* 0x000000d0d7d07221 */ /* 0x000fe20000010000 */
[----:B------:R-:W-:Y:S01]  /*8f60*/  MOV R175, R192 ;  /* 0x000000c000af7202 */ /* 0x000fe20000000f00 */
[----:B------:R-:W-:Y:S01]  /*8f70*/  FADD.FTZ R201, R220, R201 ;  /* 0x000000c9dcc97221 */ /* 0x000fe20000010000 */
[-C--:B------:R-:W-:Y:S01]  /*8f80*/  HMMA.16816.F32 R84, R40, R52.reuse, R84 ;  /* 0x000000342854723c */ /* 0x080fe20000001854 */
[----:B--2---:R-:W-:Y:S03]  /*8f90*/  LDSM.16.MT88.4 R180, [R246+0x1900] ;  /* 0x00190000f6b4783b */ /* 0x004fe60000004200 */
[----:B------:R-:W-:Y:S01]  /*8fa0*/  MUFU.EX2 R227, R166 ;  /* 0x000000a600e37308 */ /* 0x000fe20000000800 */
[----:B------:R-:W-:Y:S01]  /*8fb0*/  MOV R178, R188 ;  /* 0x000000bc00b27202 */ /* 0x000fe20000000f00 */
[----:B------:R-:W-:Y:S01]  /*8fc0*/  FADD.FTZ R208, R216, R208 ;  /* 0x000000d0d8d07221 */ /* 0x000fe20000010000 */
[----:B---3--:R-:W-:Y:S01]  /*8fd0*/  MOV R184, R62 ;  /* 0x0000003e00b87202 */ /* 0x008fe20000000f00 */
[C---:B------:R-:W-:Y:S01]  /*8fe0*/  HMMA.16816.F32 R88, R44.reuse, R52, R88 ;  /* 0x000000342c58723c */ /* 0x040fe20000001858 */
[----:B------:R-:W2:Y:S03]  /*8ff0*/  LDSM.16.MT88.4 R60, [R246+0x3100] ;  /* 0x00310000f63c783b */ /* 0x000ea60000004200 */
[----:B------:R-:W-:Y:S02]  /*9000*/  FADD.FTZ R208, R173, R208 ;  /* 0x000000d0add07221 */ /* 0x000fe40000010000 */
[----:B------:R-:W3:Y:S01]  /*9010*/  MUFU.EX2 R228, R164 ;  /* 0x000000a400e47308 */ /* 0x000ee20000000800 */
[----:B------:R-:W-:Y:S01]  /*9020*/  FADD.FTZ R201, R222, R201 ;  /* 0x000000c9dec97221 */ /* 0x000fe20000010000 */
[-C--:B------:R-:W-:Y:S04]  /*9030*/  HMMA.16816.F32 R92, R44, R54.reuse, R92 ;  /* 0x000000362c5c723c */ /* 0x080fe8000000185c */
[----:B----4-:R-:W-:Y:S01]  /*9040*/  MOV R174, R193 ;  /* 0x000000c100ae7202 */ /* 0x010fe20000000f00 */
[----:B------:R-:W-:Y:S02]  /*9050*/  FADD.FTZ R201, R169, R201 ;  /* 0x000000c9a9c97221 */ /* 0x000fe40000010000 */
[----:B------:R-:W-:Y:S01]  /*9060*/  FADD.FTZ R212, R221, R212 ;  /* 0x000000d4ddd47221 */ /* 0x000fe20000010000 */
[C---:B------:R-:W-:Y:S01]  /*9070*/  HMMA.16816.F32 R96, R40.reuse, R54, R96 ;  /* 0x000000362860723c */ /* 0x040fe20000001860 */
[----:B------:R-:W4:Y:S01]  /*9080*/  LDSM.16.MT88.4 R52, [R238+0x3100] ;  /* 0x00310000ee34783b */ /* 0x000f220000004200 */
[----:B------:R-:W-:Y:S02]  /*9090*/  MUFU.EX2 R229, R167 ;  /* 0x000000a700e57308 */ /* 0x000fe40000000800 */
[----:B------:R-:W-:Y:S02]  /*90a0*/  FADD.FTZ R201, R170, R201 ;  /* 0x000000c9aac97221 */ /* 0x000fe40000010000 */
[----:B------:R-:W-:Y:S02]  /*90b0*/  FADD.FTZ R212, R219, R212 ;  /* 0x000000d4dbd47221 */ /* 0x000fe40000010000 */
[-C--:B-1----:R-:W-:Y:S04]  /*90c0*/  HMMA.16816.F32 R100, R40, R48.reuse, R100 ;  /* 0x000000302864723c */ /* 0x082fe80000001864 */
[----:B------:R-:W-:Y:S01]  /*90d0*/  FADD.FTZ R212, R172, R212 ;  /* 0x000000d4acd47221 */ /* 0x000fe20000010000 */
[----:B------:R-:W1:Y:S01]  /*90e0*/  MUFU.EX2 R230, R165 ;  /* 0x000000a500e67308 */ /* 0x000e620000000800 */
[----:B---3--:R-:W-:Y:S01]  /*90f0*/  F2FP.PACK_AB R164, R228, R227 ;  /* 0x000000e3e4a4723e */ /* 0x008fe200000000ff */
[----:B------:R-:W-:Y:S01]  /*9100*/  FADD.FTZ R211, R217, R211 ;  /* 0x000000d3d9d37221 */ /* 0x000fe20000010000 */
[C---:B------:R-:W-:Y:S04]  /*9110*/  HMMA.16816.F32 R104, R44.reuse, R48, R104 ;  /* 0x000000302c68723c */ /* 0x040fe80000001868 */
[----:B------:R-:W-:Y:S02]  /*9120*/  FADD.FTZ R212, R168, R212 ;  /* 0x000000d4a8d47221 */ /* 0x000fe40000010000 */
[----:B------:R-:W-:Y:S02]  /*9130*/  FADD.FTZ R211, R218, R211 ;  /* 0x000000d3dad37221 */ /* 0x000fe40000010000 */
[-C--:B------:R-:W-:Y:S08]  /*9140*/  HMMA.16816.F32 R108, R44, R50.reuse, R108 ;  /* 0x000000322c6c723c */ /* 0x080ff0000000186c */
[C---:B------:R-:W-:Y:S01]  /*9150*/  HMMA.16816.F32 R112, R40.reuse, R50, R112 ;  /* 0x000000322870723c */ /* 0x040fe20000001870 */
[----:B------:R-:W3:Y:S03]  /*9160*/  LDSM.16.MT88.4 R48, [R240+0x1900] ;  /* 0x00190000f030783b */ /* 0x000ee60000004200 */
[----:B-1----:R-:W-:Y:S04]  /*9170*/  F2FP.PACK_AB R165, R230, R229 ;  /* 0x000000e5e6a5723e */ /* 0x002fe800000000ff */
        /* <DEDUP_REMOVED lines=9> */
[----:B------:R-:W1:Y:S07]  /*9210*/  LDSM.16.MT88.4 R56, [R239+0x1900] ;  /* 0x00190000ef38783b */ /* 0x000e6e0000004200 */
[-C--:B------:R-:W-:Y:S08]  /*9220*/  HMMA.16816.F32 R20, R40, R64.reuse, R20 ;  /* 0x000000402814723c */ /* 0x080ff00000001814 */
[C---:B------:R-:W-:Y:S01]  /*9230*/  HMMA.16816.F32 R148, R44.reuse, R64, R148 ;  /* 0x000000402c94723c */ /* 0x040fe20000001894 */
[----:B------:R2:W5:Y:S07]  /*9240*/  MUFU.EX2 R64, R161 ;  /* 0x000000a100407308 */ /* 0x00056e0000000800 */
[-C--:B------:R-:W-:Y:S03]  /*9250*/  HMMA.16816.F32 R152, R44, R66.reuse, R152 ;  /* 0x000000422c98723c */ /* 0x080fe60000001898 */
[----:B------:R1:W-:Y:S05]  /*9260*/  MUFU.EX2 R65, R162 ;  /* 0x000000a200417308 */ /* 0x0003ea0000000800 */
[C---:B------:R-:W-:Y:S05]  /*9270*/  HMMA.16816.F32 R156, R40.reuse, R66, R156 ;  /* 0x00000042289c723c */ /* 0x040fea000000189c */
[----:B------:R3:W3:Y:S02]  /*9280*/  MUFU.EX2 R66, R160 ;  /* 0x000000a000427308 */ /* 0x0006e40000000800 */
[----:B------:R-:W-:Y:S01]  /*9290*/  MOV R67, R163 ;  /* 0x000000a300437202 */ /* 0x000fe20000000f00 */
[-C--:B----4-:R-:W-:Y:S04]  /*92a0*/  HMMA.16816.F32 R24, R40, R52.reuse, R24 ;  /* 0x000000342818723c */ /* 0x090fe80000001818 */
[----:B--2---:R-:W-:Y:S02]  /*92b0*/  F2FP.PACK_AB R161, R200, R199 ;  /* 0x000000c7c8a1723e */ /* 0x004fe400000000ff */
[----:B------:R-:W-:Y:S02]  /*92c0*/  F2FP.PACK_AB R163, R226, R225 ;  /* 0x000000e1e2a3723e */ /* 0x000fe400000000ff */
[C---:B------:R-:W-:Y:S04]  /*92d0*/  HMMA.16816.F32 R32, R44.reuse, R52, R32 ;  /* 0x000000342c20723c */ /* 0x040fe80000001820 */
[----:B-1----:R-:W-:Y:S02]  /*92e0*/  F2FP.PACK_AB R162, R224, R223 ;  /* 0x000000dfe0a2723e */ /* 0x002fe400000000ff */
[----:B-----5:R-:W-:Y:S02]  /*92f0*/  F2FP.PACK_AB R166, R64, R67 ;  /* 0x0000004340a6723e */ /* 0x020fe400000000ff */
[-C--:B------:R-:W-:Y:S01]  /*9300*/  HMMA.16816.F32 R36, R44, R54.reuse, R36 ;  /* 0x000000362c24723c */ /* 0x080fe20000001824 */
[----:B------:R-:W1:Y:S03]  /*9310*/  LDSM.16.MT88.4 R44, [R238+0x1900] ;  /* 0x00190000ee2c783b */ /* 0x000e660000004200 */
[----:B---3--:R-:W-:Y:S02]  /*9320*/  F2FP.PACK_AB R160, R198, R197 ;  /* 0x000000c5c6a0723e */ /* 0x008fe400000000ff */
[----:B------:R-:W-:Y:S02]  /*9330*/  F2FP.PACK_AB R167, R66, R65 ;  /* 0x0000004142a7723e */ /* 0x000fe400000000ff */
[----:B------:R-:W-:Y:S01]  /*9340*/  HMMA.16816.F32 R28, R40, R54, R28 ;  /* 0x00000036281c723c */ /* 0x000fe2000000181c */
[----:B------:R-:W2:Y:S07]  /*9350*/  LDSM.16.MT88.4 R40, [R246+0x3900] ;  /* 0x00390000f628783b */ /* 0x000eae0000004200 */
[-C--:B------:R-:W-:Y:S01]  /*9360*/  HMMA.16816.F32 R192, R160, R180.reuse, R4 ;  /* 0x000000b4a0c0723c */ /* 0x080fe20000001804 */
[----:B------:R-:W3:Y:S07]  /*9370*/  LDSM.16.MT88.4 R52, [R240+0x3900] ;  /* 0x00390000f034783b */ /* 0x000eee0000004200 */
[C---:B------:R-:W-:Y:S01]  /*9380*/  HMMA.16816.F32 R188, R164.reuse, R180, R8 ;  /* 0x000000b4a4bc723c */ /* 0x040fe20000001808 */
[----:B------:R-:W4:Y:S06]  /*9390*/  LDSM.16.MT88.4 R4, [R238+0x3900] ;  /* 0x00390000ee04783b */ /* 0x000f2c0000004200 */
[----:B------:R-:W-:Y:S02]  /*93a0*/  MOV R11, R184 ;  /* 0x000000b8000b7202 */ /* 0x000fe40000000f00 */
[----:B------:R-:W-:Y:S03]  /*93b0*/  MOV R10, R187 ;  /* 0x000000bb000a7202 */ /* 0x000fe60000000f00 */
[----:B------:R-:W-:Y:S02]  /*93c0*/  MOV R9, R186 ;  /* 0x000000ba00097202 */ /* 0x000fe40000000f00 */
[----:B------:R-:W-:Y:S02]  /*93d0*/  MOV R8, R185 ;  /* 0x000000b900087202 */ /* 0x000fe40000000f00 */
[-C--:B------:R-:W-:Y:S07]  /*93e0*/  HMMA.16816.F32 R184, R164, R182.reuse, R12 ;  /* 0x000000b6a4b8723c */ /* 0x080fee000000180c */
        /* <DEDUP_REMOVED lines=8> */
[----:B------:R-:W-:Y:S01]  /*9470*/  MOV R13, R176 ;  /* 0x000000b0000d7202 */ /* 0x000fe20000000f00 */
[----:B------:R-:W-:Y:S01]  /*9480*/  FADD.FTZ R212, R8, R212 ;  /* 0x000000d408d47221 */ /* 0x000fe20000010000 */
        /* <DEDUP_REMOVED lines=10> */
[-C--:B------:R-:W-:Y:S04]  /*9530*/  HMMA.16816.F32 R84, R160, R56.reuse, R84 ;  /* 0x00000038a054723c */ /* 0x080fe80000001854 */
[----:B------:R-:W-:Y:S01]  /*9540*/  FADD.FTZ R208, R198, R208 ;  /* 0x000000d0c6d07221 */ /* 0x000fe20000010000 */
[----:B------:R-:W-:Y:S01]  /*9550*/  MOV R198, R2 ;  /* 0x0000000200c67202 */ /* 0x000fe20000000f00 */
        /* <DEDUP_REMOVED lines=21> */
[-C--:B--2---:R-:W-:Y:S04]  /*96b0*/  HMMA.16816.F32 R116, R160, R40.reuse, R116 ;  /* 0x00000028a074723c */ /* 0x084fe80000001874 */
[----:B------:R-:W-:Y:S01]  /*96c0*/  FADD.FTZ R211, R199, R211 ;  /* 0x000000d3c7d37221 */ /* 0x000fe20000010000 */
[----:B------:R-:W-:Y:S03]  /*96d0*/  MOV R199, R196 ;  /* 0x000000c400c77202 */ /* 0x000fe60000000f00 */
[C---:B------:R-:W-:Y:S04]  /*96e0*/  HMMA.16816.F32 R120, R164.reuse, R40, R120 ;  /* 0x00000028a478723c */ /* 0x040fe80000001878 */
[----:B------:R-:W-:Y:S01]  /*96f0*/  FADD.FTZ R211, R200, R211 ;  /* 0x000000d3c8d37221 */ /* 0x000fe20000010000 */
[----:B------:R-:W-:Y:S03]  /*9700*/  MOV R200, R3 ;  /* 0x0000000300c87202 */ /* 0x000fe60000000f00 */
[-C--:B------:R-:W-:Y:S04]  /*9710*/  HMMA.16816.F32 R124, R164, R42.reuse, R124 ;  /* 0x0000002aa47c723c */ /* 0x080fe8000000187c */
[----:B------:R-:W-:Y:S04]  /*9720*/  FADD.FTZ R211, R225, R211 ;  /* 0x000000d3e1d37221 */ /* 0x000fe80000010000 */
        /* <DEDUP_REMOVED lines=10> */
[C---:B------:R-:W-:Y:S07]  /*97d0*/  HMMA.16816.F32 R168, R164.reuse, R4, R32 ;  /* 0x00000004a4a8723c */ /* 0x040fee0000001820 */
[----:B------:R-:W-:Y:S01]  /*97e0*/  FADD.FTZ R4, R224, R208 ;  /* 0x000000d0e0047221 */ /* 0x000fe20000010000 */
[-C--:B------:R-:W-:Y:S04]  /*97f0*/  HMMA.16816.F32 R164, R164, R6.reuse, R36 ;  /* 0x00000006a4a4723c */ /* 0x080fe80000001824 */
[----:B------:R1:W-:Y:S01]  /*9800*/  STL [R1+0x20], R4 ;  /* 0x0000200401007387 */ /* 0x0003e20000100800 */
[----:B------:R-:W-:Y:S03]  /*9810*/  FADD.FTZ R5, R64, R212 ;  /* 0x000000d440057221 */ /* 0x000fe60000010000 */
[----:B------:R-:W-:Y:S07]  /*9820*/  HMMA.16816.F32 R160, R160, R6, R28 ;  /* 0x00000006a0a0723c */ /* 0x000fee000000181c */
[----:B------:R-:W-:Y:S05]  /*9830*/  FADD.FTZ R6, R226, R211 ;  /* 0x000000d3e2067221 */ /* 0x000fea0000010000 */
[----:B------:R2:W-:Y:S04]  /*9840*/  STL [R1+0x1c], R6 ;  /* 0x00001c0601007387 */ /* 0x0005e80000100800 */
[----:B------:R2:W-:Y:S01]  /*9850*/  STL [R1+0x18], R5 ;  /* 0x0000180501007387 */ /* 0x0005e20000100800 */
[----:B-1----:R-:W-:Y:S05]  /*9860*/  FADD.FTZ R4, R66, R201 ;  /* 0x000000c942047221 */ /* 0x002fea0000010000 */
[----:B------:R2:W-:Y:S02]  /*9870*/  STL [R1+0x14], R4 ;  /* 0x0000140401007387 */ /* 0x0005e40000100800 */
[----:B--2---:R-:W-:-:S05]  /*9880*/  @P2 BRA `(.L_x_2920) ;  /* 0xffffc87000002947 */ /* 0x004fca000383ffff */
.L_x_2919:
[----:B--2---:R-:W2:Y:S04]  /*9890*/  LDL.LU R5, [R1+0x20] ;  /* 0x0000200001057983 */ /* 0x004ea80000300800 */
[----:B------:R-:W3:Y:S04]  /*98a0*/  LDL.LU R9, [R1+0x1c] ;  /* 0x00001c0001097983 */ /* 0x000ee80000300800 */
[----:B------:R-:W4:Y:S04]  /*98b0*/  LDL.LU R11, [R1+0x18] ;  /* 0x00001800010b7983 */ /* 0x000f280000300800 */
[----:B------:R-:W5:Y:S01]  /*98c0*/  LDL.LU R7, [R1+0x14] ;  /* 0x0000140001077983 */ /* 0x000f620000300800 */
[----:B------:R-:W-:-:S02]  /*98d0*/  MOV R12, 0xff800000 ;  /* 0xff800000000c7802 */ /* 0x000fc40000000f00 */
[----:B------:R-:W-:Y:S02]  /*98e0*/  MOV R13, 0xff800000 ;  /* 0xff800000000d7802 */ /* 0x000fe40000000f00 */
[----:B------:R-:W-:Y:S02]  /*98f0*/  MOV R14, 0xff800000 ;  /* 0xff800000000e7802 */ /* 0x000fe40000000f00 */
[----:B------:R-:W-:Y:S01]  /*9900*/  PLOP3.LUT P4, PT, PT, PT, PT, 0x8, 0x0 ;  /* 0x000000000000781c */ /* 0x000fe20003f8e170 */
[----:B--2---:R-:W1:Y:S04]  /*9910*/  SHFL.BFLY PT, R4, R5, 0x2, 0x1f ;  /* 0x0c401f0005047f89 */ /* 0x004e6800000e0000 */
[----:B---3--:R-:W2:Y:S04]  /*9920*/  SHFL.BFLY PT, R6, R9, 0x2, 0x1f ;  /* 0x0c401f0009067f89 */ /* 0x008ea800000e0000 */
[----:B----4-:R-:W3:Y:S04]  /*9930*/  SHFL.BFLY PT, R8, R11, 0x2, 0x1f ;  /* 0x0c401f000b087f89 */ /* 0x010ee800000e0000 */
[----:B-----5:R-:W4:Y:S01]  /*9940*/  SHFL.BFLY PT, R10, R7, 0x2, 0x1f ;  /* 0x0c401f00070a7f89 */ /* 0x020f2200000e0000 */
[----:B-1----:R-:W-:-:S02]  /*9950*/  FADD.FTZ R4, R4, R5 ;  /* 0x0000000504047221 */ /* 0x002fc40000010000 */
[----:B--2---:R-:W-:-:S03]  /*9960*/  FADD.FTZ R6, R6, R9 ;  /* 0x0000000906067221 */ /* 0x004fc60000010000 */
[----:B------:R-:W1:Y:S01]  /*9970*/  SHFL.BFLY PT, R5, R4, 0x1, 0x1f ;  /* 0x0c201f0004057f89 */ /* 0x000e6200000e0000 */
[----:B---3--:R-:W-:-:S03]  /*9980*/  FADD.FTZ R8, R8, R11 ;  /* 0x0000000b08087221 */ /* 0x008fc60000010000 */
[----:B------:R-:W2:Y:S01]  /*9990*/  SHFL.BFLY PT, R9, R6, 0x1, 0x1f ;  /* 0x0c201f0006097f89 */ /* 0x000ea200000e0000 */
[----:B----4-:R-:W-:-:S03]  /*99a0*/  FADD.FTZ R10, R10, R7 ;  /* 0x000000070a0a7221 */ /* 0x010fc60000010000 */
[----:B------:R-:W3:Y:S01]  /*99b0*/  SHFL.BFLY PT, R11, R8, 0x1, 0x1f ;  /* 0x0c201f00080b7f89 */ /* 0x000ee200000e0000 */
[----:B------:R-:W-:Y:S01]  /*99c0*/  MOV R7, RZ ;  /* 0x000000ff00077202 */ /* 0x000fe20000000f00 */
[----:B-1----:R-:W-:Y:S02]  /*99d0*/  FADD.FTZ R4, R4, R5 ;  /* 0x0000000504047221 */ /* 0x002fe40000010000 */
[----:B------:R-:W1:Y:S01]  /*99e0*/  SHFL.BFLY PT, R5, R10, 0x1, 0x1f ;  /* 0x0c201f000a057f89 */ /* 0x000e6200000e0000 */
[----:B--2---:R-:W-:Y:S02]  /*99f0*/  FADD.FTZ R9, R6, R9 ;  /* 0x0000000906097221 */ /* 0x004fe40000010000 */
[----:B------:R-:W-:Y:S02]  /*9a00*/  FSETP.NE.FTZ.AND P3, PT, R4, RZ, PT ;  /* 0x000000ff0400720b */ /* 0x000fe40003f75000 */
[----:B------:R-:W-:Y:S01]  /*9a10*/  MOV R6, RZ ;  /* 0x000000ff00067202 */ /* 0x000fe20000000f00 */
[----:B---3--:R-:W-:Y:S01]  /*9a20*/  FADD.FTZ R8, R8, R11 ;  /* 0x0000000b08087221 */ /* 0x008fe20000010000 */
[----:B------:R-:W-:-:S04]  /*9a30*/  FSETP.NE.FTZ.AND P2, PT, R9, RZ, PT ;  /* 0x000000ff0900720b */ /* 0x000fc80003f55000 */
[----:B------:R-:W-:-:S05]  /*9a40*/  FSETP.NE.FTZ.AND P1, PT, R8, RZ, PT ;  /* 0x000000ff0800720b */ /* 0x000fca0003f35000 */
[----:B------:R-:W2:Y:S01]  /*9a50*/  @P3 MUFU.RCP R7, R4 ;  /* 0x0000000400073308 */ /* 0x000ea20000001000 */
[----:B------:R-:W-:-:S03]  /*9a60*/  @P3 MOV R18, 0x3f317218 ;  /* 0x3f31721800123802 */ /* 0x000fc60000000f00 */
[----:B------:R-:W-:Y:S02]  /*9a70*/  @P2 MOV R17, 0x3f317218 ;  /* 0x3f31721800112802 */ /* 0x000fe40000000f00 */
[----:B------:R-:W-:Y:S02]  /*9a80*/  @P3 FMUL.FTZ R18, R18, c[0x0][0x2d0] ;  /* 0x0000b40012123a20 */ /* 0x000fe40000410000 */
[----:B-1----:R-:W-:Y:S01]  /*9a90*/  FADD.FTZ R5, R5, R10 ;  /* 0x0000000a05057221 */ /* 0x002fe20000010000 */
[----:B------:R-:W-:Y:S01]  /*9aa0*/  @P2 MUFU.RCP R6, R9 ;  /* 0x0000000900062308 */ /* 0x000fe20000001000 */
[----:B------:R-:W-:Y:S01]  /*9ab0*/  CS2R R10, SRZ ;  /* 0x00000000000a7805 */ /* 0x000fe2000001ff00 */
[----:B------:R-:W-:Y:S01]  /*9ac0*/  @P1 MOV R16, 0x3f317218 ;  /* 0x3f31721800101802 */ /* 0x000fe20000000f00 */
[----:B------:R-:W-:Y:S01]  /*9ad0*/  @P2 FMUL.FTZ R17, R17, c[0x0][0x2d0] ;  /* 0x0000b40011112a20 */ /* 0x000fe20000410000 */
[----:B------:R-:W-:-:S03]  /*9ae0*/  FSETP.NE.FTZ.AND P0, PT, R5, RZ, PT ;  /* 0x000000ff0500720b */ /* 0x000fc60003f15000 */
[----:B------:R-:W-:Y:S01]  /*9af0*/  @P1 FMUL.FTZ R16, R16, c[0x0][0x2d0] ;  /* 0x0000b40010101a20 */ /* 0x000fe20000410000 */
[----:B------:R-:W-:Y:S01]  /*9b00*/  @P1 MUFU.RCP R10, R8 ;  /* 0x00000008000a1308 */ /* 0x000fe20000001000 */
[C---:B--2---:R-:W-:Y:S02]  /*9b10*/  FMUL.FTZ R192, R7.reuse, R192 ;  /* 0x000000c007c07220 */ /* 0x044fe40000410000 */
[C---:B------:R-:W-:Y:S02]  /*9b20*/  FMUL.FTZ R193, R7.reuse, R193 ;  /* 0x000000c107c17220 */ /* 0x040fe40000410000 */
[C---:B------:R-:W-:Y:S02]  /*9b30*/  FMUL.FTZ R180, R7.reuse, R180 ;  /* 0x000000b407b47220 */ /* 0x040fe40000410000 */
[C---:B------:R-:W-:Y:S01]  /*9b40*/  FMUL.FTZ R181, R7.reuse, R181 ;  /* 0x000000b507b57220 */ /* 0x040fe20000410000 */
[----:B------:R-:W1:Y:S01]  /*9b50*/  @P3 MUFU.LG2 R4, R4 ;  /* 0x0000000400043308 */ /* 0x000e620000000c00 */
[----:B------:R-:W-:Y:S01]  /*9b60*/  @P0 MOV R15, 0x3f317218 ;  /* 0x3f317218000f0802 */ /* 0x000fe20000000f00 */
[----:B------:R-:W-:-:S02]  /*9b70*/  FMUL.FTZ R68, R7, R68 ;  /* 0x0000004407447220 */ /* 0x000fc40000410000 */
[----:B------:R-:W-:Y:S02]  /*9b80*/  FMUL.FTZ R69, R7, R69 ;  /* 0x0000004507457220 */ /* 0x000fe40000410000 */
[----:B------:R-:W-:Y:S02]  /*9b90*/  @P0 FMUL.FTZ R15, R15, c[0x0][0x2d0] ;  /* 0x0000b4000f0f0a20 */ /* 0x000fe40000410000 */
[----:B------:R-:W2:Y:S01]  /*9ba0*/  @P2 MUFU.LG2 R9, R9 ;  /* 0x0000000900092308 */ /* 0x000ea20000000c00 */
[C---:B------:R-:W-:Y:S02]  /*9bb0*/  FMUL.FTZ R80, R7.reuse, R80 ;  /* 0x0000005007507220 */ /* 0x040fe40000410000 */
[C---:B------:R-:W-:Y:S02]  /*9bc0*/  FMUL.FTZ R81, R7.reuse, R81 ;  /* 0x0000005107517220 */ /* 0x040fe40000410000 */
[C---:B------:R-:W-:Y:S02]  /*9bd0*/  FMUL.FTZ R84, R7.reuse, R84 ;  /* 0x0000005407547220 */ /* 0x040fe40000410000 */
[----:B------:R-:W-:Y:S01]  /*9be0*/  FMUL.FTZ R85, R7, R85 ;  /* 0x0000005507557220 */ /* 0x000fe20000410000 */
[----:B------:R-:W3:Y:S01]  /*9bf0*/  @P1 MUFU.LG2 R8, R8 ;  /* 0x0000000800081308 */ /* 0x000ee20000000c00 */
[----:B-1----:R-:W-:-:S02]  /*9c00*/  @P3 FMUL.FTZ R4, R4, 0.69314718246459960938 ;  /* 0x3f31721804043820 */ /* 0x002fc40000410000 */
[C---:B------:R-:W-:Y:S02]  /*9c10*/  FMUL.FTZ R96, R7.reuse, R96 ;  /* 0x0000006007607220 */ /* 0x040fe40000410000 */
[C---:B------:R-:W-:Y:S02]  /*9c20*/  FMUL.FTZ R97, R7.reuse, R97 ;  /* 0x0000006107617220 */ /* 0x040fe40000410000 */
[----:B------:R-:W-:Y:S01]  /*9c30*/  FMUL.FTZ R100, R7, R100 ;  /* 0x0000006407647220 */ /* 0x000fe20000410000 */
[----:B------:R-:W1:Y:S01]  /*9c40*/  @P0 MUFU.LG2 R19, R5 ;  /* 0x0000000500130308 */ /* 0x000e620000000c00 */
[----:B--2---:R-:W-:Y:S02]  /*9c50*/  @P2 FMUL.FTZ R9, R9, 0.69314718246459960938 ;  /* 0x3f31721809092820 */ /* 0x004fe40000410000 */
[C---:B------:R-:W-:Y:S02]  /*9c60*/  FMUL.FTZ R101, R7.reuse, R101 ;  /* 0x0000006507657220 */ /* 0x040fe40000410000 */
[----:B------:R-:W-:-:S02]  /*9c70*/  FMUL.FTZ R112, R7, R112 ;  /* 0x0000007007707220 */ /* 0x000fc40000410000 */
[C---:B------:R-:W-:Y:S01]  /*9c80*/  FMUL.FTZ R113, R7.reuse, R113 ;  /* 0x0000007107717220 */ /* 0x040fe20000410000 */
[----:B------:R2:W4:Y:S01]  /*9c90*/  @P0 MUFU.RCP R11, R5 ;  /* 0x00000005000b0308 */ /* 0x0005220000001000 */
[----:B---3--:R-:W-:Y:S02]  /*9ca0*/  @P1 FMUL.FTZ R8, R8, 0.69314718246459960938 ;  /* 0x3f31721808081820 */ /* 0x008fe40000410000 */
[C---:B------:R-:W-:Y:S02]  /*9cb0*/  FMUL.FTZ R116, R7.reuse, R116 ;  /* 0x0000007407747220 */ /* 0x040fe40000410000 */
[C---:B------:R-:W-:Y:S02]  /*9cc0*/  FMUL.FTZ R117, R7.reuse, R117 ;  /* 0x0000007507757220 */ /* 0x040fe40000410000 */
[----:B------:R-:W-:Y:S02]  /*9cd0*/  FMUL.FTZ R128, R7, R128 ;  /* 0x0000008007807220 */ /* 0x000fe40000410000 */
[----:B-1----:R-:W-:-:S02]  /*9ce0*/  @P0 FMUL.FTZ R19, R19, 0.69314718246459960938 ;  /* 0x3f31721813130820 */ /* 0x002fc40000410000 */
[C---:B------:R-:W-:Y:S02]  /*9cf0*/  FMUL.FTZ R129, R7.reuse, R129 ;  /* 0x0000008107817220 */ /* 0x040fe40000410000 */
[C---:B------:R-:W-:Y:S02]  /*9d00*/  FMUL.FTZ R132, R7.reuse, R132 ;  /* 0x0000008407847220 */ /* 0x040fe40000410000 */
[C---:B------:R-:W-:Y:S01]  /*9d10*/  FMUL.FTZ R133, R7.reuse, R133 ;  /* 0x0000008507857220 */ /* 0x040fe20000410000 */
[----:B--2---:R-:W-:Y:S01]  /*9d20*/  MOV R5, 0xff800000 ;  /* 0xff80000000057802 */ /* 0x004fe20000000f00 */
        /* <DEDUP_REMOVED lines=71> */
[C---:B----4-:R-:W-:Y:S02]  /*a1a0*/  FMUL.FTZ R190, R11.reuse, R190 ;  /* 0x000000be0bbe7220 */ /* 0x050fe40000410000 */
        /* <DEDUP_REMOVED lines=30> */
[----:B------:R-:W-:Y:S02]  /*a390*/  FMUL.FTZ R7, R7, R161 ;  /* 0x000000a107077220 */ /* 0x000fe40000410000 */
[----:B------:R-:W-:Y:S02]  /*a3a0*/  FMUL.FTZ R6, R6, R163 ;  /* 0x000000a306067220 */ /* 0x000fe40000410000 */
[----:B------:R-:W-:-:S02]  /*a3b0*/  FMUL.FTZ R10, R10, R165 ;  /* 0x000000a50a0a7220 */ /* 0x000fc40000410000 */
[----:B------:R-:W-:Y:S02]  /*a3c0*/  FMUL.FTZ R11, R11, R167 ;  /* 0x000000a70b0b7220 */ /* 0x000fe40000410000 */
[----:B------:R-:W-:Y:S02]  /*a3d0*/  @P3 FFMA.FTZ R5, R18, R196, R4 ;  /* 0x000000c412053223 */ /* 0x000fe40000010004 */
[----:B------:R-:W-:Y:S02]  /*a3e0*/  @P2 FFMA.FTZ R12, R17, R3, R9 ;  /* 0x00000003110c2223 */ /* 0x000fe40000010009 */
[----:B------:R-:W-:Y:S02]  /*a3f0*/  @P1 FFMA.FTZ R13, R16, R2, R8 ;  /* 0x00000002100d1223 */ /* 0x000fe40000010008 */
[----:B------:R-:W-:Y:S02]  /*a400*/  @P0 FFMA.FTZ R14, R15, R0, R19 ;  /* 0x000000000f0e0223 */ /* 0x000fe40000010013 */
.L_x_2903:
        /* <DEDUP_REMOVED lines=42> */
[----:B------:R-:W-:Y:S01]  /*a6b0*/  ISETP.NE.U32.AND P0, PT, R17, 0x1, PT ;  /* 0x000000011100780c */ /* 0x000fe20003f05070 */
[----:B------:R-:W-:Y:S01]  /*a6c0*/  IMAD.MOV.U32 R17, RZ, RZ, 0x40 ;  /* 0x00000040ff117424 */ /* 0x000fe200078e00ff */
        /* <DEDUP_REMOVED lines=9> */
[----:B------:R-:W-:Y:S02]  /*a760*/  SEL R17, R17, 0xffffffc0, !P2 ;  /* 0xffffffc011117807 */ /* 0x000fe40005000000 */
[----:B------:R-:W-:-:S02]  /*a770*/  F2FP.PACK_AB R98, R99, R98 ;  /* 0x000000626362723e */ /* 0x000fc400000000ff */
[C---:B------:R-:W-:Y:S01]  /*a780*/  IADD3 R16, R15.reuse, 0x80, RZ ;  /* 0x000000800f107810 */ /* 0x040fe20007ffe0ff */
[C-C-:B------:R-:W-:Y:S01]  /*a790*/  IMAD.IADD R18, R15.reuse, 0x1, R17.reuse ;  /* 0x000000010f127824 */ /* 0x140fe200078e0211 */
[C---:B------:R-:W-:Y:S02]  /*a7a0*/  IADD3 R6, R15.reuse, 0x70, RZ ;  /* 0x000000700f067810 */ /* 0x040fe40007ffe0ff */
[----:B------:R-:W-:Y:S01]  /*a7b0*/  @P0 IADD3 R6, R16, 0x10, RZ ;  /* 0x0000001010060810 */ /* 0x000fe20007ffe0ff */
[----:B------:R-:W-:Y:S01]  /*a7c0*/  IMAD.IADD R16, R15, 0x1, R8 ;  /* 0x000000010f107824 */ /* 0x000fe200078e0208 */
[----:B------:R-:W-:Y:S02]  /*a7d0*/  F2FP.PACK_AB R88, R89, R88 ;  /* 0x000000585958723e */ /* 0x000fe400000000ff */
[----:B------:R-:W-:Y:S01]  /*a7e0*/  F2FP.PACK_AB R90, R91, R90 ;  /* 0x0000005a5b5a723e */ /* 0x000fe200000000ff */
[--C-:B------:R-:W-:Y:S01]  /*a7f0*/  IMAD.IADD R8, R8, 0x1, R6.reuse ;  /* 0x0000000108087824 */ /* 0x100fe200078e0206 */
[----:B------:R-:W-:Y:S01]  /*a800*/  F2FP.PACK_AB R92, R93, R92 ;  /* 0x0000005c5d5c723e */ /* 0x000fe200000000ff */
[----:B------:R-:W-:Y:S01]  /*a810*/  IMAD.IADD R19, R17, 0x1, R6 ;  /* 0x0000000111137824 */ /* 0x000fe200078e0206 */
[----:B------:R-:W-:Y:S01]  /*a820*/  F2FP.PACK_AB R94, R95, R94 ;  /* 0x0000005e5f5e723e */ /* 0x000fe200000000ff */
[----:B------:R-:W-:Y:S01]  /*a830*/  IMAD.IADD R20, R17, 0x1, R16 ;  /* 0x0000000111147824 */ /* 0x000fe200078e0210 */
[----:B------:R-:W-:Y:S01]  /*a840*/  F2FP.PACK_AB R100, R101, R100 ;  /* 0x000000646564723e */ /* 0x000fe200000000ff */
[----:B------:R-:W-:Y:S01]  /*a850*/  IMAD.IADD R17, R8, 0x1, R17 ;  /* 0x0000000108117824 */ /* 0x000fe200078e0211 */
        /* <DEDUP_REMOVED lines=8> */
[----:B------:R-:W-:Y:S01]  /*a8e0*/  STS [R6], R180 ;  /* 0x000000b406007388 */ /* 0x000fe20000000800 */
        /* <DEDUP_REMOVED lines=48> */
[----:B------:R-:W-:-:S03]  /*abf0*/  PLOP3.LUT P1, PT, PT, PT, UP1, 0x80, 0x0 ;  /* 0x000000000000781c */ /* 0x000fc60003f2f018 */
[----:B------:R-:W-:Y:S04]  /*ac00*/  STS [R19+0x400], R98 ;  /* 0x0004006213007388 */ /* 0x000fe80000000800 */
[----:B------:R-:W-:Y:S04]  /*ac10*/  STS [R18+0x2080], R88 ;  /* 0x0020805812007388 */ /* 0x000fe80000000800 */
[----:B------:R-:W-:Y:S04]  /*ac20*/  STS [R18+0x2480], R90 ;  /* 0x0024805a12007388 */ /* 0x000fe80000000800 */
[----:B------:R-:W-:Y:S04]  /*ac30*/  STS [R19+0x2000], R92 ;  /* 0x0020005c13007388 */ /* 0x000fe80000000800 */
        /* <DEDUP_REMOVED lines=35> */
[----:B------:R3:W-:Y:S04]  /*ae70*/  STS [R17+0x4000], R7 ;  /* 0x0040000711007388 */ /* 0x0007e80000000800 */
[----:B------:R-:W-:Y:S01]  /*ae80*/  STS [R17+0x4400], R162 ;  /* 0x004400a211007388 */ /* 0x000fe20000000800 */
[----:B-1----:R-:W-:-:S03]  /*ae90*/  IMAD.U32 R18, RZ, RZ, UR4 ;  /* 0x00000004ff127e24 */ /* 0x002fc6000f8e00ff */
[----:B------:R-:W-:Y:S04]  /*aea0*/  STS [R20+0x6080], R168 ;  /* 0x006080a814007388 */ /* 0x000fe80000000800 */
[----:B------:R-:W-:Y:S01]  /*aeb0*/  STS [R20+0x6480], R170 ;  /* 0x006480aa14007388 */ /* 0x000fe20000000800 */
[----:B--2---:R-:W-:Y:S01]  /*aec0*/  IMAD.U32 R19, RZ, RZ, UR5 ;  /* 0x00000005ff137e24 */ /* 0x004fe2000f8e00ff */
[----:B------:R-:W-:Y:S02]  /*aed0*/  ULDC.64 UR4, c[0x0][0x508] ;  /* 0x0001420000047ab9 */ /* 0x000fe40000000a00 */
[----:B------:R1:W-:Y:S04]  /*aee0*/  STS [R17+0x6000], R10 ;  /* 0x0060000a11007388 */ /* 0x0003e80000000800 */
[----:B------:R2:W-:Y:S04]  /*aef0*/  STS [R17+0x6400], R11 ;  /* 0x0064000b11007388 */ /* 0x0005e80000000800 */
[----:B------:R-:W-:Y:S01]  /*af00*/  BAR.SYNC.DEFER_BLOCKING 0x1, 0x80 ;  /* 0x0042000000007b1d */ /* 0x000fe20000010000 */
[----:B------:R-:W-:-:S04]  /*af10*/  UISETP.NE.U32.AND UP0, UPT, URZ, UR4, UPT ;  /* 0x000000043f00728c */ /* 0x000fc8000bf05070 */
[----:B------:R-:W-:Y:S01]  /*af20*/  UISETP.NE.AND.EX UP0, UPT, URZ, UR5, UPT, UP0 ;  /* 0x000000053f00728c */ /* 0x000fe2000bf05300 */
[----:B---3--:R-:W3:Y:S02]  /*af30*/  @P1 LDG.E R7, [R18.64] ;  /* 0x0000000c12071981 */ /* 0x008ee4000c1e1900 */
[----:B------:R-:W-:-:S03]  /*af40*/  ULDC.64 UR4, c[0x0][0x508] ;  /* 0x0001420000047ab9 */ /* 0x000fc60000000a00 */
[----:B------:R-:W-:-:S05]  /*af50*/  PLOP3.LUT P0, PT, PT, PT, UP0, 0x80, 0x0 ;  /* 0x000000000000781c */ /* 0x000fca0003f0f008 */
[----:B------:R-:W-:Y:S01]  /*af60*/  @UP0 UIMAD.WIDE UR4, UR10, UR6, UR4 ;  /* 0x000000060a0402a5 */ /* 0x000fe2000f8e0204 */
[----:B------:R-:W-:-:S05]  /*af70*/  IMAD.MOV.U32 R6, RZ, RZ, c[0x0][0x388] ;  /* 0x0000e200ff067624 */ /* 0x000fca00078e00ff */
[----:B-1----:R-:W-:Y:S02]  /*af80*/  IMAD.U32 R10, RZ, RZ, UR4 ;  /* 0x00000004ff0a7e24 */ /* 0x002fe4000f8e00ff */
[----:B--2---:R-:W-:-:S05]  /*af90*/  IMAD.U32 R11, RZ, RZ, UR5 ;  /* 0x00000005ff0b7e24 */ /* 0x004fca000f8e00ff */
        /* <DEDUP_REMOVED lines=12> */
.L_x_2924:
[----:B-1----:R-:W-:Y:S01]  /*b060*/  LOP3.LUT R4, R4, 0xffffffe0, RZ, 0xc0, !PT ;  /* 0xffffffe004047812 */ /* 0x002fe200078ec0ff */
[----:B------:R-:W-:Y:S01]  /*b070*/  IMAD.MOV.U32 R7, RZ, RZ, c[0x0][0x4e8] ;  /* 0x00013a00ff077624 */ /* 0x000fe200078e00ff */
[----:B------:R-:W-:Y:S01]  /*b080*/  SHF.R.S32.HI R11, RZ, 0x1f, R9 ;  /* 0x0000001fff0b7819 */ /* 0x000fe20000011409 */
[----:B------:R-:W1:Y:S01]  /*b090*/  S2R R69, SR_CTAID.X ;  /* 0x0000000000457919 */ /* 0x000e620000002500 */
[----:B------:R-:W-:Y:S01]  /*b0a0*/  LEA.HI R8, R3, R3, RZ, 0x1 ;  /* 0x0000000303087211 */ /* 0x000fe200078f08ff */
[----:B------:R-:W-:Y:S01]  /*b0b0*/  IMAD.IADD R4, R0, 0x1, -R4 ;  /* 0x0000000100047824 */ /* 0x000fe200078e0a04 */
[----:B------:R-:W-:Y:S01]  /*b0c0*/  ISETP.NE.AND P2, PT, R7, 0x1, PT ;  /* 0x000000010700780c */ /* 0x000fe20003f45270 */
[----:B------:R-:W-:Y:S01]  /*b0d0*/  ULDC.64 UR4, c[0x0][0x490] ;  /* 0x0001240000047ab9 */ /* 0x000fe20000000a00 */
[----:B------:R-:W-:Y:S01]  /*b0e0*/  LEA.HI R11, R11, R9, RZ, 0x2 ;  /* 0x000000090b0b7211 */ /* 0x000fe200078f10ff */
[----:B------:R-:W-:Y:S01]  /*b0f0*/  USHF.R.S32.HI UR7, URZ, 0x1f, UR10 ;  /* 0x0000001f3f077899 */ /* 0x000fe2000801140a */
[----:B------:R-:W-:Y:S01]  /*b100*/  SHF.R.S32.HI R7, RZ, 0x1f, R4 ;  /* 0x0000001fff077819 */ /* 0x000fe20000011404 */
[----:B------:R-:W-:Y:S01]  /*b110*/  UIMAD UR6, UR9, UR4, URZ ;  /* 0x00000004090672a4 */ /* 0x000fe2000f8e023f */
[C---:B------:R-:W-:Y:S01]  /*b120*/  LOP3.LUT R10, R8.reuse, 0x1ffffffe, RZ, 0xc0, !PT ;  /* 0x1ffffffe080a7812 */ /* 0x040fe200078ec0ff */
[----:B------:R-:W-:Y:S01]  /*b130*/  IMAD.SHL.U32 R8, R8, 0x20, RZ ;  /* 0x0000002008087824 */ /* 0x000fe200078e00ff */
[----:B------:R-:W-:Y:S01]  /*b140*/  LOP3.LUT R11, R11, 0xffffffc, RZ, 0xc0, !PT ;  /* 0x0ffffffc0b0b7812 */ /* 0x000fe200078ec0ff */
[----:B------:R-:W-:Y:S01]  /*b150*/  UMOV UR18, UR14 ;  /* 0x0000000e00127c82 */ /* 0x000fe20008000000 */
[----:B------:R-:W-:Y:S01]  /*b160*/  LEA.HI R7, R7, R4, RZ, 0x2 ;  /* 0x0000000407077211 */ /* 0x000fe200078f10ff */
[----:B------:R-:W-:Y:S01]  /*b170*/  IMAD.IADD R10, R3, 0x1, -R10 ;  /* 0x00000001030a7824 */ /* 0x000fe200078e0a0a */
[----:B------:R-:W-:Y:S01]  /*b180*/  LOP3.LUT R8, R8, 0xffffffc0, RZ, 0xc0, !PT ;  /* 0xffffffc008087812 */ /* 0x000fe200078ec0ff */
[----:B------:R-:W-:Y:S01]  /*b190*/  IMAD.IADD R11, R9, 0x1, -R11 ;  /* 0x00000001090b7824 */ /* 0x000fe200078e0a0b */
[----:B------:R-:W-:Y:S01]  /*b1a0*/  SHF.R.S32.HI R7, RZ, 0x2, R7 ;  /* 0x00000002ff077819 */ /* 0x000fe20000011407 */
[----:B------:R-:W-:Y:S01]  /*b1b0*/  UMOV UR19, UR15 ;  /* 0x0000000f00137c82 */ /* 0x000fe20008000000 */
[-C--:B------:R-:W-:Y:S01]  /*b1c0*/  LEA.HI R3, R2, R0.reuse, RZ, 0x3 ;  /* 0x0000000002037211 */ /* 0x080fe200078f18ff */
[----:B------:R-:W-:Y:S01]  /*b1d0*/  IMAD R8, R10, 0x8, R8 ;  /* 0x000000080a087824 */ /* 0x000fe200078e0208 */
[----:B------:R-:W-:Y:S01]  /*b1e0*/  USEL UR11, UR10, URZ, !UP1 ;  /* 0x0000003f0a0b7287 */ /* 0x000fe2000c800000 */
[----:B------:R-:W-:Y:S01]  /*b1f0*/  IMAD R17, R11, 0x10, R7 ;  /* 0x000000100b117824 */ /* 0x000fe200078e0207 */
[----:B------:R-:W-:Y:S01]  /*b200*/  USEL UR10, UR7, URZ, !UP1 ;  /* 0x0000003f070a7287 */ /* 0x000fe2000c800000 */
[----:B------:R-:W-:Y:S01]  /*b210*/  LOP3.LUT R9, R3, 0xfffffff8, RZ, 0xc0, !PT ;  /* 0xfffffff803097812 */ /* 0x000fe200078ec0ff */
[----:B------:R-:W-:Y:S01]  /*b220*/  UIMAD.WIDE.U32 UR18, UR8, UR4, UR18 ;  /* 0x00000004081272a5 */ /* 0x000fe2000f8e0012 */
[----:B------:R-:W-:Y:S01]  /*b230*/  IMAD.IADD R8, R17, 0x1, R8 ;  /* 0x0000000111087824 */ /* 0x000fe200078e0208 */
[----:B------:R-:W-:Y:S01]  /*b240*/  UIMAD UR6, UR8, UR5, UR6 ;  /* 0x00000005080672a4 */ /* 0x000fe2000f8e0206 */
[----:B------:R-:W-:Y:S01]  /*b250*/  LOP3.LUT P0, RZ, R4, 0x3, RZ, 0xc0, !PT ;  /* 0x0000000304ff7812 */ /* 0x000fe2000780c0ff */
[C---:B-1----:R-:W-:Y:S01]  /*b260*/  IMAD R17, R69.reuse, 0x80, R17 ;  /* 0x0000008045117824 */ /* 0x042fe200078e0211 */
[----:B------:R-:W-:Y:S01]  /*b270*/  ULDC.64 UR4, c[0x0][0x498] ;  /* 0x0001260000047ab9 */ /* 0x000fe20000000a00 */
[----:B------:R-:W-:Y:S01]  /*b280*/  IMAD R8, R69, 0x80, R8 ;  /* 0x0000008045087824 */ /* 0x000fe200078e0208 */
[----:B------:R-:W-:Y:S01]  /*b290*/  UIMAD UR16, UR10, UR4, URZ ;  /* 0x000000040a1072a4 */ /* 0x000fe2000f8e023f */
[----:B------:R-:W-:Y:S01]  /*b2a0*/  LEA.HI R4, R2, R0, RZ, 0x6 ;  /* 0x0000000002047211 */ /* 0x000fe200078f30ff */
[----:B------:R-:W-:Y:S01]  /*b2b0*/  UIADD3 UR19, UR19, UR6, URZ ;  /* 0x0000000613137290 */ /* 0x000fe2000fffe03f */
[----:B------:R-:W-:Y:S01]  /*b2c0*/  @P2 IMAD.HI.U32 R7, R8, c[0x0][0x4ec], RZ ;  /* 0x00013b0008072a27 */ /* 0x000fe200078e00ff */
[----:B------:R-:W-:Y:S01]  /*b2d0*/  UIMAD UR16, UR11, UR5, UR16 ;  /* 0x000000050b1072a4 */ /* 0x000fe2000f8e0210 */
[----:B------:R-:W-:Y:S01]  /*b2e0*/  SHF.R.S32.HI R3, RZ, 0x3, R3 ;  /* 0x00000003ff037819 */ /* 0x000fe20000011403 */
[----:B------:R-:W-:Y:S01]  /*b2f0*/  UIMAD.WIDE.U32 UR18, UR11, UR4, UR18 ;  /* 0x000000040b1272a5 */ /* 0x000fe2000f8e0012 */
[----:B------:R-:W-:Y:S01]  /*b300*/  IMAD.MOV.U32 R18, RZ, RZ, R8 ;  /* 0x000000ffff127224 */ /* 0x000fe200078e0008 */
[----:B------:R-:W-:Y:S01]  /*b310*/  @P2 SHF.R.U32.HI R18, RZ, c[0x0][0x4f0], R7 ;  /* 0x00013c00ff122a19 */ /* 0x000fe20000011607 */
[----:B------:R-:W-:Y:S01]  /*b320*/  IMAD.IADD R0, R0, 0x1, -R9 ;  /* 0x0000000100007824 */ /* 0x000fe200078e0a09 */
[----:B------:R-:W-:Y:S01]  /*b330*/  ULDC.64 UR6, c[0x0][0x3a0] ;  /* 0x0000e80000067ab9 */ /* 0x000fe20000000a00 */
[----:B------:R-:W-:Y:S01]  /*b340*/  IMAD.U32 R2, RZ, RZ, UR16 ;  /* 0x00000010ff027e24 */ /* 0x000fe2000f8e00ff */
[----:B------:R-:W-:Y:S01]  /*b350*/  UIMAD.WIDE.U32 UR16, UR14, UR6, URZ ;  /* 0x000000060e1072a5 */ /* 0x000fe2000f8e003f */
[----:B------:R-:W-:Y:S01]  /*b360*/  IMAD.MOV R7, RZ, RZ, -R18 ;  /* 0x000000ffff077224 */ /* 0x000fe200078e0a12 */
[----:B------:R-:W-:Y:S01]  /*b370*/  UIMAD UR6, UR15, UR6, URZ ;  /* 0x000000060f0672a4 */ /* 0x000fe2000f8e023f */
[----:B------:R-:W-:Y:S01]  /*b380*/  IMAD.SHL.U32 R11, R3, 0x40, RZ ;  /* 0x00000040030b7824 */ /* 0x000fe200078e00ff */
[----:B------:R-:W-:Y:S01]  /*b390*/  ULDC.64 UR4, c[0x0][0x3e8] ;  /* 0x0000fa0000047ab9 */ /* 0x000fe20000000a00 */
[----:B------:R-:W-:Y:S01]  /*b3a0*/  IMAD R7, R7, c[0x0][0x4e8], R8 ;  /* 0x00013a0007077a24 */ /* 0x000fe200078e0208 */
[----:B------:R-:W-:Y:S01]  /*b3b0*/  SHF.R.S32.HI R8, RZ, 0x1f, R18 ;  /* 0x0000001fff087819 */ /* 0x000fe20000011412 */
[----:B------:R-:W-:Y:S01]  /*b3c0*/  UIMAD UR6, UR14, UR7, UR6 ;  /* 0x000000070e0672a4 */ /* 0x000fe2000f8e0206 */
[----:B------:R-:W-:Y:S01]  /*b3d0*/  IADD3 R18, P1, R18, UR18, RZ ;  /* 0x0000001212127c10 */ /* 0x000fe2000ff3e0ff */
[----:B------:R-:W-:Y:S01]  /*b3e0*/  UIMAD UR9, UR9, UR4, URZ ;  /* 0x00000004090972a4 */ /* 0x000fe2000f8e023f */
[----:B------:R-:W-:Y:S01]  /*b3f0*/  LOP3.LUT R11, R11, 0x1c0, RZ, 0xc0, !PT ;  /* 0x000001c00b0b7812 */ /* 0x000fe200078ec0ff */
[----:B------:R-:W-:Y:S01]  /*b400*/  UIADD3 UR7, UR17, UR6, URZ ;  /* 0x0000000611077290 */ /* 0x000fe2000fffe03f */
[----:B------:R-:W-:Y:S01]  /*b410*/  IADD3.X R19, R8, UR19, R2, P1, !PT ;  /* 0x0000001308137c10 */ /* 0x000fe20008ffe402 */
[----:B------:R-:W-:Y:S01]  /*b420*/  UIMAD UR5, UR8, UR5, UR9 ;  /* 0x00000005080572a4 */ /* 0x000fe2000f8e0209 */
[----:B------:R-:W-:Y:S01]  /*b430*/  SHF.R.S32.HI R2, RZ, 0x1f, R7 ;  /* 0x0000001fff027819 */ /* 0x000fe20000011407 */
[----:B------:R-:W-:Y:S01]  /*b440*/  UMOV UR6, UR16 ;  /* 0x0000001000067c82 */ /* 0x000fe20008000000 */
[----:B------:R-:W-:Y:S01]  /*b450*/  LEA R8, R0, R3, 0x4 ;  /* 0x0000000300087211 */ /* 0x000fe200078e20ff */
[----:B------:R-:W-:Y:S01]  /*b460*/  IMAD.WIDE.U32 R18, R7, c[0x0][0x488], R18 ;  /* 0x0001220007127a25 */ /* 0x000fe200078e0012 */
[----:B------:R-:W-:Y:S01]  /*b470*/  UIMAD.WIDE.U32 UR8, UR8, UR4, UR6 ;  /* 0x00000004080872a5 */ /* 0x000fe2000f8e0006 */
[----:B------:R-:W-:Y:S01]  /*b480*/  SHF.R.U32.HI R10, RZ, 0x3, R11 ;  /* 0x00000003ff0a7819 */ /* 0x000fe2000001160b */
[----:B------:R-:W-:Y:S01]  /*b490*/  BSSY B0, `(.L_x_2925) ;  /* 0x000005a000007945 */ /* 0x000fe20003800000 */
[----:B------:R-:W-:Y:S01]  /*b4a0*/  IMAD R2, R2, c[0x0][0x488], RZ ;  /* 0x0001220002027a24 */ /* 0x000fe200078e02ff */
[----:B------:R-:W-:Y:S01]  /*b4b0*/  UIADD3 UR9, UR9, UR5, URZ ;  /* 0x0000000509097290 */ /* 0x000fe2000fffe03f */
[----:B------:R-:W-:Y:S01]  /*b4c0*/  IMAD R8, R69, 0x80, R8 ;  /* 0x0000008045087824 */ /* 0x000fe200078e0208 */
[----:B------:R-:W-:Y:S01]  /*b4d0*/  IADD3 R16, R17, 0x40, RZ ;  /* 0x0000004011107810 */ /* 0x000fe20007ffe0ff */
[----:B------:R-:W-:Y:S01]  /*b4e0*/  IMAD R7, R7, c[0x0][0x48c], R2 ;  /* 0x0001230007077a24 */ /* 0x000fe200078e0202 */
[----:B------:R-:W-:Y:S01]  /*b4f0*/  ULDC.64 UR4, c[0x0][0x3f0] ;  /* 0x0000fc0000047ab9 */ /* 0x000fe20000000a00 */
[----:B------:R-:W-:Y:S01]  /*b500*/  @P2 IMAD.HI.U32 R9, R8, c[0x0][0x4ec], RZ ;  /* 0x00013b0008092a27 */ /* 0x000fe200078e00ff */
[----:B------:R-:W-:-:S02]  /*b510*/  UIMAD UR10, UR10, UR4, URZ ;  /* 0x000000040a0a72a4 */ /* 0x000fc4000f8e023f */
[----:B------:R-:W-:Y:S01]  /*b520*/  UIMAD.WIDE.U32 UR8, UR11, UR4, UR8 ;  /* 0x000000040b0872a5 */ /* 0x000fe2000f8e0008 */
[----:B-----5:R-:W-:Y:S01]  /*b530*/  IMAD R2, R6, c[0x0][0x4e8], RZ ;  /* 0x00013a0006027a24 */ /* 0x020fe200078e02ff */
[----:B------:R-:W-:Y:S01]  /*b540*/  LEA R6, P1, R18, c[0x0][0x450], 0x2 ;  /* 0x0001140012067a11 */ /* 0x000fe200078210ff */
[----:B------:R-:W-:Y:S01]  /*b550*/  IMAD.IADD R7, R19, 0x1, R7 ;  /* 0x0000000113077824 */ /* 0x000fe200078e0207 */
[----:B------:R-:W-:Y:S01]  /*b560*/  UIMAD UR5, UR11, UR5, UR10 ;  /* 0x000000050b0572a4 */ /* 0x000fe2000f8e020a */
[----:B------:R-:W-:Y:S01]  /*b570*/  IMAD.MOV.U32 R22, RZ, RZ, R8 ;  /* 0x000000ffff167224 */ /* 0x000fe200078e0008 */
[----:B------:R-:W-:Y:S01]  /*b580*/  @P2 SHF.R.U32.HI R22, RZ, c[0x0][0x4f0], R9 ;  /* 0x00013c00ff162a19 */ /* 0x000fe20000011609 */
[----:B------:R-:W-:Y:S01]  /*b590*/  IMAD.SHL.U32 R0, R0, 0x8, RZ ;  /* 0x0000000800007824 */ /* 0x000fe200078e00ff */
[----:B------:R-:W-:Y:S01]  /*b5a0*/  LEA.HI.X R7, R18, c[0x0][0x454], R7, 0x2, P1 ;  /* 0x0001150012077a11 */ /* 0x000fe200008f1407 */
[----:B------:R-:W-:Y:S01]  /*b5b0*/  SHFL.IDX PT, R20, R6, RZ, 0x1c1f ;  /* 0x001c1fff06147589 */ /* 0x000fe200000e0000 */
[----:B------:R-:W-:Y:S01]  /*b5c0*/  IADD3 R9, R17, 0x8, RZ ;  /* 0x0000000811097810 */ /* 0x000fe20007ffe0ff */
[----:B------:R-:W-:Y:S01]  /*b5d0*/  IMAD.MOV R70, RZ, RZ, -R22 ;  /* 0x000000ffff467224 */ /* 0x000fe200078e0a16 */
[----:B------:R-:W-:Y:S01]  /*b5e0*/  LOP3.LUT R11, R11, 0x38, R0, 0xf8, !PT ;  /* 0x000000380b0b7812 */ /* 0x000fe200078ef800 */
[----:B------:R-:W1:Y:S01]  /*b5f0*/  SHFL.IDX PT, R21, R7, RZ, 0x1c1f ;  /* 0x001c1fff07157589 */ /* 0x000e6200000e0000 */
[----:B------:R-:W-:Y:S01]  /*b600*/  ISETP.GE.OR P2, PT, R9, R2, P0 ;  /* 0x000000020900720c */ /* 0x000fe20000746670 */
[----:B------:R-:W-:Y:S01]  /*b610*/  IMAD R70, R70, c[0x0][0x4e8], R8 ;  /* 0x00013a0046467a24 */ /* 0x000fe200078e0208 */
[----:B------:R-:W-:Y:S01]  /*b620*/  LOP3.LUT R10, R11, R10, RZ, 0x3c, !PT ;  /* 0x0000000a0b0a7212 */ /* 0x000fe200078e3cff */
[----:B------:R-:W-:Y:S01]  /*b630*/  SHFL.IDX PT, R18, R6, 0x1, 0x1c1f ;  /* 0x003c1f0006127f89 */ /* 0x000fe200000e0000 */
[----:B------:R-:W-:Y:S01]  /*b640*/  SHF.R.S32.HI R11, RZ, 0x1f, R22 ;  /* 0x0000001fff0b7819 */ /* 0x000fe20000011416 */
[----:B------:R-:W-:Y:S01]  /*b650*/  UIADD3 UR5, UR9, UR5, URZ ;  /* 0x0000000509057290 */ /* 0x000fe2000fffe03f */
[CC--:B------:R-:W-:Y:S01]  /*b660*/  ISETP.GE.OR P3, PT, R17.reuse, R2.reuse, P0 ;  /* 0x000000021100720c */ /* 0x0c0fe20000766670 */
[----:B------:R-:W2:Y:S01]  /*b670*/  SHFL.IDX PT, R19, R7, 0x1, 0x1c1f ;  /* 0x003c1f0007137f89 */ /* 0x000ea200000e0000 */
[----:B------:R-:W-:Y:S01]  /*b680*/  IADD3 R17, R17, 0x48, RZ ;  /* 0x0000004811117810 */ /* 0x000fe20007ffe0ff */
[----:B------:R-:W-:Y:S01]  /*b690*/  IMAD R11, R11, c[0x0][0x3e0], RZ ;  /* 0x0000f8000b0b7a24 */ /* 0x000fe200078e02ff */
[----:B------:R-:W-:Y:S01]  /*b6a0*/  MOV R25, UR9 ;  /* 0x0000000900197c02 */ /* 0x000fe20008000f00 */
[----:B------:R-:W-:Y:S01]  /*b6b0*/  SHFL.IDX PT, R8, R6, 0x2, 0x1c1f ;  /* 0x005c1f0006087f89 */ /* 0x000fe200000e0000 */
[----:B------:R-:W-:Y:S01]  /*b6c0*/  IMAD.SHL.U32 R4, R4, 0x8, RZ ;  /* 0x0000000804047824 */ /* 0x000fe200078e00ff */
[-C--:B------:R-:W-:Y:S01]  /*b6d0*/  ISETP.GE.OR P1, PT, R16, R2.reuse, P0 ;  /* 0x000000021000720c */ /* 0x080fe20000726670 */
[----:B------:R-:W-:Y:S01]  /*b6e0*/  IMAD.U32 R24, RZ, RZ, UR8 ;  /* 0x00000008ff187e24 */ /* 0x000fe2000f8e00ff */
[----:B------:R-:W3:Y:S01]  /*b6f0*/  SHFL.IDX PT, R9, R7, 0x2, 0x1c1f ;  /* 0x005c1f0007097f89 */ /* 0x000ee200000e0000 */
[----:B------:R-:W-:Y:S01]  /*b700*/  IMAD.U32 R25, RZ, RZ, UR5 ;  /* 0x00000005ff197e24 */ /* 0x000fe2000f8e00ff */
[----:B------:R-:W-:Y:S01]  /*b710*/  ISETP.GE.OR P0, PT, R17, R2, P0 ;  /* 0x000000021100720c */ /* 0x000fe20000706670 */
[C---:B------:R-:W-:Y:S01]  /*b720*/  IMAD R11, R22.reuse, c[0x0][0x3e4], R11 ;  /* 0x0000f900160b7a24 */ /* 0x040fe200078e020b */
[----:B------:R-:W-:Y:S01]  /*b730*/  SHFL.IDX PT, R6, R6, 0x3, 0x1c1f ;  /* 0x007c1f0006067f89 */ /* 0x000fe200000e0000 */
[----:B------:R-:W-:Y:S01]  /*b740*/  SHF.R.S32.HI R15, RZ, 0x1f, R70 ;  /* 0x0000001fff0f7819 */ /* 0x000fe20000011446 */
[----:B------:R-:W-:Y:S01]  /*b750*/  IMAD.WIDE.U32 R22, R22, c[0x0][0x3e0], R24 ;  /* 0x0000f80016167a25 */ /* 0x000fe200078e0018 */
[----:B------:R-:W-:Y:S01]  /*b760*/  LOP3.LUT R4, R10, 0x7ffffe00, R4, 0xf8, !PT ;  /* 0x7ffffe000a047812 */ /* 0x000fe200078ef804 */
[----:B------:R-:W4:Y:S02]  /*b770*/  SHFL.IDX PT, R7, R7, 0x3, 0x1c1f ;  /* 0x007c1f0007077f89 */ /* 0x000f2400000e0000 */
[----:B------:R-:W-:-:S02]  /*b780*/  IMAD.IADD R23, R23, 0x1, R11 ;  /* 0x0000000117177824 */ /* 0x000fc400078e020b */
[----:B------:R-:W-:Y:S01]  /*b790*/  IMAD R15, R15, c[0x0][0x3d8], RZ ;  /* 0x0000f6000f0f7a24 */ /* 0x000fe200078e02ff */
[----:B-1----:R1:W-:Y:S01]  /*b7a0*/  @!P3 ST.E [R20.64], R5 ;  /* 0x000000051400b985 */ /* 0x0023e2000c10190c */
[----:B------:R-:W-:Y:S02]  /*b7b0*/  IMAD.SHL.U32 R32, R4, 0x2, RZ ;  /* 0x0000000204207824 */ /* 0x000fe400078e00ff */
[C---:B------:R-:W-:Y:S01]  /*b7c0*/  IMAD R33, R70.reuse, c[0x0][0x3dc], R15 ;  /* 0x0000f70046217a24 */ /* 0x040fe200078e020f */
[----:B--2---:R1:W-:Y:S01]  /*b7d0*/  @!P2 ST.E [R18.64], R12 ;  /* 0x0000000c1200a985 */ /* 0x0043e2000c10190c */
[----:B------:R-:W-:-:S04]  /*b7e0*/  IMAD.WIDE.U32 R70, R70, c[0x0][0x3d8], R22 ;  /* 0x0000f60046467a25 */ /* 0x000fc800078e0016 */
[----:B------:R-:W-:Y:S01]  /*b7f0*/  IMAD.IADD R33, R71, 0x1, R33 ;  /* 0x0000000147217824 */ /* 0x000fe200078e0221 */
[----:B---3--:R1:W-:Y:S01]  /*b800*/  @!P1 ST.E [R8.64], R13 ;  /* 0x0000000d08009985 */ /* 0x0083e2000c10190c */
[----:B------:R-:W-:-:S03]  /*b810*/  IMAD R69, R69, 0x80, R3 ;  /* 0x0000008045457824 */ /* 0x000fc600078e0203 */
        /* <DEDUP_REMOVED lines=24> */
[----:B-1----:R-:W1:Y:S01]  /*b9a0*/  LDS.128 R32, [R32+0x4080] ;  /* 0x0040800020207984 */ /* 0x002e620000000c00 */
[----:B------:R-:W-:-:S11]  /*b9b0*/  ISETP.GE.AND P0, PT, R68, c[0x0][0x3c8], PT ;  /* 0x0000f20044007a0c */ /* 0x000fd60003f06270 */
[----:B------:R-:W-:Y:S02]  /*b9c0*/  @!P1 IMAD.WIDE R74, R0, 0x2, R72 ;  /* 0x00000002004a9825 */ /* 0x000fe400078e0248 */
[----:B------:R-:W-:-:S04]  /*b9d0*/  @!P0 SHF.R.S32.HI R3, RZ, 0x1f, R68 ;  /* 0x0000001fff038819 */ /* 0x000fc80000011444 */
[----:B------:R-:W-:-:S04]  /*b9e0*/  @!P0 LEA.HI R3, R3, R68, RZ, 0x3 ;  /* 0x0000004403038211 */ /* 0x000fc800078f18ff */
[----:B------:R-:W-:-:S05]  /*b9f0*/  @!P0 LOP3.LUT R3, R3, 0xfffffff8, RZ, 0xc0, !PT ;  /* 0xfffffff803038812 */ /* 0x000fca00078ec0ff */
[----:B------:R-:W-:Y:S01]  /*ba00*/  @!P0 IMAD.WIDE R72, R3, 0x2, R72 ;  /* 0x0000000203488825 */ /* 0x000fe200078e0248 */
[----:B--2---:R2:W-:Y:S04]  /*ba10*/  @!P1 ST.E.128 [R74.64], R64 ;  /* 0x000000404a009985 */ /* 0x0045e8000c101d0c */
[----:B-1----:R2:W-:Y:S02]  /*ba20*/  @!P0 ST.E.128 [R72.64], R32 ;  /* 0x0000002048008985 */ /* 0x0025e4000c101d0c */
.L_x_2926:
[----:B--234-:R-:W-:Y:S05]  /*ba30*/  BSYNC B0 ;  /* 0x0000000000007941 */ /* 0x01cfea0003800000 */
.L_x_2925:
[----:B------:R-:W-:Y:S01]  /*ba40*/  IADD3 R3, R69, 0x10, RZ ;  /* 0x0000001045037810 */ /* 0x000fe20007ffe0ff */
[----:B------:R2:W3:Y:S01]  /*ba50*/  SHFL.IDX PT, R35, R70, 0x1, 0x181f ;  /* 0x00381f0046237f89 */ /* 0x0004e200000e0000 */
[----:B------:R-:W-:Y:S02]  /*ba60*/  BSSY B0, `(.L_x_2927) ;  /* 0x000000e000007945 */ /* 0x000fe40003800000 */
[----:B------:R-:W-:Y:S01]  /*ba70*/  ISETP.GE.AND P0, PT, R3, R2, PT ;  /* 0x000000020300720c */ /* 0x000fe20003f06270 */
[----:B------:R2:W4:-:S12]  /*ba80*/  SHFL.IDX PT, R34, R71, 0x1, 0x181f ;  /* 0x00381f0047227f89 */ /* 0x00051800000e0000 */
[----:B------:R-:W-:Y:S05]  /*ba90*/  @P0 BRA `(.L_x_2928) ;  /* 0x000000a000000947 */ /* 0x000fea0003800000 */
[C---:B-1----:R-:W-:Y:S02]  /*baa0*/  IADD3 R32, R0.reuse, 0x40, RZ ;  /* 0x0000004000207810 */ /* 0x042fe40007ffe0ff */
        /* <DEDUP_REMOVED lines=9> */
.L_x_2928:
[----:B------:R-:W-:Y:S05]  /*bb40*/  BSYNC B0 ;  /* 0x0000000000007941 */ /* 0x000fea0003800000 */
.L_x_2927:
[----:B------:R-:W-:Y:S01]  /*bb50*/  IADD3 R3, R69, 0x20, RZ ;  /* 0x0000002045037810 */ /* 0x000fe20007ffe0ff */
[----:B-1----:R1:W2:Y:S01]  /*bb60*/  SHFL.IDX PT, R31, R70, 0x2, 0x181f ;  /* 0x00581f00461f7f89 */ /* 0x0022a200000e0000 */
[----:B------:R-:W-:Y:S02]  /*bb70*/  BSSY B0, `(.L_x_2929) ;  /* 0x000000e000007945 */ /* 0x000fe40003800000 */
[----:B------:R-:W-:Y:S01]  /*bb80*/  ISETP.GE.AND P0, PT, R3, R2, PT ;  /* 0x000000020300720c */ /* 0x000fe20003f06270 */
[----:B------:R1:W4:-:S12]  /*bb90*/  SHFL.IDX PT, R30, R71, 0x2, 0x181f ;  /* 0x00581f00471e7f89 */ /* 0x00031800000e0000 */
        /* <DEDUP_REMOVED lines=11> */
.L_x_2930:
[----:B------:R-:W-:Y:S05]  /*bc50*/  BSYNC B0 ;  /* 0x0000000000007941 */ /* 0x000fea0003800000 */
.L_x_2929:
[----:B------:R-:W-:Y:S01]  /*bc60*/  IADD3 R3, R69, 0x30, RZ ;  /* 0x0000003045037810 */ /* 0x000fe20007ffe0ff */
[----:B--2---:R2:W1:Y:S01]  /*bc70*/  SHFL.IDX PT, R27, R70, 0x3, 0x181f ;  /* 0x00781f00461b7f89 */ /* 0x00446200000e0000 */
        /* <DEDUP_REMOVED lines=14> */
.L_x_2932:
[----:B------:R-:W-:Y:S05]  /*bd60*/  BSYNC B0 ;  /* 0x0000000000007941 */ /* 0x000fea0003800000 */
.L_x_2931:
        /* <DEDUP_REMOVED lines=16> */
.L_x_2934:
[----:B------:R-:W-:Y:S05]  /*be70*/  BSYNC B0 ;  /* 0x0000000000007941 */ /* 0x000fea0003800000 */
.L_x_2933:
        /* <DEDUP_REMOVED lines=16> */
.L_x_2936:
[----:B------:R-:W-:Y:S05]  /*bf80*/  BSYNC B0 ;  /* 0x0000000000007941 */ /* 0x000fea0003800000 */
.L_x_2935:
        /* <DEDUP_REMOVED lines=16> */
.L_x_2938:
[----:B------:R-:W-:Y:S05]  /*c090*/  BSYNC B0 ;  /* 0x0000000000007941 */ /* 0x000fea0003800000 */
.L_x_2937:
[----:B------:R-:W-:Y:S01]  /*c0a0*/  IADD3 R69, R69, 0x70, RZ ;  /* 0x0000007045457810 */ /* 0x000fe20007ffe0ff */
[----:B--2---:R2:W1:Y:S03]  /*c0b0*/  SHFL.IDX PT, R9, R70, 0x7, 0x181f ;  /* 0x00f81f0046097f89 */ /* 0x00446600000e0000 */
[----:B------:R-:W-:Y:S01]  /*c0c0*/  ISETP.GE.AND P0, PT, R69, R2, PT ;  /* 0x000000024500720c */ /* 0x000fe20003f06270 */
[----:B------:R2:W4:-:S12]  /*c0d0*/  SHFL.IDX PT, R8, R71, 0x7, 0x181f ;  /* 0x00f81f0047087f89 */ /* 0x00051800000e0000 */
[----:B------:R-:W-:Y:S05]  /*c0e0*/  @P0 EXIT ;  /* 0x000000000000094d */ /* 0x000fea0003800000 */
[----:B------:R-:W-:-:S13]  /*c0f0*/  ISETP.GE.AND P0, PT, R0, c[0x0][0x3c8], PT ;  /* 0x0000f20000007a0c */ /* 0x000fda0003f06270 */
[----:B-1--4-:R-:W-:-:S05]  /*c100*/  @!P0 IMAD.WIDE R2, R0, 0x2, R8 ;  /* 0x0000000200028825 */ /* 0x012fca00078e0208 */
[----:B------:R1:W-:Y:S02]  /*c110*/  @!P0 ST.E.128 [R2.64], R36 ;  /* 0x0000002402008985 */ /* 0x0003e4000c101d0c */
[----:B-1----:R-:W-:-:S04]  /*c120*/  IADD3 R2, R0, 0x40, RZ ;  /* 0x0000004000027810 */ /* 0x002fc80007ffe0ff */
        /* <DEDUP_REMOVED lines=8> */
.L_x_2923:
        /* <DEDUP_REMOVED lines=31> */
.L_x_2939:
        /* <DEDUP_REMOVED lines=43> */
.L_x_2941:
[----:B------:R-:W-:Y:S05]  /*c650*/  BSYNC B0 ;  /* 0x0000000000007941 */ /* 0x000fea0003800000 */
.L_x_2940:
[----:B------:R-:W2:Y:S01]  /*c660*/  S2R R3, SR_CTAID.X ;  /* 0x0000000000037919 */ /* 0x000ea20000002500 */
[----:B-1----:R-:W-:Y:S01]  /*c670*/  SHF.R.S32.HI R2, RZ, 0x1f, R0 ;  /* 0x0000001fff027819 */ /* 0x002fe20000011400 */
[----:B------:R-:W-:Y:S01]  /*c680*/  ULDC.64 UR4, c[0x0][0x3a0] ;  /* 0x0000e80000047ab9 */ /* 0x000fe20000000a00 */
[----:B------:R-:W-:Y:S01]  /*c690*/  IMAD.MOV.U32 R4, RZ, RZ, c[0x0][0x4e8] ;  /* 0x00013a00ff047624 */ /* 0x000fe200078e00ff */
[----:B------:R-:W-:Y:S01]  /*c6a0*/  UIMAD UR7, UR15, UR4, URZ ;  /* 0x000000040f0772a4 */ /* 0x000fe2000f8e023f */
[----:B------:R-:W-:Y:S01]  /*c6b0*/  LEA.HI R2, R2, R0, RZ, 0x3 ;  /* 0x0000000002027211 */ /* 0x000fe200078f18ff */
[----:B------:R-:W-:Y:S01]  /*c6c0*/  UIMAD.WIDE.U32 UR16, UR14, UR4, URZ ;  /* 0x000000040e1072a5 */ /* 0x000fe2000f8e003f */
[----:B-----5:R-:W-:Y:S01]  /*c6d0*/  IMAD R8, R8, c[0x0][0x4e8], RZ ;  /* 0x00013a0008087a24 */ /* 0x020fe200078e02ff */
[----:B------:R-:W-:Y:S01]  /*c6e0*/  ISETP.NE.AND P0, PT, R4, 0x1, PT ;  /* 0x000000010400780c */ /* 0x000fe20003f05270 */
[----:B------:R-:W-:Y:S01]  /*c6f0*/  UIMAD UR7, UR14, UR5, UR7 ;  /* 0x000000050e0772a4 */ /* 0x000fe2000f8e0207 */
[----:B------:R-:W-:Y:S01]  /*c700*/  LOP3.LUT R5, R2, 0xfffffff8, RZ, 0xc0, !PT ;  /* 0xfffffff802057812 */ /* 0x000fe200078ec0ff */
[----:B------:R-:W-:Y:S01]  /*c710*/  BSSY B0, `(.L_x_2942) ;  /* 0x0000034000007945 */ /* 0x000fe20003800000 */
[----:B------:R-:W-:Y:S01]  /*c720*/  SHF.R.S32.HI R2, RZ, 0x3, R2 ;  /* 0x00000003ff027819 */ /* 0x000fe20000011402 */
[----:B------:R-:W-:-:S02]  /*c730*/  ULDC.64 UR4, c[0x0][0x3e8] ;  /* 0x0000fa0000047ab9 */ /* 0x000fc40000000a00 */
[----:B------:R-:W-:Y:S01]  /*c740*/  IMAD.IADD R0, R0, 0x1, -R5 ;  /* 0x0000000100007824 */ /* 0x000fe200078e0a05 */
[----:B------:R-:W-:Y:S02]  /*c750*/  UIADD3 UR17, UR17, UR7, URZ ;  /* 0x0000000711117290 */ /* 0x000fe4000fffe03f */
[----:B------:R-:W-:Y:S02]  /*c760*/  UIMAD UR7, UR9, UR4, URZ ;  /* 0x00000004090772a4 */ /* 0x000fe4000f8e023f */
[----:B------:R-:W-:Y:S02]  /*c770*/  LEA R5, R0, R2, 0x4 ;  /* 0x0000000200057211 */ /* 0x000fe400078e20ff */
[----:B------:R-:W-:Y:S02]  /*c780*/  UIMAD UR7, UR8, UR5, UR7 ;  /* 0x00000005080772a4 */ /* 0x000fe4000f8e0207 */
[----:B------:R-:W-:Y:S01]  /*c790*/  UIMAD.WIDE.U32 UR8, UR8, UR4, UR16 ;  /* 0x00000004080872a5 */ /* 0x000fe2000f8e0010 */
[----:B--2---:R-:W-:-:S02]  /*c7a0*/  IMAD R5, R3, 0x80, R5 ;  /* 0x0000008003057824 */ /* 0x004fc400078e0205 */
        /* <DEDUP_REMOVED lines=9> */
[----:B------:R-:W-:Y:S02]  /*c840*/  @P0 SHF.R.U32.HI R7, RZ, c[0x0][0x4f0], R4 ;  /* 0x00013c00ff070a19 */ /* 0x000fe40000011604 */
[----:B------:R-:W-:Y:S01]  /*c850*/  IADD3 R0, R3, 0x40, RZ ;  /* 0x0000004003007810 */ /* 0x000fe20007ffe0ff */
[----:B------:R-:W-:Y:S01]  /*c860*/  UIADD3 UR5, UR9, UR5, URZ ;  /* 0x0000000509057290 */ /* 0x000fe2000fffe03f */
[--C-:B------:R-:W-:Y:S01]  /*c870*/  SHF.R.S32.HI R4, RZ, 0x1f, R7.reuse ;  /* 0x0000001fff047819 */ /* 0x100fe20000011407 */
[----:B------:R-:W-:Y:S01]  /*c880*/  IMAD.MOV R6, RZ, RZ, -R7 ;  /* 0x000000ffff067224 */ /* 0x000fe200078e0a07 */
[----:B------:R-:W-:Y:S01]  /*c890*/  MOV R10, UR8 ;  /* 0x00000008000a7c02 */ /* 0x000fe20008000f00 */
[----:B------:R-:W-:-:S02]  /*c8a0*/  IMAD.U32 R11, RZ, RZ, UR9 ;  /* 0x00000009ff0b7e24 */ /* 0x000fc4000f8e00ff */
        /* <DEDUP_REMOVED lines=26> */
.L_x_2943:
[----:B------:R-:W-:Y:S05]  /*ca50*/  BSYNC B0 ;  /* 0x0000000000007941 */ /* 0x000fea0003800000 */
.L_x_2942:
        /* <DEDUP_REMOVED lines=15> */
.L_x_2945:
[----:B------:R-:W-:Y:S05]  /*cb50*/  BSYNC B0 ;  /* 0x0000000000007941 */ /* 0x000fea0003800000 */
.L_x_2944:
        /* <DEDUP_REMOVED lines=15> */
.L_x_2947:
[----:B------:R-:W-:Y:S05]  /*cc50*/  BSYNC B0 ;  /* 0x0000000000007941 */ /* 0x000fea0003800000 */
.L_x_2946:
[----:B--2---:R-:W-:Y:S01]  /*cc60*/  IADD3 R6, R2, 0x30, RZ ;  /* 0x0000003002067810 */ /* 0x004fe20007ffe0ff */
[----:B----4-:R2:W4:Y:S01]  /*cc70*/  SHFL.IDX PT, R11, R4, 0x3, 0x181f ;  /* 0x00781f00040b7f89 */ /* 0x01052200000e0000 */
        /* <DEDUP_REMOVED lines=13> */
.L_x_2949:
[----:B------:R-:W-:Y:S05]  /*cd50*/  BSYNC B0 ;  /* 0x0000000000007941 */ /* 0x000fea0003800000 */
.L_x_2948:
        /* <DEDUP_REMOVED lines=15> */
.L_x_2951:
[----:B------:R-:W-:Y:S05]  /*ce50*/  BSYNC B0 ;  /* 0x0000000000007941 */ /* 0x000fea0003800000 */
.L_x_2950:
        /* <DEDUP_REMOVED lines=15> */
.L_x_2953:
[----:B------:R-:W-:Y:S05]  /*cf50*/  BSYNC B0 ;  /* 0x0000000000007941 */ /* 0x000fea0003800000 */
.L_x_2952:
        /* <DEDUP_REMOVED lines=15> */
.L_x_2955:
[----:B------:R-:W-:Y:S05]  /*d050*/  BSYNC B0 ;  /* 0x0000000000007941 */ /* 0x000fea0003800000 */
.L_x_2954:
        /* <DEDUP_REMOVED lines=16> */
.L_x_2956:
        /* <DEDUP_REMOVED lines=10> */
.L_x_4370:


//--------------------- .text._ZN7cutlass13device_kernelIN5flash19enable_sm80_to_sm89INS1_16FlashAttnFwdSm80INS1_25CollectiveMainloopFwdSm80ILi4ELi1ELb0EN4cute5tupleIJNS5_1CILi128EEENS7_ILi64EEES8_EEELi128ENS_6half_tEfNS_4arch4Sm80ELb0ELb0ELb0ELb1ELb1ELb1ELb1ELb0EEENS1_21CollectiveEpilogueFwdINS6_IJS8_S8_S9_EEENS6_IJNS7_ILi1EEESH_SH_EEESB_SD_Li128ELb1ELb1ELb0ELb0EEENS1_19SingleTileSchedulerILb1ELb0ELb1ELi128EEEEEEEEEvNT_6ParamsE --------------------------
	.section	.text._ZN7cutlass13device_kernelIN5flash19enable_sm80_to_sm89INS1_16FlashAttnFwdSm80INS1_25CollectiveMainloopFwdSm80ILi4ELi1ELb0EN4cute5tupleIJNS5_1CILi128EEENS7_ILi64EEES8_EEELi128ENS_6half_tEfNS_4arch4Sm80ELb0ELb0ELb0ELb1ELb1ELb1ELb1ELb0EEENS1_21CollectiveEpilogueFwdINS6_IJS8_S8_S9_EEENS6_IJNS7_ILi1EEESH_SH_EEESB_SD_Li128ELb1ELb1ELb0ELb0EEENS1_19SingleTileSchedulerILb1ELb0ELb1ELi128EEEEEEEEEvNT_6ParamsE,"ax",@progbits
	.sectioninfo	@"SHI_REGISTERS=255"
	.align	128
.text._ZN7cutlass13device_kernelIN5flash19enable_sm80_to_sm89INS1_16FlashAttnFwdSm80INS1_25CollectiveMainloopFwdSm80ILi4ELi1ELb0EN4cute5tupleIJNS5_1CILi128EEENS7_ILi64EEES8_EEELi128ENS_6half_tEfNS_4arch4Sm80ELb0ELb0ELb0ELb1ELb1ELb1ELb1ELb0EEENS1_21CollectiveEpilogueFwdINS6_IJS8_S8_S9_EEENS6_IJNS7_ILi1EEESH_SH_EEESB_SD_Li128ELb1ELb1ELb0ELb0EEENS1_19SingleTileSchedulerILb1ELb0ELb1ELi128EEEEEEEEEvNT_6ParamsE:
        .type           _ZN7cutlass13device_kernelIN5flash19enable_sm80_to_sm89INS1_16FlashAttnFwdSm80INS1_25CollectiveMainloopFwdSm80ILi4ELi1ELb0EN4cute5tupleIJNS5_1CILi128EEENS7_ILi64EEES8_EEELi128ENS_6half_tEfNS_4arch4Sm80ELb0ELb0ELb0ELb1ELb1ELb1ELb1ELb0EEENS1_21CollectiveEpilogueFwdINS6_IJS8_S8_S9_EEENS6_IJNS7_ILi1EEESH_SH_EEESB_SD_Li128ELb1ELb1ELb0ELb0EEENS1_19SingleTileSchedulerILb1ELb0ELb1ELi128EEEEEEEEEvNT_6ParamsE,@function
        .size           _ZN7cutlass13device_kernelIN5flash19enable_sm80_to_sm89INS1_16FlashAttnFwdSm80INS1_25CollectiveMainloopFwdSm80ILi4ELi1ELb0EN4cute5tupleIJNS5_1CILi128EEENS7_ILi64EEES8_EEELi128ENS_6half_tEfNS_4arch4Sm80ELb0ELb0ELb0ELb1ELb1ELb1ELb1ELb0EEENS1_21CollectiveEpilogueFwdINS6_IJS8_S8_S9_EEENS6_IJNS7_ILi1EEESH_SH_EEESB_SD_Li128ELb1ELb1ELb0ELb0EEENS1_19SingleTileSchedulerILb1ELb0ELb1ELi128EEEEEEEEEvNT_6ParamsE,(.L_x_4371 - _ZN7cutlass13device_kernelIN5flash19enable_sm80_to_sm89INS1_16FlashAttnFwdSm80INS1_25CollectiveMainloopFwdSm80ILi4ELi1ELb0EN4cute5tupleIJNS5_1CILi128EEENS7_ILi64EEES8_EEELi128ENS_6half_tEfNS_4arch4Sm80ELb0ELb0ELb0ELb1ELb1ELb1ELb1ELb0EEENS1_21CollectiveEpilogueFwdINS6_IJS8_S8_S9_EEENS6_IJNS7_ILi1EEESH_SH_EEESB_SD_Li128ELb1ELb1ELb0ELb0EEENS1_19SingleTileSchedulerILb1ELb0ELb1ELi128EEEEEEEEEvNT_6ParamsE)
        .other          _ZN7cutlass13device_kernelIN5flash19enable_sm80_to_sm89INS1_16FlashAttnFwdSm80INS1_25CollectiveMainloopFwdSm80ILi4ELi1ELb0EN4cute5tupleIJNS5_1CILi128EEENS7_ILi64EEES8_EEELi128ENS_6half_tEfNS_4arch4Sm80ELb0ELb0ELb0ELb1ELb1ELb1ELb1ELb0EEENS1_21CollectiveEpilogueFwdINS6_IJS8_S8_S9_EEENS6_IJNS7_ILi1EEESH_SH_EEESB_SD_Li128ELb1ELb1ELb0ELb0EEENS1_19SingleTileSchedulerILb1ELb0ELb1ELi128EEEEEEEEEvNT_6ParamsE,@"STO_CUDA_ENTRY STV_DEFAULT"
_ZN7cutlass13device_kernelIN5flash19enable_sm80_to_sm89INS1_16FlashAttnFwdSm80INS1_25CollectiveMainloopFwdSm80ILi4ELi1ELb0EN4cute5tupleIJNS5_1CILi128EEENS7_ILi64EEES8_EEELi128ENS_6half_tEfNS_4arch4Sm80ELb0ELb0ELb0ELb1ELb1ELb1ELb1ELb0EEENS1_21CollectiveEpilogueFwdINS6_IJS8_S8_S9_EEENS6_IJNS7_ILi1EEESH_SH_EEESB_SD_Li128ELb1ELb1ELb0ELb0EEENS1_19SingleTileSchedulerILb1ELb0ELb1ELi128EEEEEEEEEvNT_6ParamsE:
        /* <DEDUP_REMOVED lines=21> */
.L_x_2958:
        /* <DEDUP_REMOVED lines=13> */
.L_x_2960:
[----:B------:R-:W-:Y:S02]  /*0220*/  ULDC UR6, c[0x0][0x54c] ;  /* 0x0001530000067ab9 */ /* 0x000fe40000000800 */
.L_x_2959:
[----:B------:R-:W-:Y:S02]  /*0230*/  ULDC UR4, c[0x0][0x548] ;  /* 0x0001520000047ab9 */ /* 0x000fe40000000800 */
[----:B------:R-:W-:-:S02]  /*0240*/  USHF.L.U32 UR5, UR17, 0x7, URZ ;  /* 0x0000000711057899 */ /* 0x000fc4000800063f */
[----:B------:R-:W-:-:S04]  /*0250*/  UIMAD UR4, UR6, UR4, URZ ;  /* 0x00000004060472a4 */ /* 0x000fc8000f8e023f */
[----:B------:R-:W-:-:S04]  /*0260*/  UISETP.GE.AND UP0, UPT, UR5, UR4, UPT ;  /* 0x000000040500728c */ /* 0x000fc8000bf06270 */
[----:B------:R-:W-:Y:S01]  /*0270*/  USEL UR24, UR24, 0xffffffff, !UP0 ;  /* 0xffffffff18187887 */ /* 0x000fe2000c000000 */
[----:B------:R-:W-:Y:S05]  /*0280*/  BRA `(.L_x_2961) ;  /* 0x000001b000007947 */ /* 0x000fea0003800000 */
.L_x_2957:
        /* <DEDUP_REMOVED lines=8> */
.L_x_2962:
        /* <DEDUP_REMOVED lines=13> */
.L_x_2964:
[----:B------:R-:W-:Y:S02]  /*03e0*/  ULDC UR6, c[0x0][0x54c] ;  /* 0x0001530000067ab9 */ /* 0x000fe40000000800 */
.L_x_2963:
[----:B------:R-:W-:Y:S02]  /*03f0*/  ULDC UR4, c[0x0][0x548] ;  /* 0x0001520000047ab9 */ /* 0x000fe40000000800 */
[----:B------:R-:W-:-:S02]  /*0400*/  USHF.L.U32 UR5, UR17, 0x7, URZ ;  /* 0x0000000711057899 */ /* 0x000fc4000800063f */
[----:B------:R-:W-:-:S04]  /*0410*/  UIMAD UR4, UR6, UR4, URZ ;  /* 0x00000004060472a4 */ /* 0x000fc8000f8e023f */
[----:B------:R-:W-:-:S04]  /*0420*/  UISETP.GE.AND UP0, UPT, UR5, UR4, UPT ;  /* 0x000000040500728c */ /* 0x000fc8000bf06270 */
[----:B------:R-:W-:-:S06]  /*0430*/  USEL UR24, UR24, 0xffffffff, !UP0 ;  /* 0xffffffff18187887 */ /* 0x000fcc000c000000 */
.L_x_2961:
        /* <DEDUP_REMOVED lines=64> */
.L_x_2965:
        /* <DEDUP_REMOVED lines=10> */
.L_x_2966:
[----:B------:R-:W-:Y:S05]  /*08e0*/  @!P4 BRA `(.L_x_2967) ;  /* 0x000000500000c947 */ /* 0x000fea0003800000 */
[----:B-1--4-:R1:W4:Y:S04]  /*08f0*/  LDG.E R0, [R4.64] ;  /* 0x0000002204007981 */ /* 0x012328000c1e1900 */
[----:B-1-3--:R-:W3:Y:S01]  /*0900*/  LDG.E R4, [R4.64+0x4] ;  /* 0x0000042204047981 */ /* 0x00aee2000c1e1900 */
[----:B----4-:R-:W1:Y:S08]  /*0910*/  R2UR UR22, R0 ;  /* 0x00000000001673c2 */ /* 0x010e7000000e0000 */
[----:B---3--:R-:W1:Y:S02]  /*0920*/  R2UR UR4, R4 ;  /* 0x00000000040473c2 */ /* 0x008e6400000e0000 */
[----:B-1----:R-:W-:-:S06]  /*0930*/  UIADD3 UR22, -UR22, UR4, URZ ;  /* 0x0000000416167290 */ /* 0x002fcc000fffe13f */
.L_x_2967:
        /* <DEDUP_REMOVED lines=303> */
.L_x_3015:
        /* <DEDUP_REMOVED lines=76> */
.L_x_2973:
[----:B------:R-:W-:Y:S05]  /*20f0*/  BSYNC B0 ;  /* 0x0000000000007941 */ /* 0x000fea0003800000 */
.L_x_2972:
        /* <DEDUP_REMOVED lines=39> */
.L_x_2975:
[----:B------:R-:W-:Y:S05]  /*2370*/  BSYNC B0 ;  /* 0x0000000000007941 */ /* 0x000fea0003800000 */
.L_x_2974:
        /* <DEDUP_REMOVED lines=40> */
.L_x_2977:
[----:B------:R-:W-:Y:S05]  /*2600*/  BSYNC B0 ;  /* 0x0000000000007941 */ /* 0x000fea0003800000 */
.L_x_2976:
        /* <DEDUP_REMOVED lines=38> */
.L_x_2979:
[----:B------:R-:W-:Y:S05]  /*2870*/  BSYNC B0 ;  /* 0x0000000000007941 */ /* 0x000fea0003800000 */
.L_x_2978:
        /* <DEDUP_REMOVED lines=72> */
.L_x_2983:
[----:B------:R-:W-:Y:S05]  /*2d00*/  BSYNC B0 ;  /* 0x0000000000007941 */ /* 0x000fea0003800000 */
.L_x_2982:
        /* <DEDUP_REMOVED lines=57> */
.L_x_2981:
[----:B------:R-:W-:Y:S05]  /*30a0*/  BSYNC B1 ;  /* 0x0000000000017941 */ /* 0x000fea0003800000 */
.L_x_2980:
        /* <DEDUP_REMOVED lines=60> */
.L_x_2987:
[----:B------:R-:W-:Y:S05]  /*3470*/  BSYNC B0 ;  /* 0x0000000000007941 */ /* 0x000fea0003800000 */
.L_x_2986:
        /* <DEDUP_REMOVED lines=57> */
.L_x_2985:
[----:B------:R-:W-:Y:S05]  /*3810*/  BSYNC B1 ;  /* 0x0000000000017941 */ /* 0x000fea0003800000 */
.L_x_2984:
        /* <DEDUP_REMOVED lines=60> */
.L_x_2991:
[----:B------:R-:W-:Y:S05]  /*3be0*/  BSYNC B0 ;  /* 0x0000000000007941 */ /* 0x000fea0003800000 */
.L_x_2990:
        /* <DEDUP_REMOVED lines=57> */
.L_x_2989:
[----:B------:R-:W-:Y:S05]  /*3f80*/  BSYNC B1 ;  /* 0x0000000000017941 */ /* 0x000fea0003800000 */
.L_x_2988:
        /* <DEDUP_REMOVED lines=59> */
.L_x_2994:
[----:B------:R-:W-:Y:S05]  /*4340*/  BSYNC B0 ;  /* 0x0000000000007941 */ /* 0x000fea0003800000 */
.L_x_2993:
        /* <DEDUP_REMOVED lines=58> */
.L_x_2971:
        /* <DEDUP_REMOVED lines=235> */
.L_x_2996:
[----:B------:R-:W-:Y:S05]  /*55a0*/  BSYNC B0 ;  /* 0x0000000000007941 */ /* 0x000fea0003800000 */
.L_x_2995:
        /* <DEDUP_REMOVED lines=122> */
.L_x_2998:
[----:B------:R-:W-:Y:S05]  /*5d50*/  BSYNC B0 ;  /* 0x0000000000007941 */ /* 0x000fea0003800000 */
.L_x_2997:
        /* <DEDUP_REMOVED lines=122> */
.L_x_3000:
[----:B------:R-:W-:Y:S05]  /*6500*/  BSYNC B0 ;  /* 0x0000000000007941 */ /* 0x000fea0003800000 */
.L_x_2999:
        /* <DEDUP_REMOVED lines=124> */
.L_x_2970:
        /* <DEDUP_REMOVED lines=19> */
.L_x_3002:
[----:B-1-34-:R-:W-:Y:S05]  /*6e00*/  BSYNC B0 ;  /* 0x0000000000007941 */ /* 0x01afea0003800000 */
.L_x_3001:
        /* <DEDUP_REMOVED lines=15> */
.L_x_3004:
[----:B------:R-:W-:Y:S05]  /*6f00*/  BSYNC B0 ;  /* 0x0000000000007941 */ /* 0x000fea0003800000 */
.L_x_3003:
        /* <DEDUP_REMOVED lines=15> */
.L_x_3006:
[----:B------:R-:W-:Y:S05]  /*7000*/  BSYNC B0 ;  /* 0x0000000000007941 */ /* 0x000fea0003800000 */
.L_x_3005:
        /* <DEDUP_REMOVED lines=14> */
.L_x_2992:
[----:B------:R-:W-:Y:S05]  /*70f0*/  BSYNC B2 ;  /* 0x0000000000027941 */ /* 0x000fea0003800000 */
.L_x_2969:
        /* <DEDUP_REMOVED lines=90> */
.L_x_3008:
[----:B------:R-:W-:Y:S05]  /*76a0*/  BSYNC B0 ;  /* 0x0000000000007941 */ /* 0x000fea0003800000 */
.L_x_3007:
        /* <DEDUP_REMOVED lines=15> */
.L_x_3010:
[----:B------:R-:W-:Y:S05]  /*77a0*/  BSYNC B0 ;  /* 0x0000000000007941 */ /* 0x000fea0003800000 */
.L_x_3009:
        /* <DEDUP_REMOVED lines=15> */
.L_x_3012:
[----:B------:R-:W-:Y:S05]  /*78a0*/  BSYNC B0 ;  /* 0x0000000000007941 */ /* 0x000fea0003800000 */
.L_x_3011:
        /* <DEDUP_REMOVED lines=15> */
.L_x_3014:
[----:B------:R-:W-:Y:S05]  /*79a0*/  BSYNC B0 ;  /* 0x0000000000007941 */ /* 0x000fea0003800000 */
.L_x_3013:
        /* <DEDUP_REMOVED lines=38> */
.L_x_2968:
        /* <DEDUP_REMOVED lines=66> */
[----:B--2---:R-:W-:Y:S01]  /*8030*/  IMAD.MOV.U32 R88, RZ, RZ, RZ ;  /* 0x000000ffff587224 */ /* 0x004fe200078e00ff */
        /* <DEDUP_REMOVED lines=219> */
[----:B------:R-:W-:Y:S02]  /*8df0*/  @!P2 IADD3 R0, P1, R11, UR12, RZ ;  /* 0x0000000c0b00ac10 */ /* 0x000fe4000ff3e0ff */
        /* <DEDUP_REMOVED lines=44> */
[----:B------:R-:W-:Y:S02]  /*90c0*/  ISETP.GE.AND P1, PT, R120, 0x21, PT ;  /* 0x000000217800780c */ /* 0x000fe40003f26270 */
        /* <DEDUP_REMOVED lines=27> */
[C---:B------:R-:W-:Y:S01]  /*9280*/  @P0 IMAD.SHL.U32 R11, R55.reuse, 0x2, RZ ;  /* 0x00000002370b0824 */ /* 0x040fe200078e00ff */
        /* <DEDUP_REMOVED lines=30> */
.L_x_3017:
        /* <DEDUP_REMOVED lines=42> */
.L_x_3021:
[----:B------:R-:W-:Y:S05]  /*9710*/  BSYNC B0 ;  /* 0x0000000000007941 */ /* 0x000fea0003800000 */
.L_x_3020:
        /* <DEDUP_REMOVED lines=73> */
.L_x_3025:
[----:B------:R-:W-:Y:S05]  /*9bb0*/  BSYNC B0 ;  /* 0x0000000000007941 */ /* 0x000fea0003800000 */
.L_x_3024:
        /* <DEDUP_REMOVED lines=41> */
.L_x_3023:
[----:B------:R-:W-:Y:S05]  /*9e50*/  BSYNC B1 ;  /* 0x0000000000017941 */ /* 0x000fea0003800000 */
.L_x_3022:
        /* <DEDUP_REMOVED lines=45> */
.L_x_3029:
[----:B------:R-:W-:Y:S05]  /*a130*/  BSYNC B0 ;  /* 0x0000000000007941 */ /* 0x000fea0003800000 */
.L_x_3028:
        /* <DEDUP_REMOVED lines=41> */
.L_x_3027:
[----:B------:R-:W-:Y:S05]  /*a3d0*/  BSYNC B1 ;  /* 0x0000000000017941 */ /* 0x000fea0003800000 */
.L_x_3026:
        /* <DEDUP_REMOVED lines=45> */
.L_x_3033:
[----:B------:R-:W-:Y:S05]  /*a6b0*/  BSYNC B0 ;  /* 0x0000000000007941 */ /* 0x000fea0003800000 */
.L_x_3032:
        /* <DEDUP_REMOVED lines=41> */
.L_x_3031:
[----:B------:R-:W-:Y:S05]  /*a950*/  BSYNC B1 ;  /* 0x0000000000017941 */ /* 0x000fea0003800000 */
.L_x_3030:
        /* <DEDUP_REMOVED lines=45> */
.L_x_3037:
[----:B------:R-:W-:Y:S05]  /*ac30*/  BSYNC B0 ;  /* 0x0000000000007941 */ /* 0x000fea0003800000 */
.L_x_3036:
        /* <DEDUP_REMOVED lines=41> */
.L_x_3035:
[----:B------:R-:W-:Y:S05]  /*aed0*/  BSYNC B1 ;  /* 0x0000000000017941 */ /* 0x000fea0003800000 */
.L_x_3034:
        /* <DEDUP_REMOVED lines=45> */
.L_x_3041:
[----:B------:R-:W-:Y:S05]  /*b1b0*/  BSYNC B0 ;  /* 0x0000000000007941 */ /* 0x000fea0003800000 */
.L_x_3040:
        /* <DEDUP_REMOVED lines=41> */
.L_x_3039:
[----:B------:R-:W-:Y:S05]  /*b450*/  BSYNC B1 ;  /* 0x0000000000017941 */ /* 0x000fea0003800000 */
.L_x_3038:
        /* <DEDUP_REMOVED lines=45> */
.L_x_3045:
[----:B------:R-:W-:Y:S05]  /*b730*/  BSYNC B0 ;  /* 0x0000000000007941 */ /* 0x000fea0003800000 */
.L_x_3044:
        /* <DEDUP_REMOVED lines=41> */
.L_x_3043:
[----:B------:R-:W-:Y:S05]  /*b9d0*/  BSYNC B1 ;  /* 0x0000000000017941 */ /* 0x000fea0003800000 */
.L_x_3042:
        /* <DEDUP_REMOVED lines=45> */
.L_x_3049:
[----:B------:R-:W-:Y:S05]  /*bcb0*/  BSYNC B0 ;  /* 0x0000000000007941 */ /* 0x000fea0003800000 */
.L_x_3048:
        /* <DEDUP_REMOVED lines=41> */
.L_x_3047:
[----:B------:R-:W-:Y:S05]  /*bf50*/  BSYNC B1 ;  /* 0x0000000000017941 */ /* 0x000fea0003800000 */
.L_x_3046:
        /* <DEDUP_REMOVED lines=44> */
.L_x_3052:
[----:B------:R-:W-:Y:S05]  /*c220*/  BSYNC B0 ;  /* 0x0000000000007941 */ /* 0x000fea0003800000 */
.L_x_3051:
        /* <DEDUP_REMOVED lines=42> */
.L_x_3019:
        /* <DEDUP_REMOVED lines=14> */
.L_x_3054:
[----:B------:R-:W-:Y:S05]  /*c5b0*/  BSYNC B0 ;  /* 0x0000000000007941 */ /* 0x000fea0003800000 */
.L_x_3053:
        /* <DEDUP_REMOVED lines=120> */
.L_x_3056:
[----:B------:R-:W-:Y:S05]  /*cd40*/  BSYNC B0 ;  /* 0x0000000000007941 */ /* 0x000fea0003800000 */
.L_x_3055:
        /* <DEDUP_REMOVED lines=101> */
.L_x_3058:
[----:B------:R-:W-:Y:S05]  /*d3a0*/  BSYNC B0 ;  /* 0x0000000000007941 */ /* 0x000fea0003800000 */
.L_x_3057:
        /* <DEDUP_REMOVED lines=101> */
.L_x_3060:
[----:B------:R-:W-:Y:S05]  /*da00*/  BSYNC B0 ;  /* 0x0000000000007941 */ /* 0x000fea0003800000 */
.L_x_3059:
        /* <DEDUP_REMOVED lines=101> */
.L_x_3062:
[----:B------:R-:W-:Y:S05]  /*e060*/  BSYNC B0 ;  /* 0x0000000000007941 */ /* 0x000fea0003800000 */
.L_x_3061:
        /* <DEDUP_REMOVED lines=101> */
.L_x_3064:
[----:B------:R-:W-:Y:S05]  /*e6c0*/  BSYNC B0 ;  /* 0x0000000000007941 */ /* 0x000fea0003800000 */
.L_x_3063:
        /* <DEDUP_REMOVED lines=101> */
.L_x_3066:
[----:B------:R-:W-:Y:S05]  /*ed20*/  BSYNC B0 ;  /* 0x0000000000007941 */ /* 0x000fea0003800000 */
.L_x_3065:
        /* <DEDUP_REMOVED lines=101> */
.L_x_3068:
[----:B------:R-:W-:Y:S05]  /*f380*/  BSYNC B0 ;  /* 0x0000000000007941 */ /* 0x000fea0003800000 */
.L_x_3067:
        /* <DEDUP_REMOVED lines=100> */
.L_x_3050:
[----:B------:R-:W-:Y:S05]  /*f9d0*/  BSYNC B2 ;  /* 0x0000000000027941 */ /* 0x000fea0003800000 */
.L_x_3018:
[----:B------:R-:W-:Y:S01]  /*f9e0*/  IMAD R0, R52, c[0x0][0x208], RZ ;  /* 0x0000820034007a24 */ /* 0x000fe200078e02ff */
[----:B-1----:R-:W-:Y:S01]  /*f9f0*/  SHF.R.S32.HI R8, RZ, 0x4, R58 ;  /* 0x00000004ff087819 */ /* 0x002fe2000001143a */
[----:B------:R-:W-:Y:S01]  /*fa00*/  IMAD.WIDE.U32 R6, R60, c[0x0][0x208], RZ ;  /* 0x000082003c067a25 */ /* 0x000fe200078e00ff */
[----:B------:R-:W-:Y:S01]  /*fa10*/  LEA.HI R157, R157, R159, RZ, 0x5 ;  /* 0x0000009f9d9d7211 */ /* 0x000fe200078f28ff */
[----:B------:R-:W-:-:S04]  /*fa20*/  DEPBAR.LE SB0, 0x0 ;  /* 0x000080000000791a */ /* 0x000fc80000000000 */
[----:B------:R-:W-:Y:S01]  /*fa30*/  IMAD R0, R60, c[0x0][0x20c], R0 ;  /* 0x000083003c007a24 */ /* 0x000fe200078e0200 */
[----:B------:R-:W-:Y:S01]  /*fa40*/  LEA.HI R5, R58, R8, RZ, 0x1 ;  /* 0x000000083a057211 */ /* 0x000fe200078f08ff */
[----:B------:R-:W-:Y:S01]  /*fa50*/  IMAD R2, R53, c[0x0][0x218], RZ ;  /* 0x0000860035027a24 */ /* 0x000fe200078e02ff */
[----:B------:R-:W-:Y:S01]  /*fa60*/  UISETP.GE.AND UP0, UPT, UR9, 0x41, UPT ;  /* 0x000000410900788c */ /* 0x000fe2000bf06270 */
[----:B------:R-:W-:Y:S01]  /*fa70*/  IMAD.IADD R7, R7, 0x1, R0 ;  /* 0x0000000107077824 */ /* 0x000fe200078e0200 */
[----:B------:R-:W-:Y:S01]  /*fa80*/  LOP3.LUT R5, R5, 0xfffffffe, RZ, 0xc0, !PT ;  /* 0xfffffffe05057812 */ /* 0x000fe200078ec0ff */
[C---:B------:R-:W-:Y:S01]  /*fa90*/  IMAD R2, R59.reuse, c[0x0][0x21c], R2 ;  /* 0x000087003b027a24 */ /* 0x040fe200078e0202 */
[----:B------:R-:W-:Y:S01]  /*faa0*/  SHF.R.S32.HI R164, RZ, 0x1f, R160 ;  /* 0x0000001fffa47819 */ /* 0x000fe200000114a0 */
[----:B------:R-:W-:-:S04]  /*fab0*/  IMAD.WIDE.U32 R6, R59, c[0x0][0x218], R6 ;  /* 0x000086003b067a25 */ /* 0x000fc800078e0006 */
[----:B------:R-:W-:Y:S01]  /*fac0*/  IMAD.SHL.U32 R16, R42, 0x8, RZ ;  /* 0x000000082a107824 */ /* 0x000fe200078e00ff */
[----:B------:R-:W-:Y:S01]  /*fad0*/  BAR.SYNC.DEFER_BLOCKING 0x0 ;  /* 0x0000000000007b1d */ /* 0x000fe20000010000 */
[----:B------:R-:W-:Y:S01]  /*fae0*/  IADD3 R0, P0, R6, UR26, RZ ;  /* 0x0000001a06007c10 */ /* 0x000fe2000ff1e0ff */
[----:B------:R-:W-:-:S03]  /*faf0*/  IMAD.SHL.U32 R161, R55, 0x2, RZ ;  /* 0x0000000237a17824 */ /* 0x000fc600078e00ff */
[----:B------:R-:W-:Y:S01]  /*fb00*/  IADD3.X R6, R7, UR5, R2, P0, !PT ;  /* 0x0000000507067c10 */ /* 0x000fe200087fe402 */
[----:B------:R-:W-:Y:S01]  /*fb10*/  IMAD.IADD R7, R8, 0x1, -R5 ;  /* 0x0000000108077824 */ /* 0x000fe200078e0a05 */
[----:B------:R-:W-:Y:S01]  /*fb20*/  LEA R2, P0, R0, c[0x0][0x1f8], 0x1 ;  /* 0x00007e0000027a11 */ /* 0x000fe200078008ff */
[----:B------:R-:W-:-:S03]  /*fb30*/  IMAD.SHL.U32 R5, R51, 0x40, RZ ;  /* 0x0000004033057824 */ /* 0x000fc600078e00ff */
[----:B------:R-:W-:Y:S01]  /*fb40*/  LEA.HI.X R0, R0, c[0x0][0x1fc], R6, 0x1, P0 ;  /* 0x00007f0000007a11 */ /* 0x000fe200000f0c06 */
[----:B------:R-:W1:Y:S01]  /*fb50*/  SHFL.IDX PT, R8, R2, RZ, 0x181f ;  /* 0x00181fff02087589 */ /* 0x000e6200000e0000 */
[----:B------:R-:W-:Y:S01]  /*fb60*/  IMAD.SHL.U32 R6, R54, 0x40, RZ ;  /* 0x0000004036067824 */ /* 0x000fe200078e00ff */
[----:B------:R-:W-:Y:S02]  /*fb70*/  LOP3.LUT R5, R5, 0x1c0, RZ, 0xc0, !PT ;  /* 0x000001c005057812 */ /* 0x000fe400078ec0ff */
[----:B------:R-:W-:Y:S04]  /*fb80*/  SHFL.IDX PT, R13, R2, 0x1, 0x181f ;  /* 0x00381f00020d7f89 */ /* 0x000fe800000e0000 */
[----:B------:R-:W2:Y:S04]  /*fb90*/  SHFL.IDX PT, R11, R2, 0x2, 0x181f ;  /* 0x00581f00020b7f89 */ /* 0x000ea800000e0000 */
[----:B------:R-:W3:Y:S04]  /*fba0*/  SHFL.IDX PT, R15, R0, RZ, 0x181f ;  /* 0x00181fff000f7589 */ /* 0x000ee800000e0000 */
[----:B------:R4:W-:Y:S04]  /*fbb0*/  SHFL.IDX PT, R10, R2, 0x3, 0x181f ;  /* 0x00781f00020a7f89 */ /* 0x0009e800000e0000 */
[----:B------:R-:W-:Y:S04]  /*fbc0*/  SHFL.IDX PT, R14, R0, 0x1, 0x181f ;  /* 0x00381f00000e7f89 */ /* 0x000fe800000e0000 */
[----:B------:R-:W5:Y:S04]  /*fbd0*/  SHFL.IDX PT, R12, R0, 0x2, 0x181f ;  /* 0x00581f00000c7f89 */ /* 0x000f6800000e0000 */
[----:B------:R2:W3:Y:S01]  /*fbe0*/  SHFL.IDX PT, R9, R0, 0x3, 0x181f ;  /* 0x00781f0000097f89 */ /* 0x0004e200000e0000 */
[----:B----4-:R-:W-:-:S04]  /*fbf0*/  LOP3.LUT R2, R6, 0x1c0, RZ, 0xc0, !PT ;  /* 0x000001c006027812 */ /* 0x010fc800078ec0ff */
[----:B------:R-:W-:Y:S01]  /*fc00*/  LOP3.LUT R6, R2, 0x8, R16, 0xf8, !PT ;  /* 0x0000000802067812 */ /* 0x000fe200078ef810 */
[----:B------:R-:W-:-:S05]  /*fc10*/  IMAD.WIDE R16, R160, 0x2, RZ ;  /* 0x00000002a0107825 */ /* 0x000fca00078e02ff */
[----:B-1----:R-:W-:Y:S02]  /*fc20*/  IADD3 R50, P0, R8, R16, RZ ;  /* 0x0000001008327210 */ /* 0x002fe40007f1e0ff */
[----:B--2---:R-:W-:Y:S01]  /*fc30*/  SHF.R.U32.HI R0, RZ, 0x3, R2 ;  /* 0x00000003ff007819 */ /* 0x004fe20000011602 */
[----:B------:R-:W-:Y:S01]  /*fc40*/  IMAD.SHL.U32 R2, R7, 0x8, RZ ;  /* 0x0000000807027824 */ /* 0x000fe200078e00ff */
[----:B------:R-:W-:Y:S01]  /*fc50*/  IADD3 R46, P1, R16, R11, RZ ;  /* 0x0000000b102e7210 */ /* 0x000fe20007f3e0ff */
[----:B---3--:R-:W-:Y:S01]  /*fc60*/  IMAD.X R51, R15, 0x1, R17, P0 ;  /* 0x000000010f337824 */ /* 0x008fe200000e0611 */
[----:B------:R-:W-:Y:S02]  /*fc70*/  LOP3.LUT R0, R6, R0, RZ, 0x3c, !PT ;  /* 0x0000000006007212 */ /* 0x000fe400078e3cff */
[----:B------:R-:W-:Y:S01]  /*fc80*/  LOP3.LUT R2, R5, 0x8, R2, 0xf8, !PT ;  /* 0x0000000805027812 */ /* 0x000fe200078ef802 */
[----:B-----5:R-:W-:Y:S01]  /*fc90*/  IMAD.X R47, R17, 0x1, R12, P1 ;  /* 0x00000001112f7824 */ /* 0x020fe200008e060c */
[----:B------:R-:W-:Y:S01]  /*fca0*/  SHF.R.U32.HI R5, RZ, 0x3, R5 ;  /* 0x00000003ff057819 */ /* 0x000fe20000011605 */
[----:B------:R-:W-:Y:S01]  /*fcb0*/  IMAD R0, R7, 0x200, R0 ;  /* 0x0000020007007824 */ /* 0x000fe200078e0200 */
[----:B------:R-:W-:-:S02]  /*fcc0*/  SHF.R.S32.HI R6, RZ, 0x1f, R56 ;  /* 0x0000001fff067819 */ /* 0x000fc40000011438 */
[----:B------:R-:W-:Y:S01]  /*fcd0*/  LOP3.LUT R156, R2, R5, RZ, 0x3c, !PT ;  /* 0x00000005029c7212 */ /* 0x000fe200078e3cff */
[----:B------:R-:W-:Y:S01]  /*fce0*/  IMAD.SHL.U32 R5, R57, 0x40, RZ ;  /* 0x0000004039057824 */ /* 0x000fe200078e00ff */
[----:B------:R-:W-:Y:S01]  /*fcf0*/  LEA.HI R2, R6, R56, RZ, 0x3 ;  /* 0x0000003806027211 */ /* 0x000fe200078f18ff */
[----:B------:R-:W-:Y:S01]  /*fd00*/  IMAD.SHL.U32 R167, R0, 0x2, RZ ;  /* 0x0000000200a77824 */ /* 0x000fe200078e00ff */
[----:B------:R-:W-:Y:S02]  /*fd10*/  IADD3 R52, P0, R16, R10, RZ ;  /* 0x0000000a10347210 */ /* 0x000fe40007f1e0ff */
[----:B------:R-:W-:Y:S01]  /*fd20*/  LOP3.LUT R162, R2, 0xfffffff8, RZ, 0xc0, !PT ;  /* 0xfffffff802a27812 */ /* 0x000fe200078ec0ff */
[----:B------:R-:W-:Y:S01]  /*fd30*/  IMAD.SHL.U32 R2, R157, 0x20, RZ ;  /* 0x000000209d027824 */ /* 0x000fe200078e00ff */
[-C--:B------:R-:W-:Y:S01]  /*fd40*/  IADD3 R48, P2, R16, R13.reuse, RZ ;  /* 0x0000000d10307210 */ /* 0x080fe20007f5e0ff */
[----:B------:R-:W-:Y:S01]  /*fd50*/  IMAD.X R53, R17, 0x1, R9, P0 ;  /* 0x0000000111357824 */ /* 0x000fe200000e0609 */
[----:B------:R-:W-:Y:S01]  /*fd60*/  LOP3.LUT R5, R5, 0xfffffe00, RZ, 0xc0, !PT ;  /* 0xfffffe0005057812 */ /* 0x000fe200078ec0ff */
[----:B------:R-:W-:Y:S01]  /*fd70*/  IMAD.WIDE R6, R162, 0x2, RZ ;  /* 0x00000002a2067825 */ /* 0x000fe200078e02ff */
[----:B------:R-:W-:Y:S01]  /*fd80*/  LOP3.LUT R0, R2, 0x7ffffc00, RZ, 0xc0, !PT ;  /* 0x7ffffc0002007812 */ /* 0x000fe200078ec0ff */
[----:B------:R-:W-:Y:S01]  /*fd90*/  LDSM.16.M88.4 R36, [R167+0x4100] ;  /* 0x00410000a724783b */ /* 0x000fe20000000200 */
[----:B------:R-:W-:Y:S01]  /*fda0*/  IADD3 R2, R167, 0x4100, RZ ;  /* 0x00004100a7027810 */ /* 0x000fe20007ffe0ff */
[----:B------:R-:W-:Y:S01]  /*fdb0*/  IMAD.X R49, R17, 0x1, R14, P2 ;  /* 0x0000000111317824 */ /* 0x000fe200010e060e */
[----:B------:R-:W-:Y:S01]  /*fdc0*/  IADD3 R42, P0, R8, R6, RZ ;  /* 0x00000006082a7210 */ /* 0x000fe20007f1e0ff */
[----:B------:R-:W-:Y:S01]  /*fdd0*/  LDSM.16.M88.4 R32, [R167+0x4900] ;  /* 0x00490000a720783b */ /* 0x000fe20000000200 */
[----:B------:R-:W-:-:S02]  /*fde0*/  IADD3 R40, P1, R6, R13, RZ ;  /* 0x0000000d06287210 */ /* 0x000fc40007f3e0ff */
[----:B------:R-:W-:Y:S01]  /*fdf0*/  LOP3.LUT P2, RZ, R54, 0x2, RZ, 0xc0, !PT ;  /* 0x0000000236ff7812 */ /* 0x000fe2000784c0ff */
[----:B------:R-:W-:Y:S01]  /*fe00*/  IMAD.X R43, R15, 0x1, R7, P0 ;  /* 0x000000010f2b7824 */ /* 0x000fe200000e0607 */
[C---:B------:R-:W-:Y:S01]  /*fe10*/  IADD3 R44, P0, R6.reuse, R11, RZ ;  /* 0x0000000b062c7210 */ /* 0x040fe20007f1e0ff */
[----:B------:R-:W-:Y:S01]  /*fe20*/  IMAD.X R41, R7, 0x1, R14, P1 ;  /* 0x0000000107297824 */ /* 0x000fe200008e060e */
[----:B------:R-:W-:Y:S01]  /*fe30*/  IADD3 R6, P1, R6, R10, RZ ;  /* 0x0000000a06067210 */ /* 0x000fe20007f3e0ff */
[----:B------:R-:W-:Y:S01]  /*fe40*/  LDSM.16.M88.4 R28, [R167+0x5100] ;  /* 0x00510000a71c783b */ /* 0x000fe20000000200 */
[----:B------:R-:W-:Y:S01]  /*fe50*/  IADD3 R242, R167, 0x4120, RZ ;  /* 0x00004120a7f27810 */ /* 0x000fe20007ffe0ff */
[C---:B------:R-:W-:Y:S01]  /*fe60*/  IMAD.X R45, R7.reuse, 0x1, R12, P0 ;  /* 0x00000001072d7824 */ /* 0x040fe200000e060c */
[----:B------:R-:W-:Y:S01]  /*fe70*/  IADD3 R0, R156, R5, R0 ;  /* 0x000000059c007210 */ /* 0x000fe20007ffe000 */
[----:B------:R-:W-:Y:S01]  /*fe80*/  IMAD.X R7, R7, 0x1, R9, P1 ;  /* 0x0000000107077824 */ /* 0x000fe200008e0609 */
[----:B------:R-:W-:Y:S01]  /*fe90*/  ISETP.GE.AND P1, PT, R160, c[0x0][0x1d4], PT ;  /* 0x00007500a0007a0c */ /* 0x000fe20003f26270 */
[----:B------:R-:W-:Y:S01]  /*fea0*/  LDSM.16.M88.4 R24, [R167+0x5900] ;  /* 0x00590000a718783b */ /* 0x000fe20000000200 */
[----:B------:R-:W-:Y:S01]  /*feb0*/  ISETP.GE.AND P0, PT, R56, c[0x0][0x1d4], PT ;  /* 0x0000750038007a0c */ /* 0x000fe20003f06270 */
[----:B------:R-:W-:Y:S01]  /*fec0*/  IMAD.SHL.U32 R238, R0, 0x2, RZ ;  /* 0x0000000200ee7824 */ /* 0x000fe200078e00ff */
[----:B------:R-:W-:Y:S01]  /*fed0*/  @P2 IADD3 R242, R2, -0x20, RZ ;  /* 0xffffffe002f22810 */ /* 0x000fe20007ffe0ff */
[----:B------:R-:W-:Y:S01]  /*fee0*/  IMAD.MOV.U32 R0, RZ, RZ, 0x40 ;  /* 0x00000040ff007424 */ /* 0x000fe200078e00ff */
[----:B------:R-:W-:Y:S01]  /*fef0*/  ISETP.LT.OR P2, PT, R120, 0x1, P1 ;  /* 0x000000017800780c */ /* 0x000fe20000f41670 */
[--C-:B------:R-:W-:Y:S01]  /*ff00*/  IMAD R240, R4, 0x2, R238.reuse ;  /* 0x0000000204f07824 */ /* 0x100fe200078e02ee */
[----:B------:R-:W1:Y:S01]  /*ff10*/  LDSM.16.M88.4 R8, [R238+0xa100] ;  /* 0x00a10000ee08783b */ /* 0x000e620000000200 */
[----:B------:R-:W-:Y:S01]  /*ff20*/  ISETP.LT.OR P3, PT, R120, 0x21, P0 ;  /* 0x000000217800780c */ /* 0x000fe20000761670 */
[C---:B------:R-:W-:Y:S01]  /*ff30*/  IMAD R239, R3.reuse, 0x2, R238 ;  /* 0x0000000203ef7824 */ /* 0x040fe200078e02ee */
[----:B------:R-:W-:Y:S01]  /*ff40*/  SHF.R.S32.HI R163, RZ, 0x1f, R162 ;  /* 0x0000001fffa37819 */ /* 0x000fe200000114a2 */
[----:B------:R-:W-:Y:S01]  /*ff50*/  LDSM.16.M88.4 R68, [R242] ;  /* 0x00000000f244783b */ /* 0x000fe20000000200 */
[----:B------:R-:W-:Y:S01]  /*ff60*/  IMAD R241, R3, 0x2, R240 ;  /* 0x0000000203f17824 */ /* 0x000fe200078e02f0 */
[----:B------:R-:W-:Y:S01]  /*ff70*/  IADD3 R250, R242, 0x800, RZ ;  /* 0x00000800f2fa7810 */ /* 0x000fe20007ffe0ff */
[----:B------:R-:W-:Y:S01]  /*ff80*/  IMAD R243, R4, 0x2, R239 ;  /* 0x0000000204f37824 */ /* 0x000fe200078e02ef */
        /* <DEDUP_REMOVED lines=8> */
[----:B------:R-:W-:Y:S01]  /*10010*/  IADD3 R244, R242, 0x3800, RZ ;  /* 0x00003800f2f47810 */ /* 0x000fe20007ffe0ff */
[----:B------:R-:W2:Y:S04]  /*10020*/  LDSM.16.M88.4 R12, [R238+0x8100] ;  /* 0x00810000ee0c783b */ /* 0x000ea80000000200 */
[----:B------:R-:W-:Y:S04]  /*10030*/  LDSM.16.M88.4 R20, [R240+0x8100] ;  /* 0x00810000f014783b */ /* 0x000fe80000000200 */
[----:B------:R-:W3:Y:S04]  /*10040*/  LDSM.16.M88.4 R16, [R240+0xa100] ;  /* 0x00a10000f010783b */ /* 0x000ee80000000200 */
[----:B------:R-:W-:Y:S01]  /*10050*/  @!PT LDS RZ, [RZ] ;  /* 0x00000000fffff984 */ /* 0x000fe20000000800 */
[----:B------:R-:W-:Y:S01]  /*10060*/  @!PT LDS RZ, [RZ] ;  /* 0x00000000fffff984 */ /* 0x000fe20000000800 */
[----:B------:R-:W-:Y:S01]  /*10070*/  @!PT LDS RZ, [RZ] ;  /* 0x00000000fffff984 */ /* 0x000fe20000000800 */
[----:B------:R4:W-:Y:S01]  /*10080*/  LDGSTS.E.BYPASS.LTC128B.128 [R161+0x100], [R50.64], !P2 ;  /* 0x0010000032a17fae */ /* 0x0009e2000d101d62 */
[----:B------:R-:W-:-:S03]  /*10090*/  ISETP.LT.OR P2, PT, R120, 0x1, P0 ;  /* 0x000000017800780c */ /* 0x000fc60000741670 */
[----:B------:R-:W-:Y:S01]  /*100a0*/  STL [R1+0x18], R162 ;  /* 0x000018a201007387 */ /* 0x000fe20000100800 */
[C---:B-1----:R-:W-:Y:S03]  /*100b0*/  HMMA.16816.F32 R72, R8.reuse, R36, RZ ;  /* 0x000000240848723c */ /* 0x042fe600000018ff */
[----:B------:R-:W-:Y:S04]  /*100c0*/  STL [R1+0xc], R161 ;  /* 0x00000ca101007387 */ /* 0x000fe80000100800 */
[----:B------:R-:W-:Y:S01]  /*100d0*/  STL [R1+0x30], R163 ;  /* 0x000030a301007387 */ /* 0x000fe20000100800 */
[----:B------:R-:W-:Y:S03]  /*100e0*/  HMMA.16816.F32 R76, R8, R32, RZ ;  /* 0x00000020084c723c */ /* 0x000fe600000018ff */
[----:B------:R1:W-:Y:S01]  /*100f0*/  LDGSTS.E.BYPASS.LTC128B.128 [R161+0x2100], [R42.64], !P2 ;  /* 0x021000002aa17fae */ /* 0x0003e2000d101d62 */
[----:B------:R-:W-:-:S04]  /*10100*/  ISETP.LT.OR P2, PT, R120, 0x11, P1 ;  /* 0x000000117800780c */ /* 0x000fc80000f41670 */
[----:B------:R-:W-:Y:S09]  /*10110*/  HMMA.16816.F32 R112, R8, R34, RZ ;  /* 0x000000220870723c */ /* 0x000ff200000018ff */
[----:B------:R4:W-:Y:S01]  /*10120*/  LDGSTS.E.BYPASS.LTC128B.128 [R161+0x900], [R48.64], !P2 ;  /* 0x0090000030a17fae */ /* 0x0009e2000d101d62 */
[C---:B------:R-:W-:Y:S01]  /*10130*/  ISETP.LT.OR P2, PT, R120.reuse, 0x11, P0 ;  /* 0x000000117800780c */ /* 0x040fe20000741670 */
[C---:B--2---:R-:W-:Y:S08]  /*10140*/  HMMA.16816.F32 R88, R12.reuse, R32, RZ ;  /* 0x000000200c58723c */ /* 0x044ff000000018ff */
[----:B------:R-:W-:Y:S04]  /*10150*/  HMMA.16816.F32 R92, R12, R34, RZ ;  /* 0x000000220c5c723c */ /* 0x000fe800000018ff */
[----:B------:R1:W-:Y:S01]  /*10160*/  LDGSTS.E.BYPASS.LTC128B.128 [R161+0x2900], [R40.64], !P2 ;  /* 0x0290000028a17fae */ /* 0x0003e2000d101d62 */
[----:B------:R-:W-:-:S03]  /*10170*/  ISETP.LT.OR P2, PT, R120, 0x21, P1 ;  /* 0x000000217800780c */ /* 0x000fc60000f41670 */
[----:B------:R-:W-:Y:S08]  /*10180*/  HMMA.16816.F32 R108, R8, R26, RZ ;  /* 0x0000001a086c723c */ /* 0x000ff000000018ff */
[----:B------:R-:W-:Y:S02]  /*10190*/  HMMA.16816.F32 R104, R12, R36, RZ ;  /* 0x000000240c68723c */ /* 0x000fe400000018ff */
[----:B------:R2:W-:Y:S01]  /*101a0*/  LDGSTS.E.BYPASS.LTC128B.128 [R161+0x1100], [R46.64], !P2 ;  /* 0x011000002ea17fae */ /* 0x0005e2000d101d62 */
[----:B------:R-:W-:-:S02]  /*101b0*/  ISETP.LT.OR P2, PT, R120, 0x31, P1 ;  /* 0x000000317800780c */ /* 0x000fc40000f41670 */
[----:B------:R-:W-:Y:S01]  /*101c0*/  ISETP.LT.OR P1, PT, R120, 0x31, P0 ;  /* 0x000000317800780c */ /* 0x000fe20000721670 */
[----:B------:R2:W-:Y:S01]  /*101d0*/  LDGSTS.E.BYPASS.LTC128B.128 [R161+0x3100], [R44.64], !P3 ;  /* 0x031000002ca17fae */ /* 0x0005e2000d901d62 */
[----:B------:R-:W-:Y:S01]  /*101e0*/  LOP3.LUT P0, RZ, R54, 0x4, RZ, 0xc0, !PT ;  /* 0x0000000436ff7812 */ /* 0x000fe2000780c0ff */
[----:B----4-:R-:W-:Y:S03]  /*101f0*/  HMMA.16816.F32 R48, R8, R28, RZ ;  /* 0x0000001c0830723c */ /* 0x010fe600000018ff */
[----:B------:R-:W-:Y:S02]  /*10200*/  SEL R0, R0, 0xffffffc0, !P0 ;  /* 0xffffffc000007807 */ /* 0x000fe40004000000 */
[----:B------:R-:W-:-:S03]  /*10210*/  PLOP3.LUT P0, PT, PT, PT, UP0, 0x40, 0x0 ;  /* 0x000000000000781c */ /* 0x000fc60003f0e808 */
[C---:B------:R-:W-:Y:S01]  /*10220*/  HMMA.16816.F32 R96, R12.reuse, R38, RZ ;  /* 0x000000260c60723c */ /* 0x040fe200000018ff */
[----:B------:R-:W-:Y:S01]  /*10230*/  IMAD.IADD R237, R167, 0x1, R0 ;  /* 0x00000001a7ed7824 */ /* 0x000fe200078e0200 */
[----:B------:R4:W-:Y:S01]  /*10240*/  LDGSTS.E.BYPASS.LTC128B.128 [R161+0x1900], [R52.64], !P2 ;  /* 0x0190000034a17fae */ /* 0x0009e2000d101d62 */
[----:B------:R-:W-:Y:S01]  /*10250*/  IMAD.IADD R236, R0, 0x1, R242 ;  /* 0x0000000100ec7824 */ /* 0x000fe200078e02f2 */
[----:B------:R-:W-:Y:S02]  /*10260*/  LOP3.LUT R0, R156, R5, RZ, 0xfc, !PT ;  /* 0x000000059c007212 */ /* 0x000fe400078efcff */
[----:B------:R3:W-:Y:S02]  /*10270*/  LDGSTS.E.BYPASS.LTC128B.128 [R161+0x3900], [R6.64], !P1 ;  /* 0x0390000006a17fae */ /* 0x0007e4000c901d62 */
[C---:B-1----:R-:W-:Y:S02]  /*10280*/  HMMA.16816.F32 R40, R12.reuse, R28, RZ ;  /* 0x0000001c0c28723c */ /* 0x042fe400000018ff */
[----:B------:R-:W0:Y:S06]  /*10290*/  LDGDEPBAR ;  /* 0x00000000000079af */ /* 0x000e2c0000000000 */
[C---:B------:R-:W-:Y:S01]  /*102a0*/  HMMA.16816.F32 R80, R12.reuse, R30, RZ ;  /* 0x0000001e0c50723c */ /* 0x040fe200000018ff */
[----:B--2---:R-:W-:Y:S07]  /*102b0*/  LDSM.16.M88.4 R44, [R237+0x5100] ;  /* 0x00510000ed2c783b */ /* 0x004fee0000000200 */
[C---:B------:R-:W-:Y:S01]  /*102c0*/  HMMA.16816.F32 R32, R12.reuse, R24, RZ ;  /* 0x000000180c20723c */ /* 0x040fe200000018ff */
[----:B----4-:R-:W-:Y:S07]  /*102d0*/  LDSM.16.M88.4 R52, [R237+0x4100] ;  /* 0x00410000ed34783b */ /* 0x010fee0000000200 */
[----:B------:R-:W-:Y:S08]  /*102e0*/  HMMA.16816.F32 R12, R12, R26, RZ ;  /* 0x0000001a0c0c723c */ /* 0x000ff000000018ff */
[C---:B------:R-:W-:Y:S01]  /*102f0*/  HMMA.16816.F32 R84, R8.reuse, R24, RZ ;  /* 0x000000180854723c */ /* 0x040fe200000018ff */
[----:B------:R-:W1:Y:S07]  /*10300*/  LDSM.16.M88.4 R24, [R239+0xa100] ;  /* 0x00a10000ef18783b */ /* 0x000e6e0000000200 */
[C---:B------:R-:W-:Y:S01]  /*10310*/  HMMA.16816.F32 R100, R8.reuse, R38, RZ ;  /* 0x000000260864723c */ /* 0x040fe200000018ff */
[----:B------:R-:W-:Y:S07]  /*10320*/  LDSM.16.M88.4 R36, [R237+0x5900] ;  /* 0x00590000ed24783b */ /* 0x000fee0000000200 */
[----:B------:R-:W-:Y:S08]  /*10330*/  HMMA.16816.F32 R116, R8, R30, RZ ;  /* 0x0000001e0874723c */ /* 0x000ff000000018ff */
[C---:B---3--:R-:W-:Y:S08]  /*10340*/  HMMA.16816.F32 R8, R16.reuse, R68, R72 ;  /* 0x000000441008723c */ /* 0x048ff00000001848 */
[C---:B------:R-:W-:Y:S01]  /*10350*/  HMMA.16816.F32 R72, R16.reuse, R60, R48 ;  /* 0x0000003c1048723c */ /* 0x040fe20000001830 */
[----:B------:R-:W2:Y:S07]  /*10360*/  LDSM.16.M88.4 R48, [R237+0x4900] ;  /* 0x00490000ed30783b */ /* 0x000eae0000000200 */
[C---:B------:R-:W-:Y:S08]  /*10370*/  HMMA.16816.F32 R28, R16.reuse, R64, R76 ;  /* 0x00000040101c723c */ /* 0x040ff0000000184c */
[-C--:B------:R-:W-:Y:S08]  /*10380*/  HMMA.16816.F32 R76, R16, R58.reuse, R108 ;  /* 0x0000003a104c723c */ /* 0x080ff0000000186c */
[----:B------:R-:W-:Y:S01]  /*10390*/  HMMA.16816.F32 R108, R20, R58, R12 ;  /* 0x0000003a146c723c */ /* 0x000fe2000000180c */
[----:B------:R-:W3:Y:S07]  /*103a0*/  LDSM.16.M88.4 R12, [R239+0x8100] ;  /* 0x00810000ef0c783b */ /* 0x000eee0000000200 */
[C---:B------:R-:W-:Y:S08]  /*103b0*/  HMMA.16816.F32 R84, R16.reuse, R56, R84 ;  /* 0x000000381054723c */ /* 0x040ff00000001854 */
[C---:B------:R-:W-:Y:S08]  /*103c0*/  HMMA.16816.F32 R128, R16.reuse, R66, R112 ;  /* 0x000000421080723c */ /* 0x040ff00000001870 */
[C---:B------:R-:W-:Y:S08]  /*103d0*/  HMMA.16816.F32 R124, R16.reuse, R62, R116 ;  /* 0x0000003e107c723c */ /* 0x040ff00000001874 */
[----:B------:R-:W-:Y:S01]  /*103e0*/  HMMA.16816.F32 R100, R16, R70, R100 ;  /* 0x000000461064723c */ /* 0x000fe20000001864 */
[----:B------:R-:W-:Y:S07]  /*103f0*/  LDSM.16.M88.4 R16, [R241+0x8100] ;  /* 0x00810000f110783b */ /* 0x000fee0000000200 */
[C---:B------:R-:W-:Y:S08]  /*10400*/  HMMA.16816.F32 R116, R20.reuse, R68, R104 ;  /* 0x000000441474723c */ /* 0x040ff00000001868 */
[C---:B------:R-:W-:Y:S08]  /*10410*/  HMMA.16816.F32 R132, R20.reuse, R64, R88 ;  /* 0x000000401484723c */ /* 0x040ff00000001858 */
[C---:B------:R-:W-:Y:S01]  /*10420*/  HMMA.16816.F32 R136, R20.reuse, R60, R40 ;  /* 0x0000003c1488723c */ /* 0x040fe20000001828 */
[----:B------:R-:W-:Y:S07]  /*10430*/  LDSM.16.M88.4 R40, [R236+0x1800] ;  /* 0x00180000ec28783b */ /* 0x000fee0000000200 */
[C---:B------:R-:W-:Y:S08]  /*10440*/  HMMA.16816.F32 R112, R20.reuse, R66, R92 ;  /* 0x000000421470723c */ /* 0x040ff0000000185c */
[C---:B------:R-:W-:Y:S01]  /*10450*/  HMMA.16816.F32 R140, R20.reuse, R56, R32 ;  /* 0x00000038148c723c */ /* 0x040fe20000001820 */
[----:B------:R-:W-:Y:S07]  /*10460*/  LDSM.16.M88.4 R32, [R236] ;  /* 0x00000000ec20783b */ /* 0x000fee0000000200 */
[C---:B------:R-:W-:Y:S08]  /*10470*/  HMMA.16816.F32 R68, R20.reuse, R70, R96 ;  /* 0x000000461444723c */ /* 0x040ff00000001860 */
[----:B------:R-:W-:Y:S01]  /*10480*/  HMMA.16816.F32 R120, R20, R62, R80 ;  /* 0x0000003e1478723c */ /* 0x000fe20000001850 */
[----:B------:R-:W-:Y:S07]  /*10490*/  LDSM.16.M88.4 R20, [R236+0x1000] ;  /* 0x00100000ec14783b */ /* 0x000fee0000000200 */
[C---:B-1----:R-:W-:Y:S01]  /*104a0*/  HMMA.16816.F32 R104, R24.reuse, R52, R8 ;  /* 0x000000341868723c */ /* 0x042fe20000001808 */
        /* <DEDUP_REMOVED lines=124> */
[----:B------:R-:W-:Y:S01]  /*10c70*/  IMAD.U32 R2, RZ, RZ, UR7 ;  /* 0x00000007ff027e24 */ /* 0x000fe2000f8e00ff */
        /* <DEDUP_REMOVED lines=14> */
[----:B------:R-:W-:Y:S02]  /*10d60*/  IMAD.SHL.U32 R17, R160, 0x2, RZ ;  /* 0x00000002a0117824 */ /* 0x000fe400078e00ff */
[----:B------:R-:W-:-:S05]  /*10d70*/  IMAD R10, R2, c[0x0][0x2b8], R5 ;  /* 0x0000ae00020a7a24 */ /* 0x000fca00078e0205 */
[----:B------:R-:W-:Y:S01]  /*10d80*/  SHF.R.S32.HI R2, RZ, 0x1f, R10 ;  /* 0x0000001fff027819 */ /* 0x000fe2000001140a */
[----:B------:R3:W-:Y:S04]  /*10d90*/  STL [R1+0x14], R10 ;  /* 0x0000140a01007387 */ /* 0x0007e80000100800 */
[----:B------:R-:W-:-:S04]  /*10da0*/  IMAD R2, R2, c[0x0][0x1e0], RZ ;  /* 0x0000780002027a24 */ /* 0x000fc800078e02ff */
[C---:B------:R-:W-:Y:S02]  /*10db0*/  IMAD R2, R10.reuse, c[0x0][0x1e4], R2 ;  /* 0x000079000a027a24 */ /* 0x040fe400078e0202 */
[----:B-1----:R-:W-:-:S04]  /*10dc0*/  IMAD.WIDE.U32 R6, R10, c[0x0][0x1e0], RZ ;  /* 0x000078000a067a25 */ /* 0x002fc800078e00ff */
[----:B------:R-:W-:Y:S01]  /*10dd0*/  IMAD.IADD R7, R7, 0x1, R2 ;  /* 0x0000000107077824 */ /* 0x000fe200078e0202 */
[----:B---3--:R-:W-:Y:S02]  /*10de0*/  IADD3 R10, -R158, 0x10, RZ ;  /* 0x000000109e0a7810 */ /* 0x008fe40007ffe1ff */
[----:B--2---:R-:W-:Y:S01]  /*10df0*/  SHF.R.S32.HI R2, RZ, 0x1f, R9 ;  /* 0x0000001fff027819 */ /* 0x004fe20000011409 */
        /* <DEDUP_REMOVED lines=48> */
.L_x_3069:
[----:B------:R-:W-:Y:S01]  /*11100*/  LOP3.LUT R2, R157, 0xffffffe0, RZ, 0xc0, !PT ;  /* 0xffffffe09d027812 */ /* 0x000fe200078ec0ff */
        /* <DEDUP_REMOVED lines=17> */
[----:B------:R2:W-:Y:S04]  /*11220*/  STL [R1+0x38], R167 ;  /* 0x000038a701007387 */ /* 0x0005e80000100800 */
[C---:B------:R-:W-:Y:S01]  /*11230*/  ISETP.GT.AND P1, PT, R2.reuse, RZ, PT ;  /* 0x000000ff0200720c */ /* 0x040fe20003f24270 */
[----:B------:R3:W-:Y:S01]  /*11240*/  STL [R1+0x34], R160 ;  /* 0x000034a001007387 */ /* 0x0007e20000100800 */
[----:B------:R-:W-:-:S02]  /*11250*/  ISETP.GT.AND P0, PT, R2, 0x1, PT ;  /* 0x000000010200780c */ /* 0x000fc40003f04270 */
[----:B------:R-:W-:Y:S01]  /*11260*/  FSEL R6, R104, -INF , P1 ;  /* 0xff80000068067808 */ /* 0x000fe20000800000 */
[----:B------:R-:W-:Y:S01]  /*11270*/  LDSM.16.MT88.4 R76, [R235+0x900] ;  /* 0x00090000eb4c783b */ /* 0x000fe20000004200 */
[----:B------:R-:W-:Y:S02]  /*11280*/  FSEL R7, R105, -INF , P0 ;  /* 0xff80000069077808 */ /* 0x000fe40000000000 */
[C---:B------:R-:W-:Y:S01]  /*11290*/  ISETP.GT.AND P3, PT, R2.reuse, 0x8, PT ;  /* 0x000000080200780c */ /* 0x040fe20003f64270 */
[----:B------:R-:W-:Y:S01]  /*112a0*/  LDSM.16.MT88.4 R48, [R233+0x900] ;  /* 0x00090000e930783b */ /* 0x000fe20000004200 */
[----:B------:R-:W-:Y:S02]  /*112b0*/  ISETP.GT.AND P2, PT, R2, 0x9, PT ;  /* 0x000000090200780c */ /* 0x000fe40003f44270 */
[----:B-1----:R-:W-:Y:S01]  /*112c0*/  FSEL R8, R100, -INF , P3 ;  /* 0xff80000064087808 */ /* 0x002fe20001800000 */
[----:B------:R-:W0:Y:S01]  /*112d0*/  LDGDEPBAR ;  /* 0x00000000000079af */ /* 0x000e220000000000 */
[----:B------:R-:W-:-:S02]  /*112e0*/  FMNMX.FTZ R5, R6, R7, !PT ;  /* 0x0000000706057209 */ /* 0x000fc40007810000 */
[----:B------:R-:W-:Y:S02]  /*112f0*/  FSEL R10, R106, -INF , P1 ;  /* 0xff8000006a0a7808 */ /* 0x000fe40000800000 */
[----:B------:R-:W-:Y:S02]  /*11300*/  FSEL R135, R66, -INF , P1 ;  /* 0xff80000042877808 */ /* 0x000fe40000800000 */
        /* <DEDUP_REMOVED lines=10> */
[----:B------:R-:W-:Y:S02]  /*113b0*/  FSEL R16, R96, -INF , P1 ;  /* 0xff80000060107808 */ /* 0x000fe40000800000 */
        /* <DEDUP_REMOVED lines=8> */
[----:B------:R-:W-:Y:S02]  /*11440*/  FSEL R128, R59, -INF , P0 ;  /* 0xff8000003b807808 */ /* 0x000fe40000000000 */
[----:B------:R-:W-:Y:S02]  /*11450*/  FSEL R114, R57, -INF , P0 ;  /* 0xff80000039727808 */ /* 0x000fe40000000000 */
[----:B------:R-:W-:Y:S02]  /*11460*/  ISETP.GT.AND P0, PT, R2, 0x19, PT ;  /* 0x000000190200780c */ /* 0x000fe40003f04270 */
[----:B------:R-:W-:Y:S02]  /*11470*/  FSEL R18, R92, -INF , P3 ;  /* 0xff8000005c127808 */ /* 0x000fe40001800000 */
[----:B------:R-:W-:-:S02]  /*11480*/  FMNMX.FTZ R5, R17, R5, !PT ;  /* 0x0000000511057209 */ /* 0x000fc40007810000 */
[----:B------:R-:W-:Y:S02]  /*11490*/  FSEL R15, R103, -INF , P2 ;  /* 0xff800000670f7808 */ /* 0x000fe40001000000 */
[----:B------:R-:W-:Y:S01]  /*114a0*/  FSEL R131, R63, -INF , P2 ;  /* 0xff8000003f837808 */ /* 0x000fe20001000000 */
[----:B------:R-:W-:Y:S01]  /*114b0*/  LDSM.16.MT88.4 R100, [R235+0x2100] ;  /* 0x00210000eb64783b */ /* 0x000fe20000004200 */
[----:B------:R-:W-:Y:S02]  /*114c0*/  FSEL R116, R61, -INF , P2 ;  /* 0xff8000003d747808 */ /* 0x000fe40001000000 */
[----:B------:R-:W-:Y:S01]  /*114d0*/  FSEL R19, R93, -INF , P0 ;  /* 0xff8000005d137808 */ /* 0x000fe20000000000 */
[----:B------:R-:W-:Y:S01]  /*114e0*/  LDSM.16.MT88.4 R60, [R234+0x900] ;  /* 0x00090000ea3c783b */ /* 0x000fe20000004200 */
        /* <DEDUP_REMOVED lines=33> */
[----:B--2---:R-:W-:Y:S02]  /*11700*/  FSEL R167, R80, -INF , P0 ;  /* 0xff80000050a77808 */ /* 0x004fe40000000000 */
[----:B------:R-:W-:-:S02]  /*11710*/  FMNMX.FTZ R5, R178, R5, !PT ;  /* 0x00000005b2057209 */ /* 0x000fc40007810000 */
[----:B------:R-:W-:Y:S02]  /*11720*/  FSEL R182, R86, -INF , P1 ;  /* 0xff80000056b67808 */ /* 0x000fe40000800000 */
[----:B------:R-:W-:Y:S01]  /*11730*/  FSEL R168, R42, -INF , P1 ;  /* 0xff8000002aa87808 */ /* 0x000fe20000800000 */
[----:B------:R-:W-:Y:S01]  /*11740*/  LDSM.16.MT88.4 R84, [R235+0x100] ;  /* 0x00010000eb54783b */ /* 0x000fe20000004200 */
[----:B------:R-:W-:Y:S02]  /*11750*/  FSEL R162, R40, -INF , P1 ;  /* 0xff80000028a27808 */ /* 0x000fe40000800000 */
[----:B------:R-:W-:Y:S01]  /*11760*/  ISETP.GT.AND P1, PT, R2, 0x38, PT ;  /* 0x000000380200780c */ /* 0x000fe20003f24270 */
[----:B------:R-:W-:Y:S01]  /*11770*/  LDSM.16.MT88.4 R40, [R232+0x100] ;  /* 0x00010000e828783b */ /* 0x000fe20000004200 */
[----:B---3--:R-:W-:Y:S02]  /*11780*/  FSEL R160, R81, -INF , P2 ;  /* 0xff80000051a07808 */ /* 0x008fe40001000000 */
        /* <DEDUP_REMOVED lines=8> */
[----:B------:R-:W-:Y:S02]  /*11810*/  FMNMX.FTZ R2, R236, R2, !PT ;  /* 0x00000002ec027209 */ /* 0x000fe40007810000 */
[----:B------:R-:W-:Y:S02]  /*11820*/  FSEL R22, R94, -INF , P3 ;  /* 0xff8000005e167808 */ /* 0x000fe40001800000 */
[----:B------:R-:W-:Y:S01]  /*11830*/  FMNMX.FTZ R2, R241, R2, !PT ;  /* 0x00000002f1027209 */ /* 0x000fe20007810000 */
[----:B------:R-:W-:Y:S01]  /*11840*/  LDSM.16.MT88.4 R92, [R232+0x2100] ;  /* 0x00210000e85c783b */ /* 0x000fe20000004200 */
[----:B------:R-:W-:Y:S02]  /*11850*/  FSEL R130, R54, -INF , P3 ;  /* 0xff80000036827808 */ /* 0x000fe40001800000 */
[----:B------:R-:W-:Y:S01]  /*11860*/  FSEL R113, R52, -INF , P3 ;  /* 0xff80000034717808 */ /* 0x000fe20001800000 */
[----:B------:R-:W1:Y:S01]  /*11870*/  SHFL.BFLY PT, R5, R2, 0x2, 0x1f ;  /* 0x0c401f0002057f89 */ /* 0x000e6200000e0000 */
[----:B------:R-:W-:-:S02]  /*11880*/  FSEL R240, R83, -INF , P2 ;  /* 0xff80000053f07808 */ /* 0x000fc40001000000 */
[----:B------:R-:W-:Y:S01]  /*11890*/  FSEL R237, R70, -INF , P1 ;  /* 0xff80000046ed7808 */ /* 0x000fe20000800000 */
[----:B------:R-:W-:Y:S01]  /*118a0*/  LDSM.16.MT88.4 R52, [R235+0x2900] ;  /* 0x00290000eb34783b */ /* 0x000fe20000004200 */
[----:B------:R-:W-:Y:S02]  /*118b0*/  FSEL R199, R71, -INF , P0 ;  /* 0xff80000047c77808 */ /* 0x000fe40000000000 */
[----:B------:R-:W-:Y:S01]  /*118c0*/  FSEL R186, R29, -INF , P2 ;  /* 0xff8000001dba7808 */ /* 0x000fe20001000000 */
[----:B------:R-:W-:Y:S01]  /*118d0*/  LDSM.16.MT88.4 R68, [R233+0x2900] ;  /* 0x00290000e944783b */ /* 0x000fe20000004200 */
[----:B------:R-:W-:Y:S02]  /*118e0*/  FSEL R187, R72, -INF , P1 ;  /* 0xff80000048bb7808 */ /* 0x000fe40000800000 */
[----:B------:R-:W-:Y:S02]  /*118f0*/  FSEL R185, R73, -INF , P0 ;  /* 0xff80000049b97808 */ /* 0x000fe40000000000 */
[----:B------:R-:W-:-:S02]  /*11900*/  FSEL R190, R31, -INF , P2 ;  /* 0xff8000001fbe7808 */ /* 0x000fc40001000000 */
[----:B------:R-:W-:Y:S02]  /*11910*/  FSEL R189, R74, -INF , P1 ;  /* 0xff8000004abd7808 */ /* 0x000fe40000800000 */
[----:B------:R-:W-:Y:S02]  /*11920*/  FSEL R188, R75, -INF , P0 ;  /* 0xff8000004bbc7808 */ /* 0x000fe40000000000 */
[----:B------:R-:W-:Y:S01]  /*11930*/  LDSM.16.MT88.4 R72, [R232+0x2900] ;  /* 0x00290000e848783b */ /* 0x000fe20000004200 */
[----:B-1----:R-:W-:-:S05]  /*11940*/  FMNMX.FTZ R2, R2, R5, !PT ;  /* 0x0000000502027209 */ /* 0x002fca0007810000 */
[----:B------:R-:W1:Y:S02]  /*11950*/  SHFL.BFLY PT, R5, R2, 0x1, 0x1f ;  /* 0x0c201f0002057f89 */ /* 0x000e6400000e0000 */
[----:B-1----:R-:W-:-:S04]  /*11960*/  FMNMX.FTZ R163, R2, R5, !PT ;  /* 0x0000000502a37209 */ /* 0x002fc80007810000 */
[C---:B------:R-:W-:Y:S01]  /*11970*/  FSETP.NEU.FTZ.AND P3, PT, R163.reuse, -INF , PT ;  /* 0xff800000a300780b */ /* 0x040fe20003f7d000 */
[----:B------:R-:W-:-:S05]  /*11980*/  FMUL.FTZ R2, R163, c[0x0][0x2d0] ;  /* 0x0000b400a3027a20 */ /* 0x000fca0000410000 */
        /* <DEDUP_REMOVED lines=18> */
[----:B------:R-:W-:Y:S03]  /*11ab0*/  MUFU.EX2 R196, R3 ;  /* 0x0000000300c47308 */ /* 0x000fe60000000800 */
[----:B------:R-:W-:-:S04]  /*11ac0*/  FMNMX.FTZ R2, R240, R2, !PT ;  /* 0x00000002f0027209 */ /* 0x000fc80007810000 */
[----:B------:R-:W-:-:S04]  /*11ad0*/  FMNMX.FTZ R2, R237, R2, !PT ;  /* 0x00000002ed027209 */ /* 0x000fc80007810000 */
[----:B------:R-:W-:-:S05]  /*11ae0*/  FMNMX.FTZ R2, R199, R2, !PT ;  /* 0x00000002c7027209 */ /* 0x000fca0007810000 */
        /* <DEDUP_REMOVED lines=8> */
[----:B------:R-:W-:Y:S01]  /*11b70*/  FFMA.FTZ R0, R11, c[0x0][0x2d0], -R12 ;  /* 0x0000b4000b007a23 */ /* 0x000fe2000001080c */
[----:B------:R1:W-:Y:S08]  /*11b80*/  MUFU.EX2 R206, R5 ;  /* 0x0000000500ce7308 */ /* 0x0003f00000000800 */
[----:B------:R2:W-:Y:S01]  /*11b90*/  MUFU.EX2 R201, R0 ;  /* 0x0000000000c97308 */ /* 0x0005e20000000800 */
[----:B-1----:R-:W-:-:S07]  /*11ba0*/  FFMA.FTZ R5, R7, c[0x0][0x2d0], -R13 ;  /* 0x0000b40007057a23 */ /* 0x002fce000001080d */
[----:B------:R1:W3:Y:S01]  /*11bb0*/  MUFU.EX2 R172, R5 ;  /* 0x0000000500ac7308 */ /* 0x0002e20000000800 */
[----:B--2---:R-:W-:-:S07]  /*11bc0*/  FFMA.FTZ R0, R14, c[0x0][0x2d0], -R12 ;  /* 0x0000b4000e007a23 */ /* 0x004fce000001080c */
[----:B------:R2:W-:Y:S01]  /*11bd0*/  MUFU.EX2 R174, R0 ;  /* 0x0000000000ae7308 */ /* 0x0005e20000000800 */
[----:B-1----:R-:W-:Y:S01]  /*11be0*/  FFMA.FTZ R5, R8, c[0x0][0x2d0], -R13 ;  /* 0x0000b40008057a23 */ /* 0x002fe2000001080d */
[----:B------:R-:W-:Y:S02]  /*11bf0*/  FMNMX.FTZ R8, R135, R133, !PT ;  /* 0x0000008587087209 */ /* 0x000fe40007810000 */
[----:B---3--:R-:W-:-:S04]  /*11c00*/  F2FP.PACK_AB R4, R172, R206 ;  /* 0x000000ceac04723e */ /* 0x008fc800000000ff */
[----:B------:R1:W-:Y:S01]  /*11c10*/  MUFU.EX2 R202, R5 ;  /* 0x0000000500ca7308 */ /* 0x0003e20000000800 */
[----:B------:R-:W-:Y:S01]  /*11c20*/  FMNMX.FTZ R8, R132, R8, !PT ;  /* 0x0000000884087209 */ /* 0x000fe20007810000 */
[----:B--2---:R-:W-:-:S03]  /*11c30*/  FFMA.FTZ R0, R15, c[0x0][0x2d0], -R12 ;  /* 0x0000b4000f007a23 */ /* 0x004fc6000001080c */
[----:B------:R-:W-:-:S03]  /*11c40*/  FMNMX.FTZ R8, R131, R8, !PT ;  /* 0x0000000883087209 */ /* 0x000fc60007810000 */
[----:B------:R2:W3:Y:S01]  /*11c50*/  MUFU.EX2 R173, R0 ;  /* 0x0000000000ad7308 */ /* 0x0004e20000000800 */
[----:B------:R-:W-:-:S04]  /*11c60*/  FMNMX.FTZ R8, R129, R8, !PT ;  /* 0x0000000881087209 */ /* 0x000fc80007810000 */
[----:B------:R-:W-:Y:S01]  /*11c70*/  FMNMX.FTZ R3, R128, R8, !PT ;  /* 0x0000000880037209 */ /* 0x000fe20007810000 */
[--C-:B------:R-:W-:Y:S02]  /*11c80*/  FFMA.FTZ R8, R19, c[0x0][0x2d0], -R13.reuse ;  /* 0x0000b40013087a23 */ /* 0x100fe4000001080d */
[----:B-1----:R-:W-:Y:S01]  /*11c90*/  FFMA.FTZ R5, R9, c[0x0][0x2d0], -R13 ;  /* 0x0000b40009057a23 */ /* 0x002fe2000001080d */
[----:B------:R-:W-:Y:S01]  /*11ca0*/  FMNMX.FTZ R3, R130, R3, !PT ;  /* 0x0000000382037209 */ /* 0x000fe20007810000 */
[----:B------:R1:W-:Y:S03]  /*11cb0*/  MUFU.EX2 R203, R8 ;  /* 0x0000000800cb7308 */ /* 0x0003e60000000800 */
[----:B------:R-:W-:Y:S02]  /*11cc0*/  FMNMX.FTZ R3, R134, R3, !PT ;  /* 0x0000000386037209 */ /* 0x000fe40007810000 */
[----:B--2---:R-:W-:-:S02]  /*11cd0*/  FMNMX.FTZ R0, R119, R118, !PT ;  /* 0x0000007677007209 */ /* 0x004fc40007810000 */
[----:B------:R-:W-:Y:S01]  /*11ce0*/  FMNMX.FTZ R3, R176, R3, !PT ;  /* 0x00000003b0037209 */ /* 0x000fe20007810000 */
[----:B------:R2:W4:Y:S01]  /*11cf0*/  MUFU.EX2 R164, R5 ;  /* 0x0000000500a47308 */ /* 0x0005220000000800 */
[----:B------:R-:W-:Y:S02]  /*11d00*/  FMNMX.FTZ R0, R117, R0, !PT ;  /* 0x0000000075007209 */ /* 0x000fe40007810000 */
[----:B---3--:R-:W-:Y:S02]  /*11d10*/  F2FP.PACK_AB R7, R173, R174 ;  /* 0x000000aead07723e */ /* 0x008fe400000000ff */
[----:B------:R-:W-:Y:S01]  /*11d20*/  FMNMX.FTZ R0, R116, R0, !PT ;  /* 0x0000000074007209 */ /* 0x000fe20007810000 */
[----:B-1----:R-:W-:-:S03]  /*11d30*/  FFMA.FTZ R8, R20, c[0x0][0x2d0], -R12 ;  /* 0x0000b40014087a23 */ /* 0x002fc6000001080c */
[----:B------:R-:W-:Y:S01]  /*11d40*/  FMNMX.FTZ R0, R115, R0, !PT ;  /* 0x0000000073007209 */ /* 0x000fe20007810000 */
[----:B------:R1:W-:Y:S03]  /*11d50*/  MUFU.EX2 R204, R8 ;  /* 0x0000000800cc7308 */ /* 0x0003e60000000800 */
[----:B------:R-:W-:Y:S01]  /*11d60*/  FMNMX.FTZ R0, R114, R0, !PT ;  /* 0x0000000072007209 */ /* 0x000fe20007810000 */
[----:B--2---:R-:W-:-:S03]  /*11d70*/  FFMA.FTZ R5, R10, c[0x0][0x2d0], -R12 ;  /* 0x0000b4000a057a23 */ /* 0x004fc6000001080c */
[----:B------:R-:W-:Y:S02]  /*11d80*/  FMNMX.FTZ R0, R113, R0, !PT ;  /* 0x0000000071007209 */ /* 0x000fe40007810000 */
[----:B----4-:R-:W-:Y:S01]  /*11d90*/  F2FP.PACK_AB R6, R164, R202 ;  /* 0x000000caa406723e */ /* 0x010fe200000000ff */
[----:B------:R-:W2:Y:S01]  /*11da0*/  MUFU.EX2 R228, R5 ;  /* 0x0000000500e47308 */ /* 0x000ea20000000800 */
[----:B------:R-:W-:Y:S02]  /*11db0*/  FMNMX.FTZ R0, R112, R0, !PT ;  /* 0x0000000070007209 */ /* 0x000fe40007810000 */
[----:B------:R-:W-:Y:S02]  /*11dc0*/  F2FP.PACK_AB R10, R203, R196 ;  /* 0x000000c4cb0a723e */ /* 0x000fe400000000ff */
[----:B------:R-:W-:Y:S02]  /*11dd0*/  FMNMX.FTZ R0, R170, R0, !PT ;  /* 0x00000000aa007209 */ /* 0x000fe40007810000 */
[----:B-1----:R-:W-:Y:S01]  /*11de0*/  FMNMX.FTZ R8, R171, R3, !PT ;  /* 0x00000003ab087209 */ /* 0x002fe20007810000 */
[----:B------:R-:W-:Y:S01]  /*11df0*/  FFMA.FTZ R3, R21, c[0x0][0x2d0], -R12 ;  /* 0x0000b40015037a23 */ /* 0x000fe2000001080c */
[----:B------:R-:W-:-:S02]  /*11e00*/  FMNMX.FTZ R0, R169, R0, !PT ;  /* 0x00000000a9007209 */ /* 0x000fc40007810000 */
[----:B------:R-:W-:Y:S01]  /*11e10*/  FMNMX.FTZ R8, R168, R8, !PT ;  /* 0x00000008a8087209 */ /* 0x000fe20007810000 */
[----:B------:R1:W3:Y:S01]  /*11e20*/  MUFU.EX2 R175, R3 ;  /* 0x0000000300af7308 */ /* 0x0002e20000000800 */
[----:B------:R-:W-:Y:S02]  /*11e30*/  FMNMX.FTZ R0, R162, R0, !PT ;  /* 0x00000000a2007209 */ /* 0x000fe40007810000 */
[----:B--2---:R-:W-:Y:S02]  /*11e40*/  F2FP.PACK_AB R5, R201, R228 ;  /* 0x000000e4c905723e */ /* 0x004fe400000000ff */
[----:B------:R-:W-:-:S04]  /*11e50*/  FMNMX.FTZ R0, R161, R0, !PT ;  /* 0x00000000a1007209 */ /* 0x000fc80007810000 */
[----:B------:R-:W-:Y:S01]  /*11e60*/  FMNMX.FTZ R0, R191, R0, !PT ;  /* 0x00000000bf007209 */ /* 0x000fe20007810000 */
[C---:B------:R-:W-:Y:S03]  /*11e70*/  HMMA.16816.F32 R140, R4.reuse, R96, RZ ;  /* 0x00000060048c723c */ /* 0x040fe600000018ff */
[----:B------:R-:W-:Y:S02]  /*11e80*/  FMNMX.FTZ R0, R186, R0, !PT ;  /* 0x00000000ba007209 */ /* 0x000fe40007810000 */
[----:B-1----:R-:W-:Y:S01]  /*11e90*/  FMNMX.FTZ R3, R166, R8, !PT ;  /* 0x00000008a6037209 */ /* 0x002fe20007810000 */
[----:B------:R-:W-:Y:S01]  /*11ea0*/  FFMA.FTZ R8, R22, c[0x0][0x2d0], -R12 ;  /* 0x0000b40016087a23 */ /* 0x000fe2000001080c */
[----:B------:R-:W-:Y:S01]  /*11eb0*/  FMNMX.FTZ R0, R187, R0, !PT ;  /* 0x00000000bb007209 */ /* 0x000fe20007810000 */
[----:B------:R-:W-:Y:S01]  /*11ec0*/  HMMA.16816.F32 R144, R4, R92, RZ ;  /* 0x0000005c0490723c */ /* 0x000fe200000018ff */
[----:B------:R-:W-:Y:S01]  /*11ed0*/  FMNMX.FTZ R3, R209, R3, !PT ;  /* 0x00000003d1037209 */ /* 0x000fe20007810000 */
[----:B------:R1:W-:Y:S01]  /*11ee0*/  MUFU.EX2 R239, R8 ;  /* 0x0000000800ef7308 */ /* 0x0003e20000000800 */
[----:B------:R-:W-:-:S02]  /*11ef0*/  FMNMX.FTZ R0, R185, R0, !PT ;  /* 0x00000000b9007209 */ /* 0x000fc40007810000 */
[----:B------:R-:W-:-:S03]  /*11f00*/  FMNMX.FTZ R3, R190, R3, !PT ;  /* 0x00000003be037209 */ /* 0x000fc60007810000 */
[----:B------:R-:W2:Y:S01]  /*11f10*/  SHFL.BFLY PT, R9, R0, 0x2, 0x1f ;  /* 0x0c401f0000097f89 */ /* 0x000ea200000e0000 */
[----:B------:R-:W-:Y:S01]  /*11f20*/  FMNMX.FTZ R3, R189, R3, !PT ;  /* 0x00000003bd037209 */ /* 0x000fe20007810000 */
[----:B------:R-:W-:Y:S03]  /*11f30*/  HMMA.16816.F32 R56, R4, R40, RZ ;  /* 0x000000280438723c */ /* 0x000fe600000018ff */
[----:B------:R-:W-:-:S05]  /*11f40*/  FMNMX.FTZ R14, R188, R3, !PT ;  /* 0x00000003bc0e7209 */ /* 0x000fca0007810000 */
[----:B------:R-:W-:Y:S01]  /*11f50*/  SHFL.BFLY PT, R15, R14, 0x2, 0x1f ;  /* 0x0c401f000e0f7f89 */ /* 0x000fe200000e0000 */
[----:B-1----:R-:W-:Y:S01]  /*11f60*/  FFMA.FTZ R8, R23, c[0x0][0x2d0], -R12 ;  /* 0x0000b40017087a23 */ /* 0x002fe2000001080c */
[C---:B------:R-:W-:Y:S03]  /*11f70*/  HMMA.16816.F32 R148, R4.reuse, R44, RZ ;  /* 0x0000002c0494723c */ /* 0x040fe600000018ff */
[----:B------:R1:W4:Y:S05]  /*11f80*/  MUFU.EX2 R198, R8 ;  /* 0x0000000800c67308 */ /* 0x00032a0000000800 */
[----:B------:R-:W-:Y:S01]  /*11f90*/  HMMA.16816.F32 R156, R4, R84, RZ ;  /* 0x00000054049c723c */ /* 0x000fe200000018ff */
[----:B--2---:R-:W-:-:S02]  /*11fa0*/  FMNMX.FTZ R0, R0, R9, !PT ;  /* 0x0000000900007209 */ /* 0x004fc40007810000 */
[----:B---3--:R-:W-:-:S05]  /*11fb0*/  F2FP.PACK_AB R9, R175, R204 ;  /* 0x000000ccaf09723e */ /* 0x008fca00000000ff */
[----:B------:R-:W-:Y:S01]  /*11fc0*/  HMMA.16816.F32 R152, R4, R88, RZ ;  /* 0x000000580498723c */ /* 0x000fe200000018ff */
[----:B------:R-:W2:Y:S01]  /*11fd0*/  SHFL.BFLY PT, R16, R0, 0x1, 0x1f ;  /* 0x0c201f0000107f89 */ /* 0x000ea200000e0000 */
[----:B-1----:R-:W-:Y:S02]  /*11fe0*/  F2FP.PACK_AB R8, R197, R205 ;  /* 0x000000cdc508723e */ /* 0x002fe400000000ff */
[----:B----4-:R-:W-:-:S04]  /*11ff0*/  F2FP.PACK_AB R11, R198, R239 ;  /* 0x000000efc60b723e */ /* 0x010fc800000000ff */
[C---:B------:R-:W-:Y:S08]  /*12000*/  HMMA.16816.F32 R136, R4.reuse, R100, RZ ;  /* 0x000000640488723c */ /* 0x040ff000000018ff */
[C---:B------:R-:W-:Y:S08]  /*12010*/  HMMA.16816.F32 R124, R4.reuse, R104, RZ ;  /* 0x00000068047c723c */ /* 0x040ff000000018ff */
[----:B------:R-:W-:Y:S01]  /*12020*/  HMMA.16816.F32 R120, R4, R42, RZ ;  /* 0x0000002a0478723c */ /* 0x000fe200000018ff */
[----:B--2---:R-:W-:-:S02]  /*12030*/  FMNMX.FTZ R165, R0, R16, !PT ;  /* 0x0000001000a57209 */ /* 0x004fc40007810000 */
[----:B------:R-:W-:Y:S02]  /*12040*/  FMNMX.FTZ R0, R14, R15, !PT ;  /* 0x0000000f0e007209 */ /* 0x000fe40007810000 */
        /* <DEDUP_REMOVED lines=8> */
[C---:B------:R-:W-:Y:S08]  /*120d0*/  HMMA.16816.F32 R24, R4.reuse, R102, RZ ;  /* 0x000000660418723c */ /* 0x040ff000000018ff */
[----:B------:R-:W-:Y:S01]  /*120e0*/  HMMA.16816.F32 R20, R4, R106, RZ ;  /* 0x0000006a0414723c */ /* 0x000fe200000018ff */
[----:B------:R-:W1:Y:S06]  /*120f0*/  SHFL.BFLY PT, R5, R0, 0x1, 0x1f ;  /* 0x0c201f0000057f89 */ /* 0x000e6c00000e0000 */
[--C-:B------:R-:W-:Y:S01]  /*12100*/  FFMA.FTZ R4, R119, c[0x0][0x2d0], -R3.reuse ;  /* 0x0000b40077047a23 */ /* 0x100fe20000010803 */
[C---:B------:R-:W-:Y:S03]  /*12110*/  HMMA.16816.F32 R140, R8.reuse, R68, R140 ;  /* 0x00000044088c723c */ /* 0x040fe6000000188c */
[----:B------:R2:W-:Y:S05]  /*12120*/  MUFU.EX2 R119, R4 ;  /* 0x0000000400777308 */ /* 0x0005ea0000000800 */
[C---:B------:R-:W-:Y:S07]  /*12130*/  HMMA.16816.F32 R16, R8.reuse, R72, R144 ;  /* 0x000000480810723c */ /* 0x040fee0000001890 */
[----:B------:R-:W-:Y:S01]  /*12140*/  MOV R145, R164 ;  /* 0x000000a400917202 */ /* 0x000fe20000000f00 */
[----:B------:R-:W-:Y:S01]  /*12150*/  HMMA.16816.F32 R216, R8, R76, R156 ;  /* 0x0000004c08d8723c */ /* 0x000fe2000000189c */
[----:B-1----:R-:W-:Y:S01]  /*12160*/  FMNMX.FTZ R164, R0, R5, !PT ;  /* 0x0000000500a47209 */ /* 0x002fe20007810000 */
[----:B------:R-:W-:-:S02]  /*12170*/  FFMA.FTZ R0, R114, c[0x0][0x2d0], -R3 ;  /* 0x0000b40072007a23 */ /* 0x000fc40000010803 */
[----:B--2---:R-:W-:Y:S01]  /*12180*/  FFMA.FTZ R4, R118, c[0x0][0x2d0], -R3 ;  /* 0x0000b40076047a23 */ /* 0x004fe20000010803 */
[----:B------:R-:W-:Y:S01]  /*12190*/  FSETP.NEU.FTZ.AND P0, PT, R164, -INF , PT ;  /* 0xff800000a400780b */ /* 0x000fe20003f1d000 */
[----:B------:R-:W-:Y:S01]  /*121a0*/  IMAD.MOV.U32 R147, RZ, RZ, R200 ;  /* 0x000000ffff937224 */ /* 0x000fe200078e00c8 */
[----:B------:R-:W-:Y:S01]  /*121b0*/  MOV R158, R203 ;  /* 0x000000cb009e7202 */ /* 0x000fe20000000f00 */
[----:B------:R1:W-:Y:S01]  /*121c0*/  MUFU.EX2 R15, R4 ;  /* 0x00000004000f7308 */ /* 0x0003e20000000800 */
[----:B------:R-:W-:Y:S01]  /*121d0*/  IMAD.MOV.U32 R14, RZ, RZ, R140 ;  /* 0x000000ffff0e7224 */ /* 0x000fe200078e008c */
[C---:B------:R-:W-:Y:S01]  /*121e0*/  HMMA.16816.F32 R192, R8.reuse, R64, R56 ;  /* 0x0000004008c0723c */ /* 0x040fe20000001838 */
[----:B------:R-:W-:Y:S01]  /*121f0*/  IMAD.MOV.U32 R159, RZ, RZ, R206 ;  /* 0x000000ffff9f7224 */ /* 0x000fe200078e00ce */
[----:B------:R-:W2:Y:S01]  /*12200*/  LDSM.16.MT88.4 R56, [R234+0x2900] ;  /* 0x00290000ea38783b */ /* 0x000ea20000004200 */
[----:B------:R-:W-:Y:S01]  /*12210*/  IMAD.MOV.U32 R157, RZ, RZ, R202 ;  /* 0x000000ffff9d7224 */ /* 0x000fe200078e00ca */
[----:B------:R-:W-:Y:S01]  /*12220*/  MOV R114, R14 ;  /* 0x0000000e00727202 */ /* 0x000fe20000000f00 */
[----:B------:R-:W-:Y:S01]  /*12230*/  IMAD.MOV.U32 R156, RZ, RZ, R201 ;  /* 0x000000ffff9c7224 */ /* 0x000fe200078e00c9 */
[----:B------:R-:W-:Y:S01]  /*12240*/  MOV R7, R18 ;  /* 0x0000001200077202 */ /* 0x000fe20000000f00 */
[----:B------:R-:W-:Y:S01]  /*12250*/  IMAD.MOV.U32 R18, RZ, RZ, R143 ;  /* 0x000000ffff127224 */ /* 0x000fe200078e008f */
[----:B------:R3:W-:Y:S01]  /*12260*/  MUFU.EX2 R14, R0 ;  /* 0x00000000000e7308 */ /* 0x0007e20000000800 */
[----:B------:R-:W-:Y:S01]  /*12270*/  HMMA.16816.F32 R136, R8, R52, R136 ;  /* 0x000000340888723c */ /* 0x000fe20000001888 */
[----:B------:R-:W-:Y:S01]  /*12280*/  IMAD.MOV.U32 R6, RZ, RZ, R19 ;  /* 0x000000ffff067224 */ /* 0x000fe200078e0013 */
[----:B------:R-:W-:Y:S01]  /*12290*/  MOV R207, R17 ;  /* 0x0000001100cf7202 */ /* 0x000fe20000000f00 */
[----:B------:R-:W-:-:S02]  /*122a0*/  IMAD.MOV.U32 R208, RZ, RZ, R16 ;  /* 0x000000ffffd07224 */ /* 0x000fc400078e0010 */
[----:B-1----:R-:W-:Y:S02]  /*122b0*/  FFMA.FTZ R4, R117, c[0x0][0x2d0], -R3 ;  /* 0x0000b40075047a23 */ /* 0x002fe40000010803 */
[----:B------:R-:W-:Y:S01]  /*122c0*/  IMAD.MOV.U32 R146, RZ, RZ, R199 ;  /* 0x000000ffff927224 */ /* 0x000fe200078e00c7 */
[----:B------:R-:W-:Y:S01]  /*122d0*/  HMMA.16816.F32 R220, R8, R60, R152 ;  /* 0x0000003c08dc723c */ /* 0x000fe20000001898 */
[----:B------:R1:W-:Y:S01]  /*122e0*/  MUFU.EX2 R229, R4 ;  /* 0x0000000400e57308 */ /* 0x0003e20000000800 */
[----:B------:R-:W-:Y:S02]  /*122f0*/  IMAD.MOV.U32 R144, RZ, RZ, R141 ;  /* 0x000000ffff907224 */ /* 0x000fe400078e008d */
[----:B---3--:R-:W-:-:S04]  /*12300*/  FMUL.FTZ R0, R164, c[0x0][0x2d0] ;  /* 0x0000b400a4007a20 */ /* 0x008fc80000410000 */
[----:B------:R-:W-:Y:S01]  /*12310*/  HMMA.16816.F32 R148, R8, R48, R148 ;  /* 0x000000300894723c */ /* 0x000fe20000001894 */
[----:B------:R-:W-:-:S07]  /*12320*/  FSEL R0, R0, RZ, P0 ;  /* 0x000000ff00007208 */ /* 0x000fce0000000000 */
[----:B------:R-:W-:Y:S01]  /*12330*/  IMAD.MOV.U32 R19, RZ, RZ, R139 ;  /* 0x000000ffff137224 */ /* 0x000fe200078e008b */
[----:B------:R-:W-:Y:S01]  /*12340*/  MOV R17, R138 ;  /* 0x0000008a00117202 */ /* 0x000fe20000000f00 */
[----:B-1----:R-:W-:Y:S01]  /*12350*/  FFMA.FTZ R4, R116, c[0x0][0x2d0], -R3 ;  /* 0x0000b40074047a23 */ /* 0x002fe20000010803 */
[----:B------:R-:W-:Y:S01]  /*12360*/  MOV R116, R142 ;  /* 0x0000008e00747202 */ /* 0x000fe20000000f00 */
[----:B------:R-:W-:Y:S01]  /*12370*/  IMAD.MOV.U32 R16, RZ, RZ, R137 ;  /* 0x000000ffff107224 */ /* 0x000fe200078e0089 */
[C---:B------:R-:W-:Y:S01]  /*12380*/  HMMA.16816.F32 R120, R8.reuse, R66, R120 ;  /* 0x000000420878723c */ /* 0x040fe20000001878 */
[----:B------:R1:W-:Y:S07]  /*12390*/  MUFU.EX2 R231, R4 ;  /* 0x0000000400e77308 */ /* 0x0003ee0000000800 */
[C---:B--2---:R-:W-:Y:S08]  /*123a0*/  HMMA.16816.F32 R224, R8.reuse, R56, R124 ;  /* 0x0000003808e0723c */ /* 0x044ff0000000187c */
[----:B------:R-:W-:Y:S01]  /*123b0*/  HMMA.16816.F32 R124, R8, R50, R108 ;  /* 0x00000032087c723c */ /* 0x000fe2000000186c */
[----:B-1----:R-:W-:-:S02]  /*123c0*/  FFMA.FTZ R4, R115, c[0x0][0x2d0], -R3 ;  /* 0x0000b40073047a23 */ /* 0x002fc40000010803 */
[----:B------:R-:W-:Y:S02]  /*123d0*/  IMAD.MOV.U32 R115, RZ, RZ, R136 ;  /* 0x000000ffff737224 */ /* 0x000fe400078e0088 */
[----:B------:R1:W-:Y:S03]  /*123e0*/  MUFU.EX2 R206, R4 ;  /* 0x0000000400ce7308 */ /* 0x0003e60000000800 */
[C---:B------:R-:W-:Y:S07]  /*123f0*/  HMMA.16816.F32 R136, R8.reuse, R78, R80 ;  /* 0x0000004e0888723c */ /* 0x040fee0000001850 */
[----:B------:R-:W-:Y:S01]  /*12400*/  IMAD.MOV.U32 R80, RZ, RZ, R198 ;  /* 0x000000ffff507224 */ /* 0x000fe200078e00c6 */
[----:B------:R-:W-:Y:S01]  /*12410*/  HMMA.16816.F32 R140, R8, R62, R36 ;  /* 0x0000003e088c723c */ /* 0x000fe20000001824 */
[----:B------:R-:W-:Y:S01]  /*12420*/  IMAD.MOV.U32 R83, RZ, RZ, R17 ;  /* 0x000000ffff537224 */ /* 0x000fe200078e0011 */
[----:B------:R-:W-:Y:S01]  /*12430*/  MOV R82, R16 ;  /* 0x0000001000527202 */ /* 0x000fe20000000f00 */
[----:B-1----:R-:W-:-:S02]  /*12440*/  FFMA.FTZ R4, R113, c[0x0][0x2d0], -R3 ;  /* 0x0000b40071047a23 */ /* 0x002fc40000010803 */
[----:B------:R-:W-:-:S03]  /*12450*/  IMAD.MOV.U32 R113, RZ, RZ, R18 ;  /* 0x000000ffff717224 */ /* 0x000fc600078e0012 */
[C---:B------:R-:W-:Y:S01]  /*12460*/  HMMA.16816.F32 R212, R8.reuse, R74, R32 ;  /* 0x0000004a08d4723c */ /* 0x040fe20000001820 */
[----:B------:R1:W2:Y:S07]  /*12470*/  MUFU.EX2 R18, R4 ;  /* 0x0000000400127308 */ /* 0x0002ae0000000800 */
[C---:B------:R-:W-:Y:S08]  /*12480*/  HMMA.16816.F32 R200, R8.reuse, R70, R28 ;  /* 0x0000004608c8723c */ /* 0x040ff0000000181c */
[----:B------:R-:W-:Y:S01]  /*12490*/  HMMA.16816.F32 R152, R8, R54, R24 ;  /* 0x000000360898723c */ /* 0x000fe20000001818 */
[----:B-1----:R-:W-:-:S02]  /*124a0*/  FFMA.FTZ R4, R112, c[0x0][0x2d0], -R3 ;  /* 0x0000b40070047a23 */ /* 0x002fc40000010803 */
[----:B------:R-:W-:Y:S02]  /*124b0*/  IMAD.MOV.U32 R112, RZ, RZ, R116 ;  /* 0x000000ffff707224 */ /* 0x000fe400078e0074 */
[----:B------:R1:W-:Y:S01]  /*124c0*/  MUFU.EX2 R118, R4 ;  /* 0x0000000400767308 */ /* 0x0003e20000000800 */
[----:B--2---:R-:W-:Y:S02]  /*124d0*/  IMAD.MOV.U32 R81, RZ, RZ, R18 ;  /* 0x000000ffff517224 */ /* 0x004fe400078e0012 */
[----:B-1----:R-:W-:Y:S01]  /*124e0*/  FFMA.FTZ R4, R135, c[0x0][0x2d0], -R0 ;  /* 0x0000b40087047a23 */ /* 0x002fe20000010800 */
[----:B------:R-:W-:-:S04]  /*124f0*/  MOV R135, R19 ;  /* 0x0000001300877202 */ /* 0x000fc80000000f00 */
[----:B------:R1:W-:Y:S02]  /*12500*/  MUFU.EX2 R117, R4 ;  /* 0x0000000400757308 */ /* 0x0003e40000000800 */
[----:B-1----:R-:W-:Y:S02]  /*12510*/  FFMA.FTZ R4, R133, c[0x0][0x2d0], -R0 ;  /* 0x0000b40085047a23 */ /* 0x002fe40000010800 */
[----:B------:R-:W-:-:S04]  /*12520*/  IMAD.MOV.U32 R133, RZ, RZ, R197 ;  /* 0x000000ffff857224 */ /* 0x000fc800078e00c5 */
[----:B------:R1:W2:Y:S02]  /*12530*/  MUFU.EX2 R116, R4 ;  /* 0x0000000400747308 */ /* 0x0002a40000000800 */
[----:B-1----:R-:W-:Y:S01]  /*12540*/  FFMA.FTZ R4, R132, c[0x0][0x2d0], -R0 ;  /* 0x0000b40084047a23 */ /* 0x002fe20000010800 */
[----:B------:R-:W-:Y:S02]  /*12550*/  MOV R132, R196 ;  /* 0x000000c400847202 */ /* 0x000fe40000000f00 */
[----:B------:R-:W-:Y:S03]  /*12560*/  HMMA.16816.F32 R196, R8, R58, R20 ;  /* 0x0000003a08c4723c */ /* 0x000fe60000001814 */
[----:B------:R1:W-:Y:S04]  /*12570*/  MUFU.EX2 R238, R4 ;  /* 0x0000000400ee7308 */ /* 0x0003e80000000800 */
[----:B------:R-:W-:-:S02]  /*12580*/  F2FP.PACK_AB R8, R15, R119 ;  /* 0x000000770f08723e */ /* 0x000fc400000000ff */
[----:B------:R-:W-:Y:S02]  /*12590*/  F2FP.PACK_AB R10, R231, R229 ;  /* 0x000000e5e70a723e */ /* 0x000fe400000000ff */
[----:B--2---:R-:W-:Y:S01]  /*125a0*/  F2FP.PACK_AB R9, R116, R117 ;  /* 0x000000757409723e */ /* 0x004fe200000000ff */
[--C-:B-1----:R-:W-:Y:S02]  /*125b0*/  FFMA.FTZ R4, R131, c[0x0][0x2d0], -R0.reuse ;  /* 0x0000b40083047a23 */ /* 0x102fe40000010800 */
[----:B------:R-:W-:Y:S02]  /*125c0*/  IMAD.MOV.U32 R131, RZ, RZ, R7 ;  /* 0x000000ffff837224 */ /* 0x000fe400078e0007 */
[----:B------:R1:W2:Y:S02]  /*125d0*/  MUFU.EX2 R230, R4 ;  /* 0x0000000400e67308 */ /* 0x0002a40000000800 */
[----:B-1----:R-:W-:Y:S01]  /*125e0*/  FFMA.FTZ R4, R129, c[0x0][0x2d0], -R0 ;  /* 0x0000b40081047a23 */ /* 0x002fe20000010800 */
[----:B--2---:R-:W-:Y:S01]  /*125f0*/  F2FP.PACK_AB R11, R230, R238 ;  /* 0x000000eee60b723e */ /* 0x004fe200000000ff */
[----:B------:R-:W-:Y:S01]  /*12600*/  IMAD.MOV.U32 R129, RZ, RZ, R6 ;  /* 0x000000ffff817224 */ /* 0x000fe200078e0006 */
[----:B------:R-:W-:-:S03]  /*12610*/  F2FP.PACK_AB R6, R118, R81 ;  /* 0x000000517606723e */ /* 0x000fc600000000ff */
[----:B------:R1:W-:Y:S02]  /*12620*/  MUFU.EX2 R252, R4 ;  /* 0x0000000400fc7308 */ /* 0x0003e40000000800 */
[C---:B------:R-:W-:Y:S07]  /*12630*/  HMMA.16816.F32 R16, R8.reuse, R44, RZ ;  /* 0x0000002c0810723c */ /* 0x040fee00000018ff */
[----:B------:R-:W-:Y:S01]  /*12640*/  MOV R45, R80 ;  /* 0x00000050002d7202 */ /* 0x000fe20000000f00 */
[----:B------:R-:W-:Y:S01]  /*12650*/  HMMA.16816.F32 R20, R8, R40, RZ ;  /* 0x000000280814723c */ /* 0x000fe200000018ff */
[----:B------:R-:W-:-:S02]  /*12660*/  IMAD.MOV.U32 R44, RZ, RZ, R133 ;  /* 0x000000ffff2c7224 */ /* 0x000fc400078e0085 */
[----:B-1----:R-:W-:Y:S01]  /*12670*/  FFMA.FTZ R4, R128, c[0x0][0x2d0], -R0 ;  /* 0x0000b40080047a23 */ /* 0x002fe20000010800 */
[----:B------:R-:W-:-:S03]  /*12680*/  MOV R128, R175 ;  /* 0x000000af00807202 */ /* 0x000fc60000000f00 */
[----:B------:R-:W-:Y:S01]  /*12690*/  IMAD.MOV.U32 R40, RZ, RZ, R173 ;  /* 0x000000ffff287224 */ /* 0x000fe200078e00ad */
[----:B------:R1:W2:Y:S01]  /*126a0*/  MUFU.EX2 R210, R4 ;  /* 0x0000000400d27308 */ /* 0x0002a20000000800 */
[----:B------:R-:W-:Y:S01]  /*126b0*/  HMMA.16816.F32 R36, R8, R84, RZ ;  /* 0x000000540824723c */ /* 0x000fe200000018ff */
[----:B------:R-:W-:-:S06]  /*126c0*/  MOV R41, R172 ;  /* 0x000000ac00297202 */ /* 0x000fcc0000000f00 */
[----:B------:R-:W-:Y:S01]  /*126d0*/  IMAD.MOV.U32 R84, RZ, RZ, R112 ;  /* 0x000000ffff547224 */ /* 0x000fe200078e0070 */
[----:B------:R-:W-:Y:S01]  /*126e0*/  HMMA.16816.F32 R32, R8, R88, RZ ;  /* 0x000000580820723c */ /* 0x000fe200000018ff */
[----:B------:R-:W-:Y:S01]  /*126f0*/  MOV R85, R113 ;  /* 0x0000007100557202 */ /* 0x000fe20000000f00 */
[----:B-1----:R-:W-:Y:S01]  /*12700*/  FFMA.FTZ R4, R130, c[0x0][0x2d0], -R0 ;  /* 0x0000b40082047a23 */ /* 0x002fe20000010800 */
[----:B--2---:R-:W-:-:S05]  /*12710*/  F2FP.PACK_AB R5, R210, R252 ;  /* 0x000000fcd205723e */ /* 0x004fca00000000ff */
[C---:B------:R-:W-:Y:S01]  /*12720*/  HMMA.16816.F32 R28, R8.reuse, R92, RZ ;  /* 0x0000005c081c723c */ /* 0x040fe200000018ff */
[----:B------:R-:W-:Y:S01]  /*12730*/  IMAD.MOV.U32 R130, RZ, RZ, R174 ;  /* 0x000000ffff827224 */ /* 0x000fe200078e00ae */
[----:B------:R1:W-:Y:S01]  /*12740*/  MUFU.EX2 R251, R4 ;  /* 0x0000000400fb7308 */ /* 0x0003e20000000800 */
[----:B------:R-:W-:Y:S02]  /*12750*/  IMAD.MOV.U32 R88, RZ, RZ, R114 ;  /* 0x000000ffff587224 */ /* 0x000fe400078e0072 */
[----:B------:R-:W-:Y:S02]  /*12760*/  IMAD.MOV.U32 R89, RZ, RZ, R144 ;  /* 0x000000ffff597224 */ /* 0x000fe400078e0090 */
[----:B------:R-:W-:Y:S01]  /*12770*/  MOV R92, R83 ;  /* 0x00000053005c7202 */ /* 0x000fe20000000f00 */
[----:B------:R-:W-:Y:S01]  /*12780*/  HMMA.16816.F32 R24, R8, R96, RZ ;  /* 0x000000600818723c */ /* 0x000fe200000018ff */
[----:B------:R-:W-:-:S06]  /*12790*/  IMAD.MOV.U32 R93, RZ, RZ, R135 ;  /* 0x000000ffff5d7224 */ /* 0x000fcc00078e0087 */
[----:B------:R-:W-:Y:S02]  /*127a0*/  IMAD.MOV.U32 R96, RZ, RZ, R82 ;  /* 0x000000ffff607224 */ /* 0x000fe400078e0052 */
[----:B------:R-:W-:Y:S02]  /*127b0*/  IMAD.MOV.U32 R97, RZ, RZ, R132 ;  /* 0x000000ffff617224 */ /* 0x000fe400078e0084 */
[----:B-1----:R-:W-:-:S04]  /*127c0*/  FFMA.FTZ R4, R134, c[0x0][0x2d0], -R0 ;  /* 0x0000b40086047a23 */ /* 0x002fc80000010800 */
[----:B------:R1:W2:Y:S02]  /*127d0*/  MUFU.EX2 R211, R4 ;  /* 0x0000000400d37308 */ /* 0x0002a40000000800 */
[----:B-1----:R-:W-:Y:S02]  /*127e0*/  F2FP.PACK_AB R4, R14, R206 ;  /* 0x000000ce0e04723e */ /* 0x002fe400000000ff */
[----:B--2---:R-:W-:-:S07]  /*127f0*/  F2FP.PACK_AB R7, R211, R251 ;  /* 0x000000fbd307723e */ /* 0x004fce00000000ff */
[----:B------:R-:W-:Y:S07]  /*12800*/  HMMA.16816.F32 R108, R4, R48, R16 ;  /* 0x00000030046c723c */ /* 0x000fee0000001810 */
[----:B------:R-:W-:Y:S01]  /*12810*/  IMAD.MOV.U32 R48, RZ, RZ, R81 ;  /* 0x000000ffff307224 */ /* 0x000fe200078e0051 */
[----:B------:R-:W-:Y:S01]  /*12820*/  HMMA.16816.F32 R16, R8, R104, RZ ;  /* 0x000000680810723c */ /* 0x000fe200000018ff */
[----:B------:R-:W-:-:S06]  /*12830*/  MOV R49, R145 ;  /* 0x0000009100317202 */ /* 0x000fcc0000000f00 */
[----:B------:R-:W-:Y:S01]  /*12840*/  MOV R105, R130 ;  /* 0x0000008200697202 */ /* 0x000fe20000000f00 */
[----:B------:R-:W-:Y:S01]  /*12850*/  HMMA.16816.F32 R172, R4, R64, R20 ;  /* 0x0000004004ac723c */ /* 0x000fe20000001814 */
[----:B------:R-:W-:-:S06]  /*12860*/  IMAD.MOV.U32 R104, RZ, RZ, R128 ;  /* 0x000000ffff687224 */ /* 0x000fcc00078e0080 */
[----:B------:R-:W-:Y:S01]  /*12870*/  IMAD.MOV.U32 R65, RZ, RZ, R129 ;  /* 0x000000ffff417224 */ /* 0x000fe200078e0081 */
[----:B------:R-:W-:Y:S01]  /*12880*/  HMMA.16816.F32 R20, R8, R100, RZ ;  /* 0x000000640814723c */ /* 0x000fe200000018ff */
[----:B------:R-:W-:-:S06]  /*12890*/  MOV R64, R131 ;  /* 0x0000008300407202 */ /* 0x000fcc0000000f00 */
[----:B------:R-:W-:Y:S01]  /*128a0*/  IMAD.MOV.U32 R101, RZ, RZ, R40 ;  /* 0x000000ffff657224 */ /* 0x000fe200078e0028 */
[----:B------:R-:W-:Y:S01]  /*128b0*/  HMMA.16816.F32 R80, R4, R76, R36 ;  /* 0x0000004c0450723c */ /* 0x000fe20000001824 */
[----:B------:R-:W-:-:S06]  /*128c0*/  IMAD.MOV.U32 R100, RZ, RZ, R41 ;  /* 0x000000ffff647224 */ /* 0x000fcc00078e0029 */
[----:B------:R-:W-:Y:S01]  /*128d0*/  IMAD.MOV.U32 R77, RZ, RZ, R115 ;  /* 0x000000ffff4d7224 */ /* 0x000fe200078e0073 */
[----:B------:R-:W-:Y:S01]  /*128e0*/  HMMA.16816.F32 R128, R4, R68, R24 ;  /* 0x000000440480723c */ /* 0x000fe20000001818 */
[----:B------:R-:W-:-:S06]  /*128f0*/  IMAD.MOV.U32 R76, RZ, RZ, R146 ;  /* 0x000000ffff4c7224 */ /* 0x000fcc00078e0092 */
[----:B------:R-:W-:Y:S01]  /*12900*/  IMAD.MOV.U32 R69, RZ, RZ, R159 ;  /* 0x000000ffff457224 */ /* 0x000fe200078e009f */
[C---:B------:R-:W-:Y:S07]  /*12910*/  HMMA.16816.F32 R112, R4.reuse, R60, R32 ;  /* 0x0000003c0470723c */ /* 0x040fee0000001820 */
[----:B------:R-:W-:Y:S01]  /*12920*/  MOV R60, R147 ;  /* 0x00000093003c7202 */ /* 0x000fe20000000f00 */
[----:B------:R-:W-:Y:S01]  /*12930*/  IMAD.MOV.U32 R61, RZ, RZ, R156 ;  /* 0x000000ffff3d7224 */ /* 0x000fe200078e009c */
[C---:B------:R-:W-:Y:S07]  /*12940*/  HMMA.16816.F32 R144, R4.reuse, R72, R28 ;  /* 0x000000480490723c */ /* 0x040fee000000181c */
[----:B------:R-:W-:Y:S01]  /*12950*/  IMAD.MOV.U32 R72, RZ, RZ, R157 ;  /* 0x000000ffff487224 */ /* 0x000fe200078e009d */
[----:B------:R-:W-:Y:S01]  /*12960*/  MOV R73, R158 ;  /* 0x0000009e00497202 */ /* 0x000fe20000000f00 */
[C---:B------:R-:W-:Y:S08]  /*12970*/  HMMA.16816.F32 R132, R4.reuse, R52, R20 ;  /* 0x000000340484723c */ /* 0x040ff00000001814 */
[----:B------:R-:W-:Y:S07]  /*12980*/  HMMA.16816.F32 R156, R4, R56, R16 ;  /* 0x00000038049c723c */ /* 0x000fee0000001810 */
[----:B------:R-:W-:Y:S01]  /*12990*/  MOV R57, R73 ;  /* 0x0000004900397202 */ /* 0x000fe20000000f00 */
[----:B------:R-:W-:Y:S01]  /*129a0*/  HMMA.16816.F32 R16, R8, R102, RZ ;  /* 0x000000660810723c */ /* 0x000fe200000018ff */
[----:B------:R-:W-:-:S06]  /*129b0*/  IMAD.MOV.U32 R56, RZ, RZ, R60 ;  /* 0x000000ffff387224 */ /* 0x000fcc00078e003c */
[----:B------:R-:W-:Y:S01]  /*129c0*/  IMAD.MOV.U32 R103, RZ, RZ, R44 ;  /* 0x000000ffff677224 */ /* 0x000fe200078e002c */
[----:B------:R-:W-:Y:S01]  /*129d0*/  HMMA.16816.F32 R36, R8, R46, RZ ;  /* 0x0000002e0824723c */ /* 0x000fe200000018ff */
[----:B------:R-:W-:-:S07]  /*129e0*/  MOV R102, R45 ;  /* 0x0000002d00667202 */ /* 0x000fce0000000f00 */
[C---:B------:R-:W-:Y:S08]  /*129f0*/  HMMA.16816.F32 R40, R8.reuse, R42, RZ ;  /* 0x0000002a0828723c */ /* 0x040ff000000018ff */
[C---:B------:R-:W-:Y:S07]  /*12a00*/  HMMA.16816.F32 R32, R8.reuse, R86, RZ ;  /* 0x000000560820723c */ /* 0x040fee00000018ff */
[----:B------:R-:W-:Y:S01]  /*12a10*/  IMAD.MOV.U32 R86, RZ, RZ, R208 ;  /* 0x000000ffff567224 */ /* 0x000fe200078e00d0 */
[----:B------:R-:W-:Y:S01]  /*12a20*/  HMMA.16816.F32 R28, R8, R90, RZ ;  /* 0x0000005a081c723c */ /* 0x000fe200000018ff */
[----:B------:R-:W-:Y:S01]  /*12a30*/  IMAD.MOV.U32 R87, RZ, RZ, R61 ;  /* 0x000000ffff577224 */ /* 0x000fe200078e003d */
[----:B------:R-:W-:-:S05]  /*12a40*/  MOV R61, R204 ;  /* 0x000000cc003d7202 */ /* 0x000fca0000000f00 */
[----:B------:R-:W-:Y:S01]  /*12a50*/  MOV R90, R64 ;  /* 0x00000040005a7202 */ /* 0x000fe20000000f00 */
[----:B------:R-:W-:Y:S01]  /*12a60*/  HMMA.16816.F32 R24, R8, R94, RZ ;  /* 0x0000005e0818723c */ /* 0x000fe200000018ff */
[----:B------:R-:W-:-:S06]  /*12a70*/  IMAD.MOV.U32 R91, RZ, RZ, R65 ;  /* 0x000000ffff5b7224 */ /* 0x000fcc00078e0041 */
[----:B------:R-:W-:Y:S01]  /*12a80*/  IMAD.MOV.U32 R94, RZ, RZ, R206 ;  /* 0x000000ffff5e7224 */ /* 0x000fe200078e00ce */
[----:B------:R-:W-:Y:S01]  /*12a90*/  HMMA.16816.F32 R20, R8, R98, RZ ;  /* 0x000000620814723c */ /* 0x000fe200000018ff */
[----:B------:R-:W-:-:S06]  /*12aa0*/  MOV R95, R207 ;  /* 0x000000cf005f7202 */ /* 0x000fcc0000000f00 */
[----:B------:R-:W-:Y:S01]  /*12ab0*/  IMAD.MOV.U32 R99, RZ, RZ, R205 ;  /* 0x000000ffff637224 */ /* 0x000fe200078e00cd */
[----:B------:R-:W-:Y:S07]  /*12ac0*/  HMMA.16816.F32 R44, R8, R106, RZ ;  /* 0x0000006a082c723c */ /* 0x000fee00000018ff */
[----:B------:R-:W-:Y:S01]  /*12ad0*/  FFMA.FTZ R8, R170, c[0x0][0x2d0], -R3 ;  /* 0x0000b400aa087a23 */ /* 0x000fe20000010803 */
[----:B------:R-:W-:Y:S01]  /*12ae0*/  HMMA.16816.F32 R40, R4, R66, R40 ;  /* 0x000000420428723c */ /* 0x000fe20000001828 */
[----:B------:R-:W-:-:S02]  /*12af0*/  IMAD.MOV.U32 R107, RZ, RZ, R69 ;  /* 0x000000ffff6b7224 */ /* 0x000fc400078e0045 */
[----:B------:R1:W-:Y:S01]  /*12b00*/  MUFU.EX2 R205, R8 ;  /* 0x0000000800cd7308 */ /* 0x0003e20000000800 */
[----:B------:R-:W-:-:S04]  /*12b10*/  IMAD.MOV.U32 R106, RZ, RZ, R72 ;  /* 0x000000ffff6a7224 */ /* 0x000fc800078e0048 */
[C---:B------:R-:W-:Y:S08]  /*12b20*/  HMMA.16816.F32 R36, R4.reuse, R50, R36 ;  /* 0x000000320424723c */ /* 0x040ff00000001824 */
[----:B------:R-:W-:Y:S01]  /*12b30*/  HMMA.16816.F32 R32, R4, R78, R32 ;  /* 0x0000004e0420723c */ /* 0x000fe20000001820 */
[----:B-1----:R-:W-:-:S04]  /*12b40*/  FFMA.FTZ R8, R169, c[0x0][0x2d0], -R3 ;  /* 0x0000b400a9087a23 */ /* 0x002fc80000010803 */
[----:B------:R1:W-:Y:S03]  /*12b50*/  MUFU.EX2 R206, R8 ;  /* 0x0000000800ce7308 */ /* 0x0003e60000000800 */
[C---:B------:R-:W-:Y:S08]  /*12b60*/  HMMA.16816.F32 R28, R4.reuse, R62, R28 ;  /* 0x0000003e041c723c */ /* 0x040ff0000000181c */
[----:B------:R-:W-:Y:S01]  /*12b70*/  HMMA.16816.F32 R72, R4, R74, R24 ;  /* 0x0000004a0448723c */ /* 0x000fe20000001818 */
[----:B------:R-:W-:Y:S01]  /*12b80*/  LDSM.16.MT88.4 R24, [R233+0x1100] ;  /* 0x00110000e918783b */ /* 0x000fe20000004200 */
[----:B-1----:R-:W-:-:S06]  /*12b90*/  FFMA.FTZ R8, R162, c[0x0][0x2d0], -R3 ;  /* 0x0000b400a2087a23 */ /* 0x002fcc0000010803 */
[C---:B------:R-:W-:Y:S01]  /*12ba0*/  HMMA.16816.F32 R68, R4.reuse, R70, R20 ;  /* 0x000000460444723c */ /* 0x040fe20000001814 */
[----:B------:R-:W-:Y:S01]  /*12bb0*/  LDSM.16.MT88.4 R20, [R235+0x1100] ;  /* 0x00110000eb14783b */ /* 0x000fe20000004200 */
[----:B------:R1:W-:Y:S06]  /*12bc0*/  MUFU.EX2 R207, R8 ;  /* 0x0000000800cf7308 */ /* 0x0003ec0000000800 */
[C---:B------:R-:W-:Y:S01]  /*12bd0*/  HMMA.16816.F32 R52, R4.reuse, R54, R16 ;  /* 0x000000360434723c */ /* 0x040fe20000001810 */
[----:B------:R-:W2:Y:S07]  /*12be0*/  LDSM.16.MT88.4 R16, [R232+0x1100] ;  /* 0x00110000e810783b */ /* 0x000eae0000004200 */
[----:B------:R-:W-:Y:S01]  /*12bf0*/  HMMA.16816.F32 R44, R4, R58, R44 ;  /* 0x0000003a042c723c */ /* 0x000fe2000000182c */
[----:B-1----:R-:W-:-:S04]  /*12c00*/  FFMA.FTZ R8, R161, c[0x0][0x2d0], -R3 ;  /* 0x0000b400a1087a23 */ /* 0x002fc80000010803 */
[----:B------:R1:W3:Y:S02]  /*12c10*/  MUFU.EX2 R208, R8 ;  /* 0x0000000800d07308 */ /* 0x0002e40000000800 */
[----:B------:R-:W-:-:S06]  /*12c20*/  FFMA.FTZ R4, R177, c[0x0][0x2d0], -R13 ;  /* 0x0000b400b1047a23 */ /* 0x000fcc000001080d */
[----:B------:R4:W-:Y:S01]  /*12c30*/  MUFU.EX2 R64, R4 ;  /* 0x0000000400407308 */ /* 0x0009e20000000800 */
[----:B-1----:R-:W-:Y:S01]  /*12c40*/  FFMA.FTZ R8, R176, c[0x0][0x2d0], -R0 ;  /* 0x0000b400b0087a23 */ /* 0x002fe20000010800 */
[----:B---3--:R-:W-:-:S06]  /*12c50*/  F2FP.PACK_AB R10, R208, R207 ;  /* 0x000000cfd00a723e */ /* 0x008fcc00000000ff */
[----:B------:R1:W-:Y:S01]  /*12c60*/  MUFU.EX2 R161, R8 ;  /* 0x0000000800a17308 */ /* 0x0003e20000000800 */
[----:B----4-:R-:W-:-:S07]  /*12c70*/  FFMA.FTZ R4, R178, c[0x0][0x2d0], -R13 ;  /* 0x0000b400b2047a23 */ /* 0x010fce000001080d */
[----:B------:R3:W4:Y:S01]  /*12c80*/  MUFU.EX2 R65, R4 ;  /* 0x0000000400417308 */ /* 0x0007220000000800 */
[----:B-1----:R-:W-:-:S07]  /*12c90*/  FFMA.FTZ R8, R171, c[0x0][0x2d0], -R0 ;  /* 0x0000b400ab087a23 */ /* 0x002fce0000010800 */
[----:B------:R1:W1:Y:S01]  /*12ca0*/  MUFU.EX2 R162, R8 ;  /* 0x0000000800a27308 */ /* 0x0002620000000800 */
[----:B---3--:R-:W-:Y:S01]  /*12cb0*/  FFMA.FTZ R4, R184, c[0x0][0x2d0], -R12 ;  /* 0x0000b400b8047a23 */ /* 0x008fe2000001080c */
[----:B----4-:R-:W-:Y:S01]  /*12cc0*/  F2FP.PACK_AB R6, R65, R64 ;  /* 0x000000404106723e */ /* 0x010fe200000000ff */
[----:B------:R-:W-:-:S05]  /*12cd0*/  IMAD.MOV.U32 R184, RZ, RZ, R57 ;  /* 0x000000ffffb87224 */ /* 0x000fca00078e0039 */
[----:B------:R3:W-:Y:S01]  /*12ce0*/  MUFU.EX2 R60, R4 ;  /* 0x00000004003c7308 */ /* 0x0007e20000000800 */
[----:B-1----:R-:W-:Y:S01]  /*12cf0*/  FFMA.FTZ R8, R168, c[0x0][0x2d0], -R0 ;  /* 0x0000b400a8087a23 */ /* 0x002fe20000010800 */
[----:B------:R-:W-:-:S06]  /*12d00*/  F2FP.PACK_AB R9, R162, R161 ;  /* 0x000000a1a209723e */ /* 0x000fcc00000000ff */
[----:B------:R1:W-:Y:S01]  /*12d10*/  MUFU.EX2 R204, R8 ;  /* 0x0000000800cc7308 */ /* 0x0003e20000000800 */
[----:B---3--:R-:W-:Y:S02]  /*12d20*/  FFMA.FTZ R4, R183, c[0x0][0x2d0], -R12 ;  /* 0x0000b400b7047a23 */ /* 0x008fe4000001080c */
[----:B------:R-:W-:-:S05]  /*12d30*/  IMAD.MOV.U32 R183, RZ, RZ, R61 ;  /* 0x000000ffffb77224 */ /* 0x000fca00078e003d */
        /* <DEDUP_REMOVED lines=8> */
[----:B------:R-:W-:Y:S02]  /*12dc0*/  F2FP.PACK_AB R11, R166, R204 ;  /* 0x000000cca60b723e */ /* 0x000fe400000000ff */
[----:B------:R-:W-:-:S04]  /*12dd0*/  MOV R180, R56 ;  /* 0x0000003800b47202 */ /* 0x000fc80000000f00 */
[----:B------:R1:W-:Y:S01]  /*12de0*/  MUFU.EX2 R66, R8 ;  /* 0x0000000800427308 */ /* 0x0003e20000000800 */
[----:B---3--:R-:W-:Y:S01]  /*12df0*/  FFMA.FTZ R4, R181, c[0x0][0x2d0], -R12 ;  /* 0x0000b400b5047a23 */ /* 0x008fe2000001080c */
[----:B------:R-:W-:-:S06]  /*12e00*/  MOV R181, R94 ;  /* 0x0000005e00b57202 */ /* 0x000fcc0000000f00 */
[----:B------:R-:W3:Y:S01]  /*12e10*/  MUFU.EX2 R63, R4 ;  /* 0x00000004003f7308 */ /* 0x000ee20000000800 */
[----:B-1----:R-:W-:-:S07]  /*12e20*/  FFMA.FTZ R8, R179, c[0x0][0x2d0], -R13 ;  /* 0x0000b400b3087a23 */ /* 0x002fce000001080d */
[----:B------:R1:W4:Y:S01]  /*12e30*/  MUFU.EX2 R67, R8 ;  /* 0x0000000800437308 */ /* 0x0003220000000800 */
[----:B---3--:R-:W-:Y:S02]  /*12e40*/  F2FP.PACK_AB R7, R63, R62 ;  /* 0x0000003e3f07723e */ /* 0x008fe400000000ff */
[----:B-1----:R-:W-:Y:S02]  /*12e50*/  F2FP.PACK_AB R8, R206, R205 ;  /* 0x000000cdce08723e */ /* 0x002fe400000000ff */
[----:B----4-:R-:W-:-:S05]  /*12e60*/  F2FP.PACK_AB R4, R67, R66 ;  /* 0x000000424304723e */ /* 0x010fca00000000ff */
[-C--:B--2---:R-:W-:Y:S08]  /*12e70*/  HMMA.16816.F32 R172, R8, R16.reuse, R172 ;  /* 0x0000001008ac723c */ /* 0x084ff000000018ac */
[C---:B------:R-:W-:Y:S07]  /*12e80*/  HMMA.16816.F32 R168, R4.reuse, R16, R192 ;  /* 0x0000001004a8723c */ /* 0x040fee00000018c0 */
[----:B------:R-:W-:Y:S01]  /*12e90*/  MOV R194, R48 ;  /* 0x0000003000c27202 */ /* 0x000fe20000000f00 */
[----:B------:R-:W-:Y:S01]  /*12ea0*/  HMMA.16816.F32 R176, R4, R18, R120 ;  /* 0x0000001204b0723c */ /* 0x000fe20000001878 */
[----:B------:R-:W-:-:S02]  /*12eb0*/  IMAD.MOV.U32 R193, RZ, RZ, R49 ;  /* 0x000000ffffc17224 */ /* 0x000fc400078e0031 */
[----:B------:R-:W-:Y:S02]  /*12ec0*/  IMAD.MOV.U32 R195, RZ, RZ, R76 ;  /* 0x000000ffffc37224 */ /* 0x000fe400078e004c */
[----:B------:R-:W-:Y:S02]  /*12ed0*/  IMAD.MOV.U32 R192, RZ, RZ, R87 ;  /* 0x000000ffffc07224 */ /* 0x000fe400078e0057 */
[----:B------:R-:W-:Y:S01]  /*12ee0*/  IMAD.MOV.U32 R120, RZ, RZ, R86 ;  /* 0x000000ffff787224 */ /* 0x000fe200078e0056 */
[----:B------:R-:W-:Y:S01]  /*12ef0*/  HMMA.16816.F32 R40, R8, R18, R40 ;  /* 0x000000120828723c */ /* 0x000fe20000001828 */
[----:B------:R-:W1:Y:S01]  /*12f00*/  LDSM.16.MT88.4 R16, [R234+0x1100] ;  /* 0x00110000ea10783b */ /* 0x000e620000004200 */
[----:B------:R-:W-:Y:S01]  /*12f10*/  IMAD.MOV.U32 R121, RZ, RZ, R95 ;  /* 0x000000ffff797224 */ /* 0x000fe200078e005f */
[----:B------:R-:W-:Y:S01]  /*12f20*/  MOV R123, R91 ;  /* 0x0000005b007b7202 */ /* 0x000fe20000000f00 */
[----:B------:R-:W-:-:S04]  /*12f30*/  IMAD.MOV.U32 R122, RZ, RZ, R90 ;  /* 0x000000ffff7a7224 */ /* 0x000fc800078e005a */
[-C--:B------:R-:W-:Y:S07]  /*12f40*/  HMMA.16816.F32 R48, R8, R24.reuse, R108 ;  /* 0x000000180830723c */ /* 0x080fee000000186c */
[----:B------:R-:W-:Y:S01]  /*12f50*/  IMAD.MOV.U32 R108, RZ, RZ, R77 ;  /* 0x000000ffff6c7224 */ /* 0x000fe200078e004d */
[----:B------:R-:W-:Y:S01]  /*12f60*/  HMMA.16816.F32 R56, R4, R24, R148 ;  /* 0x000000180438723c */ /* 0x000fe20000001894 */
[----:B------:R-:W-:Y:S01]  /*12f70*/  MOV R109, R96 ;  /* 0x00000060006d7202 */ /* 0x000fe20000000f00 */
[----:B------:R-:W-:-:S02]  /*12f80*/  IMAD.MOV.U32 R111, RZ, RZ, R93 ;  /* 0x000000ffff6f7224 */ /* 0x000fc400078e005d */
[----:B------:R-:W-:-:S03]  /*12f90*/  IMAD.MOV.U32 R110, RZ, RZ, R92 ;  /* 0x000000ffff6e7224 */ /* 0x000fc600078e005c */
[----:B------:R-:W-:Y:S01]  /*12fa0*/  IMAD.MOV.U32 R150, RZ, RZ, R84 ;  /* 0x000000ffff967224 */ /* 0x000fe200078e0054 */
[----:B------:R-:W-:Y:S01]  /*12fb0*/  MOV R151, R85 ;  /* 0x0000005500977202 */ /* 0x000fe20000000f00 */
[----:B------:R-:W-:Y:S01]  /*12fc0*/  HMMA.16816.F32 R76, R4, R26, R124 ;  /* 0x0000001a044c723c */ /* 0x000fe2000000187c */
[----:B------:R-:W-:Y:S01]  /*12fd0*/  MOV R148, R88 ;  /* 0x0000005800947202 */ /* 0x000fe20000000f00 */
[----:B------:R-:W-:-:S05]  /*12fe0*/  IMAD.MOV.U32 R149, RZ, RZ, R89 ;  /* 0x000000ffff957224 */ /* 0x000fca00078e0059 */
[----:B------:R-:W-:Y:S01]  /*12ff0*/  IMAD.MOV.U32 R125, RZ, RZ, R181 ;  /* 0x000000ffff7d7224 */ /* 0x000fe200078e00b5 */
[C---:B------:R-:W-:Y:S01]  /*13000*/  HMMA.16816.F32 R84, R8.reuse, R20, R80 ;  /* 0x000000140854723c */ /* 0x040fe20000001850 */
[----:B------:R-:W-:Y:S01]  /*13010*/  IMAD.MOV.U32 R181, RZ, RZ, R231 ;  /* 0x000000ffffb57224 */ /* 0x000fe200078e00e7 */
[----:B------:R-:W-:Y:S01]  /*13020*/  MOV R127, R183 ;  /* 0x000000b7007f7202 */ /* 0x000fe20000000f00 */
[----:B------:R-:W-:Y:S02]  /*13030*/  IMAD.MOV.U32 R124, RZ, RZ, R228 ;  /* 0x000000ffff7c7224 */ /* 0x000fe400078e00e4 */
[----:B------:R-:W-:Y:S01]  /*13040*/  IMAD.MOV.U32 R126, RZ, RZ, R182 ;  /* 0x000000ffff7e7224 */ /* 0x000fe200078e00b6 */
[----:B------:R-:W-:Y:S01]  /*13050*/  MOV R182, R105 ;  /* 0x0000006900b67202 */ /* 0x000fe20000000f00 */
[----:B------:R-:W-:Y:S01]  /*13060*/  IMAD.MOV.U32 R82, RZ, RZ, R230 ;  /* 0x000000ffff527224 */ /* 0x000fe200078e00e6 */
[----:B------:R-:W-:Y:S01]  /*13070*/  MOV R83, R229 ;  /* 0x000000e500537202 */ /* 0x000fe20000000f00 */
[----:B------:R-:W-:Y:S01]  /*13080*/  HMMA.16816.F32 R36, R8, R26, R36 ;  /* 0x0000001a0824723c */ /* 0x000fe20000001824 */
[----:B------:R-:W-:Y:S01]  /*13090*/  MOV R81, R102 ;  /* 0x0000006600517202 */ /* 0x000fe20000000f00 */
[----:B------:R-:W2:Y:S01]  /*130a0*/  LDSM.16.MT88.4 R24, [R232+0x3100] ;  /* 0x00310000e818783b */ /* 0x000ea20000004200 */
[----:B------:R-:W-:-:S02]  /*130b0*/  IMAD.MOV.U32 R102, RZ, RZ, R103 ;  /* 0x000000ffff667224 */ /* 0x000fc400078e0067 */
[----:B------:R-:W-:Y:S02]  /*130c0*/  IMAD.MOV.U32 R183, RZ, RZ, R106 ;  /* 0x000000ffffb77224 */ /* 0x000fe400078e006a */
[----:B------:R-:W-:Y:S01]  /*130d0*/  IMAD.MOV.U32 R80, RZ, RZ, R107 ;  /* 0x000000ffff507224 */ /* 0x000fe200078e006b */
[----:B-1----:R-:W-:Y:S01]  /*130e0*/  HMMA.16816.F32 R228, R8, R18, R28 ;  /* 0x0000001208e4723c */ /* 0x002fe2000000181c */
[----:B------:R-:W1:Y:S01]  /*130f0*/  LDSM.16.MT88.4 R28, [R234+0x3100] ;  /* 0x00310000ea1c783b */ /* 0x000e620000004200 */
[----:B------:R-:W-:-:S06]  /*13100*/  IMAD.MOV.U32 R103, RZ, RZ, R104 ;  /* 0x000000ffff677224 */ /* 0x000fcc00078e0068 */
[----:B------:R-:W-:Y:S08]  /*13110*/  HMMA.16816.F32 R112, R8, R16, R112 ;  /* 0x000000100870723c */ /* 0x000ff00000001870 */
[C---:B------:R-:W-:Y:S07]  /*13120*/  HMMA.16816.F32 R88, R4.reuse, R20, R216 ;  /* 0x000000140458723c */ /* 0x040fee00000018d8 */
[----:B------:R-:W-:Y:S01]  /*13130*/  MOV R217, R149 ;  /* 0x0000009500d97202 */ /* 0x000fe20000000f00 */
[----:B------:R-:W-:Y:S01]  /*13140*/  HMMA.16816.F32 R92, R4, R22, R136 ;  /* 0x00000016045c723c */ /* 0x000fe20000001888 */
[----:B------:R-:W-:-:S02]  /*13150*/  IMAD.MOV.U32 R218, RZ, RZ, R150 ;  /* 0x000000ffffda7224 */ /* 0x000fc400078e0096 */
[----:B------:R-:W-:Y:S01]  /*13160*/  IMAD.MOV.U32 R219, RZ, RZ, R151 ;  /* 0x000000ffffdb7224 */ /* 0x000fe200078e0097 */
[----:B------:R-:W-:Y:S01]  /*13170*/  MOV R151, R111 ;  /* 0x0000006f00977202 */ /* 0x000fe20000000f00 */
[----:B------:R-:W-:Y:S02]  /*13180*/  IMAD.MOV.U32 R149, RZ, RZ, R109 ;  /* 0x000000ffff957224 */ /* 0x000fe400078e006d */
[----:B------:R-:W-:Y:S01]  /*13190*/  IMAD.MOV.U32 R139, RZ, RZ, R148 ;  /* 0x000000ffff8b7224 */ /* 0x000fe200078e0094 */
[----:B------:R-:W-:Y:S01]  /*131a0*/  HMMA.16816.F32 R32, R8, R22, R32 ;  /* 0x000000160820723c */ /* 0x000fe20000001820 */
[----:B------:R-:W-:Y:S01]  /*131b0*/  MOV R148, R108 ;  /* 0x0000006c00947202 */ /* 0x000fe20000000f00 */
[----:B------:R-:W-:Y:S01]  /*131c0*/  IMAD.MOV.U32 R150, RZ, RZ, R110 ;  /* 0x000000ffff967224 */ /* 0x000fe200078e006e */
[----:B------:R-:W3:Y:S01]  /*131d0*/  LDSM.16.MT88.4 R20, [R233+0x3100] ;  /* 0x00310000e914783b */ /* 0x000ee20000004200 */
[----:B------:R-:W-:Y:S01]  /*131e0*/  IMAD.MOV.U32 R96, RZ, RZ, R115 ;  /* 0x000000ffff607224 */ /* 0x000fe200078e0073 */
[----:B------:R-:W-:Y:S01]  /*131f0*/  MOV R137, R217 ;  /* 0x000000d900897202 */ /* 0x000fe20000000f00 */
[----:B------:R-:W-:Y:S01]  /*13200*/  IMAD.MOV.U32 R136, RZ, RZ, R139 ;  /* 0x000000ffff887224 */ /* 0x000fe200078e008b */
[----:B------:R-:W-:Y:S01]  /*13210*/  MOV R115, R80 ;  /* 0x0000005000737202 */ /* 0x000fe20000000f00 */
[----:B------:R-:W-:Y:S01]  /*13220*/  HMMA.16816.F32 R104, R4, R16, R220 ;  /* 0x000000100468723c */ /* 0x000fe200000018dc */
[----:B------:R-:W-:Y:S01]  /*13230*/  IMAD.MOV.U32 R138, RZ, RZ, R218 ;  /* 0x000000ffff8a7224 */ /* 0x000fe200078e00da */
[----:B------:R-:W-:Y:S01]  /*13240*/  MOV R218, R83 ;  /* 0x0000005300da7202 */ /* 0x000fe20000000f00 */
[----:B------:R-:W-:Y:S01]  /*13250*/  IMAD.MOV.U32 R139, RZ, RZ, R219 ;  /* 0x000000ffff8b7224 */ /* 0x000fe200078e00db */
[----:B------:R-:W-:Y:S01]  /*13260*/  MOV R98, R114 ;  /* 0x0000007200627202 */ /* 0x000fe20000000f00 */
[----:B------:R-:W-:-:S02]  /*13270*/  IMAD.MOV.U32 R217, RZ, RZ, R81 ;  /* 0x000000ffffd97224 */ /* 0x000fc400078e0051 */
[----:B------:R-:W-:Y:S01]  /*13280*/  IMAD.MOV.U32 R219, RZ, RZ, R124 ;  /* 0x000000ffffdb7224 */ /* 0x000fe200078e007c */
[C---:B------:R-:W-:Y:S01]  /*13290*/  HMMA.16816.F32 R108, R4.reuse, R18, R140 ;  /* 0x00000012046c723c */ /* 0x040fe2000000188c */
        /* <DEDUP_REMOVED lines=26> */
[----:B------:R-:W-:Y:S02]  /*13440*/  IMAD.MOV.U32 R82, RZ, RZ, R193 ;  /* 0x000000ffff527224 */ /* 0x000fe400078e00c1 */
        /* <DEDUP_REMOVED lines=11> */
[----:B------:R-:W-:-:S02]  /*13500*/  IMAD.MOV.U32 R217, RZ, RZ, R192 ;  /* 0x000000ffffd97224 */ /* 0x000fc400078e00c0 */
[----:B------:R-:W-:Y:S02]  /*13510*/  IMAD.MOV.U32 R83, RZ, RZ, R193 ;  /* 0x000000ffff537224 */ /* 0x000fe400078e00c1 */
[----:B------:R-:W-:Y:S01]  /*13520*/  IMAD.MOV.U32 R219, RZ, RZ, R195 ;  /* 0x000000ffffdb7224 */ /* 0x000fe200078e00c3 */
[----:B------:R-:W-:Y:S01]  /*13530*/  MOV R112, R124 ;  /* 0x0000007c00707202 */ /* 0x000fe20000000f00 */
[----:B-1----:R-:W-:Y:S01]  /*13540*/  HMMA.16816.F32 R192, R4, R28, R224 ;  /* 0x0000001c04c0723c */ /* 0x002fe200000018e0 */
[----:B------:R-:W-:-:S06]  /*13550*/  IMAD.MOV.U32 R180, RZ, RZ, R97 ;  /* 0x000000ffffb47224 */ /* 0x000fcc00078e0061 */
[----:B------:R-:W-:Y:S01]  /*13560*/  IMAD.MOV.U32 R225, RZ, RZ, R125 ;  /* 0x000000ffffe17224 */ /* 0x000fe200078e007d */
[----:B------:R-:W-:Y:S01]  /*13570*/  MOV R226, R126 ;  /* 0x0000007e00e27202 */ /* 0x000fe20000000f00 */
[----:B------:R-:W-:Y:S02]  /*13580*/  IMAD.MOV.U32 R227, RZ, RZ, R127 ;  /* 0x000000ffffe37224 */ /* 0x000fe400078e007f */
[C---:B------:R-:W-:Y:S07]  /*13590*/  HMMA.16816.F32 R124, R4.reuse, R26, R212 ;  /* 0x0000001a047c723c */ /* 0x040fee00000018d4 */
[----:B------:R-:W-:Y:S01]  /*135a0*/  IMAD.MOV.U32 R212, RZ, RZ, R142 ;  /* 0x000000ffffd47224 */ /* 0x000fe200078e008e */
[----:B------:R-:W-:Y:S01]  /*135b0*/  MOV R213, R143 ;  /* 0x0000008f00d57202 */ /* 0x000fe20000000f00 */
[----:B------:R-:W-:Y:S01]  /*135c0*/  IMAD.MOV.U32 R214, RZ, RZ, R102 ;  /* 0x000000ffffd67224 */ /* 0x000fe200078e0066 */
[----:B---3--:R-:W-:Y:S01]  /*135d0*/  HMMA.16816.F32 R140, R4, R22, R200 ;  /* 0x00000016048c723c */ /* 0x008fe200000018c8 */
[----:B------:R-:W-:-:S06]  /*135e0*/  IMAD.MOV.U32 R215, RZ, RZ, R103 ;  /* 0x000000ffffd77224 */ /* 0x000fcc00078e0067 */
[----:B------:R-:W-:Y:S01]  /*135f0*/  MOV R203, R100 ;  /* 0x0000006400cb7202 */ /* 0x000fe20000000f00 */
[----:B------:R-:W-:Y:S01]  /*13600*/  IMAD.MOV.U32 R200, RZ, RZ, R101 ;  /* 0x000000ffffc87224 */ /* 0x000fe200078e0065 */
[C---:B------:R-:W-:Y:S08]  /*13610*/  HMMA.16816.F32 R136, R4.reuse, R20, R136 ;  /* 0x000000140488723c */ /* 0x040ff00000001888 */
[C---:B----4-:R-:W-:Y:S08]  /*13620*/  HMMA.16816.F32 R148, R4.reuse, R16, R148 ;  /* 0x000000100494723c */ /* 0x050ff00000001894 */
[C---:B------:R-:W-:Y:S08]  /*13630*/  HMMA.16816.F32 R152, R4.reuse, R18, R152 ;  /* 0x000000120498723c */ /* 0x040ff00000001898 */
[----:B------:R-:W-:Y:S07]  /*13640*/  HMMA.16816.F32 R100, R4, R30, R196 ;  /* 0x0000001e0464723c */ /* 0x000fee00000018c4 */
[----:B------:R-:W-:Y:S01]  /*13650*/  FFMA.FTZ R4, R191, c[0x0][0x2d0], -R3 ;  /* 0x0000b400bf047a23 */ /* 0x000fe20000010803 */
[----:B------:R-:W-:Y:S01]  /*13660*/  MOV R6, R226 ;  /* 0x000000e200067202 */ /* 0x000fe20000000f00 */
[----:B------:R-:W-:-:S02]  /*13670*/  IMAD.MOV.U32 R7, RZ, RZ, R225 ;  /* 0x000000ffff077224 */ /* 0x000fc400078e00e1 */
[----:B------:R-:W-:Y:S02]  /*13680*/  IMAD.MOV.U32 R5, RZ, RZ, R227 ;  /* 0x000000ffff057224 */ /* 0x000fe400078e00e3 */
[----:B------:R-:W-:Y:S01]  /*13690*/  HMMA.16816.F32 R224, R8, R24, R144 ;  /* 0x0000001808e0723c */ /* 0x000fe20000001890 */
[----:B------:R1:W-:Y:S01]  /*136a0*/  MUFU.EX2 R24, R4 ;  /* 0x0000000400187308 */ /* 0x0003e20000000800 */
[----:B------:R-:W-:Y:S02]  /*136b0*/  IMAD.MOV.U32 R199, RZ, RZ, R220 ;  /* 0x000000ffffc77224 */ /* 0x000fe400078e00dc */
[----:B------:R-:W-:-:S03]  /*136c0*/  IMAD.MOV.U32 R201, RZ, RZ, R222 ;  /* 0x000000ffffc97224 */ /* 0x000fc600078e00de */
[----:B------:R-:W-:Y:S02]  /*136d0*/  MOV R145, R221 ;  /* 0x000000dd00917202 */ /* 0x000fe40000000f00 */
[----:B------:R-:W-:Y:S01]  /*136e0*/  MOV R144, R223 ;  /* 0x000000df00907202 */ /* 0x000fe20000000f00 */
[----:B-1----:R-:W-:-:S04]  /*136f0*/  FFMA.FTZ R4, R186, c[0x0][0x2d0], -R3 ;  /* 0x0000b400ba047a23 */ /* 0x002fc80000010803 */
[----:B------:R1:W3:Y:S01]  /*13700*/  MUFU.EX2 R25, R4 ;  /* 0x0000000400197308 */ /* 0x0002e20000000800 */
[----:B------:R-:W-:Y:S01]  /*13710*/  HMMA.16816.F32 R220, R8, R26, R72 ;  /* 0x0000001a08dc723c */ /* 0x000fe20000001848 */
[----:B------:R-:W-:Y:S01]  /*13720*/  MOV R147, R203 ;  /* 0x000000cb00937202 */ /* 0x000fe20000000f00 */
[----:B------:R-:W-:Y:S01]  /*13730*/  IMAD.MOV.U32 R203, RZ, RZ, R216 ;  /* 0x000000ffffcb7224 */ /* 0x000fe200078e00d8 */
[----:B------:R-:W-:-:S04]  /*13740*/  MOV R202, R217 ;  /* 0x000000d900ca7202 */ /* 0x000fc80000000f00 */
[----:B------:R-:W-:Y:S02]  /*13750*/  IMAD.MOV.U32 R73, RZ, RZ, R218 ;  /* 0x000000ffff497224 */ /* 0x000fe400078e00da */
[--C-:B-1----:R-:W-:Y:S02]  /*13760*/  FFMA.FTZ R4, R187, c[0x0][0x2d0], -R3.reuse ;  /* 0x0000b400bb047a23 */ /* 0x102fe40000010803 */
[----:B------:R-:W-:Y:S01]  /*13770*/  FFMA.FTZ R3, R185, c[0x0][0x2d0], -R3 ;  /* 0x0000b400b9037a23 */ /* 0x000fe20000010803 */
[----:B------:R-:W-:-:S03]  /*13780*/  MOV R74, R219 ;  /* 0x000000db004a7202 */ /* 0x000fc60000000f00 */
[----:B------:R1:W-:Y:S01]  /*13790*/  MUFU.EX2 R26, R3 ;  /* 0x00000003001a7308 */ /* 0x0003e20000000800 */
[----:B------:R-:W-:Y:S01]  /*137a0*/  HMMA.16816.F32 R216, R8, R20, R128 ;  /* 0x0000001408d8723c */ /* 0x000fe20000001880 */
[----:B------:R-:W-:Y:S01]  /*137b0*/  IMAD.MOV.U32 R146, RZ, RZ, R212 ;  /* 0x000000ffff927224 */ /* 0x000fe200078e00d4 */
[----:B------:R-:W-:Y:S01]  /*137c0*/  MOV R196, R213 ;  /* 0x000000d500c47202 */ /* 0x000fe20000000f00 */
[----:B------:R-:W-:Y:S01]  /*137d0*/  IMAD.MOV.U32 R197, RZ, RZ, R214 ;  /* 0x000000ffffc57224 */ /* 0x000fe200078e00d6 */
[----:B------:R-:W-:Y:S01]  /*137e0*/  MOV R198, R215 ;  /* 0x000000d700c67202 */ /* 0x000fe20000000f00 */
[----:B-1----:R-:W-:-:S04]  /*137f0*/  FFMA.FTZ R3, R209, c[0x0][0x2d0], -R0 ;  /* 0x0000b400d1037a23 */ /* 0x002fc80000010800 */
[----:B------:R1:W-:Y:S01]  /*13800*/  MUFU.EX2 R20, R3 ;  /* 0x0000000300147308 */ /* 0x0003e20000000800 */
[----:B------:R-:W-:Y:S01]  /*13810*/  HMMA.16816.F32 R212, R8, R22, R68 ;  /* 0x0000001608d4723c */ /* 0x000fe20000001844 */
[----:B------:R-:W-:Y:S01]  /*13820*/  MOV R184, R236 ;  /* 0x000000ec00b87202 */ /* 0x000fe20000000f00 */
[----:B-1----:R-:W-:-:S05]  /*13830*/  FFMA.FTZ R3, R190, c[0x0][0x2d0], -R0 ;  /* 0x0000b400be037a23 */ /* 0x002fca0000010800 */
[----:B------:R1:W4:Y:S01]  /*13840*/  MUFU.EX2 R22, R3 ;  /* 0x0000000300167308 */ /* 0x0003220000000800 */
[----:B------:R-:W-:Y:S02]  /*13850*/  IMAD.MOV.U32 R75, RZ, RZ, R184 ;  /* 0x000000ffff4b7224 */ /* 0x000fe400078e00b8 */
[----:B------:R-:W-:Y:S01]  /*13860*/  HMMA.16816.F32 R184, R8, R16, R132 ;  /* 0x0000001008b8723c */ /* 0x000fe20000001884 */
[--C-:B-1----:R-:W-:Y:S02]  /*13870*/  FFMA.FTZ R3, R189, c[0x0][0x2d0], -R0.reuse ;  /* 0x0000b400bd037a23 */ /* 0x102fe40000010800 */
[----:B------:R-:W-:-:S04]  /*13880*/  FFMA.FTZ R0, R188, c[0x0][0x2d0], -R0 ;  /* 0x0000b400bc007a23 */ /* 0x000fc80000010800 */
[----:B------:R1:W-:Y:S01]  /*13890*/  MUFU.EX2 R21, R0 ;  /* 0x0000000000157308 */ /* 0x0003e20000000800 */
[----:B------:R-:W-:Y:S01]  /*138a0*/  HMMA.16816.F32 R52, R8, R18, R52 ;  /* 0x000000120834723c */ /* 0x000fe20000001834 */
[----:B-1----:R-:W-:-:S06]  /*138b0*/  FFMA.FTZ R0, R73, c[0x0][0x2d0], -R13 ;  /* 0x0000b40049007a23 */ /* 0x002fcc000001080d */
[----:B------:R1:W-:Y:S01]  /*138c0*/  MUFU.EX2 R17, R0 ;  /* 0x0000000000117308 */ /* 0x0003e20000000800 */
[----:B------:R-:W-:Y:S01]  /*138d0*/  IMAD.MOV.U32 R72, RZ, RZ, R146 ;  /* 0x000000ffff487224 */ /* 0x000fe200078e0092 */
[----:B------:R-:W-:Y:S01]  /*138e0*/  MOV R73, R147 ;  /* 0x0000009300497202 */ /* 0x000fe20000000f00 */
[----:B-1----:R-:W-:-:S05]  /*138f0*/  FFMA.FTZ R0, R74, c[0x0][0x2d0], -R13 ;  /* 0x0000b4004a007a23 */ /* 0x002fca000001080d */
[----:B------:R1:W-:Y:S01]  /*13900*/  MUFU.EX2 R18, R0 ;  /* 0x0000000000127308 */ /* 0x0003e20000000800 */
[----:B------:R-:W-:Y:S01]  /*13910*/  MOV R131, R145 ;  /* 0x0000009100837202 */ /* 0x000fe20000000f00 */
[----:B------:R-:W-:Y:S01]  /*13920*/  IMAD.MOV.U32 R146, RZ, RZ, R80 ;  /* 0x000000ffff927224 */ /* 0x000fe200078e0050 */
[----:B------:R-:W-:Y:S01]  /*13930*/  MOV R147, R81 ;  /* 0x0000005100937202 */ /* 0x000fe20000000f00 */
[----:B------:R-:W-:Y:S01]  /*13940*/  IMAD.MOV.U32 R74, RZ, RZ, R5 ;  /* 0x000000ffff4a7224 */ /* 0x000fe200078e0005 */
[----:B------:R-:W-:Y:S01]  /*13950*/  MOV R145, R200 ;  /* 0x000000c800917202 */ /* 0x000fe20000000f00 */
[----:B-1----:R-:W-:-:S04]  /*13960*/  FFMA.FTZ R0, R75, c[0x0][0x2d0], -R13 ;  /* 0x0000b4004b007a23 */ /* 0x002fc8000001080d */
[----:B------:R1:W-:Y:S01]  /*13970*/  MUFU.EX2 R19, R0 ;  /* 0x0000000000137308 */ /* 0x0003e20000000800 */
[----:B------:R-:W-:Y:S01]  /*13980*/  MOV R75, R6 ;  /* 0x00000006004b7202 */ /* 0x000fe20000000f00 */
[----:B------:R-:W-:Y:S01]  /*13990*/  IMAD.MOV.U32 R5, RZ, RZ, R181 ;  /* 0x000000ffff057224 */ /* 0x000fe200078e00b5 */
[----:B------:R-:W-:Y:S02]  /*139a0*/  MOV R6, R182 ;  /* 0x000000b600067202 */ /* 0x000fe40000000f00 */
[----:B------:R-:W-:-:S03]  /*139b0*/  MOV R200, R180 ;  /* 0x000000b400c87202 */ /* 0x000fc60000000f00 */
[----:B------:R2:W2:Y:S01]  /*139c0*/  MUFU.EX2 R23, R3 ;  /* 0x0000000300177308 */ /* 0x0004a20000000800 */
[----:B-1----:R-:W-:Y:S02]  /*139d0*/  FFMA.FTZ R0, R144, c[0x0][0x2d0], -R13 ;  /* 0x0000b40090007a23 */ /* 0x002fe4000001080d */
[----:B------:R-:W-:-:S05]  /*139e0*/  IMAD.MOV.U32 R144, RZ, RZ, R7 ;  /* 0x000000ffff907224 */ /* 0x000fca00078e0007 */
[----:B------:R1:W-:Y:S01]  /*139f0*/  MUFU.EX2 R16, R0 ;  /* 0x0000000000107308 */ /* 0x0003e20000000800 */
[----:B------:R-:W-:Y:S02]  /*13a00*/  IMAD.MOV.U32 R7, RZ, RZ, R183 ;  /* 0x000000ffff077224 */ /* 0x000fe400078e00b7 */
[----:B------:R-:W-:Y:S01]  /*13a10*/  LDSM.16.MT88.4 R180, [R232+0x1900] ;  /* 0x00190000e8b4783b */ /* 0x000fe20000004200 */
[----:B--2---:R-:W-:Y:S02]  /*13a20*/  FFMA.FTZ R3, R83, c[0x0][0x2d0], -R12 ;  /* 0x0000b40053037a23 */ /* 0x004fe4000001080c */
[----:B------:R-:W-:Y:S02]  /*13a30*/  IMAD.MOV.U32 R97, RZ, RZ, R240 ;  /* 0x000000ffff617224 */ /* 0x000fe400078e00f0 */
[----:B-1----:R-:W-:Y:S01]  /*13a40*/  FFMA.FTZ R0, R82, c[0x0][0x2d0], -R12 ;  /* 0x0000b40052007a23 */ /* 0x002fe2000001080c */
[----:B------:R-:W1:Y:S01]  /*13a50*/  MUFU.EX2 R27, R4 ;  /* 0x00000004001b7308 */ /* 0x000e620000000800 */
[----:B------:R-:W2:Y:S01]  /*13a60*/  LDSM.16.MT88.4 R80, [R233+0x1900] ;  /* 0x00190000e950783b */ /* 0x000ea20000004200 */
[----:B------:R-:W-:Y:S01]  /*13a70*/  HMMA.16816.F32 R188, R8, R28, R156 ;  /* 0x0000001c08bc723c */ /* 0x000fe2000000189c */
[----:B------:R-:W-:-:S07]  /*13a80*/  MOV R69, R72 ;  /* 0x0000004800457202 */ /* 0x000fce0000000f00 */
[----:B------:R-:W-:Y:S01]  /*13a90*/  HMMA.16816.F32 R44, R8, R30, R44 ;  /* 0x0000001e082c723c */ /* 0x000fe2000000182c */
[----:B------:R1:W-:Y:S01]  /*13aa0*/  MUFU.EX2 R13, R0 ;  /* 0x00000000000d7308 */ /* 0x0003e20000000800 */
[----:B------:R-:W-:Y:S01]  /*13ab0*/  IMAD.MOV.U32 R68, RZ, RZ, R73 ;  /* 0x000000ffff447224 */ /* 0x000fe200078e0049 */
[----:B------:R-:W-:Y:S01]  /*13ac0*/  MOV R128, R5 ;  /* 0x0000000500807202 */ /* 0x000fe20000000f00 */
[----:B------:R-:W-:Y:S01]  /*13ad0*/  IMAD.MOV.U32 R71, RZ, RZ, R147 ;  /* 0x000000ffff477224 */ /* 0x000fe200078e0093 */
[----:B------:R-:W-:Y:S01]  /*13ae0*/  MOV R70, R146 ;  /* 0x0000009200467202 */ /* 0x000fe20000000f00 */
[----:B------:R-:W-:Y:S01]  /*13af0*/  IMAD.MOV.U32 R129, RZ, RZ, R6 ;  /* 0x000000ffff817224 */ /* 0x000fe200078e0006 */
[----:B------:R-:W-:Y:S01]  /*13b00*/  MOV R130, R7 ;  /* 0x0000000700827202 */ /* 0x000fe20000000f00 */
[----:B------:R-:W-:Y:S01]  /*13b10*/  FADD.FTZ R9, R119, R15 ;  /* 0x0000000f77097221 */ /* 0x000fe20000010000 */
[----:B------:R-:W-:Y:S04]  /*13b20*/  LDSM.16.MT88.4 R156, [R235+0x3900] ;  /* 0x00390000eb9c783b */ /* 0x000fe80000004200 */
[----:B------:R2:W5:Y:S01]  /*13b30*/  LDL.LU R240, [R1+0x4c] ;  /* 0x00004c0001f07983 */ /* 0x0005620000300800 */
[----:B-1----:R-:W-:Y:S01]  /*13b40*/  FFMA.FTZ R0, R97, c[0x0][0x2d0], -R12 ;  /* 0x0000b40061007a23 */ /* 0x002fe2000001080c */
[----:B------:R-:W-:Y:S01]  /*13b50*/  MOV R72, R74 ;  /* 0x0000004a00487202 */ /* 0x000fe20000000f00 */
[----:B------:R-:W-:-:S02]  /*13b60*/  IMAD.MOV.U32 R97, RZ, RZ, R14 ;  /* 0x000000ffff617224 */ /* 0x000fc400078e000e */
[----:B------:R-:W-:Y:S01]  /*13b70*/  IMAD.MOV.U32 R73, RZ, RZ, R75 ;  /* 0x000000ffff497224 */ /* 0x000fe200078e004b */
[----:B------:R1:W1:Y:S01]  /*13b80*/  MUFU.EX2 R14, R0 ;  /* 0x00000000000e7308 */ /* 0x0002620000000800 */
        /* <DEDUP_REMOVED lines=12> */
[----:B------:R2:W5:Y:S01]  /*13c50*/  LDL.LU R239, [R1+0x48] ;  /* 0x0000480001ef7983 */ /* 0x0005620000300800 */
[----:B-1----:R-:W-:Y:S01]  /*13c60*/  FFMA.FTZ R0, R131, c[0x0][0x2d0], -R12 ;  /* 0x0000b40083007a23 */ /* 0x002fe2000001080c */
[----:B------:R-:W-:Y:S01]  /*13c70*/  MOV R5, R97 ;  /* 0x0000006100057202 */ /* 0x000fe20000000f00 */
[----:B------:R1:W-:Y:S01]  /*13c80*/  MUFU.EX2 R12, R3 ;  /* 0x00000003000c7308 */ /* 0x0003e20000000800 */
[----:B------:R-:W-:Y:S01]  /*13c90*/  IMAD.MOV.U32 R145, RZ, RZ, R99 ;  /* 0x000000ffff917224 */ /* 0x000fe200078e0063 */
[----:B---3--:R-:W-:Y:S01]  /*13ca0*/  F2FP.PACK_AB R200, R25, R24 ;  /* 0x0000001819c8723e */ /* 0x008fe200000000ff */
[----:B------:R-:W-:Y:S01]  /*13cb0*/  IMAD.MOV.U32 R131, RZ, RZ, R202 ;  /* 0x000000ffff837224 */ /* 0x000fe200078e00ca */
[----:B----4-:R-:W-:Y:S01]  /*13cc0*/  F2FP.PACK_AB R201, R22, R20 ;  /* 0x0000001416c9723e */ /* 0x010fe200000000ff */
[----:B------:R-:W-:Y:S01]  /*13cd0*/  IMAD.MOV.U32 R128, RZ, RZ, R144 ;  /* 0x000000ffff807224 */ /* 0x000fe200078e0090 */
[----:B------:R-:W-:Y:S01]  /*13ce0*/  F2FP.PACK_AB R203, R21, R23 ;  /* 0x0000001715cb723e */ /* 0x000fe200000000ff */
[----:B------:R-:W-:Y:S01]  /*13cf0*/  IMAD.MOV.U32 R130, RZ, RZ, R146 ;  /* 0x000000ffff827224 */ /* 0x000fe200078e0092 */
[----:B------:R-:W3:Y:S01]  /*13d00*/  MUFU.EX2 R15, R0 ;  /* 0x00000000000f7308 */ /* 0x000ee20000000800 */
[----:B------:R-:W-:Y:S01]  /*13d10*/  MOV R4, R131 ;  /* 0x0000008300047202 */ /* 0x000fe20000000f00 */
[----:B------:R-:W-:Y:S01]  /*13d20*/  IMAD.MOV.U32 R144, RZ, RZ, R5 ;  /* 0x000000ffff907224 */ /* 0x000fe200078e0005 */
[----:B------:R-:W-:Y:S01]  /*13d30*/  F2FP.PACK_AB R202, R26, R27 ;  /* 0x0000001b1aca723e */ /* 0x000fe200000000ff */
[----:B------:R-:W-:Y:S01]  /*13d40*/  IMAD.MOV.U32 R146, RZ, RZ, R197 ;  /* 0x000000ffff927224 */ /* 0x000fe200078e00c5 */
[----:B------:R-:W-:Y:S01]  /*13d50*/  MOV R129, R145 ;  /* 0x0000009100817202 */ /* 0x000fe20000000f00 */
[----:B------:R-:W-:Y:S01]  /*13d60*/  IMAD.MOV.U32 R5, RZ, RZ, R199 ;  /* 0x000000ffff057224 */ /* 0x000fe200078e00c7 */
[----:B------:R-:W-:Y:S01]  /*13d70*/  MOV R131, R147 ;  /* 0x0000009300837202 */ /* 0x000fe20000000f00 */
[----:B------:R-:W-:Y:S01]  /*13d80*/  FADD.FTZ R11, R69, R68 ;  /* 0x00000044450b7221 */ /* 0x000fe20000010000 */
[----:B------:R-:W-:Y:S01]  /*13d90*/  MOV R145, R196 ;  /* 0x000000c400917202 */ /* 0x000fe20000000f00 */
[----:B------:R-:W-:Y:S01]  /*13da0*/  IMAD.MOV.U32 R10, RZ, RZ, R134 ;  /* 0x000000ffff0a7224 */ /* 0x000fe200078e0086 */
[----:B------:R-:W-:Y:S01]  /*13db0*/  MOV R147, R198 ;  /* 0x000000c600937202 */ /* 0x000fe20000000f00 */
[----:B-1----:R-:W-:Y:S01]  /*13dc0*/  IMAD.MOV.U32 R3, RZ, RZ, R114 ;  /* 0x000000ffff037224 */ /* 0x002fe200078e0072 */
[----:B------:R-:W-:Y:S01]  /*13dd0*/  F2FP.PACK_AB R196, R18, R17 ;  /* 0x0000001112c4723e */ /* 0x000fe200000000ff */
[----:B------:R-:W1:Y:S01]  /*13de0*/  LDSM.16.MT88.4 R96, [R235+0x1900] ;  /* 0x00190000eb60783b */ /* 0x000e620000004200 */
[----:B------:R-:W-:-:S02]  /*13df0*/  F2FP.PACK_AB R197, R14, R13 ;  /* 0x0000000d0ec5723e */ /* 0x000fc400000000ff */
[----:B------:R-:W-:Y:S01]  /*13e00*/  F2FP.PACK_AB R198, R16, R19 ;  /* 0x0000001310c6723e */ /* 0x000fe200000000ff */
[----:B------:R-:W-:Y:S01]  /*13e10*/  FADD.FTZ R8, R117, R116 ;  /* 0x0000007475087221 */ /* 0x000fe20000010000 */
[----:B---3--:R-:W-:Y:S01]  /*13e20*/  F2FP.PACK_AB R199, R15, R12 ;  /* 0x0000000c0fc7723e */ /* 0x008fe200000000ff */
[C---:B--2---:R-:W-:Y:S01]  /*13e30*/  HMMA.16816.F32 R68, R200.reuse, R80, R48 ;  /* 0x00000050c844723c */ /* 0x044fe20000001830 */
[----:B------:R-:W-:Y:S01]  /*13e40*/  MOV R31, R144 ;  /* 0x00000090001f7202 */ /* 0x000fe20000000f00 */
[----:B------:R-:W-:Y:S01]  /*13e50*/  IMAD.MOV.U32 R29, RZ, RZ, R147 ;  /* 0x000000ffff1d7224 */ /* 0x000fe200078e0093 */
[----:B------:R-:W-:Y:S01]  /*13e60*/  MOV R28, R146 ;  /* 0x00000092001c7202 */ /* 0x000fe20000000f00 */
[----:B------:R2:W5:Y:S03]  /*13e70*/  LDL.LU R238, [R1+0x44] ;  /* 0x0000440001ee7983 */ /* 0x0005660000300800 */
[----:B------:R-:W-:Y:S01]  /*13e80*/  MOV R51, R72 ;  /* 0x0000004800337202 */ /* 0x000fe20000000f00 */
[----:B------:R-:W-:Y:S01]  /*13e90*/  IMAD.MOV.U32 R50, RZ, RZ, R73 ;  /* 0x000000ffff327224 */ /* 0x000fe200078e0049 */
[----:B------:R-:W-:Y:S01]  /*13ea0*/  MOV R49, R74 ;  /* 0x0000004a00317202 */ /* 0x000fe20000000f00 */
[----:B------:R-:W-:Y:S01]  /*13eb0*/  IMAD.MOV.U32 R48, RZ, RZ, R75 ;  /* 0x000000ffff307224 */ /* 0x000fe200078e004b */
[----:B------:R-:W-:Y:S01]  /*13ec0*/  HMMA.16816.F32 R172, R200, R180, R172 ;  /* 0x000000b4c8ac723c */ /* 0x000fe200000018ac */
[----:B------:R-:W-:Y:S01]  /*13ed0*/  MOV R134, R7 ;  /* 0x0000000700867202 */ /* 0x000fe20000000f00 */
[----:B------:R2:W5:Y:S01]  /*13ee0*/  LDL.LU R237, [R1+0x40] ;  /* 0x0000400001ed7983 */ /* 0x0005620000300800 */
[----:B------:R-:W-:-:S05]  /*13ef0*/  MOV R0, R113 ;  /* 0x0000007100007202 */ /* 0x000fca0000000f00 */
[C---:B------:R-:W-:Y:S08]  /*13f00*/  HMMA.16816.F32 R168, R196.reuse, R180, R168 ;  /* 0x000000b4c4a8723c */ /* 0x040ff000000018a8 */
[C---:B------:R-:W-:Y:S08]  /*13f10*/  HMMA.16816.F32 R176, R196.reuse, R182, R176 ;  /* 0x000000b6c4b0723c */ /* 0x040ff000000018b0 */
[C---:B------:R-:W-:Y:S08]  /*13f20*/  HMMA.16816.F32 R72, R196.reuse, R80, R56 ;  /* 0x00000050c448723c */ /* 0x040ff00000001838 */
        /* <DEDUP_REMOVED lines=10> */
[----:B------:R-:W3:Y:S06]  /*13fd0*/  LDSM.16.MT88.4 R144, [R233+0x3900] ;  /* 0x00390000e990783b */ /* 0x000eec0000004200 */
[----:B-1----:R-:W-:Y:S01]  /*13fe0*/  HMMA.16816.F32 R88, R196, R96, R88 ;  /* 0x00000060c458723c */ /* 0x002fe20000001858 */
[----:B------:R-:W-:Y:S01]  /*13ff0*/  MOV R40, R128 ;  /* 0x0000008000287202 */ /* 0x000fe20000000f00 */
[----:B------:R-:W-:Y:S01]  /*14000*/  IMAD.MOV.U32 R41, RZ, RZ, R129 ;  /* 0x000000ffff297224 */ /* 0x000fe200078e0081 */
[----:B------:R-:W-:Y:S01]  /*14010*/  MOV R42, R130 ;  /* 0x00000082002a7202 */ /* 0x000fe20000000f00 */
[----:B------:R-:W-:-:S04]  /*14020*/  IMAD.MOV.U32 R43, RZ, RZ, R131 ;  /* 0x000000ffff2b7224 */ /* 0x000fc800078e0083 */
[C---:B------:R-:W-:Y:S01]  /*14030*/  HMMA.16816.F32 R92, R196.reuse, R98, R92 ;  /* 0x00000062c45c723c */ /* 0x040fe2000000185c */
[----:B------:R-:W1:Y:S07]  /*14040*/  LDSM.16.MT88.4 R128, [R232+0x3900] ;  /* 0x00390000e880783b */ /* 0x000e6e0000004200 */
[C---:B------:R-:W-:Y:S08]  /*14050*/  HMMA.16816.F32 R148, R196.reuse, R156, R148 ;  /* 0x0000009cc494723c */ /* 0x040ff00000001894 */
[----:B------:R-:W-:Y:S01]  /*14060*/  HMMA.16816.F32 R152, R196, R158, R152 ;  /* 0x0000009ec498723c */ /* 0x000fe20000001898 */
[----:B------:R-:W-:Y:S01]  /*14070*/  MOV R30, R134 ;  /* 0x00000086001e7202 */ /* 0x000fe20000000f00 */
[----:B------:R2:W5:Y:S06]  /*14080*/  LDL.LU R236, [R1+0x3c] ;  /* 0x00003c0001ec7983 */ /* 0x00056c0000300800 */
[----:B------:R-:W-:Y:S01]  /*14090*/  HMMA.16816.F32 R80, R200, R82, R36 ;  /* 0x00000052c850723c */ /* 0x000fe20000001824 */
[----:B------:R-:W-:Y:S01]  /*140a0*/  FADD.FTZ R0, R0, R9 ;  /* 0x0000000900007221 */ /* 0x000fe20000010000 */
[----:B------:R2:W5:Y:S05]  /*140b0*/  LDL.LU R167, [R1+0x38] ;  /* 0x0000380001a77983 */ /* 0x00056a0000300800 */
[----:B------:R-:W-:Y:S01]  /*140c0*/  IMAD.MOV.U32 R39, RZ, RZ, R4 ;  /* 0x000000ffff277224 */ /* 0x000fe200078e0004 */
[----:B------:R-:W-:Y:S01]  /*140d0*/  MOV R38, R115 ;  /* 0x0000007300267202 */ /* 0x000fe20000000f00 */
[----:B------:R-:W4:Y:S04]  /*140e0*/  LDSM.16.MT88.4 R4, [R234+0x3900] ;  /* 0x00390000ea04783b */ /* 0x000f280000004200 */
[----:B------:R-:W2:Y:S01]  /*140f0*/  LDSM.16.MT88.4 R112, [R234+0x1900] ;  /* 0x00190000ea70783b */ /* 0x000ea20000004200 */
[----:B------:R-:W-:Y:S01]  /*14100*/  FADD.FTZ R3, R3, R38 ;  /* 0x0000002603037221 */ /* 0x000fe20000010000 */
[----:B---3--:R-:W-:Y:S01]  /*14110*/  HMMA.16816.F32 R136, R196, R144, R136 ;  /* 0x00000090c488723c */ /* 0x008fe20000001888 */
[----:B------:R-:W-:Y:S01]  /*14120*/  FADD.FTZ R9, R57, R0 ;  /* 0x0000000039097221 */ /* 0x000fe20000010000 */
[----:B------:R3:W5:Y:S01]  /*14130*/  LDL.LU R160, [R1+0x34] ;  /* 0x0000340001a07983 */ /* 0x0007620000300800 */
[----:B------:R-:W-:-:S02]  /*14140*/  FADD.FTZ R10, R10, R3 ;  /* 0x000000030a0a7221 */ /* 0x000fc40000010000 */
[----:B------:R-:W-:-:S03]  /*14150*/  FADD.FTZ R8, R39, R8 ;  /* 0x0000000827087221 */ /* 0x000fc60000010000 */
[----:B-1----:R-:W-:Y:S01]  /*14160*/  HMMA.16816.F32 R120, R196, R128, R120 ;  /* 0x00000080c478723c */ /* 0x002fe20000001878 */
[----:B------:R-:W-:Y:S02]  /*14170*/  FADD.FTZ R11, R56, R11 ;  /* 0x0000000b380b7221 */ /* 0x000fe40000010000 */
[----:B------:R-:W-:Y:S02]  /*14180*/  FADD.FTZ R0, R48, R10 ;  /* 0x0000000a30007221 */ /* 0x000fe40000010000 */
[----:B------:R-:W-:-:S03]  /*14190*/  FADD.FTZ R9, R49, R9 ;  /* 0x0000000931097221 */ /* 0x000fc60000010000 */
[----:B------:R-:W-:Y:S01]  /*141a0*/  HMMA.16816.F32 R124, R196, R130, R124 ;  /* 0x00000082c47c723c */ /* 0x000fe2000000187c */
[----:B------:R-:W-:-:S07]  /*141b0*/  FADD.FTZ R3, R59, R11 ;  /* 0x0000000b3b037221 */ /* 0x000fce0000010000 */
[C---:B------:R-:W-:Y:S08]  /*141c0*/  HMMA.16816.F32 R140, R196.reuse, R146, R140 ;  /* 0x00000092c48c723c */ /* 0x040ff0000000188c */
[C---:B----4-:R-:W-:Y:S08]  /*141d0*/  HMMA.16816.F32 R192, R196.reuse, R4, R192 ;  /* 0x00000004c4c0723c */ /* 0x050ff000000018c0 */
[C---:B--2---:R-:W-:Y:S08]  /*141e0*/  HMMA.16816.F32 R104, R196.reuse, R112, R104 ;  /* 0x00000070c468723c */ /* 0x044ff00000001868 */
[C---:B------:R-:W-:Y:S08]  /*141f0*/  HMMA.16816.F32 R108, R196.reuse, R114, R108 ;  /* 0x00000072c46c723c */ /* 0x040ff0000000186c */
[----:B------:R-:W-:Y:S08]  /*14200*/  HMMA.16816.F32 R196, R196, R6, R100 ;  /* 0x00000006c4c4723c */ /* 0x000ff00000001864 */
[C---:B------:R-:W-:Y:S07]  /*14210*/  HMMA.16816.F32 R100, R200.reuse, R112, R40 ;  /* 0x00000070c864723c */ /* 0x040fee0000001828 */
[----:B------:R-:W-:Y:S01]  /*14220*/  IMAD.MOV.U32 R40, RZ, RZ, R31 ;  /* 0x000000ffff287224 */ /* 0x000fe200078e001f */
[----:B------:R-:W-:Y:S01]  /*14230*/  HMMA.16816.F32 R188, R200, R4, R188 ;  /* 0x00000004c8bc723c */ /* 0x000fe200000018bc */
[----:B------:R-:W-:Y:S01]  /*14240*/  MOV R43, R132 ;  /* 0x00000084002b7202 */ /* 0x000fe20000000f00 */
[----:B------:R-:W-:-:S05]  /*14250*/  IMAD.MOV.U32 R42, RZ, RZ, R29 ;  /* 0x000000ffff2a7224 */ /* 0x000fca00078e001d */
[----:B------:R-:W-:Y:S02]  /*14260*/  FADD.FTZ R4, R58, R8 ;  /* 0x000000083a047221 */ /* 0x000fe40000010000 */
[----:B------:R-:W-:Y:S02]  /*14270*/  FADD.FTZ R5, R51, R0 ;  /* 0x0000000033057221 */ /* 0x000fe40000010000 */
[----:B------:R-:W-:Y:S01]  /*14280*/  FADD.FTZ R0, R40, R9 ;  /* 0x0000000928007221 */ /* 0x000fe20000010000 */
[----:B------:R-:W-:Y:S01]  /*14290*/  MOV R41, R28 ;  /* 0x0000001c00297202 */ /* 0x000fe20000000f00 */
[----:B------:R-:W-:Y:S01]  /*142a0*/  FADD.FTZ R8, R252, R4 ;  /* 0x00000004fc087221 */ /* 0x000fe20000010000 */
[----:B------:R-:W-:Y:S01]  /*142b0*/  MOV R28, R118 ;  /* 0x00000076001c7202 */ /* 0x000fe20000000f00 */
[----:B------:R-:W-:Y:S02]  /*142c0*/  FADD.FTZ R4, R50, R3 ;  /* 0x0000000332047221 */ /* 0x000fe40000010000 */
[----:B------:R-:W-:-:S02]  /*142d0*/  FADD.FTZ R0, R43, R0 ;  /* 0x000000002b007221 */ /* 0x000fc40000010000 */
[----:B------:R-:W-:Y:S02]  /*142e0*/  FADD.FTZ R3, R210, R8 ;  /* 0x00000008d2037221 */ /* 0x000fe40000010000 */
[----:B------:R-:W-:Y:S02]  /*142f0*/  IMAD.MOV.U32 R31, RZ, RZ, R135 ;  /* 0x000000ffff1f7224 */ /* 0x000fe400078e0087 */
[----:B------:R-:W-:Y:S02]  /*14300*/  FADD.FTZ R5, R42, R5 ;  /* 0x000000052a057221 */ /* 0x000fe40000010000 */
[----:B------:R-:W-:Y:S02]  /*14310*/  FADD.FTZ R4, R41, R4 ;  /* 0x0000000429047221 */ /* 0x000fe40000010000 */
        /* <DEDUP_REMOVED lines=34> */
[----:B------:R-:W-:Y:S01]  /*14540*/  HMMA.16816.F32 R84, R200, R96, R84 ;  /* 0x00000060c854723c */ /* 0x000fe20000001854 */
[----:B------:R-:W-:Y:S02]  /*14550*/  FADD.FTZ R3, R23, R3 ;  /* 0x0000000317037221 */ /* 0x000fe40000010000 */
[----:B------:R-:W-:Y:S02]  /*14560*/  FADD.FTZ R5, R12, R5 ;  /* 0x000000050c057221 */ /* 0x000fe40000010000 */
[----:B------:R-:W-:-:S03]  /*14570*/  FADD.FTZ R4, R19, R4 ;  /* 0x0000000413047221 */ /* 0x000fc60000010000 */
[C---:B------:R-:W-:Y:S01]  /*14580*/  HMMA.16816.F32 R116, R200.reuse, R128, R224 ;  /* 0x00000080c874723c */ /* 0x040fe200000018e0 */
[----:B------:R1:W-:Y:S07]  /*14590*/  STL [R1+0x28], R0 ;  /* 0x0000280001007387 */ /* 0x0003ee0000100800 */
        /* <DEDUP_REMOVED lines=18> */
[----:B------:R-:W4:Y:S04]  /*146c0*/  LDL R209, [R1+0xc] ;  /* 0x00000c0001d17983 */ /* 0x000f280000100800 */
[----:B---3--:R-:W3:Y:S01]  /*146d0*/  LDL.LU R28, [R1+0x30] ;  /* 0x00003000011c7983 */ /* 0x008ee20000300800 */
[----:B-----5:R-:W-:Y:S01]  /*146e0*/  SHF.R.S32.HI R31, RZ, 0x1f, R160 ;  /* 0x0000001fff1f7819 */ /* 0x020fe200000114a0 */
[C---:B------:R-:W-:Y:S01]  /*146f0*/  IMAD.SHL.U32 R3, R160.reuse, 0x2, RZ ;  /* 0x00000002a0037824 */ /* 0x040fe200078e00ff */
[----:B------:R-:W-:Y:S01]  /*14700*/  ULDC UR6, c[0x0][0x210] ;  /* 0x0000840000067ab9 */ /* 0x000fe20000000800 */
[----:B------:R-:W-:Y:S01]  /*14710*/  IMAD.MOV.U32 R166, RZ, RZ, R2 ;  /* 0x000000ffffa67224 */ /* 0x000fe200078e0002 */
[----:B------:R-:W-:Y:S01]  /*14720*/  SHF.L.U64.HI R0, R160, 0x1, R31 ;  /* 0x00000001a0007819 */ /* 0x000fe2000001021f */
[----:B------:R-:W-:Y:S01]  /*14730*/  ULDC UR4, c[0x0][0x1e8] ;  /* 0x00007a0000047ab9 */ /* 0x000fe20000000800 */
[----:B------:R-:W-:Y:S01]  /*14740*/  MOV R160, R163 ;  /* 0x000000a300a07202 */ /* 0x000fe20000000f00 */
[----:B------:R-:W-:-:S02]  /*14750*/  ULEA.HI.SX32 UR8, UR8, 0xfffffffe, 0x1a ;  /* 0xfffffffe08087891 */ /* 0x000fc4000f8fd23f */
[----:B------:R-:W-:Y:S01]  /*14760*/  STL [R1+0x8], R0 ;  /* 0x0000080001007387 */ /* 0x000fe20000100800 */
[----:B------:R-:W-:Y:S02]  /*14770*/  UIMAD UR6, UR16, UR6, URZ ;  /* 0x00000006100672a4 */ /* 0x000fe4000f8e023f */
[----:B------:R-:W-:Y:S01]  /*14780*/  UIMAD UR4, UR16, UR4, URZ ;  /* 0x00000004100472a4 */ /* 0x000fe2000f8e023f */
[----:B------:R1:W-:Y:S01]  /*14790*/  STL [R1+0x4], R3 ;  /* 0x0000040301007387 */ /* 0x0003e20000100800 */
[----:B------:R-:W-:Y:S02]  /*147a0*/  ULDC.64 UR20, c[0x0][0x118] ;  /* 0x0000460000147ab9 */ /* 0x000fe40000000a00 */
[----:B------:R-:W-:Y:S01]  /*147b0*/  ULDC.64 UR14, c[0x0][0x118] ;  /* 0x00004600000e7ab9 */ /* 0x000fe20000000a00 */
[----:B-1----:R-:W-:Y:S02]  /*147c0*/  IMAD.MOV.U32 R3, RZ, RZ, R164 ;  /* 0x000000ffff037224 */ /* 0x002fe400078e00a4 */
[----:B--2---:R-:W-:Y:S01]  /*147d0*/  IMAD.SHL.U32 R252, R29, 0x2, RZ ;  /* 0x000000021dfc7824 */ /* 0x004fe200078e00ff */
[----:B----4-:R-:W-:-:S02]  /*147e0*/  IADD3 R251, R209, 0x100, RZ ;  /* 0x00000100d1fb7810 */ /* 0x010fc40007ffe0ff */
[----:B---3--:R-:W-:-:S05]  /*147f0*/  SHF.L.U64.HI R0, R29, 0x1, R28 ;  /* 0x000000011d007819 */ /* 0x008fca000001021c */
[----:B------:R1:W-:Y:S02]  /*14800*/  STL [R1], R0 ;  /* 0x0000000001007387 */ /* 0x0003e40000100800 */
[----:B-1----:R-:W-:Y:S01]  /*14810*/  MOV R0, R165 ;  /* 0x000000a500007202 */ /* 0x002fe20000000f00 */
[----:B------:R-:W-:Y:S05]  /*14820*/  BRA `(.L_x_3071) ;  /* 0x0000045000007947 */ /* 0x000fea0003800000 */
.L_x_3073:
        /* <DEDUP_REMOVED lines=8> */
[----:B------:R-:W5:Y:S04]  /*148b0*/  LDL R229, [R1] ;  /* 0x0000000001e57983 */ /* 0x000f680000100800 */
[----:B------:R-:W3:Y:S01]  /*148c0*/  LDL R211, [R1+0xc] ;  /* 0x00000c0001d37983 */ /* 0x000ee20000100800 */
        /* <DEDUP_REMOVED lines=27> */
[----:B------:R-:W4:Y:S04]  /*14a80*/  SHFL.IDX PT, R163, R2, RZ, 0x181f ;  /* 0x00181fff02a37589 */ /* 0x000f2800000e0000 */
[----:B------:R-:W1:Y:S04]  /*14a90*/  SHFL.IDX PT, R208, R161, 0x1, 0x181f ;  /* 0x00381f00a1d07f89 */ /* 0x000e6800000e0000 */
[----:B------:R-:W2:Y:S04]  /*14aa0*/  SHFL.IDX PT, R209, R2, 0x1, 0x181f ;  /* 0x00381f0002d17f89 */ /* 0x000ea800000e0000 */
[----:B------:R-:W2:Y:S04]  /*14ab0*/  SHFL.IDX PT, R207, R161, 0x2, 0x181f ;  /* 0x00581f00a1cf7f89 */ /* 0x000ea800000e0000 */
[----:B------:R-:W2:Y:S04]  /*14ac0*/  SHFL.IDX PT, R210, R2, 0x2, 0x181f ;  /* 0x00581f0002d27f89 */ /* 0x000ea800000e0000 */
[----:B------:R-:W2:Y:S01]  /*14ad0*/  SHFL.IDX PT, R161, R161, 0x3, 0x181f ;  /* 0x00781f00a1a17f89 */ /* 0x000ea200000e0000 */
[C---:B---3--:R-:W-:Y:S02]  /*14ae0*/  IADD3 R204, P2, R164.reuse, R231, RZ ;  /* 0x000000e7a4cc7210 */ /* 0x048fe40007f5e0ff */
[-C--:B------:R-:W-:Y:S01]  /*14af0*/  IADD3 R164, P1, R164, R252.reuse, RZ ;  /* 0x000000fca4a47210 */ /* 0x080fe20007f3e0ff */
[----:B------:R-:W3:Y:S02]  /*14b00*/  SHFL.IDX PT, R2, R2, 0x3, 0x181f ;  /* 0x00781f0002027f89 */ /* 0x000ee400000e0000 */
[C-C-:B----4-:R-:W-:Y:S01]  /*14b10*/  IMAD.X R205, R163.reuse, 0x1, R228.reuse, P2 ;  /* 0x00000001a3cd7824 */ /* 0x150fe200010e06e4 */
[----:B-----5:R-:W-:Y:S02]  /*14b20*/  IADD3.X R165, R163, R229, RZ, P1, !PT ;  /* 0x000000e5a3a57210 */ /* 0x020fe40000ffe4ff */
        /* <DEDUP_REMOVED lines=9> */
[-C--:B-1----:R-:W-:Y:S01]  /*14bc0*/  IADD3 R204, P2, R207, R252.reuse, RZ ;  /* 0x000000fccfcc7210 */ /* 0x082fe20007f5e0ff */
[C-C-:B------:R-:W-:Y:S01]  /*14bd0*/  IMAD.X R207, R210.reuse, 0x1, R228.reuse, P3 ;  /* 0x00000001d2cf7824 */ /* 0x140fe200018e06e4 */
[C---:B--2---:R-:W-:Y:S04]  /*14be0*/  IADD3 R164, P1, R161.reuse, R231, RZ ;  /* 0x000000e7a1a47210 */ /* 0x044fe80007f3e0ff */
        /* <DEDUP_REMOVED lines=9> */
.L_x_3071:
[----:B------:R-:W2:Y:S01]  /*14c80*/  LDL R4, [R1+0x14] ;  /* 0x0000140001047983 */ /* 0x000ea20000100800 */
[----:B------:R-:W-:Y:S04]  /*14c90*/  DEPBAR.LE SB0, 0x0 ;  /* 0x000080000000791a */ /* 0x000fe80000000000 */
[----:B------:R-:W-:Y:S01]  /*14ca0*/  UISETP.GE.AND UP0, UPT, UR8, 0x1, UPT ;  /* 0x000000010800788c */ /* 0x000fe2000bf06270 */
[----:B------:R-:W3:Y:S06]  /*14cb0*/  LDL R10, [R1+0x10] ;  /* 0x00001000010a7983 */ /* 0x000eec0000100800 */
[----:B------:R-:W4:Y:S06]  /*14cc0*/  LDL R57, [R1+0x4] ;  /* 0x0000040001397983 */ /* 0x000f2c0000100800 */
[----:B------:R-:W5:Y:S06]  /*14cd0*/  LDL R56, [R1+0x8] ;  /* 0x0000080001387983 */ /* 0x000f6c0000100800 */
[----:B------:R-:W4:Y:S06]  /*14ce0*/  LDL R55, [R1] ;  /* 0x0000000001377983 */ /* 0x000f2c0000100800 */
[----:B------:R-:W-:Y:S06]  /*14cf0*/  BAR.SYNC.DEFER_BLOCKING 0x0 ;  /* 0x0000000000007b1d */ /* 0x000fec0000010000 */
[----:B------:R-:W-:Y:S06]  /*14d00*/  LDSM.16.M88.4 R64, [R238+0x8100] ;  /* 0x00810000ee40783b */ /* 0x000fec0000000200 */
[----:B------:R-:W1:Y:S06]  /*14d10*/  LDSM.16.M88.4 R16, [R167+0x4100] ;  /* 0x00410000a710783b */ /* 0x000e6c0000000200 */
[----:B------:R-:W1:Y:S06]  /*14d20*/  LDSM.16.M88.4 R60, [R238+0xa100] ;  /* 0x00a10000ee3c783b */ /* 0x000e6c0000000200 */
[----:B------:R-:W1:Y:S06]  /*14d30*/  LDSM.16.M88.4 R32, [R167+0x4900] ;  /* 0x00490000a720783b */ /* 0x000e6c0000000200 */
        /* <DEDUP_REMOVED lines=8> */
[----:B--2---:R-:W-:Y:S01]  /*14dc0*/  SHF.R.S32.HI R2, RZ, 0x1f, R4 ;  /* 0x0000001fff027819 */ /* 0x004fe20000011404 */
[----:B------:R-:W-:Y:S04]  /*14dd0*/  IMAD.WIDE.U32 R8, R4, c[0x0][0x208], RZ ;  /* 0x0000820004087a25 */ /* 0x000fe800078e00ff */
[----:B------:R-:W-:Y:S04]  /*14de0*/  IMAD R2, R2, c[0x0][0x208], RZ ;  /* 0x0000820002027a24 */ /* 0x000fe800078e02ff */
[----:B------:R-:W-:Y:S02]  /*14df0*/  IMAD R2, R4, c[0x0][0x20c], R2 ;  /* 0x0000830004027a24 */ /* 0x000fe400078e0202 */
[-C--:B-1----:R-:W-:Y:S03]  /*14e00*/  HMMA.16816.F32 R4, R64, R16.reuse, RZ ;  /* 0x000000104004723c */ /* 0x082fe600000018ff */
[----:B------:R-:W-:Y:S01]  /*14e10*/  IMAD.IADD R9, R9, 0x1, R2 ;  /* 0x0000000109097824 */ /* 0x000fe200078e0202 */
[----:B---3--:R-:W-:Y:S03]  /*14e20*/  SHF.R.S32.HI R2, RZ, 0x1f, R10 ;  /* 0x0000001fff027819 */ /* 0x008fe6000001140a */
[----:B------:R-:W-:Y:S05]  /*14e30*/  IMAD.WIDE.U32 R12, R10, c[0x0][0x218], R8 ;  /* 0x000086000a0c7a25 */ /* 0x000fea00078e0008 */
[----:B------:R-:W-:Y:S04]  /*14e40*/  IMAD R2, R2, c[0x0][0x218], RZ ;  /* 0x0000860002027a24 */ /* 0x000fe800078e02ff */
[----:B------:R-:W-:Y:S01]  /*14e50*/  IMAD R14, R10, c[0x0][0x21c], R2 ;  /* 0x000087000a0e7a24 */ /* 0x000fe200078e0202 */
[----:B------:R-:W-:Y:S01]  /*14e60*/  IADD3 R2, P0, R12, UR6, RZ ;  /* 0x000000060c027c10 */ /* 0x000fe2000ff1e0ff */
[C---:B------:R-:W-:Y:S07]  /*14e70*/  HMMA.16816.F32 R8, R60.reuse, R16, RZ ;  /* 0x000000103c08723c */ /* 0x040fee00000018ff */
[----:B------:R-:W-:Y:S02]  /*14e80*/  IADD3.X R16, R13, UR5, R14, P0, !PT ;  /* 0x000000050d107c10 */ /* 0x000fe400087fe40e */
[-C--:B------:R-:W-:Y:S03]  /*14e90*/  HMMA.16816.F32 R12, R60, R18.reuse, RZ ;  /* 0x000000123c0c723c */ /* 0x080fe600000018ff */
[C---:B------:R-:W-:Y:S04]  /*14ea0*/  LEA R36, P0, R2.reuse, c[0x0][0x1f8], 0x1 ;  /* 0x00007e0002247a11 */ /* 0x040fe800078008ff */
[----:B------:R-:W-:Y:S01]  /*14eb0*/  LEA.HI.X R2, R2, c[0x0][0x1fc], R16, 0x1, P0 ;  /* 0x00007f0002027a11 */ /* 0x000fe200000f0c10 */
[----:B------:R-:W4:Y:S01]  /*14ec0*/  SHFL.IDX PT, R42, R36, RZ, 0x181f ;  /* 0x00181fff242a7589 */ /* 0x000f2200000e0000 */
[C---:B------:R-:W-:Y:S05]  /*14ed0*/  HMMA.16816.F32 R16, R64.reuse, R18, RZ ;  /* 0x000000124010723c */ /* 0x040fea00000018ff */
[----:B------:R-:W5:Y:S03]  /*14ee0*/  SHFL.IDX PT, R37, R2, RZ, 0x181f ;  /* 0x00181fff02257589 */ /* 0x000f6600000e0000 */
[-C--:B------:R-:W-:Y:S03]  /*14ef0*/  HMMA.16816.F32 R20, R64, R32.reuse, RZ ;  /* 0x000000204014723c */ /* 0x080fe600000018ff */
[----:B------:R-:W1:Y:S05]  /*14f00*/  SHFL.IDX PT, R46, R36, 0x1, 0x181f ;  /* 0x00381f00242e7f89 */ /* 0x000e6a00000e0000 */
[C---:B------:R-:W-:Y:S01]  /*14f10*/  HMMA.16816.F32 R24, R60.reuse, R32, RZ ;  /* 0x000000203c18723c */ /* 0x040fe200000018ff */
[----:B------:R-:W2:Y:S03]  /*14f20*/  SHFL.IDX PT, R45, R2, 0x1, 0x181f ;  /* 0x00381f00022d7f89 */ /* 0x000ea600000e0000 */
[CC--:B----4-:R-:W-:Y:S04]  /*14f30*/  IADD3 R38, P1, R42.reuse, R57.reuse, RZ ;  /* 0x000000392a267210 */ /* 0x0d0fe80007f3e0ff */
[-C--:B------:R-:W-:Y:S01]  /*14f40*/  HMMA.16816.F32 R28, R60, R34.reuse, RZ ;  /* 0x000000223c1c723c */ /* 0x080fe200000018ff */
[----:B------:R-:W3:Y:S03]  /*14f50*/  SHFL.IDX PT, R52, R36, 0x2, 0x181f ;  /* 0x00581f0024347f89 */ /* 0x000ee600000e0000 */
[-C--:B------:R-:W-:Y:S01]  /*14f60*/  IADD3 R42, P0, R42, R252.reuse, RZ ;  /* 0x000000fc2a2a7210 */ /* 0x080fe20007f1e0ff */
[C-C-:B-----5:R-:W-:Y:S02]  /*14f70*/  IMAD.X R39, R37.reuse, 0x1, R56.reuse, P1 ;  /* 0x0000000125277824 */ /* 0x160fe400008e0638 */
[----:B------:R-:W4:Y:S01]  /*14f80*/  SHFL.IDX PT, R53, R2, 0x2, 0x181f ;  /* 0x00581f0002357f89 */ /* 0x000f2200000e0000 */
[C---:B------:R-:W-:Y:S04]  /*14f90*/  HMMA.16816.F32 R32, R64.reuse, R34, RZ ;  /* 0x000000224020723c */ /* 0x040fe800000018ff */
[--C-:B------:R-:W-:Y:S01]  /*14fa0*/  IMAD.X R43, R37, 0x1, R55.reuse, P0 ;  /* 0x00000001252b7824 */ /* 0x100fe200000e0637 */
[----:B------:R5:W-:Y:S01]  /*14fb0*/  LDGSTS.E.BYPASS.LTC128B.128 [R251], [R38.64], !P5 ;  /* 0x0000000026fb7fae */ /* 0x000be2000e901d54 */
[CC--:B-1----:R-:W-:Y:S02]  /*14fc0*/  IADD3 R40, P0, R46.reuse, R57.reuse, RZ ;  /* 0x000000392e287210 */ /* 0x0c2fe40007f1e0ff */
[-C--:B------:R-:W-:Y:S03]  /*14fd0*/  IADD3 R46, P2, R46, R252.reuse, RZ ;  /* 0x000000fc2e2e7210 */ /* 0x080fe60007f5e0ff */
[----:B------:R1:W-:Y:S01]  /*14fe0*/  LDGSTS.E.BYPASS.LTC128B.128 [R251+0x2000], [R42.64], !P4 ;  /* 0x020000002afb7fae */ /* 0x0003e2000e101d54 */
[C-C-:B--2---:R-:W-:Y:S02]  /*14ff0*/  IMAD.X R41, R45.reuse, 0x1, R56.reuse, P0 ;  /* 0x000000012d297824 */ /* 0x144fe400000e0638 */
[--C-:B------:R-:W-:Y:S03]  /*15000*/  IMAD.X R47, R45, 0x1, R55.reuse, P2 ;  /* 0x000000012d2f7824 */ /* 0x100fe600010e0637 */
[----:B------:R5:W2:Y:S01]  /*15010*/  SHFL.IDX PT, R54, R36, 0x3, 0x181f ;  /* 0x00781f0024367f89 */ /* 0x000aa200000e0000 */
[CC--:B---3--:R-:W-:Y:S02]  /*15020*/  IADD3 R44, P1, R52.reuse, R57.reuse, RZ ;  /* 0x00000039342c7210 */ /* 0x0c8fe40007f3e0ff */
[-C--:B------:R-:W-:Y:S03]  /*15030*/  IADD3 R52, P0, R52, R252.reuse, RZ ;  /* 0x000000fc34347210 */ /* 0x080fe60007f1e0ff */
[----:B------:R1:W-:Y:S01]  /*15040*/  LDGSTS.E.BYPASS.LTC128B.128 [R251+0x800], [R40.64], !P5 ;  /* 0x0080000028fb7fae */ /* 0x0003e2000e901d54 */
[C-C-:B----4-:R-:W-:Y:S02]  /*15050*/  IMAD.X R45, R53.reuse, 0x1, R56.reuse, P1 ;  /* 0x00000001352d7824 */ /* 0x150fe400008e0638 */
[--C-:B------:R-:W-:Y:S03]  /*15060*/  IMAD.X R53, R53, 0x1, R55.reuse, P0 ;  /* 0x0000000135357824 */ /* 0x100fe600000e0637 */
[----:B------:R3:W-:Y:S06]  /*15070*/  LDGSTS.E.BYPASS.LTC128B.128 [R251+0x2800], [R46.64], !P4 ;  /* 0x028000002efb7fae */ /* 0x0007ec000e101d54 */
[----:B------:R3:W-:Y:S01]  /*15080*/  LDGSTS.E.BYPASS.LTC128B.128 [R251+0x1000], [R44.64], !P5 ;  /* 0x010000002cfb7fae */ /* 0x0007e2000e901d54 */
[-C--:B-----5:R-:W-:Y:S05]  /*15090*/  HMMA.16816.F32 R36, R64, R48.reuse, RZ ;  /* 0x000000304024723c */ /* 0x0a0fea00000018ff */
[----:B------:R4:W-:Y:S06]  /*150a0*/  LDGSTS.E.BYPASS.LTC128B.128 [R251+0x3000], [R52.64], !P4 ;  /* 0x0300000034fb7fae */ /* 0x0009ec000e101d54 */
[----:B------:R-:W5:Y:S01]  /*150b0*/  SHFL.IDX PT, R2, R2, 0x3, 0x181f ;  /* 0x00781f0002027f89 */ /* 0x000f6200000e0000 */
[C---:B-1----:R-:W-:Y:S07]  /*150c0*/  HMMA.16816.F32 R40, R60.reuse, R48, RZ ;  /* 0x000000303c28723c */ /* 0x042fee00000018ff */
[----:B--2---:R-:W-:Y:S01]  /*150d0*/  IADD3 R48, P0, R54, R57, RZ ;  /* 0x0000003936307210 */ /* 0x004fe20007f1e0ff */
[-C--:B---3--:R-:W-:Y:S04]  /*150e0*/  HMMA.16816.F32 R44, R60, R50.reuse, RZ ;  /* 0x000000323c2c723c */ /* 0x088fe800000018ff */
[----:B-----5:R-:W-:Y:S01]  /*150f0*/  IMAD.X R49, R2, 0x1, R56, P0 ;  /* 0x0000000102317824 */ /* 0x020fe200000e0638 */
[----:B----4-:R-:W-:Y:S04]  /*15100*/  IADD3 R52, P0, R54, R252, RZ ;  /* 0x000000fc36347210 */ /* 0x010fe80007f1e0ff */
[----:B------:R1:W-:Y:S03]  /*15110*/  LDGSTS.E.BYPASS.LTC128B.128 [R251+0x1800], [R48.64], !P5 ;  /* 0x0180000030fb7fae */ /* 0x0003e6000e901d54 */
[----:B------:R-:W-:Y:S01]  /*15120*/  IMAD.X R53, R2, 0x1, R55, P0 ;  /* 0x0000000102357824 */ /* 0x000fe200000e0637 */
[----:B------:R-:W-:Y:S04]  /*15130*/  PLOP3.LUT P0, PT, PT, PT, UP0, 0x80, 0x0 ;  /* 0x000000000000781c */ /* 0x000fe80003f0f008 */
[----:B------:R2:W-:Y:S06]  /*15140*/  LDGSTS.E.BYPASS.LTC128B.128 [R251+0x3800], [R52.64], !P4 ;  /* 0x0380000034fb7fae */ /* 0x0005ec000e101d54 */
        /* <DEDUP_REMOVED lines=157> */
.L_x_3072:
[----:B------:R-:W-:Y:S01]  /*15b20*/  FMNMX.FTZ R2, R4, R0, !PT ;  /* 0x0000000004027209 */ /* 0x000fe20007810000 */
[----:B------:R-:W-:Y:S01]  /*15b30*/  STL [R1+0x38], R236 ;  /* 0x000038ec01007387 */ /* 0x000fe20000100800 */
[----:B-1----:R-:W-:Y:S02]  /*15b40*/  FMNMX.FTZ R162, R6, R3, !PT ;  /* 0x0000000306a27209 */ /* 0x002fe40007810000 */
[----:B------:R-:W-:Y:S01]  /*15b50*/  FMNMX.FTZ R2, R5, R2, !PT ;  /* 0x0000000205027209 */ /* 0x000fe20007810000 */
        /* <DEDUP_REMOVED lines=40> */
[----:B------:R-:W-:Y:S01]  /*15de0*/  FMNMX.FTZ R163, R10, R166, !PT ;  /* 0x000000a60aa37209 */ /* 0x000fe20007810000 */
[----:B------:R-:W2:Y:S01]  /*15df0*/  SHFL.BFLY PT, R164, R162, 0x2, 0x1f ;  /* 0x0c401f00a2a47f89 */ /* 0x000ea200000e0000 */
        /* <DEDUP_REMOVED lines=14> */
[----:B--2---:R-:W-:Y:S01]  /*15ee0*/  FMNMX.FTZ R162, R162, R164, !PT ;  /* 0x000000a4a2a27209 */ /* 0x004fe20007810000 */
        /* <DEDUP_REMOVED lines=9> */
[----:B------:R-:W3:Y:S01]  /*15f80*/  SHFL.BFLY PT, R204, R161, 0x2, 0x1f ;  /* 0x0c401f00a1cc7f89 */ /* 0x000ee200000e0000 */
[----:B-1----:R-:W-:Y:S02]  /*15f90*/  FMNMX.FTZ R165, R2, R165, !PT ;  /* 0x000000a502a57209 */ /* 0x002fe40007810000 */
[----:B------:R-:W-:Y:S03]  /*15fa0*/  FMNMX.FTZ R2, R47, R163, !PT ;  /* 0x000000a32f027209 */ /* 0x000fe60007810000 */
[C---:B------:R-:W-:Y:S01]  /*15fb0*/  FADD.FTZ R0, -R165.reuse, R0 ;  /* 0x00000000a5007221 */ /* 0x040fe20000010100 */
[----:B------:R-:W-:Y:S01]  /*15fc0*/  FMNMX.FTZ R163, R58, R2, !PT ;  /* 0x000000023aa37209 */ /* 0x000fe20007810000 */
[----:B------:R-:W-:Y:S01]  /*15fd0*/  FMUL.FTZ R208, R165, c[0x0][0x2d0] ;  /* 0x0000b400a5d07a20 */ /* 0x000fe20000410000 */
[----:B--2---:R-:W-:Y:S01]  /*15fe0*/  FMNMX.FTZ R164, R162, R164, !PT ;  /* 0x000000a4a2a47209 */ /* 0x004fe20007810000 */
[----:B------:R-:W-:Y:S01]  /*15ff0*/  FMUL.FTZ R2, R0, c[0x0][0x2d0] ;  /* 0x0000b40000027a20 */ /* 0x000fe20000410000 */
[----:B------:R-:W-:Y:S01]  /*16000*/  FMNMX.FTZ R0, R59, R163, !PT ;  /* 0x000000a33b007209 */ /* 0x000fe20007810000 */
[--C-:B------:R-:W-:Y:S02]  /*16010*/  FFMA.FTZ R17, R17, c[0x0][0x2d0], -R208.reuse ;  /* 0x0000b40011117a23 */ /* 0x100fe400000108d0 */
[----:B------:R1:W2:Y:S01]  /*16020*/  MUFU.EX2 R162, R2 ;  /* 0x0000000200a27308 */ /* 0x0002a20000000800 */
[----:B------:R-:W-:Y:S01]  /*16030*/  FMNMX.FTZ R0, R62, R0, !PT ;  /* 0x000000003e007209 */ /* 0x000fe20007810000 */
[----:B------:R-:W-:Y:S01]  /*16040*/  FMUL.FTZ R209, R164, c[0x0][0x2d0] ;  /* 0x0000b400a4d17a20 */ /* 0x000fe20000410000 */
[----:B---3--:R-:W-:Y:S01]  /*16050*/  FMNMX.FTZ R161, R161, R204, !PT ;  /* 0x000000cca1a17209 */ /* 0x008fe20007810000 */
[--C-:B------:R-:W-:Y:S01]  /*16060*/  FFMA.FTZ R4, R4, c[0x0][0x2d0], -R208.reuse ;  /* 0x0000b40004047a23 */ /* 0x100fe200000108d0 */
[----:B------:R-:W-:Y:S01]  /*16070*/  FMNMX.FTZ R0, R63, R0, !PT ;  /* 0x000000003f007209 */ /* 0x000fe20007810000 */
[--C-:B------:R-:W-:Y:S02]  /*16080*/  FFMA.FTZ R19, R19, c[0x0][0x2d0], -R209.reuse ;  /* 0x0000b40013137a23 */ /* 0x100fe400000108d1 */
[----:B------:R-:W3:Y:S01]  /*16090*/  SHFL.BFLY PT, R204, R161, 0x1, 0x1f ;  /* 0x0c201f00a1cc7f89 */ /* 0x000ee200000e0000 */
        /* <DEDUP_REMOVED lines=8> */
[----:B------:R-:W-:Y:S02]  /*16120*/  FFMA.FTZ R21, R21, c[0x0][0x2d0], -R208 ;  /* 0x0000b40015157a23 */ /* 0x000fe400000108d0 */
[----:B------:R-:W-:Y:S02]  /*16130*/  FFMA.FTZ R22, R22, c[0x0][0x2d0], -R209 ;  /* 0x0000b40016167a23 */ /* 0x000fe400000108d1 */
[----:B-1----:R-:W-:Y:S02]  /*16140*/  FADD.FTZ R2, -R164, R3 ;  /* 0x00000003a4027221 */ /* 0x002fe40000010100 */
[----:B------:R-:W1:Y:S01]  /*16150*/  SHFL.BFLY PT, R3, R0, 0x2, 0x1f ;  /* 0x0c401f0000037f89 */ /* 0x000e6200000e0000 */
[----:B--2---:R-:W-:Y:S02]  /*16160*/  FMUL.FTZ R68, R162, R68 ;  /* 0x00000044a2447220 */ /* 0x004fe40000410000 */
[----:B------:R-:W-:Y:S01]  /*16170*/  FMUL.FTZ R2, R2, c[0x0][0x2d0] ;  /* 0x0000b40002027a20 */ /* 0x000fe20000410000 */
[----:B------:R2:W-:Y:S01]  /*16180*/  MUFU.EX2 R218, R16 ;  /* 0x0000001000da7308 */ /* 0x0005e20000000800 */
[----:B---3--:R-:W-:Y:S01]  /*16190*/  FMNMX.FTZ R163, R161, R204, !PT ;  /* 0x000000cca1a37209 */ /* 0x008fe20007810000 */
[C---:B------:R-:W-:Y:S02]  /*161a0*/  FMUL.FTZ R69, R162.reuse, R69 ;  /* 0x00000045a2457220 */ /* 0x040fe40000410000 */
[----:B------:R-:W-:Y:S01]  /*161b0*/  LDSM.16.MT88.4 R204, [R232+0x100] ;  /* 0x00010000e8cc783b */ /* 0x000fe20000004200 */
[C---:B----4-:R-:W-:Y:S02]  /*161c0*/  FMUL.FTZ R17, R162.reuse, R181 ;  /* 0x000000b5a2117220 */ /* 0x050fe40000410000 */
[C---:B------:R-:W-:Y:S02]  /*161d0*/  FMUL.FTZ R80, R162.reuse, R80 ;  /* 0x00000050a2507220 */ /* 0x040fe40000410000 */
[C---:B------:R-:W-:Y:S01]  /*161e0*/  FMUL.FTZ R81, R162.reuse, R81 ;  /* 0x00000051a2517220 */ /* 0x040fe20000410000 */
[----:B------:R3:W4:Y:S01]  /*161f0*/  MUFU.EX2 R161, R2 ;  /* 0x0000000200a17308 */ /* 0x0007220000000800 */
[C---:B------:R-:W-:Y:S02]  /*16200*/  FMUL.FTZ R84, R162.reuse, R84 ;  /* 0x00000054a2547220 */ /* 0x040fe40000410000 */
[C---:B------:R-:W-:Y:S02]  /*16210*/  FMUL.FTZ R85, R162.reuse, R85 ;  /* 0x00000055a2557220 */ /* 0x040fe40000410000 */
[C---:B------:R-:W-:Y:S02]  /*16220*/  FMUL.FTZ R96, R162.reuse, R96 ;  /* 0x00000060a2607220 */ /* 0x040fe40000410000 */
[C---:B------:R-:W-:Y:S02]  /*16230*/  FMUL.FTZ R97, R162.reuse, R97 ;  /* 0x00000061a2617220 */ /* 0x040fe40000410000 */
[----:B------:R-:W-:Y:S01]  /*16240*/  FMUL.FTZ R100, R162, R100 ;  /* 0x00000064a2647220 */ /* 0x000fe20000410000 */
[----:B-1----:R-:W-:Y:S01]  /*16250*/  FMNMX.FTZ R0, R0, R3, !PT ;  /* 0x0000000300007209 */ /* 0x002fe20007810000 */
[----:B------:R1:W-:Y:S01]  /*16260*/  MUFU.EX2 R225, R18 ;  /* 0x0000001200e17308 */ /* 0x0003e20000000800 */
[C---:B------:R-:W-:Y:S02]  /*16270*/  FMUL.FTZ R101, R162.reuse, R101 ;  /* 0x00000065a2657220 */ /* 0x040fe40000410000 */
[C---:B--2---:R-:W-:Y:S02]  /*16280*/  FMUL.FTZ R16, R162.reuse, R180 ;  /* 0x000000b4a2107220 */ /* 0x044fe40000410000 */
[C---:B------:R-:W-:Y:S02]  /*16290*/  FMUL.FTZ R112, R162.reuse, R112 ;  /* 0x00000070a2707220 */ /* 0x040fe40000410000 */
[C---:B------:R-:W-:Y:S02]  /*162a0*/  FMUL.FTZ R113, R162.reuse, R113 ;  /* 0x00000071a2717220 */ /* 0x040fe40000410000 */
[C---:B------:R-:W-:Y:S01]  /*162b0*/  FMUL.FTZ R116, R162.reuse, R116 ;  /* 0x00000074a2747220 */ /* 0x040fe20000410000 */
[----:B------:R2:W-:Y:S01]  /*162c0*/  MUFU.EX2 R215, R4 ;  /* 0x0000000400d77308 */ /* 0x0005e20000000800 */
[----:B------:R-:W-:Y:S02]  /*162d0*/  FMUL.FTZ R117, R162, R117 ;  /* 0x00000075a2757220 */ /* 0x000fe40000410000 */
[----:B---3--:R-:W-:Y:S02]  /*162e0*/  FADD.FTZ R2, -R163, R160 ;  /* 0x000000a0a3027221 */ /* 0x008fe40000010100 */
[C---:B----4-:R-:W-:Y:S02]  /*162f0*/  FMUL.FTZ R19, R161.reuse, R183 ;  /* 0x000000b7a1137220 */ /* 0x050fe40000410000 */
[----:B------:R-:W-:Y:S02]  /*16300*/  FMUL.FTZ R2, R2, c[0x0][0x2d0] ;  /* 0x0000b40002027a20 */ /* 0x000fe40000410000 */
[C---:B------:R-:W-:Y:S01]  /*16310*/  FMUL.FTZ R70, R161.reuse, R70 ;  /* 0x00000046a1467220 */ /* 0x040fe20000410000 */
[----:B------:R-:W3:Y:S01]  /*16320*/  MUFU.EX2 R216, R5 ;  /* 0x0000000500d87308 */ /* 0x000ee20000000800 */
[C---:B------:R-:W-:Y:S02]  /*16330*/  FMUL.FTZ R71, R161.reuse, R71 ;  /* 0x00000047a1477220 */ /* 0x040fe40000410000 */
[C---:B------:R-:W-:Y:S02]  /*16340*/  FMUL.FTZ R82, R161.reuse, R82 ;  /* 0x00000052a1527220 */ /* 0x040fe40000410000 */
[C---:B-1----:R-:W-:Y:S02]  /*16350*/  FMUL.FTZ R18, R161.reuse, R182 ;  /* 0x000000b6a1127220 */ /* 0x042fe40000410000 */
[C---:B------:R-:W-:Y:S02]  /*16360*/  FMUL.FTZ R83, R161.reuse, R83 ;  /* 0x00000053a1537220 */ /* 0x040fe40000410000 */
[C---:B------:R-:W-:Y:S01]  /*16370*/  FMUL.FTZ R86, R161.reuse, R86 ;  /* 0x00000056a1567220 */ /* 0x040fe20000410000 */
[----:B------:R1:W4:Y:S01]  /*16380*/  MUFU.EX2 R160, R2 ;  /* 0x0000000200a07308 */ /* 0x0003220000000800 */
[C---:B------:R-:W-:Y:S02]  /*16390*/  FMUL.FTZ R87, R161.reuse, R87 ;  /* 0x00000057a1577220 */ /* 0x040fe40000410000 */
[C---:B------:R-:W-:Y:S02]  /*163a0*/  FMUL.FTZ R98, R161.reuse, R98 ;  /* 0x00000062a1627220 */ /* 0x040fe40000410000 */
[----:B--2---:R-:W-:Y:S02]  /*163b0*/  FMUL.FTZ R4, R162, R172 ;  /* 0x000000aca2047220 */ /* 0x004fe40000410000 */
[C---:B------:R-:W-:Y:S02]  /*163c0*/  FMUL.FTZ R99, R161.reuse, R99 ;  /* 0x00000063a1637220 */ /* 0x040fe40000410000 */
[C---:B------:R-:W-:Y:S01]  /*163d0*/  FMUL.FTZ R102, R161.reuse, R102 ;  /* 0x00000066a1667220 */ /* 0x040fe20000410000 */
[----:B------:R2:W-:Y:S01]  /*163e0*/  MUFU.EX2 R213, R6 ;  /* 0x0000000600d57308 */ /* 0x0005e20000000800 */
[C---:B------:R-:W-:Y:S02]  /*163f0*/  FMUL.FTZ R103, R161.reuse, R103 ;  /* 0x00000067a1677220 */ /* 0x040fe40000410000 */
[C---:B------:R-:W-:Y:S01]  /*16400*/  FMUL.FTZ R114, R161.reuse, R114 ;  /* 0x00000072a1727220 */ /* 0x040fe20000410000 */
[----:B---3--:R-:W-:Y:S01]  /*16410*/  F2FP.PACK_AB R172, R216, R215 ;  /* 0x000000d7d8ac723e */ /* 0x008fe200000000ff */
[C---:B------:R-:W-:Y:S02]  /*16420*/  FMUL.FTZ R5, R162.reuse, R173 ;  /* 0x000000ada2057220 */ /* 0x040fe40000410000 */
[C---:B------:R-:W-:Y:S02]  /*16430*/  FMUL.FTZ R115, R161.reuse, R115 ;  /* 0x00000073a1737220 */ /* 0x040fe40000410000 */
[C---:B------:R-:W-:Y:S01]  /*16440*/  FMUL.FTZ R118, R161.reuse, R118 ;  /* 0x00000076a1767220 */ /* 0x040fe20000410000 */
[----:B------:R-:W3:Y:S01]  /*16450*/  MUFU.EX2 R217, R7 ;  /* 0x0000000700d97308 */ /* 0x000ee20000000800 */
[C---:B------:R-:W-:Y:S02]  /*16460*/  FMUL.FTZ R119, R161.reuse, R119 ;  /* 0x00000077a1777220 */ /* 0x040fe40000410000 */
[----:B------:R-:W-:Y:S01]  /*16470*/  FMUL.FTZ R128, R162, R128 ;  /* 0x00000080a2807220 */ /* 0x000fe20000410000 */
[----:B-1----:R-:W1:Y:S01]  /*16480*/  SHFL.BFLY PT, R2, R0, 0x1, 0x1f ;  /* 0x0c201f0000027f89 */ /* 0x002e6200000e0000 */
[C---:B----4-:R-:W-:Y:S02]  /*16490*/  FMUL.FTZ R72, R160.reuse, R72 ;  /* 0x00000048a0487220 */ /* 0x050fe40000410000 */
[C---:B------:R-:W-:Y:S02]  /*164a0*/  FMUL.FTZ R73, R160.reuse, R73 ;  /* 0x00000049a0497220 */ /* 0x040fe40000410000 */
[C---:B------:R-:W-:Y:S01]  /*164b0*/  FMUL.FTZ R76, R160.reuse, R76 ;  /* 0x0000004ca04c7220 */ /* 0x040fe20000410000 */
[----:B------:R-:W-:Y:S01]  /*164c0*/  MUFU.EX2 R219, R20 ;  /* 0x0000001400db7308 */ /* 0x000fe20000000800 */
[C---:B------:R-:W-:Y:S02]  /*164d0*/  FMUL.FTZ R77, R160.reuse, R77 ;  /* 0x0000004da04d7220 */ /* 0x040fe40000410000 */
[----:B------:R-:W-:Y:S02]  /*164e0*/  FMUL.FTZ R88, R160, R88 ;  /* 0x00000058a0587220 */ /* 0x000fe40000410000 */
[----:B--2---:R-:W-:Y:S01]  /*164f0*/  FMUL.FTZ R6, R161, R174 ;  /* 0x000000aea1067220 */ /* 0x004fe20000410000 */
[----:B------:R-:W-:Y:S01]  /*16500*/  F2FP.PACK_AB R174, R236, R218 ;  /* 0x000000daecae723e */ /* 0x000fe200000000ff */
[C---:B------:R-:W-:Y:S02]  /*16510*/  FMUL.FTZ R89, R160.reuse, R89 ;  /* 0x00000059a0597220 */ /* 0x040fe40000410000 */
[C---:B------:R-:W-:Y:S01]  /*16520*/  FMUL.FTZ R92, R160.reuse, R92 ;  /* 0x0000005ca05c7220 */ /* 0x040fe20000410000 */
[----:B------:R-:W-:Y:S01]  /*16530*/  MUFU.EX2 R180, R21 ;  /* 0x0000001500b47308 */ /* 0x000fe20000000800 */
[C---:B------:R-:W-:Y:S02]  /*16540*/  FMUL.FTZ R93, R160.reuse, R93 ;  /* 0x0000005da05d7220 */ /* 0x040fe40000410000 */
[----:B------:R-:W-:Y:S01]  /*16550*/  FMUL.FTZ R104, R160, R104 ;  /* 0x00000068a0687220 */ /* 0x000fe20000410000 */
[----:B---3--:R-:W-:Y:S01]  /*16560*/  F2FP.PACK_AB R173, R217, R213 ;  /* 0x000000d5d9ad723e */ /* 0x008fe200000000ff */
[----:B------:R-:W-:Y:S01]  /*16570*/  FMUL.FTZ R7, R161, R175 ;  /* 0x000000afa1077220 */ /* 0x000fe20000410000 */
[----:B------:R-:W-:Y:S01]  /*16580*/  F2FP.PACK_AB R175, R167, R225 ;  /* 0x000000e1a7af723e */ /* 0x000fe200000000ff */
[--C-:B------:R-:W-:Y:S01]  /*16590*/  FFMA.FTZ R183, R38, c[0x0][0x2d0], -R209.reuse ;  /* 0x0000b40026b77a23 */ /* 0x100fe200000108d1 */
[----:B-1----:R-:W-:Y:S01]  /*165a0*/  FMNMX.FTZ R2, R2, R0, !PT ;  /* 0x0000000002027209 */ /* 0x002fe20007810000 */
[--C-:B------:R-:W-:Y:S01]  /*165b0*/  FFMA.FTZ R182, R39, c[0x0][0x2d0], -R209.reuse ;  /* 0x0000b40027b67a23 */ /* 0x100fe200000108d1 */
[----:B------:R-:W-:Y:S01]  /*165c0*/  MUFU.EX2 R228, R22 ;  /* 0x0000001600e47308 */ /* 0x000fe20000000800 */
[----:B------:R-:W-:Y:S02]  /*165d0*/  FFMA.FTZ R181, R50, c[0x0][0x2d0], -R209 ;  /* 0x0000b40032b57a23 */ /* 0x000fe400000108d1 */
[-C--:B------:R-:W-:Y:S05]  /*165e0*/  HMMA.16816.F32 R4, R172, R204.reuse, R4 ;  /* 0x000000ccac04723c */ /* 0x080fea0000001804 */
[C---:B------:R-:W-:Y:S02]  /*165f0*/  FADD.FTZ R0, -R2.reuse, R166 ;  /* 0x000000a602007221 */ /* 0x040fe40000010100 */
[----:B------:R-:W-:Y:S02]  /*16600*/  FMUL.FTZ R166, R163, c[0x0][0x2d0] ;  /* 0x0000b400a3a67a20 */ /* 0x000fe40000410000 */
[----:B------:R-:W-:Y:S03]  /*16610*/  FMUL.FTZ R3, R2, c[0x0][0x2d0] ;  /* 0x0000b40002037a20 */ /* 0x000fe60000410000 */
[----:B------:R-:W-:Y:S02]  /*16620*/  FMUL.FTZ R0, R0, c[0x0][0x2d0] ;  /* 0x0000b40000007a20 */ /* 0x000fe40000410000 */
[--C-:B------:R-:W-:Y:S02]  /*16630*/  FFMA.FTZ R12, R12, c[0x0][0x2d0], -R166.reuse ;  /* 0x0000b4000c0c7a23 */ /* 0x100fe400000108a6 */
[--C-:B------:R-:W-:Y:S02]  /*16640*/  FFMA.FTZ R13, R13, c[0x0][0x2d0], -R166.reuse ;  /* 0x0000b4000d0d7a23 */ /* 0x100fe400000108a6 */
[--C-:B------:R-:W-:Y:S01]  /*16650*/  FFMA.FTZ R14, R14, c[0x0][0x2d0], -R3.reuse ;  /* 0x0000b4000e0e7a23 */ /* 0x100fe20000010803 */
[----:B------:R-:W1:Y:S01]  /*16660*/  MUFU.EX2 R0, R0 ;  /* 0x0000000000007308 */ /* 0x000e620000000800 */
[--C-:B------:R-:W-:Y:S02]  /*16670*/  FFMA.FTZ R15, R15, c[0x0][0x2d0], -R3.reuse ;  /* 0x0000b4000f0f7a23 */ /* 0x100fe40000010803 */
[--C-:B------:R-:W-:Y:S02]  /*16680*/  FFMA.FTZ R8, R8, c[0x0][0x2d0], -R166.reuse ;  /* 0x0000b40008087a23 */ /* 0x100fe400000108a6 */
[----:B------:R-:W-:Y:S02]  /*16690*/  FFMA.FTZ R9, R9, c[0x0][0x2d0], -R166 ;  /* 0x0000b40009097a23 */ /* 0x000fe400000108a6 */
[--C-:B------:R-:W-:Y:S02]  /*166a0*/  FFMA.FTZ R10, R10, c[0x0][0x2d0], -R3.reuse ;  /* 0x0000b4000a0a7a23 */ /* 0x100fe40000010803 */
[----:B------:R-:W-:Y:S01]  /*166b0*/  FFMA.FTZ R11, R11, c[0x0][0x2d0], -R3 ;  /* 0x0000b4000b0b7a23 */ /* 0x000fe20000010803 */
[----:B------:R2:W-:Y:S01]  /*166c0*/  MUFU.EX2 R226, R12 ;  /* 0x0000000c00e27308 */ /* 0x0005e20000000800 */
[C---:B------:R-:W-:Y:S02]  /*166d0*/  FMUL.FTZ R105, R160.reuse, R105 ;  /* 0x00000069a0697220 */ /* 0x040fe40000410000 */
[C---:B------:R-:W-:Y:S02]  /*166e0*/  FMUL.FTZ R108, R160.reuse, R108 ;  /* 0x0000006ca06c7220 */ /* 0x040fe40000410000 */
[C---:B------:R-:W-:Y:S02]  /*166f0*/  FMUL.FTZ R109, R160.reuse, R109 ;  /* 0x0000006da06d7220 */ /* 0x040fe40000410000 */
[C---:B------:R-:W-:Y:S02]  /*16700*/  FMUL.FTZ R120, R160.reuse, R120 ;  /* 0x00000078a0787220 */ /* 0x040fe40000410000 */
[C---:B------:R-:W-:Y:S01]  /*16710*/  FMUL.FTZ R121, R160.reuse, R121 ;  /* 0x00000079a0797220 */ /* 0x040fe20000410000 */
[----:B------:R3:W-:Y:S01]  /*16720*/  MUFU.EX2 R221, R13 ;  /* 0x0000000d00dd7308 */ /* 0x0007e20000000800 */
[C---:B------:R-:W-:Y:S02]  /*16730*/  FMUL.FTZ R124, R160.reuse, R124 ;  /* 0x0000007ca07c7220 */ /* 0x040fe40000410000 */
[----:B------:R-:W-:Y:S02]  /*16740*/  FMUL.FTZ R125, R160, R125 ;  /* 0x0000007da07d7220 */ /* 0x000fe40000410000 */
[C---:B-1----:R-:W-:Y:S02]  /*16750*/  FMUL.FTZ R74, R0.reuse, R74 ;  /* 0x0000004a004a7220 */ /* 0x042fe40000410000 */
[C---:B------:R-:W-:Y:S02]  /*16760*/  FMUL.FTZ R75, R0.reuse, R75 ;  /* 0x0000004b004b7220 */ /* 0x040fe40000410000 */
[C---:B------:R-:W-:Y:S01]  /*16770*/  FMUL.FTZ R78, R0.reuse, R78 ;  /* 0x0000004e004e7220 */ /* 0x040fe20000410000 */
[----:B------:R1:W-:Y:S01]  /*16780*/  MUFU.EX2 R220, R14 ;  /* 0x0000000e00dc7308 */ /* 0x0003e20000000800 */
[C---:B------:R-:W-:Y:S02]  /*16790*/  FMUL.FTZ R79, R0.reuse, R79 ;  /* 0x0000004f004f7220 */ /* 0x040fe40000410000 */
[----:B------:R-:W-:Y:S02]  /*167a0*/  FMUL.FTZ R90, R0, R90 ;  /* 0x0000005a005a7220 */ /* 0x000fe40000410000 */
[----:B--2---:R-:W-:Y:S02]  /*167b0*/  FMUL.FTZ R12, R160, R176 ;  /* 0x000000b0a00c7220 */ /* 0x004fe40000410000 */
[C---:B------:R-:W-:Y:S02]  /*167c0*/  FMUL.FTZ R91, R0.reuse, R91 ;  /* 0x0000005b005b7220 */ /* 0x040fe40000410000 */
[C---:B------:R-:W-:Y:S01]  /*167d0*/  FMUL.FTZ R94, R0.reuse, R94 ;  /* 0x0000005e005e7220 */ /* 0x040fe20000410000 */
[----:B------:R2:W-:Y:S01]  /*167e0*/  MUFU.EX2 R222, R15 ;  /* 0x0000000f00de7308 */ /* 0x0005e20000000800 */
[C---:B------:R-:W-:Y:S02]  /*167f0*/  FMUL.FTZ R95, R0.reuse, R95 ;  /* 0x0000005f005f7220 */ /* 0x040fe40000410000 */
[----:B------:R-:W-:Y:S02]  /*16800*/  FMUL.FTZ R106, R0, R106 ;  /* 0x0000006a006a7220 */ /* 0x000fe40000410000 */
[----:B---3--:R-:W-:Y:S02]  /*16810*/  FMUL.FTZ R13, R160, R177 ;  /* 0x000000b1a00d7220 */ /* 0x008fe40000410000 */
        /* <DEDUP_REMOVED lines=9> */
[----:B------:R-:W-:Y:S02]  /*168b0*/  FMUL.FTZ R127, R0, R127 ;  /* 0x0000007f007f7220 */ /* 0x000fe40000410000 */
[----:B------:R-:W-:Y:S02]  /*168c0*/  FMUL.FTZ R129, R162, R129 ;  /* 0x00000081a2817220 */ /* 0x000fe40000410000 */
[----:B--2---:R-:W-:Y:S02]  /*168d0*/  FMUL.FTZ R15, R0, R179 ;  /* 0x000000b3000f7220 */ /* 0x004fe40000410000 */
[----:B------:R-:W2:Y:S01]  /*168e0*/  LDSM.16.MT88.4 R176, [R233+0x100] ;  /* 0x00010000e9b0783b */ /* 0x000ea20000004200 */
[C---:B------:R-:W-:Y:S02]  /*168f0*/  FMUL.FTZ R130, R161.reuse, R130 ;  /* 0x00000082a1827220 */ /* 0x040fe40000410000 */
[----:B------:R4:W-:Y:S01]  /*16900*/  MUFU.EX2 R210, R10 ;  /* 0x0000000a00d27308 */ /* 0x0009e20000000800 */
[C---:B------:R-:W-:Y:S02]  /*16910*/  FMUL.FTZ R131, R161.reuse, R131 ;  /* 0x00000083a1837220 */ /* 0x040fe40000410000 */
[----:B------:R-:W-:Y:S02]  /*16920*/  FMUL.FTZ R132, R162, R132 ;  /* 0x00000084a2847220 */ /* 0x000fe40000410000 */
[----:B---3--:R-:W-:Y:S02]  /*16930*/  FMUL.FTZ R8, R160, R168 ;  /* 0x000000a8a0087220 */ /* 0x008fe40000410000 */
[----:B------:R-:W-:Y:S02]  /*16940*/  FMUL.FTZ R133, R162, R133 ;  /* 0x00000085a2857220 */ /* 0x000fe40000410000 */
[C---:B------:R-:W-:Y:S01]  /*16950*/  FMUL.FTZ R134, R161.reuse, R134 ;  /* 0x00000086a1867220 */ /* 0x040fe20000410000 */
[----:B------:R-:W3:Y:S01]  /*16960*/  MUFU.EX2 R212, R11 ;  /* 0x0000000b00d47308 */ /* 0x000ee20000000800 */
[----:B------:R-:W-:Y:S02]  /*16970*/  FMUL.FTZ R135, R161, R135 ;  /* 0x00000087a1877220 */ /* 0x000fe40000410000 */
[----:B------:R-:W-:Y:S01]  /*16980*/  FMUL.FTZ R136, R160, R136 ;  /* 0x00000088a0887220 */ /* 0x000fe20000410000 */
[----:B-1----:R-:W-:Y:S01]  /*16990*/  F2FP.PACK_AB R168, R214, R211 ;  /* 0x000000d3d6a8723e */ /* 0x002fe200000000ff */
[C---:B------:R-:W-:Y:S02]  /*169a0*/  FMUL.FTZ R9, R160.reuse, R169 ;  /* 0x000000a9a0097220 */ /* 0x040fe40000410000 */
[----:B------:R-:W-:Y:S02]  /*169b0*/  FMUL.FTZ R137, R160, R137 ;  /* 0x00000089a0897220 */ /* 0x000fe40000410000 */
[C---:B------:R-:W-:Y:S02]  /*169c0*/  FMUL.FTZ R138, R0.reuse, R138 ;  /* 0x0000008a008a7220 */ /* 0x040fe40000410000 */
[----:B------:R-:W-:Y:S02]  /*169d0*/  FMUL.FTZ R139, R0, R139 ;  /* 0x0000008b008b7220 */ /* 0x000fe40000410000 */
[----:B------:R-:W-:Y:S02]  /*169e0*/  FMUL.FTZ R140, R160, R140 ;  /* 0x0000008ca08c7220 */ /* 0x000fe40000410000 */
[----:B----4-:R-:W-:Y:S01]  /*169f0*/  FMUL.FTZ R10, R0, R170 ;  /* 0x000000aa000a7220 */ /* 0x010fe20000410000 */
[----:B------:R-:W-:Y:S01]  /*16a00*/  F2FP.PACK_AB R170, R221, R226 ;  /* 0x000000e2ddaa723e */ /* 0x000fe200000000ff */
[----:B------:R-:W-:Y:S02]  /*16a10*/  FMUL.FTZ R141, R160, R141 ;  /* 0x0000008da08d7220 */ /* 0x000fe40000410000 */
[C---:B------:R-:W-:Y:S02]  /*16a20*/  FMUL.FTZ R142, R0.reuse, R142 ;  /* 0x0000008e008e7220 */ /* 0x040fe40000410000 */
[----:B------:R-:W-:Y:S02]  /*16a30*/  FMUL.FTZ R143, R0, R143 ;  /* 0x0000008f008f7220 */ /* 0x000fe40000410000 */
[----:B------:R-:W-:Y:S01]  /*16a40*/  FMUL.FTZ R144, R162, R144 ;  /* 0x00000090a2907220 */ /* 0x000fe20000410000 */
[----:B---3--:R-:W-:Y:S01]  /*16a50*/  F2FP.PACK_AB R169, R212, R210 ;  /* 0x000000d2d4a9723e */ /* 0x008fe200000000ff */
[----:B------:R-:W-:Y:S01]  /*16a60*/  FMUL.FTZ R11, R0, R171 ;  /* 0x000000ab000b7220 */ /* 0x000fe20000410000 */
[----:B------:R-:W-:Y:S01]  /*16a70*/  F2FP.PACK_AB R171, R222, R220 ;  /* 0x000000dcdeab723e */ /* 0x000fe200000000ff */
[C---:B------:R-:W-:Y:S02]  /*16a80*/  FMUL.FTZ R145, R162.reuse, R145 ;  /* 0x00000091a2917220 */ /* 0x040fe40000410000 */
[C---:B------:R-:W-:Y:S02]  /*16a90*/  FMUL.FTZ R146, R161.reuse, R146 ;  /* 0x00000092a1927220 */ /* 0x040fe40000410000 */
[----:B------:R-:W-:Y:S02]  /*16aa0*/  FMUL.FTZ R147, R161, R147 ;  /* 0x00000093a1937220 */ /* 0x000fe40000410000 */
[C---:B------:R-:W-:Y:S04]  /*16ab0*/  HMMA.16816.F32 R8, R168.reuse, R204, R8 ;  /* 0x000000cca808723c */ /* 0x040fe80000001808 */
[C---:B------:R-:W-:Y:S02]  /*16ac0*/  FMUL.FTZ R20, R162.reuse, R184 ;  /* 0x000000b8a2147220 */ /* 0x040fe40000410000 */
[--C-:B------:R-:W-:Y:S02]  /*16ad0*/  FFMA.FTZ R184, R49, c[0x0][0x2d0], -R208.reuse ;  /* 0x0000b40031b87a23 */ /* 0x100fe400000108d0 */
[-C--:B------:R-:W-:Y:S04]  /*16ae0*/  HMMA.16816.F32 R12, R168, R206.reuse, R12 ;  /* 0x000000cea80c723c */ /* 0x080fe8000000180c */
[----:B------:R-:W-:Y:S02]  /*16af0*/  FMUL.FTZ R21, R162, R185 ;  /* 0x000000b9a2157220 */ /* 0x000fe40000410000 */
[--C-:B------:R-:W-:Y:S02]  /*16b00*/  FFMA.FTZ R185, R48, c[0x0][0x2d0], -R208.reuse ;  /* 0x0000b40030b97a23 */ /* 0x100fe400000108d0 */
        /* <DEDUP_REMOVED lines=10> */
[----:B------:R-:W-:Y:S02]  /*16bb0*/  FMUL.FTZ R153, R160, R153 ;  /* 0x00000099a0997220 */ /* 0x000fe40000410000 */
[C---:B------:R-:W-:Y:S02]  /*16bc0*/  FMUL.FTZ R154, R0.reuse, R154 ;  /* 0x0000009a009a7220 */ /* 0x040fe40000410000 */
[C---:B------:R-:W-:Y:S01]  /*16bd0*/  HMMA.16816.F32 R80, R172.reuse, R178, R80 ;  /* 0x000000b2ac50723c */ /* 0x040fe20000001850 */
[----:B------:R-:W1:Y:S03]  /*16be0*/  LDSM.16.MT88.4 R176, [R235+0x100] ;  /* 0x00010000ebb0783b */ /* 0x000e660000004200 */
[----:B------:R-:W-:Y:S02]  /*16bf0*/  FMUL.FTZ R155, R0, R155 ;  /* 0x0000009b009b7220 */ /* 0x000fe40000410000 */
[C---:B------:R-:W-:Y:S02]  /*16c00*/  FMUL.FTZ R156, R162.reuse, R156 ;  /* 0x0000009ca29c7220 */ /* 0x040fe40000410000 */
[----:B------:R-:W-:Y:S04]  /*16c10*/  FMUL.FTZ R157, R162, R157 ;  /* 0x0000009da29d7220 */ /* 0x000fe80000410000 */
[C---:B------:R-:W-:Y:S02]  /*16c20*/  FMUL.FTZ R158, R161.reuse, R158 ;  /* 0x0000009ea19e7220 */ /* 0x040fe40000410000 */
[----:B------:R-:W-:Y:S02]  /*16c30*/  FMUL.FTZ R159, R161, R159 ;  /* 0x0000009fa19f7220 */ /* 0x000fe40000410000 */
[--C-:B------:R-:W-:Y:S02]  /*16c40*/  FFMA.FTZ R204, R52, c[0x0][0x2d0], -R208.reuse ;  /* 0x0000b40034cc7a23 */ /* 0x100fe400000108d0 */
[----:B------:R-:W-:Y:S02]  /*16c50*/  FFMA.FTZ R206, R64, c[0x0][0x2d0], -R208 ;  /* 0x0000b40040ce7a23 */ /* 0x000fe400000108d0 */
[----:B------:R-:W-:Y:S02]  /*16c60*/  FFMA.FTZ R64, R41, c[0x0][0x2d0], -R166 ;  /* 0x0000b40029407a23 */ /* 0x000fe400000108a6 */
[--C-:B------:R-:W-:Y:S02]  /*16c70*/  FFMA.FTZ R23, R23, c[0x0][0x2d0], -R209.reuse ;  /* 0x0000b40017177a23 */ /* 0x100fe400000108d1 */
[----:B------:R-:W-:Y:S02]  /*16c80*/  FFMA.FTZ R32, R32, c[0x0][0x2d0], -R208 ;  /* 0x0000b40020207a23 */ /* 0x000fe400000108d0 */
[----:B------:R2:W-:Y:S01]  /*16c90*/  MUFU.EX2 R207, R23 ;  /* 0x0000001700cf7308 */ /* 0x0005e20000000800 */
[----:B------:R-:W-:Y:S02]  /*16ca0*/  FFMA.FTZ R34, R34, c[0x0][0x2d0], -R209 ;  /* 0x0000b40022227a23 */ /* 0x000fe400000108d1 */
[--C-:B------:R-:W-:Y:S02]  /*16cb0*/  FFMA.FTZ R24, R24, c[0x0][0x2d0], -R166.reuse ;  /* 0x0000b40018187a23 */ /* 0x100fe400000108a6 */
[----:B------:R-:W-:Y:S02]  /*16cc0*/  FFMA.FTZ R25, R25, c[0x0][0x2d0], -R166 ;  /* 0x0000b40019197a23 */ /* 0x000fe400000108a6 */
[--C-:B------:R-:W-:Y:S02]  /*16cd0*/  FFMA.FTZ R26, R26, c[0x0][0x2d0], -R3.reuse ;  /* 0x0000b4001a1a7a23 */ /* 0x100fe40000010803 */
[----:B------:R-:W-:Y:S01]  /*16ce0*/  FFMA.FTZ R27, R27, c[0x0][0x2d0], -R3 ;  /* 0x0000b4001b1b7a23 */ /* 0x000fe20000010803 */
[----:B------:R-:W3:Y:S01]  /*16cf0*/  MUFU.EX2 R231, R34 ;  /* 0x0000002200e77308 */ /* 0x000ee20000000800 */
[--C-:B------:R-:W-:Y:S02]  /*16d00*/  FFMA.FTZ R186, R37, c[0x0][0x2d0], -R208.reuse ;  /* 0x0000b40025ba7a23 */ /* 0x100fe400000108d0 */
[----:B------:R-:W-:Y:S01]  /*16d10*/  FFMA.FTZ R33, R33, c[0x0][0x2d0], -R208 ;  /* 0x0000b40021217a23 */ /* 0x000fe200000108d0 */
[-C--:B-1----:R-:W-:Y:S03]  /*16d20*/  HMMA.16816.F32 R84, R172, R176.reuse, R84 ;  /* 0x000000b0ac54723c */ /* 0x082fe60000001854 */
[--C-:B------:R-:W-:Y:S03]  /*16d30*/  FFMA.FTZ R28, R28, c[0x0][0x2d0], -R166.reuse ;  /* 0x0000b4001c1c7a23 */ /* 0x100fe600000108a6 */
[----:B------:R1:W-:Y:S01]  /*16d40*/  MUFU.EX2 R227, R24 ;  /* 0x0000001800e37308 */ /* 0x0003e20000000800 */
[----:B------:R-:W-:Y:S01]  /*16d50*/  FFMA.FTZ R35, R35, c[0x0][0x2d0], -R209 ;  /* 0x0000b40023237a23 */ /* 0x000fe200000108d1 */
[C---:B------:R-:W-:Y:S04]  /*16d60*/  HMMA.16816.F32 R88, R168.reuse, R176, R88 ;  /* 0x000000b0a858723c */ /* 0x040fe80000001858 */
[----:B--2---:R-:W-:Y:S02]  /*16d70*/  FMUL.FTZ R23, R161, R187 ;  /* 0x000000bba1177220 */ /* 0x004fe40000410000 */
[----:B------:R-:W-:Y:S02]  /*16d80*/  FFMA.FTZ R29, R29, c[0x0][0x2d0], -R166 ;  /* 0x0000b4001d1d7a23 */ /* 0x000fe400000108a6 */
[----:B------:R2:W-:Y:S01]  /*16d90*/  MUFU.EX2 R223, R25 ;  /* 0x0000001900df7308 */ /* 0x0005e20000000800 */
[-C--:B------:R-:W-:Y:S03]  /*16da0*/  HMMA.16816.F32 R92, R168, R178.reuse, R92 ;  /* 0x000000b2a85c723c */ /* 0x080fe6000000185c */
[----:B---3--:R-:W-:Y:S01]  /*16db0*/  MOV R52, R231 ;  /* 0x000000e700347202 */ /* 0x008fe20000000f00 */
[----:B------:R-:W-:Y:S02]  /*16dc0*/  FMUL.FTZ R34, R0, R194 ;  /* 0x000000c200227220 */ /* 0x000fe40000410000 */
[--C-:B------:R-:W-:Y:S02]  /*16dd0*/  FFMA.FTZ R30, R30, c[0x0][0x2d0], -R3.reuse ;  /* 0x0000b4001e1e7a23 */ /* 0x100fe40000010803 */
[C---:B------:R-:W-:Y:S01]  /*16de0*/  HMMA.16816.F32 R96, R172.reuse, R178, R96 ;  /* 0x000000b2ac60723c */ /* 0x040fe20000001860 */
[----:B------:R-:W3:Y:S01]  /*16df0*/  LDSM.16.MT88.4 R176, [R234+0x100] ;  /* 0x00010000eab0783b */ /* 0x000ee20000004200 */
[----:B------:R-:W4:Y:S02]  /*16e00*/  MUFU.EX2 R205, R26 ;  /* 0x0000001a00cd7308 */ /* 0x000f240000000800 */
[----:B------:R-:W-:Y:S02]  /*16e10*/  FFMA.FTZ R31, R31, c[0x0][0x2d0], -R3 ;  /* 0x0000b4001f1f7a23 */ /* 0x000fe40000010803 */
[----:B-1----:R-:W-:Y:S02]  /*16e20*/  FMUL.FTZ R24, R162, R188 ;  /* 0x000000bca2187220 */ /* 0x002fe40000410000 */
[--C-:B------:R-:W-:Y:S04]  /*16e30*/  FFMA.FTZ R188, R54, c[0x0][0x2d0], -R209.reuse ;  /* 0x0000b40036bc7a23 */ /* 0x100fe800000108d1 */
[----:B------:R1:W-:Y:S01]  /*16e40*/  MUFU.EX2 R229, R35 ;  /* 0x0000002300e57308 */ /* 0x0003e20000000800 */
[----:B------:R-:W-:Y:S02]  /*16e50*/  FMUL.FTZ R38, R0, R198 ;  /* 0x000000c600267220 */ /* 0x000fe40000410000 */
[----:B--2---:R-:W-:Y:S02]  /*16e60*/  FMUL.FTZ R25, R162, R189 ;  /* 0x000000bda2197220 */ /* 0x004fe40000410000 */
[--C-:B------:R-:W-:Y:S02]  /*16e70*/  FFMA.FTZ R189, R55, c[0x0][0x2d0], -R209.reuse ;  /* 0x0000b40037bd7a23 */ /* 0x100fe400000108d1 */
[----:B------:R-:W-:Y:S02]  /*16e80*/  FMUL.FTZ R39, R0, R199 ;  /* 0x000000c700277220 */ /* 0x000fe40000410000 */
[--C-:B------:R-:W-:Y:S01]  /*16e90*/  FFMA.FTZ R187, R36, c[0x0][0x2d0], -R208.reuse ;  /* 0x0000b40024bb7a23 */ /* 0x100fe200000108d0 */
[----:B------:R2:W2:Y:S01]  /*16ea0*/  MUFU.EX2 R224, R32 ;  /* 0x0000002000e07308 */ /* 0x0004a20000000800 */
[----:B----4-:R-:W-:Y:S01]  /*16eb0*/  MOV R36, R205 ;  /* 0x000000cd00247202 */ /* 0x010fe20000000f00 */
[--C-:B------:R-:W-:Y:S02]  /*16ec0*/  FFMA.FTZ R205, R53, c[0x0][0x2d0], -R208.reuse ;  /* 0x0000b40035cd7a23 */ /* 0x100fe400000108d0 */
[----:B------:R-:W-:Y:S02]  /*16ed0*/  FFMA.FTZ R208, R65, c[0x0][0x2d0], -R208 ;  /* 0x0000b40041d07a23 */ /* 0x000fe400000108d0 */
[--C-:B------:R-:W-:Y:S04]  /*16ee0*/  FFMA.FTZ R65, R40, c[0x0][0x2d0], -R166.reuse ;  /* 0x0000b40028417a23 */ /* 0x100fe800000108a6 */
[----:B------:R-:W4:Y:S01]  /*16ef0*/  MUFU.EX2 R230, R33 ;  /* 0x0000002100e67308 */ /* 0x000f220000000800 */
[----:B------:R-:W-:Y:S02]  /*16f00*/  FMUL.FTZ R26, R161, R190 ;  /* 0x000000bea11a7220 */ /* 0x000fe40000410000 */
[--C-:B------:R-:W-:Y:S02]  /*16f10*/  FFMA.FTZ R190, R66, c[0x0][0x2d0], -R209.reuse ;  /* 0x0000b40042be7a23 */ /* 0x100fe400000108d1 */
[--C-:B------:R-:W-:Y:S02]  /*16f20*/  FFMA.FTZ R66, R44, c[0x0][0x2d0], -R166.reuse ;  /* 0x0000b4002c427a23 */ /* 0x100fe400000108a6 */
[----:B-1----:R-:W-:Y:S01]  /*16f30*/  FMUL.FTZ R35, R0, R195 ;  /* 0x000000c300237220 */ /* 0x002fe20000410000 */
[-C--:B---3--:R-:W-:Y:S02]  /*16f40*/  HMMA.16816.F32 R100, R172, R176.reuse, R100 ;  /* 0x000000b0ac64723c */ /* 0x088fe40000001864 */
[----:B------:R-:W-:Y:S01]  /*16f50*/  MUFU.EX2 R195, R64 ;  /* 0x0000004000c37308 */ /* 0x000fe20000000800 */
[C---:B--2---:R-:W-:Y:S01]  /*16f60*/  FMUL.FTZ R32, R160.reuse, R192 ;  /* 0x000000c0a0207220 */ /* 0x044fe20000410000 */
[----:B------:R-:W-:Y:S01]  /*16f70*/  MOV R192, R180 ;  /* 0x000000b400c07202 */ /* 0x000fe20000000f00 */
[--C-:B------:R-:W-:Y:S03]  /*16f80*/  FFMA.FTZ R180, R51, c[0x0][0x2d0], -R209.reuse ;  /* 0x0000b40033b47a23 */ /* 0x100fe600000108d1 */
[C---:B------:R-:W-:Y:S01]  /*16f90*/  HMMA.16816.F32 R104, R168.reuse, R176, R104 ;  /* 0x000000b0a868723c */ /* 0x040fe20000001868 */
[----:B------:R-:W-:Y:S03]  /*16fa0*/  LDSM.16.MT88.4 R48, [R232+0x900] ;  /* 0x00090000e830783b */ /* 0x000fe60000004200 */
[----:B------:R-:W1:Y:S01]  /*16fb0*/  MUFU.EX2 R231, R28 ;  /* 0x0000001c00e77308 */ /* 0x000e620000000800 */
[----:B------:R-:W-:Y:S01]  /*16fc0*/  FFMA.FTZ R209, R67, c[0x0][0x2d0], -R209 ;  /* 0x0000b40043d17a23 */ /* 0x000fe200000108d1 */
[----:B------:R-:W-:Y:S01]  /*16fd0*/  MOV R37, R224 ;  /* 0x000000e000257202 */ /* 0x000fe20000000f00 */
[--C-:B------:R-:W-:Y:S01]  /*16fe0*/  FFMA.FTZ R67, R45, c[0x0][0x2d0], -R166.reuse ;  /* 0x0000b4002d437a23 */ /* 0x100fe200000108a6 */
[----:B----4-:R-:W-:Y:S01]  /*16ff0*/  MOV R199, R230 ;  /* 0x000000e600c77202 */ /* 0x010fe20000000f00 */
[-C--:B------:R-:W-:Y:S03]  /*17000*/  HMMA.16816.F32 R108, R168, R178.reuse, R108 ;  /* 0x000000b2a86c723c */ /* 0x080fe6000000186c */
[----:B------:R-:W-:Y:S02]  /*17010*/  FMUL.FTZ R33, R160, R193 ;  /* 0x000000c1a0217220 */ /* 0x000fe40000410000 */
[----:B------:R2:W-:Y:S03]  /*17020*/  MUFU.EX2 R224, R27 ;  /* 0x0000001b00e07308 */ /* 0x0005e60000000800 */
[C---:B------:R-:W-:Y:S01]  /*17030*/  HMMA.16816.F32 R112, R172.reuse, R178, R112 ;  /* 0x000000b2ac70723c */ /* 0x040fe20000001870 */
[----:B------:R-:W3:Y:S06]  /*17040*/  LDSM.16.MT88.4 R176, [R232+0x2100] ;  /* 0x00210000e8b0783b */ /* 0x000eec0000004200 */
[----:B------:R-:W-:Y:S01]  /*17050*/  MUFU.EX2 R193, R65 ;  /* 0x0000004100c17308 */ /* 0x000fe20000000800 */
[----:B-1----:R-:W-:Y:S01]  /*17060*/  MOV R198, R231 ;  /* 0x000000e700c67202 */ /* 0x002fe20000000f00 */
[C---:B------:R-:W-:Y:S03]  /*17070*/  FMUL.FTZ R28, R162.reuse, R200 ;  /* 0x000000c8a21c7220 */ /* 0x040fe60000410000 */
[----:B------:R-:W-:Y:S05]  /*17080*/  MOV R200, R221 ;  /* 0x000000dd00c87202 */ /* 0x000fea0000000f00 */
[----:B------:R-:W-:Y:S01]  /*17090*/  MUFU.EX2 R221, R67 ;  /* 0x0000004300dd7308 */ /* 0x000fe20000000800 */
[----:B--2---:R-:W-:Y:S09]  /*170a0*/  FMUL.FTZ R27, R161, R191 ;  /* 0x000000bfa11b7220 */ /* 0x004ff20000410000 */
[----:B------:R1:W2:Y:S10]  /*170b0*/  MUFU.EX2 R191, R29 ;  /* 0x0000001d00bf7308 */ /* 0x0002b40000000800 */
[----:B------:R4:W-:Y:S01]  /*170c0*/  MUFU.EX2 R231, R30 ;  /* 0x0000001e00e77308 */ /* 0x0009e20000000800 */
[-C--:B---3--:R-:W-:Y:S09]  /*170d0*/  HMMA.16816.F32 R116, R172, R176.reuse, R116 ;  /* 0x000000b0ac74723c */ /* 0x088ff20000001874 */
[----:B------:R3:W2:Y:S01]  /*170e0*/  MUFU.EX2 R230, R31 ;  /* 0x0000001f00e67308 */ /* 0x0006a20000000800 */
[C---:B------:R-:W-:Y:S04]  /*170f0*/  HMMA.16816.F32 R120, R168.reuse, R176, R120 ;  /* 0x000000b0a878723c */ /* 0x040fe80000001878 */
[----:B-1----:R-:W-:Y:S01]  /*17100*/  FMUL.FTZ R29, R162, R201 ;  /* 0x000000c9a21d7220 */ /* 0x002fe20000410000 */
[----:B------:R-:W-:Y:S03]  /*17110*/  MOV R201, R192 ;  /* 0x000000c000c97202 */ /* 0x000fe60000000f00 */
[-C--:B------:R-:W-:Y:S04]  /*17120*/  HMMA.16816.F32 R124, R168, R178.reuse, R124 ;  /* 0x000000b2a87c723c */ /* 0x080fe8000000187c */
[----:B------:R-:W-:Y:S01]  /*17130*/  F2FP.PACK_AB R40, R201, R219 ;  /* 0x000000dbc928723e */ /* 0x000fe200000000ff */
[C---:B----4-:R-:W-:Y:S01]  /*17140*/  FMUL.FTZ R30, R161.reuse, R202 ;  /* 0x000000caa11e7220 */ /* 0x050fe20000410000 */
[----:B------:R-:W-:Y:S02]  /*17150*/  MOV R202, R207 ;  /* 0x000000cf00ca7202 */ /* 0x000fe40000000f00 */
[C---:B------:R-:W-:Y:S01]  /*17160*/  HMMA.16816.F32 R128, R172.reuse, R178, R128 ;  /* 0x000000b2ac80723c */ /* 0x040fe20000001880 */
[----:B------:R-:W1:Y:S03]  /*17170*/  LDSM.16.MT88.4 R176, [R233+0x2100] ;  /* 0x00210000e9b0783b */ /* 0x000e660000004200 */
[----:B------:R-:W-:Y:S02]  /*17180*/  MOV R207, R226 ;  /* 0x000000e200cf7202 */ /* 0x000fe40000000f00 */
[----:B------:R-:W-:Y:S01]  /*17190*/  MUFU.EX2 R226, R181 ;  /* 0x000000b500e27308 */ /* 0x000fe20000000800 */
[----:B---3--:R-:W-:Y:S01]  /*171a0*/  FMUL.FTZ R31, R161, R203 ;  /* 0x000000cba11f7220 */ /* 0x008fe20000410000 */
[----:B------:R-:W-:Y:S01]  /*171b0*/  MOV R203, R220 ;  /* 0x000000dc00cb7202 */ /* 0x000fe20000000f00 */
        /* <DEDUP_REMOVED lines=12> */
[----:B------:R-:W-:Y:S01]  /*17280*/  MOV R177, R36 ;  /* 0x0000002400b17202 */ /* 0x000fe20000000f00 */
[C---:B------:R-:W-:Y:S01]  /*17290*/  FMUL.FTZ R36, R160.reuse, R196 ;  /* 0x000000c4a0247220 */ /* 0x040fe20000410000 */
[----:B------:R-:W-:Y:S03]  /*172a0*/  MOV R196, R37 ;  /* 0x0000002500c47202 */ /* 0x000fe60000000f00 */
[----:B------:R-:W-:Y:S01]  /*172b0*/  FMUL.FTZ R37, R160, R197 ;  /* 0x000000c5a0257220 */ /* 0x000fe20000410000 */
[----:B------:R-:W-:Y:S01]  /*172c0*/  MOV R197, R52 ;  /* 0x0000003400c57202 */ /* 0x000fe20000000f00 */
[--C-:B------:R-:W-:Y:S01]  /*172d0*/  FFMA.FTZ R176, R60, c[0x0][0x2d0], -R166.reuse ;  /* 0x0000b4003cb07a23 */ /* 0x100fe200000108a6 */
[----:B------:R-:W1:Y:S01]  /*172e0*/  LDSM.16.MT88.4 R52, [R233+0x900] ;  /* 0x00090000e934783b */ /* 0x000e620000004200 */
[--C-:B------:R-:W-:Y:S03]  /*172f0*/  FFMA.FTZ R60, R46, c[0x0][0x2d0], -R3.reuse ;  /* 0x0000b4002e3c7a23 */ /* 0x100fe60000010803 */
[-C--:B------:R-:W-:Y:S01]  /*17300*/  HMMA.16816.F32 R36, R168, R178.reuse, R36 ;  /* 0x000000b2a824723c */ /* 0x080fe20000001824 */
[----:B------:R-:W-:Y:S06]  /*17310*/  MUFU.EX2 R220, R60 ;  /* 0x0000003c00dc7308 */ /* 0x000fec0000000800 */
[--C-:B------:R-:W-:Y:S01]  /*17320*/  FFMA.FTZ R168, R58, c[0x0][0x2d0], -R3.reuse ;  /* 0x0000b4003aa87a23 */ /* 0x100fe20000010803 */
[----:B------:R-:W-:Y:S04]  /*17330*/  HMMA.16816.F32 R28, R172, R178, R28 ;  /* 0x000000b2ac1c723c */ /* 0x000fe8000000181c */
[--C-:B------:R-:W-:Y:S02]  /*17340*/  FFMA.FTZ R170, R56, c[0x0][0x2d0], -R166.reuse ;  /* 0x0000b40038aa7a23 */ /* 0x100fe400000108a6 */
[--C-:B------:R-:W-:Y:S01]  /*17350*/  FFMA.FTZ R56, R43, c[0x0][0x2d0], -R3.reuse ;  /* 0x0000b4002b387a23 */ /* 0x100fe20000010803 */
[----:B------:R-:W-:Y:S01]  /*17360*/  MOV R175, R229 ;  /* 0x000000e500af7202 */ /* 0x000fe20000000f00 */
[--C-:B------:R-:W-:Y:S01]  /*17370*/  FFMA.FTZ R172, R62, c[0x0][0x2d0], -R3.reuse ;  /* 0x0000b4003eac7a23 */ /* 0x100fe20000010803 */
[----:B------:R-:W-:Y:S01]  /*17380*/  MOV R62, R225 ;  /* 0x000000e1003e7202 */ /* 0x000fe20000000f00 */
[----:B------:R-:W-:Y:S02]  /*17390*/  MUFU.EX2 R229, R184 ;  /* 0x000000b800e57308 */ /* 0x000fe40000000800 */
[----:B------:R-:W-:Y:S01]  /*173a0*/  MOV R178, R228 ;  /* 0x000000e400b27202 */ /* 0x000fe20000000f00 */
[--C-:B------:R-:W-:Y:S01]  /*173b0*/  FFMA.FTZ R171, R57, c[0x0][0x2d0], -R166.reuse ;  /* 0x0000b40039ab7a23 */ /* 0x100fe200000108a6 */
[----:B------:R-:W-:Y:S01]  /*173c0*/  F2FP.PACK_AB R43, R175, R197 ;  /* 0x000000c5af2b723e */ /* 0x000fe200000000ff */
[--C-:B------:R-:W-:Y:S01]  /*173d0*/  FFMA.FTZ R57, R42, c[0x0][0x2d0], -R3.reuse ;  /* 0x0000b4002a397a23 */ /* 0x100fe20000010803 */
[----:B------:R-:W-:Y:S01]  /*173e0*/  F2FP.PACK_AB R41, R202, R178 ;  /* 0x000000b2ca29723e */ /* 0x000fe200000000ff */
[--C-:B------:R-:W-:Y:S01]  /*173f0*/  FFMA.FTZ R169, R59, c[0x0][0x2d0], -R3.reuse ;  /* 0x0000b4003ba97a23 */ /* 0x100fe20000010803 */
[----:B------:R-:W-:Y:S01]  /*17400*/  F2FP.PACK_AB R42, R199, R196 ;  /* 0x000000c4c72a723e */ /* 0x000fe200000000ff */
[----:B------:R-:W-:Y:S01]  /*17410*/  FFMA.FTZ R166, R61, c[0x0][0x2d0], -R166 ;  /* 0x0000b4003da67a23 */ /* 0x000fe200000108a6 */
[----:B------:R3:W-:Y:S01]  /*17420*/  MUFU.EX2 R225, R186 ;  /* 0x000000ba00e17308 */ /* 0x0007e20000000800 */
[--C-:B------:R-:W-:Y:S01]  /*17430*/  FFMA.FTZ R61, R47, c[0x0][0x2d0], -R3.reuse ;  /* 0x0000b4002f3d7a23 */ /* 0x100fe20000010803 */
[----:B--2---:R-:W-:Y:S01]  /*17440*/  MOV R174, R191 ;  /* 0x000000bf00ae7202 */ /* 0x004fe20000000f00 */
[----:B------:R-:W-:Y:S01]  /*17450*/  FFMA.FTZ R3, R63, c[0x0][0x2d0], -R3 ;  /* 0x0000b4003f037a23 */ /* 0x000fe20000010803 */
[----:B------:R-:W-:Y:S01]  /*17460*/  MOV R63, R224 ;  /* 0x000000e0003f7202 */ /* 0x000fe20000000f00 */
[-C--:B------:R-:W-:Y:S05]  /*17470*/  HMMA.16816.F32 R4, R40, R48.reuse, R4 ;  /* 0x000000302804723c */ /* 0x080fea0000001804 */
[----:B------:R-:W-:Y:S01]  /*17480*/  MOV R179, R227 ;  /* 0x000000e300b37202 */ /* 0x000fe20000000f00 */
[----:B------:R-:W-:Y:S01]  /*17490*/  MUFU.EX2 R224, R182 ;  /* 0x000000b600e07308 */ /* 0x000fe20000000800 */
[----:B------:R-:W-:Y:S02]  /*174a0*/  F2FP.PACK_AB R45, R63, R177 ;  /* 0x000000b13f2d723e */ /* 0x000fe400000000ff */
[----:B------:R-:W-:Y:S03]  /*174b0*/  F2FP.PACK_AB R44, R223, R179 ;  /* 0x000000b3df2c723e */ /* 0x000fe600000000ff */
[----:B------:R-:W-:Y:S02]  /*174c0*/  F2FP.PACK_AB R46, R174, R198 ;  /* 0x000000c6ae2e723e */ /* 0x000fe400000000ff */
[----:B------:R-:W-:Y:S02]  /*174d0*/  F2FP.PACK_AB R47, R230, R231 ;  /* 0x000000e7e62f723e */ /* 0x000fe400000000ff */
[----:B------:R-:W-:Y:S01]  /*174e0*/  MUFU.EX2 R227, R185 ;  /* 0x000000b900e37308 */ /* 0x000fe20000000800 */
[----:B------:R-:W-:Y:S02]  /*174f0*/  MOV R173, R222 ;  /* 0x000000de00ad7202 */ /* 0x000fe40000000f00 */
[----:B---3--:R-:W-:Y:S02]  /*17500*/  MOV R186, R223 ;  /* 0x000000df00ba7202 */ /* 0x008fe40000000f00 */
[C---:B------:R-:W-:Y:S05]  /*17510*/  HMMA.16816.F32 R8, R44.reuse, R48, R8 ;  /* 0x000000302c08723c */ /* 0x040fea0000001808 */
[----:B------:R2:W-:Y:S03]  /*17520*/  MUFU.EX2 R223, R183 ;  /* 0x000000b700df7308 */ /* 0x0005e60000000800 */
[-C--:B------:R-:W-:Y:S07]  /*17530*/  HMMA.16816.F32 R12, R44, R50.reuse, R12 ;  /* 0x000000322c0c723c */ /* 0x080fee000000180c */
[----:B------:R-:W-:Y:S01]  /*17540*/  MUFU.EX2 R192, R57 ;  /* 0x0000003900c07308 */ /* 0x000fe20000000800 */
[C---:B------:R-:W-:Y:S01]  /*17550*/  HMMA.16816.F32 R16, R40.reuse, R50, R16 ;  /* 0x000000322810723c */ /* 0x040fe20000001810 */
[----:B------:R-:W3:Y:S07]  /*17560*/  LDSM.16.MT88.4 R48, [R235+0x900] ;  /* 0x00090000eb30783b */ /* 0x000eee0000004200 */
[-C--:B-1----:R-:W-:Y:S01]  /*17570*/  HMMA.16816.F32 R68, R40, R52.reuse, R68 ;  /* 0x000000342844723c */ /* 0x082fe20000001844 */
[----:B------:R1:W4:Y:S01]  /*17580*/  MUFU.EX2 R194, R56 ;  /* 0x0000003800c27308 */ /* 0x0003220000000800 */
[----:B--2---:R-:W2:Y:S06]  /*17590*/  LDL.LU R183, [R1+0x1c] ;  /* 0x00001c0001b77983 */ /* 0x004eac0000300800 */
[C---:B------:R-:W-:Y:S01]  /*175a0*/  HMMA.16816.F32 R72, R44.reuse, R52, R72 ;  /* 0x000000342c48723c */ /* 0x040fe20000001848 */
[----:B------:R-:W2:Y:S02]  /*175b0*/  LDL.LU R182, [R1+0x20] ;  /* 0x0000200001b67983 */ /* 0x000ea40000300800 */
[----:B------:R-:W-:Y:S02]  /*175c0*/  MUFU.EX2 R228, R180 ;  /* 0x000000b400e47308 */ /* 0x000fe40000000800 */
[----:B------:R-:W2:Y:S03]  /*175d0*/  LDL.LU R185, [R1+0x24] ;  /* 0x0000240001b97983 */ /* 0x000ea60000300800 */
[-C--:B------:R-:W-:Y:S01]  /*175e0*/  HMMA.16816.F32 R76, R44, R54.reuse, R76 ;  /* 0x000000362c4c723c */ /* 0x080fe2000000184c */
[----:B------:R-:W2:Y:S04]  /*175f0*/  LDL.LU R184, [R1+0x28] ;  /* 0x0000280001b87983 */ /* 0x000ea80000300800 */
[----:B------:R4:W4:Y:S03]  /*17600*/  MUFU.EX2 R222, R66 ;  /* 0x0000004200de7308 */ /* 0x0009260000000800 */
[C---:B------:R-:W-:Y:S01]  /*17610*/  HMMA.16816.F32 R80, R40.reuse, R54, R80 ;  /* 0x000000362850723c */ /* 0x040fe20000001850 */
[----:B------:R-:W4:Y:S06]  /*17620*/  LDSM.16.MT88.4 R52, [R234+0x900] ;  /* 0x00090000ea34783b */ /* 0x000f2c0000004200 */
[----:B------:R4:W4:Y:S01]  /*17630*/  MUFU.EX2 R191, R187 ;  /* 0x000000bb00bf7308 */ /* 0x0009220000000800 */
[-C--:B---3--:R-:W-:Y:S01]  /*17640*/  HMMA.16816.F32 R84, R40, R48.reuse, R84 ;  /* 0x000000302854723c */ /* 0x088fe20000001854 */
[----:B-1----:R-:W-:Y:S07]  /*17650*/  LDSM.16.MT88.4 R56, [R233+0x1100] ;  /* 0x00110000e938783b */ /* 0x002fee0000004200 */
[C---:B------:R-:W-:Y:S01]  /*17660*/  HMMA.16816.F32 R88, R44.reuse, R48, R88 ;  /* 0x000000302c58723c */ /* 0x040fe20000001858 */
[----:B----4-:R-:W-:Y:S07]  /*17670*/  LDSM.16.MT88.4 R64, [R235+0x3100] ;  /* 0x00310000eb40783b */ /* 0x010fee0000004200 */
[-C--:B------:R-:W-:Y:S04]  /*17680*/  HMMA.16816.F32 R92, R44, R50.reuse, R92 ;  /* 0x000000322c5c723c */ /* 0x080fe8000000185c */
[----:B------:R-:W-:Y:S04]  /*17690*/  MOV R187, R219 ;  /* 0x000000db00bb7202 */ /* 0x000fe80000000f00 */
[C---:B------:R-:W-:Y:S01]  /*176a0*/  HMMA.16816.F32 R96, R40.reuse, R50, R96 ;  /* 0x000000322860723c */ /* 0x040fe20000001860 */
[----:B------:R-:W1:Y:S01]  /*176b0*/  LDSM.16.MT88.4 R48, [R232+0x2900] ;  /* 0x00290000e830783b */ /* 0x000e620000004200 */
[----:B------:R-:W3:Y:S06]  /*176c0*/  MUFU.EX2 R219, R61 ;  /* 0x0000003d00db7308 */ /* 0x000eec0000000800 */
        /* <DEDUP_REMOVED lines=30> */
[----:B------:R-:W-:Y:S02]  /*178b0*/  F2FP.PACK_AB R42, R229, R227 ;  /* 0x000000e3e52a723e */ /* 0x000fe400000000ff */
[----:B------:R-:W-:Y:S02]  /*178c0*/  F2FP.PACK_AB R43, R228, R226 ;  /* 0x000000e2e42b723e */ /* 0x000fe400000000ff */
[----:B---3--:R-:W-:Y:S05]  /*178d0*/  F2FP.PACK_AB R47, R219, R220 ;  /* 0x000000dcdb2f723e */ /* 0x008fea00000000ff */
        /* <DEDUP_REMOVED lines=9> */
[----:B------:R-:W-:Y:S03]  /*17970*/  LDSM.16.MT88.4 R56, [R233+0x3100] ;  /* 0x00310000e938783b */ /* 0x000fe60000004200 */
[----:B--2---:R-:W-:Y:S04]  /*17980*/  FFMA.FTZ R0, R0, R183, R210 ;  /* 0x000000b700007223 */ /* 0x004fe800000100d2 */
[-C--:B----4-:R-:W-:Y:S01]  /*17990*/  HMMA.16816.F32 R84, R40, R52.reuse, R84 ;  /* 0x000000342854723c */ /* 0x090fe20000001854 */
[----:B------:R-:W-:Y:S03]  /*179a0*/  MUFU.EX2 R210, R170 ;  /* 0x000000aa00d27308 */ /* 0x000fe60000000800 */
[----:B------:R-:W-:Y:S01]  /*179b0*/  MOV R183, R62 ;  /* 0x0000003e00b77202 */ /* 0x000fe20000000f00 */
[----:B------:R-:W-:Y:S02]  /*179c0*/  FFMA.FTZ R160, R160, R182, R211 ;  /* 0x000000b6a0a07223 */ /* 0x000fe400000100d3 */
[----:B------:R-:W-:Y:S01]  /*179d0*/  FFMA.FTZ R161, R161, R185, R213 ;  /* 0x000000b9a1a17223 */ /* 0x000fe200000100d5 */
[C---:B------:R-:W-:Y:S03]  /*179e0*/  HMMA.16816.F32 R88, R44.reuse, R52, R88 ;  /* 0x000000342c58723c */ /* 0x040fe60000001858 */
[----:B------:R-:W-:Y:S01]  /*179f0*/  MUFU.EX2 R211, R209 ;  /* 0x000000d100d37308 */ /* 0x000fe20000000800 */
[----:B------:R-:W-:Y:S01]  /*17a00*/  MOV R185, R63 ;  /* 0x0000003f00b97202 */ /* 0x000fe20000000f00 */
[----:B------:R-:W-:Y:S01]  /*17a10*/  FADD.FTZ R160, R214, R160 ;  /* 0x000000a0d6a07221 */ /* 0x000fe20000010000 */
[----:B------:R-:W2:Y:S01]  /*17a20*/  LDSM.16.MT88.4 R60, [R232+0x3100] ;  /* 0x00310000e83c783b */ /* 0x000ea20000004200 */
[----:B------:R-:W-:Y:S01]  /*17a30*/  FFMA.FTZ R162, R162, R184, R215 ;  /* 0x000000b8a2a27223 */ /* 0x000fe200000100d7 */
[-C--:B------:R-:W-:Y:S04]  /*17a40*/  HMMA.16816.F32 R92, R44, R54.reuse, R92 ;  /* 0x000000362c5c723c */ /* 0x080fe8000000185c */
[----:B------:R-:W-:Y:S01]  /*17a50*/  FADD.FTZ R162, R216, R162 ;  /* 0x000000a2d8a27221 */ /* 0x000fe20000010000 */
[----:B------:R-:W-:Y:S01]  /*17a60*/  MOV R184, R207 ;  /* 0x000000cf00b87202 */ /* 0x000fe20000000f00 */
[----:B------:R3:W-:Y:S01]  /*17a70*/  MUFU.EX2 R216, R188 ;  /* 0x000000bc00d87308 */ /* 0x0007e20000000800 */
[----:B------:R-:W-:Y:S01]  /*17a80*/  MOV R207, R218 ;  /* 0x000000da00cf7202 */ /* 0x000fe20000000f00 */
[C---:B------:R-:W-:Y:S01]  /*17a90*/  HMMA.16816.F32 R96, R40.reuse, R54, R96 ;  /* 0x000000362860723c */ /* 0x040fe20000001860 */
[----:B------:R-:W4:Y:S03]  /*17aa0*/  LDSM.16.MT88.4 R52, [R234+0x3100] ;  /* 0x00310000ea34783b */ /* 0x000f260000004200 */
[----:B------:R-:W-:Y:S02]  /*17ab0*/  FADD.FTZ R161, R217, R161 ;  /* 0x000000a1d9a17221 */ /* 0x000fe40000010000 */
[----:B------:R-:W-:Y:S02]  /*17ac0*/  FADD.FTZ R0, R212, R0 ;  /* 0x00000000d4007221 */ /* 0x000fe40000010000 */
[-C--:B-1----:R-:W-:Y:S01]  /*17ad0*/  HMMA.16816.F32 R100, R40, R48.reuse, R100 ;  /* 0x000000302864723c */ /* 0x082fe20000001864 */
[----:B------:R-:W-:Y:S03]  /*17ae0*/  MUFU.EX2 R214, R208 ;  /* 0x000000d000d67308 */ /* 0x000fe60000000800 */
[----:B------:R-:W-:Y:S04]  /*17af0*/  FADD.FTZ R0, R203, R0 ;  /* 0x00000000cb007221 */ /* 0x000fe80000010000 */
[C---:B------:R-:W-:Y:S03]  /*17b00*/  HMMA.16816.F32 R104, R44.reuse, R48, R104 ;  /* 0x000000302c68723c */ /* 0x040fe60000001868 */
[----:B------:R1:W-:Y:S01]  /*17b10*/  MUFU.EX2 R215, R189 ;  /* 0x000000bd00d77308 */ /* 0x0003e20000000800 */
[----:B---3--:R-:W-:Y:S04]  /*17b20*/  MOV R188, R183 ;  /* 0x000000b700bc7202 */ /* 0x008fe80000000f00 */
[-C--:B------:R-:W-:Y:S01]  /*17b30*/  HMMA.16816.F32 R108, R44, R50.reuse, R108 ;  /* 0x000000322c6c723c */ /* 0x080fe2000000186c */
[----:B------:R-:W3:Y:S04]  /*17b40*/  LDSM.16.MT88.4 R180, [R232+0x1900] ;  /* 0x00190000e8b4783b */ /* 0x000ee80000004200 */
[----:B------:R-:W-:Y:S03]  /*17b50*/  MUFU.EX2 R218, R204 ;  /* 0x000000cc00da7308 */ /* 0x000fe60000000800 */
[C---:B------:R-:W-:Y:S01]  /*17b60*/  HMMA.16816.F32 R112, R40.reuse, R50, R112 ;  /* 0x000000322870723c */ /* 0x040fe20000001870 */
[----:B------:R-:W3:Y:S06]  /*17b70*/  LDSM.16.MT88.4 R48, [R233+0x1900] ;  /* 0x00190000e930783b */ /* 0x000eec0000004200 */
[----:B------:R-:W-:Y:S01]  /*17b80*/  MUFU.EX2 R204, R172 ;  /* 0x000000ac00cc7308 */ /* 0x000fe20000000800 */
[-C--:B--2---:R-:W-:Y:S04]  /*17b90*/  HMMA.16816.F32 R116, R40, R60.reuse, R116 ;  /* 0x0000003c2874723c */ /* 0x084fe80000001874 */
[----:B-1----:R-:W-:Y:S04]  /*17ba0*/  MOV R189, R207 ;  /* 0x000000cf00bd7202 */ /* 0x002fe80000000f00 */
[C---:B------:R-:W-:Y:S01]  /*17bb0*/  HMMA.16816.F32 R120, R44.reuse, R60, R120 ;  /* 0x0000003c2c78723c */ /* 0x040fe20000001878 */
[----:B------:R-:W-:Y:S07]  /*17bc0*/  MUFU.EX2 R217, R205 ;  /* 0x000000cd00d97308 */ /* 0x000fee0000000800 */
[-C--:B------:R-:W-:Y:S03]  /*17bd0*/  HMMA.16816.F32 R124, R44, R62.reuse, R124 ;  /* 0x0000003e2c7c723c */ /* 0x080fe6000000187c */
[----:B------:R-:W-:Y:S05]  /*17be0*/  MUFU.EX2 R205, R166 ;  /* 0x000000a600cd7308 */ /* 0x000fea0000000800 */
[C---:B------:R-:W-:Y:S01]  /*17bf0*/  HMMA.16816.F32 R128, R40.reuse, R62, R128 ;  /* 0x0000003e2880723c */ /* 0x040fe20000001880 */
[----:B------:R-:W-:Y:S04]  /*17c00*/  LDSM.16.MT88.4 R60, [R235+0x3900] ;  /* 0x00390000eb3c783b */ /* 0x000fe80000004200 */
[----:B------:R1:W-:Y:S03]  /*17c10*/  MUFU.EX2 R166, R3 ;  /* 0x0000000300a67308 */ /* 0x0003e60000000800 */
[-C--:B------:R-:W-:Y:S07]  /*17c20*/  HMMA.16816.F32 R132, R40, R56.reuse, R132 ;  /* 0x000000382884723c */ /* 0x080fee0000001884 */
[----:B------:R-:W-:Y:S01]  /*17c30*/  MUFU.EX2 R213, R206 ;  /* 0x000000ce00d57308 */ /* 0x000fe20000000800 */
[C---:B------:R-:W-:Y:S08]  /*17c40*/  HMMA.16816.F32 R136, R44.reuse, R56, R136 ;  /* 0x000000382c88723c */ /* 0x040ff00000001888 */
[-C--:B------:R-:W-:Y:S01]  /*17c50*/  HMMA.16816.F32 R140, R44, R58.reuse, R140 ;  /* 0x0000003a2c8c723c */ /* 0x080fe2000000188c */
[----:B------:R-:W2:Y:S03]  /*17c60*/  MUFU.EX2 R212, R190 ;  /* 0x000000be00d47308 */ /* 0x000ea60000000800 */
[----:B-1----:R-:W-:Y:S01]  /*17c70*/  FADD.FTZ R3, R188, R161 ;  /* 0x000000a1bc037221 */ /* 0x002fe20000010000 */
[----:B------:R-:W-:Y:S03]  /*17c80*/  MOV R188, R174 ;  /* 0x000000ae00bc7202 */ /* 0x000fe60000000f00 */
[C---:B------:R-:W-:Y:S01]  /*17c90*/  HMMA.16816.F32 R144, R40.reuse, R58, R144 ;  /* 0x0000003a2890723c */ /* 0x040fe20000001890 */
[----:B------:R-:W1:Y:S02]  /*17ca0*/  LDSM.16.MT88.4 R56, [R235+0x1900] ;  /* 0x00190000eb38783b */ /* 0x000e640000004200 */
[----:B------:R3:W-:Y:S01]  /*17cb0*/  MUFU.EX2 R206, R176 ;  /* 0x000000b000ce7308 */ /* 0x0007e20000000800 */
[----:B------:R-:W-:Y:S04]  /*17cc0*/  MOV R161, R197 ;  /* 0x000000c500a17202 */ /* 0x000fe80000000f00 */
[-C--:B------:R-:W-:Y:S05]  /*17cd0*/  HMMA.16816.F32 R20, R40, R64.reuse, R20 ;  /* 0x000000402814723c */ /* 0x080fea0000001814 */
[----:B------:R-:W-:Y:S03]  /*17ce0*/  MUFU.EX2 R207, R169 ;  /* 0x000000a900cf7308 */ /* 0x000fe60000000800 */
[C---:B------:R-:W-:Y:S04]  /*17cf0*/  HMMA.16816.F32 R148, R44.reuse, R64, R148 ;  /* 0x000000402c94723c */ /* 0x040fe80000001894 */
[----:B--2---:R-:W-:Y:S02]  /*17d00*/  F2FP.PACK_AB R203, R211, R212 ;  /* 0x000000d4d3cb723e */ /* 0x004fe400000000ff */
[----:B------:R-:W-:Y:S01]  /*17d10*/  MOV R190, R199 ;  /* 0x000000c700be7202 */ /* 0x000fe20000000f00 */
[----:B------:R-:W-:Y:S01]  /*17d20*/  FADD.FTZ R64, R173, R0 ;  /* 0x00000000ad407221 */ /* 0x000fe20000010000 */
[-C--:B------:R-:W-:Y:S01]  /*17d30*/  HMMA.16816.F32 R152, R44, R66.reuse, R152 ;  /* 0x000000422c98723c */ /* 0x080fe20000001898 */
[----:B------:R-:W-:Y:S03]  /*17d40*/  MUFU.EX2 R209, R171 ;  /* 0x000000ab00d17308 */ /* 0x000fe60000000800 */
[----:B------:R-:W-:Y:S02]  /*17d50*/  F2FP.PACK_AB R199, R166, R204 ;  /* 0x000000cca6c7723e */ /* 0x000fe400000000ff */
[----:B---3--:R-:W-:Y:S02]  /*17d60*/  MOV R176, R185 ;  /* 0x000000b900b07202 */ /* 0x008fe40000000f00 */
[C---:B------:R-:W-:Y:S03]  /*17d70*/  HMMA.16816.F32 R156, R40.reuse, R66, R156 ;  /* 0x00000042289c723c */ /* 0x040fe6000000189c */
[----:B------:R-:W2:Y:S01]  /*17d80*/  MUFU.EX2 R208, R168 ;  /* 0x000000a800d07308 */ /* 0x000ea20000000800 */
[----:B------:R-:W-:Y:S02]  /*17d90*/  MOV R185, R187 ;  /* 0x000000bb00b97202 */ /* 0x000fe40000000f00 */
[----:B------:R-:W-:Y:S01]  /*17da0*/  MOV R187, R202 ;  /* 0x000000ca00bb7202 */ /* 0x000fe20000000f00 */
[----:B------:R-:W-:Y:S01]  /*17db0*/  FADD.FTZ R66, R167, R3 ;  /* 0x00000003a7427221 */ /* 0x000fe20000010000 */
[-C--:B----4-:R-:W-:Y:S04]  /*17dc0*/  HMMA.16816.F32 R24, R40, R52.reuse, R24 ;  /* 0x000000342818723c */ /* 0x090fe80000001818 */
[----:B------:R-:W-:Y:S02]  /*17dd0*/  F2FP.PACK_AB R202, R214, R213 ;  /* 0x000000d5d6ca723e */ /* 0x000fe400000000ff */
[----:B------:R-:W-:Y:S02]  /*17de0*/  MOV R0, R178 ;  /* 0x000000b200007202 */ /* 0x000fe40000000f00 */
[C---:B------:R-:W-:Y:S04]  /*17df0*/  HMMA.16816.F32 R32, R44.reuse, R52, R32 ;  /* 0x000000342c20723c */ /* 0x040fe80000001820 */
[----:B------:R-:W-:Y:S01]  /*17e00*/  MOV R3, R185 ;  /* 0x000000b900037202 */ /* 0x000fe20000000f00 */
[----:B------:R-:W-:Y:S02]  /*17e10*/  FADD.FTZ R0, R0, R66 ;  /* 0x0000004200007221 */ /* 0x000fe40000010000 */
[----:B------:R-:W-:Y:S01]  /*17e20*/  FADD.FTZ R52, R184, R160 ;  /* 0x000000a0b8347221 */ /* 0x000fe20000010000 */
[-C--:B------:R-:W-:Y:S01]  /*17e30*/  HMMA.16816.F32 R36, R44, R54.reuse, R36 ;  /* 0x000000362c24723c */ /* 0x080fe20000001824 */
[----:B------:R-:W3:Y:S03]  /*17e40*/  LDSM.16.MT88.4 R44, [R234+0x1900] ;  /* 0x00190000ea2c783b */ /* 0x000ee60000004200 */
[----:B------:R-:W-:Y:S01]  /*17e50*/  FADD.FTZ R65, R200, R52 ;  /* 0x00000034c8417221 */ /* 0x000fe20000010000 */
[----:B------:R-:W-:Y:S01]  /*17e60*/  F2FP.PACK_AB R200, R217, R218 ;  /* 0x000000dad9c8723e */ /* 0x000fe200000000ff */
[----:B------:R-:W-:Y:S01]  /*17e70*/  FADD.FTZ R53, R189, R162 ;  /* 0x000000a2bd357221 */ /* 0x000fe20000010000 */
[----:B------:R-:W-:Y:S01]  /*17e80*/  MOV R189, R175 ;  /* 0x000000af00bd7202 */ /* 0x000fe20000000f00 */
[----:B------:R-:W-:Y:S01]  /*17e90*/  HMMA.16816.F32 R28, R40, R54, R28 ;  /* 0x00000036281c723c */ /* 0x000fe2000000181c */
[----:B------:R-:W4:Y:S03]  /*17ea0*/  LDSM.16.MT88.4 R40, [R232+0x3900] ;  /* 0x00390000e828783b */ /* 0x000f260000004200 */
[----:B------:R-:W-:Y:S01]  /*17eb0*/  MOV R184, R186 ;  /* 0x000000ba00b87202 */ /* 0x000fe20000000f00 */
[----:B------:R-:W-:Y:S01]  /*17ec0*/  FADD.FTZ R67, R236, R53 ;  /* 0x00000035ec437221 */ /* 0x000fe20000010000 */
[----:B------:R-:W-:Y:S02]  /*17ed0*/  MOV R186, R201 ;  /* 0x000000c900ba7202 */ /* 0x000fe40000000f00 */
[----:B------:R-:W-:Y:S01]  /*17ee0*/  F2FP.PACK_AB R201, R215, R216 ;  /* 0x000000d8d7c9723e */ /* 0x000fe200000000ff */
[----:B------:R-:W1:Y:S03]  /*17ef0*/  LDSM.16.MT88.4 R52, [R233+0x3900] ;  /* 0x00390000e934783b */ /* 0x000e660000004200 */
[----:B--2---:R-:W-:Y:S01]  /*17f00*/  F2FP.PACK_AB R197, R207, R208 ;  /* 0x000000d0cfc5723e */ /* 0x004fe200000000ff */
[----:B------:R-:W-:Y:S01]  /*17f10*/  FADD.FTZ R3, R3, R67 ;  /* 0x0000004303037221 */ /* 0x000fe20000010000 */
[----:B------:R-:W-:Y:S01]  /*17f20*/  MOV R162, R198 ;  /* 0x000000c600a27202 */ /* 0x000fe20000000f00 */
[-C--:B------:R-:W-:Y:S02]  /*17f30*/  HMMA.16816.F32 R172, R200, R180.reuse, R4 ;  /* 0x000000b4c8ac723c */ /* 0x080fe40000001804 */
[----:B------:R2:W5:Y:S03]  /*17f40*/  LDL.LU R236, [R1+0x38] ;  /* 0x0000380001ec7983 */ /* 0x0005660000300800 */
[----:B------:R-:W-:Y:S01]  /*17f50*/  F2FP.PACK_AB R198, R205, R206 ;  /* 0x000000cecdc6723e */ /* 0x000fe200000000ff */
[----:B------:R2:W5:Y:S01]  /*17f60*/  LDL.LU R167, [R1+0x34] ;  /* 0x0000340001a77983 */ /* 0x0005620000300800 */
[----:B------:R-:W-:Y:S02]  /*17f70*/  MOV R160, R196 ;  /* 0x000000c400a07202 */ /* 0x000fe40000000f00 */
[----:B------:R-:W-:Y:S01]  /*17f80*/  F2FP.PACK_AB R196, R209, R210 ;  /* 0x000000d2d1c4723e */ /* 0x000fe200000000ff */
[----:B------:R-:W1:Y:S06]  /*17f90*/  LDSM.16.MT88.4 R4, [R234+0x3900] ;  /* 0x00390000ea04783b */ /* 0x000e6c0000004200 */
[C---:B------:R-:W-:Y:S07]  /*17fa0*/  HMMA.16816.F32 R168, R196.reuse, R180, R8 ;  /* 0x000000b4c4a8723c */ /* 0x040fee0000001808 */
[----:B------:R-:W-:Y:S02]  /*17fb0*/  MOV R11, R176 ;  /* 0x000000b0000b7202 */ /* 0x000fe40000000f00 */
[----:B------:R-:W-:Y:S03]  /*17fc0*/  MOV R9, R179 ;  /* 0x000000b300097202 */ /* 0x000fe60000000f00 */
[----:B------:R-:W-:Y:S02]  /*17fd0*/  MOV R8, R177 ;  /* 0x000000b100087202 */ /* 0x000fe40000000f00 */
[-C--:B------:R-:W-:Y:S03]  /*17fe0*/  HMMA.16816.F32 R176, R196, R182.reuse, R12 ;  /* 0x000000b6c4b0723c */ /* 0x080fe6000000180c */
[----:B------:R-:W-:Y:S01]  /*17ff0*/  MOV R10, R184 ;  /* 0x000000b8000a7202 */ /* 0x000fe20000000f00 */
[----:B------:R-:W-:Y:S02]  /*18000*/  FADD.FTZ R9, R9, R65 ;  /* 0x0000004109097221 */ /* 0x000fe40000010000 */
[----:B------:R-:W-:Y:S01]  /*18010*/  FADD.FTZ R8, R8, R64 ;  /* 0x0000004008087221 */ /* 0x000fe20000010000 */
[----:B------:R-:W-:Y:S01]  /*18020*/  MOV R14, R186 ;  /* 0x000000ba000e7202 */ /* 0x000fe20000000f00 */
        /* <DEDUP_REMOVED lines=78> */
[----:B------:R1:W-:Y:S04]  /*18510*/  STL [R1+0x20], R3 ;  /* 0x0000200301007387 */ /* 0x0003e80000100800 */
[----:B------:R3:W-:Y:S01]  /*18520*/  STL [R1+0x1c], R0 ;  /* 0x00001c0001007387 */ /* 0x0007e20000100800 */
[----:B-1----:R-:W-:Y:S02]  /*18530*/  MOV R3, R164 ;  /* 0x000000a400037202 */ /* 0x002fe40000000f00 */
[----:B---3--:R-:W-:Y:S01]  /*18540*/  MOV R0, R165 ;  /* 0x000000a500007202 */ /* 0x008fe20000000f00 */
[----:B--2--5:R-:W-:-:S05]  /*18550*/  @P0 BRA `(.L_x_3071) ;  /* 0xffffc72000000947 */ /* 0x024fca000383ffff */
.L_x_3070:
[----:B---3--:R-:W2:Y:S04]  /*18560*/  LDL.LU R6, [R1+0x28] ;  /* 0x0000280001067983 */ /* 0x008ea80000300800 */
        /* <DEDUP_REMOVED lines=10> */
[----:B----4-:R-:W3:Y:S01]  /*18610*/  SHFL.BFLY PT, R7, R8, 0x2, 0x1f ;  /* 0x0c401f0008077f89 */ /* 0x010ee200000e0000 */
[----:B-1----:R-:W-:-:S03]  /*18620*/  FADD.FTZ R11, R11, R6 ;  /* 0x000000060b0b7221 */ /* 0x002fc60000010000 */
[----:B------:R-:W1:Y:S01]  /*18630*/  SHFL.BFLY PT, R6, R5, 0x2, 0x1f ;  /* 0x0c401f0005067f89 */ /* 0x000e6200000e0000 */
[----:B--2---:R-:W-:-:S03]  /*18640*/  FADD.FTZ R9, R9, R4 ;  /* 0x0000000409097221 */ /* 0x004fc60000010000 */
[----:B------:R-:W2:Y:S01]  /*18650*/  SHFL.BFLY PT, R0, R11, 0x1, 0x1f ;  /* 0x0c201f000b007f89 */ /* 0x000ea200000e0000 */
[----:B---3--:R-:W-:-:S03]  /*18660*/  FADD.FTZ R7, R7, R8 ;  /* 0x0000000807077221 */ /* 0x008fc60000010000 */
[----:B------:R-:W3:Y:S04]  /*18670*/  SHFL.BFLY PT, R4, R9, 0x1, 0x1f ;  /* 0x0c201f0009047f89 */ /* 0x000ee800000e0000 */
[----:B------:R-:W4:Y:S01]  /*18680*/  SHFL.BFLY PT, R3, R7, 0x1, 0x1f ;  /* 0x0c201f0007037f89 */ /* 0x000f2200000e0000 */
[----:B-1----:R-:W-:Y:S02]  /*18690*/  FADD.FTZ R6, R6, R5 ;  /* 0x0000000506067221 */ /* 0x002fe40000010000 */
[----:B--2---:R-:W-:-:S03]  /*186a0*/  FADD.FTZ R11, R11, R0 ;  /* 0x000000000b0b7221 */ /* 0x004fc60000010000 */
[----:B------:R-:W1:Y:S01]  /*186b0*/  SHFL.BFLY PT, R5, R6, 0x1, 0x1f ;  /* 0x0c201f0006057f89 */ /* 0x000e6200000e0000 */
[----:B------:R-:W-:Y:S01]  /*186c0*/  MOV R0, RZ ;  /* 0x000000ff00007202 */ /* 0x000fe20000000f00 */
[----:B---3--:R-:W-:Y:S01]  /*186d0*/  FADD.FTZ R9, R9, R4 ;  /* 0x0000000409097221 */ /* 0x008fe20000010000 */
[----:B------:R-:W-:Y:S02]  /*186e0*/  FSETP.NE.FTZ.AND P3, PT, R11, RZ, PT ;  /* 0x000000ff0b00720b */ /* 0x000fe40003f75000 */
[----:B------:R-:W-:Y:S01]  /*186f0*/  MOV R4, RZ ;  /* 0x000000ff00047202 */ /* 0x000fe20000000f00 */
[----:B----4-:R-:W-:Y:S01]  /*18700*/  FADD.FTZ R7, R7, R3 ;  /* 0x0000000307077221 */ /* 0x010fe20000010000 */
[----:B------:R-:W-:Y:S02]  /*18710*/  FSETP.NE.FTZ.AND P2, PT, R9, RZ, PT ;  /* 0x000000ff0900720b */ /* 0x000fe40003f55000 */
[----:B------:R-:W-:Y:S02]  /*18720*/  MOV R3, RZ ;  /* 0x000000ff00037202 */ /* 0x000fe40000000f00 */
[----:B------:R-:W-:-:S05]  /*18730*/  FSETP.NE.FTZ.AND P1, PT, R7, RZ, PT ;  /* 0x000000ff0700720b */ /* 0x000fca0003f35000 */
[----:B------:R-:W2:Y:S01]  /*18740*/  @P3 MUFU.RCP R0, R11 ;  /* 0x0000000b00003308 */ /* 0x000ea20000001000 */
[----:B-1----:R-:W-:-:S07]  /*18750*/  FADD.FTZ R6, R5, R6 ;  /* 0x0000000605067221 */ /* 0x002fce0000010000 */
[----:B------:R-:W1:Y:S01]  /*18760*/  @P1 MUFU.RCP R3, R7 ;  /* 0x0000000700031308 */ /* 0x000e620000001000 */
[----:B------:R-:W-:Y:S01]  /*18770*/  FSETP.NE.FTZ.AND P0, PT, R6, RZ, PT ;  /* 0x000000ff0600720b */ /* 0x000fe20003f15000 */
[----:B--2---:R-:W-:-:S06]  /*18780*/  FMUL.FTZ R172, R0, R172 ;  /* 0x000000ac00ac7220 */ /* 0x004fcc0000410000 */
[----:B------:R-:W2:Y:S01]  /*18790*/  @P2 MUFU.RCP R4, R9 ;  /* 0x0000000900042308 */ /* 0x000ea20000001000 */
[C---:B------:R-:W-:Y:S02]  /*187a0*/  FMUL.FTZ R57, R0.reuse, R173 ;  /* 0x000000ad00397220 */ /* 0x040fe40000410000 */
[C---:B------:R-:W-:Y:S02]  /*187b0*/  FMUL.FTZ R180, R0.reuse, R180 ;  /* 0x000000b400b47220 */ /* 0x040fe40000410000 */
[C---:B------:R-:W-:Y:S02]  /*187c0*/  FMUL.FTZ R181, R0.reuse, R181 ;  /* 0x000000b500b57220 */ /* 0x040fe40000410000 */
[C---:B------:R-:W-:Y:S01]  /*187d0*/  FMUL.FTZ R68, R0.reuse, R68 ;  /* 0x0000004400447220 */ /* 0x040fe20000410000 */
[----:B------:R-:W-:Y:S01]  /*187e0*/  @P3 MUFU.LG2 R11, R11 ;  /* 0x0000000b000b3308 */ /* 0x000fe20000000c00 */
[C---:B------:R-:W-:Y:S01]  /*187f0*/  FMUL.FTZ R51, R0.reuse, R69 ;  /* 0x0000004500337220 */ /* 0x040fe20000410000 */
[----:B------:R-:W-:Y:S01]  /*18800*/  @P0 MOV R8, 0x3f317218 ;  /* 0x3f31721800080802 */ /* 0x000fe20000000f00 */
        /* <DEDUP_REMOVED lines=32> */
[----:B------:R-:W1:Y:S01]  /*18a10*/  @P0 MUFU.RCP R0, R6 ;  /* 0x0000000600000308 */ /* 0x000e620000001000 */
        /* <DEDUP_REMOVED lines=31> */
[----:B--2---:R-:W-:-:S02]  /*18c10*/  FMUL.FTZ R174, R4, R174 ;  /* 0x000000ae04ae7220 */ /* 0x004fc40000410000 */
        /* <DEDUP_REMOVED lines=32> */
[C---:B-1----:R-:W-:Y:S02]  /*18e20*/  FMUL.FTZ R170, R0.reuse, R170 ;  /* 0x000000aa00aa7220 */ /* 0x042fe40000410000 */
        /* <DEDUP_REMOVED lines=44> */
.L_x_3016:
        /* <DEDUP_REMOVED lines=198> */
.L_x_3075:
        /* <DEDUP_REMOVED lines=157> */
.L_x_3077:
[----:B--234-:R-:W-:Y:S05]  /*1a720*/  BSYNC B0 ;  /* 0x0000000000007941 */ /* 0x01cfea0003800000 */
.L_x_3076:
        /* <DEDUP_REMOVED lines=16> */
.L_x_3079:
[----:B------:R-:W-:Y:S05]  /*1a830*/  BSYNC B0 ;  /* 0x0000000000007941 */ /* 0x000fea0003800000 */
.L_x_3078:
        /* <DEDUP_REMOVED lines=16> */
.L_x_3081:
[----:B------:R-:W-:Y:S05]  /*1a940*/  BSYNC B0 ;  /* 0x0000000000007941 */ /* 0x000fea0003800000 */
.L_x_3080:
        /* <DEDUP_REMOVED lines=16> */
.L_x_3083:
[----:B------:R-:W-:Y:S05]  /*1aa50*/  BSYNC B0 ;  /* 0x0000000000007941 */ /* 0x000fea0003800000 */
.L_x_3082:
        /* <DEDUP_REMOVED lines=16> */
.L_x_3085:
[----:B------:R-:W-:Y:S05]  /*1ab60*/  BSYNC B0 ;  /* 0x0000000000007941 */ /* 0x000fea0003800000 */
.L_x_3084:
        /* <DEDUP_REMOVED lines=16> */
.L_x_3087:
[----:B------:R-:W-:Y:S05]  /*1ac70*/  BSYNC B0 ;  /* 0x0000000000007941 */ /* 0x000fea0003800000 */
.L_x_3086:
        /* <DEDUP_REMOVED lines=16> */
.L_x_3089:
[----:B------:R-:W-:Y:S05]  /*1ad80*/  BSYNC B0 ;  /* 0x0000000000007941 */ /* 0x000fea0003800000 */
.L_x_3088:
        /* <DEDUP_REMOVED lines=17> */
.L_x_3074:
        /* <DEDUP_REMOVED lines=31> */
.L_x_3090:
        /* <DEDUP_REMOVED lines=43> */
.L_x_3092:
[----:B------:R-:W-:Y:S05]  /*1b340*/  BSYNC B0 ;  /* 0x0000000000007941 */ /* 0x000fea0003800000 */
.L_x_3091:
        /* <DEDUP_REMOVED lines=63> */
.L_x_3094:
[----:B------:R-:W-:Y:S05]  /*1b740*/  BSYNC B0 ;  /* 0x0000000000007941 */ /* 0x000fea0003800000 */
.L_x_3093:
        /* <DEDUP_REMOVED lines=15> */
.L_x_3096:
[----:B------:R-:W-:Y:S05]  /*1b840*/  BSYNC B0 ;  /* 0x0000000000007941 */ /* 0x000fea0003800000 */
.L_x_3095:
        /* <DEDUP_REMOVED lines=15> */
.L_x_3098:
[----:B------:R-:W-:Y:S05]  /*1b940*/  BSYNC B0 ;  /* 0x0000000000007941 */ /* 0x000fea0003800000 */
.L_x_3097:
        /* <DEDUP_REMOVED lines=15> */
.L_x_3100:
[----:B------:R-:W-:Y:S05]  /*1ba40*/  BSYNC B0 ;  /* 0x0000000000007941 */ /* 0x000fea0003800000 */
.L_x_3099:
        /* <DEDUP_REMOVED lines=15> */
.L_x_3102:
[----:B------:R-:W-:Y:S05]  /*1bb40*/  BSYNC B0 ;  /* 0x0000000000007941 */ /* 0x000fea0003800000 */
.L_x_3101:
        /* <DEDUP_REMOVED lines=15> */
.L_x_3104:
[----:B------:R-:W-:Y:S05]  /*1bc40*/  BSYNC B0 ;  /* 0x0000000000007941 */ /* 0x000fea0003800000 */
.L_x_3103:
        /* <DEDUP_REMOVED lines=15> */
.L_x_3106:
[----:B------:R-:W-:Y:S05]  /*1bd40*/  BSYNC B0 ;  /* 0x0000000000007941 */ /* 0x000fea0003800000 */
.L_x_3105:
        /* <DEDUP_REMOVED lines=16> */
.L_x_3107:
        /* <DEDUP_REMOVED lines=11> */
.L_x_4371:


//--------------------- .text._ZN7cutlass13device_kernelIN5flash19enable_sm80_to_sm89INS1_16FlashAttnFwdSm80INS1_25CollectiveMainloopFwdSm80ILi4ELi1ELb0EN4cute5tupleIJNS5_1CILi128EEENS7_ILi48EEES8_EEELi128ENS_6half_tEfNS_4arch4Sm80ELb0ELb1ELb0ELb0ELb1ELb0ELb1ELb0EEENS1_21CollectiveEpilogueFwdINS6_IJS8_S8_S9_EEENS6_IJNS7_ILi1EEESH_SH_EEESB_SD_Li128ELb0ELb1ELb0ELb0EEENS1_19SingleTileSchedulerILb0ELb0ELb1ELi128EEEEEEEEEvNT_6ParamsE --------------------------
	.section	.text._ZN7cutlass13device_kernelIN5flash19enable_sm80_to_sm89INS1_16FlashAttnFwdSm80INS1_25CollectiveMainloopFwdSm80ILi4ELi1ELb0EN4cute5tupleIJNS5_1CILi128EEENS7_ILi48EEES8_EEELi128ENS_6half_tEfNS_4arch4Sm80ELb0ELb1ELb0ELb0ELb1ELb0ELb1ELb0EEENS1_21CollectiveEpilogueFwdINS6_IJS8_S8_S9_EEENS6_IJNS7_ILi1EEESH_SH_EEESB_SD_Li128ELb0ELb1ELb0ELb0EEENS1_19SingleTileSchedulerILb0ELb0ELb1ELi128EEEEEEEEEvNT_6ParamsE,"ax",@progbits
	.sectioninfo	@"SHI_REGISTERS=255"
	.align	128
.text._ZN7cutlass13device_kernelIN5flash19enable_sm80_to_sm89INS1_16FlashAttnFwdSm80INS1_25CollectiveMainloopFwdSm80ILi4ELi1ELb0EN4cute5tupleIJNS5_1CILi128EEENS7_ILi48EEES8_EEELi128ENS_6half_tEfNS_4arch4Sm80ELb0ELb1ELb0ELb0ELb1ELb0ELb1ELb0EEENS1_21CollectiveEpilogueFwdINS6_IJS8_S8_S9_EEENS6_IJNS7_ILi1EEESH_SH_EEESB_SD_Li128ELb0ELb1ELb0ELb0EEENS1_19SingleTileSchedulerILb0ELb0ELb1ELi128EEEEEEEEEvNT_6ParamsE:
        .type           _ZN7cutlass13device_kernelIN5flash19enable_sm80_to_sm89INS1_16FlashAttnFwdSm80INS1_25CollectiveMainloopFwdSm80ILi4ELi1ELb0EN4cute5tupleIJNS5_1CILi128EEENS7_ILi48EEES8_EEELi128ENS_6half_tEfNS_4arch4Sm80ELb0ELb1ELb0ELb0ELb1ELb0ELb1ELb0EEENS1_21CollectiveEpilogueFwdINS6_IJS8_S8_S9_EEENS6_IJNS7_ILi1EEESH_SH_EEESB_SD_Li128ELb0ELb1ELb0ELb0EEENS1_19SingleTileSchedulerILb0ELb0ELb1ELi128EEEEEEEEEvNT_6ParamsE,@function
        .size           _ZN7cutlass13device_kernelIN5flash19enable_sm80_to_sm89INS1_16FlashAttnFwdSm80INS1_25CollectiveMainloopFwdSm80ILi4ELi1ELb0EN4cute5tupleIJNS5_1CILi128EEENS7_ILi48EEES8_EEELi128ENS_6half_tEfNS_4arch4Sm80ELb0ELb1ELb0ELb0ELb1ELb0ELb1ELb0EEENS1_21CollectiveEpilogueFwdINS6_IJS8_S8_S9_EEENS6_IJNS7_ILi1EEESH_SH_EEESB_SD_Li128ELb0ELb1ELb0ELb0EEENS1_19SingleTileSchedulerILb0ELb0ELb1ELi128EEEEEEEEEvNT_6ParamsE,(.L_x_4372 - _ZN7cutlass13device_kernelIN5flash19enable_sm80_to_sm89INS1_16FlashAttnFwdSm80INS1_25CollectiveMainloopFwdSm80ILi4ELi1ELb0EN4cute5tupleIJNS5_1CILi128EEENS7_ILi48EEES8_EEELi128ENS_6half_tEfNS_4arch4Sm80ELb0ELb1ELb0ELb0ELb1ELb0ELb1ELb0EEENS1_21CollectiveEpilogueFwdINS6_IJS8_S8_S9_EEENS6_IJNS7_ILi1EEESH_SH_EEESB_SD_Li128ELb0ELb1ELb0ELb0EEENS1_19SingleTileSchedulerILb0ELb0ELb1ELi128EEEEEEEEEvNT_6ParamsE)
        .other          _ZN7cutlass13device_kernelIN5flash19enable_sm80_to_sm89INS1_16FlashAttnFwdSm80INS1_25CollectiveMainloopFwdSm80ILi4ELi1ELb0EN4cute5tupleIJNS5_1CILi128EEENS7_ILi48EEES8_EEELi128ENS_6half_tEfNS_4arch4Sm80ELb0ELb1ELb0ELb0ELb1ELb0ELb1ELb0EEENS1_21CollectiveEpilogueFwdINS6_IJS8_S8_S9_EEENS6_IJNS7_ILi1EEESH_SH_EEESB_SD_Li128ELb0ELb1ELb0ELb0EEENS1_19SingleTileSchedulerILb0ELb0ELb1ELi128EEEEEEEEEvNT_6ParamsE,@"STO_CUDA_ENTRY STV_DEFAULT"
_ZN7cutlass13device_kernelIN5flash19enable_sm80_to_sm89INS1_16FlashAttnFwdSm80INS1_25CollectiveMainloopFwdSm80ILi4ELi1ELb0EN4cute5tupleIJNS5_1CILi128EEENS7_ILi48EEES8_EEELi128ENS_6half_tEfNS_4arch4Sm80ELb0ELb1ELb0ELb0ELb1ELb0ELb1ELb0EEENS1_21CollectiveEpilogueFwdINS6_IJS8_S8_S9_EEENS6_IJNS7_ILi1EEESH_SH_EEESB_SD_Li128ELb0ELb1ELb0ELb0EEENS1_19SingleTileSchedulerILb0ELb0ELb1ELi128EEEEEEEEEvNT_6ParamsE:
        /* <DEDUP_REMOVED lines=56> */
.L_x_3109:
[----:B------:R-:W-:Y:S02]  /*0380*/  ULDC UR4, c[0x0][0x32c] ;  /* 0x0000cb0000047ab9 */ /* 0x000fe40000000800 */
[----:B------:R-:W-:-:S03]  /*0390*/  UISETP.NE.AND UP0, UPT, UR14, UR4, UPT ;  /* 0x000000040e00728c */ /* 0x000fc6000bf05270 */
[----:B------:R-:W-:Y:S02]  /*03a0*/  ULDC.64 UR4, c[0x0][0x330] ;  /* 0x0000cc0000047ab9 */ /* 0x000fe40000000a00 */
[----:B------:R-:W-:-:S06]  /*03b0*/  UIMAD.WIDE.U32 UR16, UR15, UR4, URZ ;  /* 0x000000040f1072a5 */ /* 0x000fcc000f8e003f */
[----:B------:R-:W-:Y:S02]  /*03c0*/  @UP0 USHF.R.U32.HI UR15, URZ, UR5, UR17 ;  /* 0x000000053f0f0299 */ /* 0x000fe40008011611 */
.L_x_3110:
[----:B------:R-:W-:Y:S02]  /*03d0*/  ULDC UR4, c[0x0][0x32c] ;  /* 0x0000cb0000047ab9 */ /* 0x000fe40000000800 */
[----:B------:R-:W-:-:S04]  /*03e0*/  UIMAD UR4, UR15, UR4, UR4 ;  /* 0x000000040f0472a4 */ /* 0x000fc8000f8e0204 */
[----:B------:R-:W-:-:S04]  /*03f0*/  UISETP.LT.AND UP0, UPT, UR7, UR4, UPT ;  /* 0x000000040700728c */ /* 0x000fc8000bf01270 */
[----:B------:R-:W-:Y:S02]  /*0400*/  USEL UR7, UR7, UR4, UP0 ;  /* 0x0000000407077287 */ /* 0x000fe40008000000 */
.L_x_3108:
        /* <DEDUP_REMOVED lines=38> */
.L_x_3112:
[----:B------:R-:W-:Y:S02]  /*0670*/  ULDC UR4, c[0x0][0x32c] ;  /* 0x0000cb0000047ab9 */ /* 0x000fe40000000800 */
[----:B------:R-:W-:-:S03]  /*0680*/  UISETP.NE.AND UP0, UPT, UR4, 0x1, UPT ;  /* 0x000000010400788c */ /* 0x000fc6000bf05270 */
[----:B------:R-:W-:Y:S02]  /*0690*/  ULDC.64 UR4, c[0x0][0x330] ;  /* 0x0000cc0000047ab9 */ /* 0x000fe40000000a00 */
[----:B------:R-:W-:-:S07]  /*06a0*/  UIMAD.WIDE.U32 UR16, UR14, UR4, URZ ;  /* 0x000000040e1072a5 */ /* 0x000fce000f8e003f */
[----:B------:R-:W-:Y:S02]  /*06b0*/  @UP0 UMOV UR15, UR17 ;  /* 0x00000011000f0c82 */ /* 0x000fe40008000000 */
[----:B------:R-:W-:Y:S02]  /*06c0*/  @UP0 USHF.R.U32.HI UR14, URZ, UR5, UR15 ;  /* 0x000000053f0e0299 */ /* 0x000fe4000801160f */
.L_x_3113:
[----:B------:R-:W-:Y:S02]  /*06d0*/  ULDC UR4, c[0x0][0x32c] ;  /* 0x0000cb0000047ab9 */ /* 0x000fe40000000800 */
[----:B------:R-:W-:-:S04]  /*06e0*/  UIMAD UR4, UR14, UR4, URZ ;  /* 0x000000040e0472a4 */ /* 0x000fc8000f8e023f */
[----:B------:R-:W-:-:S04]  /*06f0*/  UISETP.LT.AND UP0, UPT, UR7, UR4, UPT ;  /* 0x000000040700728c */ /* 0x000fc8000bf01270 */
[----:B------:R-:W-:-:S04]  /*0700*/  USEL UR7, UR7, UR4, !UP0 ;  /* 0x0000000407077287 */ /* 0x000fc8000c000000 */
.L_x_3111:
        /* <DEDUP_REMOVED lines=159> */
[----:B------:R-:W-:Y:S01]  /*1100*/  STL [R1], R128 ;  /* 0x0000008001007387 */ /* 0x000fe20000100800 */
        /* <DEDUP_REMOVED lines=135> */
[----:B------:R-:W-:Y:S01]  /*1980*/  IMAD.IADD R22, R12, 0x1, -R15 ;  /* 0x000000010c167824 */ /* 0x000fe200078e0a0f */
[----:B------:R-:W-:Y:S01]  /*1990*/  IADD3 R244, R245, 0x2080, RZ ;  /* 0x00002080f5f47810 */ /* 0x000fe20007ffe0ff */
        /* <DEDUP_REMOVED lines=145> */
[----:B------:R-:W-:Y:S02]  /*22b0*/  IMAD.IADD R229, R0, 0x1, R235 ;  /* 0x0000000100e57824 */ /* 0x000fe400078e02eb */
        /* <DEDUP_REMOVED lines=96> */
[----:B------:R-:W-:Y:S08]  /*28c0*/  HMMA.16816.F32 R76, R16, R42, R76 ;  /* 0x0000002a104c723c */ /* 0x000ff0000000184c */
[C---:B---3--:R-:W-:Y:S08]  /*28d0*/  HMMA.16816.F32 R48, R12.reuse, R40, R96 ;  /* 0x000000280c30723c */ /* 0x048ff00000001860 */
[----:B------:R-:W-:Y:S08]  /*28e0*/  HMMA.16816.F32 R44, R12, R42, R92 ;  /* 0x0000002a0c2c723c */ /* 0x000ff0000000185c */
[C---:B----4-:R-:W-:Y:S08]  /*28f0*/  HMMA.16816.F32 R72, R16.reuse, R36, R108 ;  /* 0x000000241048723c */ /* 0x050ff0000000186c */
[----:B------:R-:W-:Y:S08]  /*2900*/  HMMA.16816.F32 R68, R16, R38, R104 ;  /* 0x000000261044723c */ /* 0x000ff00000001868 */
[----:B------:R-:W-:Y:S08]  /*2910*/  HMMA.16816.F32 R40, R12, R36, R88 ;  /* 0x000000240c28723c */ /* 0x000ff00000001858 */
[C---:B------:R-:W-:Y:S08]  /*2920*/  HMMA.16816.F32 R64, R16.reuse, R32, R100 ;  /* 0x000000201040723c */ /* 0x040ff00000001864 */
[----:B------:R-:W-:Y:S08]  /*2930*/  HMMA.16816.F32 R52, R16, R34, R52 ;  /* 0x000000221034723c */ /* 0x000ff00000001834 */
[C---:B------:R-:W-:Y:S08]  /*2940*/  HMMA.16816.F32 R36, R12.reuse, R38, R84 ;  /* 0x000000260c24723c */ /* 0x040ff00000001854 */
[C---:B------:R-:W-:Y:S08]  /*2950*/  HMMA.16816.F32 R16, R12.reuse, R32, R60 ;  /* 0x000000200c10723c */ /* 0x040ff0000000183c */
[----:B------:R-:W-:Y:S08]  /*2960*/  HMMA.16816.F32 R12, R12, R34, R56 ;  /* 0x000000220c0c723c */ /* 0x000ff00000001838 */
[C---:B-----5:R-:W-:Y:S08]  /*2970*/  HMMA.16816.F32 R32, R4.reuse, R24, R72 ;  /* 0x000000180420723c */ /* 0x060ff00000001848 */
[----:B------:R-:W-:Y:S08]  /*2980*/  HMMA.16816.F32 R84, R4, R26, R68 ;  /* 0x0000001a0454723c */ /* 0x000ff00000001844 */
[C---:B-1----:R-:W-:Y:S08]  /*2990*/  HMMA.16816.F32 R40, R8.reuse, R24, R40 ;  /* 0x000000180828723c */ /* 0x042ff00000001828 */
[----:B------:R-:W-:Y:S08]  /*29a0*/  HMMA.16816.F32 R36, R8, R26, R36 ;  /* 0x0000001a0824723c */ /* 0x000ff00000001824 */
[C---:B------:R-:W-:Y:S08]  /*29b0*/  HMMA.16816.F32 R92, R4.reuse, R20, R64 ;  /* 0x00000014045c723c */ /* 0x040ff00000001840 */
[----:B------:R-:W-:Y:S08]  /*29c0*/  HMMA.16816.F32 R96, R4, R22, R52 ;  /* 0x000000160460723c */ /* 0x000ff00000001834 */
[----:B------:R-:W-:Y:S08]  /*29d0*/  HMMA.16816.F32 R24, R8, R20, R16 ;  /* 0x000000140818723c */ /* 0x000ff00000001810 */
[C---:B------:R-:W-:Y:S08]  /*29e0*/  HMMA.16816.F32 R80, R4.reuse, R28, R80 ;  /* 0x0000001c0450723c */ /* 0x040ff00000001850 */
[----:B------:R-:W-:Y:S08]  /*29f0*/  HMMA.16816.F32 R76, R4, R30, R76 ;  /* 0x0000001e044c723c */ /* 0x000ff0000000184c */
        /* <DEDUP_REMOVED lines=21> */
[----:B------:R-:W-:-:S04]  /*2b50*/  IMAD R243, R0, c[0x0][0x2b8], R4 ;  /* 0x0000ae0000f37a24 */ /* 0x000fc800078e0204 */
[----:B------:R-:W-:Y:S01]  /*2b60*/  IMAD.WIDE.U32 R4, R243, c[0x0][0x1e0], RZ ;  /* 0x00007800f3047a25 */ /* 0x000fe200078e00ff */
[----:B------:R-:W-:-:S05]  /*2b70*/  SHF.R.S32.HI R0, RZ, 0x1f, R243 ;  /* 0x0000001fff007819 */ /* 0x000fca00000114f3 */
[----:B------:R-:W-:-:S04]  /*2b80*/  IMAD R0, R0, c[0x0][0x1e0], RZ ;  /* 0x0000780000007a24 */ /* 0x000fc800078e02ff */
[----:B------:R-:W-:-:S04]  /*2b90*/  IMAD R0, R243, c[0x0][0x1e4], R0 ;  /* 0x00007900f3007a24 */ /* 0x000fc800078e0200 */
        /* <DEDUP_REMOVED lines=20> */
[-C--:B------:R-:W-:Y:S02]  /*2ce0*/  IADD3 R16, P1, P0, R4, R6.reuse, R15 ;  /* 0x0000000604107210 */ /* 0x080fe4000783e00f */
[----:B------:R-:W-:Y:S02]  /*2cf0*/  LOP3.LUT R4, R8, 0xf, RZ, 0xc0, !PT ;  /* 0x0000000f08047812 */ /* 0x000fe400078ec0ff */
[----:B------:R-:W-:Y:S02]  /*2d00*/  IADD3.X R17, RZ, R7, R0, P1, P0 ;  /* 0x00000007ff117210 */ /* 0x000fe40000fe0400 */
[----:B------:R-:W-:-:S02]  /*2d10*/  IADD3 R8, P1, P0, R4, R6, R5 ;  /* 0x0000000604087210 */ /* 0x000fc4000783e005 */
[----:B------:R-:W-:-:S04]  /*2d20*/  SHF.L.U64.HI R4, R126, 0x1, R127 ;  /* 0x000000017e047819 */ /* 0x000fc8000001027f */
[----:B------:R-:W-:Y:S02]  /*2d30*/  IADD3.X R9, RZ, R7, R4, P1, P0 ;  /* 0x00000007ff097210 */ /* 0x000fe40000fe0404 */
[----:B------:R-:W-:Y:S02]  /*2d40*/  IADD3 R12, P1, R10, R5, RZ ;  /* 0x000000050a0c7210 */ /* 0x000fe40007f3e0ff */
[----:B---3--:R-:W-:Y:S01]  /*2d50*/  IADD3 R10, P0, R11, R15, RZ ;  /* 0x0000000f0b0a7210 */ /* 0x008fe20007f1e0ff */
[----:B----4-:R-:W-:Y:S01]  /*2d60*/  IMAD.X R15, R13, 0x1, R0, P2 ;  /* 0x000000010d0f7824 */ /* 0x010fe200010e0600 */
[----:B------:R-:W-:Y:S01]  /*2d70*/  IADD3 R6, P2, R11, R5, RZ ;  /* 0x000000050b067210 */ /* 0x000fe20007f5e0ff */
[----:B------:R-:W-:Y:S01]  /*2d80*/  IMAD.X R13, R13, 0x1, R4, P1 ;  /* 0x000000010d0d7824 */ /* 0x000fe200008e0604 */
        /* <DEDUP_REMOVED lines=10> */
.L_x_3115:
[----:B------:R-:W-:Y:S01]  /*2e30*/  LOP3.LUT R0, R123, 0xffffffe0, RZ, 0xc0, !PT ;  /* 0xffffffe07b007812 */ /* 0x000fe200078ec0ff */
[----:B------:R-:W-:Y:S01]  /*2e40*/  UISETP.NE.AND UP1, UPT, UR13, URZ, UPT ;  /* 0x0000003f0d00728c */ /* 0x000fe2000bf25270 */
[----:B------:R-:W-:Y:S01]  /*2e50*/  LEA.HI R5, R124, R129, RZ, 0x2 ;  /* 0x000000817c057211 */ /* 0x000fe200078f10ff */
[----:B------:R-:W-:Y:S01]  /*2e60*/  UISETP.NE.AND UP0, UPT, UR12, URZ, UPT ;  /* 0x0000003f0c00728c */ /* 0x000fe2000bf05270 */
[----:B------:R-:W-:Y:S01]  /*2e70*/  SHF.R.S32.HI R4, RZ, 0x1f, R122 ;  /* 0x0000001fff047819 */ /* 0x000fe2000001147a */
[----:B------:R-:W-:Y:S01]  /*2e80*/  IMAD.IADD R0, R129, 0x1, -R0 ;  /* 0x0000000181007824 */ /* 0x000fe200078e0a00 */
[----:B------:R-:W-:Y:S01]  /*2e90*/  LOP3.LUT R5, R5, 0xfffffffc, RZ, 0xc0, !PT ;  /* 0xfffffffc05057812 */ /* 0x000fe200078ec0ff */
[----:B------:R-:W-:Y:S01]  /*2ea0*/  ULDC UR19, c[0x0][0x324] ;  /* 0x0000c90000137ab9 */ /* 0x000fe20000000800 */
[----:B------:R-:W-:Y:S01]  /*2eb0*/  LEA.HI R4, R4, R122, RZ, 0x2 ;  /* 0x0000007a04047211 */ /* 0x000fe200078f10ff */
[----:B------:R-:W-:Y:S01]  /*2ec0*/  ULDC UR4, c[0x0][0x1d0] ;  /* 0x0000740000047ab9 */ /* 0x000fe20000000800 */
[----:B-1----:R-:W-:Y:S01]  /*2ed0*/  SHF.R.S32.HI R6, RZ, 0x1f, R0 ;  /* 0x0000001fff067819 */ /* 0x002fe20000011400 */
[----:B------:R-:W-:Y:S01]  /*2ee0*/  IMAD.IADD R5, R129, 0x1, -R5 ;  /* 0x0000000181057824 */ /* 0x000fe200078e0a05 */
[----:B------:R-:W-:Y:S01]  /*2ef0*/  LOP3.LUT R7, R4, 0xffffffc, RZ, 0xc0, !PT ;  /* 0x0ffffffc04077812 */ /* 0x000fe200078ec0ff */
[----:B------:R-:W-:Y:S01]  /*2f00*/  ULOP3.LUT UR19, URZ, UR19, URZ, 0x33, !UPT ;  /* 0x000000133f137292 */ /* 0x000fe2000f8e333f */
[----:B------:R-:W-:Y:S01]  /*2f10*/  LEA.HI R6, R6, R0, RZ, 0x2 ;  /* 0x0000000006067211 */ /* 0x000fe200078f10ff */
[----:B------:R-:W-:Y:S01]  /*2f20*/  UIMAD UR4, UR22, UR4, UR31 ;  /* 0x00000004160472a4 */ /* 0x000fe2000f8e021f */
[----:B------:R-:W-:Y:S01]  /*2f30*/  LEA.HI R4, R5, R5, RZ, 0x1 ;  /* 0x0000000505047211 */ /* 0x000fe200078f08ff */
[----:B------:R-:W-:Y:S01]  /*2f40*/  IMAD.IADD R8, R122, 0x1, -R7 ;  /* 0x000000017a087824 */ /* 0x000fe200078e0a07 */
[----:B------:R-:W-:Y:S01]  /*2f50*/  LEA.HI.SX32 R7, R6, UR27, 0x1e ;  /* 0x0000001b06077c11 */ /* 0x000fe2000f8ff2ff */
[----:B------:R-:W0:Y:S01]  /*2f60*/  LDGDEPBAR ;  /* 0x00000000000079af */ /* 0x000e220000000000 */
[----:B------:R-:W-:Y:S01]  /*2f70*/  PLOP3.LUT P1, PT, PT, PT, UP1, 0x80, 0x0 ;  /* 0x000000000000781c */ /* 0x000fe20003f2f018 */
[C---:B------:R-:W-:Y:S01]  /*2f80*/  IMAD.SHL.U32 R9, R4.reuse, 0x20, RZ ;  /* 0x0000002004097824 */ /* 0x040fe200078e00ff */
[----:B------:R-:W-:Y:S01]  /*2f90*/  LOP3.LUT R4, R4, 0x1ffffffe, RZ, 0xc0, !PT ;  /* 0x1ffffffe04047812 */ /* 0x000fe200078ec0ff */
[----:B------:R-:W-:Y:S01]  /*2fa0*/  IMAD R8, R8, 0x10, R7 ;  /* 0x0000001008087824 */ /* 0x000fe200078e0207 */
[----:B------:R-:W-:-:S02]  /*2fb0*/  PLOP3.LUT P0, PT, PT, PT, UP1, 0x80, 0x0 ;  /* 0x000000000000781c */ /* 0x000fc40003f0f018 */
[----:B------:R-:W-:Y:S01]  /*2fc0*/  LOP3.LUT R7, R9, 0xffffffc0, RZ, 0xc0, !PT ;  /* 0xffffffc009077812 */ /* 0x000fe200078ec0ff */
[----:B------:R-:W-:-:S04]  /*2fd0*/  IMAD.IADD R5, R5, 0x1, -R4 ;  /* 0x0000000105057824 */ /* 0x000fc800078e0a04 */
[----:B------:R-:W-:-:S04]  /*2fe0*/  IMAD.IADD R4, R7, 0x1, R8 ;  /* 0x0000000107047824 */ /* 0x000fc800078e0208 */
[----:B------:R-:W-:-:S04]  /*2ff0*/  IMAD R10, R5, 0x8, R4 ;  /* 0x00000008050a7824 */ /* 0x000fc800078e0204 */
[----:B------:R-:W-:Y:S01]  /*3000*/  @P1 IMAD.HI.U32 R4, R10, c[0x0][0x2c8], RZ ;  /* 0x0000b2000a041a27 */ /* 0x000fe200078e00ff */
[----:B------:R1:W-:Y:S03]  /*3010*/  STL [R1+0x1c], R10 ;  /* 0x00001c0a01007387 */ /* 0x0003e60000100800 */
[----:B------:R-:W-:Y:S01]  /*3020*/  IMAD.MOV.U32 R9, RZ, RZ, R10 ;  /* 0x000000ffff097224 */ /* 0x000fe200078e000a */
[----:B------:R-:W-:Y:S02]  /*3030*/  @P0 SHF.R.U32.HI R9, RZ, c[0x0][0x2cc], R4 ;  /* 0x0000b300ff090a19 */ /* 0x000fe40000011604 */
[----:B------:R-:W-:Y:S02]  /*3040*/  LOP3.LUT R4, R6, 0x7ffffffc, RZ, 0xc0, !PT ;  /* 0x7ffffffc06047812 */ /* 0x000fe400078ec0ff */
[----:B------:R-:W-:Y:S01]  /*3050*/  PLOP3.LUT P0, PT, PT, PT, UP0, 0x40, 0x0 ;  /* 0x000000000000781c */ /* 0x000fe20003f0e808 */
[----:B------:R-:W2:Y:S02]  /*3060*/  SHFL.IDX PT, R6, R9, RZ, 0x1c1f ;  /* 0x001c1fff09067589 */ /* 0x000ea400000e0000 */
[----:B------:R-:W-:-:S02]  /*3070*/  IMAD.IADD R4, R0, 0x1, -R4 ;  /* 0x0000000100047824 */ /* 0x000fc400078e0a04 */
[----:B------:R-:W-:Y:S02]  /*3080*/  IMAD.U32 R0, RZ, RZ, UR28 ;  /* 0x0000001cff007e24 */ /* 0x000fe4000f8e00ff */
[----:B------:R-:W-:-:S05]  /*3090*/  IMAD.SHL.U32 R7, R4, 0x2, RZ ;  /* 0x0000000204077824 */ /* 0x000fca00078e00ff */
[----:B------:R3:W-:Y:S01]  /*30a0*/  STL [R1+0x8], R7 ;  /* 0x0000080701007387 */ /* 0x0007e20000100800 */
[C---:B------:R-:W-:Y:S02]  /*30b0*/  IADD3 R0, -R7.reuse, 0x1, R0 ;  /* 0x0000000107007810 */ /* 0x040fe40007ffe100 */
[C---:B------:R-:W-:Y:S02]  /*30c0*/  IADD3 R11, -R7.reuse, UR4, RZ ;  /* 0x00000004070b7c10 */ /* 0x040fe4000fffe1ff */
[----:B------:R-:W-:Y:S02]  /*30d0*/  IADD3 R0, R0, -c[0x0][0x168], RZ ;  /* 0x80005a0000007a10 */ /* 0x000fe40007ffe0ff */
[----:B------:R-:W-:Y:S02]  /*30e0*/  IADD3 R13, -R7, UR31, RZ ;  /* 0x0000001f070d7c10 */ /* 0x000fe4000fffe1ff */
[C---:B-1----:R-:W-:Y:S02]  /*30f0*/  IADD3 R10, R0.reuse, c[0x0][0x328], RZ ;  /* 0x0000ca00000a7a10 */ /* 0x042fe40007ffe0ff */
[----:B------:R-:W-:Y:S01]  /*3100*/  IADD3 R12, R0, UR19, RZ ;  /* 0x00000013000c7c10 */ /* 0x000fe2000fffe0ff */
[----:B------:R-:W-:-:S02]  /*3110*/  IMAD.IADD R0, R121, 0x1, R120 ;  /* 0x0000000179007824 */ /* 0x000fc400078e0278 */
[--C-:B--2---:R-:W-:Y:S02]  /*3120*/  IMAD.IADD R5, R10, 0x1, R6.reuse ;  /* 0x000000010a057824 */ /* 0x104fe400078e0206 */
[----:B------:R-:W-:-:S03]  /*3130*/  IMAD.IADD R4, R12, 0x1, R6 ;  /* 0x000000010c047824 */ /* 0x000fc600078e0206 */
[----:B------:R-:W-:Y:S01]  /*3140*/  IMNMX R5, R5, R11, PT ;  /* 0x0000000b05057217 */ /* 0x000fe20003800200 */
[----:B------:R-:W-:Y:S05]  /*3150*/  @P0 BRA `(.L_x_3116) ;  /* 0x0000015000000947 */ /* 0x000fea0003800000 */
[----:B---3--:R-:W-:Y:S01]  /*3160*/  IMAD.U32 R7, RZ, RZ, UR9 ;  /* 0x00000009ff077e24 */ /* 0x008fe2000f8e00ff */
        /* <DEDUP_REMOVED lines=11> */
.L_x_3118:
[----:B------:R-:W-:-:S04]  /*3220*/  MOV R7, c[0x0][0x32c] ;  /* 0x0000cb0000077a02 */ /* 0x000fc80000000f00 */
[----:B------:R-:W-:-:S13]  /*3230*/  ISETP.NE.AND P0, PT, R7, 0x1, PT ;  /* 0x000000010700780c */ /* 0x000fda0003f05270 */
[----:B------:R-:W-:-:S05]  /*3240*/  @P0 IMAD.HI.U32 R7, R6, c[0x0][0x330], RZ ;  /* 0x0000cc0006070a27 */ /* 0x000fca00078e00ff */
[----:B------:R-:W-:Y:S02]  /*3250*/  @P0 SHF.R.U32.HI R6, RZ, c[0x0][0x334], R7 ;  /* 0x0000cd00ff060a19 */ /* 0x000fe40000011607 */
.L_x_3119:
[----:B------:R-:W-:Y:S05]  /*3260*/  BSYNC B0 ;  /* 0x0000000000007941 */ /* 0x000fea0003800000 */
.L_x_3117:
[----:B------:R-:W-:-:S05]  /*3270*/  IMAD R6, R6, c[0x0][0x32c], R13 ;  /* 0x0000cb0006067a24 */ /* 0x000fca00078e020d */
[----:B------:R-:W-:Y:S02]  /*3280*/  IADD3 R7, R6, c[0x0][0x32c], RZ ;  /* 0x0000cb0006077a10 */ /* 0x000fe40007ffe0ff */
[----:B------:R-:W-:Y:S02]  /*3290*/  IMNMX R4, R4, R6, !PT ;  /* 0x0000000604047217 */ /* 0x000fe40007800200 */
[----:B------:R-:W-:Y:S02]  /*32a0*/  IMNMX R5, R5, R7, PT ;  /* 0x0000000705057217 */ /* 0x000fe40003800200 */
.L_x_3116:
[----:B------:R-:W1:Y:S01]  /*32b0*/  SHFL.IDX PT, R8, R9, 0x1, 0x1c1f ;  /* 0x003c1f0009087f89 */ /* 0x000e6200000e0000 */
[----:B------:R-:W-:-:S06]  /*32c0*/  UISETP.NE.AND UP0, UPT, UR12, URZ, UPT ;  /* 0x0000003f0c00728c */ /* 0x000fcc000bf05270 */
[----:B------:R-:W-:Y:S01]  /*32d0*/  PLOP3.LUT P0, PT, PT, PT, UP0, 0x40, 0x0 ;  /* 0x000000000000781c */ /* 0x000fe20003f0e808 */
[--C-:B-1-3--:R-:W-:Y:S02]  /*32e0*/  IMAD.IADD R7, R10, 0x1, R8.reuse ;  /* 0x000000010a077824 */ /* 0x10afe400078e0208 */
[----:B------:R-:W-:-:S03]  /*32f0*/  IMAD.IADD R6, R12, 0x1, R8 ;  /* 0x000000010c067824 */ /* 0x000fc600078e0208 */
[----:B------:R-:W-:-:S07]  /*3300*/  IMNMX R7, R7, R11, PT ;  /* 0x0000000b07077217 */ /* 0x000fce0003800200 */
        /* <DEDUP_REMOVED lines=13> */
.L_x_3122:
[----:B------:R-:W-:-:S04]  /*33e0*/  MOV R14, c[0x0][0x32c] ;  /* 0x0000cb00000e7a02 */ /* 0x000fc80000000f00 */
[----:B------:R-:W-:-:S13]  /*33f0*/  ISETP.NE.AND P0, PT, R14, 0x1, PT ;  /* 0x000000010e00780c */ /* 0x000fda0003f05270 */
[----:B------:R-:W-:-:S05]  /*3400*/  @P0 IMAD.HI.U32 R14, R8, c[0x0][0x330], RZ ;  /* 0x0000cc00080e0a27 */ /* 0x000fca00078e00ff */
[----:B------:R-:W-:Y:S02]  /*3410*/  @P0 SHF.R.U32.HI R8, RZ, c[0x0][0x334], R14 ;  /* 0x0000cd00ff080a19 */ /* 0x000fe4000001160e */
.L_x_3123:
[----:B------:R-:W-:Y:S05]  /*3420*/  BSYNC B0 ;  /* 0x0000000000007941 */ /* 0x000fea0003800000 */
.L_x_3121:
[----:B------:R-:W-:-:S05]  /*3430*/  IMAD R8, R8, c[0x0][0x32c], R13 ;  /* 0x0000cb0008087a24 */ /* 0x000fca00078e020d */
[----:B------:R-:W-:Y:S02]  /*3440*/  IADD3 R14, R8, c[0x0][0x32c], RZ ;  /* 0x0000cb00080e7a10 */ /* 0x000fe40007ffe0ff */
[----:B------:R-:W-:Y:S02]  /*3450*/  IMNMX R6, R6, R8, !PT ;  /* 0x0000000806067217 */ /* 0x000fe40007800200 */
[----:B------:R-:W-:Y:S02]  /*3460*/  IMNMX R7, R7, R14, PT ;  /* 0x0000000e07077217 */ /* 0x000fe40003800200 */
.L_x_3120:
        /* <DEDUP_REMOVED lines=8> */
[C---:B------:R-:W-:Y:S01]  /*34f0*/  ISETP.GT.AND P0, PT, R4.reuse, RZ, P0 ;  /* 0x000000ff0400720c */ /* 0x040fe20000704270 */
[----:B------:R-:W-:Y:S01]  /*3500*/  UP2UR UR28, UPR, URZ, 0x1 ;  /* 0x000000013f1c7883 */ /* 0x000fe20008000000 */
[----:B------:R-:W-:Y:S01]  /*3510*/  PLOP3.LUT P1, PT, PT, PT, UP0, 0x40, 0x0 ;  /* 0x000000000000781c */ /* 0x000fe20003f2e808 */
[----:B------:R-:W-:Y:S01]  /*3520*/  UISETP.GE.AND UP5, UPT, UR31, 0x19, UPT ;  /* 0x000000191f00788c */ /* 0x000fe2000bfa6270 */
[C---:B------:R-:W-:Y:S01]  /*3530*/  ISETP.LT.OR P0, PT, R5.reuse, 0x1, P0 ;  /* 0x000000010500780c */ /* 0x040fe20000701670 */
[----:B------:R-:W-:Y:S01]  /*3540*/  UISETP.GE.AND UP0, UPT, UR31, 0x11, UPT ;  /* 0x000000111f00788c */ /* 0x000fe2000bf06270 */
[----:B------:R-:W-:Y:S01]  /*3550*/  ISETP.GT.AND P2, PT, R4, 0x1, P2 ;  /* 0x000000010400780c */ /* 0x000fe20001744270 */
        /* <DEDUP_REMOVED lines=17> */
[----:B------:R-:W-:-:S02]  /*3670*/  FSEL R16, R49, -INF , !P2 ;  /* 0xff80000031107808 */ /* 0x000fc40005000000 */
[----:B------:R-:W-:Y:S02]  /*3680*/  FSEL R18, R44, -INF , !P1 ;  /* 0xff8000002c127808 */ /* 0x000fe40004800000 */
[----:B------:R-:W-:Y:S02]  /*3690*/  PLOP3.LUT P0, PT, PT, PT, UP5, 0x40, 0x0 ;  /* 0x000000000000781c */ /* 0x000fe40003f0e858 */
[----:B------:R-:W-:Y:S01]  /*36a0*/  PLOP3.LUT P2, PT, PT, PT, UP0, 0x40, 0x0 ;  /* 0x000000000000781c */ /* 0x000fe20003f4e808 */
[----:B------:R-:W-:Y:S01]  /*36b0*/  UISETP.GE.AND UP0, UPT, UR31, 0x2a, UPT ;  /* 0x0000002a1f00788c */ /* 0x000fe2000bf06270 */
[----:B------:R-:W-:Y:S01]  /*36c0*/  PLOP3.LUT P1, PT, PT, PT, UP6, 0x40, 0x0 ;  /* 0x000000000000781c */ /* 0x000fe20003f2e868 */
[----:B------:R-:W-:Y:S01]  /*36d0*/  UISETP.NE.AND UP6, UPT, UR12, URZ, UPT ;  /* 0x0000003f0c00728c */ /* 0x000fe2000bfc5270 */
[C---:B------:R-:W-:Y:S02]  /*36e0*/  ISETP.GT.AND P0, PT, R4.reuse, 0x18, P0 ;  /* 0x000000180400780c */ /* 0x040fe40000704270 */
[----:B------:R-:W-:-:S02]  /*36f0*/  ISETP.GT.AND P2, PT, R4, 0x10, P2 ;  /* 0x000000100400780c */ /* 0x000fc40001744270 */
[----:B------:R-:W-:Y:S02]  /*3700*/  ISETP.GT.AND P1, PT, R4, 0x11, P1 ;  /* 0x000000110400780c */ /* 0x000fe40000f24270 */
[C---:B------:R-:W-:Y:S02]  /*3710*/  ISETP.LT.OR P0, PT, R5.reuse, 0x19, P0 ;  /* 0x000000190500780c */ /* 0x040fe40000701670 */
[C---:B------:R-:W-:Y:S02]  /*3720*/  ISETP.LT.OR P2, PT, R5.reuse, 0x11, P2 ;  /* 0x000000110500780c */ /* 0x040fe40001741670 */
[----:B------:R-:W-:Y:S02]  /*3730*/  ISETP.LT.OR P1, PT, R5, 0x12, P1 ;  /* 0x000000120500780c */ /* 0x000fe40000f21670 */
[----:B------:R-:W-:Y:S02]  /*3740*/  FSEL R70, R36, -INF , !P0 ;  /* 0xff80000024467808 */ /* 0x000fe40004000000 */
[----:B------:R-:W-:-:S02]  /*3750*/  FSEL R64, R40, -INF , !P2 ;  /* 0xff80000028407808 */ /* 0x000fc40005000000 */
[----:B------:R-:W-:Y:S02]  /*3760*/  FSEL R69, R41, -INF , !P1 ;  /* 0xff80000029457808 */ /* 0x000fe40004800000 */
[----:B------:R-:W-:Y:S02]  /*3770*/  PLOP3.LUT P0, PT, PT, PT, UP2, 0x40, 0x0 ;  /* 0x000000000000781c */ /* 0x000fe40003f0e828 */
        /* <DEDUP_REMOVED lines=11> */
[----:B------:R-:W-:Y:S01]  /*3830*/  PLOP3.LUT P0, PT, PT, PT, UP6, 0x40, 0x0 ;  /* 0x000000000000781c */ /* 0x000fe20003f0e868 */
[----:B------:R-:W-:Y:S01]  /*3840*/  UISETP.NE.AND UP6, UPT, UR32, URZ, UPT ;  /* 0x0000003f2000728c */ /* 0x000fe2000bfc5270 */
[----:B------:R-:W-:Y:S02]  /*3850*/  PLOP3.LUT P2, PT, PT, PT, UP1, 0x40, 0x0 ;  /* 0x000000000000781c */ /* 0x000fe40003f4e818 */
[----:B------:R-:W-:Y:S02]  /*3860*/  PLOP3.LUT P1, PT, PT, PT, UP0, 0x40, 0x0 ;  /* 0x000000000000781c */ /* 0x000fe40003f2e808 */
[C---:B------:R-:W-:Y:S02]  /*3870*/  ISETP.GT.AND P2, PT, R4.reuse, 0x28, P2 ;  /* 0x000000280400780c */ /* 0x040fe40001744270 */
[----:B------:R-:W-:Y:S01]  /*3880*/  ISETP.GT.AND P1, PT, R4, 0x29, P1 ;  /* 0x000000290400780c */ /* 0x000fe20000f24270 */
[----:B-1----:R-:W-:Y:S01]  /*3890*/  IMAD.IADD R4, R12, 0x1, R8 ;  /* 0x000000010c047824 */ /* 0x002fe200078e0208 */
[----:B------:R-:W-:-:S02]  /*38a0*/  ISETP.LT.OR P2, PT, R5, 0x29, P2 ;  /* 0x000000290500780c */ /* 0x000fc40001741670 */
[----:B------:R-:W-:Y:S01]  /*38b0*/  ISETP.LT.OR P1, PT, R5, 0x2a, P1 ;  /* 0x0000002a0500780c */ /* 0x000fe20000f21670 */
[----:B------:R-:W-:Y:S01]  /*38c0*/  IMAD.IADD R5, R10, 0x1, R8 ;  /* 0x000000010a057824 */ /* 0x000fe200078e0208 */
[----:B------:R-:W-:Y:S02]  /*38d0*/  FSEL R147, R20, -INF , !P2 ;  /* 0xff80000014937808 */ /* 0x000fe40005000000 */
[----:B------:R-:W-:Y:S02]  /*38e0*/  FSEL R146, R21, -INF , !P1 ;  /* 0xff80000015927808 */ /* 0x000fe40004800000 */
        /* <DEDUP_REMOVED lines=14> */
.L_x_3126:
[----:B------:R-:W-:-:S04]  /*39d0*/  MOV R14, c[0x0][0x32c] ;  /* 0x0000cb00000e7a02 */ /* 0x000fc80000000f00 */
[----:B------:R-:W-:-:S13]  /*39e0*/  ISETP.NE.AND P0, PT, R14, 0x1, PT ;  /* 0x000000010e00780c */ /* 0x000fda0003f05270 */
[----:B------:R-:W-:-:S05]  /*39f0*/  @P0 IMAD.HI.U32 R14, R8, c[0x0][0x330], RZ ;  /* 0x0000cc00080e0a27 */ /* 0x000fca00078e00ff */
[----:B------:R-:W-:Y:S02]  /*3a00*/  @P0 SHF.R.U32.HI R8, RZ, c[0x0][0x334], R14 ;  /* 0x0000cd00ff080a19 */ /* 0x000fe4000001160e */
.L_x_3127:
[----:B------:R-:W-:Y:S05]  /*3a10*/  BSYNC B0 ;  /* 0x0000000000007941 */ /* 0x000fea0003800000 */
.L_x_3125:
[----:B------:R-:W-:-:S05]  /*3a20*/  IMAD R8, R8, c[0x0][0x32c], R13 ;  /* 0x0000cb0008087a24 */ /* 0x000fca00078e020d */
[----:B------:R-:W-:Y:S02]  /*3a30*/  IADD3 R14, R8, c[0x0][0x32c], RZ ;  /* 0x0000cb00080e7a10 */ /* 0x000fe40007ffe0ff */
[----:B------:R-:W-:Y:S02]  /*3a40*/  IMNMX R4, R4, R8, !PT ;  /* 0x0000000804047217 */ /* 0x000fe40007800200 */
[----:B------:R-:W-:Y:S02]  /*3a50*/  IMNMX R5, R5, R14, PT ;  /* 0x0000000e05057217 */ /* 0x000fe40003800200 */
.L_x_3124:
[----:B------:R-:W-:Y:S01]  /*3a60*/  UP2UR UR34, UPR, URZ, 0x8 ;  /* 0x000000083f227883 */ /* 0x000fe20008000000 */
[----:B------:R-:W1:Y:S01]  /*3a70*/  SHFL.IDX PT, R8, R9, 0x3, 0x1c1f ;  /* 0x007c1f0009087f89 */ /* 0x000e6200000e0000 */
[----:B------:R-:W-:Y:S02]  /*3a80*/  UISETP.NE.AND UP3, UPT, UR29, URZ, UPT ;  /* 0x0000003f1d00728c */ /* 0x000fe4000bf65270 */
[----:B------:R-:W-:Y:S02]  /*3a90*/  UP2UR UR31, UPR, URZ, 0x1 ;  /* 0x000000013f1f7883 */ /* 0x000fe40008000000 */
[----:B------:R-:W-:-:S02]  /*3aa0*/  UP2UR UR33, UPR, URZ, 0x4 ;  /* 0x000000043f217883 */ /* 0x000fc40008000000 */
[----:B------:R-:W-:Y:S01]  /*3ab0*/  PLOP3.LUT P0, PT, PT, PT, UP3, 0x40, 0x0 ;  /* 0x000000000000781c */ /* 0x000fe20003f0e838 */
[----:B------:R-:W-:Y:S02]  /*3ac0*/  UISETP.NE.AND UP0, UPT, UR4, URZ, UPT ;  /* 0x0000003f0400728c */ /* 0x000fe4000bf05270 */
[----:B------:R-:W-:Y:S01]  /*3ad0*/  UISETP.NE.AND UP2, UPT, UR28, URZ, UPT ;  /* 0x0000003f1c00728c */ /* 0x000fe2000bf45270 */
[----:B------:R-:W-:Y:S01]  /*3ae0*/  ISETP.GT.AND P0, PT, R4, 0x1, P0 ;  /* 0x000000010400780c */ /* 0x000fe20000704270 */
[----:B------:R-:W-:Y:S02]  /*3af0*/  UP2UR UR35, UPR, URZ, 0x10 ;  /* 0x000000103f237883 */ /* 0x000fe40008000000 */
[----:B------:R-:W-:Y:S01]  /*3b00*/  UISETP.NE.AND UP4, UPT, UR30, URZ, UPT ;  /* 0x0000003f1e00728c */ /* 0x000fe2000bf85270 */
[----:B------:R-:W-:Y:S01]  /*3b10*/  ISETP.LT.OR P0, PT, R5, 0x2, P0 ;  /* 0x000000020500780c */ /* 0x000fe20000701670 */
[----:B------:R-:W-:Y:S01]  /*3b20*/  UP2UR UR32, UPR, URZ, 0x2 ;  /* 0x000000023f207883 */ /* 0x000fe20008000000 */
[----:B------:R-:W-:Y:S01]  /*3b30*/  PLOP3.LUT P1, PT, PT, PT, UP2, 0x40, 0x0 ;  /* 0x000000000000781c */ /* 0x000fe20003f2e828 */
[----:B------:R-:W-:Y:S01]  /*3b40*/  UISETP.NE.AND UP1, UPT, UR5, URZ, UPT ;  /* 0x0000003f0500728c */ /* 0x000fe2000bf25270 */
[----:B------:R-:W-:-:S02]  /*3b50*/  FSEL R55, R81, -INF , !P0 ;  /* 0xff80000051377808 */ /* 0x000fc40004000000 */
[----:B------:R-:W-:Y:S02]  /*3b60*/  PLOP3.LUT P0, PT, PT, PT, UP0, 0x40, 0x0 ;  /* 0x000000000000781c */ /* 0x000fe40003f0e808 */
[----:B------:R-:W-:Y:S01]  /*3b70*/  PLOP3.LUT P2, PT, PT, PT, UP4, 0x40, 0x0 ;  /* 0x000000000000781c */ /* 0x000fe20003f4e848 */
[----:B------:R-:W-:Y:S01]  /*3b80*/  UISETP.NE.AND UP4, UPT, UR35, URZ, UPT ;  /* 0x0000003f2300728c */ /* 0x000fe2000bf85270 */
[C---:B------:R-:W-:Y:S01]  /*3b90*/  ISETP.GT.AND P0, PT, R4.reuse, 0x10, P0 ;  /* 0x000000100400780c */ /* 0x040fe20000704270 */
[----:B------:R-:W-:Y:S01]  /*3ba0*/  UP2UR UR35, UPR, URZ, 0x8 ;  /* 0x000000083f237883 */ /* 0x000fe20008000000 */
[C---:B------:R-:W-:Y:S01]  /*3bb0*/  ISETP.GT.AND P1, PT, R4.reuse, 0x8, P1 ;  /* 0x000000080400780c */ /* 0x040fe20000f24270 */
[----:B------:R-:W-:Y:S01]  /*3bc0*/  UISETP.NE.AND UP3, UPT, UR30, URZ, UPT ;  /* 0x0000003f1e00728c */ /* 0x000fe2000bf65270 */
[----:B------:R-:W-:Y:S02]  /*3bd0*/  ISETP.GT.AND P2, PT, R4, RZ, P2 ;  /* 0x000000ff0400720c */ /* 0x000fe40001744270 */
[----:B------:R-:W-:-:S02]  /*3be0*/  ISETP.LT.OR P0, PT, R5, 0x11, P0 ;  /* 0x000000110500780c */ /* 0x000fc40000701670 */
[C---:B------:R-:W-:Y:S02]  /*3bf0*/  ISETP.LT.OR P1, PT, R5.reuse, 0x9, P1 ;  /* 0x000000090500780c */ /* 0x040fe40000f21670 */
[----:B------:R-:W-:Y:S02]  /*3c00*/  ISETP.LT.OR P2, PT, R5, 0x1, P2 ;  /* 0x000000010500780c */ /* 0x000fe40001741670 */
[----:B------:R-:W-:Y:S02]  /*3c10*/  FSEL R68, R32, -INF , !P0 ;  /* 0xff80000020447808 */ /* 0x000fe40004000000 */
[----:B------:R-:W-:Y:S02]  /*3c20*/  FSEL R58, R76, -INF , !P1 ;  /* 0xff8000004c3a7808 */ /* 0x000fe40004800000 */
[----:B------:R-:W-:Y:S02]  /*3c30*/  PLOP3.LUT P0, PT, PT, PT, UP4, 0x40, 0x0 ;  /* 0x000000000000781c */ /* 0x000fe40003f0e848 */
[----:B------:R-:W-:-:S02]  /*3c40*/  PLOP3.LUT P1, PT, PT, PT, UP6, 0x40, 0x0 ;  /* 0x000000000000781c */ /* 0x000fc40003f2e868 */
[----:B------:R-:W-:Y:S02]  /*3c50*/  FSEL R54, R80, -INF , !P2 ;  /* 0xff80000050367808 */ /* 0x000fe40005000000 */
[----:B------:R-:W-:Y:S02]  /*3c60*/  PLOP3.LUT P2, PT, PT, PT, UP1, 0x40, 0x0 ;  /* 0x000000000000781c */ /* 0x000fe40003f4e818 */
[C---:B------:R-:W-:Y:S02]  /*3c70*/  ISETP.GT.AND P0, PT, R4.reuse, 0x19, P0 ;  /* 0x000000190400780c */ /* 0x040fe40000704270 */
[C---:B------:R-:W-:Y:S02]  /*3c80*/  ISETP.GT.AND P1, PT, R4.reuse, 0x11, P1 ;  /* 0x000000110400780c */ /* 0x040fe40000f24270 */
[----:B------:R-:W-:Y:S02]  /*3c90*/  ISETP.GT.AND P2, PT, R4, 0x9, P2 ;  /* 0x000000090400780c */ /* 0x000fe40001744270 */
[----:B------:R-:W-:-:S02]  /*3ca0*/  ISETP.LT.OR P0, PT, R5, 0x1a, P0 ;  /* 0x0000001a0500780c */ /* 0x000fc40000701670 */
[C---:B------:R-:W-:Y:S02]  /*3cb0*/  ISETP.LT.OR P1, PT, R5.reuse, 0x12, P1 ;  /* 0x000000120500780c */ /* 0x040fe40000f21670 */
[----:B------:R-:W-:Y:S02]  /*3cc0*/  ISETP.LT.OR P2, PT, R5, 0xa, P2 ;  /* 0x0000000a0500780c */ /* 0x000fe40001741670 */
[----:B------:R-:W-:Y:S02]  /*3cd0*/  FSEL R74, R85, -INF , !P0 ;  /* 0xff800000554a7808 */ /* 0x000fe40004000000 */
[----:B------:R-:W-:Y:S02]  /*3ce0*/  FSEL R72, R33, -INF , !P1 ;  /* 0xff80000021487808 */ /* 0x000fe40004800000 */
[----:B------:R-:W-:Y:S01]  /*3cf0*/  PLOP3.LUT P0, PT, PT, PT, UP2, 0x40, 0x0 ;  /* 0x000000000000781c */ /* 0x000fe20003f0e828 */
[----:B------:R-:W-:Y:S01]  /*3d00*/  UISETP.NE.AND UP2, UPT, UR33, URZ, UPT ;  /* 0x0000003f2100728c */ /* 0x000fe2000bf45270 */
[----:B------:R-:W-:Y:S01]  /*3d10*/  PLOP3.LUT P1, PT, PT, PT, UP3, 0x40, 0x0 ;  /* 0x000000000000781c */ /* 0x000fe20003f2e838 */
[----:B------:R-:W-:Y:S01]  /*3d20*/  UISETP.NE.AND UP3, UPT, UR35, URZ, UPT ;  /* 0x0000003f2300728c */ /* 0x000fe2000bf65270 */
[----:B------:R-:W-:-:S02]  /*3d30*/  FSEL R59, R77, -INF , !P2 ;  /* 0xff8000004d3b7808 */ /* 0x000fc40005000000 */
[----:B------:R-:W-:Y:S02]  /*3d40*/  PLOP3.LUT P2, PT, PT, PT, UP5, 0x40, 0x0 ;  /* 0x000000000000781c */ /* 0x000fe40003f4e858 */
[C---:B------:R-:W-:Y:S02]  /*3d50*/  ISETP.GT.AND P0, PT, R6.reuse, 0x8, P0 ;  /* 0x000000080600780c */ /* 0x040fe40000704270 */
[----:B------:R-:W-:Y:S02]  /*3d60*/  ISETP.GT.AND P1, PT, R6, RZ, P1 ;  /* 0x000000ff0600720c */ /* 0x000fe40000f24270 */
[----:B------:R-:W-:Y:S02]  /*3d70*/  ISETP.GT.AND P2, PT, R4, 0x18, P2 ;  /* 0x000000180400780c */ /* 0x000fe40001744270 */
[C---:B------:R-:W-:Y:S02]  /*3d80*/  ISETP.LT.OR P0, PT, R7.reuse, 0x9, P0 ;  /* 0x000000090700780c */ /* 0x040fe40000701670 */
[----:B------:R-:W-:-:S02]  /*3d90*/  ISETP.LT.OR P1, PT, R7, 0x1, P1 ;  /* 0x000000010700780c */ /* 0x000fc40000f21670 */
[----:B------:R-:W-:Y:S02]  /*3da0*/  ISETP.LT.OR P2, PT, R5, 0x19, P2 ;  /* 0x000000190500780c */ /* 0x000fe40001741670 */
[----:B------:R-:W-:Y:S02]  /*3db0*/  FSEL R20, R46, -INF , !P0 ;  /* 0xff8000002e147808 */ /* 0x000fe40004000000 */
[----:B------:R-:W-:Y:S02]  /*3dc0*/  FSEL R14, R50, -INF , !P1 ;  /* 0xff800000320e7808 */ /* 0x000fe40004800000 */
[----:B------:R-:W-:Y:S02]  /*3dd0*/  PLOP3.LUT P0, PT, PT, PT, UP6, 0x40, 0x0 ;  /* 0x000000000000781c */ /* 0x000fe40003f0e868 */
[----:B------:R-:W-:Y:S01]  /*3de0*/  PLOP3.LUT P1, PT, PT, PT, UP1, 0x40, 0x0 ;  /* 0x000000000000781c */ /* 0x000fe20003f2e818 */
[----:B------:R-:W-:Y:S01]  /*3df0*/  UISETP.NE.AND UP1, UPT, UR32, URZ, UPT ;  /* 0x0000003f2000728c */ /* 0x000fe2000bf25270 */
[----:B------:R-:W-:-:S02]  /*3e00*/  FSEL R73, R84, -INF , !P2 ;  /* 0xff80000054497808 */ /* 0x000fc40005000000 */
[----:B------:R-:W-:Y:S01]  /*3e10*/  PLOP3.LUT P2, PT, PT, PT, UP3, 0x40, 0x0 ;  /* 0x000000000000781c */ /* 0x000fe20003f4e838 */
[----:B------:R-:W-:Y:S01]  /*3e20*/  UISETP.NE.AND UP3, UPT, UR34, URZ, UPT ;  /* 0x0000003f2200728c */ /* 0x000fe2000bf65270 */
[C---:B------:R-:W-:Y:S02]  /*3e30*/  ISETP.GT.AND P0, PT, R6.reuse, 0x11, P0 ;  /* 0x000000110600780c */ /* 0x040fe40000704270 */
[C---:B------:R-:W-:Y:S02]  /*3e40*/  ISETP.GT.AND P1, PT, R6.reuse, 0x9, P1 ;  /* 0x000000090600780c */ /* 0x040fe40000f24270 */
[----:B------:R-:W-:Y:S02]  /*3e50*/  ISETP.GT.AND P2, PT, R6, 0x1, P2 ;  /* 0x000000010600780c */ /* 0x000fe40001744270 */
[C---:B------:R-:W-:Y:S02]  /*3e60*/  ISETP.LT.OR P0, PT, R7.reuse, 0x12, P0 ;  /* 0x000000120700780c */ /* 0x040fe40000701670 */
[----:B------:R-:W-:-:S02]  /*3e70*/  ISETP.LT.OR P1, PT, R7, 0xa, P1 ;  /* 0x0000000a0700780c */ /* 0x000fc40000f21670 */
[----:B------:R-:W-:Y:S02]  /*3e80*/  ISETP.LT.OR P2, PT, R7, 0x2, P2 ;  /* 0x000000020700780c */ /* 0x000fe40001741670 */
[----:B------:R-:W-:Y:S02]  /*3e90*/  FSEL R61, R43, -INF , !P0 ;  /* 0xff8000002b3d7808 */ /* 0x000fe40004000000 */
[----:B------:R-:W-:Y:S02]  /*3ea0*/  FSEL R21, R47, -INF , !P1 ;  /* 0xff8000002f157808 */ /* 0x000fe40004800000 */
[----:B------:R-:W-:Y:S02]  /*3eb0*/  PLOP3.LUT P0, PT, PT, PT, UP3, 0x40, 0x0 ;  /* 0x000000000000781c */ /* 0x000fe40003f0e838 */
[----:B------:R-:W-:Y:S02]  /*3ec0*/  PLOP3.LUT P1, PT, PT, PT, UP5, 0x40, 0x0 ;  /* 0x000000000000781c */ /* 0x000fe40003f2e858 */
[----:B------:R-:W-:-:S02]  /*3ed0*/  FSEL R17, R51, -INF , !P2 ;  /* 0xff80000033117808 */ /* 0x000fc40005000000 */
[----:B------:R-:W-:Y:S01]  /*3ee0*/  PLOP3.LUT P2, PT, PT, PT, UP0, 0x40, 0x0 ;  /* 0x000000000000781c */ /* 0x000fe20003f4e808 */
[----:B------:R-:W-:Y:S01]  /*3ef0*/  UISETP.NE.AND UP0, UPT, UR31, URZ, UPT ;  /* 0x0000003f1f00728c */ /* 0x000fe2000bf05270 */
[----:B------:R-:W-:Y:S01]  /*3f00*/  ISETP.GT.AND P0, PT, R4, 0x20, P0 ;  /* 0x000000200400780c */ /* 0x000fe20000704270 */
[----:B------:R-:W-:Y:S01]  /*3f10*/  UP2UR UR31, UPR, URZ, 0x40 ;  /* 0x000000403f1f7883 */ /* 0x000fe20008000000 */
[C---:B------:R-:W-:Y:S01]  /*3f20*/  ISETP.GT.AND P1, PT, R6.reuse, 0x18, P1 ;  /* 0x000000180600780c */ /* 0x040fe20000f24270 */
[----:B------:R-:W-:Y:S01]  /*3f30*/  UISETP.NE.AND UP6, UPT, UR12, URZ, UPT ;  /* 0x0000003f0c00728c */ /* 0x000fe2000bfc5270 */
[----:B------:R-:W-:Y:S02]  /*3f40*/  ISETP.GT.AND P2, PT, R6, 0x10, P2 ;  /* 0x000000100600780c */ /* 0x000fe40001744270 */
[----:B------:R-:W-:Y:S02]  /*3f50*/  ISETP.LT.OR P0, PT, R5, 0x21, P0 ;  /* 0x000000210500780c */ /* 0x000fe40000701670 */
[----:B------:R-:W-:-:S02]  /*3f60*/  ISETP.LT.OR P1, PT, R7, 0x19, P1 ;  /* 0x000000190700780c */ /* 0x000fc40000f21670 */
[----:B------:R-:W-:Y:S02]  /*3f70*/  ISETP.LT.OR P2, PT, R7, 0x11, P2 ;  /* 0x000000110700780c */ /* 0x000fe40001741670 */
[----:B------:R-:W-:Y:S02]  /*3f80*/  FSEL R126, R92, -INF , !P0 ;  /* 0xff8000005c7e7808 */ /* 0x000fe40004000000 */
[----:B------:R-:W-:Y:S02]  /*3f90*/  FSEL R62, R38, -INF , !P1 ;  /* 0xff800000263e7808 */ /* 0x000fe40004800000 */
[----:B------:R-:W-:Y:S02]  /*3fa0*/  PLOP3.LUT P0, PT, PT, PT, UP2, 0x40, 0x0 ;  /* 0x000000000000781c */ /* 0x000fe40003f0e828 */
[----:B------:R-:W-:Y:S02]  /*3fb0*/  PLOP3.LUT P1, PT, PT, PT, UP3, 0x40, 0x0 ;  /* 0x000000000000781c */ /* 0x000fe40003f2e838 */
[----:B------:R-:W-:-:S02]  /*3fc0*/  FSEL R60, R42, -INF , !P2 ;  /* 0xff8000002a3c7808 */ /* 0x000fc40005000000 */
[----:B------:R-:W-:Y:S02]  /*3fd0*/  PLOP3.LUT P2, PT, PT, PT, UP4, 0x40, 0x0 ;  /* 0x000000000000781c */ /* 0x000fe40003f4e848 */
[----:B------:R-:W-:Y:S02]  /*3fe0*/  ISETP.GT.AND P0, PT, R4, 0x21, P0 ;  /* 0x000000210400780c */ /* 0x000fe40000704270 */
[C---:B------:R-:W-:Y:S02]  /*3ff0*/  ISETP.GT.AND P1, PT, R6.reuse, 0x20, P1 ;  /* 0x000000200600780c */ /* 0x040fe40000f24270 */
        /* <DEDUP_REMOVED lines=11> */
[----:B------:R-:W-:Y:S02]  /*40b0*/  ISETP.GT.AND P1, PT, R4, 0x28, P1 ;  /* 0x000000280400780c */ /* 0x000fe40000f24270 */
[----:B------:R-:W-:Y:S02]  /*40c0*/  ISETP.GT.AND P2, PT, R6, 0x21, P2 ;  /* 0x000000210600780c */ /* 0x000fe40001744270 */
[----:B------:R-:W-:Y:S02]  /*40d0*/  ISETP.LT.OR P0, PT, R7, 0x29, P0 ;  /* 0x000000290700780c */ /* 0x000fe40000701670 */
[----:B------:R-:W-:-:S02]  /*40e0*/  ISETP.LT.OR P1, PT, R5, 0x29, P1 ;  /* 0x000000290500780c */ /* 0x000fc40000f21670 */
[----:B------:R-:W-:Y:S02]  /*40f0*/  ISETP.LT.OR P2, PT, R7, 0x22, P2 ;  /* 0x000000220700780c */ /* 0x000fe40001741670 */
[----:B------:R-:W-:Y:S02]  /*4100*/  FSEL R91, R22, -INF , !P0 ;  /* 0xff800000165b7808 */ /* 0x000fe40004000000 */
[----:B------:R-:W-:Y:S02]  /*4110*/  FSEL R145, R96, -INF , !P1 ;  /* 0xff80000060917808 */ /* 0x000fe40004800000 */
[----:B------:R-:W-:Y:S01]  /*4120*/  PLOP3.LUT P0, PT, PT, PT, UP6, 0x40, 0x0 ;  /* 0x000000000000781c */ /* 0x000fe20003f0e868 */
[----:B------:R-:W-:Y:S01]  /*4130*/  UISETP.NE.AND UP6, UPT, UR31, URZ, UPT ;  /* 0x0000003f1f00728c */ /* 0x000fe2000bfc5270 */
[----:B------:R-:W-:Y:S02]  /*4140*/  PLOP3.LUT P1, PT, PT, PT, UP0, 0x40, 0x0 ;  /* 0x000000000000781c */ /* 0x000fe40003f2e808 */
[----:B------:R-:W-:-:S02]  /*4150*/  FSEL R124, R27, -INF , !P2 ;  /* 0xff8000001b7c7808 */ /* 0x000fc40005000000 */
[----:B------:R-:W-:Y:S02]  /*4160*/  PLOP3.LUT P2, PT, PT, PT, UP0, 0x40, 0x0 ;  /* 0x000000000000781c */ /* 0x000fe40003f4e808 */
[----:B------:R-:W-:Y:S01]  /*4170*/  ISETP.GT.AND P1, PT, R4, 0x29, P1 ;  /* 0x000000290400780c */ /* 0x000fe20000f24270 */
[--C-:B-1----:R-:W-:Y:S01]  /*4180*/  IMAD.IADD R4, R12, 0x1, R8.reuse ;  /* 0x000000010c047824 */ /* 0x102fe200078e0208 */
[----:B------:R-:W-:Y:S02]  /*4190*/  ISETP.GT.AND P2, PT, R6, 0x29, P2 ;  /* 0x000000290600780c */ /* 0x000fe40001744270 */
[----:B------:R-:W-:Y:S01]  /*41a0*/  ISETP.LT.OR P1, PT, R5, 0x2a, P1 ;  /* 0x0000002a0500780c */ /* 0x000fe20000f21670 */
[----:B------:R-:W-:Y:S01]  /*41b0*/  IMAD.IADD R5, R10, 0x1, R8 ;  /* 0x000000010a057824 */ /* 0x000fe200078e0208 */
[----:B------:R-:W-:Y:S02]  /*41c0*/  ISETP.LT.OR P2, PT, R7, 0x2a, P2 ;  /* 0x0000002a0700780c */ /* 0x000fe40001741670 */
[----:B------:R-:W-:-:S02]  /*41d0*/  FSEL R127, R97, -INF , !P1 ;  /* 0xff800000617f7808 */ /* 0x000fc40004800000 */
[----:B------:R-:W-:Y:S02]  /*41e0*/  IMNMX R5, R5, R11, PT ;  /* 0x0000000b05057217 */ /* 0x000fe40003800200 */
        /* <DEDUP_REMOVED lines=14> */
.L_x_3130:
[----:B------:R-:W-:-:S04]  /*42d0*/  MOV R7, c[0x0][0x32c] ;  /* 0x0000cb0000077a02 */ /* 0x000fc80000000f00 */
[----:B------:R-:W-:-:S13]  /*42e0*/  ISETP.NE.AND P0, PT, R7, 0x1, PT ;  /* 0x000000010700780c */ /* 0x000fda0003f05270 */
[----:B------:R-:W-:-:S05]  /*42f0*/  @P0 IMAD.HI.U32 R7, R6, c[0x0][0x330], RZ ;  /* 0x0000cc0006070a27 */ /* 0x000fca00078e00ff */
[----:B------:R-:W-:Y:S02]  /*4300*/  @P0 SHF.R.U32.HI R6, RZ, c[0x0][0x334], R7 ;  /* 0x0000cd00ff060a19 */ /* 0x000fe40000011607 */
.L_x_3131:
[----:B------:R-:W-:Y:S05]  /*4310*/  BSYNC B0 ;  /* 0x0000000000007941 */ /* 0x000fea0003800000 */
.L_x_3129:
[----:B------:R-:W-:-:S05]  /*4320*/  IMAD R6, R6, c[0x0][0x32c], R13 ;  /* 0x0000cb0006067a24 */ /* 0x000fca00078e020d */
[----:B------:R-:W-:Y:S02]  /*4330*/  IADD3 R7, R6, c[0x0][0x32c], RZ ;  /* 0x0000cb0006077a10 */ /* 0x000fe40007ffe0ff */
[----:B------:R-:W-:Y:S02]  /*4340*/  IMNMX R4, R4, R6, !PT ;  /* 0x0000000604047217 */ /* 0x000fe40007800200 */
[----:B------:R-:W-:Y:S02]  /*4350*/  IMNMX R5, R5, R7, PT ;  /* 0x0000000705057217 */ /* 0x000fe40003800200 */
.L_x_3128:
        /* <DEDUP_REMOVED lines=21> */
[----:B------:R-:W-:Y:S01]  /*44b0*/  STL [R1+0x68], R242 ;  /* 0x000068f201007387 */ /* 0x000fe20000100800 */
[----:B------:R-:W-:Y:S01]  /*44c0*/  FMNMX.FTZ R6, R62, R6, !PT ;  /* 0x000000063e067209 */ /* 0x000fe20007810000 */
[----:B------:R-:W-:Y:S01]  /*44d0*/  IMAD.SHL.U32 R225, R0, 0x2, RZ ;  /* 0x0000000200e17824 */ /* 0x000fe200078e00ff */
[----:B------:R-:W-:Y:S01]  /*44e0*/  FMNMX.FTZ R169, R71, R169, !PT ;  /* 0x000000a947a97209 */ /* 0x000fe20007810000 */
[----:B------:R-:W-:Y:S01]  /*44f0*/  STL [R1+0x64], R241 ;  /* 0x000064f101007387 */ /* 0x000fe20000100800 */
[----:B------:R-:W-:Y:S01]  /*4500*/  FMNMX.FTZ R6, R63, R6, !PT ;  /* 0x000000063f067209 */ /* 0x000fe20007810000 */
[----:B------:R-:W-:Y:S01]  /*4510*/  IMAD R226, R3, 0x2, R225 ;  /* 0x0000000203e27824 */ /* 0x000fe200078e02e1 */
[----:B------:R-:W-:Y:S01]  /*4520*/  FMNMX.FTZ R169, R161, R169, !PT ;  /* 0x000000a9a1a97209 */ /* 0x000fe20007810000 */
[----:B------:R-:W-:Y:S01]  /*4530*/  STL [R1+0x60], R240 ;  /* 0x000060f001007387 */ /* 0x000fe20000100800 */
[----:B------:R-:W-:Y:S01]  /*4540*/  FMNMX.FTZ R6, R125, R6, !PT ;  /* 0x000000067d067209 */ /* 0x000fe20007810000 */
[----:B------:R-:W-:Y:S01]  /*4550*/  IMAD R227, R2, 0x2, R226 ;  /* 0x0000000202e37824 */ /* 0x000fe200078e02e2 */
        /* <DEDUP_REMOVED lines=8> */
[----:B------:R-:W-:Y:S02]  /*45e0*/  FMNMX.FTZ R168, R90, R6, !PT ;  /* 0x000000065aa87209 */ /* 0x000fe40007810000 */
[----:B------:R-:W-:Y:S01]  /*45f0*/  PLOP3.LUT P0, PT, PT, PT, UP3, 0x40, 0x0 ;  /* 0x000000000000781c */ /* 0x000fe20003f0e838 */
[----:B------:R-:W1:Y:S01]  /*4600*/  SHFL.BFLY PT, R6, R169, 0x2, 0x1f ;  /* 0x0c401f00a9067f89 */ /* 0x000e6200000e0000 */
[----:B------:R-:W-:Y:S01]  /*4610*/  PLOP3.LUT P1, PT, PT, PT, UP4, 0x40, 0x0 ;  /* 0x000000000000781c */ /* 0x000fe20003f2e848 */
[----:B------:R-:W-:Y:S01]  /*4620*/  UISETP.NE.AND UP4, UPT, UR31, URZ, UPT ;  /* 0x0000003f1f00728c */ /* 0x000fe2000bf85270 */
[C---:B------:R-:W-:Y:S01]  /*4630*/  ISETP.GT.AND P0, PT, R4.reuse, 0x1, P0 ;  /* 0x000000010400780c */ /* 0x040fe20000704270 */
[----:B------:R-:W2:Y:S01]  /*4640*/  SHFL.BFLY PT, R7, R168, 0x2, 0x1f ;  /* 0x0c401f00a8077f89 */ /* 0x000ea200000e0000 */
[----:B------:R-:W-:Y:S01]  /*4650*/  ISETP.GT.AND P1, PT, R4, RZ, P1 ;  /* 0x000000ff0400720c */ /* 0x000fe20000f24270 */
[----:B------:R-:W-:Y:S01]  /*4660*/  UISETP.NE.AND UP3, UPT, UR30, URZ, UPT ;  /* 0x0000003f1e00728c */ /* 0x000fe2000bf65270 */
[C---:B------:R-:W-:Y:S01]  /*4670*/  ISETP.LT.OR P0, PT, R5.reuse, 0x2, P0 ;  /* 0x000000020500780c */ /* 0x040fe20000701670 */
[----:B------:R-:W-:Y:S01]  /*4680*/  STL [R1+0x50], R236 ;  /* 0x000050ec01007387 */ /* 0x000fe20000100800 */
[----:B------:R-:W-:-:S02]  /*4690*/  ISETP.LT.OR P1, PT, R5, 0x1, P1 ;  /* 0x000000010500780c */ /* 0x000fc40000f21670 */
[----:B------:R-:W-:Y:S01]  /*46a0*/  FSEL R51, R83, -INF , !P0 ;  /* 0xff80000053337808 */ /* 0x000fe20004000000 */
[----:B------:R-:W-:Y:S01]  /*46b0*/  STL [R1+0x4c], R235 ;  /* 0x00004ceb01007387 */ /* 0x000fe20000100800 */
[----:B------:R-:W-:Y:S01]  /*46c0*/  PLOP3.LUT P0, PT, PT, PT, UP0, 0x40, 0x0 ;  /* 0x000000000000781c */ /* 0x000fe20003f0e808 */
[----:B------:R-:W-:Y:S01]  /*46d0*/  UISETP.NE.AND UP0, UPT, UR5, URZ, UPT ;  /* 0x0000003f0500728c */ /* 0x000fe2000bf05270 */
[----:B------:R-:W-:Y:S01]  /*46e0*/  FSEL R50, R82, -INF , !P1 ;  /* 0xff80000052327808 */ /* 0x000fe20004800000 */
[----:B------:R-:W-:Y:S01]  /*46f0*/  STL [R1+0x48], R234 ;  /* 0x000048ea01007387 */ /* 0x000fe20000100800 */
[----:B------:R-:W-:Y:S01]  /*4700*/  ISETP.GT.AND P0, PT, R4, 0x10, P0 ;  /* 0x000000100400780c */ /* 0x000fe20000704270 */
[----:B------:R-:W-:Y:S01]  /*4710*/  ULDC.64 UR4, c[0x0][0x2c8] ;  /* 0x0000b20000047ab9 */ /* 0x000fe20000000a00 */
[----:B------:R-:W-:Y:S01]  /*4720*/  PLOP3.LUT P1, PT, PT, PT, UP1, 0x40, 0x0 ;  /* 0x000000000000781c */ /* 0x000fe20003f2e818 */
[----:B------:R-:W-:Y:S01]  /*4730*/  UISETP.NE.AND UP1, UPT, UR28, URZ, UPT ;  /* 0x0000003f1c00728c */ /* 0x000fe2000bf25270 */
[----:B------:R-:W-:Y:S01]  /*4740*/  ISETP.LT.OR P0, PT, R5, 0x11, P0 ;  /* 0x000000110500780c */ /* 0x000fe20000701670 */
[----:B------:R-:W-:Y:S01]  /*4750*/  LDSM.16.MT88.4 R28, [R226+0x2080] ;  /* 0x00208000e21c783b */ /* 0x000fe20000004200 */
[----:B------:R-:W-:Y:S01]  /*4760*/  PLOP3.LUT P2, PT, PT, PT, UP2, 0x40, 0x0 ;  /* 0x000000000000781c */ /* 0x000fe20003f4e828 */
[----:B------:R-:W-:Y:S01]  /*4770*/  UISETP.NE.AND UP2, UPT, UR29, URZ, UPT ;  /* 0x0000003f1d00728c */ /* 0x000fe2000bf45270 */
[----:B-1----:R-:W-:Y:S01]  /*4780*/  FMNMX.FTZ R169, R169, R6, !PT ;  /* 0x00000006a9a97209 */ /* 0x002fe20007810000 */
[----:B------:R-:W-:Y:S01]  /*4790*/  LDSM.16.MT88.4 R36, [R226+0x3880] ;  /* 0x00388000e224783b */ /* 0x000fe20000004200 */
[----:B------:R-:W-:-:S02]  /*47a0*/  FSEL R49, R34, -INF , !P0 ;  /* 0xff80000022317808 */ /* 0x000fc40004000000 */
[----:B--2---:R-:W-:Y:S01]  /*47b0*/  FMNMX.FTZ R168, R168, R7, !PT ;  /* 0x00000007a8a87209 */ /* 0x004fe20007810000 */
[----:B------:R-:W1:Y:S01]  /*47c0*/  SHFL.BFLY PT, R6, R169, 0x1, 0x1f ;  /* 0x0c201f00a9067f89 */ /* 0x000e6200000e0000 */
[----:B------:R-:W-:Y:S02]  /*47d0*/  FMNMX.FTZ R7, R54, R55, !PT ;  /* 0x0000003736077209 */ /* 0x000fe40007810000 */
[----:B------:R-:W-:Y:S01]  /*47e0*/  PLOP3.LUT P0, PT, PT, PT, UP4, 0x40, 0x0 ;  /* 0x000000000000781c */ /* 0x000fe20003f0e848 */
[----:B------:R-:W2:Y:S01]  /*47f0*/  SHFL.BFLY PT, R8, R168, 0x1, 0x1f ;  /* 0x0c201f00a8087f89 */ /* 0x000ea200000e0000 */
[C---:B------:R-:W-:Y:S02]  /*4800*/  ISETP.GT.AND P1, PT, R4.reuse, 0x9, P1 ;  /* 0x000000090400780c */ /* 0x040fe40000f24270 */
[C---:B------:R-:W-:Y:S01]  /*4810*/  ISETP.GT.AND P0, PT, R4.reuse, 0x19, P0 ;  /* 0x000000190400780c */ /* 0x040fe20000704270 */
[----:B------:R-:W-:Y:S01]  /*4820*/  LDSM.16.MT88.4 R44, [R227+0x3880] ;  /* 0x00388000e32c783b */ /* 0x000fe20000004200 */
[----:B------:R-:W-:-:S02]  /*4830*/  ISETP.GT.AND P2, PT, R4, 0x8, P2 ;  /* 0x000000080400780c */ /* 0x000fc40001744270 */
[C---:B------:R-:W-:Y:S01]  /*4840*/  ISETP.LT.OR P1, PT, R5.reuse, 0xa, P1 ;  /* 0x0000000a0500780c */ /* 0x040fe20000f21670 */
[----:B------:R3:W-:Y:S01]  /*4850*/  STL [R1+0x44], R233 ;  /* 0x000044e901007387 */ /* 0x0007e20000100800 */
[C---:B------:R-:W-:Y:S02]  /*4860*/  ISETP.LT.OR P0, PT, R5.reuse, 0x1a, P0 ;  /* 0x0000001a0500780c */ /* 0x040fe40000701670 */
[----:B------:R-:W-:Y:S01]  /*4870*/  ISETP.LT.OR P2, PT, R5, 0x9, P2 ;  /* 0x000000090500780c */ /* 0x000fe20001741670 */
[----:B------:R-:W-:Y:S01]  /*4880*/  STL [R1+0x40], R232 ;  /* 0x000040e801007387 */ /* 0x000fe20000100800 */
[----:B------:R-:W-:Y:S02]  /*4890*/  FSEL R53, R79, -INF , !P1 ;  /* 0xff8000004f357808 */ /* 0x000fe40004800000 */
[----:B------:R-:W-:Y:S01]  /*48a0*/  FSEL R56, R87, -INF , !P0 ;  /* 0xff80000057387808 */ /* 0x000fe20004000000 */
[----:B------:R-:W-:Y:S01]  /*48b0*/  STL [R1+0x3c], R231 ;  /* 0x00003ce701007387 */ /* 0x000fe20000100800 */
[----:B------:R-:W-:Y:S01]  /*48c0*/  PLOP3.LUT P1, PT, PT, PT, UP5, 0x40, 0x0 ;  /* 0x000000000000781c */ /* 0x000fe20003f2e858 */
[----:B------:R-:W-:Y:S01]  /*48d0*/  UISETP.NE.AND UP5, UPT, UR13, URZ, UPT ;  /* 0x0000003f0d00728c */ /* 0x000fe2000bfa5270 */
[----:B------:R-:W-:Y:S01]  /*48e0*/  FSEL R52, R78, -INF , !P2 ;  /* 0xff8000004e347808 */ /* 0x000fe20005000000 */
[----:B------:R-:W-:Y:S01]  /*48f0*/  STL [R1+0x38], R230 ;  /* 0x000038e601007387 */ /* 0x000fe20000100800 */
[----:B-1----:R-:W-:-:S02]  /*4900*/  FMNMX.FTZ R169, R169, R6, !PT ;  /* 0x00000006a9a97209 */ /* 0x002fc40007810000 */
[----:B------:R-:W-:Y:S01]  /*4910*/  FMNMX.FTZ R6, R58, R7, !PT ;  /* 0x000000073a067209 */ /* 0x000fe20007810000 */
[----:B------:R-:W-:Y:S01]  /*4920*/  STL [R1+0x34], R229 ;  /* 0x000034e501007387 */ /* 0x000fe20000100800 */
[C---:B------:R-:W-:Y:S01]  /*4930*/  FSETP.NEU.FTZ.AND P0, PT, R169.reuse, -INF , PT ;  /* 0xff800000a900780b */ /* 0x040fe20003f1d000 */
[----:B------:R-:W-:Y:S01]  /*4940*/  FMUL.FTZ R13, R169, c[0x0][0x2d0] ;  /* 0x0000b400a90d7a20 */ /* 0x000fe20000410000 */
[----:B------:R-:W-:Y:S01]  /*4950*/  FMNMX.FTZ R6, R59, R6, !PT ;  /* 0x000000063b067209 */ /* 0x000fe20007810000 */
[----:B------:R-:W-:Y:S01]  /*4960*/  STL [R1+0x30], R224 ;  /* 0x000030e001007387 */ /* 0x000fe20000100800 */
[----:B--2---:R-:W-:Y:S02]  /*4970*/  FMNMX.FTZ R168, R168, R8, !PT ;  /* 0x00000008a8a87209 */ /* 0x004fe40007810000 */
[----:B------:R-:W-:Y:S02]  /*4980*/  FMNMX.FTZ R6, R68, R6, !PT ;  /* 0x0000000644067209 */ /* 0x000fe40007810000 */
[----:B------:R-:W-:Y:S01]  /*4990*/  PLOP3.LUT P2, PT, PT, PT, UP6, 0x40, 0x0 ;  /* 0x000000000000781c */ /* 0x000fe20003f4e868 */
[----:B------:R-:W-:Y:S01]  /*49a0*/  FMUL.FTZ R12, R168, c[0x0][0x2d0] ;  /* 0x0000b400a80c7a20 */ /* 0x000fe20000410000 */
[----:B------:R-:W-:Y:S01]  /*49b0*/  FMNMX.FTZ R6, R72, R6, !PT ;  /* 0x0000000648067209 */ /* 0x000fe20007810000 */
[----:B------:R-:W-:Y:S01]  /*49c0*/  UISETP.NE.AND UP6, UPT, UR12, URZ, UPT ;  /* 0x0000003f0c00728c */ /* 0x000fe2000bfc5270 */
[----:B------:R-:W-:-:S02]  /*49d0*/  FMNMX.FTZ R8, R50, R51, !PT ;  /* 0x0000003332087209 */ /* 0x000fc40007810000 */
[----:B------:R-:W-:Y:S02]  /*49e0*/  FMNMX.FTZ R6, R73, R6, !PT ;  /* 0x0000000649067209 */ /* 0x000fe40007810000 */
[----:B------:R-:W-:Y:S02]  /*49f0*/  ISETP.GT.AND P1, PT, R4, 0x18, P1 ;  /* 0x000000180400780c */ /* 0x000fe40000f24270 */
[----:B------:R-:W-:Y:S02]  /*4a00*/  FMNMX.FTZ R6, R74, R6, !PT ;  /* 0x000000064a067209 */ /* 0x000fe40007810000 */
[----:B------:R-:W-:Y:S02]  /*4a10*/  FSEL R13, R13, RZ, P0 ;  /* 0x000000ff0d0d7208 */ /* 0x000fe40000000000 */
[----:B------:R-:W-:Y:S02]  /*4a20*/  PLOP3.LUT P0, PT, PT, PT, UP3, 0x40, 0x0 ;  /* 0x000000000000781c */ /* 0x000fe40003f0e838 */
[----:B------:R-:W-:Y:S01]  /*4a30*/  ISETP.GT.AND P2, PT, R4, 0x11, P2 ;  /* 0x000000110400780c */ /* 0x000fe20001744270 */
[----:B------:R-:W-:Y:S01]  /*4a40*/  FFMA.FTZ R7, R15, c[0x0][0x2d0], -R13 ;  /* 0x0000b4000f077a23 */ /* 0x000fe2000001080d */
[----:B------:R-:W-:-:S02]  /*4a50*/  FMNMX.FTZ R8, R52, R8, !PT ;  /* 0x0000000834087209 */ /* 0x000fc40007810000 */
[----:B------:R-:W-:Y:S01]  /*4a60*/  FMNMX.FTZ R6, R126, R6, !PT ;  /* 0x000000067e067209 */ /* 0x000fe20007810000 */
[----:B------:R1:W-:Y:S01]  /*4a70*/  MUFU.EX2 R239, R7 ;  /* 0x0000000700ef7308 */ /* 0x0003e20000000800 */
[C---:B------:R-:W-:Y:S02]  /*4a80*/  ISETP.LT.OR P1, PT, R5.reuse, 0x19, P1 ;  /* 0x000000190500780c */ /* 0x040fe40000f21670 */
[----:B------:R-:W-:Y:S02]  /*4a90*/  ISETP.GT.AND P0, PT, R4, 0x20, P0 ;  /* 0x000000200400780c */ /* 0x000fe40000704270 */
[----:B------:R-:W-:Y:S02]  /*4aa0*/  ISETP.LT.OR P2, PT, R5, 0x12, P2 ;  /* 0x000000120500780c */ /* 0x000fe40001741670 */
[----:B------:R-:W-:Y:S02]  /*4ab0*/  FMNMX.FTZ R8, R53, R8, !PT ;  /* 0x0000000835087209 */ /* 0x000fe40007810000 */
[----:B------:R-:W-:-:S02]  /*4ac0*/  FMNMX.FTZ R6, R144, R6, !PT ;  /* 0x0000000690067209 */ /* 0x000fc40007810000 */
[----:B------:R-:W-:Y:S02]  /*4ad0*/  FSEL R48, R86, -INF , !P1 ;  /* 0xff80000056307808 */ /* 0x000fe40004800000 */
[----:B------:R-:W-:Y:S02]  /*4ae0*/  FSETP.NEU.FTZ.AND P1, PT, R168, -INF , PT ;  /* 0xff800000a800780b */ /* 0x000fe40003f3d000 */
[----:B------:R-:W-:Y:S01]  /*4af0*/  ISETP.LT.OR P0, PT, R5, 0x21, P0 ;  /* 0x000000210500780c */ /* 0x000fe20000701670 */
[----:B-1----:R-:W-:Y:S01]  /*4b00*/  FFMA.FTZ R7, R16, c[0x0][0x2d0], -R13 ;  /* 0x0000b40010077a23 */ /* 0x002fe2000001080d */
[----:B------:R-:W-:Y:S02]  /*4b10*/  FSEL R57, R35, -INF , !P2 ;  /* 0xff80000023397808 */ /* 0x000fe40005000000 */
[----:B------:R-:W-:Y:S01]  /*4b20*/  FMNMX.FTZ R8, R49, R8, !PT ;  /* 0x0000000831087209 */ /* 0x000fe20007810000 */
[----:B------:R1:W2:Y:S01]  /*4b30*/  MUFU.EX2 R238, R7 ;  /* 0x0000000700ee7308 */ /* 0x0002a20000000800 */
[----:B------:R-:W-:Y:S01]  /*4b40*/  FMNMX.FTZ R6, R145, R6, !PT ;  /* 0x0000000691067209 */ /* 0x000fe20007810000 */
[----:B------:R-:W-:Y:S01]  /*4b50*/  LDSM.16.MT88.4 R32, [R225+0x2080] ;  /* 0x00208000e120783b */ /* 0x000fe20000004200 */
[----:B------:R-:W-:-:S02]  /*4b60*/  FSEL R12, R12, RZ, P1 ;  /* 0x000000ff0c0c7208 */ /* 0x000fc40000800000 */
[----:B------:R-:W-:Y:S02]  /*4b70*/  FSEL R89, R94, -INF , !P0 ;  /* 0xff8000005e597808 */ /* 0x000fe40004000000 */
[----:B------:R-:W-:Y:S02]  /*4b80*/  PLOP3.LUT P2, PT, PT, PT, UP2, 0x40, 0x0 ;  /* 0x000000000000781c */ /* 0x000fe40003f4e828 */
[----:B------:R-:W-:Y:S02]  /*4b90*/  PLOP3.LUT P1, PT, PT, PT, UP1, 0x40, 0x0 ;  /* 0x000000000000781c */ /* 0x000fe40003f2e818 */
[----:B------:R-:W-:Y:S02]  /*4ba0*/  PLOP3.LUT P0, PT, PT, PT, UP0, 0x40, 0x0 ;  /* 0x000000000000781c */ /* 0x000fe40003f0e808 */
[----:B------:R-:W-:Y:S02]  /*4bb0*/  FMNMX.FTZ R8, R57, R8, !PT ;  /* 0x0000000839087209 */ /* 0x000fe40007810000 */
[----:B------:R-:W-:Y:S01]  /*4bc0*/  FMNMX.FTZ R6, R127, R6, !PT ;  /* 0x000000067f067209 */ /* 0x000fe20007810000 */
[----:B-1----:R-:W-:Y:S01]  /*4bd0*/  FFMA.FTZ R7, R18, c[0x0][0x2d0], -R13 ;  /* 0x0000b40012077a23 */ /* 0x002fe2000001080d */
[----:B------:R-:W-:-:S02]  /*4be0*/  ISETP.GT.AND P2, PT, R4, 0x21, P2 ;  /* 0x000000210400780c */ /* 0x000fc40001744270 */
[C---:B------:R-:W-:Y:S01]  /*4bf0*/  ISETP.GT.AND P1, PT, R4.reuse, 0x28, P1 ;  /* 0x000000280400780c */ /* 0x040fe20000f24270 */
[----:B------:R1:W-:Y:S01]  /*4c00*/  MUFU.EX2 R240, R7 ;  /* 0x0000000700f07308 */ /* 0x0003e20000000800 */
[----:B------:R-:W-:Y:S02]  /*4c10*/  ISETP.GT.AND P0, PT, R4, 0x29, P0 ;  /* 0x000000290400780c */ /* 0x000fe40000704270 */
[----:B------:R-:W-:Y:S02]  /*4c20*/  FMNMX.FTZ R4, R48, R8, !PT ;  /* 0x0000000830047209 */ /* 0x000fe40007810000 */
[----:B------:R-:W4:Y:S01]  /*4c30*/  SHFL.BFLY PT, R8, R6, 0x2, 0x1f ;  /* 0x0c401f0006087f89 */ /* 0x000f2200000e0000 */
[----:B------:R-:W-:Y:S02]  /*4c40*/  ISETP.LT.OR P2, PT, R5, 0x22, P2 ;  /* 0x000000220500780c */ /* 0x000fe40001741670 */
[----:B------:R-:W-:Y:S02]  /*4c50*/  FMNMX.FTZ R4, R56, R4, !PT ;  /* 0x0000000438047209 */ /* 0x000fe40007810000 */
[----:B------:R-:W-:-:S02]  /*4c60*/  FSEL R88, R95, -INF , !P2 ;  /* 0xff8000005f587808 */ /* 0x000fc40005000000 */
[C---:B------:R-:W-:Y:S02]  /*4c70*/  ISETP.LT.OR P1, PT, R5.reuse, 0x29, P1 ;  /* 0x000000290500780c */ /* 0x040fe40000f21670 */
[----:B------:R-:W-:Y:S01]  /*4c80*/  ISETP.LT.OR P0, PT, R5, 0x2a, P0 ;  /* 0x0000002a0500780c */ /* 0x000fe20000701670 */
[----:B-1----:R-:W-:Y:S01]  /*4c90*/  FFMA.FTZ R7, R19, c[0x0][0x2d0], -R13 ;  /* 0x0000b40013077a23 */ /* 0x002fe2000001080d */
[----:B------:R-:W-:Y:S01]  /*4ca0*/  LEA R228, R2, R225, 0x1 ;  /* 0x000000e102e47211 */ /* 0x000fe200078e08ff */
[----:B------:R-:W-:Y:S01]  /*4cb0*/  FFMA.FTZ R2, R21, c[0x0][0x2d0], -R12 ;  /* 0x0000b40015027a23 */ /* 0x000fe2000001080c */
[----:B------:R-:W-:Y:S01]  /*4cc0*/  FSEL R15, R99, -INF , !P0 ;  /* 0xff800000630f7808 */ /* 0x000fe20004000000 */
[----:B------:R1:W1:Y:S02]  /*4cd0*/  MUFU.EX2 R234, R7 ;  /* 0x0000000700ea7308 */ /* 0x0002640000000800 */
[----:B------:R-:W-:Y:S04]  /*4ce0*/  LDSM.16.MT88.4 R24, [R228+0x2080] ;  /* 0x00208000e418783b */ /* 0x000fe80000004200 */
[----:B------:R-:W-:Y:S02]  /*4cf0*/  LDSM.16.MT88.4 R40, [R228+0x3880] ;  /* 0x00388000e428783b */ /* 0x000fe40000004200 */
[----:B---3--:R-:W-:Y:S01]  /*4d00*/  MUFU.EX2 R233, R2 ;  /* 0x0000000200e97308 */ /* 0x008fe20000000800 */
[----:B----4-:R-:W-:-:S02]  /*4d10*/  FMNMX.FTZ R3, R6, R8, !PT ;  /* 0x0000000806037209 */ /* 0x010fc40007810000 */
[----:B--2---:R-:W-:-:S03]  /*4d20*/  F2FP.PACK_AB R8, R238, R239 ;  /* 0x000000efee08723e */ /* 0x004fc600000000ff */
[----:B------:R-:W2:Y:S01]  /*4d30*/  SHFL.BFLY PT, R167, R3, 0x1, 0x1f ;  /* 0x0c201f0003a77f89 */ /* 0x000ea200000e0000 */
[----:B-1----:R-:W-:Y:S01]  /*4d40*/  FMNMX.FTZ R7, R89, R4, !PT ;  /* 0x0000000459077209 */ /* 0x002fe20007810000 */
[----:B------:R-:W-:Y:S01]  /*4d50*/  FFMA.FTZ R4, R14, c[0x0][0x2d0], -R12 ;  /* 0x0000b4000e047a23 */ /* 0x000fe2000001080c */
[----:B------:R-:W-:Y:S02]  /*4d60*/  FSEL R14, R98, -INF , !P1 ;  /* 0xff800000620e7808 */ /* 0x000fe40004800000 */
[----:B------:R-:W-:Y:S01]  /*4d70*/  FMNMX.FTZ R5, R88, R7, !PT ;  /* 0x0000000758057209 */ /* 0x000fe20007810000 */
[----:B------:R1:W-:Y:S01]  /*4d80*/  MUFU.EX2 R212, R4 ;  /* 0x0000000400d47308 */ /* 0x0003e20000000800 */
[----:B------:R-:W-:Y:S02]  /*4d90*/  F2FP.PACK_AB R10, R234, R240 ;  /* 0x000000f0ea0a723e */ /* 0x000fe400000000ff */
[----:B------:R-:W-:-:S04]  /*4da0*/  FMNMX.FTZ R0, R14, R5, !PT ;  /* 0x000000050e007209 */ /* 0x000fc80007810000 */
[----:B------:R-:W-:-:S05]  /*4db0*/  FMNMX.FTZ R0, R15, R0, !PT ;  /* 0x000000000f007209 */ /* 0x000fca0007810000 */
[----:B------:R-:W3:Y:S01]  /*4dc0*/  SHFL.BFLY PT, R5, R0, 0x2, 0x1f ;  /* 0x0c401f0000057f89 */ /* 0x000ee200000e0000 */
[----:B-1----:R-:W-:Y:S01]  /*4dd0*/  FFMA.FTZ R4, R17, c[0x0][0x2d0], -R12 ;  /* 0x0000b40011047a23 */ /* 0x002fe2000001080c */
[----:B--2---:R-:W-:Y:S02]  /*4de0*/  FMNMX.FTZ R167, R3, R167, !PT ;  /* 0x000000a703a77209 */ /* 0x004fe40007810000 */
[----:B------:R-:W-:Y:S01]  /*4df0*/  LDSM.16.MT88.4 R16, [R225+0x3880] ;  /* 0x00388000e110783b */ /* 0x000fe20000004200 */
[----:B------:R1:W2:Y:S01]  /*4e00*/  MUFU.EX2 R237, R4 ;  /* 0x0000000400ed7308 */ /* 0x0002a20000000800 */
[C---:B------:R-:W-:Y:S01]  /*4e10*/  FSETP.NEU.FTZ.AND P0, PT, R167.reuse, -INF , PT ;  /* 0xff800000a700780b */ /* 0x040fe20003f1d000 */
[----:B------:R-:W-:-:S05]  /*4e20*/  FMUL.FTZ R2, R167, c[0x0][0x2d0] ;  /* 0x0000b400a7027a20 */ /* 0x000fca0000410000 */
[----:B------:R-:W-:-:S05]  /*4e30*/  FSEL R2, R2, RZ, P0 ;  /* 0x000000ff02027208 */ /* 0x000fca0000000000 */
[----:B------:R-:W-:Y:S02]  /*4e40*/  FFMA.FTZ R3, R54, c[0x0][0x2d0], -R2 ;  /* 0x0000b40036037a23 */ /* 0x000fe40000010802 */
[----:B-1----:R-:W-:Y:S01]  /*4e50*/  FFMA.FTZ R4, R20, c[0x0][0x2d0], -R12 ;  /* 0x0000b40014047a23 */ /* 0x002fe2000001080c */
[----:B---3--:R-:W-:Y:S01]  /*4e60*/  FMNMX.FTZ R0, R0, R5, !PT ;  /* 0x0000000500007209 */ /* 0x008fe20007810000 */
[----:B------:R-:W-:Y:S01]  /*4e70*/  LDSM.16.MT88.4 R20, [R227+0x2080] ;  /* 0x00208000e314783b */ /* 0x000fe20000004200 */
[----:B------:R1:W-:Y:S01]  /*4e80*/  MUFU.EX2 R207, R3 ;  /* 0x0000000300cf7308 */ /* 0x0003e20000000800 */
[----:B--2---:R-:W-:-:S07]  /*4e90*/  F2FP.PACK_AB R9, R237, R212 ;  /* 0x000000d4ed09723e */ /* 0x004fce00000000ff */
[----:B------:R2:W3:Y:S01]  /*4ea0*/  MUFU.EX2 R162, R4 ;  /* 0x0000000400a27308 */ /* 0x0004e20000000800 */
[----:B-1----:R-:W-:-:S07]  /*4eb0*/  FFMA.FTZ R3, R55, c[0x0][0x2d0], -R2 ;  /* 0x0000b40037037a23 */ /* 0x002fce0000010802 */
[----:B------:R1:W-:Y:S01]  /*4ec0*/  MUFU.EX2 R214, R3 ;  /* 0x0000000300d67308 */ /* 0x0003e20000000800 */
[----:B--2---:R-:W1:Y:S01]  /*4ed0*/  SHFL.BFLY PT, R4, R0, 0x1, 0x1f ;  /* 0x0c201f0000047f89 */ /* 0x004e6200000e0000 */
[----:B---3--:R-:W-:-:S07]  /*4ee0*/  F2FP.PACK_AB R11, R233, R162 ;  /* 0x000000a2e90b723e */ /* 0x008fce00000000ff */
        /* <DEDUP_REMOVED lines=9> */
[----:B------:R-:W2:Y:S05]  /*4f80*/  MUFU.EX2 R229, R4 ;  /* 0x0000000400e57308 */ /* 0x000eaa0000000800 */
[----:B------:R-:W-:Y:S01]  /*4f90*/  HMMA.16816.F32 R184, R8, R16, RZ ;  /* 0x0000001008b8723c */ /* 0x000fe200000018ff */
[----:B-1----:R-:W-:-:S07]  /*4fa0*/  FMUL.FTZ R0, R3, c[0x0][0x2d0] ;  /* 0x0000b40003007a20 */ /* 0x002fce0000410000 */
[----:B------:R-:W-:Y:S01]  /*4fb0*/  HMMA.16816.F32 R180, R8, R36, RZ ;  /* 0x0000002408b4723c */ /* 0x000fe200000018ff */
[----:B------:R-:W-:Y:S02]  /*4fc0*/  FSEL R0, R0, RZ, P0 ;  /* 0x000000ff00007208 */ /* 0x000fe40000000000 */
[----:B--2---:R-:W-:-:S03]  /*4fd0*/  F2FP.PACK_AB R6, R229, R235 ;  /* 0x000000ebe506723e */ /* 0x004fc600000000ff */
[--C-:B------:R-:W-:Y:S02]  /*4fe0*/  FFMA.FTZ R4, R50, c[0x0][0x2d0], -R0.reuse ;  /* 0x0000b40032047a23 */ /* 0x100fe40000010800 */
[C---:B------:R-:W-:Y:S02]  /*4ff0*/  HMMA.16816.F32 R172, R8.reuse, R40, RZ ;  /* 0x0000002808ac723c */ /* 0x040fe400000018ff */
[----:B------:R1:W-:Y:S06]  /*5000*/  MUFU.EX2 R247, R4 ;  /* 0x0000000400f77308 */ /* 0x0003ec0000000800 */
        /* <DEDUP_REMOVED lines=12> */
[----:B-1----:R-:W-:-:S04]  /*50d0*/  FFMA.FTZ R4, R53, c[0x0][0x2d0], -R0 ;  /* 0x0000b40035047a23 */ /* 0x002fc80000010800 */
[----:B------:R1:W2:Y:S03]  /*50e0*/  MUFU.EX2 R252, R4 ;  /* 0x0000000400fc7308 */ /* 0x0002a60000000800 */
[C---:B------:R-:W-:Y:S08]  /*50f0*/  HMMA.16816.F32 R120, R8.reuse, R42, RZ ;  /* 0x0000002a0878723c */ /* 0x040ff000000018ff */
[----:B------:R-:W-:Y:S01]  /*5100*/  HMMA.16816.F32 R112, R8, R46, RZ ;  /* 0x0000002e0870723c */ /* 0x000fe200000018ff */
[----:B-1----:R-:W-:-:S06]  /*5110*/  F2FP.PACK_AB R4, R214, R207 ;  /* 0x000000cfd604723e */ /* 0x002fcc00000000ff */
[----:B------:R-:W-:Y:S01]  /*5120*/  FFMA.FTZ R8, R64, c[0x0][0x2d0], -R13 ;  /* 0x0000b40040087a23 */ /* 0x000fe2000001080d */
[----:B--2---:R-:W-:-:S03]  /*5130*/  F2FP.PACK_AB R7, R252, R246 ;  /* 0x000000f6fc07723e */ /* 0x004fc600000000ff */
[----:B------:R1:W-:Y:S04]  /*5140*/  MUFU.EX2 R224, R8 ;  /* 0x0000000800e07308 */ /* 0x0003e80000000800 */
[C---:B------:R-:W-:Y:S08]  /*5150*/  HMMA.16816.F32 R92, R4.reuse, R24, RZ ;  /* 0x00000018045c723c */ /* 0x040ff000000018ff */
[----:B------:R-:W-:Y:S01]  /*5160*/  HMMA.16816.F32 R100, R4, R26, RZ ;  /* 0x0000001a0464723c */ /* 0x000fe200000018ff */
[----:B------:R-:W2:Y:S01]  /*5170*/  LDSM.16.MT88.4 R24, [R226+0x2880] ;  /* 0x00288000e218783b */ /* 0x000ea20000004200 */
[----:B-1----:R-:W-:-:S04]  /*5180*/  FFMA.FTZ R8, R69, c[0x0][0x2d0], -R13 ;  /* 0x0000b40045087a23 */ /* 0x002fc8000001080d */
[----:B------:R1:W-:Y:S02]  /*5190*/  MUFU.EX2 R241, R8 ;  /* 0x0000000800f17308 */ /* 0x0003e40000000800 */
[C---:B------:R-:W-:Y:S08]  /*51a0*/  HMMA.16816.F32 R64, R4.reuse, R32, RZ ;  /* 0x000000200440723c */ /* 0x040ff000000018ff */
[----:B------:R-:W-:Y:S01]  /*51b0*/  HMMA.16816.F32 R116, R4, R34, RZ ;  /* 0x000000220474723c */ /* 0x000fe200000018ff */
[----:B------:R-:W3:Y:S01]  /*51c0*/  LDSM.16.MT88.4 R32, [R225+0x2880] ;  /* 0x00288000e120783b */ /* 0x000ee20000004200 */
[----:B-1----:R-:W-:-:S06]  /*51d0*/  FFMA.FTZ R8, R70, c[0x0][0x2d0], -R13 ;  /* 0x0000b40046087a23 */ /* 0x002fcc000001080d */
[C---:B------:R-:W-:Y:S01]  /*51e0*/  HMMA.16816.F32 R80, R4.reuse, R20, RZ ;  /* 0x000000140450723c */ /* 0x040fe200000018ff */
[----:B------:R1:W-:Y:S07]  /*51f0*/  MUFU.EX2 R163, R8 ;  /* 0x0000000800a37308 */ /* 0x0003ee0000000800 */
[C---:B------:R-:W-:Y:S01]  /*5200*/  HMMA.16816.F32 R96, R4.reuse, R22, RZ ;  /* 0x000000160460723c */ /* 0x040fe200000018ff */
[----:B------:R-:W4:Y:S07]  /*5210*/  LDSM.16.MT88.4 R20, [R228+0x2880] ;  /* 0x00288000e414783b */ /* 0x000f2e0000004200 */
[----:B------:R-:W-:Y:S01]  /*5220*/  HMMA.16816.F32 R76, R4, R38, RZ ;  /* 0x00000026044c723c */ /* 0x000fe200000018ff */
[----:B-1----:R-:W-:-:S04]  /*5230*/  FFMA.FTZ R8, R71, c[0x0][0x2d0], -R13 ;  /* 0x0000b40047087a23 */ /* 0x002fc8000001080d */
[----:B------:R1:W1:Y:S03]  /*5240*/  MUFU.EX2 R213, R8 ;  /* 0x0000000800d57308 */ /* 0x0002660000000800 */
[C---:B------:R-:W-:Y:S08]  /*5250*/  HMMA.16816.F32 R104, R4.reuse, R28, RZ ;  /* 0x0000001c0468723c */ /* 0x040ff000000018ff */
[----:B------:R-:W-:Y:S01]  /*5260*/  HMMA.16816.F32 R108, R4, R30, RZ ;  /* 0x0000001e046c723c */ /* 0x000fe200000018ff */
[----:B------:R-:W-:Y:S01]  /*5270*/  LDSM.16.MT88.4 R28, [R225+0x4080] ;  /* 0x00408000e11c783b */ /* 0x000fe20000004200 */
[----:B-1----:R-:W-:-:S06]  /*5280*/  FFMA.FTZ R8, R60, c[0x0][0x2d0], -R12 ;  /* 0x0000b4003c087a23 */ /* 0x002fcc000001080c */
[C---:B------:R-:W-:Y:S01]  /*5290*/  HMMA.16816.F32 R84, R4.reuse, R18, RZ ;  /* 0x000000120454723c */ /* 0x040fe200000018ff */
[----:B------:R-:W-:Y:S01]  /*52a0*/  F2FP.PACK_AB R10, R213, R163 ;  /* 0x000000a3d50a723e */ /* 0x000fe200000000ff */
[----:B------:R1:W-:Y:S06]  /*52b0*/  MUFU.EX2 R205, R8 ;  /* 0x0000000800cd7308 */ /* 0x0003ec0000000800 */
[----:B------:R-:W-:Y:S01]  /*52c0*/  HMMA.16816.F32 R52, R4, R40, RZ ;  /* 0x000000280434723c */ /* 0x000fe200000018ff */
[----:B-1----:R-:W-:-:S04]  /*52d0*/  FFMA.FTZ R8, R61, c[0x0][0x2d0], -R12 ;  /* 0x0000b4003d087a23 */ /* 0x002fc8000001080c */
[----:B------:R1:W1:Y:S02]  /*52e0*/  MUFU.EX2 R231, R8 ;  /* 0x0000000800e77308 */ /* 0x0002640000000800 */
[----:B-1----:R-:W-:Y:S01]  /*52f0*/  FFMA.FTZ R8, R62, c[0x0][0x2d0], -R12 ;  /* 0x0000b4003e087a23 */ /* 0x002fe2000001080c */
[----:B------:R-:W-:-:S05]  /*5300*/  F2FP.PACK_AB R9, R231, R205 ;  /* 0x000000cde709723e */ /* 0x000fca00000000ff */
[----:B------:R1:W-:Y:S02]  /*5310*/  MUFU.EX2 R236, R8 ;  /* 0x0000000800ec7308 */ /* 0x0003e40000000800 */
[----:B-1----:R-:W-:Y:S02]  /*5320*/  FFMA.FTZ R8, R63, c[0x0][0x2d0], -R12 ;  /* 0x0000b4003f087a23 */ /* 0x002fe4000001080c */
[C---:B------:R-:W-:Y:S01]  /*5330*/  HMMA.16816.F32 R60, R4.reuse, R36, RZ ;  /* 0x00000024043c723c */ /* 0x040fe200000018ff */
[----:B------:R-:W1:Y:S03]  /*5340*/  LDSM.16.MT88.4 R36, [R226+0x4080] ;  /* 0x00408000e224783b */ /* 0x000e660000004200 */
[----:B------:R2:W2:Y:S02]  /*5350*/  MUFU.EX2 R204, R8 ;  /* 0x0000000800cc7308 */ /* 0x0004a40000000800 */
[--C-:B--2---:R-:W-:Y:S01]  /*5360*/  FFMA.FTZ R8, R68, c[0x0][0x2d0], -R2.reuse ;  /* 0x0000b40044087a23 */ /* 0x104fe20000010802 */
[----:B------:R-:W-:Y:S01]  /*5370*/  F2FP.PACK_AB R11, R204, R236 ;  /* 0x000000eccc0b723e */ /* 0x000fe200000000ff */
[----:B------:R-:W-:Y:S01]  /*5380*/  HMMA.16816.F32 R68, R4, R16, RZ ;  /* 0x000000100444723c */ /* 0x000fe200000018ff */
[----:B------:R-:W2:Y:S03]  /*5390*/  LDSM.16.MT88.4 R16, [R227+0x2880] ;  /* 0x00288000e310783b */ /* 0x000ea60000004200 */
[----:B------:R3:W-:Y:S02]  /*53a0*/  MUFU.EX2 R242, R8 ;  /* 0x0000000800f27308 */ /* 0x0007e40000000800 */
[----:B---3--:R-:W-:-:S06]  /*53b0*/  FFMA.FTZ R8, R72, c[0x0][0x2d0], -R2 ;  /* 0x0000b40048087a23 */ /* 0x008fcc0000010802 */
[----:B------:R3:W1:Y:S02]  /*53c0*/  MUFU.EX2 R232, R8 ;  /* 0x0000000800e87308 */ /* 0x0006640000000800 */
[----:B---3--:R-:W-:-:S06]  /*53d0*/  FFMA.FTZ R8, R73, c[0x0][0x2d0], -R2 ;  /* 0x0000b40049087a23 */ /* 0x008fcc0000010802 */
[----:B------:R3:W-:Y:S02]  /*53e0*/  MUFU.EX2 R230, R8 ;  /* 0x0000000800e67308 */ /* 0x0007e40000000800 */
[----:B---3--:R-:W-:Y:S02]  /*53f0*/  FFMA.FTZ R8, R74, c[0x0][0x2d0], -R2 ;  /* 0x0000b4004a087a23 */ /* 0x008fe40000010802 */
[----:B------:R-:W-:Y:S01]  /*5400*/  HMMA.16816.F32 R72, R4, R42, RZ ;  /* 0x0000002a0448723c */ /* 0x000fe200000018ff */
[----:B------:R-:W3:Y:S03]  /*5410*/  LDSM.16.MT88.4 R40, [R228+0x4080] ;  /* 0x00408000e428783b */ /* 0x000ee60000004200 */
        /* <DEDUP_REMOVED lines=21> */
[----:B------:R-:W-:Y:S01]  /*5570*/  MOV R196, R200 ;  /* 0x000000c800c47202 */ /* 0x000fe20000000f00 */
[----:B------:R-:W-:-:S05]  /*5580*/  IMAD.MOV.U32 R197, RZ, RZ, R203 ;  /* 0x000000ffffc57224 */ /* 0x000fca00078e00cb */
[----:B------:R-:W-:Y:S01]  /*5590*/  IMAD.MOV.U32 R32, RZ, RZ, R201 ;  /* 0x000000ffff207224 */ /* 0x000fe200078e00c9 */
[----:B----4-:R-:W-:Y:S01]  /*55a0*/  HMMA.16816.F32 R220, R8, R20, R192 ;  /* 0x0000001408dc723c */ /* 0x010fe200000018c0 */
[----:B------:R-:W-:-:S07]  /*55b0*/  IMAD.MOV.U32 R33, RZ, RZ, R202 ;  /* 0x000000ffff217224 */ /* 0x000fce00078e00ca */
[C---:B------:R-:W-:Y:S07]  /*55c0*/  HMMA.16816.F32 R192, R8.reuse, R36, R180 ;  /* 0x0000002408c0723c */ /* 0x040fee00000018b4 */
[----:B------:R-:W-:Y:S01]  /*55d0*/  IMAD.MOV.U32 R182, RZ, RZ, R32 ;  /* 0x000000ffffb67224 */ /* 0x000fe200078e0020 */
[----:B------:R-:W-:Y:S01]  /*55e0*/  HMMA.16816.F32 R208, R8, R16, R188 ;  /* 0x0000001008d0723c */ /* 0x000fe200000018bc */
[----:B------:R-:W-:Y:S01]  /*55f0*/  IMAD.MOV.U32 R32, RZ, RZ, R207 ;  /* 0x000000ffff207224 */ /* 0x000fe200078e00cf */
[----:B------:R-:W-:Y:S01]  /*5600*/  MOV R180, R205 ;  /* 0x000000cd00b47202 */ /* 0x000fe20000000f00 */
[----:B------:R-:W-:Y:S01]  /*5610*/  IMAD.MOV.U32 R181, RZ, RZ, R213 ;  /* 0x000000ffffb57224 */ /* 0x000fe200078e00d5 */
[----:B------:R-:W-:-:S02]  /*5620*/  MOV R183, R33 ;  /* 0x0000002100b77202 */ /* 0x000fc40000000f00 */
[----:B------:R-:W-:Y:S02]  /*5630*/  MOV R33, R212 ;  /* 0x000000d400217202 */ /* 0x000fe40000000f00 */
[C---:B------:R-:W-:Y:S07]  /*5640*/  HMMA.16816.F32 R200, R8.reuse, R28, R184 ;  /* 0x0000001c08c8723c */ /* 0x040fee00000018b8 */
[----:B------:R-:W-:Y:S01]  /*5650*/  IMAD.MOV.U32 R187, RZ, RZ, R206 ;  /* 0x000000ffffbb7224 */ /* 0x000fe200078e00ce */
[----:B------:R-:W-:Y:S01]  /*5660*/  HMMA.16816.F32 R248, R8, R26, R148 ;  /* 0x0000001a08f8723c */ /* 0x000fe20000001894 */
[----:B------:R-:W-:Y:S01]  /*5670*/  MOV R186, R214 ;  /* 0x000000d600ba7202 */ /* 0x000fe20000000f00 */
[----:B------:R-:W-:-:S02]  /*5680*/  IMAD.MOV.U32 R184, RZ, RZ, R197 ;  /* 0x000000ffffb87224 */ /* 0x000fc400078e00c5 */
[----:B------:R-:W-:-:S03]  /*5690*/  IMAD.MOV.U32 R185, RZ, RZ, R196 ;  /* 0x000000ffffb97224 */ /* 0x000fc600078e00c4 */
[----:B------:R-:W-:Y:S01]  /*56a0*/  IMAD.MOV.U32 R151, RZ, RZ, R204 ;  /* 0x000000ffff977224 */ /* 0x000fe200078e00cc */
[C---:B---3--:R-:W-:Y:S01]  /*56b0*/  HMMA.16816.F32 R188, R8.reuse, R40, R172 ;  /* 0x0000002808bc723c */ /* 0x048fe200000018ac */
[----:B------:R-:W-:Y:S02]  /*56c0*/  IMAD.MOV.U32 R149, RZ, RZ, R181 ;  /* 0x000000ffff957224 */ /* 0x000fe400078e00b5 */
[----:B------:R-:W-:Y:S02]  /*56d0*/  IMAD.MOV.U32 R181, RZ, RZ, R230 ;  /* 0x000000ffffb57224 */ /* 0x000fe400078e00e6 */
[----:B------:R-:W-:Y:S01]  /*56e0*/  IMAD.MOV.U32 R150, RZ, RZ, R151 ;  /* 0x000000ffff967224 */ /* 0x000fe200078e0097 */
[----:B------:R-:W-:Y:S01]  /*56f0*/  MOV R151, R180 ;  /* 0x000000b400977202 */ /* 0x000fe20000000f00 */
[----:B------:R-:W-:Y:S01]  /*5700*/  IMAD.MOV.U32 R148, RZ, RZ, R184 ;  /* 0x000000ffff947224 */ /* 0x000fe200078e00b8 */
[----:B-1----:R-:W-:Y:S01]  /*5710*/  HMMA.16816.F32 R172, R8, R44, R156 ;  /* 0x0000002c08ac723c */ /* 0x002fe2000000189c */
[----:B------:R-:W-:Y:S01]  /*5720*/  MOV R180, R186 ;  /* 0x000000ba00b47202 */ /* 0x000fe20000000f00 */
[----:B------:R-:W-:Y:S01]  /*5730*/  IMAD.MOV.U32 R184, RZ, RZ, R238 ;  /* 0x000000ffffb87224 */ /* 0x000fe200078e00ee */
[----:B------:R-:W-:-:S04]  /*5740*/  MOV R186, R240 ;  /* 0x000000f000ba7202 */ /* 0x000fc80000000f00 */
[----:B------:R-:W-:Y:S01]  /*5750*/  IMAD.MOV.U32 R159, RZ, RZ, R152 ;  /* 0x000000ffff9f7224 */ /* 0x000fe200078e0098 */
[----:B------:R-:W-:Y:S01]  /*5760*/  HMMA.16816.F32 R204, R8, R18, R136 ;  /* 0x0000001208cc723c */ /* 0x000fe20000001888 */
[----:B------:R-:W-:Y:S01]  /*5770*/  IMAD.MOV.U32 R158, RZ, RZ, R153 ;  /* 0x000000ffff9e7224 */ /* 0x000fe200078e0099 */
[----:B------:R-:W-:Y:S01]  /*5780*/  MOV R157, R154 ;  /* 0x0000009a009d7202 */ /* 0x000fe20000000f00 */
[----:B------:R-:W-:-:S05]  /*5790*/  IMAD.MOV.U32 R156, RZ, RZ, R155 ;  /* 0x000000ffff9c7224 */ /* 0x000fca00078e009b */
[C---:B------:R-:W-:Y:S08]  /*57a0*/  HMMA.16816.F32 R136, R8.reuse, R42, R120 ;  /* 0x0000002a0888723c */ /* 0x040ff00000001878 */
[C---:B------:R-:W-:Y:S07]  /*57b0*/  HMMA.16816.F32 R212, R8.reuse, R22, R140 ;  /* 0x0000001608d4723c */ /* 0x040fee000000188c */
        /* <DEDUP_REMOVED lines=10> */
[----:B------:R-:W-:Y:S01]  /*5860*/  MOV R133, R183 ;  /* 0x000000b700857202 */ /* 0x000fe20000000f00 */
[----:B------:R-:W-:Y:S01]  /*5870*/  IMAD.MOV.U32 R132, RZ, RZ, R184 ;  /* 0x000000ffff847224 */ /* 0x000fe200078e00b8 */
[----:B------:R-:W-:Y:S01]  /*5880*/  MOV R183, R186 ;  /* 0x000000ba00b77202 */ /* 0x000fe20000000f00 */
[----:B------:R-:W-:Y:S01]  /*5890*/  IMAD.MOV.U32 R182, RZ, RZ, R187 ;  /* 0x000000ffffb67224 */ /* 0x000fe200078e00bb */
[----:B------:R-:W-:Y:S01]  /*58a0*/  MOV R180, R33 ;  /* 0x0000002100b47202 */ /* 0x000fe20000000f00 */
[----:B------:R-:W-:-:S02]  /*58b0*/  IMAD.MOV.U32 R135, RZ, RZ, R181 ;  /* 0x000000ffff877224 */ /* 0x000fc400078e00b5 */
[----:B------:R-:W-:Y:S01]  /*58c0*/  HMMA.16816.F32 R120, R8, R46, R112 ;  /* 0x0000002e0878723c */ /* 0x000fe20000001870 */
[----:B------:R-:W-:Y:S02]  /*58d0*/  IMAD.MOV.U32 R130, RZ, RZ, R232 ;  /* 0x000000ffff827224 */ /* 0x000fe400078e00e8 */
[----:B------:R-:W-:Y:S02]  /*58e0*/  IMAD.MOV.U32 R129, RZ, RZ, R231 ;  /* 0x000000ffff817224 */ /* 0x000fe400078e00e7 */
[----:B------:R-:W-:Y:S02]  /*58f0*/  IMAD.MOV.U32 R131, RZ, RZ, R185 ;  /* 0x000000ffff837224 */ /* 0x000fe400078e00b9 */
[----:B------:R-:W-:Y:S01]  /*5900*/  LDSM.16.MT88.4 R184, [R225+0x3080] ;  /* 0x00308000e1b8783b */ /* 0x000fe20000004200 */
[----:B------:R-:W-:Y:S01]  /*5910*/  HMMA.16816.F32 R8, R4, R28, R68 ;  /* 0x0000001c0408723c */ /* 0x000fe20000001844 */
[----:B------:R-:W-:-:S07]  /*5920*/  IMAD.MOV.U32 R181, RZ, RZ, R32 ;  /* 0x000000ffffb57224 */ /* 0x000fce00078e0020 */
[C---:B------:R-:W-:Y:S08]  /*5930*/  HMMA.16816.F32 R80, R4.reuse, R16, R80 ;  /* 0x000000100450723c */ /* 0x040ff00000001850 */
[C---:B------:R-:W-:Y:S08]  /*5940*/  HMMA.16816.F32 R216, R4.reuse, R20, R92 ;  /* 0x0000001404d8723c */ /* 0x040ff0000000185c */
[----:B------:R-:W-:Y:S01]  /*5950*/  IMAD.MOV.U32 R71, RZ, RZ, R8 ;  /* 0x000000ffff477224 */ /* 0x000fe200078e0008 */
[----:B------:R-:W-:Y:S01]  /*5960*/  MOV R69, R10 ;  /* 0x0000000a00457202 */ /* 0x000fe20000000f00 */
[----:B------:R-:W-:Y:S01]  /*5970*/  IMAD.MOV.U32 R70, RZ, RZ, R9 ;  /* 0x000000ffff467224 */ /* 0x000fe200078e0009 */
[----:B------:R-:W-:Y:S01]  /*5980*/  HMMA.16816.F32 R52, R4, R40, R52 ;  /* 0x000000280434723c */ /* 0x000fe20000001834 */
[----:B------:R-:W-:-:S04]  /*5990*/  IMAD.MOV.U32 R68, RZ, RZ, R11 ;  /* 0x000000ffff447224 */ /* 0x000fc800078e000b */
[----:B------:R-:W-:Y:S01]  /*59a0*/  IMAD.MOV.U32 R93, RZ, RZ, R83 ;  /* 0x000000ffff5d7224 */ /* 0x000fe200078e0053 */
[----:B------:R-:W-:Y:S01]  /*59b0*/  MOV R95, R81 ;  /* 0x00000051005f7202 */ /* 0x000fe20000000f00 */
[----:B------:R-:W-:Y:S01]  /*59c0*/  IMAD.MOV.U32 R94, RZ, RZ, R82 ;  /* 0x000000ffff5e7224 */ /* 0x000fe200078e0052 */
[C---:B------:R-:W-:Y:S01]  /*59d0*/  HMMA.16816.F32 R8, R4.reuse, R36, R60 ;  /* 0x000000240408723c */ /* 0x040fe2000000183c */
[----:B------:R-:W-:Y:S01]  /*59e0*/  MOV R92, R80 ;  /* 0x00000050005c7202 */ /* 0x000fe20000000f00 */
[----:B------:R-:W1:Y:S06]  /*59f0*/  LDSM.16.MT88.4 R60, [R227+0x3080] ;  /* 0x00308000e33c783b */ /* 0x000e6c0000004200 */
[C---:B------:R-:W-:Y:S08]  /*5a00*/  HMMA.16816.F32 R48, R4.reuse, R44, R48 ;  /* 0x0000002c0430723c */ /* 0x040ff00000001830 */
[----:B------:R-:W-:Y:S01]  /*5a10*/  IMAD.MOV.U32 R240, RZ, RZ, R52 ;  /* 0x000000fffff07224 */ /* 0x000fe200078e0034 */
[----:B------:R-:W-:Y:S01]  /*5a20*/  HMMA.16816.F32 R44, R4, R46, R56 ;  /* 0x0000002e042c723c */ /* 0x000fe20000001838 */
[----:B------:R-:W-:Y:S01]  /*5a30*/  MOV R239, R53 ;  /* 0x0000003500ef7202 */ /* 0x000fe20000000f00 */
[----:B------:R-:W-:-:S02]  /*5a40*/  IMAD.MOV.U32 R238, RZ, RZ, R54 ;  /* 0x000000ffffee7224 */ /* 0x000fc400078e0036 */
[----:B------:R-:W-:-:S03]  /*5a50*/  IMAD.MOV.U32 R237, RZ, RZ, R55 ;  /* 0x000000ffffed7224 */ /* 0x000fc600078e0037 */
[----:B------:R-:W-:Y:S01]  /*5a60*/  IMAD.MOV.U32 R83, RZ, RZ, R8 ;  /* 0x000000ffff537224 */ /* 0x000fe200078e0008 */
[----:B------:R-:W-:Y:S01]  /*5a70*/  MOV R81, R10 ;  /* 0x0000000a00517202 */ /* 0x000fe20000000f00 */
[----:B------:R-:W-:Y:S01]  /*5a80*/  FFMA.FTZ R8, R161, c[0x0][0x2d0], -R13 ;  /* 0x0000b400a1087a23 */ /* 0x000fe2000001080d */
[----:B------:R-:W-:Y:S01]  /*5a90*/  MOV R59, R150 ;  /* 0x00000096003b7202 */ /* 0x000fe20000000f00 */
[----:B------:R-:W-:Y:S01]  /*5aa0*/  IMAD.MOV.U32 R82, RZ, RZ, R9 ;  /* 0x000000ffff527224 */ /* 0x000fe200078e0009 */
[----:B------:R-:W-:Y:S01]  /*5ab0*/  HMMA.16816.F32 R36, R4, R38, R76 ;  /* 0x000000260424723c */ /* 0x000fe2000000184c */
[----:B------:R2:W-:Y:S01]  /*5ac0*/  MUFU.EX2 R112, R8 ;  /* 0x0000000800707308 */ /* 0x0005e20000000800 */
[----:B------:R-:W-:Y:S01]  /*5ad0*/  IMAD.MOV.U32 R80, RZ, RZ, R11 ;  /* 0x000000ffff507224 */ /* 0x000fe200078e000b */
[----:B------:R-:W3:Y:S01]  /*5ae0*/  LDSM.16.MT88.4 R76, [R225+0x4880] ;  /* 0x00488000e14c783b */ /* 0x000ee20000004200 */
[----:B------:R-:W-:Y:S02]  /*5af0*/  IMAD.MOV.U32 R150, RZ, RZ, R180 ;  /* 0x000000ffff967224 */ /* 0x000fe400078e00b4 */
[----:B------:R-:W-:-:S02]  /*5b00*/  IMAD.MOV.U32 R58, RZ, RZ, R182 ;  /* 0x000000ffff3a7224 */ /* 0x000fc400078e00b6 */
[----:B------:R-:W-:Y:S01]  /*5b10*/  IMAD.MOV.U32 R57, RZ, RZ, R183 ;  /* 0x000000ffff397224 */ /* 0x000fe200078e00b7 */
[----:B------:R-:W-:Y:S01]  /*5b20*/  HMMA.16816.F32 R104, R4, R24, R104 ;  /* 0x000000180468723c */ /* 0x000fe20000001868 */
[----:B------:R-:W-:Y:S01]  /*5b30*/  MOV R115, R150 ;  /* 0x0000009600737202 */ /* 0x000fe20000000f00 */
[----:B--2---:R-:W-:-:S06]  /*5b40*/  FFMA.FTZ R8, R160, c[0x0][0x2d0], -R13 ;  /* 0x0000b400a0087a23 */ /* 0x004fcc000001080d */
[C---:B------:R-:W-:Y:S01]  /*5b50*/  HMMA.16816.F32 R32, R4.reuse, R34, R116 ;  /* 0x000000220420723c */ /* 0x040fe20000001874 */
[----:B------:R-:W-:Y:S01]  /*5b60*/  IMAD.MOV.U32 R160, RZ, RZ, R68 ;  /* 0x000000ffffa07224 */ /* 0x000fe200078e0044 */
[----:B------:R2:W4:Y:S06]  /*5b70*/  MUFU.EX2 R236, R8 ;  /* 0x0000000800ec7308 */ /* 0x00052c0000000800 */
[C---:B------:R-:W-:Y:S01]  /*5b80*/  HMMA.16816.F32 R24, R4.reuse, R26, R108 ;  /* 0x0000001a0418723c */ /* 0x040fe2000000186c */
[----:B------:R-:W-:Y:S07]  /*5b90*/  LDSM.16.MT88.4 R108, [R228+0x4880] ;  /* 0x00488000e46c783b */ /* 0x000fee0000004200 */
[----:B------:R-:W-:Y:S01]  /*5ba0*/  HMMA.16816.F32 R20, R4, R22, R100 ;  /* 0x000000160414723c */ /* 0x000fe20000001864 */
[----:B--2---:R-:W-:Y:S01]  /*5bb0*/  FFMA.FTZ R8, R147, c[0x0][0x2d0], -R13 ;  /* 0x0000b40093087a23 */ /* 0x004fe2000001080d */
[----:B----4-:R-:W-:-:S02]  /*5bc0*/  F2FP.PACK_AB R128, R236, R112 ;  /* 0x00000070ec80723e */ /* 0x010fc400000000ff */
[----:B------:R-:W-:Y:S01]  /*5bd0*/  MOV R147, R69 ;  /* 0x0000004500937202 */ /* 0x000fe20000000f00 */
[----:B------:R2:W-:Y:S03]  /*5be0*/  MUFU.EX2 R230, R8 ;  /* 0x0000000800e67308 */ /* 0x0005e60000000800 */
[----:B------:R-:W-:Y:S01]  /*5bf0*/  HMMA.16816.F32 R28, R4, R30, R84 ;  /* 0x0000001e041c723c */ /* 0x000fe20000001854 */
[----:B--2---:R-:W-:Y:S02]  /*5c00*/  FFMA.FTZ R8, R146, c[0x0][0x2d0], -R13 ;  /* 0x0000b40092087a23 */ /* 0x004fe4000001080d */
[----:B------:R-:W-:Y:S02]  /*5c10*/  IMAD.MOV.U32 R146, RZ, RZ, R70 ;  /* 0x000000ffff927224 */ /* 0x000fe400078e0046 */
[----:B------:R2:W-:Y:S02]  /*5c20*/  MUFU.EX2 R16, R8 ;  /* 0x0000000800107308 */ /* 0x0005e40000000800 */
[----:B--2---:R-:W-:-:S06]  /*5c30*/  FFMA.FTZ R8, R125, c[0x0][0x2d0], -R12 ;  /* 0x0000b4007d087a23 */ /* 0x004fcc000001080c */
[----:B------:R2:W-:Y:S02]  /*5c40*/  MUFU.EX2 R113, R8 ;  /* 0x0000000800717308 */ /* 0x0005e40000000800 */
[----:B--2---:R-:W-:-:S06]  /*5c50*/  FFMA.FTZ R8, R124, c[0x0][0x2d0], -R12 ;  /* 0x0000b4007c087a23 */ /* 0x004fcc000001080c */
[----:B------:R2:W-:Y:S02]  /*5c60*/  MUFU.EX2 R232, R8 ;  /* 0x0000000800e87308 */ /* 0x0005e40000000800 */
[----:B--2---:R-:W-:Y:S02]  /*5c70*/  FFMA.FTZ R8, R91, c[0x0][0x2d0], -R12 ;  /* 0x0000b4005b087a23 */ /* 0x004fe4000001080c */
[----:B------:R-:W-:-:S04]  /*5c80*/  IMAD.MOV.U32 R91, RZ, RZ, R71 ;  /* 0x000000ffff5b7224 */ /* 0x000fc800078e0047 */
[----:B------:R2:W-:Y:S02]  /*5c90*/  MUFU.EX2 R52, R8 ;  /* 0x0000000800347308 */ /* 0x0005e40000000800 */
[----:B--2---:R-:W-:Y:S01]  /*5ca0*/  FFMA.FTZ R8, R90, c[0x0][0x2d0], -R12 ;  /* 0x0000b4005a087a23 */ /* 0x004fe2000001080c */
[----:B------:R-:W-:-:S05]  /*5cb0*/  MOV R90, R93 ;  /* 0x0000005d005a7202 */ /* 0x000fca0000000f00 */
[----:B------:R2:W-:Y:S02]  /*5cc0*/  MUFU.EX2 R13, R8 ;  /* 0x00000008000d7308 */ /* 0x0005e40000000800 */
[----:B--2---:R-:W-:-:S06]  /*5cd0*/  FFMA.FTZ R8, R126, c[0x0][0x2d0], -R2 ;  /* 0x0000b4007e087a23 */ /* 0x004fcc0000010802 */
[----:B------:R2:W-:Y:S02]  /*5ce0*/  MUFU.EX2 R12, R8 ;  /* 0x00000008000c7308 */ /* 0x0005e40000000800 */
[----:B--2---:R-:W-:Y:S02]  /*5cf0*/  FFMA.FTZ R8, R144, c[0x0][0x2d0], -R2 ;  /* 0x0000b40090087a23 */ /* 0x004fe40000010802 */
[----:B------:R-:W-:-:S04]  /*5d00*/  IMAD.MOV.U32 R144, RZ, RZ, R94 ;  /* 0x000000ffff907224 */ /* 0x000fc800078e005e */
[----:B------:R2:W4:Y:S02]  /*5d10*/  MUFU.EX2 R231, R8 ;  /* 0x0000000800e77308 */ /* 0x0005240000000800 */
[--C-:B--2---:R-:W-:Y:S01]  /*5d20*/  FFMA.FTZ R8, R145, c[0x0][0x2d0], -R2.reuse ;  /* 0x0000b40091087a23 */ /* 0x104fe20000010802 */
[----:B----4-:R-:W-:Y:S01]  /*5d30*/  F2FP.PACK_AB R124, R231, R12 ;  /* 0x0000000ce77c723e */ /* 0x010fe200000000ff */
[----:B------:R-:W-:-:S04]  /*5d40*/  FFMA.FTZ R2, R127, c[0x0][0x2d0], -R2 ;  /* 0x0000b4007f027a23 */ /* 0x000fc80000010802 */
[----:B------:R2:W-:Y:S01]  /*5d50*/  MUFU.EX2 R40, R8 ;  /* 0x0000000800287308 */ /* 0x0005e20000000800 */
[----:B------:R-:W-:-:S07]  /*5d60*/  IMAD.MOV.U32 R145, RZ, RZ, R95 ;  /* 0x000000ffff917224 */ /* 0x000fce00078e005f */
[----:B------:R4:W-:Y:S01]  /*5d70*/  MUFU.EX2 R17, R2 ;  /* 0x0000000200117308 */ /* 0x0009e20000000800 */
[----:B--2---:R-:W-:Y:S07]  /*5d80*/  HMMA.16816.F32 R8, R4, R18, R96 ;  /* 0x000000120408723c */ /* 0x004fee0000001860 */
[----:B------:R-:W-:Y:S01]  /*5d90*/  MOV R18, R16 ;  /* 0x0000001000127202 */ /* 0x000fe20000000f00 */
[----:B----4-:R-:W-:Y:S01]  /*5da0*/  FFMA.FTZ R2, R89, c[0x0][0x2d0], -R0 ;  /* 0x0000b40059027a23 */ /* 0x010fe20000010800 */
[----:B------:R-:W-:Y:S01]  /*5db0*/  MOV R97, R130 ;  /* 0x0000008200617202 */ /* 0x000fe20000000f00 */
[----:B------:R-:W-:Y:S01]  /*5dc0*/  IMAD.MOV.U32 R19, RZ, RZ, R13 ;  /* 0x000000ffff137224 */ /* 0x000fe200078e000d */
[----:B------:R-:W-:Y:S01]  /*5dd0*/  F2FP.PACK_AB R130, R18, R230 ;  /* 0x000000e61282723e */ /* 0x000fe200000000ff */
[----:B------:R2:W-:Y:S01]  /*5de0*/  MUFU.EX2 R16, R2 ;  /* 0x0000000200107308 */ /* 0x0005e20000000800 */
[----:B------:R-:W-:-:S02]  /*5df0*/  IMAD.MOV.U32 R89, RZ, RZ, R132 ;  /* 0x000000ffff597224 */ /* 0x000fc400078e0084 */
[----:B------:R-:W-:Y:S02]  /*5e00*/  IMAD.MOV.U32 R132, RZ, RZ, R141 ;  /* 0x000000ffff847224 */ /* 0x000fe400078e008d */
[----:B------:R-:W-:Y:S02]  /*5e10*/  IMAD.MOV.U32 R99, RZ, RZ, R92 ;  /* 0x000000ffff637224 */ /* 0x000fe400078e005c */
[----:B------:R-:W-:Y:S01]  /*5e20*/  LDSM.16.MT88.4 R92, [R226+0x4880] ;  /* 0x00488000e25c783b */ /* 0x000fe20000004200 */
[----:B------:R-:W-:Y:S01]  /*5e30*/  IMAD.MOV.U32 R98, RZ, RZ, R129 ;  /* 0x000000ffff627224 */ /* 0x000fe200078e0081 */
[----:B------:R-:W-:Y:S01]  /*5e40*/  F2FP.PACK_AB R129, R232, R113 ;  /* 0x00000071e881723e */ /* 0x000fe200000000ff */
[----:B------:R-:W-:Y:S02]  /*5e50*/  IMAD.MOV.U32 R96, RZ, RZ, R131 ;  /* 0x000000ffff607224 */ /* 0x000fe400078e0083 */
[----:B------:R-:W-:Y:S02]  /*5e60*/  IMAD.MOV.U32 R56, RZ, RZ, R99 ;  /* 0x000000ffff387224 */ /* 0x000fe400078e0063 */
[----:B--2---:R-:W-:Y:S01]  /*5e70*/  FFMA.FTZ R2, R88, c[0x0][0x2d0], -R0 ;  /* 0x0000b40058027a23 */ /* 0x004fe20000010800 */
[----:B------:R-:W-:Y:S01]  /*5e80*/  MOV R88, R133 ;  /* 0x0000008500587202 */ /* 0x000fe20000000f00 */
[----:B------:R-:W-:-:S02]  /*5e90*/  IMAD.MOV.U32 R133, RZ, RZ, R142 ;  /* 0x000000ffff857224 */ /* 0x000fc400078e008e */
[----:B------:R2:W4:Y:S02]  /*5ea0*/  MUFU.EX2 R13, R2 ;  /* 0x00000002000d7308 */ /* 0x0005240000000800 */
[--C-:B--2---:R-:W-:Y:S01]  /*5eb0*/  FFMA.FTZ R2, R14, c[0x0][0x2d0], -R0.reuse ;  /* 0x0000b4000e027a23 */ /* 0x104fe20000010800 */
[----:B----4-:R-:W-:Y:S01]  /*5ec0*/  F2FP.PACK_AB R125, R13, R16 ;  /* 0x000000100d7d723e */ /* 0x010fe200000000ff */
[----:B------:R-:W-:Y:S01]  /*5ed0*/  FFMA.FTZ R0, R15, c[0x0][0x2d0], -R0 ;  /* 0x0000b4000f007a23 */ /* 0x000fe20000010800 */
[----:B------:R-:W-:Y:S01]  /*5ee0*/  MOV R15, R52 ;  /* 0x00000034000f7202 */ /* 0x000fe20000000f00 */
[----:B------:R-:W-:Y:S02]  /*5ef0*/  IMAD.MOV.U32 R14, RZ, RZ, R40 ;  /* 0x000000ffff0e7224 */ /* 0x000fe400078e0028 */
[----:B------:R-:W-:Y:S01]  /*5f00*/  MUFU.EX2 R2, R2 ;  /* 0x0000000200027308 */ /* 0x000fe20000000800 */
[----:B------:R-:W-:Y:S01]  /*5f10*/  HMMA.16816.F32 R40, R4, R42, R72 ;  /* 0x0000002a0428723c */ /* 0x000fe20000001848 */
[----:B------:R-:W2:Y:S01]  /*5f20*/  LDSM.16.MT88.4 R4, [R227+0x4880] ;  /* 0x00488000e304783b */ /* 0x000ea20000004200 */
[----:B------:R-:W-:-:S02]  /*5f30*/  F2FP.PACK_AB R126, R17, R14 ;  /* 0x0000000e117e723e */ /* 0x000fc400000000ff */
[----:B------:R-:W-:-:S03]  /*5f40*/  F2FP.PACK_AB R131, R19, R15 ;  /* 0x0000000f1383723e */ /* 0x000fc600000000ff */
[----:B------:R-:W4:Y:S01]  /*5f50*/  MUFU.EX2 R0, R0 ;  /* 0x0000000000007308 */ /* 0x000f220000000800 */
[----:B------:R-:W-:Y:S01]  /*5f60*/  IMAD.MOV.U32 R72, RZ, RZ, R149 ;  /* 0x000000ffff487224 */ /* 0x000fe200078e0095 */
[----:B------:R-:W-:Y:S01]  /*5f70*/  MOV R73, R140 ;  /* 0x0000008c00497202 */ /* 0x000fe20000000f00 */
[----:B------:R-:W-:Y:S01]  /*5f80*/  IMAD.MOV.U32 R149, RZ, RZ, R151 ;  /* 0x000000ffff957224 */ /* 0x000fe200078e0097 */
[----:B------:R-:W-:Y:S01]  /*5f90*/  MOV R151, R181 ;  /* 0x000000b500977202 */ /* 0x000fe20000000f00 */
[----:B------:R-:W-:Y:S01]  /*5fa0*/  IMAD.MOV.U32 R75, RZ, RZ, R134 ;  /* 0x000000ffff4b7224 */ /* 0x000fe200078e0086 */
[----:B------:R-:W-:Y:S01]  /*5fb0*/  MOV R134, R143 ;  /* 0x0000008f00867202 */ /* 0x000fe20000000f00 */
[----:B------:R-:W-:Y:S01]  /*5fc0*/  IMAD.MOV.U32 R74, RZ, RZ, R135 ;  /* 0x000000ffff4a7224 */ /* 0x000fe200078e0087 */
[----:B------:R-:W-:Y:S01]  /*5fd0*/  LDSM.16.MT88.4 R140, [R226+0x3080] ;  /* 0x00308000e28c783b */ /* 0x000fe20000004200 */
[----:B------:R-:W-:Y:S01]  /*5fe0*/  IMAD.MOV.U32 R135, RZ, RZ, R148 ;  /* 0x000000ffff877224 */ /* 0x000fe200078e0094 */
[----:B-1----:R-:W-:Y:S01]  /*5ff0*/  HMMA.16816.F32 R52, R128, R60, R208 ;  /* 0x0000003c8034723c */ /* 0x002fe200000018d0 */
[----:B------:R-:W-:-:S02]  /*6000*/  IMAD.MOV.U32 R161, RZ, RZ, R149 ;  /* 0x000000ffffa17224 */ /* 0x000fc400078e0095 */
[----:B------:R-:W-:Y:S01]  /*6010*/  IMAD.MOV.U32 R114, RZ, RZ, R151 ;  /* 0x000000ffff727224 */ /* 0x000fe200078e0097 */
[----:B----4-:R-:W-:-:S03]  /*6020*/  F2FP.PACK_AB R127, R0, R2 ;  /* 0x00000002007f723e */ /* 0x010fc600000000ff */
[----:B------:R-:W-:Y:S01]  /*6030*/  IMAD.MOV.U32 R208, RZ, RZ, R73 ;  /* 0x000000ffffd07224 */ /* 0x000fe200078e0049 */
[----:B---3--:R-:W-:Y:S01]  /*6040*/  HMMA.16816.F32 R68, R128, R76, R200 ;  /* 0x0000004c8044723c */ /* 0x008fe200000018c8 */
[----:B------:R-:W-:Y:S01]  /*6050*/  IMAD.MOV.U32 R73, RZ, RZ, R146 ;  /* 0x000000ffff497224 */ /* 0x000fe200078e0092 */
[----:B------:R-:W-:Y:S01]  /*6060*/  MOV R211, R72 ;  /* 0x0000004800d37202 */ /* 0x000fe20000000f00 */
[----:B------:R-:W-:Y:S01]  /*6070*/  IMAD.MOV.U32 R210, RZ, RZ, R113 ;  /* 0x000000ffffd27224 */ /* 0x000fe200078e0071 */
[----:B------:R-:W-:Y:S02]  /*6080*/  MOV R72, R91 ;  /* 0x0000005b00487202 */ /* 0x000fe40000000f00 */
        /* <DEDUP_REMOVED lines=14> */
[----:B------:R-:W1:Y:S01]  /*6170*/  LDSM.16.MT88.4 R156, [R228+0x3080] ;  /* 0x00308000e49c783b */ /* 0x000e620000004200 */
[----:B------:R-:W-:-:S02]  /*6180*/  MOV R89, R82 ;  /* 0x0000005200597202 */ /* 0x000fc40000000f00 */
[----:B------:R-:W-:-:S03]  /*6190*/  MOV R209, R112 ;  /* 0x0000007000d17202 */ /* 0x000fc60000000f00 */
[----:B------:R-:W-:Y:S01]  /*61a0*/  MOV R174, R96 ;  /* 0x0000006000ae7202 */ /* 0x000fe20000000f00 */
[----:B------:R-:W-:Y:S01]  /*61b0*/  IMAD.MOV.U32 R172, RZ, RZ, R114 ;  /* 0x000000ffffac7224 */ /* 0x000fe200078e0072 */
[----:B------:R-:W-:Y:S01]  /*61c0*/  MOV R173, R115 ;  /* 0x0000007300ad7202 */ /* 0x000fe20000000f00 */
[----:B------:R-:W-:Y:S01]  /*61d0*/  HMMA.16816.F32 R100, R128, R108, R188 ;  /* 0x0000006c8064723c */ /* 0x000fe200000018bc */
[----:B------:R-:W-:-:S07]  /*61e0*/  MOV R175, R161 ;  /* 0x000000a100af7202 */ /* 0x000fce0000000f00 */
[C---:B------:R-:W-:Y:S08]  /*61f0*/  HMMA.16816.F32 R188, R128.reuse, R186, R64 ;  /* 0x000000ba80bc723c */ /* 0x040ff00000001840 */
[C---:B------:R-:W-:Y:S08]  /*6200*/  HMMA.16816.F32 R64, R128.reuse, R62, R204 ;  /* 0x0000003e8040723c */ /* 0x040ff000000018cc */
[C---:B------:R-:W-:Y:S08]  /*6210*/  HMMA.16816.F32 R84, R128.reuse, R92, R192 ;  /* 0x0000005c8054723c */ /* 0x040ff000000018c0 */
[C---:B-1----:R-:W-:Y:S01]  /*6220*/  HMMA.16816.F32 R148, R128.reuse, R156, R220 ;  /* 0x0000009c8094723c */ /* 0x042fe200000018dc */
[----:B------:R-:W-:Y:S01]  /*6230*/  MOV R193, R241 ;  /* 0x000000f100c17202 */ /* 0x000fe20000000f00 */
[----:B------:R-:W-:Y:S01]  /*6240*/  IMAD.MOV.U32 R192, RZ, RZ, R242 ;  /* 0x000000ffffc07224 */ /* 0x000fe200078e00f2 */
[----:B------:R-:W-:Y:S01]  /*6250*/  MOV R194, R98 ;  /* 0x0000006200c27202 */ /* 0x000fe20000000f00 */
[----:B------:R-:W-:Y:S01]  /*6260*/  IMAD.MOV.U32 R195, RZ, RZ, R97 ;  /* 0x000000ffffc37224 */ /* 0x000fe200078e0061 */
[----:B------:R1:W5:Y:S02]  /*6270*/  LDL.LU R242, [R1+0x68] ;  /* 0x0000680001f27983 */ /* 0x0003640000300800 */
[----:B------:R-:W-:Y:S01]  /*6280*/  IMAD.MOV.U32 R222, RZ, RZ, R57 ;  /* 0x000000ffffde7224 */ /* 0x000fe200078e0039 */
[----:B------:R-:W-:Y:S01]  /*6290*/  MOV R221, R58 ;  /* 0x0000003a00dd7202 */ /* 0x000fe20000000f00 */
[----:B------:R-:W-:Y:S01]  /*62a0*/  IMAD.MOV.U32 R58, RZ, RZ, R144 ;  /* 0x000000ffff3a7224 */ /* 0x000fe200078e0090 */
[----:B------:R-:W-:Y:S01]  /*62b0*/  MOV R57, R145 ;  /* 0x0000009100397202 */ /* 0x000fe20000000f00 */
[----:B------:R-:W-:Y:S01]  /*62c0*/  IMAD.MOV.U32 R220, RZ, RZ, R59 ;  /* 0x000000ffffdc7224 */ /* 0x000fe200078e003b */
[C---:B------:R-:W-:Y:S01]  /*62d0*/  HMMA.16816.F32 R144, R128.reuse, R142, R248 ;  /* 0x0000008e8090723c */ /* 0x040fe200000018f8 */
[----:B------:R-:W-:Y:S01]  /*62e0*/  MOV R59, R90 ;  /* 0x0000005a003b7202 */ /* 0x000fe20000000f00 */
[----:B------:R-:W-:Y:S01]  /*62f0*/  IMAD.MOV.U32 R223, RZ, RZ, R12 ;  /* 0x000000ffffdf7224 */ /* 0x000fe200078e000c */
[----:B------:R1:W5:Y:S04]  /*6300*/  LDL.LU R241, [R1+0x64] ;  /* 0x0000640001f17983 */ /* 0x0003680000300800 */
[----:B------:R-:W-:Y:S01]  /*6310*/  MOV R251, R162 ;  /* 0x000000a200fb7202 */ /* 0x000fe20000000f00 */
[----:B------:R-:W-:Y:S01]  /*6320*/  IMAD.MOV.U32 R12, RZ, RZ, R163 ;  /* 0x000000ffff0c7224 */ /* 0x000fe200078e00a3 */
[----:B------:R-:W-:Y:S01]  /*6330*/  MOV R250, R174 ;  /* 0x000000ae00fa7202 */ /* 0x000fe20000000f00 */
[----:B------:R-:W-:Y:S01]  /*6340*/  IMAD.MOV.U32 R90, RZ, RZ, R81 ;  /* 0x000000ffff5a7224 */ /* 0x000fe200078e0051 */
[----:B------:R-:W-:Y:S01]  /*6350*/  HMMA.16816.F32 R176, R128, R184, R176 ;  /* 0x000000b880b0723c */ /* 0x000fe200000018b0 */
[----:B------:R-:W-:-:S02]  /*6360*/  IMAD.MOV.U32 R249, RZ, RZ, R251 ;  /* 0x000000fffff97224 */ /* 0x000fc400078e00fb */
[----:B------:R-:W-:Y:S02]  /*6370*/  IMAD.MOV.U32 R251, RZ, RZ, R200 ;  /* 0x000000fffffb7224 */ /* 0x000fe400078e00c8 */
[----:B------:R-:W-:Y:S02]  /*6380*/  IMAD.MOV.U32 R248, RZ, RZ, R173 ;  /* 0x000000fffff87224 */ /* 0x000fe400078e00ad */
[----:B------:R-:W-:Y:S01]  /*6390*/  IMAD.MOV.U32 R174, RZ, RZ, R222 ;  /* 0x000000ffffae7224 */ /* 0x000fe200078e00de */
[----:B------:R-:W-:Y:S01]  /*63a0*/  HMMA.16816.F32 R160, R128, R158, R212 ;  /* 0x0000009e80a0723c */ /* 0x000fe200000018d4 */
[----:B------:R-:W-:-:S06]  /*63b0*/  IMAD.MOV.U32 R205, RZ, RZ, R248 ;  /* 0x000000ffffcd7224 */ /* 0x000fcc00078e00f8 */
[----:B------:R-:W-:Y:S01]  /*63c0*/  MOV R215, R172 ;  /* 0x000000ac00d77202 */ /* 0x000fe20000000f00 */
[----:B------:R-:W-:Y:S01]  /*63d0*/  HMMA.16816.F32 R80, R128, R78, R196 ;  /* 0x0000004e8050723c */ /* 0x000fe200000018c4 */
[----:B------:R-:W-:Y:S01]  /*63e0*/  MOV R172, R201 ;  /* 0x000000c900ac7202 */ /* 0x000fe20000000f00 */
[----:B------:R-:W-:Y:S01]  /*63f0*/  IMAD.MOV.U32 R173, RZ, RZ, R208 ;  /* 0x000000ffffad7224 */ /* 0x000fe200078e00d0 */
[----:B------:R-:W-:-:S04]  /*6400*/  MOV R248, R174 ;  /* 0x000000ae00f87202 */ /* 0x000fc80000000f00 */
[----:B------:R-:W-:Y:S01]  /*6410*/  MOV R199, R250 ;  /* 0x000000fa00c77202 */ /* 0x000fe20000000f00 */
[----:B------:R-:W-:Y:S01]  /*6420*/  IMAD.MOV.U32 R198, RZ, RZ, R251 ;  /* 0x000000ffffc67224 */ /* 0x000fe200078e00fb */
[----:B------:R-:W-:Y:S01]  /*6430*/  HMMA.16816.F32 R56, R124, R60, R56 ;  /* 0x0000003c7c38723c */ /* 0x000fe20000001838 */
[----:B------:R-:W-:Y:S01]  /*6440*/  MOV R204, R172 ;  /* 0x000000ac00cc7202 */ /* 0x000fe20000000f00 */
[----:B------:R-:W-:Y:S01]  /*6450*/  IMAD.MOV.U32 R206, RZ, RZ, R173 ;  /* 0x000000ffffce7224 */ /* 0x000fe200078e00ad */
[----:B------:R-:W-:-:S05]  /*6460*/  MOV R207, R215 ;  /* 0x000000d700cf7202 */ /* 0x000fca0000000f00 */
[----:B------:R-:W-:Y:S01]  /*6470*/  HMMA.16816.F32 R60, R124, R62, R8 ;  /* 0x0000003e7c3c723c */ /* 0x000fe20000001808 */
[----:B------:R-:W-:-:S06]  /*6480*/  MOV R251, R234 ;  /* 0x000000ea00fb7202 */ /* 0x000fcc0000000f00 */
[----:B------:R-:W-:Y:S01]  /*6490*/  FADD.FTZ R8, R199, R198 ;  /* 0x000000c6c7087221 */ /* 0x000fe20000010000 */
[----:B------:R-:W-:Y:S01]  /*64a0*/  HMMA.16816.F32 R132, R128, R140, R132 ;  /* 0x0000008c8084723c */ /* 0x000fe20000001884 */
[----:B------:R-:W-:Y:S02]  /*64b0*/  FADD.FTZ R10, R205, R204 ;  /* 0x000000cccd0a7221 */ /* 0x000fe40000010000 */
[----:B------:R-:W-:Y:S01]  /*64c0*/  FADD.FTZ R8, R248, R8 ;  /* 0x00000008f8087221 */ /* 0x000fe20000010000 */
[----:B------:R-:W-:Y:S01]  /*64d0*/  MOV R174, R224 ;  /* 0x000000e000ae7202 */ /* 0x000fe20000000f00 */
[----:B------:R-:W-:Y:S02]  /*64e0*/  IMAD.MOV.U32 R250, RZ, RZ, R235 ;  /* 0x000000fffffa7224 */ /* 0x000fe400078e00eb */
[----:B------:R-:W-:Y:S02]  /*64f0*/  FADD.FTZ R11, R207, R206 ;  /* 0x000000cecf0b7221 */ /* 0x000fe40000010000 */
[----:B------:R-:W-:-:S02]  /*6500*/  IMAD.MOV.U32 R172, RZ, RZ, R233 ;  /* 0x000000ffffac7224 */ /* 0x000fc400078e00e9 */
[----:B------:R-:W-:Y:S02]  /*6510*/  FADD.FTZ R10, R249, R10 ;  /* 0x0000000af90a7221 */ /* 0x000fe40000010000 */
[----:B------:R-:W-:Y:S02]  /*6520*/  FADD.FTZ R8, R251, R8 ;  /* 0x00000008fb087221 */ /* 0x000fe40000010000 */
[----:B------:R-:W-:Y:S02]  /*6530*/  IMAD.MOV.U32 R173, RZ, RZ, R229 ;  /* 0x000000ffffad7224 */ /* 0x000fe400078e00e5 */
[----:B------:R-:W-:Y:S02]  /*6540*/  FADD.FTZ R11, R250, R11 ;  /* 0x0000000bfa0b7221 */ /* 0x000fe40000010000 */
[----:B------:R-:W-:Y:S02]  /*6550*/  FADD.FTZ R10, R172, R10 ;  /* 0x0000000aac0a7221 */ /* 0x000fe40000010000 */
[----:B------:R-:W-:-:S02]  /*6560*/  FADD.FTZ R8, R174, R8 ;  /* 0x00000008ae087221 */ /* 0x000fc40000010000 */
[----:B------:R-:W-:Y:S02]  /*6570*/  FADD.FTZ R11, R173, R11 ;  /* 0x0000000bad0b7221 */ /* 0x000fe40000010000 */
[----:B------:R-:W-:Y:S02]  /*6580*/  FADD.FTZ R10, R175, R10 ;  /* 0x0000000aaf0a7221 */ /* 0x000fe40000010000 */
[----:B------:R-:W-:Y:S02]  /*6590*/  FADD.FTZ R8, R193, R8 ;  /* 0x00000008c1087221 */ /* 0x000fe40000010000 */
[----:B------:R-:W-:Y:S01]  /*65a0*/  FADD.FTZ R9, R247, R171 ;  /* 0x000000abf7097221 */ /* 0x000fe20000010000 */
[----:B------:R-:W-:Y:S01]  /*65b0*/  MOV R201, R203 ;  /* 0x000000cb00c97202 */ /* 0x000fe20000000f00 */
[----:B------:R-:W-:Y:S01]  /*65c0*/  IMAD.MOV.U32 R200, RZ, RZ, R202 ;  /* 0x000000ffffc87224 */ /* 0x000fe200078e00ca */
[----:B------:R-:W-:Y:S01]  /*65d0*/  MOV R202, R211 ;  /* 0x000000d300ca7202 */ /* 0x000fe20000000f00 */
[----:B------:R-:W-:Y:S01]  /*65e0*/  FADD.FTZ R11, R192, R11 ;  /* 0x0000000bc00b7221 */ /* 0x000fe20000010000 */
[----:B------:R-:W-:Y:S01]  /*65f0*/  MOV R208, R221 ;  /* 0x000000dd00d07202 */ /* 0x000fe20000000f00 */
[----:B------:R-:W-:Y:S01]  /*6600*/  IMAD.MOV.U32 R203, RZ, RZ, R220 ;  /* 0x000000ffffcb7224 */ /* 0x000fe200078e00dc */
[C---:B------:R-:W-:Y:S01]  /*6610*/  HMMA.16816.F32 R96, R128.reuse, R94, R152 ;  /* 0x0000005e8060723c */ /* 0x040fe20000001898 */
[----:B------:R-:W-:Y:S01]  /*6620*/  FADD.FTZ R10, R194, R10 ;  /* 0x0000000ac20a7221 */ /* 0x000fe20000010000 */
[----:B------:R-:W-:Y:S01]  /*6630*/  MOV R211, R240 ;  /* 0x000000f000d37202 */ /* 0x000fe20000000f00 */
[----:B------:R-:W-:Y:S01]  /*6640*/  FADD.FTZ R12, R12, R8 ;  /* 0x000000080c0c7221 */ /* 0x000fe20000010000 */
[----:B------:R-:W-:Y:S01]  /*6650*/  MOV R221, R238 ;  /* 0x000000ee00dd7202 */ /* 0x000fe20000000f00 */
[----:B------:R-:W-:Y:S01]  /*6660*/  IMAD.MOV.U32 R220, RZ, RZ, R239 ;  /* 0x000000ffffdc7224 */ /* 0x000fe200078e00ef */
[----:B------:R1:W5:Y:S01]  /*6670*/  LDL.LU R240, [R1+0x60] ;  /* 0x0000600001f07983 */ /* 0x0003620000300800 */
[----:B------:R-:W-:Y:S01]  /*6680*/  IMAD.MOV.U32 R222, RZ, RZ, R237 ;  /* 0x000000ffffde7224 */ /* 0x000fe200078e00ed */
[----:B------:R-:W-:Y:S01]  /*6690*/  HMMA.16816.F32 R112, R128, R110, R136 ;  /* 0x0000006e8070723c */ /* 0x000fe20000001888 */
[----:B------:R-:W-:-:S02]  /*66a0*/  FADD.FTZ R8, R246, R9 ;  /* 0x00000009f6087221 */ /* 0x000fc40000010000 */
[----:B------:R-:W-:Y:S01]  /*66b0*/  FADD.FTZ R11, R195, R11 ;  /* 0x0000000bc30b7221 */ /* 0x000fe20000010000 */
[----:B------:R-:W-:Y:S01]  /*66c0*/  MOV R213, R220 ;  /* 0x000000dc00d57202 */ /* 0x000fe20000000f00 */
[----:B------:R-:W-:Y:S01]  /*66d0*/  FADD.FTZ R8, R252, R8 ;  /* 0x00000008fc087221 */ /* 0x000fe20000010000 */
[----:B------:R1:W5:Y:S02]  /*66e0*/  LDL.LU R239, [R1+0x5c] ;  /* 0x00005c0001ef7983 */ /* 0x0003640000300800 */
[----:B------:R-:W-:Y:S01]  /*66f0*/  HMMA.16816.F32 R128, R128, R6, R120 ;  /* 0x000000068080723c */ /* 0x000fe20000001878 */
[----:B------:R-:W-:Y:S01]  /*6700*/  IMAD.MOV.U32 R212, RZ, RZ, R211 ;  /* 0x000000ffffd47224 */ /* 0x000fe200078e00d3 */
[----:B------:R-:W-:Y:S01]  /*6710*/  MOV R215, R222 ;  /* 0x000000de00d77202 */ /* 0x000fe20000000f00 */
[----:B------:R-:W-:Y:S01]  /*6720*/  IMAD.MOV.U32 R214, RZ, RZ, R221 ;  /* 0x000000ffffd67224 */ /* 0x000fe200078e00dd */
[----:B------:R-:W-:Y:S01]  /*6730*/  MOV R220, R236 ;  /* 0x000000ec00dc7202 */ /* 0x000fe20000000f00 */
[----:B------:R1:W5:Y:S03]  /*6740*/  LDL.LU R238, [R1+0x58] ;  /* 0x0000580001ee7983 */ /* 0x0003660000300800 */
[C---:B------:R-:W-:Y:S08]  /*6750*/  HMMA.16816.F32 R120, R124.reuse, R4, R48 ;  /* 0x000000047c78723c */ /* 0x040ff00000001830 */
[----:B------:R-:W-:Y:S01]  /*6760*/  HMMA.16816.F32 R136, R124, R140, R104 ;  /* 0x0000008c7c88723c */ /* 0x000fe20000001868 */
[----:B------:R-:W-:-:S07]  /*6770*/  FADD.FTZ R5, R200, R10 ;  /* 0x0000000ac8057221 */ /* 0x000fce0000010000 */
[----:B------:R-:W-:Y:S01]  /*6780*/  HMMA.16816.F32 R152, R124, R156, R216 ;  /* 0x0000009c7c98723c */ /* 0x000fe200000018d8 */
[----:B------:R-:W-:-:S07]  /*6790*/  FADD.FTZ R4, R201, R11 ;  /* 0x0000000bc9047221 */ /* 0x000fce0000010000 */
[----:B------:R-:W-:Y:S01]  /*67a0*/  HMMA.16816.F32 R72, R124, R76, R72 ;  /* 0x0000004c7c48723c */ /* 0x000fe20000001848 */
[----:B------:R-:W-:-:S07]  /*67b0*/  FADD.FTZ R10, R202, R12 ;  /* 0x0000000cca0a7221 */ /* 0x000fce0000010000 */
[----:B------:R-:W-:Y:S01]  /*67c0*/  HMMA.16816.F32 R88, R124, R92, R88 ;  /* 0x0000005c7c58723c */ /* 0x000fe20000001858 */
[----:B------:R-:W-:-:S07]  /*67d0*/  FADD.FTZ R9, R203, R5 ;  /* 0x00000005cb097221 */ /* 0x000fce0000010000 */
[C---:B------:R-:W-:Y:S01]  /*67e0*/  HMMA.16816.F32 R184, R124.reuse, R186, R32 ;  /* 0x000000ba7cb8723c */ /* 0x040fe20000001820 */
[----:B------:R-:W-:Y:S01]  /*67f0*/  FADD.FTZ R5, R164, R8 ;  /* 0x00000008a4057221 */ /* 0x000fe20000010000 */
[----:B------:R-:W-:Y:S01]  /*6800*/  MOV R221, R232 ;  /* 0x000000e800dd7202 */ /* 0x000fe20000000f00 */
[----:B------:R-:W-:Y:S01]  /*6810*/  FADD.FTZ R11, R208, R4 ;  /* 0x00000004d00b7221 */ /* 0x000fe20000010000 */
[----:B------:R1:W5:Y:S01]  /*6820*/  LDL.LU R237, [R1+0x54] ;  /* 0x0000540001ed7983 */ /* 0x0003620000300800 */
[----:B------:R-:W-:Y:S02]  /*6830*/  FADD.FTZ R4, R209, R10 ;  /* 0x0000000ad1047221 */ /* 0x000fe40000010000 */
[----:B------:R-:W-:Y:S01]  /*6840*/  FADD.FTZ R5, R170, R5 ;  /* 0x00000005aa057221 */ /* 0x000fe20000010000 */
[C---:B------:R-:W-:Y:S01]  /*6850*/  HMMA.16816.F32 R104, R124.reuse, R108, R212 ;  /* 0x0000006c7c68723c */ /* 0x040fe200000018d4 */
[----:B------:R-:W-:Y:S01]  /*6860*/  IMAD.MOV.U32 R211, RZ, RZ, R223 ;  /* 0x000000ffffd37224 */ /* 0x000fe200078e00df */
[----:B------:R1:W5:Y:S06]  /*6870*/  LDL.LU R236, [R1+0x50] ;  /* 0x0000500001ec7983 */ /* 0x00036c0000300800 */
[C---:B------:R-:W-:Y:S08]  /*6880*/  HMMA.16816.F32 R140, R124.reuse, R142, R24 ;  /* 0x0000008e7c8c723c */ /* 0x040ff00000001818 */
[C---:B------:R-:W-:Y:S08]  /*6890*/  HMMA.16816.F32 R156, R124.reuse, R158, R20 ;  /* 0x0000009e7c9c723c */ /* 0x040ff00000001814 */
[C---:B------:R-:W-:Y:S08]  /*68a0*/  HMMA.16816.F32 R76, R124.reuse, R78, R28 ;  /* 0x0000004e7c4c723c */ /* 0x040ff0000000181c */
[C---:B------:R-:W-:Y:S08]  /*68b0*/  HMMA.16816.F32 R92, R124.reuse, R94, R36 ;  /* 0x0000005e7c5c723c */ /* 0x040ff00000001824 */
[C---:B------:R-:W-:Y:S01]  /*68c0*/  HMMA.16816.F32 R108, R124.reuse, R110, R40 ;  /* 0x0000006e7c6c723c */ /* 0x040fe20000001828 */
[----:B------:R-:W-:Y:S01]  /*68d0*/  IMAD.MOV.U32 R222, RZ, RZ, R231 ;  /* 0x000000ffffde7224 */ /* 0x000fe200078e00e7 */
[----:B------:R-:W-:Y:S01]  /*68e0*/  MOV R223, R230 ;  /* 0x000000e600df7202 */ /* 0x000fe20000000f00 */
[----:B------:R-:W-:Y:S01]  /*68f0*/  FADD.FTZ R8, R211, R11 ;  /* 0x0000000bd3087221 */ /* 0x000fe20000010000 */
[----:B------:R1:W5:Y:S04]  /*6900*/  LDL.LU R235, [R1+0x4c] ;  /* 0x00004c0001eb7983 */ /* 0x0003680000300800 */
[----:B------:R-:W-:Y:S01]  /*6910*/  HMMA.16816.F32 R124, R124, R6, R44 ;  /* 0x000000067c7c723c */ /* 0x000fe2000000182c */
[----:B------:R1:W5:Y:S04]  /*6920*/  LDL.LU R234, [R1+0x48] ;  /* 0x0000480001ea7983 */ /* 0x0003680000300800 */
[----:B------:R1:W5:Y:S02]  /*6930*/  LDL.LU R233, [R1+0x44] ;  /* 0x0000440001e97983 */ /* 0x0003640000300800 */
[----:B------:R-:W-:-:S02]  /*6940*/  FADD.FTZ R7, R220, R4 ;  /* 0x00000004dc077221 */ /* 0x000fc40000010000 */
[----:B------:R-:W-:Y:S01]  /*6950*/  FADD.FTZ R4, R166, R5 ;  /* 0x00000005a6047221 */ /* 0x000fe20000010000 */
[----:B------:R1:W5:Y:S03]  /*6960*/  LDL.LU R232, [R1+0x40] ;  /* 0x0000400001e87983 */ /* 0x0003660000300800 */
[----:B------:R-:W-:Y:S01]  /*6970*/  FADD.FTZ R4, R165, R4 ;  /* 0x00000004a5047221 */ /* 0x000fe20000010000 */
[----:B------:R1:W5:Y:S01]  /*6980*/  LDL.LU R231, [R1+0x3c] ;  /* 0x00003c0001e77983 */ /* 0x0003620000300800 */
[----:B------:R-:W-:Y:S02]  /*6990*/  FADD.FTZ R6, R210, R9 ;  /* 0x00000009d2067221 */ /* 0x000fe40000010000 */
[----:B------:R-:W-:Y:S01]  /*69a0*/  FADD.FTZ R4, R16, R4 ;  /* 0x0000000410047221 */ /* 0x000fe20000010000 */
[----:B------:R1:W5:Y:S01]  /*69b0*/  LDL.LU R230, [R1+0x38] ;  /* 0x0000380001e67983 */ /* 0x0003620000300800 */
[----:B------:R-:W-:-:S02]  /*69c0*/  FADD.FTZ R5, R221, R6 ;  /* 0x00000006dd057221 */ /* 0x000fc40000010000 */
[----:B------:R-:W-:Y:S01]  /*69d0*/  FADD.FTZ R4, R13, R4 ;  /* 0x000000040d047221 */ /* 0x000fe20000010000 */
[----:B------:R1:W5:Y:S01]  /*69e0*/  LDL.LU R229, [R1+0x34] ;  /* 0x0000340001e57983 */ /* 0x0003620000300800 */
[----:B------:R-:W-:Y:S02]  /*69f0*/  FADD.FTZ R6, R222, R8 ;  /* 0x00000008de067221 */ /* 0x000fe40000010000 */
[----:B------:R-:W-:Y:S01]  /*6a00*/  FADD.FTZ R7, R223, R7 ;  /* 0x00000007df077221 */ /* 0x000fe20000010000 */
[----:B------:R1:W5:Y:S01]  /*6a10*/  LDL.LU R224, [R1+0x30] ;  /* 0x0000300001e07983 */ /* 0x0003620000300800 */
[----:B------:R-:W-:Y:S02]  /*6a20*/  FADD.FTZ R5, R15, R5 ;  /* 0x000000050f057221 */ /* 0x000fe40000010000 */
[----:B------:R-:W-:Y:S02]  /*6a30*/  FADD.FTZ R4, R2, R4 ;  /* 0x0000000402047221 */ /* 0x000fe40000010000 */
[----:B------:R-:W-:-:S02]  /*6a40*/  FADD.FTZ R6, R14, R6 ;  /* 0x000000060e067221 */ /* 0x000fc40000010000 */
[----:B------:R-:W-:Y:S02]  /*6a50*/  FADD.FTZ R7, R18, R7 ;  /* 0x0000000712077221 */ /* 0x000fe40000010000 */
[----:B------:R-:W-:Y:S02]  /*6a60*/  FADD.FTZ R5, R19, R5 ;  /* 0x0000000513057221 */ /* 0x000fe40000010000 */
        /* <DEDUP_REMOVED lines=26> */
.L_x_3133:
[----:B------:R-:W-:Y:S02]  /*6c10*/  UISETP.NE.AND UP0, UPT, UR26, 0x1, UPT ;  /* 0x000000011a00788c */ /* 0x000fe4000bf05270 */
[----:B------:R-:W-:Y:S02]  /*6c20*/  ULDC.64 UR4, c[0x0][0x330] ;  /* 0x0000cc0000047ab9 */ /* 0x000fe40000000a00 */
[----:B------:R-:W-:-:S07]  /*6c30*/  UIMAD.WIDE.U32 UR30, UR28, UR4, URZ ;  /* 0x000000041c1e72a5 */ /* 0x000fce000f8e003f */
[----:B------:R-:W-:Y:S02]  /*6c40*/  @UP0 UMOV UR29, UR31 ;  /* 0x0000001f001d0c82 */ /* 0x000fe40008000000 */
[----:B------:R-:W-:Y:S02]  /*6c50*/  @UP0 USHF.R.U32.HI UR28, URZ, UR5, UR29 ;  /* 0x000000053f1c0299 */ /* 0x000fe4000801161d */
.L_x_3134:
[----:B------:R-:W-:Y:S02]  /*6c60*/  ULDC UR4, c[0x0][0x32c] ;  /* 0x0000cb0000047ab9 */ /* 0x000fe40000000800 */
[----:B------:R-:W-:-:S04]  /*6c70*/  UIMAD UR4, UR28, UR26, UR4 ;  /* 0x0000001a1c0472a4 */ /* 0x000fc8000f8e0204 */
[----:B------:R-:W-:-:S04]  /*6c80*/  UISETP.LT.AND UP0, UPT, UR27, UR4, UPT ;  /* 0x000000041b00728c */ /* 0x000fc8000bf01270 */
[----:B------:R-:W-:-:S04]  /*6c90*/  USEL UR27, UR27, UR4, UP0 ;  /* 0x000000041b1b7287 */ /* 0x000fc80008000000 */
.L_x_3132:
        /* <DEDUP_REMOVED lines=8> */
[----:B------:R-:W2:Y:S04]  /*6d20*/  LDL R4, [R1] ;  /* 0x0000000001047983 */ /* 0x000ea80000100800 */
[----:B-1----:R-:W3:Y:S04]  /*6d30*/  LDL R2, [R1+0x28] ;  /* 0x0000280001027983 */ /* 0x002ee80000100800 */
[----:B------:R-:W3:Y:S04]  /*6d40*/  LDL R0, [R1+0x20] ;  /* 0x0000200001007983 */ /* 0x000ee80000100800 */
[----:B------:R-:W4:Y:S01]  /*6d50*/  LDL.LU R5, [R1+0x2c] ;  /* 0x00002c0001057983 */ /* 0x000f220000300800 */
[----:B------:R-:W-:Y:S01]  /*6d60*/  MOV R171, R3 ;  /* 0x0000000300ab7202 */ /* 0x000fe20000000f00 */
[----:B------:R-:W-:-:S02]  /*6d70*/  IMAD.MOV.U32 R166, RZ, RZ, R168 ;  /* 0x000000ffffa67224 */ /* 0x000fc400078e00a8 */
[----:B------:R-:W-:Y:S02]  /*6d80*/  IMAD.MOV.U32 R164, RZ, RZ, R169 ;  /* 0x000000ffffa47224 */ /* 0x000fe400078e00a9 */
[----:B------:R-:W-:Y:S01]  /*6d90*/  IMAD.MOV.U32 R170, RZ, RZ, R167 ;  /* 0x000000ffffaa7224 */ /* 0x000fe200078e00a7 */
[----:B--2---:R-:W-:-:S05]  /*6da0*/  SHF.L.U32 R3, R4, 0x1, RZ ;  /* 0x0000000104037819 */ /* 0x004fca00000006ff */
[----:B------:R1:W-:Y:S01]  /*6db0*/  STL [R1+0x24], R3 ;  /* 0x0000240301007387 */ /* 0x0003e20000100800 */
[C---:B---3--:R-:W-:Y:S01]  /*6dc0*/  SHF.L.U64.HI R249, R0.reuse, 0x1, R2 ;  /* 0x0000000100f97819 */ /* 0x048fe20000010202 */
[----:B------:R-:W-:Y:S01]  /*6dd0*/  IMAD.SHL.U32 R248, R0, 0x2, RZ ;  /* 0x0000000200f87824 */ /* 0x000fe200078e00ff */
[----:B----4-:R-:W-:Y:S02]  /*6de0*/  SHF.L.U64.HI R250, R4, 0x1, R5 ;  /* 0x0000000104fa7819 */ /* 0x010fe40000010205 */
.L_x_3154:
[----:B-----5:R2:W5:Y:S01]  /*6df0*/  LDL R221, [R1+0x24] ;  /* 0x0000240001dd7983 */ /* 0x0205620000100800 */
[----:B------:R-:W-:Y:S04]  /*6e00*/  DEPBAR.LE SB0, 0x0 ;  /* 0x000080000000791a */ /* 0x000fe80000000000 */
[----:B------:R-:W-:Y:S01]  /*6e10*/  BAR.SYNC.DEFER_BLOCKING 0x0 ;  /* 0x0000000000007b1d */ /* 0x000fe20000010000 */
[----:B------:R-:W-:Y:S01]  /*6e20*/  UISETP.GT.AND UP0, UPT, UR7, UR23, UPT ;  /* 0x000000170700728c */ /* 0x000fe2000bf04270 */
[----:B------:R-:W-:Y:S05]  /*6e30*/  SEL R220, RZ, 0x10, P4 ;  /* 0x00000010ffdc7807 */ /* 0x000fea0002000000 */
[----:B------:R-:W-:Y:S01]  /*6e40*/  PLOP3.LUT P0, PT, PT, PT, UP0, 0x80, 0x0 ;  /* 0x000000000000781c */ /* 0x000fe20003f0f008 */
        /* <DEDUP_REMOVED lines=12> */
[C---:B-1----:R-:W-:Y:S01]  /*6f10*/  IMAD.WIDE.U32 R2, R243.reuse, c[0x0][0x208], RZ ;  /* 0x00008200f3027a25 */ /* 0x042fe200078e00ff */
        /* <DEDUP_REMOVED lines=20> */
[CC--:B--2---:R-:W-:Y:S02]  /*7060*/  IADD3 R12, P1, R3.reuse, R221.reuse, RZ ;  /* 0x000000dd030c7210 */ /* 0x0c4fe40007f3e0ff */
[-C--:B------:R-:W-:Y:S03]  /*7070*/  IADD3 R10, P0, R3, R248.reuse, RZ ;  /* 0x000000f8030a7210 */ /* 0x080fe60007f1e0ff */
[--C-:B----4-:R-:W-:Y:S01]  /*7080*/  IMAD.X R13, R4, 0x1, R250.reuse, P1 ;  /* 0x00000001040d7824 */ /* 0x110fe200008e06fa */
        /* <DEDUP_REMOVED lines=15> */
.L_x_3136:
[-C--:B-1-3--:R-:W-:Y:S01]  /*7180*/  HMMA.16816.F32 R4, R48, R16.reuse, RZ ;  /* 0x000000103004723c */ /* 0x08afe200000018ff */
[----:B------:R-:W-:Y:S01]  /*7190*/  LDSM.16.M88.4 R212, [R232+0x8080] ;  /* 0x00808000e8d4783b */ /* 0x000fe20000000200 */
[----:B------:R-:W-:Y:S06]  /*71a0*/  UISETP.GT.AND UP0, UPT, UR23, UR7, UPT ;  /* 0x000000071700728c */ /* 0x000fec000bf04270 */
[C---:B----4-:R-:W-:Y:S01]  /*71b0*/  HMMA.16816.F32 R8, R44.reuse, R16, RZ ;  /* 0x000000102c08723c */ /* 0x050fe200000018ff */
[----:B------:R-:W0:Y:S01]  /*71c0*/  LDGDEPBAR ;  /* 0x00000000000079af */ /* 0x000e220000000000 */
[----:B------:R-:W-:Y:S06]  /*71d0*/  PLOP3.LUT P0, PT, PT, PT, UP0, 0x80, 0x0 ;  /* 0x000000000000781c */ /* 0x000fec0003f0f008 */
[-C--:B------:R-:W-:Y:S01]  /*71e0*/  HMMA.16816.F32 R12, R44, R18.reuse, RZ ;  /* 0x000000122c0c723c */ /* 0x080fe200000018ff */
[----:B------:R-:W1:Y:S07]  /*71f0*/  LDSM.16.M88.4 R216, [R230+0x5080] ;  /* 0x00508000e6d8783b */ /* 0x000e6e0000000200 */
        /* <DEDUP_REMOVED lines=19> */
[----:B------:R-:W-:Y:S07]  /*7330*/  LDSM.16.M88.4 R204, [R229] ;  /* 0x00000000e5cc783b */ /* 0x000fee0000000200 */
[-C--:B------:R-:W-:Y:S08]  /*7340*/  HMMA.16816.F32 R36, R192, R208.reuse, R36 ;  /* 0x000000d0c024723c */ /* 0x080ff00000001824 */
        /* <DEDUP_REMOVED lines=10> */
[----:B------:R-:W3:Y:S07]  /*73f0*/  LDSM.16.M88.4 R216, [R229+0x800] ;  /* 0x00080000e5d8783b */ /* 0x000eee0000000200 */
[-C--:B----4-:R-:W-:Y:S08]  /*7400*/  HMMA.16816.F32 R20, R212, R196.reuse, R20 ;  /* 0x000000c4d414723c */ /* 0x090ff00000001814 */
[C---:B------:R-:W-:Y:S08]  /*7410*/  HMMA.16816.F32 R24, R172.reuse, R196, R24 ;  /* 0x000000c4ac18723c */ /* 0x040ff00000001818 */
[-C--:B------:R-:W-:Y:S08]  /*7420*/  HMMA.16816.F32 R28, R172, R198.reuse, R28 ;  /* 0x000000c6ac1c723c */ /* 0x080ff0000000181c */
[C---:B------:R-:W-:Y:S01]  /*7430*/  HMMA.16816.F32 R32, R212.reuse, R198, R32 ;  /* 0x000000c6d420723c */ /* 0x040fe20000001820 */
[----:B------:R-:W4:Y:S07]  /*7440*/  LDSM.16.M88.4 R196, [R229+0x1000] ;  /* 0x00100000e5c4783b */ /* 0x000f2e0000000200 */
[-C--:B--2---:R-:W-:Y:S08]  /*7450*/  HMMA.16816.F32 R36, R212, R192.reuse, R36 ;  /* 0x000000c0d424723c */ /* 0x084ff00000001824 */
[C---:B------:R-:W-:Y:S08]  /*7460*/  HMMA.16816.F32 R40, R172.reuse, R192, R40 ;  /* 0x000000c0ac28723c */ /* 0x040ff00000001828 */
[-C--:B------:R-:W-:Y:S01]  /*7470*/  HMMA.16816.F32 R44, R172, R194.reuse, R44 ;  /* 0x000000c2ac2c723c */ /* 0x080fe2000000182c */
[----:B------:R-:W-:Y:S07]  /*7480*/  LDSM.16.M88.4 R172, [R231+0xc080] ;  /* 0x00c08000e7ac783b */ /* 0x000fee0000000200 */
[----:B------:R-:W-:Y:S01]  /*7490*/  HMMA.16816.F32 R48, R212, R194, R48 ;  /* 0x000000c2d430723c */ /* 0x000fe20000001830 */
[----:B------:R-:W2:Y:S07]  /*74a0*/  LDSM.16.M88.4 R192, [R224+0x6880] ;  /* 0x00688000e0c0783b */ /* 0x000eae0000000200 */
[-C--:B------:R-:W-:Y:S01]  /*74b0*/  HMMA.16816.F32 R4, R200, R204.reuse, R4 ;  /* 0x000000ccc804723c */ /* 0x080fe20000001804 */
[----:B------:R-:W-:Y:S07]  /*74c0*/  LDSM.16.M88.4 R212, [R224+0x7080] ;  /* 0x00708000e0d4783b */ /* 0x000fee0000000200 */
        /* <DEDUP_REMOVED lines=16> */
[----:B------:R-:W2:Y:S07]  /*75d0*/  LDSM.16.M88.4 R200, [R239] ;  /* 0x00000000efc8783b */ /* 0x000eae0000000200 */
[C---:B-1----:R-:W-:Y:S08]  /*75e0*/  HMMA.16816.F32 R8, R204.reuse, R192, R8 ;  /* 0x000000c0cc08723c */ /* 0x042ff00000001808 */
[-C--:B------:R-:W-:Y:S08]  /*75f0*/  HMMA.16816.F32 R12, R204, R194.reuse, R12 ;  /* 0x000000c2cc0c723c */ /* 0x080ff0000000180c */
[C---:B------:R-:W-:Y:S01]  /*7600*/  HMMA.16816.F32 R16, R172.reuse, R194, R16 ;  /* 0x000000c2ac10723c */ /* 0x040fe20000001810 */
[----:B------:R-:W1:Y:S07]  /*7610*/  LDSM.16.M88.4 R192, [R238] ;  /* 0x00000000eec0783b */ /* 0x000e6e0000000200 */
[-C--:B------:R-:W-:Y:S08]  /*7620*/  HMMA.16816.F32 R20, R172, R212.reuse, R20 ;  /* 0x000000d4ac14723c */ /* 0x080ff00000001814 */
[C---:B------:R-:W-:Y:S08]  /*7630*/  HMMA.16816.F32 R24, R204.reuse, R212, R24 ;  /* 0x000000d4cc18723c */ /* 0x040ff00000001818 */
[-C--:B------:R-:W-:Y:S08]  /*7640*/  HMMA.16816.F32 R28, R204, R214.reuse, R28 ;  /* 0x000000d6cc1c723c */ /* 0x080ff0000000181c */
[C---:B------:R-:W-:Y:S01]  /*7650*/  HMMA.16816.F32 R32, R172.reuse, R214, R32 ;  /* 0x000000d6ac20723c */ /* 0x040fe20000001820 */
[----:B------:R-:W-:Y:S07]  /*7660*/  LDSM.16.M88.4 R212, [R230+0x6880] ;  /* 0x00688000e6d4783b */ /* 0x000fee0000000200 */
[-C--:B---3--:R-:W-:Y:S08]  /*7670*/  HMMA.16816.F32 R36, R172, R216.reuse, R36 ;  /* 0x000000d8ac24723c */ /* 0x088ff00000001824 */
[C---:B------:R-:W-:Y:S08]  /*7680*/  HMMA.16816.F32 R40, R204.reuse, R216, R40 ;  /* 0x000000d8cc28723c */ /* 0x040ff00000001828 */
[-C--:B------:R-:W-:Y:S01]  /*7690*/  HMMA.16816.F32 R44, R204, R218.reuse, R44 ;  /* 0x000000dacc2c723c */ /* 0x080fe2000000182c */
[----:B------:R-:W-:Y:S07]  /*76a0*/  LDSM.16.M88.4 R204, [R232+0xc080] ;  /* 0x00c08000e8cc783b */ /* 0x000fee0000000200 */
[----:B------:R-:W-:Y:S01]  /*76b0*/  HMMA.16816.F32 R48, R172, R218, R48 ;  /* 0x000000daac30723c */ /* 0x000fe20000001830 */
[----:B------:R-:W3:Y:S07]  /*76c0*/  LDSM.16.M88.4 R172, [R237] ;  /* 0x00000000edac783b */ /* 0x000eee0000000200 */
[-C--:B--2---:R-:W-:Y:S01]  /*76d0*/  HMMA.16816.F32 R4, R196, R200.reuse, R4 ;  /* 0x000000c8c404723c */ /* 0x084fe20000001804 */
[----:B------:R-:W2:Y:S07]  /*76e0*/  LDSM.16.M88.4 R216, [R232+0xe080] ;  /* 0x00e08000e8d8783b */ /* 0x000eae0000000200 */
[C---:B------:R-:W-:Y:S08]  /*76f0*/  HMMA.16816.F32 R8, R208.reuse, R200, R8 ;  /* 0x000000c8d008723c */ /* 0x040ff00000001808 */
[-C--:B------:R-:W-:Y:S08]  /*7700*/  HMMA.16816.F32 R12, R208, R202.reuse, R12 ;  /* 0x000000cad00c723c */ /* 0x080ff0000000180c */
[C---:B------:R-:W-:Y:S01]  /*7710*/  HMMA.16816.F32 R16, R196.reuse, R202, R16 ;  /* 0x000000cac410723c */ /* 0x040fe20000001810 */
[----:B------:R-:W4:Y:S07]  /*7720*/  LDSM.16.M88.4 R200, [R230+0x7080] ;  /* 0x00708000e6c8783b */ /* 0x000f2e0000000200 */
[-C--:B-1----:R-:W-:Y:S08]  /*7730*/  HMMA.16816.F32 R20, R196, R192.reuse, R20 ;  /* 0x000000c0c414723c */ /* 0x082ff00000001814 */
        /* <DEDUP_REMOVED lines=9> */
[----:B------:R-:W1:Y:S07]  /*77d0*/  LDSM.16.M88.4 R172, [R230+0x7880] ;  /* 0x00788000e6ac783b */ /* 0x000e6e0000000200 */
[-C--:B------:R-:W-:Y:S01]  /*77e0*/  HMMA.16816.F32 R4, R204, R212.reuse, R4 ;  /* 0x000000d4cc04723c */ /* 0x080fe20000001804 */
[----:B------:R-:W3:Y:S07]  /*77f0*/  LDSM.16.M88.4 R196, [R229+0x1800] ;  /* 0x00180000e5c4783b */ /* 0x000eee0000000200 */
[C---:B--2---:R-:W-:Y:S08]  /*7800*/  HMMA.16816.F32 R8, R216.reuse, R212, R8 ;  /* 0x000000d4d808723c */ /* 0x044ff00000001808 */
[-C--:B------:R-:W-:Y:S08]  /*7810*/  HMMA.16816.F32 R12, R216, R214.reuse, R12 ;  /* 0x000000d6d80c723c */ /* 0x080ff0000000180c */
[C---:B------:R-:W-:Y:S01]  /*7820*/  HMMA.16816.F32 R16, R204.reuse, R214, R16 ;  /* 0x000000d6cc10723c */ /* 0x040fe20000001810 */
[----:B------:R-:W2:Y:S07]  /*7830*/  LDSM.16.M88.4 R212, [R229+0x2000] ;  /* 0x00200000e5d4783b */ /* 0x000eae0000000200 */
[-C--:B----4-:R-:W-:Y:S08]  /*7840*/  HMMA.16816.F32 R20, R204, R200.reuse, R20 ;  /* 0x000000c8cc14723c */ /* 0x090ff00000001814 */
[C---:B------:R-:W-:Y:S08]  /*7850*/  HMMA.16816.F32 R24, R216.reuse, R200, R24 ;  /* 0x000000c8d818723c */ /* 0x040ff00000001818 */
[-C--:B------:R-:W-:Y:S08]  /*7860*/  HMMA.16816.F32 R28, R216, R202.reuse, R28 ;  /* 0x000000cad81c723c */ /* 0x080ff0000000181c */
[C---:B------:R-:W-:Y:S01]  /*7870*/  HMMA.16816.F32 R32, R204.reuse, R202, R32 ;  /* 0x000000cacc20723c */ /* 0x040fe20000001820 */
[----:B------:R-:W4:Y:S01]  /*7880*/  LDSM.16.M88.4 R200, [R229+0x2800] ;  /* 0x00280000e5c8783b */ /* 0x000f220000000200 */
[----:B------:R-:W-:Y:S06]  /*7890*/  DEPBAR.LE SB0, 0x0 ;  /* 0x000080000000791a */ /* 0x000fec0000000000 */
[-C--:B-1----:R-:W-:Y:S01]  /*78a0*/  HMMA.16816.F32 R36, R204, R172.reuse, R36 ;  /* 0x000000accc24723c */ /* 0x082fe20000001824 */
[----:B------:R-:W-:Y:S07]  /*78b0*/  BAR.SYNC.DEFER_BLOCKING 0x0 ;  /* 0x0000000000007b1d */ /* 0x000fee0000010000 */
[C---:B------:R-:W-:Y:S08]  /*78c0*/  HMMA.16816.F32 R40, R216.reuse, R172, R40 ;  /* 0x000000acd828723c */ /* 0x040ff00000001828 */
[-C--:B------:R-:W-:Y:S08]  /*78d0*/  HMMA.16816.F32 R44, R216, R174.reuse, R44 ;  /* 0x000000aed82c723c */ /* 0x080ff0000000182c */
[----:B------:R-:W-:Y:S08]  /*78e0*/  HMMA.16816.F32 R48, R204, R174, R48 ;  /* 0x000000aecc30723c */ /* 0x000ff00000001830 */
[-C--:B---3--:R-:W-:Y:S08]  /*78f0*/  HMMA.16816.F32 R4, R192, R196.reuse, R4 ;  /* 0x000000c4c004723c */ /* 0x088ff00000001804 */
[C---:B------:R-:W-:Y:S08]  /*7900*/  HMMA.16816.F32 R8, R208.reuse, R196, R8 ;  /* 0x000000c4d008723c */ /* 0x040ff00000001808 */
[-C--:B------:R-:W-:Y:S08]  /*7910*/  HMMA.16816.F32 R12, R208, R198.reuse, R12 ;  /* 0x000000c6d00c723c */ /* 0x080ff0000000180c */
[C---:B------:R-:W-:Y:S08]  /*7920*/  HMMA.16816.F32 R16, R192.reuse, R198, R16 ;  /* 0x000000c6c010723c */ /* 0x040ff00000001810 */
[-C--:B--2---:R-:W-:Y:S08]  /*7930*/  HMMA.16816.F32 R20, R192, R212.reuse, R20 ;  /* 0x000000d4c014723c */ /* 0x084ff00000001814 */
[C---:B------:R-:W-:Y:S08]  /*7940*/  HMMA.16816.F32 R24, R208.reuse, R212, R24 ;  /* 0x000000d4d018723c */ /* 0x040ff00000001818 */
[-C--:B------:R-:W-:Y:S08]  /*7950*/  HMMA.16816.F32 R28, R208, R214.reuse, R28 ;  /* 0x000000d6d01c723c */ /* 0x080ff0000000181c */
[C---:B------:R-:W-:Y:S08]  /*7960*/  HMMA.16816.F32 R32, R192.reuse, R214, R32 ;  /* 0x000000d6c020723c */ /* 0x040ff00000001820 */
[-C--:B----4-:R-:W-:Y:S08]  /*7970*/  HMMA.16816.F32 R36, R192, R200.reuse, R36 ;  /* 0x000000c8c024723c */ /* 0x090ff00000001824 */
[C---:B------:R-:W-:Y:S08]  /*7980*/  HMMA.16816.F32 R40, R208.reuse, R200, R40 ;  /* 0x000000c8d028723c */ /* 0x040ff00000001828 */
[-C--:B------:R-:W-:Y:S08]  /*7990*/  HMMA.16816.F32 R44, R208, R202.reuse, R44 ;  /* 0x000000cad02c723c */ /* 0x080ff0000000182c */
[----:B------:R-:W-:Y:S01]  /*79a0*/  HMMA.16816.F32 R48, R192, R202, R48 ;  /* 0x000000cac030723c */ /* 0x000fe20000001830 */
[----:B------:R-:W-:-:S07]  /*79b0*/  @!P0 BRA `(.L_x_3137) ;  /* 0x0000037000008947 */ /* 0x000fce0003800000 */
[----:B------:R-:W2:Y:S01]  /*79c0*/  LDL R0, [R1+0x4] ;  /* 0x0000040001007983 */ /* 0x000ea20000100800 */
        /* <DEDUP_REMOVED lines=15> */
[----:B------:R1:W2:Y:S04]  /*7ac0*/  @!P6 LDG.E R242, [R168.64] ;  /* 0x00000014a8f2e981 */ /* 0x0002a8000c1e1900 */
        /* <DEDUP_REMOVED lines=8> */
[----:B------:R-:W-:Y:S03]  /*7b50*/  IADD3 R0, P0, R2, UR16, RZ ;  /* 0x0000001002007c10 */ /* 0x000fe6000ff1e0ff */
[----:B------:R-:W-:Y:S05]  /*7b60*/  IMAD R165, R242, c[0x0][0x1f4], R165 ;  /* 0x00007d00f2a57a24 */ /* 0x000fea00078e02a5 */
[----:B------:R-:W-:Y:S02]  /*7b70*/  IADD3.X R3, R3, UR8, R165, P0, !PT ;  /* 0x0000000803037c10 */ /* 0x000fe400087fe4a5 */
[C---:B------:R-:W-:Y:S04]  /*7b80*/  LEA R2, P0, R0.reuse, c[0x0][0x1c8], 0x1 ;  /* 0x0000720000027a11 */ /* 0x040fe800078008ff */
[----:B------:R-:W-:Y:S01]  /*7b90*/  LEA.HI.X R0, R0, c[0x0][0x1cc], R3, 0x1, P0 ;  /* 0x0000730000007a11 */ /* 0x000fe200000f0c03 */
[----:B------:R-:W1:Y:S04]  /*7ba0*/  SHFL.IDX PT, R172, R2, 0x1, 0x181f ;  /* 0x00381f0002ac7f89 */ /* 0x000e6800000e0000 */
[----:B------:R-:W2:Y:S04]  /*7bb0*/  SHFL.IDX PT, R3, R2, RZ, 0x181f ;  /* 0x00181fff02037589 */ /* 0x000ea800000e0000 */
[----:B------:R-:W3:Y:S04]  /*7bc0*/  SHFL.IDX PT, R165, R0, RZ, 0x181f ;  /* 0x00181fff00a57589 */ /* 0x000ee800000e0000 */
[----:B------:R-:W4:Y:S04]  /*7bd0*/  SHFL.IDX PT, R2, R2, 0x2, 0x181f ;  /* 0x00581f0002027f89 */ /* 0x000f2800000e0000 */
[----:B------:R-:W4:Y:S04]  /*7be0*/  SHFL.IDX PT, R167, R0, 0x1, 0x181f ;  /* 0x00381f0000a77f89 */ /* 0x000f2800000e0000 */
[----:B------:R-:W4:Y:S01]  /*7bf0*/  SHFL.IDX PT, R0, R0, 0x2, 0x181f ;  /* 0x00581f0000007f89 */ /* 0x000f2200000e0000 */
[CC--:B-1---5:R-:W-:Y:S02]  /*7c00*/  IADD3 R174, P2, R172.reuse, R221.reuse, RZ ;  /* 0x000000ddacae7210 */ /* 0x0e2fe40007f5e0ff */
[CC--:B--2---:R-:W-:Y:S02]  /*7c10*/  IADD3 R194, P1, R3.reuse, R221.reuse, RZ ;  /* 0x000000dd03c27210 */ /* 0x0c4fe40007f3e0ff */
[-C--:B------:R-:W-:Y:S03]  /*7c20*/  IADD3 R192, P0, R3, R248.reuse, RZ ;  /* 0x000000f803c07210 */ /* 0x080fe60007f1e0ff */
[C-C-:B---3--:R-:W-:Y:S01]  /*7c30*/  IMAD.X R195, R165.reuse, 0x1, R250.reuse, P1 ;  /* 0x00000001a5c37824 */ /* 0x148fe200008e06fa */
[----:B------:R-:W-:Y:S01]  /*7c40*/  IADD3 R172, P1, R172, R248, RZ ;  /* 0x000000f8acac7210 */ /* 0x000fe20007f3e0ff */
[--C-:B------:R-:W-:Y:S01]  /*7c50*/  IMAD.X R193, R165, 0x1, R249.reuse, P0 ;  /* 0x00000001a5c17824 */ /* 0x100fe200000e06f9 */
[----:B----4-:R-:W-:Y:S02]  /*7c60*/  IADD3 R168, P0, R2, R221, RZ ;  /* 0x000000dd02a87210 */ /* 0x010fe40007f1e0ff */
        /* <DEDUP_REMOVED lines=12> */
.L_x_3137:
[----:B-1----:R-:W-:Y:S01]  /*7d30*/  IMAD.U32 R3, RZ, RZ, UR22 ;  /* 0x00000016ff037e24 */ /* 0x002fe2000f8e00ff */
[----:B------:R-:W2:Y:S01]  /*7d40*/  LDL R2, [R1+0x1c] ;  /* 0x00001c0001027983 */ /* 0x000ea20000100800 */
        /* <DEDUP_REMOVED lines=36> */
.L_x_3140:
[----:B------:R-:W-:Y:S04]  /*7f90*/  MOV R2, c[0x0][0x32c] ;  /* 0x0000cb0000027a02 */ /* 0x000fe80000000f00 */
[----:B------:R-:W-:Y:S11]  /*7fa0*/  ISETP.NE.AND P0, PT, R2, 0x1, PT ;  /* 0x000000010200780c */ /* 0x000ff60003f05270 */
[----:B------:R-:W-:Y:S02]  /*7fb0*/  @!UPT UIADD3 URZ, URZ, URZ, URZ ;  /* 0x0000003f3f3ff290 */ /* 0x000fe4000fffe03f */
[----:B------:R-:W-:Y:S05]  /*7fc0*/  @P0 IMAD.HI.U32 R2, R0, c[0x0][0x330], RZ ;  /* 0x0000cc0000020a27 */ /* 0x000fea00078e00ff */
[----:B------:R-:W-:Y:S02]  /*7fd0*/  @P0 SHF.R.U32.HI R0, RZ, c[0x0][0x334], R2 ;  /* 0x0000cd00ff000a19 */ /* 0x000fe40000011602 */
.L_x_3141:
[----:B------:R-:W-:Y:S05]  /*7fe0*/  BSYNC B0 ;  /* 0x0000000000007941 */ /* 0x000fea0003800000 */
.L_x_3139:
[----:B------:R-:W-:Y:S05]  /*7ff0*/  IADD3 R2, -R194, UR4, RZ ;  /* 0x00000004c2027c10 */ /* 0x000fea000fffe1ff */
[----:B------:R-:W-:Y:S05]  /*8000*/  IMAD R0, R0, c[0x0][0x32c], R2 ;  /* 0x0000cb0000007a24 */ /* 0x000fea00078e0202 */
[----:B------:R-:W-:Y:S02]  /*8010*/  IADD3 R2, R0, c[0x0][0x32c], RZ ;  /* 0x0000cb0000027a10 */ /* 0x000fe40007ffe0ff */
[----:B------:R-:W-:Y:S02]  /*8020*/  IMNMX R167, R167, R0, !PT ;  /* 0x00000000a7a77217 */ /* 0x000fe40007800200 */
[----:B------:R-:W-:Y:S02]  /*8030*/  IMNMX R168, R168, R2, PT ;  /* 0x00000002a8a87217 */ /* 0x000fe40003800200 */
.L_x_3138:
[----:B------:R-:W1:Y:S01]  /*8040*/  SHFL.IDX PT, R0, R172, 0x1, 0x1c1f ;  /* 0x003c1f00ac007f89 */ /* 0x000e6200000e0000 */
[----:B------:R-:W-:Y:S06]  /*8050*/  UISETP.NE.AND UP0, UPT, UR12, URZ, UPT ;  /* 0x0000003f0c00728c */ /* 0x000fec000bf05270 */
[----:B------:R-:W-:Y:S02]  /*8060*/  PLOP3.LUT P0, PT, PT, PT, UP0, 0x40, 0x0 ;  /* 0x000000000000781c */ /* 0x000fe40003f0e808 */
[----:B-1----:R-:W-:Y:S01]  /*8070*/  IADD3 R3, R174, R0, RZ ;  /* 0x00000000ae037210 */ /* 0x002fe20007ffe0ff */
[----:B------:R-:W-:Y:S10]  /*8080*/  IMAD.IADD R165, R173, 0x1, R0 ;  /* 0x00000001ada57824 */ /* 0x000ff400078e0200 */
        /* <DEDUP_REMOVED lines=16> */
.L_x_3144:
[----:B------:R-:W-:Y:S04]  /*8190*/  MOV R2, c[0x0][0x32c] ;  /* 0x0000cb0000027a02 */ /* 0x000fe80000000f00 */
[----:B------:R-:W-:Y:S11]  /*81a0*/  ISETP.NE.AND P0, PT, R2, 0x1, PT ;  /* 0x000000010200780c */ /* 0x000ff60003f05270 */
[----:B------:R-:W-:Y:S02]  /*81b0*/  @!UPT UIADD3 URZ, URZ, URZ, URZ ;  /* 0x0000003f3f3ff290 */ /* 0x000fe4000fffe03f */
[----:B------:R-:W-:Y:S05]  /*81c0*/  @P0 IMAD.HI.U32 R2, R0, c[0x0][0x330], RZ ;  /* 0x0000cc0000020a27 */ /* 0x000fea00078e00ff */
[----:B------:R-:W-:Y:S02]  /*81d0*/  @P0 SHF.R.U32.HI R0, RZ, c[0x0][0x334], R2 ;  /* 0x0000cd00ff000a19 */ /* 0x000fe40000011602 */
.L_x_3145:
[----:B------:R-:W-:Y:S05]  /*81e0*/  BSYNC B0 ;  /* 0x0000000000007941 */ /* 0x000fea0003800000 */
.L_x_3143:
[----:B------:R-:W-:Y:S05]  /*81f0*/  IADD3 R2, -R194, UR4, RZ ;  /* 0x00000004c2027c10 */ /* 0x000fea000fffe1ff */
[----:B------:R-:W-:Y:S05]  /*8200*/  IMAD R0, R0, c[0x0][0x32c], R2 ;  /* 0x0000cb0000007a24 */ /* 0x000fea00078e0202 */
[----:B------:R-:W-:Y:S02]  /*8210*/  IADD3 R2, R0, c[0x0][0x32c], RZ ;  /* 0x0000cb0000027a10 */ /* 0x000fe40007ffe0ff */
[----:B------:R-:W-:Y:S02]  /*8220*/  IMNMX R3, R3, R0, !PT ;  /* 0x0000000003037217 */ /* 0x000fe40007800200 */
[----:B------:R-:W-:Y:S02]  /*8230*/  IMNMX R165, R165, R2, PT ;  /* 0x00000002a5a57217 */ /* 0x000fe40003800200 */
.L_x_3142:
        /* <DEDUP_REMOVED lines=21> */
.L_x_3148:
[----:B------:R-:W-:Y:S04]  /*8390*/  MOV R175, c[0x0][0x32c] ;  /* 0x0000cb0000af7a02 */ /* 0x000fe80000000f00 */
[----:B------:R-:W-:Y:S11]  /*83a0*/  ISETP.NE.AND P0, PT, R175, 0x1, PT ;  /* 0x00000001af00780c */ /* 0x000ff60003f05270 */
[----:B------:R-:W-:Y:S02]  /*83b0*/  @!UPT UIADD3 URZ, URZ, URZ, URZ ;  /* 0x0000003f3f3ff290 */ /* 0x000fe4000fffe03f */
[----:B------:R-:W-:Y:S05]  /*83c0*/  @P0 IMAD.HI.U32 R175, R169, c[0x0][0x330], RZ ;  /* 0x0000cc00a9af0a27 */ /* 0x000fea00078e00ff */
[----:B------:R-:W-:Y:S02]  /*83d0*/  @P0 SHF.R.U32.HI R169, RZ, c[0x0][0x334], R175 ;  /* 0x0000cd00ffa90a19 */ /* 0x000fe400000116af */
.L_x_3149:
[----:B------:R-:W-:Y:S05]  /*83e0*/  BSYNC B0 ;  /* 0x0000000000007941 */ /* 0x000fea0003800000 */
.L_x_3147:
[----:B------:R-:W-:Y:S05]  /*83f0*/  IADD3 R175, -R194, UR4, RZ ;  /* 0x00000004c2af7c10 */ /* 0x000fea000fffe1ff */
[----:B------:R-:W-:Y:S05]  /*8400*/  IMAD R169, R169, c[0x0][0x32c], R175 ;  /* 0x0000cb00a9a97a24 */ /* 0x000fea00078e02af */
[----:B------:R-:W-:Y:S02]  /*8410*/  IADD3 R175, R169, c[0x0][0x32c], RZ ;  /* 0x0000cb00a9af7a10 */ /* 0x000fe40007ffe0ff */
[----:B------:R-:W-:Y:S02]  /*8420*/  IMNMX R0, R0, R169, !PT ;  /* 0x000000a900007217 */ /* 0x000fe40007800200 */
[----:B------:R-:W-:Y:S02]  /*8430*/  IMNMX R2, R2, R175, PT ;  /* 0x000000af02027217 */ /* 0x000fe40003800200 */
.L_x_3146:
[----:B------:R-:W-:Y:S02]  /*8440*/  UISETP.GE.AND UP1, UPT, UR4, 0x1, UPT ;  /* 0x000000010400788c */ /* 0x000fe4000bf26270 */
[----:B------:R-:W-:Y:S02]  /*8450*/  UISETP.GE.AND UP0, UPT, UR4, 0x2, UPT ;  /* 0x000000020400788c */ /* 0x000fe4000bf06270 */
[----:B------:R-:W-:Y:S02]  /*8460*/  UISETP.GE.AND UP2, UPT, UR4, 0x9, UPT ;  /* 0x000000090400788c */ /* 0x000fe4000bf46270 */
[----:B------:R-:W-:Y:S01]  /*8470*/  PLOP3.LUT P0, PT, PT, PT, UP1, 0x40, 0x0 ;  /* 0x000000000000781c */ /* 0x000fe20003f0e818 */
[----:B------:R-:W-:Y:S01]  /*8480*/  UP2UR UR30, UPR, URZ, 0x2 ;  /* 0x000000023f1e7883 */ /* 0x000fe20008000000 */
[----:B------:R-:W-:Y:S01]  /*8490*/  PLOP3.LUT P1, PT, PT, PT, UP0, 0x40, 0x0 ;  /* 0x000000000000781c */ /* 0x000fe20003f2e808 */
[----:B------:R-:W-:Y:S01]  /*84a0*/  UP2UR UR29, UPR, URZ, 0x1 ;  /* 0x000000013f1d7883 */ /* 0x000fe20008000000 */
[C---:B------:R-:W-:Y:S01]  /*84b0*/  ISETP.GT.AND P0, PT, R3.reuse, RZ, P0 ;  /* 0x000000ff0300720c */ /* 0x040fe20000704270 */
[----:B------:R-:W-:Y:S01]  /*84c0*/  UISETP.GE.AND UP6, UPT, UR4, 0x12, UPT ;  /* 0x000000120400788c */ /* 0x000fe2000bfc6270 */
[----:B------:R-:W-:Y:S01]  /*84d0*/  ISETP.GT.AND P1, PT, R3, 0x1, P1 ;  /* 0x000000010300780c */ /* 0x000fe20000f24270 */
[----:B------:R-:W-:Y:S01]  /*84e0*/  UISETP.GE.AND UP4, UPT, UR4, 0x1a, UPT ;  /* 0x0000001a0400788c */ /* 0x000fe2000bf86270 */
[C---:B------:R-:W-:Y:S01]  /*84f0*/  ISETP.LT.OR P0, PT, R165.reuse, 0x1, P0 ;  /* 0x00000001a500780c */ /* 0x040fe20000701670 */
[----:B------:R-:W-:Y:S01]  /*8500*/  UISETP.GE.AND UP5, UPT, UR4, 0x19, UPT ;  /* 0x000000190400788c */ /* 0x000fe2000bfa6270 */
[----:B------:R-:W-:Y:S01]  /*8510*/  ISETP.LT.OR P1, PT, R165, 0x2, P1 ;  /* 0x00000002a500780c */ /* 0x000fe20000f21670 */
[----:B------:R-:W-:Y:S01]  /*8520*/  UISETP.GE.AND UP3, UPT, UR4, 0x21, UPT ;  /* 0x000000210400788c */ /* 0x000fe2000bf66270 */
[----:B------:R-:W-:Y:S01]  /*8530*/  FSEL R175, R6, -INF , !P0 ;  /* 0xff80000006af7808 */ /* 0x000fe20004000000 */
[----:B------:R-:W-:Y:S01]  /*8540*/  UP2UR UR28, UPR, URZ, 0x4 ;  /* 0x000000043f1c7883 */ /* 0x000fe20008000000 */
[----:B------:R-:W-:Y:S01]  /*8550*/  PLOP3.LUT P0, PT, PT, PT, UP0, 0x40, 0x0 ;  /* 0x000000000000781c */ /* 0x000fe20003f0e808 */
[----:B------:R-:W-:Y:S01]  /*8560*/  UISETP.GE.AND UP0, UPT, UR4, 0x11, UPT ;  /* 0x000000110400788c */ /* 0x000fe2000bf06270 */
[----:B------:R-:W-:Y:S01]  /*8570*/  PLOP3.LUT P2, PT, PT, PT, UP1, 0x40, 0x0 ;  /* 0x000000000000781c */ /* 0x000fe20003f4e818 */
[----:B------:R-:W-:Y:S01]  /*8580*/  UISETP.GE.AND UP1, UPT, UR4, 0xa, UPT ;  /* 0x0000000a0400788c */ /* 0x000fe2000bf26270 */
[----:B------:R-:W-:Y:S01]  /*8590*/  ISETP.GT.AND P0, PT, R167, 0x1, P0 ;  /* 0x00000001a700780c */ /* 0x000fe20000704270 */
[----:B------:R-:W-:Y:S01]  /*85a0*/  UP2UR UR26, UPR, URZ, 0x1 ;  /* 0x000000013f1a7883 */ /* 0x000fe20008000000 */
[----:B------:R-:W-:Y:S01]  /*85b0*/  FSEL R192, R7, -INF , !P1 ;  /* 0xff80000007c07808 */ /* 0x000fe20004800000 */
[----:B------:R-:W-:Y:S01]  /*85c0*/  UP2UR UR27, UPR, URZ, 0x2 ;  /* 0x000000023f1b7883 */ /* 0x000fe20008000000 */
[----:B------:R-:W-:Y:S01]  /*85d0*/  PLOP3.LUT P1, PT, PT, PT, UP2, 0x40, 0x0 ;  /* 0x000000000000781c */ /* 0x000fe20003f2e828 */
[----:B------:R-:W-:Y:S01]  /*85e0*/  UP2UR UR31, UPR, URZ, 0x40 ;  /* 0x000000403f1f7883 */ /* 0x000fe20008000000 */
[----:B------:R-:W-:Y:S02]  /*85f0*/  ISETP.LT.OR P0, PT, R168, 0x2, P0 ;  /* 0x00000002a800780c */ /* 0x000fe40000701670 */
[----:B------:R-:W-:Y:S02]  /*8600*/  ISETP.GT.AND P1, PT, R3, 0x8, P1 ;  /* 0x000000080300780c */ /* 0x000fe40000f24270 */
[----:B------:R-:W-:Y:S02]  /*8610*/  FSEL R7, R5, -INF , !P0 ;  /* 0xff80000005077808 */ /* 0x000fe40004000000 */
[----:B------:R-:W-:Y:S02]  /*8620*/  PLOP3.LUT P0, PT, PT, PT, UP1, 0x40, 0x0 ;  /* 0x000000000000781c */ /* 0x000fe40003f0e818 */
[----:B------:R-:W-:Y:S02]  /*8630*/  ISETP.LT.OR P1, PT, R165, 0x9, P1 ;  /* 0x00000009a500780c */ /* 0x000fe40000f21670 */
[----:B------:R-:W-:Y:S02]  /*8640*/  ISETP.GT.AND P0, PT, R3, 0x9, P0 ;  /* 0x000000090300780c */ /* 0x000fe40000704270 */
[----:B------:R-:W-:Y:S02]  /*8650*/  ISETP.GT.AND P2, PT, R167, RZ, P2 ;  /* 0x000000ffa700720c */ /* 0x000fe40001744270 */
[----:B------:R-:W-:Y:S02]  /*8660*/  FSEL R193, R18, -INF , !P1 ;  /* 0xff80000012c17808 */ /* 0x000fe40004800000 */
[----:B------:R-:W-:Y:S01]  /*8670*/  PLOP3.LUT P1, PT, PT, PT, UP1, 0x40, 0x0 ;  /* 0x000000000000781c */ /* 0x000fe20003f2e818 */
[----:B------:R-:W-:Y:S01]  /*8680*/  UISETP.GE.AND UP1, UPT, UR4, 0x29, UPT ;  /* 0x000000290400788c */ /* 0x000fe2000bf26270 */
[----:B------:R-:W-:Y:S02]  /*8690*/  ISETP.LT.OR P0, PT, R165, 0xa, P0 ;  /* 0x0000000aa500780c */ /* 0x000fe40000701670 */
[----:B------:R-:W-:Y:S02]  /*86a0*/  ISETP.LT.OR P2, PT, R168, 0x1, P2 ;  /* 0x00000001a800780c */ /* 0x000fe40001741670 */
[----:B------:R-:W-:Y:S02]  /*86b0*/  ISETP.GT.AND P1, PT, R167, 0x9, P1 ;  /* 0x00000009a700780c */ /* 0x000fe40000f24270 */
[----:B------:R-:W-:Y:S02]  /*86c0*/  FSEL R19, R19, -INF , !P0 ;  /* 0xff80000013137808 */ /* 0x000fe40004000000 */
[----:B------:R-:W-:Y:S02]  /*86d0*/  PLOP3.LUT P0, PT, PT, PT, UP0, 0x40, 0x0 ;  /* 0x000000000000781c */ /* 0x000fe40003f0e808 */
[----:B------:R-:W-:Y:S02]  /*86e0*/  FSEL R6, R4, -INF , !P2 ;  /* 0xff80000004067808 */ /* 0x000fe40005000000 */
[----:B------:R-:W-:Y:S01]  /*86f0*/  PLOP3.LUT P2, PT, PT, PT, UP2, 0x40, 0x0 ;  /* 0x000000000000781c */ /* 0x000fe20003f4e828 */
[----:B------:R-:W-:Y:S01]  /*8700*/  UISETP.GE.AND UP2, UPT, UR4, 0x22, UPT ;  /* 0x000000220400788c */ /* 0x000fe2000bf46270 */
[C---:B------:R-:W-:Y:S02]  /*8710*/  ISETP.LT.OR P1, PT, R168.reuse, 0xa, P1 ;  /* 0x0000000aa800780c */ /* 0x040fe40000f21670 */
[----:B------:R-:W-:Y:S02]  /*8720*/  ISETP.GT.AND P0, PT, R3, 0x10, P0 ;  /* 0x000000100300780c */ /* 0x000fe40000704270 */
[----:B------:R-:W-:Y:S02]  /*8730*/  ISETP.GT.AND P2, PT, R167, 0x8, P2 ;  /* 0x00000008a700780c */ /* 0x000fe40001744270 */
[----:B------:R-:W-:Y:S02]  /*8740*/  FSEL R18, R17, -INF , !P1 ;  /* 0xff80000011127808 */ /* 0x000fe40004800000 */
[----:B------:R-:W-:Y:S01]  /*8750*/  PLOP3.LUT P1, PT, PT, PT, UP0, 0x40, 0x0 ;  /* 0x000000000000781c */ /* 0x000fe20003f2e808 */
[----:B------:R-:W-:Y:S01]  /*8760*/  UISETP.GE.AND UP0, UPT, UR4, 0x2a, UPT ;  /* 0x0000002a0400788c */ /* 0x000fe2000bf06270 */
[----:B------:R-:W-:Y:S02]  /*8770*/  ISETP.LT.OR P0, PT, R165, 0x11, P0 ;  /* 0x00000011a500780c */ /* 0x000fe40000701670 */
[----:B------:R-:W-:Y:S02]  /*8780*/  ISETP.LT.OR P2, PT, R168, 0x9, P2 ;  /* 0x00000009a800780c */ /* 0x000fe40001741670 */
[C---:B------:R-:W-:Y:S02]  /*8790*/  ISETP.GT.AND P1, PT, R167.reuse, 0x10, P1 ;  /* 0x00000010a700780c */ /* 0x040fe40000f24270 */
[----:B------:R-:W-:Y:S02]  /*87a0*/  FSEL R198, R22, -INF , !P0 ;  /* 0xff80000016c67808 */ /* 0x000fe40004000000 */
[----:B------:R-:W-:Y:S02]  /*87b0*/  PLOP3.LUT P0, PT, PT, PT, UP6, 0x40, 0x0 ;  /* 0x000000000000781c */ /* 0x000fe40003f0e868 */
[----:B------:R-:W-:Y:S02]  /*87c0*/  FSEL R16, R16, -INF , !P2 ;  /* 0xff80000010107808 */ /* 0x000fe40005000000 */
[----:B------:R-:W-:Y:S01]  /*87d0*/  PLOP3.LUT P2, PT, PT, PT, UP6, 0x40, 0x0 ;  /* 0x000000000000781c */ /* 0x000fe20003f4e868 */
[----:B------:R-:W-:Y:S01]  /*87e0*/  UISETP.NE.AND UP6, UPT, UR26, URZ, UPT ;  /* 0x0000003f1a00728c */ /* 0x000fe2000bfc5270 */
[----:B------:R-:W-:Y:S02]  /*87f0*/  ISETP.LT.OR P1, PT, R168, 0x11, P1 ;  /* 0x00000011a800780c */ /* 0x000fe40000f21670 */
[----:B------:R-:W-:Y:S01]  /*8800*/  ISETP.GT.AND P0, PT, R167, 0x11, P0 ;  /* 0x00000011a700780c */ /* 0x000fe20000704270 */
[----:B------:R-:W-:Y:S01]  /*8810*/  UP2UR UR32, UPR, URZ, 0x40 ;  /* 0x000000403f207883 */ /* 0x000fe20008000000 */
[----:B------:R-:W-:Y:S01]  /*8820*/  ISETP.GT.AND P2, PT, R3, 0x11, P2 ;  /* 0x000000110300780c */ /* 0x000fe20001744270 */
[----:B------:R-:W-:Y:S01]  /*8830*/  UISETP.NE.AND UP6, UPT, UR27, URZ, UPT ;  /* 0x0000003f1b00728c */ /* 0x000fe2000bfc5270 */
[----:B------:R-:W-:Y:S02]  /*8840*/  FSEL R196, R20, -INF , !P1 ;  /* 0xff80000014c47808 */ /* 0x000fe40004800000 */
[----:B------:R-:W-:Y:S01]  /*8850*/  PLOP3.LUT P1, PT, PT, PT, UP4, 0x40, 0x0 ;  /* 0x000000000000781c */ /* 0x000fe20003f2e848 */
[----:B------:R-:W-:Y:S01]  /*8860*/  UP2UR UR33, UPR, URZ, 0x40 ;  /* 0x000000403f217883 */ /* 0x000fe20008000000 */
[C---:B------:R-:W-:Y:S01]  /*8870*/  ISETP.LT.OR P0, PT, R168.reuse, 0x12, P0 ;  /* 0x00000012a800780c */ /* 0x040fe20000701670 */
[----:B------:R-:W-:Y:S01]  /*8880*/  UISETP.NE.AND UP6, UPT, UR28, URZ, UPT ;  /* 0x0000003f1c00728c */ /* 0x000fe2000bfc5270 */
[----:B------:R-:W-:Y:S02]  /*8890*/  ISETP.LT.OR P2, PT, R165, 0x12, P2 ;  /* 0x00000012a500780c */ /* 0x000fe40001741670 */
[----:B------:R-:W-:Y:S01]  /*88a0*/  ISETP.GT.AND P1, PT, R3, 0x19, P1 ;  /* 0x000000190300780c */ /* 0x000fe20000f24270 */
[----:B------:R-:W-:Y:S01]  /*88b0*/  UP2UR UR34, UPR, URZ, 0x40 ;  /* 0x000000403f227883 */ /* 0x000fe20008000000 */
[----:B------:R-:W-:Y:S01]  /*88c0*/  FSEL R197, R21, -INF , !P0 ;  /* 0xff80000015c57808 */ /* 0x000fe20004000000 */
[----:B------:R-:W-:Y:S01]  /*88d0*/  UISETP.NE.AND UP6, UPT, UR29, URZ, UPT ;  /* 0x0000003f1d00728c */ /* 0x000fe2000bfc5270 */
[----:B------:R-:W-:Y:S02]  /*88e0*/  PLOP3.LUT P0, PT, PT, PT, UP5, 0x40, 0x0 ;  /* 0x000000000000781c */ /* 0x000fe40003f0e858 */
[----:B------:R-:W-:Y:S01]  /*88f0*/  FSEL R199, R23, -INF , !P2 ;  /* 0xff80000017c77808 */ /* 0x000fe20005000000 */
[----:B------:R-:W-:Y:S01]  /*8900*/  UP2UR UR35, UPR, URZ, 0x40 ;  /* 0x000000403f237883 */ /* 0x000fe20008000000 */
[----:B------:R-:W-:Y:S01]  /*8910*/  PLOP3.LUT P2, PT, PT, PT, UP5, 0x40, 0x0 ;  /* 0x000000000000781c */ /* 0x000fe20003f4e858 */
[----:B------:R-:W-:Y:S01]  /*8920*/  UISETP.NE.AND UP6, UPT, UR30, URZ, UPT ;  /* 0x0000003f1e00728c */ /* 0x000fe2000bfc5270 */
[----:B------:R-:W-:Y:S02]  /*8930*/  ISETP.LT.OR P1, PT, R165, 0x1a, P1 ;  /* 0x0000001aa500780c */ /* 0x000fe40000f21670 */
[----:B------:R-:W-:Y:S02]  /*8940*/  ISETP.GT.AND P0, PT, R167, 0x18, P0 ;  /* 0x00000018a700780c */ /* 0x000fe40000704270 */
[----:B------:R-:W-:Y:S02]  /*8950*/  ISETP.GT.AND P2, PT, R3, 0x18, P2 ;  /* 0x000000180300780c */ /* 0x000fe40001744270 */
[----:B------:R-:W-:Y:S02]  /*8960*/  FSEL R209, R35, -INF , !P1 ;  /* 0xff80000023d17808 */ /* 0x000fe40004800000 */
[----:B------:R-:W-:Y:S02]  /*8970*/  PLOP3.LUT P1, PT, PT, PT, UP3, 0x40, 0x0 ;  /* 0x000000000000781c */ /* 0x000fe40003f2e838 */
[----:B------:R-:W-:Y:S02]  /*8980*/  ISETP.LT.OR P0, PT, R168, 0x19, P0 ;  /* 0x00000019a800780c */ /* 0x000fe40000701670 */
[----:B------:R-:W-:Y:S02]  /*8990*/  ISETP.LT.OR P2, PT, R165, 0x19, P2 ;  /* 0x00000019a500780c */ /* 0x000fe40001741670 */
[----:B------:R-:W-:Y:S02]  /*89a0*/  ISETP.GT.AND P1, PT, R3, 0x20, P1 ;  /* 0x000000200300780c */ /* 0x000fe40000f24270 */
[----:B------:R-:W-:Y:S02]  /*89b0*/  FSEL R200, R32, -INF , !P0 ;  /* 0xff80000020c87808 */ /* 0x000fe40004000000 */
[----:B------:R-:W-:Y:S02]  /*89c0*/  PLOP3.LUT P0, PT, PT, PT, UP2, 0x40, 0x0 ;  /* 0x000000000000781c */ /* 0x000fe40003f0e828 */
[----:B------:R-:W-:Y:S02]  /*89d0*/  FSEL R206, R34, -INF , !P2 ;  /* 0xff80000022ce7808 */ /* 0x000fe40005000000 */
[----:B------:R-:W-:Y:S02]  /*89e0*/  PLOP3.LUT P2, PT, PT, PT, UP4, 0x40, 0x0 ;  /* 0x000000000000781c */ /* 0x000fe40003f4e848 */
[----:B------:R-:W-:Y:S02]  /*89f0*/  ISETP.LT.OR P1, PT, R165, 0x21, P1 ;  /* 0x00000021a500780c */ /* 0x000fe40000f21670 */
[----:B------:R-:W-:Y:S02]  /*8a00*/  ISETP.GT.AND P0, PT, R3, 0x21, P0 ;  /* 0x000000210300780c */ /* 0x000fe40000704270 */
[----:B------:R-:W-:Y:S02]  /*8a10*/  ISETP.GT.AND P2, PT, R167, 0x19, P2 ;  /* 0x00000019a700780c */ /* 0x000fe40001744270 */
[----:B------:R-:W-:Y:S02]  /*8a20*/  FSEL R219, R38, -INF , !P1 ;  /* 0xff80000026db7808 */ /* 0x000fe40004800000 */
[----:B------:R-:W-:Y:S02]  /*8a30*/  PLOP3.LUT P1, PT, PT, PT, UP2, 0x40, 0x0 ;  /* 0x000000000000781c */ /* 0x000fe40003f2e828 */
[----:B------:R-:W-:Y:S02]  /*8a40*/  ISETP.LT.OR P0, PT, R165, 0x22, P0 ;  /* 0x00000022a500780c */ /* 0x000fe40000701670 */
[C---:B------:R-:W-:Y:S02]  /*8a50*/  ISETP.LT.OR P2, PT, R168.reuse, 0x1a, P2 ;  /* 0x0000001aa800780c */ /* 0x040fe40001741670 */
[----:B------:R-:W-:Y:S02]  /*8a60*/  ISETP.GT.AND P1, PT, R167, 0x21, P1 ;  /* 0x00000021a700780c */ /* 0x000fe40000f24270 */
[----:B------:R-:W-:Y:S02]  /*8a70*/  FSEL R223, R39, -INF , !P0 ;  /* 0xff80000027df7808 */ /* 0x000fe40004000000 */
[----:B------:R-:W-:Y:S02]  /*8a80*/  PLOP3.LUT P0, PT, PT, PT, UP1, 0x40, 0x0 ;  /* 0x000000000000781c */ /* 0x000fe40003f0e818 */
[----:B------:R-:W-:Y:S02]  /*8a90*/  FSEL R202, R33, -INF , !P2 ;  /* 0xff80000021ca7808 */ /* 0x000fe40005000000 */
[----:B------:R-:W-:Y:S02]  /*8aa0*/  PLOP3.LUT P2, PT, PT, PT, UP3, 0x40, 0x0 ;  /* 0x000000000000781c */ /* 0x000fe40003f4e838 */
[C---:B------:R-:W-:Y:S02]  /*8ab0*/  ISETP.LT.OR P1, PT, R168.reuse, 0x22, P1 ;  /* 0x00000022a800780c */ /* 0x040fe40000f21670 */
[----:B------:R-:W-:Y:S02]  /*8ac0*/  ISETP.GT.AND P0, PT, R3, 0x28, P0 ;  /* 0x000000280300780c */ /* 0x000fe40000704270 */
[----:B------:R-:W-:Y:S02]  /*8ad0*/  ISETP.GT.AND P2, PT, R167, 0x20, P2 ;  /* 0x00000020a700780c */ /* 0x000fe40001744270 */
[----:B------:R-:W-:Y:S02]  /*8ae0*/  FSEL R216, R37, -INF , !P1 ;  /* 0xff80000025d87808 */ /* 0x000fe40004800000 */
[----:B------:R-:W-:Y:S02]  /*8af0*/  ISETP.LT.OR P1, PT, R165, 0x29, P0 ;  /* 0x00000029a500780c */ /* 0x000fe40000721670 */
[----:B------:R-:W-:Y:S02]  /*8b00*/  PLOP3.LUT P0, PT, PT, PT, UP0, 0x40, 0x0 ;  /* 0x000000000000781c */ /* 0x000fe40003f0e808 */
[----:B------:R-:W-:Y:S02]  /*8b10*/  ISETP.LT.OR P2, PT, R168, 0x21, P2 ;  /* 0x00000021a800780c */ /* 0x000fe40001741670 */
[----:B------:R-:W-:Y:S02]  /*8b20*/  ISETP.GT.AND P0, PT, R3, 0x29, P0 ;  /* 0x000000290300780c */ /* 0x000fe40000704270 */
[----:B------:R-:W-:Y:S01]  /*8b30*/  FSEL R215, R36, -INF , !P2 ;  /* 0xff80000024d77808 */ /* 0x000fe20005000000 */
[----:B------:R-:W1:Y:S01]  /*8b40*/  SHFL.IDX PT, R3, R172, 0x3, 0x1c1f ;  /* 0x007c1f00ac037f89 */ /* 0x000e6200000e0000 */
[----:B------:R-:W-:Y:S02]  /*8b50*/  PLOP3.LUT P2, PT, PT, PT, UP1, 0x40, 0x0 ;  /* 0x000000000000781c */ /* 0x000fe40003f4e818 */
[----:B------:R-:W-:Y:S02]  /*8b60*/  ISETP.LT.OR P0, PT, R165, 0x2a, P0 ;  /* 0x0000002aa500780c */ /* 0x000fe40000701670 */
[----:B------:R-:W-:Y:S02]  /*8b70*/  ISETP.GT.AND P2, PT, R167, 0x28, P2 ;  /* 0x00000028a700780c */ /* 0x000fe40001744270 */
[----:B------:R-:W-:Y:S02]  /*8b80*/  FSEL R252, R50, -INF , !P1 ;  /* 0xff80000032fc7808 */ /* 0x000fe40004800000 */
[----:B------:R-:W-:Y:S02]  /*8b90*/  PLOP3.LUT P1, PT, PT, PT, UP0, 0x40, 0x0 ;  /* 0x000000000000781c */ /* 0x000fe40003f2e808 */
[----:B------:R-:W-:Y:S02]  /*8ba0*/  FSEL R51, R51, -INF , !P0 ;  /* 0xff80000033337808 */ /* 0x000fe40004000000 */
[----:B------:R-:W-:Y:S01]  /*8bb0*/  PLOP3.LUT P0, PT, PT, PT, UP6, 0x40, 0x0 ;  /* 0x000000000000781c */ /* 0x000fe20003f0e868 */
[----:B------:R-:W-:Y:S01]  /*8bc0*/  UISETP.NE.AND UP6, UPT, UR35, URZ, UPT ;  /* 0x0000003f2300728c */ /* 0x000fe2000bfc5270 */
[----:B------:R-:W-:Y:S02]  /*8bd0*/  ISETP.LT.OR P2, PT, R168, 0x29, P2 ;  /* 0x00000029a800780c */ /* 0x000fe40001741670 */
[----:B------:R-:W-:Y:S02]  /*8be0*/  ISETP.GT.AND P1, PT, R167, 0x29, P1 ;  /* 0x00000029a700780c */ /* 0x000fe40000f24270 */
[----:B------:R-:W-:Y:S02]  /*8bf0*/  FSEL R222, R48, -INF , !P2 ;  /* 0xff80000030de7808 */ /* 0x000fe40005000000 */
[----:B------:R-:W-:Y:S01]  /*8c00*/  PLOP3.LUT P2, PT, PT, PT, UP6, 0x40, 0x0 ;  /* 0x000000000000781c */ /* 0x000fe20003f4e868 */
[----:B------:R-:W-:Y:S01]  /*8c10*/  UISETP.NE.AND UP6, UPT, UR34, URZ, UPT ;  /* 0x0000003f2200728c */ /* 0x000fe2000bfc5270 */
[----:B------:R-:W-:Y:S02]  /*8c20*/  ISETP.LT.OR P1, PT, R168, 0x2a, P1 ;  /* 0x0000002aa800780c */ /* 0x000fe40000f21670 */
[----:B------:R-:W-:Y:S02]  /*8c30*/  ISETP.GT.AND P0, PT, R0, RZ, P0 ;  /* 0x000000ff0000720c */ /* 0x000fe40000704270 */
        /* <DEDUP_REMOVED lines=9> */
[C---:B------:R-:W-:Y:S02]  /*8cd0*/  ISETP.GT.AND P0, PT, R0.reuse, 0x9, P0 ;  /* 0x000000090000780c */ /* 0x040fe40000704270 */
[----:B------:R-:W-:Y:S02]  /*8ce0*/  ISETP.GT.AND P1, PT, R0, 0x8, P1 ;  /* 0x000000080000780c */ /* 0x000fe40000f24270 */
[C---:B------:R-:W-:Y:S02]  /*8cf0*/  ISETP.LT.OR P0, PT, R2.reuse, 0xa, P0 ;  /* 0x0000000a0200780c */ /* 0x040fe40000701670 */
[----:B------:R-:W-:Y:S02]  /*8d00*/  FSEL R17, R9, -INF , !P2 ;  /* 0xff80000009117808 */ /* 0x000fe40005000000 */
[----:B------:R-:W-:Y:S01]  /*8d10*/  PLOP3.LUT P2, PT, PT, PT, UP6, 0x40, 0x0 ;  /* 0x000000000000781c */ /* 0x000fe20003f4e868 */
[----:B------:R-:W-:Y:S01]  /*8d20*/  UISETP.NE.AND UP6, UPT, UR31, URZ, UPT ;  /* 0x0000003f1f00728c */ /* 0x000fe2000bfc5270 */
[----:B------:R-:W-:Y:S02]  /*8d30*/  ISETP.LT.OR P1, PT, R2, 0x9, P1 ;  /* 0x000000090200780c */ /* 0x000fe40000f21670 */
[----:B------:R-:W-:Y:S01]  /*8d40*/  FSEL R13, R13, -INF , !P0 ;  /* 0xff8000000d0d7808 */ /* 0x000fe20004000000 */
[----:B------:R-:W-:Y:S01]  /*8d50*/  UP2UR UR31, UPR, URZ, 0x40 ;  /* 0x000000403f1f7883 */ /* 0x000fe20008000000 */
[----:B------:R-:W-:Y:S02]  /*8d60*/  PLOP3.LUT P0, PT, PT, PT, UP5, 0x40, 0x0 ;  /* 0x000000000000781c */ /* 0x000fe40003f0e858 */
        /* <DEDUP_REMOVED lines=52> */
.L_x_3152:
[----:B------:R-:W-:Y:S04]  /*90b0*/  MOV R4, c[0x0][0x32c] ;  /* 0x0000cb0000047a02 */ /* 0x000fe80000000f00 */
[----:B------:R-:W-:Y:S11]  /*90c0*/  ISETP.NE.AND P0, PT, R4, 0x1, PT ;  /* 0x000000010400780c */ /* 0x000ff60003f05270 */
[----:B------:R-:W-:Y:S02]  /*90d0*/  @!UPT UIADD3 URZ, URZ, URZ, URZ ;  /* 0x0000003f3f3ff290 */ /* 0x000fe4000fffe03f */
[----:B------:R-:W-:Y:S05]  /*90e0*/  @P0 IMAD.HI.U32 R4, R3, c[0x0][0x330], RZ ;  /* 0x0000cc0003040a27 */ /* 0x000fea00078e00ff */
[----:B------:R-:W-:Y:S02]  /*90f0*/  @P0 SHF.R.U32.HI R3, RZ, c[0x0][0x334], R4 ;  /* 0x0000cd00ff030a19 */ /* 0x000fe40000011604 */
.L_x_3153:
[----:B------:R-:W-:Y:S05]  /*9100*/  BSYNC B0 ;  /* 0x0000000000007941 */ /* 0x000fea0003800000 */
.L_x_3151:
[----:B------:R-:W-:Y:S05]  /*9110*/  IADD3 R4, -R194, UR4, RZ ;  /* 0x00000004c2047c10 */ /* 0x000fea000fffe1ff */
[----:B------:R-:W-:Y:S05]  /*9120*/  IMAD R3, R3, c[0x0][0x32c], R4 ;  /* 0x0000cb0003037a24 */ /* 0x000fea00078e0204 */
[----:B------:R-:W-:Y:S02]  /*9130*/  IADD3 R4, R3, c[0x0][0x32c], RZ ;  /* 0x0000cb0003047a10 */ /* 0x000fe40007ffe0ff */
[----:B------:R-:W-:Y:S02]  /*9140*/  IMNMX R0, R0, R3, !PT ;  /* 0x0000000300007217 */ /* 0x000fe40007800200 */
[----:B------:R-:W-:Y:S02]  /*9150*/  IMNMX R2, R2, R4, PT ;  /* 0x0000000402027217 */ /* 0x000fe40003800200 */
.L_x_3150:
        /* <DEDUP_REMOVED lines=45> */
[----:B------:R-:W-:Y:S02]  /*9430*/  ISETP.LT.OR P2, PT, R2, 0x2, P2 ;  /* 0x000000020200780c */ /* 0x000fe40001741670 */
[----:B------:R-:W-:Y:S02]  /*9440*/  FMNMX.FTZ R4, R208, R4, !PT ;  /* 0x00000004d0047209 */ /* 0x000fe40007810000 */
[----:B------:R-:W-:Y:S02]  /*9450*/  FSEL R11, R11, -INF , !P2 ;  /* 0xff8000000b0b7808 */ /* 0x000fe40005000000 */
[----:B------:R-:W-:Y:S01]  /*9460*/  PLOP3.LUT P2, PT, PT, PT, UP0, 0x40, 0x0 ;  /* 0x000000000000781c */ /* 0x000fe20003f4e808 */
[----:B------:R-:W-:Y:S01]  /*9470*/  UISETP.NE.AND UP0, UPT, UR27, URZ, UPT ;  /* 0x0000003f1b00728c */ /* 0x000fe2000bf05270 */
[----:B------:R-:W-:Y:S02]  /*9480*/  FMNMX.FTZ R4, R210, R4, !PT ;  /* 0x00000004d2047209 */ /* 0x000fe40007810000 */
[----:B-1----:R-:W-:Y:S02]  /*9490*/  FMNMX.FTZ R169, R169, R5, !PT ;  /* 0x00000005a9a97209 */ /* 0x002fe40007810000 */
[----:B------:R-:W1:Y:S01]  /*94a0*/  SHFL.BFLY PT, R5, R3, 0x2, 0x1f ;  /* 0x0c401f0003057f89 */ /* 0x000e6200000e0000 */
[----:B------:R-:W-:Y:S02]  /*94b0*/  ISETP.GT.AND P2, PT, R0, 0x10, P2 ;  /* 0x000000100000780c */ /* 0x000fe40001744270 */
[----:B------:R-:W-:Y:S02]  /*94c0*/  FMNMX.FTZ R4, R211, R4, !PT ;  /* 0x00000004d3047209 */ /* 0x000fe40007810000 */
[----:B------:R-:W-:Y:S02]  /*94d0*/  ISETP.LT.OR P2, PT, R2, 0x11, P2 ;  /* 0x000000110200780c */ /* 0x000fe40001741670 */
[----:B------:R-:W-:Y:S01]  /*94e0*/  FMNMX.FTZ R4, R247, R4, !PT ;  /* 0x00000004f7047209 */ /* 0x000fe20007810000 */
[----:B------:R-:W2:Y:S01]  /*94f0*/  SHFL.BFLY PT, R9, R169, 0x1, 0x1f ;  /* 0x0c201f00a9097f89 */ /* 0x000ea200000e0000 */
[----:B------:R-:W-:Y:S02]  /*9500*/  FSEL R201, R26, -INF , !P2 ;  /* 0xff8000001ac97808 */ /* 0x000fe40005000000 */
[----:B------:R-:W-:Y:S02]  /*9510*/  FMNMX.FTZ R4, R251, R4, !PT ;  /* 0x00000004fb047209 */ /* 0x000fe40007810000 */
[----:B------:R-:W-:Y:S01]  /*9520*/  PLOP3.LUT P0, PT, PT, PT, UP2, 0x40, 0x0 ;  /* 0x000000000000781c */ /* 0x000fe20003f0e828 */
[----:B------:R-:W-:Y:S01]  /*9530*/  UISETP.NE.AND UP2, UPT, UR29, URZ, UPT ;  /* 0x0000003f1d00728c */ /* 0x000fe2000bf45270 */
[----:B------:R-:W-:Y:S02]  /*9540*/  FMNMX.FTZ R4, R34, R4, !PT ;  /* 0x0000000422047209 */ /* 0x000fe40007810000 */
[----:B------:R-:W-:Y:S02]  /*9550*/  ISETP.GT.AND P0, PT, R0, 0x8, P0 ;  /* 0x000000080000780c */ /* 0x000fe40000704270 */
[----:B------:R-:W-:Y:S02]  /*9560*/  FMNMX.FTZ R167, R35, R4, !PT ;  /* 0x0000000423a77209 */ /* 0x000fe40007810000 */
[----:B------:R-:W-:Y:S01]  /*9570*/  PLOP3.LUT P1, PT, PT, PT, UP4, 0x40, 0x0 ;  /* 0x000000000000781c */ /* 0x000fe20003f2e848 */
[----:B------:R-:W-:Y:S01]  /*9580*/  UISETP.NE.AND UP4, UPT, UR4, URZ, UPT ;  /* 0x0000003f0400728c */ /* 0x000fe2000bf85270 */
[----:B------:R-:W-:Y:S02]  /*9590*/  ISETP.LT.OR P0, PT, R2, 0x9, P0 ;  /* 0x000000090200780c */ /* 0x000fe40000701670 */
[----:B-1----:R-:W-:Y:S02]  /*95a0*/  FMNMX.FTZ R3, R3, R5, !PT ;  /* 0x0000000503037209 */ /* 0x002fe40007810000 */
[----:B------:R-:W-:Y:S02]  /*95b0*/  ISETP.GT.AND P1, PT, R0, RZ, P1 ;  /* 0x000000ff0000720c */ /* 0x000fe40000f24270 */
[----:B------:R-:W-:Y:S01]  /*95c0*/  FSEL R14, R14, -INF , !P0 ;  /* 0xff8000000e0e7808 */ /* 0x000fe20004000000 */
[----:B------:R-:W1:Y:S01]  /*95d0*/  SHFL.BFLY PT, R168, R3, 0x1, 0x1f ;  /* 0x0c201f0003a87f89 */ /* 0x000e6200000e0000 */
[----:B------:R-:W-:Y:S02]  /*95e0*/  PLOP3.LUT P0, PT, PT, PT, UP6, 0x40, 0x0 ;  /* 0x000000000000781c */ /* 0x000fe40003f0e868 */
[----:B--2---:R-:W-:Y:S02]  /*95f0*/  FMNMX.FTZ R169, R169, R9, !PT ;  /* 0x00000009a9a97209 */ /* 0x004fe40007810000 */
[----:B------:R-:W-:Y:S02]  /*9600*/  ISETP.LT.OR P1, PT, R2, 0x1, P1 ;  /* 0x000000010200780c */ /* 0x000fe40000f21670 */
[C---:B------:R-:W-:Y:S01]  /*9610*/  FSETP.NEU.FTZ.AND P2, PT, R169.reuse, -INF , PT ;  /* 0xff800000a900780b */ /* 0x040fe20003f5d000 */
[----:B------:R-:W-:Y:S01]  /*9620*/  FMUL.FTZ R173, R169, c[0x0][0x2d0] ;  /* 0x0000b400a9ad7a20 */ /* 0x000fe20000410000 */
[----:B------:R-:W-:Y:S02]  /*9630*/  ISETP.GT.AND P0, PT, R0, 0x11, P0 ;  /* 0x000000110000780c */ /* 0x000fe40000704270 */
[----:B------:R-:W-:Y:S02]  /*9640*/  FSEL R10, R10, -INF , !P1 ;  /* 0xff8000000a0a7808 */ /* 0x000fe40004800000 */
[----:B------:R-:W-:Y:S02]  /*9650*/  FSEL R173, R173, RZ, P2 ;  /* 0x000000ffadad7208 */ /* 0x000fe40001000000 */
[----:B------:R-:W-:Y:S01]  /*9660*/  PLOP3.LUT P1, PT, PT, PT, UP1, 0x40, 0x0 ;  /* 0x000000000000781c */ /* 0x000fe20003f2e818 */
[----:B------:R-:W-:Y:S01]  /*9670*/  UISETP.NE.AND UP1, UPT, UR28, URZ, UPT ;  /* 0x0000003f1c00728c */ /* 0x000fe2000bf25270 */
[----:B------:R-:W-:Y:S01]  /*9680*/  ISETP.LT.OR P0, PT, R2, 0x12, P0 ;  /* 0x000000120200780c */ /* 0x000fe20000701670 */
[--C-:B------:R-:W-:Y:S01]  /*9690*/  FFMA.FTZ R4, R6, c[0x0][0x2d0], -R173.reuse ;  /* 0x0000b40006047a23 */ /* 0x100fe200000108ad */
[----:B------:R-:W-:Y:S01]  /*96a0*/  ISETP.GT.AND P1, PT, R0, 0x9, P1 ;  /* 0x000000090000780c */ /* 0x000fe20000f24270 */
[----:B------:R-:W2:Y:S01]  /*96b0*/  SHFL.BFLY PT, R6, R167, 0x2, 0x1f ;  /* 0x0c401f00a7067f89 */ /* 0x000ea200000e0000 */
[----:B------:R-:W-:Y:S01]  /*96c0*/  FSEL R203, R27, -INF , !P0 ;  /* 0xff8000001bcb7808 */ /* 0x000fe20004000000 */
[----:B------:R3:W-:Y:S01]  /*96d0*/  MUFU.EX2 R20, R4 ;  /* 0x0000000400147308 */ /* 0x0007e20000000800 */
[----:B------:R-:W-:Y:S02]  /*96e0*/  PLOP3.LUT P0, PT, PT, PT, UP4, 0x40, 0x0 ;  /* 0x000000000000781c */ /* 0x000fe40003f0e848 */
[----:B-1----:R-:W-:Y:S01]  /*96f0*/  FMNMX.FTZ R168, R3, R168, !PT ;  /* 0x000000a803a87209 */ /* 0x002fe20007810000 */
[--C-:B------:R-:W-:Y:S01]  /*9700*/  FFMA.FTZ R3, R16, c[0x0][0x2d0], -R173.reuse ;  /* 0x0000b40010037a23 */ /* 0x100fe200000108ad */
[----:B------:R-:W-:Y:S02]  /*9710*/  ISETP.LT.OR P1, PT, R2, 0xa, P1 ;  /* 0x0000000a0200780c */ /* 0x000fe40000f21670 */
[----:B------:R-:W-:Y:S01]  /*9720*/  ISETP.GT.AND P0, PT, R0, 0x19, P0 ;  /* 0x000000190000780c */ /* 0x000fe20000704270 */
[----:B------:R-:W-:Y:S01]  /*9730*/  FMUL.FTZ R174, R168, c[0x0][0x2d0] ;  /* 0x0000b400a8ae7a20 */ /* 0x000fe20000410000 */
[----:B------:R-:W-:Y:S01]  /*9740*/  FSEL R15, R15, -INF , !P1 ;  /* 0xff8000000f0f7808 */ /* 0x000fe20004800000 */
[----:B------:R1:W4:Y:S01]  /*9750*/  MUFU.EX2 R21, R3 ;  /* 0x0000000300157308 */ /* 0x0003220000000800 */
[----:B------:R-:W-:Y:S02]  /*9760*/  PLOP3.LUT P1, PT, PT, PT, UP5, 0x40, 0x0 ;  /* 0x000000000000781c */ /* 0x000fe40003f2e858 */
[----:B------:R-:W-:Y:S02]  /*9770*/  ISETP.LT.OR P0, PT, R2, 0x1a, P0 ;  /* 0x0000001a0200780c */ /* 0x000fe40000701670 */
[----:B------:R-:W-:Y:S02]  /*9780*/  FMNMX.FTZ R5, R10, R171, !PT ;  /* 0x000000ab0a057209 */ /* 0x000fe40007810000 */
[----:B------:R-:W-:Y:S02]  /*9790*/  ISETP.GT.AND P1, PT, R0, 0x18, P1 ;  /* 0x000000180000780c */ /* 0x000fe40000f24270 */
[----:B------:R-:W-:Y:S02]  /*97a0*/  FSEL R207, R31, -INF , !P0 ;  /* 0xff8000001fcf7808 */ /* 0x000fe40004000000 */
[----:B------:R-:W-:Y:S02]  /*97b0*/  PLOP3.LUT P0, PT, PT, PT, UP3, 0x40, 0x0 ;  /* 0x000000000000781c */ /* 0x000fe40003f0e838 */
[----:B------:R-:W-:Y:S01]  /*97c0*/  ISETP.LT.OR P1, PT, R2, 0x19, P1 ;  /* 0x000000190200780c */ /* 0x000fe20000f21670 */
[--C-:B---3--:R-:W-:Y:S01]  /*97d0*/  FFMA.FTZ R4, R7, c[0x0][0x2d0], -R173.reuse ;  /* 0x0000b40007047a23 */ /* 0x108fe200000108ad */
[----:B------:R-:W-:Y:S02]  /*97e0*/  ISETP.GT.AND P0, PT, R0, 0x20, P0 ;  /* 0x000000200000780c */ /* 0x000fe40000704270 */
[----:B------:R-:W-:Y:S01]  /*97f0*/  FSEL R204, R30, -INF , !P1 ;  /* 0xff8000001ecc7808 */ /* 0x000fe20004800000 */
[----:B------:R3:W3:Y:S01]  /*9800*/  MUFU.EX2 R24, R4 ;  /* 0x0000000400187308 */ /* 0x0006e20000000800 */
[----:B------:R-:W-:Y:S02]  /*9810*/  PLOP3.LUT P1, PT, PT, PT, UP2, 0x40, 0x0 ;  /* 0x000000000000781c */ /* 0x000fe40003f2e828 */
[----:B------:R-:W-:Y:S02]  /*9820*/  ISETP.LT.OR P0, PT, R2, 0x21, P0 ;  /* 0x000000210200780c */ /* 0x000fe40000701670 */
[----:B------:R-:W-:Y:S01]  /*9830*/  ISETP.GT.AND P1, PT, R0, 0x21, P1 ;  /* 0x000000210000780c */ /* 0x000fe20000f24270 */
[----:B-1----:R-:W-:Y:S01]  /*9840*/  FFMA.FTZ R3, R18, c[0x0][0x2d0], -R173 ;  /* 0x0000b40012037a23 */ /* 0x002fe200000108ad */
[----:B------:R-:W-:Y:S02]  /*9850*/  FSEL R212, R42, -INF , !P0 ;  /* 0xff8000002ad47808 */ /* 0x000fe40004000000 */
[----:B------:R-:W-:Y:S01]  /*9860*/  PLOP3.LUT P0, PT, PT, PT, UP1, 0x40, 0x0 ;  /* 0x000000000000781c */ /* 0x000fe20003f0e818 */
[----:B------:R1:W1:Y:S01]  /*9870*/  MUFU.EX2 R51, R3 ;  /* 0x0000000300337308 */ /* 0x0002620000000800 */
[----:B--2---:R-:W-:Y:S02]  /*9880*/  FMNMX.FTZ R167, R167, R6, !PT ;  /* 0x00000006a7a77209 */ /* 0x004fe40007810000 */
[----:B------:R-:W-:Y:S02]  /*9890*/  ISETP.LT.OR P1, PT, R2, 0x22, P1 ;  /* 0x000000220200780c */ /* 0x000fe40000f21670 */
[----:B------:R-:W-:Y:S02]  /*98a0*/  ISETP.GT.AND P0, PT, R0, 0x28, P0 ;  /* 0x000000280000780c */ /* 0x000fe40000704270 */
[----:B------:R-:W-:Y:S02]  /*98b0*/  FSEL R214, R43, -INF , !P1 ;  /* 0xff8000002bd67808 */ /* 0x000fe40004800000 */
[----:B------:R-:W-:Y:S02]  /*98c0*/  FSETP.NEU.FTZ.AND P1, PT, R168, -INF , PT ;  /* 0xff800000a800780b */ /* 0x000fe40003f3d000 */
[----:B------:R-:W-:Y:S02]  /*98d0*/  ISETP.LT.OR P0, PT, R2, 0x29, P0 ;  /* 0x000000290200780c */ /* 0x000fe40000701670 */
[----:B------:R-:W-:Y:S02]  /*98e0*/  FSEL R174, R174, RZ, P1 ;  /* 0x000000ffaeae7208 */ /* 0x000fe40000800000 */
[----:B---3--:R-:W-:Y:S02]  /*98f0*/  FMNMX.FTZ R4, R11, R5, !PT ;  /* 0x000000050b047209 */ /* 0x008fe40007810000 */
[----:B------:R-:W2:Y:S01]  /*9900*/  SHFL.BFLY PT, R5, R167, 0x1, 0x1f ;  /* 0x0c201f00a7057f89 */ /* 0x000ea200000e0000 */
[----:B------:R-:W-:Y:S02]  /*9910*/  FSEL R213, R46, -INF , !P0 ;  /* 0xff8000002ed57808 */ /* 0x000fe40004000000 */
[----:B------:R-:W-:Y:S02]  /*9920*/  FMNMX.FTZ R4, R14, R4, !PT ;  /* 0x000000040e047209 */ /* 0x000fe40007810000 */
[----:B------:R-:W-:Y:S01]  /*9930*/  PLOP3.LUT P0, PT, PT, PT, UP0, 0x40, 0x0 ;  /* 0x000000000000781c */ /* 0x000fe20003f0e808 */
[----:B------:R-:W-:Y:S01]  /*9940*/  UISETP.GT.AND UP0, UPT, UR23, UR5, UPT ;  /* 0x000000051700728c */ /* 0x000fe2000bf04270 */
[----:B------:R-:W-:Y:S01]  /*9950*/  FMNMX.FTZ R4, R15, R4, !PT ;  /* 0x000000040f047209 */ /* 0x000fe20007810000 */
[----:B------:R-:W-:Y:S01]  /*9960*/  UIADD3 UR23, UR23, -0x1, URZ ;  /* 0xffffffff17177890 */ /* 0x000fe2000fffe03f */
[----:B------:R-:W-:Y:S02]  /*9970*/  ISETP.GT.AND P0, PT, R0, 0x29, P0 ;  /* 0x000000290000780c */ /* 0x000fe40000704270 */
[----:B------:R-:W-:Y:S02]  /*9980*/  FMNMX.FTZ R4, R201, R4, !PT ;  /* 0x00000004c9047209 */ /* 0x000fe40007810000 */
[----:B------:R-:W-:Y:S01]  /*9990*/  ISETP.LT.OR P0, PT, R2, 0x2a, P0 ;  /* 0x0000002a0200780c */ /* 0x000fe20000701670 */
[--C-:B------:R-:W-:Y:S01]  /*99a0*/  FFMA.FTZ R2, R192, c[0x0][0x2d0], -R174.reuse ;  /* 0x0000b400c0027a23 */ /* 0x100fe200000108ae */
[----:B------:R-:W-:Y:S02]  /*99b0*/  FMNMX.FTZ R4, R203, R4, !PT ;  /* 0x00000004cb047209 */ /* 0x000fe40007810000 */
[----:B------:R-:W-:Y:S01]  /*99c0*/  FSEL R172, R47, -INF , !P0 ;  /* 0xff8000002fac7808 */ /* 0x000fe20004000000 */
[----:B------:R3:W-:Y:S01]  /*99d0*/  MUFU.EX2 R6, R2 ;  /* 0x0000000200067308 */ /* 0x0007e20000000800 */
[----:B-1----:R-:W-:Y:S01]  /*99e0*/  FMNMX.FTZ R3, R204, R4, !PT ;  /* 0x00000004cc037209 */ /* 0x002fe20007810000 */
[--C-:B------:R-:W-:Y:S01]  /*99f0*/  FFMA.FTZ R4, R175, c[0x0][0x2d0], -R174.reuse ;  /* 0x0000b400af047a23 */ /* 0x100fe200000108ae */
[----:B----4-:R-:W-:Y:S02]  /*9a00*/  MOV R46, R21 ;  /* 0x00000015002e7202 */ /* 0x010fe40000000f00 */
[----:B------:R-:W-:Y:S02]  /*9a10*/  FMNMX.FTZ R3, R207, R3, !PT ;  /* 0x00000003cf037209 */ /* 0x000fe40007810000 */
[----:B--2---:R-:W-:Y:S02]  /*9a20*/  FMNMX.FTZ R167, R167, R5, !PT ;  /* 0x00000005a7a77209 */ /* 0x004fe40007810000 */
[----:B------:R-:W-:Y:S01]  /*9a30*/  FMNMX.FTZ R0, R212, R3, !PT ;  /* 0x00000003d4007209 */ /* 0x000fe20007810000 */
[--C-:B------:R-:W-:Y:S01]  /*9a40*/  FFMA.FTZ R3, R19, c[0x0][0x2d0], -R174.reuse ;  /* 0x0000b40013037a23 */ /* 0x100fe200000108ae */
[C---:B------:R-:W-:Y:S01]  /*9a50*/  FSETP.NEU.FTZ.AND P0, PT, R167.reuse, -INF , PT ;  /* 0xff800000a700780b */ /* 0x040fe20003f1d000 */
[----:B------:R-:W-:Y:S01]  /*9a60*/  FMUL.FTZ R175, R167, c[0x0][0x2d0] ;  /* 0x0000b400a7af7a20 */ /* 0x000fe20000410000 */
[----:B------:R-:W-:Y:S01]  /*9a70*/  FMNMX.FTZ R0, R214, R0, !PT ;  /* 0x00000000d6007209 */ /* 0x000fe20007810000 */
[----:B------:R1:W-:Y:S01]  /*9a80*/  MUFU.EX2 R49, R3 ;  /* 0x0000000300317308 */ /* 0x0003e20000000800 */
[----:B------:R-:W-:Y:S02]  /*9a90*/  MOV R43, R20 ;  /* 0x00000014002b7202 */ /* 0x000fe40000000f00 */
[----:B------:R-:W-:Y:S01]  /*9aa0*/  FSEL R175, R175, RZ, P0 ;  /* 0x000000ffafaf7208 */ /* 0x000fe20000000000 */
[----:B------:R-:W-:Y:S01]  /*9ab0*/  LDSM.16.MT88.4 R20, [R225+0x2080] ;  /* 0x00208000e114783b */ /* 0x000fe20000004200 */
[----:B------:R-:W-:Y:S02]  /*9ac0*/  FMNMX.FTZ R0, R213, R0, !PT ;  /* 0x00000000d5007209 */ /* 0x000fe40007810000 */
[----:B------:R-:W-:Y:S02]  /*9ad0*/  F2FP.PACK_AB R192, R24, R43 ;  /* 0x0000002b18c0723e */ /* 0x000fe400000000ff */
[----:B------:R-:W-:Y:S01]  /*9ae0*/  FMNMX.FTZ R0, R172, R0, !PT ;  /* 0x00000000ac007209 */ /* 0x000fe20007810000 */
[----:B---3--:R-:W-:Y:S01]  /*9af0*/  FFMA.FTZ R2, R193, c[0x0][0x2d0], -R174 ;  /* 0x0000b400c1027a23 */ /* 0x008fe200000108ae */
[----:B------:R2:W-:Y:S01]  /*9b00*/  MUFU.EX2 R45, R4 ;  /* 0x00000004002d7308 */ /* 0x0005e20000000800 */
[----:B------:R-:W-:Y:S02]  /*9b10*/  F2FP.PACK_AB R194, R51, R46 ;  /* 0x0000002e33c2723e */ /* 0x000fe400000000ff */
[----:B------:R-:W-:Y:S07]  /*9b20*/  MOV R42, R34 ;  /* 0x00000022002a7202 */ /* 0x000fee0000000f00 */
[----:B------:R3:W4:Y:S01]  /*9b30*/  MUFU.EX2 R50, R2 ;  /* 0x0000000200327308 */ /* 0x0007220000000800 */
[--C-:B-1----:R-:W-:Y:S09]  /*9b40*/  FFMA.FTZ R3, R8, c[0x0][0x2d0], -R175.reuse ;  /* 0x0000b40008037a23 */ /* 0x102ff200000108af */
[----:B------:R1:W-:Y:S01]  /*9b50*/  MUFU.EX2 R44, R3 ;  /* 0x00000003002c7308 */ /* 0x0003e20000000800 */
[--C-:B--2---:R-:W-:Y:S09]  /*9b60*/  FFMA.FTZ R4, R12, c[0x0][0x2d0], -R175.reuse ;  /* 0x0000b4000c047a23 */ /* 0x104ff200000108af */
[----:B------:R-:W-:Y:S01]  /*9b70*/  MUFU.EX2 R7, R4 ;  /* 0x0000000400077308 */ /* 0x000fe20000000800 */
[----:B---3--:R-:W2:Y:S01]  /*9b80*/  SHFL.BFLY PT, R2, R0, 0x2, 0x1f ;  /* 0x0c401f0000027f89 */ /* 0x008ea200000e0000 */
[----:B----4-:R-:W-:Y:S01]  /*9b90*/  F2FP.PACK_AB R195, R49, R50 ;  /* 0x0000003231c3723e */ /* 0x010fe200000000ff */
[--C-:B-1----:R-:W-:Y:S07]  /*9ba0*/  FFMA.FTZ R3, R17, c[0x0][0x2d0], -R175.reuse ;  /* 0x0000b40011037a23 */ /* 0x102fee00000108af */
[----:B------:R2:W-:Y:S02]  /*9bb0*/  MUFU.EX2 R47, R3 ;  /* 0x00000003002f7308 */ /* 0x0005e40000000800 */
[----:B--2---:R-:W-:Y:S01]  /*9bc0*/  FMNMX.FTZ R3, R0, R2, !PT ;  /* 0x0000000200037209 */ /* 0x004fe20007810000 */
[----:B------:R-:W-:Y:S01]  /*9bd0*/  FFMA.FTZ R2, R13, c[0x0][0x2d0], -R175 ;  /* 0x0000b4000d027a23 */ /* 0x000fe200000108af */
[----:B------:R-:W-:Y:S06]  /*9be0*/  FSEL R0, R169, RZ, P2 ;  /* 0x000000ffa9007208 */ /* 0x000fec0001000000 */
[----:B------:R1:W-:Y:S01]  /*9bf0*/  MUFU.EX2 R48, R2 ;  /* 0x0000000200307308 */ /* 0x0003e20000000800 */
[----:B------:R-:W2:Y:S01]  /*9c00*/  SHFL.BFLY PT, R4, R3, 0x1, 0x1f ;  /* 0x0c201f0003047f89 */ /* 0x000ea200000e0000 */
[----:B------:R-:W-:Y:S04]  /*9c10*/  FADD.FTZ R0, -R0, R164 ;  /* 0x000000a400007221 */ /* 0x000fe80000010100 */
[----:B------:R-:W-:Y:S04]  /*9c20*/  FMUL.FTZ R0, R0, c[0x0][0x2d0] ;  /* 0x0000b40000007a20 */ /* 0x000fe80000410000 */
[----:B------:R3:W4:Y:S01]  /*9c30*/  MUFU.EX2 R165, R0 ;  /* 0x0000000000a57308 */ /* 0x0007220000000800 */
[----:B-1----:R-:W-:Y:S02]  /*9c40*/  FSEL R2, R168, RZ, P1 ;  /* 0x000000ffa8027208 */ /* 0x002fe40000800000 */
[----:B--2---:R-:W-:Y:S03]  /*9c50*/  FMNMX.FTZ R3, R3, R4, !PT ;  /* 0x0000000403037209 */ /* 0x004fe60007810000 */
[----:B------:R-:W-:Y:S02]  /*9c60*/  FADD.FTZ R2, -R2, R166 ;  /* 0x000000a602027221 */ /* 0x000fe40000010100 */
[----:B------:R-:W-:Y:S02]  /*9c70*/  FMUL.FTZ R166, R3, c[0x0][0x2d0] ;  /* 0x0000b40003a67a20 */ /* 0x000fe40000410000 */
[----:B------:R-:W-:Y:S01]  /*9c80*/  FMUL.FTZ R2, R2, c[0x0][0x2d0] ;  /* 0x0000b40002027a20 */ /* 0x000fe20000410000 */
[----:B---3--:R-:W-:Y:S01]  /*9c90*/  FSEL R0, R167, RZ, P0 ;  /* 0x000000ffa7007208 */ /* 0x008fe20000000000 */
[----:B----4-:R-:W-:Y:S01]  /*9ca0*/  FMUL.FTZ R5, R165, R177 ;  /* 0x000000b1a5057220 */ /* 0x010fe20000410000 */
[----:B------:R-:W-:Y:S01]  /*9cb0*/  FSETP.NEU.FTZ.AND P0, PT, R3, -INF , PT ;  /* 0xff8000000300780b */ /* 0x000fe20003f1d000 */
[----:B------:R-:W1:Y:S01]  /*9cc0*/  MUFU.EX2 R164, R2 ;  /* 0x0000000200a47308 */ /* 0x000e620000000800 */
[C---:B------:R-:W-:Y:S02]  /*9cd0*/  FMUL.FTZ R16, R165.reuse, R188 ;  /* 0x000000bca5107220 */ /* 0x040fe40000410000 */
[----:B------:R-:W-:Y:S01]  /*9ce0*/  FADD.FTZ R0, -R0, R170 ;  /* 0x000000aa00007221 */ /* 0x000fe20000010100 */
[----:B------:R-:W-:Y:S01]  /*9cf0*/  FSEL R166, R166, RZ, P0 ;  /* 0x000000ffa6a67208 */ /* 0x000fe20000000000 */
[C---:B------:R-:W-:Y:S01]  /*9d00*/  FMUL.FTZ R17, R165.reuse, R189 ;  /* 0x000000bda5117220 */ /* 0x040fe20000410000 */
[----:B------:R-:W-:Y:S01]  /*9d10*/  MOV R170, R7 ;  /* 0x0000000700aa7202 */ /* 0x000fe20000000f00 */
[----:B------:R-:W-:Y:S02]  /*9d20*/  FMUL.FTZ R0, R0, c[0x0][0x2d0] ;  /* 0x0000b40000007a20 */ /* 0x000fe40000410000 */
[--C-:B------:R-:W-:Y:S02]  /*9d30*/  FFMA.FTZ R4, R14, c[0x0][0x2d0], -R166.reuse ;  /* 0x0000b4000e047a23 */ /* 0x100fe400000108a6 */
[----:B------:R2:W3:Y:S01]  /*9d40*/  MUFU.EX2 R2, R0 ;  /* 0x0000000000027308 */ /* 0x0004e20000000800 */
[C---:B------:R-:W-:Y:S02]  /*9d50*/  FMUL.FTZ R32, R165.reuse, R144 ;  /* 0x00000090a5207220 */ /* 0x040fe40000410000 */
[C---:B------:R-:W-:Y:S02]  /*9d60*/  FMUL.FTZ R33, R165.reuse, R145 ;  /* 0x00000091a5217220 */ /* 0x040fe40000410000 */
[C---:B------:R-:W-:Y:S02]  /*9d70*/  FMUL.FTZ R52, R165.reuse, R52 ;  /* 0x00000034a5347220 */ /* 0x040fe40000410000 */
[C---:B------:R-:W-:Y:S02]  /*9d80*/  FMUL.FTZ R53, R165.reuse, R53 ;  /* 0x00000035a5357220 */ /* 0x040fe40000410000 */
[C---:B------:R-:W-:Y:S01]  /*9d90*/  FMUL.FTZ R64, R165.reuse, R64 ;  /* 0x00000040a5407220 */ /* 0x040fe20000410000 */
[----:B------:R4:W-:Y:S01]  /*9da0*/  MUFU.EX2 R220, R4 ;  /* 0x0000000400dc7308 */ /* 0x0009e20000000800 */
[----:B------:R-:W-:Y:S02]  /*9db0*/  FMUL.FTZ R65, R165, R65 ;  /* 0x00000041a5417220 */ /* 0x000fe40000410000 */
[C---:B-1----:R-:W-:Y:S02]  /*9dc0*/  FMUL.FTZ R7, R164.reuse, R179 ;  /* 0x000000b3a4077220 */ /* 0x042fe40000410000 */
[C---:B------:R-:W-:Y:S02]  /*9dd0*/  FMUL.FTZ R18, R164.reuse, R190 ;  /* 0x000000bea4127220 */ /* 0x040fe40000410000 */
        /* <DEDUP_REMOVED lines=12> */
[--C-:B----4-:R-:W-:Y:S01]  /*9ea0*/  FFMA.FTZ R4, R15, c[0x0][0x2d0], -R166.reuse ;  /* 0x0000b4000f047a23 */ /* 0x110fe200000108a6 */
[----:B------:R-:W-:Y:S01]  /*9eb0*/  MOV R191, R180 ;  /* 0x000000b400bf7202 */ /* 0x000fe20000000f00 */
[C---:B------:R-:W-:Y:S01]  /*9ec0*/  FMUL.FTZ R13, R2.reuse, R185 ;  /* 0x000000b9020d7220 */ /* 0x040fe20000410000 */
[----:B------:R-:W-:Y:S01]  /*9ed0*/  MOV R185, R46 ;  /* 0x0000002e00b97202 */ /* 0x000fe20000000f00 */
[C---:B------:R-:W-:Y:S01]  /*9ee0*/  FMUL.FTZ R24, R2.reuse, R136 ;  /* 0x0000008802187220 */ /* 0x040fe20000410000 */
[----:B-----5:R2:W3:Y:S01]  /*9ef0*/  MUFU.EX2 R221, R4 ;  /* 0x0000000400dd7308 */ /* 0x0204e20000000800 */
[C---:B------:R-:W-:Y:S02]  /*9f00*/  FMUL.FTZ R25, R2.reuse, R137 ;  /* 0x0000008902197220 */ /* 0x040fe40000410000 */
[C---:B------:R-:W-:Y:S02]  /*9f10*/  FMUL.FTZ R29, R2.reuse, R141 ;  /* 0x0000008d021d7220 */ /* 0x040fe40000410000 */
[----:B------:R-:W-:Y:S02]  /*9f20*/  FMUL.FTZ R28, R2, R140 ;  /* 0x0000008c021c7220 */ /* 0x000fe40000410000 */
[----:B------:R-:W-:Y:S02]  /*9f30*/  FMUL.FTZ R35, R164, R147 ;  /* 0x00000093a4237220 */ /* 0x000fe40000410000 */
[C---:B------:R-:W-:Y:S01]  /*9f40*/  FMUL.FTZ R40, R2.reuse, R152 ;  /* 0x0000009802287220 */ /* 0x040fe20000410000 */
[----:B------:R-:W-:Y:S01]  /*9f50*/  MOV R152, R41 ;  /* 0x0000002900987202 */ /* 0x000fe20000000f00 */
[----:B------:R-:W-:Y:S01]  /*9f60*/  FMUL.FTZ R41, R2, R153 ;  /* 0x0000009902297220 */ /* 0x000fe20000410000 */
[----:B------:R-:W-:Y:S01]  /*9f70*/  MOV R153, R42 ;  /* 0x0000002a00997202 */ /* 0x000fe20000000f00 */
[----:B------:R-:W-:Y:S01]  /*9f80*/  FMUL.FTZ R51, R164, R163 ;  /* 0x000000a3a4337220 */ /* 0x000fe20000410000 */
[----:B------:R-:W-:Y:S01]  /*9f90*/  LDSM.16.MT88.4 R144, [R226+0x2880] ;  /* 0x00288000e290783b */ /* 0x000fe20000004200 */
[----:B-1----:R-:W-:Y:S02]  /*9fa0*/  FFMA.FTZ R0, R11, c[0x0][0x2d0], -R166 ;  /* 0x0000b4000b007a23 */ /* 0x002fe400000108a6 */
[C---:B------:R-:W-:Y:S02]  /*9fb0*/  FMUL.FTZ R56, R2.reuse, R56 ;  /* 0x0000003802387220 */ /* 0x040fe40000410000 */
[----:B------:R1:W4:Y:S01]  /*9fc0*/  MUFU.EX2 R218, R0 ;  /* 0x0000000000da7308 */ /* 0x0003220000000800 */
[C---:B------:R-:W-:Y:S02]  /*9fd0*/  FMUL.FTZ R57, R2.reuse, R57 ;  /* 0x0000003902397220 */ /* 0x040fe40000410000 */
[C---:B------:R-:W-:Y:S02]  /*9fe0*/  FMUL.FTZ R60, R2.reuse, R60 ;  /* 0x0000003c023c7220 */ /* 0x040fe40000410000 */
[----:B--2---:R-:W-:Y:S01]  /*9ff0*/  FMUL.FTZ R4, R165, R176 ;  /* 0x000000b0a5047220 */ /* 0x004fe20000410000 */
[----:B------:R-:W-:Y:S01]  /*a000*/  F2FP.PACK_AB R176, R47, R44 ;  /* 0x0000002c2fb0723e */ /* 0x000fe200000000ff */
[----:B------:R-:W-:Y:S01]  /*a010*/  FMUL.FTZ R61, R2, R61 ;  /* 0x0000003d023d7220 */ /* 0x000fe20000410000 */
[----:B---3--:R-:W-:Y:S01]  /*a020*/  F2FP.PACK_AB R179, R221, R220 ;  /* 0x000000dcddb3723e */ /* 0x008fe200000000ff */
[C---:B------:R-:W-:Y:S02]  /*a030*/  FMUL.FTZ R66, R164.reuse, R66 ;  /* 0x00000042a4427220 */ /* 0x040fe40000410000 */
[C---:B------:R-:W-:Y:S02]  /*a040*/  FMUL.FTZ R67, R164.reuse, R67 ;  /* 0x00000043a4437220 */ /* 0x040fe40000410000 */
[C---:B------:R-:W-:Y:S02]  /*a050*/  FMUL.FTZ R68, R165.reuse, R68 ;  /* 0x00000044a5447220 */ /* 0x040fe40000410000 */
[----:B------:R-:W-:Y:S02]  /*a060*/  FMUL.FTZ R69, R165, R69 ;  /* 0x00000045a5457220 */ /* 0x000fe40000410000 */
[C---:B------:R-:W-:Y:S02]  /*a070*/  FMUL.FTZ R70, R164.reuse, R70 ;  /* 0x00000046a4467220 */ /* 0x040fe40000410000 */
[----:B------:R-:W-:Y:S02]  /*a080*/  FMUL.FTZ R71, R164, R71 ;  /* 0x00000047a4477220 */ /* 0x000fe40000410000 */
[C---:B------:R-:W-:Y:S02]  /*a090*/  FMUL.FTZ R72, R2.reuse, R72 ;  /* 0x0000004802487220 */ /* 0x040fe40000410000 */
[C---:B------:R-:W-:Y:S01]  /*a0a0*/  FMUL.FTZ R73, R2.reuse, R73 ;  /* 0x0000004902497220 */ /* 0x040fe20000410000 */
[----:B-1----:R-:W-:Y:S01]  /*a0b0*/  FSEL R0, R3, RZ, P0 ;  /* 0x000000ff03007208 */ /* 0x002fe20000000000 */
[----:B------:R-:W-:Y:S01]  /*a0c0*/  FMUL.FTZ R76, R2, R76 ;  /* 0x0000004c024c7220 */ /* 0x000fe20000410000 */
[----:B----4-:R-:W-:Y:S01]  /*a0d0*/  F2FP.PACK_AB R177, R218, R217 ;  /* 0x000000d9dab1723e */ /* 0x010fe200000000ff */
[----:B------:R-:W-:Y:S01]  /*a0e0*/  FMUL.FTZ R77, R2, R77 ;  /* 0x0000004d024d7220 */ /* 0x000fe20000410000 */
[----:B------:R-:W-:Y:S01]  /*a0f0*/  PLOP3.LUT P0, PT, PT, PT, UP0, 0x80, 0x0 ;  /* 0x000000000000781c */ /* 0x000fe20003f0f008 */
[----:B------:R-:W-:Y:S01]  /*a100*/  FADD.FTZ R0, -R0, R171 ;  /* 0x000000ab00007221 */ /* 0x000fe20000010100 */
[----:B------:R-:W-:Y:S01]  /*a110*/  MOV R171, R6 ;  /* 0x0000000600ab7202 */ /* 0x000fe20000000f00 */
[----:B------:R-:W-:Y:S01]  /*a120*/  FMUL.FTZ R6, R164, R178 ;  /* 0x000000b2a4067220 */ /* 0x000fe20000410000 */
[----:B------:R-:W-:Y:S01]  /*a130*/  F2FP.PACK_AB R178, R48, R170 ;  /* 0x000000aa30b2723e */ /* 0x000fe200000000ff */
[----:B------:R-:W-:Y:S01]  /*a140*/  FMUL.FTZ R0, R0, c[0x0][0x2d0] ;  /* 0x0000b40000007a20 */ /* 0x000fe20000410000 */
[----:B------:R-:W-:Y:S01]  /*a150*/  F2FP.PACK_AB R193, R171, R45 ;  /* 0x0000002dabc1723e */ /* 0x000fe200000000ff */
[C---:B------:R-:W-:Y:S02]  /*a160*/  FMUL.FTZ R80, R165.reuse, R80 ;  /* 0x00000050a5507220 */ /* 0x040fe40000410000 */
[----:B------:R-:W-:Y:S02]  /*a170*/  FMUL.FTZ R81, R165, R81 ;  /* 0x00000051a5517220 */ /* 0x000fe40000410000 */
[----:B------:R-:W1:Y:S01]  /*a180*/  MUFU.EX2 R0, R0 ;  /* 0x0000000000007308 */ /* 0x000e620000000800 */
[C---:B------:R-:W-:Y:S01]  /*a190*/  FMUL.FTZ R82, R164.reuse, R82 ;  /* 0x00000052a4527220 */ /* 0x040fe20000410000 */
[-C--:B------:R-:W-:Y:S01]  /*a1a0*/  HMMA.16816.F32 R4, R192, R20.reuse, R4 ;  /* 0x00000014c004723c */ /* 0x080fe20000001804 */
[C---:B------:R-:W-:Y:S02]  /*a1b0*/  FMUL.FTZ R83, R164.reuse, R83 ;  /* 0x00000053a4537220 */ /* 0x040fe40000410000 */
[--C-:B------:R-:W-:Y:S02]  /*a1c0*/  FFMA.FTZ R140, R197, c[0x0][0x2d0], -R173.reuse ;  /* 0x0000b400c58c7a23 */ /* 0x100fe400000108ad */
[C---:B------:R-:W-:Y:S02]  /*a1d0*/  FMUL.FTZ R84, R165.reuse, R84 ;  /* 0x00000054a5547220 */ /* 0x040fe40000410000 */
[C---:B------:R-:W-:Y:S02]  /*a1e0*/  FMUL.FTZ R85, R165.reuse, R85 ;  /* 0x00000055a5557220 */ /* 0x040fe40000410000 */
[C---:B------:R-:W-:Y:S03]  /*a1f0*/  FMUL.FTZ R86, R164.reuse, R86 ;  /* 0x00000056a4567220 */ /* 0x040fe60000410000 */
[----:B------:R-:W-:Y:S02]  /*a200*/  FMUL.FTZ R87, R164, R87 ;  /* 0x00000057a4577220 */ /* 0x000fe40000410000 */
[C---:B------:R-:W-:Y:S02]  /*a210*/  FMUL.FTZ R88, R2.reuse, R88 ;  /* 0x0000005802587220 */ /* 0x040fe40000410000 */
[C---:B------:R-:W-:Y:S02]  /*a220*/  FMUL.FTZ R89, R2.reuse, R89 ;  /* 0x0000005902597220 */ /* 0x040fe40000410000 */
[C---:B------:R-:W-:Y:S02]  /*a230*/  FMUL.FTZ R92, R2.reuse, R92 ;  /* 0x0000005c025c7220 */ /* 0x040fe40000410000 */
[----:B------:R-:W-:Y:S02]  /*a240*/  FMUL.FTZ R93, R2, R93 ;  /* 0x0000005d025d7220 */ /* 0x000fe40000410000 */
[C---:B-1----:R-:W-:Y:S01]  /*a250*/  FMUL.FTZ R10, R0.reuse, R182 ;  /* 0x000000b6000a7220 */ /* 0x042fe20000410000 */
[----:B------:R-:W-:Y:S01]  /*a260*/  MOV R182, R48 ;  /* 0x0000003000b67202 */ /* 0x000fe20000000f00 */
[C---:B------:R-:W-:Y:S01]  /*a270*/  FMUL.FTZ R11, R0.reuse, R183 ;  /* 0x000000b7000b7220 */ /* 0x040fe20000410000 */
[----:B------:R-:W-:Y:S01]  /*a280*/  MOV R183, R50 ;  /* 0x0000003200b77202 */ /* 0x000fe20000000f00 */
[C---:B------:R-:W-:Y:S02]  /*a290*/  FMUL.FTZ R26, R0.reuse, R138 ;  /* 0x0000008a001a7220 */ /* 0x040fe40000410000 */
[C---:B------:R-:W-:Y:S02]  /*a2a0*/  FMUL.FTZ R27, R0.reuse, R139 ;  /* 0x0000008b001b7220 */ /* 0x040fe40000410000 */
[----:B------:R-:W-:Y:S01]  /*a2b0*/  LDSM.16.MT88.4 R136, [R227+0x2080] ;  /* 0x00208000e388783b */ /* 0x000fe20000004200 */
[C---:B------:R-:W-:Y:S01]  /*a2c0*/  HMMA.16816.F32 R8, R176.reuse, R20, R8 ;  /* 0x00000014b008723c */ /* 0x040fe20000001808 */
[C---:B------:R-:W-:Y:S01]  /*a2d0*/  FMUL.FTZ R14, R0.reuse, R186 ;  /* 0x000000ba000e7220 */ /* 0x040fe20000410000 */
[----:B------:R-:W-:Y:S01]  /*a2e0*/  MOV R186, R47 ;  /* 0x0000002f00ba7202 */ /* 0x000fe20000000f00 */
[C---:B------:R-:W-:Y:S01]  /*a2f0*/  FMUL.FTZ R15, R0.reuse, R187 ;  /* 0x000000bb000f7220 */ /* 0x040fe20000410000 */
[----:B------:R-:W-:Y:S01]  /*a300*/  MOV R187, R171 ;  /* 0x000000ab00bb7202 */ /* 0x000fe20000000f00 */
[C---:B------:R-:W-:Y:S01]  /*a310*/  FMUL.FTZ R30, R0.reuse, R142 ;  /* 0x0000008e001e7220 */ /* 0x040fe20000410000 */
[----:B------:R1:W-:Y:S01]  /*a320*/  MUFU.EX2 R171, R140 ;  /* 0x0000008c00ab7308 */ /* 0x0003e20000000800 */
[C---:B------:R-:W-:Y:S02]  /*a330*/  FMUL.FTZ R20, R165.reuse, R132 ;  /* 0x00000084a5147220 */ /* 0x040fe40000410000 */
[C---:B------:R-:W-:Y:S01]  /*a340*/  FMUL.FTZ R21, R165.reuse, R133 ;  /* 0x00000085a5157220 */ /* 0x040fe20000410000 */
[-C--:B------:R-:W-:Y:S02]  /*a350*/  HMMA.16816.F32 R12, R176, R22.reuse, R12 ;  /* 0x00000016b00c723c */ /* 0x080fe4000000180c */
[C---:B------:R-:W-:Y:S02]  /*a360*/  FMUL.FTZ R31, R0.reuse, R143 ;  /* 0x0000008f001f7220 */ /* 0x040fe40000410000 */
[C---:B------:R-:W-:Y:S01]  /*a370*/  FMUL.FTZ R42, R0.reuse, R154 ;  /* 0x0000009a002a7220 */ /* 0x040fe20000410000 */
[----:B------:R-:W-:Y:S01]  /*a380*/  MOV R154, R43 ;  /* 0x0000002b009a7202 */ /* 0x000fe20000000f00 */
[----:B------:R-:W-:Y:S01]  /*a390*/  FMUL.FTZ R43, R0, R155 ;  /* 0x0000009b002b7220 */ /* 0x000fe20000410000 */
[----:B------:R-:W-:Y:S01]  /*a3a0*/  MOV R155, R44 ;  /* 0x0000002c009b7202 */ /* 0x000fe20000000f00 */
[C---:B------:R-:W-:Y:S01]  /*a3b0*/  HMMA.16816.F32 R16, R192.reuse, R22, R16 ;  /* 0x00000016c010723c */ /* 0x040fe20000001810 */
[C---:B------:R-:W-:Y:S03]  /*a3c0*/  FMUL.FTZ R44, R2.reuse, R156 ;  /* 0x0000009c022c7220 */ /* 0x040fe60000410000 */
[----:B------:R-:W-:Y:S01]  /*a3d0*/  MOV R156, R45 ;  /* 0x0000002d009c7202 */ /* 0x000fe20000000f00 */
[----:B------:R-:W-:Y:S01]  /*a3e0*/  FMUL.FTZ R45, R2, R157 ;  /* 0x0000009d022d7220 */ /* 0x000fe20000410000 */
[----:B------:R-:W-:Y:S01]  /*a3f0*/  MOV R157, R181 ;  /* 0x000000b5009d7202 */ /* 0x000fe20000000f00 */
[C---:B------:R-:W-:Y:S01]  /*a400*/  FMUL.FTZ R22, R164.reuse, R134 ;  /* 0x00000086a4167220 */ /* 0x040fe20000410000 */
[----:B------:R-:W-:Y:S01]  /*a410*/  MOV R181, R49 ;  /* 0x0000003100b57202 */ /* 0x000fe20000000f00 */
[----:B------:R-:W-:Y:S02]  /*a420*/  FMUL.FTZ R23, R164, R135 ;  /* 0x00000087a4177220 */ /* 0x000fe40000410000 */
[----:B------:R-:W2:Y:S01]  /*a430*/  LDSM.16.MT88.4 R132, [R228+0x2080] ;  /* 0x00208000e484783b */ /* 0x000ea20000004200 */
[C---:B------:R-:W-:Y:S02]  /*a440*/  FMUL.FTZ R46, R0.reuse, R158 ;  /* 0x0000009e002e7220 */ /* 0x040fe40000410000 */
[----:B------:R-:W-:Y:S02]  /*a450*/  FMUL.FTZ R47, R0, R159 ;  /* 0x0000009f002f7220 */ /* 0x000fe40000410000 */
[-C--:B------:R-:W-:Y:S01]  /*a460*/  HMMA.16816.F32 R20, R192, R36.reuse, R20 ;  /* 0x00000024c014723c */ /* 0x080fe20000001814 */
[C---:B------:R-:W-:Y:S02]  /*a470*/  FMUL.FTZ R48, R165.reuse, R160 ;  /* 0x000000a0a5307220 */ /* 0x040fe40000410000 */
[C---:B------:R-:W-:Y:S02]  /*a480*/  FMUL.FTZ R49, R165.reuse, R161 ;  /* 0x000000a1a5317220 */ /* 0x040fe40000410000 */
[----:B------:R-:W-:Y:S02]  /*a490*/  FMUL.FTZ R50, R164, R162 ;  /* 0x000000a2a4327220 */ /* 0x000fe40000410000 */
[C---:B------:R-:W-:Y:S01]  /*a4a0*/  FMUL.FTZ R58, R0.reuse, R58 ;  /* 0x0000003a003a7220 */ /* 0x040fe20000410000 */
[C---:B------:R-:W-:Y:S01]  /*a4b0*/  HMMA.16816.F32 R24, R176.reuse, R36, R24 ;  /* 0x00000024b018723c */ /* 0x040fe20000001818 */
[C---:B------:R-:W-:Y:S03]  /*a4c0*/  FMUL.FTZ R59, R0.reuse, R59 ;  /* 0x0000003b003b7220 */ /* 0x040fe60000410000 */
[C---:B------:R-:W-:Y:S02]  /*a4d0*/  FMUL.FTZ R62, R0.reuse, R62 ;  /* 0x0000003e003e7220 */ /* 0x040fe40000410000 */
[C---:B------:R-:W-:Y:S02]  /*a4e0*/  FMUL.FTZ R63, R0.reuse, R63 ;  /* 0x0000003f003f7220 */ /* 0x040fe40000410000 */
[-C--:B------:R-:W-:Y:S01]  /*a4f0*/  HMMA.16816.F32 R28, R176, R38.reuse, R28 ;  /* 0x00000026b01c723c */ /* 0x080fe2000000181c */
[C---:B------:R-:W-:Y:S03]  /*a500*/  FMUL.FTZ R36, R165.reuse, R148 ;  /* 0x00000094a5247220 */ /* 0x040fe60000410000 */
[C---:B------:R-:W-:Y:S02]  /*a510*/  FMUL.FTZ R37, R165.reuse, R149 ;  /* 0x00000095a5257220 */ /* 0x040fe40000410000 */
[C---:B------:R-:W-:Y:S02]  /*a520*/  FMUL.FTZ R74, R0.reuse, R74 ;  /* 0x0000004a004a7220 */ /* 0x040fe40000410000 */
[C---:B------:R-:W-:Y:S01]  /*a530*/  HMMA.16816.F32 R32, R192.reuse, R38, R32 ;  /* 0x00000026c020723c */ /* 0x040fe20000001820 */
[C---:B------:R-:W-:Y:S03]  /*a540*/  FMUL.FTZ R75, R0.reuse, R75 ;  /* 0x0000004b004b7220 */ /* 0x040fe60000410000 */
[C---:B------:R-:W-:Y:S02]  /*a550*/  FMUL.FTZ R78, R0.reuse, R78 ;  /* 0x0000004e004e7220 */ /* 0x040fe40000410000 */
[----:B------:R-:W-:Y:S02]  /*a560*/  FMUL.FTZ R79, R0, R79 ;  /* 0x0000004f004f7220 */ /* 0x000fe40000410000 */
[C---:B------:R-:W-:Y:S04]  /*a570*/  FMUL.FTZ R38, R164.reuse, R150 ;  /* 0x00000096a4267220 */ /* 0x040fe80000410000 */
[----:B------:R-:W-:Y:S02]  /*a580*/  FMUL.FTZ R39, R164, R151 ;  /* 0x00000097a4277220 */ /* 0x000fe40000410000 */
[----:B------:R-:W-:Y:S01]  /*a590*/  LDSM.16.MT88.4 R148, [R228+0x2880] ;  /* 0x00288000e494783b */ /* 0x000fe20000004200 */
[C---:B------:R-:W-:Y:S02]  /*a5a0*/  FMUL.FTZ R90, R0.reuse, R90 ;  /* 0x0000005a005a7220 */ /* 0x040fe40000410000 */
[C---:B------:R-:W-:Y:S02]  /*a5b0*/  FMUL.FTZ R91, R0.reuse, R91 ;  /* 0x0000005b005b7220 */ /* 0x040fe40000410000 */
[-C--:B--2---:R-:W-:Y:S01]  /*a5c0*/  HMMA.16816.F32 R36, R192, R132.reuse, R36 ;  /* 0x00000084c024723c */ /* 0x084fe20000001824 */
[C---:B------:R-:W-:Y:S02]  /*a5d0*/  FMUL.FTZ R94, R0.reuse, R94 ;  /* 0x0000005e005e7220 */ /* 0x040fe40000410000 */
[----:B------:R-:W-:Y:S02]  /*a5e0*/  FMUL.FTZ R95, R0, R95 ;  /* 0x0000005f005f7220 */ /* 0x000fe40000410000 */
[C---:B------:R-:W-:Y:S02]  /*a5f0*/  FMUL.FTZ R96, R165.reuse, R96 ;  /* 0x00000060a5607220 */ /* 0x040fe40000410000 */
[C---:B------:R-:W-:Y:S01]  /*a600*/  FMUL.FTZ R97, R165.reuse, R97 ;  /* 0x00000061a5617220 */ /* 0x040fe20000410000 */
[C---:B------:R-:W-:Y:S01]  /*a610*/  HMMA.16816.F32 R40, R176.reuse, R132, R40 ;  /* 0x00000084b028723c */ /* 0x040fe20000001828 */
[C---:B------:R-:W-:Y:S03]  /*a620*/  FMUL.FTZ R98, R164.reuse, R98 ;  /* 0x00000062a4627220 */ /* 0x040fe60000410000 */
[----:B------:R-:W-:Y:S02]  /*a630*/  FMUL.FTZ R99, R164, R99 ;  /* 0x00000063a4637220 */ /* 0x000fe40000410000 */
[--C-:B-1----:R-:W-:Y:S02]  /*a640*/  FFMA.FTZ R140, R198, c[0x0][0x2d0], -R174.reuse ;  /* 0x0000b400c68c7a23 */ /* 0x102fe400000108ae */
[-C--:B------:R-:W-:Y:S01]  /*a650*/  HMMA.16816.F32 R44, R176, R134.reuse, R44 ;  /* 0x00000086b02c723c */ /* 0x080fe2000000182c */
[C---:B------:R-:W-:Y:S01]  /*a660*/  FMUL.FTZ R100, R165.reuse, R100 ;  /* 0x00000064a5647220 */ /* 0x040fe20000410000 */
[----:B------:R1:W-:Y:S02]  /*a670*/  MUFU.EX2 R160, R140 ;  /* 0x0000008c00a07308 */ /* 0x0003e40000000800 */
[C---:B------:R-:W-:Y:S02]  /*a680*/  FMUL.FTZ R101, R165.reuse, R101 ;  /* 0x00000065a5657220 */ /* 0x040fe40000410000 */
[C---:B------:R-:W-:Y:S02]  /*a690*/  FMUL.FTZ R102, R164.reuse, R102 ;  /* 0x00000066a4667220 */ /* 0x040fe40000410000 */
[C---:B------:R-:W-:Y:S01]  /*a6a0*/  HMMA.16816.F32 R48, R192.reuse, R134, R48 ;  /* 0x00000086c030723c */ /* 0x040fe20000001830 */
[----:B------:R-:W2:Y:S03]  /*a6b0*/  LDSM.16.MT88.4 R132, [R225+0x3880] ;  /* 0x00388000e184783b */ /* 0x000ea60000004200 */
[----:B------:R-:W-:Y:S02]  /*a6c0*/  FMUL.FTZ R103, R164, R103 ;  /* 0x00000067a4677220 */ /* 0x000fe40000410000 */
[C---:B------:R-:W-:Y:S02]  /*a6d0*/  FMUL.FTZ R104, R2.reuse, R104 ;  /* 0x0000006802687220 */ /* 0x040fe40000410000 */
[-C--:B------:R-:W-:Y:S01]  /*a6e0*/  HMMA.16816.F32 R52, R192, R136.reuse, R52 ;  /* 0x00000088c034723c */ /* 0x080fe20000001834 */
[----:B------:R-:W-:Y:S03]  /*a6f0*/  FMUL.FTZ R105, R2, R105 ;  /* 0x0000006902697220 */ /* 0x000fe60000410000 */
[C---:B------:R-:W-:Y:S02]  /*a700*/  FMUL.FTZ R106, R0.reuse, R106 ;  /* 0x0000006a006a7220 */ /* 0x040fe40000410000 */
[----:B------:R-:W-:Y:S02]  /*a710*/  FMUL.FTZ R107, R0, R107 ;  /* 0x0000006b006b7220 */ /* 0x000fe40000410000 */
[C---:B------:R-:W-:Y:S01]  /*a720*/  HMMA.16816.F32 R56, R176.reuse, R136, R56 ;  /* 0x00000088b038723c */ /* 0x040fe20000001838 */
[----:B------:R-:W-:Y:S03]  /*a730*/  FMUL.FTZ R108, R2, R108 ;  /* 0x0000006c026c7220 */ /* 0x000fe60000410000 */
[--C-:B-1----:R-:W-:Y:S01]  /*a740*/  FFMA.FTZ R140, R202, c[0x0][0x2d0], -R173.reuse ;  /* 0x0000b400ca8c7a23 */ /* 0x102fe200000108ad */
[----:B------:R-:W-:Y:S01]  /*a750*/  MOV R202, R153 ;  /* 0x0000009900ca7202 */ /* 0x000fe20000000f00 */
[----:B------:R-:W-:Y:S02]  /*a760*/  FMUL.FTZ R109, R2, R109 ;  /* 0x0000006d026d7220 */ /* 0x000fe40000410000 */
[-C--:B------:R-:W-:Y:S01]  /*a770*/  HMMA.16816.F32 R60, R176, R138.reuse, R60 ;  /* 0x0000008ab03c723c */ /* 0x080fe2000000183c */
[----:B------:R-:W-:Y:S01]  /*a780*/  FFMA.FTZ R136, R196, c[0x0][0x2d0], -R173 ;  /* 0x0000b400c4887a23 */ /* 0x000fe200000108ad */
[----:B------:R1:W-:Y:S02]  /*a790*/  MUFU.EX2 R161, R140 ;  /* 0x0000008c00a17308 */ /* 0x0003e40000000800 */
[C---:B------:R-:W-:Y:S02]  /*a7a0*/  FMUL.FTZ R110, R0.reuse, R110 ;  /* 0x0000006e006e7220 */ /* 0x040fe40000410000 */
[----:B------:R-:W-:Y:S02]  /*a7b0*/  FMUL.FTZ R111, R0, R111 ;  /* 0x0000006f006f7220 */ /* 0x000fe40000410000 */
[C---:B------:R-:W-:Y:S01]  /*a7c0*/  HMMA.16816.F32 R64, R192.reuse, R138, R64 ;  /* 0x0000008ac040723c */ /* 0x040fe20000001840 */
[C---:B------:R-:W-:Y:S03]  /*a7d0*/  FMUL.FTZ R112, R165.reuse, R112 ;  /* 0x00000070a5707220 */ /* 0x040fe60000410000 */
[----:B------:R3:W-:Y:S01]  /*a7e0*/  MUFU.EX2 R180, R136 ;  /* 0x0000008800b47308 */ /* 0x0007e20000000800 */
[C---:B------:R-:W-:Y:S02]  /*a7f0*/  FMUL.FTZ R113, R165.reuse, R113 ;  /* 0x00000071a5717220 */ /* 0x040fe40000410000 */
[C---:B------:R-:W-:Y:S01]  /*a800*/  FMUL.FTZ R114, R164.reuse, R114 ;  /* 0x00000072a4727220 */ /* 0x040fe20000410000 */
[-C--:B--2---:R-:W-:Y:S01]  /*a810*/  HMMA.16816.F32 R68, R192, R132.reuse, R68 ;  /* 0x00000084c044723c */ /* 0x084fe20000001844 */
[----:B------:R-:W-:Y:S03]  /*a820*/  FMUL.FTZ R115, R164, R115 ;  /* 0x00000073a4737220 */ /* 0x000fe60000410000 */
[C---:B------:R-:W-:Y:S02]  /*a830*/  FMUL.FTZ R116, R165.reuse, R116 ;  /* 0x00000074a5747220 */ /* 0x040fe40000410000 */
[----:B------:R-:W-:Y:S02]  /*a840*/  FMUL.FTZ R117, R165, R117 ;  /* 0x00000075a5757220 */ /* 0x000fe40000410000 */
[C---:B------:R-:W-:Y:S01]  /*a850*/  HMMA.16816.F32 R72, R176.reuse, R132, R72 ;  /* 0x00000084b048723c */ /* 0x040fe20000001848 */
[--C-:B-1----:R-:W-:Y:S03]  /*a860*/  FFMA.FTZ R140, R206, c[0x0][0x2d0], -R174.reuse ;  /* 0x0000b400ce8c7a23 */ /* 0x102fe600000108ae */
[C---:B------:R-:W-:Y:S01]  /*a870*/  FMUL.FTZ R118, R164.reuse, R118 ;  /* 0x00000076a4767220 */ /* 0x040fe20000410000 */
[----:B------:R1:W-:Y:S01]  /*a880*/  MUFU.EX2 R163, R140 ;  /* 0x0000008c00a37308 */ /* 0x0003e20000000800 */
[----:B------:R-:W-:Y:S02]  /*a890*/  FMUL.FTZ R119, R164, R119 ;  /* 0x00000077a4777220 */ /* 0x000fe40000410000 */
[-C--:B------:R-:W-:Y:S01]  /*a8a0*/  HMMA.16816.F32 R76, R176, R134.reuse, R76 ;  /* 0x00000086b04c723c */ /* 0x080fe2000000184c */
[--C-:B------:R-:W-:Y:S01]  /*a8b0*/  FFMA.FTZ R132, R199, c[0x0][0x2d0], -R174.reuse ;  /* 0x0000b400c7847a23 */ /* 0x100fe200000108ae */
[----:B---3--:R-:W2:Y:S02]  /*a8c0*/  LDSM.16.MT88.4 R136, [R226+0x3880] ;  /* 0x00388000e288783b */ /* 0x008ea40000004200 */
[C---:B------:R-:W-:Y:S02]  /*a8d0*/  FMUL.FTZ R120, R2.reuse, R120 ;  /* 0x0000007802787220 */ /* 0x040fe40000410000 */
[----:B------:R-:W-:Y:S01]  /*a8e0*/  FMUL.FTZ R121, R2, R121 ;  /* 0x0000007902797220 */ /* 0x000fe20000410000 */
[----:B------:R3:W-:Y:S01]  /*a8f0*/  MUFU.EX2 R188, R132 ;  /* 0x0000008400bc7308 */ /* 0x0007e20000000800 */
[C---:B------:R-:W-:Y:S01]  /*a900*/  HMMA.16816.F32 R80, R192.reuse, R134, R80 ;  /* 0x00000086c050723c */ /* 0x040fe20000001850 */
[C---:B------:R-:W-:Y:S03]  /*a910*/  FMUL.FTZ R122, R0.reuse, R122 ;  /* 0x0000007a007a7220 */ /* 0x040fe60000410000 */
[----:B------:R-:W-:Y:S02]  /*a920*/  FMUL.FTZ R123, R0, R123 ;  /* 0x0000007b007b7220 */ /* 0x000fe40000410000 */
[C---:B------:R-:W-:Y:S02]  /*a930*/  FMUL.FTZ R124, R2.reuse, R124 ;  /* 0x0000007c027c7220 */ /* 0x040fe40000410000 */
[----:B------:R-:W-:Y:S04]  /*a940*/  FMUL.FTZ R125, R2, R125 ;  /* 0x0000007d027d7220 */ /* 0x000fe80000410000 */
[----:B------:R-:W-:Y:S02]  /*a950*/  FMUL.FTZ R126, R0, R126 ;  /* 0x0000007e007e7220 */ /* 0x000fe40000410000 */
[----:B-1----:R-:W-:Y:S02]  /*a960*/  FFMA.FTZ R140, R208, c[0x0][0x2d0], -R175 ;  /* 0x0000b400d08c7a23 */ /* 0x002fe400000108af */
[----:B------:R-:W-:Y:S02]  /*a970*/  FMUL.FTZ R127, R0, R127 ;  /* 0x0000007f007f7220 */ /* 0x000fe40000410000 */
[----:B------:R1:W-:Y:S01]  /*a980*/  MUFU.EX2 R189, R140 ;  /* 0x0000008c00bd7308 */ /* 0x0003e20000000800 */
[C---:B------:R-:W-:Y:S02]  /*a990*/  FMUL.FTZ R128, R165.reuse, R128 ;  /* 0x00000080a5807220 */ /* 0x040fe40000410000 */
[----:B------:R-:W-:Y:S02]  /*a9a0*/  FMUL.FTZ R129, R165, R129 ;  /* 0x00000081a5817220 */ /* 0x000fe40000410000 */
[----:B---3--:R-:W-:Y:S02]  /*a9b0*/  FFMA.FTZ R132, R200, c[0x0][0x2d0], -R173 ;  /* 0x0000b400c8847a23 */ /* 0x008fe400000108ad */
[C---:B------:R-:W-:Y:S02]  /*a9c0*/  FMUL.FTZ R130, R164.reuse, R130 ;  /* 0x00000082a4827220 */ /* 0x040fe40000410000 */
[----:B------:R-:W-:Y:S01]  /*a9d0*/  FMUL.FTZ R131, R164, R131 ;  /* 0x00000083a4837220 */ /* 0x000fe20000410000 */
[----:B------:R3:W4:Y:S01]  /*a9e0*/  MUFU.EX2 R190, R132 ;  /* 0x0000008400be7308 */ /* 0x0007220000000800 */
[-C--:B--2---:R-:W-:Y:S01]  /*a9f0*/  HMMA.16816.F32 R84, R192, R136.reuse, R84 ;  /* 0x00000088c054723c */ /* 0x084fe20000001854 */
[--C-:B-1----:R-:W-:Y:S07]  /*aa00*/  FFMA.FTZ R140, R210, c[0x0][0x2d0], -R175.reuse ;  /* 0x0000b400d28c7a23 */ /* 0x102fee00000108af */
[C---:B------:R-:W-:Y:S01]  /*aa10*/  HMMA.16816.F32 R88, R176.reuse, R136, R88 ;  /* 0x00000088b058723c */ /* 0x040fe20000001858 */
[----:B------:R1:W-:Y:S06]  /*aa20*/  MUFU.EX2 R162, R140 ;  /* 0x0000008c00a27308 */ /* 0x0003ec0000000800 */
[----:B------:R-:W-:Y:S01]  /*aa30*/  FFMA.FTZ R136, R209, c[0x0][0x2d0], -R174 ;  /* 0x0000b400d1887a23 */ /* 0x000fe200000108ae */
[-C--:B------:R-:W-:Y:S01]  /*aa40*/  HMMA.16816.F32 R92, R176, R138.reuse, R92 ;  /* 0x0000008ab05c723c */ /* 0x080fe2000000185c */
[----:B---3--:R-:W2:Y:S02]  /*aa50*/  LDSM.16.MT88.4 R132, [R228+0x3880] ;  /* 0x00388000e484783b */ /* 0x008ea40000004200 */
[----:B------:R3:W-:Y:S05]  /*aa60*/  MUFU.EX2 R158, R136 ;  /* 0x00000088009e7308 */ /* 0x0007ea0000000800 */
[C---:B------:R-:W-:Y:S01]  /*aa70*/  HMMA.16816.F32 R96, R192.reuse, R138, R96 ;  /* 0x0000008ac060723c */ /* 0x040fe20000001860 */
[----:B-1----:R-:W-:Y:S03]  /*aa80*/  LDSM.16.MT88.4 R140, [R225+0x2880] ;  /* 0x00288000e18c783b */ /* 0x002fe60000004200 */
[--C-:B---3--:R-:W-:Y:S01]  /*aa90*/  FFMA.FTZ R136, R205, c[0x0][0x2d0], -R175.reuse ;  /* 0x0000b400cd887a23 */ /* 0x108fe200000108af */
[----:B------:R-:W-:Y:S03]  /*aaa0*/  MOV R205, R152 ;  /* 0x0000009800cd7202 */ /* 0x000fe60000000f00 */
[----:B------:R1:W3:Y:S01]  /*aab0*/  MUFU.EX2 R196, R136 ;  /* 0x0000008800c47308 */ /* 0x0002e20000000800 */
[-C--:B--2---:R-:W-:Y:S08]  /*aac0*/  HMMA.16816.F32 R100, R192, R132.reuse, R100 ;  /* 0x00000084c064723c */ /* 0x084ff00000001864 */
[C---:B------:R-:W-:Y:S07]  /*aad0*/  HMMA.16816.F32 R104, R176.reuse, R132, R104 ;  /* 0x00000084b068723c */ /* 0x040fee0000001868 */
[----:B------:R-:W-:Y:S01]  /*aae0*/  FFMA.FTZ R132, R211, c[0x0][0x2d0], -R175 ;  /* 0x0000b400d3847a23 */ /* 0x000fe200000108af */
[-C--:B------:R-:W-:Y:S01]  /*aaf0*/  HMMA.16816.F32 R108, R176, R134.reuse, R108 ;  /* 0x00000086b06c723c */ /* 0x080fe2000000186c */
[----:B-1----:R-:W1:Y:S02]  /*ab00*/  LDSM.16.MT88.4 R136, [R227+0x3880] ;  /* 0x00388000e388783b */ /* 0x002e640000004200 */
[----:B------:R2:W1:Y:S05]  /*ab10*/  MUFU.EX2 R159, R132 ;  /* 0x00000084009f7308 */ /* 0x00046a0000000800 */
[C---:B------:R-:W-:Y:S07]  /*ab20*/  HMMA.16816.F32 R112, R192.reuse, R134, R112 ;  /* 0x00000086c070723c */ /* 0x040fee0000001870 */
[----:B----4-:R-:W-:Y:S01]  /*ab30*/  F2FP.PACK_AB R134, R161, R190 ;  /* 0x000000bea186723e */ /* 0x010fe200000000ff */
[--C-:B--2---:R-:W-:Y:S04]  /*ab40*/  FFMA.FTZ R132, R201, c[0x0][0x2d0], -R166.reuse ;  /* 0x0000b400c9847a23 */ /* 0x104fe800000108a6 */
[----:B------:R2:W-:Y:S01]  /*ab50*/  MUFU.EX2 R200, R132 ;  /* 0x0000008400c87308 */ /* 0x0005e20000000800 */
[-C--:B-1----:R-:W-:Y:S08]  /*ab60*/  HMMA.16816.F32 R116, R192, R136.reuse, R116 ;  /* 0x00000088c074723c */ /* 0x082ff00000001874 */
[C---:B------:R-:W-:Y:S01]  /*ab70*/  HMMA.16816.F32 R120, R176.reuse, R136, R120 ;  /* 0x00000088b078723c */ /* 0x040fe20000001878 */
[--C-:B--2---:R-:W-:Y:S06]  /*ab80*/  FFMA.FTZ R132, R203, c[0x0][0x2d0], -R166.reuse ;  /* 0x0000b400cb847a23 */ /* 0x104fec00000108a6 */
[----:B---3--:R-:W-:Y:S01]  /*ab90*/  F2FP.PACK_AB R136, R189, R196 ;  /* 0x000000c4bd88723e */ /* 0x008fe200000000ff */
[-C--:B------:R-:W-:Y:S01]  /*aba0*/  HMMA.16816.F32 R124, R176, R138.reuse, R124 ;  /* 0x0000008ab07c723c */ /* 0x080fe2000000187c */
[----:B------:R1:W2:Y:S06]  /*abb0*/  MUFU.EX2 R199, R132 ;  /* 0x0000008400c77308 */ /* 0x0002ac0000000800 */
[----:B------:R-:W-:Y:S01]  /*abc0*/  MOV R178, R160 ;  /* 0x000000a000b27202 */ /* 0x000fe20000000f00 */
[----:B------:R-:W-:Y:S01]  /*abd0*/  HMMA.16816.F32 R128, R192, R138, R128 ;  /* 0x0000008ac080723c */ /* 0x000fe20000001880 */
[----:B------:R-:W-:Y:S03]  /*abe0*/  MOV R179, R158 ;  /* 0x0000009e00b37202 */ /* 0x000fe60000000f00 */
[----:B------:R-:W-:Y:S02]  /*abf0*/  F2FP.PACK_AB R133, R188, R178 ;  /* 0x000000b2bc85723e */ /* 0x000fe400000000ff */
[----:B------:R-:W-:Y:S02]  /*ac00*/  F2FP.PACK_AB R135, R179, R163 ;  /* 0x000000a3b387723e */ /* 0x000fe400000000ff */
[----:B------:R-:W-:Y:S04]  /*ac10*/  F2FP.PACK_AB R138, R159, R162 ;  /* 0x000000a29f8a723e */ /* 0x000fe800000000ff */
[----:B------:R-:W-:Y:S02]  /*ac20*/  MOV R160, R157 ;  /* 0x0000009d00a07202 */ /* 0x000fe40000000f00 */
[----:B------:R-:W-:Y:S02]  /*ac30*/  MOV R157, R155 ;  /* 0x0000009b009d7202 */ /* 0x000fe40000000f00 */
[----:B------:R-:W-:Y:S01]  /*ac40*/  MOV R158, R156 ;  /* 0x0000009c009e7202 */ /* 0x000fe20000000f00 */
[--C-:B-1----:R-:W-:Y:S01]  /*ac50*/  FFMA.FTZ R132, R204, c[0x0][0x2d0], -R166.reuse ;  /* 0x0000b400cc847a23 */ /* 0x102fe200000108a6 */
[----:B--2---:R-:W-:Y:S02]  /*ac60*/  F2FP.PACK_AB R137, R199, R200 ;  /* 0x000000c8c789723e */ /* 0x004fe400000000ff */
[----:B------:R-:W-:Y:S01]  /*ac70*/  MOV R156, R154 ;  /* 0x0000009a009c7202 */ /* 0x000fe20000000f00 */
[----:B------:R1:W-:Y:S01]  /*ac80*/  MUFU.EX2 R198, R132 ;  /* 0x0000008400c67308 */ /* 0x0003e20000000800 */
[----:B------:R-:W2:Y:S01]  /*ac90*/  LDSM.16.MT88.4 R152, [R227+0x2880] ;  /* 0x00288000e398783b */ /* 0x000ea20000004200 */
[----:B-1----:R-:W-:Y:S08]  /*aca0*/  FFMA.FTZ R132, R207, c[0x0][0x2d0], -R166 ;  /* 0x0000b400cf847a23 */ /* 0x002ff000000108a6 */
[----:B------:R1:W3:Y:S02]  /*acb0*/  MUFU.EX2 R197, R132 ;  /* 0x0000008400c57308 */ /* 0x0002e40000000800 */
[----:B-1----:R-:W-:Y:S02]  /*acc0*/  F2FP.PACK_AB R132, R171, R180 ;  /* 0x000000b4ab84723e */ /* 0x002fe400000000ff */
[----:B---3--:R-:W-:Y:S05]  /*acd0*/  F2FP.PACK_AB R139, R197, R198 ;  /* 0x000000c6c58b723e */ /* 0x008fea00000000ff */
[-C--:B------:R-:W-:Y:S08]  /*ace0*/  HMMA.16816.F32 R4, R132, R140.reuse, R4 ;  /* 0x0000008c8404723c */ /* 0x080ff00000001804 */
[C---:B------:R-:W-:Y:S08]  /*acf0*/  HMMA.16816.F32 R8, R136.reuse, R140, R8 ;  /* 0x0000008c8808723c */ /* 0x040ff00000001808 */
[-C--:B------:R-:W-:Y:S08]  /*ad00*/  HMMA.16816.F32 R12, R136, R142.reuse, R12 ;  /* 0x0000008e880c723c */ /* 0x080ff0000000180c */
[C---:B------:R-:W-:Y:S01]  /*ad10*/  HMMA.16816.F32 R16, R132.reuse, R142, R16 ;  /* 0x0000008e8410723c */ /* 0x040fe20000001810 */
[----:B------:R-:W1:Y:S07]  /*ad20*/  LDSM.16.MT88.4 R140, [R225+0x4080] ;  /* 0x00408000e18c783b */ /* 0x000e6e0000004200 */
[-C--:B------:R-:W-:Y:S08]  /*ad30*/  HMMA.16816.F32 R20, R132, R144.reuse, R20 ;  /* 0x000000908414723c */ /* 0x080ff00000001814 */
[C---:B------:R-:W-:Y:S07]  /*ad40*/  HMMA.16816.F32 R24, R136.reuse, R144, R24 ;  /* 0x000000908818723c */ /* 0x040fee0000001818 */
[--C-:B------:R-:W-:Y:S01]  /*ad50*/  FFMA.FTZ R144, R215, c[0x0][0x2d0], -R173.reuse ;  /* 0x0000b400d7907a23 */ /* 0x100fe200000108ad */
[-C--:B------:R-:W-:Y:S03]  /*ad60*/  HMMA.16816.F32 R28, R136, R146.reuse, R28 ;  /* 0x00000092881c723c */ /* 0x080fe6000000181c */
[----:B------:R3:W-:Y:S05]  /*ad70*/  MUFU.EX2 R211, R144 ;  /* 0x0000009000d37308 */ /* 0x0007ea0000000800 */
[C---:B------:R-:W-:Y:S08]  /*ad80*/  HMMA.16816.F32 R32, R132.reuse, R146, R32 ;  /* 0x000000928420723c */ /* 0x040ff00000001820 */
[-C--:B------:R-:W-:Y:S08]  /*ad90*/  HMMA.16816.F32 R36, R132, R148.reuse, R36 ;  /* 0x000000948424723c */ /* 0x080ff00000001824 */
[C---:B------:R-:W-:Y:S01]  /*ada0*/  HMMA.16816.F32 R40, R136.reuse, R148, R40 ;  /* 0x000000948828723c */ /* 0x040fe20000001828 */
[--C-:B---3--:R-:W-:Y:S03]  /*adb0*/  FFMA.FTZ R144, R216, c[0x0][0x2d0], -R173.reuse ;  /* 0x0000b400d8907a23 */ /* 0x108fe600000108ad */
[----:B------:R-:W-:Y:S03]  /*adc0*/  MOV R216, R179 ;  /* 0x000000b300d87202 */ /* 0x000fe60000000f00 */
[--C-:B------:R-:W-:Y:S01]  /*add0*/  FFMA.FTZ R148, R223, c[0x0][0x2d0], -R174.reuse ;  /* 0x0000b400df947a23 */ /* 0x100fe200000108ae */
[-C--:B------:R-:W-:Y:S01]  /*ade0*/  HMMA.16816.F32 R44, R136, R150.reuse, R44 ;  /* 0x00000096882c723c */ /* 0x080fe2000000182c */
[----:B------:R3:W-:Y:S07]  /*adf0*/  MUFU.EX2 R215, R144 ;  /* 0x0000009000d77308 */ /* 0x0007ee0000000800 */
[C---:B------:R-:W-:Y:S03]  /*ae00*/  HMMA.16816.F32 R48, R132.reuse, R150, R48 ;  /* 0x000000968430723c */ /* 0x040fe60000001830 */
[----:B------:R4:W-:Y:S05]  /*ae10*/  MUFU.EX2 R209, R148 ;  /* 0x0000009400d17308 */ /* 0x0009ea0000000800 */
[-C--:B--2---:R-:W-:Y:S08]  /*ae20*/  HMMA.16816.F32 R52, R132, R152.reuse, R52 ;  /* 0x000000988434723c */ /* 0x084ff00000001834 */
[C---:B------:R-:W-:Y:S01]  /*ae30*/  HMMA.16816.F32 R56, R136.reuse, R152, R56 ;  /* 0x000000988838723c */ /* 0x040fe20000001838 */
[--C-:B---3--:R-:W-:Y:S03]  /*ae40*/  FFMA.FTZ R144, R219, c[0x0][0x2d0], -R174.reuse ;  /* 0x0000b400db907a23 */ /* 0x108fe600000108ae */
[----:B------:R-:W-:Y:S01]  /*ae50*/  MOV R219, R161 ;  /* 0x000000a100db7202 */ /* 0x000fe20000000f00 */
[----:B------:R2:W3:Y:S02]  /*ae60*/  MUFU.EX2 R210, R144 ;  /* 0x0000009000d27308 */ /* 0x0004e40000000800 */
[----:B------:R-:W-:Y:S01]  /*ae70*/  MOV R153, R163 ;  /* 0x000000a300997202 */ /* 0x000fe20000000f00 */
[-C--:B------:R-:W-:Y:S01]  /*ae80*/  HMMA.16816.F32 R60, R136, R154.reuse, R60 ;  /* 0x0000009a883c723c */ /* 0x080fe2000000183c */
[----:B------:R-:W-:Y:S03]  /*ae90*/  MOV R152, R162 ;  /* 0x000000a200987202 */ /* 0x000fe60000000f00 */
[--C-:B----4-:R-:W-:Y:S01]  /*aea0*/  FFMA.FTZ R148, R222, c[0x0][0x2d0], -R173.reuse ;  /* 0x0000b400de947a23 */ /* 0x110fe200000108ad */
[----:B------:R-:W-:Y:S01]  /*aeb0*/  MOV R222, R185 ;  /* 0x000000b900de7202 */ /* 0x000fe20000000f00 */
[----:B------:R-:W-:Y:S01]  /*aec0*/  FFMA.FTZ R173, R246, c[0x0][0x2d0], -R173 ;  /* 0x0000b400f6ad7a23 */ /* 0x000fe200000108ad */
[----:B------:R-:W-:Y:S01]  /*aed0*/  MOV R246, R183 ;  /* 0x000000b700f67202 */ /* 0x000fe20000000f00 */
[C---:B------:R-:W-:Y:S01]  /*aee0*/  HMMA.16816.F32 R64, R132.reuse, R154, R64 ;  /* 0x0000009a8440723c */ /* 0x040fe20000001840 */
[----:B------:R4:W-:Y:S06]  /*aef0*/  MUFU.EX2 R208, R148 ;  /* 0x0000009400d07308 */ /* 0x0009ec0000000800 */
[----:B------:R-:W-:Y:S01]  /*af00*/  MOV R155, R187 ;  /* 0x000000bb009b7202 */ /* 0x000fe20000000f00 */
[-C--:B-1----:R-:W-:Y:S01]  /*af10*/  HMMA.16816.F32 R68, R132, R140.reuse, R68 ;  /* 0x0000008c8444723c */ /* 0x082fe20000001844 */
[----:B------:R-:W-:Y:S02]  /*af20*/  MOV R154, R186 ;  /* 0x000000ba009a7202 */ /* 0x000fe40000000f00 */
[----:B------:R3:W1:Y:S01]  /*af30*/  MUFU.EX2 R207, R173 ;  /* 0x000000ad00cf7308 */ /* 0x0006620000000800 */
[----:B--2---:R-:W2:Y:S04]  /*af40*/  LDSM.16.MT88.4 R144, [R226+0x4080] ;  /* 0x00408000e290783b */ /* 0x004ea80000004200 */
[C---:B------:R-:W-:Y:S07]  /*af50*/  HMMA.16816.F32 R72, R136.reuse, R140, R72 ;  /* 0x0000008c8848723c */ /* 0x040fee0000001848 */
[--C-:B------:R-:W-:Y:S01]  /*af60*/  FFMA.FTZ R140, R252, c[0x0][0x2d0], -R174.reuse ;  /* 0x0000b400fc8c7a23 */ /* 0x100fe200000108ae */
[-C--:B------:R-:W-:Y:S01]  /*af70*/  HMMA.16816.F32 R76, R136, R142.reuse, R76 ;  /* 0x0000008e884c723c */ /* 0x080fe2000000184c */
[----:B----4-:R-:W4:Y:S02]  /*af80*/  LDSM.16.MT88.4 R148, [R228+0x4080] ;  /* 0x00408000e494783b */ /* 0x010f240000004200 */
[----:B------:R1:W-:Y:S01]  /*af90*/  MUFU.EX2 R206, R140 ;  /* 0x0000008c00ce7308 */ /* 0x0003e20000000800 */
[----:B------:R-:W-:Y:S01]  /*afa0*/  MOV R252, R190 ;  /* 0x000000be00fc7202 */ /* 0x000fe20000000f00 */
[----:B------:R-:W-:Y:S03]  /*afb0*/  FFMA.FTZ R174, R205, c[0x0][0x2d0], -R174 ;  /* 0x0000b400cdae7a23 */ /* 0x000fe600000108ae */
[C---:B------:R-:W-:Y:S01]  /*afc0*/  HMMA.16816.F32 R80, R132.reuse, R142, R80 ;  /* 0x0000008e8450723c */ /* 0x040fe20000001850 */
[----:B---3--:R-:W-:Y:S04]  /*afd0*/  F2FP.PACK_AB R173, R209, R210 ;  /* 0x000000d2d1ad723e */ /* 0x008fe800000000ff */
[----:B------:R3:W-:Y:S01]  /*afe0*/  MUFU.EX2 R205, R174 ;  /* 0x000000ae00cd7308 */ /* 0x0007e20000000800 */
[--C-:B-1----:R-:W-:Y:S01]  /*aff0*/  FFMA.FTZ R140, R247, c[0x0][0x2d0], -R175.reuse ;  /* 0x0000b400f78c7a23 */ /* 0x102fe200000108af */
[----:B------:R-:W-:Y:S01]  /*b000*/  MOV R247, R189 ;  /* 0x000000bd00f77202 */ /* 0x000fe20000000f00 */
[-C--:B--2---:R-:W-:Y:S07]  /*b010*/  HMMA.16816.F32 R84, R132, R144.reuse, R84 ;  /* 0x000000908454723c */ /* 0x084fee0000001854 */
[----:B------:R1:W-:Y:S01]  /*b020*/  MUFU.EX2 R204, R140 ;  /* 0x0000008c00cc7308 */ /* 0x0003e20000000800 */
[C---:B------:R-:W-:Y:S01]  /*b030*/  HMMA.16816.F32 R88, R136.reuse, R144, R88 ;  /* 0x000000908858723c */ /* 0x040fe20000001858 */
[----:B---3--:R-:W-:Y:S06]  /*b040*/  F2FP.PACK_AB R174, R207, R208 ;  /* 0x000000d0cfae723e */ /* 0x008fec00000000ff */
[--C-:B------:R-:W-:Y:S01]  /*b050*/  FFMA.FTZ R144, R212, c[0x0][0x2d0], -R166.reuse ;  /* 0x0000b400d4907a23 */ /* 0x100fe200000108a6 */
[-C--:B------:R-:W-:Y:S01]  /*b060*/  HMMA.16816.F32 R92, R136, R146.reuse, R92 ;  /* 0x00000092885c723c */ /* 0x080fe2000000185c */
[----:B------:R-:W-:Y:S02]  /*b070*/  MOV R212, R171 ;  /* 0x000000ab00d47202 */ /* 0x000fe40000000f00 */
[----:B------:R2:W-:Y:S05]  /*b080*/  MUFU.EX2 R171, R144 ;  /* 0x0000009000ab7308 */ /* 0x0005ea0000000800 */
[C---:B------:R-:W-:Y:S01]  /*b090*/  HMMA.16816.F32 R96, R132.reuse, R146, R96 ;  /* 0x000000928460723c */ /* 0x040fe20000001860 */
[--C-:B-1----:R-:W-:Y:S03]  /*b0a0*/  FFMA.FTZ R140, R251, c[0x0][0x2d0], -R175.reuse ;  /* 0x0000b400fb8c7a23 */ /* 0x102fe600000108af */
[----:B------:R-:W-:Y:S04]  /*b0b0*/  MOV R251, R188 ;  /* 0x000000bc00fb7202 */ /* 0x000fe80000000f00 */
[-C--:B----4-:R-:W-:Y:S01]  /*b0c0*/  HMMA.16816.F32 R100, R132, R148.reuse, R100 ;  /* 0x000000948464723c */ /* 0x090fe20000001864 */
[----:B------:R1:W3:Y:S07]  /*b0d0*/  MUFU.EX2 R203, R140 ;  /* 0x0000008c00cb7308 */ /* 0x0002ee0000000800 */
[C---:B------:R-:W-:Y:S01]  /*b0e0*/  HMMA.16816.F32 R104, R136.reuse, R148, R104 ;  /* 0x000000948868723c */ /* 0x040fe20000001868 */
[--C-:B--2---:R-:W-:Y:S03]  /*b0f0*/  FFMA.FTZ R144, R214, c[0x0][0x2d0], -R166.reuse ;  /* 0x0000b400d6907a23 */ /* 0x104fe600000108a6 */
[----:B------:R-:W-:Y:S03]  /*b100*/  MOV R214, R196 ;  /* 0x000000c400d67202 */ /* 0x000fe60000000f00 */
[----:B------:R-:W-:Y:S01]  /*b110*/  MOV R149, R170 ;  /* 0x000000aa00957202 */ /* 0x000fe20000000f00 */
[-C--:B------:R-:W-:Y:S01]  /*b120*/  HMMA.16816.F32 R108, R136, R150.reuse, R108 ;  /* 0x00000096886c723c */ /* 0x080fe2000000186c */
[----:B------:R2:W4:Y:S03]  /*b130*/  MUFU.EX2 R196, R144 ;  /* 0x0000009000c47308 */ /* 0x0005260000000800 */
[----:B------:R-:W-:Y:S04]  /*b140*/  MOV R148, R184 ;  /* 0x000000b800947202 */ /* 0x000fe80000000f00 */
[C---:B------:R-:W-:Y:S01]  /*b150*/  HMMA.16816.F32 R112, R132.reuse, R150, R112 ;  /* 0x000000968470723c */ /* 0x040fe20000001870 */
[--C-:B-1----:R-:W-:Y:S03]  /*b160*/  FFMA.FTZ R140, R202, c[0x0][0x2d0], -R175.reuse ;  /* 0x0000b400ca8c7a23 */ /* 0x102fe600000108af */
[----:B------:R-:W-:Y:S01]  /*b170*/  FFMA.FTZ R175, R160, c[0x0][0x2d0], -R175 ;  /* 0x0000b400a0af7a23 */ /* 0x000fe200000108af */
[----:B------:R1:W-:Y:S01]  /*b180*/  MUFU.EX2 R202, R140 ;  /* 0x0000008c00ca7308 */ /* 0x0003e20000000800 */
[----:B------:R-:W-:Y:S02]  /*b190*/  MOV R160, R191 ;  /* 0x000000bf00a07202 */ /* 0x000fe40000000f00 */
[----:B------:R-:W-:Y:S01]  /*b1a0*/  LDSM.16.MT88.4 R188, [R225+0x3080] ;  /* 0x00308000e1bc783b */ /* 0x000fe20000004200 */
[----:B---3--:R-:W-:Y:S03]  /*b1b0*/  F2FP.PACK_AB R192, R203, R204 ;  /* 0x000000cccbc0723e */ /* 0x008fe600000000ff */
[----:B------:R-:W-:Y:S02]  /*b1c0*/  MOV R150, R182 ;  /* 0x000000b600967202 */ /* 0x000fe40000000f00 */
[----:B------:R-:W-:Y:S01]  /*b1d0*/  MOV R151, R181 ;  /* 0x000000b500977202 */ /* 0x000fe20000000f00 */
[----:B------:R3:W3:Y:S01]  /*b1e0*/  MUFU.EX2 R201, R175 ;  /* 0x000000af00c97308 */ /* 0x0006e20000000800 */
[----:B------:R-:W-:Y:S01]  /*b1f0*/  MOV R223, R160 ;  /* 0x000000a000df7202 */ /* 0x000fe20000000f00 */
[--C-:B--2---:R-:W-:Y:S01]  /*b200*/  FFMA.FTZ R144, R213, c[0x0][0x2d0], -R166.reuse ;  /* 0x0000b400d5907a23 */ /* 0x104fe200000108a6 */
[----:B------:R-:W-:Y:S01]  /*b210*/  MOV R213, R178 ;  /* 0x000000b200d57202 */ /* 0x000fe20000000f00 */
[----:B------:R-:W-:Y:S01]  /*b220*/  FFMA.FTZ R166, R172, c[0x0][0x2d0], -R166 ;  /* 0x0000b400aca67a23 */ /* 0x000fe200000108a6 */
[----:B------:R-:W-:Y:S01]  /*b230*/  F2FP.PACK_AB R172, R215, R211 ;  /* 0x000000d3d7ac723e */ /* 0x000fe200000000ff */
[----:B------:R-:W-:Y:S01]  /*b240*/  LDSM.16.MT88.4 R160, [R228+0x3080] ;  /* 0x00308000e4a0783b */ /* 0x000fe20000004200 */
[----:B----4-:R-:W-:Y:S03]  /*b250*/  F2FP.PACK_AB R193, R196, R171 ;  /* 0x000000abc4c1723e */ /* 0x010fe600000000ff */
[----:B------:R2:W-:Y:S04]  /*b260*/  MUFU.EX2 R170, R144 ;  /* 0x0000009000aa7308 */ /* 0x0005e80000000800 */
[----:B-1----:R-:W1:Y:S06]  /*b270*/  LDSM.16.MT88.4 R140, [R227+0x4080] ;  /* 0x00408000e38c783b */ /* 0x002e6c0000004200 */
[----:B------:R-:W4:Y:S01]  /*b280*/  MUFU.EX2 R166, R166 ;  /* 0x000000a600a67308 */ /* 0x000f220000000800 */
[----:B---3--:R-:W-:Y:S02]  /*b290*/  F2FP.PACK_AB R175, R205, R206 ;  /* 0x000000cecdaf723e */ /* 0x008fe400000000ff */
[----:B------:R-:W-:Y:S01]  /*b2a0*/  F2FP.PACK_AB R194, R201, R202 ;  /* 0x000000cac9c2723e */ /* 0x000fe200000000ff */
[----:B--2---:R-:W2:Y:S01]  /*b2b0*/  LDSM.16.MT88.4 R144, [R226+0x3080] ;  /* 0x00308000e290783b */ /* 0x004ea20000004200 */
[----:B----4-:R-:W-:Y:S01]  /*b2c0*/  F2FP.PACK_AB R195, R166, R170 ;  /* 0x000000aaa6c3723e */ /* 0x010fe200000000ff */
[-C--:B-1----:R-:W-:Y:S08]  /*b2d0*/  HMMA.16816.F32 R116, R132, R140.reuse, R116 ;  /* 0x0000008c8474723c */ /* 0x082ff00000001874 */
[C---:B------:R-:W-:Y:S07]  /*b2e0*/  HMMA.16816.F32 R120, R136.reuse, R140, R120 ;  /* 0x0000008c8878723c */ /* 0x040fee0000001878 */
[----:B------:R-:W-:Y:S01]  /*b2f0*/  MOV R141, R180 ;  /* 0x000000b4008d7202 */ /* 0x000fe20000000f00 */
[-C--:B------:R-:W-:Y:S08]  /*b300*/  HMMA.16816.F32 R124, R136, R142.reuse, R124 ;  /* 0x0000008e887c723c */ /* 0x080ff0000000187c */
[----:B------:R-:W-:Y:S08]  /*b310*/  HMMA.16816.F32 R128, R132, R142, R128 ;  /* 0x0000008e8480723c */ /* 0x000ff00000001880 */
[-C--:B------:R-:W-:Y:S01]  /*b320*/  HMMA.16816.F32 R176, R172, R188.reuse, R4 ;  /* 0x000000bcacb0723c */ /* 0x080fe20000001804 */
[----:B------:R-:W1:Y:S07]  /*b330*/  LDSM.16.MT88.4 R4, [R227+0x3080] ;  /* 0x00308000e304783b */ /* 0x000e6e0000004200 */
[C---:B------:R-:W-:Y:S01]  /*b340*/  HMMA.16816.F32 R180, R192.reuse, R188, R8 ;  /* 0x000000bcc0b4723c */ /* 0x040fe20000001808 */
[----:B------:R-:W3:Y:S07]  /*b350*/  LDSM.16.MT88.4 R8, [R225+0x4880] ;  /* 0x00488000e108783b */ /* 0x000eee0000004200 */
[-C--:B------:R-:W-:Y:S01]  /*b360*/  HMMA.16816.F32 R184, R192, R190.reuse, R12 ;  /* 0x000000bec0b8723c */ /* 0x080fe2000000180c */
[----:B------:R-:W4:Y:S07]  /*b370*/  LDSM.16.MT88.4 R12, [R226+0x4880] ;  /* 0x00488000e20c783b */ /* 0x000f2e0000004200 */
[C---:B------:R-:W-:Y:S01]  /*b380*/  HMMA.16816.F32 R188, R172.reuse, R190, R16 ;  /* 0x000000beacbc723c */ /* 0x040fe20000001810 */
[----:B------:R-:W1:Y:S07]  /*b390*/  LDSM.16.MT88.4 R16, [R228+0x4880] ;  /* 0x00488000e410783b */ /* 0x000e6e0000004200 */
[-C--:B--2---:R-:W-:Y:S07]  /*b3a0*/  HMMA.16816.F32 R132, R172, R144.reuse, R20 ;  /* 0x00000090ac84723c */ /* 0x084fee0000001814 */
[----:B------:R-:W-:Y:S01]  /*b3b0*/  MOV R23, R141 ;  /* 0x0000008d00177202 */ /* 0x000fe20000000f00 */
[C---:B------:R-:W-:Y:S01]  /*b3c0*/  HMMA.16816.F32 R136, R192.reuse, R144, R24 ;  /* 0x00000090c088723c */ /* 0x040fe20000001818 */
[----:B------:R-:W2:Y:S03]  /*b3d0*/  LDL.LU R27, [R1+0x18] ;  /* 0x00001800011b7983 */ /* 0x000ea60000300800 */
[----:B------:R-:W-:Y:S02]  /*b3e0*/  MOV R22, R150 ;  /* 0x0000009600167202 */ /* 0x000fe40000000f00 */
[----:B------:R-:W-:Y:S02]  /*b3f0*/  MOV R21, R151 ;  /* 0x0000009700157202 */ /* 0x000fe40000000f00 */
[-C--:B------:R-:W-:Y:S01]  /*b400*/  HMMA.16816.F32 R140, R192, R146.reuse, R28 ;  /* 0x00000092c08c723c */ /* 0x080fe2000000181c */
[----:B------:R-:W2:Y:S03]  /*b410*/  LDL.LU R28, [R1+0x14] ;  /* 0x00001400011c7983 */ /* 0x000ea60000300800 */
[----:B------:R-:W-:Y:S02]  /*b420*/  MOV R20, R148 ;  /* 0x0000009400147202 */ /* 0x000fe40000000f00 */
[----:B------:R-:W-:Y:S02]  /*b430*/  MOV R26, R149 ;  /* 0x00000095001a7202 */ /* 0x000fe40000000f00 */
[C---:B------:R-:W-:Y:S01]  /*b440*/  HMMA.16816.F32 R144, R172.reuse, R146, R32 ;  /* 0x00000092ac90723c */ /* 0x040fe20000001820 */
[----:B------:R-:W2:Y:S03]  /*b450*/  LDL.LU R33, [R1+0x10] ;  /* 0x0000100001217983 */ /* 0x000ea60000300800 */
[----:B------:R-:W-:Y:S01]  /*b460*/  MOV R31, R154 ;  /* 0x0000009a001f7202 */ /* 0x000fe20000000f00 */
[----:B------:R-:W2:Y:S01]  /*b470*/  LDL.LU R32, [R1+0xc] ;  /* 0x00000c0001207983 */ /* 0x000ea20000300800 */
[----:B------:R-:W-:Y:S02]  /*b480*/  MOV R30, R155 ;  /* 0x0000009b001e7202 */ /* 0x000fe40000000f00 */
[-C--:B------:R-:W-:Y:S01]  /*b490*/  HMMA.16816.F32 R148, R172, R160.reuse, R36 ;  /* 0x000000a0ac94723c */ /* 0x080fe20000001824 */
[----:B------:R-:W-:Y:S03]  /*b4a0*/  MOV R25, R246 ;  /* 0x000000f600197202 */ /* 0x000fe60000000f00 */
[----:B------:R-:W-:Y:S02]  /*b4b0*/  MOV R246, R153 ;  /* 0x0000009900f67202 */ /* 0x000fe40000000f00 */
[----:B------:R-:W-:Y:S02]  /*b4c0*/  MOV R24, R222 ;  /* 0x000000de00187202 */ /* 0x000fe40000000f00 */
[----:B------:R-:W-:Y:S02]  /*b4d0*/  MOV R222, R152 ;  /* 0x0000009800de7202 */ /* 0x000fe40000000f00 */
[C---:B------:R-:W-:Y:S02]  /*b4e0*/  HMMA.16816.F32 R152, R192.reuse, R160, R40 ;  /* 0x000000a0c098723c */ /* 0x040fe40000001828 */
[----:B------:R-:W-:Y:S02]  /*b4f0*/  MOV R34, R158 ;  /* 0x0000009e00227202 */ /* 0x000fe40000000f00 */
[----:B------:R-:W-:Y:S02]  /*b500*/  MOV R35, R157 ;  /* 0x0000009d00237202 */ /* 0x000fe40000000f00 */
[----:B------:R-:W-:Y:S02]  /*b510*/  MOV R39, R156 ;  /* 0x0000009c00277202 */ /* 0x000fe40000000f00 */
[----:B------:R-:W-:Y:S04]  /*b520*/  MOV R29, R223 ;  /* 0x000000df001d7202 */ /* 0x000fe80000000f00 */
[----:B------:R-:W-:Y:S02]  /*b530*/  MOV R223, R219 ;  /* 0x000000db00df7202 */ /* 0x000fe40000000f00 */
[----:B------:R-:W-:Y:S02]  /*b540*/  MOV R219, R216 ;  /* 0x000000d800db7202 */ /* 0x000fe40000000f00 */
[----:B------:R-:W-:Y:S02]  /*b550*/  MOV R216, R159 ;  /* 0x0000009f00d87202 */ /* 0x000fe40000000f00 */
        /* <DEDUP_REMOVED lines=23> */
[----:B--2---:R-:W-:Y:S04]  /*b6d0*/  FFMA.FTZ R8, R2, R28, R35 ;  /* 0x0000001c02087223 */ /* 0x004fe80000010023 */
        /* <DEDUP_REMOVED lines=56> */
.L_x_3135:
        /* <DEDUP_REMOVED lines=28> */
.L_x_3156:
[----:B------:R-:W-:Y:S02]  /*bc20*/  ULDC UR4, c[0x0][0x32c] ;  /* 0x0000cb0000047ab9 */ /* 0x000fe40000000800 */
[----:B------:R-:W-:-:S03]  /*bc30*/  UISETP.NE.AND UP0, UPT, UR4, 0x1, UPT ;  /* 0x000000010400788c */ /* 0x000fc6000bf05270 */
[----:B------:R-:W-:Y:S02]  /*bc40*/  ULDC.64 UR4, c[0x0][0x330] ;  /* 0x0000cc0000047ab9 */ /* 0x000fe40000000a00 */
[----:B------:R-:W-:-:S07]  /*bc50*/  UIMAD.WIDE.U32 UR28, UR26, UR4, URZ ;  /* 0x000000041a1c72a5 */ /* 0x000fce000f8e003f */
[----:B------:R-:W-:Y:S02]  /*bc60*/  @UP0 UMOV UR27, UR29 ;  /* 0x0000001d001b0c82 */ /* 0x000fe40008000000 */
[----:B------:R-:W-:Y:S02]  /*bc70*/  @UP0 USHF.R.U32.HI UR26, URZ, UR5, UR27 ;  /* 0x000000053f1a0299 */ /* 0x000fe4000801161b */
.L_x_3157:
[----:B------:R-:W-:Y:S02]  /*bc80*/  ULDC UR4, c[0x0][0x32c] ;  /* 0x0000cb0000047ab9 */ /* 0x000fe40000000800 */
[----:B------:R-:W-:-:S04]  /*bc90*/  UIMAD UR4, UR26, UR4, URZ ;  /* 0x000000041a0472a4 */ /* 0x000fc8000f8e023f */
[----:B------:R-:W-:-:S04]  /*bca0*/  UISETP.LT.AND UP0, UPT, UR22, UR4, UPT ;  /* 0x000000041600728c */ /* 0x000fc8000bf01270 */
[----:B------:R-:W-:-:S04]  /*bcb0*/  USEL UR22, UR22, UR4, !UP0 ;  /* 0x0000000416167287 */ /* 0x000fc8000c000000 */
.L_x_3155:
        /* <DEDUP_REMOVED lines=9> */
[----:B-1----:R-:W2:Y:S04]  /*bd50*/  LDL R2, [R1] ;  /* 0x0000000001027983 */ /* 0x002ea80000100800 */
[----:B------:R-:W3:Y:S04]  /*bd60*/  LDL R5, [R1+0x28] ;  /* 0x0000280001057983 */ /* 0x000ee80000100800 */
[----:B------:R-:W3:Y:S01]  /*bd70*/  LDL R4, [R1+0x20] ;  /* 0x0000200001047983 */ /* 0x000ee20000100800 */
[----:B------:R-:W-:Y:S01]  /*bd80*/  IMAD.MOV.U32 R164, RZ, RZ, R168 ;  /* 0x000000ffffa47224 */ /* 0x000fe200078e00a8 */
[----:B------:R-:W-:Y:S01]  /*bd90*/  MOV R171, R3 ;  /* 0x0000000300ab7202 */ /* 0x000fe20000000f00 */
[----:B------:R-:W-:-:S02]  /*bda0*/  IMAD.MOV.U32 R0, RZ, RZ, R169 ;  /* 0x000000ffff007224 */ /* 0x000fc400078e00a9 */
[----:B------:R-:W-:Y:S01]  /*bdb0*/  IMAD.MOV.U32 R170, RZ, RZ, R167 ;  /* 0x000000ffffaa7224 */ /* 0x000fe200078e00a7 */
[----:B--2---:R-:W-:Y:S02]  /*bdc0*/  SHF.R.S32.HI R222, RZ, 0x1f, R2 ;  /* 0x0000001fffde7819 */ /* 0x004fe40000011402 */
[C---:B------:R-:W-:Y:S02]  /*bdd0*/  SHF.L.U32 R251, R2.reuse, 0x1, RZ ;  /* 0x0000000102fb7819 */ /* 0x040fe400000006ff */
[----:B------:R-:W-:Y:S02]  /*bde0*/  SHF.L.U64.HI R222, R2, 0x1, R222 ;  /* 0x0000000102de7819 */ /* 0x000fe400000102de */
[C---:B---3--:R-:W-:Y:S01]  /*bdf0*/  SHF.L.U64.HI R221, R4.reuse, 0x1, R5 ;  /* 0x0000000104dd7819 */ /* 0x048fe20000010205 */
[----:B------:R-:W-:Y:S02]  /*be00*/  IMAD.SHL.U32 R220, R4, 0x2, RZ ;  /* 0x0000000204dc7824 */ /* 0x000fe400078e00ff */
.L_x_3161:
[----:B------:R-:W-:Y:S04]  /*be10*/  DEPBAR.LE SB0, 0x0 ;  /* 0x000080000000791a */ /* 0x000fe80000000000 */
[----:B------:R-:W-:Y:S01]  /*be20*/  BAR.SYNC.DEFER_BLOCKING 0x0 ;  /* 0x0000000000007b1d */ /* 0x000fe20000010000 */
[----:B------:R-:W-:Y:S01]  /*be30*/  UISETP.GT.AND UP0, UPT, UR7, UR23, UPT ;  /* 0x000000170700728c */ /* 0x000fe2000bf04270 */
[----:B------:R-:W-:Y:S05]  /*be40*/  SEL R223, RZ, 0x10, P4 ;  /* 0x00000010ffdf7807 */ /* 0x000fea0002000000 */
[----:B------:R-:W-:Y:S01]  /*be50*/  PLOP3.LUT P0, PT, PT, PT, UP0, 0x80, 0x0 ;  /* 0x000000000000781c */ /* 0x000fe20003f0f008 */
[----:B-----5:R1:W2:Y:S04]  /*be60*/  LDSM.16.M88.4 R48, [R231+0x8080] ;  /* 0x00808000e730783b */ /* 0x0202a80000000200 */
        /* <DEDUP_REMOVED lines=10> */
[----:B------:R-:W-:Y:S02]  /*bf10*/  SHF.R.S32.HI R2, RZ, 0x1f, R243 ;  /* 0x0000001fff027819 */ /* 0x000fe400000114f3 */
[----:B------:R-:W-:Y:S03]  /*bf20*/  SHF.R.S32.HI R5, RZ, 0x1f, R242 ;  /* 0x0000001fff057819 */ /* 0x000fe600000114f2 */
[----:B------:R-:W-:Y:S02]  /*bf30*/  IMAD R4, R2, c[0x0][0x208], RZ ;  /* 0x0000820002047a24 */ /* 0x000fe400078e02ff */
[C---:B------:R-:W-:Y:S04]  /*bf40*/  IMAD.WIDE.U32 R2, R243.reuse, c[0x0][0x208], RZ ;  /* 0x00008200f3027a25 */ /* 0x040fe800078e00ff */
[----:B------:R-:W-:Y:S04]  /*bf50*/  IMAD R4, R243, c[0x0][0x20c], R4 ;  /* 0x00008300f3047a24 */ /* 0x000fe800078e0204 */
        /* <DEDUP_REMOVED lines=8> */
[----:B------:R-:W-:Y:S04]  /*bfe0*/  SHFL.IDX PT, R6, R3, 0x1, 0x181f ;  /* 0x00381f0003067f89 */ /* 0x000fe800000e0000 */
[----:B------:R-:W5:Y:S04]  /*bff0*/  SHFL.IDX PT, R4, R3, RZ, 0x181f ;  /* 0x00181fff03047589 */ /* 0x000f6800000e0000 */
[----:B------:R-:W4:Y:S04]  /*c000*/  SHFL.IDX PT, R5, R2, RZ, 0x181f ;  /* 0x00181fff02057589 */ /* 0x000f2800000e0000 */
[----:B------:R-:W3:Y:S04]  /*c010*/  SHFL.IDX PT, R3, R3, 0x2, 0x181f ;  /* 0x00581f0003037f89 */ /* 0x000ee800000e0000 */
[----:B------:R-:W2:Y:S04]  /*c020*/  SHFL.IDX PT, R7, R2, 0x1, 0x181f ;  /* 0x00381f0002077f89 */ /* 0x000ea800000e0000 */
[----:B------:R1:W2:Y:S02]  /*c030*/  SHFL.IDX PT, R14, R2, 0x2, 0x181f ;  /* 0x00581f00020e7f89 */ /* 0x0002a400000e0000 */
[----:B-1----:R-:W-:Y:S02]  /*c040*/  IADD3 R2, -R223, 0x10, RZ ;  /* 0x00000010df027810 */ /* 0x002fe40007ffe1ff */
[CC--:B-----5:R-:W-:Y:S02]  /*c050*/  IADD3 R12, P1, R4.reuse, R251.reuse, RZ ;  /* 0x000000fb040c7210 */ /* 0x0e0fe40007f3e0ff */
[-C--:B------:R-:W-:Y:S02]  /*c060*/  IADD3 R10, P0, R4, R220.reuse, RZ ;  /* 0x000000dc040a7210 */ /* 0x080fe40007f1e0ff */
[CC--:B------:R-:W-:Y:S01]  /*c070*/  IADD3 R8, P2, R6.reuse, R251.reuse, RZ ;  /* 0x000000fb06087210 */ /* 0x0c0fe20007f5e0ff */
[C-C-:B----4-:R-:W-:Y:S01]  /*c080*/  IMAD.X R13, R5.reuse, 0x1, R222.reuse, P1 ;  /* 0x00000001050d7824 */ /* 0x150fe200008e06de */
[----:B------:R-:W-:Y:S01]  /*c090*/  IADD3 R6, P1, R6, R220, RZ ;  /* 0x000000dc06067210 */ /* 0x000fe20007f3e0ff */
[--C-:B------:R-:W-:Y:S01]  /*c0a0*/  IMAD.X R11, R5, 0x1, R221.reuse, P0 ;  /* 0x00000001050b7824 */ /* 0x100fe200000e06dd */
[----:B---3--:R-:W-:Y:S01]  /*c0b0*/  IADD3 R4, P0, R3, R251, RZ ;  /* 0x000000fb03047210 */ /* 0x008fe20007f1e0ff */
[C-C-:B--2---:R-:W-:Y:S01]  /*c0c0*/  IMAD.X R9, R7.reuse, 0x1, R222.reuse, P2 ;  /* 0x0000000107097824 */ /* 0x144fe200010e06de */
[----:B------:R1:W-:Y:S01]  /*c0d0*/  LDGSTS.E.BYPASS.LTC128B.128 [R244], [R12.64], !P5 ;  /* 0x000000000cf47fae */ /* 0x0003e2000e901d54 */
[--C-:B------:R-:W-:Y:S01]  /*c0e0*/  IMAD.X R7, R7, 0x1, R221.reuse, P1 ;  /* 0x0000000107077824 */ /* 0x100fe200008e06dd */
[----:B------:R-:W-:Y:S01]  /*c0f0*/  LOP3.LUT R2, R2, 0xf, RZ, 0xc0, !PT ;  /* 0x0000000f02027812 */ /* 0x000fe200078ec0ff */
[----:B------:R-:W-:Y:S01]  /*c100*/  IMAD.X R5, R14, 0x1, R222, P0 ;  /* 0x000000010e057824 */ /* 0x000fe200000e06de */
[----:B------:R1:W-:Y:S01]  /*c110*/  LDGSTS.E.BYPASS.LTC128B.128 [R244+0x1800], [R10.64], !P4 ;  /* 0x018000000af47fae */ /* 0x0003e2000e101d54 */
[----:B------:R-:W-:Y:S02]  /*c120*/  ISETP.NE.U32.AND P0, PT, R223, RZ, PT ;  /* 0x000000ffdf00720c */ /* 0x000fe40003f05070 */
[----:B------:R-:W-:Y:S01]  /*c130*/  IADD3 R2, P2, P1, R2, R3, R220 ;  /* 0x0000000302027210 */ /* 0x000fe2000795e0dc */
[----:B------:R1:W-:Y:S03]  /*c140*/  LDGSTS.E.BYPASS.LTC128B.128 [R244+0x800], [R8.64], !P5 ;  /* 0x0080000008f47fae */ /* 0x0003e6000e901d54 */
[----:B------:R-:W-:Y:S01]  /*c150*/  IADD3.X R3, RZ, R14, R221, P2, P1 ;  /* 0x0000000eff037210 */ /* 0x000fe200017e24dd */
[----:B------:R1:W-:Y:S04]  /*c160*/  LDGSTS.E.BYPASS.LTC128B.128 [R244+0x2000], [R6.64], !P4 ;  /* 0x0200000006f47fae */ /* 0x0003e8000e101d54 */
[----:B------:R1:W-:Y:S04]  /*c170*/  LDGSTS.E.BYPASS.LTC128B.128 [R244+0x1000], [R4.64], !P5 ;  /* 0x0100000004f47fae */ /* 0x0003e8000e901d54 */
[----:B------:R1:W-:Y:S02]  /*c180*/  LDGSTS.E.BYPASS.LTC128B.128.ZFILL [R244+0x2800], [R2.64], P0 ;  /* 0x0280000002f47fae */ /* 0x0003e40008141d54 */
.L_x_3159:
[-C--:B-12-4-:R-:W-:Y:S01]  /*c190*/  HMMA.16816.F32 R4, R48, R16.reuse, RZ ;  /* 0x000000103004723c */ /* 0x096fe200000018ff */
[----:B------:R-:W-:Y:S01]  /*c1a0*/  LDSM.16.M88.4 R212, [R232+0x8080] ;  /* 0x00808000e8d4783b */ /* 0x000fe20000000200 */
[----:B------:R-:W-:Y:S06]  /*c1b0*/  UISETP.GT.AND UP0, UPT, UR23, UR7, UPT ;  /* 0x000000071700728c */ /* 0x000fec000bf04270 */
[C---:B---3--:R-:W-:Y:S01]  /*c1c0*/  HMMA.16816.F32 R8, R44.reuse, R16, RZ ;  /* 0x000000102c08723c */ /* 0x048fe200000018ff */
        /* <DEDUP_REMOVED lines=32> */
[C---:B--2---:R-:W-:Y:S08]  /*c3d0*/  HMMA.16816.F32 R8, R172.reuse, R216, R8 ;  /* 0x000000d8ac08723c */ /* 0x044ff00000001808 */
[-C--:B------:R-:W-:Y:S08]  /*c3e0*/  HMMA.16816.F32 R12, R172, R218.reuse, R12 ;  /* 0x000000daac0c723c */ /* 0x080ff0000000180c */
[C---:B------:R-:W-:Y:S01]  /*c3f0*/  HMMA.16816.F32 R16, R212.reuse, R218, R16 ;  /* 0x000000dad410723c */ /* 0x040fe20000001810 */
[----:B------:R-:W2:Y:S07]  /*c400*/  LDSM.16.M88.4 R216, [R229+0x800] ;  /* 0x00080000e5d8783b */ /* 0x000eae0000000200 */
        /* <DEDUP_REMOVED lines=10> */
[----:B------:R-:W4:Y:S07]  /*c4b0*/  LDSM.16.M88.4 R192, [R224+0x6880] ;  /* 0x00688000e0c0783b */ /* 0x000f2e0000000200 */
[-C--:B------:R-:W-:Y:S01]  /*c4c0*/  HMMA.16816.F32 R4, R200, R204.reuse, R4 ;  /* 0x000000ccc804723c */ /* 0x080fe20000001804 */
[----:B------:R-:W-:Y:S07]  /*c4d0*/  LDSM.16.M88.4 R212, [R224+0x7080] ;  /* 0x00708000e0d4783b */ /* 0x000fee0000000200 */
[C---:B-1----:R-:W-:Y:S08]  /*c4e0*/  HMMA.16816.F32 R8, R208.reuse, R204, R8 ;  /* 0x000000ccd008723c */ /* 0x042ff00000001808 */
[-C--:B------:R-:W-:Y:S08]  /*c4f0*/  HMMA.16816.F32 R12, R208, R206.reuse, R12 ;  /* 0x000000ced00c723c */ /* 0x080ff0000000180c */
[C---:B------:R-:W-:Y:S01]  /*c500*/  HMMA.16816.F32 R16, R200.reuse, R206, R16 ;  /* 0x000000cec810723c */ /* 0x040fe20000001810 */
[----:B------:R-:W1:Y:S07]  /*c510*/  LDSM.16.M88.4 R204, [R231+0xe080] ;  /* 0x00e08000e7cc783b */ /* 0x000e6e0000000200 */
[-C--:B--2---:R-:W-:Y:S08]  /*c520*/  HMMA.16816.F32 R20, R200, R216.reuse, R20 ;  /* 0x000000d8c814723c */ /* 0x084ff00000001814 */
[C---:B------:R-:W-:Y:S08]  /*c530*/  HMMA.16816.F32 R24, R208.reuse, R216, R24 ;  /* 0x000000d8d018723c */ /* 0x040ff00000001818 */
[-C--:B------:R-:W-:Y:S08]  /*c540*/  HMMA.16816.F32 R28, R208, R218.reuse, R28 ;  /* 0x000000dad01c723c */ /* 0x080ff0000000181c */
[C---:B------:R-:W-:Y:S01]  /*c550*/  HMMA.16816.F32 R32, R200.reuse, R218, R32 ;  /* 0x000000dac820723c */ /* 0x040fe20000001820 */
[----:B------:R-:W2:Y:S07]  /*c560*/  LDSM.16.M88.4 R216, [R224+0x7880] ;  /* 0x00788000e0d8783b */ /* 0x000eae0000000200 */
[-C--:B---3--:R-:W-:Y:S08]  /*c570*/  HMMA.16816.F32 R36, R200, R196.reuse, R36 ;  /* 0x000000c4c824723c */ /* 0x088ff00000001824 */
[C---:B------:R-:W-:Y:S08]  /*c580*/  HMMA.16816.F32 R40, R208.reuse, R196, R40 ;  /* 0x000000c4d028723c */ /* 0x040ff00000001828 */
[-C--:B------:R-:W-:Y:S01]  /*c590*/  HMMA.16816.F32 R44, R208, R198.reuse, R44 ;  /* 0x000000c6d02c723c */ /* 0x080fe2000000182c */
[----:B------:R-:W-:Y:S07]  /*c5a0*/  LDSM.16.M88.4 R208, [R233+0xe080] ;  /* 0x00e08000e9d0783b */ /* 0x000fee0000000200 */
[----:B------:R-:W-:Y:S01]  /*c5b0*/  HMMA.16816.F32 R48, R200, R198, R48 ;  /* 0x000000c6c830723c */ /* 0x000fe20000001830 */
[----:B------:R-:W-:Y:S07]  /*c5c0*/  LDSM.16.M88.4 R196, [R233+0xc080] ;  /* 0x00c08000e9c4783b */ /* 0x000fee0000000200 */
[-C--:B----4-:R-:W-:Y:S01]  /*c5d0*/  HMMA.16816.F32 R4, R172, R192.reuse, R4 ;  /* 0x000000c0ac04723c */ /* 0x090fe20000001804 */
[----:B------:R-:W3:Y:S07]  /*c5e0*/  LDSM.16.M88.4 R200, [R239] ;  /* 0x00000000efc8783b */ /* 0x000eee0000000200 */
        /* <DEDUP_REMOVED lines=14> */
[----:B------:R-:W2:Y:S07]  /*c6d0*/  LDSM.16.M88.4 R172, [R237] ;  /* 0x00000000edac783b */ /* 0x000eae0000000200 */
[-C--:B---3--:R-:W-:Y:S01]  /*c6e0*/  HMMA.16816.F32 R4, R196, R200.reuse, R4 ;  /* 0x000000c8c404723c */ /* 0x088fe20000001804 */
[----:B------:R-:W3:Y:S07]  /*c6f0*/  LDSM.16.M88.4 R216, [R232+0xe080] ;  /* 0x00e08000e8d8783b */ /* 0x000eee0000000200 */
        /* <DEDUP_REMOVED lines=14> */
[----:B------:R-:W1:Y:S07]  /*c7e0*/  LDSM.16.M88.4 R172, [R230+0x7880] ;  /* 0x00788000e6ac783b */ /* 0x000e6e0000000200 */
[-C--:B------:R-:W-:Y:S01]  /*c7f0*/  HMMA.16816.F32 R4, R204, R212.reuse, R4 ;  /* 0x000000d4cc04723c */ /* 0x080fe20000001804 */
[----:B------:R-:W2:Y:S07]  /*c800*/  LDSM.16.M88.4 R196, [R229+0x1800] ;  /* 0x00180000e5c4783b */ /* 0x000eae0000000200 */
        /* <DEDUP_REMOVED lines=43> */
[----:B------:R-:W2:Y:S04]  /*cac0*/  @!P6 LDG.E R242, [R166.64] ;  /* 0x00000014a6f2e981 */ /* 0x000ea8000c1e1900 */
[----:B------:R-:W-:Y:S02]  /*cad0*/  IMAD R165, R2, c[0x0][0x1e0], RZ ;  /* 0x0000780002a57a24 */ /* 0x000fe400078e02ff */
[C---:B------:R-:W-:Y:S04]  /*cae0*/  IMAD.WIDE.U32 R2, R243.reuse, c[0x0][0x1e0], RZ ;  /* 0x00007800f3027a25 */ /* 0x040fe800078e00ff */
        /* <DEDUP_REMOVED lines=14> */
[----:B------:R-:W5:Y:S04]  /*cbd0*/  SHFL.IDX PT, R167, R2, 0x1, 0x181f ;  /* 0x00381f0002a77f89 */ /* 0x000f6800000e0000 */
[----:B------:R5:W5:Y:S01]  /*cbe0*/  SHFL.IDX PT, R194, R2, 0x2, 0x181f ;  /* 0x00581f0002c27f89 */ /* 0x000b6200000e0000 */
[-C--:B-1----:R-:W-:Y:S02]  /*cbf0*/  IADD3 R172, P2, R168, R251.reuse, RZ ;  /* 0x000000fba8ac7210 */ /* 0x082fe40007f5e0ff */
[CC--:B--2---:R-:W-:Y:S02]  /*cc00*/  IADD3 R192, P1, R165.reuse, R251.reuse, RZ ;  /* 0x000000fba5c07210 */ /* 0x0c4fe40007f3e0ff */
[-C--:B------:R-:W-:Y:S03]  /*cc10*/  IADD3 R174, P0, R165, R220.reuse, RZ ;  /* 0x000000dca5ae7210 */ /* 0x080fe60007f1e0ff */
[--C-:B---3--:R-:W-:Y:S01]  /*cc20*/  IMAD.X R193, R166, 0x1, R222.reuse, P1 ;  /* 0x00000001a6c17824 */ /* 0x108fe200008e06de */
[----:B------:R-:W-:Y:S01]  /*cc30*/  IADD3 R168, P1, R168, R220, RZ ;  /* 0x000000dca8a87210 */ /* 0x000fe20007f3e0ff */
[--C-:B------:R-:W-:Y:S01]  /*cc40*/  IMAD.X R175, R166, 0x1, R221.reuse, P0 ;  /* 0x00000001a6af7824 */ /* 0x100fe200000e06dd */
[----:B----4-:R-:W-:Y:S02]  /*cc50*/  IADD3 R166, P0, R3, R251, RZ ;  /* 0x000000fb03a67210 */ /* 0x010fe40007f1e0ff */
[----:B------:R1:W-:Y:S01]  /*cc60*/  LDGSTS.E.BYPASS.LTC128B.128 [R245+0x5080], [R192.64], !P5 ;  /* 0x05080000c0f57fae */ /* 0x0003e2000e901d54 */
[--C-:B-----5:R-:W-:Y:S03]  /*cc70*/  IMAD.X R173, R167, 0x1, R222.reuse, P2 ;  /* 0x00000001a7ad7824 */ /* 0x120fe600010e06de */
[----:B------:R1:W-:Y:S01]  /*cc80*/  LDGSTS.E.BYPASS.LTC128B.128 [R245+0x6880], [R174.64], !P4 ;  /* 0x06880000aef57fae */ /* 0x0003e2000e101d54 */
[----:B------:R-:W-:Y:S01]  /*cc90*/  IADD3 R2, -R223, 0x10, RZ ;  /* 0x00000010df027810 */ /* 0x000fe20007ffe1ff */
[--C-:B------:R-:W-:Y:S02]  /*cca0*/  IMAD.X R169, R167, 0x1, R221.reuse, P1 ;  /* 0x00000001a7a97824 */ /* 0x100fe400008e06dd */
[----:B------:R1:W-:Y:S01]  /*ccb0*/  LDGSTS.E.BYPASS.LTC128B.128 [R245+0x5880], [R172.64], !P5 ;  /* 0x05880000acf57fae */ /* 0x0003e2000e901d54 */
[----:B------:R-:W-:Y:S01]  /*ccc0*/  IMAD.X R167, R194, 0x1, R222, P0 ;  /* 0x00000001c2a77824 */ /* 0x000fe200000e06de */
[----:B------:R-:W-:Y:S02]  /*ccd0*/  ISETP.NE.U32.AND P0, PT, R223, RZ, PT ;  /* 0x000000ffdf00720c */ /* 0x000fe40003f05070 */
[----:B------:R1:W-:Y:S01]  /*cce0*/  LDGSTS.E.BYPASS.LTC128B.128 [R245+0x7080], [R168.64], !P4 ;  /* 0x07080000a8f57fae */ /* 0x0003e2000e101d54 */
[----:B------:R-:W-:Y:S03]  /*ccf0*/  LOP3.LUT R2, R2, 0xf, RZ, 0xc0, !PT ;  /* 0x0000000f02027812 */ /* 0x000fe600078ec0ff */
[----:B------:R1:W-:Y:S01]  /*cd00*/  LDGSTS.E.BYPASS.LTC128B.128 [R245+0x6080], [R166.64], !P5 ;  /* 0x06080000a6f57fae */ /* 0x0003e2000e901d54 */
[----:B------:R-:W-:Y:S04]  /*cd10*/  IADD3 R2, P2, P1, R2, R3, R220 ;  /* 0x0000000302027210 */ /* 0x000fe8000795e0dc */
[----:B------:R-:W-:Y:S05]  /*cd20*/  IADD3.X R3, RZ, R194, R221, P2, P1 ;  /* 0x000000c2ff037210 */ /* 0x000fea00017e24dd */
[----:B------:R1:W-:Y:S04]  /*cd30*/  LDGSTS.E.BYPASS.LTC128B.128.ZFILL [R245+0x7880], [R2.64], P0 ;  /* 0x0788000002f57fae */ /* 0x0003e80008141d54 */
.L_x_3160:
[----:B-1----:R-:W-:Y:S01]  /*cd40*/  FMNMX.FTZ R169, R4, R0, !PT ;  /* 0x0000000004a97209 */ /* 0x002fe20007810000 */
[----:B------:R-:W-:Y:S01]  /*cd50*/  LDSM.16.MT88.4 R192, [R225+0x2080] ;  /* 0x00208000e1c0783b */ /* 0x000fe20000004200 */
        /* <DEDUP_REMOVED lines=11> */
[----:B------:R-:W2:Y:S01]  /*ce10*/  LDL.LU R252, [R1+0x18] ;  /* 0x0000180001fc7983 */ /* 0x000ea20000300800 */
        /* <DEDUP_REMOVED lines=21> */
[----:B------:R-:W3:Y:S03]  /*cf70*/  SHFL.BFLY PT, R166, R2, 0x2, 0x1f ;  /* 0x0c401f0002a67f89 */ /* 0x000ee600000e0000 */
        /* <DEDUP_REMOVED lines=9> */
[----:B------:R-:W4:Y:S01]  /*d010*/  SHFL.BFLY PT, R167, R3, 0x2, 0x1f ;  /* 0x0c401f0003a77f89 */ /* 0x000f2200000e0000 */
[----:B-1----:R-:W-:Y:S02]  /*d020*/  FMNMX.FTZ R169, R169, R165, !PT ;  /* 0x000000a5a9a97209 */ /* 0x002fe40007810000 */
[----:B---3--:R-:W-:Y:S02]  /*d030*/  FMNMX.FTZ R2, R2, R166, !PT ;  /* 0x000000a602027209 */ /* 0x008fe40007810000 */
[----:B------:R-:W-:Y:S03]  /*d040*/  FMNMX.FTZ R165, R10, R171, !PT ;  /* 0x000000ab0aa57209 */ /* 0x000fe60007810000 */
[----:B------:R-:W1:Y:S01]  /*d050*/  SHFL.BFLY PT, R172, R169, 0x1, 0x1f ;  /* 0x0c201f00a9ac7f89 */ /* 0x000e6200000e0000 */
[----:B------:R-:W-:Y:S04]  /*d060*/  FMNMX.FTZ R165, R11, R165, !PT ;  /* 0x000000a50ba57209 */ /* 0x000fe80007810000 */
[----:B------:R-:W-:Y:S03]  /*d070*/  FMNMX.FTZ R165, R14, R165, !PT ;  /* 0x000000a50ea57209 */ /* 0x000fe60007810000 */
[----:B------:R-:W3:Y:S01]  /*d080*/  SHFL.BFLY PT, R168, R2, 0x1, 0x1f ;  /* 0x0c201f0002a87f89 */ /* 0x000ee200000e0000 */
[----:B------:R-:W-:Y:S04]  /*d090*/  FMNMX.FTZ R165, R15, R165, !PT ;  /* 0x000000a50fa57209 */ /* 0x000fe80007810000 */
[----:B------:R-:W-:Y:S02]  /*d0a0*/  FMNMX.FTZ R165, R26, R165, !PT ;  /* 0x000000a51aa57209 */ /* 0x000fe40007810000 */
[----:B----4-:R-:W-:Y:S02]  /*d0b0*/  FMNMX.FTZ R3, R3, R167, !PT ;  /* 0x000000a703037209 */ /* 0x010fe40007810000 */
[----:B------:R-:W-:Y:S03]  /*d0c0*/  FMNMX.FTZ R165, R27, R165, !PT ;  /* 0x000000a51ba57209 */ /* 0x000fe60007810000 */
[----:B------:R-:W4:Y:S01]  /*d0d0*/  SHFL.BFLY PT, R167, R3, 0x1, 0x1f ;  /* 0x0c201f0003a77f89 */ /* 0x000f2200000e0000 */
[----:B------:R-:W-:Y:S02]  /*d0e0*/  FMNMX.FTZ R165, R30, R165, !PT ;  /* 0x000000a51ea57209 */ /* 0x000fe40007810000 */
[----:B-1----:R-:W-:Y:S02]  /*d0f0*/  FMNMX.FTZ R169, R169, R172, !PT ;  /* 0x000000aca9a97209 */ /* 0x002fe40007810000 */
[----:B------:R-:W-:Y:S03]  /*d100*/  FMNMX.FTZ R165, R31, R165, !PT ;  /* 0x000000a51fa57209 */ /* 0x000fe60007810000 */
[----:B------:R-:W-:Y:S01]  /*d110*/  FADD.FTZ R0, -R169, R0 ;  /* 0x00000000a9007221 */ /* 0x000fe20000010100 */
[----:B------:R-:W-:Y:S02]  /*d120*/  FMNMX.FTZ R165, R42, R165, !PT ;  /* 0x000000a52aa57209 */ /* 0x000fe40007810000 */
[----:B---3--:R-:W-:Y:S01]  /*d130*/  FMNMX.FTZ R168, R2, R168, !PT ;  /* 0x000000a802a87209 */ /* 0x008fe20007810000 */
[----:B------:R-:W-:Y:S01]  /*d140*/  FMUL.FTZ R2, R0, c[0x0][0x2d0] ;  /* 0x0000b40000027a20 */ /* 0x000fe20000410000 */
[----:B------:R-:W-:Y:S03]  /*d150*/  FMNMX.FTZ R0, R43, R165, !PT ;  /* 0x000000a52b007209 */ /* 0x000fe60007810000 */
[----:B------:R1:W3:Y:S01]  /*d160*/  MUFU.EX2 R166, R2 ;  /* 0x0000000200a67308 */ /* 0x0002e20000000800 */
[----:B------:R-:W-:Y:S01]  /*d170*/  FMNMX.FTZ R0, R46, R0, !PT ;  /* 0x000000002e007209 */ /* 0x000fe20007810000 */
[----:B------:R-:W-:Y:S03]  /*d180*/  FMUL.FTZ R200, R168, c[0x0][0x2d0] ;  /* 0x0000b400a8c87a20 */ /* 0x000fe60000410000 */
[----:B------:R-:W-:Y:S01]  /*d190*/  FMNMX.FTZ R0, R47, R0, !PT ;  /* 0x000000002f007209 */ /* 0x000fe20007810000 */
[--C-:B------:R-:W-:Y:S01]  /*d1a0*/  FFMA.FTZ R6, R6, c[0x0][0x2d0], -R200.reuse ;  /* 0x0000b40006067a23 */ /* 0x100fe200000108c8 */
[----:B----4-:R-:W-:Y:S01]  /*d1b0*/  FMNMX.FTZ R167, R3, R167, !PT ;  /* 0x000000a703a77209 */ /* 0x010fe20007810000 */
[--C-:B------:R-:W-:Y:S02]  /*d1c0*/  FFMA.FTZ R7, R7, c[0x0][0x2d0], -R200.reuse ;  /* 0x0000b40007077a23 */ /* 0x100fe400000108c8 */
[----:B------:R-:W4:Y:S01]  /*d1d0*/  SHFL.BFLY PT, R3, R0, 0x2, 0x1f ;  /* 0x0c401f0000037f89 */ /* 0x000f2200000e0000 */
[--C-:B------:R-:W-:Y:S01]  /*d1e0*/  FFMA.FTZ R18, R18, c[0x0][0x2d0], -R200.reuse ;  /* 0x0000b40012127a23 */ /* 0x100fe200000108c8 */
[----:B------:R-:W-:Y:S01]  /*d1f0*/  MUFU.EX2 R218, R6 ;  /* 0x0000000600da7308 */ /* 0x000fe20000000800 */
[--C-:B------:R-:W-:Y:S02]  /*d200*/  FFMA.FTZ R19, R19, c[0x0][0x2d0], -R200.reuse ;  /* 0x0000b40013137a23 */ /* 0x100fe400000108c8 */
[--C-:B------:R-:W-:Y:S02]  /*d210*/  FFMA.FTZ R22, R22, c[0x0][0x2d0], -R200.reuse ;  /* 0x0000b40016167a23 */ /* 0x100fe400000108c8 */
[--C-:B------:R-:W-:Y:S02]  /*d220*/  FFMA.FTZ R23, R23, c[0x0][0x2d0], -R200.reuse ;  /* 0x0000b40017177a23 */ /* 0x100fe400000108c8 */
[--C-:B------:R-:W-:Y:S02]  /*d230*/  FFMA.FTZ R34, R34, c[0x0][0x2d0], -R200.reuse ;  /* 0x0000b40022227a23 */ /* 0x100fe400000108c8 */
[--C-:B------:R-:W-:Y:S01]  /*d240*/  FFMA.FTZ R35, R35, c[0x0][0x2d0], -R200.reuse ;  /* 0x0000b40023237a23 */ /* 0x100fe200000108c8 */
[----:B------:R-:W5:Y:S01]  /*d250*/  MUFU.EX2 R219, R7 ;  /* 0x0000000700db7308 */ /* 0x000f620000000800 */
[----:B------:R-:W-:Y:S02]  /*d260*/  FFMA.FTZ R38, R38, c[0x0][0x2d0], -R200 ;  /* 0x0000b40026267a23 */ /* 0x000fe400000108c8 */
[----:B-1----:R-:W-:Y:S02]  /*d270*/  FADD.FTZ R2, -R168, R164 ;  /* 0x000000a4a8027221 */ /* 0x002fe40000010100 */
[----:B---3--:R-:W-:Y:S02]  /*d280*/  FMUL.FTZ R132, R166, R132 ;  /* 0x00000084a6847220 */ /* 0x008fe40000410000 */
[----:B------:R-:W-:Y:S02]  /*d290*/  FMUL.FTZ R2, R2, c[0x0][0x2d0] ;  /* 0x0000b40002027a20 */ /* 0x000fe40000410000 */
[C---:B------:R-:W-:Y:S01]  /*d2a0*/  FMUL.FTZ R133, R166.reuse, R133 ;  /* 0x00000085a6857220 */ /* 0x040fe20000410000 */
[----:B------:R-:W-:Y:S01]  /*d2b0*/  MUFU.EX2 R246, R18 ;  /* 0x0000001200f67308 */ /* 0x000fe20000000800 */
[----:B------:R-:W-:Y:S01]  /*d2c0*/  FMUL.FTZ R144, R166, R144 ;  /* 0x00000090a6907220 */ /* 0x000fe20000410000 */
[----:B----4-:R-:W-:Y:S01]  /*d2d0*/  FMNMX.FTZ R0, R0, R3, !PT ;  /* 0x0000000300007209 */ /* 0x010fe20007810000 */
[----:B------:R-:W-:Y:S02]  /*d2e0*/  FMUL.FTZ R145, R166, R145 ;  /* 0x00000091a6917220 */ /* 0x000fe40000410000 */
[--C-:B------:R-:W-:Y:S02]  /*d2f0*/  FFMA.FTZ R39, R39, c[0x0][0x2d0], -R200.reuse ;  /* 0x0000b40027277a23 */ /* 0x100fe400000108c8 */
[--C-:B------:R-:W-:Y:S02]  /*d300*/  FFMA.FTZ R50, R50, c[0x0][0x2d0], -R200.reuse ;  /* 0x0000b40032327a23 */ /* 0x100fe400000108c8 */
[----:B------:R-:W-:Y:S01]  /*d310*/  FFMA.FTZ R51, R51, c[0x0][0x2d0], -R200 ;  /* 0x0000b40033337a23 */ /* 0x000fe200000108c8 */
[----:B------:R1:W-:Y:S01]  /*d320*/  MUFU.EX2 R165, R2 ;  /* 0x0000000200a57308 */ /* 0x0003e20000000800 */
[C---:B------:R-:W-:Y:S02]  /*d330*/  FMUL.FTZ R148, R166.reuse, R148 ;  /* 0x00000094a6947220 */ /* 0x040fe40000410000 */
[C---:B------:R-:W-:Y:S01]  /*d340*/  FMUL.FTZ R149, R166.reuse, R149 ;  /* 0x00000095a6957220 */ /* 0x040fe20000410000 */
[----:B-----5:R-:W-:Y:S01]  /*d350*/  F2FP.PACK_AB R173, R219, R218 ;  /* 0x000000dadbad723e */ /* 0x020fe200000000ff */
        /* <DEDUP_REMOVED lines=12> */
[----:B-1----:R-:W-:Y:S02]  /*d420*/  FADD.FTZ R2, -R167, R170 ;  /* 0x000000aaa7027221 */ /* 0x002fe40000010100 */
[----:B------:R-:W-:Y:S02]  /*d430*/  FMUL.FTZ R170, R169, c[0x0][0x2d0] ;  /* 0x0000b400a9aa7a20 */ /* 0x000fe40000410000 */
[----:B------:R-:W-:Y:S01]  /*d440*/  FMUL.FTZ R2, R2, c[0x0][0x2d0] ;  /* 0x0000b40002027a20 */ /* 0x000fe20000410000 */
[----:B------:R-:W-:Y:S01]  /*d450*/  MUFU.EX2 R206, R23 ;  /* 0x0000001700ce7308 */ /* 0x000fe20000000800 */
[--C-:B------:R-:W-:Y:S02]  /*d460*/  FFMA.FTZ R4, R4, c[0x0][0x2d0], -R170.reuse ;  /* 0x0000b40004047a23 */ /* 0x100fe400000108aa */
[--C-:B------:R-:W-:Y:S01]  /*d470*/  FFMA.FTZ R5, R5, c[0x0][0x2d0], -R170.reuse ;  /* 0x0000b40005057a23 */ /* 0x100fe200000108aa */
[----:B---3--:R-:W-:Y:S01]  /*d480*/  F2FP.PACK_AB R175, R223, R246 ;  /* 0x000000f6dfaf723e */ /* 0x008fe200000000ff */
[--C-:B------:R-:W-:Y:S02]  /*d490*/  FFMA.FTZ R16, R16, c[0x0][0x2d0], -R170.reuse ;  /* 0x0000b40010107a23 */ /* 0x100fe400000108aa */
[--C-:B------:R-:W-:Y:S02]  /*d4a0*/  FFMA.FTZ R17, R17, c[0x0][0x2d0], -R170.reuse ;  /* 0x0000b40011117a23 */ /* 0x100fe400000108aa */
[C---:B------:R-:W-:Y:S01]  /*d4b0*/  FMUL.FTZ R6, R165.reuse, R178 ;  /* 0x000000b2a5067220 */ /* 0x040fe20000410000 */
[----:B------:R1:W3:Y:S01]  /*d4c0*/  MUFU.EX2 R164, R2 ;  /* 0x0000000200a47308 */ /* 0x0002e20000000800 */
        /* <DEDUP_REMOVED lines=8> */
[--C-:B------:R-:W-:Y:S02]  /*d550*/  FFMA.FTZ R20, R20, c[0x0][0x2d0], -R170.reuse ;  /* 0x0000b40014147a23 */ /* 0x100fe400000108aa */
[--C-:B------:R-:W-:Y:S02]  /*d560*/  FFMA.FTZ R21, R21, c[0x0][0x2d0], -R170.reuse ;  /* 0x0000b40015157a23 */ /* 0x100fe400000108aa */
[--C-:B------:R-:W-:Y:S01]  /*d570*/  FFMA.FTZ R32, R32, c[0x0][0x2d0], -R170.reuse ;  /* 0x0000b40020207a23 */ /* 0x100fe200000108aa */
[----:B------:R-:W5:Y:S01]  /*d580*/  MUFU.EX2 R249, R5 ;  /* 0x0000000500f97308 */ /* 0x000f620000000800 */
[--C-:B------:R-:W-:Y:S02]  /*d590*/  FFMA.FTZ R33, R33, c[0x0][0x2d0], -R170.reuse ;  /* 0x0000b40021217a23 */ /* 0x100fe400000108aa */
[--C-:B------:R-:W-:Y:S01]  /*d5a0*/  FFMA.FTZ R36, R36, c[0x0][0x2d0], -R170.reuse ;  /* 0x0000b40024247a23 */ /* 0x100fe200000108aa */
[----:B-1----:R-:W1:Y:S01]  /*d5b0*/  SHFL.BFLY PT, R2, R0, 0x1, 0x1f ;  /* 0x0c201f0000027f89 */ /* 0x002e6200000e0000 */
[C---:B---3--:R-:W-:Y:S02]  /*d5c0*/  FMUL.FTZ R136, R164.reuse, R136 ;  /* 0x00000088a4887220 */ /* 0x048fe40000410000 */
[C---:B------:R-:W-:Y:S02]  /*d5d0*/  FMUL.FTZ R137, R164.reuse, R137 ;  /* 0x00000089a4897220 */ /* 0x040fe40000410000 */
[C---:B------:R-:W-:Y:S01]  /*d5e0*/  FMUL.FTZ R140, R164.reuse, R140 ;  /* 0x0000008ca48c7220 */ /* 0x040fe20000410000 */
[----:B------:R-:W-:Y:S01]  /*d5f0*/  MUFU.EX2 R248, R16 ;  /* 0x0000001000f87308 */ /* 0x000fe20000000800 */
[----:B------:R-:W-:Y:S02]  /*d600*/  FMUL.FTZ R141, R164, R141 ;  /* 0x0000008da48d7220 */ /* 0x000fe40000410000 */
[--C-:B------:R-:W-:Y:S02]  /*d610*/  FFMA.FTZ R37, R37, c[0x0][0x2d0], -R170.reuse ;  /* 0x0000b40025257a23 */ /* 0x100fe400000108aa */
[----:B----4-:R-:W-:Y:S02]  /*d620*/  FMUL.FTZ R4, R166, R176 ;  /* 0x000000b0a6047220 */ /* 0x010fe40000410000 */
[--C-:B------:R-:W-:Y:S02]  /*d630*/  FFMA.FTZ R48, R48, c[0x0][0x2d0], -R170.reuse ;  /* 0x0000b40030307a23 */ /* 0x100fe400000108aa */
[----:B------:R-:W-:Y:S01]  /*d640*/  FFMA.FTZ R49, R49, c[0x0][0x2d0], -R170 ;  /* 0x0000b40031317a23 */ /* 0x000fe200000108aa */
[----:B------:R-:W3:Y:S01]  /*d650*/  MUFU.EX2 R250, R17 ;  /* 0x0000001100fa7308 */ /* 0x000ee20000000800 */
[----:B------:R-:W4:Y:S01]  /*d660*/  LDL.LU R170, [R1+0x14] ;  /* 0x0000140001aa7983 */ /* 0x000f220000300800 */
[----:B------:R-:W-:Y:S01]  /*d670*/  FMUL.FTZ R150, R165, R150 ;  /* 0x00000096a5967220 */ /* 0x000fe20000410000 */
[----:B-----5:R-:W-:Y:S01]  /*d680*/  F2FP.PACK_AB R172, R249, R247 ;  /* 0x000000f7f9ac723e */ /* 0x020fe200000000ff */
[----:B------:R-:W-:Y:S01]  /*d690*/  FMUL.FTZ R5, R166, R177 ;  /* 0x000000b1a6057220 */ /* 0x000fe20000410000 */
[----:B------:R-:W5:Y:S01]  /*d6a0*/  LDL.LU R200, [R1+0xc] ;  /* 0x00000c0001c87983 */ /* 0x000f620000300800 */
[----:B------:R-:W-:Y:S01]  /*d6b0*/  FMUL.FTZ R151, R165, R151 ;  /* 0x00000097a5977220 */ /* 0x000fe20000410000 */
[----:B-1----:R-:W-:Y:S01]  /*d6c0*/  FMNMX.FTZ R3, R0, R2, !PT ;  /* 0x0000000200037209 */ /* 0x002fe20007810000 */
[C---:B------:R-:W-:Y:S02]  /*d6d0*/  FMUL.FTZ R152, R164.reuse, R152 ;  /* 0x00000098a4987220 */ /* 0x040fe40000410000 */
[----:B------:R-:W-:Y:S01]  /*d6e0*/  MUFU.EX2 R209, R20 ;  /* 0x0000001400d17308 */ /* 0x000fe20000000800 */
[----:B------:R-:W-:Y:S02]  /*d6f0*/  FMUL.FTZ R153, R164, R153 ;  /* 0x00000099a4997220 */ /* 0x000fe40000410000 */
[----:B------:R-:W-:Y:S02]  /*d700*/  FADD.FTZ R0, -R3, R171 ;  /* 0x000000ab03007221 */ /* 0x000fe40000010100 */
[----:B------:R-:W-:Y:S02]  /*d710*/  FMUL.FTZ R171, R167, c[0x0][0x2d0] ;  /* 0x0000b400a7ab7a20 */ /* 0x000fe40000410000 */
[----:B------:R-:W-:Y:S02]  /*d720*/  FMUL.FTZ R2, R3, c[0x0][0x2d0] ;  /* 0x0000b40003027a20 */ /* 0x000fe40000410000 */
[----:B------:R-:W-:Y:S01]  /*d730*/  FMUL.FTZ R0, R0, c[0x0][0x2d0] ;  /* 0x0000b40000007a20 */ /* 0x000fe20000410000 */
[----:B------:R1:W-:Y:S01]  /*d740*/  MUFU.EX2 R208, R21 ;  /* 0x0000001500d07308 */ /* 0x0003e20000000800 */
[--C-:B------:R-:W-:Y:S02]  /*d750*/  FFMA.FTZ R8, R8, c[0x0][0x2d0], -R171.reuse ;  /* 0x0000b40008087a23 */ /* 0x100fe400000108ab */
[--C-:B------:R-:W-:Y:S01]  /*d760*/  FFMA.FTZ R9, R9, c[0x0][0x2d0], -R171.reuse ;  /* 0x0000b40009097a23 */ /* 0x100fe200000108ab */
[----:B---3--:R-:W-:Y:S01]  /*d770*/  F2FP.PACK_AB R174, R250, R248 ;  /* 0x000000f8faae723e */ /* 0x008fe200000000ff */
[--C-:B------:R-:W-:Y:S02]  /*d780*/  FFMA.FTZ R12, R12, c[0x0][0x2d0], -R171.reuse ;  /* 0x0000b4000c0c7a23 */ /* 0x100fe400000108ab */
[--C-:B------:R-:W-:Y:S02]  /*d790*/  FFMA.FTZ R13, R13, c[0x0][0x2d0], -R171.reuse ;  /* 0x0000b4000d0d7a23 */ /* 0x100fe400000108ab */
[--C-:B------:R-:W-:Y:S01]  /*d7a0*/  FFMA.FTZ R10, R10, c[0x0][0x2d0], -R2.reuse ;  /* 0x0000b4000a0a7a23 */ /* 0x100fe20000010802 */
[----:B------:R-:W3:Y:S01]  /*d7b0*/  MUFU.EX2 R0, R0 ;  /* 0x0000000000007308 */ /* 0x000ee20000000800 */
[-C--:B------:R-:W-:Y:S05]  /*d7c0*/  HMMA.16816.F32 R4, R172, R192.reuse, R4 ;  /* 0x000000c0ac04723c */ /* 0x080fea0000001804 */
[--C-:B------:R-:W-:Y:S02]  /*d7d0*/  FFMA.FTZ R11, R11, c[0x0][0x2d0], -R2.reuse ;  /* 0x0000b4000b0b7a23 */ /* 0x100fe40000010802 */
[--C-:B------:R-:W-:Y:S02]  /*d7e0*/  FFMA.FTZ R14, R14, c[0x0][0x2d0], -R2.reuse ;  /* 0x0000b4000e0e7a23 */ /* 0x100fe40000010802 */
[--C-:B------:R-:W-:Y:S01]  /*d7f0*/  FFMA.FTZ R15, R15, c[0x0][0x2d0], -R2.reuse ;  /* 0x0000b4000f0f7a23 */ /* 0x100fe20000010802 */
[----:B------:R2:W-:Y:S02]  /*d800*/  MUFU.EX2 R214, R8 ;  /* 0x0000000800d67308 */ /* 0x0005e40000000800 */
[C---:B------:R-:W-:Y:S01]  /*d810*/  FMUL.FTZ R16, R166.reuse, R188 ;  /* 0x000000bca6107220 */ /* 0x040fe20000410000 */
[----:B-1----:R-:W-:Y:S01]  /*d820*/  LDSM.16.MT88.4 R20, [R228+0x3880] ;  /* 0x00388000e414783b */ /* 0x002fe20000004200 */
[----:B------:R-:W-:Y:S02]  /*d830*/  FMUL.FTZ R17, R166, R189 ;  /* 0x000000bda6117220 */ /* 0x000fe40000410000 */
[--C-:B------:R-:W-:Y:S02]  /*d840*/  FFMA.FTZ R24, R24, c[0x0][0x2d0], -R171.reuse ;  /* 0x0000b40018187a23 */ /* 0x100fe400000108ab */
[--C-:B------:R-:W-:Y:S02]  /*d850*/  FFMA.FTZ R25, R25, c[0x0][0x2d0], -R171.reuse ;  /* 0x0000b40019197a23 */ /* 0x100fe400000108ab */
[----:B------:R-:W1:Y:S01]  /*d860*/  MUFU.EX2 R215, R9 ;  /* 0x0000000900d77308 */ /* 0x000e620000000800 */
[----:B------:R-:W-:Y:S01]  /*d870*/  LDSM.16.MT88.4 R188, [R225+0x3080] ;  /* 0x00308000e1bc783b */ /* 0x000fe20000004200 */
[--C-:B------:R-:W-:Y:S02]  /*d880*/  FFMA.FTZ R26, R26, c[0x0][0x2d0], -R2.reuse ;  /* 0x0000b4001a1a7a23 */ /* 0x100fe40000010802 */
[C---:B---3--:R-:W-:Y:S02]  /*d890*/  FMUL.FTZ R138, R0.reuse, R138 ;  /* 0x0000008a008a7220 */ /* 0x048fe40000410000 */
[C---:B------:R-:W-:Y:S02]  /*d8a0*/  FMUL.FTZ R139, R0.reuse, R139 ;  /* 0x0000008b008b7220 */ /* 0x040fe40000410000 */
[C---:B------:R-:W-:Y:S02]  /*d8b0*/  FMUL.FTZ R142, R0.reuse, R142 ;  /* 0x0000008e008e7220 */ /* 0x040fe40000410000 */
[----:B------:R3:W-:Y:S01]  /*d8c0*/  MUFU.EX2 R216, R12 ;  /* 0x0000000c00d87308 */ /* 0x0007e20000000800 */
[----:B------:R-:W-:Y:S02]  /*d8d0*/  FMUL.FTZ R143, R0, R143 ;  /* 0x0000008f008f7220 */ /* 0x000fe40000410000 */
[--C-:B------:R-:W-:Y:S02]  /*d8e0*/  FFMA.FTZ R27, R27, c[0x0][0x2d0], -R2.reuse ;  /* 0x0000b4001b1b7a23 */ /* 0x100fe40000010802 */
[----:B--2---:R-:W-:Y:S02]  /*d8f0*/  FMUL.FTZ R8, R164, R180 ;  /* 0x000000b4a4087220 */ /* 0x004fe40000410000 */
[C---:B------:R-:W-:Y:S02]  /*d900*/  FMUL.FTZ R154, R0.reuse, R154 ;  /* 0x0000009a009a7220 */ /* 0x040fe40000410000 */
[----:B------:R-:W-:Y:S01]  /*d910*/  FMUL.FTZ R155, R0, R155 ;  /* 0x0000009b009b7220 */ /* 0x000fe20000410000 */
[----:B------:R-:W2:Y:S01]  /*d920*/  MUFU.EX2 R217, R13 ;  /* 0x0000000d00d97308 */ /* 0x000ea20000000800 */
[C---:B------:R-:W-:Y:S02]  /*d930*/  FMUL.FTZ R156, R164.reuse, R156 ;  /* 0x0000009ca49c7220 */ /* 0x040fe40000410000 */
[C---:B------:R-:W-:Y:S01]  /*d940*/  FMUL.FTZ R157, R164.reuse, R157 ;  /* 0x0000009da49d7220 */ /* 0x040fe20000410000 */
[----:B-1----:R-:W-:Y:S01]  /*d950*/  F2FP.PACK_AB R176, R215, R214 ;  /* 0x000000d6d7b0723e */ /* 0x002fe200000000ff */
[----:B------:R-:W-:Y:S02]  /*d960*/  FMUL.FTZ R9, R164, R181 ;  /* 0x000000b5a4097220 */ /* 0x000fe40000410000 */
[C---:B------:R-:W-:Y:S02]  /*d970*/  FMUL.FTZ R158, R0.reuse, R158 ;  /* 0x0000009e009e7220 */ /* 0x040fe40000410000 */
[----:B------:R-:W-:Y:S01]  /*d980*/  FMUL.FTZ R159, R0, R159 ;  /* 0x0000009f009f7220 */ /* 0x000fe20000410000 */
[----:B------:R1:W-:Y:S01]  /*d990*/  MUFU.EX2 R210, R10 ;  /* 0x0000000a00d27308 */ /* 0x0003e20000000800 */
[C---:B------:R-:W-:Y:S02]  /*d9a0*/  FMUL.FTZ R162, R165.reuse, R162 ;  /* 0x000000a2a5a27220 */ /* 0x040fe40000410000 */
[C---:B------:R-:W-:Y:S02]  /*d9b0*/  FMUL.FTZ R163, R165.reuse, R163 ;  /* 0x000000a3a5a37220 */ /* 0x040fe40000410000 */
[C---:B---3--:R-:W-:Y:S02]  /*d9c0*/  FMUL.FTZ R12, R164.reuse, R184 ;  /* 0x000000b8a40c7220 */ /* 0x048fe40000410000 */
[C---:B------:R-:W-:Y:S02]  /*d9d0*/  FMUL.FTZ R54, R165.reuse, R54 ;  /* 0x00000036a5367220 */ /* 0x040fe40000410000 */
[----:B------:R-:W-:Y:S01]  /*d9e0*/  FMUL.FTZ R55, R165, R55 ;  /* 0x00000037a5377220 */ /* 0x000fe20000410000 */
[----:B------:R-:W3:Y:S01]  /*d9f0*/  MUFU.EX2 R211, R11 ;  /* 0x0000000b00d37308 */ /* 0x000ee20000000800 */
[C---:B------:R-:W-:Y:S02]  /*da00*/  FMUL.FTZ R56, R164.reuse, R56 ;  /* 0x00000038a4387220 */ /* 0x040fe40000410000 */
[C---:B------:R-:W-:Y:S01]  /*da10*/  FMUL.FTZ R57, R164.reuse, R57 ;  /* 0x00000039a4397220 */ /* 0x040fe20000410000 */
[----:B--2---:R-:W-:Y:S01]  /*da20*/  F2FP.PACK_AB R178, R217, R216 ;  /* 0x000000d8d9b2723e */ /* 0x004fe200000000ff */
[----:B------:R-:W-:Y:S02]  /*da30*/  FMUL.FTZ R13, R164, R185 ;  /* 0x000000b9a40d7220 */ /* 0x000fe40000410000 */
[C---:B------:R-:W-:Y:S02]  /*da40*/  FMUL.FTZ R58, R0.reuse, R58 ;  /* 0x0000003a003a7220 */ /* 0x040fe40000410000 */
[----:B------:R-:W-:Y:S01]  /*da50*/  FMUL.FTZ R59, R0, R59 ;  /* 0x0000003b003b7220 */ /* 0x000fe20000410000 */
[----:B------:R2:W-:Y:S01]  /*da60*/  MUFU.EX2 R212, R14 ;  /* 0x0000000e00d47308 */ /* 0x0005e20000000800 */
[C---:B------:R-:W-:Y:S02]  /*da70*/  FMUL.FTZ R60, R164.reuse, R60 ;  /* 0x0000003ca43c7220 */ /* 0x040fe40000410000 */
[----:B------:R-:W-:Y:S02]  /*da80*/  FMUL.FTZ R61, R164, R61 ;  /* 0x0000003da43d7220 */ /* 0x000fe40000410000 */
[C---:B-1----:R-:W-:Y:S02]  /*da90*/  FMUL.FTZ R10, R0.reuse, R182 ;  /* 0x000000b6000a7220 */ /* 0x042fe40000410000 */
[C---:B------:R-:W-:Y:S02]  /*daa0*/  FMUL.FTZ R62, R0.reuse, R62 ;  /* 0x0000003e003e7220 */ /* 0x040fe40000410000 */
[C---:B------:R-:W-:Y:S01]  /*dab0*/  FMUL.FTZ R63, R0.reuse, R63 ;  /* 0x0000003f003f7220 */ /* 0x040fe20000410000 */
[----:B------:R-:W1:Y:S01]  /*dac0*/  MUFU.EX2 R213, R15 ;  /* 0x0000000f00d57308 */ /* 0x000e620000000800 */
[C---:B------:R-:W-:Y:S02]  /*dad0*/  FMUL.FTZ R66, R165.reuse, R66 ;  /* 0x00000042a5427220 */ /* 0x040fe40000410000 */
[----:B------:R-:W-:Y:S01]  /*dae0*/  FMUL.FTZ R67, R165, R67 ;  /* 0x00000043a5437220 */ /* 0x000fe20000410000 */
[----:B---3--:R-:W-:Y:S01]  /*daf0*/  F2FP.PACK_AB R177, R211, R210 ;  /* 0x000000d2d3b1723e */ /* 0x008fe200000000ff */
[----:B------:R-:W-:Y:S02]  /*db00*/  FMUL.FTZ R11, R0, R183 ;  /* 0x000000b7000b7220 */ /* 0x000fe40000410000 */
[----:B------:R-:W3:Y:S01]  /*db10*/  LDSM.16.MT88.4 R180, [R228+0x2080] ;  /* 0x00208000e4b4783b */ /* 0x000ee20000004200 */
[C---:B------:R-:W-:Y:S02]  /*db20*/  FMUL.FTZ R70, R165.reuse, R70 ;  /* 0x00000046a5467220 */ /* 0x040fe40000410000 */
[----:B------:R-:W-:Y:S01]  /*db30*/  MUFU.EX2 R205, R32 ;  /* 0x0000002000cd7308 */ /* 0x000fe20000000800 */
[----:B------:R-:W-:Y:S02]  /*db40*/  FMUL.FTZ R71, R165, R71 ;  /* 0x00000047a5477220 */ /* 0x000fe40000410000 */
[----:B------:R-:W-:Y:S02]  /*db50*/  FMUL.FTZ R72, R164, R72 ;  /* 0x00000048a4487220 */ /* 0x000fe40000410000 */
[----:B--2---:R-:W-:Y:S02]  /*db60*/  FMUL.FTZ R14, R0, R186 ;  /* 0x000000ba000e7220 */ /* 0x004fe40000410000 */
[----:B------:R-:W-:Y:S02]  /*db70*/  FMUL.FTZ R73, R164, R73 ;  /* 0x00000049a4497220 */ /* 0x000fe40000410000 */
[C---:B------:R-:W-:Y:S01]  /*db80*/  FMUL.FTZ R74, R0.reuse, R74 ;  /* 0x0000004a004a7220 */ /* 0x040fe20000410000 */
[----:B------:R-:W-:Y:S01]  /*db90*/  MUFU.EX2 R204, R33 ;  /* 0x0000002100cc7308 */ /* 0x000fe20000000800 */
[----:B------:R-:W-:Y:S02]  /*dba0*/  FMUL.FTZ R75, R0, R75 ;  /* 0x0000004b004b7220 */ /* 0x000fe40000410000 */
[----:B------:R-:W-:Y:S01]  /*dbb0*/  FMUL.FTZ R76, R164, R76 ;  /* 0x0000004ca44c7220 */ /* 0x000fe20000410000 */
[----:B-1----:R-:W-:Y:S01]  /*dbc0*/  F2FP.PACK_AB R179, R213, R212 ;  /* 0x000000d4d5b3723e */ /* 0x002fe200000000ff */
[----:B------:R-:W-:Y:S02]  /*dbd0*/  FMUL.FTZ R15, R0, R187 ;  /* 0x000000bb000f7220 */ /* 0x000fe40000410000 */
[----:B------:R-:W1:Y:S01]  /*dbe0*/  LDSM.16.MT88.4 R184, [R227+0x2080] ;  /* 0x00208000e3b8783b */ /* 0x000e620000004200 */
[----:B------:R-:W-:Y:S02]  /*dbf0*/  FMUL.FTZ R77, R164, R77 ;  /* 0x0000004da44d7220 */ /* 0x000fe40000410000 */
[----:B------:R-:W-:Y:S01]  /*dc00*/  MUFU.EX2 R203, R34 ;  /* 0x0000002200cb7308 */ /* 0x000fe20000000800 */
[C---:B------:R-:W-:Y:S04]  /*dc10*/  HMMA.16816.F32 R8, R176.reuse, R192, R8 ;  /* 0x000000c0b008723c */ /* 0x040fe80000001808 */
[C---:B------:R-:W-:Y:S02]  /*dc20*/  FMUL.FTZ R78, R0.reuse, R78 ;  /* 0x0000004e004e7220 */ /* 0x040fe40000410000 */
[----:B------:R-:W-:Y:S02]  /*dc30*/  FMUL.FTZ R79, R0, R79 ;  /* 0x0000004f004f7220 */ /* 0x000fe40000410000 */
[-C--:B------:R-:W-:Y:S01]  /*dc40*/  HMMA.16816.F32 R12, R176, R194.reuse, R12 ;  /* 0x000000c2b00c723c */ /* 0x080fe2000000180c */
[----:B------:R2:W-:Y:S03]  /*dc50*/  MUFU.EX2 R202, R35 ;  /* 0x0000002300ca7308 */ /* 0x0005e60000000800 */
[C---:B------:R-:W-:Y:S02]  /*dc60*/  FMUL.FTZ R82, R165.reuse, R82 ;  /* 0x00000052a5527220 */ /* 0x040fe40000410000 */
[C---:B------:R-:W-:Y:S02]  /*dc70*/  FMUL.FTZ R83, R165.reuse, R83 ;  /* 0x00000053a5537220 */ /* 0x040fe40000410000 */
[C---:B------:R-:W-:Y:S03]  /*dc80*/  HMMA.16816.F32 R16, R172.reuse, R194, R16 ;  /* 0x000000c2ac10723c */ /* 0x040fe60000001810 */
[----:B------:R-:W-:Y:S01]  /*dc90*/  MUFU.EX2 R201, R24 ;  /* 0x0000001800c97308 */ /* 0x000fe20000000800 */
[C---:B------:R-:W-:Y:S02]  /*dca0*/  FMUL.FTZ R84, R166.reuse, R84 ;  /* 0x00000054a6547220 */ /* 0x040fe40000410000 */
[----:B------:R-:W-:Y:S02]  /*dcb0*/  FMUL.FTZ R85, R166, R85 ;  /* 0x00000055a6557220 */ /* 0x000fe40000410000 */
[-C--:B------:R-:W-:Y:S04]  /*dcc0*/  HMMA.16816.F32 R132, R172, R196.reuse, R132 ;  /* 0x000000c4ac84723c */ /* 0x080fe80000001884 */
[C---:B------:R-:W-:Y:S01]  /*dcd0*/  FMUL.FTZ R86, R165.reuse, R86 ;  /* 0x00000056a5567220 */ /* 0x040fe20000410000 */
[----:B------:R-:W-:Y:S01]  /*dce0*/  MUFU.EX2 R49, R49 ;  /* 0x0000003100317308 */ /* 0x000fe20000000800 */
[C---:B------:R-:W-:Y:S02]  /*dcf0*/  FMUL.FTZ R87, R165.reuse, R87 ;  /* 0x00000057a5577220 */ /* 0x040fe40000410000 */
[C---:B------:R-:W-:Y:S01]  /*dd00*/  HMMA.16816.F32 R136, R176.reuse, R196, R136 ;  /* 0x000000c4b088723c */ /* 0x040fe20000001888 */
[----:B--2---:R-:W-:Y:S03]  /*dd10*/  LDSM.16.MT88.4 R32, [R227+0x3880] ;  /* 0x00388000e320783b */ /* 0x004fe60000004200 */
[C---:B------:R-:W-:Y:S02]  /*dd20*/  FMUL.FTZ R88, R164.reuse, R88 ;  /* 0x00000058a4587220 */ /* 0x040fe40000410000 */
[----:B------:R-:W-:Y:S01]  /*dd30*/  FMUL.FTZ R89, R164, R89 ;  /* 0x00000059a4597220 */ /* 0x000fe20000410000 */
[----:B------:R-:W-:Y:S01]  /*dd40*/  MUFU.EX2 R197, R27 ;  /* 0x0000001b00c57308 */ /* 0x000fe20000000800 */
[-C--:B------:R-:W-:Y:S04]  /*dd50*/  HMMA.16816.F32 R140, R176, R198.reuse, R140 ;  /* 0x000000c6b08c723c */ /* 0x080fe8000000188c */
[C---:B------:R-:W-:Y:S02]  /*dd60*/  FMUL.FTZ R90, R0.reuse, R90 ;  /* 0x0000005a005a7220 */ /* 0x040fe40000410000 */
[----:B------:R-:W-:Y:S02]  /*dd70*/  FMUL.FTZ R91, R0, R91 ;  /* 0x0000005b005b7220 */ /* 0x000fe40000410000 */
[C---:B------:R-:W-:Y:S01]  /*dd80*/  HMMA.16816.F32 R144, R172.reuse, R198, R144 ;  /* 0x000000c6ac90723c */ /* 0x040fe20000001890 */
[----:B------:R-:W2:Y:S03]  /*dd90*/  MUFU.EX2 R199, R25 ;  /* 0x0000001900c77308 */ /* 0x000ea60000000800 */
[C---:B------:R-:W-:Y:S02]  /*dda0*/  FMUL.FTZ R92, R164.reuse, R92 ;  /* 0x0000005ca45c7220 */ /* 0x040fe40000410000 */
[----:B------:R-:W-:Y:S02]  /*ddb0*/  FMUL.FTZ R93, R164, R93 ;  /* 0x0000005da45d7220 */ /* 0x000fe40000410000 */
[-C--:B---3--:R-:W-:Y:S03]  /*ddc0*/  HMMA.16816.F32 R148, R172, R180.reuse, R148 ;  /* 0x000000b4ac94723c */ /* 0x088fe60000001894 */
[----:B------:R3:W1:Y:S01]  /*ddd0*/  MUFU.EX2 R198, R26 ;  /* 0x0000001a00c67308 */ /* 0x0006620000000800 */
[C---:B------:R-:W-:Y:S02]  /*dde0*/  FMUL.FTZ R94, R0.reuse, R94 ;  /* 0x0000005e005e7220 */ /* 0x040fe40000410000 */
[----:B------:R-:W-:Y:S02]  /*ddf0*/  FMUL.FTZ R95, R0, R95 ;  /* 0x0000005f005f7220 */ /* 0x000fe40000410000 */
[C---:B------:R-:W-:Y:S04]  /*de00*/  HMMA.16816.F32 R152, R176.reuse, R180, R152 ;  /* 0x000000b4b098723c */ /* 0x040fe80000001898 */
[C---:B------:R-:W-:Y:S01]  /*de10*/  FMUL.FTZ R96, R166.reuse, R96 ;  /* 0x00000060a6607220 */ /* 0x040fe20000410000 */
[----:B------:R-:W-:Y:S01]  /*de20*/  MUFU.EX2 R51, R51 ;  /* 0x0000003300337308 */ /* 0x000fe20000000800 */
[C---:B------:R-:W-:Y:S02]  /*de30*/  FMUL.FTZ R97, R166.reuse, R97 ;  /* 0x00000061a6617220 */ /* 0x040fe40000410000 */
[-C--:B------:R-:W-:Y:S04]  /*de40*/  HMMA.16816.F32 R156, R176, R182.reuse, R156 ;  /* 0x000000b6b09c723c */ /* 0x080fe8000000189c */
[C---:B------:R-:W-:Y:S02]  /*de50*/  FMUL.FTZ R98, R165.reuse, R98 ;  /* 0x00000062a5627220 */ /* 0x040fe40000410000 */
[C---:B------:R-:W-:Y:S01]  /*de60*/  FMUL.FTZ R99, R165.reuse, R99 ;  /* 0x00000063a5637220 */ /* 0x040fe20000410000 */
[----:B------:R-:W-:Y:S01]  /*de70*/  MUFU.EX2 R192, R36 ;  /* 0x0000002400c07308 */ /* 0x000fe20000000800 */
[C---:B------:R-:W-:Y:S01]  /*de80*/  HMMA.16816.F32 R160, R172.reuse, R182, R160 ;  /* 0x000000b6aca0723c */ /* 0x040fe200000018a0 */
[----:B------:R-:W2:Y:S03]  /*de90*/  LDSM.16.MT88.4 R180, [R225+0x3880] ;  /* 0x00388000e1b4783b */ /* 0x000ea60000004200 */
[C---:B------:R-:W-:Y:S02]  /*dea0*/  FMUL.FTZ R100, R166.reuse, R100 ;  /* 0x00000064a6647220 */ /* 0x040fe40000410000 */
[C---:B------:R-:W-:Y:S02]  /*deb0*/  FMUL.FTZ R101, R166.reuse, R101 ;  /* 0x00000065a6657220 */ /* 0x040fe40000410000 */
[-C--:B-1----:R-:W-:Y:S01]  /*dec0*/  HMMA.16816.F32 R52, R172, R184.reuse, R52 ;  /* 0x000000b8ac34723c */ /* 0x082fe20000001834 */
[----:B---3--:R-:W-:Y:S01]  /*ded0*/  LDSM.16.MT88.4 R24, [R225+0x2880] ;  /* 0x00288000e118783b */ /* 0x008fe20000004200 */
[----:B------:R-:W-:Y:S02]  /*dee0*/  MUFU.EX2 R37, R37 ;  /* 0x0000002500257308 */ /* 0x000fe40000000800 */
[C---:B------:R-:W-:Y:S02]  /*def0*/  FMUL.FTZ R102, R165.reuse, R102 ;  /* 0x00000066a5667220 */ /* 0x040fe40000410000 */
[C---:B------:R-:W-:Y:S02]  /*df00*/  FMUL.FTZ R103, R165.reuse, R103 ;  /* 0x00000067a5677220 */ /* 0x040fe40000410000 */
        /* <DEDUP_REMOVED lines=9> */
[----:B------:R-:W1:Y:S03]  /*dfa0*/  LDSM.16.MT88.4 R184, [R226+0x3880] ;  /* 0x00388000e2b8783b */ /* 0x000e660000004200 */
[C---:B------:R-:W-:Y:S02]  /*dfb0*/  FMUL.FTZ R116, R166.reuse, R116 ;  /* 0x00000074a6747220 */ /* 0x040fe40000410000 */
[----:B------:R-:W-:Y:S02]  /*dfc0*/  FMUL.FTZ R117, R166, R117 ;  /* 0x00000075a6757220 */ /* 0x000fe40000410000 */
[C---:B------:R-:W-:Y:S01]  /*dfd0*/  FMUL.FTZ R118, R165.reuse, R118 ;  /* 0x00000076a5767220 */ /* 0x040fe20000410000 */
[-C--:B--2---:R-:W-:Y:S01]  /*dfe0*/  HMMA.16816.F32 R68, R172, R180.reuse, R68 ;  /* 0x000000b4ac44723c */ /* 0x084fe20000001844 */
[----:B------:R-:W-:Y:S02]  /*dff0*/  MUFU.EX2 R48, R48 ;  /* 0x0000003000307308 */ /* 0x000fe40000000800 */
[----:B------:R-:W-:Y:S02]  /*e000*/  FMUL.FTZ R119, R165, R119 ;  /* 0x00000077a5777220 */ /* 0x000fe40000410000 */
[C---:B------:R-:W-:Y:S02]  /*e010*/  FMUL.FTZ R120, R164.reuse, R120 ;  /* 0x00000078a4787220 */ /* 0x040fe40000410000 */
[----:B------:R-:W-:Y:S01]  /*e020*/  FMUL.FTZ R121, R164, R121 ;  /* 0x00000079a4797220 */ /* 0x000fe20000410000 */
[C---:B------:R-:W-:Y:S03]  /*e030*/  HMMA.16816.F32 R72, R176.reuse, R180, R72 ;  /* 0x000000b4b048723c */ /* 0x040fe60000001848 */
[----:B------:R-:W-:Y:S01]  /*e040*/  MUFU.EX2 R50, R50 ;  /* 0x0000003200327308 */ /* 0x000fe20000000800 */
[C---:B------:R-:W-:Y:S02]  /*e050*/  FMUL.FTZ R122, R0.reuse, R122 ;  /* 0x0000007a007a7220 */ /* 0x040fe40000410000 */
[----:B------:R-:W-:Y:S02]  /*e060*/  FMUL.FTZ R123, R0, R123 ;  /* 0x0000007b007b7220 */ /* 0x000fe40000410000 */
[-C--:B------:R-:W-:Y:S04]  /*e070*/  HMMA.16816.F32 R76, R176, R182.reuse, R76 ;  /* 0x000000b6b04c723c */ /* 0x080fe8000000184c */
[--C-:B------:R-:W-:Y:S02]  /*e080*/  FFMA.FTZ R28, R28, c[0x0][0x2d0], -R171.reuse ;  /* 0x0000b4001c1c7a23 */ /* 0x100fe400000108ab */
[--C-:B------:R-:W-:Y:S02]  /*e090*/  FFMA.FTZ R29, R29, c[0x0][0x2d0], -R171.reuse ;  /* 0x0000b4001d1d7a23 */ /* 0x100fe400000108ab */
[C---:B------:R-:W-:Y:S01]  /*e0a0*/  HMMA.16816.F32 R80, R172.reuse, R182, R80 ;  /* 0x000000b6ac50723c */ /* 0x040fe20000001850 */
[----:B------:R-:W2:Y:S01]  /*e0b0*/  LDSM.16.MT88.4 R180, [R226+0x2880] ;  /* 0x00288000e2b4783b */ /* 0x000ea20000004200 */
[----:B------:R3:W-:Y:S02]  /*e0c0*/  MUFU.EX2 R196, R28 ;  /* 0x0000001c00c47308 */ /* 0x0007e40000000800 */
[--C-:B------:R-:W-:Y:S02]  /*e0d0*/  FFMA.FTZ R30, R30, c[0x0][0x2d0], -R2.reuse ;  /* 0x0000b4001e1e7a23 */ /* 0x100fe40000010802 */
[--C-:B------:R-:W-:Y:S02]  /*e0e0*/  FFMA.FTZ R31, R31, c[0x0][0x2d0], -R2.reuse ;  /* 0x0000b4001f1f7a23 */ /* 0x100fe40000010802 */
[-C--:B-1----:R-:W-:Y:S04]  /*e0f0*/  HMMA.16816.F32 R84, R172, R184.reuse, R84 ;  /* 0x000000b8ac54723c */ /* 0x082fe80000001854 */
[----:B------:R1:W1:Y:S01]  /*e100*/  MUFU.EX2 R195, R29 ;  /* 0x0000001d00c37308 */ /* 0x0002620000000800 */
[C---:B------:R-:W-:Y:S02]  /*e110*/  FMUL.FTZ R124, R164.reuse, R124 ;  /* 0x0000007ca47c7220 */ /* 0x040fe40000410000 */
[----:B------:R-:W-:Y:S01]  /*e120*/  FMUL.FTZ R125, R164, R125 ;  /* 0x0000007da47d7220 */ /* 0x000fe20000410000 */
[C---:B------:R-:W-:Y:S04]  /*e130*/  HMMA.16816.F32 R88, R176.reuse, R184, R88 ;  /* 0x000000b8b058723c */ /* 0x040fe80000001858 */
[C---:B------:R-:W-:Y:S02]  /*e140*/  FMUL.FTZ R126, R0.reuse, R126 ;  /* 0x0000007e007e7220 */ /* 0x040fe40000410000 */
[----:B------:R2:W-:Y:S01]  /*e150*/  MUFU.EX2 R194, R30 ;  /* 0x0000001e00c27308 */ /* 0x0005e20000000800 */
[----:B------:R-:W-:Y:S01]  /*e160*/  FMUL.FTZ R127, R0, R127 ;  /* 0x0000007f007f7220 */ /* 0x000fe20000410000 */
[-C--:B------:R-:W-:Y:S04]  /*e170*/  HMMA.16816.F32 R92, R176, R186.reuse, R92 ;  /* 0x000000bab05c723c */ /* 0x080fe8000000185c */
[----:B---3--:R-:W-:Y:S01]  /*e180*/  F2FP.PACK_AB R28, R199, R201 ;  /* 0x000000c9c71c723e */ /* 0x008fe200000000ff */
[C---:B------:R-:W-:Y:S02]  /*e190*/  FMUL.FTZ R128, R166.reuse, R128 ;  /* 0x00000080a6807220 */ /* 0x040fe40000410000 */
[----:B------:R-:W-:Y:S01]  /*e1a0*/  FMUL.FTZ R129, R166, R129 ;  /* 0x00000081a6817220 */ /* 0x000fe20000410000 */
[C---:B------:R-:W-:Y:S01]  /*e1b0*/  HMMA.16816.F32 R96, R172.reuse, R186, R96 ;  /* 0x000000baac60723c */ /* 0x040fe20000001860 */
[----:B------:R-:W3:Y:S01]  /*e1c0*/  LDSM.16.MT88.4 R184, [R228+0x2880] ;  /* 0x00288000e4b8783b */ /* 0x000ee20000004200 */
[----:B------:R-:W4:Y:S02]  /*e1d0*/  MUFU.EX2 R193, R31 ;  /* 0x0000001f00c17308 */ /* 0x000f240000000800 */
[----:B-1----:R-:W-:Y:S01]  /*e1e0*/  F2FP.PACK_AB R29, R197, R198 ;  /* 0x000000c6c51d723e */ /* 0x002fe200000000ff */
[C---:B------:R-:W-:Y:S02]  /*e1f0*/  FMUL.FTZ R130, R165.reuse, R130 ;  /* 0x00000082a5827220 */ /* 0x040fe40000410000 */
[----:B------:R-:W-:Y:S01]  /*e200*/  FMUL.FTZ R131, R165, R131 ;  /* 0x00000083a5837220 */ /* 0x000fe20000410000 */
[-C--:B------:R-:W-:Y:S04]  /*e210*/  HMMA.16816.F32 R100, R172, R20.reuse, R100 ;  /* 0x00000014ac64723c */ /* 0x080fe80000001864 */
[C---:B------:R-:W-:Y:S02]  /*e220*/  FMUL.FTZ R104, R164.reuse, R104 ;  /* 0x00000068a4687220 */ /* 0x040fe40000410000 */
[----:B------:R-:W-:Y:S01]  /*e230*/  FMUL.FTZ R105, R164, R105 ;  /* 0x00000069a4697220 */ /* 0x000fe20000410000 */
[----:B--2---:R-:W-:Y:S01]  /*e240*/  F2FP.PACK_AB R30, R195, R196 ;  /* 0x000000c4c31e723e */ /* 0x004fe200000000ff */
[C---:B------:R-:W-:Y:S04]  /*e250*/  FMUL.FTZ R106, R0.reuse, R106 ;  /* 0x0000006a006a7220 */ /* 0x040fe80000410000 */
[----:B------:R-:W-:Y:S02]  /*e260*/  FMUL.FTZ R107, R0, R107 ;  /* 0x0000006b006b7220 */ /* 0x000fe40000410000 */
[C---:B------:R-:W-:Y:S02]  /*e270*/  FMUL.FTZ R108, R164.reuse, R108 ;  /* 0x0000006ca46c7220 */ /* 0x040fe40000410000 */
[----:B------:R-:W-:Y:S01]  /*e280*/  FMUL.FTZ R109, R164, R109 ;  /* 0x0000006da46d7220 */ /* 0x000fe20000410000 */
[----:B----4-:R-:W-:Y:S02]  /*e290*/  F2FP.PACK_AB R31, R193, R194 ;  /* 0x000000c2c11f723e */ /* 0x010fe400000000ff */
[C---:B------:R-:W-:Y:S04]  /*e2a0*/  HMMA.16816.F32 R104, R176.reuse, R20, R104 ;  /* 0x00000014b068723c */ /* 0x040fe80000001868 */
[C---:B------:R-:W-:Y:S02]  /*e2b0*/  FMUL.FTZ R110, R0.reuse, R110 ;  /* 0x0000006e006e7220 */ /* 0x040fe40000410000 */
[----:B------:R-:W-:Y:S01]  /*e2c0*/  FMUL.FTZ R111, R0, R111 ;  /* 0x0000006f006f7220 */ /* 0x000fe20000410000 */
[----:B------:R-:W-:Y:S01]  /*e2d0*/  F2FP.PACK_AB R20, R208, R209 ;  /* 0x000000d1d014723e */ /* 0x000fe200000000ff */
[--C-:B------:R-:W-:Y:S01]  /*e2e0*/  FFMA.FTZ R45, R45, c[0x0][0x2d0], -R171.reuse ;  /* 0x0000b4002d2d7a23 */ /* 0x100fe200000108ab */
[----:B------:R-:W-:Y:S03]  /*e2f0*/  F2FP.PACK_AB R21, R206, R207 ;  /* 0x000000cfce15723e */ /* 0x000fe600000000ff */
[--C-:B------:R-:W-:Y:S01]  /*e300*/  FFMA.FTZ R40, R40, c[0x0][0x2d0], -R171.reuse ;  /* 0x0000b40028287a23 */ /* 0x100fe200000108ab */
[-C--:B------:R-:W-:Y:S01]  /*e310*/  HMMA.16816.F32 R108, R176, R22.reuse, R108 ;  /* 0x00000016b06c723c */ /* 0x080fe2000000186c */
[----:B------:R-:W-:Y:S02]  /*e320*/  MUFU.EX2 R45, R45 ;  /* 0x0000002d002d7308 */ /* 0x000fe40000000800 */
[--C-:B------:R-:W-:Y:S02]  /*e330*/  FFMA.FTZ R41, R41, c[0x0][0x2d0], -R171.reuse ;  /* 0x0000b40029297a23 */ /* 0x100fe400000108ab */
[--C-:B------:R-:W-:Y:S02]  /*e340*/  FFMA.FTZ R42, R42, c[0x0][0x2d0], -R2.reuse ;  /* 0x0000b4002a2a7a23 */ /* 0x100fe40000010802 */
[--C-:B------:R-:W-:Y:S01]  /*e350*/  FFMA.FTZ R43, R43, c[0x0][0x2d0], -R2.reuse ;  /* 0x0000b4002b2b7a23 */ /* 0x100fe20000010802 */
[C---:B------:R-:W-:Y:S03]  /*e360*/  HMMA.16816.F32 R112, R172.reuse, R22, R112 ;  /* 0x00000016ac70723c */ /* 0x040fe60000001870 */
[----:B------:R-:W-:Y:S01]  /*e370*/  MUFU.EX2 R40, R40 ;  /* 0x0000002800287308 */ /* 0x000fe20000000800 */
[----:B------:R-:W-:Y:S01]  /*e380*/  FFMA.FTZ R44, R44, c[0x0][0x2d0], -R171 ;  /* 0x0000b4002c2c7a23 */ /* 0x000fe200000108ab */
[----:B------:R-:W-:Y:S01]  /*e390*/  MOV R171, R3 ;  /* 0x0000000300ab7202 */ /* 0x000fe20000000f00 */
[--C-:B------:R-:W-:Y:S01]  /*e3a0*/  FFMA.FTZ R46, R46, c[0x0][0x2d0], -R2.reuse ;  /* 0x0000b4002e2e7a23 */ /* 0x100fe20000010802 */
[----:B------:R-:W-:Y:S01]  /*e3b0*/  F2FP.PACK_AB R22, R204, R205 ;  /* 0x000000cdcc16723e */ /* 0x000fe200000000ff */
[-C--:B------:R-:W-:Y:S04]  /*e3c0*/  HMMA.16816.F32 R116, R172, R32.reuse, R116 ;  /* 0x00000020ac74723c */ /* 0x080fe80000001874 */
[----:B------:R-:W-:Y:S01]  /*e3d0*/  F2FP.PACK_AB R23, R202, R203 ;  /* 0x000000cbca17723e */ /* 0x000fe200000000ff */
[----:B------:R-:W-:Y:S01]  /*e3e0*/  FFMA.FTZ R2, R47, c[0x0][0x2d0], -R2 ;  /* 0x0000b4002f027a23 */ /* 0x000fe20000010802 */
[----:B------:R-:W1:Y:S01]  /*e3f0*/  MUFU.EX2 R41, R41 ;  /* 0x0000002900297308 */ /* 0x000e620000000800 */
[----:B------:R-:W-:Y:S01]  /*e400*/  FFMA.FTZ R0, R0, R252, R210 ;  /* 0x000000fc00007223 */ /* 0x000fe200000100d2 */
[C---:B------:R-:W-:Y:S04]  /*e410*/  HMMA.16816.F32 R120, R176.reuse, R32, R120 ;  /* 0x00000020b078723c */ /* 0x040fe80000001878 */
[----:B------:R-:W-:Y:S02]  /*e420*/  FADD.FTZ R0, R211, R0 ;  /* 0x00000000d3007221 */ /* 0x000fe40000010000 */
[----:B-----5:R-:W-:Y:S02]  /*e430*/  FFMA.FTZ R165, R165, R200, R218 ;  /* 0x000000c8a5a57223 */ /* 0x020fe400000100da */
[-C--:B------:R-:W-:Y:S01]  /*e440*/  HMMA.16816.F32 R124, R176, R34.reuse, R124 ;  /* 0x00000022b07c723c */ /* 0x080fe2000000187c */
[----:B------:R2:W-:Y:S03]  /*e450*/  MUFU.EX2 R36, R2 ;  /* 0x0000000200247308 */ /* 0x0005e60000000800 */
[----:B------:R-:W-:Y:S02]  /*e460*/  FADD.FTZ R0, R212, R0 ;  /* 0x00000000d4007221 */ /* 0x000fe40000010000 */
[----:B------:R-:W-:Y:S01]  /*e470*/  FFMA.FTZ R164, R164, R170, R214 ;  /* 0x000000aaa4a47223 */ /* 0x000fe200000100d6 */
[----:B------:R-:W-:Y:S01]  /*e480*/  MOV R170, R167 ;  /* 0x000000a700aa7202 */ /* 0x000fe20000000f00 */
[----:B------:R-:W-:Y:S01]  /*e490*/  HMMA.16816.F32 R128, R172, R34, R128 ;  /* 0x00000022ac80723c */ /* 0x000fe20000001880 */
[----:B------:R-:W4:Y:S02]  /*e4a0*/  LDSM.16.MT88.4 R32, [R227+0x2880] ;  /* 0x00288000e320783b */ /* 0x000f240000004200 */
[----:B------:R-:W-:Y:S01]  /*e4b0*/  MUFU.EX2 R42, R42 ;  /* 0x0000002a002a7308 */ /* 0x000fe20000000800 */
[----:B------:R-:W-:Y:S04]  /*e4c0*/  FADD.FTZ R0, R213, R0 ;  /* 0x00000000d5007221 */ /* 0x000fe80000010000 */
[-C--:B------:R-:W-:Y:S01]  /*e4d0*/  HMMA.16816.F32 R4, R20, R24.reuse, R4 ;  /* 0x000000181404723c */ /* 0x080fe20000001804 */
[----:B------:R-:W-:Y:S04]  /*e4e0*/  LDSM.16.MT88.4 R172, [R226+0x4080] ;  /* 0x00408000e2ac783b */ /* 0x000fe80000004200 */
[----:B------:R-:W5:Y:S03]  /*e4f0*/  MUFU.EX2 R43, R43 ;  /* 0x0000002b002b7308 */ /* 0x000f660000000800 */
[C---:B------:R-:W-:Y:S04]  /*e500*/  HMMA.16816.F32 R8, R28.reuse, R24, R8 ;  /* 0x000000181c08723c */ /* 0x040fe80000001808 */
[----:B--2---:R-:W-:Y:S03]  /*e510*/  FADD.FTZ R2, R198, R0 ;  /* 0x00000000c6027221 */ /* 0x004fe60000010000 */
[----:B------:R-:W2:Y:S01]  /*e520*/  MUFU.EX2 R44, R44 ;  /* 0x0000002c002c7308 */ /* 0x000ea20000000800 */
[-C--:B------:R-:W-:Y:S08]  /*e530*/  HMMA.16816.F32 R12, R28, R26.reuse, R12 ;  /* 0x0000001a1c0c723c */ /* 0x080ff0000000180c */
[C---:B------:R-:W-:Y:S01]  /*e540*/  HMMA.16816.F32 R16, R20.reuse, R26, R16 ;  /* 0x0000001a1410723c */ /* 0x040fe20000001810 */
[----:B------:R-:W1:Y:S01]  /*e550*/  LDSM.16.MT88.4 R24, [R225+0x4080] ;  /* 0x00408000e118783b */ /* 0x000e620000004200 */
[----:B------:R-:W1:Y:S06]  /*e560*/  MUFU.EX2 R46, R46 ;  /* 0x0000002e002e7308 */ /* 0x000e6c0000000800 */
[-C--:B------:R-:W-:Y:S08]  /*e570*/  HMMA.16816.F32 R132, R20, R180.reuse, R132 ;  /* 0x000000b41484723c */ /* 0x080ff00000001884 */
        /* <DEDUP_REMOVED lines=17> */
[-C--:B------:R-:W-:Y:S08]  /*e690*/  HMMA.16816.F32 R84, R20, R172.reuse, R84 ;  /* 0x000000ac1454723c */ /* 0x080ff00000001854 */
[C---:B------:R-:W-:Y:S01]  /*e6a0*/  HMMA.16816.F32 R88, R28.reuse, R172, R88 ;  /* 0x000000ac1c58723c */ /* 0x040fe20000001858 */
[----:B------:R-:W4:Y:S07]  /*e6b0*/  LDL.LU R173, [R1+0x10] ;  /* 0x0000100001ad7983 */ /* 0x000f2e0000300800 */
[-C--:B------:R-:W-:Y:S08]  /*e6c0*/  HMMA.16816.F32 R92, R28, R174.reuse, R92 ;  /* 0x000000ae1c5c723c */ /* 0x080ff0000000185c */
[C---:B------:R-:W-:Y:S08]  /*e6d0*/  HMMA.16816.F32 R96, R20.reuse, R174, R96 ;  /* 0x000000ae1460723c */ /* 0x040ff00000001860 */
[-C--:B---3--:R-:W-:Y:S08]  /*e6e0*/  HMMA.16816.F32 R100, R20, R32.reuse, R100 ;  /* 0x000000201464723c */ /* 0x088ff00000001864 */
[C---:B------:R-:W-:Y:S08]  /*e6f0*/  HMMA.16816.F32 R104, R28.reuse, R32, R104 ;  /* 0x000000201c68723c */ /* 0x040ff00000001868 */
[-C--:B------:R-:W-:Y:S08]  /*e700*/  HMMA.16816.F32 R108, R28, R34.reuse, R108 ;  /* 0x000000221c6c723c */ /* 0x080ff0000000186c */
[C---:B------:R-:W-:Y:S01]  /*e710*/  HMMA.16816.F32 R112, R20.reuse, R34, R112 ;  /* 0x000000221470723c */ /* 0x040fe20000001870 */
[----:B------:R-:W3:Y:S07]  /*e720*/  LDSM.16.MT88.4 R32, [R226+0x3080] ;  /* 0x00308000e220783b */ /* 0x000eee0000004200 */
[-C--:B-1----:R-:W-:Y:S08]  /*e730*/  HMMA.16816.F32 R116, R20, R24.reuse, R116 ;  /* 0x000000181474723c */ /* 0x082ff00000001874 */
[C---:B------:R-:W-:Y:S07]  /*e740*/  HMMA.16816.F32 R120, R28.reuse, R24, R120 ;  /* 0x000000181c78723c */ /* 0x040fee0000001878 */
[----:B------:R-:W-:Y:S01]  /*e750*/  F2FP.PACK_AB R24, R41, R40 ;  /* 0x000000282918723e */ /* 0x000fe200000000ff */
[-C--:B------:R-:W-:Y:S01]  /*e760*/  HMMA.16816.F32 R124, R28, R26.reuse, R124 ;  /* 0x0000001a1c7c723c */ /* 0x080fe2000000187c */
[----:B------:R-:W-:Y:S03]  /*e770*/  LDSM.16.MT88.4 R28, [R228+0x4880] ;  /* 0x00488000e41c783b */ /* 0x000fe60000004200 */
[----:B-----5:R-:W-:Y:S04]  /*e780*/  F2FP.PACK_AB R25, R43, R42 ;  /* 0x0000002a2b19723e */ /* 0x020fe800000000ff */
[----:B------:R-:W-:Y:S07]  /*e790*/  HMMA.16816.F32 R128, R20, R26, R128 ;  /* 0x0000001a1480723c */ /* 0x000fee0000001880 */
[----:B------:R-:W-:Y:S02]  /*e7a0*/  F2FP.PACK_AB R20, R37, R192 ;  /* 0x000000c02514723e */ /* 0x000fe400000000ff */
[----:B------:R-:W-:Y:S03]  /*e7b0*/  F2FP.PACK_AB R21, R39, R38 ;  /* 0x000000262715723e */ /* 0x000fe600000000ff */
[----:B------:R-:W-:Y:S02]  /*e7c0*/  F2FP.PACK_AB R22, R49, R48 ;  /* 0x000000303116723e */ /* 0x000fe400000000ff */
[----:B------:R-:W-:Y:S02]  /*e7d0*/  F2FP.PACK_AB R23, R51, R50 ;  /* 0x000000323317723e */ /* 0x000fe400000000ff */
[----:B--2---:R-:W-:Y:S02]  /*e7e0*/  F2FP.PACK_AB R26, R45, R44 ;  /* 0x0000002c2d1a723e */ /* 0x004fe400000000ff */
[----:B------:R-:W-:Y:S03]  /*e7f0*/  F2FP.PACK_AB R27, R36, R46 ;  /* 0x0000002e241b723e */ /* 0x000fe600000000ff */
[-C--:B------:R-:W-:Y:S01]  /*e800*/  HMMA.16816.F32 R176, R20, R188.reuse, R4 ;  /* 0x000000bc14b0723c */ /* 0x080fe20000001804 */
[----:B------:R-:W1:Y:S07]  /*e810*/  LDSM.16.MT88.4 R4, [R228+0x3080] ;  /* 0x00308000e404783b */ /* 0x000e6e0000004200 */
[C---:B------:R-:W-:Y:S01]  /*e820*/  HMMA.16816.F32 R180, R24.reuse, R188, R8 ;  /* 0x000000bc18b4723c */ /* 0x040fe20000001808 */
[----:B------:R-:W2:Y:S07]  /*e830*/  LDSM.16.MT88.4 R8, [R227+0x3080] ;  /* 0x00308000e308783b */ /* 0x000eae0000004200 */
[-C--:B------:R-:W-:Y:S01]  /*e840*/  HMMA.16816.F32 R184, R24, R190.reuse, R12 ;  /* 0x000000be18b8723c */ /* 0x080fe2000000180c */
[----:B------:R-:W5:Y:S07]  /*e850*/  LDSM.16.MT88.4 R12, [R225+0x4880] ;  /* 0x00488000e10c783b */ /* 0x000f6e0000004200 */
        /* <DEDUP_REMOVED lines=13> */
[----:B------:R-:W-:Y:S01]  /*e930*/  FADD.FTZ R8, R215, R164 ;  /* 0x000000a4d7087221 */ /* 0x000fe20000010000 */
[-C--:B------:R-:W-:Y:S04]  /*e940*/  HMMA.16816.F32 R60, R24, R10.reuse, R60 ;  /* 0x0000000a183c723c */ /* 0x080fe8000000183c */
[----:B------:R-:W-:Y:S01]  /*e950*/  FADD.FTZ R8, R216, R8 ;  /* 0x00000008d8087221 */ /* 0x000fe20000010000 */
[----:B------:R-:W-:Y:S03]  /*e960*/  MOV R164, R168 ;  /* 0x000000a800a47202 */ /* 0x000fe60000000f00 */
[C---:B------:R-:W-:Y:S04]  /*e970*/  HMMA.16816.F32 R64, R20.reuse, R10, R64 ;  /* 0x0000000a1440723c */ /* 0x040fe80000001840 */
[----:B------:R-:W-:Y:S03]  /*e980*/  FADD.FTZ R8, R217, R8 ;  /* 0x00000008d9087221 */ /* 0x000fe60000010000 */
[----:B------:R-:W-:Y:S01]  /*e990*/  FADD.FTZ R10, R219, R165 ;  /* 0x000000a5db0a7221 */ /* 0x000fe20000010000 */
[-C--:B-----5:R-:W-:Y:S04]  /*e9a0*/  HMMA.16816.F32 R68, R20, R12.reuse, R68 ;  /* 0x0000000c1444723c */ /* 0x0a0fe80000001844 */
[----:B------:R-:W-:Y:S02]  /*e9b0*/  FADD.FTZ R8, R201, R8 ;  /* 0x00000008c9087221 */ /* 0x000fe40000010000 */
[----:B------:R-:W-:Y:S02]  /*e9c0*/  FADD.FTZ R10, R246, R10 ;  /* 0x0000000af60a7221 */ /* 0x000fe40000010000 */
[C---:B------:R-:W-:Y:S04]  /*e9d0*/  HMMA.16816.F32 R72, R24.reuse, R12, R72 ;  /* 0x0000000c1848723c */ /* 0x040fe80000001848 */
[----:B------:R-:W-:Y:S04]  /*e9e0*/  FADD.FTZ R10, R223, R10 ;  /* 0x0000000adf0a7221 */ /* 0x000fe80000010000 */
[-C--:B------:R-:W-:Y:S04]  /*e9f0*/  HMMA.16816.F32 R76, R24, R14.reuse, R76 ;  /* 0x0000000e184c723c */ /* 0x080fe8000000184c */
[----:B------:R-:W-:Y:S04]  /*ea00*/  FADD.FTZ R10, R207, R10 ;  /* 0x0000000acf0a7221 */ /* 0x000fe80000010000 */
[C---:B------:R-:W-:Y:S04]  /*ea10*/  HMMA.16816.F32 R80, R20.reuse, R14, R80 ;  /* 0x0000000e1450723c */ /* 0x040fe80000001850 */
[----:B------:R-:W-:Y:S02]  /*ea20*/  FADD.FTZ R11, R206, R10 ;  /* 0x0000000ace0b7221 */ /* 0x000fe40000010000 */
[----:B------:R-:W-:Y:S02]  /*ea30*/  FADD.FTZ R10, R199, R8 ;  /* 0x00000008c70a7221 */ /* 0x000fe40000010000 */
[-C--:B------:R-:W-:Y:S08]  /*ea40*/  HMMA.16816.F32 R84, R20, R16.reuse, R84 ;  /* 0x000000101454723c */ /* 0x080ff00000001854 */
[C---:B------:R-:W-:Y:S08]  /*ea50*/  HMMA.16816.F32 R88, R24.reuse, R16, R88 ;  /* 0x000000101858723c */ /* 0x040ff00000001858 */
[-C--:B------:R-:W-:Y:S08]  /*ea60*/  HMMA.16816.F32 R92, R24, R18.reuse, R92 ;  /* 0x00000012185c723c */ /* 0x080ff0000000185c */
[C---:B------:R-:W-:Y:S08]  /*ea70*/  HMMA.16816.F32 R96, R20.reuse, R18, R96 ;  /* 0x000000121460723c */ /* 0x040ff00000001860 */
[-C--:B------:R-:W-:Y:S04]  /*ea80*/  HMMA.16816.F32 R100, R20, R28.reuse, R100 ;  /* 0x0000001c1464723c */ /* 0x080fe80000001864 */
[----:B----4-:R-:W-:Y:S04]  /*ea90*/  FFMA.FTZ R166, R166, R173, R247 ;  /* 0x000000ada6a67223 */ /* 0x010fe800000100f7 */
[C---:B------:R-:W-:Y:S04]  /*eaa0*/  HMMA.16816.F32 R104, R24.reuse, R28, R104 ;  /* 0x0000001c1868723c */ /* 0x040fe80000001868 */
[----:B------:R-:W-:Y:S04]  /*eab0*/  FADD.FTZ R9, R249, R166 ;  /* 0x000000a6f9097221 */ /* 0x000fe80000010000 */
[----:B------:R-:W-:Y:S01]  /*eac0*/  FADD.FTZ R9, R248, R9 ;  /* 0x00000009f8097221 */ /* 0x000fe20000010000 */
[-C--:B------:R-:W-:Y:S03]  /*ead0*/  HMMA.16816.F32 R108, R24, R30.reuse, R108 ;  /* 0x0000001e186c723c */ /* 0x080fe6000000186c */
[----:B------:R-:W-:Y:S04]  /*eae0*/  FADD.FTZ R9, R250, R9 ;  /* 0x00000009fa097221 */ /* 0x000fe80000010000 */
[----:B------:R-:W-:Y:S01]  /*eaf0*/  FADD.FTZ R9, R209, R9 ;  /* 0x00000009d1097221 */ /* 0x000fe20000010000 */
[C---:B------:R-:W-:Y:S04]  /*eb00*/  HMMA.16816.F32 R112, R20.reuse, R30, R112 ;  /* 0x0000001e1470723c */ /* 0x040fe80000001870 */
[----:B------:R-:W-:Y:S02]  /*eb10*/  FADD.FTZ R0, R208, R9 ;  /* 0x00000009d0007221 */ /* 0x000fe40000010000 */
[----:B------:R-:W-:Y:S02]  /*eb20*/  FADD.FTZ R9, R197, R2 ;  /* 0x00000002c5097221 */ /* 0x000fe40000010000 */
[----:B------:R-:W-:Y:S01]  /*eb30*/  FADD.FTZ R8, R205, R0 ;  /* 0x00000000cd087221 */ /* 0x000fe20000010000 */
[-C--:B-1----:R-:W-:Y:S03]  /*eb40*/  HMMA.16816.F32 R116, R20, R4.reuse, R116 ;  /* 0x000000041474723c */ /* 0x082fe60000001874 */
[----:B------:R-:W-:Y:S02]  /*eb50*/  FADD.FTZ R2, R196, R10 ;  /* 0x0000000ac4027221 */ /* 0x000fe40000010000 */
[----:B------:R-:W-:Y:S02]  /*eb60*/  FADD.FTZ R10, R204, R8 ;  /* 0x00000008cc0a7221 */ /* 0x000fe40000010000 */
[----:B------:R-:W-:Y:S01]  /*eb70*/  FADD.FTZ R0, R194, R9 ;  /* 0x00000009c2007221 */ /* 0x000fe20000010000 */
[C---:B------:R-:W-:Y:S04]  /*eb80*/  HMMA.16816.F32 R120, R24.reuse, R4, R120 ;  /* 0x000000041878723c */ /* 0x040fe80000001878 */
[----:B------:R-:W-:Y:S03]  /*eb90*/  FADD.FTZ R8, R193, R0 ;  /* 0x00000000c1087221 */ /* 0x000fe60000010000 */
        /* <DEDUP_REMOVED lines=19> */
[----:B------:R-:W-:Y:S01]  /*ecd0*/  FADD.FTZ R2, R45, R2 ;  /* 0x000000022d027221 */ /* 0x000fe20000010000 */
[----:B------:R-:W-:Y:S01]  /*ece0*/  STL [R1+0xc], R4 ;  /* 0x00000c0401007387 */ /* 0x000fe20000100800 */
[----:B------:R-:W-:Y:S03]  /*ecf0*/  FADD.FTZ R0, R46, R0 ;  /* 0x000000002e007221 */ /* 0x000fe60000010000 */
[----:B------:R-:W-:Y:S01]  /*ed00*/  STL [R1+0x14], R2 ;  /* 0x0000140201007387 */ /* 0x000fe20000100800 */
[----:B------:R-:W-:Y:S05]  /*ed10*/  FADD.FTZ R0, R36, R0 ;  /* 0x0000000024007221 */ /* 0x000fea0000010000 */
[----:B------:R1:W-:Y:S02]  /*ed20*/  STL [R1+0x18], R0 ;  /* 0x0000180001007387 */ /* 0x0003e40000100800 */
[----:B-1----:R-:W-:Y:S01]  /*ed30*/  MOV R0, R169 ;  /* 0x000000a900007202 */ /* 0x002fe20000000f00 */
[----:B------:R-:W-:-:S05]  /*ed40*/  @P0 BRA `(.L_x_3161) ;  /* 0xffffd0c000000947 */ /* 0x000fca000383ffff */
.L_x_3158:
[----:B------:R-:W-:-:S06]  /*ed50*/  UISETP.GE.AND UP0, UPT, UR23, UR7, UPT ;  /* 0x000000071700728c */ /* 0x000fcc000bf06270 */
[----:B------:R-:W-:-:S13]  /*ed60*/  PLOP3.LUT P0, PT, PT, PT, UP0, 0x80, 0x0 ;  /* 0x000000000000781c */ /* 0x000fda0003f0f008 */
[----:B------:R-:W-:Y:S05]  /*ed70*/  @!P0 BRA `(.L_x_3162) ;  /* 0x00004af000008947 */ /* 0x000fea0003800000 */
[----:B-1----:R-:W2:Y:S01]  /*ed80*/  LDL.LU R2, [R1] ;  /* 0x0000000001027983 */ /* 0x002ea20000300800 */
[----:B------:R-:W-:Y:S01]  /*ed90*/  IMAD.MOV.U32 R165, RZ, RZ, R168 ;  /* 0x000000ffffa57224 */ /* 0x000fe200078e00a8 */
[----:B------:R-:W-:Y:S01]  /*eda0*/  MOV R170, R3 ;  /* 0x0000000300aa7202 */ /* 0x000fe20000000f00 */
[----:B------:R-:W-:Y:S01]  /*edb0*/  IMAD.MOV.U32 R164, RZ, RZ, R169 ;  /* 0x000000ffffa47224 */ /* 0x000fe200078e00a9 */
[----:B------:R-:W3:Y:S01]  /*edc0*/  LDL.LU R4, [R1+0x28] ;  /* 0x0000280001047983 */ /* 0x000ee20000300800 */
[----:B------:R-:W-:Y:S01]  /*edd0*/  IMAD.MOV.U32 R166, RZ, RZ, R167 ;  /* 0x000000ffffa67224 */ /* 0x000fe200078e00a7 */
[----:B--2---:R-:W-:Y:S02]  /*ede0*/  SHF.R.S32.HI R249, RZ, 0x1f, R2 ;  /* 0x0000001ffff97819 */ /* 0x004fe40000011402 */
[C---:B------:R-:W-:Y:S02]  /*edf0*/  SHF.L.U32 R248, R2.reuse, 0x1, RZ ;  /* 0x0000000102f87819 */ /* 0x040fe400000006ff */
[----:B------:R-:W-:-:S02]  /*ee00*/  SHF.L.U64.HI R249, R2, 0x1, R249 ;  /* 0x0000000102f97819 */ /* 0x000fc400000102f9 */
[----:B------:R-:W3:Y:S02]  /*ee10*/  LDL.LU R2, [R1+0x20] ;  /* 0x0000200001027983 */ /* 0x000ee40000300800 */
[C---:B---3--:R-:W-:Y:S01]  /*ee20*/  SHF.L.U64.HI R247, R2.reuse, 0x1, R4 ;  /* 0x0000000102f77819 */ /* 0x048fe20000010204 */
[----:B------:R-:W-:Y:S02]  /*ee30*/  IMAD.SHL.U32 R246, R2, 0x2, RZ ;  /* 0x0000000202f67824 */ /* 0x000fe400078e00ff */
.L_x_3180:
[----:B------:R-:W-:Y:S04]  /*ee40*/  DEPBAR.LE SB0, 0x0 ;  /* 0x000080000000791a */ /* 0x000fe80000000000 */
[----:B------:R-:W-:Y:S01]  /*ee50*/  BAR.SYNC.DEFER_BLOCKING 0x0 ;  /* 0x0000000000007b1d */ /* 0x000fe20000010000 */
[----:B-1----:R-:W-:Y:S01]  /*ee60*/  SHF.R.S32.HI R0, RZ, 0x1f, R243 ;  /* 0x0000001fff007819 */ /* 0x002fe200000114f3 */
[C---:B------:R-:W-:Y:S01]  /*ee70*/  IMAD.WIDE.U32 R2, R243.reuse, c[0x0][0x208], RZ ;  /* 0x00008200f3027a25 */ /* 0x040fe200078e00ff */
[----:B------:R-:W-:Y:S03]  /*ee80*/  UISETP.GT.AND UP0, UPT, UR23, UR7, UPT ;  /* 0x000000071700728c */ /* 0x000fe6000bf04270 */
[----:B------:R-:W-:Y:S04]  /*ee90*/  IMAD R0, R0, c[0x0][0x208], RZ ;  /* 0x0000820000007a24 */ /* 0x000fe800078e02ff */
[----:B------:R-:W-:Y:S04]  /*eea0*/  IMAD R0, R243, c[0x0][0x20c], R0 ;  /* 0x00008300f3007a24 */ /* 0x000fe800078e0200 */
[----:B------:R-:W-:Y:S01]  /*eeb0*/  IMAD.IADD R3, R3, 0x1, R0 ;  /* 0x0000000103037824 */ /* 0x000fe200078e0200 */
[----:B-----5:R-:W-:Y:S03]  /*eec0*/  SHF.R.S32.HI R0, RZ, 0x1f, R242 ;  /* 0x0000001fff007819 */ /* 0x020fe600000114f2 */
[----:B------:R-:W-:Y:S04]  /*eed0*/  IMAD.WIDE.U32 R2, R242, c[0x0][0x218], R2 ;  /* 0x00008600f2027a25 */ /* 0x000fe800078e0002 */
[----:B------:R-:W-:Y:S01]  /*eee0*/  IMAD R0, R0, c[0x0][0x218], RZ ;  /* 0x0000860000007a24 */ /* 0x000fe200078e02ff */
[----:B------:R-:W-:Y:S01]  /*eef0*/  IADD3 R2, P0, R2, UR24, RZ ;  /* 0x0000001802027c10 */ /* 0x000fe2000ff1e0ff */
[----:B------:R-:W-:Y:S02]  /*ef00*/  LDSM.16.M88.4 R48, [R231+0x8080] ;  /* 0x00808000e730783b */ /* 0x000fe40000000200 */
[----:B------:R-:W-:Y:S04]  /*ef10*/  IMAD R0, R242, c[0x0][0x21c], R0 ;  /* 0x00008700f2007a24 */ /* 0x000fe800078e0200 */
[----:B------:R-:W1:Y:S01]  /*ef20*/  LDSM.16.M88.4 R16, [R224+0x5080] ;  /* 0x00508000e010783b */ /* 0x000e620000000200 */
[----:B------:R-:W-:Y:S02]  /*ef30*/  IADD3.X R3, R3, UR18, R0, P0, !PT ;  /* 0x0000001203037c10 */ /* 0x000fe400087fe400 */
[C---:B------:R-:W-:Y:S03]  /*ef40*/  LEA R0, P0, R2.reuse, c[0x0][0x1f8], 0x1 ;  /* 0x00007e0002007a11 */ /* 0x040fe600078008ff */
[----:B------:R-:W-:Y:S01]  /*ef50*/  LDSM.16.M88.4 R44, [R231+0xa080] ;  /* 0x00a08000e72c783b */ /* 0x000fe20000000200 */
[----:B------:R-:W-:Y:S05]  /*ef60*/  LEA.HI.X R2, R2, c[0x0][0x1fc], R3, 0x1, P0 ;  /* 0x00007f0002027a11 */ /* 0x000fea00000f0c03 */
[----:B------:R-:W-:Y:S06]  /*ef70*/  LDSM.16.M88.4 R32, [R224+0x5880] ;  /* 0x00588000e020783b */ /* 0x000fec0000000200 */
[----:B------:R-:W2:Y:S06]  /*ef80*/  SHFL.IDX PT, R3, R0, RZ, 0x181f ;  /* 0x00181fff00037589 */ /* 0x000eac00000e0000 */
[----:B------:R-:W3:Y:S06]  /*ef90*/  SHFL.IDX PT, R37, R2, RZ, 0x181f ;  /* 0x00181fff02257589 */ /* 0x000eec00000e0000 */
[----:B------:R-:W-:Y:S06]  /*efa0*/  SHFL.IDX PT, R39, R2, 0x1, 0x181f ;  /* 0x00381f0002277f89 */ /* 0x000fec00000e0000 */
[----:B------:R4:W-:Y:S01]  /*efb0*/  SHFL.IDX PT, R42, R2, 0x2, 0x181f ;  /* 0x00581f00022a7f89 */ /* 0x0009e200000e0000 */
[-C--:B-1----:R-:W-:Y:S05]  /*efc0*/  HMMA.16816.F32 R4, R48, R16.reuse, RZ ;  /* 0x000000103004723c */ /* 0x082fea00000018ff */
[----:B------:R-:W-:Y:S01]  /*efd0*/  LDSM.16.M88.4 R172, [R224+0x6080] ;  /* 0x00608000e0ac783b */ /* 0x000fe20000000200 */
[C---:B--2---:R-:W-:Y:S02]  /*efe0*/  IADD3 R36, P0, R3.reuse, R246, RZ ;  /* 0x000000f603247210 */ /* 0x044fe40007f1e0ff */
[C---:B------:R-:W-:Y:S03]  /*eff0*/  HMMA.16816.F32 R8, R44.reuse, R16, RZ ;  /* 0x000000102c08723c */ /* 0x040fe600000018ff */
[----:B------:R-:W1:Y:S06]  /*f000*/  SHFL.IDX PT, R38, R0, 0x1, 0x181f ;  /* 0x00381f0000267f89 */ /* 0x000e6c00000e0000 */
[----:B------:R-:W-:Y:S01]  /*f010*/  LDSM.16.M88.4 R192, [R233+0x8080] ;  /* 0x00808000e9c0783b */ /* 0x000fe20000000200 */
[-C--:B------:R-:W-:Y:S02]  /*f020*/  HMMA.16816.F32 R12, R44, R18.reuse, RZ ;  /* 0x000000122c0c723c */ /* 0x080fe400000018ff */
[-C--:B----4-:R-:W-:Y:S03]  /*f030*/  IADD3 R2, P1, R3, R248.reuse, RZ ;  /* 0x000000f803027210 */ /* 0x090fe60007f3e0ff */
[----:B------:R-:W-:Y:S03]  /*f040*/  LDSM.16.M88.4 R196, [R235] ;  /* 0x00000000ebc4783b */ /* 0x000fe60000000200 */
[C---:B------:R-:W-:Y:S03]  /*f050*/  HMMA.16816.F32 R16, R48.reuse, R18, RZ ;  /* 0x000000123010723c */ /* 0x040fe600000018ff */
[----:B------:R-:W-:Y:S01]  /*f060*/  LDSM.16.M88.4 R200, [R233+0xa080] ;  /* 0x00a08000e9c8783b */ /* 0x000fe20000000200 */
[C---:B---3--:R-:W-:Y:S02]  /*f070*/  IMAD.X R3, R37.reuse, 0x1, R249, P1 ;  /* 0x0000000125037824 */ /* 0x048fe400008e06f9 */
[----:B------:R-:W-:Y:S02]  /*f080*/  IMAD.X R37, R37, 0x1, R247, P0 ;  /* 0x0000000125257824 */ /* 0x000fe400000e06f7 */
[-C--:B------:R-:W-:Y:S01]  /*f090*/  HMMA.16816.F32 R20, R48, R32.reuse, RZ ;  /* 0x000000203014723c */ /* 0x080fe200000018ff */
[----:B------:R-:W-:Y:S03]  /*f0a0*/  LDSM.16.M88.4 R204, [R241] ;  /* 0x00000000f1cc783b */ /* 0x000fe60000000200 */
[C---:B-1----:R-:W-:Y:S03]  /*f0b0*/  IADD3 R40, P0, R38.reuse, R248, RZ ;  /* 0x000000f826287210 */ /* 0x042fe60007f1e0ff */
[----:B------:R-:W-:Y:S01]  /*f0c0*/  LDSM.16.M88.4 R208, [R240] ;  /* 0x00000000f0d0783b */ /* 0x000fe20000000200 */
[C---:B------:R-:W-:Y:S04]  /*f0d0*/  HMMA.16816.F32 R24, R44.reuse, R32, RZ ;  /* 0x000000202c18723c */ /* 0x040fe800000018ff */
[C---:B------:R-:W-:Y:S01]  /*f0e0*/  IMAD.X R41, R39.reuse, 0x1, R249, P0 ;  /* 0x0000000127297824 */ /* 0x040fe200000e06f9 */
[----:B------:R-:W-:Y:S01]  /*f0f0*/  @!PT LDS RZ, [RZ] ;  /* 0x00000000fffff984 */ /* 0x000fe20000000800 */
[----:B------:R-:W-:Y:S01]  /*f100*/  @!PT LDS RZ, [RZ] ;  /* 0x00000000fffff984 */ /* 0x000fe20000000800 */
[----:B------:R-:W-:Y:S01]  /*f110*/  @!PT LDS RZ, [RZ] ;  /* 0x00000000fffff984 */ /* 0x000fe20000000800 */
[----:B------:R1:W-:Y:S03]  /*f120*/  LDGSTS.E.BYPASS.LTC128B.128 [R244], [R2.64], !P5 ;  /* 0x0000000002f47fae */ /* 0x0003e6000e901d54 */
[-C--:B------:R-:W-:Y:S03]  /*f130*/  HMMA.16816.F32 R28, R44, R34.reuse, RZ ;  /* 0x000000222c1c723c */ /* 0x080fe600000018ff */
[----:B------:R2:W-:Y:S05]  /*f140*/  LDGSTS.E.BYPASS.LTC128B.128 [R244+0x1800], [R36.64], !P4 ;  /* 0x0180000024f47fae */ /* 0x0005ea000e101d54 */
[C---:B------:R-:W-:Y:S01]  /*f150*/  HMMA.16816.F32 R32, R48.reuse, R34, RZ ;  /* 0x000000223020723c */ /* 0x040fe200000018ff */
[----:B------:R-:W3:Y:S06]  /*f160*/  SHFL.IDX PT, R0, R0, 0x2, 0x181f ;  /* 0x00581f0000007f89 */ /* 0x000eec00000e0000 */
[----:B------:R4:W-:Y:S01]  /*f170*/  LDGSTS.E.BYPASS.LTC128B.128 [R244+0x800], [R40.64], !P5 ;  /* 0x0080000028f47fae */ /* 0x0009e2000e901d54 */
[----:B-1----:R-:W-:Y:S05]  /*f180*/  IADD3 R2, P2, R38, R246, RZ ;  /* 0x000000f626027210 */ /* 0x002fea0007f5e0ff */
[----:B------:R-:W-:Y:S02]  /*f190*/  IMAD.X R3, R39, 0x1, R247, P2 ;  /* 0x0000000127037824 */ /* 0x000fe400010e06f7 */
[-C--:B--2---:R-:W-:Y:S01]  /*f1a0*/  HMMA.16816.F32 R36, R48, R172.reuse, RZ ;  /* 0x000000ac3024723c */ /* 0x084fe200000018ff */
[C---:B---3--:R-:W-:Y:S02]  /*f1b0*/  IADD3 R212, P1, R0.reuse, R248, RZ ;  /* 0x000000f800d47210 */ /* 0x048fe40007f3e0ff */
[----:B------:R1:W-:Y:S01]  /*f1c0*/  LDGSTS.E.BYPASS.LTC128B.128 [R244+0x2000], [R2.64], !P4 ;  /* 0x0200000002f47fae */ /* 0x0003e2000e101d54 */
[----:B------:R-:W-:Y:S02]  /*f1d0*/  IADD3 R168, P0, R0, R246, RZ ;  /* 0x000000f600a87210 */ /* 0x000fe40007f1e0ff */
[C---:B------:R-:W-:Y:S03]  /*f1e0*/  IMAD.X R213, R42.reuse, 0x1, R249, P1 ;  /* 0x000000012ad57824 */ /* 0x040fe600008e06f9 */
[----:B------:R-:W-:Y:S01]  /*f1f0*/  IMAD.X R169, R42, 0x1, R247, P0 ;  /* 0x000000012aa97824 */ /* 0x000fe200000e06f7 */
[----:B------:R-:W-:Y:S01]  /*f200*/  PLOP3.LUT P0, PT, PT, PT, UP0, 0x80, 0x0 ;  /* 0x000000000000781c */ /* 0x000fe20003f0f008 */
[C---:B----4-:R-:W-:Y:S01]  /*f210*/  HMMA.16816.F32 R40, R44.reuse, R172, RZ ;  /* 0x000000ac2c28723c */ /* 0x050fe200000018ff */
[----:B------:R2:W-:Y:S06]  /*f220*/  LDGSTS.E.BYPASS.LTC128B.128 [R244+0x1000], [R212.64], !P5 ;  /* 0x01000000d4f47fae */ /* 0x0005ec000e901d54 */
[----:B------:R1:W-:Y:S01]  /*f230*/  LDGSTS.E.BYPASS.LTC128B.128 [R244+0x2800], [R168.64], !P4 ;  /* 0x02800000a8f47fae */ /* 0x0003e2000e101d54 */
[-C--:B------:R-:W-:Y:S05]  /*f240*/  HMMA.16816.F32 R44, R44, R174.reuse, RZ ;  /* 0x000000ae2c2c723c */ /* 0x080fea00000018ff */
[----:B------:R-:W-:Y:S03]  /*f250*/  LDSM.16.M88.4 R216, [R230+0x5080] ;  /* 0x00508000e6d8783b */ /* 0x000fe60000000200 */
[----:B------:R-:W-:Y:S03]  /*f260*/  HMMA.16816.F32 R48, R48, R174, RZ ;  /* 0x000000ae3030723c */ /* 0x000fe600000018ff */
[----:B------:R-:W0:Y:S05]  /*f270*/  LDGDEPBAR ;  /* 0x00000000000079af */ /* 0x000e2a0000000000 */
[-C--:B------:R-:W-:Y:S01]  /*f280*/  HMMA.16816.F32 R4, R192, R196.reuse, R4 ;  /* 0x000000c4c004723c */ /* 0x080fe20000001804 */
[----:B------:R-:W-:Y:S06]  /*f290*/  LDSM.16.M88.4 R220, [R232+0xa080] ;  /* 0x00a08000e8dc783b */ /* 0x000fec0000000200 */
[----:B--2---:R-:W2:Y:S01]  /*f2a0*/  LDSM.16.M88.4 R212, [R232+0x8080] ;  /* 0x00808000e8d4783b */ /* 0x004ea20000000200 */
[C---:B------:R-:W-:Y:S05]  /*f2b0*/  HMMA.16816.F32 R8, R200.reuse, R196, R8 ;  /* 0x000000c4c808723c */ /* 0x040fea0000001808 */
[----:B------:R-:W3:Y:S03]  /*f2c0*/  LDSM.16.M88.4 R172, [R230+0x5880] ;  /* 0x00588000e6ac783b */ /* 0x000ee60000000200 */
        /* <DEDUP_REMOVED lines=13> */
[----:B------:R-:W1:Y:S06]  /*f3a0*/  LDSM.16.M88.4 R192, [R234+0x8080] ;  /* 0x00808000eac0783b */ /* 0x000e6c0000000200 */
[----:B------:R-:W-:Y:S01]  /*f3b0*/  LDSM.16.M88.4 R208, [R229+0x1000] ;  /* 0x00100000e5d0783b */ /* 0x000fe20000000200 */
[-C--:B--2---:R-:W-:Y:S08]  /*f3c0*/  HMMA.16816.F32 R4, R212, R216.reuse, R4 ;  /* 0x000000d8d404723c */ /* 0x084ff00000001804 */
        /* <DEDUP_REMOVED lines=14> */
[----:B------:R-:W-:Y:S06]  /*f4b0*/  LDSM.16.M88.4 R196, [R231+0xc080] ;  /* 0x00c08000e7c4783b */ /* 0x000fec0000000200 */
[----:B------:R-:W3:Y:S01]  /*f4c0*/  LDSM.16.M88.4 R212, [R224+0x6880] ;  /* 0x00688000e0d4783b */ /* 0x000ee20000000200 */
[-C--:B-1----:R-:W-:Y:S08]  /*f4d0*/  HMMA.16816.F32 R4, R192, R200.reuse, R4 ;  /* 0x000000c8c004723c */ /* 0x082ff00000001804 */
[C---:B------:R-:W-:Y:S08]  /*f4e0*/  HMMA.16816.F32 R8, R204.reuse, R200, R8 ;  /* 0x000000c8cc08723c */ /* 0x040ff00000001808 */
[-C--:B------:R-:W-:Y:S08]  /*f4f0*/  HMMA.16816.F32 R12, R204, R202.reuse, R12 ;  /* 0x000000cacc0c723c */ /* 0x080ff0000000180c */
[C---:B------:R-:W-:Y:S01]  /*f500*/  HMMA.16816.F32 R16, R192.reuse, R202, R16 ;  /* 0x000000cac010723c */ /* 0x040fe20000001810 */
[----:B------:R-:W1:Y:S07]  /*f510*/  LDSM.16.M88.4 R200, [R224+0x7880] ;  /* 0x00788000e0c8783b */ /* 0x000e6e0000000200 */
[-C--:B--2---:R-:W-:Y:S08]  /*f520*/  HMMA.16816.F32 R20, R192, R172.reuse, R20 ;  /* 0x000000acc014723c */ /* 0x084ff00000001814 */
        /* <DEDUP_REMOVED lines=9> */
[----:B------:R-:W2:Y:S06]  /*f5c0*/  LDSM.16.M88.4 R192, [R239] ;  /* 0x00000000efc0783b */ /* 0x000eac0000000200 */
[----:B------:R-:W4:Y:S01]  /*f5d0*/  LDSM.16.M88.4 R208, [R238] ;  /* 0x00000000eed0783b */ /* 0x000f220000000200 */
[-C--:B---3--:R-:W-:Y:S08]  /*f5e0*/  HMMA.16816.F32 R4, R196, R212.reuse, R4 ;  /* 0x000000d4c404723c */ /* 0x088ff00000001804 */
[C---:B------:R-:W-:Y:S08]  /*f5f0*/  HMMA.16816.F32 R8, R216.reuse, R212, R8 ;  /* 0x000000d4d808723c */ /* 0x040ff00000001808 */
[-C--:B------:R-:W-:Y:S08]  /*f600*/  HMMA.16816.F32 R12, R216, R214.reuse, R12 ;  /* 0x000000d6d80c723c */ /* 0x080ff0000000180c */
[C---:B------:R-:W-:Y:S01]  /*f610*/  HMMA.16816.F32 R16, R196.reuse, R214, R16 ;  /* 0x000000d6c410723c */ /* 0x040fe20000001810 */
[----:B------:R-:W3:Y:S07]  /*f620*/  LDSM.16.M88.4 R212, [R237] ;  /* 0x00000000edd4783b */ /* 0x000eee0000000200 */
        /* <DEDUP_REMOVED lines=8> */
[----:B------:R-:W-:Y:S07]  /*f6b0*/  LDSM.16.M88.4 R216, [R232+0xe080] ;  /* 0x00e08000e8d8783b */ /* 0x000fee0000000200 */
[----:B------:R-:W-:Y:S01]  /*f6c0*/  HMMA.16816.F32 R48, R196, R202, R48 ;  /* 0x000000cac430723c */ /* 0x000fe20000001830 */
[----:B------:R-:W-:Y:S06]  /*f6d0*/  LDSM.16.M88.4 R196, [R232+0xc080] ;  /* 0x00c08000e8c4783b */ /* 0x000fec0000000200 */
[----:B------:R-:W1:Y:S01]  /*f6e0*/  LDSM.16.M88.4 R200, [R230+0x6880] ;  /* 0x00688000e6c8783b */ /* 0x000e620000000200 */
[-C--:B--2---:R-:W-:Y:S08]  /*f6f0*/  HMMA.16816.F32 R4, R172, R192.reuse, R4 ;  /* 0x000000c0ac04723c */ /* 0x084ff00000001804 */
[C---:B------:R-:W-:Y:S08]  /*f700*/  HMMA.16816.F32 R8, R204.reuse, R192, R8 ;  /* 0x000000c0cc08723c */ /* 0x040ff00000001808 */
[-C--:B------:R-:W-:Y:S08]  /*f710*/  HMMA.16816.F32 R12, R204, R194.reuse, R12 ;  /* 0x000000c2cc0c723c */ /* 0x080ff0000000180c */
[C---:B------:R-:W-:Y:S01]  /*f720*/  HMMA.16816.F32 R16, R172.reuse, R194, R16 ;  /* 0x000000c2ac10723c */ /* 0x040fe20000001810 */
[----:B------:R-:W2:Y:S07]  /*f730*/  LDSM.16.M88.4 R192, [R230+0x7080] ;  /* 0x00708000e6c0783b */ /* 0x000eae0000000200 */
[-C--:B----4-:R-:W-:Y:S08]  /*f740*/  HMMA.16816.F32 R20, R172, R208.reuse, R20 ;  /* 0x000000d0ac14723c */ /* 0x090ff00000001814 */
[C---:B------:R-:W-:Y:S08]  /*f750*/  HMMA.16816.F32 R24, R204.reuse, R208, R24 ;  /* 0x000000d0cc18723c */ /* 0x040ff00000001818 */
[-C--:B------:R-:W-:Y:S08]  /*f760*/  HMMA.16816.F32 R28, R204, R210.reuse, R28 ;  /* 0x000000d2cc1c723c */ /* 0x080ff0000000181c */
[C---:B------:R-:W-:Y:S01]  /*f770*/  HMMA.16816.F32 R32, R172.reuse, R210, R32 ;  /* 0x000000d2ac20723c */ /* 0x040fe20000001820 */
[----:B------:R-:W4:Y:S07]  /*f780*/  LDSM.16.M88.4 R208, [R230+0x7880] ;  /* 0x00788000e6d0783b */ /* 0x000f2e0000000200 */
[-C--:B---3--:R-:W-:Y:S08]  /*f790*/  HMMA.16816.F32 R36, R172, R212.reuse, R36 ;  /* 0x000000d4ac24723c */ /* 0x088ff00000001824 */
[C---:B------:R-:W-:Y:S08]  /*f7a0*/  HMMA.16816.F32 R40, R204.reuse, R212, R40 ;  /* 0x000000d4cc28723c */ /* 0x040ff00000001828 */
[-C--:B------:R-:W-:Y:S01]  /*f7b0*/  HMMA.16816.F32 R44, R204, R214.reuse, R44 ;  /* 0x000000d6cc2c723c */ /* 0x080fe2000000182c */
[----:B------:R-:W-:Y:S07]  /*f7c0*/  LDSM.16.M88.4 R204, [R229+0x1800] ;  /* 0x00180000e5cc783b */ /* 0x000fee0000000200 */
[----:B------:R-:W-:Y:S01]  /*f7d0*/  HMMA.16816.F32 R48, R172, R214, R48 ;  /* 0x000000d6ac30723c */ /* 0x000fe20000001830 */
[----:B------:R-:W3:Y:S06]  /*f7e0*/  LDSM.16.M88.4 R172, [R234+0xc080] ;  /* 0x00c08000eaac783b */ /* 0x000eec0000000200 */
[----:B------:R-:W3:Y:S01]  /*f7f0*/  LDSM.16.M88.4 R212, [R236+0xe080] ;  /* 0x00e08000ecd4783b */ /* 0x000ee20000000200 */
[-C--:B-1----:R-:W-:Y:S08]  /*f800*/  HMMA.16816.F32 R4, R196, R200.reuse, R4 ;  /* 0x000000c8c404723c */ /* 0x082ff00000001804 */
[C---:B------:R-:W-:Y:S08]  /*f810*/  HMMA.16816.F32 R8, R216.reuse, R200, R8 ;  /* 0x000000c8d808723c */ /* 0x040ff00000001808 */
[-C--:B------:R-:W-:Y:S08]  /*f820*/  HMMA.16816.F32 R12, R216, R202.reuse, R12 ;  /* 0x000000cad80c723c */ /* 0x080ff0000000180c */
[C---:B------:R-:W-:Y:S01]  /*f830*/  HMMA.16816.F32 R16, R196.reuse, R202, R16 ;  /* 0x000000cac410723c */ /* 0x040fe20000001810 */
[----:B------:R-:W1:Y:S01]  /*f840*/  LDSM.16.M88.4 R200, [R229+0x2800] ;  /* 0x00280000e5c8783b */ /* 0x000e620000000200 */
[----:B------:R-:W-:Y:S05]  /*f850*/  DEPBAR.LE SB0, 0x0 ;  /* 0x000080000000791a */ /* 0x000fea0000000000 */
[----:B------:R-:W-:Y:S01]  /*f860*/  BAR.SYNC.DEFER_BLOCKING 0x0 ;  /* 0x0000000000007b1d */ /* 0x000fe20000010000 */
[-C--:B--2---:R-:W-:Y:S08]  /*f870*/  HMMA.16816.F32 R20, R196, R192.reuse, R20 ;  /* 0x000000c0c414723c */ /* 0x084ff00000001814 */
[C---:B------:R-:W-:Y:S08]  /*f880*/  HMMA.16816.F32 R24, R216.reuse, R192, R24 ;  /* 0x000000c0d818723c */ /* 0x040ff00000001818 */
[-C--:B------:R-:W-:Y:S08]  /*f890*/  HMMA.16816.F32 R28, R216, R194.reuse, R28 ;  /* 0x000000c2d81c723c */ /* 0x080ff0000000181c */
[C---:B------:R-:W-:Y:S08]  /*f8a0*/  HMMA.16816.F32 R32, R196.reuse, R194, R32 ;  /* 0x000000c2c420723c */ /* 0x040ff00000001820 */
[-C--:B----4-:R-:W-:Y:S08]  /*f8b0*/  HMMA.16816.F32 R36, R196, R208.reuse, R36 ;  /* 0x000000d0c424723c */ /* 0x090ff00000001824 */
[C---:B------:R-:W-:Y:S08]  /*f8c0*/  HMMA.16816.F32 R40, R216.reuse, R208, R40 ;  /* 0x000000d0d828723c */ /* 0x040ff00000001828 */
        /* <DEDUP_REMOVED lines=45> */
[----:B------:R2:W-:Y:S04]  /*fba0*/  SHFL.IDX PT, R169, R2, 0x2, 0x181f ;  /* 0x00581f0002a97f89 */ /* 0x0005e800000e0000 */
[----:B------:R-:W3:Y:S04]  /*fbb0*/  SHFL.IDX PT, R168, R0, RZ, 0x181f ;  /* 0x00181fff00a87589 */ /* 0x000ee800000e0000 */
[----:B------:R-:W4:Y:S04]  /*fbc0*/  SHFL.IDX PT, R171, R0, 0x1, 0x181f ;  /* 0x00381f0000ab7f89 */ /* 0x000f2800000e0000 */
[----:B------:R-:W5:Y:S01]  /*fbd0*/  SHFL.IDX PT, R0, R0, 0x2, 0x181f ;  /* 0x00581f0000007f89 */ /* 0x000f6200000e0000 */
[C---:B-1----:R-:W-:Y:S02]  /*fbe0*/  IADD3 R192, P1, R167.reuse, R246, RZ ;  /* 0x000000f6a7c07210 */ /* 0x042fe40007f3e0ff */
[-C--:B--2---:R-:W-:Y:S04]  /*fbf0*/  IADD3 R2, P0, R167, R248.reuse, RZ ;  /* 0x000000f8a7027210 */ /* 0x084fe80007f1e0ff */
[CC--:B---3--:R-:W-:Y:S01]  /*fc00*/  IADD3.X R3, R168.reuse, R249.reuse, RZ, P0, !PT ;  /* 0x000000f9a8037210 */ /* 0x0c8fe200007fe4ff */
[----:B------:R-:W-:Y:S01]  /*fc10*/  IMAD.X R193, R168, 0x1, R247, P1 ;  /* 0x00000001a8c17824 */ /* 0x000fe200008e06f7 */
[C---:B------:R-:W-:Y:S02]  /*fc20*/  IADD3 R174, P0, R172.reuse, R248, RZ ;  /* 0x000000f8acae7210 */ /* 0x040fe40007f1e0ff */
[----:B------:R-:W-:Y:S01]  /*fc30*/  IADD3 R172, P2, R172, R246, RZ ;  /* 0x000000f6acac7210 */ /* 0x000fe20007f5e0ff */
[----:B------:R1:W-:Y:S01]  /*fc40*/  LDGSTS.E.BYPASS.LTC128B.128 [R245+0x5080], [R2.64], !P5 ;  /* 0x0508000002f57fae */ /* 0x0003e2000e901d54 */
[----:B------:R-:W-:Y:S01]  /*fc50*/  IADD3 R168, P1, R169, R248, RZ ;  /* 0x000000f8a9a87210 */ /* 0x000fe20007f3e0ff */
[C---:B----4-:R-:W-:Y:S02]  /*fc60*/  IMAD.X R175, R171.reuse, 0x1, R249, P0 ;  /* 0x00000001abaf7824 */ /* 0x050fe400000e06f9 */
[----:B------:R2:W-:Y:S01]  /*fc70*/  LDGSTS.E.BYPASS.LTC128B.128 [R245+0x6880], [R192.64], !P4 ;  /* 0x06880000c0f57fae */ /* 0x0005e2000e101d54 */
[--C-:B------:R-:W-:Y:S03]  /*fc80*/  IMAD.X R173, R171, 0x1, R247.reuse, P2 ;  /* 0x00000001abad7824 */ /* 0x100fe600010e06f7 */
[----:B------:R2:W-:Y:S04]  /*fc90*/  LDGSTS.E.BYPASS.LTC128B.128 [R245+0x5880], [R174.64], !P5 ;  /* 0x05880000aef57fae */ /* 0x0005e8000e901d54 */
[----:B------:R2:W-:Y:S01]  /*fca0*/  LDGSTS.E.BYPASS.LTC128B.128 [R245+0x7080], [R172.64], !P4 ;  /* 0x07080000acf57fae */ /* 0x0005e2000e101d54 */
[----:B-1----:R-:W-:Y:S02]  /*fcb0*/  IADD3 R2, P0, R169, R246, RZ ;  /* 0x000000f6a9027210 */ /* 0x002fe40007f1e0ff */
[C---:B-----5:R-:W-:Y:S03]  /*fcc0*/  IADD3.X R169, R0.reuse, R249, RZ, P1, !PT ;  /* 0x000000f900a97210 */ /* 0x060fe60000ffe4ff */
[----:B------:R-:W-:Y:S02]  /*fcd0*/  IMAD.X R3, R0, 0x1, R247, P0 ;  /* 0x0000000100037824 */ /* 0x000fe400000e06f7 */
[----:B------:R2:W-:Y:S04]  /*fce0*/  LDGSTS.E.BYPASS.LTC128B.128 [R245+0x6080], [R168.64], !P5 ;  /* 0x06080000a8f57fae */ /* 0x0005e8000e901d54 */
[----:B------:R2:W-:Y:S02]  /*fcf0*/  LDGSTS.E.BYPASS.LTC128B.128 [R245+0x7880], [R2.64], !P4 ;  /* 0x0788000002f57fae */ /* 0x0005e4000e101d54 */
.L_x_3163:
[----:B--2---:R-:W2:Y:S01]  /*fd00*/  LDL R3, [R1+0x1c] ;  /* 0x00001c0001037983 */ /* 0x004ea20000100800 */
        /* <DEDUP_REMOVED lines=16> */
[----:B------:R-:W-:Y:S04]  /*fe10*/  IADD3 R172, R0, -c[0x0][0x168], R172 ;  /* 0x80005a0000ac7a10 */ /* 0x000fe80007ffe0ac */
[C---:B------:R-:W-:Y:S02]  /*fe20*/  IADD3 R171, R172.reuse, c[0x0][0x328], RZ ;  /* 0x0000ca00acab7a10 */ /* 0x040fe40007ffe0ff */
[----:B------:R-:W-:Y:S03]  /*fe30*/  IADD3 R172, R172, UR19, RZ ;  /* 0x00000013acac7c10 */ /* 0x000fe6000fffe0ff */
[--C-:B-1----:R-:W-:Y:S02]  /*fe40*/  IMAD.IADD R2, R171, 0x1, R3.reuse ;  /* 0x00000001ab027824 */ /* 0x102fe400078e0203 */
        /* <DEDUP_REMOVED lines=17> */
.L_x_3166:
[----:B------:R-:W-:Y:S04]  /*ff60*/  MOV R167, c[0x0][0x32c] ;  /* 0x0000cb0000a77a02 */ /* 0x000fe80000000f00 */
[----:B------:R-:W-:Y:S11]  /*ff70*/  ISETP.NE.AND P0, PT, R167, 0x1, PT ;  /* 0x00000001a700780c */ /* 0x000ff60003f05270 */
[----:B------:R-:W-:Y:S02]  /*ff80*/  @!UPT UIADD3 URZ, URZ, URZ, URZ ;  /* 0x0000003f3f3ff290 */ /* 0x000fe4000fffe03f */
[----:B------:R-:W-:Y:S05]  /*ff90*/  @P0 IMAD.HI.U32 R167, R3, c[0x0][0x330], RZ ;  /* 0x0000cc0003a70a27 */ /* 0x000fea00078e00ff */
[----:B------:R-:W-:Y:S02]  /*ffa0*/  @P0 SHF.R.U32.HI R3, RZ, c[0x0][0x334], R167 ;  /* 0x0000cd00ff030a19 */ /* 0x000fe400000116a7 */
.L_x_3167:
[----:B------:R-:W-:Y:S05]  /*ffb0*/  BSYNC B0 ;  /* 0x0000000000007941 */ /* 0x000fea0003800000 */
.L_x_3165:
[----:B------:R-:W-:Y:S05]  /*ffc0*/  IMAD R3, R3, c[0x0][0x32c], R173 ;  /* 0x0000cb0003037a24 */ /* 0x000fea00078e02ad */
[----:B------:R-:W-:Y:S02]  /*ffd0*/  IADD3 R167, R3, c[0x0][0x32c], RZ ;  /* 0x0000cb0003a77a10 */ /* 0x000fe40007ffe0ff */
[----:B------:R-:W-:Y:S02]  /*ffe0*/  IMNMX R0, R0, R3, !PT ;  /* 0x0000000300007217 */ /* 0x000fe40007800200 */
[----:B------:R-:W-:Y:S02]  /*fff0*/  IMNMX R2, R2, R167, PT ;  /* 0x000000a702027217 */ /* 0x000fe40003800200 */
.L_x_3164:
[----:B------:R-:W1:Y:S01]  /*10000*/  SHFL.IDX PT, R168, R169, 0x1, 0x1c1f ;  /* 0x003c1f00a9a87f89 */ /* 0x000e6200000e0000 */
[----:B------:R-:W-:Y:S06]  /*10010*/  UISETP.NE.AND UP0, UPT, UR12, URZ, UPT ;  /* 0x0000003f0c00728c */ /* 0x000fec000bf05270 */
[----:B------:R-:W-:Y:S02]  /*10020*/  PLOP3.LUT P0, PT, PT, PT, UP0, 0x40, 0x0 ;  /* 0x000000000000781c */ /* 0x000fe40003f0e808 */
[----:B-1----:R-:W-:Y:S01]  /*10030*/  IADD3 R3, R172, R168, RZ ;  /* 0x000000a8ac037210 */ /* 0x002fe20007ffe0ff */
[----:B------:R-:W-:Y:S10]  /*10040*/  IMAD.IADD R167, R171, 0x1, R168 ;  /* 0x00000001aba77824 */ /* 0x000ff400078e02a8 */
        /* <DEDUP_REMOVED lines=16> */
.L_x_3170:
[----:B------:R-:W-:Y:S04]  /*10150*/  MOV R174, c[0x0][0x32c] ;  /* 0x0000cb0000ae7a02 */ /* 0x000fe80000000f00 */
[----:B------:R-:W-:Y:S11]  /*10160*/  ISETP.NE.AND P0, PT, R174, 0x1, PT ;  /* 0x00000001ae00780c */ /* 0x000ff60003f05270 */
[----:B------:R-:W-:Y:S02]  /*10170*/  @!UPT UIADD3 URZ, URZ, URZ, URZ ;  /* 0x0000003f3f3ff290 */ /* 0x000fe4000fffe03f */
[----:B------:R-:W-:Y:S05]  /*10180*/  @P0 IMAD.HI.U32 R174, R168, c[0x0][0x330], RZ ;  /* 0x0000cc00a8ae0a27 */ /* 0x000fea00078e00ff */
[----:B------:R-:W-:Y:S02]  /*10190*/  @P0 SHF.R.U32.HI R168, RZ, c[0x0][0x334], R174 ;  /* 0x0000cd00ffa80a19 */ /* 0x000fe400000116ae */
.L_x_3171:
[----:B------:R-:W-:Y:S05]  /*101a0*/  BSYNC B0 ;  /* 0x0000000000007941 */ /* 0x000fea0003800000 */
.L_x_3169:
[----:B------:R-:W-:Y:S05]  /*101b0*/  IMAD R168, R168, c[0x0][0x32c], R173 ;  /* 0x0000cb00a8a87a24 */ /* 0x000fea00078e02ad */
[----:B------:R-:W-:Y:S02]  /*101c0*/  IADD3 R174, R168, c[0x0][0x32c], RZ ;  /* 0x0000cb00a8ae7a10 */ /* 0x000fe40007ffe0ff */
[----:B------:R-:W-:Y:S02]  /*101d0*/  IMNMX R3, R3, R168, !PT ;  /* 0x000000a803037217 */ /* 0x000fe40007800200 */
[----:B------:R-:W-:Y:S02]  /*101e0*/  IMNMX R167, R167, R174, PT ;  /* 0x000000aea7a77217 */ /* 0x000fe40003800200 */
.L_x_3168:
[----:B------:R-:W-:Y:S02]  /*101f0*/  UISETP.GE.AND UP2, UPT, UR28, 0x1, UPT ;  /* 0x000000011c00788c */ /* 0x000fe4000bf46270 */
        /* <DEDUP_REMOVED lines=23> */
[----:B------:R-:W1:Y:S01]  /*10370*/  SHFL.IDX PT, R4, R169, 0x2, 0x1c1f ;  /* 0x005c1f00a9047f89 */ /* 0x000e6200000e0000 */
[C---:B------:R-:W-:Y:S01]  /*10380*/  ISETP.LT.OR P0, PT, R2.reuse, 0xa, P0 ;  /* 0x0000000a0200780c */ /* 0x040fe20000701670 */
[----:B------:R-:W-:Y:S01]  /*10390*/  UP2UR UR29, UPR, URZ, 0x40 ;  /* 0x000000403f1d7883 */ /* 0x000fe20008000000 */
[----:B------:R-:W-:Y:S01]  /*103a0*/  ISETP.LT.OR P1, PT, R2, 0x9, P1 ;  /* 0x000000090200780c */ /* 0x000fe20000f21670 */
[----:B------:R-:W-:Y:S01]  /*103b0*/  UP2UR UR5, UPR, URZ, 0x2 ;  /* 0x000000023f057883 */ /* 0x000fe20008000000 */
[----:B------:R-:W-:Y:S01]  /*103c0*/  FSEL R192, R17, -INF , !P0 ;  /* 0xff80000011c07808 */ /* 0x000fe20004000000 */
[----:B------:R-:W-:Y:S01]  /*103d0*/  UP2UR UR4, UPR, URZ, 0x1 ;  /* 0x000000013f047883 */ /* 0x000fe20008000000 */
[----:B------:R-:W-:Y:S01]  /*103e0*/  PLOP3.LUT P0, PT, PT, PT, UP5, 0x40, 0x0 ;  /* 0x000000000000781c */ /* 0x000fe20003f0e858 */
[----:B------:R-:W-:Y:S01]  /*103f0*/  UISETP.GE.AND UP1, UPT, UR28, 0x29, UPT ;  /* 0x000000291c00788c */ /* 0x000fe2000bf26270 */
        /* <DEDUP_REMOVED lines=55> */
.L_x_3174:
[----:B------:R-:W-:Y:S04]  /*10770*/  MOV R5, c[0x0][0x32c] ;  /* 0x0000cb0000057a02 */ /* 0x000fe80000000f00 */
[----:B------:R-:W-:Y:S11]  /*10780*/  ISETP.NE.AND P0, PT, R5, 0x1, PT ;  /* 0x000000010500780c */ /* 0x000ff60003f05270 */
[----:B------:R-:W-:Y:S02]  /*10790*/  @!UPT UIADD3 URZ, URZ, URZ, URZ ;  /* 0x0000003f3f3ff290 */ /* 0x000fe4000fffe03f */
[----:B------:R-:W-:Y:S05]  /*107a0*/  @P0 IMAD.HI.U32 R5, R4, c[0x0][0x330], RZ ;  /* 0x0000cc0004050a27 */ /* 0x000fea00078e00ff */
[----:B------:R-:W-:Y:S02]  /*107b0*/  @P0 SHF.R.U32.HI R4, RZ, c[0x0][0x334], R5 ;  /* 0x0000cd00ff040a19 */ /* 0x000fe40000011605 */
.L_x_3175:
[----:B------:R-:W-:Y:S05]  /*107c0*/  BSYNC B0 ;  /* 0x0000000000007941 */ /* 0x000fea0003800000 */
.L_x_3173:
[----:B------:R-:W-:Y:S05]  /*107d0*/  IMAD R4, R4, c[0x0][0x32c], R173 ;  /* 0x0000cb0004047a24 */ /* 0x000fea00078e02ad */
[----:B------:R-:W-:Y:S02]  /*107e0*/  IADD3 R5, R4, c[0x0][0x32c], RZ ;  /* 0x0000cb0004057a10 */ /* 0x000fe40007ffe0ff */
[----:B------:R-:W-:Y:S02]  /*107f0*/  IMNMX R0, R0, R4, !PT ;  /* 0x0000000400007217 */ /* 0x000fe40007800200 */
[----:B------:R-:W-:Y:S02]  /*10800*/  IMNMX R2, R2, R5, PT ;  /* 0x0000000502027217 */ /* 0x000fe40003800200 */
.L_x_3172:
[----:B------:R-:W-:Y:S02]  /*10810*/  UP2UR UR31, UPR, URZ, 0x8 ;  /* 0x000000083f1f7883 */ /* 0x000fe40008000000 */
[----:B------:R-:W-:Y:S02]  /*10820*/  UISETP.NE.AND UP3, UPT, UR26, URZ, UPT ;  /* 0x0000003f1a00728c */ /* 0x000fe4000bf65270 */
[----:B------:R-:W-:Y:S02]  /*10830*/  UP2UR UR32, UPR, URZ, 0x10 ;  /* 0x000000103f207883 */ /* 0x000fe40008000000 */
[----:B------:R-:W-:Y:S02]  /*10840*/  UISETP.NE.AND UP4, UPT, UR27, URZ, UPT ;  /* 0x0000003f1b00728c */ /* 0x000fe4000bf85270 */
[----:B------:R-:W-:Y:S01]  /*10850*/  PLOP3.LUT P0, PT, PT, PT, UP3, 0x40, 0x0 ;  /* 0x000000000000781c */ /* 0x000fe20003f0e838 */
[----:B------:R-:W-:Y:S02]  /*10860*/  UP2UR UR30, UPR, URZ, 0x4 ;  /* 0x000000043f1e7883 */ /* 0x000fe40008000000 */
[----:B------:R-:W-:Y:S01]  /*10870*/  UISETP.NE.AND UP2, UPT, UR22, URZ, UPT ;  /* 0x0000003f1600728c */ /* 0x000fe2000bf45270 */
[----:B------:R-:W-:Y:S01]  /*10880*/  ISETP.GT.AND P0, PT, R3, 0x1, P0 ;  /* 0x000000010300780c */ /* 0x000fe20000704270 */
[----:B------:R-:W-:Y:S01]  /*10890*/  UP2UR UR28, UPR, URZ, 0x1 ;  /* 0x000000013f1c7883 */ /* 0x000fe20008000000 */
[----:B------:R-:W-:Y:S01]  /*108a0*/  PLOP3.LUT P2, PT, PT, PT, UP4, 0x40, 0x0 ;  /* 0x000000000000781c */ /* 0x000fe20003f4e848 */
[----:B------:R-:W-:Y:S01]  /*108b0*/  UISETP.NE.AND UP0, UPT, UR4, URZ, UPT ;  /* 0x0000003f0400728c */ /* 0x000fe2000bf05270 */
[----:B------:R-:W-:Y:S01]  /*108c0*/  ISETP.LT.OR P0, PT, R167, 0x2, P0 ;  /* 0x00000002a700780c */ /* 0x000fe20000701670 */
[----:B------:R-:W-:Y:S01]  /*108d0*/  UP2UR UR29, UPR, URZ, 0x2 ;  /* 0x000000023f1d7883 */ /* 0x000fe20008000000 */
[----:B------:R-:W-:Y:S01]  /*108e0*/  ISETP.GT.AND P2, PT, R3, RZ, P2 ;  /* 0x000000ff0300720c */ /* 0x000fe20001744270 */
[----:B------:R-:W-:Y:S01]  /*108f0*/  UISETP.NE.AND UP1, UPT, UR5, URZ, UPT ;  /* 0x0000003f0500728c */ /* 0x000fe2000bf25270 */
[----:B------:R-:W-:Y:S01]  /*10900*/  PLOP3.LUT P1, PT, PT, PT, UP2, 0x40, 0x0 ;  /* 0x000000000000781c */ /* 0x000fe20003f2e828 */
[----:B------:R-:W-:Y:S01]  /*10910*/  UISETP.NE.AND UP4, UPT, UR32, URZ, UPT ;  /* 0x0000003f2000728c */ /* 0x000fe2000bf85270 */
[----:B------:R-:W-:Y:S01]  /*10920*/  FSEL R17, R7, -INF , !P0 ;  /* 0xff80000007117808 */ /* 0x000fe20004000000 */
[----:B------:R-:W-:Y:S01]  /*10930*/  UISETP.NE.AND UP3, UPT, UR31, URZ, UPT ;  /* 0x0000003f1f00728c */ /* 0x000fe2000bf65270 */
[----:B------:R-:W-:Y:S01]  /*10940*/  PLOP3.LUT P0, PT, PT, PT, UP0, 0x40, 0x0 ;  /* 0x000000000000781c */ /* 0x000fe20003f0e808 */
[----:B------:R-:W-:Y:S01]  /*10950*/  UISETP.NE.AND UP0, UPT, UR28, URZ, UPT ;  /* 0x0000003f1c00728c */ /* 0x000fe2000bf05270 */
[----:B------:R-:W-:Y:S01]  /*10960*/  ISETP.LT.OR P2, PT, R167, 0x1, P2 ;  /* 0x00000001a700780c */ /* 0x000fe20001741670 */
[----:B------:R-:W-:Y:S01]  /*10970*/  UP2UR UR28, UPR, URZ, 0x40 ;  /* 0x000000403f1c7883 */ /* 0x000fe20008000000 */
[C---:B------:R-:W-:Y:S01]  /*10980*/  ISETP.GT.AND P1, PT, R3.reuse, 0x8, P1 ;  /* 0x000000080300780c */ /* 0x040fe20000f24270 */
[----:B------:R-:W-:Y:S01]  /*10990*/  UISETP.NE.AND UP2, UPT, UR30, URZ, UPT ;  /* 0x0000003f1e00728c */ /* 0x000fe2000bf45270 */
[----:B------:R-:W-:Y:S02]  /*109a0*/  ISETP.GT.AND P0, PT, R3, 0x10, P0 ;  /* 0x000000100300780c */ /* 0x000fe40000704270 */
[----:B------:R-:W-:Y:S02]  /*109b0*/  FSEL R6, R6, -INF , !P2 ;  /* 0xff80000006067808 */ /* 0x000fe40005000000 */
[----:B------:R-:W-:Y:S01]  /*109c0*/  PLOP3.LUT P2, PT, PT, PT, UP1, 0x40, 0x0 ;  /* 0x000000000000781c */ /* 0x000fe20003f4e818 */
[----:B------:R-:W-:Y:S01]  /*109d0*/  UISETP.NE.AND UP1, UPT, UR29, URZ, UPT ;  /* 0x0000003f1d00728c */ /* 0x000fe2000bf25270 */
[C---:B------:R-:W-:Y:S02]  /*109e0*/  ISETP.LT.OR P1, PT, R167.reuse, 0x9, P1 ;  /* 0x00000009a700780c */ /* 0x040fe40000f21670 */
[----:B------:R-:W-:Y:S02]  /*109f0*/  ISETP.LT.OR P0, PT, R167, 0x11, P0 ;  /* 0x00000011a700780c */ /* 0x000fe40000701670 */
[----:B------:R-:W-:Y:S02]  /*10a00*/  ISETP.GT.AND P2, PT, R3, 0x9, P2 ;  /* 0x000000090300780c */ /* 0x000fe40001744270 */
[----:B------:R-:W-:Y:S02]  /*10a10*/  FSEL R18, R18, -INF , !P1 ;  /* 0xff80000012127808 */ /* 0x000fe40004800000 */
[----:B------:R-:W-:Y:S01]  /*10a20*/  PLOP3.LUT P1, PT, PT, PT, UP6, 0x40, 0x0 ;  /* 0x000000000000781c */ /* 0x000fe20003f2e868 */
[----:B------:R-:W-:Y:S01]  /*10a30*/  UISETP.NE.AND UP6, UPT, UR4, URZ, UPT ;  /* 0x0000003f0400728c */ /* 0x000fe2000bfc5270 */
[----:B------:R-:W-:Y:S02]  /*10a40*/  FSEL R194, R22, -INF , !P0 ;  /* 0xff80000016c27808 */ /* 0x000fe40004000000 */
[----:B------:R-:W-:Y:S01]  /*10a50*/  PLOP3.LUT P0, PT, PT, PT, UP4, 0x40, 0x0 ;  /* 0x000000000000781c */ /* 0x000fe20003f0e848 */
[----:B------:R-:W-:Y:S01]  /*10a60*/  UP2UR UR29, UPR, URZ, 0x40 ;  /* 0x000000403f1d7883 */ /* 0x000fe20008000000 */
[----:B------:R-:W-:Y:S01]  /*10a70*/  ISETP.LT.OR P2, PT, R167, 0xa, P2 ;  /* 0x0000000aa700780c */ /* 0x000fe20001741670 */
[----:B------:R-:W-:Y:S01]  /*10a80*/  UISETP.NE.AND UP6, UPT, UR5, URZ, UPT ;  /* 0x0000003f0500728c */ /* 0x000fe2000bfc5270 */
[C---:B------:R-:W-:Y:S02]  /*10a90*/  ISETP.GT.AND P1, PT, R3.reuse, 0x11, P1 ;  /* 0x000000110300780c */ /* 0x040fe40000f24270 */
[----:B------:R-:W-:Y:S01]  /*10aa0*/  ISETP.GT.AND P0, PT, R3, 0x19, P0 ;  /* 0x000000190300780c */ /* 0x000fe20000704270 */
[----:B------:R-:W-:Y:S01]  /*10ab0*/  UP2UR UR30, UPR, URZ, 0x40 ;  /* 0x000000403f1e7883 */ /* 0x000fe20008000000 */
[----:B------:R-:W-:Y:S01]  /*10ac0*/  FSEL R19, R19, -INF , !P2 ;  /* 0xff80000013137808 */ /* 0x000fe20005000000 */
[----:B------:R-:W-:Y:S01]  /*10ad0*/  UISETP.NE.AND UP6, UPT, UR22, URZ, UPT ;  /* 0x0000003f1600728c */ /* 0x000fe2000bfc5270 */
[----:B------:R-:W-:Y:S02]  /*10ae0*/  PLOP3.LUT P2, PT, PT, PT, UP5, 0x40, 0x0 ;  /* 0x000000000000781c */ /* 0x000fe40003f4e858 */
[C---:B------:R-:W-:Y:S01]  /*10af0*/  ISETP.LT.OR P1, PT, R167.reuse, 0x12, P1 ;  /* 0x00000012a700780c */ /* 0x040fe20000f21670 */
[----:B------:R-:W-:Y:S01]  /*10b00*/  UP2UR UR31, UPR, URZ, 0x40 ;  /* 0x000000403f1f7883 */ /* 0x000fe20008000000 */
[----:B------:R-:W-:Y:S01]  /*10b10*/  ISETP.LT.OR P0, PT, R167, 0x1a, P0 ;  /* 0x0000001aa700780c */ /* 0x000fe20000701670 */
[----:B------:R-:W-:Y:S01]  /*10b20*/  UISETP.NE.AND UP6, UPT, UR26, URZ, UPT ;  /* 0x0000003f1a00728c */ /* 0x000fe2000bfc5270 */
[----:B------:R-:W-:Y:S02]  /*10b30*/  ISETP.GT.AND P2, PT, R3, 0x18, P2 ;  /* 0x000000180300780c */ /* 0x000fe40001744270 */
[----:B------:R-:W-:Y:S01]  /*10b40*/  FSEL R196, R23, -INF , !P1 ;  /* 0xff80000017c47808 */ /* 0x000fe20004800000 */
[----:B------:R-:W-:Y:S01]  /*10b50*/  UP2UR UR32, UPR, URZ, 0x40 ;  /* 0x000000403f207883 */ /* 0x000fe20008000000 */
[----:B------:R-:W-:Y:S01]  /*10b60*/  PLOP3.LUT P1, PT, PT, PT, UP3, 0x40, 0x0 ;  /* 0x000000000000781c */ /* 0x000fe20003f2e838 */
[----:B------:R-:W-:Y:S01]  /*10b70*/  UISETP.NE.AND UP6, UPT, UR27, URZ, UPT ;  /* 0x0000003f1b00728c */ /* 0x000fe2000bfc5270 */
[----:B------:R-:W-:Y:S02]  /*10b80*/  FSEL R199, R35, -INF , !P0 ;  /* 0xff80000023c77808 */ /* 0x000fe40004000000 */
[----:B------:R-:W-:Y:S02]  /*10b90*/  PLOP3.LUT P0, PT, PT, PT, UP2, 0x40, 0x0 ;  /* 0x000000000000781c */ /* 0x000fe40003f0e828 */
[----:B------:R-:W-:Y:S02]  /*10ba0*/  ISETP.LT.OR P2, PT, R167, 0x19, P2 ;  /* 0x00000019a700780c */ /* 0x000fe40001741670 */
[C---:B------:R-:W-:Y:S02]  /*10bb0*/  ISETP.GT.AND P1, PT, R3.reuse, 0x20, P1 ;  /* 0x000000200300780c */ /* 0x040fe40000f24270 */
[----:B------:R-:W-:Y:S02]  /*10bc0*/  ISETP.GT.AND P0, PT, R3, 0x21, P0 ;  /* 0x000000210300780c */ /* 0x000fe40000704270 */
[----:B------:R-:W-:Y:S02]  /*10bd0*/  FSEL R197, R34, -INF , !P2 ;  /* 0xff80000022c57808 */ /* 0x000fe40005000000 */
[----:B------:R-:W-:Y:S02]  /*10be0*/  PLOP3.LUT P2, PT, PT, PT, UP1, 0x40, 0x0 ;  /* 0x000000000000781c */ /* 0x000fe40003f4e818 */
[C---:B------:R-:W-:Y:S02]  /*10bf0*/  ISETP.LT.OR P1, PT, R167.reuse, 0x21, P1 ;  /* 0x00000021a700780c */ /* 0x040fe40000f21670 */
        /* <DEDUP_REMOVED lines=9> */
[----:B------:R-:W-:Y:S01]  /*10c90*/  FSEL R210, R50, -INF , !P2 ;  /* 0xff80000032d27808 */ /* 0x000fe20005000000 */
[----:B------:R-:W1:Y:S01]  /*10ca0*/  SHFL.IDX PT, R3, R169, 0x3, 0x1c1f ;  /* 0x007c1f00a9037f89 */ /* 0x000e6200000e0000 */
        /* <DEDUP_REMOVED lines=75> */
.L_x_3178:
[----:B------:R-:W-:Y:S04]  /*11160*/  MOV R4, c[0x0][0x32c] ;  /* 0x0000cb0000047a02 */ /* 0x000fe80000000f00 */
[----:B------:R-:W-:Y:S11]  /*11170*/  ISETP.NE.AND P0, PT, R4, 0x1, PT ;  /* 0x000000010400780c */ /* 0x000ff60003f05270 */
[----:B------:R-:W-:Y:S02]  /*11180*/  @!UPT UIADD3 URZ, URZ, URZ, URZ ;  /* 0x0000003f3f3ff290 */ /* 0x000fe4000fffe03f */
[----:B------:R-:W-:Y:S05]  /*11190*/  @P0 IMAD.HI.U32 R4, R3, c[0x0][0x330], RZ ;  /* 0x0000cc0003040a27 */ /* 0x000fea00078e00ff */
[----:B------:R-:W-:Y:S02]  /*111a0*/  @P0 SHF.R.U32.HI R3, RZ, c[0x0][0x334], R4 ;  /* 0x0000cd00ff030a19 */ /* 0x000fe40000011604 */
.L_x_3179:
[----:B------:R-:W-:Y:S05]  /*111b0*/  BSYNC B0 ;  /* 0x0000000000007941 */ /* 0x000fea0003800000 */
.L_x_3177:
[----:B------:R-:W-:Y:S05]  /*111c0*/  IMAD R173, R3, c[0x0][0x32c], R173 ;  /* 0x0000cb0003ad7a24 */ /* 0x000fea00078e02ad */
[----:B------:R-:W-:Y:S02]  /*111d0*/  IADD3 R3, R173, c[0x0][0x32c], RZ ;  /* 0x0000cb00ad037a10 */ /* 0x000fe40007ffe0ff */
[----:B------:R-:W-:Y:S02]  /*111e0*/  IMNMX R0, R0, R173, !PT ;  /* 0x000000ad00007217 */ /* 0x000fe40007800200 */
[----:B------:R-:W-:Y:S02]  /*111f0*/  IMNMX R2, R2, R3, PT ;  /* 0x0000000302027217 */ /* 0x000fe40003800200 */
.L_x_3176:
        /* <DEDUP_REMOVED lines=50> */
[----:B------:R-:W-:Y:S02]  /*11520*/  ISETP.GT.AND P2, PT, R0, 0x10, P2 ;  /* 0x000000100000780c */ /* 0x000fe40001744270 */
[----:B-1----:R-:W-:Y:S02]  /*11530*/  FMNMX.FTZ R169, R169, R5, !PT ;  /* 0x00000005a9a97209 */ /* 0x002fe40007810000 */
[----:B------:R-:W1:Y:S01]  /*11540*/  SHFL.BFLY PT, R5, R3, 0x2, 0x1f ;  /* 0x0c401f0003057f89 */ /* 0x000e6200000e0000 */
[----:B------:R-:W-:Y:S02]  /*11550*/  FMNMX.FTZ R4, R203, R4, !PT ;  /* 0x00000004cb047209 */ /* 0x000fe40007810000 */
[----:B------:R-:W-:Y:S02]  /*11560*/  ISETP.LT.OR P2, PT, R2, 0x11, P2 ;  /* 0x000000110200780c */ /* 0x000fe40001741670 */
[----:B------:R-:W-:Y:S02]  /*11570*/  FMNMX.FTZ R4, R211, R4, !PT ;  /* 0x00000004d3047209 */ /* 0x000fe40007810000 */
[----:B------:R-:W-:Y:S01]  /*11580*/  FSEL R41, R26, -INF , !P2 ;  /* 0xff8000001a297808 */ /* 0x000fe20005000000 */
[----:B------:R-:W2:Y:S01]  /*11590*/  SHFL.BFLY PT, R7, R169, 0x1, 0x1f ;  /* 0x0c201f00a9077f89 */ /* 0x000ea200000e0000 */
[----:B------:R-:W-:Y:S02]  /*115a0*/  FMNMX.FTZ R4, R212, R4, !PT ;  /* 0x00000004d4047209 */ /* 0x000fe40007810000 */
[----:B------:R-:W-:Y:S01]  /*115b0*/  PLOP3.LUT P0, PT, PT, PT, UP2, 0x40, 0x0 ;  /* 0x000000000000781c */ /* 0x000fe20003f0e828 */
[----:B------:R-:W-:Y:S01]  /*115c0*/  UISETP.NE.AND UP2, UPT, UR26, URZ, UPT ;  /* 0x0000003f1a00728c */ /* 0x000fe2000bf45270 */
[----:B------:R-:W-:Y:S02]  /*115d0*/  FMNMX.FTZ R4, R213, R4, !PT ;  /* 0x00000004d5047209 */ /* 0x000fe40007810000 */
[----:B------:R-:W-:Y:S02]  /*115e0*/  ISETP.GT.AND P0, PT, R0, 0x8, P0 ;  /* 0x000000080000780c */ /* 0x000fe40000704270 */
[----:B------:R-:W-:Y:S02]  /*115f0*/  FMNMX.FTZ R167, R216, R4, !PT ;  /* 0x00000004d8a77209 */ /* 0x000fe40007810000 */
[----:B------:R-:W-:Y:S02]  /*11600*/  ISETP.LT.OR P0, PT, R2, 0x9, P0 ;  /* 0x000000090200780c */ /* 0x000fe40000701670 */
[----:B------:R-:W-:Y:S01]  /*11610*/  PLOP3.LUT P1, PT, PT, PT, UP4, 0x40, 0x0 ;  /* 0x000000000000781c */ /* 0x000fe20003f2e848 */
[----:B------:R-:W-:Y:S01]  /*11620*/  UISETP.NE.AND UP4, UPT, UR28, URZ, UPT ;  /* 0x0000003f1c00728c */ /* 0x000fe2000bf85270 */
[----:B------:R-:W-:Y:S02]  /*11630*/  FSEL R14, R14, -INF , !P0 ;  /* 0xff8000000e0e7808 */ /* 0x000fe40004000000 */
[----:B-1----:R-:W-:Y:S02]  /*11640*/  FMNMX.FTZ R3, R3, R5, !PT ;  /* 0x0000000503037209 */ /* 0x002fe40007810000 */
[----:B------:R-:W-:Y:S02]  /*11650*/  PLOP3.LUT P0, PT, PT, PT, UP6, 0x40, 0x0 ;  /* 0x000000000000781c */ /* 0x000fe40003f0e868 */
[C---:B------:R-:W-:Y:S01]  /*11660*/  ISETP.GT.AND P1, PT, R0.reuse, RZ, P1 ;  /* 0x000000ff0000720c */ /* 0x040fe20000f24270 */
[----:B------:R-:W1:Y:S01]  /*11670*/  SHFL.BFLY PT, R9, R3, 0x1, 0x1f ;  /* 0x0c201f0003097f89 */ /* 0x000e6200000e0000 */
[----:B------:R-:W-:Y:S02]  /*11680*/  ISETP.GT.AND P0, PT, R0, 0x11, P0 ;  /* 0x000000110000780c */ /* 0x000fe40000704270 */
[----:B--2---:R-:W-:Y:S02]  /*11690*/  FMNMX.FTZ R169, R169, R7, !PT ;  /* 0x00000007a9a97209 */ /* 0x004fe40007810000 */
[----:B------:R-:W-:Y:S02]  /*116a0*/  ISETP.LT.OR P0, PT, R2, 0x12, P0 ;  /* 0x000000120200780c */ /* 0x000fe40000701670 */
[C---:B------:R-:W-:Y:S01]  /*116b0*/  FSETP.NEU.FTZ.AND P2, PT, R169.reuse, -INF , PT ;  /* 0xff800000a900780b */ /* 0x040fe20003f5d000 */
[----:B------:R-:W-:Y:S01]  /*116c0*/  FMUL.FTZ R23, R169, c[0x0][0x2d0] ;  /* 0x0000b400a9177a20 */ /* 0x000fe20000410000 */
[----:B------:R-:W-:Y:S01]  /*116d0*/  FSEL R44, R27, -INF , !P0 ;  /* 0xff8000001b2c7808 */ /* 0x000fe20004000000 */
[----:B------:R-:W2:Y:S01]  /*116e0*/  SHFL.BFLY PT, R7, R167, 0x2, 0x1f ;  /* 0x0c401f00a7077f89 */ /* 0x000ea200000e0000 */
[----:B------:R-:W-:Y:S02]  /*116f0*/  PLOP3.LUT P0, PT, PT, PT, UP4, 0x40, 0x0 ;  /* 0x000000000000781c */ /* 0x000fe40003f0e848 */
[----:B------:R-:W-:Y:S02]  /*11700*/  FSEL R23, R23, RZ, P2 ;  /* 0x000000ff17177208 */ /* 0x000fe40001000000 */
[----:B------:R-:W-:Y:S02]  /*11710*/  ISETP.GT.AND P0, PT, R0, 0x19, P0 ;  /* 0x000000190000780c */ /* 0x000fe40000704270 */
[----:B------:R-:W-:Y:S01]  /*11720*/  ISETP.LT.OR P1, PT, R2, 0x1, P1 ;  /* 0x000000010200780c */ /* 0x000fe20000f21670 */
[--C-:B------:R-:W-:Y:S01]  /*11730*/  FFMA.FTZ R4, R168, c[0x0][0x2d0], -R23.reuse ;  /* 0x0000b400a8047a23 */ /* 0x100fe20000010817 */
[----:B------:R-:W-:Y:S01]  /*11740*/  ISETP.LT.OR P0, PT, R2, 0x1a, P0 ;  /* 0x0000001a0200780c */ /* 0x000fe20000701670 */
[--C-:B------:R-:W-:Y:S01]  /*11750*/  FFMA.FTZ R40, R195, c[0x0][0x2d0], -R23.reuse ;  /* 0x0000b400c3287a23 */ /* 0x100fe20000010817 */
[----:B------:R-:W-:Y:S01]  /*11760*/  FSEL R10, R10, -INF , !P1 ;  /* 0xff8000000a0a7808 */ /* 0x000fe20004800000 */
[----:B------:R3:W-:Y:S01]  /*11770*/  MUFU.EX2 R32, R4 ;  /* 0x0000000400207308 */ /* 0x0007e20000000800 */
[----:B------:R-:W-:Y:S02]  /*11780*/  FSEL R171, R31, -INF , !P0 ;  /* 0xff8000001fab7808 */ /* 0x000fe40004000000 */
[----:B-1----:R-:W-:Y:S01]  /*11790*/  FMNMX.FTZ R168, R3, R9, !PT ;  /* 0x0000000903a87209 */ /* 0x002fe20007810000 */
[--C-:B------:R-:W-:Y:S01]  /*117a0*/  FFMA.FTZ R3, R175, c[0x0][0x2d0], -R23.reuse ;  /* 0x0000b400af037a23 */ /* 0x100fe20000010817 */
[----:B------:R-:W-:Y:S02]  /*117b0*/  PLOP3.LUT P0, PT, PT, PT, UP3, 0x40, 0x0 ;  /* 0x000000000000781c */ /* 0x000fe40003f0e838 */
[----:B------:R-:W-:Y:S01]  /*117c0*/  PLOP3.LUT P1, PT, PT, PT, UP1, 0x40, 0x0 ;  /* 0x000000000000781c */ /* 0x000fe20003f2e818 */
[----:B------:R-:W-:Y:S01]  /*117d0*/  UISETP.NE.AND UP1, UPT, UR22, URZ, UPT ;  /* 0x0000003f1600728c */ /* 0x000fe2000bf25270 */
[C---:B------:R-:W-:Y:S01]  /*117e0*/  ISETP.GT.AND P0, PT, R0.reuse, 0x20, P0 ;  /* 0x000000200000780c */ /* 0x040fe20000704270 */
[----:B------:R1:W4:Y:S01]  /*117f0*/  MUFU.EX2 R20, R3 ;  /* 0x0000000300147308 */ /* 0x0003220000000800 */
[----:B------:R-:W-:Y:S01]  /*11800*/  ISETP.GT.AND P1, PT, R0, 0x9, P1 ;  /* 0x000000090000780c */ /* 0x000fe20000f24270 */
[----:B------:R-:W-:Y:S01]  /*11810*/  FMUL.FTZ R48, R168, c[0x0][0x2d0] ;  /* 0x0000b400a8307a20 */ /* 0x000fe20000410000 */
[C---:B------:R-:W-:Y:S02]  /*11820*/  ISETP.LT.OR P0, PT, R2.reuse, 0x21, P0 ;  /* 0x000000210200780c */ /* 0x040fe40000701670 */
[----:B------:R-:W-:Y:S02]  /*11830*/  ISETP.LT.OR P1, PT, R2, 0xa, P1 ;  /* 0x0000000a0200780c */ /* 0x000fe40000f21670 */
[----:B------:R-:W-:Y:S02]  /*11840*/  FSEL R172, R42, -INF , !P0 ;  /* 0xff8000002aac7808 */ /* 0x000fe40004000000 */
[----:B------:R-:W-:Y:S01]  /*11850*/  FSEL R15, R15, -INF , !P1 ;  /* 0xff8000000f0f7808 */ /* 0x000fe20004800000 */
[----:B------:R-:W-:Y:S01]  /*11860*/  MUFU.EX2 R251, R40 ;  /* 0x0000002800fb7308 */ /* 0x000fe20000000800 */
[----:B------:R-:W-:Y:S02]  /*11870*/  PLOP3.LUT P1, PT, PT, PT, UP5, 0x40, 0x0 ;  /* 0x000000000000781c */ /* 0x000fe40003f2e858 */
[----:B------:R-:W-:Y:S01]  /*11880*/  FMNMX.FTZ R5, R10, R170, !PT ;  /* 0x000000aa0a057209 */ /* 0x000fe20007810000 */
[--C-:B---3--:R-:W-:Y:S01]  /*11890*/  FFMA.FTZ R4, R174, c[0x0][0x2d0], -R23.reuse ;  /* 0x0000b400ae047a23 */ /* 0x108fe20000010817 */
[----:B------:R-:W-:Y:S02]  /*118a0*/  ISETP.GT.AND P1, PT, R0, 0x18, P1 ;  /* 0x000000180000780c */ /* 0x000fe40000f24270 */
[----:B------:R-:W-:Y:S02]  /*118b0*/  PLOP3.LUT P0, PT, PT, PT, UP1, 0x40, 0x0 ;  /* 0x000000000000781c */ /* 0x000fe40003f0e818 */
[----:B------:R-:W-:Y:S01]  /*118c0*/  ISETP.LT.OR P1, PT, R2, 0x19, P1 ;  /* 0x000000190200780c */ /* 0x000fe20000f21670 */
[----:B------:R3:W-:Y:S01]  /*118d0*/  MUFU.EX2 R24, R4 ;  /* 0x0000000400187308 */ /* 0x0007e20000000800 */
[----:B--2---:R-:W-:Y:S02]  /*118e0*/  FMNMX.FTZ R167, R167, R7, !PT ;  /* 0x00000007a7a77209 */ /* 0x004fe40007810000 */
[----:B------:R-:W-:Y:S01]  /*118f0*/  FSEL R45, R30, -INF , !P1 ;  /* 0xff8000001e2d7808 */ /* 0x000fe20004800000 */
[--C-:B-1----:R-:W-:Y:S01]  /*11900*/  FFMA.FTZ R3, R192, c[0x0][0x2d0], -R23.reuse ;  /* 0x0000b400c0037a23 */ /* 0x102fe20000010817 */
[----:B------:R-:W-:Y:S01]  /*11910*/  PLOP3.LUT P1, PT, PT, PT, UP2, 0x40, 0x0 ;  /* 0x000000000000781c */ /* 0x000fe20003f2e828 */
[----:B------:R-:W-:Y:S01]  /*11920*/  LDSM.16.MT88.4 R28, [R225+0x2080] ;  /* 0x00208000e11c783b */ /* 0x000fe20000004200 */
[C---:B------:R-:W-:Y:S02]  /*11930*/  ISETP.GT.AND P0, PT, R0.reuse, 0x28, P0 ;  /* 0x000000280000780c */ /* 0x040fe40000704270 */
[----:B------:R-:W-:Y:S01]  /*11940*/  ISETP.GT.AND P1, PT, R0, 0x21, P1 ;  /* 0x000000210000780c */ /* 0x000fe20000f24270 */
[----:B------:R-:W1:Y:S01]  /*11950*/  MUFU.EX2 R42, R3 ;  /* 0x00000003002a7308 */ /* 0x000e620000000800 */
[C---:B------:R-:W-:Y:S02]  /*11960*/  ISETP.LT.OR P0, PT, R2.reuse, 0x29, P0 ;  /* 0x000000290200780c */ /* 0x040fe40000701670 */
[----:B------:R-:W-:Y:S02]  /*11970*/  ISETP.LT.OR P1, PT, R2, 0x22, P1 ;  /* 0x000000220200780c */ /* 0x000fe40000f21670 */
[----:B------:R-:W-:Y:S02]  /*11980*/  FSEL R173, R46, -INF , !P0 ;  /* 0xff8000002ead7808 */ /* 0x000fe40004000000 */
[----:B------:R-:W-:Y:S02]  /*11990*/  FSEL R174, R43, -INF , !P1 ;  /* 0xff8000002bae7808 */ /* 0x000fe40004800000 */
[----:B------:R-:W-:Y:S02]  /*119a0*/  FSETP.NEU.FTZ.AND P1, PT, R168, -INF , PT ;  /* 0xff800000a800780b */ /* 0x000fe40003f3d000 */
[----:B------:R-:W-:Y:S01]  /*119b0*/  PLOP3.LUT P0, PT, PT, PT, UP0, 0x40, 0x0 ;  /* 0x000000000000781c */ /* 0x000fe20003f0e808 */
[----:B------:R-:W-:Y:S01]  /*119c0*/  UISETP.GT.AND UP0, UPT, UR23, UR7, UPT ;  /* 0x000000071700728c */ /* 0x000fe2000bf04270 */
[----:B------:R-:W-:Y:S01]  /*119d0*/  FSEL R48, R48, RZ, P1 ;  /* 0x000000ff30307208 */ /* 0x000fe20000800000 */
[----:B------:R-:W-:Y:S01]  /*119e0*/  UIADD3 UR23, UR23, -0x1, URZ ;  /* 0xffffffff17177890 */ /* 0x000fe2000fffe03f */
[----:B---3--:R-:W-:Y:S02]  /*119f0*/  FMNMX.FTZ R4, R11, R5, !PT ;  /* 0x000000050b047209 */ /* 0x008fe40007810000 */
[----:B------:R-:W2:Y:S01]  /*11a00*/  SHFL.BFLY PT, R5, R167, 0x1, 0x1f ;  /* 0x0c201f00a7057f89 */ /* 0x000ea200000e0000 */
[----:B------:R-:W-:Y:S01]  /*11a10*/  ISETP.GT.AND P0, PT, R0, 0x29, P0 ;  /* 0x000000290000780c */ /* 0x000fe20000704270 */
[--C-:B------:R-:W-:Y:S01]  /*11a20*/  FFMA.FTZ R40, R194, c[0x0][0x2d0], -R48.reuse ;  /* 0x0000b400c2287a23 */ /* 0x100fe20000010830 */
[----:B------:R-:W-:Y:S02]  /*11a30*/  FMNMX.FTZ R4, R14, R4, !PT ;  /* 0x000000040e047209 */ /* 0x000fe40007810000 */
[----:B------:R-:W-:Y:S01]  /*11a40*/  ISETP.LT.OR P0, PT, R2, 0x2a, P0 ;  /* 0x0000002a0200780c */ /* 0x000fe20000701670 */
[--C-:B------:R-:W-:Y:S01]  /*11a50*/  FFMA.FTZ R2, R17, c[0x0][0x2d0], -R48.reuse ;  /* 0x0000b40011027a23 */ /* 0x100fe20000010830 */
[----:B------:R-:W-:Y:S01]  /*11a60*/  FMNMX.FTZ R4, R15, R4, !PT ;  /* 0x000000040f047209 */ /* 0x000fe20007810000 */
[----:B------:R3:W-:Y:S01]  /*11a70*/  MUFU.EX2 R250, R40 ;  /* 0x0000002800fa7308 */ /* 0x0007e20000000800 */
[----:B------:R-:W-:Y:S02]  /*11a80*/  FSEL R22, R47, -INF , !P0 ;  /* 0xff8000002f167808 */ /* 0x000fe40004000000 */
[----:B------:R-:W-:Y:S02]  /*11a90*/  FMNMX.FTZ R4, R41, R4, !PT ;  /* 0x0000000429047209 */ /* 0x000fe40007810000 */
[----:B----4-:R-:W-:Y:S02]  /*11aa0*/  MOV R47, R20 ;  /* 0x00000014002f7202 */ /* 0x010fe40000000f00 */
[----:B------:R-:W-:Y:S02]  /*11ab0*/  FMNMX.FTZ R4, R44, R4, !PT ;  /* 0x000000042c047209 */ /* 0x000fe40007810000 */
[----:B-1----:R-:W-:Y:S02]  /*11ac0*/  F2FP.PACK_AB R26, R42, R47 ;  /* 0x0000002f2a1a723e */ /* 0x002fe400000000ff */
[----:B------:R-:W-:Y:S01]  /*11ad0*/  FMNMX.FTZ R3, R45, R4, !PT ;  /* 0x000000042d037209 */ /* 0x000fe20007810000 */
[--C-:B------:R-:W-:Y:S02]  /*11ae0*/  FFMA.FTZ R4, R6, c[0x0][0x2d0], -R48.reuse ;  /* 0x0000b40006047a23 */ /* 0x100fe40000010830 */
[----:B------:R1:W-:Y:S01]  /*11af0*/  MUFU.EX2 R6, R2 ;  /* 0x0000000200067308 */ /* 0x0003e20000000800 */
        /* <DEDUP_REMOVED lines=8> */
[----:B---3--:R-:W-:Y:S02]  /*11b80*/  FFMA.FTZ R40, R200, c[0x0][0x2d0], -R23 ;  /* 0x0000b400c8287a23 */ /* 0x008fe40000010817 */
[----:B------:R-:W-:Y:S02]  /*11b90*/  FSEL R49, R49, RZ, P0 ;  /* 0x000000ff31317208 */ /* 0x000fe40000000000 */
[----:B------:R-:W-:Y:S04]  /*11ba0*/  FMNMX.FTZ R0, R173, R0, !PT ;  /* 0x00000000ad007209 */ /* 0x000fe80007810000 */
[----:B------:R-:W-:Y:S01]  /*11bb0*/  FMNMX.FTZ R0, R22, R0, !PT ;  /* 0x0000000016007209 */ /* 0x000fe20007810000 */
[----:B------:R3:W-:Y:S01]  /*11bc0*/  MUFU.EX2 R21, R4 ;  /* 0x0000000400157308 */ /* 0x0007e20000000800 */
[--C-:B-1----:R-:W-:Y:S09]  /*11bd0*/  FFMA.FTZ R2, R18, c[0x0][0x2d0], -R48.reuse ;  /* 0x0000b40012027a23 */ /* 0x102ff20000010830 */
[----:B------:R1:W4:Y:S01]  /*11be0*/  MUFU.EX2 R46, R2 ;  /* 0x00000002002e7308 */ /* 0x0003220000000800 */
[--C-:B--2---:R-:W-:Y:S09]  /*11bf0*/  FFMA.FTZ R3, R8, c[0x0][0x2d0], -R49.reuse ;  /* 0x0000b40008037a23 */ /* 0x104ff20000010831 */
[----:B------:R2:W-:Y:S01]  /*11c00*/  MUFU.EX2 R17, R3 ;  /* 0x0000000300117308 */ /* 0x0005e20000000800 */
[--C-:B---3--:R-:W-:Y:S09]  /*11c10*/  FFMA.FTZ R4, R12, c[0x0][0x2d0], -R49.reuse ;  /* 0x0000b4000c047a23 */ /* 0x108ff20000010831 */
[----:B------:R-:W-:Y:S01]  /*11c20*/  MUFU.EX2 R43, R4 ;  /* 0x00000004002b7308 */ /* 0x000fe20000000800 */
[----:B-1----:R-:W1:Y:S01]  /*11c30*/  SHFL.BFLY PT, R2, R0, 0x2, 0x1f ;  /* 0x0c401f0000027f89 */ /* 0x002e6200000e0000 */
[----:B----4-:R-:W-:Y:S08]  /*11c40*/  F2FP.PACK_AB R27, R7, R46 ;  /* 0x0000002e071b723e */ /* 0x010ff000000000ff */
[----:B------:R3:W-:Y:S01]  /*11c50*/  MUFU.EX2 R221, R40 ;  /* 0x0000002800dd7308 */ /* 0x0007e20000000800 */
[--C-:B--2---:R-:W-:Y:S09]  /*11c60*/  FFMA.FTZ R3, R16, c[0x0][0x2d0], -R49.reuse ;  /* 0x0000b40010037a23 */ /* 0x104ff20000010831 */
[----:B------:R1:W2:Y:S01]  /*11c70*/  MUFU.EX2 R20, R3 ;  /* 0x0000000300147308 */ /* 0x0002a20000000800 */
[----:B---3--:R-:W-:Y:S09]  /*11c80*/  FFMA.FTZ R40, R197, c[0x0][0x2d0], -R48 ;  /* 0x0000b400c5287a23 */ /* 0x008ff20000010830 */
[----:B------:R3:W-:Y:S01]  /*11c90*/  MUFU.EX2 R220, R40 ;  /* 0x0000002800dc7308 */ /* 0x0007e20000000800 */
[----:B-1----:R-:W-:Y:S01]  /*11ca0*/  FMNMX.FTZ R3, R0, R2, !PT ;  /* 0x0000000200037209 */ /* 0x002fe20007810000 */
[--C-:B------:R-:W-:Y:S01]  /*11cb0*/  FFMA.FTZ R2, R13, c[0x0][0x2d0], -R49.reuse ;  /* 0x0000b4000d027a23 */ /* 0x100fe20000010831 */
[----:B------:R-:W-:Y:S07]  /*11cc0*/  FSEL R0, R169, RZ, P2 ;  /* 0x000000ffa9007208 */ /* 0x000fee0001000000 */
[----:B------:R1:W-:Y:S01]  /*11cd0*/  MUFU.EX2 R9, R2 ;  /* 0x0000000200097308 */ /* 0x0003e20000000800 */
[----:B------:R-:W4:Y:S01]  /*11ce0*/  SHFL.BFLY PT, R4, R3, 0x1, 0x1f ;  /* 0x0c201f0003047f89 */ /* 0x000f2200000e0000 */
[----:B------:R-:W-:Y:S01]  /*11cf0*/  FADD.FTZ R0, -R0, R164 ;  /* 0x000000a400007221 */ /* 0x000fe20000010100 */
[----:B------:R-:W-:Y:S03]  /*11d00*/  MOV R164, R21 ;  /* 0x0000001500a47202 */ /* 0x000fe60000000f00 */
[----:B------:R-:W-:Y:S04]  /*11d10*/  FMUL.FTZ R0, R0, c[0x0][0x2d0] ;  /* 0x0000b40000007a20 */ /* 0x000fe80000410000 */
[----:B------:R5:W5:Y:S01]  /*11d20*/  MUFU.EX2 R21, R0 ;  /* 0x0000000000157308 */ /* 0x000b620000000800 */
[----:B---3--:R-:W-:Y:S09]  /*11d30*/  FFMA.FTZ R40, R201, c[0x0][0x2d0], -R49 ;  /* 0x0000b400c9287a23 */ /* 0x008ff20000010831 */
[----:B------:R-:W-:Y:S01]  /*11d40*/  MUFU.EX2 R201, R40 ;  /* 0x0000002800c97308 */ /* 0x000fe20000000800 */
[----:B-1----:R-:W-:Y:S02]  /*11d50*/  FSEL R2, R168, RZ, P1 ;  /* 0x000000ffa8027208 */ /* 0x002fe40000800000 */
[----:B----4-:R-:W-:Y:S03]  /*11d60*/  FMNMX.FTZ R3, R3, R4, !PT ;  /* 0x0000000403037209 */ /* 0x010fe60007810000 */
[----:B------:R-:W-:Y:S01]  /*11d70*/  FADD.FTZ R2, -R2, R165 ;  /* 0x000000a502027221 */ /* 0x000fe20000010100 */
[----:B--2---:R-:W-:Y:S01]  /*11d80*/  MOV R165, R20 ;  /* 0x0000001400a57202 */ /* 0x004fe20000000f00 */
[----:B------:R-:W-:Y:S02]  /*11d90*/  FMUL.FTZ R50, R3, c[0x0][0x2d0] ;  /* 0x0000b40003327a20 */ /* 0x000fe40000410000 */
[----:B------:R-:W-:Y:S01]  /*11da0*/  FMUL.FTZ R2, R2, c[0x0][0x2d0] ;  /* 0x0000b40002027a20 */ /* 0x000fe20000410000 */
[----:B-----5:R-:W-:Y:S01]  /*11db0*/  FSEL R0, R167, RZ, P0 ;  /* 0x000000ffa7007208 */ /* 0x020fe20000000000 */
[----:B------:R-:W-:Y:S01]  /*11dc0*/  FMUL.FTZ R5, R21, R177 ;  /* 0x000000b115057220 */ /* 0x000fe20000410000 */
[----:B------:R-:W-:Y:S01]  /*11dd0*/  FSETP.NEU.FTZ.AND P0, PT, R3, -INF , PT ;  /* 0xff8000000300780b */ /* 0x000fe20003f1d000 */
[----:B------:R-:W1:Y:S01]  /*11de0*/  MUFU.EX2 R20, R2 ;  /* 0x0000000200147308 */ /* 0x000e620000000800 */
[----:B------:R-:W-:Y:S01]  /*11df0*/  MOV R177, R7 ;  /* 0x0000000700b17202 */ /* 0x000fe20000000f00 */
[----:B------:R-:W-:Y:S01]  /*11e00*/  FADD.FTZ R0, -R0, R166 ;  /* 0x000000a600007221 */ /* 0x000fe20000010100 */
[----:B------:R-:W-:Y:S01]  /*11e10*/  FSEL R50, R50, RZ, P0 ;  /* 0x000000ff32327208 */ /* 0x000fe20000000000 */
[C---:B------:R-:W-:Y:S01]  /*11e20*/  FMUL.FTZ R16, R21.reuse, R188 ;  /* 0x000000bc15107220 */ /* 0x040fe20000410000 */
[----:B------:R-:W-:Y:S01]  /*11e30*/  MOV R166, R6 ;  /* 0x0000000600a67202 */ /* 0x000fe20000000f00 */
[----:B------:R-:W-:Y:S02]  /*11e40*/  FMUL.FTZ R0, R0, c[0x0][0x2d0] ;  /* 0x0000b40000007a20 */ /* 0x000fe40000410000 */
[--C-:B------:R-:W-:Y:S01]  /*11e50*/  FFMA.FTZ R4, R14, c[0x0][0x2d0], -R50.reuse ;  /* 0x0000b4000e047a23 */ /* 0x100fe20000010832 */
[----:B------:R-:W-:Y:S01]  /*11e60*/  F2FP.PACK_AB R25, R166, R164 ;  /* 0x000000a4a619723e */ /* 0x000fe200000000ff */
        /* <DEDUP_REMOVED lines=8> */
[C---:B------:R-:W-:Y:S02]  /*11ef0*/  FMUL.FTZ R160, R21.reuse, R160 ;  /* 0x000000a015a07220 */ /* 0x040fe40000410000 */
[C---:B-1----:R-:W-:Y:S01]  /*11f00*/  FMUL.FTZ R6, R20.reuse, R178 ;  /* 0x000000b214067220 */ /* 0x042fe20000410000 */
[----:B------:R-:W-:Y:S01]  /*11f10*/  MOV R178, R17 ;  /* 0x0000001100b27202 */ /* 0x000fe20000000f00 */
[C---:B------:R-:W-:Y:S01]  /*11f20*/  FMUL.FTZ R7, R20.reuse, R179 ;  /* 0x000000b314077220 */ /* 0x040fe20000410000 */
[----:B------:R-:W-:Y:S01]  /*11f30*/  MOV R179, R9 ;  /* 0x0000000900b37202 */ /* 0x000fe20000000f00 */
[----:B------:R-:W-:Y:S02]  /*11f40*/  FMUL.FTZ R17, R21, R189 ;  /* 0x000000bd15117220 */ /* 0x000fe40000410000 */
[C---:B------:R-:W-:Y:S01]  /*11f50*/  FMUL.FTZ R18, R20.reuse, R190 ;  /* 0x000000be14127220 */ /* 0x040fe20000410000 */
[----:B------:R-:W-:Y:S01]  /*11f60*/  F2FP.PACK_AB R34, R179, R43 ;  /* 0x0000002bb322723e */ /* 0x000fe200000000ff */
[----:B------:R-:W-:Y:S02]  /*11f70*/  FMUL.FTZ R19, R20, R191 ;  /* 0x000000bf14137220 */ /* 0x000fe40000410000 */
[--C-:B--2---:R-:W-:Y:S01]  /*11f80*/  FFMA.FTZ R0, R10, c[0x0][0x2d0], -R50.reuse ;  /* 0x0000b4000a007a23 */ /* 0x104fe20000010832 */
[----:B------:R-:W-:Y:S01]  /*11f90*/  LDSM.16.MT88.4 R188, [R225+0x3080] ;  /* 0x00308000e1bc783b */ /* 0x000fe20000004200 */
[C---:B---3--:R-:W-:Y:S01]  /*11fa0*/  FMUL.FTZ R8, R2.reuse, R180 ;  /* 0x000000b402087220 */ /* 0x048fe20000410000 */
[----:B------:R-:W-:Y:S01]  /*11fb0*/  MOV R180, R165 ;  /* 0x000000a500b47202 */ /* 0x000fe20000000f00 */
[----:B------:R1:W-:Y:S01]  /*11fc0*/  MUFU.EX2 R175, R0 ;  /* 0x0000000000af7308 */ /* 0x0003e20000000800 */
[C---:B------:R-:W-:Y:S01]  /*11fd0*/  FMUL.FTZ R9, R2.reuse, R181 ;  /* 0x000000b502097220 */ /* 0x040fe20000410000 */
[----:B------:R-:W-:Y:S01]  /*11fe0*/  MOV R181, R47 ;  /* 0x0000002f00b57202 */ /* 0x000fe20000000f00 */
[C---:B------:R-:W-:Y:S01]  /*11ff0*/  FMUL.FTZ R12, R2.reuse, R184 ;  /* 0x000000b8020c7220 */ /* 0x040fe20000410000 */
[----:B------:R-:W-:Y:S01]  /*12000*/  MOV R184, R42 ;  /* 0x0000002a00b87202 */ /* 0x000fe20000000f00 */
[--C-:B----4-:R-:W-:Y:S02]  /*12010*/  FFMA.FTZ R4, R15, c[0x0][0x2d0], -R50.reuse ;  /* 0x0000b4000f047a23 */ /* 0x110fe40000010832 */
[----:B------:R-:W-:Y:S02]  /*12020*/  FMUL.FTZ R13, R2, R185 ;  /* 0x000000b9020d7220 */ /* 0x000fe40000410000 */
[C---:B------:R-:W-:Y:S01]  /*12030*/  FMUL.FTZ R134, R20.reuse, R134 ;  /* 0x0000008614867220 */ /* 0x040fe20000410000 */
[----:B------:R2:W3:Y:S01]  /*12040*/  MUFU.EX2 R207, R4 ;  /* 0x0000000400cf7308 */ /* 0x0004e20000000800 */
[----:B------:R-:W-:Y:S02]  /*12050*/  FMUL.FTZ R135, R20, R135 ;  /* 0x0000008714877220 */ /* 0x000fe40000410000 */
[C---:B------:R-:W-:Y:S02]  /*12060*/  FMUL.FTZ R136, R2.reuse, R136 ;  /* 0x0000008802887220 */ /* 0x040fe40000410000 */
[C---:B------:R-:W-:Y:S02]  /*12070*/  FMUL.FTZ R137, R2.reuse, R137 ;  /* 0x0000008902897220 */ /* 0x040fe40000410000 */
[C---:B------:R-:W-:Y:S02]  /*12080*/  FMUL.FTZ R140, R2.reuse, R140 ;  /* 0x0000008c028c7220 */ /* 0x040fe40000410000 */
[----:B------:R-:W-:Y:S02]  /*12090*/  FMUL.FTZ R141, R2, R141 ;  /* 0x0000008d028d7220 */ /* 0x000fe40000410000 */
[C---:B------:R-:W-:Y:S02]  /*120a0*/  FMUL.FTZ R146, R20.reuse, R146 ;  /* 0x0000009214927220 */ /* 0x040fe40000410000 */
[C---:B------:R-:W-:Y:S02]  /*120b0*/  FMUL.FTZ R147, R20.reuse, R147 ;  /* 0x0000009314937220 */ /* 0x040fe40000410000 */
[----:B-1----:R-:W-:Y:S02]  /*120c0*/  FFMA.FTZ R0, R11, c[0x0][0x2d0], -R50 ;  /* 0x0000b4000b007a23 */ /* 0x002fe40000010832 */
[C---:B------:R-:W-:Y:S02]  /*120d0*/  FMUL.FTZ R150, R20.reuse, R150 ;  /* 0x0000009614967220 */ /* 0x040fe40000410000 */
[----:B------:R1:W4:Y:S01]  /*120e0*/  MUFU.EX2 R192, R0 ;  /* 0x0000000000c07308 */ /* 0x0003220000000800 */
[----:B------:R-:W-:Y:S02]  /*120f0*/  FMUL.FTZ R151, R20, R151 ;  /* 0x0000009714977220 */ /* 0x000fe40000410000 */
[C---:B------:R-:W-:Y:S02]  /*12100*/  FMUL.FTZ R152, R2.reuse, R152 ;  /* 0x0000009802987220 */ /* 0x040fe40000410000 */
[----:B--2---:R-:W-:Y:S01]  /*12110*/  FMUL.FTZ R4, R21, R176 ;  /* 0x000000b015047220 */ /* 0x004fe20000410000 */
[----:B------:R-:W-:Y:S01]  /*12120*/  MOV R176, R32 ;  /* 0x0000002000b07202 */ /* 0x000fe20000000f00 */
[C---:B------:R-:W-:Y:S01]  /*12130*/  FMUL.FTZ R153, R2.reuse, R153 ;  /* 0x0000009902997220 */ /* 0x040fe20000410000 */
[----:B---3--:R-:W-:Y:S01]  /*12140*/  F2FP.PACK_AB R35, R207, R206 ;  /* 0x000000cecf23723e */ /* 0x008fe200000000ff */
[C---:B------:R-:W-:Y:S02]  /*12150*/  FMUL.FTZ R156, R2.reuse, R156 ;  /* 0x0000009c029c7220 */ /* 0x040fe40000410000 */
[----:B------:R-:W-:Y:S02]  /*12160*/  FMUL.FTZ R157, R2, R157 ;  /* 0x0000009d029d7220 */ /* 0x000fe40000410000 */
[C---:B------:R-:W-:Y:S02]  /*12170*/  FMUL.FTZ R161, R21.reuse, R161 ;  /* 0x000000a115a17220 */ /* 0x040fe40000410000 */
[C---:B------:R-:W-:Y:S02]  /*12180*/  FMUL.FTZ R162, R20.reuse, R162 ;  /* 0x000000a214a27220 */ /* 0x040fe40000410000 */
[C---:B------:R-:W-:Y:S02]  /*12190*/  FMUL.FTZ R163, R20.reuse, R163 ;  /* 0x000000a314a37220 */ /* 0x040fe40000410000 */
[C---:B------:R-:W-:Y:S02]  /*121a0*/  FMUL.FTZ R52, R21.reuse, R52 ;  /* 0x0000003415347220 */ /* 0x040fe40000410000 */
[----:B------:R-:W-:Y:S02]  /*121b0*/  FMUL.FTZ R53, R21, R53 ;  /* 0x0000003515357220 */ /* 0x000fe40000410000 */
        /* <DEDUP_REMOVED lines=8> */
[----:B------:R-:W-:Y:S02]  /*12240*/  FMUL.FTZ R57, R2, R57 ;  /* 0x0000003902397220 */ /* 0x000fe40000410000 */
[----:B------:R-:W-:Y:S01]  /*12250*/  FMUL.FTZ R0, R0, c[0x0][0x2d0] ;  /* 0x0000b40000007a20 */ /* 0x000fe20000410000 */
[----:B------:R-:W-:Y:S01]  /*12260*/  F2FP.PACK_AB R24, R170, R32 ;  /* 0x00000020aa18723e */ /* 0x000fe200000000ff */
[C---:B------:R-:W-:Y:S01]  /*12270*/  FMUL.FTZ R60, R2.reuse, R60 ;  /* 0x0000003c023c7220 */ /* 0x040fe20000410000 */
[----:B------:R-:W-:Y:S01]  /*12280*/  F2FP.PACK_AB R32, R165, R178 ;  /* 0x000000b2a520723e */ /* 0x000fe200000000ff */
[----:B------:R-:W-:Y:S02]  /*12290*/  FMUL.FTZ R61, R2, R61 ;  /* 0x0000003d023d7220 */ /* 0x000fe40000410000 */
[----:B------:R-:W1:Y:S01]  /*122a0*/  MUFU.EX2 R0, R0 ;  /* 0x0000000000007308 */ /* 0x000e620000000800 */
[C---:B------:R-:W-:Y:S01]  /*122b0*/  FMUL.FTZ R64, R21.reuse, R64 ;  /* 0x0000004015407220 */ /* 0x040fe20000410000 */
[-C--:B------:R-:W-:Y:S05]  /*122c0*/  HMMA.16816.F32 R4, R24, R28.reuse, R4 ;  /* 0x0000001c1804723c */ /* 0x080fea0000001804 */
[C---:B------:R-:W-:Y:S02]  /*122d0*/  FMUL.FTZ R65, R21.reuse, R65 ;  /* 0x0000004115417220 */ /* 0x040fe40000410000 */
[C---:B------:R-:W-:Y:S02]  /*122e0*/  FMUL.FTZ R66, R20.reuse, R66 ;  /* 0x0000004214427220 */ /* 0x040fe40000410000 */
[C---:B------:R-:W-:Y:S03]  /*122f0*/  FMUL.FTZ R67, R20.reuse, R67 ;  /* 0x0000004314437220 */ /* 0x040fe60000410000 */
[C---:B------:R-:W-:Y:S02]  /*12300*/  FMUL.FTZ R68, R21.reuse, R68 ;  /* 0x0000004415447220 */ /* 0x040fe40000410000 */
[C---:B------:R-:W-:Y:S02]  /*12310*/  FMUL.FTZ R69, R21.reuse, R69 ;  /* 0x0000004515457220 */ /* 0x040fe40000410000 */
[C---:B------:R-:W-:Y:S02]  /*12320*/  FMUL.FTZ R70, R20.reuse, R70 ;  /* 0x0000004614467220 */ /* 0x040fe40000410000 */
[----:B------:R-:W-:Y:S02]  /*12330*/  FMUL.FTZ R71, R20, R71 ;  /* 0x0000004714477220 */ /* 0x000fe40000410000 */
[----:B------:R-:W-:Y:S02]  /*12340*/  FMUL.FTZ R72, R2, R72 ;  /* 0x0000004802487220 */ /* 0x000fe40000410000 */
[C---:B-1----:R-:W-:Y:S01]  /*12350*/  FMUL.FTZ R10, R0.reuse, R182 ;  /* 0x000000b6000a7220 */ /* 0x042fe20000410000 */
[----:B------:R-:W-:Y:S01]  /*12360*/  MOV R182, R46 ;  /* 0x0000002e00b67202 */ /* 0x000fe20000000f00 */
[C---:B------:R-:W-:Y:S01]  /*12370*/  FMUL.FTZ R11, R0.reuse, R183 ;  /* 0x000000b7000b7220 */ /* 0x040fe20000410000 */
[----:B------:R-:W-:Y:S01]  /*12380*/  MOV R183, R43 ;  /* 0x0000002b00b77202 */ /* 0x000fe20000000f00 */
[C---:B------:R-:W-:Y:S02]  /*12390*/  FMUL.FTZ R14, R0.reuse, R186 ;  /* 0x000000ba000e7220 */ /* 0x040fe40000410000 */
[C---:B------:R-:W-:Y:S02]  /*123a0*/  FMUL.FTZ R15, R0.reuse, R187 ;  /* 0x000000bb000f7220 */ /* 0x040fe40000410000 */
        /* <DEDUP_REMOVED lines=11> */
[-C--:B------:R-:W-:Y:S04]  /*12460*/  HMMA.16816.F32 R132, R24, R36.reuse, R132 ;  /* 0x000000241884723c */ /* 0x080fe80000001884 */
[C---:B------:R-:W-:Y:S02]  /*12470*/  FMUL.FTZ R159, R0.reuse, R159 ;  /* 0x0000009f009f7220 */ /* 0x040fe40000410000 */
[C---:B------:R-:W-:Y:S02]  /*12480*/  FMUL.FTZ R58, R0.reuse, R58 ;  /* 0x0000003a003a7220 */ /* 0x040fe40000410000 */
[C---:B------:R-:W-:Y:S04]  /*12490*/  HMMA.16816.F32 R136, R32.reuse, R36, R136 ;  /* 0x000000242088723c */ /* 0x040fe80000001888 */
[C---:B------:R-:W-:Y:S02]  /*124a0*/  FMUL.FTZ R59, R0.reuse, R59 ;  /* 0x0000003b003b7220 */ /* 0x040fe40000410000 */
[C---:B------:R-:W-:Y:S02]  /*124b0*/  FMUL.FTZ R62, R0.reuse, R62 ;  /* 0x0000003e003e7220 */ /* 0x040fe40000410000 */
[-C--:B------:R-:W-:Y:S04]  /*124c0*/  HMMA.16816.F32 R140, R32, R38.reuse, R140 ;  /* 0x00000026208c723c */ /* 0x080fe8000000188c */
[----:B------:R-:W-:Y:S02]  /*124d0*/  FMUL.FTZ R63, R0, R63 ;  /* 0x0000003f003f7220 */ /* 0x000fe40000410000 */
[----:B------:R-:W-:Y:S02]  /*124e0*/  FMUL.FTZ R73, R2, R73 ;  /* 0x0000004902497220 */ /* 0x000fe40000410000 */
[C---:B------:R-:W-:Y:S01]  /*124f0*/  HMMA.16816.F32 R144, R24.reuse, R38, R144 ;  /* 0x000000261890723c */ /* 0x040fe20000001890 */
[----:B------:R-:W2:Y:S03]  /*12500*/  LDSM.16.MT88.4 R36, [R227+0x2080] ;  /* 0x00208000e324783b */ /* 0x000ea60000004200 */
[C---:B------:R-:W-:Y:S02]  /*12510*/  FMUL.FTZ R74, R0.reuse, R74 ;  /* 0x0000004a004a7220 */ /* 0x040fe40000410000 */
[----:B------:R-:W-:Y:S02]  /*12520*/  FMUL.FTZ R75, R0, R75 ;  /* 0x0000004b004b7220 */ /* 0x000fe40000410000 */
[C---:B------:R-:W-:Y:S01]  /*12530*/  FMUL.FTZ R76, R2.reuse, R76 ;  /* 0x0000004c024c7220 */ /* 0x040fe20000410000 */
[-C--:B-1----:R-:W-:Y:S03]  /*12540*/  HMMA.16816.F32 R148, R24, R28.reuse, R148 ;  /* 0x0000001c1894723c */ /* 0x082fe60000001894 */
[----:B------:R-:W-:Y:S02]  /*12550*/  FMUL.FTZ R77, R2, R77 ;  /* 0x0000004d024d7220 */ /* 0x000fe40000410000 */
[C---:B------:R-:W-:Y:S02]  /*12560*/  FMUL.FTZ R78, R0.reuse, R78 ;  /* 0x0000004e004e7220 */ /* 0x040fe40000410000 */
        /* <DEDUP_REMOVED lines=10> */
[----:B------:R-:W-:Y:S02]  /*12610*/  FMUL.FTZ R85, R21, R85 ;  /* 0x0000005515557220 */ /* 0x000fe40000410000 */
[-C--:B--2---:R-:W-:Y:S04]  /*12620*/  HMMA.16816.F32 R52, R24, R36.reuse, R52 ;  /* 0x000000241834723c */ /* 0x084fe80000001834 */
[C---:B------:R-:W-:Y:S02]  /*12630*/  FMUL.FTZ R86, R20.reuse, R86 ;  /* 0x0000005614567220 */ /* 0x040fe40000410000 */
[----:B------:R-:W-:Y:S02]  /*12640*/  FMUL.FTZ R87, R20, R87 ;  /* 0x0000005714577220 */ /* 0x000fe40000410000 */
[C---:B------:R-:W-:Y:S04]  /*12650*/  HMMA.16816.F32 R56, R32.reuse, R36, R56 ;  /* 0x000000242038723c */ /* 0x040fe80000001838 */
[C---:B------:R-:W-:Y:S02]  /*12660*/  FMUL.FTZ R88, R2.reuse, R88 ;  /* 0x0000005802587220 */ /* 0x040fe40000410000 */
[----:B------:R-:W-:Y:S02]  /*12670*/  FMUL.FTZ R89, R2, R89 ;  /* 0x0000005902597220 */ /* 0x000fe40000410000 */
[-C--:B------:R-:W-:Y:S04]  /*12680*/  HMMA.16816.F32 R60, R32, R38.reuse, R60 ;  /* 0x00000026203c723c */ /* 0x080fe8000000183c */
[----:B------:R-:W-:Y:S02]  /*12690*/  FFMA.FTZ R36, R193, c[0x0][0x2d0], -R23 ;  /* 0x0000b400c1247a23 */ /* 0x000fe40000010817 */
[C---:B------:R-:W-:Y:S02]  /*126a0*/  FMUL.FTZ R90, R0.reuse, R90 ;  /* 0x0000005a005a7220 */ /* 0x040fe40000410000 */
[C---:B------:R-:W-:Y:S01]  /*126b0*/  HMMA.16816.F32 R64, R24.reuse, R38, R64 ;  /* 0x000000261840723c */ /* 0x040fe20000001840 */
[----:B------:R2:W-:Y:S03]  /*126c0*/  MUFU.EX2 R252, R36 ;  /* 0x0000002400fc7308 */ /* 0x0005e60000000800 */
[----:B------:R-:W-:Y:S02]  /*126d0*/  FMUL.FTZ R91, R0, R91 ;  /* 0x0000005b005b7220 */ /* 0x000fe40000410000 */
[C---:B------:R-:W-:Y:S02]  /*126e0*/  FMUL.FTZ R92, R2.reuse, R92 ;  /* 0x0000005c025c7220 */ /* 0x040fe40000410000 */
[----:B------:R-:W-:Y:S01]  /*126f0*/  FMUL.FTZ R93, R2, R93 ;  /* 0x0000005d025d7220 */ /* 0x000fe20000410000 */
[-C--:B-1----:R-:W-:Y:S03]  /*12700*/  HMMA.16816.F32 R68, R24, R28.reuse, R68 ;  /* 0x0000001c1844723c */ /* 0x082fe60000001844 */
[C---:B------:R-:W-:Y:S02]  /*12710*/  FMUL.FTZ R94, R0.reuse, R94 ;  /* 0x0000005e005e7220 */ /* 0x040fe40000410000 */
[----:B------:R-:W-:Y:S02]  /*12720*/  FMUL.FTZ R95, R0, R95 ;  /* 0x0000005f005f7220 */ /* 0x000fe40000410000 */
[C---:B------:R-:W-:Y:S01]  /*12730*/  FMUL.FTZ R96, R21.reuse, R96 ;  /* 0x0000006015607220 */ /* 0x040fe20000410000 */
[C---:B------:R-:W-:Y:S04]  /*12740*/  HMMA.16816.F32 R72, R32.reuse, R28, R72 ;  /* 0x0000001c2048723c */ /* 0x040fe80000001848 */
[C---:B------:R-:W-:Y:S02]  /*12750*/  FMUL.FTZ R97, R21.reuse, R97 ;  /* 0x0000006115617220 */ /* 0x040fe40000410000 */
[----:B------:R-:W-:Y:S02]  /*12760*/  FMUL.FTZ R98, R20, R98 ;  /* 0x0000006214627220 */ /* 0x000fe40000410000 */
[-C--:B------:R-:W-:Y:S01]  /*12770*/  HMMA.16816.F32 R76, R32, R30.reuse, R76 ;  /* 0x0000001e204c723c */ /* 0x080fe2000000184c */
[----:B--2---:R-:W1:Y:S03]  /*12780*/  LDSM.16.MT88.4 R36, [R226+0x3880] ;  /* 0x00388000e224783b */ /* 0x004e660000004200 */
[----:B------:R-:W-:Y:S02]  /*12790*/  FFMA.FTZ R28, R196, c[0x0][0x2d0], -R48 ;  /* 0x0000b400c41c7a23 */ /* 0x000fe40000010830 */
[C---:B------:R-:W-:Y:S02]  /*127a0*/  FMUL.FTZ R99, R20.reuse, R99 ;  /* 0x0000006314637220 */ /* 0x040fe40000410000 */
[C---:B------:R-:W-:Y:S01]  /*127b0*/  HMMA.16816.F32 R80, R24.reuse, R30, R80 ;  /* 0x0000001e1850723c */ /* 0x040fe20000001850 */
[----:B------:R2:W-:Y:S03]  /*127c0*/  MUFU.EX2 R223, R28 ;  /* 0x0000001c00df7308 */ /* 0x0005e60000000800 */
[C---:B------:R-:W-:Y:S02]  /*127d0*/  FMUL.FTZ R100, R21.reuse, R100 ;  /* 0x0000006415647220 */ /* 0x040fe40000410000 */
[C---:B------:R-:W-:Y:S02]  /*127e0*/  FMUL.FTZ R101, R21.reuse, R101 ;  /* 0x0000006515657220 */ /* 0x040fe40000410000 */
[C---:B------:R-:W-:Y:S04]  /*127f0*/  FMUL.FTZ R102, R20.reuse, R102 ;  /* 0x0000006614667220 */ /* 0x040fe80000410000 */
[----:B------:R-:W-:Y:S02]  /*12800*/  FMUL.FTZ R103, R20, R103 ;  /* 0x0000006714677220 */ /* 0x000fe40000410000 */
[C---:B------:R-:W-:Y:S02]  /*12810*/  FMUL.FTZ R104, R2.reuse, R104 ;  /* 0x0000006802687220 */ /* 0x040fe40000410000 */
[----:B------:R-:W-:Y:S02]  /*12820*/  FMUL.FTZ R105, R2, R105 ;  /* 0x0000006902697220 */ /* 0x000fe40000410000 */
[C---:B------:R-:W-:Y:S02]  /*12830*/  FMUL.FTZ R106, R0.reuse, R106 ;  /* 0x0000006a006a7220 */ /* 0x040fe40000410000 */
[----:B------:R-:W-:Y:S02]  /*12840*/  FMUL.FTZ R107, R0, R107 ;  /* 0x0000006b006b7220 */ /* 0x000fe40000410000 */
[----:B------:R-:W-:Y:S01]  /*12850*/  FFMA.FTZ R40, R202, c[0x0][0x2d0], -R49 ;  /* 0x0000b400ca287a23 */ /* 0x000fe20000010831 */
[----:B------:R-:W-:Y:S01]  /*12860*/  MOV R202, R179 ;  /* 0x000000b300ca7202 */ /* 0x000fe20000000f00 */
[----:B------:R-:W-:Y:S01]  /*12870*/  FMUL.FTZ R108, R2, R108 ;  /* 0x0000006c026c7220 */ /* 0x000fe20000410000 */
[----:B------:R-:W-:Y:S01]  /*12880*/  MOV R179, R166 ;  /* 0x000000a600b37202 */ /* 0x000fe20000000f00 */
[----:B--2---:R-:W-:Y:S01]  /*12890*/  FFMA.FTZ R28, R198, c[0x0][0x2d0], -R23 ;  /* 0x0000b400c61c7a23 */ /* 0x004fe20000010817 */
[----:B------:R2:W-:Y:S01]  /*128a0*/  MUFU.EX2 R200, R40 ;  /* 0x0000002800c87308 */ /* 0x0005e20000000800 */
[----:B------:R-:W-:Y:S02]  /*128b0*/  FMUL.FTZ R109, R2, R109 ;  /* 0x0000006d026d7220 */ /* 0x000fe40000410000 */
[C---:B------:R-:W-:Y:S02]  /*128c0*/  FMUL.FTZ R110, R0.reuse, R110 ;  /* 0x0000006e006e7220 */ /* 0x040fe40000410000 */
[----:B------:R-:W-:Y:S01]  /*128d0*/  FMUL.FTZ R111, R0, R111 ;  /* 0x0000006f006f7220 */ /* 0x000fe20000410000 */
[-C--:B-1----:R-:W-:Y:S03]  /*128e0*/  HMMA.16816.F32 R84, R24, R36.reuse, R84 ;  /* 0x000000241854723c */ /* 0x082fe60000001854 */
[C---:B------:R-:W-:Y:S01]  /*128f0*/  FMUL.FTZ R112, R21.reuse, R112 ;  /* 0x0000007015707220 */ /* 0x040fe20000410000 */
[----:B------:R1:W-:Y:S01]  /*12900*/  MUFU.EX2 R222, R28 ;  /* 0x0000001c00de7308 */ /* 0x0003e20000000800 */
[C---:B------:R-:W-:Y:S02]  /*12910*/  FMUL.FTZ R113, R21.reuse, R113 ;  /* 0x0000007115717220 */ /* 0x040fe40000410000 */
[C---:B------:R-:W-:Y:S01]  /*12920*/  FMUL.FTZ R114, R20.reuse, R114 ;  /* 0x0000007214727220 */ /* 0x040fe20000410000 */
[C---:B------:R-:W-:Y:S04]  /*12930*/  HMMA.16816.F32 R88, R32.reuse, R36, R88 ;  /* 0x000000242058723c */ /* 0x040fe80000001858 */
[C---:B------:R-:W-:Y:S02]  /*12940*/  FMUL.FTZ R115, R20.reuse, R115 ;  /* 0x0000007314737220 */ /* 0x040fe40000410000 */
[----:B------:R-:W-:Y:S02]  /*12950*/  FMUL.FTZ R116, R21, R116 ;  /* 0x0000007415747220 */ /* 0x000fe40000410000 */
[-C--:B------:R-:W-:Y:S04]  /*12960*/  HMMA.16816.F32 R92, R32, R38.reuse, R92 ;  /* 0x00000026205c723c */ /* 0x080fe8000000185c */
[----:B--2---:R-:W-:Y:S02]  /*12970*/  FFMA.FTZ R40, R45, c[0x0][0x2d0], -R50 ;  /* 0x0000b4002d287a23 */ /* 0x004fe40000010832 */
[----:B------:R-:W-:Y:S02]  /*12980*/  FFMA.FTZ R36, R199, c[0x0][0x2d0], -R48 ;  /* 0x0000b400c7247a23 */ /* 0x000fe40000010830 */
[C---:B------:R-:W-:Y:S02]  /*12990*/  HMMA.16816.F32 R96, R24.reuse, R38, R96 ;  /* 0x000000261860723c */ /* 0x040fe40000001860 */
[----:B------:R2:W-:Y:S01]  /*129a0*/  MUFU.EX2 R219, R36 ;  /* 0x0000002400db7308 */ /* 0x0005e20000000800 */
[----:B-1----:R-:W1:Y:S01]  /*129b0*/  LDSM.16.MT88.4 R28, [R228+0x3880] ;  /* 0x00388000e41c783b */ /* 0x002e620000004200 */
[----:B------:R-:W-:Y:S02]  /*129c0*/  FMUL.FTZ R117, R21, R117 ;  /* 0x0000007515757220 */ /* 0x000fe40000410000 */
[C---:B------:R-:W-:Y:S02]  /*129d0*/  FMUL.FTZ R118, R20.reuse, R118 ;  /* 0x0000007614767220 */ /* 0x040fe40000410000 */
[----:B------:R-:W-:Y:S04]  /*129e0*/  FMUL.FTZ R119, R20, R119 ;  /* 0x0000007714777220 */ /* 0x000fe80000410000 */
[C---:B------:R-:W-:Y:S02]  /*129f0*/  FMUL.FTZ R120, R2.reuse, R120 ;  /* 0x0000007802787220 */ /* 0x040fe40000410000 */
[----:B------:R-:W-:Y:S02]  /*12a00*/  FMUL.FTZ R121, R2, R121 ;  /* 0x0000007902797220 */ /* 0x000fe40000410000 */
[C---:B------:R-:W-:Y:S02]  /*12a10*/  FMUL.FTZ R122, R0.reuse, R122 ;  /* 0x0000007a007a7220 */ /* 0x040fe40000410000 */
[----:B------:R-:W-:Y:S02]  /*12a20*/  FMUL.FTZ R123, R0, R123 ;  /* 0x0000007b007b7220 */ /* 0x000fe40000410000 */
[C---:B------:R-:W-:Y:S02]  /*12a30*/  FMUL.FTZ R124, R2.reuse, R124 ;  /* 0x0000007c027c7220 */ /* 0x040fe40000410000 */
[----:B------:R-:W-:Y:S02]  /*12a40*/  FMUL.FTZ R125, R2, R125 ;  /* 0x0000007d027d7220 */ /* 0x000fe40000410000 */
[C---:B------:R-:W-:Y:S02]  /*12a50*/  FMUL.FTZ R126, R0.reuse, R126 ;  /* 0x0000007e007e7220 */ /* 0x040fe40000410000 */
[--C-:B--2---:R-:W-:Y:S02]  /*12a60*/  FFMA.FTZ R36, R51, c[0x0][0x2d0], -R49.reuse ;  /* 0x0000b40033247a23 */ /* 0x104fe40000010831 */
[----:B------:R-:W-:Y:S02]  /*12a70*/  FMUL.FTZ R127, R0, R127 ;  /* 0x0000007f007f7220 */ /* 0x000fe40000410000 */
[----:B------:R2:W3:Y:S01]  /*12a80*/  MUFU.EX2 R218, R36 ;  /* 0x0000002400da7308 */ /* 0x0004e20000000800 */
[C---:B------:R-:W-:Y:S02]  /*12a90*/  FMUL.FTZ R128, R21.reuse, R128 ;  /* 0x0000008015807220 */ /* 0x040fe40000410000 */
[----:B------:R-:W-:Y:S02]  /*12aa0*/  FMUL.FTZ R129, R21, R129 ;  /* 0x0000008115817220 */ /* 0x000fe40000410000 */
[C---:B------:R-:W-:Y:S02]  /*12ab0*/  FMUL.FTZ R130, R20.reuse, R130 ;  /* 0x0000008214827220 */ /* 0x040fe40000410000 */
[----:B------:R-:W-:Y:S01]  /*12ac0*/  FMUL.FTZ R131, R20, R131 ;  /* 0x0000008314837220 */ /* 0x000fe20000410000 */
[-C--:B-1----:R-:W-:Y:S08]  /*12ad0*/  HMMA.16816.F32 R100, R24, R28.reuse, R100 ;  /* 0x0000001c1864723c */ /* 0x082ff00000001864 */
[C---:B------:R-:W-:Y:S01]  /*12ae0*/  HMMA.16816.F32 R104, R32.reuse, R28, R104 ;  /* 0x0000001c2068723c */ /* 0x040fe20000001868 */
[----:B--2---:R-:W1:Y:S06]  /*12af0*/  LDSM.16.MT88.4 R36, [R227+0x3880] ;  /* 0x00388000e324783b */ /* 0x004e6c0000004200 */
[----:B------:R-:W-:Y:S01]  /*12b00*/  FFMA.FTZ R28, R203, c[0x0][0x2d0], -R49 ;  /* 0x0000b400cb1c7a23 */ /* 0x000fe20000010831 */
[-C--:B------:R-:W-:Y:S03]  /*12b10*/  HMMA.16816.F32 R108, R32, R30.reuse, R108 ;  /* 0x0000001e206c723c */ /* 0x080fe6000000186c */
[----:B------:R2:W4:Y:S01]  /*12b20*/  MUFU.EX2 R199, R28 ;  /* 0x0000001c00c77308 */ /* 0x0005220000000800 */
[----:B------:R-:W-:Y:S02]  /*12b30*/  MOV R203, R177 ;  /* 0x000000b100cb7202 */ /* 0x000fe40000000f00 */
[----:B------:R-:W-:Y:S02]  /*12b40*/  MOV R177, R164 ;  /* 0x000000a400b17202 */ /* 0x000fe40000000f00 */
[C---:B------:R-:W-:Y:S05]  /*12b50*/  HMMA.16816.F32 R112, R24.reuse, R30, R112 ;  /* 0x0000001e1870723c */ /* 0x040fea0000001870 */
[----:B------:R5:W-:Y:S01]  /*12b60*/  MUFU.EX2 R164, R40 ;  /* 0x0000002800a47308 */ /* 0x000be20000000800 */
[--C-:B--2---:R-:W-:Y:S09]  /*12b70*/  FFMA.FTZ R28, R41, c[0x0][0x2d0], -R50.reuse ;  /* 0x0000b400291c7a23 */ /* 0x104ff20000010832 */
[----:B------:R2:W-:Y:S01]  /*12b80*/  MUFU.EX2 R166, R28 ;  /* 0x0000001c00a67308 */ /* 0x0005e20000000800 */
[-C--:B-1----:R-:W-:Y:S01]  /*12b90*/  HMMA.16816.F32 R116, R24, R36.reuse, R116 ;  /* 0x000000241874723c */ /* 0x082fe20000001874 */
[----:B-----5:R-:W-:Y:S07]  /*12ba0*/  LDSM.16.MT88.4 R40, [R226+0x2880] ;  /* 0x00288000e228783b */ /* 0x020fee0000004200 */
[C---:B------:R-:W-:Y:S07]  /*12bb0*/  HMMA.16816.F32 R120, R32.reuse, R36, R120 ;  /* 0x000000242078723c */ /* 0x040fee0000001878 */
[--C-:B------:R-:W-:Y:S01]  /*12bc0*/  FFMA.FTZ R36, R171, c[0x0][0x2d0], -R50.reuse ;  /* 0x0000b400ab247a23 */ /* 0x100fe20000010832 */
[-C--:B------:R-:W-:Y:S03]  /*12bd0*/  HMMA.16816.F32 R124, R32, R38.reuse, R124 ;  /* 0x00000026207c723c */ /* 0x080fe6000000187c */
[----:B------:R-:W1:Y:S01]  /*12be0*/  MUFU.EX2 R51, R36 ;  /* 0x0000002400337308 */ /* 0x000e620000000800 */
[----:B--2---:R-:W-:Y:S02]  /*12bf0*/  FFMA.FTZ R28, R44, c[0x0][0x2d0], -R50 ;  /* 0x0000b4002c1c7a23 */ /* 0x004fe40000010832 */
[----:B------:R-:W-:Y:S02]  /*12c00*/  LDSM.16.MT88.4 R44, [R228+0x2880] ;  /* 0x00288000e42c783b */ /* 0x000fe40000004200 */
[----:B------:R-:W-:Y:S04]  /*12c10*/  HMMA.16816.F32 R128, R24, R38, R128 ;  /* 0x000000261880723c */ /* 0x000fe80000001880 */
[----:B---3--:R-:W-:Y:S01]  /*12c20*/  F2FP.PACK_AB R32, R201, R218 ;  /* 0x000000dac920723e */ /* 0x008fe200000000ff */
[----:B------:R2:W3:Y:S01]  /*12c30*/  MUFU.EX2 R165, R28 ;  /* 0x0000001c00a57308 */ /* 0x0004e20000000800 */
[----:B----4-:R-:W-:Y:S02]  /*12c40*/  F2FP.PACK_AB R34, R199, R200 ;  /* 0x000000c8c722723e */ /* 0x010fe400000000ff */
[----:B------:R-:W-:Y:S04]  /*12c50*/  F2FP.PACK_AB R24, R251, R252 ;  /* 0x000000fcfb18723e */ /* 0x000fe800000000ff */
[----:B------:R-:W-:Y:S02]  /*12c60*/  F2FP.PACK_AB R25, R223, R250 ;  /* 0x000000fadf19723e */ /* 0x000fe400000000ff */
[----:B------:R-:W-:Y:S02]  /*12c70*/  F2FP.PACK_AB R26, R221, R222 ;  /* 0x000000dedd1a723e */ /* 0x000fe400000000ff */
[----:B------:R-:W-:Y:S02]  /*12c80*/  F2FP.PACK_AB R27, R219, R220 ;  /* 0x000000dcdb1b723e */ /* 0x000fe400000000ff */
[----:B-1----:R-:W-:Y:S01]  /*12c90*/  F2FP.PACK_AB R35, R51, R164 ;  /* 0x000000a43323723e */ /* 0x002fe200000000ff */
[----:B------:R-:W-:Y:S08]  /*12ca0*/  LDSM.16.MT88.4 R36, [R227+0x2880] ;  /* 0x00288000e324783b */ /* 0x000ff00000004200 */
[----:B--2---:R-:W1:Y:S01]  /*12cb0*/  LDSM.16.MT88.4 R28, [R225+0x2880] ;  /* 0x00288000e11c783b */ /* 0x004e620000004200 */
[----:B---3--:R-:W-:Y:S01]  /*12cc0*/  F2FP.PACK_AB R33, R165, R166 ;  /* 0x000000a6a521723e */ /* 0x008fe200000000ff */
[-C--:B-1----:R-:W-:Y:S08]  /*12cd0*/  HMMA.16816.F32 R4, R24, R28.reuse, R4 ;  /* 0x0000001c1804723c */ /* 0x082ff00000001804 */
        /* <DEDUP_REMOVED lines=8> */
[----:B------:R2:W-:Y:S01]  /*12d60*/  MUFU.EX2 R197, R40 ;  /* 0x0000002800c57308 */ /* 0x0005e20000000800 */
[----:B------:R-:W-:Y:S04]  /*12d70*/  MOV R208, R184 ;  /* 0x000000b800d07202 */ /* 0x000fe80000000f00 */
[C---:B------:R-:W-:Y:S08]  /*12d80*/  HMMA.16816.F32 R144, R24.reuse, R42, R144 ;  /* 0x0000002a1890723c */ /* 0x040ff00000001890 */
[-C--:B------:R-:W-:Y:S08]  /*12d90*/  HMMA.16816.F32 R148, R24, R44.reuse, R148 ;  /* 0x0000002c1894723c */ /* 0x080ff00000001894 */
[C---:B------:R-:W-:Y:S04]  /*12da0*/  HMMA.16816.F32 R152, R32.reuse, R44, R152 ;  /* 0x0000002c2098723c */ /* 0x040fe80000001898 */
[--C-:B--2---:R-:W-:Y:S02]  /*12db0*/  FFMA.FTZ R40, R209, c[0x0][0x2d0], -R23.reuse ;  /* 0x0000b400d1287a23 */ /* 0x104fe40000010817 */
[----:B------:R-:W2:Y:S02]  /*12dc0*/  LDL.LU R209, [R1+0x18] ;  /* 0x0000180001d17983 */ /* 0x000ea40000300800 */
[-C--:B------:R-:W-:Y:S01]  /*12dd0*/  HMMA.16816.F32 R156, R32, R46.reuse, R156 ;  /* 0x0000002e209c723c */ /* 0x080fe2000000189c */
[----:B------:R3:W-:Y:S07]  /*12de0*/  MUFU.EX2 R198, R40 ;  /* 0x0000002800c67308 */ /* 0x0007ee0000000800 */
[C---:B------:R-:W-:Y:S08]  /*12df0*/  HMMA.16816.F32 R160, R24.reuse, R46, R160 ;  /* 0x0000002e18a0723c */ /* 0x040ff000000018a0 */
[-C--:B------:R-:W-:Y:S08]  /*12e00*/  HMMA.16816.F32 R52, R24, R36.reuse, R52 ;  /* 0x000000241834723c */ /* 0x080ff00000001834 */
[C---:B------:R-:W-:Y:S01]  /*12e10*/  HMMA.16816.F32 R56, R32.reuse, R36, R56 ;  /* 0x000000242038723c */ /* 0x040fe20000001838 */
[----:B---3--:R-:W3:Y:S06]  /*12e20*/  LDSM.16.MT88.4 R40, [R226+0x4080] ;  /* 0x00408000e228783b */ /* 0x008eec0000004200 */
[--C-:B------:R-:W-:Y:S01]  /*12e30*/  FFMA.FTZ R36, R204, c[0x0][0x2d0], -R48.reuse ;  /* 0x0000b400cc247a23 */ /* 0x100fe20000010830 */
[-C--:B------:R-:W-:Y:S03]  /*12e40*/  HMMA.16816.F32 R60, R32, R38.reuse, R60 ;  /* 0x00000026203c723c */ /* 0x080fe6000000183c */
[----:B------:R4:W-:Y:S01]  /*12e50*/  MUFU.EX2 R196, R36 ;  /* 0x0000002400c47308 */ /* 0x0009e20000000800 */
[----:B------:R-:W-:Y:S04]  /*12e60*/  MOV R204, R183 ;  /* 0x000000b700cc7202 */ /* 0x000fe80000000f00 */
[C---:B------:R-:W-:Y:S08]  /*12e70*/  HMMA.16816.F32 R64, R24.reuse, R38, R64 ;  /* 0x000000261840723c */ /* 0x040ff00000001840 */
[-C--:B-1----:R-:W-:Y:S08]  /*12e80*/  HMMA.16816.F32 R68, R24, R28.reuse, R68 ;  /* 0x0000001c1844723c */ /* 0x082ff00000001844 */
[C---:B------:R-:W-:Y:S04]  /*12e90*/  HMMA.16816.F32 R72, R32.reuse, R28, R72 ;  /* 0x0000001c2048723c */ /* 0x040fe80000001848 */
[--C-:B----4-:R-:W-:Y:S01]  /*12ea0*/  FFMA.FTZ R36, R205, c[0x0][0x2d0], -R48.reuse ;  /* 0x0000b400cd247a23 */ /* 0x110fe20000010830 */
[----:B------:R-:W-:Y:S03]  /*12eb0*/  MOV R205, R182 ;  /* 0x000000b600cd7202 */ /* 0x000fe60000000f00 */
[-C--:B------:R-:W-:Y:S01]  /*12ec0*/  HMMA.16816.F32 R76, R32, R30.reuse, R76 ;  /* 0x0000001e204c723c */ /* 0x080fe2000000184c */
[----:B------:R1:W-:Y:S07]  /*12ed0*/  MUFU.EX2 R195, R36 ;  /* 0x0000002400c37308 */ /* 0x0003ee0000000800 */
[C---:B------:R-:W-:Y:S01]  /*12ee0*/  HMMA.16816.F32 R80, R24.reuse, R30, R80 ;  /* 0x0000001e1850723c */ /* 0x040fe20000001850 */
[----:B------:R-:W-:Y:S07]  /*12ef0*/  LDSM.16.MT88.4 R28, [R227+0x4080] ;  /* 0x00408000e31c783b */ /* 0x000fee0000004200 */
[-C--:B---3--:R-:W-:Y:S08]  /*12f00*/  HMMA.16816.F32 R84, R24, R40.reuse, R84 ;  /* 0x000000281854723c */ /* 0x088ff00000001854 */
[C---:B------:R-:W-:Y:S04]  /*12f10*/  HMMA.16816.F32 R88, R32.reuse, R40, R88 ;  /* 0x000000282058723c */ /* 0x040fe80000001858 */
[--C-:B-1----:R-:W-:Y:S01]  /*12f20*/  FFMA.FTZ R36, R215, c[0x0][0x2d0], -R23.reuse ;  /* 0x0000b400d7247a23 */ /* 0x102fe20000010817 */
[----:B------:R-:W-:Y:S01]  /*12f30*/  MOV R215, R181 ;  /* 0x000000b500d77202 */ /* 0x000fe20000000f00 */
[----:B------:R-:W-:Y:S01]  /*12f40*/  FFMA.FTZ R23, R217, c[0x0][0x2d0], -R23 ;  /* 0x0000b400d9177a23 */ /* 0x000fe20000010817 */
[----:B------:R-:W-:Y:S01]  /*12f50*/  MOV R217, R180 ;  /* 0x000000b400d97202 */ /* 0x000fe20000000f00 */
[-C--:B------:R-:W-:Y:S01]  /*12f60*/  HMMA.16816.F32 R92, R32, R42.reuse, R92 ;  /* 0x0000002a205c723c */ /* 0x080fe2000000185c */
[----:B------:R1:W-:Y:S07]  /*12f70*/  MUFU.EX2 R194, R36 ;  /* 0x0000002400c27308 */ /* 0x0003ee0000000800 */
[C---:B------:R-:W-:Y:S01]  /*12f80*/  HMMA.16816.F32 R96, R24.reuse, R42, R96 ;  /* 0x0000002a1860723c */ /* 0x040fe20000001860 */
[----:B------:R-:W-:Y:S02]  /*12f90*/  LDSM.16.MT88.4 R40, [R227+0x3080] ;  /* 0x00308000e328783b */ /* 0x000fe40000004200 */
[----:B------:R3:W-:Y:S06]  /*12fa0*/  MUFU.EX2 R193, R23 ;  /* 0x0000001700c17308 */ /* 0x0007ec0000000800 */
[----:B-1----:R-:W1:Y:S03]  /*12fb0*/  LDSM.16.MT88.4 R36, [R228+0x4080] ;  /* 0x00408000e424783b */ /* 0x002e660000004200 */
[--C-:B---3--:R-:W-:Y:S01]  /*12fc0*/  FFMA.FTZ R23, R210, c[0x0][0x2d0], -R48.reuse ;  /* 0x0000b400d2177a23 */ /* 0x108fe20000010830 */
[----:B------:R-:W-:Y:S01]  /*12fd0*/  MOV R210, R179 ;  /* 0x000000b300d27202 */ /* 0x000fe20000000f00 */
[----:B------:R-:W-:Y:S01]  /*12fe0*/  FFMA.FTZ R48, R214, c[0x0][0x2d0], -R48 ;  /* 0x0000b400d6307a23 */ /* 0x000fe20000010830 */
[----:B------:R-:W-:Y:S01]  /*12ff0*/  MOV R214, R170 ;  /* 0x000000aa00d67202 */ /* 0x000fe20000000f00 */
[----:B------:R3:W-:Y:S10]  /*13000*/  MUFU.EX2 R171, R23 ;  /* 0x0000001700ab7308 */ /* 0x0007f40000000800 */
[----:B------:R-:W-:Y:S01]  /*13010*/  MUFU.EX2 R170, R48 ;  /* 0x0000003000aa7308 */ /* 0x000fe20000000800 */
[--C-:B---3--:R-:W-:Y:S01]  /*13020*/  FFMA.FTZ R23, R211, c[0x0][0x2d0], -R49.reuse ;  /* 0x0000b400d3177a23 */ /* 0x108fe20000010831 */
[-C--:B-1----:R-:W-:Y:S01]  /*13030*/  HMMA.16816.F32 R100, R24, R36.reuse, R100 ;  /* 0x000000241864723c */ /* 0x082fe20000001864 */
[----:B------:R-:W3:Y:S07]  /*13040*/  LDL.LU R211, [R1+0x14] ;  /* 0x0000140001d37983 */ /* 0x000eee0000300800 */
[----:B------:R1:W-:Y:S01]  /*13050*/  MUFU.EX2 R48, R23 ;  /* 0x0000001700307308 */ /* 0x0003e20000000800 */
[C---:B------:R-:W-:Y:S08]  /*13060*/  HMMA.16816.F32 R104, R32.reuse, R36, R104 ;  /* 0x000000242068723c */ /* 0x040ff00000001868 */
[-C--:B------:R-:W-:Y:S08]  /*13070*/  HMMA.16816.F32 R108, R32, R38.reuse, R108 ;  /* 0x00000026206c723c */ /* 0x080ff0000000186c */
[C---:B------:R-:W-:Y:S01]  /*13080*/  HMMA.16816.F32 R112, R24.reuse, R38, R112 ;  /* 0x000000261870723c */ /* 0x040fe20000001870 */
[----:B------:R-:W-:Y:S03]  /*13090*/  LDSM.16.MT88.4 R36, [R228+0x3080] ;  /* 0x00308000e424783b */ /* 0x000fe60000004200 */
[--C-:B-1----:R-:W-:Y:S01]  /*130a0*/  FFMA.FTZ R23, R212, c[0x0][0x2d0], -R49.reuse ;  /* 0x0000b400d4177a23 */ /* 0x102fe20000010831 */
[----:B------:R-:W-:Y:S03]  /*130b0*/  MOV R212, R178 ;  /* 0x000000b200d47202 */ /* 0x000fe60000000f00 */
[-C--:B------:R-:W-:Y:S01]  /*130c0*/  HMMA.16816.F32 R116, R24, R28.reuse, R116 ;  /* 0x0000001c1874723c */ /* 0x080fe20000001874 */
[----:B------:R1:W4:Y:S07]  /*130d0*/  MUFU.EX2 R47, R23 ;  /* 0x00000017002f7308 */ /* 0x00032e0000000800 */
[C---:B------:R-:W-:Y:S08]  /*130e0*/  HMMA.16816.F32 R120, R32.reuse, R28, R120 ;  /* 0x0000001c2078723c */ /* 0x040ff00000001878 */
[-C--:B------:R-:W-:Y:S01]  /*130f0*/  HMMA.16816.F32 R124, R32, R30.reuse, R124 ;  /* 0x0000001e207c723c */ /* 0x080fe2000000187c */
[----:B------:R-:W5:Y:S07]  /*13100*/  LDSM.16.MT88.4 R32, [R226+0x3080] ;  /* 0x00308000e220783b */ /* 0x000f6e0000004200 */
[----:B------:R-:W-:Y:S04]  /*13110*/  HMMA.16816.F32 R128, R24, R30, R128 ;  /* 0x0000001e1880723c */ /* 0x000fe80000001880 */
[--C-:B-1----:R-:W-:Y:S01]  /*13120*/  FFMA.FTZ R23, R213, c[0x0][0x2d0], -R49.reuse ;  /* 0x0000b400d5177a23 */ /* 0x102fe20000010831 */
[----:B----4-:R-:W-:Y:S01]  /*13130*/  F2FP.PACK_AB R28, R47, R48 ;  /* 0x000000302f1c723e */ /* 0x010fe200000000ff */
[----:B------:R-:W4:Y:S01]  /*13140*/  LDL.LU R213, [R1+0xc] ;  /* 0x00000c0001d57983 */ /* 0x000f220000300800 */
[----:B------:R-:W-:Y:S01]  /*13150*/  FFMA.FTZ R49, R216, c[0x0][0x2d0], -R49 ;  /* 0x0000b400d8317a23 */ /* 0x000fe20000010831 */
[----:B------:R1:W-:Y:S01]  /*13160*/  MUFU.EX2 R46, R23 ;  /* 0x00000017002e7308 */ /* 0x0003e20000000800 */
[----:B------:R-:W-:Y:S03]  /*13170*/  F2FP.PACK_AB R24, R198, R197 ;  /* 0x000000c5c618723e */ /* 0x000fe600000000ff */
[----:B------:R-:W-:Y:S02]  /*13180*/  F2FP.PACK_AB R25, R195, R196 ;  /* 0x000000c4c319723e */ /* 0x000fe400000000ff */
[----:B------:R-:W-:Y:S02]  /*13190*/  F2FP.PACK_AB R26, R193, R194 ;  /* 0x000000c2c11a723e */ /* 0x000fe400000000ff */
[----:B------:R-:W-:Y:S02]  /*131a0*/  F2FP.PACK_AB R27, R170, R171 ;  /* 0x000000abaa1b723e */ /* 0x000fe400000000ff */
[----:B------:R-:W5:Y:S01]  /*131b0*/  MUFU.EX2 R49, R49 ;  /* 0x0000003100317308 */ /* 0x000f620000000800 */
[----:B------:R-:W-:Y:S01]  /*131c0*/  MOV R216, R177 ;  /* 0x000000b100d87202 */ /* 0x000fe20000000f00 */
[--C-:B-1----:R-:W-:Y:S02]  /*131d0*/  FFMA.FTZ R23, R172, c[0x0][0x2d0], -R50.reuse ;  /* 0x0000b400ac177a23 */ /* 0x102fe40000010832 */
[----:B------:R-:W4:Y:S06]  /*131e0*/  LDL.LU R172, [R1+0x10] ;  /* 0x0000100001ac7983 */ /* 0x000f2c0000300800 */
[----:B------:R1:W-:Y:S01]  /*131f0*/  MUFU.EX2 R44, R23 ;  /* 0x00000017002c7308 */ /* 0x0003e20000000800 */
[----:B-----5:R-:W-:Y:S01]  /*13200*/  F2FP.PACK_AB R30, R49, R46 ;  /* 0x0000002e311e723e */ /* 0x020fe200000000ff */
[--C-:B-1----:R-:W-:Y:S01]  /*13210*/  FFMA.FTZ R23, R174, c[0x0][0x2d0], -R50.reuse ;  /* 0x0000b400ae177a23 */ /* 0x102fe20000010832 */
[----:B------:R-:W-:Y:S02]  /*13220*/  MOV R174, R176 ;  /* 0x000000b000ae7202 */ /* 0x000fe40000000f00 */
[-C--:B------:R-:W-:Y:S05]  /*13230*/  HMMA.16816.F32 R176, R24, R188.reuse, R4 ;  /* 0x000000bc18b0723c */ /* 0x080fea0000001804 */
[----:B------:R1:W5:Y:S01]  /*13240*/  MUFU.EX2 R45, R23 ;  /* 0x00000017002d7308 */ /* 0x0003620000000800 */
[----:B------:R-:W2:Y:S01]  /*13250*/  LDSM.16.MT88.4 R4, [R225+0x4880] ;  /* 0x00488000e104783b */ /* 0x000ea20000004200 */
[--C-:B-1----:R-:W-:Y:S01]  /*13260*/  FFMA.FTZ R23, R173, c[0x0][0x2d0], -R50.reuse ;  /* 0x0000b400ad177a23 */ /* 0x102fe20000010832 */
[----:B-----5:R-:W-:Y:S01]  /*13270*/  F2FP.PACK_AB R29, R45, R44 ;  /* 0x0000002c2d1d723e */ /* 0x020fe200000000ff */
[----:B------:R-:W-:Y:S06]  /*13280*/  FFMA.FTZ R50, R22, c[0x0][0x2d0], -R50 ;  /* 0x0000b40016327a23 */ /* 0x000fec0000010832 */
[----:B------:R-:W-:Y:S10]  /*13290*/  MUFU.EX2 R23, R23 ;  /* 0x0000001700177308 */ /* 0x000ff40000000800 */
[----:B------:R-:W1:Y:S02]  /*132a0*/  MUFU.EX2 R50, R50 ;  /* 0x0000003200327308 */ /* 0x000e640000000800 */
[----:B-1----:R-:W-:Y:S07]  /*132b0*/  F2FP.PACK_AB R31, R50, R23 ;  /* 0x00000017321f723e */ /* 0x002fee00000000ff */
[C---:B------:R-:W-:Y:S01]  /*132c0*/  HMMA.16816.F32 R180, R28.reuse, R188, R8 ;  /* 0x000000bc1cb4723c */ /* 0x040fe20000001808 */
[----:B------:R-:W1:Y:S07]  /*132d0*/  LDSM.16.MT88.4 R8, [R226+0x4880] ;  /* 0x00488000e208783b */ /* 0x000e6e0000004200 */
[-C--:B------:R-:W-:Y:S01]  /*132e0*/  HMMA.16816.F32 R184, R28, R190.reuse, R12 ;  /* 0x000000be1cb8723c */ /* 0x080fe2000000180c */
[----:B------:R-:W5:Y:S07]  /*132f0*/  LDSM.16.MT88.4 R12, [R228+0x4880] ;  /* 0x00488000e40c783b */ /* 0x000f6e0000004200 */
[C---:B------:R-:W-:Y:S01]  /*13300*/  HMMA.16816.F32 R188, R24.reuse, R190, R16 ;  /* 0x000000be18bc723c */ /* 0x040fe20000001810 */
[----:B------:R-:W1:Y:S07]  /*13310*/  LDSM.16.MT88.4 R16, [R227+0x4880] ;  /* 0x00488000e310783b */ /* 0x000e6e0000004200 */
        /* <DEDUP_REMOVED lines=14> */
[----:B---3--:R-:W-:Y:S01]  /*13400*/  FFMA.FTZ R4, R2, R211, R212 ;  /* 0x000000d302047223 */ /* 0x008fe200000100d4 */
[-C--:B------:R-:W-:Y:S04]  /*13410*/  HMMA.16816.F32 R76, R28, R6.reuse, R76 ;  /* 0x000000061c4c723c */ /* 0x080fe8000000184c */
[----:B------:R-:W-:Y:S04]  /*13420*/  FADD.FTZ R4, R217, R4 ;  /* 0x00000004d9047221 */ /* 0x000fe80000010000 */
[C---:B------:R-:W-:Y:S04]  /*13430*/  HMMA.16816.F32 R80, R24.reuse, R6, R80 ;  /* 0x000000061850723c */ /* 0x040fe80000001850 */
[----:B------:R-:W-:Y:S02]  /*13440*/  FADD.FTZ R5, R204, R4 ;  /* 0x00000004cc057221 */ /* 0x000fe40000010000 */
[----:B------:R-:W-:Y:S02]  /*13450*/  FFMA.FTZ R4, R0, R209, R175 ;  /* 0x000000d100047223 */ /* 0x000fe400000100af */
[-C--:B-1----:R-:W-:Y:S04]  /*13460*/  HMMA.16816.F32 R84, R24, R8.reuse, R84 ;  /* 0x000000081854723c */ /* 0x082fe80000001854 */
[----:B------:R-:W-:Y:S02]  /*13470*/  FADD.FTZ R0, R202, R5 ;  /* 0x00000005ca007221 */ /* 0x000fe40000010000 */
[----:B------:R-:W-:Y:S02]  /*13480*/  FADD.FTZ R4, R192, R4 ;  /* 0x00000004c0047221 */ /* 0x000fe40000010000 */
[C---:B------:R-:W-:Y:S04]  /*13490*/  HMMA.16816.F32 R88, R28.reuse, R8, R88 ;  /* 0x000000081c58723c */ /* 0x040fe80000001858 */
[----:B------:R-:W-:Y:S02]  /*134a0*/  FADD.FTZ R4, R206, R4 ;  /* 0x00000004ce047221 */ /* 0x000fe40000010000 */
[----:B------:R-:W-:Y:S02]  /*134b0*/  FADD.FTZ R5, R218, R0 ;  /* 0x00000000da057221 */ /* 0x000fe40000010000 */
[-C--:B------:R-:W-:Y:S04]  /*134c0*/  HMMA.16816.F32 R92, R28, R10.reuse, R92 ;  /* 0x0000000a1c5c723c */ /* 0x080fe8000000185c */
[----:B----4-:R-:W-:Y:S02]  /*134d0*/  FFMA.FTZ R20, R20, R213, R216 ;  /* 0x000000d514147223 */ /* 0x010fe400000100d8 */
[----:B------:R-:W-:Y:S02]  /*134e0*/  FADD.FTZ R4, R207, R4 ;  /* 0x00000004cf047221 */ /* 0x000fe40000010000 */
[----:B------:R-:W-:Y:S01]  /*134f0*/  FADD.FTZ R20, R210, R20 ;  /* 0x00000014d2147221 */ /* 0x000fe20000010000 */
[C---:B------:R-:W-:Y:S04]  /*13500*/  HMMA.16816.F32 R96, R24.reuse, R10, R96 ;  /* 0x0000000a1860723c */ /* 0x040fe80000001860 */
[----:B------:R-:W-:Y:S02]  /*13510*/  FADD.FTZ R20, R205, R20 ;  /* 0x00000014cd147221 */ /* 0x000fe40000010000 */
[----:B------:R-:W-:Y:S01]  /*13520*/  FADD.FTZ R4, R166, R4 ;  /* 0x00000004a6047221 */ /* 0x000fe20000010000 */
[----:B------:R-:W-:Y:S01]  /*13530*/  MOV R166, R167 ;  /* 0x000000a700a67202 */ /* 0x000fe20000000f00 */
[----:B------:R-:W-:Y:S01]  /*13540*/  FADD.FTZ R5, R201, R5 ;  /* 0x00000005c9057221 */ /* 0x000fe20000010000 */
[-C--:B-----5:R-:W-:Y:S03]  /*13550*/  HMMA.16816.F32 R100, R24, R12.reuse, R100 ;  /* 0x0000000c1864723c */ /* 0x0a0fe60000001864 */
[----:B------:R-:W-:Y:S01]  /*13560*/  FADD.FTZ R4, R165, R4 ;  /* 0x00000004a5047221 */ /* 0x000fe20000010000 */
[----:B------:R-:W-:Y:S03]  /*13570*/  MOV R165, R168 ;  /* 0x000000a800a57202 */ /* 0x000fe60000000f00 */
[----:B------:R-:W-:Y:S01]  /*13580*/  FADD.FTZ R4, R164, R4 ;  /* 0x00000004a4047221 */ /* 0x000fe20000010000 */
[C---:B------:R-:W-:Y:S04]  /*13590*/  HMMA.16816.F32 R104, R28.reuse, R12, R104 ;  /* 0x0000000c1c68723c */ /* 0x040fe80000001868 */
[----:B------:R-:W-:Y:S01]  /*135a0*/  FADD.FTZ R4, R51, R4 ;  /* 0x0000000433047221 */ /* 0x000fe20000010000 */
[----:B------:R-:W-:Y:S01]  /*135b0*/  MOV R164, R169 ;  /* 0x000000a900a47202 */ /* 0x000fe20000000f00 */
[----:B------:R-:W-:Y:S02]  /*135c0*/  FFMA.FTZ R21, R21, R172, R174 ;  /* 0x000000ac15157223 */ /* 0x000fe400000100ae */
        /* <DEDUP_REMOVED lines=8> */
[-C--:B------:R-:W-:Y:S03]  /*13650*/  HMMA.16816.F32 R116, R24, R16.reuse, R116 ;  /* 0x000000101874723c */ /* 0x080fe60000001874 */
[----:B------:R-:W-:Y:S02]  /*13660*/  FADD.FTZ R7, R250, R2 ;  /* 0x00000002fa077221 */ /* 0x000fe40000010000 */
[----:B------:R-:W-:Y:S02]  /*13670*/  FADD.FTZ R2, R251, R6 ;  /* 0x00000006fb027221 */ /* 0x000fe40000010000 */
        /* <DEDUP_REMOVED lines=20> */
[----:B------:R1:W-:Y:S01]  /*137c0*/  STL [R1+0x10], R5 ;  /* 0x0000100501007387 */ /* 0x0003e20000100800 */
[----:B------:R-:W-:Y:S02]  /*137d0*/  FADD.FTZ R2, R46, R2 ;  /* 0x000000022e027221 */ /* 0x000fe40000010000 */
[----:B------:R-:W-:Y:S01]  /*137e0*/  FADD.FTZ R4, R170, R4 ;  /* 0x00000004aa047221 */ /* 0x000fe20000010000 */
[----:B------:R-:W-:Y:S01]  /*137f0*/  MOV R170, R3 ;  /* 0x0000000300aa7202 */ /* 0x000fe20000000f00 */
[----:B------:R-:W-:Y:S02]  /*13800*/  FADD.FTZ R2, R49, R2 ;  /* 0x0000000231027221 */ /* 0x000fe40000010000 */
[----:B------:R-:W-:Y:S01]  /*13810*/  FADD.FTZ R0, R23, R0 ;  /* 0x0000000017007221 */ /* 0x000fe20000010000 */
[----:B------:R1:W-:Y:S03]  /*13820*/  STL [R1+0xc], R4 ;  /* 0x00000c0401007387 */ /* 0x0003e60000100800 */
[----:B------:R-:W-:Y:S01]  /*13830*/  FADD.FTZ R0, R50, R0 ;  /* 0x0000000032007221 */ /* 0x000fe20000010000 */
[----:B------:R1:W-:Y:S04]  /*13840*/  STL [R1+0x14], R2 ;  /* 0x0000140201007387 */ /* 0x0003e80000100800 */
[----:B------:R1:W-:Y:S01]  /*13850*/  STL [R1+0x18], R0 ;  /* 0x0000180001007387 */ /* 0x0003e20000100800 */
[----:B------:R-:W-:-:S05]  /*13860*/  @P0 BRA `(.L_x_3180) ;  /* 0xffffb5d000000947 */ /* 0x000fca000383ffff */
.L_x_3162:
        /* <DEDUP_REMOVED lines=185> */
.L_x_3114:
        /* <DEDUP_REMOVED lines=318> */
.L_x_3183:
[----:B--2-4-:R-:W-:Y:S05]  /*157e0*/  BSYNC B0 ;  /* 0x0000000000007941 */ /* 0x014fea0003800000 */
.L_x_3182:
        /* <DEDUP_REMOVED lines=16> */
.L_x_3185:
[----:B------:R-:W-:Y:S05]  /*158f0*/  BSYNC B0 ;  /* 0x0000000000007941 */ /* 0x000fea0003800000 */
.L_x_3184:
        /* <DEDUP_REMOVED lines=16> */
.L_x_3187:
[----:B------:R-:W-:Y:S05]  /*15a00*/  BSYNC B0 ;  /* 0x0000000000007941 */ /* 0x000fea0003800000 */
.L_x_3186:
        /* <DEDUP_REMOVED lines=16> */
.L_x_3189:
[----:B------:R-:W-:Y:S05]  /*15b10*/  BSYNC B0 ;  /* 0x0000000000007941 */ /* 0x000fea0003800000 */
.L_x_3188:
        /* <DEDUP_REMOVED lines=16> */
.L_x_3191:
[----:B------:R-:W-:Y:S05]  /*15c20*/  BSYNC B0 ;  /* 0x0000000000007941 */ /* 0x000fea0003800000 */
.L_x_3190:
        /* <DEDUP_REMOVED lines=16> */
.L_x_3193:
[----:B------:R-:W-:Y:S05]  /*15d30*/  BSYNC B0 ;  /* 0x0000000000007941 */ /* 0x000fea0003800000 */
.L_x_3192:
        /* <DEDUP_REMOVED lines=16> */
.L_x_3195:
[----:B------:R-:W-:Y:S05]  /*15e40*/  BSYNC B0 ;  /* 0x0000000000007941 */ /* 0x000fea0003800000 */
.L_x_3194:
        /* <DEDUP_REMOVED lines=17> */
.L_x_3181:
        /* <DEDUP_REMOVED lines=41> */
.L_x_3197:
[----:B------:R-:W-:Y:S05]  /*161f0*/  BSYNC B0 ;  /* 0x0000000000007941 */ /* 0x000fea0003800000 */
.L_x_3196:
        /* <DEDUP_REMOVED lines=57> */
.L_x_3199:
[----:B------:R-:W-:Y:S05]  /*16590*/  BSYNC B0 ;  /* 0x0000000000007941 */ /* 0x000fea0003800000 */
.L_x_3198:
        /* <DEDUP_REMOVED lines=15> */
.L_x_3201:
[----:B------:R-:W-:Y:S05]  /*16690*/  BSYNC B0 ;  /* 0x0000000000007941 */ /* 0x000fea0003800000 */
.L_x_3200:
        /* <DEDUP_REMOVED lines=15> */
.L_x_3203:
[----:B------:R-:W-:Y:S05]  /*16790*/  BSYNC B0 ;  /* 0x0000000000007941 */ /* 0x000fea0003800000 */
.L_x_3202:
        /* <DEDUP_REMOVED lines=15> */
.L_x_3205:
[----:B------:R-:W-:Y:S05]  /*16890*/  BSYNC B0 ;  /* 0x0000000000007941 */ /* 0x000fea0003800000 */
.L_x_3204:
        /* <DEDUP_REMOVED lines=15> */
.L_x_3207:
[----:B------:R-:W-:Y:S05]  /*16990*/  BSYNC B0 ;  /* 0x0000000000007941 */ /* 0x000fea0003800000 */
.L_x_3206:
        /* <DEDUP_REMOVED lines=15> */
.L_x_3209:
[----:B------:R-:W-:Y:S05]  /*16a90*/  BSYNC B0 ;  /* 0x0000000000007941 */ /* 0x000fea0003800000 */
.L_x_3208:
        /* <DEDUP_REMOVED lines=15> */
.L_x_3211:
[----:B------:R-:W-:Y:S05]  /*16b90*/  BSYNC B0 ;  /* 0x0000000000007941 */ /* 0x000fea0003800000 */
.L_x_3210:
        /* <DEDUP_REMOVED lines=16> */
.L_x_3212:
        /* <DEDUP_REMOVED lines=14> */
.L_x_4372:


//--------------------- .text._ZN7cutlass13device_kernelIN5flash19enable_sm80_to_sm89INS1_16FlashAttnFwdSm80INS1_25CollectiveMainloopFwdSm80ILi4ELi1ELb0EN4cute5tupleIJNS5_1CILi128EEENS7_ILi48EEES8_EEELi128ENS_6half_tEfNS_4arch4Sm80ELb0ELb1ELb0ELb1ELb1ELb0ELb1ELb0EEENS1_21CollectiveEpilogueFwdINS6_IJS8_S8_S9_EEENS6_IJNS7_ILi1EEESH_SH_EEESB_SD_Li128ELb1ELb1ELb0ELb0EEENS1_19SingleTileSchedulerILb1ELb0ELb1ELi128EEEEEEEEEvNT_6ParamsE --------------------------
	.section	.text._ZN7cutlass13device_kernelIN5flash19enable_sm80_to_sm89INS1_16FlashAttnFwdSm80INS1_25CollectiveMainloopFwdSm80ILi4ELi1ELb0EN4cute5tupleIJNS5_1CILi128EEENS7_ILi48EEES8_EEELi128ENS_6half_tEfNS_4arch4Sm80ELb0ELb1ELb0ELb1ELb1ELb0ELb1ELb0EEENS1_21CollectiveEpilogueFwdINS6_IJS8_S8_S9_EEENS6_IJNS7_ILi1EEESH_SH_EEESB_SD_Li128ELb1ELb1ELb0ELb0EEENS1_19SingleTileSchedulerILb1ELb0ELb1ELi128EEEEEEEEEvNT_6ParamsE,"ax",@progbits
	.sectioninfo	@"SHI_REGISTERS=255"
	.align	128
.text._ZN7cutlass13device_kernelIN5flash19enable_sm80_to_sm89INS1_16FlashAttnFwdSm80INS1_25CollectiveMainloopFwdSm80ILi4ELi1ELb0EN4cute5tupleIJNS5_1CILi128EEENS7_ILi48EEES8_EEELi128ENS_6half_tEfNS_4arch4Sm80ELb0ELb1ELb0ELb1ELb1ELb0ELb1ELb0EEENS1_21CollectiveEpilogueFwdINS6_IJS8_S8_S9_EEENS6_IJNS7_ILi1EEESH_SH_EEESB_SD_Li128ELb1ELb1ELb0ELb0EEENS1_19SingleTileSchedulerILb1ELb0ELb1ELi128EEEEEEEEEvNT_6ParamsE:
        .type           _ZN7cutlass13device_kernelIN5flash19enable_sm80_to_sm89INS1_16FlashAttnFwdSm80INS1_25CollectiveMainloopFwdSm80ILi4ELi1ELb0EN4cute5tupleIJNS5_1CILi128EEENS7_ILi48EEES8_EEELi128ENS_6half_tEfNS_4arch4Sm80ELb0ELb1ELb0ELb1ELb1ELb0ELb1ELb0EEENS1_21CollectiveEpilogueFwdINS6_IJS8_S8_S9_EEENS6_IJNS7_ILi1EEESH_SH_EEESB_SD_Li128ELb1ELb1ELb0ELb0EEENS1_19SingleTileSchedulerILb1ELb0ELb1ELi128EEEEEEEEEvNT_6ParamsE,@function
        .size           _ZN7cutlass13device_kernelIN5flash19enable_sm80_to_sm89INS1_16FlashAttnFwdSm80INS1_25CollectiveMainloopFwdSm80ILi4ELi1ELb0EN4cute5tupleIJNS5_1CILi128EEENS7_ILi48EEES8_EEELi128ENS_6half_tEfNS_4arch4Sm80ELb0ELb1ELb0ELb1ELb1ELb0ELb1ELb0EEENS1_21CollectiveEpilogueFwdINS6_IJS8_S8_S9_EEENS6_IJNS7_ILi1EEESH_SH_EEESB_SD_Li128ELb1ELb1ELb0ELb0EEENS1_19SingleTileSchedulerILb1ELb0ELb1ELi128EEEEEEEEEvNT_6ParamsE,(.L_x_4373 - _ZN7cutlass13device_kernelIN5flash19enable_sm80_to_sm89INS1_16FlashAttnFwdSm80INS1_25CollectiveMainloopFwdSm80ILi4ELi1ELb0EN4cute5tupleIJNS5_1CILi128EEENS7_ILi48EEES8_EEELi128ENS_6half_tEfNS_4arch4Sm80ELb0ELb1ELb0ELb1ELb1ELb0ELb1ELb0EEENS1_21CollectiveEpilogueFwdINS6_IJS8_S8_S9_EEENS6_IJNS7_ILi1EEESH_SH_EEESB_SD_Li128ELb1ELb1ELb0ELb0EEENS1_19SingleTileSchedulerILb1ELb0ELb1ELi128EEEEEEEEEvNT_6ParamsE)
        .other          _ZN7cutlass13device_kernelIN5flash19enable_sm80_to_sm89INS1_16FlashAttnFwdSm80INS1_25CollectiveMainloopFwdSm80ILi4ELi1ELb0EN4cute5tupleIJNS5_1CILi128EEENS7_ILi48EEES8_EEELi128ENS_6half_tEfNS_4arch4Sm80ELb0ELb1ELb0ELb1ELb1ELb0ELb1ELb0EEENS1_21CollectiveEpilogueFwdINS6_IJS8_S8_S9_EEENS6_IJNS7_ILi1EEESH_SH_EEESB_SD_Li128ELb1ELb1ELb0ELb0EEENS1_19SingleTileSchedulerILb1ELb0ELb1ELi128EEEEEEEEEvNT_6ParamsE,@"STO_CUDA_ENTRY STV_DEFAULT"
_ZN7cutlass13device_kernelIN5flash19enable_sm80_to_sm89INS1_16FlashAttnFwdSm80INS1_25CollectiveMainloopFwdSm80ILi4ELi1ELb0EN4cute5tupleIJNS5_1CILi128EEENS7_ILi48EEES8_EEELi128ENS_6half_tEfNS_4arch4Sm80ELb0ELb1ELb0ELb1ELb1ELb0ELb1ELb0EEENS1_21CollectiveEpilogueFwdINS6_IJS8_S8_S9_EEENS6_IJNS7_ILi1EEESH_SH_EEESB_SD_Li128ELb1ELb1ELb0ELb0EEENS1_19SingleTileSchedulerILb1ELb0ELb1ELi128EEEEEEEEEvNT_6ParamsE:
        /* <DEDUP_REMOVED lines=21> */
.L_x_3214:
        /* <DEDUP_REMOVED lines=13> */
.L_x_3216:
[----:B------:R-:W-:Y:S02]  /*0220*/  ULDC UR5, c[0x0][0x54c] ;  /* 0x0001530000057ab9 */ /* 0x000fe40000000800 */
.L_x_3215:
[----:B------:R-:W-:Y:S02]  /*0230*/  ULDC UR4, c[0x0][0x548] ;  /* 0x0001520000047ab9 */ /* 0x000fe40000000800 */
[----:B------:R-:W-:-:S02]  /*0240*/  USHF.L.U32 UR28, UR28, 0x7, URZ ;  /* 0x000000071c1c7899 */ /* 0x000fc4000800063f */
[----:B------:R-:W-:-:S04]  /*0250*/  UIMAD UR4, UR5, UR4, URZ ;  /* 0x00000004050472a4 */ /* 0x000fc8000f8e023f */
[----:B------:R-:W-:-:S04]  /*0260*/  UISETP.GE.AND UP0, UPT, UR28, UR4, UPT ;  /* 0x000000041c00728c */ /* 0x000fc8000bf06270 */
[----:B------:R-:W-:Y:S01]  /*0270*/  USEL UR13, UR13, 0xffffffff, !UP0 ;  /* 0xffffffff0d0d7887 */ /* 0x000fe2000c000000 */
[----:B------:R-:W-:Y:S05]  /*0280*/  BRA `(.L_x_3217) ;  /* 0x000001b000007947 */ /* 0x000fea0003800000 */
.L_x_3213:
        /* <DEDUP_REMOVED lines=8> */
.L_x_3218:
        /* <DEDUP_REMOVED lines=13> */
.L_x_3220:
[----:B------:R-:W-:Y:S02]  /*03e0*/  ULDC UR5, c[0x0][0x54c] ;  /* 0x0001530000057ab9 */ /* 0x000fe40000000800 */
.L_x_3219:
[----:B------:R-:W-:Y:S02]  /*03f0*/  ULDC UR4, c[0x0][0x548] ;  /* 0x0001520000047ab9 */ /* 0x000fe40000000800 */
[----:B------:R-:W-:-:S02]  /*0400*/  USHF.L.U32 UR28, UR28, 0x7, URZ ;  /* 0x000000071c1c7899 */ /* 0x000fc4000800063f */
[----:B------:R-:W-:-:S04]  /*0410*/  UIMAD UR4, UR5, UR4, URZ ;  /* 0x00000004050472a4 */ /* 0x000fc8000f8e023f */
[----:B------:R-:W-:-:S04]  /*0420*/  UISETP.GE.AND UP0, UPT, UR28, UR4, UPT ;  /* 0x000000041c00728c */ /* 0x000fc8000bf06270 */
[----:B------:R-:W-:-:S06]  /*0430*/  USEL UR13, UR13, 0xffffffff, !UP0 ;  /* 0xffffffff0d0d7887 */ /* 0x000fcc000c000000 */
.L_x_3217:
        /* <DEDUP_REMOVED lines=47> */
.L_x_3221:
        /* <DEDUP_REMOVED lines=10> */
.L_x_3222:
        /* <DEDUP_REMOVED lines=12> */
.L_x_3223:
        /* <DEDUP_REMOVED lines=27> */
.L_x_3225:
[----:B------:R-:W-:Y:S02]  /*0a40*/  UISETP.NE.AND UP0, UPT, UR5, 0x1, UPT ;  /* 0x000000010500788c */ /* 0x000fe4000bf05270 */
[----:B------:R-:W-:Y:S02]  /*0a50*/  ULDC.64 UR6, c[0x0][0x330] ;  /* 0x0000cc0000067ab9 */ /* 0x000fe40000000a00 */
[----:B------:R-:W-:-:S07]  /*0a60*/  UIMAD.WIDE.U32 UR18, UR17, UR6, URZ ;  /* 0x00000006111272a5 */ /* 0x000fce000f8e003f */
[----:B------:R-:W-:Y:S02]  /*0a70*/  @UP0 USHF.R.U32.HI UR17, URZ, UR7, UR19 ;  /* 0x000000073f110299 */ /* 0x000fe40008011613 */
.L_x_3226:
[----:B------:R-:W-:Y:S02]  /*0a80*/  ULDC UR6, c[0x0][0x32c] ;  /* 0x0000cb0000067ab9 */ /* 0x000fe40000000800 */
[----:B------:R-:W-:-:S04]  /*0a90*/  UIMAD UR6, UR17, UR5, UR6 ;  /* 0x00000005110672a4 */ /* 0x000fc8000f8e0206 */
[----:B------:R-:W-:-:S04]  /*0aa0*/  UISETP.LT.AND UP0, UPT, UR4, UR6, UPT ;  /* 0x000000060400728c */ /* 0x000fc8000bf01270 */
[----:B------:R-:W-:Y:S02]  /*0ab0*/  USEL UR4, UR4, UR6, UP0 ;  /* 0x0000000604047287 */ /* 0x000fe40008000000 */
.L_x_3224:
        /* <DEDUP_REMOVED lines=36> */
.L_x_3228:
[----:B------:R-:W-:-:S03]  /*0d00*/  UISETP.NE.AND UP0, UPT, UR5, 0x1, UPT ;  /* 0x000000010500788c */ /* 0x000fc6000bf05270 */
[----:B------:R-:W-:Y:S02]  /*0d10*/  ULDC.64 UR4, c[0x0][0x330] ;  /* 0x0000cc0000047ab9 */ /* 0x000fe40000000a00 */
[----:B------:R-:W-:-:S07]  /*0d20*/  UIMAD.WIDE.U32 UR18, UR7, UR4, URZ ;  /* 0x00000004071272a5 */ /* 0x000fce000f8e003f */
[----:B------:R-:W-:Y:S02]  /*0d30*/  @UP0 UMOV UR17, UR19 ;  /* 0x0000001300110c82 */ /* 0x000fe40008000000 */
[----:B------:R-:W-:Y:S02]  /*0d40*/  @UP0 USHF.R.U32.HI UR7, URZ, UR5, UR17 ;  /* 0x000000053f070299 */ /* 0x000fe40008011611 */
.L_x_3229:
[----:B------:R-:W-:Y:S02]  /*0d50*/  ULDC UR4, c[0x0][0x32c] ;  /* 0x0000cb0000047ab9 */ /* 0x000fe40000000800 */
[----:B------:R-:W-:-:S04]  /*0d60*/  UIMAD UR4, UR7, UR4, URZ ;  /* 0x00000004070472a4 */ /* 0x000fc8000f8e023f */
[----:B------:R-:W-:-:S04]  /*0d70*/  UISETP.LT.AND UP0, UPT, UR6, UR4, UPT ;  /* 0x000000040600728c */ /* 0x000fc8000bf01270 */
[----:B------:R-:W-:-:S04]  /*0d80*/  USEL UR6, UR6, UR4, !UP0 ;  /* 0x0000000406067287 */ /* 0x000fc8000c000000 */
.L_x_3227:
        /* <DEDUP_REMOVED lines=140> */
[----:B------:R1:W-:Y:S01]  /*1650*/  STL [R1], R129 ;  /* 0x0000008101007387 */ /* 0x0003e20000100800 */
        /* <DEDUP_REMOVED lines=53> */
.L_x_3232:
[----:B---34-:R-:W-:Y:S05]  /*19b0*/  BSYNC B0 ;  /* 0x0000000000007941 */ /* 0x018fea0003800000 */
.L_x_3231:
        /* <DEDUP_REMOVED lines=15> */
.L_x_3234:
[----:B------:R-:W-:Y:S05]  /*1ab0*/  BSYNC B0 ;  /* 0x0000000000007941 */ /* 0x000fea0003800000 */
.L_x_3233:
        /* <DEDUP_REMOVED lines=15> */
.L_x_3236:
[----:B------:R-:W-:Y:S05]  /*1bb0*/  BSYNC B0 ;  /* 0x0000000000007941 */ /* 0x000fea0003800000 */
.L_x_3235:
        /* <DEDUP_REMOVED lines=15> */
.L_x_3238:
[----:B------:R-:W-:Y:S05]  /*1cb0*/  BSYNC B0 ;  /* 0x0000000000007941 */ /* 0x000fea0003800000 */
.L_x_3237:
        /* <DEDUP_REMOVED lines=15> */
.L_x_3240:
[----:B------:R-:W-:Y:S05]  /*1db0*/  BSYNC B0 ;  /* 0x0000000000007941 */ /* 0x000fea0003800000 */
.L_x_3239:
        /* <DEDUP_REMOVED lines=15> */
.L_x_3242:
[----:B------:R-:W-:Y:S05]  /*1eb0*/  BSYNC B0 ;  /* 0x0000000000007941 */ /* 0x000fea0003800000 */
.L_x_3241:
        /* <DEDUP_REMOVED lines=15> */
.L_x_3244:
[----:B------:R-:W-:Y:S05]  /*1fb0*/  BSYNC B0 ;  /* 0x0000000000007941 */ /* 0x000fea0003800000 */
.L_x_3243:
        /* <DEDUP_REMOVED lines=10> */
[----:B------:R-:W-:Y:S01]  /*2060*/  IADD3 R0, R131, UR21, RZ ;  /* 0x0000001583007c10 */ /* 0x000fe2000fffe0ff */
[----:B------:R-:W-:Y:S01]  /*2070*/  ULDC.64 UR4, c[0x0][0x2b0] ;  /* 0x0000ac0000047ab9 */ /* 0x000fe20000000a00 */
[----:B------:R-:W-:Y:S01]  /*2080*/  SHF.R.S32.HI R7, RZ, 0x1f, R23 ;  /* 0x0000001fff077819 */ /* 0x000fe20000011417 */
[----:B------:R-:W-:Y:S01]  /*2090*/  UIMAD UR9, UR9, UR4, URZ ;  /* 0x00000004090972a4 */ /* 0x000fe2000f8e023f */
[C---:B------:R-:W-:Y:S01]  /*20a0*/  IADD3 R8, R0.reuse, UR11, RZ ;  /* 0x0000000b00087c10 */ /* 0x040fe2000fffe0ff */
[----:B------:R-:W-:Y:S01]  /*20b0*/  UIMAD.WIDE.U32 UR16, UR18, UR4, URZ ;  /* 0x00000004121072a5 */ /* 0x000fe2000f8e003f */
[----:B------:R-:W-:Y:S01]  /*20c0*/  ISETP.GE.AND P5, PT, R0, UR8, PT ;  /* 0x0000000800007c0c */ /* 0x000fe2000bfa6270 */
[----:B------:R-:W-:Y:S01]  /*20d0*/  UIMAD UR5, UR18, UR5, UR9 ;  /* 0x00000005120572a4 */ /* 0x000fe2000f8e0209 */
[----:B------:R-:W-:-:S02]  /*20e0*/  IMAD.MOV.U32 R242, RZ, RZ, RZ ;  /* 0x000000fffff27224 */ /* 0x000fc400078e00ff */
[----:B------:R-:W-:Y:S01]  /*20f0*/  @P4 IMAD.HI.U32 R6, R8, c[0x0][0x2bc], RZ ;  /* 0x0000af0008064a27 */ /* 0x000fe200078e00ff */
[----:B------:R-:W-:Y:S01]  /*2100*/  ISETP.GT.OR P5, PT, R131, 0x2f, P5 ;  /* 0x0000002f8300780c */ /* 0x000fe20002fa4670 */
[----:B------:R-:W-:Y:S02]  /*2110*/  UIADD3 UR6, UR17, UR5, URZ ;  /* 0x0000000511067290 */ /* 0x000fe4000fffe03f */
[----:B------:R-:W-:Y:S01]  /*2120*/  IMAD.MOV.U32 R0, RZ, RZ, R8 ;  /* 0x000000ffff007224 */ /* 0x000fe200078e0008 */
[----:B------:R-:W-:Y:S01]  /*2130*/  @P4 SHF.R.U32.HI R0, RZ, c[0x0][0x2c0], R6 ;  /* 0x0000b000ff004a19 */ /* 0x000fe20000011606 */
[----:B------:R-:W-:Y:S01]  /*2140*/  ULDC.64 UR4, c[0x0][0x1e8] ;  /* 0x00007a0000047ab9 */ /* 0x000fe20000000a00 */
[----:B------:R-:W-:-:S04]  /*2150*/  LEA.HI R6, R7, R23, RZ, 0x3 ;  /* 0x0000001707067211 */ /* 0x000fc800078f18ff */
[----:B------:R-:W-:Y:S01]  /*2160*/  LOP3.LUT R126, R6, 0xfffffff8, RZ, 0xc0, !PT ;  /* 0xfffffff8067e7812 */ /* 0x000fe200078ec0ff */
[--C-:B-123--:R-:W-:Y:S02]  /*2170*/  @!P2 IMAD.WIDE R10, R129, 0x2, R4.reuse ;  /* 0x00000002810aa825 */ /* 0x10efe400078e0204 */
        /* <DEDUP_REMOVED lines=11> */
[----:B------:R-:W-:Y:S02]  /*2230*/  UIMAD UR9, UR10, UR5, UR9 ;  /* 0x000000050a0972a4 */ /* 0x000fe4000f8e0209 */
[----:B------:R-:W-:Y:S02]  /*2240*/  UIMAD.WIDE.U32 UR18, UR10, UR4, URZ ;  /* 0x000000040a1272a5 */ /* 0x000fe4000f8e003f */
[----:B------:R-:W-:Y:S01]  /*2250*/  UIMAD UR32, UR26, -0x30, UR32 ;  /* 0xffffffd01a2078a4 */ /* 0x000fe2000f8e0220 */
[----:B------:R-:W-:Y:S01]  /*2260*/  ISETP.GE.AND P6, PT, R129, c[0x0][0x1d4], PT ;  /* 0x0000750081007a0c */ /* 0x000fe20003fc6270 */
[----:B------:R-:W-:Y:S01]  /*2270*/  UIADD3 UR9, UR19, UR9, URZ ;  /* 0x0000000913097290 */ /* 0x000fe2000fffe03f */
[----:B------:R-:W-:Y:S01]  /*2280*/  SHF.R.S32.HI R12, RZ, 0x4, R13 ;  /* 0x00000004ff0c7819 */ /* 0x000fe2000001140d */
[----:B------:R-:W-:Y:S01]  /*2290*/  UIADD3 UR29, UR8, UR32, URZ ;  /* 0x00000020081d7290 */ /* 0x000fe2000fffe03f */
[----:B------:R-:W-:Y:S01]  /*22a0*/  LEA.HI R123, R124, R127, RZ, 0x5 ;  /* 0x0000007f7c7b7211 */ /* 0x000fe200078f28ff */
[----:B------:R-:W-:Y:S01]  /*22b0*/  ULDC.64 UR4, c[0x0][0x210] ;  /* 0x0000840000047ab9 */ /* 0x000fe20000000a00 */
[----:B------:R-:W-:Y:S01]  /*22c0*/  SHF.R.S32.HI R130, RZ, 0x1f, R129 ;  /* 0x0000001fff827819 */ /* 0x000fe20000011481 */
[----:B------:R-:W-:Y:S02]  /*22d0*/  STL [R1+0x24], R126 ;  /* 0x0000247e01007387 */ /* 0x000fe40000100800 */
[----:B------:R-:W-:-:S04]  /*22e0*/  IADD3 R37, -R15, UR29, RZ ;  /* 0x0000001d0f257c10 */ /* 0x000fc8000fffe1ff */
[C---:B------:R-:W-:Y:S01]  /*22f0*/  ISETP.GE.AND P2, PT, R37.reuse, 0x1, PT ;  /* 0x000000012500780c */ /* 0x040fe20003f46270 */
[----:B------:R3:W4:Y:S01]  /*2300*/  @!P5 LDG.E R242, [R6.64] ;  /* 0x0000001606f2d981 */ /* 0x000722000c1e1900 */
[----:B------:R-:W-:Y:S01]  /*2310*/  IMAD.MOV R0, RZ, RZ, -R0 ;  /* 0x000000ffff007224 */ /* 0x000fe200078e0a00 */
[----:B------:R-:W-:Y:S01]  /*2320*/  ISETP.GE.AND P1, PT, R37, 0x11, PT ;  /* 0x000000112500780c */ /* 0x000fe20003f26270 */
[----:B------:R-:W-:Y:S01]  /*2330*/  UIMAD UR20, UR20, UR4, URZ ;  /* 0x00000004141472a4 */ /* 0x000fe2000f8e023f */
[----:B------:R-:W-:Y:S01]  /*2340*/  ISETP.GE.AND P5, PT, R23, c[0x0][0x1d4], PT ;  /* 0x0000750017007a0c */ /* 0x000fe20003fa6270 */
[----:B------:R-:W-:Y:S01]  /*2350*/  IMAD R243, R0, c[0x0][0x2b8], R8 ;  /* 0x0000ae0000f37a24 */ /* 0x000fe200078e0208 */
[----:B------:R-:W-:Y:S01]  /*2360*/  SHF.R.S32.HI R122, RZ, 0x5, R123 ;  /* 0x00000005ff7a7819 */ /* 0x000fe2000001147b */
[----:B------:R-:W-:Y:S01]  /*2370*/  UIMAD.WIDE.U32 UR24, UR10, UR4, URZ ;  /* 0x000000040a1872a5 */ /* 0x000fe2000f8e003f */
[----:B------:R-:W-:Y:S01]  /*2380*/  SHF.R.S32.HI R128, RZ, 0x1f, R126 ;  /* 0x0000001fff807819 */ /* 0x000fe2000001147e */
[C---:B--2---:R-:W-:Y:S01]  /*2390*/  IMAD.WIDE.U32 R4, R243.reuse, c[0x0][0x1e0], RZ ;  /* 0x00007800f3047a25 */ /* 0x044fe200078e00ff */
[----:B------:R-:W-:Y:S01]  /*23a0*/  SHF.R.S32.HI R16, RZ, 0x1f, R243 ;  /* 0x0000001fff107819 */ /* 0x000fe200000114f3 */
[----:B------:R-:W-:Y:S01]  /*23b0*/  UIMAD UR20, UR10, UR5, UR20 ;  /* 0x000000050a1472a4 */ /* 0x000fe2000f8e0214 */
[----:B------:R-:W-:Y:S01]  /*23c0*/  STL [R1+0x2c], R130 ;  /* 0x00002c8201007387 */ /* 0x000fe20000100800 */
[----:B------:R-:W-:Y:S01]  /*23d0*/  UIADD3 UR4, UR26, -0x1, URZ ;  /* 0xffffffff1a047890 */ /* 0x000fe2000fffe03f */
[----:B------:R-:W-:Y:S01]  /*23e0*/  SEL R125, RZ, 0x10, P5 ;  /* 0x00000010ff7d7807 */ /* 0x000fe20002800000 */
[----:B------:R-:W-:Y:S01]  /*23f0*/  IMAD R0, R16, c[0x0][0x1e0], RZ ;  /* 0x0000780010007a24 */ /* 0x000fe200078e02ff */
[----:B------:R-:W-:Y:S01]  /*2400*/  UIADD3 UR20, UR25, UR20, URZ ;  /* 0x0000001419147290 */ /* 0x000fe2000fffe03f */
[----:B------:R-:W-:Y:S01]  /*2410*/  STL [R1+0x28], R128 ;  /* 0x0000288001007387 */ /* 0x000fe20000100800 */
[----:B------:R-:W-:Y:S01]  /*2420*/  UISETP.GT.AND UP0, UPT, UR4, UR7, UPT ;  /* 0x000000070400728c */ /* 0x000fe2000bf04270 */
[----:B------:R-:W-:Y:S01]  /*2430*/  IMAD R0, R243, c[0x0][0x1e4], R0 ;  /* 0x00007900f3007a24 */ /* 0x000fe200078e0200 */
[----:B------:R-:W-:-:S03]  /*2440*/  IADD3 R245, R244, 0x2080, RZ ;  /* 0x00002080f4f57810 */ /* 0x000fc60007ffe0ff */
        /* <DEDUP_REMOVED lines=150> */
[----:B------:R-:W-:Y:S01]  /*2db0*/  HMMA.16816.F32 R96, R16, R40, R60 ;  /* 0x000000281060723c */ /* 0x000fe2000000183c */
[----:B------:R2:W-:Y:S01]  /*2dc0*/  LDGSTS.E.BYPASS.LTC128B.128 [R244+0x4880], [R4.64], !P2 ;  /* 0x0488000004f47fae */ /* 0x0005e2000d101d56 */
[----:B------:R-:W-:-:S03]  /*2dd0*/  IMAD.IADD R229, R0, 0x1, R235 ;  /* 0x0000000100e57824 */ /* 0x000fc600078e02eb */
        /* <DEDUP_REMOVED lines=12> */
[----:B------:R-:W-:Y:S03]  /*2ea0*/  LDSM.16.M88.4 R64, [R229+0x1000] ;  /* 0x00100000e540783b */ /* 0x000fe60000000200 */
[C---:B------:R-:W-:Y:S01]  /*2eb0*/  HMMA.16816.F32 R44, R20.reuse, R46, R116 ;  /* 0x0000002e142c723c */ /* 0x040fe20000001874 */
[----:B------:R-:W0:Y:S07]  /*2ec0*/  LDGDEPBAR ;  /* 0x00000000000079af */ /* 0x000e2e0000000000 */
[C---:B------:R-:W-:Y:S08]  /*2ed0*/  HMMA.16816.F32 R16, R20.reuse, R42, R104 ;  /* 0x0000002a1410723c */ /* 0x040ff00000001868 */
[C---:B------:R-:W-:Y:S08]  /*2ee0*/  HMMA.16816.F32 R56, R20.reuse, R40, R92 ;  /* 0x000000281438723c */ /* 0x040ff0000000185c */
[----:B------:R-:W-:Y:S01]  /*2ef0*/  HMMA.16816.F32 R52, R20, R54, R100 ;  /* 0x000000361434723c */ /* 0x000fe20000001864 */
[----:B------:R-:W5:Y:S07]  /*2f00*/  LDSM.16.M88.4 R20, [R234+0x8080] ;  /* 0x00808000ea14783b */ /* 0x000f6e0000000200 */
        /* <DEDUP_REMOVED lines=9> */
[C---:B------:R-:W-:Y:S01]  /*2fa0*/  HMMA.16816.F32 R104, R12.reuse, R26, R16 ;  /* 0x0000001a0c68723c */ /* 0x040fe20000001810 */
[----:B------:R-:W1:Y:S07]  /*2fb0*/  LDSM.16.M88.4 R16, [R231+0xe080] ;  /* 0x00e08000e710783b */ /* 0x000e6e0000000200 */
[C---:B------:R-:W-:Y:S01]  /*2fc0*/  HMMA.16816.F32 R56, R12.reuse, R24, R56 ;  /* 0x000000180c38723c */ /* 0x040fe20000001838 */
[----:B------:R-:W3:Y:S07]  /*2fd0*/  LDSM.16.M88.4 R24, [R224+0x7080] ;  /* 0x00708000e018783b */ /* 0x000eee0000000200 */
[C---:B------:R-:W-:Y:S01]  /*2fe0*/  HMMA.16816.F32 R108, R12.reuse, R32, R48 ;  /* 0x000000200c6c723c */ /* 0x040fe20000001830 */
[----:B------:R-:W-:Y:S07]  /*2ff0*/  LDSM.16.M88.4 R48, [R235+0x1800] ;  /* 0x00180000eb30783b */ /* 0x000fee0000000200 */
[----:B------:R-:W-:Y:S01]  /*3000*/  HMMA.16816.F32 R52, R12, R34, R52 ;  /* 0x000000220c34723c */ /* 0x000fe20000001834 */
[----:B------:R-:W1:Y:S07]  /*3010*/  LDSM.16.M88.4 R12, [R224+0x7880] ;  /* 0x00788000e00c783b */ /* 0x000e6e0000000200 */
[C---:B--2---:R-:W-:Y:S08]  /*3020*/  HMMA.16816.F32 R40, R4.reuse, R36, R40 ;  /* 0x000000240428723c */ /* 0x044ff00000001828 */
[----:B----4-:R-:W-:Y:S08]  /*3030*/  HMMA.16816.F32 R68, R4, R60, R92 ;  /* 0x0000003c0444723c */ /* 0x010ff0000000185c */
[----:B-----5:R-:W-:Y:S01]  /*3040*/  HMMA.16816.F32 R92, R20, R36, R8 ;  /* 0x00000024145c723c */ /* 0x020fe20000001808 */
[----:B------:R-:W2:Y:S07]  /*3050*/  LDSM.16.M88.4 R8, [R231+0xc080] ;  /* 0x00c08000e708783b */ /* 0x000eae0000000200 */
[C---:B------:R-:W-:Y:S08]  /*3060*/  HMMA.16816.F32 R32, R4.reuse, R38, R80 ;  /* 0x000000260420723c */ /* 0x040ff00000001850 */
[C---:B------:R-:W-:Y:S08]  /*3070*/  HMMA.16816.F32 R72, R4.reuse, R62, R84 ;  /* 0x0000003e0448723c */ /* 0x040ff00000001854 */
[C---:B------:R-:W-:Y:S08]  /*3080*/  HMMA.16816.F32 R100, R4.reuse, R64, R88 ;  /* 0x000000400464723c */ /* 0x040ff00000001858 */
        /* <DEDUP_REMOVED lines=11> */
[C---:B---3--:R-:W-:Y:S08]  /*3140*/  HMMA.16816.F32 R40, R16.reuse, R24, R68 ;  /* 0x000000181028723c */ /* 0x048ff00000001844 */
[C---:B------:R-:W-:Y:S08]  /*3150*/  HMMA.16816.F32 R52, R16.reuse, R30, R32 ;  /* 0x0000001e1034723c */ /* 0x040ff00000001820 */
[C---:B------:R-:W-:Y:S08]  /*3160*/  HMMA.16816.F32 R36, R16.reuse, R26, R72 ;  /* 0x0000001a1024723c */ /* 0x040ff00000001848 */
[----:B------:R-:W-:Y:S08]  /*3170*/  HMMA.16816.F32 R32, R16, R12, R100 ;  /* 0x0000000c1020723c */ /* 0x000ff00000001864 */
[C---:B--2---:R-:W-:Y:S08]  /*3180*/  HMMA.16816.F32 R72, R8.reuse, R28, R92 ;  /* 0x0000001c0848723c */ /* 0x044ff0000000185c */
[C---:B------:R-:W-:Y:S08]  /*3190*/  HMMA.16816.F32 R68, R8.reuse, R30, R84 ;  /* 0x0000001e0844723c */ /* 0x040ff00000001854 */
[----:B------:R-:W-:Y:S08]  /*31a0*/  HMMA.16816.F32 R60, R8, R24, R88 ;  /* 0x00000018083c723c */ /* 0x000ff00000001858 */
[----:B------:R-:W-:Y:S01]  /*31b0*/  HMMA.16816.F32 R64, R16, R14, R96 ;  /* 0x0000000e1040723c */ /* 0x000fe20000001860 */
[----:B------:R-:W-:Y:S07]  /*31c0*/  LDSM.16.M88.4 R16, [R232+0xe080] ;  /* 0x00e08000e810783b */ /* 0x000fee0000000200 */
        /* <DEDUP_REMOVED lines=41> */
[C---:B-----5:R-:W-:Y:S08]  /*3460*/  HMMA.16816.F32 R92, R4.reuse, R20, R64 ;  /* 0x00000014045c723c */ /* 0x060ff00000001840 */
        /* <DEDUP_REMOVED lines=50> */
[-C--:B------:R-:W-:Y:S02]  /*3790*/  IADD3 R16, P1, P0, R4, R6.reuse, R15 ;  /* 0x0000000604107210 */ /* 0x080fe4000783e00f */
        /* <DEDUP_REMOVED lines=20> */
.L_x_3245:
        /* <DEDUP_REMOVED lines=9> */
[----:B------:R-:W-:Y:S01]  /*3970*/  ULOP3.LUT UR21, URZ, UR21, URZ, 0x33, !UPT ;  /* 0x000000153f157292 */ /* 0x000fe2000f8e333f */
[----:B-1----:R-:W-:Y:S01]  /*3980*/  SHF.R.S32.HI R6, RZ, 0x1f, R0 ;  /* 0x0000001fff067819 */ /* 0x002fe20000011400 */
[----:B------:R-:W-:Y:S01]  /*3990*/  IMAD.IADD R5, R127, 0x1, -R5 ;  /* 0x000000017f057824 */ /* 0x000fe200078e0a05 */
[----:B------:R-:W-:Y:S01]  /*39a0*/  LOP3.LUT R7, R4, 0xffffffc, RZ, 0xc0, !PT ;  /* 0x0ffffffc04077812 */ /* 0x000fe200078ec0ff */
[----:B------:R-:W0:Y:S01]  /*39b0*/  LDGDEPBAR ;  /* 0x00000000000079af */ /* 0x000e220000000000 */
[----:B------:R-:W-:-:S02]  /*39c0*/  LEA.HI R6, R6, R0, RZ, 0x2 ;  /* 0x0000000006067211 */ /* 0x000fc400078f10ff */
[----:B------:R-:W-:Y:S01]  /*39d0*/  LEA.HI R4, R5, R5, RZ, 0x1 ;  /* 0x0000000505047211 */ /* 0x000fe200078f08ff */
[----:B------:R-:W-:Y:S01]  /*39e0*/  IMAD.IADD R8, R122, 0x1, -R7 ;  /* 0x000000017a087824 */ /* 0x000fe200078e0a07 */
[----:B------:R-:W-:Y:S02]  /*39f0*/  LEA.HI.SX32 R7, R6, UR28, 0x1e ;  /* 0x0000001c06077c11 */ /* 0x000fe4000f8ff2ff */
[----:B------:R-:W-:Y:S01]  /*3a00*/  PLOP3.LUT P1, PT, PT, PT, UP1, 0x80, 0x0 ;  /* 0x000000000000781c */ /* 0x000fe20003f2f018 */
[C---:B------:R-:W-:Y:S01]  /*3a10*/  IMAD.SHL.U32 R9, R4.reuse, 0x20, RZ ;  /* 0x0000002004097824 */ /* 0x040fe200078e00ff */
[----:B------:R-:W-:Y:S01]  /*3a20*/  LOP3.LUT R4, R4, 0x1ffffffe, RZ, 0xc0, !PT ;  /* 0x1ffffffe04047812 */ /* 0x000fe200078ec0ff */
[----:B------:R-:W-:Y:S01]  /*3a30*/  IMAD R8, R8, 0x10, R7 ;  /* 0x0000001008087824 */ /* 0x000fe200078e0207 */
[----:B------:R-:W-:Y:S02]  /*3a40*/  PLOP3.LUT P0, PT, PT, PT, UP1, 0x80, 0x0 ;  /* 0x000000000000781c */ /* 0x000fe40003f0f018 */
        /* <DEDUP_REMOVED lines=13> */
[----:B------:R-:W-:Y:S02]  /*3b20*/  IMAD.SHL.U32 R7, R4, 0x2, RZ ;  /* 0x0000000204077824 */ /* 0x000fe400078e00ff */
[----:B------:R-:W-:-:S03]  /*3b30*/  IMAD.U32 R4, RZ, RZ, UR32 ;  /* 0x00000020ff047e24 */ /* 0x000fc6000f8e00ff */
[----:B------:R3:W-:Y:S01]  /*3b40*/  STL [R1+0x8], R7 ;  /* 0x0000080701007387 */ /* 0x0007e20000100800 */
[C---:B------:R-:W-:Y:S02]  /*3b50*/  IADD3 R0, -R7.reuse, 0x1, R0 ;  /* 0x0000000107007810 */ /* 0x040fe40007ffe100 */
[C---:B------:R-:W-:Y:S02]  /*3b60*/  IADD3 R11, -R7.reuse, UR8, R4 ;  /* 0x00000008070b7c10 */ /* 0x040fe4000fffe104 */
[----:B------:R-:W-:Y:S02]  /*3b70*/  IADD3 R0, R0, -UR12, RZ ;  /* 0x8000000c00007c10 */ /* 0x000fe4000fffe0ff */
        /* <DEDUP_REMOVED lines=20> */
.L_x_3248:
[----:B------:R-:W-:-:S04]  /*3cc0*/  MOV R7, c[0x0][0x32c] ;  /* 0x0000cb0000077a02 */ /* 0x000fc80000000f00 */
[----:B------:R-:W-:-:S13]  /*3cd0*/  ISETP.NE.AND P0, PT, R7, 0x1, PT ;  /* 0x000000010700780c */ /* 0x000fda0003f05270 */
[----:B------:R-:W-:-:S05]  /*3ce0*/  @P0 IMAD.HI.U32 R7, R6, c[0x0][0x330], RZ ;  /* 0x0000cc0006070a27 */ /* 0x000fca00078e00ff */
[----:B------:R-:W-:Y:S02]  /*3cf0*/  @P0 SHF.R.U32.HI R6, RZ, c[0x0][0x334], R7 ;  /* 0x0000cd00ff060a19 */ /* 0x000fe40000011607 */
.L_x_3249:
[----:B------:R-:W-:Y:S05]  /*3d00*/  BSYNC B0 ;  /* 0x0000000000007941 */ /* 0x000fea0003800000 */
.L_x_3247:
[----:B------:R-:W-:-:S05]  /*3d10*/  IMAD R6, R6, c[0x0][0x32c], R13 ;  /* 0x0000cb0006067a24 */ /* 0x000fca00078e020d */
[----:B------:R-:W-:Y:S02]  /*3d20*/  IADD3 R7, R6, c[0x0][0x32c], RZ ;  /* 0x0000cb0006077a10 */ /* 0x000fe40007ffe0ff */
[----:B------:R-:W-:Y:S02]  /*3d30*/  IMNMX R4, R4, R6, !PT ;  /* 0x0000000604047217 */ /* 0x000fe40007800200 */
[----:B------:R-:W-:Y:S02]  /*3d40*/  IMNMX R5, R5, R7, PT ;  /* 0x0000000705057217 */ /* 0x000fe40003800200 */
.L_x_3246:
        /* <DEDUP_REMOVED lines=19> */
.L_x_3252:
[----:B------:R-:W-:-:S04]  /*3e80*/  MOV R14, c[0x0][0x32c] ;  /* 0x0000cb00000e7a02 */ /* 0x000fc80000000f00 */
[----:B------:R-:W-:-:S13]  /*3e90*/  ISETP.NE.AND P0, PT, R14, 0x1, PT ;  /* 0x000000010e00780c */ /* 0x000fda0003f05270 */
[----:B------:R-:W-:-:S05]  /*3ea0*/  @P0 IMAD.HI.U32 R14, R8, c[0x0][0x330], RZ ;  /* 0x0000cc00080e0a27 */ /* 0x000fca00078e00ff */
[----:B------:R-:W-:Y:S02]  /*3eb0*/  @P0 SHF.R.U32.HI R8, RZ, c[0x0][0x334], R14 ;  /* 0x0000cd00ff080a19 */ /* 0x000fe4000001160e */
.L_x_3253:
[----:B------:R-:W-:Y:S05]  /*3ec0*/  BSYNC B0 ;  /* 0x0000000000007941 */ /* 0x000fea0003800000 */
.L_x_3251:
[----:B------:R-:W-:-:S05]  /*3ed0*/  IMAD R8, R8, c[0x0][0x32c], R13 ;  /* 0x0000cb0008087a24 */ /* 0x000fca00078e020d */
[----:B------:R-:W-:Y:S02]  /*3ee0*/  IADD3 R14, R8, c[0x0][0x32c], RZ ;  /* 0x0000cb00080e7a10 */ /* 0x000fe40007ffe0ff */
[----:B------:R-:W-:Y:S02]  /*3ef0*/  IMNMX R6, R6, R8, !PT ;  /* 0x0000000806067217 */ /* 0x000fe40007800200 */
[----:B------:R-:W-:Y:S02]  /*3f00*/  IMNMX R7, R7, R14, PT ;  /* 0x0000000e07077217 */ /* 0x000fe40003800200 */
.L_x_3250:
        /* <DEDUP_REMOVED lines=86> */
.L_x_3256:
[----:B------:R-:W-:-:S04]  /*4470*/  MOV R14, c[0x0][0x32c] ;  /* 0x0000cb00000e7a02 */ /* 0x000fc80000000f00 */
[----:B------:R-:W-:-:S13]  /*4480*/  ISETP.NE.AND P0, PT, R14, 0x1, PT ;  /* 0x000000010e00780c */ /* 0x000fda0003f05270 */
[----:B------:R-:W-:-:S05]  /*4490*/  @P0 IMAD.HI.U32 R14, R8, c[0x0][0x330], RZ ;  /* 0x0000cc00080e0a27 */ /* 0x000fca00078e00ff */
[----:B------:R-:W-:Y:S02]  /*44a0*/  @P0 SHF.R.U32.HI R8, RZ, c[0x0][0x334], R14 ;  /* 0x0000cd00ff080a19 */ /* 0x000fe4000001160e */
.L_x_3257:
[----:B------:R-:W-:Y:S05]  /*44b0*/  BSYNC B0 ;  /* 0x0000000000007941 */ /* 0x000fea0003800000 */
.L_x_3255:
[----:B------:R-:W-:-:S05]  /*44c0*/  IMAD R8, R8, c[0x0][0x32c], R13 ;  /* 0x0000cb0008087a24 */ /* 0x000fca00078e020d */
[----:B------:R-:W-:Y:S02]  /*44d0*/  IADD3 R14, R8, c[0x0][0x32c], RZ ;  /* 0x0000cb00080e7a10 */ /* 0x000fe40007ffe0ff */
[----:B------:R-:W-:Y:S02]  /*44e0*/  IMNMX R4, R4, R8, !PT ;  /* 0x0000000804047217 */ /* 0x000fe40007800200 */
[----:B------:R-:W-:Y:S02]  /*44f0*/  IMNMX R5, R5, R14, PT ;  /* 0x0000000e05057217 */ /* 0x000fe40003800200 */
.L_x_3254:
        /* <DEDUP_REMOVED lines=135> */
.L_x_3260:
[----:B------:R-:W-:-:S04]  /*4d70*/  MOV R7, c[0x0][0x32c] ;  /* 0x0000cb0000077a02 */ /* 0x000fc80000000f00 */
[----:B------:R-:W-:-:S13]  /*4d80*/  ISETP.NE.AND P0, PT, R7, 0x1, PT ;  /* 0x000000010700780c */ /* 0x000fda0003f05270 */
[----:B------:R-:W-:-:S05]  /*4d90*/  @P0 IMAD.HI.U32 R7, R6, c[0x0][0x330], RZ ;  /* 0x0000cc0006070a27 */ /* 0x000fca00078e00ff */
[----:B------:R-:W-:Y:S02]  /*4da0*/  @P0 SHF.R.U32.HI R6, RZ, c[0x0][0x334], R7 ;  /* 0x0000cd00ff060a19 */ /* 0x000fe40000011607 */
.L_x_3261:
[----:B------:R-:W-:Y:S05]  /*4db0*/  BSYNC B0 ;  /* 0x0000000000007941 */ /* 0x000fea0003800000 */
.L_x_3259:
[----:B------:R-:W-:-:S05]  /*4dc0*/  IMAD R6, R6, c[0x0][0x32c], R13 ;  /* 0x0000cb0006067a24 */ /* 0x000fca00078e020d */
[----:B------:R-:W-:Y:S02]  /*4dd0*/  IADD3 R7, R6, c[0x0][0x32c], RZ ;  /* 0x0000cb0006077a10 */ /* 0x000fe40007ffe0ff */
[----:B------:R-:W-:Y:S02]  /*4de0*/  IMNMX R4, R4, R6, !PT ;  /* 0x0000000604047217 */ /* 0x000fe40007800200 */
[----:B------:R-:W-:Y:S02]  /*4df0*/  IMNMX R5, R5, R7, PT ;  /* 0x0000000705057217 */ /* 0x000fe40003800200 */
.L_x_3258:
        /* <DEDUP_REMOVED lines=93> */
[----:B--2---:R-:W-:Y:S01]  /*53d0*/  FMNMX.FTZ R168, R6, R168, !PT ;  /* 0x000000a806a87209 */ /* 0x004fe20007810000 */
[----:B------:R-:W-:Y:S01]  /*53e0*/  FMUL.FTZ R13, R169, c[0x0][0x2d0] ;  /* 0x0000b400a90d7a20 */ /* 0x000fe20000410000 */
[----:B------:R-:W-:Y:S01]  /*53f0*/  FMNMX.FTZ R6, R59, R7, !PT ;  /* 0x000000073b067209 */ /* 0x000fe20007810000 */
[----:B------:R-:W-:Y:S01]  /*5400*/  STL [R1+0x30], R224 ;  /* 0x000030e001007387 */ /* 0x000fe20000100800 */
[----:B------:R-:W-:Y:S01]  /*5410*/  FSETP.NEU.FTZ.AND P0, PT, R169, -INF , PT ;  /* 0xff800000a900780b */ /* 0x000fe20003f1d000 */
[----:B------:R-:W-:Y:S01]  /*5420*/  FMUL.FTZ R12, R168, c[0x0][0x2d0] ;  /* 0x0000b400a80c7a20 */ /* 0x000fe20000410000 */
[----:B------:R-:W-:Y:S02]  /*5430*/  FMNMX.FTZ R6, R68, R6, !PT ;  /* 0x0000000644067209 */ /* 0x000fe40007810000 */
[----:B------:R-:W-:Y:S01]  /*5440*/  PLOP3.LUT P2, PT, PT, PT, UP6, 0x40, 0x0 ;  /* 0x000000000000781c */ /* 0x000fe20003f4e868 */
[----:B------:R-:W-:Y:S01]  /*5450*/  UISETP.NE.AND UP6, UPT, UR14, URZ, UPT ;  /* 0x0000003f0e00728c */ /* 0x000fe2000bfc5270 */
[----:B------:R-:W-:-:S02]  /*5460*/  FMNMX.FTZ R6, R72, R6, !PT ;  /* 0x0000000648067209 */ /* 0x000fc40007810000 */
[----:B------:R-:W-:Y:S02]  /*5470*/  FMNMX.FTZ R8, R50, R51, !PT ;  /* 0x0000003332087209 */ /* 0x000fe40007810000 */
[----:B------:R-:W-:Y:S02]  /*5480*/  FMNMX.FTZ R6, R73, R6, !PT ;  /* 0x0000000649067209 */ /* 0x000fe40007810000 */
[----:B------:R-:W-:Y:S02]  /*5490*/  ISETP.GT.AND P1, PT, R4, 0x18, P1 ;  /* 0x000000180400780c */ /* 0x000fe40000f24270 */
[----:B------:R-:W-:Y:S02]  /*54a0*/  FMNMX.FTZ R6, R74, R6, !PT ;  /* 0x000000064a067209 */ /* 0x000fe40007810000 */
[----:B------:R-:W-:Y:S02]  /*54b0*/  FSEL R13, R13, RZ, P0 ;  /* 0x000000ff0d0d7208 */ /* 0x000fe40000000000 */
[----:B------:R-:W-:-:S02]  /*54c0*/  PLOP3.LUT P0, PT, PT, PT, UP3, 0x40, 0x0 ;  /* 0x000000000000781c */ /* 0x000fc40003f0e838 */
[----:B------:R-:W-:Y:S01]  /*54d0*/  ISETP.GT.AND P2, PT, R4, 0x11, P2 ;  /* 0x000000110400780c */ /* 0x000fe20001744270 */
[----:B------:R-:W-:Y:S01]  /*54e0*/  FFMA.FTZ R7, R15, c[0x0][0x2d0], -R13 ;  /* 0x0000b4000f077a23 */ /* 0x000fe2000001080d */
[----:B------:R-:W-:Y:S02]  /*54f0*/  FMNMX.FTZ R8, R52, R8, !PT ;  /* 0x0000000834087209 */ /* 0x000fe40007810000 */
[----:B------:R-:W-:Y:S01]  /*5500*/  FMNMX.FTZ R6, R126, R6, !PT ;  /* 0x000000067e067209 */ /* 0x000fe20007810000 */
[----:B------:R1:W-:Y:S01]  /*5510*/  MUFU.EX2 R239, R7 ;  /* 0x0000000700ef7308 */ /* 0x0003e20000000800 */
[C---:B------:R-:W-:Y:S02]  /*5520*/  ISETP.LT.OR P1, PT, R5.reuse, 0x19, P1 ;  /* 0x000000190500780c */ /* 0x040fe40000f21670 */
[----:B------:R-:W-:Y:S02]  /*5530*/  ISETP.GT.AND P0, PT, R4, 0x20, P0 ;  /* 0x000000200400780c */ /* 0x000fe40000704270 */
[----:B------:R-:W-:-:S02]  /*5540*/  ISETP.LT.OR P2, PT, R5, 0x12, P2 ;  /* 0x000000120500780c */ /* 0x000fc40001741670 */
[----:B------:R-:W-:Y:S02]  /*5550*/  FMNMX.FTZ R8, R53, R8, !PT ;  /* 0x0000000835087209 */ /* 0x000fe40007810000 */
[----:B------:R-:W-:Y:S02]  /*5560*/  FMNMX.FTZ R6, R144, R6, !PT ;  /* 0x0000000690067209 */ /* 0x000fe40007810000 */
[----:B------:R-:W-:Y:S02]  /*5570*/  FSEL R48, R86, -INF , !P1 ;  /* 0xff80000056307808 */ /* 0x000fe40004800000 */
[----:B------:R-:W-:Y:S02]  /*5580*/  FSETP.NEU.FTZ.AND P1, PT, R168, -INF , PT ;  /* 0xff800000a800780b */ /* 0x000fe40003f3d000 */
[----:B------:R-:W-:Y:S01]  /*5590*/  ISETP.LT.OR P0, PT, R5, 0x21, P0 ;  /* 0x000000210500780c */ /* 0x000fe20000701670 */
[----:B-1----:R-:W-:Y:S01]  /*55a0*/  FFMA.FTZ R7, R16, c[0x0][0x2d0], -R13 ;  /* 0x0000b40010077a23 */ /* 0x002fe2000001080d */
[----:B------:R-:W-:-:S02]  /*55b0*/  FSEL R57, R35, -INF , !P2 ;  /* 0xff80000023397808 */ /* 0x000fc40005000000 */
[----:B------:R-:W-:Y:S01]  /*55c0*/  FMNMX.FTZ R8, R49, R8, !PT ;  /* 0x0000000831087209 */ /* 0x000fe20007810000 */
[----:B------:R1:W2:Y:S01]  /*55d0*/  MUFU.EX2 R238, R7 ;  /* 0x0000000700ee7308 */ /* 0x0002a20000000800 */
[----:B------:R-:W-:Y:S01]  /*55e0*/  FMNMX.FTZ R6, R145, R6, !PT ;  /* 0x0000000691067209 */ /* 0x000fe20007810000 */
[----:B------:R-:W-:Y:S01]  /*55f0*/  LDSM.16.MT88.4 R32, [R225+0x2080] ;  /* 0x00208000e120783b */ /* 0x000fe20000004200 */
[----:B------:R-:W-:Y:S02]  /*5600*/  FSEL R12, R12, RZ, P1 ;  /* 0x000000ff0c0c7208 */ /* 0x000fe40000800000 */
[----:B------:R-:W-:Y:S02]  /*5610*/  FSEL R89, R94, -INF , !P0 ;  /* 0xff8000005e597808 */ /* 0x000fe40004000000 */
[----:B------:R-:W-:Y:S02]  /*5620*/  PLOP3.LUT P2, PT, PT, PT, UP2, 0x40, 0x0 ;  /* 0x000000000000781c */ /* 0x000fe40003f4e828 */
[----:B------:R-:W-:-:S02]  /*5630*/  PLOP3.LUT P1, PT, PT, PT, UP1, 0x40, 0x0 ;  /* 0x000000000000781c */ /* 0x000fc40003f2e818 */
[----:B------:R-:W-:Y:S02]  /*5640*/  PLOP3.LUT P0, PT, PT, PT, UP0, 0x40, 0x0 ;  /* 0x000000000000781c */ /* 0x000fe40003f0e808 */
[----:B------:R-:W-:Y:S02]  /*5650*/  FMNMX.FTZ R8, R57, R8, !PT ;  /* 0x0000000839087209 */ /* 0x000fe40007810000 */
[----:B------:R-:W-:Y:S01]  /*5660*/  FMNMX.FTZ R6, R127, R6, !PT ;  /* 0x000000067f067209 */ /* 0x000fe20007810000 */
[----:B-1----:R-:W-:Y:S01]  /*5670*/  FFMA.FTZ R7, R18, c[0x0][0x2d0], -R13 ;  /* 0x0000b40012077a23 */ /* 0x002fe2000001080d */
[C---:B------:R-:W-:Y:S02]  /*5680*/  ISETP.GT.AND P2, PT, R4.reuse, 0x21, P2 ;  /* 0x000000210400780c */ /* 0x040fe40001744270 */
[C---:B------:R-:W-:Y:S01]  /*5690*/  ISETP.GT.AND P1, PT, R4.reuse, 0x28, P1 ;  /* 0x000000280400780c */ /* 0x040fe20000f24270 */
[----:B------:R1:W-:Y:S01]  /*56a0*/  MUFU.EX2 R240, R7 ;  /* 0x0000000700f07308 */ /* 0x0003e20000000800 */
[----:B------:R-:W-:-:S02]  /*56b0*/  ISETP.GT.AND P0, PT, R4, 0x29, P0 ;  /* 0x000000290400780c */ /* 0x000fc40000704270 */
[----:B------:R-:W-:Y:S02]  /*56c0*/  FMNMX.FTZ R4, R48, R8, !PT ;  /* 0x0000000830047209 */ /* 0x000fe40007810000 */
[----:B------:R-:W4:Y:S01]  /*56d0*/  SHFL.BFLY PT, R8, R6, 0x2, 0x1f ;  /* 0x0c401f0006087f89 */ /* 0x000f2200000e0000 */
[----:B------:R-:W-:Y:S02]  /*56e0*/  ISETP.LT.OR P2, PT, R5, 0x22, P2 ;  /* 0x000000220500780c */ /* 0x000fe40001741670 */
[----:B------:R-:W-:Y:S02]  /*56f0*/  FMNMX.FTZ R4, R56, R4, !PT ;  /* 0x0000000438047209 */ /* 0x000fe40007810000 */
[----:B------:R-:W-:Y:S02]  /*5700*/  FSEL R88, R95, -INF , !P2 ;  /* 0xff8000005f587808 */ /* 0x000fe40005000000 */
        /* <DEDUP_REMOVED lines=508> */
.L_x_3263:
[----:B------:R-:W-:Y:S02]  /*76d0*/  UMOV UR5, 0x1 ;  /* 0x0000000100057882 */ /* 0x000fe40000000000 */
[----:B------:R-:W-:Y:S02]  /*76e0*/  ULDC UR4, c[0x0][0x32c] ;  /* 0x0000cb0000047ab9 */ /* 0x000fe40000000800 */
[----:B------:R-:W-:-:S03]  /*76f0*/  UISETP.NE.AND UP0, UPT, UR5, UR4, UPT ;  /* 0x000000040500728c */ /* 0x000fc6000bf05270 */
[----:B------:R-:W-:Y:S02]  /*7700*/  ULDC.64 UR4, c[0x0][0x330] ;  /* 0x0000cc0000047ab9 */ /* 0x000fe40000000a00 */
[----:B------:R-:W-:-:S07]  /*7710*/  UIMAD.WIDE.U32 UR30, UR28, UR4, URZ ;  /* 0x000000041c1e72a5 */ /* 0x000fce000f8e003f */
[----:B------:R-:W-:Y:S02]  /*7720*/  @UP0 UMOV UR29, UR31 ;  /* 0x0000001f001d0c82 */ /* 0x000fe40008000000 */
[----:B------:R-:W-:Y:S02]  /*7730*/  @UP0 USHF.R.U32.HI UR28, URZ, UR5, UR29 ;  /* 0x000000053f1c0299 */ /* 0x000fe4000801161d */
.L_x_3264:
[----:B------:R-:W-:Y:S02]  /*7740*/  ULDC UR4, c[0x0][0x32c] ;  /* 0x0000cb0000047ab9 */ /* 0x000fe40000000800 */
[----:B------:R-:W-:-:S04]  /*7750*/  UIMAD UR4, UR28, UR4, UR4 ;  /* 0x000000041c0472a4 */ /* 0x000fc8000f8e0204 */
[----:B------:R-:W-:-:S04]  /*7760*/  UISETP.LT.AND UP0, UPT, UR27, UR4, UPT ;  /* 0x000000041b00728c */ /* 0x000fc8000bf01270 */
[----:B------:R-:W-:-:S04]  /*7770*/  USEL UR27, UR27, UR4, UP0 ;  /* 0x000000041b1b7287 */ /* 0x000fc80008000000 */
.L_x_3262:
        /* <DEDUP_REMOVED lines=21> */
.L_x_3284:
        /* <DEDUP_REMOVED lines=57> */
.L_x_3266:
        /* <DEDUP_REMOVED lines=187> */
.L_x_3267:
[----:B-1----:R-:W2:Y:S01]  /*8810*/  LDL R2, [R1+0x1c] ;  /* 0x00001c0001027983 */ /* 0x002ea20000100800 */
        /* <DEDUP_REMOVED lines=35> */
.L_x_3270:
[----:B------:R-:W-:Y:S04]  /*8a50*/  MOV R2, c[0x0][0x32c] ;  /* 0x0000cb0000027a02 */ /* 0x000fe80000000f00 */
[----:B------:R-:W-:Y:S11]  /*8a60*/  ISETP.NE.AND P0, PT, R2, 0x1, PT ;  /* 0x000000010200780c */ /* 0x000ff60003f05270 */
[----:B------:R-:W-:Y:S02]  /*8a70*/  @!UPT UIADD3 URZ, URZ, URZ, URZ ;  /* 0x0000003f3f3ff290 */ /* 0x000fe4000fffe03f */
[----:B------:R-:W-:Y:S05]  /*8a80*/  @P0 IMAD.HI.U32 R2, R0, c[0x0][0x330], RZ ;  /* 0x0000cc0000020a27 */ /* 0x000fea00078e00ff */
[----:B------:R-:W-:Y:S02]  /*8a90*/  @P0 SHF.R.U32.HI R0, RZ, c[0x0][0x334], R2 ;  /* 0x0000cd00ff000a19 */ /* 0x000fe40000011602 */
.L_x_3271:
[----:B------:R-:W-:Y:S05]  /*8aa0*/  BSYNC B0 ;  /* 0x0000000000007941 */ /* 0x000fea0003800000 */
.L_x_3269:
[----:B------:R-:W-:Y:S05]  /*8ab0*/  IADD3 R2, -R194, UR4, RZ ;  /* 0x00000004c2027c10 */ /* 0x000fea000fffe1ff */
[----:B------:R-:W-:Y:S05]  /*8ac0*/  IMAD R0, R0, c[0x0][0x32c], R2 ;  /* 0x0000cb0000007a24 */ /* 0x000fea00078e0202 */
[----:B------:R-:W-:Y:S02]  /*8ad0*/  IADD3 R2, R0, c[0x0][0x32c], RZ ;  /* 0x0000cb0000027a10 */ /* 0x000fe40007ffe0ff */
[----:B------:R-:W-:Y:S02]  /*8ae0*/  IMNMX R167, R167, R0, !PT ;  /* 0x00000000a7a77217 */ /* 0x000fe40007800200 */
[----:B------:R-:W-:Y:S02]  /*8af0*/  IMNMX R168, R168, R2, PT ;  /* 0x00000002a8a87217 */ /* 0x000fe40003800200 */
.L_x_3268:
[----:B------:R-:W1:Y:S01]  /*8b00*/  SHFL.IDX PT, R0, R172, 0x1, 0x1c1f ;  /* 0x003c1f00ac007f89 */ /* 0x000e6200000e0000 */
[----:B------:R-:W-:Y:S06]  /*8b10*/  UISETP.NE.AND UP0, UPT, UR14, URZ, UPT ;  /* 0x0000003f0e00728c */ /* 0x000fec000bf05270 */
[----:B------:R-:W-:Y:S02]  /*8b20*/  PLOP3.LUT P0, PT, PT, PT, UP0, 0x40, 0x0 ;  /* 0x000000000000781c */ /* 0x000fe40003f0e808 */
[----:B-1----:R-:W-:Y:S01]  /*8b30*/  IADD3 R3, R174, R0, RZ ;  /* 0x00000000ae037210 */ /* 0x002fe20007ffe0ff */
[----:B------:R-:W-:Y:S10]  /*8b40*/  IMAD.IADD R165, R173, 0x1, R0 ;  /* 0x00000001ada57824 */ /* 0x000ff400078e0200 */
        /* <DEDUP_REMOVED lines=15> */
.L_x_3274:
[----:B------:R-:W-:Y:S04]  /*8c40*/  MOV R2, c[0x0][0x32c] ;  /* 0x0000cb0000027a02 */ /* 0x000fe80000000f00 */
[----:B------:R-:W-:Y:S11]  /*8c50*/  ISETP.NE.AND P0, PT, R2, 0x1, PT ;  /* 0x000000010200780c */ /* 0x000ff60003f05270 */
[----:B------:R-:W-:Y:S02]  /*8c60*/  @!UPT UIADD3 URZ, URZ, URZ, URZ ;  /* 0x0000003f3f3ff290 */ /* 0x000fe4000fffe03f */
[----:B------:R-:W-:Y:S05]  /*8c70*/  @P0 IMAD.HI.U32 R2, R0, c[0x0][0x330], RZ ;  /* 0x0000cc0000020a27 */ /* 0x000fea00078e00ff */
[----:B------:R-:W-:Y:S02]  /*8c80*/  @P0 SHF.R.U32.HI R0, RZ, c[0x0][0x334], R2 ;  /* 0x0000cd00ff000a19 */ /* 0x000fe40000011602 */
.L_x_3275:
[----:B------:R-:W-:Y:S05]  /*8c90*/  BSYNC B0 ;  /* 0x0000000000007941 */ /* 0x000fea0003800000 */
.L_x_3273:
[----:B------:R-:W-:Y:S05]  /*8ca0*/  IADD3 R2, -R194, UR4, RZ ;  /* 0x00000004c2027c10 */ /* 0x000fea000fffe1ff */
[----:B------:R-:W-:Y:S05]  /*8cb0*/  IMAD R0, R0, c[0x0][0x32c], R2 ;  /* 0x0000cb0000007a24 */ /* 0x000fea00078e0202 */
[----:B------:R-:W-:Y:S02]  /*8cc0*/  IADD3 R2, R0, c[0x0][0x32c], RZ ;  /* 0x0000cb0000027a10 */ /* 0x000fe40007ffe0ff */
[----:B------:R-:W-:Y:S02]  /*8cd0*/  IMNMX R3, R3, R0, !PT ;  /* 0x0000000003037217 */ /* 0x000fe40007800200 */
[----:B------:R-:W-:Y:S02]  /*8ce0*/  IMNMX R165, R165, R2, PT ;  /* 0x00000002a5a57217 */ /* 0x000fe40003800200 */
.L_x_3272:
        /* <DEDUP_REMOVED lines=20> */
.L_x_3278:
[----:B------:R-:W-:Y:S04]  /*8e30*/  MOV R175, c[0x0][0x32c] ;  /* 0x0000cb0000af7a02 */ /* 0x000fe80000000f00 */
[----:B------:R-:W-:Y:S11]  /*8e40*/  ISETP.NE.AND P0, PT, R175, 0x1, PT ;  /* 0x00000001af00780c */ /* 0x000ff60003f05270 */
[----:B------:R-:W-:Y:S02]  /*8e50*/  @!UPT UIADD3 URZ, URZ, URZ, URZ ;  /* 0x0000003f3f3ff290 */ /* 0x000fe4000fffe03f */
[----:B------:R-:W-:Y:S05]  /*8e60*/  @P0 IMAD.HI.U32 R175, R169, c[0x0][0x330], RZ ;  /* 0x0000cc00a9af0a27 */ /* 0x000fea00078e00ff */
[----:B------:R-:W-:Y:S02]  /*8e70*/  @P0 SHF.R.U32.HI R169, RZ, c[0x0][0x334], R175 ;  /* 0x0000cd00ffa90a19 */ /* 0x000fe400000116af */
.L_x_3279:
[----:B------:R-:W-:Y:S05]  /*8e80*/  BSYNC B0 ;  /* 0x0000000000007941 */ /* 0x000fea0003800000 */
.L_x_3277:
[----:B------:R-:W-:Y:S05]  /*8e90*/  IADD3 R175, -R194, UR4, RZ ;  /* 0x00000004c2af7c10 */ /* 0x000fea000fffe1ff */
[----:B------:R-:W-:Y:S05]  /*8ea0*/  IMAD R169, R169, c[0x0][0x32c], R175 ;  /* 0x0000cb00a9a97a24 */ /* 0x000fea00078e02af */
[----:B------:R-:W-:Y:S02]  /*8eb0*/  IADD3 R175, R169, c[0x0][0x32c], RZ ;  /* 0x0000cb00a9af7a10 */ /* 0x000fe40007ffe0ff */
[----:B------:R-:W-:Y:S02]  /*8ec0*/  IMNMX R0, R0, R169, !PT ;  /* 0x000000a900007217 */ /* 0x000fe40007800200 */
[----:B------:R-:W-:Y:S02]  /*8ed0*/  IMNMX R2, R2, R175, PT ;  /* 0x000000af02027217 */ /* 0x000fe40003800200 */
.L_x_3276:
        /* <DEDUP_REMOVED lines=198> */
.L_x_3282:
[----:B------:R-:W-:Y:S04]  /*9b40*/  MOV R4, c[0x0][0x32c] ;  /* 0x0000cb0000047a02 */ /* 0x000fe80000000f00 */
[----:B------:R-:W-:Y:S11]  /*9b50*/  ISETP.NE.AND P0, PT, R4, 0x1, PT ;  /* 0x000000010400780c */ /* 0x000ff60003f05270 */
[----:B------:R-:W-:Y:S02]  /*9b60*/  @!UPT UIADD3 URZ, URZ, URZ, URZ ;  /* 0x0000003f3f3ff290 */ /* 0x000fe4000fffe03f */
[----:B------:R-:W-:Y:S05]  /*9b70*/  @P0 IMAD.HI.U32 R4, R3, c[0x0][0x330], RZ ;  /* 0x0000cc0003040a27 */ /* 0x000fea00078e00ff */
[----:B------:R-:W-:Y:S02]  /*9b80*/  @P0 SHF.R.U32.HI R3, RZ, c[0x0][0x334], R4 ;  /* 0x0000cd00ff030a19 */ /* 0x000fe40000011604 */
.L_x_3283:
[----:B------:R-:W-:Y:S05]  /*9b90*/  BSYNC B0 ;  /* 0x0000000000007941 */ /* 0x000fea0003800000 */
.L_x_3281:
[----:B------:R-:W-:Y:S05]  /*9ba0*/  IADD3 R4, -R194, UR4, RZ ;  /* 0x00000004c2047c10 */ /* 0x000fea000fffe1ff */
[----:B------:R-:W-:Y:S05]  /*9bb0*/  IMAD R3, R3, c[0x0][0x32c], R4 ;  /* 0x0000cb0003037a24 */ /* 0x000fea00078e0204 */
[----:B------:R-:W-:Y:S02]  /*9bc0*/  IADD3 R4, R3, c[0x0][0x32c], RZ ;  /* 0x0000cb0003047a10 */ /* 0x000fe40007ffe0ff */
[----:B------:R-:W-:Y:S02]  /*9bd0*/  IMNMX R0, R0, R3, !PT ;  /* 0x0000000300007217 */ /* 0x000fe40007800200 */
[----:B------:R-:W-:Y:S02]  /*9be0*/  IMNMX R2, R2, R4, PT ;  /* 0x0000000402027217 */ /* 0x000fe40003800200 */
.L_x_3280:
        /* <DEDUP_REMOVED lines=35> */
[----:B------:R-:W-:Y:S01]  /*9e20*/  PLOP3.LUT P2, PT, PT, PT, UP3, 0x40, 0x0 ;  /* 0x000000000000781c */ /* 0x000fe20003f4e838 */
[----:B------:R-:W1:Y:S01]  /*9e30*/  SHFL.BFLY PT, R5, R169, 0x2, 0x1f ;  /* 0x0c401f00a9057f89 */ /* 0x000e6200000e0000 */
[----:B------:R-:W-:Y:S01]  /*9e40*/  FMNMX.FTZ R4, R8, R170, !PT ;  /* 0x000000aa08047209 */ /* 0x000fe20007810000 */
[----:B------:R-:W-:Y:S01]  /*9e50*/  UISETP.NE.AND UP3, UPT, UR31, URZ, UPT ;  /* 0x0000003f1f00728c */ /* 0x000fe2000bf65270 */
[----:B------:R-:W-:Y:S02]  /*9e60*/  FMNMX.FTZ R3, R41, R3, !PT ;  /* 0x0000000329037209 */ /* 0x000fe40007810000 */
[----:B------:R-:W-:Y:S02]  /*9e70*/  ISETP.GT.AND P2, PT, R0, 0x1, P2 ;  /* 0x000000010000780c */ /* 0x000fe40001744270 */
[----:B------:R-:W-:Y:S01]  /*9e80*/  FMNMX.FTZ R4, R9, R4, !PT ;  /* 0x0000000409047209 */ /* 0x000fe20007810000 */
[----:B------:R-:W2:Y:S01]  /*9e90*/  SHFL.BFLY PT, R168, R3, 0x2, 0x1f ;  /* 0x0c401f0003a87f89 */ /* 0x000ea200000e0000 */
[----:B------:R-:W-:Y:S02]  /*9ea0*/  ISETP.LT.OR P2, PT, R2, 0x2, P2 ;  /* 0x000000020200780c */ /* 0x000fe40001741670 */
[----:B------:R-:W-:Y:S02]  /*9eb0*/  FMNMX.FTZ R4, R12, R4, !PT ;  /* 0x000000040c047209 */ /* 0x000fe40007810000 */
[----:B------:R-:W-:Y:S02]  /*9ec0*/  FSEL R11, R11, -INF , !P2 ;  /* 0xff8000000b0b7808 */ /* 0x000fe40005000000 */
        /* <DEDUP_REMOVED lines=8> */
[----:B------:R-:W-:Y:S02]  /*9f50*/  FMNMX.FTZ R4, R210, R4, !PT ;  /* 0x00000004d2047209 */ /* 0x000fe40007810000 */
[----:B------:R-:W-:Y:S01]  /*9f60*/  PLOP3.LUT P0, PT, PT, PT, UP2, 0x40, 0x0 ;  /* 0x000000000000781c */ /* 0x000fe20003f0e828 */
[----:B------:R-:W-:Y:S01]  /*9f70*/  UISETP.NE.AND UP2, UPT, UR30, URZ, UPT ;  /* 0x0000003f1e00728c */ /* 0x000fe2000bf45270 */
[----:B-1----:R-:W-:Y:S02]  /*9f80*/  FMNMX.FTZ R169, R169, R5, !PT ;  /* 0x00000005a9a97209 */ /* 0x002fe40007810000 */
[----:B------:R-:W-:Y:S02]  /*9f90*/  FMNMX.FTZ R4, R211, R4, !PT ;  /* 0x00000004d3047209 */ /* 0x000fe40007810000 */
[----:B--2---:R-:W-:Y:S01]  /*9fa0*/  FMNMX.FTZ R168, R3, R168, !PT ;  /* 0x000000a803a87209 */ /* 0x004fe20007810000 */
[----:B------:R-:W1:Y:S01]  /*9fb0*/  SHFL.BFLY PT, R5, R169, 0x1, 0x1f ;  /* 0x0c201f00a9057f89 */ /* 0x000e6200000e0000 */
[----:B------:R-:W-:Y:S02]  /*9fc0*/  FMNMX.FTZ R3, R247, R4, !PT ;  /* 0x00000004f7037209 */ /* 0x000fe40007810000 */
[----:B------:R-:W-:Y:S02]  /*9fd0*/  ISETP.GT.AND P0, PT, R0, 0x8, P0 ;  /* 0x000000080000780c */ /* 0x000fe40000704270 */
[----:B------:R-:W-:Y:S02]  /*9fe0*/  FMNMX.FTZ R3, R251, R3, !PT ;  /* 0x00000003fb037209 */ /* 0x000fe40007810000 */
[----:B------:R-:W-:Y:S01]  /*9ff0*/  PLOP3.LUT P1, PT, PT, PT, UP4, 0x40, 0x0 ;  /* 0x000000000000781c */ /* 0x000fe20003f2e848 */
[----:B------:R-:W-:Y:S01]  /*a000*/  UISETP.NE.AND UP4, UPT, UR4, URZ, UPT ;  /* 0x0000003f0400728c */ /* 0x000fe2000bf85270 */
[----:B------:R-:W-:Y:S01]  /*a010*/  FMNMX.FTZ R3, R34, R3, !PT ;  /* 0x0000000322037209 */ /* 0x000fe20007810000 */
[----:B------:R-:W-:Y:S01]  /*a020*/  SHFL.BFLY PT, R7, R168, 0x1, 0x1f ;  /* 0x0c201f00a8077f89 */ /* 0x000fe200000e0000 */
[----:B------:R-:W-:Y:S02]  /*a030*/  ISETP.LT.OR P0, PT, R2, 0x9, P0 ;  /* 0x000000090200780c */ /* 0x000fe40000701670 */
[----:B------:R-:W-:Y:S02]  /*a040*/  FMNMX.FTZ R3, R35, R3, !PT ;  /* 0x0000000323037209 */ /* 0x000fe40007810000 */
[----:B------:R-:W-:Y:S02]  /*a050*/  ISETP.GT.AND P1, PT, R0, RZ, P1 ;  /* 0x000000ff0000720c */ /* 0x000fe40000f24270 */
[----:B------:R-:W-:Y:S02]  /*a060*/  FSEL R14, R14, -INF , !P0 ;  /* 0xff8000000e0e7808 */ /* 0x000fe40004000000 */
[----:B------:R-:W-:Y:S02]  /*a070*/  PLOP3.LUT P0, PT, PT, PT, UP6, 0x40, 0x0 ;  /* 0x000000000000781c */ /* 0x000fe40003f0e868 */
[----:B------:R-:W-:Y:S02]  /*a080*/  ISETP.LT.OR P1, PT, R2, 0x1, P1 ;  /* 0x000000010200780c */ /* 0x000fe40000f21670 */
[----:B------:R-:W-:Y:S02]  /*a090*/  ISETP.GT.AND P0, PT, R0, 0x11, P0 ;  /* 0x000000110000780c */ /* 0x000fe40000704270 */
[----:B-1----:R-:W-:Y:S02]  /*a0a0*/  FMNMX.FTZ R169, R169, R5, !PT ;  /* 0x00000005a9a97209 */ /* 0x002fe40007810000 */
[----:B------:R-:W-:Y:S02]  /*a0b0*/  FSEL R10, R10, -INF , !P1 ;  /* 0xff8000000a0a7808 */ /* 0x000fe40004800000 */
[C---:B------:R-:W-:Y:S01]  /*a0c0*/  FSETP.NEU.FTZ.AND P2, PT, R169.reuse, -INF , PT ;  /* 0xff800000a900780b */ /* 0x040fe20003f5d000 */
[----:B------:R-:W-:Y:S01]  /*a0d0*/  FMUL.FTZ R173, R169, c[0x0][0x2d0] ;  /* 0x0000b400a9ad7a20 */ /* 0x000fe20000410000 */
[----:B------:R-:W-:Y:S01]  /*a0e0*/  PLOP3.LUT P1, PT, PT, PT, UP1, 0x40, 0x0 ;  /* 0x000000000000781c */ /* 0x000fe20003f2e818 */
[----:B------:R-:W-:Y:S01]  /*a0f0*/  UISETP.NE.AND UP1, UPT, UR29, URZ, UPT ;  /* 0x0000003f1d00728c */ /* 0x000fe2000bf25270 */
[----:B------:R-:W-:Y:S02]  /*a100*/  ISETP.LT.OR P0, PT, R2, 0x12, P0 ;  /* 0x000000120200780c */ /* 0x000fe40000701670 */
[----:B------:R-:W-:Y:S02]  /*a110*/  FSEL R173, R173, RZ, P2 ;  /* 0x000000ffadad7208 */ /* 0x000fe40001000000 */
[----:B------:R-:W-:Y:S02]  /*a120*/  ISETP.GT.AND P1, PT, R0, 0x9, P1 ;  /* 0x000000090000780c */ /* 0x000fe40000f24270 */
[----:B------:R-:W-:Y:S01]  /*a130*/  FSEL R203, R27, -INF , !P0 ;  /* 0xff8000001bcb7808 */ /* 0x000fe20004000000 */
[--C-:B------:R-:W-:Y:S01]  /*a140*/  FFMA.FTZ R4, R6, c[0x0][0x2d0], -R173.reuse ;  /* 0x0000b40006047a23 */ /* 0x100fe200000108ad */
[----:B------:R-:W-:Y:S01]  /*a150*/  PLOP3.LUT P0, PT, PT, PT, UP4, 0x40, 0x0 ;  /* 0x000000000000781c */ /* 0x000fe20003f0e848 */
[----:B------:R-:W1:Y:S01]  /*a160*/  SHFL.BFLY PT, R6, R3, 0x2, 0x1f ;  /* 0x0c401f0003067f89 */ /* 0x000e6200000e0000 */
[----:B------:R-:W-:Y:S01]  /*a170*/  ISETP.LT.OR P1, PT, R2, 0xa, P1 ;  /* 0x0000000a0200780c */ /* 0x000fe20000f21670 */
[----:B------:R2:W3:Y:S01]  /*a180*/  MUFU.EX2 R20, R4 ;  /* 0x0000000400147308 */ /* 0x0004e20000000800 */
[----:B------:R-:W-:Y:S02]  /*a190*/  ISETP.GT.AND P0, PT, R0, 0x19, P0 ;  /* 0x000000190000780c */ /* 0x000fe40000704270 */
[----:B------:R-:W-:Y:S02]  /*a1a0*/  FSEL R15, R15, -INF , !P1 ;  /* 0xff8000000f0f7808 */ /* 0x000fe40004800000 */
[----:B------:R-:W-:Y:S02]  /*a1b0*/  PLOP3.LUT P1, PT, PT, PT, UP5, 0x40, 0x0 ;  /* 0x000000000000781c */ /* 0x000fe40003f2e858 */
[----:B------:R-:W-:Y:S02]  /*a1c0*/  ISETP.LT.OR P0, PT, R2, 0x1a, P0 ;  /* 0x0000001a0200780c */ /* 0x000fe40000701670 */
[----:B------:R-:W-:Y:S02]  /*a1d0*/  ISETP.GT.AND P1, PT, R0, 0x18, P1 ;  /* 0x000000180000780c */ /* 0x000fe40000f24270 */
[----:B------:R-:W-:Y:S02]  /*a1e0*/  FSEL R207, R31, -INF , !P0 ;  /* 0xff8000001fcf7808 */ /* 0x000fe40004000000 */
[----:B------:R-:W-:Y:S02]  /*a1f0*/  PLOP3.LUT P0, PT, PT, PT, UP3, 0x40, 0x0 ;  /* 0x000000000000781c */ /* 0x000fe40003f0e838 */
[----:B------:R-:W-:Y:S02]  /*a200*/  ISETP.LT.OR P1, PT, R2, 0x19, P1 ;  /* 0x000000190200780c */ /* 0x000fe40000f21670 */
[----:B------:R-:W-:Y:S02]  /*a210*/  ISETP.GT.AND P0, PT, R0, 0x20, P0 ;  /* 0x000000200000780c */ /* 0x000fe40000704270 */
[----:B------:R-:W-:Y:S02]  /*a220*/  FSEL R204, R30, -INF , !P1 ;  /* 0xff8000001ecc7808 */ /* 0x000fe40004800000 */
[----:B------:R-:W-:Y:S02]  /*a230*/  PLOP3.LUT P1, PT, PT, PT, UP2, 0x40, 0x0 ;  /* 0x000000000000781c */ /* 0x000fe40003f2e828 */
[----:B-1----:R-:W-:Y:S01]  /*a240*/  FMNMX.FTZ R3, R3, R6, !PT ;  /* 0x0000000603037209 */ /* 0x002fe20007810000 */
[--C-:B--2---:R-:W-:Y:S01]  /*a250*/  FFMA.FTZ R4, R175, c[0x0][0x2d0], -R173.reuse ;  /* 0x0000b400af047a23 */ /* 0x104fe200000108ad */
[----:B------:R-:W-:Y:S02]  /*a260*/  ISETP.LT.OR P0, PT, R2, 0x21, P0 ;  /* 0x000000210200780c */ /* 0x000fe40000701670 */
[----:B------:R-:W-:Y:S01]  /*a270*/  ISETP.GT.AND P1, PT, R0, 0x21, P1 ;  /* 0x000000210000780c */ /* 0x000fe20000f24270 */
[----:B------:R1:W-:Y:S01]  /*a280*/  MUFU.EX2 R24, R4 ;  /* 0x0000000400187308 */ /* 0x0003e20000000800 */
[----:B------:R-:W2:Y:S01]  /*a290*/  SHFL.BFLY PT, R167, R3, 0x1, 0x1f ;  /* 0x0c201f0003a77f89 */ /* 0x000ea200000e0000 */
[----:B------:R-:W-:Y:S02]  /*a2a0*/  FSEL R212, R42, -INF , !P0 ;  /* 0xff8000002ad47808 */ /* 0x000fe40004000000 */
[----:B------:R-:W-:Y:S02]  /*a2b0*/  PLOP3.LUT P0, PT, PT, PT, UP1, 0x40, 0x0 ;  /* 0x000000000000781c */ /* 0x000fe40003f0e818 */
[----:B------:R-:W-:Y:S02]  /*a2c0*/  FMNMX.FTZ R168, R168, R7, !PT ;  /* 0x00000007a8a87209 */ /* 0x000fe40007810000 */
[----:B------:R-:W-:Y:S02]  /*a2d0*/  ISETP.LT.OR P1, PT, R2, 0x22, P1 ;  /* 0x000000220200780c */ /* 0x000fe40000f21670 */
[----:B------:R-:W-:Y:S01]  /*a2e0*/  ISETP.GT.AND P0, PT, R0, 0x28, P0 ;  /* 0x000000280000780c */ /* 0x000fe20000704270 */
[C---:B------:R-:W-:Y:S01]  /*a2f0*/  FMUL.FTZ R174, R168.reuse, c[0x0][0x2d0] ;  /* 0x0000b400a8ae7a20 */ /* 0x040fe20000410000 */
[----:B------:R-:W-:Y:S02]  /*a300*/  FSEL R214, R43, -INF , !P1 ;  /* 0xff8000002bd67808 */ /* 0x000fe40004800000 */
[----:B------:R-:W-:Y:S02]  /*a310*/  FSETP.NEU.FTZ.AND P1, PT, R168, -INF , PT ;  /* 0xff800000a800780b */ /* 0x000fe40003f3d000 */
[----:B------:R-:W-:Y:S02]  /*a320*/  ISETP.LT.OR P0, PT, R2, 0x29, P0 ;  /* 0x000000290200780c */ /* 0x000fe40000701670 */
[----:B------:R-:W-:Y:S02]  /*a330*/  FSEL R174, R174, RZ, P1 ;  /* 0x000000ffaeae7208 */ /* 0x000fe40000800000 */
[----:B------:R-:W-:Y:S02]  /*a340*/  FSEL R213, R46, -INF , !P0 ;  /* 0xff8000002ed57808 */ /* 0x000fe40004000000 */
[----:B------:R-:W-:Y:S01]  /*a350*/  PLOP3.LUT P0, PT, PT, PT, UP0, 0x40, 0x0 ;  /* 0x000000000000781c */ /* 0x000fe20003f0e808 */
[----:B------:R-:W-:Y:S01]  /*a360*/  UISETP.GT.AND UP0, UPT, UR26, UR5, UPT ;  /* 0x000000051a00728c */ /* 0x000fe2000bf04270 */
[--C-:B-1----:R-:W-:Y:S01]  /*a370*/  FFMA.FTZ R4, R16, c[0x0][0x2d0], -R173.reuse ;  /* 0x0000b40010047a23 */ /* 0x102fe200000108ad */
[----:B--2---:R-:W-:Y:S01]  /*a380*/  FMNMX.FTZ R167, R3, R167, !PT ;  /* 0x000000a703a77209 */ /* 0x004fe20007810000 */
[--C-:B------:R-:W-:Y:S01]  /*a390*/  FFMA.FTZ R3, R19, c[0x0][0x2d0], -R174.reuse ;  /* 0x0000b40013037a23 */ /* 0x100fe200000108ae */
[----:B------:R-:W-:Y:S01]  /*a3a0*/  ISETP.GT.AND P0, PT, R0, 0x29, P0 ;  /* 0x000000290000780c */ /* 0x000fe20000704270 */
[----:B------:R1:W2:Y:S01]  /*a3b0*/  MUFU.EX2 R21, R4 ;  /* 0x0000000400157308 */ /* 0x0002a20000000800 */
[----:B------:R-:W-:Y:S01]  /*a3c0*/  FMNMX.FTZ R5, R10, R171, !PT ;  /* 0x000000ab0a057209 */ /* 0x000fe20007810000 */
[----:B------:R-:W-:Y:S01]  /*a3d0*/  FMUL.FTZ R175, R167, c[0x0][0x2d0] ;  /* 0x0000b400a7af7a20 */ /* 0x000fe20000410000 */
[----:B------:R-:W-:Y:S01]  /*a3e0*/  ISETP.LT.OR P0, PT, R2, 0x2a, P0 ;  /* 0x0000002a0200780c */ /* 0x000fe20000701670 */
[--C-:B------:R-:W-:Y:S01]  /*a3f0*/  FFMA.FTZ R2, R193, c[0x0][0x2d0], -R174.reuse ;  /* 0x0000b400c1027a23 */ /* 0x100fe200000108ae */
[----:B------:R-:W-:Y:S01]  /*a400*/  FMNMX.FTZ R5, R11, R5, !PT ;  /* 0x000000050b057209 */ /* 0x000fe20007810000 */
[----:B------:R-:W-:Y:S01]  /*a410*/  UIADD3 UR26, UR26, -0x1, URZ ;  /* 0xffffffff1a1a7890 */ /* 0x000fe2000fffe03f */
[----:B------:R-:W-:Y:S02]  /*a420*/  FSEL R172, R47, -INF , !P0 ;  /* 0xff8000002fac7808 */ /* 0x000fe40004000000 */
[----:B------:R-:W-:Y:S01]  /*a430*/  FSETP.NEU.FTZ.AND P0, PT, R167, -INF , PT ;  /* 0xff800000a700780b */ /* 0x000fe20003f1d000 */
[----:B------:R4:W-:Y:S01]  /*a440*/  MUFU.EX2 R49, R3 ;  /* 0x0000000300317308 */ /* 0x0009e20000000800 */
[----:B------:R-:W-:Y:S02]  /*a450*/  FMNMX.FTZ R5, R14, R5, !PT ;  /* 0x000000050e057209 */ /* 0x000fe40007810000 */
[----:B------:R-:W-:Y:S02]  /*a460*/  FSEL R175, R175, RZ, P0 ;  /* 0x000000ffafaf7208 */ /* 0x000fe40000000000 */
[----:B------:R-:W-:Y:S02]  /*a470*/  FMNMX.FTZ R5, R15, R5, !PT ;  /* 0x000000050f057209 */ /* 0x000fe40007810000 */
[----:B---3--:R-:W-:Y:S02]  /*a480*/  MOV R43, R20 ;  /* 0x00000014002b7202 */ /* 0x008fe40000000f00 */
[----:B------:R-:W-:Y:S01]  /*a490*/  FMNMX.FTZ R5, R200, R5, !PT ;  /* 0x00000005c8057209 */ /* 0x000fe20007810000 */
[----:B------:R3:W-:Y:S01]  /*a4a0*/  MUFU.EX2 R6, R2 ;  /* 0x0000000200067308 */ /* 0x0007e20000000800 */
[----:B------:R-:W-:Y:S02]  /*a4b0*/  MOV R42, R34 ;  /* 0x00000022002a7202 */ /* 0x000fe40000000f00 */
[----:B------:R-:W-:Y:S01]  /*a4c0*/  FMNMX.FTZ R5, R203, R5, !PT ;  /* 0x00000005cb057209 */ /* 0x000fe20007810000 */
[----:B-1----:R-:W-:Y:S01]  /*a4d0*/  FFMA.FTZ R4, R17, c[0x0][0x2d0], -R173 ;  /* 0x0000b40011047a23 */ /* 0x002fe200000108ad */
[----:B--2---:R-:W-:Y:S02]  /*a4e0*/  MOV R46, R21 ;  /* 0x00000015002e7202 */ /* 0x004fe40000000f00 */
[----:B------:R-:W-:Y:S03]  /*a4f0*/  LDSM.16.MT88.4 R20, [R225+0x2080] ;  /* 0x00208000e114783b */ /* 0x000fe60000004200 */
[----:B------:R1:W2:Y:S01]  /*a500*/  MUFU.EX2 R51, R4 ;  /* 0x0000000400337308 */ /* 0x0002a20000000800 */
[--C-:B----4-:R-:W-:Y:S09]  /*a510*/  FFMA.FTZ R3, R8, c[0x0][0x2d0], -R175.reuse ;  /* 0x0000b40008037a23 */ /* 0x110ff200000108af */
[----:B------:R4:W-:Y:S01]  /*a520*/  MUFU.EX2 R44, R3 ;  /* 0x00000003002c7308 */ /* 0x0009e20000000800 */
[--C-:B---3--:R-:W-:Y:S09]  /*a530*/  FFMA.FTZ R2, R18, c[0x0][0x2d0], -R174.reuse ;  /* 0x0000b40012027a23 */ /* 0x108ff200000108ae */
[----:B------:R-:W3:Y:S01]  /*a540*/  MUFU.EX2 R50, R2 ;  /* 0x0000000200327308 */ /* 0x000ee20000000800 */
[----:B-1----:R-:W-:Y:S01]  /*a550*/  FMNMX.FTZ R4, R204, R5, !PT ;  /* 0x00000005cc047209 */ /* 0x002fe20007810000 */
[----:B------:R-:W-:Y:S01]  /*a560*/  FFMA.FTZ R5, R192, c[0x0][0x2d0], -R174 ;  /* 0x0000b400c0057a23 */ /* 0x000fe200000108ae */
[----:B------:R-:W-:Y:S02]  /*a570*/  F2FP.PACK_AB R192, R24, R43 ;  /* 0x0000002b18c0723e */ /* 0x000fe400000000ff */
[----:B------:R-:W-:Y:S05]  /*a580*/  FMNMX.FTZ R4, R207, R4, !PT ;  /* 0x00000004cf047209 */ /* 0x000fea0007810000 */
[----:B------:R-:W-:Y:S01]  /*a590*/  MUFU.EX2 R45, R5 ;  /* 0x00000005002d7308 */ /* 0x000fe20000000800 */
[----:B--2---:R-:W-:Y:S02]  /*a5a0*/  F2FP.PACK_AB R194, R51, R46 ;  /* 0x0000002e33c2723e */ /* 0x004fe400000000ff */
[----:B------:R-:W-:Y:S01]  /*a5b0*/  FMNMX.FTZ R0, R212, R4, !PT ;  /* 0x00000004d4007209 */ /* 0x000fe20007810000 */
[--C-:B----4-:R-:W-:Y:S02]  /*a5c0*/  FFMA.FTZ R3, R9, c[0x0][0x2d0], -R175.reuse ;  /* 0x0000b40009037a23 */ /* 0x110fe400000108af */
[--C-:B------:R-:W-:Y:S01]  /*a5d0*/  FFMA.FTZ R4, R12, c[0x0][0x2d0], -R175.reuse ;  /* 0x0000b4000c047a23 */ /* 0x100fe200000108af */
[----:B------:R-:W-:Y:S03]  /*a5e0*/  FMNMX.FTZ R0, R214, R0, !PT ;  /* 0x00000000d6007209 */ /* 0x000fe60007810000 */
[----:B------:R1:W-:Y:S01]  /*a5f0*/  MUFU.EX2 R47, R3 ;  /* 0x00000003002f7308 */ /* 0x0003e20000000800 */
[----:B------:R-:W-:Y:S02]  /*a600*/  FMNMX.FTZ R0, R213, R0, !PT ;  /* 0x00000000d5007209 */ /* 0x000fe40007810000 */
[----:B---3--:R-:W-:Y:S02]  /*a610*/  F2FP.PACK_AB R195, R49, R50 ;  /* 0x0000003231c3723e */ /* 0x008fe400000000ff */
[----:B------:R-:W-:Y:S05]  /*a620*/  FMNMX.FTZ R0, R172, R0, !PT ;  /* 0x00000000ac007209 */ /* 0x000fea0007810000 */
[----:B------:R2:W-:Y:S01]  /*a630*/  MUFU.EX2 R7, R4 ;  /* 0x0000000400077308 */ /* 0x0005e20000000800 */
[----:B------:R-:W1:Y:S02]  /*a640*/  SHFL.BFLY PT, R2, R0, 0x2, 0x1f ;  /* 0x0c401f0000027f89 */ /* 0x000e6400000e0000 */
[----:B-1----:R-:W-:Y:S01]  /*a650*/  FMNMX.FTZ R3, R0, R2, !PT ;  /* 0x0000000200037209 */ /* 0x002fe20007810000 */
[----:B------:R-:W-:Y:S01]  /*a660*/  FFMA.FTZ R2, R13, c[0x0][0x2d0], -R175 ;  /* 0x0000b4000d027a23 */ /* 0x000fe200000108af */
[----:B------:R-:W-:Y:S05]  /*a670*/  FSEL R0, R169, RZ, P2 ;  /* 0x000000ffa9007208 */ /* 0x000fea0001000000 */
[----:B------:R1:W-:Y:S01]  /*a680*/  MUFU.EX2 R48, R2 ;  /* 0x0000000200307308 */ /* 0x0003e20000000800 */
[----:B--2---:R-:W2:Y:S01]  /*a690*/  SHFL.BFLY PT, R4, R3, 0x1, 0x1f ;  /* 0x0c201f0003047f89 */ /* 0x004ea200000e0000 */
        /* <DEDUP_REMOVED lines=218> */
[----:B---3--:R-:W-:Y:S01]  /*b440*/  FFMA.FTZ R132, R201, c[0x0][0x2d0], -R173 ;  /* 0x0000b400c9847a23 */ /* 0x008fe200000108ad */
[----:B------:R-:W-:Y:S01]  /*b450*/  MOV R201, R153 ;  /* 0x0000009900c97202 */ /* 0x000fe20000000f00 */
        /* <DEDUP_REMOVED lines=13> */
[--C-:B---3--:R-:W-:Y:S04]  /*b530*/  FFMA.FTZ R136, R205, c[0x0][0x2d0], -R175.reuse ;  /* 0x0000b400cd887a23 */ /* 0x108fe800000108af */
        /* <DEDUP_REMOVED lines=251> */
.L_x_3265:
        /* <DEDUP_REMOVED lines=28> */
.L_x_3286:
[----:B------:R-:W-:Y:S02]  /*c6b0*/  UMOV UR5, 0x1 ;  /* 0x0000000100057882 */ /* 0x000fe40000000000 */
[----:B------:R-:W-:Y:S02]  /*c6c0*/  ULDC UR4, c[0x0][0x32c] ;  /* 0x0000cb0000047ab9 */ /* 0x000fe40000000800 */
[----:B------:R-:W-:-:S03]  /*c6d0*/  UISETP.NE.AND UP0, UPT, UR5, UR4, UPT ;  /* 0x000000040500728c */ /* 0x000fc6000bf05270 */
[----:B------:R-:W-:Y:S02]  /*c6e0*/  ULDC.64 UR4, c[0x0][0x330] ;  /* 0x0000cc0000047ab9 */ /* 0x000fe40000000a00 */
[----:B------:R-:W-:-:S07]  /*c6f0*/  UIMAD.WIDE.U32 UR30, UR28, UR4, URZ ;  /* 0x000000041c1e72a5 */ /* 0x000fce000f8e003f */
[----:B------:R-:W-:Y:S02]  /*c700*/  @UP0 UMOV UR29, UR31 ;  /* 0x0000001f001d0c82 */ /* 0x000fe40008000000 */
[----:B------:R-:W-:Y:S02]  /*c710*/  @UP0 USHF.R.U32.HI UR28, URZ, UR5, UR29 ;  /* 0x000000053f1c0299 */ /* 0x000fe4000801161d */
.L_x_3287:
[----:B------:R-:W-:Y:S02]  /*c720*/  ULDC UR4, c[0x0][0x32c] ;  /* 0x0000cb0000047ab9 */ /* 0x000fe40000000800 */
[----:B------:R-:W-:-:S04]  /*c730*/  UIMAD UR4, UR28, UR4, URZ ;  /* 0x000000041c0472a4 */ /* 0x000fc8000f8e023f */
[----:B------:R-:W-:-:S04]  /*c740*/  UISETP.LT.AND UP0, UPT, UR27, UR4, UPT ;  /* 0x000000041b00728c */ /* 0x000fc8000bf01270 */
[----:B------:R-:W-:-:S04]  /*c750*/  USEL UR27, UR27, UR4, !UP0 ;  /* 0x000000041b1b7287 */ /* 0x000fc8000c000000 */
.L_x_3285:
        /* <DEDUP_REMOVED lines=21> */
.L_x_3291:
        /* <DEDUP_REMOVED lines=56> */
.L_x_3289:
        /* <DEDUP_REMOVED lines=187> */
.L_x_3290:
        /* <DEDUP_REMOVED lines=43> */
[----:B------:R-:W3:Y:S01]  /*da90*/  SHFL.BFLY PT, R167, R2, 0x2, 0x1f ;  /* 0x0c401f0002a77f89 */ /* 0x000ee200000e0000 */
[----:B------:R-:W-:Y:S07]  /*daa0*/  FMNMX.FTZ R3, R51, R3, !PT ;  /* 0x0000000333037209 */ /* 0x000fee0007810000 */
[----:B------:R-:W4:Y:S01]  /*dab0*/  SHFL.BFLY PT, R166, R3, 0x2, 0x1f ;  /* 0x0c401f0003a67f89 */ /* 0x000f2200000e0000 */
[----:B-1----:R-:W-:Y:S02]  /*dac0*/  FMNMX.FTZ R169, R169, R165, !PT ;  /* 0x000000a5a9a97209 */ /* 0x002fe40007810000 */
[----:B------:R-:W-:Y:S04]  /*dad0*/  FMNMX.FTZ R165, R10, R171, !PT ;  /* 0x000000ab0aa57209 */ /* 0x000fe80007810000 */
[----:B------:R-:W-:Y:S01]  /*dae0*/  FMNMX.FTZ R165, R11, R165, !PT ;  /* 0x000000a50ba57209 */ /* 0x000fe20007810000 */
[----:B------:R-:W1:Y:S03]  /*daf0*/  SHFL.BFLY PT, R172, R169, 0x1, 0x1f ;  /* 0x0c201f00a9ac7f89 */ /* 0x000e6600000e0000 */
[----:B------:R-:W-:Y:S04]  /*db00*/  FMNMX.FTZ R165, R14, R165, !PT ;  /* 0x000000a50ea57209 */ /* 0x000fe80007810000 */
[----:B------:R-:W-:Y:S02]  /*db10*/  FMNMX.FTZ R165, R15, R165, !PT ;  /* 0x000000a50fa57209 */ /* 0x000fe40007810000 */
[----:B---3--:R-:W-:Y:S02]  /*db20*/  FMNMX.FTZ R167, R2, R167, !PT ;  /* 0x000000a702a77209 */ /* 0x008fe40007810000 */
[----:B------:R-:W-:Y:S03]  /*db30*/  FMNMX.FTZ R165, R26, R165, !PT ;  /* 0x000000a51aa57209 */ /* 0x000fe60007810000 */
[----:B------:R-:W3:Y:S01]  /*db40*/  SHFL.BFLY PT, R173, R167, 0x1, 0x1f ;  /* 0x0c201f00a7ad7f89 */ /* 0x000ee200000e0000 */
[----:B------:R-:W-:Y:S02]  /*db50*/  FMNMX.FTZ R2, R27, R165, !PT ;  /* 0x000000a51b027209 */ /* 0x000fe40007810000 */
[----:B----4-:R-:W-:Y:S02]  /*db60*/  FMNMX.FTZ R3, R3, R166, !PT ;  /* 0x000000a603037209 */ /* 0x010fe40007810000 */
[----:B------:R-:W-:Y:S03]  /*db70*/  FMNMX.FTZ R2, R30, R2, !PT ;  /* 0x000000021e027209 */ /* 0x000fe60007810000 */
[----:B------:R-:W4:Y:S01]  /*db80*/  SHFL.BFLY PT, R168, R3, 0x1, 0x1f ;  /* 0x0c201f0003a87f89 */ /* 0x000f2200000e0000 */
[----:B------:R-:W-:Y:S02]  /*db90*/  FMNMX.FTZ R2, R31, R2, !PT ;  /* 0x000000021f027209 */ /* 0x000fe40007810000 */
[----:B-1----:R-:W-:Y:S02]  /*dba0*/  FMNMX.FTZ R169, R169, R172, !PT ;  /* 0x000000aca9a97209 */ /* 0x002fe40007810000 */
[----:B------:R-:W-:Y:S03]  /*dbb0*/  FMNMX.FTZ R165, R42, R2, !PT ;  /* 0x000000022aa57209 */ /* 0x000fe60007810000 */
[----:B------:R-:W-:Y:S04]  /*dbc0*/  FADD.FTZ R0, -R169, R0 ;  /* 0x00000000a9007221 */ /* 0x000fe80000010100 */
[----:B------:R-:W-:Y:S01]  /*dbd0*/  FMUL.FTZ R2, R0, c[0x0][0x2d0] ;  /* 0x0000b40000027a20 */ /* 0x000fe20000410000 */
[----:B------:R-:W-:Y:S03]  /*dbe0*/  FMNMX.FTZ R0, R43, R165, !PT ;  /* 0x000000a52b007209 */ /* 0x000fe60007810000 */
[----:B------:R1:W5:Y:S01]  /*dbf0*/  MUFU.EX2 R166, R2 ;  /* 0x0000000200a67308 */ /* 0x0003620000000800 */
[----:B------:R-:W-:Y:S02]  /*dc00*/  FMNMX.FTZ R0, R46, R0, !PT ;  /* 0x000000002e007209 */ /* 0x000fe40007810000 */
[----:B---3--:R-:W-:Y:S02]  /*dc10*/  FMNMX.FTZ R167, R167, R173, !PT ;  /* 0x000000ada7a77209 */ /* 0x008fe40007810000 */
[----:B------:R-:W-:Y:S02]  /*dc20*/  FMNMX.FTZ R0, R47, R0, !PT ;  /* 0x000000002f007209 */ /* 0x000fe40007810000 */
[----:B----4-:R-:W-:Y:S03]  /*dc30*/  FMNMX.FTZ R168, R3, R168, !PT ;  /* 0x000000a803a87209 */ /* 0x010fe60007810000 */
[----:B------:R-:W3:Y:S02]  /*dc40*/  SHFL.BFLY PT, R3, R0, 0x2, 0x1f ;  /* 0x0c401f0000037f89 */ /* 0x000ee400000e0000 */
[----:B------:R-:W-:Y:S04]  /*dc50*/  FMUL.FTZ R200, R168, c[0x0][0x2d0] ;  /* 0x0000b400a8c87a20 */ /* 0x000fe80000410000 */
[--C-:B------:R-:W-:Y:S02]  /*dc60*/  FFMA.FTZ R6, R6, c[0x0][0x2d0], -R200.reuse ;  /* 0x0000b40006067a23 */ /* 0x100fe400000108c8 */
[--C-:B------:R-:W-:Y:S02]  /*dc70*/  FFMA.FTZ R7, R7, c[0x0][0x2d0], -R200.reuse ;  /* 0x0000b40007077a23 */ /* 0x100fe400000108c8 */
[--C-:B------:R-:W-:Y:S01]  /*dc80*/  FFMA.FTZ R18, R18, c[0x0][0x2d0], -R200.reuse ;  /* 0x0000b40012127a23 */ /* 0x100fe200000108c8 */
[----:B------:R-:W-:Y:S01]  /*dc90*/  MUFU.EX2 R218, R6 ;  /* 0x0000000600da7308 */ /* 0x000fe20000000800 */
[----:B------:R-:W-:Y:S02]  /*dca0*/  FFMA.FTZ R19, R19, c[0x0][0x2d0], -R200 ;  /* 0x0000b40013137a23 */ /* 0x000fe400000108c8 */
[----:B-1----:R-:W-:Y:S02]  /*dcb0*/  FADD.FTZ R2, -R168, R164 ;  /* 0x000000a4a8027221 */ /* 0x002fe40000010100 */
[----:B-----5:R-:W-:Y:S02]  /*dcc0*/  FMUL.FTZ R132, R166, R132 ;  /* 0x00000084a6847220 */ /* 0x020fe40000410000 */
[----:B------:R-:W-:Y:S02]  /*dcd0*/  FMUL.FTZ R2, R2, c[0x0][0x2d0] ;  /* 0x0000b40002027a20 */ /* 0x000fe40000410000 */
[C---:B------:R-:W-:Y:S01]  /*dce0*/  FMUL.FTZ R133, R166.reuse, R133 ;  /* 0x00000085a6857220 */ /* 0x040fe20000410000 */
[----:B------:R-:W1:Y:S01]  /*dcf0*/  MUFU.EX2 R219, R7 ;  /* 0x0000000700db7308 */ /* 0x000e620000000800 */
[----:B------:R-:W-:Y:S01]  /*dd00*/  FMUL.FTZ R144, R166, R144 ;  /* 0x00000090a6907220 */ /* 0x000fe20000410000 */
[----:B---3--:R-:W-:Y:S01]  /*dd10*/  FMNMX.FTZ R0, R0, R3, !PT ;  /* 0x0000000300007209 */ /* 0x008fe20007810000 */
[----:B------:R-:W-:Y:S02]  /*dd20*/  FMUL.FTZ R145, R166, R145 ;  /* 0x00000091a6917220 */ /* 0x000fe40000410000 */
[--C-:B------:R-:W-:Y:S02]  /*dd30*/  FFMA.FTZ R22, R22, c[0x0][0x2d0], -R200.reuse ;  /* 0x0000b40016167a23 */ /* 0x100fe400000108c8 */
[--C-:B------:R-:W-:Y:S02]  /*dd40*/  FFMA.FTZ R23, R23, c[0x0][0x2d0], -R200.reuse ;  /* 0x0000b40017177a23 */ /* 0x100fe400000108c8 */
[--C-:B------:R-:W-:Y:S01]  /*dd50*/  FFMA.FTZ R34, R34, c[0x0][0x2d0], -R200.reuse ;  /* 0x0000b40022227a23 */ /* 0x100fe200000108c8 */
[----:B------:R3:W4:Y:S01]  /*dd60*/  MUFU.EX2 R165, R2 ;  /* 0x0000000200a57308 */ /* 0x0007220000000800 */
[--C-:B------:R-:W-:Y:S02]  /*dd70*/  FFMA.FTZ R35, R35, c[0x0][0x2d0], -R200.reuse ;  /* 0x0000b40023237a23 */ /* 0x100fe400000108c8 */
[--C-:B------:R-:W-:Y:S02]  /*dd80*/  FFMA.FTZ R38, R38, c[0x0][0x2d0], -R200.reuse ;  /* 0x0000b40026267a23 */ /* 0x100fe400000108c8 */
[--C-:B------:R-:W-:Y:S02]  /*dd90*/  FFMA.FTZ R39, R39, c[0x0][0x2d0], -R200.reuse ;  /* 0x0000b40027277a23 */ /* 0x100fe400000108c8 */
[--C-:B------:R-:W-:Y:S02]  /*dda0*/  FFMA.FTZ R50, R50, c[0x0][0x2d0], -R200.reuse ;  /* 0x0000b40032327a23 */ /* 0x100fe400000108c8 */
[----:B------:R-:W-:Y:S01]  /*ddb0*/  FFMA.FTZ R51, R51, c[0x0][0x2d0], -R200 ;  /* 0x0000b40033337a23 */ /* 0x000fe200000108c8 */
        /* <DEDUP_REMOVED lines=10> */
[----:B---3--:R-:W-:Y:S02]  /*de60*/  FADD.FTZ R2, -R167, R170 ;  /* 0x000000aaa7027221 */ /* 0x008fe40000010100 */
[----:B------:R-:W-:Y:S02]  /*de70*/  FMUL.FTZ R170, R169, c[0x0][0x2d0] ;  /* 0x0000b400a9aa7a20 */ /* 0x000fe40000410000 */
[----:B------:R-:W-:Y:S01]  /*de80*/  FMUL.FTZ R2, R2, c[0x0][0x2d0] ;  /* 0x0000b40002027a20 */ /* 0x000fe20000410000 */
[----:B------:R-:W-:Y:S01]  /*de90*/  MUFU.EX2 R207, R22 ;  /* 0x0000001600cf7308 */ /* 0x000fe20000000800 */
[--C-:B------:R-:W-:Y:S02]  /*dea0*/  FFMA.FTZ R4, R4, c[0x0][0x2d0], -R170.reuse ;  /* 0x0000b40004047a23 */ /* 0x100fe400000108aa */
[--C-:B------:R-:W-:Y:S02]  /*deb0*/  FFMA.FTZ R5, R5, c[0x0][0x2d0], -R170.reuse ;  /* 0x0000b40005057a23 */ /* 0x100fe400000108aa */
[--C-:B------:R-:W-:Y:S02]  /*dec0*/  FFMA.FTZ R16, R16, c[0x0][0x2d0], -R170.reuse ;  /* 0x0000b40010107a23 */ /* 0x100fe400000108aa */
[--C-:B------:R-:W-:Y:S02]  /*ded0*/  FFMA.FTZ R17, R17, c[0x0][0x2d0], -R170.reuse ;  /* 0x0000b40011117a23 */ /* 0x100fe400000108aa */
[C---:B----4-:R-:W-:Y:S01]  /*dee0*/  FMUL.FTZ R6, R165.reuse, R178 ;  /* 0x000000b2a5067220 */ /* 0x050fe20000410000 */
[----:B------:R3:W4:Y:S01]  /*def0*/  MUFU.EX2 R164, R2 ;  /* 0x0000000200a47308 */ /* 0x0007220000000800 */
[C---:B------:R-:W-:Y:S02]  /*df00*/  FMUL.FTZ R7, R165.reuse, R179 ;  /* 0x000000b3a5077220 */ /* 0x040fe40000410000 */
[----:B-----5:R-:W-:Y:S01]  /*df10*/  FMUL.FTZ R18, R165, R190 ;  /* 0x000000bea5127220 */ /* 0x020fe20000410000 */
[----:B-1----:R-:W-:Y:S01]  /*df20*/  F2FP.PACK_AB R175, R223, R246 ;  /* 0x000000f6dfaf723e */ /* 0x002fe200000000ff */
        /* <DEDUP_REMOVED lines=12> */
[----:B---3--:R-:W3:Y:S01]  /*dff0*/  SHFL.BFLY PT, R2, R0, 0x1, 0x1f ;  /* 0x0c201f0000027f89 */ /* 0x008ee200000e0000 */
[C---:B----4-:R-:W-:Y:S02]  /*e000*/  FMUL.FTZ R136, R164.reuse, R136 ;  /* 0x00000088a4887220 */ /* 0x050fe40000410000 */
[C---:B------:R-:W-:Y:S02]  /*e010*/  FMUL.FTZ R137, R164.reuse, R137 ;  /* 0x00000089a4897220 */ /* 0x040fe40000410000 */
[C---:B------:R-:W-:Y:S01]  /*e020*/  FMUL.FTZ R140, R164.reuse, R140 ;  /* 0x0000008ca48c7220 */ /* 0x040fe20000410000 */
[----:B------:R-:W-:Y:S01]  /*e030*/  MUFU.EX2 R248, R16 ;  /* 0x0000001000f87308 */ /* 0x000fe20000000800 */
[----:B------:R-:W-:Y:S02]  /*e040*/  FMUL.FTZ R141, R164, R141 ;  /* 0x0000008da48d7220 */ /* 0x000fe40000410000 */
[--C-:B------:R-:W-:Y:S02]  /*e050*/  FFMA.FTZ R37, R37, c[0x0][0x2d0], -R170.reuse ;  /* 0x0000b40025257a23 */ /* 0x100fe400000108aa */
[----:B-1----:R-:W-:Y:S02]  /*e060*/  FMUL.FTZ R4, R166, R176 ;  /* 0x000000b0a6047220 */ /* 0x002fe40000410000 */
[--C-:B------:R-:W-:Y:S02]  /*e070*/  FFMA.FTZ R48, R48, c[0x0][0x2d0], -R170.reuse ;  /* 0x0000b40030307a23 */ /* 0x100fe400000108aa */
[----:B------:R-:W-:Y:S01]  /*e080*/  FFMA.FTZ R49, R49, c[0x0][0x2d0], -R170 ;  /* 0x0000b40031317a23 */ /* 0x000fe200000108aa */
[----:B------:R-:W1:Y:S01]  /*e090*/  MUFU.EX2 R250, R17 ;  /* 0x0000001100fa7308 */ /* 0x000e620000000800 */
[----:B------:R-:W4:Y:S01]  /*e0a0*/  LDL.LU R170, [R1+0x14] ;  /* 0x0000140001aa7983 */ /* 0x000f220000300800 */
[----:B------:R-:W-:Y:S01]  /*e0b0*/  FMUL.FTZ R150, R165, R150 ;  /* 0x00000096a5967220 */ /* 0x000fe20000410000 */
[----:B-----5:R-:W-:Y:S01]  /*e0c0*/  F2FP.PACK_AB R172, R249, R247 ;  /* 0x000000f7f9ac723e */ /* 0x020fe200000000ff */
[----:B------:R-:W-:Y:S01]  /*e0d0*/  FMUL.FTZ R5, R166, R177 ;  /* 0x000000b1a6057220 */ /* 0x000fe20000410000 */
[----:B------:R-:W5:Y:S01]  /*e0e0*/  LDL.LU R200, [R1+0xc] ;  /* 0x00000c0001c87983 */ /* 0x000f620000300800 */
[----:B------:R-:W-:Y:S01]  /*e0f0*/  FMUL.FTZ R151, R165, R151 ;  /* 0x00000097a5977220 */ /* 0x000fe20000410000 */
[----:B---3--:R-:W-:Y:S01]  /*e100*/  FMNMX.FTZ R3, R2, R0, !PT ;  /* 0x0000000002037209 */ /* 0x008fe20007810000 */
[C---:B------:R-:W-:Y:S02]  /*e110*/  FMUL.FTZ R152, R164.reuse, R152 ;  /* 0x00000098a4987220 */ /* 0x040fe40000410000 */
[----:B------:R-:W-:Y:S01]  /*e120*/  MUFU.EX2 R209, R20 ;  /* 0x0000001400d17308 */ /* 0x000fe20000000800 */
[----:B------:R-:W-:Y:S02]  /*e130*/  FMUL.FTZ R153, R164, R153 ;  /* 0x00000099a4997220 */ /* 0x000fe40000410000 */
[----:B------:R-:W-:Y:S02]  /*e140*/  FADD.FTZ R0, -R3, R171 ;  /* 0x000000ab03007221 */ /* 0x000fe40000010100 */
[----:B------:R-:W-:Y:S02]  /*e150*/  FMUL.FTZ R171, R167, c[0x0][0x2d0] ;  /* 0x0000b400a7ab7a20 */ /* 0x000fe40000410000 */
[----:B------:R-:W-:Y:S02]  /*e160*/  FMUL.FTZ R2, R3, c[0x0][0x2d0] ;  /* 0x0000b40003027a20 */ /* 0x000fe40000410000 */
[----:B------:R-:W-:Y:S01]  /*e170*/  FMUL.FTZ R0, R0, c[0x0][0x2d0] ;  /* 0x0000b40000007a20 */ /* 0x000fe20000410000 */
[----:B------:R-:W-:Y:S01]  /*e180*/  MUFU.EX2 R208, R21 ;  /* 0x0000001500d07308 */ /* 0x000fe20000000800 */
[--C-:B------:R-:W-:Y:S02]  /*e190*/  FFMA.FTZ R8, R8, c[0x0][0x2d0], -R171.reuse ;  /* 0x0000b40008087a23 */ /* 0x100fe400000108ab */
[--C-:B------:R-:W-:Y:S01]  /*e1a0*/  FFMA.FTZ R9, R9, c[0x0][0x2d0], -R171.reuse ;  /* 0x0000b40009097a23 */ /* 0x100fe200000108ab */
[----:B-1----:R-:W-:Y:S01]  /*e1b0*/  F2FP.PACK_AB R174, R250, R248 ;  /* 0x000000f8faae723e */ /* 0x002fe200000000ff */
[--C-:B------:R-:W-:Y:S02]  /*e1c0*/  FFMA.FTZ R12, R12, c[0x0][0x2d0], -R171.reuse ;  /* 0x0000b4000c0c7a23 */ /* 0x100fe400000108ab */
[--C-:B------:R-:W-:Y:S02]  /*e1d0*/  FFMA.FTZ R13, R13, c[0x0][0x2d0], -R171.reuse ;  /* 0x0000b4000d0d7a23 */ /* 0x100fe400000108ab */
[--C-:B------:R-:W-:Y:S01]  /*e1e0*/  FFMA.FTZ R10, R10, c[0x0][0x2d0], -R2.reuse ;  /* 0x0000b4000a0a7a23 */ /* 0x100fe20000010802 */
[----:B------:R-:W1:Y:S01]  /*e1f0*/  MUFU.EX2 R0, R0 ;  /* 0x0000000000007308 */ /* 0x000e620000000800 */
[-C--:B------:R-:W-:Y:S05]  /*e200*/  HMMA.16816.F32 R4, R172, R192.reuse, R4 ;  /* 0x000000c0ac04723c */ /* 0x080fea0000001804 */
[--C-:B------:R-:W-:Y:S02]  /*e210*/  FFMA.FTZ R11, R11, c[0x0][0x2d0], -R2.reuse ;  /* 0x0000b4000b0b7a23 */ /* 0x100fe40000010802 */
[--C-:B------:R-:W-:Y:S02]  /*e220*/  FFMA.FTZ R14, R14, c[0x0][0x2d0], -R2.reuse ;  /* 0x0000b4000e0e7a23 */ /* 0x100fe40000010802 */
[--C-:B------:R-:W-:Y:S01]  /*e230*/  FFMA.FTZ R15, R15, c[0x0][0x2d0], -R2.reuse ;  /* 0x0000b4000f0f7a23 */ /* 0x100fe20000010802 */
[----:B------:R3:W-:Y:S02]  /*e240*/  MUFU.EX2 R214, R8 ;  /* 0x0000000800d67308 */ /* 0x0007e40000000800 */
[C---:B------:R-:W-:Y:S02]  /*e250*/  FMUL.FTZ R16, R166.reuse, R188 ;  /* 0x000000bca6107220 */ /* 0x040fe40000410000 */
[----:B------:R-:W-:Y:S02]  /*e260*/  FMUL.FTZ R17, R166, R189 ;  /* 0x000000bda6117220 */ /* 0x000fe40000410000 */
[----:B------:R-:W-:Y:S01]  /*e270*/  LDSM.16.MT88.4 R188, [R225+0x3080] ;  /* 0x00308000e1bc783b */ /* 0x000fe20000004200 */
[--C-:B------:R-:W-:Y:S02]  /*e280*/  FFMA.FTZ R24, R24, c[0x0][0x2d0], -R171.reuse ;  /* 0x0000b40018187a23 */ /* 0x100fe400000108ab */
[--C-:B------:R-:W-:Y:S01]  /*e290*/  FFMA.FTZ R25, R25, c[0x0][0x2d0], -R171.reuse ;  /* 0x0000b40019197a23 */ /* 0x100fe200000108ab */
[----:B------:R-:W2:Y:S01]  /*e2a0*/  MUFU.EX2 R215, R9 ;  /* 0x0000000900d77308 */ /* 0x000ea20000000800 */
[--C-:B------:R-:W-:Y:S02]  /*e2b0*/  FFMA.FTZ R26, R26, c[0x0][0x2d0], -R2.reuse ;  /* 0x0000b4001a1a7a23 */ /* 0x100fe40000010802 */
[C---:B-1----:R-:W-:Y:S02]  /*e2c0*/  FMUL.FTZ R138, R0.reuse, R138 ;  /* 0x0000008a008a7220 */ /* 0x042fe40000410000 */
[C---:B------:R-:W-:Y:S02]  /*e2d0*/  FMUL.FTZ R139, R0.reuse, R139 ;  /* 0x0000008b008b7220 */ /* 0x040fe40000410000 */
[C---:B------:R-:W-:Y:S02]  /*e2e0*/  FMUL.FTZ R142, R0.reuse, R142 ;  /* 0x0000008e008e7220 */ /* 0x040fe40000410000 */
[C---:B------:R-:W-:Y:S01]  /*e2f0*/  FMUL.FTZ R143, R0.reuse, R143 ;  /* 0x0000008f008f7220 */ /* 0x040fe20000410000 */
[----:B------:R1:W-:Y:S01]  /*e300*/  MUFU.EX2 R216, R12 ;  /* 0x0000000c00d87308 */ /* 0x0003e20000000800 */
[--C-:B------:R-:W-:Y:S02]  /*e310*/  FFMA.FTZ R27, R27, c[0x0][0x2d0], -R2.reuse ;  /* 0x0000b4001b1b7a23 */ /* 0x100fe40000010802 */
[----:B------:R-:W-:Y:S02]  /*e320*/  FMUL.FTZ R154, R0, R154 ;  /* 0x0000009a009a7220 */ /* 0x000fe40000410000 */
[----:B---3--:R-:W-:Y:S02]  /*e330*/  FMUL.FTZ R8, R164, R180 ;  /* 0x000000b4a4087220 */ /* 0x008fe40000410000 */
[----:B------:R-:W-:Y:S02]  /*e340*/  FMUL.FTZ R155, R0, R155 ;  /* 0x0000009b009b7220 */ /* 0x000fe40000410000 */
[C---:B------:R-:W-:Y:S01]  /*e350*/  FMUL.FTZ R156, R164.reuse, R156 ;  /* 0x0000009ca49c7220 */ /* 0x040fe20000410000 */
[----:B------:R-:W3:Y:S01]  /*e360*/  MUFU.EX2 R217, R13 ;  /* 0x0000000d00d97308 */ /* 0x000ee20000000800 */
[----:B------:R-:W-:Y:S02]  /*e370*/  FMUL.FTZ R157, R164, R157 ;  /* 0x0000009da49d7220 */ /* 0x000fe40000410000 */
[----:B------:R-:W-:Y:S01]  /*e380*/  FMUL.FTZ R158, R0, R158 ;  /* 0x0000009e009e7220 */ /* 0x000fe20000410000 */
[----:B--2---:R-:W-:Y:S01]  /*e390*/  F2FP.PACK_AB R176, R215, R214 ;  /* 0x000000d6d7b0723e */ /* 0x004fe200000000ff */
[----:B------:R-:W-:Y:S02]  /*e3a0*/  FMUL.FTZ R9, R164, R181 ;  /* 0x000000b5a4097220 */ /* 0x000fe40000410000 */
[----:B------:R-:W-:Y:S02]  /*e3b0*/  FMUL.FTZ R159, R0, R159 ;  /* 0x0000009f009f7220 */ /* 0x000fe40000410000 */
[C---:B------:R-:W-:Y:S01]  /*e3c0*/  FMUL.FTZ R162, R165.reuse, R162 ;  /* 0x000000a2a5a27220 */ /* 0x040fe20000410000 */
[----:B------:R2:W-:Y:S01]  /*e3d0*/  MUFU.EX2 R210, R10 ;  /* 0x0000000a00d27308 */ /* 0x0005e20000000800 */
[C---:B------:R-:W-:Y:S02]  /*e3e0*/  FMUL.FTZ R163, R165.reuse, R163 ;  /* 0x000000a3a5a37220 */ /* 0x040fe40000410000 */
[C---:B------:R-:W-:Y:S02]  /*e3f0*/  FMUL.FTZ R54, R165.reuse, R54 ;  /* 0x00000036a5367220 */ /* 0x040fe40000410000 */
[C---:B-1----:R-:W-:Y:S02]  /*e400*/  FMUL.FTZ R12, R164.reuse, R184 ;  /* 0x000000b8a40c7220 */ /* 0x042fe40000410000 */
[----:B------:R-:W-:Y:S02]  /*e410*/  FMUL.FTZ R55, R165, R55 ;  /* 0x00000037a5377220 */ /* 0x000fe40000410000 */
[C---:B------:R-:W-:Y:S01]  /*e420*/  FMUL.FTZ R56, R164.reuse, R56 ;  /* 0x00000038a4387220 */ /* 0x040fe20000410000 */
[----:B------:R-:W1:Y:S01]  /*e430*/  MUFU.EX2 R211, R11 ;  /* 0x0000000b00d37308 */ /* 0x000e620000000800 */
[----:B------:R-:W-:Y:S02]  /*e440*/  FMUL.FTZ R57, R164, R57 ;  /* 0x00000039a4397220 */ /* 0x000fe40000410000 */
[----:B------:R-:W-:Y:S01]  /*e450*/  FMUL.FTZ R58, R0, R58 ;  /* 0x0000003a003a7220 */ /* 0x000fe20000410000 */
[----:B---3--:R-:W-:Y:S01]  /*e460*/  F2FP.PACK_AB R178, R217, R216 ;  /* 0x000000d8d9b2723e */ /* 0x008fe200000000ff */
[----:B------:R-:W-:Y:S02]  /*e470*/  FMUL.FTZ R13, R164, R185 ;  /* 0x000000b9a40d7220 */ /* 0x000fe40000410000 */
[----:B------:R-:W-:Y:S02]  /*e480*/  FMUL.FTZ R59, R0, R59 ;  /* 0x0000003b003b7220 */ /* 0x000fe40000410000 */
[C---:B------:R-:W-:Y:S01]  /*e490*/  FMUL.FTZ R60, R164.reuse, R60 ;  /* 0x0000003ca43c7220 */ /* 0x040fe20000410000 */
[----:B------:R3:W-:Y:S01]  /*e4a0*/  MUFU.EX2 R212, R14 ;  /* 0x0000000e00d47308 */ /* 0x0007e20000000800 */
[----:B------:R-:W-:Y:S02]  /*e4b0*/  FMUL.FTZ R61, R164, R61 ;  /* 0x0000003da43d7220 */ /* 0x000fe40000410000 */
[C---:B------:R-:W-:Y:S02]  /*e4c0*/  FMUL.FTZ R62, R0.reuse, R62 ;  /* 0x0000003e003e7220 */ /* 0x040fe40000410000 */
[C---:B--2---:R-:W-:Y:S02]  /*e4d0*/  FMUL.FTZ R10, R0.reuse, R182 ;  /* 0x000000b6000a7220 */ /* 0x044fe40000410000 */
[----:B------:R-:W-:Y:S02]  /*e4e0*/  FMUL.FTZ R63, R0, R63 ;  /* 0x0000003f003f7220 */ /* 0x000fe40000410000 */
[----:B------:R-:W-:Y:S01]  /*e4f0*/  FMUL.FTZ R65, R166, R65 ;  /* 0x00000041a6417220 */ /* 0x000fe20000410000 */
[----:B------:R-:W2:Y:S01]  /*e500*/  MUFU.EX2 R213, R15 ;  /* 0x0000000f00d57308 */ /* 0x000ea20000000800 */
[C---:B------:R-:W-:Y:S02]  /*e510*/  FMUL.FTZ R66, R165.reuse, R66 ;  /* 0x00000042a5427220 */ /* 0x040fe40000410000 */
[----:B------:R-:W-:Y:S01]  /*e520*/  FMUL.FTZ R67, R165, R67 ;  /* 0x00000043a5437220 */ /* 0x000fe20000410000 */
[----:B-1----:R-:W-:Y:S01]  /*e530*/  F2FP.PACK_AB R177, R211, R210 ;  /* 0x000000d2d3b1723e */ /* 0x002fe200000000ff */
[----:B------:R-:W-:Y:S02]  /*e540*/  FMUL.FTZ R11, R0, R183 ;  /* 0x000000b7000b7220 */ /* 0x000fe40000410000 */
[----:B------:R-:W1:Y:S01]  /*e550*/  LDSM.16.MT88.4 R180, [R228+0x2080] ;  /* 0x00208000e4b4783b */ /* 0x000e620000004200 */
[C---:B------:R-:W-:Y:S02]  /*e560*/  FMUL.FTZ R68, R166.reuse, R68 ;  /* 0x00000044a6447220 */ /* 0x040fe40000410000 */
[----:B------:R2:W-:Y:S01]  /*e570*/  MUFU.EX2 R206, R23 ;  /* 0x0000001700ce7308 */ /* 0x0005e20000000800 */
[----:B------:R-:W-:Y:S02]  /*e580*/  FMUL.FTZ R69, R166, R69 ;  /* 0x00000045a6457220 */ /* 0x000fe40000410000 */
[C---:B------:R-:W-:Y:S02]  /*e590*/  FMUL.FTZ R70, R165.reuse, R70 ;  /* 0x00000046a5467220 */ /* 0x040fe40000410000 */
[----:B---3--:R-:W-:Y:S02]  /*e5a0*/  FMUL.FTZ R14, R0, R186 ;  /* 0x000000ba000e7220 */ /* 0x008fe40000410000 */
[----:B------:R-:W-:Y:S02]  /*e5b0*/  FMUL.FTZ R71, R165, R71 ;  /* 0x00000047a5477220 */ /* 0x000fe40000410000 */
[C---:B------:R-:W-:Y:S01]  /*e5c0*/  FMUL.FTZ R72, R164.reuse, R72 ;  /* 0x00000048a4487220 */ /* 0x040fe20000410000 */
[----:B------:R-:W-:Y:S01]  /*e5d0*/  MUFU.EX2 R205, R32 ;  /* 0x0000002000cd7308 */ /* 0x000fe20000000800 */
[----:B------:R-:W-:Y:S02]  /*e5e0*/  FMUL.FTZ R73, R164, R73 ;  /* 0x00000049a4497220 */ /* 0x000fe40000410000 */
[C---:B------:R-:W-:Y:S01]  /*e5f0*/  FMUL.FTZ R74, R0.reuse, R74 ;  /* 0x0000004a004a7220 */ /* 0x040fe20000410000 */
[----:B--2---:R-:W-:Y:S01]  /*e600*/  F2FP.PACK_AB R179, R213, R212 ;  /* 0x000000d4d5b3723e */ /* 0x004fe200000000ff */
[C---:B------:R-:W-:Y:S02]  /*e610*/  FMUL.FTZ R15, R0.reuse, R187 ;  /* 0x000000bb000f7220 */ /* 0x040fe40000410000 */
[----:B------:R-:W2:Y:S01]  /*e620*/  LDSM.16.MT88.4 R184, [R227+0x2080] ;  /* 0x00208000e3b8783b */ /* 0x000ea20000004200 */
[----:B------:R-:W-:Y:S02]  /*e630*/  FMUL.FTZ R75, R0, R75 ;  /* 0x0000004b004b7220 */ /* 0x000fe40000410000 */
[----:B------:R-:W-:Y:S01]  /*e640*/  MUFU.EX2 R204, R33 ;  /* 0x0000002100cc7308 */ /* 0x000fe20000000800 */
[C---:B------:R-:W-:Y:S04]  /*e650*/  HMMA.16816.F32 R8, R176.reuse, R192, R8 ;  /* 0x000000c0b008723c */ /* 0x040fe80000001808 */
[----:B------:R-:W-:Y:S01]  /*e660*/  LDSM.16.MT88.4 R20, [R228+0x3880] ;  /* 0x00388000e414783b */ /* 0x000fe20000004200 */
[C---:B------:R-:W-:Y:S02]  /*e670*/  FMUL.FTZ R76, R164.reuse, R76 ;  /* 0x0000004ca44c7220 */ /* 0x040fe40000410000 */
[----:B------:R-:W-:Y:S01]  /*e680*/  FMUL.FTZ R77, R164, R77 ;  /* 0x0000004da44d7220 */ /* 0x000fe20000410000 */
[-C--:B------:R-:W-:Y:S01]  /*e690*/  HMMA.16816.F32 R12, R176, R194.reuse, R12 ;  /* 0x000000c2b00c723c */ /* 0x080fe2000000180c */
[----:B------:R-:W-:Y:S03]  /*e6a0*/  MUFU.EX2 R203, R34 ;  /* 0x0000002200cb7308 */ /* 0x000fe60000000800 */
[C---:B------:R-:W-:Y:S02]  /*e6b0*/  FMUL.FTZ R78, R0.reuse, R78 ;  /* 0x0000004e004e7220 */ /* 0x040fe40000410000 */
[----:B------:R-:W-:Y:S02]  /*e6c0*/  FMUL.FTZ R79, R0, R79 ;  /* 0x0000004f004f7220 */ /* 0x000fe40000410000 */
[C---:B------:R-:W-:Y:S03]  /*e6d0*/  HMMA.16816.F32 R16, R172.reuse, R194, R16 ;  /* 0x000000c2ac10723c */ /* 0x040fe60000001810 */
[----:B------:R3:W-:Y:S01]  /*e6e0*/  MUFU.EX2 R202, R35 ;  /* 0x0000002300ca7308 */ /* 0x0007e20000000800 */
[C---:B------:R-:W-:Y:S02]  /*e6f0*/  FMUL.FTZ R80, R166.reuse, R80 ;  /* 0x00000050a6507220 */ /* 0x040fe40000410000 */
[C---:B------:R-:W-:Y:S02]  /*e700*/  FMUL.FTZ R81, R166.reuse, R81 ;  /* 0x00000051a6517220 */ /* 0x040fe40000410000 */
[-C--:B------:R-:W-:Y:S04]  /*e710*/  HMMA.16816.F32 R132, R172, R196.reuse, R132 ;  /* 0x000000c4ac84723c */ /* 0x080fe80000001884 */
[C---:B------:R-:W-:Y:S01]  /*e720*/  FMUL.FTZ R82, R165.reuse, R82 ;  /* 0x00000052a5527220 */ /* 0x040fe20000410000 */
[----:B------:R-:W-:Y:S01]  /*e730*/  MUFU.EX2 R201, R24 ;  /* 0x0000001800c97308 */ /* 0x000fe20000000800 */
[C---:B------:R-:W-:Y:S02]  /*e740*/  FMUL.FTZ R83, R165.reuse, R83 ;  /* 0x00000053a5537220 */ /* 0x040fe40000410000 */
[C---:B------:R-:W-:Y:S04]  /*e750*/  HMMA.16816.F32 R136, R176.reuse, R196, R136 ;  /* 0x000000c4b088723c */ /* 0x040fe80000001888 */
[C---:B------:R-:W-:Y:S02]  /*e760*/  FMUL.FTZ R84, R166.reuse, R84 ;  /* 0x00000054a6547220 */ /* 0x040fe40000410000 */
[----:B------:R-:W-:Y:S01]  /*e770*/  FMUL.FTZ R85, R166, R85 ;  /* 0x00000055a6557220 */ /* 0x000fe20000410000 */
[----:B------:R-:W-:Y:S01]  /*e780*/  MUFU.EX2 R197, R27 ;  /* 0x0000001b00c57308 */ /* 0x000fe20000000800 */
[-C--:B------:R-:W-:Y:S01]  /*e790*/  HMMA.16816.F32 R140, R176, R198.reuse, R140 ;  /* 0x000000c6b08c723c */ /* 0x080fe2000000188c */
[----:B---3--:R-:W-:Y:S03]  /*e7a0*/  LDSM.16.MT88.4 R32, [R227+0x3880] ;  /* 0x00388000e320783b */ /* 0x008fe60000004200 */
[C---:B------:R-:W-:Y:S02]  /*e7b0*/  FMUL.FTZ R86, R165.reuse, R86 ;  /* 0x00000056a5567220 */ /* 0x040fe40000410000 */
[C---:B------:R-:W-:Y:S02]  /*e7c0*/  FMUL.FTZ R87, R165.reuse, R87 ;  /* 0x00000057a5577220 */ /* 0x040fe40000410000 */
[C---:B------:R-:W-:Y:S01]  /*e7d0*/  HMMA.16816.F32 R144, R172.reuse, R198, R144 ;  /* 0x000000c6ac90723c */ /* 0x040fe20000001890 */
[----:B------:R-:W3:Y:S03]  /*e7e0*/  MUFU.EX2 R199, R25 ;  /* 0x0000001900c77308 */ /* 0x000ee60000000800 */
[C---:B------:R-:W-:Y:S02]  /*e7f0*/  FMUL.FTZ R88, R164.reuse, R88 ;  /* 0x00000058a4587220 */ /* 0x040fe40000410000 */
[----:B------:R-:W-:Y:S02]  /*e800*/  FMUL.FTZ R89, R164, R89 ;  /* 0x00000059a4597220 */ /* 0x000fe40000410000 */
[-C--:B-1----:R-:W-:Y:S03]  /*e810*/  HMMA.16816.F32 R148, R172, R180.reuse, R148 ;  /* 0x000000b4ac94723c */ /* 0x082fe60000001894 */
[----:B------:R1:W1:Y:S01]  /*e820*/  MUFU.EX2 R198, R26 ;  /* 0x0000001a00c67308 */ /* 0x0002620000000800 */
[C---:B------:R-:W-:Y:S02]  /*e830*/  FMUL.FTZ R90, R0.reuse, R90 ;  /* 0x0000005a005a7220 */ /* 0x040fe40000410000 */
[----:B------:R-:W-:Y:S02]  /*e840*/  FMUL.FTZ R91, R0, R91 ;  /* 0x0000005b005b7220 */ /* 0x000fe40000410000 */
[C---:B------:R-:W-:Y:S04]  /*e850*/  HMMA.16816.F32 R152, R176.reuse, R180, R152 ;  /* 0x000000b4b098723c */ /* 0x040fe80000001898 */
[C---:B------:R-:W-:Y:S01]  /*e860*/  FMUL.FTZ R92, R164.reuse, R92 ;  /* 0x0000005ca45c7220 */ /* 0x040fe20000410000 */
[----:B------:R-:W-:Y:S01]  /*e870*/  MUFU.EX2 R49, R49 ;  /* 0x0000003100317308 */ /* 0x000fe20000000800 */
[----:B------:R-:W-:Y:S02]  /*e880*/  FMUL.FTZ R93, R164, R93 ;  /* 0x0000005da45d7220 */ /* 0x000fe40000410000 */
[-C--:B------:R-:W-:Y:S04]  /*e890*/  HMMA.16816.F32 R156, R176, R182.reuse, R156 ;  /* 0x000000b6b09c723c */ /* 0x080fe8000000189c */
[C---:B------:R-:W-:Y:S02]  /*e8a0*/  FMUL.FTZ R94, R0.reuse, R94 ;  /* 0x0000005e005e7220 */ /* 0x040fe40000410000 */
[----:B------:R-:W-:Y:S01]  /*e8b0*/  FMUL.FTZ R95, R0, R95 ;  /* 0x0000005f005f7220 */ /* 0x000fe20000410000 */
[----:B------:R-:W-:Y:S01]  /*e8c0*/  MUFU.EX2 R51, R51 ;  /* 0x0000003300337308 */ /* 0x000fe20000000800 */
[C---:B------:R-:W-:Y:S01]  /*e8d0*/  HMMA.16816.F32 R160, R172.reuse, R182, R160 ;  /* 0x000000b6aca0723c */ /* 0x040fe200000018a0 */
[----:B------:R-:W3:Y:S03]  /*e8e0*/  LDSM.16.MT88.4 R180, [R225+0x3880] ;  /* 0x00388000e1b4783b */ /* 0x000ee60000004200 */
[C---:B------:R-:W-:Y:S02]  /*e8f0*/  FMUL.FTZ R96, R166.reuse, R96 ;  /* 0x00000060a6607220 */ /* 0x040fe40000410000 */
[C---:B------:R-:W-:Y:S02]  /*e900*/  FMUL.FTZ R97, R166.reuse, R97 ;  /* 0x00000061a6617220 */ /* 0x040fe40000410000 */
[-C--:B--2---:R-:W-:Y:S01]  /*e910*/  HMMA.16816.F32 R52, R172, R184.reuse, R52 ;  /* 0x000000b8ac34723c */ /* 0x084fe20000001834 */
[----:B-1----:R-:W-:Y:S01]  /*e920*/  LDSM.16.MT88.4 R24, [R225+0x2880] ;  /* 0x00288000e118783b */ /* 0x002fe20000004200 */
        /* <DEDUP_REMOVED lines=14> */
[C---:B------:R-:W-:Y:S02]  /*ea10*/  FMUL.FTZ R113, R166.reuse, R113 ;  /* 0x00000071a6717220 */ /* 0x040fe40000410000 */
[C---:B------:R-:W-:Y:S01]  /*ea20*/  FMUL.FTZ R114, R165.reuse, R114 ;  /* 0x00000072a5727220 */ /* 0x040fe20000410000 */
[-C--:B---3--:R-:W-:Y:S01]  /*ea30*/  HMMA.16816.F32 R68, R172, R180.reuse, R68 ;  /* 0x000000b4ac44723c */ /* 0x088fe20000001844 */
[----:B------:R-:W-:Y:S02]  /*ea40*/  MUFU.EX2 R39, R39 ;  /* 0x0000002700277308 */ /* 0x000fe40000000800 */
[C---:B------:R-:W-:Y:S02]  /*ea50*/  FMUL.FTZ R115, R165.reuse, R115 ;  /* 0x00000073a5737220 */ /* 0x040fe40000410000 */
[C---:B------:R-:W-:Y:S02]  /*ea60*/  FMUL.FTZ R116, R166.reuse, R116 ;  /* 0x00000074a6747220 */ /* 0x040fe40000410000 */
[----:B------:R-:W-:Y:S01]  /*ea70*/  FMUL.FTZ R117, R166, R117 ;  /* 0x00000075a6757220 */ /* 0x000fe20000410000 */
[C---:B------:R-:W-:Y:S03]  /*ea80*/  HMMA.16816.F32 R72, R176.reuse, R180, R72 ;  /* 0x000000b4b048723c */ /* 0x040fe60000001848 */
[----:B------:R-:W-:Y:S01]  /*ea90*/  MUFU.EX2 R48, R48 ;  /* 0x0000003000307308 */ /* 0x000fe20000000800 */
[C---:B------:R-:W-:Y:S02]  /*eaa0*/  FMUL.FTZ R118, R165.reuse, R118 ;  /* 0x00000076a5767220 */ /* 0x040fe40000410000 */
[----:B------:R-:W-:Y:S02]  /*eab0*/  FMUL.FTZ R119, R165, R119 ;  /* 0x00000077a5777220 */ /* 0x000fe40000410000 */
[-C--:B------:R-:W-:Y:S04]  /*eac0*/  HMMA.16816.F32 R76, R176, R182.reuse, R76 ;  /* 0x000000b6b04c723c */ /* 0x080fe8000000184c */
[C---:B------:R-:W-:Y:S01]  /*ead0*/  FMUL.FTZ R120, R164.reuse, R120 ;  /* 0x00000078a4787220 */ /* 0x040fe20000410000 */
[----:B------:R-:W-:Y:S01]  /*eae0*/  MUFU.EX2 R50, R50 ;  /* 0x0000003200327308 */ /* 0x000fe20000000800 */
[----:B------:R-:W-:Y:S02]  /*eaf0*/  FMUL.FTZ R121, R164, R121 ;  /* 0x00000079a4797220 */ /* 0x000fe40000410000 */
[C---:B------:R-:W-:Y:S01]  /*eb00*/  HMMA.16816.F32 R80, R172.reuse, R182, R80 ;  /* 0x000000b6ac50723c */ /* 0x040fe20000001850 */
[----:B------:R-:W2:Y:S03]  /*eb10*/  LDSM.16.MT88.4 R180, [R226+0x2880] ;  /* 0x00288000e2b4783b */ /* 0x000ea60000004200 */
[C---:B------:R-:W-:Y:S02]  /*eb20*/  FMUL.FTZ R122, R0.reuse, R122 ;  /* 0x0000007a007a7220 */ /* 0x040fe40000410000 */
[----:B------:R-:W-:Y:S02]  /*eb30*/  FMUL.FTZ R123, R0, R123 ;  /* 0x0000007b007b7220 */ /* 0x000fe40000410000 */
[-C--:B-1----:R-:W-:Y:S04]  /*eb40*/  HMMA.16816.F32 R84, R172, R184.reuse, R84 ;  /* 0x000000b8ac54723c */ /* 0x082fe80000001854 */
[--C-:B------:R-:W-:Y:S02]  /*eb50*/  FFMA.FTZ R28, R28, c[0x0][0x2d0], -R171.reuse ;  /* 0x0000b4001c1c7a23 */ /* 0x100fe400000108ab */
[--C-:B------:R-:W-:Y:S02]  /*eb60*/  FFMA.FTZ R29, R29, c[0x0][0x2d0], -R171.reuse ;  /* 0x0000b4001d1d7a23 */ /* 0x100fe400000108ab */
[C---:B------:R-:W-:Y:S01]  /*eb70*/  HMMA.16816.F32 R88, R176.reuse, R184, R88 ;  /* 0x000000b8b058723c */ /* 0x040fe20000001858 */
[----:B------:R1:W-:Y:S03]  /*eb80*/  MUFU.EX2 R196, R28 ;  /* 0x0000001c00c47308 */ /* 0x0003e60000000800 */
[--C-:B------:R-:W-:Y:S02]  /*eb90*/  FFMA.FTZ R30, R30, c[0x0][0x2d0], -R2.reuse ;  /* 0x0000b4001e1e7a23 */ /* 0x100fe40000010802 */
[--C-:B------:R-:W-:Y:S02]  /*eba0*/  FFMA.FTZ R31, R31, c[0x0][0x2d0], -R2.reuse ;  /* 0x0000b4001f1f7a23 */ /* 0x100fe40000010802 */
[-C--:B------:R-:W-:Y:S03]  /*ebb0*/  HMMA.16816.F32 R92, R176, R186.reuse, R92 ;  /* 0x000000bab05c723c */ /* 0x080fe6000000185c */
[----:B------:R3:W2:Y:S01]  /*ebc0*/  MUFU.EX2 R195, R29 ;  /* 0x0000001d00c37308 */ /* 0x0006a20000000800 */
[C---:B------:R-:W-:Y:S02]  /*ebd0*/  FMUL.FTZ R124, R164.reuse, R124 ;  /* 0x0000007ca47c7220 */ /* 0x040fe40000410000 */
[----:B------:R-:W-:Y:S02]  /*ebe0*/  FMUL.FTZ R125, R164, R125 ;  /* 0x0000007da47d7220 */ /* 0x000fe40000410000 */
[C---:B------:R-:W-:Y:S01]  /*ebf0*/  HMMA.16816.F32 R96, R172.reuse, R186, R96 ;  /* 0x000000baac60723c */ /* 0x040fe20000001860 */
[----:B------:R-:W4:Y:S03]  /*ec00*/  LDSM.16.MT88.4 R184, [R228+0x2880] ;  /* 0x00288000e4b8783b */ /* 0x000f260000004200 */
[C---:B------:R-:W-:Y:S01]  /*ec10*/  FMUL.FTZ R126, R0.reuse, R126 ;  /* 0x0000007e007e7220 */ /* 0x040fe20000410000 */
[----:B------:R2:W-:Y:S01]  /*ec20*/  MUFU.EX2 R194, R30 ;  /* 0x0000001e00c27308 */ /* 0x0005e20000000800 */
[----:B------:R-:W-:Y:S02]  /*ec30*/  FMUL.FTZ R127, R0, R127 ;  /* 0x0000007f007f7220 */ /* 0x000fe40000410000 */
[-C--:B------:R-:W-:Y:S04]  /*ec40*/  HMMA.16816.F32 R100, R172, R20.reuse, R100 ;  /* 0x00000014ac64723c */ /* 0x080fe80000001864 */
[C---:B------:R-:W-:Y:S01]  /*ec50*/  FMUL.FTZ R104, R164.reuse, R104 ;  /* 0x00000068a4687220 */ /* 0x040fe20000410000 */
[----:B-1----:R-:W-:Y:S01]  /*ec60*/  F2FP.PACK_AB R28, R199, R201 ;  /* 0x000000c9c71c723e */ /* 0x002fe200000000ff */
[----:B------:R-:W-:Y:S01]  /*ec70*/  FMUL.FTZ R105, R164, R105 ;  /* 0x00000069a4697220 */ /* 0x000fe20000410000 */
[----:B------:R-:W1:Y:S01]  /*ec80*/  MUFU.EX2 R193, R31 ;  /* 0x0000001f00c17308 */ /* 0x000e620000000800 */
[C---:B------:R-:W-:Y:S04]  /*ec90*/  FMUL.FTZ R106, R0.reuse, R106 ;  /* 0x0000006a006a7220 */ /* 0x040fe80000410000 */
[----:B------:R-:W-:Y:S01]  /*eca0*/  FMUL.FTZ R107, R0, R107 ;  /* 0x0000006b006b7220 */ /* 0x000fe20000410000 */
[----:B---3--:R-:W-:Y:S01]  /*ecb0*/  F2FP.PACK_AB R29, R197, R198 ;  /* 0x000000c6c51d723e */ /* 0x008fe200000000ff */
[C---:B------:R-:W-:Y:S02]  /*ecc0*/  FMUL.FTZ R128, R166.reuse, R128 ;  /* 0x00000080a6807220 */ /* 0x040fe40000410000 */
[----:B------:R-:W-:Y:S02]  /*ecd0*/  FMUL.FTZ R129, R166, R129 ;  /* 0x00000081a6817220 */ /* 0x000fe40000410000 */
[----:B------:R-:W-:Y:S01]  /*ece0*/  FMUL.FTZ R130, R165, R130 ;  /* 0x00000082a5827220 */ /* 0x000fe20000410000 */
[C---:B------:R-:W-:Y:S04]  /*ecf0*/  HMMA.16816.F32 R104, R176.reuse, R20, R104 ;  /* 0x00000014b068723c */ /* 0x040fe80000001868 */
[C---:B------:R-:W-:Y:S01]  /*ed00*/  FMUL.FTZ R108, R164.reuse, R108 ;  /* 0x0000006ca46c7220 */ /* 0x040fe20000410000 */
[----:B--2---:R-:W-:Y:S01]  /*ed10*/  F2FP.PACK_AB R30, R195, R196 ;  /* 0x000000c4c31e723e */ /* 0x004fe200000000ff */
[----:B------:R-:W-:Y:S01]  /*ed20*/  FMUL.FTZ R109, R164, R109 ;  /* 0x0000006da46d7220 */ /* 0x000fe20000410000 */
[----:B------:R-:W-:Y:S01]  /*ed30*/  F2FP.PACK_AB R20, R208, R209 ;  /* 0x000000d1d014723e */ /* 0x000fe200000000ff */
[----:B------:R-:W-:Y:S01]  /*ed40*/  FMUL.FTZ R110, R0, R110 ;  /* 0x0000006e006e7220 */ /* 0x000fe20000410000 */
[----:B------:R-:W-:Y:S03]  /*ed50*/  F2FP.PACK_AB R21, R206, R207 ;  /* 0x000000cfce15723e */ /* 0x000fe600000000ff */
[----:B------:R-:W-:Y:S01]  /*ed60*/  FMUL.FTZ R111, R0, R111 ;  /* 0x0000006f006f7220 */ /* 0x000fe20000410000 */
[----:B-1----:R-:W-:Y:S01]  /*ed70*/  F2FP.PACK_AB R31, R193, R194 ;  /* 0x000000c2c11f723e */ /* 0x002fe200000000ff */
[----:B------:R-:W-:Y:S02]  /*ed80*/  FMUL.FTZ R131, R165, R131 ;  /* 0x00000083a5837220 */ /* 0x000fe40000410000 */
[--C-:B------:R-:W-:Y:S02]  /*ed90*/  FFMA.FTZ R45, R45, c[0x0][0x2d0], -R171.reuse ;  /* 0x0000b4002d2d7a23 */ /* 0x100fe400000108ab */
[--C-:B------:R-:W-:Y:S01]  /*eda0*/  FFMA.FTZ R40, R40, c[0x0][0x2d0], -R171.reuse ;  /* 0x0000b40028287a23 */ /* 0x100fe200000108ab */
[-C--:B------:R-:W-:Y:S03]  /*edb0*/  HMMA.16816.F32 R108, R176, R22.reuse, R108 ;  /* 0x00000016b06c723c */ /* 0x080fe6000000186c */
[----:B------:R-:W-:Y:S01]  /*edc0*/  MUFU.EX2 R45, R45 ;  /* 0x0000002d002d7308 */ /* 0x000fe20000000800 */
[--C-:B------:R-:W-:Y:S02]  /*edd0*/  FFMA.FTZ R41, R41, c[0x0][0x2d0], -R171.reuse ;  /* 0x0000b40029297a23 */ /* 0x100fe400000108ab */
[--C-:B------:R-:W-:Y:S02]  /*ede0*/  FFMA.FTZ R42, R42, c[0x0][0x2d0], -R2.reuse ;  /* 0x0000b4002a2a7a23 */ /* 0x100fe40000010802 */
[C---:B------:R-:W-:Y:S04]  /*edf0*/  HMMA.16816.F32 R112, R172.reuse, R22, R112 ;  /* 0x00000016ac70723c */ /* 0x040fe80000001870 */
[--C-:B------:R-:W-:Y:S01]  /*ee00*/  FFMA.FTZ R43, R43, c[0x0][0x2d0], -R2.reuse ;  /* 0x0000b4002b2b7a23 */ /* 0x100fe20000010802 */
[----:B------:R-:W-:Y:S01]  /*ee10*/  MUFU.EX2 R40, R40 ;  /* 0x0000002800287308 */ /* 0x000fe20000000800 */
[----:B------:R-:W-:Y:S01]  /*ee20*/  FFMA.FTZ R44, R44, c[0x0][0x2d0], -R171 ;  /* 0x0000b4002c2c7a23 */ /* 0x000fe200000108ab */
[----:B------:R-:W-:Y:S01]  /*ee30*/  F2FP.PACK_AB R22, R204, R205 ;  /* 0x000000cdcc16723e */ /* 0x000fe200000000ff */
[-C--:B------:R-:W-:Y:S04]  /*ee40*/  HMMA.16816.F32 R116, R172, R32.reuse, R116 ;  /* 0x00000020ac74723c */ /* 0x080fe80000001874 */
[----:B------:R-:W-:Y:S01]  /*ee50*/  F2FP.PACK_AB R23, R202, R203 ;  /* 0x000000cbca17723e */ /* 0x000fe200000000ff */
[--C-:B------:R-:W-:Y:S01]  /*ee60*/  FFMA.FTZ R46, R46, c[0x0][0x2d0], -R2.reuse ;  /* 0x0000b4002e2e7a23 */ /* 0x100fe20000010802 */
[----:B------:R-:W-:Y:S01]  /*ee70*/  MOV R171, R3 ;  /* 0x0000000300ab7202 */ /* 0x000fe20000000f00 */
[----:B------:R-:W-:Y:S01]  /*ee80*/  FFMA.FTZ R2, R47, c[0x0][0x2d0], -R2 ;  /* 0x0000b4002f027a23 */ /* 0x000fe20000010802 */
[C---:B------:R-:W-:Y:S01]  /*ee90*/  HMMA.16816.F32 R120, R176.reuse, R32, R120 ;  /* 0x00000020b078723c */ /* 0x040fe20000001878 */
[----:B------:R-:W1:Y:S03]  /*eea0*/  MUFU.EX2 R41, R41 ;  /* 0x0000002900297308 */ /* 0x000e660000000800 */
[----:B------:R-:W-:Y:S02]  /*eeb0*/  FFMA.FTZ R0, R0, R252, R210 ;  /* 0x000000fc00007223 */ /* 0x000fe400000100d2 */
[----:B-----5:R-:W-:Y:S02]  /*eec0*/  FFMA.FTZ R165, R165, R200, R218 ;  /* 0x000000c8a5a57223 */ /* 0x020fe400000100da */
[-C--:B------:R-:W-:Y:S03]  /*eed0*/  HMMA.16816.F32 R124, R176, R34.reuse, R124 ;  /* 0x00000022b07c723c */ /* 0x080fe6000000187c */
[----:B------:R2:W-:Y:S01]  /*eee0*/  MUFU.EX2 R36, R2 ;  /* 0x0000000200247308 */ /* 0x0005e20000000800 */
[----:B------:R-:W-:Y:S02]  /*eef0*/  FADD.FTZ R0, R211, R0 ;  /* 0x00000000d3007221 */ /* 0x000fe40000010000 */
[----:B----4-:R-:W-:Y:S01]  /*ef00*/  FFMA.FTZ R164, R164, R170, R214 ;  /* 0x000000aaa4a47223 */ /* 0x010fe200000100d6 */
[----:B------:R-:W-:Y:S01]  /*ef10*/  MOV R170, R167 ;  /* 0x000000a700aa7202 */ /* 0x000fe20000000f00 */
[----:B------:R-:W-:Y:S01]  /*ef20*/  HMMA.16816.F32 R128, R172, R34, R128 ;  /* 0x00000022ac80723c */ /* 0x000fe20000001880 */
[----:B------:R-:W3:Y:S03]  /*ef30*/  LDSM.16.MT88.4 R32, [R227+0x2880] ;  /* 0x00288000e320783b */ /* 0x000ee60000004200 */
[----:B------:R-:W-:Y:S01]  /*ef40*/  FADD.FTZ R0, R212, R0 ;  /* 0x00000000d4007221 */ /* 0x000fe20000010000 */
[----:B------:R-:W-:Y:S03]  /*ef50*/  MUFU.EX2 R42, R42 ;  /* 0x0000002a002a7308 */ /* 0x000fe60000000800 */
[-C--:B------:R-:W-:Y:S01]  /*ef60*/  HMMA.16816.F32 R4, R20, R24.reuse, R4 ;  /* 0x000000181404723c */ /* 0x080fe20000001804 */
[----:B------:R-:W-:Y:S04]  /*ef70*/  LDSM.16.MT88.4 R172, [R226+0x4080] ;  /* 0x00408000e2ac783b */ /* 0x000fe80000004200 */
[----:B------:R-:W-:Y:S02]  /*ef80*/  FADD.FTZ R0, R213, R0 ;  /* 0x00000000d5007221 */ /* 0x000fe40000010000 */
[----:B------:R-:W4:Y:S01]  /*ef90*/  MUFU.EX2 R43, R43 ;  /* 0x0000002b002b7308 */ /* 0x000f220000000800 */
[C---:B------:R-:W-:Y:S04]  /*efa0*/  HMMA.16816.F32 R8, R28.reuse, R24, R8 ;  /* 0x000000181c08723c */ /* 0x040fe80000001808 */
[----:B--2---:R-:W-:Y:S04]  /*efb0*/  FADD.FTZ R2, R198, R0 ;  /* 0x00000000c6027221 */ /* 0x004fe80000010000 */
[-C--:B------:R-:W-:Y:S01]  /*efc0*/  HMMA.16816.F32 R12, R28, R26.reuse, R12 ;  /* 0x0000001a1c0c723c */ /* 0x080fe2000000180c */
[----:B------:R-:W3:Y:S07]  /*efd0*/  MUFU.EX2 R44, R44 ;  /* 0x0000002c002c7308 */ /* 0x000eee0000000800 */
[C---:B------:R-:W-:Y:S01]  /*efe0*/  HMMA.16816.F32 R16, R20.reuse, R26, R16 ;  /* 0x0000001a1410723c */ /* 0x040fe20000001810 */
[----:B------:R-:W5:Y:S02]  /*eff0*/  LDSM.16.MT88.4 R24, [R225+0x4080] ;  /* 0x00408000e118783b */ /* 0x000f640000004200 */
[----:B------:R-:W1:Y:S05]  /*f000*/  MUFU.EX2 R46, R46 ;  /* 0x0000002e002e7308 */ /* 0x000e6a0000000800 */
        /* <DEDUP_REMOVED lines=8> */
[-C--:B---3--:R-:W-:Y:S08]  /*f090*/  HMMA.16816.F32 R52, R20, R32.reuse, R52 ;  /* 0x000000201434723c */ /* 0x088ff00000001834 */
[C---:B------:R-:W-:Y:S08]  /*f0a0*/  HMMA.16816.F32 R56, R28.reuse, R32, R56 ;  /* 0x000000201c38723c */ /* 0x040ff00000001838 */
[-C--:B------:R-:W-:Y:S08]  /*f0b0*/  HMMA.16816.F32 R60, R28, R34.reuse, R60 ;  /* 0x000000221c3c723c */ /* 0x080ff0000000183c */
[C---:B------:R-:W-:Y:S01]  /*f0c0*/  HMMA.16816.F32 R64, R20.reuse, R34, R64 ;  /* 0x000000221440723c */ /* 0x040fe20000001840 */
[----:B------:R-:W3:Y:S07]  /*f0d0*/  LDSM.16.MT88.4 R32, [R228+0x4080] ;  /* 0x00408000e420783b */ /* 0x000eee0000004200 */
[-C--:B-----5:R-:W-:Y:S08]  /*f0e0*/  HMMA.16816.F32 R68, R20, R24.reuse, R68 ;  /* 0x000000181444723c */ /* 0x0a0ff00000001844 */
[C---:B------:R-:W-:Y:S08]  /*f0f0*/  HMMA.16816.F32 R72, R28.reuse, R24, R72 ;  /* 0x000000181c48723c */ /* 0x040ff00000001848 */
[-C--:B------:R-:W-:Y:S08]  /*f100*/  HMMA.16816.F32 R76, R28, R26.reuse, R76 ;  /* 0x0000001a1c4c723c */ /* 0x080ff0000000184c */
[C---:B------:R-:W-:Y:S01]  /*f110*/  HMMA.16816.F32 R80, R20.reuse, R26, R80 ;  /* 0x0000001a1450723c */ /* 0x040fe20000001850 */
[----:B------:R-:W5:Y:S07]  /*f120*/  LDSM.16.MT88.4 R24, [R227+0x4080] ;  /* 0x00408000e318783b */ /* 0x000f6e0000004200 */
[-C--:B------:R-:W-:Y:S08]  /*f130*/  HMMA.16816.F32 R84, R20, R172.reuse, R84 ;  /* 0x000000ac1454723c */ /* 0x080ff00000001854 */
[C---:B------:R-:W-:Y:S01]  /*f140*/  HMMA.16816.F32 R88, R28.reuse, R172, R88 ;  /* 0x000000ac1c58723c */ /* 0x040fe20000001858 */
[----:B------:R-:W2:Y:S07]  /*f150*/  LDL.LU R173, [R1+0x10] ;  /* 0x0000100001ad7983 */ /* 0x000eae0000300800 */
        /* <DEDUP_REMOVED lines=8> */
[C---:B------:R-:W-:Y:S07]  /*f1e0*/  HMMA.16816.F32 R120, R28.reuse, R24, R120 ;  /* 0x000000181c78723c */ /* 0x040fee0000001878 */
[----:B-1----:R-:W-:Y:S01]  /*f1f0*/  F2FP.PACK_AB R24, R41, R40 ;  /* 0x000000282918723e */ /* 0x002fe200000000ff */
[-C--:B------:R-:W-:Y:S01]  /*f200*/  HMMA.16816.F32 R124, R28, R26.reuse, R124 ;  /* 0x0000001a1c7c723c */ /* 0x080fe2000000187c */
[----:B------:R-:W-:Y:S03]  /*f210*/  LDSM.16.MT88.4 R28, [R228+0x4880] ;  /* 0x00488000e41c783b */ /* 0x000fe60000004200 */
[----:B----4-:R-:W-:Y:S04]  /*f220*/  F2FP.PACK_AB R25, R43, R42 ;  /* 0x0000002a2b19723e */ /* 0x010fe800000000ff */
[----:B------:R-:W-:Y:S07]  /*f230*/  HMMA.16816.F32 R128, R20, R26, R128 ;  /* 0x0000001a1480723c */ /* 0x000fee0000001880 */
[----:B------:R-:W-:Y:S02]  /*f240*/  F2FP.PACK_AB R20, R37, R192 ;  /* 0x000000c02514723e */ /* 0x000fe400000000ff */
[----:B------:R-:W-:Y:S03]  /*f250*/  F2FP.PACK_AB R21, R39, R38 ;  /* 0x000000262715723e */ /* 0x000fe600000000ff */
[----:B------:R-:W-:Y:S02]  /*f260*/  F2FP.PACK_AB R22, R49, R48 ;  /* 0x000000303116723e */ /* 0x000fe400000000ff */
[----:B------:R-:W-:Y:S02]  /*f270*/  F2FP.PACK_AB R23, R51, R50 ;  /* 0x000000323317723e */ /* 0x000fe400000000ff */
[----:B------:R-:W-:Y:S02]  /*f280*/  F2FP.PACK_AB R26, R45, R44 ;  /* 0x0000002c2d1a723e */ /* 0x000fe400000000ff */
[----:B------:R-:W-:Y:S03]  /*f290*/  F2FP.PACK_AB R27, R36, R46 ;  /* 0x0000002e241b723e */ /* 0x000fe600000000ff */
[-C--:B------:R-:W-:Y:S01]  /*f2a0*/  HMMA.16816.F32 R176, R20, R188.reuse, R4 ;  /* 0x000000bc14b0723c */ /* 0x080fe20000001804 */
[----:B------:R-:W1:Y:S07]  /*f2b0*/  LDSM.16.MT88.4 R4, [R228+0x3080] ;  /* 0x00308000e404783b */ /* 0x000e6e0000004200 */
[C---:B------:R-:W-:Y:S01]  /*f2c0*/  HMMA.16816.F32 R180, R24.reuse, R188, R8 ;  /* 0x000000bc18b4723c */ /* 0x040fe20000001808 */
[----:B------:R-:W4:Y:S07]  /*f2d0*/  LDSM.16.MT88.4 R8, [R227+0x3080] ;  /* 0x00308000e308783b */ /* 0x000f2e0000004200 */
[-C--:B------:R-:W-:Y:S01]  /*f2e0*/  HMMA.16816.F32 R184, R24, R190.reuse, R12 ;  /* 0x000000be18b8723c */ /* 0x080fe2000000180c */
[----:B------:R-:W5:Y:S07]  /*f2f0*/  LDSM.16.MT88.4 R12, [R225+0x4880] ;  /* 0x00488000e10c783b */ /* 0x000f6e0000004200 */
[C---:B------:R-:W-:Y:S01]  /*f300*/  HMMA.16816.F32 R188, R20.reuse, R190, R16 ;  /* 0x000000be14bc723c */ /* 0x040fe20000001810 */
[----:B------:R-:W4:Y:S07]  /*f310*/  LDSM.16.MT88.4 R16, [R226+0x4880] ;  /* 0x00488000e210783b */ /* 0x000f2e0000004200 */
        /* <DEDUP_REMOVED lines=9> */
[-C--:B----4-:R-:W-:Y:S08]  /*f3b0*/  HMMA.16816.F32 R52, R20, R8.reuse, R52 ;  /* 0x000000081434723c */ /* 0x090ff00000001834 */
        /* <DEDUP_REMOVED lines=23> */
[----:B--2---:R-:W-:Y:S04]  /*f530*/  FFMA.FTZ R166, R166, R173, R247 ;  /* 0x000000ada6a67223 */ /* 0x004fe800000100f7 */
        /* <DEDUP_REMOVED lines=43> */
.L_x_3288:
        /* <DEDUP_REMOVED lines=15> */
.L_x_3310:
        /* <DEDUP_REMOVED lines=236> */
.L_x_3293:
        /* <DEDUP_REMOVED lines=37> */
.L_x_3296:
[----:B------:R-:W-:Y:S04]  /*109f0*/  MOV R167, c[0x0][0x32c] ;  /* 0x0000cb0000a77a02 */ /* 0x000fe80000000f00 */
[----:B------:R-:W-:Y:S11]  /*10a00*/  ISETP.NE.AND P0, PT, R167, 0x1, PT ;  /* 0x00000001a700780c */ /* 0x000ff60003f05270 */
[----:B------:R-:W-:Y:S02]  /*10a10*/  @!UPT UIADD3 URZ, URZ, URZ, URZ ;  /* 0x0000003f3f3ff290 */ /* 0x000fe4000fffe03f */
[----:B------:R-:W-:Y:S05]  /*10a20*/  @P0 IMAD.HI.U32 R167, R3, c[0x0][0x330], RZ ;  /* 0x0000cc0003a70a27 */ /* 0x000fea00078e00ff */
[----:B------:R-:W-:Y:S02]  /*10a30*/  @P0 SHF.R.U32.HI R3, RZ, c[0x0][0x334], R167 ;  /* 0x0000cd00ff030a19 */ /* 0x000fe400000116a7 */
.L_x_3297:
[----:B------:R-:W-:Y:S05]  /*10a40*/  BSYNC B0 ;  /* 0x0000000000007941 */ /* 0x000fea0003800000 */
.L_x_3295:
[----:B------:R-:W-:Y:S05]  /*10a50*/  IMAD R3, R3, c[0x0][0x32c], R173 ;  /* 0x0000cb0003037a24 */ /* 0x000fea00078e02ad */
[----:B------:R-:W-:Y:S02]  /*10a60*/  IADD3 R167, R3, c[0x0][0x32c], RZ ;  /* 0x0000cb0003a77a10 */ /* 0x000fe40007ffe0ff */
[----:B------:R-:W-:Y:S02]  /*10a70*/  IMNMX R0, R0, R3, !PT ;  /* 0x0000000300007217 */ /* 0x000fe40007800200 */
[----:B------:R-:W-:Y:S02]  /*10a80*/  IMNMX R2, R2, R167, PT ;  /* 0x000000a702027217 */ /* 0x000fe40003800200 */
.L_x_3294:
        /* <DEDUP_REMOVED lines=20> */
.L_x_3300:
[----:B------:R-:W-:Y:S04]  /*10bd0*/  MOV R174, c[0x0][0x32c] ;  /* 0x0000cb0000ae7a02 */ /* 0x000fe80000000f00 */
[----:B------:R-:W-:Y:S11]  /*10be0*/  ISETP.NE.AND P0, PT, R174, 0x1, PT ;  /* 0x00000001ae00780c */ /* 0x000ff60003f05270 */
[----:B------:R-:W-:Y:S02]  /*10bf0*/  @!UPT UIADD3 URZ, URZ, URZ, URZ ;  /* 0x0000003f3f3ff290 */ /* 0x000fe4000fffe03f */
[----:B------:R-:W-:Y:S05]  /*10c00*/  @P0 IMAD.HI.U32 R174, R168, c[0x0][0x330], RZ ;  /* 0x0000cc00a8ae0a27 */ /* 0x000fea00078e00ff */
[----:B------:R-:W-:Y:S02]  /*10c10*/  @P0 SHF.R.U32.HI R168, RZ, c[0x0][0x334], R174 ;  /* 0x0000cd00ffa80a19 */ /* 0x000fe400000116ae */
.L_x_3301:
[----:B------:R-:W-:Y:S05]  /*10c20*/  BSYNC B0 ;  /* 0x0000000000007941 */ /* 0x000fea0003800000 */
.L_x_3299:
[----:B------:R-:W-:Y:S05]  /*10c30*/  IMAD R168, R168, c[0x0][0x32c], R173 ;  /* 0x0000cb00a8a87a24 */ /* 0x000fea00078e02ad */
[----:B------:R-:W-:Y:S02]  /*10c40*/  IADD3 R174, R168, c[0x0][0x32c], RZ ;  /* 0x0000cb00a8ae7a10 */ /* 0x000fe40007ffe0ff */
[----:B------:R-:W-:Y:S02]  /*10c50*/  IMNMX R3, R3, R168, !PT ;  /* 0x000000a803037217 */ /* 0x000fe40007800200 */
[----:B------:R-:W-:Y:S02]  /*10c60*/  IMNMX R167, R167, R174, PT ;  /* 0x000000aea7a77217 */ /* 0x000fe40003800200 */
.L_x_3298:
        /* <DEDUP_REMOVED lines=87> */
.L_x_3304:
[----:B------:R-:W-:Y:S04]  /*111e0*/  MOV R5, c[0x0][0x32c] ;  /* 0x0000cb0000057a02 */ /* 0x000fe80000000f00 */
[----:B------:R-:W-:Y:S11]  /*111f0*/  ISETP.NE.AND P0, PT, R5, 0x1, PT ;  /* 0x000000010500780c */ /* 0x000ff60003f05270 */
[----:B------:R-:W-:Y:S02]  /*11200*/  @!UPT UIADD3 URZ, URZ, URZ, URZ ;  /* 0x0000003f3f3ff290 */ /* 0x000fe4000fffe03f */
[----:B------:R-:W-:Y:S05]  /*11210*/  @P0 IMAD.HI.U32 R5, R4, c[0x0][0x330], RZ ;  /* 0x0000cc0004050a27 */ /* 0x000fea00078e00ff */
[----:B------:R-:W-:Y:S02]  /*11220*/  @P0 SHF.R.U32.HI R4, RZ, c[0x0][0x334], R5 ;  /* 0x0000cd00ff040a19 */ /* 0x000fe40000011605 */
.L_x_3305:
[----:B------:R-:W-:Y:S05]  /*11230*/  BSYNC B0 ;  /* 0x0000000000007941 */ /* 0x000fea0003800000 */
.L_x_3303:
[----:B------:R-:W-:Y:S05]  /*11240*/  IMAD R4, R4, c[0x0][0x32c], R173 ;  /* 0x0000cb0004047a24 */ /* 0x000fea00078e02ad */
[----:B------:R-:W-:Y:S02]  /*11250*/  IADD3 R5, R4, c[0x0][0x32c], RZ ;  /* 0x0000cb0004057a10 */ /* 0x000fe40007ffe0ff */
[----:B------:R-:W-:Y:S02]  /*11260*/  IMNMX R0, R0, R4, !PT ;  /* 0x0000000400007217 */ /* 0x000fe40007800200 */
[----:B------:R-:W-:Y:S02]  /*11270*/  IMNMX R2, R2, R5, PT ;  /* 0x0000000502027217 */ /* 0x000fe40003800200 */
.L_x_3302:
        /* <DEDUP_REMOVED lines=148> */
.L_x_3308:
[----:B------:R-:W-:Y:S04]  /*11bc0*/  MOV R4, c[0x0][0x32c] ;  /* 0x0000cb0000047a02 */ /* 0x000fe80000000f00 */
[----:B------:R-:W-:Y:S11]  /*11bd0*/  ISETP.NE.AND P0, PT, R4, 0x1, PT ;  /* 0x000000010400780c */ /* 0x000ff60003f05270 */
[----:B------:R-:W-:Y:S02]  /*11be0*/  @!UPT UIADD3 URZ, URZ, URZ, URZ ;  /* 0x0000003f3f3ff290 */ /* 0x000fe4000fffe03f */
[----:B------:R-:W-:Y:S05]  /*11bf0*/  @P0 IMAD.HI.U32 R4, R3, c[0x0][0x330], RZ ;  /* 0x0000cc0003040a27 */ /* 0x000fea00078e00ff */
[----:B------:R-:W-:Y:S02]  /*11c00*/  @P0 SHF.R.U32.HI R3, RZ, c[0x0][0x334], R4 ;  /* 0x0000cd00ff030a19 */ /* 0x000fe40000011604 */
.L_x_3309:
[----:B------:R-:W-:Y:S05]  /*11c10*/  BSYNC B0 ;  /* 0x0000000000007941 */ /* 0x000fea0003800000 */
.L_x_3307:
[----:B------:R-:W-:Y:S05]  /*11c20*/  IMAD R173, R3, c[0x0][0x32c], R173 ;  /* 0x0000cb0003ad7a24 */ /* 0x000fea00078e02ad */
[----:B------:R-:W-:Y:S02]  /*11c30*/  IADD3 R3, R173, c[0x0][0x32c], RZ ;  /* 0x0000cb00ad037a10 */ /* 0x000fe40007ffe0ff */
[----:B------:R-:W-:Y:S02]  /*11c40*/  IMNMX R0, R0, R173, !PT ;  /* 0x000000ad00007217 */ /* 0x000fe40007800200 */
[----:B------:R-:W-:Y:S02]  /*11c50*/  IMNMX R2, R2, R3, PT ;  /* 0x0000000302027217 */ /* 0x000fe40003800200 */
.L_x_3306:
        /* <DEDUP_REMOVED lines=33> */
[----:B------:R-:W-:Y:S01]  /*11e70*/  UISETP.NE.AND UP3, UPT, UR29, URZ, UPT ;  /* 0x0000003f1d00728c */ /* 0x000fe2000bf65270 */
[----:B------:R-:W-:Y:S02]  /*11e80*/  FMNMX.FTZ R169, R217, R169, !PT ;  /* 0x000000a9d9a97209 */ /* 0x000fe40007810000 */
[----:B------:R-:W-:Y:S02]  /*11e90*/  FMNMX.FTZ R3, R210, R3, !PT ;  /* 0x00000003d2037209 */ /* 0x000fe40007810000 */
[----:B------:R-:W-:Y:S01]  /*11ea0*/  FMNMX.FTZ R4, R8, R166, !PT ;  /* 0x000000a608047209 */ /* 0x000fe20007810000 */
[----:B------:R-:W1:Y:S01]  /*11eb0*/  SHFL.BFLY PT, R5, R169, 0x2, 0x1f ;  /* 0x0c401f00a9057f89 */ /* 0x000e6200000e0000 */
[----:B------:R-:W-:Y:S02]  /*11ec0*/  ISETP.GT.AND P2, PT, R0, 0x1, P2 ;  /* 0x000000010000780c */ /* 0x000fe40001744270 */
[----:B------:R-:W-:Y:S02]  /*11ed0*/  FMNMX.FTZ R3, R214, R3, !PT ;  /* 0x00000003d6037209 */ /* 0x000fe40007810000 */
[----:B------:R-:W-:Y:S02]  /*11ee0*/  FMNMX.FTZ R4, R9, R4, !PT ;  /* 0x0000000409047209 */ /* 0x000fe40007810000 */
[----:B------:R-:W-:Y:S01]  /*11ef0*/  ISETP.LT.OR P2, PT, R2, 0x2, P2 ;  /* 0x000000020200780c */ /* 0x000fe20001741670 */
[----:B------:R-:W2:Y:S01]  /*11f00*/  SHFL.BFLY PT, R168, R3, 0x2, 0x1f ;  /* 0x0c401f0003a87f89 */ /* 0x000ea200000e0000 */
        /* <DEDUP_REMOVED lines=15> */
[----:B--2---:R-:W-:Y:S02]  /*12000*/  FMNMX.FTZ R168, R3, R168, !PT ;  /* 0x000000a803a87209 */ /* 0x004fe40007810000 */
[----:B------:R-:W-:Y:S01]  /*12010*/  FMNMX.FTZ R3, R211, R4, !PT ;  /* 0x00000004d3037209 */ /* 0x000fe20007810000 */
[----:B------:R-:W1:Y:S01]  /*12020*/  SHFL.BFLY PT, R5, R169, 0x1, 0x1f ;  /* 0x0c201f00a9057f89 */ /* 0x000e6200000e0000 */
[----:B------:R-:W-:Y:S02]  /*12030*/  ISETP.GT.AND P0, PT, R0, 0x8, P0 ;  /* 0x000000080000780c */ /* 0x000fe40000704270 */
[----:B------:R-:W-:Y:S02]  /*12040*/  FMNMX.FTZ R3, R212, R3, !PT ;  /* 0x00000003d4037209 */ /* 0x000fe40007810000 */
[----:B------:R-:W-:Y:S02]  /*12050*/  ISETP.LT.OR P0, PT, R2, 0x9, P0 ;  /* 0x000000090200780c */ /* 0x000fe40000701670 */
[----:B------:R-:W-:Y:S01]  /*12060*/  FMNMX.FTZ R3, R213, R3, !PT ;  /* 0x00000003d5037209 */ /* 0x000fe20007810000 */
[----:B------:R-:W-:Y:S01]  /*12070*/  SHFL.BFLY PT, R6, R168, 0x1, 0x1f ;  /* 0x0c201f00a8067f89 */ /* 0x000fe200000e0000 */
[----:B------:R-:W-:Y:S02]  /*12080*/  FSEL R14, R14, -INF , !P0 ;  /* 0xff8000000e0e7808 */ /* 0x000fe40004000000 */
[----:B------:R-:W-:Y:S02]  /*12090*/  PLOP3.LUT P0, PT, PT, PT, UP6, 0x40, 0x0 ;  /* 0x000000000000781c */ /* 0x000fe40003f0e868 */
[----:B------:R-:W-:Y:S02]  /*120a0*/  FMNMX.FTZ R3, R216, R3, !PT ;  /* 0x00000003d8037209 */ /* 0x000fe40007810000 */
[----:B------:R-:W-:Y:S01]  /*120b0*/  PLOP3.LUT P1, PT, PT, PT, UP4, 0x40, 0x0 ;  /* 0x000000000000781c */ /* 0x000fe20003f2e848 */
[----:B------:R-:W-:Y:S01]  /*120c0*/  UISETP.NE.AND UP4, UPT, UR30, URZ, UPT ;  /* 0x0000003f1e00728c */ /* 0x000fe2000bf85270 */
[C---:B------:R-:W-:Y:S01]  /*120d0*/  ISETP.GT.AND P0, PT, R0.reuse, 0x11, P0 ;  /* 0x000000110000780c */ /* 0x040fe20000704270 */
[----:B------:R-:W2:Y:S01]  /*120e0*/  SHFL.BFLY PT, R7, R3, 0x2, 0x1f ;  /* 0x0c401f0003077f89 */ /* 0x000ea200000e0000 */
[----:B------:R-:W-:Y:S02]  /*120f0*/  ISETP.GT.AND P1, PT, R0, RZ, P1 ;  /* 0x000000ff0000720c */ /* 0x000fe40000f24270 */
[C---:B------:R-:W-:Y:S02]  /*12100*/  ISETP.LT.OR P0, PT, R2.reuse, 0x12, P0 ;  /* 0x000000120200780c */ /* 0x040fe40000701670 */
[----:B------:R-:W-:Y:S02]  /*12110*/  ISETP.LT.OR P1, PT, R2, 0x1, P1 ;  /* 0x000000010200780c */ /* 0x000fe40000f21670 */
[----:B-1----:R-:W-:Y:S02]  /*12120*/  FMNMX.FTZ R169, R169, R5, !PT ;  /* 0x00000005a9a97209 */ /* 0x002fe40007810000 */
[----:B------:R-:W-:Y:S02]  /*12130*/  FSEL R44, R27, -INF , !P0 ;  /* 0xff8000001b2c7808 */ /* 0x000fe40004000000 */
[C---:B------:R-:W-:Y:S01]  /*12140*/  FSETP.NEU.FTZ.AND P2, PT, R169.reuse, -INF , PT ;  /* 0xff800000a900780b */ /* 0x040fe20003f5d000 */
[----:B------:R-:W-:Y:S01]  /*12150*/  FMUL.FTZ R23, R169, c[0x0][0x2d0] ;  /* 0x0000b400a9177a20 */ /* 0x000fe20000410000 */
[----:B------:R-:W-:Y:S02]  /*12160*/  PLOP3.LUT P0, PT, PT, PT, UP4, 0x40, 0x0 ;  /* 0x000000000000781c */ /* 0x000fe40003f0e848 */
[----:B------:R-:W-:Y:S02]  /*12170*/  FSEL R10, R10, -INF , !P1 ;  /* 0xff8000000a0a7808 */ /* 0x000fe40004800000 */
[----:B------:R-:W-:Y:S02]  /*12180*/  FSEL R23, R23, RZ, P2 ;  /* 0x000000ff17177208 */ /* 0x000fe40001000000 */
[----:B------:R-:W-:Y:S01]  /*12190*/  PLOP3.LUT P1, PT, PT, PT, UP1, 0x40, 0x0 ;  /* 0x000000000000781c */ /* 0x000fe20003f2e818 */
[----:B------:R-:W-:Y:S01]  /*121a0*/  UISETP.NE.AND UP1, UPT, UR27, URZ, UPT ;  /* 0x0000003f1b00728c */ /* 0x000fe2000bf25270 */
[----:B------:R-:W-:Y:S01]  /*121b0*/  ISETP.GT.AND P0, PT, R0, 0x19, P0 ;  /* 0x000000190000780c */ /* 0x000fe20000704270 */
[--C-:B------:R-:W-:Y:S01]  /*121c0*/  FFMA.FTZ R4, R174, c[0x0][0x2d0], -R23.reuse ;  /* 0x0000b400ae047a23 */ /* 0x100fe20000010817 */
[----:B------:R-:W-:Y:S01]  /*121d0*/  ISETP.GT.AND P1, PT, R0, 0x9, P1 ;  /* 0x000000090000780c */ /* 0x000fe20000f24270 */
[--C-:B------:R-:W-:Y:S01]  /*121e0*/  FFMA.FTZ R40, R197, c[0x0][0x2d0], -R23.reuse ;  /* 0x0000b400c5287a23 */ /* 0x100fe20000010817 */
[C---:B------:R-:W-:Y:S01]  /*121f0*/  ISETP.LT.OR P0, PT, R2.reuse, 0x1a, P0 ;  /* 0x0000001a0200780c */ /* 0x040fe20000701670 */
[----:B------:R1:W-:Y:S01]  /*12200*/  MUFU.EX2 R32, R4 ;  /* 0x0000000400207308 */ /* 0x0003e20000000800 */
[----:B------:R-:W-:Y:S02]  /*12210*/  ISETP.LT.OR P1, PT, R2, 0xa, P1 ;  /* 0x0000000a0200780c */ /* 0x000fe40000f21670 */
[----:B------:R-:W-:Y:S02]  /*12220*/  FSEL R171, R31, -INF , !P0 ;  /* 0xff8000001fab7808 */ /* 0x000fe40004000000 */
[----:B------:R-:W-:Y:S02]  /*12230*/  PLOP3.LUT P0, PT, PT, PT, UP3, 0x40, 0x0 ;  /* 0x000000000000781c */ /* 0x000fe40003f0e838 */
[----:B------:R-:W-:Y:S02]  /*12240*/  FSEL R15, R15, -INF , !P1 ;  /* 0xff8000000f0f7808 */ /* 0x000fe40004800000 */
[----:B------:R-:W-:Y:S01]  /*12250*/  PLOP3.LUT P1, PT, PT, PT, UP5, 0x40, 0x0 ;  /* 0x000000000000781c */ /* 0x000fe20003f2e858 */
[----:B------:R-:W-:Y:S01]  /*12260*/  MUFU.EX2 R251, R40 ;  /* 0x0000002800fb7308 */ /* 0x000fe20000000800 */
[C---:B------:R-:W-:Y:S02]  /*12270*/  ISETP.GT.AND P0, PT, R0.reuse, 0x20, P0 ;  /* 0x000000200000780c */ /* 0x040fe40000704270 */
[----:B------:R-:W-:Y:S02]  /*12280*/  ISETP.GT.AND P1, PT, R0, 0x18, P1 ;  /* 0x000000180000780c */ /* 0x000fe40000f24270 */
[----:B--2---:R-:W-:Y:S02]  /*12290*/  FMNMX.FTZ R3, R3, R7, !PT ;  /* 0x0000000703037209 */ /* 0x004fe40007810000 */
[C---:B------:R-:W-:Y:S02]  /*122a0*/  ISETP.LT.OR P0, PT, R2.reuse, 0x21, P0 ;  /* 0x000000210200780c */ /* 0x040fe40000701670 */
[----:B------:R-:W-:Y:S01]  /*122b0*/  ISETP.LT.OR P1, PT, R2, 0x19, P1 ;  /* 0x000000190200780c */ /* 0x000fe20000f21670 */
[----:B------:R-:W2:Y:S01]  /*122c0*/  SHFL.BFLY PT, R167, R3, 0x1, 0x1f ;  /* 0x0c201f0003a77f89 */ /* 0x000ea200000e0000 */
[----:B------:R-:W-:Y:S02]  /*122d0*/  FSEL R172, R42, -INF , !P0 ;  /* 0xff8000002aac7808 */ /* 0x000fe40004000000 */
[----:B------:R-:W-:Y:S01]  /*122e0*/  FMNMX.FTZ R5, R10, R170, !PT ;  /* 0x000000aa0a057209 */ /* 0x000fe20007810000 */
[--C-:B-1----:R-:W-:Y:S01]  /*122f0*/  FFMA.FTZ R4, R175, c[0x0][0x2d0], -R23.reuse ;  /* 0x0000b400af047a23 */ /* 0x102fe20000010817 */
[----:B------:R-:W-:Y:S02]  /*12300*/  FSEL R45, R30, -INF , !P1 ;  /* 0xff8000001e2d7808 */ /* 0x000fe40004800000 */
[----:B------:R-:W-:Y:S01]  /*12310*/  PLOP3.LUT P1, PT, PT, PT, UP2, 0x40, 0x0 ;  /* 0x000000000000781c */ /* 0x000fe20003f2e828 */
[----:B------:R1:W-:Y:S01]  /*12320*/  MUFU.EX2 R24, R4 ;  /* 0x0000000400187308 */ /* 0x0003e20000000800 */
[----:B------:R-:W-:Y:S01]  /*12330*/  FMNMX.FTZ R5, R11, R5, !PT ;  /* 0x000000050b057209 */ /* 0x000fe20007810000 */
[----:B------:R-:W-:Y:S01]  /*12340*/  LDSM.16.MT88.4 R28, [R225+0x2080] ;  /* 0x00208000e11c783b */ /* 0x000fe20000004200 */
[----:B------:R-:W-:Y:S02]  /*12350*/  ISETP.GT.AND P1, PT, R0, 0x21, P1 ;  /* 0x000000210000780c */ /* 0x000fe40000f24270 */
[----:B------:R-:W-:Y:S02]  /*12360*/  PLOP3.LUT P0, PT, PT, PT, UP1, 0x40, 0x0 ;  /* 0x000000000000781c */ /* 0x000fe40003f0e818 */
[----:B------:R-:W-:Y:S02]  /*12370*/  FMNMX.FTZ R168, R168, R6, !PT ;  /* 0x00000006a8a87209 */ /* 0x000fe40007810000 */
[----:B------:R-:W-:Y:S02]  /*12380*/  FMNMX.FTZ R5, R14, R5, !PT ;  /* 0x000000050e057209 */ /* 0x000fe40007810000 */
[----:B------:R-:W-:Y:S01]  /*12390*/  ISETP.LT.OR P1, PT, R2, 0x22, P1 ;  /* 0x000000220200780c */ /* 0x000fe20000f21670 */
[----:B------:R-:W-:Y:S01]  /*123a0*/  FMUL.FTZ R48, R168, c[0x0][0x2d0] ;  /* 0x0000b400a8307a20 */ /* 0x000fe20000410000 */
[----:B------:R-:W-:Y:S02]  /*123b0*/  ISETP.GT.AND P0, PT, R0, 0x28, P0 ;  /* 0x000000280000780c */ /* 0x000fe40000704270 */
[----:B------:R-:W-:Y:S02]  /*123c0*/  FMNMX.FTZ R5, R15, R5, !PT ;  /* 0x000000050f057209 */ /* 0x000fe40007810000 */
[----:B------:R-:W-:Y:S02]  /*123d0*/  FSEL R174, R43, -INF , !P1 ;  /* 0xff8000002bae7808 */ /* 0x000fe40004800000 */
[----:B------:R-:W-:Y:S02]  /*123e0*/  FSETP.NEU.FTZ.AND P1, PT, R168, -INF , PT ;  /* 0xff800000a800780b */ /* 0x000fe40003f3d000 */
[----:B------:R-:W-:Y:S02]  /*123f0*/  ISETP.LT.OR P0, PT, R2, 0x29, P0 ;  /* 0x000000290200780c */ /* 0x000fe40000701670 */
[----:B------:R-:W-:Y:S01]  /*12400*/  FMNMX.FTZ R5, R41, R5, !PT ;  /* 0x0000000529057209 */ /* 0x000fe20007810000 */
[--C-:B-1----:R-:W-:Y:S01]  /*12410*/  FFMA.FTZ R4, R192, c[0x0][0x2d0], -R23.reuse ;  /* 0x0000b400c0047a23 */ /* 0x102fe20000010817 */
[----:B------:R-:W-:Y:S02]  /*12420*/  FSEL R48, R48, RZ, P1 ;  /* 0x000000ff30307208 */ /* 0x000fe40000800000 */
[----:B------:R-:W-:Y:S01]  /*12430*/  FSEL R173, R46, -INF , !P0 ;  /* 0xff8000002ead7808 */ /* 0x000fe20004000000 */
[----:B------:R1:W3:Y:S01]  /*12440*/  MUFU.EX2 R21, R4 ;  /* 0x0000000400157308 */ /* 0x0002e20000000800 */
[----:B------:R-:W-:Y:S01]  /*12450*/  PLOP3.LUT P0, PT, PT, PT, UP0, 0x40, 0x0 ;  /* 0x000000000000781c */ /* 0x000fe20003f0e808 */
[--C-:B------:R-:W-:Y:S01]  /*12460*/  FFMA.FTZ R40, R194, c[0x0][0x2d0], -R48.reuse ;  /* 0x0000b400c2287a23 */ /* 0x100fe20000010830 */
[----:B------:R-:W-:Y:S01]  /*12470*/  FMNMX.FTZ R5, R44, R5, !PT ;  /* 0x000000052c057209 */ /* 0x000fe20007810000 */
[----:B------:R-:W-:Y:S01]  /*12480*/  UISETP.GT.AND UP0, UPT, UR26, UR7, UPT ;  /* 0x000000071a00728c */ /* 0x000fe2000bf04270 */
[----:B------:R-:W-:Y:S01]  /*12490*/  ISETP.GT.AND P0, PT, R0, 0x29, P0 ;  /* 0x000000290000780c */ /* 0x000fe20000704270 */
[----:B------:R-:W-:Y:S01]  /*124a0*/  UIADD3 UR26, UR26, -0x1, URZ ;  /* 0xffffffff1a1a7890 */ /* 0x000fe2000fffe03f */
[----:B--2---:R-:W-:Y:S01]  /*124b0*/  FMNMX.FTZ R167, R3, R167, !PT ;  /* 0x000000a703a77209 */ /* 0x004fe20007810000 */
[--C-:B------:R-:W-:Y:S01]  /*124c0*/  FFMA.FTZ R3, R19, c[0x0][0x2d0], -R48.reuse ;  /* 0x0000b40013037a23 */ /* 0x100fe20000010830 */
[----:B------:R-:W-:Y:S01]  /*124d0*/  ISETP.LT.OR P0, PT, R2, 0x2a, P0 ;  /* 0x0000002a0200780c */ /* 0x000fe20000701670 */
[--C-:B------:R-:W-:Y:S01]  /*124e0*/  FFMA.FTZ R2, R17, c[0x0][0x2d0], -R48.reuse ;  /* 0x0000b40011027a23 */ /* 0x100fe20000010830 */
[----:B------:R2:W-:Y:S01]  /*124f0*/  MUFU.EX2 R250, R40 ;  /* 0x0000002800fa7308 */ /* 0x0005e20000000800 */
[----:B------:R-:W-:Y:S01]  /*12500*/  FMUL.FTZ R49, R167, c[0x0][0x2d0] ;  /* 0x0000b400a7317a20 */ /* 0x000fe20000410000 */
[----:B------:R-:W-:Y:S02]  /*12510*/  FSEL R22, R47, -INF , !P0 ;  /* 0xff8000002f167808 */ /* 0x000fe40004000000 */
[----:B------:R-:W-:Y:S04]  /*12520*/  FSETP.NEU.FTZ.AND P0, PT, R167, -INF , PT ;  /* 0xff800000a700780b */ /* 0x000fe80003f1d000 */
[----:B------:R-:W-:Y:S02]  /*12530*/  FSEL R49, R49, RZ, P0 ;  /* 0x000000ff31317208 */ /* 0x000fe40000000000 */
[----:B------:R4:W-:Y:S01]  /*12540*/  MUFU.EX2 R7, R3 ;  /* 0x0000000300077308 */ /* 0x0009e20000000800 */
[--C-:B-1----:R-:W-:Y:S01]  /*12550*/  FFMA.FTZ R4, R193, c[0x0][0x2d0], -R23.reuse ;  /* 0x0000b400c1047a23 */ /* 0x102fe20000010817 */
[----:B---3--:R-:W-:Y:S08]  /*12560*/  MOV R47, R21 ;  /* 0x00000015002f7202 */ /* 0x008ff00000000f00 */
[----:B------:R1:W3:Y:S01]  /*12570*/  MUFU.EX2 R42, R4 ;  /* 0x00000004002a7308 */ /* 0x0002e20000000800 */
[----:B--2---:R-:W-:Y:S09]  /*12580*/  FFMA.FTZ R40, R201, c[0x0][0x2d0], -R23 ;  /* 0x0000b400c9287a23 */ /* 0x004ff20000010817 */
[----:B------:R2:W-:Y:S01]  /*12590*/  MUFU.EX2 R221, R40 ;  /* 0x0000002800dd7308 */ /* 0x0005e20000000800 */
[--C-:B----4-:R-:W-:Y:S09]  /*125a0*/  FFMA.FTZ R3, R8, c[0x0][0x2d0], -R49.reuse ;  /* 0x0000b40008037a23 */ /* 0x110ff20000010831 */
[----:B------:R4:W-:Y:S01]  /*125b0*/  MUFU.EX2 R17, R3 ;  /* 0x0000000300117308 */ /* 0x0009e20000000800 */
[----:B-1----:R-:W-:Y:S01]  /*125c0*/  FMNMX.FTZ R4, R45, R5, !PT ;  /* 0x000000052d047209 */ /* 0x002fe20007810000 */
[--C-:B------:R-:W-:Y:S01]  /*125d0*/  FFMA.FTZ R5, R16, c[0x0][0x2d0], -R48.reuse ;  /* 0x0000b40010057a23 */ /* 0x100fe20000010830 */
[----:B---3--:R-:W-:Y:S02]  /*125e0*/  F2FP.PACK_AB R26, R42, R47 ;  /* 0x0000002f2a1a723e */ /* 0x008fe400000000ff */
[----:B------:R-:W-:Y:S05]  /*125f0*/  FMNMX.FTZ R4, R171, R4, !PT ;  /* 0x00000004ab047209 */ /* 0x000fea0007810000 */
[----:B------:R-:W-:Y:S01]  /*12600*/  MUFU.EX2 R20, R5 ;  /* 0x0000000500147308 */ /* 0x000fe20000000800 */
[----:B------:R-:W-:Y:S01]  /*12610*/  FMNMX.FTZ R0, R172, R4, !PT ;  /* 0x00000004ac007209 */ /* 0x000fe20007810000 */
[--C-:B------:R-:W-:Y:S02]  /*12620*/  FFMA.FTZ R4, R12, c[0x0][0x2d0], -R49.reuse ;  /* 0x0000b4000c047a23 */ /* 0x100fe40000010831 */
[--C-:B--2---:R-:W-:Y:S01]  /*12630*/  FFMA.FTZ R40, R198, c[0x0][0x2d0], -R48.reuse ;  /* 0x0000b400c6287a23 */ /* 0x104fe20000010830 */
[----:B------:R-:W-:Y:S05]  /*12640*/  FMNMX.FTZ R0, R174, R0, !PT ;  /* 0x00000000ae007209 */ /* 0x000fea0007810000 */
[----:B------:R1:W-:Y:S01]  /*12650*/  MUFU.EX2 R5, R2 ;  /* 0x0000000200057308 */ /* 0x0003e20000000800 */
[----:B------:R-:W-:Y:S01]  /*12660*/  FMNMX.FTZ R0, R173, R0, !PT ;  /* 0x00000000ad007209 */ /* 0x000fe20007810000 */
[--C-:B----4-:R-:W-:Y:S03]  /*12670*/  FFMA.FTZ R3, R9, c[0x0][0x2d0], -R49.reuse ;  /* 0x0000b40009037a23 */ /* 0x110fe60000010831 */
[----:B------:R-:W-:Y:S05]  /*12680*/  FMNMX.FTZ R0, R22, R0, !PT ;  /* 0x0000000016007209 */ /* 0x000fea0007810000 */
[----:B------:R-:W-:Y:S10]  /*12690*/  MUFU.EX2 R6, R3 ;  /* 0x0000000300067308 */ /* 0x000ff40000000800 */
[----:B------:R-:W-:Y:S01]  /*126a0*/  MUFU.EX2 R43, R4 ;  /* 0x00000004002b7308 */ /* 0x000fe20000000800 */
[----:B-1----:R-:W-:Y:S09]  /*126b0*/  FFMA.FTZ R2, R18, c[0x0][0x2d0], -R48 ;  /* 0x0000b40012027a23 */ /* 0x002ff20000010830 */
[----:B------:R1:W2:Y:S10]  /*126c0*/  MUFU.EX2 R46, R2 ;  /* 0x00000002002e7308 */ /* 0x0002b40000000800 */
[----:B------:R3:W-:Y:S01]  /*126d0*/  MUFU.EX2 R220, R40 ;  /* 0x0000002800dc7308 */ /* 0x0007e20000000800 */
[----:B-1----:R-:W1:Y:S01]  /*126e0*/  SHFL.BFLY PT, R2, R0, 0x2, 0x1f ;  /* 0x0c401f0000027f89 */ /* 0x002e6200000e0000 */
[----:B--2---:R-:W-:Y:S01]  /*126f0*/  F2FP.PACK_AB R27, R7, R46 ;  /* 0x0000002e071b723e */ /* 0x004fe200000000ff */
[--C-:B---3--:R-:W-:Y:S07]  /*12700*/  FFMA.FTZ R40, R202, c[0x0][0x2d0], -R49.reuse ;  /* 0x0000b400ca287a23 */ /* 0x108fee0000010831 */
[----:B------:R2:W-:Y:S01]  /*12710*/  MUFU.EX2 R202, R40 ;  /* 0x0000002800ca7308 */ /* 0x0005e20000000800 */
[----:B-1----:R-:W-:Y:S01]  /*12720*/  FMNMX.FTZ R3, R0, R2, !PT ;  /* 0x0000000200037209 */ /* 0x002fe20007810000 */
[--C-:B------:R-:W-:Y:S01]  /*12730*/  FFMA.FTZ R2, R13, c[0x0][0x2d0], -R49.reuse ;  /* 0x0000b4000d027a23 */ /* 0x100fe20000010831 */
[----:B------:R-:W-:Y:S07]  /*12740*/  FSEL R0, R169, RZ, P2 ;  /* 0x000000ffa9007208 */ /* 0x000fee0001000000 */
[----:B------:R1:W-:Y:S01]  /*12750*/  MUFU.EX2 R16, R2 ;  /* 0x0000000200107308 */ /* 0x0003e20000000800 */
[----:B------:R-:W3:Y:S01]  /*12760*/  SHFL.BFLY PT, R4, R3, 0x1, 0x1f ;  /* 0x0c201f0003047f89 */ /* 0x000ee200000e0000 */
[----:B------:R-:W-:Y:S01]  /*12770*/  FADD.FTZ R0, -R0, R164 ;  /* 0x000000a400007221 */ /* 0x000fe20000010100 */
[----:B------:R-:W-:Y:S03]  /*12780*/  MOV R164, R20 ;  /* 0x0000001400a47202 */ /* 0x000fe60000000f00 */
[----:B------:R-:W-:Y:S02]  /*12790*/  FMUL.FTZ R0, R0, c[0x0][0x2d0] ;  /* 0x0000b40000007a20 */ /* 0x000fe40000410000 */
[----:B--2---:R-:W-:Y:S02]  /*127a0*/  FFMA.FTZ R40, R203, c[0x0][0x2d0], -R49 ;  /* 0x0000b400cb287a23 */ /* 0x004fe40000010831 */
[----:B------:R2:W4:Y:S10]  /*127b0*/  MUFU.EX2 R21, R0 ;  /* 0x0000000000157308 */ /* 0x0005340000000800 */
[----:B------:R-:W-:Y:S01]  /*127c0*/  MUFU.EX2 R201, R40 ;  /* 0x0000002800c97308 */ /* 0x000fe20000000800 */
[----:B-1----:R-:W-:Y:S02]  /*127d0*/  FSEL R2, R168, RZ, P1 ;  /* 0x000000ffa8027208 */ /* 0x002fe40000800000 */
[----:B---3--:R-:W-:Y:S03]  /*127e0*/  FMNMX.FTZ R3, R4, R3, !PT ;  /* 0x0000000304037209 */ /* 0x008fe60007810000 */
[----:B------:R-:W-:Y:S01]  /*127f0*/  FADD.FTZ R2, -R2, R165 ;  /* 0x000000a502027221 */ /* 0x000fe20000010100 */
[----:B------:R-:W-:Y:S01]  /*12800*/  MOV R165, R6 ;  /* 0x0000000600a57202 */ /* 0x000fe20000000f00 */
[----:B------:R-:W-:Y:S02]  /*12810*/  FMUL.FTZ R50, R3, c[0x0][0x2d0] ;  /* 0x0000b40003327a20 */ /* 0x000fe40000410000 */
[----:B------:R-:W-:Y:S01]  /*12820*/  FMUL.FTZ R2, R2, c[0x0][0x2d0] ;  /* 0x0000b40002027a20 */ /* 0x000fe20000410000 */
[----:B--2---:R-:W-:Y:S01]  /*12830*/  FSEL R0, R167, RZ, P0 ;  /* 0x000000ffa7007208 */ /* 0x004fe20000000000 */
        /* <DEDUP_REMOVED lines=12> */
[C---:B------:R-:W-:Y:S01]  /*12900*/  FMUL.FTZ R5, R21.reuse, R177 ;  /* 0x000000b115057220 */ /* 0x040fe20000410000 */
[----:B------:R-:W-:Y:S01]  /*12910*/  MOV R177, R7 ;  /* 0x0000000700b17202 */ /* 0x000fe20000000f00 */
[C---:B------:R-:W-:Y:S02]  /*12920*/  FMUL.FTZ R145, R21.reuse, R145 ;  /* 0x0000009115917220 */ /* 0x040fe40000410000 */
[C---:B------:R-:W-:Y:S02]  /*12930*/  FMUL.FTZ R148, R21.reuse, R148 ;  /* 0x0000009415947220 */ /* 0x040fe40000410000 */
[C---:B------:R-:W-:Y:S02]  /*12940*/  FMUL.FTZ R149, R21.reuse, R149 ;  /* 0x0000009515957220 */ /* 0x040fe40000410000 */
[C---:B------:R-:W-:Y:S01]  /*12950*/  FMUL.FTZ R160, R21.reuse, R160 ;  /* 0x000000a015a07220 */ /* 0x040fe20000410000 */
[----:B------:R4:W-:Y:S01]  /*12960*/  MUFU.EX2 R193, R4 ;  /* 0x0000000400c17308 */ /* 0x0009e20000000800 */
[C---:B------:R-:W-:Y:S02]  /*12970*/  FMUL.FTZ R161, R21.reuse, R161 ;  /* 0x000000a115a17220 */ /* 0x040fe40000410000 */
[C---:B-1----:R-:W-:Y:S01]  /*12980*/  FMUL.FTZ R6, R20.reuse, R178 ;  /* 0x000000b214067220 */ /* 0x042fe20000410000 */
[----:B------:R-:W-:Y:S01]  /*12990*/  MOV R178, R17 ;  /* 0x0000001100b27202 */ /* 0x000fe20000000f00 */
[C---:B------:R-:W-:Y:S01]  /*129a0*/  FMUL.FTZ R7, R20.reuse, R179 ;  /* 0x000000b314077220 */ /* 0x040fe20000410000 */
[----:B------:R-:W-:Y:S01]  /*129b0*/  MOV R179, R16 ;  /* 0x0000001000b37202 */ /* 0x000fe20000000f00 */
[C---:B------:R-:W-:Y:S02]  /*129c0*/  FMUL.FTZ R16, R21.reuse, R188 ;  /* 0x000000bc15107220 */ /* 0x040fe40000410000 */
[----:B------:R-:W-:Y:S01]  /*129d0*/  FMUL.FTZ R17, R21, R189 ;  /* 0x000000bd15117220 */ /* 0x000fe20000410000 */
[----:B------:R-:W-:Y:S01]  /*129e0*/  F2FP.PACK_AB R34, R179, R43 ;  /* 0x0000002bb322723e */ /* 0x000fe200000000ff */
[C---:B------:R-:W-:Y:S01]  /*129f0*/  FMUL.FTZ R18, R20.reuse, R190 ;  /* 0x000000be14127220 */ /* 0x040fe20000410000 */
[----:B------:R-:W-:Y:S01]  /*12a00*/  MOV R203, R179 ;  /* 0x000000b300cb7202 */ /* 0x000fe20000000f00 */
[----:B------:R-:W-:Y:S01]  /*12a10*/  FMUL.FTZ R19, R20, R191 ;  /* 0x000000bf14137220 */ /* 0x000fe20000410000 */
[----:B------:R-:W-:Y:S01]  /*12a20*/  MOV R179, R166 ;  /* 0x000000a600b37202 */ /* 0x000fe20000000f00 */
        /* <DEDUP_REMOVED lines=34> */
[----:B------:R-:W-:Y:S02]  /*12c50*/  FMUL.FTZ R53, R21, R53 ;  /* 0x0000003515357220 */ /* 0x000fe40000410000 */
[C---:B------:R-:W-:Y:S02]  /*12c60*/  FMUL.FTZ R54, R20.reuse, R54 ;  /* 0x0000003614367220 */ /* 0x040fe40000410000 */
[----:B------:R-:W-:Y:S01]  /*12c70*/  FMUL.FTZ R55, R20, R55 ;  /* 0x0000003714377220 */ /* 0x000fe20000410000 */
        /* <DEDUP_REMOVED lines=10> */
[----:B------:R-:W-:Y:S01]  /*12d20*/  FFMA.FTZ R40, R45, c[0x0][0x2d0], -R50 ;  /* 0x0000b4002d287a23 */ /* 0x000fe20000010832 */
        /* <DEDUP_REMOVED lines=65> */
[--C-:B------:R-:W-:Y:S02]  /*13140*/  FFMA.FTZ R36, R195, c[0x0][0x2d0], -R23.reuse ;  /* 0x0000b400c3247a23 */ /* 0x100fe40000010817 */
        /* <DEDUP_REMOVED lines=15> */
[--C-:B------:R-:W-:Y:S02]  /*13240*/  FFMA.FTZ R28, R196, c[0x0][0x2d0], -R48.reuse ;  /* 0x0000b400c41c7a23 */ /* 0x100fe40000010830 */
[C---:B------:R-:W-:Y:S02]  /*13250*/  FMUL.FTZ R99, R20.reuse, R99 ;  /* 0x0000006314637220 */ /* 0x040fe40000410000 */
[C---:B------:R-:W-:Y:S01]  /*13260*/  HMMA.16816.F32 R80, R24.reuse, R30, R80 ;  /* 0x0000001e1850723c */ /* 0x040fe20000001850 */
[----:B------:R2:W-:Y:S03]  /*13270*/  MUFU.EX2 R223, R28 ;  /* 0x0000001c00df7308 */ /* 0x0005e60000000800 */
[C---:B------:R-:W-:Y:S02]  /*13280*/  FMUL.FTZ R100, R21.reuse, R100 ;  /* 0x0000006415647220 */ /* 0x040fe40000410000 */
[----:B------:R-:W-:Y:S02]  /*13290*/  FMUL.FTZ R101, R21, R101 ;  /* 0x0000006515657220 */ /* 0x000fe40000410000 */
[C---:B------:R-:W-:Y:S04]  /*132a0*/  FMUL.FTZ R102, R20.reuse, R102 ;  /* 0x0000006614667220 */ /* 0x040fe80000410000 */
[----:B------:R-:W-:Y:S02]  /*132b0*/  FMUL.FTZ R103, R20, R103 ;  /* 0x0000006714677220 */ /* 0x000fe40000410000 */
[C---:B------:R-:W-:Y:S02]  /*132c0*/  FMUL.FTZ R104, R2.reuse, R104 ;  /* 0x0000006802687220 */ /* 0x040fe40000410000 */
[----:B------:R-:W-:Y:S02]  /*132d0*/  FMUL.FTZ R105, R2, R105 ;  /* 0x0000006902697220 */ /* 0x000fe40000410000 */
[C---:B------:R-:W-:Y:S02]  /*132e0*/  FMUL.FTZ R106, R0.reuse, R106 ;  /* 0x0000006a006a7220 */ /* 0x040fe40000410000 */
[----:B------:R-:W-:Y:S02]  /*132f0*/  FMUL.FTZ R107, R0, R107 ;  /* 0x0000006b006b7220 */ /* 0x000fe40000410000 */
[C---:B------:R-:W-:Y:S02]  /*13300*/  FMUL.FTZ R108, R2.reuse, R108 ;  /* 0x0000006c026c7220 */ /* 0x040fe40000410000 */
[----:B------:R-:W-:Y:S02]  /*13310*/  FMUL.FTZ R109, R2, R109 ;  /* 0x0000006d026d7220 */ /* 0x000fe40000410000 */
[----:B--2---:R-:W-:Y:S02]  /*13320*/  FFMA.FTZ R28, R199, c[0x0][0x2d0], -R23 ;  /* 0x0000b400c71c7a23 */ /* 0x004fe40000010817 */
[C---:B------:R-:W-:Y:S02]  /*13330*/  FMUL.FTZ R110, R0.reuse, R110 ;  /* 0x0000006e006e7220 */ /* 0x040fe40000410000 */
[----:B------:R2:W-:Y:S01]  /*13340*/  MUFU.EX2 R222, R28 ;  /* 0x0000001c00de7308 */ /* 0x0005e20000000800 */
[----:B------:R-:W-:Y:S01]  /*13350*/  FMUL.FTZ R111, R0, R111 ;  /* 0x0000006f006f7220 */ /* 0x000fe20000410000 */
[-C--:B-1----:R-:W-:Y:S03]  /*13360*/  HMMA.16816.F32 R84, R24, R36.reuse, R84 ;  /* 0x000000241854723c */ /* 0x082fe60000001854 */
[C---:B------:R-:W-:Y:S02]  /*13370*/  FMUL.FTZ R112, R21.reuse, R112 ;  /* 0x0000007015707220 */ /* 0x040fe40000410000 */
[C---:B------:R-:W-:Y:S02]  /*13380*/  FMUL.FTZ R113, R21.reuse, R113 ;  /* 0x0000007115717220 */ /* 0x040fe40000410000 */
[C---:B------:R-:W-:Y:S01]  /*13390*/  FMUL.FTZ R114, R20.reuse, R114 ;  /* 0x0000007214727220 */ /* 0x040fe20000410000 */
[C---:B------:R-:W-:Y:S04]  /*133a0*/  HMMA.16816.F32 R88, R32.reuse, R36, R88 ;  /* 0x000000242058723c */ /* 0x040fe80000001858 */
[----:B------:R-:W-:Y:S02]  /*133b0*/  FMUL.FTZ R115, R20, R115 ;  /* 0x0000007314737220 */ /* 0x000fe40000410000 */
[C---:B------:R-:W-:Y:S02]  /*133c0*/  FMUL.FTZ R116, R21.reuse, R116 ;  /* 0x0000007415747220 */ /* 0x040fe40000410000 */
[-C--:B------:R-:W-:Y:S04]  /*133d0*/  HMMA.16816.F32 R92, R32, R38.reuse, R92 ;  /* 0x00000026205c723c */ /* 0x080fe8000000185c */
[----:B------:R-:W-:Y:S01]  /*133e0*/  FFMA.FTZ R36, R200, c[0x0][0x2d0], -R48 ;  /* 0x0000b400c8247a23 */ /* 0x000fe20000010830 */
[----:B--2---:R-:W1:Y:S01]  /*133f0*/  LDSM.16.MT88.4 R28, [R228+0x3880] ;  /* 0x00388000e41c783b */ /* 0x004e620000004200 */
[----:B------:R-:W-:Y:S02]  /*13400*/  FMUL.FTZ R117, R21, R117 ;  /* 0x0000007515757220 */ /* 0x000fe40000410000 */
        /* <DEDUP_REMOVED lines=12> */
[--C-:B--2---:R-:W-:Y:S02]  /*134d0*/  FFMA.FTZ R36, R51, c[0x0][0x2d0], -R49.reuse ;  /* 0x0000b40033247a23 */ /* 0x104fe40000010831 */
[C---:B------:R-:W-:Y:S02]  /*134e0*/  FMUL.FTZ R128, R21.reuse, R128 ;  /* 0x0000008015807220 */ /* 0x040fe40000410000 */
[----:B------:R2:W3:Y:S01]  /*134f0*/  MUFU.EX2 R218, R36 ;  /* 0x0000002400da7308 */ /* 0x0004e20000000800 */
[----:B------:R-:W-:Y:S02]  /*13500*/  FMUL.FTZ R129, R21, R129 ;  /* 0x0000008115817220 */ /* 0x000fe40000410000 */
[C---:B------:R-:W-:Y:S02]  /*13510*/  FMUL.FTZ R130, R20.reuse, R130 ;  /* 0x0000008214827220 */ /* 0x040fe40000410000 */
[----:B------:R-:W-:Y:S01]  /*13520*/  FMUL.FTZ R131, R20, R131 ;  /* 0x0000008314837220 */ /* 0x000fe20000410000 */
[-C--:B-1----:R-:W-:Y:S08]  /*13530*/  HMMA.16816.F32 R100, R24, R28.reuse, R100 ;  /* 0x0000001c1864723c */ /* 0x082ff00000001864 */
[C---:B------:R-:W-:Y:S07]  /*13540*/  HMMA.16816.F32 R104, R32.reuse, R28, R104 ;  /* 0x0000001c2068723c */ /* 0x040fee0000001868 */
[----:B------:R-:W-:Y:S01]  /*13550*/  FFMA.FTZ R28, R204, c[0x0][0x2d0], -R49 ;  /* 0x0000b400cc1c7a23 */ /* 0x000fe20000010831 */
[-C--:B------:R-:W-:Y:S01]  /*13560*/  HMMA.16816.F32 R108, R32, R30.reuse, R108 ;  /* 0x0000001e206c723c */ /* 0x080fe2000000186c */
[----:B--2---:R-:W1:Y:S02]  /*13570*/  LDSM.16.MT88.4 R36, [R227+0x3880] ;  /* 0x00388000e324783b */ /* 0x004e640000004200 */
[----:B------:R2:W4:Y:S01]  /*13580*/  MUFU.EX2 R200, R28 ;  /* 0x0000001c00c87308 */ /* 0x0005220000000800 */
[----:B------:R-:W-:Y:S02]  /*13590*/  MOV R204, R177 ;  /* 0x000000b100cc7202 */ /* 0x000fe40000000f00 */
[----:B------:R-:W-:Y:S02]  /*135a0*/  MOV R177, R164 ;  /* 0x000000a400b17202 */ /* 0x000fe40000000f00 */
[C---:B------:R-:W-:Y:S05]  /*135b0*/  HMMA.16816.F32 R112, R24.reuse, R30, R112 ;  /* 0x0000001e1870723c */ /* 0x040fea0000001870 */
[----:B------:R5:W-:Y:S01]  /*135c0*/  MUFU.EX2 R164, R40 ;  /* 0x0000002800a47308 */ /* 0x000be20000000800 */
[--C-:B--2---:R-:W-:Y:S09]  /*135d0*/  FFMA.FTZ R28, R41, c[0x0][0x2d0], -R50.reuse ;  /* 0x0000b400291c7a23 */ /* 0x104ff20000010832 */
[----:B------:R2:W-:Y:S01]  /*135e0*/  MUFU.EX2 R166, R28 ;  /* 0x0000001c00a67308 */ /* 0x0005e20000000800 */
[----:B-----5:R-:W-:Y:S01]  /*135f0*/  LDSM.16.MT88.4 R40, [R226+0x2880] ;  /* 0x00288000e228783b */ /* 0x020fe20000004200 */
[-C--:B-1----:R-:W-:Y:S08]  /*13600*/  HMMA.16816.F32 R116, R24, R36.reuse, R116 ;  /* 0x000000241874723c */ /* 0x082ff00000001874 */
[C---:B------:R-:W-:Y:S04]  /*13610*/  HMMA.16816.F32 R120, R32.reuse, R36, R120 ;  /* 0x000000242078723c */ /* 0x040fe80000001878 */
[--C-:B--2---:R-:W-:Y:S04]  /*13620*/  FFMA.FTZ R28, R44, c[0x0][0x2d0], -R50.reuse ;  /* 0x0000b4002c1c7a23 */ /* 0x104fe80000010832 */
[-C--:B------:R-:W-:Y:S01]  /*13630*/  HMMA.16816.F32 R124, R32, R38.reuse, R124 ;  /* 0x00000026207c723c */ /* 0x080fe2000000187c */
[----:B------:R-:W-:Y:S01]  /*13640*/  LDSM.16.MT88.4 R44, [R228+0x2880] ;  /* 0x00288000e42c783b */ /* 0x000fe20000004200 */
[----:B------:R1:W2:Y:S02]  /*13650*/  MUFU.EX2 R165, R28 ;  /* 0x0000001c00a57308 */ /* 0x0002a40000000800 */
[----:B------:R-:W-:Y:S03]  /*13660*/  FFMA.FTZ R36, R171, c[0x0][0x2d0], -R50 ;  /* 0x0000b400ab247a23 */ /* 0x000fe60000010832 */
[----:B---3--:R-:W-:Y:S01]  /*13670*/  F2FP.PACK_AB R32, R202, R218 ;  /* 0x000000daca20723e */ /* 0x008fe200000000ff */
[----:B------:R-:W-:Y:S04]  /*13680*/  HMMA.16816.F32 R128, R24, R38, R128 ;  /* 0x000000261880723c */ /* 0x000fe80000001880 */
[----:B------:R3:W5:Y:S01]  /*13690*/  MUFU.EX2 R51, R36 ;  /* 0x0000002400337308 */ /* 0x0007620000000800 */
[----:B----4-:R-:W-:Y:S02]  /*136a0*/  F2FP.PACK_AB R34, R200, R201 ;  /* 0x000000c9c822723e */ /* 0x010fe400000000ff */
[----:B------:R-:W-:Y:S02]  /*136b0*/  F2FP.PACK_AB R24, R251, R252 ;  /* 0x000000fcfb18723e */ /* 0x000fe400000000ff */
[----:B------:R-:W-:Y:S03]  /*136c0*/  F2FP.PACK_AB R25, R223, R250 ;  /* 0x000000fadf19723e */ /* 0x000fe600000000ff */
[----:B------:R-:W-:Y:S02]  /*136d0*/  F2FP.PACK_AB R26, R221, R222 ;  /* 0x000000dedd1a723e */ /* 0x000fe400000000ff */
[----:B------:R-:W-:Y:S01]  /*136e0*/  F2FP.PACK_AB R27, R219, R220 ;  /* 0x000000dcdb1b723e */ /* 0x000fe200000000ff */
[----:B-1----:R-:W1:Y:S01]  /*136f0*/  LDSM.16.MT88.4 R28, [R225+0x2880] ;  /* 0x00288000e11c783b */ /* 0x002e620000004200 */
[----:B--2---:R-:W-:Y:S07]  /*13700*/  F2FP.PACK_AB R33, R165, R166 ;  /* 0x000000a6a521723e */ /* 0x004fee00000000ff */
[----:B---3--:R-:W2:Y:S01]  /*13710*/  LDSM.16.MT88.4 R36, [R227+0x2880] ;  /* 0x00288000e324783b */ /* 0x008ea20000004200 */
[----:B-----5:R-:W-:Y:S01]  /*13720*/  F2FP.PACK_AB R35, R51, R164 ;  /* 0x000000a43323723e */ /* 0x020fe200000000ff */
        /* <DEDUP_REMOVED lines=14> */
[--C-:B---3--:R-:W-:Y:S02]  /*13810*/  FFMA.FTZ R40, R209, c[0x0][0x2d0], -R23.reuse ;  /* 0x0000b400d1287a23 */ /* 0x108fe40000010817 */
[----:B------:R-:W3:Y:S02]  /*13820*/  LDL.LU R209, [R1+0x18] ;  /* 0x0000180001d17983 */ /* 0x000ee40000300800 */
[-C--:B------:R-:W-:Y:S01]  /*13830*/  HMMA.16816.F32 R156, R32, R46.reuse, R156 ;  /* 0x0000002e209c723c */ /* 0x080fe2000000189c */
[----:B------:R4:W-:Y:S07]  /*13840*/  MUFU.EX2 R199, R40 ;  /* 0x0000002800c77308 */ /* 0x0009ee0000000800 */
[C---:B------:R-:W-:Y:S08]  /*13850*/  HMMA.16816.F32 R160, R24.reuse, R46, R160 ;  /* 0x0000002e18a0723c */ /* 0x040ff000000018a0 */
[-C--:B--2---:R-:W-:Y:S08]  /*13860*/  HMMA.16816.F32 R52, R24, R36.reuse, R52 ;  /* 0x000000241834723c */ /* 0x084ff00000001834 */
[C---:B------:R-:W-:Y:S01]  /*13870*/  HMMA.16816.F32 R56, R32.reuse, R36, R56 ;  /* 0x000000242038723c */ /* 0x040fe20000001838 */
[----:B----4-:R-:W2:Y:S06]  /*13880*/  LDSM.16.MT88.4 R40, [R226+0x4080] ;  /* 0x00408000e228783b */ /* 0x010eac0000004200 */
        /* <DEDUP_REMOVED lines=13> */
[-C--:B--2---:R-:W-:Y:S08]  /*13960*/  HMMA.16816.F32 R84, R24, R40.reuse, R84 ;  /* 0x000000281854723c */ /* 0x084ff00000001854 */
        /* <DEDUP_REMOVED lines=11> */
[--C-:B--2---:R-:W-:Y:S01]  /*13a20*/  FFMA.FTZ R23, R210, c[0x0][0x2d0], -R48.reuse ;  /* 0x0000b400d2177a23 */ /* 0x104fe20000010830 */
[----:B------:R-:W-:Y:S01]  /*13a30*/  MOV R210, R179 ;  /* 0x000000b300d27202 */ /* 0x000fe20000000f00 */
[----:B------:R-:W-:Y:S01]  /*13a40*/  FFMA.FTZ R48, R214, c[0x0][0x2d0], -R48 ;  /* 0x0000b400d6307a23 */ /* 0x000fe20000010830 */
[----:B------:R-:W-:Y:S01]  /*13a50*/  MOV R214, R170 ;  /* 0x000000aa00d67202 */ /* 0x000fe20000000f00 */
[----:B------:R2:W-:Y:S10]  /*13a60*/  MUFU.EX2 R171, R23 ;  /* 0x0000001700ab7308 */ /* 0x0005f40000000800 */
[----:B------:R-:W-:Y:S01]  /*13a70*/  MUFU.EX2 R170, R48 ;  /* 0x0000003000aa7308 */ /* 0x000fe20000000800 */
[--C-:B--2---:R-:W-:Y:S01]  /*13a80*/  FFMA.FTZ R23, R211, c[0x0][0x2d0], -R49.reuse ;  /* 0x0000b400d3177a23 */ /* 0x104fe20000010831 */
[-C--:B-1----:R-:W-:Y:S01]  /*13a90*/  HMMA.16816.F32 R100, R24, R36.reuse, R100 ;  /* 0x000000241864723c */ /* 0x082fe20000001864 */
[----:B------:R-:W2:Y:S07]  /*13aa0*/  LDL.LU R211, [R1+0x14] ;  /* 0x0000140001d37983 */ /* 0x000eae0000300800 */
        /* <DEDUP_REMOVED lines=59> */
[----:B------:R-:W-:Y:S01]  /*13e60*/  FFMA.FTZ R4, R2, R211, R212 ;  /* 0x000000d302047223 */ /* 0x000fe200000100d4 */
[-C--:B------:R-:W-:Y:S04]  /*13e70*/  HMMA.16816.F32 R76, R28, R6.reuse, R76 ;  /* 0x000000061c4c723c */ /* 0x080fe8000000184c */
[----:B------:R-:W-:Y:S04]  /*13e80*/  FADD.FTZ R4, R217, R4 ;  /* 0x00000004d9047221 */ /* 0x000fe80000010000 */
[C---:B------:R-:W-:Y:S04]  /*13e90*/  HMMA.16816.F32 R80, R24.reuse, R6, R80 ;  /* 0x000000061850723c */ /* 0x040fe80000001850 */
[----:B------:R-:W-:Y:S02]  /*13ea0*/  FADD.FTZ R5, R205, R4 ;  /* 0x00000004cd057221 */ /* 0x000fe40000010000 */
[----:B---3--:R-:W-:Y:S02]  /*13eb0*/  FFMA.FTZ R4, R0, R209, R175 ;  /* 0x000000d100047223 */ /* 0x008fe400000100af */
        /* <DEDUP_REMOVED lines=65> */
.L_x_3292:
[----:B-1----:R-:W2:Y:S04]  /*142d0*/  LDL.LU R0, [R1+0x10] ;  /* 0x0000100001007983 */ /* 0x002ea80000300800 */
        /* <DEDUP_REMOVED lines=184> */
.L_x_3230:
        /* <DEDUP_REMOVED lines=197> */
.L_x_3312:
        /* <DEDUP_REMOVED lines=158> */
.L_x_3314:
[----:B--234-:R-:W-:Y:S05]  /*16490*/  BSYNC B0 ;  /* 0x0000000000007941 */ /* 0x01cfea0003800000 */
.L_x_3313:
        /* <DEDUP_REMOVED lines=16> */
.L_x_3316:
[----:B------:R-:W-:Y:S05]  /*165a0*/  BSYNC B0 ;  /* 0x0000000000007941 */ /* 0x000fea0003800000 */
.L_x_3315:
        /* <DEDUP_REMOVED lines=16> */
.L_x_3318:
[----:B------:R-:W-:Y:S05]  /*166b0*/  BSYNC B0 ;  /* 0x0000000000007941 */ /* 0x000fea0003800000 */
.L_x_3317:
        /* <DEDUP_REMOVED lines=16> */
.L_x_3320:
[----:B------:R-:W-:Y:S05]  /*167c0*/  BSYNC B0 ;  /* 0x0000000000007941 */ /* 0x000fea0003800000 */
.L_x_3319:
        /* <DEDUP_REMOVED lines=16> */
.L_x_3322:
[----:B------:R-:W-:Y:S05]  /*168d0*/  BSYNC B0 ;  /* 0x0000000000007941 */ /* 0x000fea0003800000 */
.L_x_3321:
        /* <DEDUP_REMOVED lines=16> */
.L_x_3324:
[----:B------:R-:W-:Y:S05]  /*169e0*/  BSYNC B0 ;  /* 0x0000000000007941 */ /* 0x000fea0003800000 */
.L_x_3323:
        /* <DEDUP_REMOVED lines=16> */
.L_x_3326:
[----:B------:R-:W-:Y:S05]  /*16af0*/  BSYNC B0 ;  /* 0x0000000000007941 */ /* 0x000fea0003800000 */
.L_x_3325:
        /* <DEDUP_REMOVED lines=17> */
.L_x_3311:
        /* <DEDUP_REMOVED lines=31> */
.L_x_3327:
        /* <DEDUP_REMOVED lines=43> */
.L_x_3329:
[----:B------:R-:W-:Y:S05]  /*170b0*/  BSYNC B0 ;  /* 0x0000000000007941 */ /* 0x000fea0003800000 */
.L_x_3328:
        /* <DEDUP_REMOVED lines=63> */
.L_x_3331:
[----:B------:R-:W-:Y:S05]  /*174b0*/  BSYNC B0 ;  /* 0x0000000000007941 */ /* 0x000fea0003800000 */
.L_x_3330:
        /* <DEDUP_REMOVED lines=15> */
.L_x_3333:
[----:B------:R-:W-:Y:S05]  /*175b0*/  BSYNC B0 ;  /* 0x0000000000007941 */ /* 0x000fea0003800000 */
.L_x_3332:
        /* <DEDUP_REMOVED lines=15> */
.L_x_3335:
[----:B------:R-:W-:Y:S05]  /*176b0*/  BSYNC B0 ;  /* 0x0000000000007941 */ /* 0x000fea0003800000 */
.L_x_3334:
        /* <DEDUP_REMOVED lines=15> */
.L_x_3337:
[----:B------:R-:W-:Y:S05]  /*177b0*/  BSYNC B0 ;  /* 0x0000000000007941 */ /* 0x000fea0003800000 */
.L_x_3336:
        /* <DEDUP_REMOVED lines=15> */
.L_x_3339:
[----:B------:R-:W-:Y:S05]  /*178b0*/  BSYNC B0 ;  /* 0x0000000000007941 */ /* 0x000fea0003800000 */
.L_x_3338:
        /* <DEDUP_REMOVED lines=15> */
.L_x_3341:
[----:B------:R-:W-:Y:S05]  /*179b0*/  BSYNC B0 ;  /* 0x0000000000007941 */ /* 0x000fea0003800000 */
.L_x_3340:
        /* <DEDUP_REMOVED lines=15> */
.L_x_3343:
[----:B------:R-:W-:Y:S05]  /*17ab0*/  BSYNC B0 ;  /* 0x0000000000007941 */ /* 0x000fea0003800000 */
.L_x_3342:
        /* <DEDUP_REMOVED lines=16> */
.L_x_3344:
        /* <DEDUP_REMOVED lines=12> */
.L_x_4373:


//--------------------- .text._ZN7cutlass13device_kernelIN5flash19enable_sm80_to_sm89INS1_16FlashAttnFwdSm80INS1_25CollectiveMainloopFwdSm80ILi4ELi1ELb0EN4cute5tupleIJNS5_1CILi128EEENS7_ILi48EEES8_EEELi128ENS_6half_tEfNS_4arch4Sm80ELb0ELb1ELb0ELb1ELb1ELb1ELb1ELb0EEENS1_21CollectiveEpilogueFwdINS6_IJS8_S8_S9_EEENS6_IJNS7_ILi1EEESH_SH_EEESB_SD_Li128ELb1ELb1ELb0ELb0EEENS1_19SingleTileSchedulerILb1ELb0ELb1ELi128EEEEEEEEEvNT_6ParamsE --------------------------
	.section	.text._ZN7cutlass13device_kernelIN5flash19enable_sm80_to_sm89INS1_16FlashAttnFwdSm80INS1_25CollectiveMainloopFwdSm80ILi4ELi1ELb0EN4cute5tupleIJNS5_1CILi128EEENS7_ILi48EEES8_EEELi128ENS_6half_tEfNS_4arch4Sm80ELb0ELb1ELb0ELb1ELb1ELb1ELb1ELb0EEENS1_21CollectiveEpilogueFwdINS6_IJS8_S8_S9_EEENS6_IJNS7_ILi1EEESH_SH_EEESB_SD_Li128ELb1ELb1ELb0ELb0EEENS1_19SingleTileSchedulerILb1ELb0ELb1ELi128EEEEEEEEEvNT_6ParamsE,"ax",@progbits
	.sectioninfo	@"SHI_REGISTERS=255"
	.align	128
.text._ZN7cutlass13device_kernelIN5flash19enable_sm80_to_sm89INS1_16FlashAttnFwdSm80INS1_25CollectiveMainloopFwdSm80ILi4ELi1ELb0EN4cute5tupleIJNS5_1CILi128EEENS7_ILi48EEES8_EEELi128ENS_6half_tEfNS_4arch4Sm80ELb0ELb1ELb0ELb1ELb1ELb1ELb1ELb0EEENS1_21CollectiveEpilogueFwdINS6_IJS8_S8_S9_EEENS6_IJNS7_ILi1EEESH_SH_EEESB_SD_Li128ELb1ELb1ELb0ELb0EEENS1_19SingleTileSchedulerILb1ELb0ELb1ELi128EEEEEEEEEvNT_6ParamsE:
        .type           _ZN7cutlass13device_kernelIN5flash19enable_sm80_to_sm89INS1_16FlashAttnFwdSm80INS1_25CollectiveMainloopFwdSm80ILi4ELi1ELb0EN4cute5tupleIJNS5_1CILi128EEENS7_ILi48EEES8_EEELi128ENS_6half_tEfNS_4arch4Sm80ELb0ELb1ELb0ELb1ELb1ELb1ELb1ELb0EEENS1_21CollectiveEpilogueFwdINS6_IJS8_S8_S9_EEENS6_IJNS7_ILi1EEESH_SH_EEESB_SD_Li128ELb1ELb1ELb0ELb0EEENS1_19SingleTileSchedulerILb1ELb0ELb1ELi128EEEEEEEEEvNT_6ParamsE,@function
        .size           _ZN7cutlass13device_kernelIN5flash19enable_sm80_to_sm89INS1_16FlashAttnFwdSm80INS1_25CollectiveMainloopFwdSm80ILi4ELi1ELb0EN4cute5tupleIJNS5_1CILi128EEENS7_ILi48EEES8_EEELi128ENS_6half_tEfNS_4arch4Sm80ELb0ELb1ELb0ELb1ELb1ELb1ELb1ELb0EEENS1_21CollectiveEpilogueFwdINS6_IJS8_S8_S9_EEENS6_IJNS7_ILi1EEESH_SH_EEESB_SD_Li128ELb1ELb1ELb0ELb0EEENS1_19SingleTileSchedulerILb1ELb0ELb1ELi128EEEEEEEEEvNT_6ParamsE,(.L_x_4374 - _ZN7cutlass13device_kernelIN5flash19enable_sm80_to_sm89INS1_16FlashAttnFwdSm80INS1_25CollectiveMainloopFwdSm80ILi4ELi1ELb0EN4cute5tupleIJNS5_1CILi128EEENS7_ILi48EEES8_EEELi128ENS_6half_tEfNS_4arch4Sm80ELb0ELb1ELb0ELb1ELb1ELb1ELb1ELb0EEENS1_21CollectiveEpilogueFwdINS6_IJS8_S8_S9_EEENS6_IJNS7_ILi1EEESH_SH_EEESB_SD_Li128ELb1ELb1ELb0ELb0EEENS1_19SingleTileSchedulerILb1ELb0ELb1ELi128EEEEEEEEEvNT_6ParamsE)
        .other          _ZN7cutlass13device_kernelIN5flash19enable_sm80_to_sm89INS1_16FlashAttnFwdSm80INS1_25CollectiveMainloopFwdSm80ILi4ELi1ELb0EN4cute5tupleIJNS5_1CILi128EEENS7_ILi48EEES8_EEELi128ENS_6half_tEfNS_4arch4Sm80ELb0ELb1ELb0ELb1ELb1ELb1ELb1ELb0EEENS1_21CollectiveEpilogueFwdINS6_IJS8_S8_S9_EEENS6_IJNS7_ILi1EEESH_SH_EEESB_SD_Li128ELb1ELb1ELb0ELb0EEENS1_19SingleTileSchedulerILb1ELb0ELb1ELi128EEEEEEEEEvNT_6ParamsE,@"STO_CUDA_ENTRY STV_DEFAULT"
_ZN7cutlass13device_kernelIN5flash19enable_sm80_to_sm89INS1_16FlashAttnFwdSm80INS1_25CollectiveMainloopFwdSm80ILi4ELi1ELb0EN4cute5tupleIJNS5_1CILi128EEENS7_ILi48EEES8_EEELi128ENS_6half_tEfNS_4arch4Sm80ELb0ELb1ELb0ELb1ELb1ELb1ELb1ELb0EEENS1_21CollectiveEpilogueFwdINS6_IJS8_S8_S9_EEENS6_IJNS7_ILi1EEESH_SH_EEESB_SD_Li128ELb1ELb1ELb0ELb0EEENS1_19SingleTileSchedulerILb1ELb0ELb1ELi128EEEEEEEEEvNT_6ParamsE:
        /* <DEDUP_REMOVED lines=17> */
.L_x_3346:
        /* <DEDUP_REMOVED lines=8> */
.L_x_3348:
[----:B------:R-:W-:-:S05]  /*0190*/  MOV R0, c[0x0][0x54c] ;  /* 0x0001530000007a02 */ /* 0x000fca0000000f00 */
.L_x_3347:
[----:B-----5:R-:W-:Y:S01]  /*01a0*/  IMAD R0, R0, c[0x0][0x548], RZ ;  /* 0x0001520000007a24 */ /* 0x020fe200078e02ff */
[----:B------:R-:W-:-:S04]  /*01b0*/  SHF.L.U32 R137, R177, 0x7, RZ ;  /* 0x00000007b1897819 */ /* 0x000fc800000006ff */
[----:B------:R-:W-:-:S04]  /*01c0*/  ISETP.GE.AND P0, PT, R137, R0, PT ;  /* 0x000000008900720c */ /* 0x000fc80003f06270 */
[----:B------:R-:W-:-:S05]  /*01d0*/  SEL R0, R5, 0xffffffff, !P0 ;  /* 0xffffffff05007807 */ /* 0x000fca0004000000 */
[----:B------:R2:W-:Y:S01]  /*01e0*/  STL [R1+0xd0], R0 ;  /* 0x0000d00001007387 */ /* 0x0005e20000100800 */
[----:B------:R-:W-:Y:S05]  /*01f0*/  BRA `(.L_x_3349) ;  /* 0x0000013000007947 */ /* 0x000fea0003800000 */
.L_x_3345:
[----:B---3--:R-:W-:-:S04]  /*0200*/  ISETP.NE.U32.AND P0, PT, RZ, c[0x0][0x568], PT ;  /* 0x00015a00ff007a0c */ /* 0x008fc80003f05070 */
[----:B------:R-:W-:-:S13]  /*0210*/  ISETP.NE.AND.EX P0, PT, RZ, c[0x0][0x56c], PT, P0 ;  /* 0x00015b00ff007a0c */ /* 0x000fda0003f05300 */
[----:B------:R-:W-:Y:S05]  /*0220*/  @!P0 BRA `(.L_x_3350) ;  /* 0x0000002000008947 */ /* 0x000fea0003800000 */
[----:B------:R1:W5:Y:S01]  /*0230*/  LDG.E R0, [R2.64] ;  /* 0x0000000602007981 */ /* 0x000362000c1e1900 */
[----:B------:R-:W-:Y:S05]  /*0240*/  BRA `(.L_x_3351) ;  /* 0x0000009000007947 */ /* 0x000fea0003800000 */
.L_x_3350:
        /* <DEDUP_REMOVED lines=8> */
.L_x_3352:
[----:B------:R-:W-:-:S05]  /*02d0*/  MOV R0, c[0x0][0x54c] ;  /* 0x0001530000007a02 */ /* 0x000fca0000000f00 */
.L_x_3351:
[----:B-----5:R-:W-:Y:S01]  /*02e0*/  IMAD R0, R0, c[0x0][0x548], RZ ;  /* 0x0001520000007a24 */ /* 0x020fe200078e02ff */
[----:B------:R-:W-:-:S04]  /*02f0*/  SHF.L.U32 R137, R177, 0x7, RZ ;  /* 0x00000007b1897819 */ /* 0x000fc800000006ff */
[----:B------:R-:W-:-:S04]  /*0300*/  ISETP.GE.AND P0, PT, R137, R0, PT ;  /* 0x000000008900720c */ /* 0x000fc80003f06270 */
[----:B------:R-:W-:-:S05]  /*0310*/  SEL R0, R5, 0xffffffff, !P0 ;  /* 0xffffffff05007807 */ /* 0x000fca0004000000 */
[----:B------:R2:W-:Y:S04]  /*0320*/  STL [R1+0xd0], R0 ;  /* 0x0000d00001007387 */ /* 0x0005e80000100800 */
.L_x_3349:
        /* <DEDUP_REMOVED lines=43> */
.L_x_3353:
[----:B-----5:R1:W-:Y:S01]  /*05e0*/  STL [R1+0x58], R13 ;  /* 0x0000580d01007387 */ /* 0x0203e20000100800 */
[----:B------:R-:W-:-:S04]  /*05f0*/  ISETP.NE.U32.AND P0, PT, RZ, c[0x0][0x368], PT ;  /* 0x0000da00ff007a0c */ /* 0x000fc80003f05070 */
[----:B------:R-:W-:-:S13]  /*0600*/  ISETP.NE.AND.EX P0, PT, RZ, c[0x0][0x36c], PT, P0 ;  /* 0x0000db00ff007a0c */ /* 0x000fda0003f05300 */
[----:B------:R-:W-:Y:S05]  /*0610*/  @!P0 BRA `(.L_x_3354) ;  /* 0x0000003000008947 */ /* 0x000fea0003800000 */
[----:B------:R-:W-:-:S05]  /*0620*/  IMAD.WIDE R6, R36, R29, c[0x0][0x368] ;  /* 0x0000da0024067625 */ /* 0x000fca00078e021d */
[----:B------:R2:W5:Y:S01]  /*0630*/  LDG.E R11, [R6.64] ;  /* 0x00000006060b7981 */ /* 0x000562000c1e1900 */
[----:B------:R-:W-:Y:S05]  /*0640*/  BRA `(.L_x_3355) ;  /* 0x0000004000007947 */ /* 0x000fea0003800000 */
.L_x_3354:
[----:B------:R-:W-:Y:S05]  /*0650*/  @!P2 BRA `(.L_x_3355) ;  /* 0x000000300000a947 */ /* 0x000fea0003800000 */
[----:B------:R2:W3:Y:S04]  /*0660*/  LDG.E R0, [R6.64] ;  /* 0x0000000606007981 */ /* 0x0004e8000c1e1900 */
[----:B--2---:R-:W3:Y:S02]  /*0670*/  LDG.E R6, [R6.64+0x4] ;  /* 0x0000040606067981 */ /* 0x004ee4000c1e1900 */
[----:B---3--:R-:W-:Y:S02]  /*0680*/  IADD3 R11, -R0, R6, RZ ;  /* 0x00000006000b7210 */ /* 0x008fe40007ffe1ff */
.L_x_3355:
        /* <DEDUP_REMOVED lines=37> */
.L_x_3357:
[----:B------:R-:W-:-:S13]  /*08e0*/  ISETP.NE.AND P0, PT, R8, 0x1, PT ;  /* 0x000000010800780c */ /* 0x000fda0003f05270 */
[----:B------:R-:W-:-:S05]  /*08f0*/  @P0 IMAD.HI.U32 R2, R0, c[0x0][0x330], RZ ;  /* 0x0000cc0000020a27 */ /* 0x000fca00078e00ff */
[----:B------:R-:W-:-:S05]  /*0900*/  @P0 SHF.R.U32.HI R0, RZ, c[0x0][0x334], R2 ;  /* 0x0000cd00ff000a19 */ /* 0x000fca0000011602 */
.L_x_3358:
[----:B------:R-:W-:-:S05]  /*0910*/  IMAD R0, R0, R8, c[0x0][0x32c] ;  /* 0x0000cb0000007624 */ /* 0x000fca00078e0208 */
[----:B------:R-:W-:Y:S02]  /*0920*/  IMNMX R6, R6, R0, PT ;  /* 0x0000000006067217 */ /* 0x000fe40003800200 */
.L_x_3356:
        /* <DEDUP_REMOVED lines=14> */
.L_x_3360:
[----:B------:R-:W-:-:S13]  /*0a10*/  ISETP.NE.AND P0, PT, R8, 0x1, PT ;  /* 0x000000010800780c */ /* 0x000fda0003f05270 */
[----:B------:R-:W-:-:S05]  /*0a20*/  @P0 IMAD.HI.U32 R2, R0, c[0x0][0x330], RZ ;  /* 0x0000cc0000020a27 */ /* 0x000fca00078e00ff */
[----:B------:R-:W-:-:S05]  /*0a30*/  @P0 SHF.R.U32.HI R0, RZ, c[0x0][0x334], R2 ;  /* 0x0000cd00ff000a19 */ /* 0x000fca0000011602 */
.L_x_3361:
[----:B------:R-:W-:-:S05]  /*0a40*/  IMAD R0, R0, c[0x0][0x32c], RZ ;  /* 0x0000cb0000007a24 */ /* 0x000fca00078e02ff */
[----:B------:R-:W-:-:S04]  /*0a50*/  IMNMX R3, R3, R0, !PT ;  /* 0x0000000003037217 */ /* 0x000fc80007800200 */
.L_x_3359:
        /* <DEDUP_REMOVED lines=240> */
.L_x_3397:
[----:B-1----:R-:W-:Y:S01]  /*1960*/  IMAD R2, R41, 0x30, R0 ;  /* 0x0000003029027824 */ /* 0x002fe200078e0200 */
        /* <DEDUP_REMOVED lines=9> */
[----:B------:R-:W-:Y:S05]  /*1a00*/  @P1 IMAD.HI.U32 R5, R3, c[0x0][0x2bc], RZ ;  /* 0x0000af0003051a27 */ /* 0x000fea00078e00ff */
[----:B------:R-:W-:Y:S06]  /*1a10*/  @P1 SHF.R.U32.HI R2, RZ, c[0x0][0x2c0], R5 ;  /* 0x0000b000ff021a19 */ /* 0x000fec0000011605 */
        /* <DEDUP_REMOVED lines=19> */
[C---:B----4-:R-:W-:Y:S04]  /*1b50*/  LEA R87, P0, R2.reuse, c[0x0][0x1c8], 0x1 ;  /* 0x0000720002577a11 */ /* 0x050fe800078008ff */
        /* <DEDUP_REMOVED lines=43> */
.L_x_3367:
[----:B------:R-:W-:Y:S05]  /*1e10*/  BSYNC B0 ;  /* 0x0000000000007941 */ /* 0x000fea0003800000 */
.L_x_3366:
        /* <DEDUP_REMOVED lines=39> */
.L_x_3369:
[----:B------:R-:W-:Y:S05]  /*2090*/  BSYNC B0 ;  /* 0x0000000000007941 */ /* 0x000fea0003800000 */
.L_x_3368:
        /* <DEDUP_REMOVED lines=37> */
.L_x_3371:
[----:B------:R-:W-:Y:S05]  /*22f0*/  BSYNC B0 ;  /* 0x0000000000007941 */ /* 0x000fea0003800000 */
.L_x_3370:
        /* <DEDUP_REMOVED lines=72> */
.L_x_3375:
[----:B------:R-:W-:Y:S05]  /*2780*/  BSYNC B0 ;  /* 0x0000000000007941 */ /* 0x000fea0003800000 */
.L_x_3374:
        /* <DEDUP_REMOVED lines=57> */
.L_x_3373:
[----:B------:R-:W-:Y:S05]  /*2b20*/  BSYNC B1 ;  /* 0x0000000000017941 */ /* 0x000fea0003800000 */
.L_x_3372:
        /* <DEDUP_REMOVED lines=60> */
.L_x_3379:
[----:B------:R-:W-:Y:S05]  /*2ef0*/  BSYNC B0 ;  /* 0x0000000000007941 */ /* 0x000fea0003800000 */
.L_x_3378:
        /* <DEDUP_REMOVED lines=57> */
.L_x_3377:
[----:B------:R-:W-:Y:S05]  /*3290*/  BSYNC B1 ;  /* 0x0000000000017941 */ /* 0x000fea0003800000 */
.L_x_3376:
        /* <DEDUP_REMOVED lines=59> */
.L_x_3382:
[----:B------:R-:W-:Y:S05]  /*3650*/  BSYNC B0 ;  /* 0x0000000000007941 */ /* 0x000fea0003800000 */
.L_x_3381:
        /* <DEDUP_REMOVED lines=58> */
.L_x_3365:
        /* <DEDUP_REMOVED lines=205> */
.L_x_3384:
[----:B-1----:R-:W-:Y:S05]  /*46d0*/  BSYNC B0 ;  /* 0x0000000000007941 */ /* 0x002fea0003800000 */
.L_x_3383:
        /* <DEDUP_REMOVED lines=122> */
.L_x_3386:
[----:B------:R-:W-:Y:S05]  /*4e80*/  BSYNC B0 ;  /* 0x0000000000007941 */ /* 0x000fea0003800000 */
.L_x_3385:
        /* <DEDUP_REMOVED lines=124> */
.L_x_3364:
        /* <DEDUP_REMOVED lines=19> */
.L_x_3388:
[----:B-12---:R-:W-:Y:S05]  /*5780*/  BSYNC B0 ;  /* 0x0000000000007941 */ /* 0x006fea0003800000 */
.L_x_3387:
        /* <DEDUP_REMOVED lines=15> */
.L_x_3390:
[----:B------:R-:W-:Y:S05]  /*5880*/  BSYNC B0 ;  /* 0x0000000000007941 */ /* 0x000fea0003800000 */
.L_x_3389:
[----:B------:R4:W1:Y:S01]  /*5890*/  SHFL.IDX PT, R6, R86, 0x2, 0x181f ;  /* 0x00581f0056067f89 */ /* 0x00086200000e0000 */
[----:B------:R-:W-:Y:S03]  /*58a0*/  ISETP.GE.AND P0, PT, R10, 0x21, PT ;  /* 0x000000210a00780c */ /* 0x000fe60003f06270 */
[----:B--2---:R4:W2:Y:S10]  /*58b0*/  SHFL.IDX PT, R5, R87, 0x2, 0x181f ;  /* 0x00581f0057057f89 */ /* 0x0048b400000e0000 */
[----:B------:R-:W-:-:S05]  /*58c0*/  @!P0 BRA `(.L_x_3380) ;  /* 0x000000a000008947 */ /* 0x000fca0003800000 */
[----:B------:R-:W5:Y:S01]  /*58d0*/  @!P5 LDS.128 R16, [R74+0x6080] ;  /* 0x006080004a10d984 */ /* 0x000f620000000c00 */
[CC--:B--2---:R-:W-:Y:S04]  /*58e0*/  @!P5 LEA R2, P0, R26.reuse, R5.reuse, 0x1 ;  /* 0x000000051a02d211 */ /* 0x0c4fe800078008ff */
[-C--:B-1----:R-:W-:Y:S02]  /*58f0*/  @!P5 LEA.HI.X R3, R26, R6.reuse, R27, 0x1, P0 ;  /* 0x000000061a03d211 */ /* 0x082fe400000f0c1b */
[----:B------:R-:W-:Y:S11]  /*5900*/  ISETP.GE.AND P0, PT, R88, c[0x0][0x1d4], PT ;  /* 0x0000750058007a0c */ /* 0x000ff60003f06270 */
[----:B------:R-:W-:Y:S02]  /*5910*/  @!UPT UIADD3 URZ, URZ, URZ, URZ ;  /* 0x0000003f3f3ff290 */ /* 0x000fe4000fffe03f */
[C---:B---3--:R-:W-:Y:S04]  /*5920*/  @!P0 LEA R8, P1, R83.reuse, R5, 0x1 ;  /* 0x0000000553088211 */ /* 0x048fe800078208ff */
[----:B------:R-:W-:Y:S01]  /*5930*/  @!P0 LEA.HI.X R9, R83, R6, R89, 0x1, P1 ;  /* 0x0000000653098211 */ /* 0x000fe200008f0c59 */
[----:B-----5:R-:W-:Y:S04]  /*5940*/  @!P5 ST.E.128 [R2.64], R16 ;  /* 0x000000100200d985 */ /* 0x020fe8000c101d06 */
[----:B------:R-:W1:Y:S04]  /*5950*/  @!P0 LDS.128 R16, [R74+0x7880] ;  /* 0x007880004a108984 */ /* 0x000e680000000c00 */
[----:B-1----:R1:W-:Y:S02]  /*5960*/  @!P0 ST.E.128 [R8.64], R16 ;  /* 0x0000001008008985 */ /* 0x0023e4000c101d06 */
.L_x_3380:
[----:B------:R-:W-:Y:S05]  /*5970*/  BSYNC B2 ;  /* 0x0000000000027941 */ /* 0x000fea0003800000 */
.L_x_3363:
        /* <DEDUP_REMOVED lines=17> */
[----:B------:R-:W-:Y:S04]  /*5a90*/  @P3 IMAD.MOV.U32 R3, RZ, RZ, R105 ;  /* 0x000000ffff033224 */ /* 0x000fe800078e0069 */
        /* <DEDUP_REMOVED lines=41> */
[C---:B------:R-:W-:Y:S04]  /*5d30*/  LEA R20, P0, R2.reuse, c[0x0][0x1f8], 0x1 ;  /* 0x00007e0002147a11 */ /* 0x040fe800078008ff */
[----:B-1----:R-:W-:Y:S01]  /*5d40*/  LEA.HI.X R15, R2, c[0x0][0x1fc], R3, 0x1, P0 ;  /* 0x00007f00020f7a11 */ /* 0x002fe200000f0c03 */
[----:B------:R2:W1:Y:S01]  /*5d50*/  SHFL.IDX PT, R5, R20, RZ, 0x181f ;  /* 0x00181fff14057589 */ /* 0x00046200000e0000 */
[----:B------:R-:W-:Y:S04]  /*5d60*/  IADD3 R2, R17, R4, RZ ;  /* 0x0000000411027210 */ /* 0x000fe80007ffe0ff */
[----:B------:R2:W3:Y:S01]  /*5d70*/  SHFL.IDX PT, R6, R15, RZ, 0x181f ;  /* 0x00181fff0f067589 */ /* 0x0004e200000e0000 */
[----:B------:R-:W-:Y:S05]  /*5d80*/  IMNMX R2, R2, 0x30, PT ;  /* 0x0000003002027817 */ /* 0x000fea0003800200 */
[----:B------:R-:W-:Y:S01]  /*5d90*/  IMAD.IADD R14, R2, 0x1, -R37 ;  /* 0x00000001020e7824 */ /* 0x000fe200078e0a25 */
[----:B------:R-:W-:Y:S04]  /*5da0*/  DEPBAR.LE SB0, 0x0 ;  /* 0x000080000000791a */ /* 0x000fe80000000000 */
[----:B------:R-:W-:Y:S01]  /*5db0*/  BAR.SYNC.DEFER_BLOCKING 0x0 ;  /* 0x0000000000007b1d */ /* 0x000fe20000010000 */
        /* <DEDUP_REMOVED lines=13> */
.L_x_3392:
[----:B-123--:R-:W-:Y:S05]  /*5e90*/  BSYNC B0 ;  /* 0x0000000000007941 */ /* 0x00efea0003800000 */
.L_x_3391:
[----:B------:R1:W2:Y:S01]  /*5ea0*/  SHFL.IDX PT, R3, R15, 0x1, 0x181f ;  /* 0x00381f000f037f89 */ /* 0x0002a200000e0000 */
[----:B------:R-:W-:Y:S01]  /*5eb0*/  ISETP.GE.AND P0, PT, R14, 0x11, PT ;  /* 0x000000110e00780c */ /* 0x000fe20003f06270 */
[----:B------:R-:W-:Y:S02]  /*5ec0*/  BSSY B0, `(.L_x_3393) ;  /* 0x000000d000007945 */ /* 0x000fe40003800000 */
[----:B------:R1:W3:Y:S10]  /*5ed0*/  SHFL.IDX PT, R2, R20, 0x1, 0x181f ;  /* 0x00381f0014027f89 */ /* 0x0002f400000e0000 */
[----:B------:R-:W-:-:S05]  /*5ee0*/  @!P0 BRA `(.L_x_3394) ;  /* 0x000000a000008947 */ /* 0x000fca0003800000 */
[----:B------:R-:W5:Y:S01]  /*5ef0*/  @!P5 LDS.128 R16, [R74+0x2880] ;  /* 0x002880004a10d984 */ /* 0x000f620000000c00 */
[CC--:B---3--:R-:W-:Y:S04]  /*5f00*/  @!P5 LEA R8, P0, R26.reuse, R2.reuse, 0x1 ;  /* 0x000000021a08d211 */ /* 0x0c8fe800078008ff */
[-C--:B--2---:R-:W-:Y:S02]  /*5f10*/  @!P5 LEA.HI.X R9, R26, R3.reuse, R27, 0x1, P0 ;  /* 0x000000031a09d211 */ /* 0x084fe400000f0c1b */
[----:B------:R-:W-:Y:S11]  /*5f20*/  ISETP.GE.AND P0, PT, R88, c[0x0][0x1d4], PT ;  /* 0x0000750058007a0c */ /* 0x000ff60003f06270 */
[----:B------:R-:W-:Y:S02]  /*5f30*/  @!UPT UIADD3 URZ, URZ, URZ, URZ ;  /* 0x0000003f3f3ff290 */ /* 0x000fe4000fffe03f */
[C---:B------:R-:W-:Y:S04]  /*5f40*/  @!P0 LEA R2, P1, R83.reuse, R2, 0x1 ;  /* 0x0000000253028211 */ /* 0x040fe800078208ff */
[----:B------:R-:W-:Y:S01]  /*5f50*/  @!P0 LEA.HI.X R3, R83, R3, R89, 0x1, P1 ;  /* 0x0000000353038211 */ /* 0x000fe200008f0c59 */
[----:B-----5:R-:W-:Y:S04]  /*5f60*/  @!P5 ST.E.128 [R8.64], R16 ;  /* 0x000000100800d985 */ /* 0x020fe8000c101d06 */
[----:B------:R-:W2:Y:S04]  /*5f70*/  @!P0 LDS.128 R8, [R74+0x4080] ;  /* 0x004080004a088984 */ /* 0x000ea80000000c00 */
[----:B--2---:R2:W-:Y:S02]  /*5f80*/  @!P0 ST.E.128 [R2.64], R8 ;  /* 0x0000000802008985 */ /* 0x0045e4000c101d06 */
.L_x_3394:
[----:B------:R-:W-:Y:S05]  /*5f90*/  BSYNC B0 ;  /* 0x0000000000007941 */ /* 0x000fea0003800000 */
.L_x_3393:
[----:B--2---:R2:W1:Y:S01]  /*5fa0*/  SHFL.IDX PT, R3, R15, 0x2, 0x181f ;  /* 0x00581f000f037f89 */ /* 0x00446200000e0000 */
[----:B------:R-:W-:Y:S01]  /*5fb0*/  ISETP.GE.AND P0, PT, R14, 0x21, PT ;  /* 0x000000210e00780c */ /* 0x000fe20003f06270 */
[----:B------:R-:W-:Y:S02]  /*5fc0*/  BSSY B0, `(.L_x_3395) ;  /* 0x000000d000007945 */ /* 0x000fe40003800000 */
[----:B---3--:R2:W3:Y:S10]  /*5fd0*/  SHFL.IDX PT, R2, R20, 0x2, 0x181f ;  /* 0x00581f0014027f89 */ /* 0x0084f400000e0000 */
[----:B------:R-:W-:-:S05]  /*5fe0*/  @!P0 BRA `(.L_x_3396) ;  /* 0x000000a000008947 */ /* 0x000fca0003800000 */
[----:B------:R-:W5:Y:S01]  /*5ff0*/  @!P5 LDS.128 R16, [R74+0x3080] ;  /* 0x003080004a10d984 */ /* 0x000f620000000c00 */
[CC--:B---3--:R-:W-:Y:S04]  /*6000*/  @!P5 LEA R8, P0, R26.reuse, R2.reuse, 0x1 ;  /* 0x000000021a08d211 */ /* 0x0c8fe800078008ff */
[-C--:B-1----:R-:W-:Y:S02]  /*6010*/  @!P5 LEA.HI.X R9, R26, R3.reuse, R27, 0x1, P0 ;  /* 0x000000031a09d211 */ /* 0x082fe400000f0c1b */
[----:B------:R-:W-:Y:S11]  /*6020*/  ISETP.GE.AND P0, PT, R88, c[0x0][0x1d4], PT ;  /* 0x0000750058007a0c */ /* 0x000ff60003f06270 */
[----:B------:R-:W-:Y:S02]  /*6030*/  @!UPT UIADD3 URZ, URZ, URZ, URZ ;  /* 0x0000003f3f3ff290 */ /* 0x000fe4000fffe03f */
[C---:B------:R-:W-:Y:S04]  /*6040*/  @!P0 LEA R2, P1, R83.reuse, R2, 0x1 ;  /* 0x0000000253028211 */ /* 0x040fe800078208ff */
[----:B------:R-:W-:Y:S01]  /*6050*/  @!P0 LEA.HI.X R3, R83, R3, R89, 0x1, P1 ;  /* 0x0000000353038211 */ /* 0x000fe200008f0c59 */
[----:B-----5:R-:W-:Y:S04]  /*6060*/  @!P5 ST.E.128 [R8.64], R16 ;  /* 0x000000100800d985 */ /* 0x020fe8000c101d06 */
[----:B------:R-:W1:Y:S04]  /*6070*/  @!P0 LDS.128 R8, [R74+0x4880] ;  /* 0x004880004a088984 */ /* 0x000e680000000c00 */
[----:B-1----:R1:W-:Y:S02]  /*6080*/  @!P0 ST.E.128 [R2.64], R8 ;  /* 0x0000000802008985 */ /* 0x0023e4000c101d06 */
.L_x_3396:
[----:B------:R-:W-:Y:S05]  /*6090*/  BSYNC B0 ;  /* 0x0000000000007941 */ /* 0x000fea0003800000 */
.L_x_3395:
        /* <DEDUP_REMOVED lines=22> */
[C---:B--2---:R-:W-:Y:S01]  /*6200*/  @P0 IMAD.X R15, R9.reuse, 0x1, R135, P1 ;  /* 0x00000001090f0824 */ /* 0x044fe200008e0687 */
        /* <DEDUP_REMOVED lines=12> */
[----:B-1----:R-:W-:-:S04]  /*62d0*/  SHF.R.U32.HI R2, RZ, 0x1f, R0 ;  /* 0x0000001fff027819 */ /* 0x002fc80000011600 */
[----:B------:R-:W-:Y:S02]  /*62e0*/  LEA.HI.SX32 R7, R0, R2, 0x1d ;  /* 0x0000000200077211 */ /* 0x000fe400078feaff */
.L_x_3362:
[----:B---3--:R-:W-:Y:S01]  /*62f0*/  IMAD.MOV.U32 R0, RZ, RZ, c[0x0][0x2c4] ;  /* 0x0000b100ff007624 */ /* 0x008fe200078e00ff */
[----:B------:R2:W-:Y:S01]  /*6300*/  STL.64 [R1], R176 ;  /* 0x000000b001007387 */ /* 0x0005e20000100a00 */
[----:B-1----:R-:W-:-:S03]  /*6310*/  IMAD.MOV.U32 R4, RZ, RZ, c[0x0][0x32c] ;  /* 0x0000cb00ff047624 */ /* 0x002fc600078e00ff */
        /* <DEDUP_REMOVED lines=9> */
[C---:B--2---:R-:W-:Y:S01]  /*63b0*/  ISETP.GT.AND P0, PT, R2.reuse, RZ, PT ;  /* 0x000000ff0200720c */ /* 0x044fe20003f04270 */
        /* <DEDUP_REMOVED lines=9> */
.L_x_3400:
[----:B------:R-:W-:-:S13]  /*6450*/  ISETP.NE.AND P0, PT, R4, 0x1, PT ;  /* 0x000000010400780c */ /* 0x000fda0003f05270 */
[----:B------:R-:W-:-:S05]  /*6460*/  @P0 IMAD.HI.U32 R2, R0, c[0x0][0x330], RZ ;  /* 0x0000cc0000020a27 */ /* 0x000fca00078e00ff */
[----:B------:R-:W-:Y:S02]  /*6470*/  @P0 SHF.R.U32.HI R0, RZ, c[0x0][0x334], R2 ;  /* 0x0000cd00ff000a19 */ /* 0x000fe40000011602 */
.L_x_3401:
[----:B------:R-:W-:Y:S05]  /*6480*/  BSYNC B0 ;  /* 0x0000000000007941 */ /* 0x000fea0003800000 */
.L_x_3399:
[----:B------:R-:W-:-:S05]  /*6490*/  IMAD R0, R0, R4, c[0x0][0x32c] ;  /* 0x0000cb0000007624 */ /* 0x000fca00078e0204 */
[----:B------:R-:W-:-:S04]  /*64a0*/  IMNMX R3, R3, R0, PT ;  /* 0x0000000003037217 */ /* 0x000fc80003800200 */
.L_x_3398:
[----:B--2---:R-:W-:Y:S01]  /*64b0*/  IADD3 R3, R3, 0x2f, RZ ;  /* 0x0000002f03037810 */ /* 0x004fe20007ffe0ff */
        /* <DEDUP_REMOVED lines=19> */
.L_x_3404:
[----:B------:R-:W-:-:S13]  /*65f0*/  ISETP.NE.AND P0, PT, R4, 0x1, PT ;  /* 0x000000010400780c */ /* 0x000fda0003f05270 */
[----:B------:R-:W-:-:S05]  /*6600*/  @P0 IMAD.HI.U32 R2, R0, c[0x0][0x330], RZ ;  /* 0x0000cc0000020a27 */ /* 0x000fca00078e00ff */
[----:B------:R-:W-:Y:S02]  /*6610*/  @P0 SHF.R.U32.HI R0, RZ, c[0x0][0x334], R2 ;  /* 0x0000cd00ff000a19 */ /* 0x000fe40000011602 */
.L_x_3405:
[----:B------:R-:W-:Y:S05]  /*6620*/  BSYNC B0 ;  /* 0x0000000000007941 */ /* 0x000fea0003800000 */
.L_x_3403:
[----:B------:R-:W-:-:S05]  /*6630*/  IMAD R0, R0, c[0x0][0x32c], RZ ;  /* 0x0000cb0000007a24 */ /* 0x000fca00078e02ff */
[----:B------:R-:W-:-:S05]  /*6640*/  IMNMX R3, R3, R0, !PT ;  /* 0x0000000003037217 */ /* 0x000fca0007800200 */
.L_x_3402:
        /* <DEDUP_REMOVED lines=39> */
[----:B----4-:R-:W-:Y:S01]  /*68c0*/  CS2R R30, SRZ ;  /* 0x00000000001e7805 */ /* 0x010fe2000001ff00 */
        /* <DEDUP_REMOVED lines=142> */
.L_x_3589:
[----:B------:R-:W-:Y:S05]  /*71b0*/  BRA.DIV ~URZ, `(.L_x_3408) ;  /* 0x00015bb27f007947 */ /* 0x000fea000b800000 */
[----:B------:R3:W4:Y:S02]  /*71c0*/  SHFL.IDX PT, R2, R14, RZ, 0x181f ;  /* 0x00181fff0e027589 */ /* 0x00072400000e0000 */
.L_x_3590:
        /* <DEDUP_REMOVED lines=17> */
.L_x_3410:
[----:B------:R-:W-:Y:S05]  /*72e0*/  BSYNC B0 ;  /* 0x0000000000007941 */ /* 0x000fea0003800000 */
.L_x_3409:
[----:B------:R-:W-:Y:S05]  /*72f0*/  BRA.DIV ~URZ, `(.L_x_3411) ;  /* 0x00015af27f007947 */ /* 0x000fea000b800000 */
[----:B------:R1:W2:Y:S04]  /*7300*/  SHFL.IDX PT, R4, R12, 0x1, 0x181f ;  /* 0x00381f000c047f89 */ /* 0x0002a800000e0000 */
[----:B--2-4-:R1:W2:Y:S02]  /*7310*/  SHFL.IDX PT, R2, R14, 0x1, 0x181f ;  /* 0x00381f000e027f89 */ /* 0x0142a400000e0000 */
.L_x_3591:
        /* <DEDUP_REMOVED lines=16> */
.L_x_3413:
[----:B------:R-:W-:Y:S05]  /*7420*/  BSYNC B0 ;  /* 0x0000000000007941 */ /* 0x000fea0003800000 */
.L_x_3412:
[----:B------:R-:W-:Y:S05]  /*7430*/  BRA.DIV ~URZ, `(.L_x_3414) ;  /* 0x00015aa27f007947 */ /* 0x000fea000b800000 */
[----:B------:R4:W1:Y:S02]  /*7440*/  SHFL.IDX PT, R4, R12, 0x2, 0x181f ;  /* 0x00581f000c047f89 */ /* 0x00086400000e0000 */
.L_x_3592:
[----:B------:R-:W-:Y:S05]  /*7450*/  BRA.DIV ~URZ, `(.L_x_3415) ;  /* 0x00015b027f007947 */ /* 0x000fea000b800000 */
[----:B--2---:R2:W3:Y:S02]  /*7460*/  SHFL.IDX PT, R2, R14, 0x2, 0x181f ;  /* 0x00581f000e027f89 */ /* 0x0044e400000e0000 */
.L_x_3593:
        /* <DEDUP_REMOVED lines=16> */
.L_x_3417:
[----:B------:R-:W-:Y:S05]  /*7570*/  BSYNC B0 ;  /* 0x0000000000007941 */ /* 0x000fea0003800000 */
.L_x_3416:
[----:B------:R-:W-:Y:S05]  /*7580*/  BRA.DIV ~URZ, `(.L_x_3418) ;  /* 0x00015a527f007947 */ /* 0x000fea000b800000 */
[----:B------:R1:W2:Y:S04]  /*7590*/  SHFL.IDX PT, R4, R12, 0x3, 0x181f ;  /* 0x00781f000c047f89 */ /* 0x0002a800000e0000 */
[----:B-1-3--:R1:W3:Y:S02]  /*75a0*/  SHFL.IDX PT, R2, R14, 0x3, 0x181f ;  /* 0x00781f000e027f89 */ /* 0x00a2e400000e0000 */
.L_x_3594:
        /* <DEDUP_REMOVED lines=16> */
.L_x_3420:
[----:B------:R-:W-:Y:S05]  /*76b0*/  BSYNC B0 ;  /* 0x0000000000007941 */ /* 0x000fea0003800000 */
.L_x_3419:
[----:B------:R-:W-:Y:S05]  /*76c0*/  BRA.DIV ~URZ, `(.L_x_3421) ;  /* 0x00015a027f007947 */ /* 0x000fea000b800000 */
[----:B------:R1:W2:Y:S02]  /*76d0*/  SHFL.IDX PT, R4, R12, 0x4, 0x181f ;  /* 0x00981f000c047f89 */ /* 0x0002a400000e0000 */
.L_x_3595:
[----:B------:R-:W-:Y:S05]  /*76e0*/  BRA.DIV ~URZ, `(.L_x_3422) ;  /* 0x00015a627f007947 */ /* 0x000fea000b800000 */
[----:B--23--:R2:W3:Y:S02]  /*76f0*/  SHFL.IDX PT, R2, R14, 0x4, 0x181f ;  /* 0x00981f000e027f89 */ /* 0x00c4e400000e0000 */
.L_x_3596:
        /* <DEDUP_REMOVED lines=16> */
.L_x_3424:
[----:B------:R-:W-:Y:S05]  /*7800*/  BSYNC B0 ;  /* 0x0000000000007941 */ /* 0x000fea0003800000 */
.L_x_3423:
[----:B------:R-:W-:Y:S05]  /*7810*/  BRA.DIV ~URZ, `(.L_x_3425) ;  /* 0x000159b27f007947 */ /* 0x000fea000b800000 */
[----:B------:R1:W2:Y:S04]  /*7820*/  SHFL.IDX PT, R4, R12, 0x5, 0x181f ;  /* 0x00b81f000c047f89 */ /* 0x0002a800000e0000 */
[----:B---3--:R1:W3:Y:S02]  /*7830*/  SHFL.IDX PT, R2, R14, 0x5, 0x181f ;  /* 0x00b81f000e027f89 */ /* 0x0082e400000e0000 */
.L_x_3597:
        /* <DEDUP_REMOVED lines=16> */
.L_x_3427:
[----:B------:R-:W-:Y:S05]  /*7940*/  BSYNC B0 ;  /* 0x0000000000007941 */ /* 0x000fea0003800000 */
.L_x_3426:
[----:B------:R-:W-:Y:S05]  /*7950*/  BRA.DIV ~URZ, `(.L_x_3428) ;  /* 0x000159627f007947 */ /* 0x000fea000b800000 */
[----:B------:R1:W2:Y:S02]  /*7960*/  SHFL.IDX PT, R4, R12, 0x6, 0x181f ;  /* 0x00d81f000c047f89 */ /* 0x0002a400000e0000 */
.L_x_3598:
[----:B------:R-:W-:Y:S05]  /*7970*/  BRA.DIV ~URZ, `(.L_x_3429) ;  /* 0x000159c27f007947 */ /* 0x000fea000b800000 */
[----:B--23--:R2:W3:Y:S02]  /*7980*/  SHFL.IDX PT, R2, R14, 0x6, 0x181f ;  /* 0x00d81f000e027f89 */ /* 0x00c4e400000e0000 */
.L_x_3599:
        /* <DEDUP_REMOVED lines=16> */
.L_x_3431:
[----:B------:R-:W-:Y:S05]  /*7a90*/  BSYNC B0 ;  /* 0x0000000000007941 */ /* 0x000fea0003800000 */
.L_x_3430:
[----:B------:R-:W-:Y:S05]  /*7aa0*/  BRA.DIV ~URZ, `(.L_x_3432) ;  /* 0x000159127f007947 */ /* 0x000fea000b800000 */
[----:B------:R1:W2:Y:S04]  /*7ab0*/  SHFL.IDX PT, R4, R12, 0x7, 0x181f ;  /* 0x00f81f000c047f89 */ /* 0x0002a800000e0000 */
[----:B---3--:R1:W3:Y:S02]  /*7ac0*/  SHFL.IDX PT, R0, R14, 0x7, 0x181f ;  /* 0x00f81f000e007f89 */ /* 0x0082e400000e0000 */
.L_x_3600:
[----:B----4-:R-:W4:Y:S04]  /*7ad0*/  LDL R18, [R1] ;  /* 0x0000000001127983 */ /* 0x010f280000100800 */
[----:B---3--:R-:W3:Y:S04]  /*7ae0*/  LDL R29, [R1+0x48] ;  /* 0x00004800011d7983 */ /* 0x008ee80000100800 */
[----:B------:R1:W5:Y:S01]  /*7af0*/  LDL R23, [R1+0x64] ;  /* 0x0000640001177983 */ /* 0x0003620000100800 */
[----:B------:R-:W-:Y:S01]  /*7b00*/  IADD3 R2, R10, 0x70, RZ ;  /* 0x000000700a027810 */ /* 0x000fe20007ffe0ff */
[----:B-12---:R-:W-:Y:S01]  /*7b10*/  IMAD.MOV.U32 R14, RZ, RZ, R0 ;  /* 0x000000ffff0e7224 */ /* 0x006fe200078e0000 */
[----:B------:R-:W-:-:S02]  /*7b20*/  ULDC.64 UR4, c[0x0][0x40] ;  /* 0x0000100000047ab9 */ /* 0x000fc40000000a00 */
[----:B------:R-:W-:Y:S02]  /*7b30*/  ISETP.GE.AND P0, PT, R2, R13, PT ;  /* 0x0000000d0200720c */ /* 0x000fe40003f06270 */
[----:B------:R-:W-:Y:S01]  /*7b40*/  IADD3 R2, P1, R1, c[0x0][0x20], RZ ;  /* 0x0000080001027a10 */ /* 0x000fe20007f3e0ff */
[----:B------:R-:W-:-:S04]  /*7b50*/  IMAD.MOV.U32 R15, RZ, RZ, R4 ;  /* 0x000000ffff0f7224 */ /* 0x000fc800078e0004 */
[----:B------:R-:W-:Y:S01]  /*7b60*/  IMAD.X R3, RZ, RZ, c[0x0][0x24], P1 ;  /* 0x00000900ff037624 */ /* 0x000fe200008e06ff */
[----:B------:R-:W-:Y:S02]  /*7b70*/  IADD3 R10, P1, R2, 0x4, RZ ;  /* 0x00000004020a7810 */ /* 0x000fe40007f3e0ff */
[----:B------:R-:W-:-:S03]  /*7b80*/  SHF.R.S32.HI R13, RZ, 0x4, R22 ;  /* 0x00000004ff0d7819 */ /* 0x000fc60000011416 */
[----:B------:R-:W-:Y:S02]  /*7b90*/  @!P0 IMAD.SHL.U32 R17, R17, 0x2, RZ ;  /* 0x0000000211118824 */ /* 0x000fe400078e00ff */
[----:B------:R-:W-:-:S04]  /*7ba0*/  @!P0 IMAD.WIDE R6, R11, 0x2, R14 ;  /* 0x000000020b068825 */ /* 0x000fc800078e020e */
[----:B------:R-:W-:Y:S01]  /*7bb0*/  IMAD.X R11, RZ, RZ, R3, P1 ;  /* 0x000000ffff0b7224 */ /* 0x000fe200008e0603 */
[----:B------:R-:W-:Y:S01]  /*7bc0*/  @!PT LDS RZ, [RZ] ;  /* 0x00000000fffff984 */ /* 0x000fe20000000800 */
[----:B------:R-:W-:Y:S01]  /*7bd0*/  @!PT LDS RZ, [RZ] ;  /* 0x00000000fffff984 */ /* 0x000fe20000000800 */
[----:B------:R-:W-:Y:S01]  /*7be0*/  @!PT LDS RZ, [RZ] ;  /* 0x00000000fffff984 */ /* 0x000fe20000000800 */
[----:B------:R1:W-:Y:S01]  /*7bf0*/  @!P0 LDGSTS.E.BYPASS.LTC128B.128 [R17+0xb880], [R6.64], !P3 ;  /* 0x0b88000006118fae */ /* 0x0003e2000d901d46 */
[----:B------:R-:W-:Y:S01]  /*7c00*/  LEA.HI R4, R22, R13, RZ, 0x1 ;  /* 0x0000000d16047211 */ /* 0x000fe200078f08ff */
[----:B------:R-:W-:Y:S02]  /*7c10*/  UIADD3 UR4, UP0, UR4, 0x160, URZ ;  /* 0x0000016004047890 */ /* 0x000fe4000ff1e03f */
[----:B------:R2:W-:Y:S01]  /*7c20*/  STL.64 [R1+0x38], R10 ;  /* 0x0000380a01007387 */ /* 0x0005e20000100a00 */
[----:B------:R-:W-:Y:S01]  /*7c30*/  @!P0 SHF.R.S32.HI R0, RZ, 0x1f, R16 ;  /* 0x0000001fff008819 */ /* 0x000fe20000011410 */
[----:B------:R-:W-:Y:S01]  /*7c40*/  UIADD3.X UR5, URZ, UR5, URZ, UP0, !UPT ;  /* 0x000000053f057290 */ /* 0x000fe200087fe43f */
[----:B------:R-:W-:Y:S01]  /*7c50*/  LOP3.LUT R4, R4, 0xfffffffe, RZ, 0xc0, !PT ;  /* 0xfffffffe04047812 */ /* 0x000fe200078ec0ff */
[----:B------:R-:W2:Y:S01]  /*7c60*/  S2R R28, SR_CTAID.Y ;  /* 0x00000000001c7919 */ /* 0x000ea20000002600 */
[----:B------:R-:W-:-:S02]  /*7c70*/  IADD3 R12, P3, R2, 0x10, RZ ;  /* 0x00000010020c7810 */ /* 0x000fc40007f7e0ff */
[----:B------:R-:W-:Y:S01]  /*7c80*/  @!P0 LEA.HI R16, R0, R16, RZ, 0x3 ;  /* 0x0000001000108211 */ /* 0x000fe200078f18ff */
[----:B------:R-:W-:Y:S02]  /*7c90*/  IMAD.IADD R24, R13, 0x1, -R4 ;  /* 0x000000010d187824 */ /* 0x000fe400078e0a04 */
[----:B------:R-:W-:Y:S02]  /*7ca0*/  IMAD.SHL.U32 R0, R20, 0x40, RZ ;  /* 0x0000004014007824 */ /* 0x000fe400078e00ff */
[----:B------:R-:W-:Y:S01]  /*7cb0*/  IMAD.X R13, RZ, RZ, R3, P3 ;  /* 0x000000ffff0d7224 */ /* 0x000fe200018e0603 */
[C---:B-1----:R-:W-:Y:S02]  /*7cc0*/  IADD3 R6, P2, R2.reuse, 0x8, RZ ;  /* 0x0000000802067810 */ /* 0x042fe40007f5e0ff */
[----:B--2---:R-:W-:-:S03]  /*7cd0*/  IADD3 R10, P1, R2, 0x48, RZ ;  /* 0x00000048020a7810 */ /* 0x004fc60007f3e0ff */
[--C-:B------:R-:W-:Y:S02]  /*7ce0*/  IMAD.X R7, RZ, RZ, R3.reuse, P2 ;  /* 0x000000ffff077224 */ /* 0x100fe400010e0603 */
[----:B------:R-:W-:-:S03]  /*7cf0*/  IMAD.X R11, RZ, RZ, R3, P1 ;  /* 0x000000ffff0b7224 */ /* 0x000fc600008e0603 */
[----:B------:R1:W-:Y:S01]  /*7d00*/  STL.64 [R1+0x40], R6 ;  /* 0x0000400601007387 */ /* 0x0003e20000100a00 */
[----:B------:R-:W-:-:S03]  /*7d10*/  @!P0 LOP3.LUT R4, R16, 0xfffffff8, RZ, 0xc0, !PT ;  /* 0xfffffff810048812 */ /* 0x000fc600078ec0ff */
[----:B------:R2:W-:Y:S01]  /*7d20*/  STL.64 [R1+0x30], R10 ;  /* 0x0000300a01007387 */ /* 0x0005e20000100a00 */
[----:B------:R-:W-:-:S03]  /*7d30*/  LOP3.LUT R0, R0, 0x1c0, RZ, 0xc0, !PT ;  /* 0x000001c000007812 */ /* 0x000fc600078ec0ff */
[----:B------:R-:W-:Y:S04]  /*7d40*/  STL.64 [R1+0x28], R12 ;  /* 0x0000280c01007387 */ /* 0x000fe80000100a00 */
[----:B------:R-:W2:Y:S01]  /*7d50*/  S2R R36, SR_CTAID.Y ;  /* 0x0000000000247919 */ /* 0x000ea20000002600 */
[----:B-1----:R-:W-:Y:S02]  /*7d60*/  IMAD.U32 R6, RZ, RZ, UR4 ;  /* 0x00000004ff067e24 */ /* 0x002fe4000f8e00ff */
[----:B------:R-:W-:Y:S02]  /*7d70*/  IMAD.U32 R7, RZ, RZ, UR5 ;  /* 0x00000005ff077e24 */ /* 0x000fe4000f8e00ff */
[----:B--2---:R-:W-:-:S03]  /*7d80*/  IMAD.SHL.U32 R10, R24, 0x8, RZ ;  /* 0x00000008180a7824 */ /* 0x004fc600078e00ff */
[----:B------:R1:W-:Y:S01]  /*7d90*/  STL.64 [R1+0x18], R6 ;  /* 0x0000180601007387 */ /* 0x0003e20000100a00 */
[----:B-----5:R-:W-:Y:S02]  /*7da0*/  SHF.R.S32.HI R11, RZ, 0x1f, R19 ;  /* 0x0000001fff0b7819 */ /* 0x020fe40000011413 */
[----:B------:R-:W-:Y:S01]  /*7db0*/  SHF.R.S32.HI R28, RZ, 0x1f, R28 ;  /* 0x0000001fff1c7819 */ /* 0x000fe2000001141c */
[----:B-1----:R-:W-:Y:S01]  /*7dc0*/  @!P0 IMAD.WIDE R6, R4, 0x2, R14 ;  /* 0x0000000204068825 */ /* 0x002fe200078e020e */
[----:B------:R-:W-:Y:S02]  /*7dd0*/  LOP3.LUT R4, R0, 0x8, R10, 0xf8, !PT ;  /* 0x0000000800047812 */ /* 0x000fe400078ef80a */
[----:B------:R-:W-:Y:S02]  /*7de0*/  SHF.R.U32.HI R0, RZ, 0x3, R0 ;  /* 0x00000003ff007819 */ /* 0x000fe40000011600 */
[----:B------:R1:W-:Y:S02]  /*7df0*/  @!P0 LDGSTS.E.BYPASS.LTC128B.128 [R17+0xf880], [R6.64], !P4 ;  /* 0x0f88000006118fae */ /* 0x0003e4000e101d46 */
[----:B------:R-:W-:Y:S01]  /*7e00*/  LOP3.LUT R22, R4, R0, RZ, 0x3c, !PT ;  /* 0x0000000004167212 */ /* 0x000fe200078e3cff */
[----:B------:R-:W-:-:S02]  /*7e10*/  IMAD R0, R11, c[0x0][0x2b0], RZ ;  /* 0x0000ac000b007a24 */ /* 0x000fc400078e02ff */
[----:B------:R-:W-:-:S04]  /*7e20*/  IMAD.WIDE.U32 R30, R36, c[0x0][0x1e8], RZ ;  /* 0x00007a00241e7a25 */ /* 0x000fc800078e00ff */
[----:B------:R-:W-:-:S04]  /*7e30*/  IMAD.WIDE.U32 R34, R36, c[0x0][0x210], RZ ;  /* 0x0000840024227a25 */ /* 0x000fc800078e00ff */
[----:B------:R-:W-:-:S04]  /*7e40*/  IMAD.WIDE.U32 R32, R19, c[0x0][0x2b0], RZ ;  /* 0x0000ac0013207a25 */ /* 0x000fc800078e00ff */
[----:B-1----:R-:W-:Y:S01]  /*7e50*/  IMAD R7, R28, c[0x0][0x1e8], RZ ;  /* 0x00007a001c077a24 */ /* 0x002fe200078e02ff */
[----:B------:R1:W-:Y:S01]  /*7e60*/  STL.64 [R1+0x20], R2 ;  /* 0x0000200201007387 */ /* 0x0003e20000100a00 */
[----:B------:R-:W-:Y:S02]  /*7e70*/  IMAD R11, R19, c[0x0][0x2b4], R0 ;  /* 0x0000ad00130b7a24 */ /* 0x000fe400078e0200 */
        /* <DEDUP_REMOVED lines=65> */
[----:B------:R-:W-:-:S02]  /*8290*/  SHF.R.S32.HI R139, RZ, 0x1f, R240 ;  /* 0x0000001fff8b7819 */ /* 0x000fc400000114f0 */
[----:B------:R-:W-:Y:S02]  /*82a0*/  LOP3.LUT R229, R229, 0xffffff7f, RZ, 0xc0, !PT ;  /* 0xffffff7fe5e57812 */ /* 0x000fe400078ec0ff */
[----:B------:R-:W-:Y:S01]  /*82b0*/  MOV R143, 0x86b0 ;  /* 0x000086b0008f7802 */ /* 0x000fe20000000f00 */
[----:B------:R-:W-:-:S04]  /*82c0*/  IMAD R0, R139, c[0x0][0x1e0], RZ ;  /* 0x000078008b007a24 */ /* 0x000fc800078e02ff */
[C---:B------:R-:W-:Y:S02]  /*82d0*/  IMAD R0, R240.reuse, c[0x0][0x1e4], R0 ;  /* 0x00007900f0007a24 */ /* 0x040fe400078e0200 */
[----:B-1----:R-:W-:-:S04]  /*82e0*/  IMAD.WIDE.U32 R10, R240, c[0x0][0x1e0], RZ ;  /* 0x00007800f00a7a25 */ /* 0x002fc800078e00ff */
[----:B------:R-:W-:Y:S01]  /*82f0*/  IMAD.IADD R11, R11, 0x1, R0 ;  /* 0x000000010b0b7824 */ /* 0x000fe200078e0200 */
        /* <DEDUP_REMOVED lines=58> */
[----:B---3--:R-:W-:Y:S05]  /*86a0*/  CALL.REL.NOINC `($_ZN7cutlass13device_kernelIN5flash19enable_sm80_to_sm89INS1_16FlashAttnFwdSm80INS1_25CollectiveMainloopFwdSm80ILi4ELi1ELb0EN4cute5tupleIJNS5_1CILi128EEENS7_ILi48EEES8_EEELi128ENS_6half_tEfNS_4arch4Sm80ELb0ELb1ELb0ELb1ELb1ELb1ELb1ELb0EEENS1_21CollectiveEpilogueFwdINS6_IJS8_S8_S9_EEENS6_IJNS7_ILi1EEESH_SH_EEESB_SD_Li128ELb1ELb1ELb0ELb0EEENS1_19SingleTileSchedulerILb1ELb0ELb1ELi128EEEEEEEEEvNT_6ParamsE$_ZZN5flash25CollectiveMainloopFwdSm80ILi4ELi1ELb0EN4cute5tupleIJNS1_1CILi128EEENS3_ILi48EEES4_EEELi128EN7cutlass6half_tEfNS7_4arch4Sm80ELb0ELb1ELb0ELb1ELb1ELb1ELb1ELb0EE3mmaINS_16FlashAttnFwdSm80ISB_NS_21CollectiveEpilogueFwdINS2_IJS4_S4_S5_EEENS2_IJNS3_ILi1EEESG_SG_EEES8_SA_Li128ELb1ELb1ELb0ELb0EEENS_19SingleTileSchedulerILb1ELb0ELb1ELi128EEEE13SharedStorageENS1_6TensorINS1_11ArrayEngineIfLm128EEENS1_6LayoutINS2_IJNS2_IJNS3_ILi2EEESR_EEESR_NS3_ILi16EEEEEENS2_IJNS2_IJSG_SR_EEENS3_ILi4EEENS3_ILi8EEEEEEEEEENS_7SoftmaxILi4ELi0EEEEEbRKNSB_6ParamsERT0_RT1_iRKNS_16SeqlenInfoQKNewKILb1ELb1EEENS2_IJiiiiEEERT_ENKUlvE_clEv) ;  /* 0x0001882000007944 */ /* 0x008fea0003c00000 */
[----:B------:R-:W-:Y:S05]  /*86b0*/  BSYNC B2 ;  /* 0x0000000000027941 */ /* 0x000fea0003800000 */
.L_x_3433:
[----:B------:R-:W2:Y:S01]  /*86c0*/  LDL R29, [R1+0x10] ;  /* 0x00001000011d7983 */ /* 0x000ea20000100800 */
[----:B------:R-:W-:-:S04]  /*86d0*/  DEPBAR.LE SB0, 0x0 ;  /* 0x000080000000791a */ /* 0x000fc80000000000 */
[----:B------:R3:W5:Y:S01]  /*86e0*/  LDL R120, [R1] ;  /* 0x0000000001787983 */ /* 0x0007620000100800 */
[----:B------:R-:W-:Y:S03]  /*86f0*/  WARPSYNC 0xffffffff ;  /* 0xffffffff00007948 */ /* 0x000fe60003800000 */
[----:B------:R-:W4:Y:S01]  /*8700*/  S2R R28, SR_CTAID.Y ;  /* 0x00000000001c7919 */ /* 0x000f220000002600 */
[----:B------:R-:W-:-:S03]  /*8710*/  SHF.L.U32 R216, R7, 0x1, RZ ;  /* 0x0000000107d87819 */ /* 0x000fc600000006ff */
[----:B------:R-:W-:Y:S01]  /*8720*/  BAR.SYNC.DEFER_BLOCKING 0x0 ;  /* 0x0000000000007b1d */ /* 0x000fe20000010000 */
[----:B------:R-:W-:-:S05]  /*8730*/  SHF.L.U32 R224, R0, 0x1, RZ ;  /* 0x0000000100e07819 */ /* 0x000fca00000006ff */
[----:B------:R-:W1:Y:S01]  /*8740*/  S2R R11, SR_CTAID.Y ;  /* 0x00000000000b7919 */ /* 0x000e620000002600 */
[----:B------:R-:W-:Y:S02]  /*8750*/  IMAD R0, R4, 0x2, R216 ;  /* 0x0000000204007824 */ /* 0x000fe400078e02d8 */
[----:B------:R-:W-:Y:S01]  /*8760*/  IMAD.WIDE.U32 R2, R240, c[0x0][0x208], RZ ;  /* 0x00008200f0027a25 */ /* 0x000fe200078e00ff */
[----:B----4-:R-:W-:Y:S02]  /*8770*/  SHF.R.S32.HI R28, RZ, 0x1f, R28 ;  /* 0x0000001fff1c7819 */ /* 0x010fe4000001141c */
[----:B------:R-:W4:Y:S04]  /*8780*/  LDSM.16.M88.4 R72, [R0+0x5080] ;  /* 0x005080000048783b */ /* 0x000f280000000200 */
[----:B------:R-:W2:Y:S04]  /*8790*/  LDSM.16.M88.4 R80, [R0+0x5880] ;  /* 0x005880000050783b */ /* 0x000ea80000000200 */
[----:B------:R3:W2:Y:S01]  /*87a0*/  LDSM.16.M88.4 R88, [R0+0x6080] ;  /* 0x006080000058783b */ /* 0x0006a20000000200 */
[----:B------:R-:W-:-:S02]  /*87b0*/  IMAD R28, R28, c[0x0][0x210], RZ ;  /* 0x000084001c1c7a24 */ /* 0x000fc400078e02ff */
[C---:B-1----:R-:W-:Y:S01]  /*87c0*/  IMAD.WIDE.U32 R30, R11.reuse, c[0x0][0x210], RZ ;  /* 0x000084000b1e7a25 */ /* 0x042fe200078e00ff */
[----:B------:R1:W1:Y:S03]  /*87d0*/  LDSM.16.M88.4 R16, [R224+0x8080] ;  /* 0x00808000e010783b */ /* 0x0002660000000200 */
[----:B------:R-:W-:Y:S01]  /*87e0*/  IMAD R28, R11, c[0x0][0x214], R28 ;  /* 0x000085000b1c7a24 */ /* 0x000fe200078e021c */
[----:B------:R1:W1:Y:S04]  /*87f0*/  LDSM.16.M88.4 R12, [R224+0xa080] ;  /* 0x00a08000e00c783b */ /* 0x0002680000000200 */
[----:B------:R1:W1:Y:S04]  /*8800*/  LDSM.16.M88.4 R48, [R216+0x5080] ;  /* 0x00508000d830783b */ /* 0x0002680000000200 */
[----:B------:R1:W1:Y:S04]  /*8810*/  LDSM.16.M88.4 R44, [R216+0x5880] ;  /* 0x00588000d82c783b */ /* 0x0002680000000200 */
[----:B------:R1:W1:Y:S01]  /*8820*/  LDSM.16.M88.4 R40, [R216+0x6080] ;  /* 0x00608000d828783b */ /* 0x0002620000000200 */
[----:B---3--:R-:W-:-:S04]  /*8830*/  IMAD R0, R139, c[0x0][0x208], RZ ;  /* 0x000082008b007a24 */ /* 0x008fc800078e02ff */
[----:B------:R-:W-:-:S04]  /*8840*/  IMAD R0, R240, c[0x0][0x20c], R0 ;  /* 0x00008300f0007a24 */ /* 0x000fc800078e0200 */
[----:B------:R-:W-:Y:S02]  /*8850*/  IMAD.IADD R3, R3, 0x1, R0 ;  /* 0x0000000103037824 */ /* 0x000fe400078e0200 */
[----:B------:R-:W-:Y:S02]  /*8860*/  IMAD R0, R140, c[0x0][0x218], RZ ;  /* 0x000086008c007a24 */ /* 0x000fe400078e02ff */
[----:B------:R-:W-:Y:S01]  /*8870*/  IMAD.WIDE.U32 R2, R237, c[0x0][0x218], R2 ;  /* 0x00008600ed027a25 */ /* 0x000fe200078e0002 */
[----:B------:R-:W-:Y:S02]  /*8880*/  LEA R226, R9, R224, 0x1 ;  /* 0x000000e009e27211 */ /* 0x000fe400078e08ff */
[----:B------:R-:W-:Y:S01]  /*8890*/  IADD3 R28, R31, R28, RZ ;  /* 0x0000001c1f1c7210 */ /* 0x000fe20007ffe0ff */
[----:B------:R-:W-:Y:S01]  /*88a0*/  IMAD R11, R237, c[0x0][0x21c], R0 ;  /* 0x00008700ed0b7a24 */ /* 0x000fe200078e0200 */
[----:B------:R-:W-:Y:S01]  /*88b0*/  IADD3 R2, P1, R30, R2, RZ ;  /* 0x000000021e027210 */ /* 0x000fe20007f3e0ff */
[----:B------:R3:W1:Y:S01]  /*88c0*/  LDSM.16.M88.4 R24, [R226+0x8080] ;  /* 0x00808000e218783b */ /* 0x0006620000000200 */
[----:B------:R-:W-:-:S02]  /*88d0*/  IADD3 R0, R216, 0x5080, RZ ;  /* 0x00005080d8007810 */ /* 0x000fc40007ffe0ff */
[----:B------:R-:W-:Y:S01]  /*88e0*/  LEA R7, P0, R2, c[0x0][0x1f8], 0x1 ;  /* 0x00007e0002077a11 */ /* 0x000fe200078008ff */
[----:B------:R3:W1:Y:S01]  /*88f0*/  LDSM.16.M88.4 R20, [R226+0xa080] ;  /* 0x00a08000e214783b */ /* 0x0006620000000200 */
[----:B------:R-:W-:Y:S02]  /*8900*/  IADD3.X R3, R28, R3, R11, P1, !PT ;  /* 0x000000031c037210 */ /* 0x000fe40000ffe40b */
[----:B------:R-:W-:Y:S02]  /*8910*/  LEA R223, R4, R0, 0x1 ;  /* 0x0000000004df7211 */ /* 0x000fe400078e08ff */
[----:B------:R-:W-:Y:S01]  /*8920*/  LEA.HI.X R4, R2, c[0x0][0x1fc], R3, 0x1, P0 ;  /* 0x00007f0002047a11 */ /* 0x000fe200000f0c03 */
[----:B--2---:R3:W-:Y:S01]  /*8930*/  STL [R1+0x70], R29 ;  /* 0x0000701d01007387 */ /* 0x0047e20000100800 */
[----:B------:R-:W-:Y:S05]  /*8940*/  BRA.DIV ~URZ, `(.L_x_3434) ;  /* 0x00014b627f007947 */ /* 0x000fea000b800000 */
[----:B-1--4-:R-:W2:Y:S04]  /*8950*/  LDL R35, [R1+0x80] ;  /* 0x0000800001237983 */ /* 0x012ea80000100800 */
[----:B------:R-:W4:Y:S04]  /*8960*/  LDL R30, [R1+0xd8] ;  /* 0x0000d800011e7983 */ /* 0x000f280000100800 */
[----:B---3--:R-:W3:Y:S04]  /*8970*/  LDL R2, [R1+0xcc] ;  /* 0x0000cc0001027983 */ /* 0x008ee80000100800 */
[----:B------:R-:W1:Y:S04]  /*8980*/  SHFL.IDX PT, R11, R7, RZ, 0x181f ;  /* 0x00181fff070b7589 */ /* 0x000e6800000e0000 */
[----:B------:R-:W1:Y:S04]  /*8990*/  SHFL.IDX PT, R33, R4, RZ, 0x181f ;  /* 0x00181fff04217589 */ /* 0x000e6800000e0000 */
[----:B------:R-:W1:Y:S04]  /*89a0*/  SHFL.IDX PT, R32, R7, 0x1, 0x181f ;  /* 0x00381f0007207f89 */ /* 0x000e6800000e0000 */
[----:B------:R-:W1:Y:S01]  /*89b0*/  SHFL.IDX PT, R34, R4, 0x1, 0x181f ;  /* 0x00381f0004227f89 */ /* 0x000e6200000e0000 */
[----:B------:R-:W-:-:S04]  /*89c0*/  IMAD.SHL.U32 R0, R238, 0x2, RZ ;  /* 0x00000002ee007824 */ /* 0x000fc800078e00ff */
[----:B------:R-:W-:Y:S01]  /*89d0*/  IMAD.MOV.U32 R238, RZ, RZ, R0 ;  /* 0x000000ffffee7224 */ /* 0x000fe200078e0000 */
[----:B------:R-:W-:Y:S01]  /*89e0*/  IADD3 R239, R0, 0x2080, RZ ;  /* 0x0000208000ef7810 */ /* 0x000fe20007ffe0ff */
[C---:B--2---:R-:W-:Y:S01]  /*89f0*/  IMAD.WIDE R36, R35.reuse, 0x2, RZ ;  /* 0x0000000223247825 */ /* 0x044fe200078e02ff */
[----:B------:R-:W-:-:S04]  /*8a00*/  ISETP.GE.AND P1, PT, R35, c[0x0][0x1d4], PT ;  /* 0x0000750023007a0c */ /* 0x000fc80003f26270 */
[-C--:B-1----:R-:W-:Y:S02]  /*8a10*/  IADD3 R28, P0, R11, R36.reuse, RZ ;  /* 0x000000240b1c7210 */ /* 0x082fe40007f1e0ff */
[----:B------:R-:W-:Y:S02]  /*8a20*/  ISETP.LT.OR P3, PT, R116, 0x1, P1 ;  /* 0x000000017400780c */ /* 0x000fe40000f61670 */
[----:B----4-:R-:W-:Y:S01]  /*8a30*/  ISETP.GE.AND P2, PT, R30, c[0x0][0x1d4], PT ;  /* 0x000075001e007a0c */ /* 0x010fe20003f46270 */
[----:B------:R-:W-:Y:S01]  /*8a40*/  IMAD.X R29, R33, 0x1, R37, P0 ;  /* 0x00000001211d7824 */ /* 0x000fe200000e0625 */
[----:B------:R-:W-:Y:S01]  /*8a50*/  IADD3 R30, P0, R32, R36, RZ ;  /* 0x00000024201e7210 */ /* 0x000fe20007f1e0ff */
[----:B---3--:R-:W-:-:S04]  /*8a60*/  IMAD.WIDE R2, R2, 0x2, RZ ;  /* 0x0000000202027825 */ /* 0x008fc800078e02ff */
[----:B------:R-:W-:Y:S01]  /*8a70*/  IMAD.X R31, R34, 0x1, R37, P0 ;  /* 0x00000001221f7824 */ /* 0x000fe200000e0625 */
[----:B------:R-:W-:-:S03]  /*8a80*/  ISETP.LT.OR P0, PT, R116, 0x1, P2 ;  /* 0x000000017400780c */ /* 0x000fc60001701670 */
[----:B------:R1:W-:Y:S01]  /*8a90*/  LDGSTS.E.BYPASS.LTC128B.128 [R0+0x2080], [R28.64], !P3 ;  /* 0x020800001c007fae */ /* 0x0003e2000d901d46 */
[----:B------:R-:W-:Y:S01]  /*8aa0*/  ISETP.LT.OR P4, PT, R116, 0x11, P1 ;  /* 0x000000117400780c */ /* 0x000fe20000f81670 */
[--C-:B------:R-:W-:Y:S01]  /*8ab0*/  IMAD.MOV.U32 R38, RZ, RZ, R35.reuse ;  /* 0x000000ffff267224 */ /* 0x100fe200078e0023 */
[----:B------:R-:W-:Y:S02]  /*8ac0*/  SHF.R.S32.HI R39, RZ, 0x1f, R35 ;  /* 0x0000001fff277819 */ /* 0x000fe40000011423 */
        /* <DEDUP_REMOVED lines=8> */
[----:B-1----:R-:W-:-:S05]  /*8b50*/  IADD3 R28, P0, R32, R2, RZ ;  /* 0x00000002201c7210 */ /* 0x002fca0007f1e0ff */
[----:B------:R-:W-:-:S05]  /*8b60*/  IMAD.X R29, R34, 0x1, R3, P0 ;  /* 0x00000001221d7824 */ /* 0x000fca00000e0603 */
[----:B------:R2:W-:Y:S01]  /*8b70*/  LDGSTS.E.BYPASS.LTC128B.128 [R0+0x4080], [R28.64], !P3 ;  /* 0x040800001c007fae */ /* 0x0005e2000d901d46 */
[----:B------:R-:W-:Y:S01]  /*8b80*/  PLOP3.LUT P0, PT, P2, PT, PT, 0x80, 0x0 ;  /* 0x000000000000781c */ /* 0x000fe2000170f070 */
[----:B------:R-:W-:Y:S02]  /*8b90*/  IMAD.MOV.U32 R60, RZ, RZ, R36 ;  /* 0x000000ffff3c7224 */ /* 0x000fe400078e0024 */
[----:B------:R-:W-:Y:S02]  /*8ba0*/  IMAD.MOV.U32 R63, RZ, RZ, R37 ;  /* 0x000000ffff3f7224 */ /* 0x000fe400078e0025 */
[----:B------:R-:W-:Y:S02]  /*8bb0*/  IMAD.MOV.U32 R62, RZ, RZ, R2 ;  /* 0x000000ffff3e7224 */ /* 0x000fe400078e0002 */
[----:B------:R-:W-:Y:S02]  /*8bc0*/  IMAD.MOV.U32 R61, RZ, RZ, R3 ;  /* 0x000000ffff3d7224 */ /* 0x000fe400078e0003 */
.L_x_3601:
[----:B--234-:R-:W2:Y:S01]  /*8bd0*/  LDL R0, [R1+0x98] ;  /* 0x0000980001007983 */ /* 0x01cea20000100800 */
[C---:B------:R-:W-:Y:S01]  /*8be0*/  HMMA.16816.F32 R36, R12.reuse, R48, RZ ;  /* 0x000000300c24723c */ /* 0x040fe200000018ff */
[----:B------:R-:W-:Y:S01]  /*8bf0*/  ISETP.LT.OR P3, PT, R116, 0x21, P1 ;  /* 0x000000217400780c */ /* 0x000fe20000f61670 */
[----:B------:R-:W-:Y:S01]  /*8c00*/  IMAD R225, R8, 0x2, R224 ;  /* 0x0000000208e17824 */ /* 0x000fe200078e02e0 */
[----:B------:R-:W-:Y:S01]  /*8c10*/  ISETP.LT.OR P1, PT, R116, 0x21, P0 ;  /* 0x000000217400780c */ /* 0x000fe20000721670 */
[----:B------:R-:W-:Y:S01]  /*8c20*/  IMAD R227, R8, 0x2, R226 ;  /* 0x0000000208e37824 */ /* 0x000fe200078e02e2 */
[----:B------:R-:W-:Y:S01]  /*8c30*/  IADD3 R2, P2, R4, R60, RZ ;  /* 0x0000003c04027210 */ /* 0x000fe20007f5e0ff */
[C---:B------:R-:W-:Y:S01]  /*8c40*/  IMAD R221, R6.reuse, 0x2, R223 ;  /* 0x0000000206dd7824 */ /* 0x040fe200078e02df */
[----:B------:R-:W-:Y:S01]  /*8c50*/  LEA R222, R6, R216, 0x1 ;  /* 0x000000d806de7211 */ /* 0x000fe200078e08ff */
[C---:B------:R-:W-:Y:S01]  /*8c60*/  HMMA.16816.F32 R32, R12.reuse, R44, RZ ;  /* 0x0000002c0c20723c */ /* 0x040fe200000018ff */
[----:B------:R-:W-:Y:S01]  /*8c70*/  LEA R228, R9, R225, 0x1 ;  /* 0x000000e109e47211 */ /* 0x000fe200078e08ff */
[C---:B------:R-:W-:Y:S01]  /*8c80*/  IMAD.X R3, R11.reuse, 0x1, R63, P2 ;  /* 0x000000010b037824 */ /* 0x040fe200010e063f */
[----:B------:R-:W-:Y:S04]  /*8c90*/  BSSY B0, `(.L_x_3435) ;  /* 0x00000e6000007945 */ /* 0x000fe80003800000 */
[----:B------:R-:W-:Y:S01]  /*8ca0*/  @!PT LDS RZ, [RZ] ;  /* 0x00000000fffff984 */ /* 0x000fe20000000800 */
[----:B------:R-:W-:Y:S01]  /*8cb0*/  @!PT LDS RZ, [RZ] ;  /* 0x00000000fffff984 */ /* 0x000fe20000000800 */
[----:B------:R-:W-:Y:S01]  /*8cc0*/  @!PT LDS RZ, [RZ] ;  /* 0x00000000fffff984 */ /* 0x000fe20000000800 */
[----:B------:R1:W-:Y:S01]  /*8cd0*/  LDGSTS.E.BYPASS.LTC128B.128 [R238+0x3080], [R2.64], !P3 ;  /* 0x0308000002ee7fae */ /* 0x0003e2000d901d46 */
[C---:B------:R-:W-:Y:S08]  /*8ce0*/  HMMA.16816.F32 R52, R12.reuse, R50, RZ ;  /* 0x000000320c34723c */ /* 0x040ff000000018ff */
[C---:B------:R-:W-:Y:S08]  /*8cf0*/  HMMA.16816.F32 R28, R12.reuse, R40, RZ ;  /* 0x000000280c1c723c */ /* 0x040ff000000018ff */
[C---:B------:R-:W-:Y:S08]  /*8d00*/  HMMA.16816.F32 R56, R12.reuse, R46, RZ ;  /* 0x0000002e0c38723c */ /* 0x040ff000000018ff */
[----:B------:R-:W-:Y:S07]  /*8d10*/  HMMA.16816.F32 R64, R12, R42, RZ ;  /* 0x0000002a0c40723c */ /* 0x000fee00000018ff */
[----:B------:R-:W-:Y:S01]  /*8d20*/  IADD3 R12, P0, R4, R62, RZ ;  /* 0x0000003e040c7210 */ /* 0x000fe20007f1e0ff */
[----:B------:R-:W-:Y:S04]  /*8d30*/  HMMA.16816.F32 R68, R16, R48, RZ ;  /* 0x000000301044723c */ /* 0x000fe800000018ff */
[----:B------:R-:W-:-:S04]  /*8d40*/  IMAD.X R13, R11, 0x1, R61, P0 ;  /* 0x000000010b0d7824 */ /* 0x000fc800000e063d */
[C---:B------:R-:W-:Y:S01]  /*8d50*/  HMMA.16816.F32 R76, R16.reuse, R44, RZ ;  /* 0x0000002c104c723c */ /* 0x040fe200000018ff */
[----:B------:R3:W-:Y:S04]  /*8d60*/  LDGSTS.E.BYPASS.LTC128B.128 [R238+0x4880], [R12.64], !P1 ;  /* 0x048800000cee7fae */ /* 0x0007e8000c901d46 */
[----:B------:R-:W0:Y:S03]  /*8d70*/  LDGDEPBAR ;  /* 0x00000000000079af */ /* 0x000e260000000000 */
[C---:B------:R-:W-:Y:S08]  /*8d80*/  HMMA.16816.F32 R48, R16.reuse, R50, RZ ;  /* 0x000000321030723c */ /* 0x040ff000000018ff */
[C---:B------:R-:W-:Y:S08]  /*8d90*/  HMMA.16816.F32 R84, R16.reuse, R40, RZ ;  /* 0x000000281054723c */ /* 0x040ff000000018ff */
[C---:B------:R-:W-:Y:S01]  /*8da0*/  HMMA.16816.F32 R44, R16.reuse, R46, RZ ;  /* 0x0000002e102c723c */ /* 0x040fe200000018ff */
[----:B---3--:R-:W-:Y:S07]  /*8db0*/  LDSM.16.M88.4 R12, [R227+0xa080] ;  /* 0x00a08000e30c783b */ /* 0x008fee0000000200 */
[----:B------:R-:W-:Y:S01]  /*8dc0*/  HMMA.16816.F32 R96, R16, R42, RZ ;  /* 0x0000002a1060723c */ /* 0x000fe200000018ff */
[----:B------:R-:W-:Y:S04]  /*8dd0*/  LDSM.16.M88.4 R16, [R225+0xa080] ;  /* 0x00a08000e110783b */ /* 0x000fe80000000200 */
[----:B------:R-:W-:Y:S03]  /*8de0*/  LDSM.16.M88.4 R40, [R222+0x6080] ;  /* 0x00608000de28783b */ /* 0x000fe60000000200 */
[C---:B------:R-:W-:Y:S01]  /*8df0*/  HMMA.16816.F32 R112, R20.reuse, R72, R36 ;  /* 0x000000481470723c */ /* 0x040fe20000001824 */
[----:B------:R-:W3:Y:S07]  /*8e00*/  LDSM.16.M88.4 R36, [R222+0x5080] ;  /* 0x00508000de24783b */ /* 0x000eee0000000200 */
[C---:B------:R-:W-:Y:S01]  /*8e10*/  HMMA.16816.F32 R108, R20.reuse, R80, R32 ;  /* 0x00000050146c723c */ /* 0x040fe20000001820 */
[----:B------:R-:W4:Y:S07]  /*8e20*/  LDSM.16.M88.4 R32, [R222+0x5880] ;  /* 0x00588000de20783b */ /* 0x000f2e0000000200 */
        /* <DEDUP_REMOVED lines=10> */
[----:B------:R-:W1:Y:S07]  /*8ed0*/  LDSM.16.M88.4 R44, [R221] ;  /* 0x00000000dd2c783b */ /* 0x000e6e0000000200 */
[C---:B------:R-:W-:Y:S01]  /*8ee0*/  HMMA.16816.F32 R60, R24.reuse, R80, R76 ;  /* 0x00000050183c723c */ /* 0x040fe2000000184c */
[----:B------:R-:W1:Y:S07]  /*8ef0*/  LDSM.16.M88.4 R76, [R221+0x1000] ;  /* 0x00100000dd4c783b */ /* 0x000e6e0000000200 */
[C---:B------:R-:W-:Y:S08]  /*8f00*/  HMMA.16816.F32 R56, R24.reuse, R88, R84 ;  /* 0x000000581838723c */ /* 0x040ff00000001854 */
[----:B------:R-:W-:Y:S01]  /*8f10*/  HMMA.16816.F32 R80, R24, R90, R96 ;  /* 0x0000005a1850723c */ /* 0x000fe20000001860 */
[----:B------:R-:W-:Y:S07]  /*8f20*/  LDSM.16.M88.4 R24, [R224+0xe080] ;  /* 0x00e08000e018783b */ /* 0x000fee0000000200 */
[C---:B---3--:R-:W-:Y:S08]  /*8f30*/  HMMA.16816.F32 R84, R16.reuse, R36, R112 ;  /* 0x000000241054723c */ /* 0x048ff00000001870 */
[C---:B----4-:R-:W-:Y:S08]  /*8f40*/  HMMA.16816.F32 R96, R16.reuse, R32, R108 ;  /* 0x000000201060723c */ /* 0x050ff0000000186c */
[C---:B------:R-:W-:Y:S08]  /*8f50*/  HMMA.16816.F32 R88, R16.reuse, R38, R92 ;  /* 0x000000261058723c */ /* 0x040ff0000000185c */
[C---:B------:R-:W-:Y:S08]  /*8f60*/  HMMA.16816.F32 R104, R16.reuse, R40, R104 ;  /* 0x000000281068723c */ /* 0x040ff00000001868 */
[----:B------:R-:W-:Y:S08]  /*8f70*/  HMMA.16816.F32 R100, R16, R34, R100 ;  /* 0x000000221064723c */ /* 0x000ff00000001864 */
[C---:B-1----:R-:W-:Y:S08]  /*8f80*/  HMMA.16816.F32 R92, R20.reuse, R36, R68 ;  /* 0x00000024145c723c */ /* 0x042ff00000001844 */
[----:B------:R-:W-:Y:S01]  /*8f90*/  HMMA.16816.F32 R64, R20, R38, R64 ;  /* 0x000000261440723c */ /* 0x000fe20000001840 */
[----:B------:R-:W1:Y:S07]  /*8fa0*/  LDSM.16.M88.4 R36, [R216+0x6880] ;  /* 0x00688000d824783b */ /* 0x000e6e0000000200 */
        /* <DEDUP_REMOVED lines=8> */
[----:B------:R-:W4:Y:S07]  /*9030*/  LDSM.16.M88.4 R20, [R216+0x7880] ;  /* 0x00788000d814783b */ /* 0x000f2e0000000200 */
[C---:B------:R-:W-:Y:S08]  /*9040*/  HMMA.16816.F32 R48, R12.reuse, R44, R84 ;  /* 0x0000002c0c30723c */ /* 0x040ff00000001854 */
[----:B------:R-:W-:Y:S01]  /*9050*/  HMMA.16816.F32 R40, R12, R46, R88 ;  /* 0x0000002e0c28723c */ /* 0x000fe20000001858 */
[----:B--2---:R-:W-:-:S07]  /*9060*/  ISETP.GT.AND P0, PT, R142, R0, PT ;  /* 0x000000008e00720c */ /* 0x004fce0003f04270 */
[C---:B------:R-:W-:Y:S08]  /*9070*/  HMMA.16816.F32 R68, R12.reuse, R72, R96 ;  /* 0x000000480c44723c */ /* 0x040ff00000001860 */
[C---:B------:R-:W-:Y:S08]  /*9080*/  HMMA.16816.F32 R80, R12.reuse, R74, R100 ;  /* 0x0000004a0c50723c */ /* 0x040ff00000001864 */
[C---:B------:R-:W-:Y:S08]  /*9090*/  HMMA.16816.F32 R84, R12.reuse, R76, R104 ;  /* 0x0000004c0c54723c */ /* 0x040ff00000001868 */
[----:B------:R-:W-:Y:S01]  /*90a0*/  HMMA.16816.F32 R100, R12, R78, R52 ;  /* 0x0000004e0c64723c */ /* 0x000fe20000001834 */
[----:B------:R-:W-:Y:S04]  /*90b0*/  LDSM.16.M88.4 R12, [R226+0xe080] ;  /* 0x00e08000e20c783b */ /* 0x000fe80000000200 */
[----:B------:R-:W2:Y:S03]  /*90c0*/  LDSM.16.M88.4 R52, [R223+0x2000] ;  /* 0x00200000df34783b */ /* 0x000ea60000000200 */
[C---:B------:R-:W-:Y:S01]  /*90d0*/  HMMA.16816.F32 R104, R28.reuse, R46, R64 ;  /* 0x0000002e1c68723c */ /* 0x040fe20000001840 */
[----:B------:R-:W1:Y:S07]  /*90e0*/  LDSM.16.M88.4 R64, [R223+0x2800] ;  /* 0x00280000df40783b */ /* 0x000e6e0000000200 */
[C---:B------:R-:W-:Y:S08]  /*90f0*/  HMMA.16816.F32 R92, R28.reuse, R44, R92 ;  /* 0x0000002c1c5c723c */ /* 0x040ff0000000185c */
[C---:B------:R-:W-:Y:S08]  /*9100*/  HMMA.16816.F32 R108, R28.reuse, R72, R108 ;  /* 0x000000481c6c723c */ /* 0x040ff0000000186c */
        /* <DEDUP_REMOVED lines=8> */
[----:B----4-:R-:W-:Y:S08]  /*9190*/  HMMA.16816.F32 R40, R24, R20, R84 ;  /* 0x000000141828723c */ /* 0x010ff00000001854 */
[C---:B------:R-:W-:Y:S08]  /*91a0*/  HMMA.16816.F32 R80, R16.reuse, R36, R92 ;  /* 0x000000241050723c */ /* 0x040ff0000000185c */
[----:B------:R-:W-:Y:S08]  /*91b0*/  HMMA.16816.F32 R76, R16, R38, R104 ;  /* 0x00000026104c723c */ /* 0x000ff00000001868 */
[----:B------:R-:W-:Y:S01]  /*91c0*/  HMMA.16816.F32 R72, R24, R22, R100 ;  /* 0x000000161848723c */ /* 0x000fe20000001864 */
[----:B------:R-:W-:Y:S07]  /*91d0*/  LDSM.16.M88.4 R24, [R225+0xe080] ;  /* 0x00e08000e118783b */ /* 0x000fee0000000200 */
[C---:B------:R-:W-:Y:S08]  /*91e0*/  HMMA.16816.F32 R68, R16.reuse, R32, R108 ;  /* 0x000000201044723c */ /* 0x040ff0000000186c */
[C---:B------:R-:W-:Y:S08]  /*91f0*/  HMMA.16816.F32 R36, R16.reuse, R34, R112 ;  /* 0x000000221024723c */ /* 0x040ff00000001870 */
[C---:B------:R-:W-:Y:S08]  /*9200*/  HMMA.16816.F32 R32, R16.reuse, R20, R116 ;  /* 0x000000141020723c */ /* 0x040ff00000001874 */
[----:B------:R-:W-:Y:S01]  /*9210*/  HMMA.16816.F32 R16, R16, R22, R96 ;  /* 0x000000161010723c */ /* 0x000fe20000001860 */
[----:B------:R-:W-:Y:S07]  /*9220*/  LDSM.16.M88.4 R20, [R225+0xc080] ;  /* 0x00c08000e114783b */ /* 0x000fee0000000200 */
[C---:B--2---:R-:W-:Y:S01]  /*9230*/  HMMA.16816.F32 R116, R12.reuse, R52, R48 ;  /* 0x000000340c74723c */ /* 0x044fe20000001830 */
        /* <DEDUP_REMOVED lines=8> */
[----:B------:R-:W-:Y:S08]  /*92c0*/  HMMA.16816.F32 R100, R28, R58, R76 ;  /* 0x0000003a1c64723c */ /* 0x000ff0000000184c */
[----:B------:R-:W-:Y:S01]  /*92d0*/  HMMA.16816.F32 R60, R12, R66, R72 ;  /* 0x000000420c3c723c */ /* 0x000fe20000001848 */
[----:B------:R-:W-:Y:S07]  /*92e0*/  LDSM.16.M88.4 R12, [R228+0xe080] ;  /* 0x00e08000e40c783b */ /* 0x000fee0000000200 */
[C---:B------:R-:W-:Y:S08]  /*92f0*/  HMMA.16816.F32 R96, R28.reuse, R52, R68 ;  /* 0x000000341c60723c */ /* 0x040ff00000001844 */
        /* <DEDUP_REMOVED lines=13> */
[C---:B------:R-:W-:Y:S08]  /*93d0*/  HMMA.16816.F32 R76, R24.reuse, R46, R112 ;  /* 0x0000002e184c723c */ /* 0x040ff00000001870 */
[C---:B---3--:R-:W-:Y:S08]  /*93e0*/  HMMA.16816.F32 R72, R24.reuse, R40, R108 ;  /* 0x000000281848723c */ /* 0x048ff0000000186c */
        /* <DEDUP_REMOVED lines=43> */
[----:B------:R-:W-:-:S05]  /*96a0*/  SHF.R.S32.HI R0, RZ, 0x1f, R240 ;  /* 0x0000001fff007819 */ /* 0x000fca00000114f0 */
[----:B------:R-:W-:-:S04]  /*96b0*/  IMAD R0, R0, c[0x0][0x1e0], RZ ;  /* 0x0000780000007a24 */ /* 0x000fc800078e02ff */
[----:B------:R-:W-:-:S04]  /*96c0*/  IMAD R0, R240, c[0x0][0x1e4], R0 ;  /* 0x00007900f0007a24 */ /* 0x000fc800078e0200 */
[----:B------:R-:W-:Y:S01]  /*96d0*/  IMAD.IADD R3, R3, 0x1, R0 ;  /* 0x0000000103037824 */ /* 0x000fe200078e0200 */
[----:B-1----:R-:W-:Y:S01]  /*96e0*/  SHF.R.S32.HI R125, RZ, 0x1f, R122 ;  /* 0x0000001fff7d7819 */ /* 0x002fe2000001147a */
[----:B---3--:R-:W-:-:S04]  /*96f0*/  IMAD.WIDE.U32 R122, R124, c[0x0][0x1e8], RZ ;  /* 0x00007a007c7a7a25 */ /* 0x008fc800078e00ff */
[----:B------:R-:W-:-:S04]  /*9700*/  IMAD R11, R125, c[0x0][0x1e8], RZ ;  /* 0x00007a007d0b7a24 */ /* 0x000fc800078e02ff */
[----:B------:R-:W-:-:S05]  /*9710*/  IMAD R11, R124, c[0x0][0x1ec], R11 ;  /* 0x00007b007c0b7a24 */ /* 0x000fca00078e020b */
[----:B------:R-:W-:Y:S02]  /*9720*/  IADD3 R11, R123, R11, RZ ;  /* 0x0000000b7b0b7210 */ /* 0x000fe40007ffe0ff */
[----:B--2---:R-:W-:Y:S01]  /*9730*/  SHF.R.S32.HI R0, RZ, 0x1f, R237 ;  /* 0x0000001fff007819 */ /* 0x004fe200000114ed */
        /* <DEDUP_REMOVED lines=9> */
.L_x_3602:
[----:B------:R-:W-:Y:S05]  /*97d0*/  BRA.DIV ~URZ, `(.L_x_3438) ;  /* 0x000142427f007947 */ /* 0x000fea000b800000 */
[----:B------:R-:W3:Y:S04]  /*97e0*/  LDL.64 R24, [R1+0xa8] ;  /* 0x0000a80001187983 */ /* 0x000ee80000100a00 */
[----:B------:R-:W4:Y:S04]  /*97f0*/  LDL R2, [R1+0xcc] ;  /* 0x0000cc0001027983 */ /* 0x000f280000100800 */
[----:B--2---:R-:W2:Y:S04]  /*9800*/  LDL R21, [R1+0x80] ;  /* 0x0000800001157983 */ /* 0x004ea80000100800 */
[----:B------:R-:W2:Y:S04]  /*9810*/  LDL R20, [R1+0xd8] ;  /* 0x0000d80001147983 */ /* 0x000ea80000100800 */
[----:B------:R-:W2:Y:S04]  /*9820*/  LDL R22, [R1+0xd4] ;  /* 0x0000d40001167983 */ /* 0x000ea80000100800 */
[----:B------:R-:W1:Y:S04]  /*9830*/  SHFL.IDX PT, R6, R18, RZ, 0x181f ;  /* 0x00181fff12067589 */ /* 0x000e6800000e0000 */
[----:B------:R-:W1:Y:S04]  /*9840*/  SHFL.IDX PT, R7, R18, 0x1, 0x181f ;  /* 0x00381f0012077f89 */ /* 0x000e6800000e0000 */
[----:B------:R-:W1:Y:S01]  /*9850*/  SHFL.IDX PT, R11, R4, 0x1, 0x181f ;  /* 0x00381f00040b7f89 */ /* 0x000e6200000e0000 */
[----:B---3--:R-:W-:-:S02]  /*9860*/  IMAD.SHL.U32 R19, R24, 0x2, RZ ;  /* 0x0000000218137824 */ /* 0x008fc400078e00ff */
[----:B----4-:R-:W-:Y:S01]  /*9870*/  IMAD.SHL.U32 R0, R2, 0x2, RZ ;  /* 0x0000000202007824 */ /* 0x010fe200078e00ff */
[----:B------:R-:W-:Y:S02]  /*9880*/  SHF.L.U64.HI R3, R24, 0x1, R25 ;  /* 0x0000000118037819 */ /* 0x000fe40000010219 */
[----:B--2---:R-:W-:Y:S02]  /*9890*/  ISETP.GE.AND P3, PT, R21, c[0x0][0x1d4], PT ;  /* 0x0000750015007a0c */ /* 0x004fe40003f66270 */
[----:B-1----:R-:W-:Y:S02]  /*98a0*/  IADD3 R16, P0, R6, R19, RZ ;  /* 0x0000001306107210 */ /* 0x002fe40007f1e0ff */
        /* <DEDUP_REMOVED lines=21> */
.L_x_3603:
[----:B--234-:R-:W-:Y:S02]  /*9a00*/  IADD3 R0, -R11, 0x10, RZ ;  /* 0x000000100b007810 */ /* 0x01cfe40007ffe1ff */
[----:B-----5:R-:W-:Y:S02]  /*9a10*/  IADD3 R2, -R7, 0x10, RZ ;  /* 0x0000001007027810 */ /* 0x020fe40007ffe1ff */
[----:B------:R-:W-:Y:S02]  /*9a20*/  LOP3.LUT R0, R0, 0xf, RZ, 0xc0, !PT ;  /* 0x0000000f00007812 */ /* 0x000fe400078ec0ff */
[----:B------:R-:W-:Y:S02]  /*9a30*/  ISETP.NE.U32.AND P3, PT, R11, RZ, PT ;  /* 0x000000ff0b00720c */ /* 0x000fe40003f65070 */
[----:B------:R-:W-:-:S02]  /*9a40*/  IADD3 R6, P1, P0, R0, R4, R6 ;  /* 0x0000000400067210 */ /* 0x000fc4000783e006 */
        /* <DEDUP_REMOVED lines=10> */
.L_x_3436:
[----:B------:R-:W-:Y:S05]  /*9af0*/  BSYNC B0 ;  /* 0x0000000000007941 */ /* 0x000fea0003800000 */
.L_x_3435:
[----:B------:R-:W2:Y:S04]  /*9b00*/  LDL R12, [R1+0x4] ;  /* 0x00000400010c7983 */ /* 0x000ea80000100800 */
[----:B------:R-:W3:Y:S01]  /*9b10*/  LDL R15, [R1+0x70] ;  /* 0x00007000010f7983 */ /* 0x000ee20000100800 */
[----:B-----5:R-:W-:Y:S01]  /*9b20*/  SHF.R.S32.HI R0, RZ, 0x1f, R120 ;  /* 0x0000001fff007819 */ /* 0x020fe20000011478 */
[----:B------:R-:W-:Y:S02]  /*9b30*/  IMAD.MOV.U32 R14, RZ, RZ, 0x1 ;  /* 0x00000001ff0e7424 */ /* 0x000fe400078e00ff */
[----:B------:R-:W0:Y:S01]  /*9b40*/  LDGDEPBAR ;  /* 0x00000000000079af */ /* 0x000e220000000000 */
[CC--:B-1----:R-:W-:Y:S02]  /*9b50*/  LEA.HI R2, R0.reuse, R120.reuse, RZ, 0x2 ;  /* 0x0000007800027211 */ /* 0x0c2fe400078f10ff */
[----:B------:R-:W-:-:S02]  /*9b60*/  LEA.HI R0, R0, R120, RZ, 0x5 ;  /* 0x0000007800007211 */ /* 0x000fc400078f28ff */
        /* <DEDUP_REMOVED lines=17> */
[----:B------:R-:W-:Y:S02]  /*9c80*/  IMAD.IADD R3, R0, 0x1, -R3 ;  /* 0x0000000100037824 */ /* 0x000fe400078e0a03 */
[----:B------:R-:W-:Y:S02]  /*9c90*/  IMAD.SHL.U32 R16, R6, 0x10, RZ ;  /* 0x0000001006107824 */ /* 0x000fe400078e00ff */
[----:B------:R-:W-:Y:S01]  /*9ca0*/  IMAD.SHL.U32 R6, R3, 0x2, RZ ;  /* 0x0000000203067824 */ /* 0x000fe200078e00ff */
[----:B------:R-:W-:Y:S01]  /*9cb0*/  LOP3.LUT R11, R2, 0xffffffc0, RZ, 0xc0, !PT ;  /* 0xffffffc0020b7812 */ /* 0x000fe200078ec0ff */
[----:B------:R-:W-:Y:S01]  /*9cc0*/  STL [R1+0xc4], R17 ;  /* 0x0000c41101007387 */ /* 0x000fe20000100800 */
[----:B------:R-:W-:-:S03]  /*9cd0*/  ISETP.NE.AND P0, PT, R14, c[0x0][0x2c4], PT ;  /* 0x0000b1000e007a0c */ /* 0x000fc60003f05270 */
[----:B------:R-:W-:Y:S04]  /*9ce0*/  STL [R1+0xc0], R16 ;  /* 0x0000c01001007387 */ /* 0x000fe80000100800 */
[----:B------:R-:W-:Y:S01]  /*9cf0*/  STL [R1+0x90], R6 ;  /* 0x0000900601007387 */ /* 0x000fe20000100800 */
[----:B------:R-:W-:Y:S02]  /*9d00*/  IMAD.SHL.U32 R4, R7, 0x8, RZ ;  /* 0x0000000807047824 */ /* 0x000fe400078e00ff */
[----:B------:R-:W-:Y:S01]  /*9d10*/  IMAD.IADD R0, R121, 0x1, R5 ;  /* 0x0000000179007824 */ /* 0x000fe200078e0205 */
[----:B------:R1:W-:Y:S04]  /*9d20*/  STL [R1+0xbc], R11 ;  /* 0x0000bc0b01007387 */ /* 0x0003e80000100800 */
[----:B------:R4:W-:Y:S01]  /*9d30*/  STL [R1+0xb8], R4 ;  /* 0x0000b80401007387 */ /* 0x0009e20000100800 */
[----:B------:R-:W-:-:S02]  /*9d40*/  IMAD.IADD R14, R0, 0x1, -R6 ;  /* 0x00000001000e7824 */ /* 0x000fc400078e0a06 */
[----:B--2---:R-:W-:-:S05]  /*9d50*/  IMAD R2, R12, 0x80, R17 ;  /* 0x000000800c027824 */ /* 0x004fca00078e0211 */
[----:B------:R-:W-:-:S05]  /*9d60*/  IADD3 R2, R11, R2, R16 ;  /* 0x000000020b027210 */ /* 0x000fca0007ffe010 */
[----:B-1----:R-:W-:Y:S01]  /*9d70*/  IMAD.IADD R11, R4, 0x1, R2 ;  /* 0x00000001040b7824 */ /* 0x002fe200078e0202 */
[----:B------:R-:W-:Y:S02]  /*9d80*/  IADD3 R2, -R6, 0x1, R0 ;  /* 0x0000000106027810 */ /* 0x000fe40007ffe100 */
[----:B----4-:R-:W-:Y:S01]  /*9d90*/  LOP3.LUT R4, RZ, c[0x0][0x324], RZ, 0x33, !PT ;  /* 0x0000c900ff047a12 */ /* 0x010fe200078e33ff */
[----:B------:R-:W-:-:S04]  /*9da0*/  @P0 IMAD.HI.U32 R3, R11, c[0x0][0x2c8], RZ ;  /* 0x0000b2000b030a27 */ /* 0x000fc800078e00ff */
[----:B---3--:R-:W-:Y:S01]  /*9db0*/  IMAD.IADD R2, R2, 0x1, -R15 ;  /* 0x0000000102027824 */ /* 0x008fe200078e0a0f */
[----:B------:R-:W-:Y:S01]  /*9dc0*/  @P0 SHF.R.U32.HI R11, RZ, c[0x0][0x2cc], R3 ;  /* 0x0000b300ff0b0a19 */ /* 0x000fe20000011603 */
[----:B------:R-:W-:Y:S02]  /*9dd0*/  IMAD.IADD R15, R121, 0x1, -R6 ;  /* 0x00000001790f7824 */ /* 0x000fe400078e0a06 */
[C---:B------:R-:W-:Y:S01]  /*9de0*/  IMAD.IADD R13, R2.reuse, 0x1, R4 ;  /* 0x00000001020d7824 */ /* 0x040fe200078e0204 */
[----:B------:R-:W-:Y:S01]  /*9df0*/  IADD3 R12, R2, c[0x0][0x328], RZ ;  /* 0x0000ca00020c7a10 */ /* 0x000fe20007ffe0ff */
[----:B------:R-:W-:Y:S05]  /*9e00*/  BRA.DIV ~URZ, `(.L_x_3439) ;  /* 0x000140827f007947 */ /* 0x000fea000b800000 */
[----:B------:R1:W2:Y:S02]  /*9e10*/  SHFL.IDX PT, R2, R11, RZ, 0x1c1f ;  /* 0x001c1fff0b027589 */ /* 0x0002a400000e0000 */
.L_x_3604:
[----:B------:R-:W-:Y:S01]  /*9e20*/  IMAD.MOV.U32 R35, RZ, RZ, 0x1 ;  /* 0x00000001ff237424 */ /* 0x000fe200078e00ff */
[----:B------:R-:W-:Y:S01]  /*9e30*/  LOP3.LUT R229, R229, 0xfffffdff, RZ, 0xc0, !PT ;  /* 0xfffffdffe5e57812 */ /* 0x000fe200078ec0ff */
[--C-:B--2---:R-:W-:Y:S02]  /*9e40*/  IMAD.IADD R3, R12, 0x1, R2.reuse ;  /* 0x000000010c037824 */ /* 0x104fe400078e0202 */
[----:B------:R-:W-:Y:S01]  /*9e50*/  IMAD.IADD R0, R13, 0x1, R2 ;  /* 0x000000010d007824 */ /* 0x000fe200078e0202 */
[----:B------:R-:W-:-:S02]  /*9e60*/  ISETP.LE.AND P0, PT, R35, c[0x0][0x32c], PT ;  /* 0x0000cb0023007a0c */ /* 0x000fc40003f03270 */
[----:B------:R-:W-:-:S11]  /*9e70*/  IMNMX R4, R14, R3, PT ;  /* 0x000000030e047217 */ /* 0x000fd60003800200 */
[----:B------:R-:W-:Y:S01]  /*9e80*/  @P0 LOP3.LUT R229, R229, 0x200, RZ, 0xfc, !PT ;  /* 0x00000200e5e50812 */ /* 0x000fe200078efcff */
[----:B------:R-:W-:Y:S05]  /*9e90*/  @!P0 BRA `(.L_x_3440) ;  /* 0x0000013000008947 */ /* 0x000fea0003800000 */
[----:B------:R-:W2:Y:S01]  /*9ea0*/  LDL R6, [R1+0x70] ;  /* 0x0000700001067983 */ /* 0x000ea20000100800 */
        /* <DEDUP_REMOVED lines=10> */
.L_x_3442:
[----:B------:R-:W-:-:S13]  /*9f50*/  ISETP.NE.AND P0, PT, R35, c[0x0][0x32c], PT ;  /* 0x0000cb0023007a0c */ /* 0x000fda0003f05270 */
[----:B------:R-:W-:-:S05]  /*9f60*/  @P0 IMAD.HI.U32 R3, R2, c[0x0][0x330], RZ ;  /* 0x0000cc0002030a27 */ /* 0x000fca00078e00ff */
[----:B------:R-:W-:Y:S02]  /*9f70*/  @P0 SHF.R.U32.HI R2, RZ, c[0x0][0x334], R3 ;  /* 0x0000cd00ff020a19 */ /* 0x000fe40000011603 */
.L_x_3443:
[----:B------:R-:W-:Y:S05]  /*9f80*/  BSYNC B0 ;  /* 0x0000000000007941 */ /* 0x000fea0003800000 */
.L_x_3441:
[----:B------:R-:W-:-:S05]  /*9f90*/  IMAD R2, R2, c[0x0][0x32c], R15 ;  /* 0x0000cb0002027a24 */ /* 0x000fca00078e020f */
[----:B------:R-:W-:Y:S02]  /*9fa0*/  IADD3 R3, R2, c[0x0][0x32c], RZ ;  /* 0x0000cb0002037a10 */ /* 0x000fe40007ffe0ff */
[----:B------:R-:W-:Y:S02]  /*9fb0*/  IMNMX R0, R0, R2, !PT ;  /* 0x0000000200007217 */ /* 0x000fe40007800200 */
[----:B------:R-:W-:Y:S02]  /*9fc0*/  IMNMX R4, R4, R3, PT ;  /* 0x0000000304047217 */ /* 0x000fe40003800200 */
.L_x_3440:
[----:B------:R-:W-:Y:S05]  /*9fd0*/  BRA.DIV ~URZ, `(.L_x_3444) ;  /* 0x00013f327f007947 */ /* 0x000fea000b800000 */
[----:B------:R2:W3:Y:S02]  /*9fe0*/  SHFL.IDX PT, R2, R11, 0x1, 0x1c1f ;  /* 0x003c1f000b027f89 */ /* 0x0004e400000e0000 */
.L_x_3605:
[----:B------:R-:W-:Y:S01]  /*9ff0*/  ISETP.LE.AND P0, PT, R35, c[0x0][0x32c], PT ;  /* 0x0000cb0023007a0c */ /* 0x000fe20003f03270 */
[--C-:B---3--:R-:W-:Y:S02]  /*a000*/  IMAD.IADD R3, R12, 0x1, R2.reuse ;  /* 0x000000010c037824 */ /* 0x108fe400078e0202 */
[----:B------:R-:W-:-:S03]  /*a010*/  IMAD.IADD R6, R13, 0x1, R2 ;  /* 0x000000010d067824 */ /* 0x000fc600078e0202 */
[----:B------:R-:W-:-:S07]  /*a020*/  IMNMX R7, R14, R3, PT ;  /* 0x000000030e077217 */ /* 0x000fce0003800200 */
[----:B------:R-:W-:Y:S05]  /*a030*/  @!P0 BRA `(.L_x_3445) ;  /* 0x0000015000008947 */ /* 0x000fea0003800000 */
[----:B------:R-:W3:Y:S01]  /*a040*/  LDL R16, [R1+0x70] ;  /* 0x0000700001107983 */ /* 0x000ee20000100800 */
[----:B------:R-:W-:Y:S01]  /*a050*/  BSSY B0, `(.L_x_3446) ;  /* 0x000000f000007945 */ /* 0x000fe20003800000 */
[----:B---3--:R-:W-:-:S04]  /*a060*/  IADD3 R2, -R16, R5, R2 ;  /* 0x0000000510027210 */ /* 0x008fc80007ffe102 */
        /* <DEDUP_REMOVED lines=9> */
.L_x_3447:
[----:B------:R-:W-:-:S04]  /*a100*/  MOV R3, 0x1 ;  /* 0x0000000100037802 */ /* 0x000fc80000000f00 */
[----:B------:R-:W-:-:S13]  /*a110*/  ISETP.NE.AND P0, PT, R3, c[0x0][0x32c], PT ;  /* 0x0000cb0003007a0c */ /* 0x000fda0003f05270 */
[----:B------:R-:W-:-:S05]  /*a120*/  @P0 IMAD.HI.U32 R3, R2, c[0x0][0x330], RZ ;  /* 0x0000cc0002030a27 */ /* 0x000fca00078e00ff */
[----:B------:R-:W-:Y:S02]  /*a130*/  @P0 SHF.R.U32.HI R2, RZ, c[0x0][0x334], R3 ;  /* 0x0000cd00ff020a19 */ /* 0x000fe40000011603 */
.L_x_3448:
[----:B------:R-:W-:Y:S05]  /*a140*/  BSYNC B0 ;  /* 0x0000000000007941 */ /* 0x000fea0003800000 */
.L_x_3446:
[----:B------:R-:W-:-:S05]  /*a150*/  IMAD R2, R2, c[0x0][0x32c], R15 ;  /* 0x0000cb0002027a24 */ /* 0x000fca00078e020f */
[----:B------:R-:W-:Y:S02]  /*a160*/  IADD3 R3, R2, c[0x0][0x32c], RZ ;  /* 0x0000cb0002037a10 */ /* 0x000fe40007ffe0ff */
[----:B------:R-:W-:Y:S02]  /*a170*/  IMNMX R6, R6, R2, !PT ;  /* 0x0000000206067217 */ /* 0x000fe40007800200 */
[----:B------:R-:W-:Y:S02]  /*a180*/  IMNMX R7, R7, R3, PT ;  /* 0x0000000307077217 */ /* 0x000fe40003800200 */
.L_x_3445:
[----:B------:R-:W-:Y:S02]  /*a190*/  ISETP.GE.AND P0, PT, R121, 0x2, PT ;  /* 0x000000027900780c */ /* 0x000fe40003f06270 */
        /* <DEDUP_REMOVED lines=24> */
[----:B------:R-:W-:Y:S02]  /*a320*/  LOP3.LUT R229, R229, 0xfffffffb, RZ, 0xc0, !PT ;  /* 0xfffffffbe5e57812 */ /* 0x000fe400078ec0ff */
[----:B------:R-:W-:-:S02]  /*a330*/  FSEL R22, R48, -INF , !P0 ;  /* 0xff80000030167808 */ /* 0x000fc40004000000 */
        /* <DEDUP_REMOVED lines=9> */
[----:B------:R-:W-:Y:S02]  /*a3d0*/  ISETP.GT.AND P0, PT, R0, 0x20, !P2 ;  /* 0x000000200000780c */ /* 0x000fe40005704270 */
[----:B------:R-:W-:Y:S02]  /*a3e0*/  ISETP.GE.AND P2, PT, R121, 0x22, PT ;  /* 0x000000227900780c */ /* 0x000fe40003f46270 */
[----:B------:R-:W-:-:S04]  /*a3f0*/  ISETP.LT.OR P0, PT, R4, 0x21, P0 ;  /* 0x000000210400780c */ /* 0x000fc80000701670 */
[----:B------:R-:W-:Y:S02]  /*a400*/  FSEL R29, R36, -INF , !P0 ;  /* 0xff800000241d7808 */ /* 0x000fe40004000000 */
[----:B------:R-:W-:-:S04]  /*a410*/  ISETP.GT.AND P0, PT, R0, 0x21, !P2 ;  /* 0x000000210000780c */ /* 0x000fc80005704270 */
[----:B------:R-:W-:Y:S02]  /*a420*/  ISETP.LT.OR P0, PT, R4, 0x22, P0 ;  /* 0x000000220400780c */ /* 0x000fe40000701670 */
[----:B------:R-:W-:Y:S02]  /*a430*/  @P2 LOP3.LUT R229, R229, 0x4, RZ, 0xfc, !PT ;  /* 0x00000004e5e52812 */ /* 0x000fe400078efcff */
        /* <DEDUP_REMOVED lines=8> */
[----:B------:R-:W-:Y:S02]  /*a4c0*/  ISETP.GT.AND P0, PT, R0, RZ, !P2 ;  /* 0x000000ff0000720c */ /* 0x000fe40005704270 */
[----:B------:R-:W-:Y:S02]  /*a4d0*/  LOP3.LUT R229, R229, 0xffffffdf, RZ, 0xc0, !PT ;  /* 0xffffffdfe5e57812 */ /* 0x000fe400078ec0ff */
        /* <DEDUP_REMOVED lines=8> */
[----:B------:R3:W4:Y:S02]  /*a560*/  SHFL.IDX PT, R3, R11, 0x2, 0x1c1f ;  /* 0x005c1f000b037f89 */ /* 0x00072400000e0000 */
.L_x_3606:
[----:B------:R-:W-:Y:S01]  /*a570*/  ISETP.LE.AND P0, PT, R35, c[0x0][0x32c], PT ;  /* 0x0000cb0023007a0c */ /* 0x000fe20003f03270 */
[--C-:B----4-:R-:W-:Y:S02]  /*a580*/  IMAD.IADD R2, R12, 0x1, R3.reuse ;  /* 0x000000010c027824 */ /* 0x110fe400078e0203 */
[----:B------:R-:W-:-:S03]  /*a590*/  IMAD.IADD R0, R13, 0x1, R3 ;  /* 0x000000010d007824 */ /* 0x000fc600078e0203 */
[----:B------:R-:W-:-:S07]  /*a5a0*/  IMNMX R2, R14, R2, PT ;  /* 0x000000020e027217 */ /* 0x000fce0003800200 */
[----:B------:R-:W-:Y:S05]  /*a5b0*/  @!P0 BRA `(.L_x_3450) ;  /* 0x0000015000008947 */ /* 0x000fea0003800000 */
[----:B------:R-:W4:Y:S01]  /*a5c0*/  LDL R4, [R1+0x70] ;  /* 0x0000700001047983 */ /* 0x000f220000100800 */
[----:B------:R-:W-:Y:S01]  /*a5d0*/  BSSY B0, `(.L_x_3451) ;  /* 0x000000f000007945 */ /* 0x000fe20003800000 */
[----:B----4-:R-:W-:-:S04]  /*a5e0*/  IADD3 R3, -R4, R5, R3 ;  /* 0x0000000504037210 */ /* 0x010fc80007ffe103 */
        /* <DEDUP_REMOVED lines=9> */
.L_x_3452:
[----:B------:R-:W-:-:S04]  /*a680*/  MOV R4, 0x1 ;  /* 0x0000000100047802 */ /* 0x000fc80000000f00 */
[----:B------:R-:W-:-:S13]  /*a690*/  ISETP.NE.AND P0, PT, R4, c[0x0][0x32c], PT ;  /* 0x0000cb0004007a0c */ /* 0x000fda0003f05270 */
[----:B------:R-:W-:-:S05]  /*a6a0*/  @P0 IMAD.HI.U32 R4, R3, c[0x0][0x330], RZ ;  /* 0x0000cc0003040a27 */ /* 0x000fca00078e00ff */
[----:B------:R-:W-:Y:S02]  /*a6b0*/  @P0 SHF.R.U32.HI R3, RZ, c[0x0][0x334], R4 ;  /* 0x0000cd00ff030a19 */ /* 0x000fe40000011604 */
.L_x_3453:
[----:B------:R-:W-:Y:S05]  /*a6c0*/  BSYNC B0 ;  /* 0x0000000000007941 */ /* 0x000fea0003800000 */
.L_x_3451:
[----:B------:R-:W-:-:S05]  /*a6d0*/  IMAD R3, R3, c[0x0][0x32c], R15 ;  /* 0x0000cb0003037a24 */ /* 0x000fca00078e020f */
[----:B------:R-:W-:Y:S02]  /*a6e0*/  IADD3 R4, R3, c[0x0][0x32c], RZ ;  /* 0x0000cb0003047a10 */ /* 0x000fe40007ffe0ff */
[----:B------:R-:W-:Y:S02]  /*a6f0*/  IMNMX R0, R0, R3, !PT ;  /* 0x0000000300007217 */ /* 0x000fe40007800200 */
[----:B------:R-:W-:Y:S02]  /*a700*/  IMNMX R2, R2, R4, PT ;  /* 0x0000000402027217 */ /* 0x000fe40003800200 */
.L_x_3450:
[----:B------:R-:W-:Y:S02]  /*a710*/  LOP3.LUT P0, RZ, R229, 0x1, RZ, 0xc0, !PT ;  /* 0x00000001e5ff7812 */ /* 0x000fe4000780c0ff */
[----:B------:R-:W-:Y:S02]  /*a720*/  P2R R3, PR, RZ, 0x10 ;  /* 0x00000010ff037803 */ /* 0x000fe40000000000 */
        /* <DEDUP_REMOVED lines=41> */
[----:B------:R-:W-:-:S04]  /*a9c0*/  ISETP.GT.AND P0, PT, R0, RZ, !P2 ;  /* 0x000000ff0000720c */ /* 0x000fc80005704270 */
[----:B------:R-:W-:-:S04]  /*a9d0*/  ISETP.LT.OR P0, PT, R2, 0x1, P0 ;  /* 0x000000010200780c */ /* 0x000fc80000701670 */
[----:B------:R-:W-:Y:S02]  /*a9e0*/  FSEL R39, R88, -INF , !P0 ;  /* 0xff80000058277808 */ /* 0x000fe40004000000 */
[----:B------:R-:W-:Y:S02]  /*a9f0*/  ISETP.GT.AND P0, PT, R0, 0x1, !P4 ;  /* 0x000000010000780c */ /* 0x000fe40006704270 */
[----:B------:R-:W-:Y:S02]  /*aa00*/  ISETP.NE.AND P4, PT, R3, RZ, PT ;  /* 0x000000ff0300720c */ /* 0x000fe40003f85270 */
        /* <DEDUP_REMOVED lines=36> */
[----:B------:R-:W-:Y:S01]  /*ac50*/  FSEL R57, R61, -INF , !P0 ;  /* 0xff8000003d397808 */ /* 0x000fe20004000000 */
[----:B------:R-:W-:Y:S06]  /*ac60*/  BRA.DIV ~URZ, `(.L_x_3454) ;  /* 0x000133a27f007947 */ /* 0x000fec000b800000 */
[----:B------:R4:W1:Y:S02]  /*ac70*/  SHFL.IDX PT, R3, R11, 0x3, 0x1c1f ;  /* 0x007c1f000b037f89 */ /* 0x00086400000e0000 */
.L_x_3607:
[----:B------:R-:W-:Y:S01]  /*ac80*/  ISETP.LE.AND P0, PT, R35, c[0x0][0x32c], PT ;  /* 0x0000cb0023007a0c */ /* 0x000fe20003f03270 */
[--C-:B-1----:R-:W-:Y:S02]  /*ac90*/  IMAD.IADD R2, R12, 0x1, R3.reuse ;  /* 0x000000010c027824 */ /* 0x102fe400078e0203 */
[----:B------:R-:W-:-:S03]  /*aca0*/  IMAD.IADD R0, R13, 0x1, R3 ;  /* 0x000000010d007824 */ /* 0x000fc600078e0203 */
[----:B------:R-:W-:-:S07]  /*acb0*/  IMNMX R2, R14, R2, PT ;  /* 0x000000020e027217 */ /* 0x000fce0003800200 */
[----:B------:R-:W-:Y:S05]  /*acc0*/  @!P0 BRA `(.L_x_3455) ;  /* 0x0000015000008947 */ /* 0x000fea0003800000 */
[----:B------:R-:W5:Y:S01]  /*acd0*/  LDL R4, [R1+0x70] ;  /* 0x0000700001047983 */ /* 0x000f620000100800 */
[----:B------:R-:W-:Y:S01]  /*ace0*/  BSSY B0, `(.L_x_3456) ;  /* 0x000000f000007945 */ /* 0x000fe20003800000 */
[----:B-----5:R-:W-:-:S04]  /*acf0*/  IADD3 R3, -R4, R5, R3 ;  /* 0x0000000504037210 */ /* 0x020fc80007ffe103 */
        /* <DEDUP_REMOVED lines=9> */
.L_x_3457:
[----:B------:R-:W-:-:S04]  /*ad90*/  MOV R4, 0x1 ;  /* 0x0000000100047802 */ /* 0x000fc80000000f00 */
[----:B------:R-:W-:-:S13]  /*ada0*/  ISETP.NE.AND P0, PT, R4, c[0x0][0x32c], PT ;  /* 0x0000cb0004007a0c */ /* 0x000fda0003f05270 */
[----:B------:R-:W-:-:S05]  /*adb0*/  @P0 IMAD.HI.U32 R4, R3, c[0x0][0x330], RZ ;  /* 0x0000cc0003040a27 */ /* 0x000fca00078e00ff */
[----:B------:R-:W-:Y:S02]  /*adc0*/  @P0 SHF.R.U32.HI R3, RZ, c[0x0][0x334], R4 ;  /* 0x0000cd00ff030a19 */ /* 0x000fe40000011604 */
.L_x_3458:
[----:B------:R-:W-:Y:S05]  /*add0*/  BSYNC B0 ;  /* 0x0000000000007941 */ /* 0x000fea0003800000 */
.L_x_3456:
[----:B------:R-:W-:-:S05]  /*ade0*/  IMAD R3, R3, c[0x0][0x32c], R15 ;  /* 0x0000cb0003037a24 */ /* 0x000fca00078e020f */
[----:B------:R-:W-:Y:S02]  /*adf0*/  IADD3 R4, R3, c[0x0][0x32c], RZ ;  /* 0x0000cb0003047a10 */ /* 0x000fe40007ffe0ff */
[----:B------:R-:W-:Y:S02]  /*ae00*/  IMNMX R0, R0, R3, !PT ;  /* 0x0000000300007217 */ /* 0x000fe40007800200 */
[----:B------:R-:W-:Y:S02]  /*ae10*/  IMNMX R2, R2, R4, PT ;  /* 0x0000000402027217 */ /* 0x000fe40003800200 */
.L_x_3455:
[----:B------:R-:W-:Y:S02]  /*ae20*/  LOP3.LUT P0, RZ, R229, 0x1, RZ, 0xc0, !PT ;  /* 0x00000001e5ff7812 */ /* 0x000fe4000780c0ff */
[C---:B------:R-:W-:Y:S02]  /*ae30*/  ISETP.GT.AND P2, PT, R0.reuse, RZ, !P2 ;  /* 0x000000ff0000720c */ /* 0x040fe40005744270 */
[----:B------:R-:W-:Y:S02]  /*ae40*/  ISETP.GT.AND P0, PT, R0, 0x8, !P0 ;  /* 0x000000080000780c */ /* 0x000fe40004704270 */
[----:B------:R-:W-:-:S02]  /*ae50*/  ISETP.LT.OR P2, PT, R2, 0x1, P2 ;  /* 0x000000010200780c */ /* 0x000fc40001741670 */
[----:B------:R-:W-:Y:S02]  /*ae60*/  ISETP.LT.OR P0, PT, R2, 0x9, P0 ;  /* 0x000000090200780c */ /* 0x000fe40000701670 */
[----:B--234-:R-:W-:Y:S02]  /*ae70*/  FSEL R11, R90, -INF , !P2 ;  /* 0xff8000005a0b7808 */ /* 0x01cfe40005000000 */
[----:B------:R-:W-:Y:S02]  /*ae80*/  FSEL R13, R86, -INF , !P0 ;  /* 0xff800000560d7808 */ /* 0x000fe40004000000 */
[----:B------:R-:W-:Y:S02]  /*ae90*/  ISETP.GT.AND P0, PT, R0, 0x9, !P6 ;  /* 0x000000090000780c */ /* 0x000fe40007704270 */
[----:B------:R-:W-:Y:S02]  /*aea0*/  LOP3.LUT P6, RZ, R229, 0x20, RZ, 0xc0, !PT ;  /* 0x00000020e5ff7812 */ /* 0x000fe400078cc0ff */
[----:B------:R-:W-:-:S02]  /*aeb0*/  ISETP.LT.OR P0, PT, R2, 0xa, P0 ;  /* 0x0000000a0200780c */ /* 0x000fc40000701670 */
[----:B------:R-:W-:Y:S02]  /*aec0*/  FMNMX.FTZ R3, R39, R38, !PT ;  /* 0x0000002627037209 */ /* 0x000fe40007810000 */
[----:B------:R-:W-:Y:S02]  /*aed0*/  FSEL R14, R87, -INF , !P0 ;  /* 0xff800000570e7808 */ /* 0x000fe40004000000 */
[----:B------:R-:W-:Y:S02]  /*aee0*/  ISETP.GT.AND P0, PT, R0, 0x10, !P5 ;  /* 0x000000100000780c */ /* 0x000fe40006f04270 */
[----:B------:R-:W-:Y:S02]  /*aef0*/  LOP3.LUT P5, RZ, R229, 0x2, RZ, 0xc0, !PT ;  /* 0x00000002e5ff7812 */ /* 0x000fe400078ac0ff */
[----:B------:R-:W-:Y:S02]  /*af00*/  ISETP.LT.OR P0, PT, R2, 0x11, P0 ;  /* 0x000000110200780c */ /* 0x000fe40000701670 */
[----:B------:R-:W-:-:S02]  /*af10*/  FMNMX.FTZ R3, R48, R3, !PT ;  /* 0x0000000330037209 */ /* 0x000fc40007810000 */
[----:B------:R-:W-:Y:S02]  /*af20*/  FSEL R15, R82, -INF , !P0 ;  /* 0xff800000520f7808 */ /* 0x000fe40004000000 */
[----:B------:R-:W-:Y:S02]  /*af30*/  ISETP.GT.AND P0, PT, R0, 0x11, !P4 ;  /* 0x000000110000780c */ /* 0x000fe40006704270 */
[----:B------:R-:W-:Y:S02]  /*af40*/  LOP3.LUT P4, RZ, R229, 0x4, RZ, 0xc0, !PT ;  /* 0x00000004e5ff7812 */ /* 0x000fe4000788c0ff */
[----:B------:R-:W-:Y:S02]  /*af50*/  ISETP.LT.OR P0, PT, R2, 0x12, P0 ;  /* 0x000000120200780c */ /* 0x000fe40000701670 */
[----:B------:R-:W-:Y:S02]  /*af60*/  FMNMX.FTZ R3, R50, R3, !PT ;  /* 0x0000000332037209 */ /* 0x000fe40007810000 */
[----:B------:R-:W-:-:S02]  /*af70*/  FSEL R35, R83, -INF , !P0 ;  /* 0xff80000053237808 */ /* 0x000fc40004000000 */
[----:B------:R-:W-:Y:S02]  /*af80*/  ISETP.GT.AND P0, PT, R0, 0x18, !P3 ;  /* 0x000000180000780c */ /* 0x000fe40005f04270 */
[----:B------:R-:W-:Y:S02]  /*af90*/  LOP3.LUT P3, RZ, R229, 0x8, RZ, 0xc0, !PT ;  /* 0x00000008e5ff7812 */ /* 0x000fe4000786c0ff */
[----:B------:R-:W-:Y:S02]  /*afa0*/  ISETP.LT.OR P0, PT, R2, 0x19, P0 ;  /* 0x000000190200780c */ /* 0x000fe40000701670 */
[----:B------:R-:W-:Y:S02]  /*afb0*/  FMNMX.FTZ R3, R51, R3, !PT ;  /* 0x0000000333037209 */ /* 0x000fe40007810000 */
[----:B------:R-:W-:Y:S02]  /*afc0*/  FSEL R40, R78, -INF , !P0 ;  /* 0xff8000004e287808 */ /* 0x000fe40004000000 */
[----:B------:R-:W-:-:S02]  /*afd0*/  ISETP.GT.AND P0, PT, R0, 0x19, !P1 ;  /* 0x000000190000780c */ /* 0x000fc40004f04270 */
[----:B------:R-:W-:Y:S02]  /*afe0*/  LOP3.LUT P1, RZ, R229, 0x10, RZ, 0xc0, !PT ;  /* 0x00000010e5ff7812 */ /* 0x000fe4000782c0ff */
[----:B------:R-:W-:Y:S02]  /*aff0*/  ISETP.LT.OR P0, PT, R2, 0x1a, P0 ;  /* 0x0000001a0200780c */ /* 0x000fe40000701670 */
[----:B------:R-:W-:Y:S02]  /*b000*/  FMNMX.FTZ R3, R52, R3, !PT ;  /* 0x0000000334037209 */ /* 0x000fe40007810000 */
[----:B------:R-:W-:Y:S02]  /*b010*/  FSEL R42, R79, -INF , !P0 ;  /* 0xff8000004f2a7808 */ /* 0x000fe40004000000 */
[C---:B------:R-:W-:Y:S02]  /*b020*/  ISETP.GT.AND P0, PT, R0.reuse, 0x1, !P1 ;  /* 0x000000010000780c */ /* 0x040fe40004f04270 */
[----:B------:R-:W-:-:S02]  /*b030*/  ISETP.GT.AND P1, PT, R0, 0x21, !P4 ;  /* 0x000000210000780c */ /* 0x000fc40006724270 */
[C---:B------:R-:W-:Y:S02]  /*b040*/  ISETP.LT.OR P0, PT, R2.reuse, 0x2, P0 ;  /* 0x000000020200780c */ /* 0x040fe40000701670 */
[----:B------:R-:W-:Y:S02]  /*b050*/  ISETP.LT.OR P4, PT, R2, 0x22, P1 ;  /* 0x000000220200780c */ /* 0x000fe40000f81670 */
[----:B------:R-:W-:Y:S02]  /*b060*/  FSEL R12, R91, -INF , !P0 ;  /* 0xff8000005b0c7808 */ /* 0x000fe40004000000 */
[C---:B------:R-:W-:Y:S02]  /*b070*/  ISETP.GT.AND P0, PT, R0.reuse, 0x20, !P3 ;  /* 0x000000200000780c */ /* 0x040fe40005f04270 */
[----:B------:R-:W-:Y:S02]  /*b080*/  ISETP.GT.AND P3, PT, R0, 0x29, !P6 ;  /* 0x000000290000780c */ /* 0x000fe40007764270 */
[----:B------:R-:W-:-:S02]  /*b090*/  ISETP.LT.OR P0, PT, R2, 0x21, P0 ;  /* 0x000000210200780c */ /* 0x000fc40000701670 */
[----:B------:R-:W-:Y:S02]  /*b0a0*/  FMNMX.FTZ R6, R11, R12, !PT ;  /* 0x0000000c0b067209 */ /* 0x000fe40007810000 */
[----:B------:R-:W-:Y:S02]  /*b0b0*/  FSEL R46, R74, -INF , !P0 ;  /* 0xff8000004a2e7808 */ /* 0x000fe40004000000 */
[----:B------:R-:W-:Y:S02]  /*b0c0*/  ISETP.GT.AND P0, PT, R0, 0x28, !P5 ;  /* 0x000000280000780c */ /* 0x000fe40006f04270 */
[----:B------:R-:W-:Y:S02]  /*b0d0*/  FMNMX.FTZ R0, R18, R20, !PT ;  /* 0x0000001412007209 */ /* 0x000fe40007810000 */
[C---:B------:R-:W-:Y:S02]  /*b0e0*/  ISETP.LT.OR P1, PT, R2.reuse, 0x29, P0 ;  /* 0x000000290200780c */ /* 0x040fe40000721670 */
[----:B------:R-:W-:-:S02]  /*b0f0*/  ISETP.LT.OR P0, PT, R2, 0x2a, P3 ;  /* 0x0000002a0200780c */ /* 0x000fc40001f01670 */
        /* <DEDUP_REMOVED lines=27> */
[----:B------:R-:W-:Y:S02]  /*b2b0*/  FMNMX.FTZ R2, R41, R0, !PT ;  /* 0x0000000029027209 */ /* 0x000fe40007810000 */
[----:B------:R-:W-:Y:S02]  /*b2c0*/  FSEL R47, R62, -INF , !P1 ;  /* 0xff8000003e2f7808 */ /* 0x000fe40004800000 */
[----:B------:R-:W-:-:S02]  /*b2d0*/  FMNMX.FTZ R0, R56, R3, !PT ;  /* 0x0000000338007209 */ /* 0x000fc40007810000 */
[----:B------:R-:W-:Y:S02]  /*b2e0*/  FMNMX.FTZ R6, R45, R6, !PT ;  /* 0x000000062d067209 */ /* 0x000fe40007810000 */
[----:B------:R-:W-:Y:S02]  /*b2f0*/  FMNMX.FTZ R3, R34, R4, !PT ;  /* 0x0000000422037209 */ /* 0x000fe40007810000 */
[----:B------:R-:W-:Y:S02]  /*b300*/  FSEL R49, R63, -INF , !P0 ;  /* 0xff8000003f317808 */ /* 0x000fe40004000000 */
[----:B------:R-:W-:Y:S02]  /*b310*/  FMNMX.FTZ R2, R44, R2, !PT ;  /* 0x000000022c027209 */ /* 0x000fe40007810000 */
        /* <DEDUP_REMOVED lines=8> */
.L_x_3608:
        /* <DEDUP_REMOVED lines=15> */
.L_x_3609:
        /* <DEDUP_REMOVED lines=13> */
[----:B--2---:R-:W-:Y:S01]  /*b560*/  FADD.FTZ R4, R65, R16 ;  /* 0x0000001041047221 */ /* 0x004fe20000010000 */
[----:B------:R-:W-:-:S03]  /*b570*/  F2FP.PACK_AB R16, R16, R65 ;  /* 0x000000411010723e */ /* 0x000fc600000000ff */
[----:B------:R1:W2:Y:S02]  /*b580*/  MUFU.EX2 R64, R2 ;  /* 0x0000000200407308 */ /* 0x0002a40000000800 */
[----:B-1----:R-:W-:Y:S02]  /*b590*/  FFMA.FTZ R2, R21, c[0x0][0x2d0], -R0 ;  /* 0x0000b40015027a23 */ /* 0x002fe40000010800 */
[----:B--2---:R-:W-:-:S04]  /*b5a0*/  FADD.FTZ R4, R64, R4 ;  /* 0x0000000440047221 */ /* 0x004fc80000010000 */
        /* <DEDUP_REMOVED lines=23> */
[----:B-1----:R-:W-:-:S06]  /*b720*/  FFMA.FTZ R2, R20, c[0x0][0x2d0], -R0 ;  /* 0x0000b40014027a23 */ /* 0x002fcc0000010800 */
        /* <DEDUP_REMOVED lines=50> */
[--C-:B------:R-:W-:Y:S02]  /*ba50*/  FFMA.FTZ R3, R15, c[0x0][0x2d0], -R0.reuse ;  /* 0x0000b4000f037a23 */ /* 0x100fe40000010800 */
[--C-:B------:R-:W-:Y:S02]  /*ba60*/  FFMA.FTZ R6, R42, c[0x0][0x2d0], -R0.reuse ;  /* 0x0000b4002a067a23 */ /* 0x100fe40000010800 */
[--C-:B------:R-:W-:Y:S02]  /*ba70*/  FFMA.FTZ R15, R47, c[0x0][0x2d0], -R0.reuse ;  /* 0x0000b4002f0f7a23 */ /* 0x100fe40000010800 */
[----:B------:R-:W-:-:S04]  /*ba80*/  FFMA.FTZ R21, R49, c[0x0][0x2d0], -R0 ;  /* 0x0000b40031157a23 */ /* 0x000fc80000010800 */
[----:B------:R-:W-:Y:S01]  /*ba90*/  MUFU.EX2 R131, R21 ;  /* 0x0000001500837308 */ /* 0x000fe20000000800 */
[--C-:B-1----:R-:W-:Y:S02]  /*baa0*/  FFMA.FTZ R2, R11, c[0x0][0x2d0], -R0.reuse ;  /* 0x0000b4000b027a23 */ /* 0x102fe40000010800 */
[----:B------:R-:W-:-:S05]  /*bab0*/  FFMA.FTZ R11, R46, c[0x0][0x2d0], -R0 ;  /* 0x0000b4002e0b7a23 */ /* 0x000fca0000010800 */
[----:B------:R1:W-:Y:S08]  /*bac0*/  MUFU.EX2 R43, R2 ;  /* 0x00000002002b7308 */ /* 0x0003f00000000800 */
[----:B------:R-:W-:Y:S01]  /*bad0*/  MUFU.EX2 R29, R11 ;  /* 0x0000000b001d7308 */ /* 0x000fe20000000800 */
[----:B-1----:R-:W-:Y:S01]  /*bae0*/  FFMA.FTZ R2, R12, c[0x0][0x2d0], -R0 ;  /* 0x0000b4000c027a23 */ /* 0x002fe20000010800 */
[----:B--2---:R-:W-:-:S06]  /*baf0*/  F2FP.PACK_AB R12, R34, R37 ;  /* 0x00000025220c723e */ /* 0x004fcc00000000ff */
[----:B------:R1:W2:Y:S02]  /*bb00*/  MUFU.EX2 R41, R2 ;  /* 0x0000000200297308 */ /* 0x0002a40000000800 */
[--C-:B-1----:R-:W-:Y:S02]  /*bb10*/  FFMA.FTZ R2, R13, c[0x0][0x2d0], -R0.reuse ;  /* 0x0000b4000d027a23 */ /* 0x102fe40000010800 */
[----:B------:R-:W-:-:S04]  /*bb20*/  FFMA.FTZ R13, R45, c[0x0][0x2d0], -R0 ;  /* 0x0000b4002d0d7a23 */ /* 0x000fc80000010800 */
[----:B------:R1:W-:Y:S08]  /*bb30*/  MUFU.EX2 R39, R2 ;  /* 0x0000000200277308 */ /* 0x0003f00000000800 */
[----:B------:R2:W-:Y:S01]  /*bb40*/  MUFU.EX2 R129, R13 ;  /* 0x0000000d00817308 */ /* 0x0005e20000000800 */
[----:B-1----:R-:W-:Y:S01]  /*bb50*/  FFMA.FTZ R2, R14, c[0x0][0x2d0], -R0 ;  /* 0x0000b4000e027a23 */ /* 0x002fe20000010800 */
[----:B---3--:R-:W-:-:S06]  /*bb60*/  F2FP.PACK_AB R14, R33, R36 ;  /* 0x00000024210e723e */ /* 0x008fcc00000000ff */
[----:B------:R1:W-:Y:S01]  /*bb70*/  MUFU.EX2 R38, R2 ;  /* 0x0000000200267308 */ /* 0x0003e20000000800 */
[----:B--2---:R-:W-:Y:S01]  /*bb80*/  F2FP.PACK_AB R13, R41, R43 ;  /* 0x0000002b290d723e */ /* 0x004fe200000000ff */
[----:B-1----:R-:W-:-:S06]  /*bb90*/  FFMA.FTZ R2, R35, c[0x0][0x2d0], -R0 ;  /* 0x0000b40023027a23 */ /* 0x002fcc0000010800 */
[----:B------:R1:W-:Y:S08]  /*bba0*/  MUFU.EX2 R35, R3 ;  /* 0x0000000300237308 */ /* 0x0003f00000000800 */
[----:B------:R2:W3:Y:S01]  /*bbb0*/  MUFU.EX2 R31, R2 ;  /* 0x00000002001f7308 */ /* 0x0004e20000000800 */
[----:B-1----:R-:W-:-:S07]  /*bbc0*/  FFMA.FTZ R3, R40, c[0x0][0x2d0], -R0 ;  /* 0x0000b40028037a23 */ /* 0x002fce0000010800 */
[----:B------:R1:W4:Y:S01]  /*bbd0*/  MUFU.EX2 R30, R3 ;  /* 0x00000003001e7308 */ /* 0x0003220000000800 */
[----:B--2---:R-:W-:Y:S01]  /*bbe0*/  FADD.FTZ R2, R62, R4 ;  /* 0x000000043e027221 */ /* 0x004fe20000010000 */
[----:B---3--:R-:W-:Y:S01]  /*bbf0*/  F2FP.PACK_AB R21, R31, R35 ;  /* 0x000000231f15723e */ /* 0x008fe200000000ff */
[----:B------:R-:W-:Y:S01]  /*bc00*/  FADD.FTZ R4, R27, R17 ;  /* 0x000000111b047221 */ /* 0x000fe20000010000 */
[----:B------:R-:W-:Y:S01]  /*bc10*/  F2FP.PACK_AB R17, R17, R27 ;  /* 0x0000001b1111723e */ /* 0x000fe200000000ff */
[----:B------:R-:W-:Y:S01]  /*bc20*/  FADD.FTZ R0, R63, R2 ;  /* 0x000000023f007221 */ /* 0x000fe20000010000 */
[----:B------:R-:W-:Y:S01]  /*bc30*/  F2FP.PACK_AB R27, R59, R60 ;  /* 0x0000003c3b1b723e */ /* 0x000fe200000000ff */
[----:B------:R-:W-:Y:S02]  /*bc40*/  FADD.FTZ R2, R23, R4 ;  /* 0x0000000417027221 */ /* 0x000fe40000010000 */
[----:B------:R-:W-:Y:S02]  /*bc50*/  FADD.FTZ R0, R61, R0 ;  /* 0x000000003d007221 */ /* 0x000fe40000010000 */
[C---:B------:R-:W-:Y:S01]  /*bc60*/  FADD.FTZ R2, R19.reuse, R2 ;  /* 0x0000000213027221 */ /* 0x040fe20000010000 */
[----:B------:R-:W-:Y:S01]  /*bc70*/  F2FP.PACK_AB R19, R19, R23 ;  /* 0x000000171313723e */ /* 0x000fe200000000ff */
[----:B-1----:R-:W-:Y:S01]  /*bc80*/  FADD.FTZ R3, R37, R34 ;  /* 0x0000002225037221 */ /* 0x002fe20000010000 */
[----:B------:R1:W2:Y:S01]  /*bc90*/  MUFU.EX2 R23, R6 ;  /* 0x0000000600177308 */ /* 0x0002a20000000800 */
[----:B------:R-:W-:-:S02]  /*bca0*/  FADD.FTZ R2, R26, R2 ;  /* 0x000000021a027221 */ /* 0x000fc40000010000 */
[----:B------:R-:W-:Y:S02]  /*bcb0*/  FADD.FTZ R3, R36, R3 ;  /* 0x0000000324037221 */ /* 0x000fe40000010000 */
[----:B------:R-:W-:Y:S02]  /*bcc0*/  FADD.FTZ R0, R68, R0 ;  /* 0x0000000044007221 */ /* 0x000fe40000010000 */
[C---:B------:R-:W-:Y:S01]  /*bcd0*/  FADD.FTZ R2, R25.reuse, R2 ;  /* 0x0000000219027221 */ /* 0x040fe20000010000 */
[----:B------:R-:W-:Y:S01]  /*bce0*/  F2FP.PACK_AB R25, R25, R26 ;  /* 0x0000001a1919723e */ /* 0x000fe200000000ff */
[----:B------:R-:W-:Y:S01]  /*bcf0*/  FADD.FTZ R3, R33, R3 ;  /* 0x0000000321037221 */ /* 0x000fe20000010000 */
[C---:B------:R-:W-:Y:S01]  /*bd00*/  F2FP.PACK_AB R26, R67.reuse, R68 ;  /* 0x00000044431a723e */ /* 0x040fe200000000ff */
[----:B-1----:R-:W-:Y:S02]  /*bd10*/  FADD.FTZ R6, R67, R0 ;  /* 0x0000000043067221 */ /* 0x002fe40000010000 */
[----:B------:R-:W-:-:S02]  /*bd20*/  FADD.FTZ R0, R60, R2 ;  /* 0x000000023c007221 */ /* 0x000fc40000010000 */
[----:B------:R-:W-:Y:S02]  /*bd30*/  FADD.FTZ R2, R32, R3 ;  /* 0x0000000320027221 */ /* 0x000fe40000010000 */
[----:B------:R-:W-:Y:S02]  /*bd40*/  FADD.FTZ R3, R43, R41 ;  /* 0x000000292b037221 */ /* 0x000fe40000010000 */
[----:B------:R-:W-:Y:S02]  /*bd50*/  FADD.FTZ R4, R59, R0 ;  /* 0x000000003b047221 */ /* 0x000fe40000010000 */
[----:B------:R-:W-:Y:S02]  /*bd60*/  FADD.FTZ R3, R39, R3 ;  /* 0x0000000327037221 */ /* 0x000fe40000010000 */
[C---:B------:R-:W-:Y:S01]  /*bd70*/  FADD.FTZ R0, R20.reuse, R2 ;  /* 0x0000000214007221 */ /* 0x040fe20000010000 */
[----:B------:R-:W-:Y:S01]  /*bd80*/  F2FP.PACK_AB R20, R20, R32 ;  /* 0x000000201414723e */ /* 0x000fe200000000ff */
[----:B------:R-:W-:-:S02]  /*bd90*/  FADD.FTZ R3, R38, R3 ;  /* 0x0000000326037221 */ /* 0x000fc40000010000 */
[----:B------:R-:W-:Y:S02]  /*bda0*/  FADD.FTZ R0, R28, R0 ;  /* 0x000000001c007221 */ /* 0x000fe40000010000 */
[----:B------:R-:W-:Y:S02]  /*bdb0*/  FADD.FTZ R3, R35, R3 ;  /* 0x0000000323037221 */ /* 0x000fe40000010000 */
[C---:B------:R-:W-:Y:S01]  /*bdc0*/  FADD.FTZ R11, R22.reuse, R0 ;  /* 0x00000000160b7221 */ /* 0x040fe20000010000 */
[----:B------:R-:W-:Y:S01]  /*bdd0*/  F2FP.PACK_AB R22, R22, R28 ;  /* 0x0000001c1616723e */ /* 0x000fe200000000ff */
[----:B------:R-:W-:Y:S01]  /*bde0*/  FADD.FTZ R0, R70, R6 ;  /* 0x0000000646007221 */ /* 0x000fe20000010000 */
[----:B------:R1:W3:Y:S01]  /*bdf0*/  MUFU.EX2 R28, R15 ;  /* 0x0000000f001c7308 */ /* 0x0002e20000000800 */
[----:B------:R-:W-:Y:S02]  /*be00*/  FADD.FTZ R2, R66, R4 ;  /* 0x0000000442027221 */ /* 0x000fe40000010000 */
[----:B------:R-:W-:-:S02]  /*be10*/  FADD.FTZ R3, R31, R3 ;  /* 0x000000031f037221 */ /* 0x000fc40000010000 */
[C---:B------:R-:W-:Y:S01]  /*be20*/  FADD.FTZ R4, R132.reuse, R0 ;  /* 0x0000000084047221 */ /* 0x040fe20000010000 */
[----:B------:R-:W-:Y:S01]  /*be30*/  F2FP.PACK_AB R132, R132, R70 ;  /* 0x000000468484723e */ /* 0x000fe200000000ff */
[C---:B------:R-:W-:Y:S01]  /*be40*/  FADD.FTZ R6, R133.reuse, R2 ;  /* 0x0000000285067221 */ /* 0x040fe20000010000 */
[----:B------:R-:W-:Y:S01]  /*be50*/  F2FP.PACK_AB R133, R133, R66 ;  /* 0x000000428585723e */ /* 0x000fe200000000ff */
[----:B----4-:R-:W-:Y:S02]  /*be60*/  FADD.FTZ R2, R30, R3 ;  /* 0x000000031e027221 */ /* 0x010fe40000010000 */
[----:B------:R-:W-:Y:S02]  /*be70*/  FADD.FTZ R0, R48, R11 ;  /* 0x0000000b30007221 */ /* 0x000fe40000010000 */
[----:B------:R-:W-:Y:S02]  /*be80*/  FADD.FTZ R3, R71, R4 ;  /* 0x0000000447037221 */ /* 0x000fe40000010000 */
[----:B--2---:R-:W-:Y:S01]  /*be90*/  FADD.FTZ R4, R23, R2 ;  /* 0x0000000217047221 */ /* 0x004fe20000010000 */
[----:B-1----:R-:W-:Y:S01]  /*bea0*/  F2FP.PACK_AB R15, R38, R39 ;  /* 0x00000027260f723e */ /* 0x002fe200000000ff */
[C---:B------:R-:W-:Y:S01]  /*beb0*/  FADD.FTZ R2, R128.reuse, R0 ;  /* 0x0000000080027221 */ /* 0x040fe20000010000 */
[----:B------:R-:W-:Y:S01]  /*bec0*/  F2FP.PACK_AB R128, R128, R48 ;  /* 0x000000308080723e */ /* 0x000fe200000000ff */
[----:B------:R-:W-:Y:S01]  /*bed0*/  FADD.FTZ R0, R69, R6 ;  /* 0x0000000645007221 */ /* 0x000fe20000010000 */
[----:B------:R-:W-:Y:S01]  /*bee0*/  F2FP.PACK_AB R23, R23, R30 ;  /* 0x0000001e1717723e */ /* 0x000fe200000000ff */
        /* <DEDUP_REMOVED lines=8> */
[----:B---3--:R-:W-:Y:S01]  /*bf70*/  FADD.FTZ R4, R28, R4 ;  /* 0x000000041c047221 */ /* 0x008fe20000010000 */
        /* <DEDUP_REMOVED lines=36> */
[-C--:B------:R-:W-:Y:S03]  /*c1c0*/  HMMA.16816.F32 R120, R12, R30.reuse, RZ ;  /* 0x0000001e0c78723c */ /* 0x080fe600000018ff */
[----:B------:R-:W-:Y:S05]  /*c1d0*/  LDSM.16.MT88.4 R148, [R220+0x3080] ;  /* 0x00308000dc94783b */ /* 0x000fea0000004200 */
        /* <DEDUP_REMOVED lines=66> */
[-C--:B------:R-:W-:Y:S08]  /*c600*/  HMMA.16816.F32 R172, R132, R164.reuse, R136 ;  /* 0x000000a484ac723c */ /* 0x080ff00000001888 */
[C---:B------:R-:W-:Y:S08]  /*c610*/  HMMA.16816.F32 R176, R128.reuse, R164, R124 ;  /* 0x000000a480b0723c */ /* 0x040ff0000000187c */
[-C--:B------:R-:W-:Y:S08]  /*c620*/  HMMA.16816.F32 R180, R128, R166.reuse, R120 ;  /* 0x000000a680b4723c */ /* 0x080ff00000001878 */
[----:B------:R-:W-:Y:S01]  /*c630*/  HMMA.16816.F32 R164, R132, R166, R116 ;  /* 0x000000a684a4723c */ /* 0x000fe20000001874 */
[----:B------:R-:W1:Y:S07]  /*c640*/  LDSM.16.MT88.4 R116, [R220+0x4880] ;  /* 0x00488000dc74783b */ /* 0x000e6e0000004200 */
        /* <DEDUP_REMOVED lines=18> */
[-C--:B------:R-:W-:Y:S08]  /*c770*/  HMMA.16816.F32 R136, R132, R148.reuse, R208 ;  /* 0x000000948488723c */ /* 0x080ff000000018d0 */
        /* <DEDUP_REMOVED lines=8> */
[-C--:B-1----:R-:W-:Y:S08]  /*c800*/  HMMA.16816.F32 R104, R132, R116.reuse, R248 ;  /* 0x000000748468723c */ /* 0x082ff000000018f8 */
        /* <DEDUP_REMOVED lines=22> */
.L_x_3463:
[----:B------:R-:W-:-:S13]  /*c970*/  ISETP.NE.AND P0, PT, R152, c[0x0][0x32c], PT ;  /* 0x0000cb0098007a0c */ /* 0x000fda0003f05270 */
[----:B------:R-:W-:-:S05]  /*c980*/  @P0 IMAD.HI.U32 R0, R2, c[0x0][0x330], RZ ;  /* 0x0000cc0002000a27 */ /* 0x000fca00078e00ff */
[----:B------:R-:W-:Y:S02]  /*c990*/  @P0 SHF.R.U32.HI R2, RZ, c[0x0][0x334], R0 ;  /* 0x0000cd00ff020a19 */ /* 0x000fe40000011600 */
.L_x_3464:
[----:B------:R-:W-:Y:S05]  /*c9a0*/  BSYNC B0 ;  /* 0x0000000000007941 */ /* 0x000fea0003800000 */
.L_x_3462:
[----:B------:R-:W-:-:S05]  /*c9b0*/  MOV R0, c[0x0][0x32c] ;  /* 0x0000cb0000007a02 */ /* 0x000fca0000000f00 */
[----:B------:R-:W-:-:S05]  /*c9c0*/  IMAD R2, R2, R0, c[0x0][0x32c] ;  /* 0x0000cb0002027624 */ /* 0x000fca00078e0200 */
[----:B------:R-:W-:-:S04]  /*c9d0*/  IMNMX R4, R4, R2, PT ;  /* 0x0000000204047217 */ /* 0x000fc80003800200 */
.L_x_3461:
        /* <DEDUP_REMOVED lines=15> */
.L_x_3496:
        /* <DEDUP_REMOVED lines=18> */
[----:B-1-34-:R-:W-:Y:S01]  /*cbf0*/  IMAD.WIDE.U32 R2, R240, c[0x0][0x208], RZ ;  /* 0x00008200f0027a25 */ /* 0x01afe200078e00ff */
[----:B------:R-:W1:Y:S01]  /*cc00*/  S2R R6, SR_CTAID.Y ;  /* 0x0000000000067919 */ /* 0x000e620000002600 */
[----:B------:R-:W-:Y:S02]  /*cc10*/  SHF.R.S32.HI R0, RZ, 0x1f, R240 ;  /* 0x0000001fff007819 */ /* 0x000fe400000114f0 */
[----:B------:R-:W-:Y:S03]  /*cc20*/  SHF.R.S32.HI R4, RZ, 0x1f, R237 ;  /* 0x0000001fff047819 */ /* 0x000fe600000114ed */
[----:B------:R-:W-:Y:S02]  /*cc30*/  IMAD R0, R0, c[0x0][0x208], RZ ;  /* 0x0000820000007a24 */ /* 0x000fe400078e02ff */
[----:B------:R-:W-:Y:S01]  /*cc40*/  IMAD R4, R4, c[0x0][0x218], RZ ;  /* 0x0000860004047a24 */ /* 0x000fe200078e02ff */
[----:B------:R-:W2:Y:S01]  /*cc50*/  S2R R10, SR_CTAID.Y ;  /* 0x00000000000a7919 */ /* 0x000ea20000002600 */
[----:B------:R-:W-:Y:S05]  /*cc60*/  IMAD R0, R240, c[0x0][0x20c], R0 ;  /* 0x00008300f0007a24 */ /* 0x000fea00078e0200 */
[----:B------:R-:W-:Y:S05]  /*cc70*/  IADD3 R3, R3, R0, RZ ;  /* 0x0000000003037210 */ /* 0x000fea0007ffe0ff */
[C---:B------:R-:W-:Y:S01]  /*cc80*/  IMAD.WIDE.U32 R2, R237.reuse, c[0x0][0x218], R2 ;  /* 0x00008600ed027a25 */ /* 0x040fe200078e0002 */
[----:B-1----:R-:W-:Y:S05]  /*cc90*/  SHF.R.S32.HI R6, RZ, 0x1f, R6 ;  /* 0x0000001fff067819 */ /* 0x002fea0000011406 */
[----:B------:R-:W-:Y:S02]  /*cca0*/  IMAD R6, R6, c[0x0][0x210], RZ ;  /* 0x0000840006067a24 */ /* 0x000fe400078e02ff */
[C---:B--2---:R-:W-:Y:S04]  /*ccb0*/  IMAD.WIDE.U32 R8, R10.reuse, c[0x0][0x210], RZ ;  /* 0x000084000a087a25 */ /* 0x044fe800078e00ff */
[----:B------:R-:W-:Y:S01]  /*ccc0*/  IMAD R6, R10, c[0x0][0x214], R6 ;  /* 0x000085000a067a24 */ /* 0x000fe200078e0206 */
[----:B------:R-:W-:Y:S01]  /*ccd0*/  IADD3 R0, P1, R8, R2, RZ ;  /* 0x0000000208007210 */ /* 0x000fe20007f3e0ff */
[----:B------:R-:W-:Y:S03]  /*cce0*/  IMAD R2, R237, c[0x0][0x21c], R4 ;  /* 0x00008700ed027a24 */ /* 0x000fe600078e0204 */
[----:B------:R-:W-:Y:S02]  /*ccf0*/  IADD3 R6, R9, R6, RZ ;  /* 0x0000000609067210 */ /* 0x000fe40007ffe0ff */
[----:B------:R-:W-:Y:S02]  /*cd00*/  LEA R4, P0, R0, c[0x0][0x1f8], 0x1 ;  /* 0x00007e0000047a11 */ /* 0x000fe400078008ff */
[----:B------:R-:W-:Y:S04]  /*cd10*/  IADD3.X R2, R6, R3, R2, P1, !PT ;  /* 0x0000000306027210 */ /* 0x000fe80000ffe402 */
[----:B------:R-:W-:Y:S01]  /*cd20*/  LEA.HI.X R0, R0, c[0x0][0x1fc], R2, 0x1, P0 ;  /* 0x00007f0000007a11 */ /* 0x000fe200000f0c02 */
[----:B------:R-:W-:-:S05]  /*cd30*/  BRA.DIV ~URZ, `(.L_x_3468) ;  /* 0x000115f27f007947 */ /* 0x000fca000b800000 */
[----:B------:R1:W2:Y:S02]  /*cd40*/  SHFL.IDX PT, R6, R0, RZ, 0x181f ;  /* 0x00181fff00067589 */ /* 0x0002a400000e0000 */
.L_x_3610:
[----:B------:R-:W-:-:S05]  /*cd50*/  BRA.DIV ~URZ, `(.L_x_3469) ;  /* 0x000116527f007947 */ /* 0x000fca000b800000 */
[----:B------:R-:W3:Y:S04]  /*cd60*/  LDL R15, [R1+0x80] ;  /* 0x00008000010f7983 */ /* 0x000ee80000100800 */
[----:B------:R-:W4:Y:S04]  /*cd70*/  LDL R14, [R1+0xd8] ;  /* 0x0000d800010e7983 */ /* 0x000f280000100800 */
[----:B------:R-:W1:Y:S04]  /*cd80*/  SHFL.IDX PT, R2, R4, RZ, 0x181f ;  /* 0x00181fff04027589 */ /* 0x000e6800000e0000 */
[----:B------:R-:W2:Y:S04]  /*cd90*/  SHFL.IDX PT, R10, R4, 0x1, 0x181f ;  /* 0x00381f00040a7f89 */ /* 0x000ea800000e0000 */
[----:B------:R-:W1:Y:S04]  /*cda0*/  SHFL.IDX PT, R11, R0, 0x1, 0x181f ;  /* 0x00381f00000b7f89 */ /* 0x000e6800000e0000 */
[----:B-1----:R-:W1:Y:S01]  /*cdb0*/  SHFL.IDX PT, R0, R0, 0x2, 0x181f ;  /* 0x00581f0000007f89 */ /* 0x002e6200000e0000 */
[----:B----4-:R-:W-:Y:S02]  /*cdc0*/  ISETP.GE.AND P3, PT, R14, c[0x0][0x1d4], PT ;  /* 0x000075000e007a0c */ /* 0x010fe40003f66270 */
[C---:B------:R-:W-:Y:S02]  /*cdd0*/  IADD3 R12, P0, R2.reuse, R233, RZ ;  /* 0x000000e9020c7210 */ /* 0x040fe40007f1e0ff */
[----:B------:R-:W-:Y:S02]  /*cde0*/  IADD3 R8, P2, R2, R231, RZ ;  /* 0x000000e702087210 */ /* 0x000fe40007f5e0ff */
[----:B---3--:R-:W-:Y:S01]  /*cdf0*/  ISETP.GE.AND P4, PT, R15, c[0x0][0x1d4], PT ;  /* 0x000075000f007a0c */ /* 0x008fe20003f86270 */
[----:B--2---:R-:W-:Y:S01]  /*ce00*/  IMAD.X R13, R6, 0x1, R234, P0 ;  /* 0x00000001060d7824 */ /* 0x004fe200000e06ea */
[----:B------:R-:W-:Y:S01]  /*ce10*/  IADD3 R2, P1, R10, R233, RZ ;  /* 0x000000e90a027210 */ /* 0x000fe20007f3e0ff */
[----:B------:R-:W-:Y:S01]  /*ce20*/  IMAD.X R9, R6, 0x1, R232, P2 ;  /* 0x0000000106097824 */ /* 0x000fe200010e06e8 */
[----:B------:R-:W-:Y:S01]  /*ce30*/  IADD3 R10, P0, R10, R231, RZ ;  /* 0x000000e70a0a7210 */ /* 0x000fe20007f1e0ff */
[----:B------:R2:W5:Y:S02]  /*ce40*/  LDL R6, [R1+0x94] ;  /* 0x0000940001067983 */ /* 0x0005640000100800 */
[C---:B------:R-:W-:Y:S02]  /*ce50*/  IMAD.X R3, R11.reuse, 0x1, R234, P1 ;  /* 0x000000010b037824 */ /* 0x040fe400008e06ea */
[----:B------:R-:W-:Y:S04]  /*ce60*/  IMAD.X R11, R11, 0x1, R232, P0 ;  /* 0x000000010b0b7824 */ /* 0x000fe800000e06e8 */
[----:B------:R2:W-:Y:S04]  /*ce70*/  LDGSTS.E.BYPASS.LTC128B.128 [R239], [R12.64], !P4 ;  /* 0x000000000cef7fae */ /* 0x0005e8000e101d46 */
[----:B------:R2:W-:Y:S04]  /*ce80*/  LDGSTS.E.BYPASS.LTC128B.128 [R239+0x1800], [R8.64], !P3 ;  /* 0x0180000008ef7fae */ /* 0x0005e8000d901d46 */
[----:B------:R3:W-:Y:S04]  /*ce90*/  LDGSTS.E.BYPASS.LTC128B.128 [R239+0x800], [R2.64], !P4 ;  /* 0x0080000002ef7fae */ /* 0x0007e8000e101d46 */
[----:B------:R2:W-:Y:S04]  /*cea0*/  LDGSTS.E.BYPASS.LTC128B.128 [R239+0x2000], [R10.64], !P3 ;  /* 0x020000000aef7fae */ /* 0x0005e8000d901d46 */
[----:B---3--:R2:W3:Y:S02]  /*ceb0*/  SHFL.IDX PT, R2, R4, 0x2, 0x181f ;  /* 0x00581f0004027f89 */ /* 0x0084e400000e0000 */
.L_x_3611:
[----:B-12--5:R-:W-:Y:S01]  /*cec0*/  IADD3 R8, -R6, 0x10, RZ ;  /* 0x0000001006087810 */ /* 0x026fe20007ffe1ff */
[----:B------:R-:W2:Y:S03]  /*ced0*/  LDL R3, [R1+0x80] ;  /* 0x0000800001037983 */ /* 0x000ea60000100800 */
[----:B------:R-:W-:Y:S04]  /*cee0*/  LOP3.LUT R8, R8, 0xf, RZ, 0xc0, !PT ;  /* 0x0000000f08087812 */ /* 0x000fe800078ec0ff */
[----:B---3--:R-:W-:Y:S04]  /*cef0*/  IADD3 R8, P1, P0, R8, R2, R231 ;  /* 0x0000000208087210 */ /* 0x008fe8000783e0e7 */
[----:B------:R-:W-:Y:S02]  /*cf00*/  IADD3.X R9, RZ, R0, R232, P1, P0 ;  /* 0x00000000ff097210 */ /* 0x000fe40000fe04e8 */
[----:B------:R-:W-:Y:S02]  /*cf10*/  IADD3 R2, P0, R2, R233, RZ ;  /* 0x000000e902027210 */ /* 0x000fe40007f1e0ff */
[----:B------:R-:W-:Y:S02]  /*cf20*/  ISETP.NE.U32.AND P1, PT, R6, RZ, PT ;  /* 0x000000ff0600720c */ /* 0x000fe40003f25070 */
[----:B--2---:R-:W-:Y:S01]  /*cf30*/  ISETP.GE.AND P2, PT, R3, c[0x0][0x1d4], PT ;  /* 0x0000750003007a0c */ /* 0x004fe20003f46270 */
[----:B------:R-:W-:Y:S11]  /*cf40*/  IMAD.X R3, R0, 0x1, R234, P0 ;  /* 0x0000000100037824 */ /* 0x000ff600000e06ea */
[----:B------:R-:W-:Y:S01]  /*cf50*/  @!UPT UIADD3 URZ, URZ, URZ, URZ ;  /* 0x0000003f3f3ff290 */ /* 0x000fe2000fffe03f */
[----:B------:R-:W-:Y:S01]  /*cf60*/  @!PT LDS RZ, [RZ] ;  /* 0x00000000fffff984 */ /* 0x000fe20000000800 */
[----:B------:R-:W-:Y:S01]  /*cf70*/  @!PT LDS RZ, [RZ] ;  /* 0x00000000fffff984 */ /* 0x000fe20000000800 */
[----:B------:R-:W-:Y:S01]  /*cf80*/  @!PT LDS RZ, [RZ] ;  /* 0x00000000fffff984 */ /* 0x000fe20000000800 */
[----:B------:R1:W-:Y:S04]  /*cf90*/  LDGSTS.E.BYPASS.LTC128B.128 [R239+0x1000], [R2.64], !P2 ;  /* 0x0100000002ef7fae */ /* 0x0003e8000d101d46 */
[----:B------:R1:W-:Y:S02]  /*cfa0*/  LDGSTS.E.BYPASS.LTC128B.128.ZFILL [R239+0x2800], [R8.64], P1 ;  /* 0x0280000008ef7fae */ /* 0x0003e40008941d46 */
.L_x_3467:
[----:B-1-34-:R-:W-:Y:S05]  /*cfb0*/  BSYNC B0 ;  /* 0x0000000000007941 */ /* 0x01afea0003800000 */
.L_x_3466:
        /* <DEDUP_REMOVED lines=119> */
[----:B------:R-:W1:Y:S01]  /*d730*/  LDSM.16.M88.4 R208, [R221+0x2800] ;  /* 0x00280000ddd0783b */ /* 0x000e620000000200 */
[----:B------:R-:W-:Y:S07]  /*d740*/  DEPBAR.LE SB0, 0x0 ;  /* 0x000080000000791a */ /* 0x000fee0000000000 */
[----:B------:R-:W-:Y:S01]  /*d750*/  BAR.SYNC.DEFER_BLOCKING 0x0 ;  /* 0x0000000000007b1d */ /* 0x000fe20000010000 */
[C---:B--2---:R-:W-:Y:S08]  /*d760*/  HMMA.16816.F32 R12, R204.reuse, R200, R12 ;  /* 0x000000c8cc0c723c */ /* 0x044ff0000000180c */
[-C--:B------:R-:W-:Y:S08]  /*d770*/  HMMA.16816.F32 R16, R204, R202.reuse, R16 ;  /* 0x000000cacc10723c */ /* 0x080ff00000001810 */
[C---:B------:R-:W-:Y:S08]  /*d780*/  HMMA.16816.F32 R20, R196.reuse, R202, R20 ;  /* 0x000000cac414723c */ /* 0x040ff00000001814 */
[-C--:B---3--:R-:W-:Y:S08]  /*d790*/  HMMA.16816.F32 R24, R196, R192.reuse, R24 ;  /* 0x000000c0c418723c */ /* 0x088ff00000001818 */
[C---:B------:R-:W-:Y:S08]  /*d7a0*/  HMMA.16816.F32 R28, R204.reuse, R192, R28 ;  /* 0x000000c0cc1c723c */ /* 0x040ff0000000181c */
[-C--:B------:R-:W-:Y:S08]  /*d7b0*/  HMMA.16816.F32 R32, R204, R194.reuse, R32 ;  /* 0x000000c2cc20723c */ /* 0x080ff00000001820 */
[C---:B------:R-:W-:Y:S08]  /*d7c0*/  HMMA.16816.F32 R36, R196.reuse, R194, R36 ;  /* 0x000000c2c424723c */ /* 0x040ff00000001824 */
[-C--:B-1----:R-:W-:Y:S08]  /*d7d0*/  HMMA.16816.F32 R40, R196, R208.reuse, R40 ;  /* 0x000000d0c428723c */ /* 0x082ff00000001828 */
[C---:B------:R-:W-:Y:S08]  /*d7e0*/  HMMA.16816.F32 R44, R204.reuse, R208, R44 ;  /* 0x000000d0cc2c723c */ /* 0x040ff0000000182c */
[-C--:B------:R-:W-:Y:S08]  /*d7f0*/  HMMA.16816.F32 R48, R204, R210.reuse, R48 ;  /* 0x000000d2cc30723c */ /* 0x080ff00000001830 */
[----:B------:R-:W-:Y:S01]  /*d800*/  HMMA.16816.F32 R52, R196, R210, R52 ;  /* 0x000000d2c434723c */ /* 0x000fe20000001834 */
[----:B------:R-:W-:Y:S07]  /*d810*/  @!UPT UIADD3 URZ, URZ, URZ, URZ ;  /* 0x0000003f3f3ff290 */ /* 0x000fee000fffe03f */
[----:B------:R-:W-:-:S11]  /*d820*/  @!P0 BRA `(.L_x_3471) ;  /* 0x0000050000008947 */ /* 0x000fd60003800000 */
[----:B------:R-:W-:Y:S01]  /*d830*/  IMAD.MOV.U32 R0, RZ, RZ, 0x1 ;  /* 0x00000001ff007424 */ /* 0x000fe200078e00ff */
[----:B------:R-:W2:Y:S01]  /*d840*/  LDL R2, [R1+0xa0] ;  /* 0x0000a00001027983 */ /* 0x000ea20000100800 */
[----:B------:R-:W-:Y:S03]  /*d850*/  MOV R237, RZ ;  /* 0x000000ff00ed7202 */ /* 0x000fe60000000f00 */
[----:B------:R-:W3:Y:S01]  /*d860*/  LDL R3, [R1+0x9c] ;  /* 0x00009c0001037983 */ /* 0x000ee20000100800 */
[----:B------:R-:W-:Y:S03]  /*d870*/  ISETP.NE.AND P0, PT, R0, c[0x0][0x2b8], PT ;  /* 0x0000ae0000007a0c */ /* 0x000fe60003f05270 */
[----:B------:R-:W4:Y:S04]  /*d880*/  LDL.64 R152, [R1+0xb0] ;  /* 0x0000b00001987983 */ /* 0x000f280000100a00 */
[----:B------:R-:W5:Y:S04]  /*d890*/  LDL R4, [R1+0xc8] ;  /* 0x0000c80001047983 */ /* 0x000f680000100800 */
[----:B------:R-:W1:Y:S04]  /*d8a0*/  S2R R6, SR_CTAID.Y ;  /* 0x0000000000067919 */ /* 0x000e680000002600 */
[----:B------:R-:W1:Y:S02]  /*d8b0*/  S2R R154, SR_CTAID.Y ;  /* 0x00000000009a7919 */ /* 0x000e640000002600 */
[----:B-1----:R-:W-:Y:S01]  /*d8c0*/  IMAD.WIDE.U32 R158, R154, c[0x0][0x1e8], RZ ;  /* 0x00007a009a9e7a25 */ /* 0x002fe200078e00ff */
[----:B------:R-:W-:Y:S05]  /*d8d0*/  SHF.R.S32.HI R6, RZ, 0x1f, R6 ;  /* 0x0000001fff067819 */ /* 0x000fea0000011406 */
[----:B------:R-:W-:Y:S04]  /*d8e0*/  IMAD R6, R6, c[0x0][0x1e8], RZ ;  /* 0x00007a0006067a24 */ /* 0x000fe800078e02ff */
[----:B------:R-:W-:Y:S04]  /*d8f0*/  IMAD R6, R154, c[0x0][0x1ec], R6 ;  /* 0x00007b009a067a24 */ /* 0x000fe800078e0206 */
[----:B------:R-:W-:Y:S02]  /*d900*/  IMAD.IADD R6, R159, 0x1, R6 ;  /* 0x000000019f067824 */ /* 0x000fe400078e0206 */
[----:B--2---:R-:W-:Y:S01]  /*d910*/  IMAD R2, R230, 0x30, R2 ;  /* 0x00000030e6027824 */ /* 0x004fe200078e0202 */
[----:B---3--:R-:W-:Y:S04]  /*d920*/  ISETP.GT.AND P1, PT, R3, 0x2f, PT ;  /* 0x0000002f0300780c */ /* 0x008fe80003f24270 */
[----:B------:R-:W-:Y:S05]  /*d930*/  IADD3 R2, R2, -0x30, R3 ;  /* 0xffffffd002027810 */ /* 0x000fea0007ffe003 */
        /* <DEDUP_REMOVED lines=13> */
[----:B------:R-:W-:Y:S05]  /*da10*/  IMAD R0, R240, c[0x0][0x1e4], R0 ;  /* 0x00007900f0007a24 */ /* 0x000fea00078e0200 */
[----:B------:R-:W-:Y:S02]  /*da20*/  IADD3 R3, R3, R0, RZ ;  /* 0x0000000003037210 */ /* 0x000fe40007ffe0ff */
[----:B--2---:R-:W-:Y:S03]  /*da30*/  SHF.R.S32.HI R4, RZ, 0x1f, R237 ;  /* 0x0000001fff047819 */ /* 0x004fe600000114ed */
[C---:B------:R-:W-:Y:S04]  /*da40*/  IMAD.WIDE.U32 R2, R237.reuse, c[0x0][0x1f0], R2 ;  /* 0x00007c00ed027a25 */ /* 0x040fe800078e0002 */
[----:B------:R-:W-:Y:S01]  /*da50*/  IMAD R4, R4, c[0x0][0x1f0], RZ ;  /* 0x00007c0004047a24 */ /* 0x000fe200078e02ff */
[----:B------:R-:W-:Y:S03]  /*da60*/  IADD3 R0, P1, R158, R2, RZ ;  /* 0x000000029e007210 */ /* 0x000fe60007f3e0ff */
[----:B------:R-:W-:Y:S01]  /*da70*/  IMAD R2, R237, c[0x0][0x1f4], R4 ;  /* 0x00007d00ed027a24 */ /* 0x000fe200078e0204 */
[----:B------:R-:W-:Y:S04]  /*da80*/  LEA R4, P0, R0, c[0x0][0x1c8], 0x1 ;  /* 0x0000720000047a11 */ /* 0x000fe800078008ff */
[----:B------:R-:W-:Y:S04]  /*da90*/  IADD3.X R2, R6, R3, R2, P1, !PT ;  /* 0x0000000306027210 */ /* 0x000fe80000ffe402 */
[----:B------:R-:W-:Y:S01]  /*daa0*/  LEA.HI.X R0, R0, c[0x0][0x1cc], R2, 0x1, P0 ;  /* 0x0000730000007a11 */ /* 0x000fe200000f0c02 */
[----:B------:R-:W-:-:S05]  /*dab0*/  BRA.DIV ~URZ, `(.L_x_3472) ;  /* 0x00010ce27f007947 */ /* 0x000fca000b800000 */
[----:B------:R1:W2:Y:S02]  /*dac0*/  SHFL.IDX PT, R6, R0, RZ, 0x181f ;  /* 0x00181fff00067589 */ /* 0x0002a400000e0000 */
.L_x_3612:
        /* <DEDUP_REMOVED lines=18> */
[----:B------:R2:W-:Y:S04]  /*dbf0*/  LDGSTS.E.BYPASS.LTC128B.128 [R238+0x5080], [R192.64], !P4 ;  /* 0x05080000c0ee7fae */ /* 0x0005e8000e101d46 */
[----:B------:R2:W-:Y:S04]  /*dc00*/  LDGSTS.E.BYPASS.LTC128B.128 [R238+0x6880], [R152.64], !P3 ;  /* 0x0688000098ee7fae */ /* 0x0005e8000d901d46 */
[----:B------:R3:W-:Y:S04]  /*dc10*/  LDGSTS.E.BYPASS.LTC128B.128 [R238+0x5880], [R2.64], !P4 ;  /* 0x0588000002ee7fae */ /* 0x0007e8000e101d46 */
[----:B------:R2:W-:Y:S04]  /*dc20*/  LDGSTS.E.BYPASS.LTC128B.128 [R238+0x7080], [R158.64], !P3 ;  /* 0x070800009eee7fae */ /* 0x0005e8000d901d46 */
[----:B---3--:R2:W3:Y:S02]  /*dc30*/  SHFL.IDX PT, R2, R4, 0x2, 0x181f ;  /* 0x00581f0004027f89 */ /* 0x0084e400000e0000 */
.L_x_3613:
        /* <DEDUP_REMOVED lines=15> */
.L_x_3471:
[----:B------:R-:W-:Y:S05]  /*dd30*/  BSYNC B0 ;  /* 0x0000000000007941 */ /* 0x000fea0003800000 */
.L_x_3470:
        /* <DEDUP_REMOVED lines=9> */
[----:B------:R-:W3:Y:S04]  /*ddd0*/  LDL R2, [R1+0x70] ;  /* 0x0000700001027983 */ /* 0x000ee80000100800 */
[----:B------:R-:W0:Y:S01]  /*dde0*/  LDGDEPBAR ;  /* 0x00000000000079af */ /* 0x000e220000000000 */
[----:B-----5:R-:W-:Y:S01]  /*ddf0*/  IADD3 R192, -R3, 0x1, R4 ;  /* 0x0000000103c07810 */ /* 0x020fe20007ffe104 */
[----:B--2---:R-:W-:Y:S03]  /*de00*/  IMAD R0, R0, 0x80, R154 ;  /* 0x0000008000007824 */ /* 0x004fe600078e029a */
[----:B---3--:R-:W-:Y:S02]  /*de10*/  IADD3 R192, -R2, R192, R5 ;  /* 0x000000c002c07210 */ /* 0x008fe40007ffe105 */
[----:B------:R-:W-:Y:S05]  /*de20*/  IADD3 R0, R152, R0, R153 ;  /* 0x0000000098007210 */ /* 0x000fea0007ffe099 */
[----:B----4-:R-:W-:Y:S04]  /*de30*/  IMAD.IADD R158, R6, 0x1, R0 ;  /* 0x00000001069e7824 */ /* 0x010fe800078e0200 */
[----:B------:R-:W-:Y:S05]  /*de40*/  @P0 IMAD.HI.U32 R0, R158, c[0x0][0x2c8], RZ ;  /* 0x0000b2009e000a27 */ /* 0x000fea00078e00ff */
[----:B------:R-:W-:Y:S01]  /*de50*/  @P0 SHF.R.U32.HI R158, RZ, c[0x0][0x2cc], R0 ;  /* 0x0000b300ff9e0a19 */ /* 0x000fe20000011600 */
[----:B------:R-:W-:-:S05]  /*de60*/  BRA.DIV ~URZ, `(.L_x_3474) ;  /* 0x00010da27f007947 */ /* 0x000fca000b800000 */
[----:B------:R1:W2:Y:S02]  /*de70*/  SHFL.IDX PT, R2, R158, RZ, 0x1c1f ;  /* 0x001c1fff9e027589 */ /* 0x0002a400000e0000 */
.L_x_3614:
        /* <DEDUP_REMOVED lines=22> */
.L_x_3477:
[----:B------:R-:W-:Y:S04]  /*dfe0*/  MOV R3, c[0x0][0x32c] ;  /* 0x0000cb0000037a02 */ /* 0x000fe80000000f00 */
[----:B------:R-:W-:Y:S11]  /*dff0*/  ISETP.NE.AND P0, PT, R3, 0x1, PT ;  /* 0x000000010300780c */ /* 0x000ff60003f05270 */
[----:B------:R-:W-:Y:S02]  /*e000*/  @!UPT UIADD3 URZ, URZ, URZ, URZ ;  /* 0x0000003f3f3ff290 */ /* 0x000fe4000fffe03f */
[----:B------:R-:W-:Y:S05]  /*e010*/  @P0 IMAD.HI.U32 R3, R2, c[0x0][0x330], RZ ;  /* 0x0000cc0002030a27 */ /* 0x000fea00078e00ff */
[----:B------:R-:W-:Y:S02]  /*e020*/  @P0 SHF.R.U32.HI R2, RZ, c[0x0][0x334], R3 ;  /* 0x0000cd00ff020a19 */ /* 0x000fe40000011603 */
.L_x_3478:
[----:B------:R-:W-:Y:S05]  /*e030*/  BSYNC B0 ;  /* 0x0000000000007941 */ /* 0x000fea0003800000 */
.L_x_3476:
[----:B------:R-:W2:Y:S02]  /*e040*/  LDL R3, [R1+0x90] ;  /* 0x0000900001037983 */ /* 0x000ea40000100800 */
[----:B--2---:R-:W-:Y:S04]  /*e050*/  IMAD.IADD R3, R4, 0x1, -R3 ;  /* 0x0000000104037824 */ /* 0x004fe800078e0a03 */
[----:B------:R-:W-:Y:S05]  /*e060*/  IMAD R2, R2, c[0x0][0x32c], R3 ;  /* 0x0000cb0002027a24 */ /* 0x000fea00078e0203 */
[----:B------:R-:W-:Y:S02]  /*e070*/  IADD3 R3, R2, c[0x0][0x32c], RZ ;  /* 0x0000cb0002037a10 */ /* 0x000fe40007ffe0ff */
[----:B------:R-:W-:Y:S02]  /*e080*/  IMNMX R0, R0, R2, !PT ;  /* 0x0000000200007217 */ /* 0x000fe40007800200 */
[----:B------:R-:W-:Y:S02]  /*e090*/  IMNMX R153, R153, R3, PT ;  /* 0x0000000399997217 */ /* 0x000fe40003800200 */
.L_x_3475:
[----:B------:R-:W-:-:S05]  /*e0a0*/  BRA.DIV ~URZ, `(.L_x_3479) ;  /* 0x00010be27f007947 */ /* 0x000fca000b800000 */
[----:B------:R2:W3:Y:S02]  /*e0b0*/  SHFL.IDX PT, R2, R158, 0x1, 0x1c1f ;  /* 0x003c1f009e027f89 */ /* 0x0004e400000e0000 */
.L_x_3615:
[----:B---3--:R-:W-:Y:S01]  /*e0c0*/  IADD3 R152, R159, R2, RZ ;  /* 0x000000029f987210 */ /* 0x008fe20007ffe0ff */
[----:B------:R-:W-:Y:S02]  /*e0d0*/  IMAD.MOV.U32 R3, RZ, RZ, 0x1 ;  /* 0x00000001ff037424 */ /* 0x000fe400078e00ff */
[----:B------:R-:W-:Y:S03]  /*e0e0*/  IMAD.IADD R6, R192, 0x1, R2 ;  /* 0x00000001c0067824 */ /* 0x000fe600078e0202 */
[----:B------:R-:W-:Y:S11]  /*e0f0*/  ISETP.LE.AND P0, PT, R3, c[0x0][0x32c], PT ;  /* 0x0000cb0003007a0c */ /* 0x000ff60003f03270 */
[----:B------:R-:W-:Y:S02]  /*e100*/  @!UPT UIADD3 URZ, URZ, URZ, URZ ;  /* 0x0000003f3f3ff290 */ /* 0x000fe4000fffe03f */
        /* <DEDUP_REMOVED lines=15> */
.L_x_3482:
[----:B------:R-:W-:Y:S04]  /*e200*/  MOV R3, c[0x0][0x32c] ;  /* 0x0000cb0000037a02 */ /* 0x000fe80000000f00 */
[----:B------:R-:W-:Y:S11]  /*e210*/  ISETP.NE.AND P0, PT, R3, 0x1, PT ;  /* 0x000000010300780c */ /* 0x000ff60003f05270 */
[----:B------:R-:W-:Y:S02]  /*e220*/  @!UPT UIADD3 URZ, URZ, URZ, URZ ;  /* 0x0000003f3f3ff290 */ /* 0x000fe4000fffe03f */
[----:B------:R-:W-:Y:S05]  /*e230*/  @P0 IMAD.HI.U32 R3, R2, c[0x0][0x330], RZ ;  /* 0x0000cc0002030a27 */ /* 0x000fea00078e00ff */
[----:B------:R-:W-:Y:S02]  /*e240*/  @P0 SHF.R.U32.HI R2, RZ, c[0x0][0x334], R3 ;  /* 0x0000cd00ff020a19 */ /* 0x000fe40000011603 */
.L_x_3483:
[----:B------:R-:W-:Y:S05]  /*e250*/  BSYNC B0 ;  /* 0x0000000000007941 */ /* 0x000fea0003800000 */
.L_x_3481:
[----:B------:R-:W3:Y:S02]  /*e260*/  LDL R3, [R1+0x90] ;  /* 0x0000900001037983 */ /* 0x000ee40000100800 */
[----:B---3--:R-:W-:Y:S04]  /*e270*/  IMAD.IADD R3, R4, 0x1, -R3 ;  /* 0x0000000104037824 */ /* 0x008fe800078e0a03 */
[----:B------:R-:W-:Y:S05]  /*e280*/  IMAD R2, R2, c[0x0][0x32c], R3 ;  /* 0x0000cb0002027a24 */ /* 0x000fea00078e0203 */
[----:B------:R-:W-:Y:S02]  /*e290*/  IADD3 R3, R2, c[0x0][0x32c], RZ ;  /* 0x0000cb0002037a10 */ /* 0x000fe40007ffe0ff */
[----:B------:R-:W-:Y:S02]  /*e2a0*/  IMNMX R6, R6, R2, !PT ;  /* 0x0000000206067217 */ /* 0x000fe40007800200 */
[----:B------:R-:W-:Y:S02]  /*e2b0*/  IMNMX R152, R152, R3, PT ;  /* 0x0000000398987217 */ /* 0x000fe40003800200 */
.L_x_3480:
[----:B------:R-:W-:-:S05]  /*e2c0*/  BRA.DIV ~URZ, `(.L_x_3484) ;  /* 0x00010a427f007947 */ /* 0x000fca000b800000 */
[----:B------:R3:W4:Y:S02]  /*e2d0*/  SHFL.IDX PT, R154, R158, 0x2, 0x1c1f ;  /* 0x005c1f009e9a7f89 */ /* 0x00072400000e0000 */
.L_x_3616:
        /* <DEDUP_REMOVED lines=20> */
.L_x_3487:
[----:B------:R-:W-:Y:S04]  /*e420*/  MOV R193, c[0x0][0x32c] ;  /* 0x0000cb0000c17a02 */ /* 0x000fe80000000f00 */
[----:B------:R-:W-:Y:S11]  /*e430*/  ISETP.NE.AND P0, PT, R193, 0x1, PT ;  /* 0x00000001c100780c */ /* 0x000ff60003f05270 */
[----:B------:R-:W-:Y:S02]  /*e440*/  @!UPT UIADD3 URZ, URZ, URZ, URZ ;  /* 0x0000003f3f3ff290 */ /* 0x000fe4000fffe03f */
[----:B------:R-:W-:Y:S05]  /*e450*/  @P0 IMAD.HI.U32 R193, R154, c[0x0][0x330], RZ ;  /* 0x0000cc009ac10a27 */ /* 0x000fea00078e00ff */
[----:B------:R-:W-:Y:S02]  /*e460*/  @P0 SHF.R.U32.HI R154, RZ, c[0x0][0x334], R193 ;  /* 0x0000cd00ff9a0a19 */ /* 0x000fe400000116c1 */
.L_x_3488:
[----:B------:R-:W-:Y:S05]  /*e470*/  BSYNC B0 ;  /* 0x0000000000007941 */ /* 0x000fea0003800000 */
.L_x_3486:
[----:B------:R-:W4:Y:S02]  /*e480*/  LDL R193, [R1+0x90] ;  /* 0x0000900001c17983 */ /* 0x000f240000100800 */
[----:B----4-:R-:W-:Y:S04]  /*e490*/  IMAD.IADD R193, R4, 0x1, -R193 ;  /* 0x0000000104c17824 */ /* 0x010fe800078e0ac1 */
[----:B------:R-:W-:Y:S05]  /*e4a0*/  IMAD R154, R154, c[0x0][0x32c], R193 ;  /* 0x0000cb009a9a7a24 */ /* 0x000fea00078e02c1 */
[----:B------:R-:W-:Y:S02]  /*e4b0*/  IMNMX R2, R2, R154, !PT ;  /* 0x0000009a02027217 */ /* 0x000fe40007800200 */
[----:B------:R-:W-:Y:S04]  /*e4c0*/  IADD3 R154, R154, c[0x0][0x32c], RZ ;  /* 0x0000cb009a9a7a10 */ /* 0x000fe80007ffe0ff */
[----:B------:R-:W-:Y:S02]  /*e4d0*/  IMNMX R3, R3, R154, PT ;  /* 0x0000009a03037217 */ /* 0x000fe40003800200 */
.L_x_3485:
[C---:B------:R-:W-:Y:S02]  /*e4e0*/  ISETP.GE.AND P2, PT, R4.reuse, 0x9, PT ;  /* 0x000000090400780c */ /* 0x040fe40003f46270 */
[----:B------:R-:W-:Y:S02]  /*e4f0*/  ISETP.GE.AND P1, PT, R4, 0xa, PT ;  /* 0x0000000a0400780c */ /* 0x000fe40003f26270 */
[----:B------:R-:W-:Y:S02]  /*e500*/  ISETP.GT.AND P0, PT, R0, 0x8, !P2 ;  /* 0x000000080000780c */ /* 0x000fe40005704270 */
[----:B------:R-:W-:Y:S02]  /*e510*/  LOP3.LUT R229, R229, 0xffffffdf, RZ, 0xc0, !PT ;  /* 0xffffffdfe5e57812 */ /* 0x000fe400078ec0ff */
[----:B------:R-:W-:Y:S02]  /*e520*/  ISETP.LT.OR P0, PT, R153, 0x9, P0 ;  /* 0x000000099900780c */ /* 0x000fe40000701670 */
[----:B------:R-:W-:Y:S02]  /*e530*/  ISETP.GE.AND P6, PT, R4, 0x21, PT ;  /* 0x000000210400780c */ /* 0x000fe40003fc6270 */
[----:B------:R-:W-:Y:S02]  /*e540*/  FSEL R194, R20, -INF , !P0 ;  /* 0xff80000014c27808 */ /* 0x000fe40004000000 */
[----:B------:R-:W-:Y:S02]  /*e550*/  ISETP.GT.AND P0, PT, R0, 0x9, !P1 ;  /* 0x000000090000780c */ /* 0x000fe40004f04270 */
[----:B------:R-:W-:Y:S02]  /*e560*/  @P2 LOP3.LUT R229, R229, 0x20, RZ, 0xfc, !PT ;  /* 0x00000020e5e52812 */ /* 0x000fe400078efcff */
[----:B------:R-:W-:Y:S02]  /*e570*/  ISETP.LT.OR P0, PT, R153, 0xa, P0 ;  /* 0x0000000a9900780c */ /* 0x000fe40000701670 */
[----:B------:R-:W-:Y:S02]  /*e580*/  LOP3.LUT R229, R229, 0xffffffef, RZ, 0xc0, !PT ;  /* 0xffffffefe5e57812 */ /* 0x000fe400078ec0ff */
[----:B------:R-:W-:Y:S02]  /*e590*/  FSEL R193, R21, -INF , !P0 ;  /* 0xff80000015c17808 */ /* 0x000fe40004000000 */
[----:B------:R-:W-:Y:S02]  /*e5a0*/  ISETP.GT.AND P0, PT, R6, 0x8, !P2 ;  /* 0x000000080600780c */ /* 0x000fe40005704270 */
[----:B------:R-:W-:Y:S02]  /*e5b0*/  ISETP.GE.AND P2, PT, R4, 0x11, PT ;  /* 0x000000110400780c */ /* 0x000fe40003f46270 */
        /* <DEDUP_REMOVED lines=9> */
[----:B------:R-:W-:Y:S02]  /*e650*/  @P2 LOP3.LUT R229, R229, 0x8, RZ, 0xfc, !PT ;  /* 0x00000008e5e52812 */ /* 0x000fe400078efcff */
[----:B------:R-:W-:Y:S02]  /*e660*/  ISETP.LT.OR P0, PT, R153, 0x11, P0 ;  /* 0x000000119900780c */ /* 0x000fe40000701670 */
[----:B------:R-:W-:Y:S02]  /*e670*/  LOP3.LUT R229, R229, 0xfffffffb, RZ, 0xc0, !PT ;  /* 0xfffffffbe5e57812 */ /* 0x000fe400078ec0ff */
[----:B------:R-:W-:Y:S02]  /*e680*/  FSEL R24, R24, -INF , !P0 ;  /* 0xff80000018187808 */ /* 0x000fe40004000000 */
[----:B------:R-:W-:Y:S02]  /*e690*/  ISETP.GT.AND P0, PT, R0, 0x11, !P1 ;  /* 0x000000110000780c */ /* 0x000fe40004f04270 */
[----:B------:R-:W-:Y:S02]  /*e6a0*/  @P1 LOP3.LUT R229, R229, 0x4, RZ, 0xfc, !PT ;  /* 0x00000004e5e51812 */ /* 0x000fe400078efcff */
[----:B------:R-:W-:Y:S02]  /*e6b0*/  ISETP.LT.OR P0, PT, R153, 0x12, P0 ;  /* 0x000000129900780c */ /* 0x000fe40000701670 */
[----:B------:R-:W-:Y:S02]  /*e6c0*/  ISETP.GE.AND P5, PT, R4, 0x22, PT ;  /* 0x000000220400780c */ /* 0x000fe40003fa6270 */
        /* <DEDUP_REMOVED lines=12> */
[----:B------:R-:W-:Y:S02]  /*e790*/  LOP3.LUT R229, R229, 0xfffffffe, RZ, 0xc0, !PT ;  /* 0xfffffffee5e57812 */ /* 0x000fe400078ec0ff */
[----:B------:R-:W-:Y:S02]  /*e7a0*/  ISETP.LT.OR P0, PT, R153, 0x19, P0 ;  /* 0x000000199900780c */ /* 0x000fe40000701670 */
[----:B------:R-:W-:Y:S02]  /*e7b0*/  @P1 LOP3.LUT R229, R229, 0x1, RZ, 0xfc, !PT ;  /* 0x00000001e5e51812 */ /* 0x000fe400078efcff */
[----:B------:R-:W-:Y:S02]  /*e7c0*/  FSEL R36, R36, -INF , !P0 ;  /* 0xff80000024247808 */ /* 0x000fe40004000000 */
[----:B------:R-:W-:Y:S02]  /*e7d0*/  ISETP.GT.AND P0, PT, R0, 0x19, !P1 ;  /* 0x000000190000780c */ /* 0x000fe40004f04270 */
[C---:B------:R-:W-:Y:S02]  /*e7e0*/  ISETP.GE.AND P3, PT, R4.reuse, 0x29, PT ;  /* 0x000000290400780c */ /* 0x040fe40003f66270 */
[----:B------:R-:W-:Y:S02]  /*e7f0*/  ISETP.LT.OR P0, PT, R153, 0x1a, P0 ;  /* 0x0000001a9900780c */ /* 0x000fe40000701670 */
[----:B------:R-:W-:Y:S02]  /*e800*/  ISETP.GE.AND P4, PT, R4, 0x2a, PT ;  /* 0x0000002a0400780c */ /* 0x000fe40003f86270 */
[----:B------:R-:W-:Y:S02]  /*e810*/  FSEL R37, R37, -INF , !P0 ;  /* 0xff80000025257808 */ /* 0x000fe40004000000 */
[----:B------:R-:W-:Y:S02]  /*e820*/  ISETP.GT.AND P0, PT, R6, 0x18, !P2 ;  /* 0x000000180600780c */ /* 0x000fe40005704270 */
[----:B------:R-:W-:Y:S02]  /*e830*/  ISETP.GE.AND P2, PT, R4, 0x1, PT ;  /* 0x000000010400780c */ /* 0x000fe40003f46270 */
[----:B------:R-:W-:Y:S04]  /*e840*/  ISETP.LT.OR P0, PT, R152, 0x19, P0 ;  /* 0x000000199800780c */ /* 0x000fe80000701670 */
[----:B------:R-:W-:Y:S02]  /*e850*/  FSEL R38, R38, -INF , !P0 ;  /* 0xff80000026267808 */ /* 0x000fe40004000000 */
[----:B------:R-:W-:Y:S02]  /*e860*/  ISETP.GT.AND P0, PT, R6, 0x19, !P1 ;  /* 0x000000190600780c */ /* 0x000fe40004f04270 */
[----:B------:R-:W-:Y:S02]  /*e870*/  ISETP.GE.AND P1, PT, R4, 0x2, PT ;  /* 0x000000020400780c */ /* 0x000fe40003f26270 */
        /* <DEDUP_REMOVED lines=75> */
[C---:B------:R-:W-:Y:S04]  /*ed30*/  ISETP.LT.OR P0, PT, R3.reuse, 0x1, P0 ;  /* 0x000000010300780c */ /* 0x040fe80000701670 */
[----:B------:R-:W-:Y:S02]  /*ed40*/  FSEL R12, R12, -INF , !P0 ;  /* 0xff8000000c0c7808 */ /* 0x000fe40004000000 */
[----:B------:R-:W-:Y:S04]  /*ed50*/  ISETP.GT.AND P0, PT, R2, 0x29, !P4 ;  /* 0x000000290200780c */ /* 0x000fe80006704270 */
[----:B------:R-:W-:Y:S04]  /*ed60*/  ISETP.LT.OR P0, PT, R3, 0x2a, P0 ;  /* 0x0000002a0300780c */ /* 0x000fe80000701670 */
[----:B------:R-:W-:Y:S01]  /*ed70*/  FSEL R49, R49, -INF , !P0 ;  /* 0xff80000031317808 */ /* 0x000fe20004000000 */
[----:B------:R-:W-:-:S06]  /*ed80*/  BRA.DIV ~URZ, `(.L_x_3489) ;  /* 0x000100027f007947 */ /* 0x000fcc000b800000 */
[----:B------:R4:W1:Y:S02]  /*ed90*/  SHFL.IDX PT, R3, R158, 0x3, 0x1c1f ;  /* 0x007c1f009e037f89 */ /* 0x00086400000e0000 */
.L_x_3617:
        /* <DEDUP_REMOVED lines=20> */
.L_x_3492:
[----:B------:R-:W-:Y:S04]  /*eee0*/  MOV R6, c[0x0][0x32c] ;  /* 0x0000cb0000067a02 */ /* 0x000fe80000000f00 */
[----:B------:R-:W-:Y:S11]  /*eef0*/  ISETP.NE.AND P0, PT, R6, 0x1, PT ;  /* 0x000000010600780c */ /* 0x000ff60003f05270 */
[----:B------:R-:W-:Y:S02]  /*ef00*/  @!UPT UIADD3 URZ, URZ, URZ, URZ ;  /* 0x0000003f3f3ff290 */ /* 0x000fe4000fffe03f */
[----:B------:R-:W-:Y:S05]  /*ef10*/  @P0 IMAD.HI.U32 R6, R3, c[0x0][0x330], RZ ;  /* 0x0000cc0003060a27 */ /* 0x000fea00078e00ff */
[----:B------:R-:W-:Y:S02]  /*ef20*/  @P0 SHF.R.U32.HI R3, RZ, c[0x0][0x334], R6 ;  /* 0x0000cd00ff030a19 */ /* 0x000fe40000011606 */
.L_x_3493:
[----:B------:R-:W-:Y:S05]  /*ef30*/  BSYNC B0 ;  /* 0x0000000000007941 */ /* 0x000fea0003800000 */
.L_x_3491:
[----:B------:R-:W5:Y:S02]  /*ef40*/  LDL R6, [R1+0x90] ;  /* 0x0000900001067983 */ /* 0x000f640000100800 */
[----:B-----5:R-:W-:Y:S04]  /*ef50*/  IMAD.IADD R4, R4, 0x1, -R6 ;  /* 0x0000000104047824 */ /* 0x020fe800078e0a06 */
[----:B------:R-:W-:Y:S05]  /*ef60*/  IMAD R3, R3, c[0x0][0x32c], R4 ;  /* 0x0000cb0003037a24 */ /* 0x000fea00078e0204 */
[----:B------:R-:W-:Y:S02]  /*ef70*/  IADD3 R4, R3, c[0x0][0x32c], RZ ;  /* 0x0000cb0003047a10 */ /* 0x000fe40007ffe0ff */
[----:B------:R-:W-:Y:S02]  /*ef80*/  IMNMX R0, R0, R3, !PT ;  /* 0x0000000300007217 */ /* 0x000fe40007800200 */
[----:B------:R-:W-:Y:S02]  /*ef90*/  IMNMX R2, R2, R4, PT ;  /* 0x0000000402027217 */ /* 0x000fe40003800200 */
.L_x_3490:
[----:B------:R-:W-:Y:S02]  /*efa0*/  ISETP.GT.AND P0, PT, R0, RZ, !P2 ;  /* 0x000000ff0000720c */ /* 0x000fe40005704270 */
[C---:B------:R-:W-:Y:S02]  /*efb0*/  LOP3.LUT P2, RZ, R229.reuse, 0x1, RZ, 0xc0, !PT ;  /* 0x00000001e5ff7812 */ /* 0x040fe4000784c0ff */
[----:B------:R-:W-:Y:S02]  /*efc0*/  ISETP.LT.OR P0, PT, R2, 0x1, P0 ;  /* 0x000000010200780c */ /* 0x000fe40000701670 */
[----:B------:R-:W-:Y:S02]  /*efd0*/  FMNMX.FTZ R3, R12, R157, !PT ;  /* 0x0000009d0c037209 */ /* 0x000fe40007810000 */
[----:B------:R-:W-:Y:S02]  /*efe0*/  FSEL R14, R14, -INF , !P0 ;  /* 0xff8000000e0e7808 */ /* 0x000fe40004000000 */
        /* <DEDUP_REMOVED lines=46> */
[----:B------:R-:W-:Y:S02]  /*f2d0*/  FSEL R196, R50, -INF , !P1 ;  /* 0xff80000032c47808 */ /* 0x000fe40004800000 */
[----:B------:R-:W-:Y:S02]  /*f2e0*/  FSEL R198, R46, -INF , !P0 ;  /* 0xff8000002ec67808 */ /* 0x000fe40004000000 */
[----:B------:R-:W-:Y:S02]  /*f2f0*/  ISETP.GT.AND P0, PT, R0, 0x21, !P5 ;  /* 0x000000210000780c */ /* 0x000fe40006f04270 */
[----:B------:R-:W-:Y:S02]  /*f300*/  FMNMX.FTZ R6, R198, R6, !PT ;  /* 0x00000006c6067209 */ /* 0x000fe40007810000 */
        /* <DEDUP_REMOVED lines=37> */
.L_x_3618:
        /* <DEDUP_REMOVED lines=15> */
.L_x_3619:
[C---:B------:R-:W-:Y:S01]  /*f650*/  FMUL.FTZ R8, R154.reuse, c[0x0][0x2d0] ;  /* 0x0000b4009a087a20 */ /* 0x040fe20000410000 */
[----:B------:R-:W-:Y:S01]  /*f660*/  FSETP.NEU.FTZ.AND P0, PT, R154, -INF , PT ;  /* 0xff8000009a00780b */ /* 0x000fe20003f1d000 */
[C---:B------:R-:W-:Y:S01]  /*f670*/  FMUL.FTZ R9, R153.reuse, c[0x0][0x2d0] ;  /* 0x0000b40099097a20 */ /* 0x040fe20000410000 */
[----:B------:R-:W-:Y:S01]  /*f680*/  FSETP.NEU.FTZ.AND P1, PT, R153, -INF , PT ;  /* 0xff8000009900780b */ /* 0x000fe20003f3d000 */
[----:B------:R-:W2:Y:S01]  /*f690*/  LDL.LU R30, [R1+0x74] ;  /* 0x00007400011e7983 */ /* 0x000ea20000300800 */
[----:B------:R-:W-:Y:S01]  /*f6a0*/  FSEL R8, R8, RZ, P0 ;  /* 0x000000ff08087208 */ /* 0x000fe20000000000 */
[----:B------:R-:W-:Y:S01]  /*f6b0*/  WARPSYNC 0xffffffff ;  /* 0xffffffff00007948 */ /* 0x000fe20003800000 */
[----:B------:R-:W-:Y:S02]  /*f6c0*/  FSEL R9, R9, RZ, P1 ;  /* 0x000000ff09097208 */ /* 0x000fe40000800000 */
        /* <DEDUP_REMOVED lines=19> */
[----:B------:R-:W-:Y:S02]  /*f800*/  FMUL.FTZ R10, R152, c[0x0][0x2d0] ;  /* 0x0000b400980a7a20 */ /* 0x000fe40000410000 */
[--C-:B------:R-:W-:Y:S01]  /*f810*/  FFMA.FTZ R242, R42, c[0x0][0x2d0], -R9.reuse ;  /* 0x0000b4002af27a23 */ /* 0x100fe20000010809 */
[----:B------:R1:W-:Y:S01]  /*f820*/  MUFU.EX2 R34, R0 ;  /* 0x0000000000227308 */ /* 0x0003e20000000800 */
[--C-:B------:R-:W-:Y:S02]  /*f830*/  FFMA.FTZ R241, R43, c[0x0][0x2d0], -R9.reuse ;  /* 0x0000b4002bf17a23 */ /* 0x100fe40000010809 */
[--C-:B------:R-:W-:Y:S02]  /*f840*/  FFMA.FTZ R236, R54, c[0x0][0x2d0], -R9.reuse ;  /* 0x0000b40036ec7a23 */ /* 0x100fe40000010809 */
[--C-:B---3--:R-:W-:Y:S02]  /*f850*/  FFMA.FTZ R2, R23, c[0x0][0x2d0], -R9.reuse ;  /* 0x0000b40017027a23 */ /* 0x108fe40000010809 */
[--C-:B------:R-:W-:Y:S03]  /*f860*/  FFMA.FTZ R215, R55, c[0x0][0x2d0], -R9.reuse ;  /* 0x0000b40037d77a23 */ /* 0x100fe60000010809 */
        /* <DEDUP_REMOVED lines=33> */
[--C-:B------:R-:W-:Y:S01]  /*fa80*/  FFMA.FTZ R214, R48, c[0x0][0x2d0], -R10.reuse ;  /* 0x0000b40030d67a23 */ /* 0x100fe2000001080a */
[----:B------:R-:W3:Y:S01]  /*fa90*/  MUFU.EX2 R0, R0 ;  /* 0x0000000000007308 */ /* 0x000ee20000000800 */
[--C-:B------:R-:W-:Y:S02]  /*faa0*/  FFMA.FTZ R235, R49, c[0x0][0x2d0], -R10.reuse ;  /* 0x0000b40031eb7a23 */ /* 0x100fe4000001080a */
[--C-:B------:R-:W-:Y:S02]  /*fab0*/  FFMA.FTZ R193, R32, c[0x0][0x2d0], -R10.reuse ;  /* 0x0000b40020c17a23 */ /* 0x100fe4000001080a */
[--C-:B------:R-:W-:Y:S05]  /*fac0*/  FFMA.FTZ R203, R33, c[0x0][0x2d0], -R10.reuse ;  /* 0x0000b40021cb7a23 */ /* 0x100fea000001080a */
[----:B------:R-:W-:Y:S01]  /*fad0*/  MUFU.EX2 R51, R8 ;  /* 0x0000000800337308 */ /* 0x000fe20000000800 */
[--C-:B-1----:R-:W-:Y:S09]  /*fae0*/  FFMA.FTZ R2, R13, c[0x0][0x2d0], -R10.reuse ;  /* 0x0000b4000d027a23 */ /* 0x102ff2000001080a */
[----:B------:R1:W-:Y:S10]  /*faf0*/  MUFU.EX2 R250, R2 ;  /* 0x0000000200fa7308 */ /* 0x0003f40000000800 */
[----:B------:R-:W-:Y:S10]  /*fb00*/  MUFU.EX2 R235, R235 ;  /* 0x000000eb00eb7308 */ /* 0x000ff40000000800 */
[----:B------:R-:W-:Y:S01]  /*fb10*/  MUFU.EX2 R193, R193 ;  /* 0x000000c100c17308 */ /* 0x000fe20000000800 */
[--C-:B-1----:R-:W-:Y:S09]  /*fb20*/  FFMA.FTZ R2, R16, c[0x0][0x2d0], -R10.reuse ;  /* 0x0000b40010027a23 */ /* 0x102ff2000001080a */
[----:B------:R1:W4:Y:S10]  /*fb30*/  MUFU.EX2 R158, R2 ;  /* 0x00000002009e7308 */ /* 0x0003340000000800 */
[----:B------:R-:W-:Y:S10]  /*fb40*/  MUFU.EX2 R213, R213 ;  /* 0x000000d500d57308 */ /* 0x000ff40000000800 */
[----:B------:R-:W-:Y:S01]  /*fb50*/  MUFU.EX2 R212, R212 ;  /* 0x000000d400d47308 */ /* 0x000fe20000000800 */
[----:B-1----:R-:W-:Y:S09]  /*fb60*/  FFMA.FTZ R2, R17, c[0x0][0x2d0], -R10 ;  /* 0x0000b40011027a23 */ /* 0x002ff2000001080a */
[----:B------:R1:W-:Y:S10]  /*fb70*/  MUFU.EX2 R22, R2 ;  /* 0x0000000200167308 */ /* 0x0003f40000000800 */
[----:B------:R-:W-:Y:S01]  /*fb80*/  MUFU.EX2 R214, R214 ;  /* 0x000000d600d67308 */ /* 0x000fe20000000800 */
[----:B-1----:R-:W-:Y:S05]  /*fb90*/  FSEL R2, R153, RZ, P1 ;  /* 0x000000ff99027208 */ /* 0x002fea0000800000 */
[----:B------:R-:W-:Y:S04]  /*fba0*/  FADD.FTZ R2, -R2, R156 ;  /* 0x0000009c02027221 */ /* 0x000fe80000010100 */
[----:B------:R-:W-:Y:S02]  /*fbb0*/  FMUL.FTZ R2, R2, c[0x0][0x2d0] ;  /* 0x0000b40002027a20 */ /* 0x000fe40000410000 */
[C---:B---3--:R-:W-:Y:S02]  /*fbc0*/  FMUL.FTZ R8, R0.reuse, R172 ;  /* 0x000000ac00087220 */ /* 0x048fe40000410000 */
[----:B------:R1:W3:Y:S01]  /*fbd0*/  MUFU.EX2 R3, R2 ;  /* 0x0000000200037308 */ /* 0x0002e20000000800 */
[C---:B------:R-:W-:Y:S02]  /*fbe0*/  FMUL.FTZ R9, R0.reuse, R173 ;  /* 0x000000ad00097220 */ /* 0x040fe40000410000 */
[C---:B------:R-:W-:Y:S01]  /*fbf0*/  FMUL.FTZ R20, R0.reuse, R164 ;  /* 0x000000a400147220 */ /* 0x040fe20000410000 */
[----:B------:R-:W-:Y:S01]  /*fc00*/  MOV R164, R159 ;  /* 0x0000009f00a47202 */ /* 0x000fe20000000f00 */
[C---:B------:R-:W-:Y:S01]  /*fc10*/  FMUL.FTZ R21, R0.reuse, R165 ;  /* 0x000000a500157220 */ /* 0x040fe20000410000 */
[----:B----4-:R-:W-:Y:S01]  /*fc20*/  MOV R165, R158 ;  /* 0x0000009e00a57202 */ /* 0x010fe20000000f00 */
[C---:B------:R-:W-:Y:S02]  /*fc30*/  FMUL.FTZ R24, R0.reuse, R168 ;  /* 0x000000a800187220 */ /* 0x040fe40000410000 */
[C---:B------:R-:W-:Y:S01]  /*fc40*/  FMUL.FTZ R25, R0.reuse, R169 ;  /* 0x000000a900197220 */ /* 0x040fe20000410000 */
[----:B------:R-:W-:Y:S01]  /*fc50*/  MUFU.EX2 R172, R206 ;  /* 0x000000ce00ac7308 */ /* 0x000fe20000000800 */
[C---:B------:R-:W-:Y:S02]  /*fc60*/  FMUL.FTZ R36, R0.reuse, R160 ;  /* 0x000000a000247220 */ /* 0x040fe40000410000 */
[C---:B------:R-:W-:Y:S02]  /*fc70*/  FMUL.FTZ R37, R0.reuse, R161 ;  /* 0x000000a100257220 */ /* 0x040fe40000410000 */
[C---:B--2---:R-:W-:Y:S02]  /*fc80*/  FFMA.FTZ R161, R0.reuse, R30, R35 ;  /* 0x0000001e00a17223 */ /* 0x044fe40000010023 */
[C---:B------:R-:W-:Y:S01]  /*fc90*/  FMUL.FTZ R40, R0.reuse, R136 ;  /* 0x0000008800287220 */ /* 0x040fe20000410000 */
[----:B------:R-:W2:Y:S01]  /*fca0*/  LDSM.16.MT88.4 R28, [R217+0x2080] ;  /* 0x00208000d91c783b */ /* 0x000ea20000004200 */
[----:B------:R-:W-:Y:S01]  /*fcb0*/  FMUL.FTZ R41, R0, R137 ;  /* 0x0000008900297220 */ /* 0x000fe20000410000 */
[----:B------:R-:W-:Y:S01]  /*fcc0*/  F2FP.PACK_AB R136, R252, R35 ;  /* 0x00000023fc88723e */ /* 0x000fe200000000ff */
[C---:B------:R-:W-:Y:S01]  /*fcd0*/  FMUL.FTZ R52, R0.reuse, R148 ;  /* 0x0000009400347220 */ /* 0x040fe20000410000 */
[----:B------:R-:W-:Y:S01]  /*fce0*/  F2FP.PACK_AB R137, R251, R34 ;  /* 0x00000022fb89723e */ /* 0x000fe200000000ff */
[----:B------:R-:W-:Y:S01]  /*fcf0*/  FMUL.FTZ R53, R0, R149 ;  /* 0x0000009500357220 */ /* 0x000fe20000410000 */
[----:B------:R-:W-:Y:S01]  /*fd00*/  F2FP.PACK_AB R148, R250, R249 ;  /* 0x000000f9fa94723e */ /* 0x000fe200000000ff */
[----:B-1----:R-:W-:Y:S01]  /*fd10*/  FADD.FTZ R2, -R4, R157 ;  /* 0x0000009d04027221 */ /* 0x002fe20000010100 */
[----:B------:R-:W-:Y:S01]  /*fd20*/  MUFU.EX2 R173, R209 ;  /* 0x000000d100ad7308 */ /* 0x000fe20000000800 */
[----:B------:R-:W-:Y:S01]  /*fd30*/  FMUL.FTZ R56, R0, R56 ;  /* 0x0000003800387220 */ /* 0x000fe20000410000 */
[----:B------:R-:W-:Y:S01]  /*fd40*/  LDSM.16.MT88.4 R156, [R220+0x2080] ;  /* 0x00208000dc9c783b */ /* 0x000fe20000004200 */
[----:B------:R-:W-:Y:S02]  /*fd50*/  FMUL.FTZ R2, R2, c[0x0][0x2d0] ;  /* 0x0000b40002027a20 */ /* 0x000fe40000410000 */
[C---:B------:R-:W-:Y:S02]  /*fd60*/  FMUL.FTZ R57, R0.reuse, R57 ;  /* 0x0000003900397220 */ /* 0x040fe40000410000 */
[C---:B------:R-:W-:Y:S02]  /*fd70*/  FMUL.FTZ R68, R0.reuse, R68 ;  /* 0x0000004400447220 */ /* 0x040fe40000410000 */
[C---:B------:R-:W-:Y:S01]  /*fd80*/  FMUL.FTZ R69, R0.reuse, R69 ;  /* 0x0000004500457220 */ /* 0x040fe20000410000 */
[----:B------:R1:W4:Y:S01]  /*fd90*/  MUFU.EX2 R4, R2 ;  /* 0x0000000200047308 */ /* 0x0003220000000800 */
        /* <DEDUP_REMOVED lines=14> */
[--C-:B-1----:R-:W-:Y:S02]  /*fe80*/  FFMA.FTZ R2, R14, c[0x0][0x2d0], -R155.reuse ;  /* 0x0000b4000e027a23 */ /* 0x102fe4000001089b */
[C---:B------:R-:W-:Y:S02]  /*fe90*/  FMUL.FTZ R120, R0.reuse, R120 ;  /* 0x0000007800787220 */ /* 0x040fe40000410000 */
[C---:B------:R-:W-:Y:S01]  /*fea0*/  FMUL.FTZ R121, R0.reuse, R121 ;  /* 0x0000007900797220 */ /* 0x040fe20000410000 */
[----:B------:R1:W-:Y:S01]  /*feb0*/  MUFU.EX2 R247, R2 ;  /* 0x0000000200f77308 */ /* 0x0003e20000000800 */
[C---:B------:R-:W-:Y:S02]  /*fec0*/  FMUL.FTZ R132, R0.reuse, R132 ;  /* 0x0000008400847220 */ /* 0x040fe40000410000 */
[----:B------:R-:W-:Y:S02]  /*fed0*/  FMUL.FTZ R133, R0, R133 ;  /* 0x0000008500857220 */ /* 0x000fe40000410000 */
[C---:B---3--:R-:W-:Y:S01]  /*fee0*/  FMUL.FTZ R23, R3.reuse, R167 ;  /* 0x000000a703177220 */ /* 0x048fe20000410000 */
[----:B------:R-:W-:Y:S01]  /*fef0*/  MOV R167, R50 ;  /* 0x0000003200a77202 */ /* 0x000fe20000000f00 */
[C---:B------:R-:W-:Y:S01]  /*ff00*/  FMUL.FTZ R38, R3.reuse, R162 ;  /* 0x000000a203267220 */ /* 0x040fe20000410000 */
[----:B------:R-:W-:Y:S01]  /*ff10*/  MOV R162, R47 ;  /* 0x0000002f00a27202 */ /* 0x000fe20000000f00 */
[C---:B------:R-:W-:Y:S01]  /*ff20*/  FMUL.FTZ R39, R3.reuse, R163 ;  /* 0x000000a303277220 */ /* 0x040fe20000410000 */
[----:B------:R-:W-:Y:S01]  /*ff30*/  MOV R163, R46 ;  /* 0x0000002e00a37202 */ /* 0x000fe20000000f00 */
[C---:B------:R-:W-:Y:S01]  /*ff40*/  FMUL.FTZ R10, R3.reuse, R174 ;  /* 0x000000ae030a7220 */ /* 0x040fe20000410000 */
[----:B------:R-:W3:Y:S01]  /*ff50*/  LDSM.16.MT88.4 R44, [R218+0x2080] ;  /* 0x00208000da2c783b */ /* 0x000ee20000004200 */
[----:B------:R-:W-:Y:S01]  /*ff60*/  FMUL.FTZ R42, R3, R138 ;  /* 0x0000008a032a7220 */ /* 0x000fe20000410000 */
[----:B------:R-:W-:Y:S01]  /*ff70*/  F2FP.PACK_AB R138, R167, R163 ;  /* 0x000000a3a78a723e */ /* 0x000fe200000000ff */
[C---:B------:R-:W-:Y:S01]  /*ff80*/  FMUL.FTZ R43, R3.reuse, R139 ;  /* 0x0000008b032b7220 */ /* 0x040fe20000410000 */
[----:B------:R-:W-:Y:S01]  /*ff90*/  F2FP.PACK_AB R139, R162, R164 ;  /* 0x000000a4a28b723e */ /* 0x000fe200000000ff */
[C---:B----4-:R-:W-:Y:S02]  /*ffa0*/  FMUL.FTZ R13, R4.reuse, R177 ;  /* 0x000000b1040d7220 */ /* 0x050fe40000410000 */
[C---:B------:R-:W-:Y:S01]  /*ffb0*/  FMUL.FTZ R54, R3.reuse, R150 ;  /* 0x0000009603367220 */ /* 0x040fe20000410000 */
[----:B------:R-:W4:Y:S01]  /*ffc0*/  LDL.LU R177, [R1+0x84] ;  /* 0x0000840001b17983 */ /* 0x000f220000300800 */
[----:B------:R-:W-:Y:S02]  /*ffd0*/  FMUL.FTZ R55, R3, R151 ;  /* 0x0000009703377220 */ /* 0x000fe40000410000 */
[C---:B------:R-:W-:Y:S02]  /*ffe0*/  FMUL.FTZ R12, R4.reuse, R176 ;  /* 0x000000b0040c7220 */ /* 0x040fe40000410000 */
[----:B-1----:R-:W-:Y:S01]  /*fff0*/  FFMA.FTZ R2, R15, c[0x0][0x2d0], -R155 ;  /* 0x0000b4000f027a23 */ /* 0x002fe2000001089b */
[----:B------:R-:W-:Y:S01]  /*10000*/  MUFU.EX2 R176, R208 ;  /* 0x000000d000b07308 */ /* 0x000fe20000000800 */
[C---:B------:R-:W-:Y:S01]  /*10010*/  FMUL.FTZ R16, R4.reuse, R180 ;  /* 0x000000b404107220 */ /* 0x040fe20000410000 */
[----:B------:R-:W-:Y:S01]  /*10020*/  MOV R180, R164 ;  /* 0x000000a400b47202 */ /* 0x000fe20000000f00 */
        /* <DEDUP_REMOVED lines=18> */
[C---:B------:R-:W-:Y:S01]  /*10150*/  FMUL.FTZ R74, R3.reuse, R74 ;  /* 0x0000004a034a7220 */ /* 0x040fe20000410000 */
[----:B-1----:R-:W-:Y:S01]  /*10160*/  FSEL R2, R6, RZ, P0 ;  /* 0x000000ff06027208 */ /* 0x002fe20000000000 */
[----:B------:R-:W-:Y:S01]  /*10170*/  FMUL.FTZ R75, R3, R75 ;  /* 0x0000004b034b7220 */ /* 0x000fe20000410000 */
[----:B-----5:R-:W-:Y:S01]  /*10180*/  F2FP.PACK_AB R149, R248, R247 ;  /* 0x000000f7f895723e */ /* 0x020fe200000000ff */
[----:B------:R-:W-:Y:S02]  /*10190*/  FMUL.FTZ R76, R4, R76 ;  /* 0x0000004c044c7220 */ /* 0x000fe40000410000 */
[----:B------:R-:W-:Y:S01]  /*101a0*/  FADD.FTZ R2, -R2, R7 ;  /* 0x0000000702027221 */ /* 0x000fe20000010100 */
[----:B------:R1:W-:Y:S01]  /*101b0*/  MUFU.EX2 R210, R194 ;  /* 0x000000c200d27308 */ /* 0x0003e20000000800 */
[--C-:B------:R-:W-:Y:S02]  /*101c0*/  FFMA.FTZ R7, R19, c[0x0][0x2d0], -R155.reuse ;  /* 0x0000b40013077a23 */ /* 0x100fe4000001089b */
[----:B------:R-:W-:Y:S02]  /*101d0*/  FMUL.FTZ R2, R2, c[0x0][0x2d0] ;  /* 0x0000b40002027a20 */ /* 0x000fe40000410000 */
[C---:B------:R-:W-:Y:S02]  /*101e0*/  FMUL.FTZ R77, R4.reuse, R77 ;  /* 0x0000004d044d7220 */ /* 0x040fe40000410000 */
[C---:B------:R-:W-:Y:S02]  /*101f0*/  FMUL.FTZ R80, R4.reuse, R80 ;  /* 0x0000005004507220 */ /* 0x040fe40000410000 */
[C---:B------:R-:W-:Y:S01]  /*10200*/  FMUL.FTZ R81, R4.reuse, R81 ;  /* 0x0000005104517220 */ /* 0x040fe20000410000 */
[----:B------:R5:W2:Y:S01]  /*10210*/  MUFU.EX2 R0, R2 ;  /* 0x0000000200007308 */ /* 0x000aa20000000800 */
[C---:B------:R-:W-:Y:S02]  /*10220*/  FMUL.FTZ R86, R3.reuse, R86 ;  /* 0x0000005603567220 */ /* 0x040fe40000410000 */
[C---:B------:R-:W-:Y:S02]  /*10230*/  FMUL.FTZ R87, R3.reuse, R87 ;  /* 0x0000005703577220 */ /* 0x040fe40000410000 */
[C---:B------:R-:W-:Y:S02]  /*10240*/  FMUL.FTZ R90, R3.reuse, R90 ;  /* 0x0000005a035a7220 */ /* 0x040fe40000410000 */
[----:B------:R-:W-:Y:S02]  /*10250*/  FMUL.FTZ R91, R3, R91 ;  /* 0x0000005b035b7220 */ /* 0x000fe40000410000 */
[C---:B------:R-:W-:Y:S01]  /*10260*/  FMUL.FTZ R92, R4.reuse, R92 ;  /* 0x0000005c045c7220 */ /* 0x040fe20000410000 */
[----:B------:R-:W3:Y:S01]  /*10270*/  MUFU.EX2 R11, R7 ;  /* 0x00000007000b7308 */ /* 0x000ee20000000800 */
[C---:B------:R-:W-:Y:S02]  /*10280*/  FMUL.FTZ R93, R4.reuse, R93 ;  /* 0x0000005d045d7220 */ /* 0x040fe40000410000 */
[C---:B------:R-:W-:Y:S01]  /*10290*/  FMUL.FTZ R96, R4.reuse, R96 ;  /* 0x0000006004607220 */ /* 0x040fe20000410000 */
[----:B-1----:R-:W-:Y:S01]  /*102a0*/  F2FP.PACK_AB R194, R235, R214 ;  /* 0x000000d6ebc2723e */ /* 0x002fe200000000ff */
[----:B------:R-:W-:Y:S02]  /*102b0*/  FMUL.FTZ R97, R4, R97 ;  /* 0x0000006104617220 */ /* 0x000fe40000410000 */
[C---:B------:R-:W-:Y:S02]  /*102c0*/  FMUL.FTZ R102, R3.reuse, R102 ;  /* 0x0000006603667220 */ /* 0x040fe40000410000 */
[C---:B------:R-:W-:Y:S01]  /*102d0*/  FMUL.FTZ R103, R3.reuse, R103 ;  /* 0x0000006703677220 */ /* 0x040fe20000410000 */
[----:B------:R-:W-:Y:S01]  /*102e0*/  MUFU.EX2 R208, R203 ;  /* 0x000000cb00d07308 */ /* 0x000fe20000000800 */
[C---:B------:R-:W-:Y:S02]  /*102f0*/  FMUL.FTZ R106, R3.reuse, R106 ;  /* 0x0000006a036a7220 */ /* 0x040fe40000410000 */
[C---:B------:R-:W-:Y:S01]  /*10300*/  FMUL.FTZ R107, R3.reuse, R107 ;  /* 0x0000006b036b7220 */ /* 0x040fe20000410000 */
[----:B-----5:R-:W5:Y:S01]  /*10310*/  LDL.LU R2, [R1+0x78] ;  /* 0x0000780001027983 */ /* 0x020f620000300800 */
[C---:B--2---:R-:W-:Y:S02]  /*10320*/  FMUL.FTZ R15, R0.reuse, R179 ;  /* 0x000000b3000f7220 */ /* 0x044fe40000410000 */
[C---:B------:R-:W-:Y:S01]  /*10330*/  FMUL.FTZ R14, R0.reuse, R178 ;  /* 0x000000b2000e7220 */ /* 0x040fe20000410000 */
[----:B------:R-:W2:Y:S01]  /*10340*/  LDL.LU R179, [R1+0x88] ;  /* 0x0000880001b37983 */ /* 0x000ea20000300800 */
[C---:B------:R-:W-:Y:S01]  /*10350*/  FMUL.FTZ R18, R0.reuse, R182 ;  /* 0x000000b600127220 */ /* 0x040fe20000410000 */
[----:B------:R-:W1:Y:S01]  /*10360*/  MUFU.EX2 R178, R204 ;  /* 0x000000cc00b27308 */ /* 0x000e620000000800 */
[C---:B------:R-:W-:Y:S02]  /*10370*/  FMUL.FTZ R19, R0.reuse, R183 ;  /* 0x000000b700137220 */ /* 0x040fe40000410000 */
[C---:B------:R-:W-:Y:S01]  /*10380*/  FMUL.FTZ R35, R0.reuse, R191 ;  /* 0x000000bf00237220 */ /* 0x040fe20000410000 */
[----:B---3--:R-:W-:Y:S01]  /*10390*/  MOV R174, R11 ;  /* 0x0000000b00ae7202 */ /* 0x008fe20000000f00 */
[C---:B------:R-:W-:Y:S01]  /*103a0*/  FMUL.FTZ R11, R3.reuse, R175 ;  /* 0x000000af030b7220 */ /* 0x040fe20000410000 */
[----:B------:R-:W-:Y:S01]  /*103b0*/  MOV R175, R22 ;  /* 0x0000001600af7202 */ /* 0x000fe20000000f00 */
[----:B------:R-:W-:Y:S01]  /*103c0*/  FMUL.FTZ R22, R3, R166 ;  /* 0x000000a603167220 */ /* 0x000fe20000410000 */
[----:B------:R-:W-:Y:S01]  /*103d0*/  MOV R166, R51 ;  /* 0x0000003300a67202 */ /* 0x000fe20000000f00 */
[C---:B------:R-:W-:Y:S01]  /*103e0*/  FMUL.FTZ R50, R0.reuse, R146 ;  /* 0x0000009200327220 */ /* 0x040fe20000410000 */
[----:B------:R-:W-:Y:S01]  /*103f0*/  F2FP.PACK_AB R150, R175, R165 ;  /* 0x000000a5af96723e */ /* 0x000fe200000000ff */
[----:B------:R-:W-:Y:S01]  /*10400*/  FMUL.FTZ R51, R0, R147 ;  /* 0x0000009300337220 */ /* 0x000fe20000410000 */
[-C--:B------:R-:W-:Y:S01]  /*10410*/  HMMA.16816.F32 R8, R136, R28.reuse, R8 ;  /* 0x0000001c8808723c */ /* 0x080fe20000001808 */
[----:B------:R-:W-:Y:S04]  /*10420*/  LDSM.16.MT88.4 R144, [R217+0x2880] ;  /* 0x00288000d990783b */ /* 0x000fe80000004200 */
[----:B------:R-:W-:Y:S01]  /*10430*/  F2FP.PACK_AB R151, R174, R166 ;  /* 0x000000a6ae97723e */ /* 0x000fe200000000ff */
[--C-:B------:R-:W-:Y:S02]  /*10440*/  FFMA.FTZ R160, R196, c[0x0][0x2d0], -R155.reuse ;  /* 0x0000b400c4a07a23 */ /* 0x100fe4000001089b */
[--C-:B------:R-:W-:Y:S04]  /*10450*/  FFMA.FTZ R7, R197, c[0x0][0x2d0], -R155.reuse ;  /* 0x0000b400c5077a23 */ /* 0x100fe8000001089b */
[C---:B------:R-:W-:Y:S01]  /*10460*/  HMMA.16816.F32 R12, R148.reuse, R28, R12 ;  /* 0x0000001c940c723c */ /* 0x040fe2000000180c */
[----:B------:R-:W-:Y:S03]  /*10470*/  MUFU.EX2 R203, R7 ;  /* 0x0000000700cb7308 */ /* 0x000fe60000000800 */
[C---:B------:R-:W-:Y:S02]  /*10480*/  FMUL.FTZ R62, R0.reuse, R62 ;  /* 0x0000003e003e7220 */ /* 0x040fe40000410000 */
[----:B------:R-:W-:Y:S02]  /*10490*/  FMUL.FTZ R63, R0, R63 ;  /* 0x0000003f003f7220 */ /* 0x000fe40000410000 */
[-C--:B------:R-:W-:Y:S04]  /*104a0*/  HMMA.16816.F32 R16, R148, R30.reuse, R16 ;  /* 0x0000001e9410723c */ /* 0x080fe80000001810 */
[C---:B------:R-:W-:Y:S02]  /*104b0*/  FMUL.FTZ R28, R4.reuse, R184 ;  /* 0x000000b8041c7220 */ /* 0x040fe40000410000 */
[----:B------:R-:W-:Y:S02]  /*104c0*/  FMUL.FTZ R29, R4, R185 ;  /* 0x000000b9041d7220 */ /* 0x000fe40000410000 */
[C---:B------:R-:W-:Y:S04]  /*104d0*/  HMMA.16816.F32 R20, R136.reuse, R30, R20 ;  /* 0x0000001e8814723c */ /* 0x040fe80000001814 */
[C---:B------:R-:W-:Y:S02]  /*104e0*/  FMUL.FTZ R66, R0.reuse, R66 ;  /* 0x0000004200427220 */ /* 0x040fe40000410000 */
[C---:B------:R-:W-:Y:S02]  /*104f0*/  FMUL.FTZ R67, R0.reuse, R67 ;  /* 0x0000004300437220 */ /* 0x040fe40000410000 */
[-C--:B------:R-:W-:Y:S04]  /*10500*/  HMMA.16816.F32 R24, R136, R44.reuse, R24 ;  /* 0x0000002c8818723c */ /* 0x080fe80000001818 */
[C---:B------:R-:W-:Y:S02]  /*10510*/  FMUL.FTZ R30, R0.reuse, R186 ;  /* 0x000000ba001e7220 */ /* 0x040fe40000410000 */
[C---:B------:R-:W-:Y:S02]  /*10520*/  FMUL.FTZ R31, R0.reuse, R187 ;  /* 0x000000bb001f7220 */ /* 0x040fe40000410000 */
[C---:B------:R-:W-:Y:S04]  /*10530*/  FMUL.FTZ R78, R0.reuse, R78 ;  /* 0x0000004e004e7220 */ /* 0x040fe80000410000 */
[C---:B------:R-:W-:Y:S01]  /*10540*/  FMUL.FTZ R79, R0.reuse, R79 ;  /* 0x0000004f004f7220 */ /* 0x040fe20000410000 */
[C---:B------:R-:W-:Y:S04]  /*10550*/  HMMA.16816.F32 R28, R148.reuse, R44, R28 ;  /* 0x0000002c941c723c */ /* 0x040fe8000000181c */
[C---:B------:R-:W-:Y:S02]  /*10560*/  FMUL.FTZ R82, R0.reuse, R82 ;  /* 0x0000005200527220 */ /* 0x040fe40000410000 */
[----:B------:R-:W-:Y:S02]  /*10570*/  FMUL.FTZ R83, R0, R83 ;  /* 0x0000005300537220 */ /* 0x000fe40000410000 */
[C---:B------:R-:W-:Y:S04]  /*10580*/  FMUL.FTZ R44, R4.reuse, R140 ;  /* 0x0000008c042c7220 */ /* 0x040fe80000410000 */
[----:B------:R-:W-:Y:S02]  /*10590*/  FMUL.FTZ R45, R4, R141 ;  /* 0x0000008d042d7220 */ /* 0x000fe40000410000 */
        /* <DEDUP_REMOVED lines=26> */
[----:B-----5:R-:W-:Y:S02]  /*10740*/  FFMA.FTZ R168, R3, R2, R34 ;  /* 0x0000000203a87223 */ /* 0x020fe40000010022 */
[----:B------:R-:W-:Y:S02]  /*10750*/  FMUL.FTZ R34, R0, R190 ;  /* 0x000000be00227220 */ /* 0x000fe40000410000 */
[----:B------:R-:W-:Y:S02]  /*10760*/  FFMA.FTZ R3, R198, c[0x0][0x2d0], -R155 ;  /* 0x0000b400c6037a23 */ /* 0x000fe4000001089b */
[----:B--2---:R-:W-:Y:S01]  /*10770*/  FFMA.FTZ R4, R4, R179, R249 ;  /* 0x000000b304047223 */ /* 0x004fe200000100f9 */
[----:B------:R-:W-:Y:S01]  /*10780*/  MOV R179, R165 ;  /* 0x000000a500b37202 */ /* 0x000fe20000000f00 */
[----:B------:R-:W-:Y:S01]  /*10790*/  FADD.FTZ R168, R251, R168 ;  /* 0x000000a8fba87221 */ /* 0x000fe20000010000 */
[-C--:B------:R-:W-:Y:S01]  /*107a0*/  HMMA.16816.F32 R32, R148, R46.reuse, R32 ;  /* 0x0000002e9420723c */ /* 0x080fe20000001820 */
[----:B------:R2:W-:Y:S02]  /*107b0*/  MUFU.EX2 R202, R3 ;  /* 0x0000000300ca7308 */ /* 0x0005e40000000800 */
[----:B-1----:R-:W-:Y:S01]  /*107c0*/  MOV R249, R178 ;  /* 0x000000b200f97202 */ /* 0x002fe20000000f00 */
[----:B------:R-:W-:Y:S01]  /*107d0*/  FFMA.FTZ R2, R192, c[0x0][0x2d0], -R155 ;  /* 0x0000b400c0027a23 */ /* 0x000fe2000001089b */
[----:B------:R-:W-:Y:S01]  /*107e0*/  MOV R178, R166 ;  /* 0x000000a600b27202 */ /* 0x000fe20000000f00 */
[----:B------:R-:W-:Y:S01]  /*107f0*/  FADD.FTZ R4, R250, R4 ;  /* 0x00000004fa047221 */ /* 0x000fe20000010000 */
[----:B------:R-:W-:Y:S01]  /*10800*/  MOV R250, R173 ;  /* 0x000000ad00fa7202 */ /* 0x000fe20000000f00 */
[C---:B------:R-:W-:Y:S03]  /*10810*/  HMMA.16816.F32 R36, R136.reuse, R46, R36 ;  /* 0x0000002e8824723c */ /* 0x040fe60000001824 */
[----:B------:R1:W-:Y:S01]  /*10820*/  MUFU.EX2 R206, R2 ;  /* 0x0000000200ce7308 */ /* 0x0003e20000000800 */
[----:B------:R-:W-:Y:S02]  /*10830*/  F2FP.PACK_AB R192, R212, R213 ;  /* 0x000000d5d4c0723e */ /* 0x000fe400000000ff */
[----:B------:R-:W-:Y:S01]  /*10840*/  MOV R251, R169 ;  /* 0x000000a900fb7202 */ /* 0x000fe20000000f00 */
[C---:B------:R-:W-:Y:S01]  /*10850*/  FMUL.FTZ R46, R0.reuse, R142 ;  /* 0x0000008e002e7220 */ /* 0x040fe20000410000 */
[-C--:B------:R-:W-:Y:S04]  /*10860*/  HMMA.16816.F32 R40, R136, R156.reuse, R40 ;  /* 0x0000009c8828723c */ /* 0x080fe80000001828 */
[----:B------:R-:W-:Y:S02]  /*10870*/  FMUL.FTZ R47, R0, R143 ;  /* 0x0000008f002f7220 */ /* 0x000fe40000410000 */
[----:B------:R-:W3:Y:S01]  /*10880*/  LDSM.16.MT88.4 R140, [R219+0x2080] ;  /* 0x00208000db8c783b */ /* 0x000ee20000004200 */
[----:B--2---:R-:W-:Y:S04]  /*10890*/  FADD.FTZ R3, R179, R4 ;  /* 0x00000004b3037221 */ /* 0x004fe80000010000 */
[C---:B------:R-:W-:Y:S04]  /*108a0*/  HMMA.16816.F32 R44, R148.reuse, R156, R44 ;  /* 0x0000009c942c723c */ /* 0x040fe8000000182c */
[----:B------:R-:W-:Y:S01]  /*108b0*/  FADD.FTZ R7, R175, R3 ;  /* 0x00000003af077221 */ /* 0x000fe20000010000 */
[----:B------:R-:W-:Y:S03]  /*108c0*/  MOV R3, R170 ;  /* 0x000000aa00037202 */ /* 0x000fe60000000f00 */
[-C--:B------:R-:W-:Y:S04]  /*108d0*/  HMMA.16816.F32 R48, R148, R158.reuse, R48 ;  /* 0x0000009e9430723c */ /* 0x080fe80000001830 */
[--C-:B-1----:R-:W-:Y:S02]  /*108e0*/  FFMA.FTZ R2, R201, c[0x0][0x2d0], -R155.reuse ;  /* 0x0000b400c9027a23 */ /* 0x102fe4000001089b */
[----:B------:R-:W-:Y:S02]  /*108f0*/  MUFU.EX2 R201, R160 ;  /* 0x000000a000c97308 */ /* 0x000fe40000000800 */
[C---:B------:R-:W-:Y:S01]  /*10900*/  HMMA.16816.F32 R52, R136.reuse, R158, R52 ;  /* 0x0000009e8834723c */ /* 0x040fe20000001834 */
[----:B------:R-:W-:Y:S07]  /*10910*/  LDSM.16.MT88.4 R156, [R220+0x2880] ;  /* 0x00288000dc9c783b */ /* 0x000fee0000004200 */
[----:B------:R1:W-:Y:S01]  /*10920*/  MUFU.EX2 R204, R2 ;  /* 0x0000000200cc7308 */ /* 0x0003e20000000800 */
[-C--:B---3--:R-:W-:Y:S08]  /*10930*/  HMMA.16816.F32 R56, R136, R140.reuse, R56 ;  /* 0x0000008c8838723c */ /* 0x088ff00000001838 */
[C---:B------:R-:W-:Y:S04]  /*10940*/  HMMA.16816.F32 R60, R148.reuse, R140, R60 ;  /* 0x0000008c943c723c */ /* 0x040fe8000000183c */
[--C-:B-1----:R-:W-:Y:S04]  /*10950*/  FFMA.FTZ R2, R200, c[0x0][0x2d0], -R155.reuse ;  /* 0x0000b400c8027a23 */ /* 0x102fe8000001089b */
[-C--:B------:R-:W-:Y:S01]  /*10960*/  HMMA.16816.F32 R64, R148, R142.reuse, R64 ;  /* 0x0000008e9440723c */ /* 0x080fe20000001840 */
[----:B------:R1:W-:Y:S07]  /*10970*/  MUFU.EX2 R205, R2 ;  /* 0x0000000200cd7308 */ /* 0x0003ee0000000800 */
[C---:B------:R-:W-:Y:S01]  /*10980*/  HMMA.16816.F32 R68, R136.reuse, R142, R68 ;  /* 0x0000008e8844723c */ /* 0x040fe20000001844 */
[----:B------:R-:W2:Y:S03]  /*10990*/  LDSM.16.MT88.4 R140, [R217+0x3880] ;  /* 0x00388000d98c783b */ /* 0x000ea60000004200 */
[--C-:B-1----:R-:W-:Y:S05]  /*109a0*/  FFMA.FTZ R2, R199, c[0x0][0x2d0], -R155.reuse ;  /* 0x0000b400c7027a23 */ /* 0x102fea000001089b */
[----:B------:R-:W-:Y:S03]  /*109b0*/  LDSM.16.MT88.4 R196, [R220+0x3080] ;  /* 0x00308000dcc4783b */ /* 0x000fe60000004200 */
[----:B------:R-:W-:Y:S01]  /*109c0*/  FFMA.FTZ R155, R195, c[0x0][0x2d0], -R155 ;  /* 0x0000b400c39b7a23 */ /* 0x000fe2000001089b */
[----:B------:R4:W-:Y:S10]  /*109d0*/  MUFU.EX2 R207, R2 ;  /* 0x0000000200cf7308 */ /* 0x0009f40000000800 */
[----:B------:R-:W1:Y:S01]  /*109e0*/  MUFU.EX2 R200, R155 ;  /* 0x0000009b00c87308 */ /* 0x000e620000000800 */
[-C--:B--2---:R-:W-:Y:S03]  /*109f0*/  HMMA.16816.F32 R72, R136, R140.reuse, R72 ;  /* 0x0000008c8848723c */ /* 0x084fe60000001848 */
[----:B----4-:R-:W-:Y:S01]  /*10a00*/  FFMA.FTZ R2, R0, R177, R247 ;  /* 0x000000b100027223 */ /* 0x010fe200000100f7 */
[----:B------:R-:W-:Y:S01]  /*10a10*/  MOV R177, R167 ;  /* 0x000000a700b17202 */ /* 0x000fe20000000f00 */
[----:B------:R-:W-:Y:S01]  /*10a20*/  FADD.FTZ R0, R252, R161 ;  /* 0x000000a1fc007221 */ /* 0x000fe20000010000 */
[----:B------:R-:W-:Y:S02]  /*10a30*/  LDSM.16.MT88.4 R164, [R217+0x3080] ;  /* 0x00308000d9a4783b */ /* 0x000fe40000004200 */
[C---:B------:R-:W-:Y:S04]  /*10a40*/  HMMA.16816.F32 R76, R148.reuse, R140, R76 ;  /* 0x0000008c944c723c */ /* 0x040fe8000000184c */
[----:B------:R-:W-:Y:S01]  /*10a50*/  MOV R247, R176 ;  /* 0x000000b000f77202 */ /* 0x000fe20000000f00 */
[----:B------:R-:W-:Y:S01]  /*10a60*/  FADD.FTZ R169, R248, R2 ;  /* 0x00000002f8a97221 */ /* 0x000fe20000010000 */
[----:B------:R-:W-:Y:S01]  /*10a70*/  MOV R176, R162 ;  /* 0x000000a200b07202 */ /* 0x000fe20000000f00 */
[----:B------:R-:W-:Y:S01]  /*10a80*/  FADD.FTZ R2, R163, R0 ;  /* 0x00000000a3027221 */ /* 0x000fe20000010000 */
[-C--:B------:R-:W-:Y:S01]  /*10a90*/  HMMA.16816.F32 R80, R148, R142.reuse, R80 ;  /* 0x0000008e9450723c */ /* 0x080fe20000001850 */
[----:B------:R-:W-:Y:S03]  /*10aa0*/  LDSM.16.MT88.4 R160, [R218+0x3080] ;  /* 0x00308000daa0783b */ /* 0x000fe60000004200 */
[----:B------:R-:W-:Y:S01]  /*10ab0*/  FADD.FTZ R0, R180, R168 ;  /* 0x000000a8b4007221 */ /* 0x000fe20000010000 */
[----:B------:R-:W-:Y:S01]  /*10ac0*/  MOV R248, R172 ;  /* 0x000000ac00f87202 */ /* 0x000fe20000000f00 */
[----:B------:R-:W-:Y:S01]  /*10ad0*/  FADD.FTZ R4, R178, R169 ;  /* 0x000000a9b2047221 */ /* 0x000fe20000010000 */
[----:B-1----:R-:W-:Y:S01]  /*10ae0*/  F2FP.PACK_AB R195, R200, R201 ;  /* 0x000000c9c8c3723e */ /* 0x002fe200000000ff */
[C---:B------:R-:W-:Y:S01]  /*10af0*/  HMMA.16816.F32 R84, R136.reuse, R142, R84 ;  /* 0x0000008e8854723c */ /* 0x040fe20000001854 */
[----:B------:R-:W1:Y:S03]  /*10b00*/  LDSM.16.MT88.4 R140, [R218+0x3880] ;  /* 0x00388000da8c783b */ /* 0x000e660000004200 */
[----:B------:R-:W-:Y:S01]  /*10b10*/  FADD.FTZ R155, R176, R0 ;  /* 0x00000000b09b7221 */ /* 0x000fe20000010000 */
[----:B------:R-:W-:Y:S01]  /*10b20*/  MOV R252, R193 ;  /* 0x000000c100fc7202 */ /* 0x000fe20000000f00 */
[----:B------:R-:W-:Y:S01]  /*10b30*/  FADD.FTZ R0, R174, R4 ;  /* 0x00000004ae007221 */ /* 0x000fe20000010000 */
[----:B------:R-:W-:Y:S01]  /*10b40*/  F2FP.PACK_AB R193, R203, R202 ;  /* 0x000000cacbc1723e */ /* 0x000fe200000000ff */
[----:B------:R-:W-:Y:S04]  /*10b50*/  FADD.FTZ R2, R177, R2 ;  /* 0x00000002b1027221 */ /* 0x000fe80000010000 */
        /* <DEDUP_REMOVED lines=29> */
[----:B------:R-:W-:Y:S01]  /*10d30*/  MOV R211, R171 ;  /* 0x000000ab00d37202 */ /* 0x000fe20000000f00 */
[-C--:B------:R-:W-:Y:S08]  /*10d40*/  HMMA.16816.F32 R8, R136, R144.reuse, R8 ;  /* 0x000000908808723c */ /* 0x080ff00000001808 */
        /* <DEDUP_REMOVED lines=25> */
[C---:B------:R-:W-:Y:S07]  /*10ee0*/  HMMA.16816.F32 R92, R140.reuse, R156, R92 ;  /* 0x0000009c8c5c723c */ /* 0x040fee000000185c */
[----:B------:R-:W-:Y:S01]  /*10ef0*/  F2FP.PACK_AB R156, R245, R246 ;  /* 0x000000f6f59c723e */ /* 0x000fe200000000ff */
[-C--:B------:R-:W-:Y:S04]  /*10f00*/  HMMA.16816.F32 R96, R140, R158.reuse, R96 ;  /* 0x0000009e8c60723c */ /* 0x080fe80000001860 */
[----:B------:R-:W-:Y:S04]  /*10f10*/  F2FP.PACK_AB R157, R241, R242 ;  /* 0x000000f2f19d723e */ /* 0x000fe800000000ff */
[C---:B------:R-:W-:Y:S07]  /*10f20*/  HMMA.16816.F32 R100, R136.reuse, R158, R100 ;  /* 0x0000009e8864723c */ /* 0x040fee0000001864 */
[----:B------:R-:W-:Y:S01]  /*10f30*/  F2FP.PACK_AB R158, R243, R244 ;  /* 0x000000f4f39e723e */ /* 0x000fe200000000ff */
[-C--:B--2---:R-:W-:Y:S04]  /*10f40*/  HMMA.16816.F32 R104, R136, R144.reuse, R104 ;  /* 0x000000908868723c */ /* 0x084fe80000001868 */
[----:B------:R-:W-:Y:S04]  /*10f50*/  F2FP.PACK_AB R159, R215, R236 ;  /* 0x000000ecd79f723e */ /* 0x000fe800000000ff */
[C---:B------:R-:W-:Y:S08]  /*10f60*/  HMMA.16816.F32 R108, R140.reuse, R144, R108 ;  /* 0x000000908c6c723c */ /* 0x040ff0000000186c */
[-C--:B------:R-:W-:Y:S08]  /*10f70*/  HMMA.16816.F32 R112, R140, R146.reuse, R112 ;  /* 0x000000928c70723c */ /* 0x080ff00000001870 */
[C---:B------:R-:W-:Y:S08]  /*10f80*/  HMMA.16816.F32 R116, R136.reuse, R146, R116 ;  /* 0x000000928874723c */ /* 0x040ff00000001874 */
[-C--:B-1----:R-:W-:Y:S08]  /*10f90*/  HMMA.16816.F32 R120, R136, R148.reuse, R120 ;  /* 0x000000948878723c */ /* 0x082ff00000001878 */
[C---:B------:R-:W-:Y:S08]  /*10fa0*/  HMMA.16816.F32 R124, R140.reuse, R148, R124 ;  /* 0x000000948c7c723c */ /* 0x040ff0000000187c */
[-C--:B------:R-:W-:Y:S08]  /*10fb0*/  HMMA.16816.F32 R128, R140, R150.reuse, R128 ;  /* 0x000000968c80723c */ /* 0x080ff00000001880 */
[----:B------:R-:W-:Y:S08]  /*10fc0*/  HMMA.16816.F32 R132, R136, R150, R132 ;  /* 0x000000968884723c */ /* 0x000ff00000001884 */
[-C--:B------:R-:W-:Y:S01]  /*10fd0*/  HMMA.16816.F32 R172, R156, R164.reuse, R8 ;  /* 0x000000a49cac723c */ /* 0x080fe20000001808 */
        /* <DEDUP_REMOVED lines=51> */
[-C--:B----4-:R-:W-:Y:S04]  /*11310*/  HMMA.16816.F32 R104, R156, R20.reuse, R104 ;  /* 0x000000149c68723c */ /* 0x090fe80000001868 */
[----:B------:R-:W-:Y:S04]  /*11320*/  FADD.FTZ R2, R212, R8 ;  /* 0x00000008d4027221 */ /* 0x000fe80000010000 */
[C---:B------:R-:W-:Y:S04]  /*11330*/  HMMA.16816.F32 R108, R192.reuse, R20, R108 ;  /* 0x00000014c06c723c */ /* 0x040fe8000000186c */
[----:B------:R-:W-:Y:S02]  /*11340*/  FADD.FTZ R3, R214, R2 ;  /* 0x00000002d6037221 */ /* 0x000fe40000010000 */
[----:B------:R-:W-:Y:S01]  /*11350*/  FADD.FTZ R2, R201, R0 ;  /* 0x00000000c9027221 */ /* 0x000fe20000010000 */
[----:B------:R-:W-:Y:S01]  /*11360*/  IADD3 R0, R230, -0x1, RZ ;  /* 0xffffffffe6007810 */ /* 0x000fe20007ffe0ff */
[-C--:B------:R-:W-:Y:S04]  /*11370*/  HMMA.16816.F32 R112, R192, R22.reuse, R112 ;  /* 0x00000016c070723c */ /* 0x080fe80000001870 */
[----:B-1----:R-:W-:Y:S01]  /*11380*/  FADD.FTZ R4, R215, R7 ;  /* 0x00000007d7047221 */ /* 0x002fe20000010000 */
[----:B------:R-:W-:Y:S01]  /*11390*/  MOV R7, R6 ;  /* 0x0000000600077202 */ /* 0x000fe20000000f00 */
[----:B------:R-:W-:Y:S02]  /*113a0*/  FADD.FTZ R3, R235, R3 ;  /* 0x00000003eb037221 */ /* 0x000fe40000010000 */
[C---:B------:R-:W-:Y:S01]  /*113b0*/  HMMA.16816.F32 R116, R156.reuse, R22, R116 ;  /* 0x000000169c74723c */ /* 0x040fe20000001874 */
[----:B------:R1:W-:Y:S03]  /*113c0*/  STL [R1+0x78], R4 ;  /* 0x0000780401007387 */ /* 0x0003e60000100800 */
[----:B------:R-:W-:Y:S01]  /*113d0*/  FADD.FTZ R2, R200, R2 ;  /* 0x00000002c8027221 */ /* 0x000fe20000010000 */
[----:B------:R1:W-:Y:S03]  /*113e0*/  STL [R1+0x88], R3 ;  /* 0x0000880301007387 */ /* 0x0003e60000100800 */
[-C--:B------:R-:W-:Y:S01]  /*113f0*/  HMMA.16816.F32 R120, R156, R24.reuse, R120 ;  /* 0x000000189c78723c */ /* 0x080fe20000001878 */
[----:B------:R1:W-:Y:S07]  /*11400*/  STL [R1+0x84], R2 ;  /* 0x0000840201007387 */ /* 0x0003ee0000100800 */
[C---:B------:R-:W-:Y:S08]  /*11410*/  HMMA.16816.F32 R124, R192.reuse, R24, R124 ;  /* 0x00000018c07c723c */ /* 0x040ff0000000187c */
[-C--:B------:R-:W-:Y:S08]  /*11420*/  HMMA.16816.F32 R128, R192, R26.reuse, R128 ;  /* 0x0000001ac080723c */ /* 0x080ff00000001880 */
[----:B------:R-:W-:Y:S07]  /*11430*/  HMMA.16816.F32 R132, R156, R26, R132 ;  /* 0x0000001a9c84723c */ /* 0x000fee0000001884 */
[----:B------:R-:W-:Y:S02]  /*11440*/  MOV R156, R153 ;  /* 0x00000099009c7202 */ /* 0x000fe40000000f00 */
[----:B------:R-:W-:Y:S02]  /*11450*/  MOV R157, R152 ;  /* 0x00000098009d7202 */ /* 0x000fe40000000f00 */
[----:B-----5:R-:W-:Y:S02]  /*11460*/  ISETP.GT.AND P0, PT, R230, R10, PT ;  /* 0x0000000ae600720c */ /* 0x020fe40003f04270 */
[----:B------:R-:W-:Y:S11]  /*11470*/  MOV R230, R0 ;  /* 0x0000000000e67202 */ /* 0x000ff60000000f00 */
[----:B-1----:R-:W-:-:S05]  /*11480*/  @P0 BRA `(.L_x_3496) ;  /* 0xffffb64000000947 */ /* 0x002fca000383ffff */
[----:B------:R-:W2:Y:S01]  /*11490*/  LDL R3, [R1+0x4] ;  /* 0x0000040001037983 */ /* 0x000ea20000100800 */
[----:B------:R-:W-:Y:S01]  /*114a0*/  IMAD.MOV.U32 R156, RZ, RZ, R153 ;  /* 0x000000ffff9c7224 */ /* 0x000fe200078e0099 */
[----:B------:R-:W-:Y:S01]  /*114b0*/  MOV R7, R6 ;  /* 0x0000000600077202 */ /* 0x000fe20000000f00 */
[----:B------:R-:W-:Y:S01]  /*114c0*/  IMAD.MOV.U32 R155, RZ, RZ, R154 ;  /* 0x000000ffff9b7224 */ /* 0x000fe200078e009a */
[----:B------:R-:W-:Y:S01]  /*114d0*/  MOV R230, R0 ;  /* 0x0000000000e67202 */ /* 0x000fe20000000f00 */
[----:B------:R-:W-:Y:S01]  /*114e0*/  IMAD.MOV.U32 R157, RZ, RZ, R152 ;  /* 0x000000ffff9d7224 */ /* 0x000fe200078e0098 */
[----:B--2---:R-:W-:-:S02]  /*114f0*/  SHF.L.U32 R3, R3, 0x7, RZ ;  /* 0x0000000703037819 */ /* 0x004fc400000006ff */
.L_x_3465:
        /* <DEDUP_REMOVED lines=26> */
.L_x_3499:
[----:B------:R-:W-:-:S13]  /*116a0*/  ISETP.NE.AND P0, PT, R6, c[0x0][0x32c], PT ;  /* 0x0000cb0006007a0c */ /* 0x000fda0003f05270 */
[----:B------:R-:W-:-:S05]  /*116b0*/  @P0 IMAD.HI.U32 R3, R0, c[0x0][0x330], RZ ;  /* 0x0000cc0000030a27 */ /* 0x000fca00078e00ff */
[----:B------:R-:W-:Y:S02]  /*116c0*/  @P0 SHF.R.U32.HI R0, RZ, c[0x0][0x334], R3 ;  /* 0x0000cd00ff000a19 */ /* 0x000fe40000011603 */
.L_x_3500:
[----:B------:R-:W-:Y:S05]  /*116d0*/  BSYNC B0 ;  /* 0x0000000000007941 */ /* 0x000fea0003800000 */
.L_x_3498:
[----:B------:R-:W-:-:S05]  /*116e0*/  IMAD R0, R0, c[0x0][0x32c], RZ ;  /* 0x0000cb0000007a24 */ /* 0x000fca00078e02ff */
[----:B------:R-:W-:-:S03]  /*116f0*/  IMNMX R2, R2, R0, !PT ;  /* 0x0000000002027217 */ /* 0x000fc60007800200 */
.L_x_3497:
        /* <DEDUP_REMOVED lines=16> */
[----:B--2---:R-:W-:Y:S01]  /*11800*/  ISETP.GE.AND P3, PT, R6, c[0x0][0x1d4], PT ;  /* 0x0000750006007a0c */ /* 0x004fe20003f66270 */
[----:B------:R-:W-:Y:S01]  /*11810*/  IMAD.MOV.U32 R6, RZ, RZ, R156 ;  /* 0x000000ffff067224 */ /* 0x000fe200078e009c */
[----:B---3--:R-:W-:-:S02]  /*11820*/  SHF.L.U64.HI R215, R8, 0x1, R9 ;  /* 0x0000000108d77819 */ /* 0x008fc40000010209 */
[----:B------:R-:W-:Y:S02]  /*11830*/  SHF.L.U32 R214, R8, 0x1, RZ ;  /* 0x0000000108d67819 */ /* 0x000fe400000006ff */
[C---:B----4-:R-:W-:Y:S01]  /*11840*/  SHF.L.U64.HI R213, R3.reuse, 0x1, R4 ;  /* 0x0000000103d57819 */ /* 0x050fe20000010204 */
[----:B------:R-:W-:Y:S02]  /*11850*/  IMAD.SHL.U32 R212, R3, 0x2, RZ ;  /* 0x0000000203d47824 */ /* 0x000fe400078e00ff */
.L_x_3512:
        /* <DEDUP_REMOVED lines=18> */
[----:B-1-34-:R-:W1:Y:S01]  /*11980*/  S2R R8, SR_CTAID.Y ;  /* 0x0000000000087919 */ /* 0x01ae620000002600 */
[----:B------:R-:W-:Y:S02]  /*11990*/  SHF.R.S32.HI R2, RZ, 0x1f, R240 ;  /* 0x0000001fff027819 */ /* 0x000fe400000114f0 */
[----:B------:R-:W-:Y:S03]  /*119a0*/  SHF.R.S32.HI R7, RZ, 0x1f, R237 ;  /* 0x0000001fff077819 */ /* 0x000fe600000114ed */
[----:B------:R-:W-:Y:S02]  /*119b0*/  IMAD R4, R2, c[0x0][0x208], RZ ;  /* 0x0000820002047a24 */ /* 0x000fe400078e02ff */
[C---:B------:R-:W-:Y:S01]  /*119c0*/  IMAD.WIDE.U32 R2, R240.reuse, c[0x0][0x208], RZ ;  /* 0x00008200f0027a25 */ /* 0x040fe200078e00ff */
[----:B------:R-:W2:Y:S03]  /*119d0*/  S2R R9, SR_CTAID.Y ;  /* 0x0000000000097919 */ /* 0x000ea60000002600 */
[----:B------:R-:W-:Y:S02]  /*119e0*/  IMAD R4, R240, c[0x0][0x20c], R4 ;  /* 0x00008300f0047a24 */ /* 0x000fe400078e0204 */
[----:B------:R-:W-:Y:S03]  /*119f0*/  IMAD R7, R7, c[0x0][0x218], RZ ;  /* 0x0000860007077a24 */ /* 0x000fe600078e02ff */
[----:B------:R-:W-:Y:S05]  /*11a00*/  IADD3 R3, R3, R4, RZ ;  /* 0x0000000403037210 */ /* 0x000fea0007ffe0ff */
[----:B------:R-:W-:Y:S01]  /*11a10*/  IMAD.WIDE.U32 R2, R237, c[0x0][0x218], R2 ;  /* 0x00008600ed027a25 */ /* 0x000fe200078e0002 */
        /* <DEDUP_REMOVED lines=12> */
.L_x_3620:
[----:B------:R-:W-:-:S05]  /*11ae0*/  BRA.DIV ~URZ, `(.L_x_3505) ;  /* 0x0000d6027f007947 */ /* 0x000fca000b800000 */
[----:B------:R-:W3:Y:S04]  /*11af0*/  LDL R14, [R1+0xd8] ;  /* 0x0000d800010e7983 */ /* 0x000ee80000100800 */
[----:B------:R-:W4:Y:S04]  /*11b00*/  SHFL.IDX PT, R2, R7, RZ, 0x181f ;  /* 0x00181fff07027589 */ /* 0x000f2800000e0000 */
[----:B------:R-:W1:Y:S04]  /*11b10*/  SHFL.IDX PT, R10, R7, 0x1, 0x181f ;  /* 0x00381f00070a7f89 */ /* 0x000e6800000e0000 */
[----:B------:R-:W2:Y:S04]  /*11b20*/  SHFL.IDX PT, R11, R4, 0x1, 0x181f ;  /* 0x00381f00040b7f89 */ /* 0x000ea800000e0000 */
[----:B-1----:R-:W1:Y:S01]  /*11b30*/  SHFL.IDX PT, R4, R4, 0x2, 0x181f ;  /* 0x00581f0004047f89 */ /* 0x002e6200000e0000 */
[----:B---3--:R-:W-:Y:S02]  /*11b40*/  ISETP.GE.AND P4, PT, R14, c[0x0][0x1d4], PT ;  /* 0x000075000e007a0c */ /* 0x008fe40003f86270 */
[C---:B----4-:R-:W-:Y:S02]  /*11b50*/  IADD3 R12, P0, R2.reuse, R214, RZ ;  /* 0x000000d6020c7210 */ /* 0x050fe40007f1e0ff */
[----:B------:R-:W-:Y:S02]  /*11b60*/  IADD3 R8, P2, R2, R212, RZ ;  /* 0x000000d402087210 */ /* 0x000fe40007f5e0ff */
[C---:B------:R-:W-:Y:S01]  /*11b70*/  IADD3 R2, P1, R10.reuse, R214, RZ ;  /* 0x000000d60a027210 */ /* 0x040fe20007f3e0ff */
[C---:B--2---:R-:W-:Y:S01]  /*11b80*/  IMAD.X R13, R9.reuse, 0x1, R215, P0 ;  /* 0x00000001090d7824 */ /* 0x044fe200000e06d7 */
[----:B------:R-:W-:Y:S01]  /*11b90*/  IADD3 R10, P0, R10, R212, RZ ;  /* 0x000000d40a0a7210 */ /* 0x000fe20007f1e0ff */
[----:B------:R-:W-:Y:S02]  /*11ba0*/  IMAD.X R9, R9, 0x1, R213, P2 ;  /* 0x0000000109097824 */ /* 0x000fe400010e06d5 */
[C---:B------:R-:W-:Y:S01]  /*11bb0*/  IMAD.X R3, R11.reuse, 0x1, R215, P1 ;  /* 0x000000010b037824 */ /* 0x040fe200008e06d7 */
[----:B------:R2:W-:Y:S01]  /*11bc0*/  LDGSTS.E.BYPASS.LTC128B.128 [R239], [R12.64], !P3 ;  /* 0x000000000cef7fae */ /* 0x0005e2000d901d46 */
[----:B------:R-:W-:Y:S03]  /*11bd0*/  IMAD.X R11, R11, 0x1, R213, P0 ;  /* 0x000000010b0b7824 */ /* 0x000fe600000e06d5 */
[----:B------:R3:W-:Y:S04]  /*11be0*/  LDGSTS.E.BYPASS.LTC128B.128 [R239+0x1800], [R8.64], !P4 ;  /* 0x0180000008ef7fae */ /* 0x0007e8000e101d46 */
[----:B------:R4:W-:Y:S04]  /*11bf0*/  LDGSTS.E.BYPASS.LTC128B.128 [R239+0x800], [R2.64], !P3 ;  /* 0x0080000002ef7fae */ /* 0x0009e8000d901d46 */
[----:B------:R2:W-:Y:S04]  /*11c00*/  LDGSTS.E.BYPASS.LTC128B.128 [R239+0x2000], [R10.64], !P4 ;  /* 0x020000000aef7fae */ /* 0x0005e8000e101d46 */
[----:B---3--:R2:W5:Y:S04]  /*11c10*/  LDL R8, [R1+0x94] ;  /* 0x0000940001087983 */ /* 0x0085680000100800 */
[----:B----4-:R2:W3:Y:S02]  /*11c20*/  SHFL.IDX PT, R2, R7, 0x2, 0x181f ;  /* 0x00581f0007027f89 */ /* 0x0104e400000e0000 */
.L_x_3621:
[----:B-12--5:R-:W-:Y:S04]  /*11c30*/  IADD3 R10, -R8, 0x10, RZ ;  /* 0x00000010080a7810 */ /* 0x026fe80007ffe1ff */
        /* <DEDUP_REMOVED lines=9> */
[----:B------:R1:W-:Y:S05]  /*11cd0*/  LDGSTS.E.BYPASS.LTC128B.128 [R239+0x1000], [R2.64], !P3 ;  /* 0x0100000002ef7fae */ /* 0x0003ea000d901d46 */
[----:B------:R1:W-:Y:S02]  /*11ce0*/  LDGSTS.E.BYPASS.LTC128B.128.ZFILL [R239+0x2800], [R10.64], P1 ;  /* 0x028000000aef7fae */ /* 0x0003e40008941d46 */
.L_x_3503:
[----:B-1-34-:R-:W-:Y:S05]  /*11cf0*/  BSYNC B0 ;  /* 0x0000000000007941 */ /* 0x01afea0003800000 */
.L_x_3502:
        /* <DEDUP_REMOVED lines=143> */
[----:B------:R-:W1:Y:S01]  /*125f0*/  S2R R231, SR_CTAID.Y ;  /* 0x0000000000e77919 */ /* 0x000e620000002600 */
[----:B--2---:R-:W-:Y:S01]  /*12600*/  IMAD R3, R230, 0x30, R3 ;  /* 0x00000030e6037824 */ /* 0x004fe200078e0203 */
[----:B-1----:R-:W-:Y:S01]  /*12610*/  SHF.R.S32.HI R234, RZ, 0x1f, R232 ;  /* 0x0000001fffea7819 */ /* 0x002fe200000114e8 */
[----:B------:R-:W-:Y:S01]  /*12620*/  IMAD.WIDE.U32 R232, R231, c[0x0][0x1e8], RZ ;  /* 0x00007a00e7e87a25 */ /* 0x000fe200078e00ff */
[----:B---3--:R-:W-:Y:S03]  /*12630*/  ISETP.GT.AND P1, PT, R4, 0x2f, PT ;  /* 0x0000002f0400780c */ /* 0x008fe60003f24270 */
[----:B------:R-:W-:Y:S01]  /*12640*/  IMAD R156, R234, c[0x0][0x1e8], RZ ;  /* 0x00007a00ea9c7a24 */ /* 0x000fe200078e02ff */
[----:B------:R-:W-:Y:S03]  /*12650*/  IADD3 R3, R3, -0x30, R4 ;  /* 0xffffffd003037810 */ /* 0x000fe60007ffe004 */
[----:B------:R-:W-:Y:S02]  /*12660*/  IMAD R156, R231, c[0x0][0x1ec], R156 ;  /* 0x00007b00e79c7a24 */ /* 0x000fe400078e029c */
[----:B------:R-:W-:Y:S04]  /*12670*/  @P0 IMAD.HI.U32 R4, R3, c[0x0][0x2bc], RZ ;  /* 0x0000af0003040a27 */ /* 0x000fe800078e00ff */
[--C-:B------:R-:W-:Y:S01]  /*12680*/  IMAD.MOV.U32 R2, RZ, RZ, R3.reuse ;  /* 0x000000ffff027224 */ /* 0x100fe200078e0003 */
[----:B------:R-:W-:Y:S01]  /*12690*/  @P0 SHF.R.U32.HI R2, RZ, c[0x0][0x2c0], R4 ;  /* 0x0000b000ff020a19 */ /* 0x000fe20000011604 */
[----:B------:R-:W-:Y:S03]  /*126a0*/  IMAD.IADD R156, R233, 0x1, R156 ;  /* 0x00000001e99c7824 */ /* 0x000fe600078e029c */
[C---:B----4-:R-:W-:Y:S04]  /*126b0*/  @!P1 IADD3 R4, P0, R2.reuse, R154, RZ ;  /* 0x0000009a02049210 */ /* 0x050fe80007f1e0ff */
[----:B-----5:R-:W-:Y:S01]  /*126c0*/  @!P1 LEA.HI.X.SX32 R7, R2, R7, 0x1, P0 ;  /* 0x0000000702079211 */ /* 0x020fe200000f0eff */
[----:B------:R-:W-:Y:S01]  /*126d0*/  IMAD.MOV R2, RZ, RZ, -R2 ;  /* 0x000000ffff027224 */ /* 0x000fe200078e0a02 */
[----:B------:R-:W-:Y:S03]  /*126e0*/  @!P1 LEA R154, P0, R4, c[0x0][0x2a0], 0x2 ;  /* 0x0000a800049a9a11 */ /* 0x000fe600078010ff */
[----:B------:R-:W-:Y:S01]  /*126f0*/  IMAD R240, R2, c[0x0][0x2b8], R3 ;  /* 0x0000ae0002f07a24 */ /* 0x000fe200078e0203 */
[----:B------:R-:W-:Y:S04]  /*12700*/  @!P1 LEA.HI.X R155, R4, c[0x0][0x2a4], R7, 0x2, P0 ;  /* 0x0000a900049b9a11 */ /* 0x000fe800000f1407 */
[----:B------:R-:W-:Y:S01]  /*12710*/  SHF.R.S32.HI R2, RZ, 0x1f, R240 ;  /* 0x0000001fff027819 */ /* 0x000fe200000114f0 */
[----:B------:R-:W2:Y:S04]  /*12720*/  @!P1 LDG.E R237, [R154.64] ;  /* 0x000000069aed9981 */ /* 0x000ea8000c1e1900 */
[----:B------:R-:W-:Y:S02]  /*12730*/  IMAD R4, R2, c[0x0][0x1e0], RZ ;  /* 0x0000780002047a24 */ /* 0x000fe400078e02ff */
[C---:B------:R-:W-:Y:S04]  /*12740*/  IMAD.WIDE.U32 R2, R240.reuse, c[0x0][0x1e0], RZ ;  /* 0x00007800f0027a25 */ /* 0x040fe800078e00ff */
[----:B------:R-:W-:Y:S05]  /*12750*/  IMAD R4, R240, c[0x0][0x1e4], R4 ;  /* 0x00007900f0047a24 */ /* 0x000fea00078e0204 */
[----:B------:R-:W-:Y:S02]  /*12760*/  IADD3 R3, R3, R4, RZ ;  /* 0x0000000403037210 */ /* 0x000fe40007ffe0ff */
[----:B--2---:R-:W-:Y:S03]  /*12770*/  SHF.R.S32.HI R7, RZ, 0x1f, R237 ;  /* 0x0000001fff077819 */ /* 0x004fe600000114ed */
        /* <DEDUP_REMOVED lines=9> */
.L_x_3622:
        /* <DEDUP_REMOVED lines=14> */
[----:B------:R2:W-:Y:S01]  /*128f0*/  LDGSTS.E.BYPASS.LTC128B.128 [R238+0x5080], [R158.64], !P3 ;  /* 0x050800009eee7fae */ /* 0x0005e2000d901d46 */
[----:B------:R-:W-:Y:S03]  /*12900*/  IMAD.X R157, R157, 0x1, R213, P0 ;  /* 0x000000019d9d7824 */ /* 0x000fe600000e06d5 */
[----:B------:R3:W-:Y:S04]  /*12910*/  LDGSTS.E.BYPASS.LTC128B.128 [R238+0x6880], [R154.64], !P4 ;  /* 0x068800009aee7fae */ /* 0x0007e8000e101d46 */
[----:B------:R4:W-:Y:S04]  /*12920*/  LDGSTS.E.BYPASS.LTC128B.128 [R238+0x5880], [R2.64], !P3 ;  /* 0x0588000002ee7fae */ /* 0x0009e8000d901d46 */
[----:B------:R2:W-:Y:S04]  /*12930*/  LDGSTS.E.BYPASS.LTC128B.128 [R238+0x7080], [R156.64], !P4 ;  /* 0x070800009cee7fae */ /* 0x0005e8000e101d46 */
[----:B---3--:R2:W5:Y:S04]  /*12940*/  LDL R154, [R1+0x94] ;  /* 0x00009400019a7983 */ /* 0x0085680000100800 */
[----:B----4-:R2:W3:Y:S02]  /*12950*/  SHFL.IDX PT, R2, R7, 0x2, 0x181f ;  /* 0x00581f0007027f89 */ /* 0x0104e400000e0000 */
.L_x_3623:
        /* <DEDUP_REMOVED lines=12> */
.L_x_3507:
[----:B------:R-:W-:Y:S05]  /*12a20*/  BSYNC B0 ;  /* 0x0000000000007941 */ /* 0x000fea0003800000 */
.L_x_3506:
        /* <DEDUP_REMOVED lines=51> */
.L_x_3624:
        /* <DEDUP_REMOVED lines=15> */
.L_x_3625:
[----:B------:R-:W2:Y:S01]  /*12e50*/  LDL.LU R243, [R1+0x74] ;  /* 0x0000740001f37983 */ /* 0x000ea20000300800 */
[C---:B------:R-:W-:Y:S01]  /*12e60*/  FADD.FTZ R0, -R155.reuse, R0 ;  /* 0x000000009b007221 */ /* 0x040fe20000010100 */
[----:B------:R-:W-:Y:S01]  /*12e70*/  FMNMX.FTZ R2, R2, R4, !PT ;  /* 0x0000000402027209 */ /* 0x000fe20007810000 */
[----:B------:R-:W-:Y:S01]  /*12e80*/  FMUL.FTZ R158, R155, c[0x0][0x2d0] ;  /* 0x0000b4009b9e7a20 */ /* 0x000fe20000410000 */
[----:B------:R-:W-:Y:S01]  /*12e90*/  WARPSYNC 0xffffffff ;  /* 0xffffffff00007948 */ /* 0x000fe20003800000 */
[----:B------:R-:W-:Y:S02]  /*12ea0*/  FMUL.FTZ R0, R0, c[0x0][0x2d0] ;  /* 0x0000b40000007a20 */ /* 0x000fe40000410000 */
[--C-:B------:R-:W-:Y:S02]  /*12eb0*/  FFMA.FTZ R8, R8, c[0x0][0x2d0], -R158.reuse ;  /* 0x0000b40008087a23 */ /* 0x100fe4000001089e */
[----:B------:R1:W3:Y:S01]  /*12ec0*/  MUFU.EX2 R3, R0 ;  /* 0x0000000000037308 */ /* 0x0002e20000000800 */
        /* <DEDUP_REMOVED lines=13> */
[C---:B------:R-:W-:Y:S02]  /*12fa0*/  FMUL.FTZ R154, R156.reuse, c[0x0][0x2d0] ;  /* 0x0000b4009c9a7a20 */ /* 0x040fe40000410000 */
[----:B-1----:R-:W-:Y:S02]  /*12fb0*/  FADD.FTZ R0, -R156, R6 ;  /* 0x000000069c007221 */ /* 0x002fe40000010100 */
[--C-:B------:R-:W-:Y:S02]  /*12fc0*/  FFMA.FTZ R192, R38, c[0x0][0x2d0], -R154.reuse ;  /* 0x0000b40026c07a23 */ /* 0x100fe4000001089a */
[----:B------:R-:W-:Y:S01]  /*12fd0*/  FMUL.FTZ R0, R0, c[0x0][0x2d0] ;  /* 0x0000b40000007a20 */ /* 0x000fe20000410000 */
[----:B------:R-:W-:Y:S01]  /*12fe0*/  MUFU.EX2 R236, R20 ;  /* 0x0000001400ec7308 */ /* 0x000fe20000000800 */
[--C-:B------:R-:W-:Y:S02]  /*12ff0*/  FFMA.FTZ R159, R39, c[0x0][0x2d0], -R154.reuse ;  /* 0x0000b400279f7a23 */ /* 0x100fe4000001089a */
[----:B------:R-:W1:Y:S01]  /*13000*/  LDSM.16.MT88.4 R36, [R217+0x2080] ;  /* 0x00208000d924783b */ /* 0x000e620000004200 */
[----:B----4-:R-:W-:Y:S02]  /*13010*/  FMUL.FTZ R8, R157, c[0x0][0x2d0] ;  /* 0x0000b4009d087a20 */ /* 0x010fe40000410000 */
[----:B------:R-:W-:Y:S02]  /*13020*/  FFMA.FTZ R10, R10, c[0x0][0x2d0], -R154 ;  /* 0x0000b4000a0a7a23 */ /* 0x000fe4000001089a */
[--C-:B------:R-:W-:Y:S02]  /*13030*/  FFMA.FTZ R202, R44, c[0x0][0x2d0], -R8.reuse ;  /* 0x0000b4002cca7a23 */ /* 0x100fe40000010808 */
[----:B------:R4:W-:Y:S01]  /*13040*/  MUFU.EX2 R6, R0 ;  /* 0x0000000000067308 */ /* 0x0009e20000000800 */
[--C-:B------:R-:W-:Y:S01]  /*13050*/  FFMA.FTZ R201, R45, c[0x0][0x2d0], -R8.reuse ;  /* 0x0000b4002dc97a23 */ /* 0x100fe20000010808 */
[----:B------:R-:W5:Y:S01]  /*13060*/  LDL.LU R44, [R1+0x88] ;  /* 0x00008800012c7983 */ /* 0x000f620000300800 */
        /* <DEDUP_REMOVED lines=10> */
[----:B------:R-:W-:Y:S01]  /*13110*/  MUFU.EX2 R199, R10 ;  /* 0x0000000a00c77308 */ /* 0x000fe20000000800 */
[--C-:B------:R-:W-:Y:S02]  /*13120*/  FFMA.FTZ R11, R11, c[0x0][0x2d0], -R154.reuse ;  /* 0x0000b4000b0b7a23 */ /* 0x100fe4000001089a */
[----:B------:R-:W-:Y:S02]  /*13130*/  FFMA.FTZ R23, R23, c[0x0][0x2d0], -R154 ;  /* 0x0000b40017177a23 */ /* 0x000fe4000001089a */
[----:B----4-:R-:W-:Y:S02]  /*13140*/  FADD.FTZ R0, -R157, R152 ;  /* 0x000000989d007221 */ /* 0x010fe40000010100 */
[----:B------:R-:W-:Y:S02]  /*13150*/  FFMA.FTZ R152, R28, c[0x0][0x2d0], -R8 ;  /* 0x0000b4001c987a23 */ /* 0x000fe40000010808 */
[----:B------:R-:W-:Y:S01]  /*13160*/  FMUL.FTZ R0, R0, c[0x0][0x2d0] ;  /* 0x0000b40000007a20 */ /* 0x000fe20000410000 */
[----:B------:R-:W-:Y:S01]  /*13170*/  MUFU.EX2 R234, R11 ;  /* 0x0000000b00ea7308 */ /* 0x000fe20000000800 */
[--C-:B------:R-:W-:Y:S02]  /*13180*/  FFMA.FTZ R22, R22, c[0x0][0x2d0], -R154.reuse ;  /* 0x0000b40016167a23 */ /* 0x100fe4000001089a */
[--C-:B------:R-:W-:Y:S02]  /*13190*/  FFMA.FTZ R194, R26, c[0x0][0x2d0], -R154.reuse ;  /* 0x0000b4001ac27a23 */ /* 0x100fe4000001089a */
[--C-:B------:R-:W-:Y:S02]  /*131a0*/  FFMA.FTZ R193, R27, c[0x0][0x2d0], -R154.reuse ;  /* 0x0000b4001bc17a23 */ /* 0x100fe4000001089a */
[--C-:B------:R-:W-:Y:S02]  /*131b0*/  FFMA.FTZ R206, R42, c[0x0][0x2d0], -R154.reuse ;  /* 0x0000b4002ace7a23 */ /* 0x100fe4000001089a */
[--C-:B------:R-:W-:Y:S01]  /*131c0*/  FFMA.FTZ R205, R43, c[0x0][0x2d0], -R154.reuse ;  /* 0x0000b4002bcd7a23 */ /* 0x100fe2000001089a */
[----:B------:R4:W-:Y:S01]  /*131d0*/  MUFU.EX2 R7, R0 ;  /* 0x0000000000077308 */ /* 0x0009e20000000800 */
[--C-:B------:R-:W-:Y:S02]  /*131e0*/  FFMA.FTZ R204, R54, c[0x0][0x2d0], -R154.reuse ;  /* 0x0000b40036cc7a23 */ /* 0x100fe4000001089a */
[----:B------:R-:W-:Y:S07]  /*131f0*/  FFMA.FTZ R154, R55, c[0x0][0x2d0], -R154 ;  /* 0x0000b400379a7a23 */ /* 0x000fee000001089a */
[----:B------:R-:W-:Y:S10]  /*13200*/  MUFU.EX2 R242, R23 ;  /* 0x0000001700f27308 */ /* 0x000ff40000000800 */
[----:B------:R-:W-:Y:S01]  /*13210*/  MUFU.EX2 R252, R22 ;  /* 0x0000001600fc7308 */ /* 0x000fe20000000800 */
[C---:B----4-:R-:W-:Y:S02]  /*13220*/  FADD.FTZ R0, -R2.reuse, R153 ;  /* 0x0000009902007221 */ /* 0x050fe40000010100 */
[----:B------:R-:W-:Y:S02]  /*13230*/  FMUL.FTZ R153, R2, c[0x0][0x2d0] ;  /* 0x0000b40002997a20 */ /* 0x000fe40000410000 */
[----:B------:R-:W-:Y:S02]  /*13240*/  FMUL.FTZ R0, R0, c[0x0][0x2d0] ;  /* 0x0000b40000007a20 */ /* 0x000fe40000410000 */
[--C-:B------:R-:W-:Y:S03]  /*13250*/  FFMA.FTZ R14, R14, c[0x0][0x2d0], -R153.reuse ;  /* 0x0000b4000e0e7a23 */ /* 0x100fe60000010899 */
        /* <DEDUP_REMOVED lines=8> */
[--C-:B------:R-:W-:Y:S07]  /*132e0*/  FFMA.FTZ R35, R35, c[0x0][0x2d0], -R153.reuse ;  /* 0x0000b40023237a23 */ /* 0x100fee0000010899 */
        /* <DEDUP_REMOVED lines=11> */
[----:B------:R-:W4:Y:S10]  /*133a0*/  MUFU.EX2 R249, R195 ;  /* 0x000000c300f97308 */ /* 0x000f340000000800 */
[----:B------:R-:W-:Y:S10]  /*133b0*/  MUFU.EX2 R245, R192 ;  /* 0x000000c000f57308 */ /* 0x000ff40000000800 */
[----:B------:R-:W-:Y:S10]  /*133c0*/  MUFU.EX2 R192, R154 ;  /* 0x0000009a00c07308 */ /* 0x000ff40000000800 */
[----:B------:R-:W-:Y:S10]  /*133d0*/  MUFU.EX2 R248, R159 ;  /* 0x0000009f00f87308 */ /* 0x000ff40000000800 */
[----:B------:R4:W-:Y:S10]  /*133e0*/  MUFU.EX2 R196, R30 ;  /* 0x0000001e00c47308 */ /* 0x0009f40000000800 */
[----:B------:R-:W-:Y:S10]  /*133f0*/  MUFU.EX2 R195, R34 ;  /* 0x0000002200c37308 */ /* 0x000ff40000000800 */
        /* <DEDUP_REMOVED lines=10> */
[----:B---3--:R-:W-:Y:S01]  /*134a0*/  FMUL.FTZ R8, R3, R172 ;  /* 0x000000ac03087220 */ /* 0x008fe20000410000 */
[----:B----4-:R-:W-:Y:S01]  /*134b0*/  F2FP.PACK_AB R30, R249, R247 ;  /* 0x000000f7f91e723e */ /* 0x010fe200000000ff */
[----:B------:R-:W-:Y:S01]  /*134c0*/  FMUL.FTZ R9, R3, R173 ;  /* 0x000000ad03097220 */ /* 0x000fe20000410000 */
[----:B-1----:R-:W-:Y:S01]  /*134d0*/  F2FP.PACK_AB R35, R197, R195 ;  /* 0x000000c3c523723e */ /* 0x002fe200000000ff */
[----:B------:R-:W-:Y:S01]  /*134e0*/  FMUL.FTZ R20, R3, R164 ;  /* 0x000000a403147220 */ /* 0x000fe20000410000 */
[----:B------:R-:W-:Y:S01]  /*134f0*/  F2FP.PACK_AB R164, R233, R232 ;  /* 0x000000e8e9a4723e */ /* 0x000fe200000000ff */
[----:B------:R-:W-:Y:S01]  /*13500*/  FMUL.FTZ R21, R3, R165 ;  /* 0x000000a503157220 */ /* 0x000fe20000410000 */
[----:B------:R-:W-:Y:S01]  /*13510*/  F2FP.PACK_AB R165, R231, R211 ;  /* 0x000000d3e7a5723e */ /* 0x000fe200000000ff */
[C---:B------:R-:W-:Y:S01]  /*13520*/  FMUL.FTZ R24, R3.reuse, R168 ;  /* 0x000000a803187220 */ /* 0x040fe20000410000 */
[----:B------:R-:W-:Y:S01]  /*13530*/  MUFU.EX2 R173, R18 ;  /* 0x0000001200ad7308 */ /* 0x000fe20000000800 */
[C---:B------:R-:W-:Y:S02]  /*13540*/  FMUL.FTZ R25, R3.reuse, R169 ;  /* 0x000000a903197220 */ /* 0x040fe40000410000 */
[----:B------:R-:W-:Y:S01]  /*13550*/  FMUL.FTZ R52, R3, R160 ;  /* 0x000000a003347220 */ /* 0x000fe20000410000 */
[----:B------:R-:W-:Y:S01]  /*13560*/  F2FP.PACK_AB R160, R235, R200 ;  /* 0x000000c8eba0723e */ /* 0x000fe200000000ff */
[C---:B------:R-:W-:Y:S01]  /*13570*/  FMUL.FTZ R53, R3.reuse, R161 ;  /* 0x000000a103357220 */ /* 0x040fe20000410000 */
[----:B------:R-:W-:Y:S01]  /*13580*/  F2FP.PACK_AB R161, R234, R199 ;  /* 0x000000c7eaa1723e */ /* 0x000fe200000000ff */
[C---:B------:R-:W-:Y:S02]  /*13590*/  FMUL.FTZ R136, R3.reuse, R136 ;  /* 0x0000008803887220 */ /* 0x040fe40000410000 */
        /* <DEDUP_REMOVED lines=22> */
[C---:B--2---:R-:W-:Y:S02]  /*13700*/  FFMA.FTZ R29, R3.reuse, R243, R200 ;  /* 0x000000f3031d7223 */ /* 0x044fe400000100c8 */
[C---:B------:R-:W-:Y:S01]  /*13710*/  FMUL.FTZ R132, R3.reuse, R132 ;  /* 0x0000008403847220 */ /* 0x040fe20000410000 */
[----:B------:R-:W-:Y:S01]  /*13720*/  MUFU.EX2 R200, R152 ;  /* 0x0000009800c87308 */ /* 0x000fe20000000800 */
[----:B------:R-:W-:Y:S02]  /*13730*/  FMUL.FTZ R133, R3, R133 ;  /* 0x0000008503857220 */ /* 0x000fe40000410000 */
[----:B------:R-:W2:Y:S01]  /*13740*/  LDL.LU R3, [R1+0x78] ;  /* 0x0000780001037983 */ /* 0x000ea20000300800 */
[C---:B------:R-:W-:Y:S01]  /*13750*/  FMUL.FTZ R10, R6.reuse, R174 ;  /* 0x000000ae060a7220 */ /* 0x040fe20000410000 */
[----:B------:R-:W-:Y:S01]  /*13760*/  MOV R174, R242 ;  /* 0x000000f200ae7202 */ /* 0x000fe20000000f00 */
[C---:B------:R-:W-:Y:S01]  /*13770*/  FMUL.FTZ R11, R6.reuse, R175 ;  /* 0x000000af060b7220 */ /* 0x040fe20000410000 */
[----:B------:R-:W-:Y:S01]  /*13780*/  MOV R175, R241 ;  /* 0x000000f100af7202 */ /* 0x000fe20000000f00 */
[C---:B------:R-:W-:Y:S02]  /*13790*/  FMUL.FTZ R26, R6.reuse, R170 ;  /* 0x000000aa061a7220 */ /* 0x040fe40000410000 */
[C---:B------:R-:W-:Y:S01]  /*137a0*/  FMUL.FTZ R27, R6.reuse, R171 ;  /* 0x000000ab061b7220 */ /* 0x040fe20000410000 */
[----:B------:R3:W4:Y:S01]  /*137b0*/  MUFU.EX2 R242, R4 ;  /* 0x0000000400f27308 */ /* 0x0007220000000800 */
[----:B------:R-:W4:Y:S01]  /*137c0*/  LDSM.16.MT88.4 R168, [R218+0x2080] ;  /* 0x00208000daa8783b */ /* 0x000f220000004200 */
[C---:B------:R-:W-:Y:S01]  /*137d0*/  FMUL.FTZ R54, R6.reuse, R162 ;  /* 0x000000a206367220 */ /* 0x040fe20000410000 */
[----:B------:R-:W-:Y:S01]  /*137e0*/  F2FP.PACK_AB R162, R175, R236 ;  /* 0x000000ecafa2723e */ /* 0x000fe200000000ff */
[----:B------:R-:W-:Y:S01]  /*137f0*/  FMUL.FTZ R55, R6, R163 ;  /* 0x000000a306377220 */ /* 0x000fe20000410000 */
[----:B------:R-:W-:Y:S01]  /*13800*/  F2FP.PACK_AB R163, R174, R252 ;  /* 0x000000fcaea3723e */ /* 0x000fe200000000ff */
[C---:B------:R-:W-:Y:S01]  /*13810*/  FMUL.FTZ R22, R6.reuse, R166 ;  /* 0x000000a606167220 */ /* 0x040fe20000410000 */
[----:B------:R-:W-:Y:S01]  /*13820*/  F2FP.PACK_AB R166, R251, R250 ;  /* 0x000000fafba6723e */ /* 0x000fe200000000ff */
[----:B------:R-:W-:Y:S01]  /*13830*/  FMUL.FTZ R23, R6, R167 ;  /* 0x000000a706177220 */ /* 0x000fe20000410000 */
[----:B-1----:R-:W-:Y:S01]  /*13840*/  F2FP.PACK_AB R167, R172, R173 ;  /* 0x000000adaca7723e */ /* 0x002fe200000000ff */
[C---:B------:R-:W-:Y:S01]  /*13850*/  FMUL.FTZ R12, R7.reuse, R176 ;  /* 0x000000b0070c7220 */ /* 0x040fe20000410000 */
[----:B------:R-:W-:Y:S01]  /*13860*/  MUFU.EX2 R241, R194 ;  /* 0x000000c200f17308 */ /* 0x000fe20000000800 */
[-C--:B------:R-:W-:Y:S05]  /*13870*/  HMMA.16816.F32 R8, R160, R36.reuse, R8 ;  /* 0x00000024a008723c */ /* 0x080fea0000001808 */
[C---:B------:R-:W-:Y:S02]  /*13880*/  FMUL.FTZ R13, R7.reuse, R177 ;  /* 0x000000b1070d7220 */ /* 0x040fe40000410000 */
[C---:B------:R-:W-:Y:S02]  /*13890*/  FMUL.FTZ R14, R0.reuse, R178 ;  /* 0x000000b2000e7220 */ /* 0x040fe40000410000 */
[----:B------:R-:W-:Y:S01]  /*138a0*/  FMUL.FTZ R15, R0, R179 ;  /* 0x000000b3000f7220 */ /* 0x000fe20000410000 */
[----:B------:R1:W-:Y:S02]  /*138b0*/  MUFU.EX2 R194, R31 ;  /* 0x0000001f00c27308 */ /* 0x0003e40000000800 */
[--C-:B---3--:R-:W-:Y:S02]  /*138c0*/  FFMA.FTZ R4, R46, c[0x0][0x2d0], -R153.reuse ;  /* 0x0000b4002e047a23 */ /* 0x108fe40000010899 */
[----:B------:R-:W-:Y:S02]  /*138d0*/  FFMA.FTZ R152, R50, c[0x0][0x2d0], -R153 ;  /* 0x0000b40032987a23 */ /* 0x000fe40000010899 */
[C---:B------:R-:W-:Y:S04]  /*138e0*/  HMMA.16816.F32 R12, R164.reuse, R36, R12 ;  /* 0x00000024a40c723c */ /* 0x040fe8000000180c */
[C---:B------:R-:W-:Y:S01]  /*138f0*/  FMUL.FTZ R16, R7.reuse, R180 ;  /* 0x000000b407107220 */ /* 0x040fe20000410000 */
[----:B------:R4:W-:Y:S01]  /*13900*/  MUFU.EX2 R243, R32 ;  /* 0x0000002000f37308 */ /* 0x0009e20000000800 */
[C---:B------:R-:W-:Y:S02]  /*13910*/  FMUL.FTZ R17, R7.reuse, R181 ;  /* 0x000000b507117220 */ /* 0x040fe40000410000 */
[C---:B------:R-:W-:Y:S04]  /*13920*/  FMUL.FTZ R18, R0.reuse, R182 ;  /* 0x000000b600127220 */ /* 0x040fe80000410000 */
[----:B------:R-:W-:Y:S02]  /*13930*/  FMUL.FTZ R19, R0, R183 ;  /* 0x000000b700137220 */ /* 0x000fe40000410000 */
[C---:B------:R-:W-:Y:S01]  /*13940*/  FMUL.FTZ R36, R7.reuse, R184 ;  /* 0x000000b807247220 */ /* 0x040fe20000410000 */
[----:B------:R-:W-:Y:S01]  /*13950*/  MUFU.EX2 R154, R4 ;  /* 0x00000004009a7308 */ /* 0x000fe20000000800 */
[C---:B------:R-:W-:Y:S02]  /*13960*/  FMUL.FTZ R37, R7.reuse, R185 ;  /* 0x000000b907257220 */ /* 0x040fe40000410000 */
[C---:B------:R-:W-:Y:S01]  /*13970*/  FMUL.FTZ R40, R7.reuse, R188 ;  /* 0x000000bc07287220 */ /* 0x040fe20000410000 */
[-C--:B------:R-:W-:Y:S03]  /*13980*/  HMMA.16816.F32 R16, R164, R38.reuse, R16 ;  /* 0x00000026a410723c */ /* 0x080fe60000001810 */
[C---:B------:R-:W-:Y:S01]  /*13990*/  FMUL.FTZ R41, R7.reuse, R189 ;  /* 0x000000bd07297220 */ /* 0x040fe20000410000 */
[----:B-1----:R-:W-:Y:S01]  /*139a0*/  F2FP.PACK_AB R31, R248, R245 ;  /* 0x000000f5f81f723e */ /* 0x002fe200000000ff */
[C---:B------:R-:W-:Y:S01]  /*139b0*/  FMUL.FTZ R42, R0.reuse, R190 ;  /* 0x000000be002a7220 */ /* 0x040fe20000410000 */
[----:B------:R-:W-:Y:S01]  /*139c0*/  MUFU.EX2 R152, R152 ;  /* 0x0000009800987308 */ /* 0x000fe20000000800 */
[----:B------:R-:W-:Y:S01]  /*139d0*/  FMUL.FTZ R43, R0, R191 ;  /* 0x000000bf002b7220 */ /* 0x000fe20000410000 */
[C---:B------:R-:W-:Y:S04]  /*139e0*/  HMMA.16816.F32 R20, R160.reuse, R38, R20 ;  /* 0x00000026a014723c */ /* 0x040fe80000001814 */
[----:B------:R-:W-:Y:S01]  /*139f0*/  FMUL.FTZ R138, R6, R138 ;  /* 0x0000008a068a7220 */ /* 0x000fe20000410000 */
[----:B----4-:R-:W-:Y:S01]  /*13a00*/  F2FP.PACK_AB R32, R242, R200 ;  /* 0x000000c8f220723e */ /* 0x010fe200000000ff */
[----:B------:R-:W-:Y:S02]  /*13a10*/  FMUL.FTZ R139, R6, R139 ;  /* 0x0000008b068b7220 */ /* 0x000fe40000410000 */
[-C--:B------:R-:W-:Y:S04]  /*13a20*/  HMMA.16816.F32 R24, R160, R168.reuse, R24 ;  /* 0x000000a8a018723c */ /* 0x080fe80000001818 */
[C---:B------:R-:W-:Y:S02]  /*13a30*/  FMUL.FTZ R38, R0.reuse, R186 ;  /* 0x000000ba00267220 */ /* 0x040fe40000410000 */
[C---:B------:R-:W-:Y:S02]  /*13a40*/  FMUL.FTZ R39, R0.reuse, R187 ;  /* 0x000000bb00277220 */ /* 0x040fe40000410000 */
[C---:B------:R-:W-:Y:S04]  /*13a50*/  FMUL.FTZ R140, R7.reuse, R140 ;  /* 0x0000008c078c7220 */ /* 0x040fe80000410000 */
        /* <DEDUP_REMOVED lines=11> */
[C---:B------:R-:W-:Y:S04]  /*13b10*/  FMUL.FTZ R150, R6.reuse, R150 ;  /* 0x0000009606967220 */ /* 0x040fe80000410000 */
        /* <DEDUP_REMOVED lines=14> */
[----:B------:R-:W-:Y:S01]  /*13c00*/  FMUL.FTZ R75, R6, R75 ;  /* 0x0000004b064b7220 */ /* 0x000fe20000410000 */
[-C--:B-1----:R-:W-:Y:S03]  /*13c10*/  HMMA.16816.F32 R136, R160, R168.reuse, R136 ;  /* 0x000000a8a088723c */ /* 0x082fe60000001888 */
        /* <DEDUP_REMOVED lines=11> */
[----:B------:R-:W-:Y:S02]  /*13cd0*/  FMUL.FTZ R83, R0, R83 ;  /* 0x0000005300537220 */ /* 0x000fe40000410000 */
[C---:B------:R-:W-:Y:S02]  /*13ce0*/  FMUL.FTZ R86, R6.reuse, R86 ;  /* 0x0000005606567220 */ /* 0x040fe40000410000 */
[C---:B------:R-:W-:Y:S04]  /*13cf0*/  FMUL.FTZ R87, R6.reuse, R87 ;  /* 0x0000005706577220 */ /* 0x040fe80000410000 */
        /* <DEDUP_REMOVED lines=34> */
[C---:B------:R-:W-:Y:S02]  /*13f20*/  FMUL.FTZ R127, R0.reuse, R127 ;  /* 0x0000007f007f7220 */ /* 0x040fe40000410000 */
[C---:B------:R-:W-:Y:S02]  /*13f30*/  FMUL.FTZ R128, R7.reuse, R128 ;  /* 0x0000008007807220 */ /* 0x040fe40000410000 */
[C---:B------:R-:W-:Y:S02]  /*13f40*/  FMUL.FTZ R129, R7.reuse, R129 ;  /* 0x0000008107817220 */ /* 0x040fe40000410000 */
[----:B-----5:R-:W-:Y:S02]  /*13f50*/  FFMA.FTZ R7, R7, R44, R232 ;  /* 0x0000002c07077223 */ /* 0x020fe400000100e8 */
[C---:B------:R-:W-:Y:S02]  /*13f60*/  FMUL.FTZ R130, R0.reuse, R130 ;  /* 0x0000008200827220 */ /* 0x040fe40000410000 */
[----:B------:R-:W-:Y:S02]  /*13f70*/  FMUL.FTZ R131, R0, R131 ;  /* 0x0000008300837220 */ /* 0x000fe40000410000 */
[C---:B------:R-:W-:Y:S02]  /*13f80*/  FMUL.FTZ R134, R6.reuse, R134 ;  /* 0x0000008606867220 */ /* 0x040fe40000410000 */
[C---:B------:R-:W-:Y:S02]  /*13f90*/  FMUL.FTZ R135, R6.reuse, R135 ;  /* 0x0000008706877220 */ /* 0x040fe40000410000 */
[----:B------:R-:W-:Y:S01]  /*13fa0*/  FADD.FTZ R159, R233, R7 ;  /* 0x00000007e99f7221 */ /* 0x000fe20000010000 */
[-C--:B-1----:R-:W-:Y:S08]  /*13fb0*/  HMMA.16816.F32 R72, R160, R168.reuse, R72 ;  /* 0x000000a8a048723c */ /* 0x082ff00000001848 */
[C---:B------:R-:W-:Y:S08]  /*13fc0*/  HMMA.16816.F32 R76, R164.reuse, R168, R76 ;  /* 0x000000a8a44c723c */ /* 0x040ff0000000184c */
[-C--:B------:R-:W-:Y:S08]  /*13fd0*/  HMMA.16816.F32 R80, R164, R170.reuse, R80 ;  /* 0x000000aaa450723c */ /* 0x080ff00000001850 */
[C---:B------:R-:W-:Y:S01]  /*13fe0*/  HMMA.16816.F32 R84, R160.reuse, R170, R84 ;  /* 0x000000aaa054723c */ /* 0x040fe20000001854 */
[----:B------:R-:W1:Y:S03]  /*13ff0*/  LDSM.16.MT88.4 R168, [R218+0x3880] ;  /* 0x00388000daa8783b */ /* 0x000e660000004200 */
[----:B--2---:R-:W-:Y:S02]  /*14000*/  FFMA.FTZ R28, R6, R3, R199 ;  /* 0x00000003061c7223 */ /* 0x004fe400000100c7 */
[--C-:B------:R-:W-:Y:S01]  /*14010*/  FFMA.FTZ R6, R47, c[0x0][0x2d0], -R153.reuse ;  /* 0x0000b4002f067a23 */ /* 0x100fe20000010899 */
[----:B------:R-:W2:Y:S02]  /*14020*/  MUFU.EX2 R199, R33 ;  /* 0x0000002100c77308 */ /* 0x000ea40000000800 */
[----:B------:R-:W3:Y:S03]  /*14030*/  LDL.LU R3, [R1+0x84] ;  /* 0x0000840001037983 */ /* 0x000ee60000300800 */
[----:B------:R-:W-:Y:S01]  /*14040*/  FFMA.FTZ R153, R51, c[0x0][0x2d0], -R153 ;  /* 0x0000b40033997a23 */ /* 0x000fe20000010899 */
[----:B------:R-:W-:Y:S05]  /*14050*/  LDSM.16.MT88.4 R44, [R218+0x2880] ;  /* 0x00288000da2c783b */ /* 0x000fea0000004200 */
[----:B------:R-:W-:Y:S03]  /*14060*/  MUFU.EX2 R153, R153 ;  /* 0x0000009900997308 */ /* 0x000fe60000000800 */
[----:B------:R-:W-:Y:S07]  /*14070*/  LDSM.16.MT88.4 R48, [R220+0x2880] ;  /* 0x00288000dc30783b */ /* 0x000fee0000004200 */
[----:B------:R4:W5:Y:S01]  /*14080*/  MUFU.EX2 R158, R6 ;  /* 0x00000006009e7308 */ /* 0x0009620000000800 */
[----:B--2---:R-:W-:Y:S02]  /*14090*/  F2FP.PACK_AB R34, R199, R243 ;  /* 0x000000f3c722723e */ /* 0x004fe400000000ff */
[----:B------:R-:W-:Y:S01]  /*140a0*/  F2FP.PACK_AB R33, R194, R196 ;  /* 0x000000c4c221723e */ /* 0x000fe200000000ff */
[-C--:B-1----:R-:W-:Y:S08]  /*140b0*/  HMMA.16816.F32 R88, R160, R168.reuse, R88 ;  /* 0x000000a8a058723c */ /* 0x082ff00000001858 */
[C---:B------:R-:W-:Y:S04]  /*140c0*/  HMMA.16816.F32 R92, R164.reuse, R168, R92 ;  /* 0x000000a8a45c723c */ /* 0x040fe8000000185c */
[----:B----4-:R-:W-:Y:S04]  /*140d0*/  FADD.FTZ R6, R250, R159 ;  /* 0x0000009ffa067221 */ /* 0x010fe80000010000 */
        /* <DEDUP_REMOVED lines=10> */
[----:B------:R-:W-:Y:S01]  /*14180*/  FADD.FTZ R168, R234, R28 ;  /* 0x0000001ceaa87221 */ /* 0x000fe20000010000 */
[-C--:B------:R-:W-:Y:S01]  /*14190*/  HMMA.16816.F32 R128, R164, R170.reuse, R128 ;  /* 0x000000aaa480723c */ /* 0x080fe20000001880 */
[----:B------:R-:W1:Y:S03]  /*141a0*/  LDSM.16.MT88.4 R164, [R217+0x2880] ;  /* 0x00288000d9a4783b */ /* 0x000e660000004200 */
[----:B------:R-:W-:Y:S04]  /*141b0*/  F2FP.PACK_AB R28, R246, R198 ;  /* 0x000000c6f61c723e */ /* 0x000fe800000000ff */
[----:B------:R-:W-:Y:S01]  /*141c0*/  HMMA.16816.F32 R132, R160, R170, R132 ;  /* 0x000000aaa084723c */ /* 0x000fe20000001884 */
[----:B------:R-:W2:Y:S03]  /*141d0*/  LDSM.16.MT88.4 R160, [R219+0x2880] ;  /* 0x00288000dba0783b */ /* 0x000ea60000004200 */
[----:B---3--:R-:W-:Y:S02]  /*141e0*/  FFMA.FTZ R0, R0, R3, R211 ;  /* 0x0000000300007223 */ /* 0x008fe400000100d3 */
[----:B------:R-:W-:Y:S01]  /*141f0*/  FADD.FTZ R3, R235, R29 ;  /* 0x0000001deb037221 */ /* 0x000fe20000010000 */
[----:B------:R-:W-:Y:S01]  /*14200*/  F2FP.PACK_AB R29, R244, R241 ;  /* 0x000000f1f41d723e */ /* 0x000fe200000000ff */
[----:B------:R-:W-:Y:S04]  /*14210*/  FADD.FTZ R7, R231, R0 ;  /* 0x00000000e7077221 */ /* 0x000fe80000010000 */
[----:B------:R-:W-:Y:S02]  /*14220*/  FADD.FTZ R0, R236, R3 ;  /* 0x00000003ec007221 */ /* 0x000fe40000010000 */
[----:B------:R-:W-:Y:S01]  /*14230*/  FADD.FTZ R3, R252, R168 ;  /* 0x000000a8fc037221 */ /* 0x000fe20000010000 */
[-C--:B-1----:R-:W-:Y:S05]  /*14240*/  HMMA.16816.F32 R8, R28, R164.reuse, R8 ;  /* 0x000000a41c08723c */ /* 0x082fea0000001808 */
[----:B------:R-:W-:Y:S02]  /*14250*/  FADD.FTZ R4, R173, R7 ;  /* 0x00000007ad047221 */ /* 0x000fe40000010000 */
[----:B------:R-:W-:Y:S01]  /*14260*/  FADD.FTZ R0, R175, R0 ;  /* 0x00000000af007221 */ /* 0x000fe20000010000 */
[C---:B------:R-:W-:Y:S04]  /*14270*/  HMMA.16816.F32 R12, R32.reuse, R164, R12 ;  /* 0x000000a4200c723c */ /* 0x040fe8000000180c */
[----:B------:R-:W-:Y:S02]  /*14280*/  FADD.FTZ R7, R251, R6 ;  /* 0x00000006fb077221 */ /* 0x000fe40000010000 */
[----:B------:R-:W-:Y:S02]  /*14290*/  FADD.FTZ R0, R198, R0 ;  /* 0x00000000c6007221 */ /* 0x000fe40000010000 */
[-C--:B------:R-:W-:Y:S04]  /*142a0*/  HMMA.16816.F32 R16, R32, R166.reuse, R16 ;  /* 0x000000a62010723c */ /* 0x080fe80000001810 */
[----:B------:R-:W-:Y:S04]  /*142b0*/  FADD.FTZ R0, R246, R0 ;  /* 0x00000000f6007221 */ /* 0x000fe80000010000 */
        /* <DEDUP_REMOVED lines=27> */
[-C--:B--2---:R-:W-:Y:S08]  /*14470*/  HMMA.16816.F32 R104, R28, R160.reuse, R104 ;  /* 0x000000a01c68723c */ /* 0x084ff00000001868 */
[C---:B------:R-:W-:Y:S08]  /*14480*/  HMMA.16816.F32 R108, R32.reuse, R160, R108 ;  /* 0x000000a0206c723c */ /* 0x040ff0000000186c */
[-C--:B------:R-:W-:Y:S08]  /*14490*/  HMMA.16816.F32 R112, R32, R162.reuse, R112 ;  /* 0x000000a22070723c */ /* 0x080ff00000001870 */
[C---:B------:R-:W-:Y:S01]  /*144a0*/  HMMA.16816.F32 R116, R28.reuse, R162, R116 ;  /* 0x000000a21c74723c */ /* 0x040fe20000001874 */
[----:B------:R-:W2:Y:S07]  /*144b0*/  LDSM.16.MT88.4 R160, [R218+0x3080] ;  /* 0x00308000daa0783b */ /* 0x000eae0000004200 */
[-C--:B-1----:R-:W-:Y:S08]  /*144c0*/  HMMA.16816.F32 R120, R28, R44.reuse, R120 ;  /* 0x0000002c1c78723c */ /* 0x082ff00000001878 */
[C---:B------:R-:W-:Y:S01]  /*144d0*/  HMMA.16816.F32 R124, R32.reuse, R44, R124 ;  /* 0x0000002c207c723c */ /* 0x040fe2000000187c */
[----:B------:R-:W3:Y:S06]  /*144e0*/  LDL R45, [R1+0x7c] ;  /* 0x00007c00012d7983 */ /* 0x000eec0000100800 */
[----:B------:R-:W-:Y:S01]  /*144f0*/  FADD.FTZ R44, R174, R3 ;  /* 0x00000003ae2c7221 */ /* 0x000fe20000010000 */
[-C--:B------:R-:W-:Y:S04]  /*14500*/  HMMA.16816.F32 R128, R32, R46.reuse, R128 ;  /* 0x0000002e2080723c */ /* 0x080fe80000001880 */
[----:B------:R-:W-:Y:S02]  /*14510*/  FADD.FTZ R3, R172, R4 ;  /* 0x00000004ac037221 */ /* 0x000fe40000010000 */
[----:B------:R-:W-:Y:S01]  /*14520*/  FADD.FTZ R6, R241, R44 ;  /* 0x0000002cf1067221 */ /* 0x000fe20000010000 */
[----:B------:R-:W-:Y:S01]  /*14530*/  F2FP.PACK_AB R32, R201, R202 ;  /* 0x000000cac920723e */ /* 0x000fe200000000ff */
[----:B------:R-:W-:Y:S04]  /*14540*/  HMMA.16816.F32 R132, R28, R46, R132 ;  /* 0x0000002e1c84723c */ /* 0x000fe80000001884 */
[----:B------:R-:W-:Y:S01]  /*14550*/  F2FP.PACK_AB R34, R207, R203 ;  /* 0x000000cbcf22723e */ /* 0x000fe200000000ff */
[----:B------:R-:W-:Y:S01]  /*14560*/  FADD.FTZ R4, R200, R7 ;  /* 0x00000007c8047221 */ /* 0x000fe20000010000 */
[----:B-----5:R-:W-:Y:S01]  /*14570*/  F2FP.PACK_AB R33, R158, R154 ;  /* 0x0000009a9e21723e */ /* 0x020fe200000000ff */
[----:B------:R-:W-:Y:S01]  /*14580*/  FADD.FTZ R3, R196, R3 ;  /* 0x00000003c4037221 */ /* 0x000fe20000010000 */
[----:B------:R-:W-:Y:S04]  /*14590*/  F2FP.PACK_AB R28, R209, R210 ;  /* 0x000000d2d11c723e */ /* 0x000fe800000000ff */
[----:B------:R-:W-:Y:S01]  /*145a0*/  F2FP.PACK_AB R29, R205, R206 ;  /* 0x000000cecd1d723e */ /* 0x000fe200000000ff */
[----:B------:R-:W-:Y:S01]  /*145b0*/  FADD.FTZ R7, R194, R3 ;  /* 0x00000003c2077221 */ /* 0x000fe20000010000 */
[----:B------:R-:W-:Y:S02]  /*145c0*/  F2FP.PACK_AB R30, R193, R208 ;  /* 0x000000d0c11e723e */ /* 0x000fe400000000ff */
[----:B------:R-:W-:Y:S02]  /*145d0*/  F2FP.PACK_AB R31, R192, R204 ;  /* 0x000000ccc01f723e */ /* 0x000fe400000000ff */
[----:B------:R-:W-:Y:S05]  /*145e0*/  F2FP.PACK_AB R35, R153, R152 ;  /* 0x000000989923723e */ /* 0x000fea00000000ff */
[-C--:B------:R-:W-:Y:S01]  /*145f0*/  HMMA.16816.F32 R172, R28, R164.reuse, R8 ;  /* 0x000000a41cac723c */ /* 0x080fe20000001808 */
[----:B------:R-:W1:Y:S07]  /*14600*/  LDSM.16.MT88.4 R8, [R219+0x3080] ;  /* 0x00308000db08783b */ /* 0x000e6e0000004200 */
[C---:B------:R-:W-:Y:S01]  /*14610*/  HMMA.16816.F32 R176, R32.reuse, R164, R12 ;  /* 0x000000a420b0723c */ /* 0x040fe2000000180c */
[----:B------:R-:W4:Y:S07]  /*14620*/  LDSM.16.MT88.4 R12, [R217+0x4880] ;  /* 0x00488000d90c783b */ /* 0x000f2e0000004200 */
[-C--:B------:R-:W-:Y:S01]  /*14630*/  HMMA.16816.F32 R180, R32, R166.reuse, R16 ;  /* 0x000000a620b4723c */ /* 0x080fe20000001810 */
[----:B------:R-:W5:Y:S07]  /*14640*/  LDSM.16.MT88.4 R16, [R218+0x4880] ;  /* 0x00488000da10783b */ /* 0x000f6e0000004200 */
[C---:B------:R-:W-:Y:S01]  /*14650*/  HMMA.16816.F32 R164, R28.reuse, R166, R20 ;  /* 0x000000a61ca4723c */ /* 0x040fe20000001814 */
[----:B------:R-:W1:Y:S07]  /*14660*/  LDSM.16.MT88.4 R20, [R220+0x4880] ;  /* 0x00488000dc14783b */ /* 0x000e6e0000004200 */
[-C--:B--2---:R-:W-:Y:S01]  /*14670*/  HMMA.16816.F32 R168, R28, R160.reuse, R24 ;  /* 0x000000a01ca8723c */ /* 0x084fe20000001818 */
        /* <DEDUP_REMOVED lines=42> */
[-C--:B------:R-:W-:Y:S01]  /*14920*/  HMMA.16816.F32 R104, R28, R20.reuse, R104 ;  /* 0x000000141c68723c */ /* 0x080fe20000001868 */
[----:B------:R-:W-:Y:S03]  /*14930*/  STL [R1+0x78], R4 ;  /* 0x0000780401007387 */ /* 0x000fe60000100800 */
[----:B------:R-:W-:Y:S02]  /*14940*/  FADD.FTZ R3, R203, R3 ;  /* 0x00000003cb037221 */ /* 0x000fe40000010000 */
[----:B------:R-:W-:Y:S01]  /*14950*/  FADD.FTZ R0, R158, R7 ;  /* 0x000000079e007221 */ /* 0x000fe20000010000 */
[----:B------:R-:W-:Y:S01]  /*14960*/  MOV R7, R2 ;  /* 0x0000000200077202 */ /* 0x000fe20000000f00 */
[C---:B------:R-:W-:Y:S04]  /*14970*/  HMMA.16816.F32 R108, R32.reuse, R20, R108 ;  /* 0x00000014206c723c */ /* 0x040fe8000000186c */
[----:B------:R-:W-:Y:S02]  /*14980*/  FADD.FTZ R3, R207, R3 ;  /* 0x00000003cf037221 */ /* 0x000fe40000010000 */
[----:B------:R-:W-:Y:S01]  /*14990*/  FADD.FTZ R0, R152, R0 ;  /* 0x0000000098007221 */ /* 0x000fe20000010000 */
[----:B------:R-:W-:Y:S01]  /*149a0*/  MOV R152, R157 ;  /* 0x0000009d00987202 */ /* 0x000fe20000000f00 */
[-C--:B------:R-:W-:Y:S01]  /*149b0*/  HMMA.16816.F32 R112, R32, R22.reuse, R112 ;  /* 0x000000162070723c */ /* 0x080fe20000001870 */
[----:B------:R-:W-:Y:S03]  /*149c0*/  STL [R1+0x88], R3 ;  /* 0x0000880301007387 */ /* 0x000fe60000100800 */
[----:B------:R-:W-:Y:S01]  /*149d0*/  FADD.FTZ R0, R153, R0 ;  /* 0x0000000099007221 */ /* 0x000fe20000010000 */
[----:B-1----:R-:W-:Y:S02]  /*149e0*/  MOV R6, R156 ;  /* 0x0000009c00067202 */ /* 0x002fe40000000f00 */
[----:B------:R-:W-:Y:S01]  /*149f0*/  MOV R153, R2 ;  /* 0x0000000200997202 */ /* 0x000fe20000000f00 */
[C---:B------:R-:W-:Y:S01]  /*14a00*/  HMMA.16816.F32 R116, R28.reuse, R22, R116 ;  /* 0x000000161c74723c */ /* 0x040fe20000001874 */
[----:B------:R1:W-:Y:S07]  /*14a10*/  STL [R1+0x84], R0 ;  /* 0x0000840001007387 */ /* 0x0003ee0000100800 */
[-C--:B--2---:R-:W-:Y:S08]  /*14a20*/  HMMA.16816.F32 R120, R28, R24.reuse, R120 ;  /* 0x000000181c78723c */ /* 0x084ff00000001878 */
[C---:B------:R-:W-:Y:S08]  /*14a30*/  HMMA.16816.F32 R124, R32.reuse, R24, R124 ;  /* 0x00000018207c723c */ /* 0x040ff0000000187c */
[-C--:B------:R-:W-:Y:S04]  /*14a40*/  HMMA.16816.F32 R128, R32, R26.reuse, R128 ;  /* 0x0000001a2080723c */ /* 0x080fe80000001880 */
[----:B-1----:R-:W-:Y:S04]  /*14a50*/  MOV R0, R155 ;  /* 0x0000009b00007202 */ /* 0x002fe80000000f00 */
[----:B------:R-:W-:Y:S04]  /*14a60*/  HMMA.16816.F32 R132, R28, R26, R132 ;  /* 0x0000001a1c84723c */ /* 0x000fe80000001884 */
[C---:B---3--:R-:W-:Y:S02]  /*14a70*/  ISETP.GT.AND P0, PT, R230.reuse, R45, PT ;  /* 0x0000002de600720c */ /* 0x048fe40003f04270 */
[----:B------:R-:W-:Y:S11]  /*14a80*/  IADD3 R230, R230, -0x1, RZ ;  /* 0xffffffffe6e67810 */ /* 0x000ff60007ffe0ff */
[----:B------:R-:W-:-:S05]  /*14a90*/  @P0 BRA `(.L_x_3512) ;  /* 0xffffcdc000000947 */ /* 0x000fca000383ffff */
.L_x_3501:
        /* <DEDUP_REMOVED lines=11> */
.L_x_3541:
[----:B------:R-:W2:Y:S01]  /*14b50*/  S2R R7, SR_CTAID.Y ;  /* 0x0000000000077919 */ /* 0x000ea20000002600 */
[----:B------:R-:W-:Y:S04]  /*14b60*/  DEPBAR.LE SB0, 0x0 ;  /* 0x000080000000791a */ /* 0x000fe80000000000 */
[----:B------:R-:W3:Y:S01]  /*14b70*/  S2R R10, SR_CTAID.Y ;  /* 0x00000000000a7919 */ /* 0x000ee20000002600 */
[----:B------:R-:W-:Y:S01]  /*14b80*/  WARPSYNC 0xffffffff ;  /* 0xffffffff00007948 */ /* 0x000fe20003800000 */
[----:B------:R-:W-:Y:S01]  /*14b90*/  SHF.R.S32.HI R0, RZ, 0x1f, R240 ;  /* 0x0000001fff007819 */ /* 0x000fe200000114f0 */
[----:B-1----:R-:W-:Y:S01]  /*14ba0*/  IMAD.WIDE.U32 R2, R240, c[0x0][0x208], RZ ;  /* 0x00008200f0027a25 */ /* 0x002fe200078e00ff */
[----:B------:R-:W-:Y:S01]  /*14bb0*/  BAR.SYNC.DEFER_BLOCKING 0x0 ;  /* 0x0000000000007b1d */ /* 0x000fe20000010000 */
[----:B------:R-:W-:Y:S02]  /*14bc0*/  SHF.R.S32.HI R4, RZ, 0x1f, R237 ;  /* 0x0000001fff047819 */ /* 0x000fe400000114ed */
[----:B------:R-:W-:Y:S03]  /*14bd0*/  IMAD R0, R0, c[0x0][0x208], RZ ;  /* 0x0000820000007a24 */ /* 0x000fe600078e02ff */
[----:B------:R-:W-:Y:S02]  /*14be0*/  IMAD R4, R4, c[0x0][0x218], RZ ;  /* 0x0000860004047a24 */ /* 0x000fe400078e02ff */
[----:B------:R-:W-:Y:S05]  /*14bf0*/  IMAD R0, R240, c[0x0][0x20c], R0 ;  /* 0x00008300f0007a24 */ /* 0x000fea00078e0200 */
[----:B------:R-:W-:Y:S05]  /*14c00*/  IADD3 R3, R3, R0, RZ ;  /* 0x0000000003037210 */ /* 0x000fea0007ffe0ff */
[----:B------:R-:W-:Y:S04]  /*14c10*/  IMAD.WIDE.U32 R2, R237, c[0x0][0x218], R2 ;  /* 0x00008600ed027a25 */ /* 0x000fe800078e0002 */
[----:B---3--:R-:W-:Y:S01]  /*14c20*/  IMAD.WIDE.U32 R8, R10, c[0x0][0x210], RZ ;  /* 0x000084000a087a25 */ /* 0x008fe200078e00ff */
[----:B--2---:R-:W-:Y:S01]  /*14c30*/  SHF.R.S32.HI R7, RZ, 0x1f, R7 ;  /* 0x0000001fff077819 */ /* 0x004fe20000011407 */
[----:B------:R1:W2:Y:S03]  /*14c40*/  LDSM.16.M88.4 R52, [R224+0x8080] ;  /* 0x00808000e034783b */ /* 0x0002a60000000200 */
[----:B------:R-:W-:Y:S01]  /*14c50*/  IADD3 R0, P1, R8, R2, RZ ;  /* 0x0000000208007210 */ /* 0x000fe20007f3e0ff */
[----:B------:R1:W3:Y:S01]  /*14c60*/  LDSM.16.M88.4 R48, [R224+0xa080] ;  /* 0x00a08000e030783b */ /* 0x0002e20000000200 */
[----:B------:R-:W-:Y:S02]  /*14c70*/  IMAD R7, R7, c[0x0][0x210], RZ ;  /* 0x0000840007077a24 */ /* 0x000fe400078e02ff */
[----:B------:R-:W-:Y:S01]  /*14c80*/  IMAD R2, R237, c[0x0][0x21c], R4 ;  /* 0x00008700ed027a24 */ /* 0x000fe200078e0204 */
[----:B------:R1:W4:Y:S01]  /*14c90*/  LDSM.16.M88.4 R20, [R216+0x5080] ;  /* 0x00508000d814783b */ /* 0x0003220000000200 */
[----:B------:R-:W-:Y:S01]  /*14ca0*/  IMAD R7, R10, c[0x0][0x214], R7 ;  /* 0x000085000a077a24 */ /* 0x000fe200078e0207 */
[C---:B------:R-:W-:Y:S02]  /*14cb0*/  LEA R4, P0, R0.reuse, c[0x0][0x1f8], 0x1 ;  /* 0x00007e0000047a11 */ /* 0x040fe400078008ff */
[----:B------:R1:W1:Y:S02]  /*14cc0*/  LDSM.16.M88.4 R36, [R216+0x5880] ;  /* 0x00588000d824783b */ /* 0x0002640000000200 */
[----:B------:R-:W-:Y:S02]  /*14cd0*/  IADD3 R7, R9, R7, RZ ;  /* 0x0000000709077210 */ /* 0x000fe40007ffe0ff */
[----:B------:R1:W1:Y:S02]  /*14ce0*/  LDSM.16.M88.4 R156, [R216+0x6080] ;  /* 0x00608000d89c783b */ /* 0x0002640000000200 */
[----:B------:R-:W-:Y:S02]  /*14cf0*/  IADD3.X R2, R7, R3, R2, P1, !PT ;  /* 0x0000000307027210 */ /* 0x000fe40000ffe402 */
[----:B------:R1:W1:Y:S02]  /*14d00*/  LDSM.16.M88.4 R192, [R226+0x8080] ;  /* 0x00808000e2c0783b */ /* 0x0002640000000200 */
[----:B------:R-:W-:Y:S02]  /*14d10*/  LEA.HI.X R0, R0, c[0x0][0x1fc], R2, 0x1, P0 ;  /* 0x00007f0000007a11 */ /* 0x000fe400000f0c02 */
[----:B------:R1:W1:Y:S04]  /*14d20*/  LDSM.16.M88.4 R200, [R226+0xa080] ;  /* 0x00a08000e2c8783b */ /* 0x0002680000000200 */
[----:B------:R1:W1:Y:S04]  /*14d30*/  LDSM.16.M88.4 R196, [R223] ;  /* 0x00000000dfc4783b */ /* 0x0002680000000200 */
[----:B------:R1:W1:Y:S04]  /*14d40*/  LDSM.16.M88.4 R204, [R223+0x800] ;  /* 0x00080000dfcc783b */ /* 0x0002680000000200 */
[----:B------:R1:W1:Y:S01]  /*14d50*/  LDSM.16.M88.4 R208, [R223+0x1000] ;  /* 0x00100000dfd0783b */ /* 0x0002620000000200 */
[----:B------:R-:W-:-:S05]  /*14d60*/  BRA.DIV ~URZ, `(.L_x_3514) ;  /* 0x0000adc27f007947 */ /* 0x000fca000b800000 */
[----:B------:R4:W3:Y:S02]  /*14d70*/  SHFL.IDX PT, R7, R0, RZ, 0x181f ;  /* 0x00181fff00077589 */ /* 0x0008e400000e0000 */
.L_x_3626:
[-C--:B--2-4-:R-:W-:Y:S01]  /*14d80*/  HMMA.16816.F32 R8, R52, R20.reuse, RZ ;  /* 0x000000143408723c */ /* 0x094fe200000018ff */
[----:B------:R-:W2:Y:S01]  /*14d90*/  LDL.64 R26, [R1+0xa8] ;  /* 0x0000a800011a7983 */ /* 0x000ea20000100a00 */
[----:B------:R-:W-:Y:S05]  /*14da0*/  BSSY B0, `(.L_x_3515) ;  /* 0x00000f4000007945 */ /* 0x000fea0003800000 */
[----:B------:R-:W4:Y:S01]  /*14db0*/  LDL R30, [R1+0x80] ;  /* 0x00008000011e7983 */ /* 0x000f220000100800 */
[C---:B---3--:R-:W-:Y:S05]  /*14dc0*/  HMMA.16816.F32 R12, R48.reuse, R20, RZ ;  /* 0x00000014300c723c */ /* 0x048fea00000018ff */
[----:B------:R-:W3:Y:S03]  /*14dd0*/  LDL R24, [R1+0xcc] ;  /* 0x0000cc0001187983 */ /* 0x000ee60000100800 */
[-C--:B------:R-:W-:Y:S03]  /*14de0*/  HMMA.16816.F32 R16, R48, R22.reuse, RZ ;  /* 0x000000163010723c */ /* 0x080fe600000018ff */
[----:B------:R-:W5:Y:S05]  /*14df0*/  LDL R29, [R1+0xd8] ;  /* 0x0000d800011d7983 */ /* 0x000f6a0000100800 */
[C---:B------:R-:W-:Y:S01]  /*14e00*/  HMMA.16816.F32 R20, R52.reuse, R22, RZ ;  /* 0x000000163414723c */ /* 0x040fe200000018ff */
[----:B------:R-:W3:Y:S06]  /*14e10*/  LDL R25, [R1+0xd4] ;  /* 0x0000d40001197983 */ /* 0x000eec0000100800 */
[----:B------:R-:W1:Y:S06]  /*14e20*/  SHFL.IDX PT, R3, R4, RZ, 0x181f ;  /* 0x00181fff04037589 */ /* 0x000e6c00000e0000 */
[----:B------:R-:W1:Y:S06]  /*14e30*/  SHFL.IDX PT, R40, R4, 0x1, 0x181f ;  /* 0x00381f0004287f89 */ /* 0x000e6c00000e0000 */
[----:B------:R-:W1:Y:S06]  /*14e40*/  SHFL.IDX PT, R28, R0, 0x1, 0x181f ;  /* 0x00381f00001c7f89 */ /* 0x000e6c00000e0000 */
[----:B------:R-:W1:Y:S06]  /*14e50*/  SHFL.IDX PT, R4, R4, 0x2, 0x181f ;  /* 0x00581f0004047f89 */ /* 0x000e6c00000e0000 */
[----:B------:R-:W1:Y:S01]  /*14e60*/  SHFL.IDX PT, R0, R0, 0x2, 0x181f ;  /* 0x00581f0000007f89 */ /* 0x000e6200000e0000 */
[----:B---3--:R-:W-:Y:S01]  /*14e70*/  SHF.L.U64.HI R214, R24, 0x1, R25 ;  /* 0x0000000118d67819 */ /* 0x008fe20000010219 */
[----:B--2---:R-:W-:Y:S01]  /*14e80*/  IMAD.SHL.U32 R213, R26, 0x2, RZ ;  /* 0x000000021ad57824 */ /* 0x004fe200078e00ff */
[----:B----4-:R-:W-:Y:S01]  /*14e90*/  ISETP.GE.AND P4, PT, R30, c[0x0][0x1d4], PT ;  /* 0x000075001e007a0c */ /* 0x010fe20003f86270 */
[----:B------:R-:W-:Y:S01]  /*14ea0*/  IMAD.SHL.U32 R212, R24, 0x2, RZ ;  /* 0x0000000218d47824 */ /* 0x000fe200078e00ff */
[----:B------:R-:W-:Y:S02]  /*14eb0*/  SHF.L.U64.HI R215, R26, 0x1, R27 ;  /* 0x000000011ad77819 */ /* 0x000fe4000001021b */
[-C--:B-1----:R-:W-:Y:S01]  /*14ec0*/  HMMA.16816.F32 R24, R52, R36.reuse, RZ ;  /* 0x000000243418723c */ /* 0x082fe200000018ff */
[-C--:B------:R-:W-:Y:S02]  /*14ed0*/  IADD3 R2, P0, R3, R213.reuse, RZ ;  /* 0x000000d503027210 */ /* 0x080fe40007f1e0ff */
[----:B-----5:R-:W-:Y:S02]  /*14ee0*/  ISETP.GE.AND P3, PT, R29, c[0x0][0x1d4], PT ;  /* 0x000075001d007a0c */ /* 0x020fe40003f66270 */
[-C--:B------:R-:W-:Y:S01]  /*14ef0*/  IADD3 R34, P2, R3, R212.reuse, RZ ;  /* 0x000000d403227210 */ /* 0x080fe20007f5e0ff */
[C-C-:B------:R-:W-:Y:S01]  /*14f00*/  IMAD.X R3, R7.reuse, 0x1, R215.reuse, P0 ;  /* 0x0000000107037824 */ /* 0x140fe200000e06d7 */
[CC--:B------:R-:W-:Y:S02]  /*14f10*/  IADD3 R32, P1, R40.reuse, R213.reuse, RZ ;  /* 0x000000d528207210 */ /* 0x0c0fe40007f3e0ff */
[-C--:B------:R-:W-:Y:S02]  /*14f20*/  IADD3 R40, P0, R40, R212.reuse, RZ ;  /* 0x000000d428287210 */ /* 0x080fe40007f1e0ff */
[----:B------:R1:W-:Y:S01]  /*14f30*/  LDGSTS.E.BYPASS.LTC128B.128 [R239], [R2.64], !P4 ;  /* 0x0000000002ef7fae */ /* 0x0003e2000e101d46 */
[--C-:B------:R-:W-:Y:S02]  /*14f40*/  IMAD.X R35, R7, 0x1, R214.reuse, P2 ;  /* 0x0000000107237824 */ /* 0x100fe400010e06d6 */
[C-C-:B------:R-:W-:Y:S02]  /*14f50*/  IMAD.X R33, R28.reuse, 0x1, R215.reuse, P1 ;  /* 0x000000011c217824 */ /* 0x140fe400008e06d7 */
[--C-:B------:R-:W-:Y:S01]  /*14f60*/  IMAD.X R41, R28, 0x1, R214.reuse, P0 ;  /* 0x000000011c297824 */ /* 0x100fe200000e06d6 */
[----:B------:R2:W-:Y:S01]  /*14f70*/  LDGSTS.E.BYPASS.LTC128B.128 [R239+0x1800], [R34.64], !P3 ;  /* 0x0180000022ef7fae */ /* 0x0005e2000d901d46 */
[C---:B------:R-:W-:Y:S05]  /*14f80*/  HMMA.16816.F32 R28, R48.reuse, R36, RZ ;  /* 0x00000024301c723c */ /* 0x040fea00000018ff */
[----:B------:R2:W-:Y:S06]  /*14f90*/  LDGSTS.E.BYPASS.LTC128B.128 [R239+0x800], [R32.64], !P4 ;  /* 0x0080000020ef7fae */ /* 0x0005ec000e101d46 */
[----:B------:R3:W-:Y:S06]  /*14fa0*/  LDGSTS.E.BYPASS.LTC128B.128 [R239+0x2000], [R40.64], !P3 ;  /* 0x0200000028ef7fae */ /* 0x0007ec000d901d46 */
[----:B------:R-:W4:Y:S01]  /*14fb0*/  LDL R7, [R1+0x98] ;  /* 0x0000980001077983 */ /* 0x000f220000100800 */
[----:B-1----:R-:W-:Y:S05]  /*14fc0*/  IADD3 R2, P0, R4, R213, RZ ;  /* 0x000000d504027210 */ /* 0x002fea0007f1e0ff */
[----:B------:R-:W-:Y:S05]  /*14fd0*/  IMAD.X R3, R0, 0x1, R215, P0 ;  /* 0x0000000100037824 */ /* 0x000fea00000e06d7 */
[----:B------:R1:W-:Y:S01]  /*14fe0*/  LDGSTS.E.BYPASS.LTC128B.128 [R239+0x1000], [R2.64], !P4 ;  /* 0x0100000002ef7fae */ /* 0x0003e2000e101d46 */
[-C--:B--2---:R-:W-:Y:S01]  /*14ff0*/  HMMA.16816.F32 R32, R48, R38.reuse, RZ ;  /* 0x000000263020723c */ /* 0x084fe200000018ff */
[----:B---3--:R-:W-:Y:S07]  /*15000*/  IADD3 R40, P0, R4, R212, RZ ;  /* 0x000000d404287210 */ /* 0x008fee0007f1e0ff */
[C---:B------:R-:W-:Y:S04]  /*15010*/  HMMA.16816.F32 R36, R52.reuse, R38, RZ ;  /* 0x000000263424723c */ /* 0x040fe800000018ff */
[----:B------:R-:W-:Y:S05]  /*15020*/  IMAD.X R41, R0, 0x1, R214, P0 ;  /* 0x0000000100297824 */ /* 0x000fea00000e06d6 */
[----:B------:R2:W-:Y:S06]  /*15030*/  LDGSTS.E.BYPASS.LTC128B.128 [R239+0x2800], [R40.64], !P3 ;  /* 0x0280000028ef7fae */ /* 0x0005ec000d901d46 */
[----:B------:R-:W0:Y:S01]  /*15040*/  LDGDEPBAR ;  /* 0x00000000000079af */ /* 0x000e220000000000 */
        /* <DEDUP_REMOVED lines=20> */
[----:B------:R-:W5:Y:S07]  /*15190*/  LDSM.16.M88.4 R192, [R222+0x5880] ;  /* 0x00588000dec0783b */ /* 0x000f6e0000000200 */
[-C--:B--2---:R-:W-:Y:S08]  /*151a0*/  HMMA.16816.F32 R8, R156, R196.reuse, R8 ;  /* 0x000000c49c08723c */ /* 0x084ff00000001808 */
[C---:B---3--:R-:W-:Y:S08]  /*151b0*/  HMMA.16816.F32 R12, R200.reuse, R196, R12 ;  /* 0x000000c4c80c723c */ /* 0x048ff0000000180c */
[-C--:B------:R-:W-:Y:S08]  /*151c0*/  HMMA.16816.F32 R16, R200, R198.reuse, R16 ;  /* 0x000000c6c810723c */ /* 0x080ff00000001810 */
[C---:B------:R-:W-:Y:S01]  /*151d0*/  HMMA.16816.F32 R20, R156.reuse, R198, R20 ;  /* 0x000000c69c14723c */ /* 0x040fe20000001814 */
[----:B------:R-:W-:Y:S07]  /*151e0*/  LDSM.16.M88.4 R196, [R221] ;  /* 0x00000000ddc4783b */ /* 0x000fee0000000200 */
[-C--:B-----5:R-:W-:Y:S08]  /*151f0*/  HMMA.16816.F32 R24, R156, R192.reuse, R24 ;  /* 0x000000c09c18723c */ /* 0x0a0ff00000001818 */
[C---:B------:R-:W-:Y:S08]  /*15200*/  HMMA.16816.F32 R28, R200.reuse, R192, R28 ;  /* 0x000000c0c81c723c */ /* 0x040ff0000000181c */
[-C--:B------:R-:W-:Y:S08]  /*15210*/  HMMA.16816.F32 R32, R200, R194.reuse, R32 ;  /* 0x000000c2c820723c */ /* 0x080ff00000001820 */
[C---:B------:R-:W-:Y:S01]  /*15220*/  HMMA.16816.F32 R36, R156.reuse, R194, R36 ;  /* 0x000000c29c24723c */ /* 0x040fe20000001824 */
[----:B------:R-:W2:Y:S07]  /*15230*/  LDSM.16.M88.4 R192, [R227+0x8080] ;  /* 0x00808000e3c0783b */ /* 0x000eae0000000200 */
[-C--:B------:R-:W-:Y:S08]  /*15240*/  HMMA.16816.F32 R40, R156, R204.reuse, R40 ;  /* 0x000000cc9c28723c */ /* 0x080ff00000001828 */
[C---:B------:R-:W-:Y:S08]  /*15250*/  HMMA.16816.F32 R44, R200.reuse, R204, R44 ;  /* 0x000000ccc82c723c */ /* 0x040ff0000000182c */
[-C--:B------:R-:W-:Y:S01]  /*15260*/  HMMA.16816.F32 R48, R200, R206.reuse, R48 ;  /* 0x000000cec830723c */ /* 0x080fe20000001830 */
[----:B------:R-:W3:Y:S07]  /*15270*/  LDSM.16.M88.4 R200, [R227+0xa080] ;  /* 0x00a08000e3c8783b */ /* 0x000eee0000000200 */
[----:B------:R-:W-:Y:S01]  /*15280*/  HMMA.16816.F32 R52, R156, R206, R52 ;  /* 0x000000ce9c34723c */ /* 0x000fe20000001834 */
[----:B------:R-:W5:Y:S06]  /*15290*/  LDSM.16.M88.4 R156, [R221+0x800] ;  /* 0x00080000dd9c783b */ /* 0x000f6c0000000200 */
[----:B------:R-:W1:Y:S01]  /*152a0*/  LDSM.16.M88.4 R204, [R221+0x1000] ;  /* 0x00100000ddcc783b */ /* 0x000e620000000200 */
[----:B----4-:R-:W-:Y:S01]  /*152b0*/  ISETP.GT.AND P0, PT, R230, R7, PT ;  /* 0x00000007e600720c */ /* 0x010fe20003f04270 */
[-C--:B--2---:R-:W-:Y:S08]  /*152c0*/  HMMA.16816.F32 R8, R192, R196.reuse, R8 ;  /* 0x000000c4c008723c */ /* 0x084ff00000001808 */
[C---:B---3--:R-:W-:Y:S08]  /*152d0*/  HMMA.16816.F32 R12, R200.reuse, R196, R12 ;  /* 0x000000c4c80c723c */ /* 0x048ff0000000180c */
[-C--:B------:R-:W-:Y:S08]  /*152e0*/  HMMA.16816.F32 R16, R200, R198.reuse, R16 ;  /* 0x000000c6c810723c */ /* 0x080ff00000001810 */
[C---:B------:R-:W-:Y:S01]  /*152f0*/  HMMA.16816.F32 R20, R192.reuse, R198, R20 ;  /* 0x000000c6c014723c */ /* 0x040fe20000001814 */
[----:B------:R-:W-:Y:S07]  /*15300*/  LDSM.16.M88.4 R196, [R216+0x6880] ;  /* 0x00688000d8c4783b */ /* 0x000fee0000000200 */
[-C--:B-----5:R-:W-:Y:S08]  /*15310*/  HMMA.16816.F32 R24, R192, R156.reuse, R24 ;  /* 0x0000009cc018723c */ /* 0x0a0ff00000001818 */
        /* <DEDUP_REMOVED lines=9> */
[----:B------:R-:W3:Y:S06]  /*153b0*/  LDSM.16.M88.4 R192, [R216+0x7080] ;  /* 0x00708000d8c0783b */ /* 0x000eec0000000200 */
[----:B------:R-:W4:Y:S01]  /*153c0*/  LDSM.16.M88.4 R204, [R216+0x7880] ;  /* 0x00788000d8cc783b */ /* 0x000f220000000200 */
[-C--:B--2---:R-:W-:Y:S08]  /*153d0*/  HMMA.16816.F32 R8, R156, R196.reuse, R8 ;  /* 0x000000c49c08723c */ /* 0x084ff00000001808 */
        /* <DEDUP_REMOVED lines=50> */
[----:B------:R-:W-:Y:S04]  /*15700*/  DEPBAR.LE SB0, 0x0 ;  /* 0x000080000000791a */ /* 0x000fe80000000000 */
[-C--:B-1----:R-:W-:Y:S01]  /*15710*/  HMMA.16816.F32 R8, R192, R196.reuse, R8 ;  /* 0x000000c4c008723c */ /* 0x082fe20000001808 */
[----:B------:R-:W-:Y:S07]  /*15720*/  BAR.SYNC.DEFER_BLOCKING 0x0 ;  /* 0x0000000000007b1d */ /* 0x000fee0000010000 */
[C---:B--2---:R-:W-:Y:S08]  /*15730*/  HMMA.16816.F32 R12, R200.reuse, R196, R12 ;  /* 0x000000c4c80c723c */ /* 0x044ff0000000180c */
        /* <DEDUP_REMOVED lines=18> */
[----:B------:R-:W5:Y:S01]  /*15860*/  LDL R7, [R1+0xc8] ;  /* 0x0000c80001077983 */ /* 0x000f620000100800 */
[----:B--2---:R-:W-:Y:S03]  /*15870*/  IMAD R2, R230, 0x30, R231 ;  /* 0x00000030e6027824 */ /* 0x004fe600078e02e7 */
[----:B------:R-:W1:Y:S01]  /*15880*/  S2R R231, SR_CTAID.Y ;  /* 0x0000000000e77919 */ /* 0x000e620000002600 */
[----:B---3--:R-:W-:Y:S02]  /*15890*/  ISETP.GT.AND P1, PT, R155, 0x2f, PT ;  /* 0x0000002f9b00780c */ /* 0x008fe40003f24270 */
[----:B------:R-:W-:Y:S02]  /*158a0*/  IADD3 R2, R2, -0x30, R155 ;  /* 0xffffffd002027810 */ /* 0x000fe40007ffe09b */
[----:B------:R-:W2:Y:S03]  /*158b0*/  S2R R155, SR_CTAID.Y ;  /* 0x00000000009b7919 */ /* 0x000ea60000002600 */
[----:B------:R-:W-:Y:S04]  /*158c0*/  @P0 IMAD.HI.U32 R3, R2, c[0x0][0x2bc], RZ ;  /* 0x0000af0002030a27 */ /* 0x000fe800078e00ff */
[----:B------:R-:W-:Y:S01]  /*158d0*/  IMAD.MOV.U32 R0, RZ, RZ, R2 ;  /* 0x000000ffff007224 */ /* 0x000fe200078e0002 */
[----:B------:R-:W-:Y:S04]  /*158e0*/  @P0 SHF.R.U32.HI R0, RZ, c[0x0][0x2c0], R3 ;  /* 0x0000b000ff000a19 */ /* 0x000fe80000011603 */
[C---:B----4-:R-:W-:Y:S04]  /*158f0*/  @!P1 IADD3 R3, P0, R0.reuse, R232, RZ ;  /* 0x000000e800039210 */ /* 0x050fe80007f1e0ff */
[----:B-----5:R-:W-:Y:S01]  /*15900*/  @!P1 LEA.HI.X.SX32 R4, R0, R7, 0x1, P0 ;  /* 0x0000000700049211 */ /* 0x020fe200000f0eff */
[----:B------:R-:W-:Y:S01]  /*15910*/  IMAD.MOV R0, RZ, RZ, -R0 ;  /* 0x000000ffff007224 */ /* 0x000fe200078e0a00 */
[C---:B------:R-:W-:Y:S02]  /*15920*/  @!P1 LEA R156, P0, R3.reuse, c[0x0][0x2a0], 0x2 ;  /* 0x0000a800039c9a11 */ /* 0x040fe400078010ff */
[----:B-1----:R-:W-:Y:S01]  /*15930*/  SHF.R.S32.HI R7, RZ, 0x1f, R231 ;  /* 0x0000001fff077819 */ /* 0x002fe200000114e7 */
[----:B------:R-:W-:Y:S01]  /*15940*/  IMAD R240, R0, c[0x0][0x2b8], R2 ;  /* 0x0000ae0000f07a24 */ /* 0x000fe200078e0202 */
[----:B------:R-:W-:Y:S01]  /*15950*/  @!P1 LEA.HI.X R157, R3, c[0x0][0x2a4], R4, 0x2, P0 ;  /* 0x0000a900039d9a11 */ /* 0x000fe200000f1404 */
[----:B--2---:R-:W-:Y:S03]  /*15960*/  IMAD.WIDE.U32 R232, R155, c[0x0][0x1e8], RZ ;  /* 0x00007a009be87a25 */ /* 0x004fe600078e00ff */
[----:B------:R-:W-:Y:S01]  /*15970*/  SHF.R.S32.HI R0, RZ, 0x1f, R240 ;  /* 0x0000001fff007819 */ /* 0x000fe200000114f0 */
[----:B------:R-:W2:Y:S01]  /*15980*/  @!P1 LDG.E R237, [R156.64] ;  /* 0x000000069ced9981 */ /* 0x000ea2000c1e1900 */
[----:B------:R-:W-:Y:S04]  /*15990*/  IMAD.WIDE.U32 R2, R240, c[0x0][0x1e0], RZ ;  /* 0x00007800f0027a25 */ /* 0x000fe800078e00ff */
[----:B------:R-:W-:Y:S02]  /*159a0*/  IMAD R0, R0, c[0x0][0x1e0], RZ ;  /* 0x0000780000007a24 */ /* 0x000fe400078e02ff */
[----:B------:R-:W-:Y:S02]  /*159b0*/  IMAD R7, R7, c[0x0][0x1e8], RZ ;  /* 0x00007a0007077a24 */ /* 0x000fe400078e02ff */
[----:B------:R-:W-:Y:S02]  /*159c0*/  IMAD R0, R240, c[0x0][0x1e4], R0 ;  /* 0x00007900f0007a24 */ /* 0x000fe400078e0200 */
[----:B------:R-:W-:Y:S03]  /*159d0*/  IMAD R7, R155, c[0x0][0x1ec], R7 ;  /* 0x00007b009b077a24 */ /* 0x000fe600078e0207 */
[----:B------:R-:W-:Y:S01]  /*159e0*/  IADD3 R3, R3, R0, RZ ;  /* 0x0000000003037210 */ /* 0x000fe20007ffe0ff */
[----:B------:R-:W-:Y:S01]  /*159f0*/  IMAD.IADD R7, R233, 0x1, R7 ;  /* 0x00000001e9077824 */ /* 0x000fe200078e0207 */
[----:B--2---:R-:W-:Y:S03]  /*15a00*/  SHF.R.S32.HI R4, RZ, 0x1f, R237 ;  /* 0x0000001fff047819 */ /* 0x004fe600000114ed */
[C---:B------:R-:W-:Y:S04]  /*15a10*/  IMAD.WIDE.U32 R2, R237.reuse, c[0x0][0x1f0], R2 ;  /* 0x00007c00ed027a25 */ /* 0x040fe800078e0002 */
[----:B------:R-:W-:Y:S01]  /*15a20*/  IMAD R4, R4, c[0x0][0x1f0], RZ ;  /* 0x00007c0004047a24 */ /* 0x000fe200078e02ff */
[----:B------:R-:W-:Y:S03]  /*15a30*/  IADD3 R0, P1, R232, R2, RZ ;  /* 0x00000002e8007210 */ /* 0x000fe60007f3e0ff */
[----:B------:R-:W-:Y:S01]  /*15a40*/  IMAD R2, R237, c[0x0][0x1f4], R4 ;  /* 0x00007d00ed027a24 */ /* 0x000fe200078e0204 */
[C---:B------:R-:W-:Y:S04]  /*15a50*/  LEA R4, P0, R0.reuse, c[0x0][0x1c8], 0x1 ;  /* 0x0000720000047a11 */ /* 0x040fe800078008ff */
[----:B------:R-:W-:Y:S04]  /*15a60*/  IADD3.X R2, R7, R3, R2, P1, !PT ;  /* 0x0000000307027210 */ /* 0x000fe80000ffe402 */
[----:B------:R-:W-:Y:S01]  /*15a70*/  LEA.HI.X R0, R0, c[0x0][0x1cc], R2, 0x1, P0 ;  /* 0x0000730000007a11 */ /* 0x000fe200000f0c02 */
[----:B------:R-:W-:-:S05]  /*15a80*/  BRA.DIV ~URZ, `(.L_x_3517) ;  /* 0x0000a1227f007947 */ /* 0x000fca000b800000 */
[----:B------:R1:W2:Y:S02]  /*15a90*/  SHFL.IDX PT, R7, R0, RZ, 0x181f ;  /* 0x00181fff00077589 */ /* 0x0002a400000e0000 */
.L_x_3627:
[----:B------:R-:W-:-:S05]  /*15aa0*/  BRA.DIV ~URZ, `(.L_x_3518) ;  /* 0x0000a1827f007947 */ /* 0x000fca000b800000 */
[----:B------:R-:W3:Y:S04]  /*15ab0*/  LDL R159, [R1+0x80] ;  /* 0x00008000019f7983 */ /* 0x000ee80000100800 */
[----:B------:R-:W4:Y:S04]  /*15ac0*/  LDL R194, [R1+0xd8] ;  /* 0x0000d80001c27983 */ /* 0x000f280000100800 */
[----:B------:R-:W5:Y:S04]  /*15ad0*/  SHFL.IDX PT, R2, R4, RZ, 0x181f ;  /* 0x00181fff04027589 */ /* 0x000f6800000e0000 */
[----:B------:R-:W1:Y:S04]  /*15ae0*/  SHFL.IDX PT, R158, R4, 0x1, 0x181f ;  /* 0x00381f00049e7f89 */ /* 0x000e6800000e0000 */
[----:B------:R-:W2:Y:S04]  /*15af0*/  SHFL.IDX PT, R155, R0, 0x1, 0x181f ;  /* 0x00381f00009b7f89 */ /* 0x000ea800000e0000 */
[----:B-1----:R-:W1:Y:S04]  /*15b00*/  SHFL.IDX PT, R0, R0, 0x2, 0x181f ;  /* 0x00581f0000007f89 */ /* 0x002e6800000e0000 */
[----:B------:R-:W1:Y:S01]  /*15b10*/  SHFL.IDX PT, R4, R4, 0x2, 0x181f ;  /* 0x00581f0004047f89 */ /* 0x000e6200000e0000 */
[----:B----4-:R-:W-:Y:S02]  /*15b20*/  ISETP.GE.AND P3, PT, R194, c[0x0][0x1d4], PT ;  /* 0x00007500c2007a0c */ /* 0x010fe40003f66270 */
[----:B---3--:R-:W-:Y:S02]  /*15b30*/  ISETP.GE.AND P4, PT, R159, c[0x0][0x1d4], PT ;  /* 0x000075009f007a0c */ /* 0x008fe40003f86270 */
[CC--:B-----5:R-:W-:Y:S02]  /*15b40*/  IADD3 R192, P0, R2.reuse, R213.reuse, RZ ;  /* 0x000000d502c07210 */ /* 0x0e0fe40007f1e0ff */
[-C--:B------:R-:W-:Y:S02]  /*15b50*/  IADD3 R156, P2, R2, R212.reuse, RZ ;  /* 0x000000d4029c7210 */ /* 0x080fe40007f5e0ff */
[C---:B------:R-:W-:Y:S01]  /*15b60*/  IADD3 R2, P1, R158.reuse, R213, RZ ;  /* 0x000000d59e027210 */ /* 0x040fe20007f3e0ff */
[C-C-:B--2---:R-:W-:Y:S01]  /*15b70*/  IMAD.X R193, R7.reuse, 0x1, R215.reuse, P0 ;  /* 0x0000000107c17824 */ /* 0x144fe200000e06d7 */
[----:B------:R-:W-:Y:S01]  /*15b80*/  IADD3 R158, P0, R158, R212, RZ ;  /* 0x000000d49e9e7210 */ /* 0x000fe20007f1e0ff */
[--C-:B------:R-:W-:Y:S02]  /*15b90*/  IMAD.X R157, R7, 0x1, R214.reuse, P2 ;  /* 0x00000001079d7824 */ /* 0x100fe400010e06d6 */
[C---:B------:R-:W-:Y:S02]  /*15ba0*/  IMAD.X R3, R155.reuse, 0x1, R215, P1 ;  /* 0x000000019b037824 */ /* 0x040fe400008e06d7 */
[----:B------:R2:W-:Y:S01]  /*15bb0*/  LDGSTS.E.BYPASS.LTC128B.128 [R238+0x5080], [R192.64], !P4 ;  /* 0x05080000c0ee7fae */ /* 0x0005e2000e101d46 */
[----:B------:R-:W-:Y:S03]  /*15bc0*/  IMAD.X R159, R155, 0x1, R214, P0 ;  /* 0x000000019b9f7824 */ /* 0x000fe600000e06d6 */
[----:B------:R2:W-:Y:S04]  /*15bd0*/  LDGSTS.E.BYPASS.LTC128B.128 [R238+0x6880], [R156.64], !P3 ;  /* 0x068800009cee7fae */ /* 0x0005e8000d901d46 */
[----:B------:R2:W-:Y:S04]  /*15be0*/  LDGSTS.E.BYPASS.LTC128B.128 [R238+0x5880], [R2.64], !P4 ;  /* 0x0588000002ee7fae */ /* 0x0005e8000e101d46 */
[----:B------:R2:W-:Y:S02]  /*15bf0*/  LDGSTS.E.BYPASS.LTC128B.128 [R238+0x7080], [R158.64], !P3 ;  /* 0x070800009eee7fae */ /* 0x0005e4000d901d46 */
.L_x_3628:
[----:B-1----:R-:W3:Y:S01]  /*15c00*/  LDL R155, [R1+0x80] ;  /* 0x00008000019b7983 */ /* 0x002ee20000100800 */
[C---:B--2---:R-:W-:Y:S02]  /*15c10*/  IADD3 R156, P1, R4.reuse, R213, RZ ;  /* 0x000000d5049c7210 */ /* 0x044fe40007f3e0ff */
[----:B------:R-:W-:Y:S01]  /*15c20*/  IADD3 R2, P0, R4, R212, RZ ;  /* 0x000000d404027210 */ /* 0x000fe20007f1e0ff */
[----:B------:R-:W2:Y:S02]  /*15c30*/  LDL R7, [R1+0xd8] ;  /* 0x0000d80001077983 */ /* 0x000ea40000100800 */
[C---:B------:R-:W-:Y:S02]  /*15c40*/  IMAD.X R157, R0.reuse, 0x1, R215, P1 ;  /* 0x00000001009d7824 */ /* 0x040fe400008e06d7 */
[----:B------:R-:W-:Y:S01]  /*15c50*/  IMAD.X R3, R0, 0x1, R214, P0 ;  /* 0x0000000100037824 */ /* 0x000fe200000e06d6 */
[----:B--2---:R-:W-:Y:S02]  /*15c60*/  ISETP.GE.AND P2, PT, R7, c[0x0][0x1d4], PT ;  /* 0x0000750007007a0c */ /* 0x004fe40003f46270 */
[----:B---3--:R-:W-:Y:S11]  /*15c70*/  ISETP.GE.AND P3, PT, R155, c[0x0][0x1d4], PT ;  /* 0x000075009b007a0c */ /* 0x008ff60003f66270 */
[----:B------:R-:W-:Y:S02]  /*15c80*/  @!UPT UIADD3 URZ, URZ, URZ, URZ ;  /* 0x0000003f3f3ff290 */ /* 0x000fe4000fffe03f */
[----:B------:R-:W-:Y:S01]  /*15c90*/  @!PT LDS RZ, [RZ] ;  /* 0x00000000fffff984 */ /* 0x000fe20000000800 */
[----:B------:R-:W-:Y:S01]  /*15ca0*/  @!PT LDS RZ, [RZ] ;  /* 0x00000000fffff984 */ /* 0x000fe20000000800 */
[----:B------:R-:W-:Y:S01]  /*15cb0*/  @!PT LDS RZ, [RZ] ;  /* 0x00000000fffff984 */ /* 0x000fe20000000800 */
[----:B------:R1:W-:Y:S04]  /*15cc0*/  LDGSTS.E.BYPASS.LTC128B.128 [R238+0x6080], [R156.64], !P3 ;  /* 0x060800009cee7fae */ /* 0x0003e8000d901d46 */
[----:B------:R1:W-:Y:S02]  /*15cd0*/  LDGSTS.E.BYPASS.LTC128B.128 [R238+0x7880], [R2.64], !P2 ;  /* 0x0788000002ee7fae */ /* 0x0003e4000d101d46 */
.L_x_3516:
[----:B------:R-:W-:Y:S05]  /*15ce0*/  BSYNC B0 ;  /* 0x0000000000007941 */ /* 0x000fea0003800000 */
.L_x_3515:
[----:B-1----:R-:W2:Y:S01]  /*15cf0*/  LDL R157, [R1+0xc4] ;  /* 0x0000c400019d7983 */ /* 0x002ea20000100800 */
[----:B------:R-:W-:Y:S03]  /*15d00*/  IMAD.MOV.U32 R7, RZ, RZ, 0x1 ;  /* 0x00000001ff077424 */ /* 0x000fe600078e00ff */
[----:B------:R-:W2:Y:S02]  /*15d10*/  LDL R0, [R1+0x4] ;  /* 0x0000040001007983 */ /* 0x000ea40000100800 */
[----:B------:R-:W-:Y:S01]  /*15d20*/  ISETP.NE.AND P0, PT, R7, c[0x0][0x2c4], PT ;  /* 0x0000b10007007a0c */ /* 0x000fe20003f05270 */
[----:B------:R-:W-:Y:S01]  /*15d30*/  IMAD R7, R230, -0x30, RZ ;  /* 0xffffffd0e6077824 */ /* 0x000fe200078e02ff */
[----:B------:R-:W3:Y:S04]  /*15d40*/  LDL R156, [R1+0xc0] ;  /* 0x0000c000019c7983 */ /* 0x000ee80000100800 */
[----:B------:R-:W3:Y:S04]  /*15d50*/  LDL R155, [R1+0xbc] ;  /* 0x0000bc00019b7983 */ /* 0x000ee80000100800 */
[----:B------:R-:W4:Y:S04]  /*15d60*/  LDL R4, [R1+0xb8] ;  /* 0x0000b80001047983 */ /* 0x000f280000100800 */
[----:B------:R-:W5:Y:S04]  /*15d70*/  LDL R3, [R1+0x90] ;  /* 0x0000900001037983 */ /* 0x000f680000100800 */
[----:B------:R-:W3:Y:S04]  /*15d80*/  LDL R2, [R1+0x70] ;  /* 0x0000700001027983 */ /* 0x000ee80000100800 */
[----:B------:R-:W0:Y:S01]  /*15d90*/  LDGDEPBAR ;  /* 0x00000000000079af */ /* 0x000e220000000000 */
[----:B-----5:R-:W-:Y:S01]  /*15da0*/  IADD3 R159, -R3, 0x1, R7 ;  /* 0x00000001039f7810 */ /* 0x020fe20007ffe107 */
[----:B--2---:R-:W-:Y:S02]  /*15db0*/  IMAD R0, R0, 0x80, R157 ;  /* 0x0000008000007824 */ /* 0x004fe400078e029d */
[----:B------:R-:W-:Y:S01]  /*15dc0*/  IMAD.IADD R192, R7, 0x1, -R3 ;  /* 0x0000000107c07824 */ /* 0x000fe200078e0a03 */
[----:B---3--:R-:W-:Y:S02]  /*15dd0*/  IADD3 R159, -R2, R159, R5 ;  /* 0x0000009f029f7210 */ /* 0x008fe40007ffe105 */
[----:B------:R-:W-:Y:S02]  /*15de0*/  IADD3 R0, R155, R0, R156 ;  /* 0x000000009b007210 */ /* 0x000fe40007ffe09c */
[----:B------:R-:W-:Y:S02]  /*15df0*/  LOP3.LUT R2, RZ, c[0x0][0x324], RZ, 0x33, !PT ;  /* 0x0000c900ff027a12 */ /* 0x000fe400078e33ff */
[----:B------:R-:W-:Y:S01]  /*15e00*/  IADD3 R158, R159, c[0x0][0x328], RZ ;  /* 0x0000ca009f9e7a10 */ /* 0x000fe20007ffe0ff */
[----:B----4-:R-:W-:Y:S02]  /*15e10*/  IMAD.IADD R157, R4, 0x1, R0 ;  /* 0x00000001049d7824 */ /* 0x010fe400078e0200 */
[----:B------:R-:W-:Y:S02]  /*15e20*/  IMAD.IADD R159, R2, 0x1, R159 ;  /* 0x00000001029f7824 */ /* 0x000fe400078e029f */
[----:B------:R-:W-:Y:S05]  /*15e30*/  @P0 IMAD.HI.U32 R0, R157, c[0x0][0x2c8], RZ ;  /* 0x0000b2009d000a27 */ /* 0x000fea00078e00ff */
[----:B------:R-:W-:Y:S01]  /*15e40*/  @P0 SHF.R.U32.HI R157, RZ, c[0x0][0x2cc], R0 ;  /* 0x0000b300ff9d0a19 */ /* 0x000fe20000011600 */
[----:B------:R-:W-:-:S05]  /*15e50*/  BRA.DIV ~URZ, `(.L_x_3519) ;  /* 0x0000a1927f007947 */ /* 0x000fca000b800000 */
[----:B------:R1:W2:Y:S02]  /*15e60*/  SHFL.IDX PT, R2, R157, RZ, 0x1c1f ;  /* 0x001c1fff9d027589 */ /* 0x0002a400000e0000 */
.L_x_3629:
        /* <DEDUP_REMOVED lines=20> */
.L_x_3522:
[----:B------:R-:W-:Y:S04]  /*15fb0*/  MOV R3, c[0x0][0x32c] ;  /* 0x0000cb0000037a02 */ /* 0x000fe80000000f00 */
[----:B------:R-:W-:Y:S11]  /*15fc0*/  ISETP.NE.AND P0, PT, R3, 0x1, PT ;  /* 0x000000010300780c */ /* 0x000ff60003f05270 */
[----:B------:R-:W-:Y:S02]  /*15fd0*/  @!UPT UIADD3 URZ, URZ, URZ, URZ ;  /* 0x0000003f3f3ff290 */ /* 0x000fe4000fffe03f */
[----:B------:R-:W-:Y:S05]  /*15fe0*/  @P0 IMAD.HI.U32 R3, R2, c[0x0][0x330], RZ ;  /* 0x0000cc0002030a27 */ /* 0x000fea00078e00ff */
[----:B------:R-:W-:Y:S02]  /*15ff0*/  @P0 SHF.R.U32.HI R2, RZ, c[0x0][0x334], R3 ;  /* 0x0000cd00ff020a19 */ /* 0x000fe40000011603 */
.L_x_3523:
[----:B------:R-:W-:Y:S05]  /*16000*/  BSYNC B0 ;  /* 0x0000000000007941 */ /* 0x000fea0003800000 */
.L_x_3521:
[----:B------:R-:W-:Y:S05]  /*16010*/  IMAD R2, R2, c[0x0][0x32c], R192 ;  /* 0x0000cb0002027a24 */ /* 0x000fea00078e02c0 */
[----:B------:R-:W-:Y:S02]  /*16020*/  IADD3 R3, R2, c[0x0][0x32c], RZ ;  /* 0x0000cb0002037a10 */ /* 0x000fe40007ffe0ff */
[----:B------:R-:W-:Y:S02]  /*16030*/  IMNMX R0, R0, R2, !PT ;  /* 0x0000000200007217 */ /* 0x000fe40007800200 */
[----:B------:R-:W-:Y:S02]  /*16040*/  IMNMX R155, R155, R3, PT ;  /* 0x000000039b9b7217 */ /* 0x000fe40003800200 */
.L_x_3520:
[----:B------:R-:W-:-:S05]  /*16050*/  BRA.DIV ~URZ, `(.L_x_3524) ;  /* 0x0000a0127f007947 */ /* 0x000fca000b800000 */
[----:B------:R2:W3:Y:S02]  /*16060*/  SHFL.IDX PT, R2, R157, 0x1, 0x1c1f ;  /* 0x003c1f009d027f89 */ /* 0x0004e400000e0000 */
.L_x_3630:
        /* <DEDUP_REMOVED lines=20> */
.L_x_3527:
[----:B------:R-:W-:Y:S04]  /*161b0*/  MOV R3, c[0x0][0x32c] ;  /* 0x0000cb0000037a02 */ /* 0x000fe80000000f00 */
[----:B------:R-:W-:Y:S11]  /*161c0*/  ISETP.NE.AND P0, PT, R3, 0x1, PT ;  /* 0x000000010300780c */ /* 0x000ff60003f05270 */
[----:B------:R-:W-:Y:S02]  /*161d0*/  @!UPT UIADD3 URZ, URZ, URZ, URZ ;  /* 0x0000003f3f3ff290 */ /* 0x000fe4000fffe03f */
[----:B------:R-:W-:Y:S05]  /*161e0*/  @P0 IMAD.HI.U32 R3, R2, c[0x0][0x330], RZ ;  /* 0x0000cc0002030a27 */ /* 0x000fea00078e00ff */
[----:B------:R-:W-:Y:S02]  /*161f0*/  @P0 SHF.R.U32.HI R2, RZ, c[0x0][0x334], R3 ;  /* 0x0000cd00ff020a19 */ /* 0x000fe40000011603 */
.L_x_3528:
[----:B------:R-:W-:Y:S05]  /*16200*/  BSYNC B0 ;  /* 0x0000000000007941 */ /* 0x000fea0003800000 */
.L_x_3526:
[----:B------:R-:W-:Y:S05]  /*16210*/  IMAD R2, R2, c[0x0][0x32c], R192 ;  /* 0x0000cb0002027a24 */ /* 0x000fea00078e02c0 */
[----:B------:R-:W-:Y:S02]  /*16220*/  IADD3 R3, R2, c[0x0][0x32c], RZ ;  /* 0x0000cb0002037a10 */ /* 0x000fe40007ffe0ff */
[----:B------:R-:W-:Y:S02]  /*16230*/  IMNMX R4, R4, R2, !PT ;  /* 0x0000000204047217 */ /* 0x000fe40007800200 */
[----:B------:R-:W-:Y:S02]  /*16240*/  IMNMX R156, R156, R3, PT ;  /* 0x000000039c9c7217 */ /* 0x000fe40003800200 */
.L_x_3525:
        /* <DEDUP_REMOVED lines=8> */
[C---:B------:R-:W-:Y:S02]  /*162d0*/  ISETP.GT.AND P0, PT, R0.reuse, 0x1, !P0 ;  /* 0x000000010000780c */ /* 0x040fe40004704270 */
        /* <DEDUP_REMOVED lines=9> */
[C---:B------:R-:W-:Y:S02]  /*16370*/  ISETP.GT.AND P0, PT, R0.reuse, 0x9, !P1 ;  /* 0x000000090000780c */ /* 0x040fe40004f04270 */
        /* <DEDUP_REMOVED lines=43> */
[----:B------:R3:W4:Y:S02]  /*16630*/  SHFL.IDX PT, R3, R157, 0x2, 0x1c1f ;  /* 0x005c1f009d037f89 */ /* 0x00072400000e0000 */
.L_x_3631:
        /* <DEDUP_REMOVED lines=20> */
.L_x_3532:
[----:B------:R-:W-:Y:S04]  /*16780*/  MOV R7, c[0x0][0x32c] ;  /* 0x0000cb0000077a02 */ /* 0x000fe80000000f00 */
[----:B------:R-:W-:Y:S11]  /*16790*/  ISETP.NE.AND P0, PT, R7, 0x1, PT ;  /* 0x000000010700780c */ /* 0x000ff60003f05270 */
[----:B------:R-:W-:Y:S02]  /*167a0*/  @!UPT UIADD3 URZ, URZ, URZ, URZ ;  /* 0x0000003f3f3ff290 */ /* 0x000fe4000fffe03f */
[----:B------:R-:W-:Y:S05]  /*167b0*/  @P0 IMAD.HI.U32 R7, R3, c[0x0][0x330], RZ ;  /* 0x0000cc0003070a27 */ /* 0x000fea00078e00ff */
[----:B------:R-:W-:Y:S02]  /*167c0*/  @P0 SHF.R.U32.HI R3, RZ, c[0x0][0x334], R7 ;  /* 0x0000cd00ff030a19 */ /* 0x000fe40000011607 */
.L_x_3533:
[----:B------:R-:W-:Y:S05]  /*167d0*/  BSYNC B0 ;  /* 0x0000000000007941 */ /* 0x000fea0003800000 */
.L_x_3531:
[----:B------:R-:W-:Y:S05]  /*167e0*/  IMAD R3, R3, c[0x0][0x32c], R192 ;  /* 0x0000cb0003037a24 */ /* 0x000fea00078e02c0 */
[----:B------:R-:W-:Y:S02]  /*167f0*/  IADD3 R7, R3, c[0x0][0x32c], RZ ;  /* 0x0000cb0003077a10 */ /* 0x000fe40007ffe0ff */
[----:B------:R-:W-:Y:S02]  /*16800*/  IMNMX R0, R0, R3, !PT ;  /* 0x0000000300007217 */ /* 0x000fe40007800200 */
[----:B------:R-:W-:Y:S02]  /*16810*/  IMNMX R2, R2, R7, PT ;  /* 0x0000000702027217 */ /* 0x000fe40003800200 */
.L_x_3530:
        /* <DEDUP_REMOVED lines=28> */
[----:B------:R-:W-:Y:S04]  /*169e0*/  LOP3.LUT P0, RZ, R229, 0x10, RZ, 0xc0, !PT ;  /* 0x00000010e5ff7812 */ /* 0x000fe8000780c0ff */
[----:B------:R-:W-:Y:S04]  /*169f0*/  ISETP.GT.AND P0, PT, R4, 0x1, !P0 ;  /* 0x000000010400780c */ /* 0x000fe80004704270 */
[----:B------:R-:W-:Y:S04]  /*16a00*/  ISETP.LT.OR P0, PT, R156, 0x2, P0 ;  /* 0x000000029c00780c */ /* 0x000fe80000701670 */
[----:B------:R-:W-:Y:S02]  /*16a10*/  FSEL R11, R11, -INF , !P0 ;  /* 0xff8000000b0b7808 */ /* 0x000fe40004000000 */
[----:B------:R-:W-:Y:S04]  /*16a20*/  ISETP.GT.AND P0, PT, R4, RZ, !P1 ;  /* 0x000000ff0400720c */ /* 0x000fe80004f04270 */
        /* <DEDUP_REMOVED lines=53> */
.L_x_3632:
        /* <DEDUP_REMOVED lines=20> */
.L_x_3537:
[----:B------:R-:W-:Y:S04]  /*16ec0*/  MOV R4, c[0x0][0x32c] ;  /* 0x0000cb0000047a02 */ /* 0x000fe80000000f00 */
[----:B------:R-:W-:Y:S11]  /*16ed0*/  ISETP.NE.AND P0, PT, R4, 0x1, PT ;  /* 0x000000010400780c */ /* 0x000ff60003f05270 */
[----:B------:R-:W-:Y:S02]  /*16ee0*/  @!UPT UIADD3 URZ, URZ, URZ, URZ ;  /* 0x0000003f3f3ff290 */ /* 0x000fe4000fffe03f */
[----:B------:R-:W-:Y:S05]  /*16ef0*/  @P0 IMAD.HI.U32 R4, R3, c[0x0][0x330], RZ ;  /* 0x0000cc0003040a27 */ /* 0x000fea00078e00ff */
[----:B------:R-:W-:Y:S02]  /*16f00*/  @P0 SHF.R.U32.HI R3, RZ, c[0x0][0x334], R4 ;  /* 0x0000cd00ff030a19 */ /* 0x000fe40000011604 */
.L_x_3538:
[----:B------:R-:W-:Y:S05]  /*16f10*/  BSYNC B0 ;  /* 0x0000000000007941 */ /* 0x000fea0003800000 */
.L_x_3536:
[----:B------:R-:W-:Y:S05]  /*16f20*/  IMAD R192, R3, c[0x0][0x32c], R192 ;  /* 0x0000cb0003c07a24 */ /* 0x000fea00078e02c0 */
[----:B------:R-:W-:Y:S02]  /*16f30*/  IADD3 R3, R192, c[0x0][0x32c], RZ ;  /* 0x0000cb00c0037a10 */ /* 0x000fe40007ffe0ff */
[----:B------:R-:W-:Y:S02]  /*16f40*/  IMNMX R0, R0, R192, !PT ;  /* 0x000000c000007217 */ /* 0x000fe40007800200 */
[----:B------:R-:W-:Y:S02]  /*16f50*/  IMNMX R2, R2, R3, PT ;  /* 0x0000000302027217 */ /* 0x000fe40003800200 */
.L_x_3535:
[----:B------:R-:W-:Y:S02]  /*16f60*/  ISETP.GT.AND P0, PT, R0, RZ, !P1 ;  /* 0x000000ff0000720c */ /* 0x000fe40004f04270 */
[C---:B------:R-:W-:Y:S02]  /*16f70*/  LOP3.LUT P1, RZ, R229.reuse, 0x1, RZ, 0xc0, !PT ;  /* 0x00000001e5ff7812 */ /* 0x040fe4000782c0ff */
        /* <DEDUP_REMOVED lines=86> */
[----:B--234-:R-:W-:Y:S02]  /*174e0*/  FMNMX.FTZ R157, R210, R0, !PT ;  /* 0x00000000d29d7209 */ /* 0x01cfe40007810000 */
[----:B------:R-:W-:Y:S01]  /*174f0*/  FMNMX.FTZ R0, R209, R3, !PT ;  /* 0x00000003d1007209 */ /* 0x000fe20007810000 */
[----:B------:R-:W-:-:S05]  /*17500*/  BRA.DIV ~URZ, `(.L_x_3539) ;  /* 0x00008ce27f007947 */ /* 0x000fca000b800000 */
[----:B------:R1:W2:Y:S02]  /*17510*/  SHFL.BFLY PT, R155, R4, 0x2, 0x1f ;  /* 0x0c401f00049b7f89 */ /* 0x0002a400000e0000 */
.L_x_3633:
        /* <DEDUP_REMOVED lines=15> */
.L_x_3634:
[C---:B------:R-:W-:Y:S01]  /*17610*/  FMUL.FTZ R52, R155.reuse, c[0x0][0x2d0] ;  /* 0x0000b4009b347a20 */ /* 0x040fe20000410000 */
[----:B------:R-:W-:Y:S01]  /*17620*/  FSETP.NEU.FTZ.AND P0, PT, R155, -INF , PT ;  /* 0xff8000009b00780b */ /* 0x000fe20003f1d000 */
[C---:B------:R-:W-:Y:S01]  /*17630*/  FMUL.FTZ R159, R156.reuse, c[0x0][0x2d0] ;  /* 0x0000b4009c9f7a20 */ /* 0x040fe20000410000 */
[----:B------:R-:W-:Y:S01]  /*17640*/  FSETP.NEU.FTZ.AND P1, PT, R156, -INF , PT ;  /* 0xff8000009c00780b */ /* 0x000fe20003f3d000 */
[----:B------:R-:W-:Y:S01]  /*17650*/  FMUL.FTZ R158, R157, c[0x0][0x2d0] ;  /* 0x0000b4009d9e7a20 */ /* 0x000fe20000410000 */
[----:B------:R-:W-:Y:S01]  /*17660*/  FSEL R52, R52, RZ, P0 ;  /* 0x000000ff34347208 */ /* 0x000fe20000000000 */
[----:B------:R-:W-:Y:S01]  /*17670*/  WARPSYNC 0xffffffff ;  /* 0xffffffff00007948 */ /* 0x000fe20003800000 */
[----:B------:R-:W-:Y:S01]  /*17680*/  FSEL R159, R159, RZ, P1 ;  /* 0x000000ff9f9f7208 */ /* 0x000fe20000800000 */
[----:B------:R-:W1:Y:S01]  /*17690*/  LDSM.16.MT88.4 R24, [R217+0x2080] ;  /* 0x00208000d918783b */ /* 0x000e620000004200 */
[----:B----4-:R-:W-:Y:S01]  /*176a0*/  FMNMX.FTZ R7, R3, R4, !PT ;  /* 0x0000000403077209 */ /* 0x010fe20007810000 */
[--C-:B------:R-:W-:Y:S02]  /*176b0*/  FFMA.FTZ R0, R9, c[0x0][0x2d0], -R52.reuse ;  /* 0x0000b40009007a23 */ /* 0x100fe40000010834 */
[--C-:B------:R-:W-:Y:S02]  /*176c0*/  FFMA.FTZ R2, R20, c[0x0][0x2d0], -R52.reuse ;  /* 0x0000b40014027a23 */ /* 0x100fe40000010834 */
[----:B------:R2:W-:Y:S02]  /*176d0*/  MUFU.EX2 R242, R0 ;  /* 0x0000000000f27308 */ /* 0x0005e40000000800 */
[----:B------:R-:W3:Y:S08]  /*176e0*/  LDSM.16.MT88.4 R48, [R218+0x2080] ;  /* 0x00208000da30783b */ /* 0x000ef00000004200 */
[----:B------:R4:W-:Y:S01]  /*176f0*/  MUFU.EX2 R8, R2 ;  /* 0x0000000200087308 */ /* 0x0009e20000000800 */
[--C-:B--2---:R-:W-:Y:S09]  /*17700*/  FFMA.FTZ R0, R193, c[0x0][0x2d0], -R52.reuse ;  /* 0x0000b400c1007a23 */ /* 0x104ff20000010834 */
[----:B------:R2:W5:Y:S01]  /*17710*/  MUFU.EX2 R30, R0 ;  /* 0x00000000001e7308 */ /* 0x0005620000000800 */
[--C-:B----4-:R-:W-:Y:S09]  /*17720*/  FFMA.FTZ R2, R23, c[0x0][0x2d0], -R159.reuse ;  /* 0x0000b40017027a23 */ /* 0x110ff2000001089f */
[----:B------:R-:W-:Y:S01]  /*17730*/  MUFU.EX2 R34, R2 ;  /* 0x0000000200227308 */ /* 0x000fe20000000800 */
[--C-:B--2---:R-:W-:Y:S09]  /*17740*/  FFMA.FTZ R0, R10, c[0x0][0x2d0], -R159.reuse ;  /* 0x0000b4000a007a23 */ /* 0x104ff2000001089f */
[----:B------:R2:W-:Y:S02]  /*17750*/  MUFU.EX2 R193, R0 ;  /* 0x0000000000c17308 */ /* 0x0005e40000000800 */
[--C-:B--2---:R-:W-:Y:S01]  /*17760*/  FFMA.FTZ R0, R11, c[0x0][0x2d0], -R159.reuse ;  /* 0x0000b4000b007a23 */ /* 0x104fe2000001089f */
[----:B-----5:R-:W-:Y:S07]  /*17770*/  F2FP.PACK_AB R40, R30, R242 ;  /* 0x000000f21e28723e */ /* 0x020fee00000000ff */
[----:B------:R2:W4:Y:S02]  /*17780*/  MUFU.EX2 R31, R0 ;  /* 0x00000000001f7308 */ /* 0x0005240000000800 */
[----:B--2---:R-:W-:Y:S01]  /*17790*/  FFMA.FTZ R0, R21, c[0x0][0x2d0], -R52 ;  /* 0x0000b40015007a23 */ /* 0x004fe20000010834 */
[----:B----4-:R-:W-:Y:S07]  /*177a0*/  F2FP.PACK_AB R41, R31, R193 ;  /* 0x000000c11f29723e */ /* 0x010fee00000000ff */
[----:B------:R2:W-:Y:S02]  /*177b0*/  MUFU.EX2 R33, R0 ;  /* 0x0000000000217308 */ /* 0x0005e40000000800 */
[----:B--2---:R-:W-:Y:S08]  /*177c0*/  FFMA.FTZ R0, R22, c[0x0][0x2d0], -R159 ;  /* 0x0000b40016007a23 */ /* 0x004ff0000001089f */
[----:B------:R2:W4:Y:S02]  /*177d0*/  MUFU.EX2 R35, R0 ;  /* 0x0000000000237308 */ /* 0x0005240000000800 */
[----:B--2---:R-:W-:Y:S02]  /*177e0*/  FSEL R0, R155, RZ, P0 ;  /* 0x000000ff9b007208 */ /* 0x004fe40000000000 */
[----:B------:R-:W-:Y:S02]  /*177f0*/  FSETP.NEU.FTZ.AND P0, PT, R157, -INF , PT ;  /* 0xff8000009d00780b */ /* 0x000fe40003f1d000 */
[----:B----4-:R-:W-:Y:S01]  /*17800*/  F2FP.PACK_AB R43, R34, R35 ;  /* 0x00000023222b723e */ /* 0x010fe200000000ff */
        /* <DEDUP_REMOVED lines=10> */
[C---:B------:R-:W-:Y:S02]  /*178b0*/  FMUL.FTZ R137, R6.reuse, R137 ;  /* 0x0000008906897220 */ /* 0x040fe40000410000 */
[--C-:B----4-:R-:W-:Y:S02]  /*178c0*/  FFMA.FTZ R2, R13, c[0x0][0x2d0], -R158.reuse ;  /* 0x0000b4000d027a23 */ /* 0x110fe4000001089e */
        /* <DEDUP_REMOVED lines=26> */
[----:B--2---:R-:W-:Y:S04]  /*17a70*/  FFMA.FTZ R2, R17, c[0x0][0x2d0], -R158 ;  /* 0x0000b40011027a23 */ /* 0x004fe8000001089e */
[----:B------:R2:W-:Y:S02]  /*17a80*/  MUFU.EX2 R38, R2 ;  /* 0x0000000200267308 */ /* 0x0005e40000000800 */
[----:B--2---:R-:W-:Y:S05]  /*17a90*/  FSEL R2, R156, RZ, P1 ;  /* 0x000000ff9c027208 */ /* 0x004fea0000800000 */
[----:B------:R-:W-:Y:S01]  /*17aa0*/  FADD.FTZ R0, -R2, R152 ;  /* 0x0000009802007221 */ /* 0x000fe20000010100 */
[----:B------:R-:W-:Y:S01]  /*17ab0*/  FSEL R2, R157, RZ, P0 ;  /* 0x000000ff9d027208 */ /* 0x000fe20000000000 */
[C---:B------:R-:W-:Y:S01]  /*17ac0*/  FMUL.FTZ R152, R7.reuse, c[0x0][0x2d0] ;  /* 0x0000b40007987a20 */ /* 0x040fe20000410000 */
[----:B------:R-:W-:Y:S01]  /*17ad0*/  FSETP.NEU.FTZ.AND P0, PT, R7, -INF , PT ;  /* 0xff8000000700780b */ /* 0x000fe20003f1d000 */
[----:B------:R-:W-:Y:S03]  /*17ae0*/  FMUL.FTZ R0, R0, c[0x0][0x2d0] ;  /* 0x0000b40000007a20 */ /* 0x000fe60000410000 */
[----:B------:R-:W-:Y:S01]  /*17af0*/  FSEL R152, R152, RZ, P0 ;  /* 0x000000ff98987208 */ /* 0x000fe20000000000 */
[----:B------:R2:W4:Y:S04]  /*17b00*/  MUFU.EX2 R3, R0 ;  /* 0x0000000000037308 */ /* 0x0005280000000800 */
[--C-:B------:R-:W-:Y:S02]  /*17b10*/  FFMA.FTZ R4, R15, c[0x0][0x2d0], -R152.reuse ;  /* 0x0000b4000f047a23 */ /* 0x100fe40000010898 */
[----:B--2---:R-:W-:Y:S04]  /*17b20*/  FADD.FTZ R0, -R2, R153 ;  /* 0x0000009902007221 */ /* 0x004fe80000010100 */
[----:B------:R2:W-:Y:S01]  /*17b30*/  MUFU.EX2 R153, R4 ;  /* 0x0000000400997308 */ /* 0x0005e20000000800 */
[C---:B----4-:R-:W-:Y:S01]  /*17b40*/  FMUL.FTZ R10, R3.reuse, R174 ;  /* 0x000000ae030a7220 */ /* 0x050fe20000410000 */
[----:B------:R-:W-:Y:S01]  /*17b50*/  MOV R174, R38 ;  /* 0x0000002600ae7202 */ /* 0x000fe20000000f00 */
[----:B------:R-:W-:Y:S02]  /*17b60*/  FMUL.FTZ R0, R0, c[0x0][0x2d0] ;  /* 0x0000b40000007a20 */ /* 0x000fe40000410000 */
[C---:B------:R-:W-:Y:S01]  /*17b70*/  FMUL.FTZ R11, R3.reuse, R175 ;  /* 0x000000af030b7220 */ /* 0x040fe20000410000 */
[----:B------:R-:W-:Y:S01]  /*17b80*/  MOV R175, R37 ;  /* 0x0000002500af7202 */ /* 0x000fe20000000f00 */
[C---:B------:R-:W-:Y:S02]  /*17b90*/  FMUL.FTZ R22, R3.reuse, R166 ;  /* 0x000000a603167220 */ /* 0x040fe40000410000 */
[C---:B------:R-:W-:Y:S01]  /*17ba0*/  FMUL.FTZ R23, R3.reuse, R167 ;  /* 0x000000a703177220 */ /* 0x040fe20000410000 */
[----:B------:R4:W5:Y:S01]  /*17bb0*/  MUFU.EX2 R2, R0 ;  /* 0x0000000000027308 */ /* 0x0009620000000800 */
[----:B------:R-:W-:Y:S01]  /*17bc0*/  F2FP.PACK_AB R46, R174, R175 ;  /* 0x000000afae2e723e */ /* 0x000fe200000000ff */
        /* <DEDUP_REMOVED lines=8> */
[----:B------:R-:W2:Y:S01]  /*17c50*/  MUFU.EX2 R39, R4 ;  /* 0x0000000400277308 */ /* 0x000ea20000000800 */
[C---:B------:R-:W-:Y:S02]  /*17c60*/  FMUL.FTZ R59, R3.reuse, R59 ;  /* 0x0000003b033b7220 */ /* 0x040fe40000410000 */
[C---:B------:R-:W-:Y:S02]  /*17c70*/  FMUL.FTZ R70, R3.reuse, R70 ;  /* 0x0000004603467220 */ /* 0x040fe40000410000 */
[C---:B------:R-:W-:Y:S02]  /*17c80*/  FMUL.FTZ R71, R3.reuse, R71 ;  /* 0x0000004703477220 */ /* 0x040fe40000410000 */
[--C-:B----4-:R-:W-:Y:S02]  /*17c90*/  FFMA.FTZ R0, R14, c[0x0][0x2d0], -R152.reuse ;  /* 0x0000b4000e007a23 */ /* 0x110fe40000010898 */
[C---:B-----5:R-:W-:Y:S02]  /*17ca0*/  FMUL.FTZ R12, R2.reuse, R176 ;  /* 0x000000b0020c7220 */ /* 0x060fe40000410000 */
[----:B------:R4:W5:Y:S01]  /*17cb0*/  MUFU.EX2 R29, R0 ;  /* 0x00000000001d7308 */ /* 0x0009620000000800 */
[C---:B------:R-:W-:Y:S01]  /*17cc0*/  FMUL.FTZ R13, R2.reuse, R177 ;  /* 0x000000b1020d7220 */ /* 0x040fe20000410000 */
[----:B------:R-:W-:Y:S01]  /*17cd0*/  MOV R177, R33 ;  /* 0x0000002100b17202 */ /* 0x000fe20000000f00 */
[C---:B------:R-:W-:Y:S01]  /*17ce0*/  FMUL.FTZ R16, R2.reuse, R180 ;  /* 0x000000b402107220 */ /* 0x040fe20000410000 */
[----:B------:R-:W-:Y:S01]  /*17cf0*/  MOV R180, R31 ;  /* 0x0000001f00b47202 */ /* 0x000fe20000000f00 */
[C---:B------:R-:W-:Y:S01]  /*17d00*/  FMUL.FTZ R17, R2.reuse, R181 ;  /* 0x000000b502117220 */ /* 0x040fe20000410000 */
[----:B------:R-:W-:Y:S01]  /*17d10*/  MOV R181, R30 ;  /* 0x0000001e00b57202 */ /* 0x000fe20000000f00 */
[C---:B------:R-:W-:Y:S02]  /*17d20*/  FMUL.FTZ R140, R2.reuse, R140 ;  /* 0x0000008c028c7220 */ /* 0x040fe40000410000 */
[C---:B------:R-:W-:Y:S02]  /*17d30*/  FMUL.FTZ R141, R2.reuse, R141 ;  /* 0x0000008d028d7220 */ /* 0x040fe40000410000 */
[C---:B------:R-:W-:Y:S01]  /*17d40*/  FMUL.FTZ R144, R2.reuse, R144 ;  /* 0x0000009002907220 */ /* 0x040fe20000410000 */
[----:B--2---:R-:W-:Y:S01]  /*17d50*/  MOV R173, R39 ;  /* 0x0000002700ad7202 */ /* 0x004fe20000000f00 */
[----:B------:R-:W-:Y:S02]  /*17d60*/  FMUL.FTZ R39, R3, R163 ;  /* 0x000000a303277220 */ /* 0x000fe40000410000 */
[C---:B------:R-:W-:Y:S02]  /*17d70*/  FMUL.FTZ R145, R2.reuse, R145 ;  /* 0x0000009102917220 */ /* 0x040fe40000410000 */
[C---:B------:R-:W-:Y:S02]  /*17d80*/  FMUL.FTZ R60, R2.reuse, R60 ;  /* 0x0000003c023c7220 */ /* 0x040fe40000410000 */
[C---:B------:R-:W-:Y:S02]  /*17d90*/  FMUL.FTZ R61, R2.reuse, R61 ;  /* 0x0000003d023d7220 */ /* 0x040fe40000410000 */
[----:B------:R-:W-:Y:S02]  /*17da0*/  FMUL.FTZ R64, R2, R64 ;  /* 0x0000004002407220 */ /* 0x000fe40000410000 */
[----:B----4-:R-:W-:Y:S01]  /*17db0*/  FFMA.FTZ R0, R18, c[0x0][0x2d0], -R152 ;  /* 0x0000b40012007a23 */ /* 0x010fe20000010898 */
[----:B-----5:R-:W-:Y:S01]  /*17dc0*/  F2FP.PACK_AB R45, R153, R29 ;  /* 0x0000001d992d723e */ /* 0x020fe200000000ff */
[C---:B------:R-:W-:Y:S02]  /*17dd0*/  FMUL.FTZ R65, R2.reuse, R65 ;  /* 0x0000004102417220 */ /* 0x040fe40000410000 */
[----:B------:R2:W4:Y:S01]  /*17de0*/  MUFU.EX2 R36, R0 ;  /* 0x0000000000247308 */ /* 0x0005220000000800 */
        /* <DEDUP_REMOVED lines=12> */
[----:B--2---:R-:W-:Y:S01]  /*17eb0*/  FSEL R0, R7, RZ, P0 ;  /* 0x000000ff07007208 */ /* 0x004fe20000000000 */
[----:B------:R-:W-:Y:S01]  /*17ec0*/  FMUL.FTZ R96, R2, R96 ;  /* 0x0000006002607220 */ /* 0x000fe20000410000 */
[----:B----4-:R-:W-:Y:S01]  /*17ed0*/  MOV R176, R36 ;  /* 0x0000002400b07202 */ /* 0x010fe20000000f00 */
[----:B------:R-:W-:Y:S02]  /*17ee0*/  FMUL.FTZ R36, R6, R160 ;  /* 0x000000a006247220 */ /* 0x000fe40000410000 */
[----:B------:R-:W-:Y:S01]  /*17ef0*/  FADD.FTZ R0, -R0, R154 ;  /* 0x0000009a00007221 */ /* 0x000fe20000010100 */
[----:B------:R-:W-:Y:S01]  /*17f00*/  MOV R154, R8 ;  /* 0x00000008009a7202 */ /* 0x000fe20000000f00 */
[----:B------:R-:W-:Y:S01]  /*17f10*/  FMUL.FTZ R8, R6, R172 ;  /* 0x000000ac06087220 */ /* 0x000fe20000410000 */
[----:B------:R-:W-:Y:S01]  /*17f20*/  F2FP.PACK_AB R47, R173, R176 ;  /* 0x000000b0ad2f723e */ /* 0x000fe200000000ff */
[----:B------:R-:W-:Y:S01]  /*17f30*/  FMUL.FTZ R0, R0, c[0x0][0x2d0] ;  /* 0x0000b40000007a20 */ /* 0x000fe20000410000 */
[----:B------:R-:W-:Y:S01]  /*17f40*/  F2FP.PACK_AB R42, R33, R154 ;  /* 0x0000009a212a723e */ /* 0x000fe200000000ff */
[----:B------:R-:W-:Y:S01]  /*17f50*/  LDSM.16.MT88.4 R160, [R220+0x2880] ;  /* 0x00288000dca0783b */ /* 0x000fe20000004200 */
[C---:B------:R-:W-:Y:S01]  /*17f60*/  FMUL.FTZ R102, R3.reuse, R102 ;  /* 0x0000006603667220 */ /* 0x040fe20000410000 */
[----:B------:R-:W-:Y:S01]  /*17f70*/  MOV R172, R35 ;  /* 0x0000002300ac7202 */ /* 0x000fe20000000f00 */
[C---:B------:R-:W-:Y:S01]  /*17f80*/  FMUL.FTZ R103, R3.reuse, R103 ;  /* 0x0000006703677220 */ /* 0x040fe20000410000 */
[----:B------:R-:W2:Y:S01]  /*17f90*/  MUFU.EX2 R0, R0 ;  /* 0x0000000000007308 */ /* 0x000ea20000000800 */
[C---:B------:R-:W-:Y:S01]  /*17fa0*/  FMUL.FTZ R106, R3.reuse, R106 ;  /* 0x0000006a036a7220 */ /* 0x040fe20000410000 */
[-C--:B-1----:R-:W-:Y:S05]  /*17fb0*/  HMMA.16816.F32 R8, R40, R24.reuse, R8 ;  /* 0x000000182808723c */ /* 0x082fea0000001808 */
[C---:B------:R-:W-:Y:S02]  /*17fc0*/  FMUL.FTZ R33, R2.reuse, R189 ;  /* 0x000000bd02217220 */ /* 0x040fe40000410000 */
[----:B------:R-:W-:Y:S02]  /*17fd0*/  FMUL.FTZ R97, R2, R97 ;  /* 0x0000006102617220 */ /* 0x000fe40000410000 */
[C---:B------:R-:W-:Y:S03]  /*17fe0*/  FMUL.FTZ R107, R3.reuse, R107 ;  /* 0x0000006b036b7220 */ /* 0x040fe60000410000 */
[--C-:B------:R-:W-:Y:S02]  /*17ff0*/  FFMA.FTZ R4, R196, c[0x0][0x2d0], -R52.reuse ;  /* 0x0000b400c4047a23 */ /* 0x100fe40000010834 */
[C---:B------:R-:W-:Y:S02]  /*18000*/  FMUL.FTZ R108, R2.reuse, R108 ;  /* 0x0000006c026c7220 */ /* 0x040fe40000410000 */
[----:B------:R1:W-:Y:S01]  /*18010*/  MUFU.EX2 R164, R4 ;  /* 0x0000000400a47308 */ /* 0x0003e20000000800 */
[C---:B------:R-:W-:Y:S02]  /*18020*/  FMUL.FTZ R109, R2.reuse, R109 ;  /* 0x0000006d026d7220 */ /* 0x040fe40000410000 */
[C---:B------:R-:W-:Y:S02]  /*18030*/  FMUL.FTZ R112, R2.reuse, R112 ;  /* 0x0000007002707220 */ /* 0x040fe40000410000 */
[----:B------:R-:W-:Y:S02]  /*18040*/  FMUL.FTZ R113, R2, R113 ;  /* 0x0000007102717220 */ /* 0x000fe40000410000 */
[C---:B--2---:R-:W-:Y:S01]  /*18050*/  FMUL.FTZ R14, R0.reuse, R178 ;  /* 0x000000b2000e7220 */ /* 0x044fe20000410000 */
[----:B------:R-:W-:Y:S01]  /*18060*/  MOV R178, R34 ;  /* 0x0000002200b27202 */ /* 0x000fe20000000f00 */
[C---:B------:R-:W-:Y:S01]  /*18070*/  FMUL.FTZ R15, R0.reuse, R179 ;  /* 0x000000b3000f7220 */ /* 0x040fe20000410000 */
[----:B------:R-:W-:Y:S01]  /*18080*/  MOV R179, R32 ;  /* 0x0000002000b37202 */ /* 0x000fe20000000f00 */
[C---:B------:R-:W-:Y:S02]  /*18090*/  FMUL.FTZ R118, R3.reuse, R118 ;  /* 0x0000007603767220 */ /* 0x040fe40000410000 */
[C---:B------:R-:W-:Y:S02]  /*180a0*/  FMUL.FTZ R119, R3.reuse, R119 ;  /* 0x0000007703777220 */ /* 0x040fe40000410000 */
[----:B------:R-:W-:Y:S01]  /*180b0*/  FMUL.FTZ R122, R3, R122 ;  /* 0x0000007a037a7220 */ /* 0x000fe20000410000 */
[C---:B------:R-:W-:Y:S04]  /*180c0*/  HMMA.16816.F32 R12, R44.reuse, R24, R12 ;  /* 0x000000182c0c723c */ /* 0x040fe8000000180c */
[C---:B------:R-:W-:Y:S01]  /*180d0*/  FMUL.FTZ R18, R0.reuse, R182 ;  /* 0x000000b600127220 */ /* 0x040fe20000410000 */
[----:B------:R-:W-:Y:S01]  /*180e0*/  MOV R182, R29 ;  /* 0x0000001d00b67202 */ /* 0x000fe20000000f00 */
[----:B------:R-:W-:Y:S01]  /*180f0*/  FMUL.FTZ R19, R0, R183 ;  /* 0x000000b700137220 */ /* 0x000fe20000410000 */
[----:B------:R-:W-:Y:S01]  /*18100*/  MOV R183, R28 ;  /* 0x0000001c00b77202 */ /* 0x000fe20000000f00 */
[--C-:B-1----:R-:W-:Y:S04]  /*18110*/  FFMA.FTZ R4, R195, c[0x0][0x2d0], -R52.reuse ;  /* 0x0000b400c3047a23 */ /* 0x102fe80000010834 */
[C---:B------:R-:W-:Y:S01]  /*18120*/  FMUL.FTZ R123, R3.reuse, R123 ;  /* 0x0000007b037b7220 */ /* 0x040fe20000410000 */
[-C--:B------:R-:W-:Y:S01]  /*18130*/  HMMA.16816.F32 R16, R44, R26.reuse, R16 ;  /* 0x0000001a2c10723c */ /* 0x080fe20000001810 */
[----:B------:R-:W1:Y:S02]  /*18140*/  MUFU.EX2 R165, R4 ;  /* 0x0000000400a57308 */ /* 0x000e640000000800 */
[C---:B------:R-:W-:Y:S02]  /*18150*/  FMUL.FTZ R134, R3.reuse, R134 ;  /* 0x0000008603867220 */ /* 0x040fe40000410000 */
[----:B------:R-:W-:Y:S02]  /*18160*/  FMUL.FTZ R135, R3, R135 ;  /* 0x0000008703877220 */ /* 0x000fe40000410000 */
[--C-:B------:R-:W-:Y:S01]  /*18170*/  FFMA.FTZ R167, R233, c[0x0][0x2d0], -R52.reuse ;  /* 0x0000b400e9a77a23 */ /* 0x100fe20000010834 */
[C---:B------:R-:W-:Y:S04]  /*18180*/  HMMA.16816.F32 R20, R40.reuse, R26, R20 ;  /* 0x0000001a2814723c */ /* 0x040fe80000001814 */
[C---:B------:R-:W-:Y:S02]  /*18190*/  FMUL.FTZ R24, R6.reuse, R168 ;  /* 0x000000a806187220 */ /* 0x040fe40000410000 */
[----:B------:R-:W-:Y:S02]  /*181a0*/  FMUL.FTZ R25, R6, R169 ;  /* 0x000000a906197220 */ /* 0x000fe40000410000 */
[C---:B------:R-:W-:Y:S04]  /*181b0*/  FMUL.FTZ R26, R3.reuse, R170 ;  /* 0x000000aa031a7220 */ /* 0x040fe80000410000 */
[----:B------:R-:W-:Y:S02]  /*181c0*/  FMUL.FTZ R27, R3, R171 ;  /* 0x000000ab031b7220 */ /* 0x000fe40000410000 */
[--C-:B------:R-:W-:Y:S02]  /*181d0*/  FFMA.FTZ R170, R235, c[0x0][0x2d0], -R52.reuse ;  /* 0x0000b400ebaa7a23 */ /* 0x100fe40000010834 */
[--C-:B------:R-:W-:Y:S01]  /*181e0*/  FFMA.FTZ R169, R234, c[0x0][0x2d0], -R52.reuse ;  /* 0x0000b400eaa97a23 */ /* 0x100fe20000010834 */
[----:B-1----:R-:W-:Y:S01]  /*181f0*/  MOV R235, R165 ;  /* 0x000000a500eb7202 */ /* 0x002fe20000000f00 */
[----:B------:R-:W-:Y:S01]  /*18200*/  FFMA.FTZ R168, R236, c[0x0][0x2d0], -R52 ;  /* 0x0000b400eca87a23 */ /* 0x000fe20000010834 */
[-C--:B---3--:R-:W-:Y:S01]  /*18210*/  HMMA.16816.F32 R24, R40, R48.reuse, R24 ;  /* 0x000000302818723c */ /* 0x088fe20000001818 */
[----:B------:R-:W-:Y:S02]  /*18220*/  MUFU.EX2 R195, R170 ;  /* 0x000000aa00c37308 */ /* 0x000fe40000000800 */
[C---:B------:R-:W-:Y:S01]  /*18230*/  FMUL.FTZ R28, R2.reuse, R184 ;  /* 0x000000b8021c7220 */ /* 0x040fe20000410000 */
[----:B------:R-:W-:Y:S01]  /*18240*/  MOV R184, R179 ;  /* 0x000000b300b87202 */ /* 0x000fe20000000f00 */
[----:B------:R-:W-:Y:S01]  /*18250*/  FMUL.FTZ R29, R2, R185 ;  /* 0x000000b9021d7220 */ /* 0x000fe20000410000 */
[----:B------:R-:W-:Y:S01]  /*18260*/  MOV R179, R174 ;  /* 0x000000ae00b37202 */ /* 0x000fe20000000f00 */
[C---:B------:R-:W-:Y:S01]  /*18270*/  FMUL.FTZ R30, R0.reuse, R186 ;  /* 0x000000ba001e7220 */ /* 0x040fe20000410000 */
[----:B------:R-:W-:Y:S01]  /*18280*/  MOV R234, R164 ;  /* 0x000000a400ea7202 */ /* 0x000fe20000000f00 */
[----:B------:R-:W-:Y:S03]  /*18290*/  FMUL.FTZ R31, R0, R187 ;  /* 0x000000bb001f7220 */ /* 0x000fe60000410000 */
[--C-:B------:R-:W-:Y:S01]  /*182a0*/  FFMA.FTZ R166, R232, c[0x0][0x2d0], -R159.reuse ;  /* 0x0000b400e8a67a23 */ /* 0x100fe2000001089f */
[----:B------:R-:W-:Y:S01]  /*182b0*/  MOV R233, R179 ;  /* 0x000000b300e97202 */ /* 0x000fe20000000f00 */
[--C-:B------:R-:W-:Y:S01]  /*182c0*/  FFMA.FTZ R165, R231, c[0x0][0x2d0], -R159.reuse ;  /* 0x0000b400e7a57a23 */ /* 0x100fe2000001089f */
[----:B------:R-:W-:Y:S01]  /*182d0*/  MOV R232, R178 ;  /* 0x000000b200e87202 */ /* 0x000fe20000000f00 */
[C---:B------:R-:W-:Y:S02]  /*182e0*/  HMMA.16816.F32 R28, R44.reuse, R48, R28 ;  /* 0x000000302c1c723c */ /* 0x040fe4000000181c */
[----:B------:R-:W-:Y:S02]  /*182f0*/  MUFU.EX2 R196, R165 ;  /* 0x000000a500c47308 */ /* 0x000fe40000000800 */
[----:B------:R-:W-:Y:S01]  /*18300*/  FMUL.FTZ R32, R2, R188 ;  /* 0x000000bc02207220 */ /* 0x000fe20000410000 */
[----:B------:R-:W-:Y:S01]  /*18310*/  MOV R188, R183 ;  /* 0x000000b700bc7202 */ /* 0x000fe20000000f00 */
[C---:B------:R-:W-:Y:S01]  /*18320*/  FMUL.FTZ R34, R0.reuse, R190 ;  /* 0x000000be00227220 */ /* 0x040fe20000410000 */
[----:B------:R-:W-:Y:S01]  /*18330*/  MOV R183, R153 ;  /* 0x0000009900b77202 */ /* 0x000fe20000000f00 */
[C---:B------:R-:W-:Y:S01]  /*18340*/  FMUL.FTZ R35, R0.reuse, R191 ;  /* 0x000000bf00237220 */ /* 0x040fe20000410000 */
[----:B------:R-:W-:Y:S02]  /*18350*/  MOV R189, R188 ;  /* 0x000000bc00bd7202 */ /* 0x000fe40000000f00 */
[----:B------:R-:W2:Y:S01]  /*18360*/  LDL.LU R188, [R1+0x88] ;  /* 0x0000880001bc7983 */ /* 0x000ea20000300800 */
[--C-:B------:R-:W-:Y:S01]  /*18370*/  FFMA.FTZ R164, R215, c[0x0][0x2d0], -R159.reuse ;  /* 0x0000b400d7a47a23 */ /* 0x100fe2000001089f */
[----:B------:R-:W-:Y:S01]  /*18380*/  MOV R231, R177 ;  /* 0x000000b100e77202 */ /* 0x000fe20000000f00 */
[C---:B------:R-:W-:Y:S01]  /*18390*/  FMUL.FTZ R142, R0.reuse, R142 ;  /* 0x0000008e008e7220 */ /* 0x040fe20000410000 */
[-C--:B------:R-:W-:Y:S03]  /*183a0*/  HMMA.16816.F32 R32, R44, R50.reuse, R32 ;  /* 0x000000322c20723c */ /* 0x080fe60000001820 */
[C---:B------:R-:W-:Y:S01]  /*183b0*/  FMUL.FTZ R143, R0.reuse, R143 ;  /* 0x0000008f008f7220 */ /* 0x040fe20000410000 */
[----:B------:R-:W-:Y:S01]  /*183c0*/  MOV R215, R176 ;  /* 0x000000b000d77202 */ /* 0x000fe20000000f00 */
[C---:B------:R-:W-:Y:S01]  /*183d0*/  FMUL.FTZ R146, R0.reuse, R146 ;  /* 0x0000009200927220 */ /* 0x040fe20000410000 */
[----:B------:R-:W-:Y:S01]  /*183e0*/  MOV R187, R182 ;  /* 0x000000b600bb7202 */ /* 0x000fe20000000f00 */
[C---:B------:R-:W-:Y:S01]  /*183f0*/  FMUL.FTZ R147, R0.reuse, R147 ;  /* 0x0000009300937220 */ /* 0x040fe20000410000 */
[C---:B------:R-:W-:Y:S01]  /*18400*/  HMMA.16816.F32 R36, R40.reuse, R50, R36 ;  /* 0x000000322824723c */ /* 0x040fe20000001824 */
[----:B------:R-:W1:Y:S03]  /*18410*/  LDSM.16.MT88.4 R48, [R220+0x2080] ;  /* 0x00208000dc30783b */ /* 0x000e660000004200 */
[C---:B------:R-:W-:Y:S01]  /*18420*/  FMUL.FTZ R62, R0.reuse, R62 ;  /* 0x0000003e003e7220 */ /* 0x040fe20000410000 */
[----:B------:R-:W-:Y:S01]  /*18430*/  MOV R182, R154 ;  /* 0x0000009a00b67202 */ /* 0x000fe20000000f00 */
[C---:B------:R-:W-:Y:S01]  /*18440*/  FMUL.FTZ R63, R0.reuse, R63 ;  /* 0x0000003f003f7220 */ /* 0x040fe20000410000 */
[----:B------:R-:W-:Y:S01]  /*18450*/  MOV R186, R181 ;  /* 0x000000b500ba7202 */ /* 0x000fe20000000f00 */
[C---:B------:R-:W-:Y:S01]  /*18460*/  FMUL.FTZ R66, R0.reuse, R66 ;  /* 0x0000004200427220 */ /* 0x040fe20000410000 */
[----:B------:R-:W-:Y:S03]  /*18470*/  MOV R181, R172 ;  /* 0x000000ac00b57202 */ /* 0x000fe60000000f00 */
[C---:B------:R-:W-:Y:S01]  /*18480*/  FMUL.FTZ R67, R0.reuse, R67 ;  /* 0x0000004300437220 */ /* 0x040fe20000410000 */
[----:B------:R-:W-:Y:S01]  /*18490*/  MOV R185, R180 ;  /* 0x000000b400b97202 */ /* 0x000fe20000000f00 */
[C---:B------:R-:W-:Y:S01]  /*184a0*/  FMUL.FTZ R78, R0.reuse, R78 ;  /* 0x0000004e004e7220 */ /* 0x040fe20000410000 */
[----:B------:R-:W-:Y:S01]  /*184b0*/  MOV R180, R173 ;  /* 0x000000ad00b47202 */ /* 0x000fe20000000f00 */
        /* <DEDUP_REMOVED lines=13> */
[--C-:B------:R-:W-:Y:S01]  /*18590*/  FFMA.FTZ R53, R204, c[0x0][0x2d0], -R159.reuse ;  /* 0x0000b400cc357a23 */ /* 0x100fe2000001089f */
[-C--:B-1----:R-:W-:Y:S01]  /*185a0*/  HMMA.16816.F32 R136, R40, R48.reuse, R136 ;  /* 0x000000302888723c */ /* 0x082fe20000001888 */
[----:B------:R1:W-:Y:S02]  /*185b0*/  MUFU.EX2 R252, R4 ;  /* 0x0000000400fc7308 */ /* 0x0003e40000000800 */
[C---:B------:R-:W-:Y:S02]  /*185c0*/  FMUL.FTZ R124, R2.reuse, R124 ;  /* 0x0000007c027c7220 */ /* 0x040fe40000410000 */
[----:B------:R-:W-:Y:S02]  /*185d0*/  FMUL.FTZ R125, R2, R125 ;  /* 0x0000007d027d7220 */ /* 0x000fe40000410000 */
[C---:B------:R-:W-:Y:S01]  /*185e0*/  FMUL.FTZ R126, R0.reuse, R126 ;  /* 0x0000007e007e7220 */ /* 0x040fe20000410000 */
[C---:B------:R-:W-:Y:S03]  /*185f0*/  HMMA.16816.F32 R140, R44.reuse, R48, R140 ;  /* 0x000000302c8c723c */ /* 0x040fe6000000188c */
[----:B------:R-:W-:Y:S01]  /*18600*/  MUFU.EX2 R247, R53 ;  /* 0x0000003500f77308 */ /* 0x000fe20000000800 */
[----:B------:R-:W-:Y:S02]  /*18610*/  FMUL.FTZ R127, R0, R127 ;  /* 0x0000007f007f7220 */ /* 0x000fe40000410000 */
[C---:B------:R-:W-:Y:S02]  /*18620*/  FMUL.FTZ R128, R2.reuse, R128 ;  /* 0x0000008002807220 */ /* 0x040fe40000410000 */
[-C--:B------:R-:W-:Y:S04]  /*18630*/  HMMA.16816.F32 R144, R44, R50.reuse, R144 ;  /* 0x000000322c90723c */ /* 0x080fe80000001890 */
[----:B------:R-:W-:Y:S02]  /*18640*/  FMUL.FTZ R129, R2, R129 ;  /* 0x0000008102817220 */ /* 0x000fe40000410000 */
[----:B------:R-:W-:Y:S02]  /*18650*/  FMUL.FTZ R130, R0, R130 ;  /* 0x0000008200827220 */ /* 0x000fe40000410000 */
[C---:B------:R-:W-:Y:S01]  /*18660*/  HMMA.16816.F32 R148, R40.reuse, R50, R148 ;  /* 0x000000322894723c */ /* 0x040fe20000001894 */
[----:B------:R-:W3:Y:S03]  /*18670*/  LDSM.16.MT88.4 R48, [R219+0x2080] ;  /* 0x00208000db30783b */ /* 0x000ee60000004200 */
[--C-:B-1----:R-:W-:Y:S02]  /*18680*/  FFMA.FTZ R4, R194, c[0x0][0x2d0], -R159.reuse ;  /* 0x0000b400c2047a23 */ /* 0x102fe4000001089f */
[----:B------:R-:W-:Y:S01]  /*18690*/  MUFU.EX2 R194, R166 ;  /* 0x000000a600c27308 */ /* 0x000fe20000000800 */
[----:B------:R-:W-:Y:S02]  /*186a0*/  FMUL.FTZ R131, R0, R131 ;  /* 0x0000008300837220 */ /* 0x000fe40000410000 */
[--C-:B------:R-:W-:Y:S03]  /*186b0*/  FFMA.FTZ R171, R208, c[0x0][0x2d0], -R152.reuse ;  /* 0x0000b400d0ab7a23 */ /* 0x100fe60000010898 */
[--C-:B------:R-:W-:Y:S02]  /*186c0*/  FFMA.FTZ R172, R207, c[0x0][0x2d0], -R152.reuse ;  /* 0x0000b400cfac7a23 */ /* 0x100fe40000010898 */
[----:B------:R-:W-:Y:S02]  /*186d0*/  FFMA.FTZ R173, R206, c[0x0][0x2d0], -R152 ;  /* 0x0000b400cead7a23 */ /* 0x000fe40000010898 */
[----:B------:R1:W4:Y:S01]  /*186e0*/  MUFU.EX2 R251, R4 ;  /* 0x0000000400fb7308 */ /* 0x0003220000000800 */
[--C-:B------:R-:W-:Y:S02]  /*186f0*/  FFMA.FTZ R154, R213, c[0x0][0x2d0], -R158.reuse ;  /* 0x0000b400d59a7a23 */ /* 0x100fe4000001089e */
[----:B------:R-:W-:Y:S02]  /*18700*/  FFMA.FTZ R153, R212, c[0x0][0x2d0], -R158 ;  /* 0x0000b400d4997a23 */ /* 0x000fe4000001089e */
[--C-:B-1----:R-:W-:Y:S01]  /*18710*/  FFMA.FTZ R4, R202, c[0x0][0x2d0], -R52.reuse ;  /* 0x0000b400ca047a23 */ /* 0x102fe20000010834 */
[-C--:B---3--:R-:W-:Y:S04]  /*18720*/  HMMA.16816.F32 R56, R40, R48.reuse, R56 ;  /* 0x000000302838723c */ /* 0x088fe80000001838 */
[----:B------:R-:W-:Y:S04]  /*18730*/  MUFU.EX2 R202, R167 ;  /* 0x000000a700ca7308 */ /* 0x000fe80000000800 */
[C---:B------:R-:W-:Y:S06]  /*18740*/  HMMA.16816.F32 R60, R44.reuse, R48, R60 ;  /* 0x000000302c3c723c */ /* 0x040fec000000183c */
[----:B------:R1:W-:Y:S02]  /*18750*/  MUFU.EX2 R250, R4 ;  /* 0x0000000400fa7308 */ /* 0x0003e40000000800 */
[-C--:B------:R-:W-:Y:S08]  /*18760*/  HMMA.16816.F32 R64, R44, R50.reuse, R64 ;  /* 0x000000322c40723c */ /* 0x080ff00000001840 */
[C---:B------:R-:W-:Y:S01]  /*18770*/  HMMA.16816.F32 R68, R40.reuse, R50, R68 ;  /* 0x000000322844723c */ /* 0x040fe20000001844 */
[----:B------:R-:W3:Y:S03]  /*18780*/  LDSM.16.MT88.4 R48, [R217+0x3880] ;  /* 0x00388000d930783b */ /* 0x000ee60000004200 */
[----:B-1----:R-:W-:Y:S04]  /*18790*/  FFMA.FTZ R4, R205, c[0x0][0x2d0], -R52 ;  /* 0x0000b400cd047a23 */ /* 0x002fe80000010834 */
[----:B------:R1:W5:Y:S04]  /*187a0*/  MUFU.EX2 R249, R4 ;  /* 0x0000000400f97308 */ /* 0x0003680000000800 */
[--C-:B-1----:R-:W-:Y:S01]  /*187b0*/  FFMA.FTZ R4, R203, c[0x0][0x2d0], -R159.reuse ;  /* 0x0000b400cb047a23 */ /* 0x102fe2000001089f */
[-C--:B---3--:R-:W-:Y:S05]  /*187c0*/  HMMA.16816.F32 R72, R40, R48.reuse, R72 ;  /* 0x000000302848723c */ /* 0x088fea0000001848 */
[----:B------:R1:W3:Y:S01]  /*187d0*/  MUFU.EX2 R248, R4 ;  /* 0x0000000400f87308 */ /* 0x0002e20000000800 */
[----:B------:R-:W-:Y:S01]  /*187e0*/  FFMA.FTZ R159, R214, c[0x0][0x2d0], -R159 ;  /* 0x0000b400d69f7a23 */ /* 0x000fe2000001089f */
[----:B------:R-:W-:Y:S01]  /*187f0*/  MOV R214, R175 ;  /* 0x000000af00d67202 */ /* 0x000fe20000000f00 */
[C---:B------:R-:W-:Y:S08]  /*18800*/  HMMA.16816.F32 R76, R44.reuse, R48, R76 ;  /* 0x000000302c4c723c */ /* 0x040ff0000000184c */
[-C--:B------:R-:W-:Y:S08]  /*18810*/  HMMA.16816.F32 R80, R44, R50.reuse, R80 ;  /* 0x000000322c50723c */ /* 0x080ff00000001850 */
[C---:B------:R-:W-:Y:S01]  /*18820*/  HMMA.16816.F32 R84, R40.reuse, R50, R84 ;  /* 0x000000322854723c */ /* 0x040fe20000001854 */
[----:B------:R-:W3:Y:S03]  /*18830*/  LDSM.16.MT88.4 R48, [R218+0x3880] ;  /* 0x00388000da30783b */ /* 0x000ee60000004200 */
[--C-:B-1----:R-:W-:Y:S02]  /*18840*/  FFMA.FTZ R4, R200, c[0x0][0x2d0], -R158.reuse ;  /* 0x0000b400c8047a23 */ /* 0x102fe4000001089e */
[----:B------:R-:W-:Y:S10]  /*18850*/  MUFU.EX2 R200, R168 ;  /* 0x000000a800c87308 */ /* 0x000ff40000000800 */
[----:B------:R1:W-:Y:S02]  /*18860*/  MUFU.EX2 R243, R4 ;  /* 0x0000000400f37308 */ /* 0x0003e40000000800 */
[--C-:B-1----:R-:W-:Y:S01]  /*18870*/  FFMA.FTZ R4, R199, c[0x0][0x2d0], -R158.reuse ;  /* 0x0000b400c7047a23 */ /* 0x102fe2000001089e */
[-C--:B---3--:R-:W-:Y:S07]  /*18880*/  HMMA.16816.F32 R88, R40, R48.reuse, R88 ;  /* 0x000000302858723c */ /* 0x088fee0000001858 */
[----:B------:R1:W-:Y:S01]  /*18890*/  MUFU.EX2 R199, R164 ;  /* 0x000000a400c77308 */ /* 0x0003e20000000800 */
[C---:B------:R-:W-:Y:S09]  /*188a0*/  HMMA.16816.F32 R92, R44.reuse, R48, R92 ;  /* 0x000000302c5c723c */ /* 0x040ff2000000185c */
[----:B------:R3:W-:Y:S01]  /*188b0*/  MUFU.EX2 R244, R4 ;  /* 0x0000000400f47308 */ /* 0x0007e20000000800 */
[-C--:B------:R-:W-:Y:S08]  /*188c0*/  HMMA.16816.F32 R96, R44, R50.reuse, R96 ;  /* 0x000000322c60723c */ /* 0x080ff00000001860 */
[C---:B------:R-:W-:Y:S01]  /*188d0*/  HMMA.16816.F32 R100, R40.reuse, R50, R100 ;  /* 0x000000322864723c */ /* 0x040fe20000001864 */
[----:B------:R-:W4:Y:S08]  /*188e0*/  LDSM.16.MT88.4 R48, [R220+0x3880] ;  /* 0x00388000dc30783b */ /* 0x000f300000004200 */
[----:B-1----:R-:W-:Y:S03]  /*188f0*/  LDSM.16.MT88.4 R164, [R217+0x3080] ;  /* 0x00308000d9a4783b */ /* 0x002fe60000004200 */
[--C-:B---3--:R-:W-:Y:S04]  /*18900*/  FFMA.FTZ R4, R198, c[0x0][0x2d0], -R158.reuse ;  /* 0x0000b400c6047a23 */ /* 0x108fe8000001089e */
[----:B------:R1:W-:Y:S01]  /*18910*/  MUFU.EX2 R245, R4 ;  /* 0x0000000400f57308 */ /* 0x0003e20000000800 */
[----:B--2---:R-:W-:Y:S02]  /*18920*/  FFMA.FTZ R2, R2, R188, R189 ;  /* 0x000000bc02027223 */ /* 0x004fe400000100bd */
[----:B-1----:R-:W-:Y:S01]  /*18930*/  FFMA.FTZ R4, R197, c[0x0][0x2d0], -R158 ;  /* 0x0000b400c5047a23 */ /* 0x002fe2000001089e */
[-C--:B----4-:R-:W-:Y:S06]  /*18940*/  HMMA.16816.F32 R104, R40, R48.reuse, R104 ;  /* 0x000000302868723c */ /* 0x090fec0000001868 */
[----:B------:R-:W-:Y:S02]  /*18950*/  MUFU.EX2 R197, R169 ;  /* 0x000000a900c57308 */ /* 0x000fe40000000800 */
[C---:B------:R-:W-:Y:S08]  /*18960*/  HMMA.16816.F32 R108, R44.reuse, R48, R108 ;  /* 0x000000302c6c723c */ /* 0x040ff0000000186c */
[----:B------:R1:W2:Y:S01]  /*18970*/  MUFU.EX2 R246, R4 ;  /* 0x0000000400f67308 */ /* 0x0002a20000000800 */
[-C--:B------:R-:W-:Y:S08]  /*18980*/  HMMA.16816.F32 R112, R44, R50.reuse, R112 ;  /* 0x000000322c70723c */ /* 0x080ff00000001870 */
[C---:B------:R-:W-:Y:S01]  /*18990*/  HMMA.16816.F32 R116, R40.reuse, R50, R116 ;  /* 0x000000322874723c */ /* 0x040fe20000001874 */
[----:B------:R-:W3:Y:S03]  /*189a0*/  LDSM.16.MT88.4 R48, [R219+0x3880] ;  /* 0x00388000db30783b */ /* 0x000ee60000004200 */
[--C-:B-1----:R-:W-:Y:S04]  /*189b0*/  FFMA.FTZ R4, R54, c[0x0][0x2d0], -R152.reuse ;  /* 0x0000b40036047a23 */ /* 0x102fe80000010898 */
[----:B------:R1:W-:Y:S04]  /*189c0*/  MUFU.EX2 R241, R4 ;  /* 0x0000000400f17308 */ /* 0x0003e80000000800 */
[--C-:B-1----:R-:W-:Y:S01]  /*189d0*/  FFMA.FTZ R4, R55, c[0x0][0x2d0], -R152.reuse ;  /* 0x0000b40037047a23 */ /* 0x102fe20000010898 */
[-C--:B---3--:R-:W-:Y:S01]  /*189e0*/  HMMA.16816.F32 R120, R40, R48.reuse, R120 ;  /* 0x000000302878723c */ /* 0x088fe20000001878 */
[----:B------:R-:W-:Y:S04]  /*189f0*/  LDSM.16.MT88.4 R52, [R218+0x2880] ;  /* 0x00288000da34783b */ /* 0x000fe80000004200 */
[----:B------:R1:W-:Y:S03]  /*18a00*/  MUFU.EX2 R205, R4 ;  /* 0x0000000400cd7308 */ /* 0x0003e60000000800 */
[C---:B------:R-:W-:Y:S01]  /*18a10*/  HMMA.16816.F32 R124, R44.reuse, R48, R124 ;  /* 0x000000302c7c723c */ /* 0x040fe2000000187c */
[----:B------:R-:W3:Y:S04]  /*18a20*/  LDL.LU R49, [R1+0x74] ;  /* 0x0000740001317983 */ /* 0x000ee80000300800 */
[----:B------:R-:W4:Y:S03]  /*18a30*/  LDL.LU R48, [R1+0x78] ;  /* 0x0000780001307983 */ /* 0x000f260000300800 */
[-C--:B------:R-:W-:Y:S01]  /*18a40*/  HMMA.16816.F32 R128, R44, R50.reuse, R128 ;  /* 0x000000322c80723c */ /* 0x080fe20000001880 */
[----:B------:R-:W2:Y:S07]  /*18a50*/  LDSM.16.MT88.4 R44, [R217+0x2880] ;  /* 0x00288000d92c783b */ /* 0x000eae0000004200 */
[----:B------:R-:W-:Y:S04]  /*18a60*/  HMMA.16816.F32 R132, R40, R50, R132 ;  /* 0x000000322884723c */ /* 0x000fe80000001884 */
[--C-:B-1----:R-:W-:Y:S03]  /*18a70*/  FFMA.FTZ R4, R192, c[0x0][0x2d0], -R152.reuse ;  /* 0x0000b400c0047a23 */ /* 0x102fe60000010898 */
[----:B------:R-:W-:Y:S01]  /*18a80*/  F2FP.PACK_AB R40, R235, R234 ;  /* 0x000000eaeb28723e */ /* 0x000fe200000000ff */
[----:B------:R1:W-:Y:S01]  /*18a90*/  MUFU.EX2 R204, R4 ;  /* 0x0000000400cc7308 */ /* 0x0003e20000000800 */
[----:B------:R-:W-:Y:S03]  /*18aa0*/  F2FP.PACK_AB R41, R251, R252 ;  /* 0x000000fcfb29723e */ /* 0x000fe600000000ff */
[----:B-----5:R-:W-:Y:S02]  /*18ab0*/  F2FP.PACK_AB R42, R249, R250 ;  /* 0x000000faf92a723e */ /* 0x020fe400000000ff */
[----:B------:R-:W-:Y:S02]  /*18ac0*/  F2FP.PACK_AB R43, R248, R247 ;  /* 0x000000f7f82b723e */ /* 0x000fe400000000ff */
[----:B--2---:R-:W-:Y:S01]  /*18ad0*/  F2FP.PACK_AB R50, R246, R245 ;  /* 0x000000f5f632723e */ /* 0x004fe200000000ff */
[--C-:B-1----:R-:W-:Y:S04]  /*18ae0*/  FFMA.FTZ R4, R201, c[0x0][0x2d0], -R152.reuse ;  /* 0x0000b400c9047a23 */ /* 0x102fe80000010898 */
[-C--:B------:R-:W-:Y:S01]  /*18af0*/  HMMA.16816.F32 R8, R40, R44.reuse, R8 ;  /* 0x0000002c2808723c */ /* 0x080fe20000001808 */
[----:B------:R-:W-:Y:S02]  /*18b00*/  MUFU.EX2 R201, R159 ;  /* 0x0000009f00c97308 */ /* 0x000fe40000000800 */
[----:B------:R-:W-:Y:S08]  /*18b10*/  FFMA.FTZ R152, R209, c[0x0][0x2d0], -R152 ;  /* 0x0000b400d1987a23 */ /* 0x000ff00000010898 */
[----:B------:R-:W1:Y:S10]  /*18b20*/  MUFU.EX2 R203, R4 ;  /* 0x0000000400cb7308 */ /* 0x000e740000000800 */
[----:B------:R-:W-:Y:S10]  /*18b30*/  MUFU.EX2 R152, R152 ;  /* 0x0000009800987308 */ /* 0x000ff40000000800 */
[----:B------:R-:W-:Y:S01]  /*18b40*/  MUFU.EX2 R159, R154 ;  /* 0x0000009a009f7308 */ /* 0x000fe20000000800 */
[----:B-1----:R-:W-:Y:S01]  /*18b50*/  F2FP.PACK_AB R51, R203, R204 ;  /* 0x000000cccb33723e */ /* 0x002fe200000000ff */
[--C-:B------:R-:W-:Y:S02]  /*18b60*/  FFMA.FTZ R4, R211, c[0x0][0x2d0], -R158.reuse ;  /* 0x0000b400d3047a23 */ /* 0x100fe4000001089e */
[----:B------:R-:W-:Y:S06]  /*18b70*/  FFMA.FTZ R158, R210, c[0x0][0x2d0], -R158 ;  /* 0x0000b400d29e7a23 */ /* 0x000fec000001089e */
[----:B------:R-:W-:Y:S10]  /*18b80*/  MUFU.EX2 R154, R172 ;  /* 0x000000ac009a7308 */ /* 0x000ff40000000800 */
[----:B------:R-:W-:Y:S10]  /*18b90*/  MUFU.EX2 R192, R158 ;  /* 0x0000009e00c07308 */ /* 0x000ff40000000800 */
[----:B------:R-:W-:Y:S10]  /*18ba0*/  MUFU.EX2 R158, R171 ;  /* 0x000000ab009e7308 */ /* 0x000ff40000000800 */
[----:B------:R-:W-:Y:S01]  /*18bb0*/  MUFU.EX2 R198, R4 ;  /* 0x0000000400c67308 */ /* 0x000fe20000000800 */
[----:B---3--:R-:W-:Y:S01]  /*18bc0*/  FFMA.FTZ R174, R6, R49, R242 ;  /* 0x0000003106ae7223 */ /* 0x008fe200000100f2 */
[----:B------:R-:W-:Y:S01]  /*18bd0*/  F2FP.PACK_AB R49, R205, R241 ;  /* 0x000000f1cd31723e */ /* 0x000fe200000000ff */
[----:B----4-:R-:W-:Y:S01]  /*18be0*/  FFMA.FTZ R6, R3, R48, R193 ;  /* 0x0000003003067223 */ /* 0x010fe200000100c1 */
[----:B------:R-:W-:Y:S01]  /*18bf0*/  F2FP.PACK_AB R48, R244, R243 ;  /* 0x000000f3f430723e */ /* 0x000fe200000000ff */
[----:B------:R-:W2:Y:S05]  /*18c00*/  LDL.LU R3, [R1+0x84] ;  /* 0x0000840001037983 */ /* 0x000eaa0000300800 */
[----:B------:R-:W1:Y:S01]  /*18c10*/  MUFU.EX2 R193, R153 ;  /* 0x0000009900c17308 */ /* 0x000e620000000800 */
[C---:B------:R-:W-:Y:S09]  /*18c20*/  HMMA.16816.F32 R12, R48.reuse, R44, R12 ;  /* 0x0000002c300c723c */ /* 0x040ff2000000180c */
[----:B------:R-:W3:Y:S01]  /*18c30*/  MUFU.EX2 R153, R173 ;  /* 0x000000ad00997308 */ /* 0x000ee20000000800 */
[-C--:B------:R-:W-:Y:S08]  /*18c40*/  HMMA.16816.F32 R16, R48, R46.reuse, R16 ;  /* 0x0000002e3010723c */ /* 0x080ff00000001810 */
[C---:B------:R-:W-:Y:S01]  /*18c50*/  HMMA.16816.F32 R20, R40.reuse, R46, R20 ;  /* 0x0000002e2814723c */ /* 0x040fe20000001814 */
[----:B------:R-:W4:Y:S07]  /*18c60*/  LDSM.16.MT88.4 R44, [R219+0x2880] ;  /* 0x00288000db2c783b */ /* 0x000f2e0000004200 */
[-C--:B------:R-:W-:Y:S08]  /*18c70*/  HMMA.16816.F32 R24, R40, R52.reuse, R24 ;  /* 0x000000342818723c */ /* 0x080ff00000001818 */
[C---:B------:R-:W-:Y:S08]  /*18c80*/  HMMA.16816.F32 R28, R48.reuse, R52, R28 ;  /* 0x00000034301c723c */ /* 0x040ff0000000181c */
[-C--:B------:R-:W-:Y:S08]  /*18c90*/  HMMA.16816.F32 R32, R48, R54.reuse, R32 ;  /* 0x000000363020723c */ /* 0x080ff00000001820 */
[C---:B------:R-:W-:Y:S01]  /*18ca0*/  HMMA.16816.F32 R36, R40.reuse, R54, R36 ;  /* 0x000000362824723c */ /* 0x040fe20000001824 */
[----:B------:R-:W5:Y:S07]  /*18cb0*/  LDSM.16.MT88.4 R52, [R217+0x4080] ;  /* 0x00408000d934783b */ /* 0x000f6e0000004200 */
[-C--:B------:R-:W-:Y:S08]  /*18cc0*/  HMMA.16816.F32 R136, R40, R160.reuse, R136 ;  /* 0x000000a02888723c */ /* 0x080ff00000001888 */
        /* <DEDUP_REMOVED lines=9> */
[-C--:B-----5:R-:W-:Y:S08]  /*18d60*/  HMMA.16816.F32 R72, R40, R52.reuse, R72 ;  /* 0x000000342848723c */ /* 0x0a0ff00000001848 */
[C---:B------:R-:W-:Y:S08]  /*18d70*/  HMMA.16816.F32 R76, R48.reuse, R52, R76 ;  /* 0x00000034304c723c */ /* 0x040ff0000000184c */
[-C--:B------:R-:W-:Y:S08]  /*18d80*/  HMMA.16816.F32 R80, R48, R54.reuse, R80 ;  /* 0x000000363050723c */ /* 0x080ff00000001850 */
[C---:B------:R-:W-:Y:S01]  /*18d90*/  HMMA.16816.F32 R84, R40.reuse, R54, R84 ;  /* 0x000000362854723c */ /* 0x040fe20000001854 */
[----:B------:R-:W5:Y:S07]  /*18da0*/  LDSM.16.MT88.4 R52, [R219+0x4080] ;  /* 0x00408000db34783b */ /* 0x000f6e0000004200 */
[-C--:B-1----:R-:W-:Y:S08]  /*18db0*/  HMMA.16816.F32 R88, R40, R160.reuse, R88 ;  /* 0x000000a02858723c */ /* 0x082ff00000001858 */
[C---:B------:R-:W-:Y:S08]  /*18dc0*/  HMMA.16816.F32 R92, R48.reuse, R160, R92 ;  /* 0x000000a0305c723c */ /* 0x040ff0000000185c */
[-C--:B------:R-:W-:Y:S08]  /*18dd0*/  HMMA.16816.F32 R96, R48, R162.reuse, R96 ;  /* 0x000000a23060723c */ /* 0x080ff00000001860 */
[C---:B------:R-:W-:Y:S01]  /*18de0*/  HMMA.16816.F32 R100, R40.reuse, R162, R100 ;  /* 0x000000a22864723c */ /* 0x040fe20000001864 */
[----:B------:R-:W1:Y:S07]  /*18df0*/  LDSM.16.MT88.4 R160, [R218+0x3080] ;  /* 0x00308000daa0783b */ /* 0x000e6e0000004200 */
[-C--:B----4-:R-:W-:Y:S08]  /*18e00*/  HMMA.16816.F32 R104, R40, R44.reuse, R104 ;  /* 0x0000002c2868723c */ /* 0x090ff00000001868 */
[C---:B------:R-:W-:Y:S07]  /*18e10*/  HMMA.16816.F32 R108, R48.reuse, R44, R108 ;  /* 0x0000002c306c723c */ /* 0x040fee000000186c */
[----:B------:R-:W-:Y:S01]  /*18e20*/  F2FP.PACK_AB R44, R193, R159 ;  /* 0x0000009fc12c723e */ /* 0x000fe200000000ff */
[-C--:B------:R-:W-:Y:S04]  /*18e30*/  HMMA.16816.F32 R112, R48, R46.reuse, R112 ;  /* 0x0000002e3070723c */ /* 0x080fe80000001870 */
[----:B------:R-:W-:Y:S04]  /*18e40*/  F2FP.PACK_AB R45, R154, R158 ;  /* 0x0000009e9a2d723e */ /* 0x000fe800000000ff */
[C---:B------:R-:W-:Y:S07]  /*18e50*/  HMMA.16816.F32 R116, R40.reuse, R46, R116 ;  /* 0x0000002e2874723c */ /* 0x040fee0000001874 */
[----:B------:R-:W-:Y:S01]  /*18e60*/  F2FP.PACK_AB R46, R192, R198 ;  /* 0x000000c6c02e723e */ /* 0x000fe200000000ff */
[-C--:B-----5:R-:W-:Y:S04]  /*18e70*/  HMMA.16816.F32 R120, R40, R52.reuse, R120 ;  /* 0x000000342878723c */ /* 0x0a0fe80000001878 */
[----:B---3--:R-:W-:Y:S04]  /*18e80*/  F2FP.PACK_AB R47, R152, R153 ;  /* 0x00000099982f723e */ /* 0x008fe800000000ff */
[C---:B------:R-:W-:Y:S08]  /*18e90*/  HMMA.16816.F32 R124, R48.reuse, R52, R124 ;  /* 0x00000034307c723c */ /* 0x040ff0000000187c */
[-C--:B------:R-:W-:Y:S01]  /*18ea0*/  HMMA.16816.F32 R128, R48, R54.reuse, R128 ;  /* 0x000000363080723c */ /* 0x080fe20000001880 */
[----:B------:R-:W3:Y:S07]  /*18eb0*/  LDSM.16.MT88.4 R48, [R220+0x3080] ;  /* 0x00308000dc30783b */ /* 0x000eee0000004200 */
[----:B------:R-:W-:Y:S07]  /*18ec0*/  HMMA.16816.F32 R132, R40, R54, R132 ;  /* 0x000000362884723c */ /* 0x000fee0000001884 */
[----:B------:R-:W-:Y:S02]  /*18ed0*/  F2FP.PACK_AB R40, R197, R195 ;  /* 0x000000c3c528723e */ /* 0x000fe400000000ff */
[----:B------:R-:W-:Y:S03]  /*18ee0*/  F2FP.PACK_AB R41, R196, R194 ;  /* 0x000000c2c429723e */ /* 0x000fe600000000ff */
[----:B------:R-:W-:Y:S02]  /*18ef0*/  F2FP.PACK_AB R42, R202, R200 ;  /* 0x000000c8ca2a723e */ /* 0x000fe400000000ff */
[----:B------:R-:W-:Y:S01]  /*18f00*/  F2FP.PACK_AB R43, R201, R199 ;  /* 0x000000c7c92b723e */ /* 0x000fe200000000ff */
[----:B--2---:R-:W-:Y:S02]  /*18f10*/  FFMA.FTZ R4, R0, R3, R187 ;  /* 0x0000000300047223 */ /* 0x004fe400000100bb */
[----:B------:R-:W-:Y:S04]  /*18f20*/  FADD.FTZ R3, R186, R174 ;  /* 0x000000aeba037221 */ /* 0x000fe80000010000 */
[-C--:B------:R-:W-:Y:S01]  /*18f30*/  HMMA.16816.F32 R172, R40, R164.reuse, R8 ;  /* 0x000000a428ac723c */ /* 0x080fe20000001808 */
[----:B------:R-:W2:Y:S02]  /*18f40*/  LDSM.16.MT88.4 R8, [R219+0x3080] ;  /* 0x00308000db08783b */ /* 0x000ea40000004200 */
[----:B------:R-:W-:Y:S02]  /*18f50*/  FADD.FTZ R52, R183, R4 ;  /* 0x00000004b7347221 */ /* 0x000fe40000010000 */
[----:B------:R-:W-:Y:S02]  /*18f60*/  FADD.FTZ R0, R185, R6 ;  /* 0x00000006b9007221 */ /* 0x000fe40000010000 */
[----:B------:R-:W-:Y:S01]  /*18f70*/  FADD.FTZ R6, R184, R2 ;  /* 0x00000002b8067221 */ /* 0x000fe20000010000 */
[C---:B------:R-:W-:Y:S01]  /*18f80*/  HMMA.16816.F32 R176, R44.reuse, R164, R12 ;  /* 0x000000a42cb0723c */ /* 0x040fe2000000180c */
[----:B------:R-:W4:Y:S03]  /*18f90*/  LDSM.16.MT88.4 R12, [R217+0x4880] ;  /* 0x00488000d90c783b */ /* 0x000f260000004200 */
[----:B------:R-:W-:Y:S02]  /*18fa0*/  FADD.FTZ R2, R182, R3 ;  /* 0x00000003b6027221 */ /* 0x000fe40000010000 */
[----:B------:R-:W-:Y:S02]  /*18fb0*/  FADD.FTZ R0, R181, R0 ;  /* 0x00000000b5007221 */ /* 0x000fe40000010000 */
[-C--:B------:R-:W-:Y:S01]  /*18fc0*/  HMMA.16816.F32 R180, R44, R166.reuse, R16 ;  /* 0x000000a62cb4723c */ /* 0x080fe20000001810 */
[----:B------:R-:W5:Y:S03]  /*18fd0*/  LDSM.16.MT88.4 R16, [R218+0x4880] ;  /* 0x00488000da10783b */ /* 0x000f660000004200 */
[----:B------:R-:W-:Y:S02]  /*18fe0*/  FADD.FTZ R2, R231, R2 ;  /* 0x00000002e7027221 */ /* 0x000fe40000010000 */
[----:B------:R-:W-:Y:S02]  /*18ff0*/  FADD.FTZ R4, R214, R6 ;  /* 0x00000006d6047221 */ /* 0x000fe40000010000 */
[C---:B------:R-:W-:Y:S01]  /*19000*/  HMMA.16816.F32 R164, R40.reuse, R166, R20 ;  /* 0x000000a628a4723c */ /* 0x040fe20000001814 */
[----:B------:R-:W2:Y:S03]  /*19010*/  LDSM.16.MT88.4 R20, [R220+0x4880] ;  /* 0x00488000dc14783b */ /* 0x000ea60000004200 */
[----:B------:R-:W-:Y:S02]  /*19020*/  FADD.FTZ R6, R234, R2 ;  /* 0x00000002ea067221 */ /* 0x000fe40000010000 */
[----:B------:R-:W-:Y:S02]  /*19030*/  FADD.FTZ R0, R232, R0 ;  /* 0x00000000e8007221 */ /* 0x000fe40000010000 */
[-C--:B-1----:R-:W-:Y:S01]  /*19040*/  HMMA.16816.F32 R168, R40, R160.reuse, R24 ;  /* 0x000000a028a8723c */ /* 0x082fe20000001818 */
[----:B------:R-:W1:Y:S03]  /*19050*/  LDSM.16.MT88.4 R24, [R219+0x4880] ;  /* 0x00488000db18783b */ /* 0x000e660000004200 */
[----:B------:R-:W-:Y:S04]  /*19060*/  FADD.FTZ R3, R215, R52 ;  /* 0x00000034d7037221 */ /* 0x000fe80000010000 */
[C---:B------:R-:W-:Y:S08]  /*19070*/  HMMA.16816.F32 R184, R44.reuse, R160, R28 ;  /* 0x000000a02cb8723c */ /* 0x040ff0000000181c */
[-C--:B------:R-:W-:Y:S08]  /*19080*/  HMMA.16816.F32 R188, R44, R162.reuse, R32 ;  /* 0x000000a22cbc723c */ /* 0x080ff00000001820 */
[C---:B------:R-:W-:Y:S08]  /*19090*/  HMMA.16816.F32 R160, R40.reuse, R162, R36 ;  /* 0x000000a228a0723c */ /* 0x040ff00000001824 */
[-C--:B---3--:R-:W-:Y:S08]  /*190a0*/  HMMA.16816.F32 R136, R40, R48.reuse, R136 ;  /* 0x000000302888723c */ /* 0x088ff00000001888 */
        /* <DEDUP_REMOVED lines=53> */
[----:B---3--:R-:W-:Y:S02]  /*19400*/  FADD.FTZ R3, R192, R4 ;  /* 0x00000004c0037221 */ /* 0x008fe40000010000 */
[C---:B------:R-:W-:Y:S01]  /*19410*/  HMMA.16816.F32 R124, R44.reuse, R24, R124 ;  /* 0x000000182c7c723c */ /* 0x040fe2000000187c */
[----:B------:R1:W-:Y:S03]  /*19420*/  STL [R1+0x78], R6 ;  /* 0x0000780601007387 */ /* 0x0003e60000100800 */
[----:B------:R-:W-:Y:S01]  /*19430*/  FADD.FTZ R2, R153, R0 ;  /* 0x0000000099027221 */ /* 0x000fe20000010000 */
[----:B------:R3:W-:Y:S01]  /*19440*/  STL [R1+0x88], R3 ;  /* 0x0000880301007387 */ /* 0x0007e20000100800 */
[----:B------:R-:W-:Y:S02]  /*19450*/  IADD3 R0, R230, -0x1, RZ ;  /* 0xffffffffe6007810 */ /* 0x000fe40007ffe0ff */
        /* <DEDUP_REMOVED lines=10> */
.L_x_3513:
[----:B------:R-:W-:Y:S05]  /*19500*/  BRA.DIV ~URZ, `(.L_x_3542) ;  /* 0x00006f427f007947 */ /* 0x000fea000b800000 */
[----:B------:R-:W2:Y:S04]  /*19510*/  LDL R0, [R1+0x74] ;  /* 0x0000740001007983 */ /* 0x000ea80000100800 */
[----:B--2---:R2:W3:Y:S02]  /*19520*/  SHFL.BFLY PT, R6, R0, 0x2, 0x1f ;  /* 0x0c401f0000067f89 */ /* 0x0044e400000e0000 */
.L_x_3635:
        /* <DEDUP_REMOVED lines=19> */
.L_x_3636:
        /* <DEDUP_REMOVED lines=165> */
.L_x_3406:
        /* <DEDUP_REMOVED lines=185> */
.L_x_3545:
        /* <DEDUP_REMOVED lines=150> */
.L_x_3547:
[----:B--234-:R-:W-:Y:S05]  /*1b5a0*/  BSYNC B0 ;  /* 0x0000000000007941 */ /* 0x01cfea0003800000 */
.L_x_3546:
        /* <DEDUP_REMOVED lines=16> */
.L_x_3549:
[----:B------:R-:W-:Y:S05]  /*1b6b0*/  BSYNC B0 ;  /* 0x0000000000007941 */ /* 0x000fea0003800000 */
.L_x_3548:
        /* <DEDUP_REMOVED lines=16> */
.L_x_3551:
[----:B------:R-:W-:Y:S05]  /*1b7c0*/  BSYNC B0 ;  /* 0x0000000000007941 */ /* 0x000fea0003800000 */
.L_x_3550:
        /* <DEDUP_REMOVED lines=16> */
.L_x_3553:
[----:B------:R-:W-:Y:S05]  /*1b8d0*/  BSYNC B0 ;  /* 0x0000000000007941 */ /* 0x000fea0003800000 */
.L_x_3552:
        /* <DEDUP_REMOVED lines=16> */
.L_x_3555:
[----:B------:R-:W-:Y:S05]  /*1b9e0*/  BSYNC B0 ;  /* 0x0000000000007941 */ /* 0x000fea0003800000 */
.L_x_3554:
        /* <DEDUP_REMOVED lines=16> */
.L_x_3557:
[----:B------:R-:W-:Y:S05]  /*1baf0*/  BSYNC B0 ;  /* 0x0000000000007941 */ /* 0x000fea0003800000 */
.L_x_3556:
        /* <DEDUP_REMOVED lines=16> */
.L_x_3559:
[----:B------:R-:W-:Y:S05]  /*1bc00*/  BSYNC B0 ;  /* 0x0000000000007941 */ /* 0x000fea0003800000 */
.L_x_3558:
        /* <DEDUP_REMOVED lines=17> */
.L_x_3544:
        /* <DEDUP_REMOVED lines=19> */
.L_x_3560:
        /* <DEDUP_REMOVED lines=43> */
.L_x_3562:
[----:B---3--:R-:W-:Y:S05]  /*1c100*/  BSYNC B0 ;  /* 0x0000000000007941 */ /* 0x008fea0003800000 */
.L_x_3561:
        /* <DEDUP_REMOVED lines=44> */
.L_x_3637:
[----:B------:R-:W-:Y:S05]  /*1c3d0*/  BRA.DIV ~URZ, `(.L_x_3564) ;  /* 0x000043b27f007947 */ /* 0x000fea000b800000 */
[----:B------:R3:W4:Y:S02]  /*1c3e0*/  SHFL.IDX PT, R2, R11, RZ, 0x181f ;  /* 0x00181fff0b027589 */ /* 0x00072400000e0000 */
.L_x_3638:
        /* <DEDUP_REMOVED lines=14> */
.L_x_3566:
[----:B------:R-:W-:Y:S05]  /*1c4d0*/  BSYNC B0 ;  /* 0x0000000000007941 */ /* 0x000fea0003800000 */
.L_x_3565:
[----:B------:R-:W-:Y:S05]  /*1c4e0*/  BRA.DIV ~URZ, `(.L_x_3567) ;  /* 0x000043227f007947 */ /* 0x000fea000b800000 */
[----:B------:R1:W2:Y:S04]  /*1c4f0*/  SHFL.IDX PT, R0, R9, 0x1, 0x181f ;  /* 0x00381f0009007f89 */ /* 0x0002a800000e0000 */
[----:B--2-4-:R1:W2:Y:S02]  /*1c500*/  SHFL.IDX PT, R2, R11, 0x1, 0x181f ;  /* 0x00381f000b027f89 */ /* 0x0142a400000e0000 */
.L_x_3639:
        /* <DEDUP_REMOVED lines=14> */
.L_x_3569:
[----:B------:R-:W-:Y:S05]  /*1c5f0*/  BSYNC B0 ;  /* 0x0000000000007941 */ /* 0x000fea0003800000 */
.L_x_3568:
[----:B------:R-:W-:Y:S05]  /*1c600*/  BRA.DIV ~URZ, `(.L_x_3570) ;  /* 0x000042f27f007947 */ /* 0x000fea000b800000 */
[----:B------:R4:W1:Y:S02]  /*1c610*/  SHFL.IDX PT, R0, R9, 0x2, 0x181f ;  /* 0x00581f0009007f89 */ /* 0x00086400000e0000 */
.L_x_3640:
[----:B------:R-:W-:Y:S05]  /*1c620*/  BRA.DIV ~URZ, `(.L_x_3571) ;  /* 0x000043527f007947 */ /* 0x000fea000b800000 */
[----:B--2---:R2:W3:Y:S02]  /*1c630*/  SHFL.IDX PT, R2, R11, 0x2, 0x181f ;  /* 0x00581f000b027f89 */ /* 0x0044e400000e0000 */
.L_x_3641:
        /* <DEDUP_REMOVED lines=14> */
.L_x_3573:
[----:B------:R-:W-:Y:S05]  /*1c720*/  BSYNC B0 ;  /* 0x0000000000007941 */ /* 0x000fea0003800000 */
.L_x_3572:
[----:B------:R-:W-:Y:S05]  /*1c730*/  BRA.DIV ~URZ, `(.L_x_3574) ;  /* 0x000042c27f007947 */ /* 0x000fea000b800000 */
[----:B------:R1:W2:Y:S04]  /*1c740*/  SHFL.IDX PT, R0, R9, 0x3, 0x181f ;  /* 0x00781f0009007f89 */ /* 0x0002a800000e0000 */
[----:B-1-3--:R1:W3:Y:S02]  /*1c750*/  SHFL.IDX PT, R2, R11, 0x3, 0x181f ;  /* 0x00781f000b027f89 */ /* 0x00a2e400000e0000 */
.L_x_3642:
        /* <DEDUP_REMOVED lines=14> */
.L_x_3576:
[----:B------:R-:W-:Y:S05]  /*1c840*/  BSYNC B0 ;  /* 0x0000000000007941 */ /* 0x000fea0003800000 */
.L_x_3575:
[----:B------:R-:W-:Y:S05]  /*1c850*/  BRA.DIV ~URZ, `(.L_x_3577) ;  /* 0x000042927f007947 */ /* 0x000fea000b800000 */
[----:B------:R1:W2:Y:S02]  /*1c860*/  SHFL.IDX PT, R0, R9, 0x4, 0x181f ;  /* 0x00981f0009007f89 */ /* 0x0002a400000e0000 */
.L_x_3643:
[----:B------:R-:W-:Y:S05]  /*1c870*/  BRA.DIV ~URZ, `(.L_x_3578) ;  /* 0x000042f27f007947 */ /* 0x000fea000b800000 */
[----:B--23--:R2:W3:Y:S02]  /*1c880*/  SHFL.IDX PT, R2, R11, 0x4, 0x181f ;  /* 0x00981f000b027f89 */ /* 0x00c4e400000e0000 */
.L_x_3644:
        /* <DEDUP_REMOVED lines=14> */
.L_x_3580:
[----:B------:R-:W-:Y:S05]  /*1c970*/  BSYNC B0 ;  /* 0x0000000000007941 */ /* 0x000fea0003800000 */
.L_x_3579:
[----:B------:R-:W-:Y:S05]  /*1c980*/  BRA.DIV ~URZ, `(.L_x_3581) ;  /* 0x000042627f007947 */ /* 0x000fea000b800000 */
[----:B------:R1:W2:Y:S04]  /*1c990*/  SHFL.IDX PT, R0, R9, 0x5, 0x181f ;  /* 0x00b81f0009007f89 */ /* 0x0002a800000e0000 */
[----:B---3--:R1:W3:Y:S02]  /*1c9a0*/  SHFL.IDX PT, R2, R11, 0x5, 0x181f ;  /* 0x00b81f000b027f89 */ /* 0x0082e400000e0000 */
.L_x_3645:
        /* <DEDUP_REMOVED lines=14> */
.L_x_3583:
[----:B------:R-:W-:Y:S05]  /*1ca90*/  BSYNC B0 ;  /* 0x0000000000007941 */ /* 0x000fea0003800000 */
.L_x_3582:
[----:B------:R-:W-:Y:S05]  /*1caa0*/  BRA.DIV ~URZ, `(.L_x_3584) ;  /* 0x000042327f007947 */ /* 0x000fea000b800000 */
[----:B------:R1:W2:Y:S02]  /*1cab0*/  SHFL.IDX PT, R0, R9, 0x6, 0x181f ;  /* 0x00d81f0009007f89 */ /* 0x0002a400000e0000 */
.L_x_3646:
[----:B------:R-:W-:Y:S05]  /*1cac0*/  BRA.DIV ~URZ, `(.L_x_3585) ;  /* 0x000042927f007947 */ /* 0x000fea000b800000 */
[----:B--23--:R2:W3:Y:S02]  /*1cad0*/  SHFL.IDX PT, R2, R11, 0x6, 0x181f ;  /* 0x00d81f000b027f89 */ /* 0x00c4e400000e0000 */
.L_x_3647:
        /* <DEDUP_REMOVED lines=14> */
.L_x_3587:
[----:B------:R-:W-:Y:S05]  /*1cbc0*/  BSYNC B0 ;  /* 0x0000000000007941 */ /* 0x000fea0003800000 */
.L_x_3586:
[----:B------:R-:W-:Y:S05]  /*1cbd0*/  BRA.DIV ~URZ, `(.L_x_3588) ;  /* 0x000042027f007947 */ /* 0x000fea000b800000 */
[----:B------:R1:W2:Y:S04]  /*1cbe0*/  SHFL.IDX PT, R0, R9, 0x7, 0x181f ;  /* 0x00f81f0009007f89 */ /* 0x0002a800000e0000 */
[----:B---3--:R1:W3:Y:S02]  /*1cbf0*/  SHFL.IDX PT, R2, R11, 0x7, 0x181f ;  /* 0x00f81f000b027f89 */ /* 0x0082e400000e0000 */
.L_x_3648:
        /* <DEDUP_REMOVED lines=15> */
.L_x_3407:
[----:B------:R-:W-:Y:S01]  /*1ccf0*/  IMAD.MOV.U32 R241, RZ, RZ, R12 ;  /* 0x000000fffff17224 */ /* 0x000fe200078e000c */
[----:B------:R-:W-:Y:S01]  /*1cd00*/  MOV R3, 0x181f ;  /* 0x0000181f00037802 */ /* 0x000fe20000000f00 */
[----:B------:R-:W-:Y:S01]  /*1cd10*/  IMAD.MOV.U32 R242, RZ, RZ, RZ ;  /* 0x000000fffff27224 */ /* 0x000fe200078e00ff */
[----:B------:R-:W-:Y:S02]  /*1cd20*/  MOV R243, 0xffffffff ;  /* 0xffffffff00f37802 */ /* 0x000fe40000000f00 */
[----:B------:R-:W-:Y:S02]  /*1cd30*/  MOV R2, 0x1cd50 ;  /* 0x0001cd5000027802 */ /* 0x000fe40000000f00 */
[----:B-----5:R-:W-:Y:S05]  /*1cd40*/  CALL.REL.NOINC `($__internal_11_$__cuda_sm70_shflsync_idx_p) ;  /* 0x0000fe0000007944 */ /* 0x020fea0003c00000 */
[----:B------:R-:W-:Y:S01]  /*1cd50*/  MOV R0, R244 ;  /* 0x000000f400007202 */ /* 0x000fe20000000f00 */
[----:B------:R-:W-:Y:S05]  /*1cd60*/  BRA `(.L_x_3589) ;  /* 0xfffea44000007947 */ /* 0x000fea000383ffff */
.L_x_3408:
[----:B------:R-:W-:Y:S01]  /*1cd70*/  IMAD.MOV.U32 R241, RZ, RZ, R14 ;  /* 0x000000fffff17224 */ /* 0x000fe200078e000e */
[----:B------:R-:W-:Y:S01]  /*1cd80*/  MOV R3, 0x181f ;  /* 0x0000181f00037802 */ /* 0x000fe20000000f00 */
[----:B------:R-:W-:Y:S01]  /*1cd90*/  IMAD.MOV.U32 R242, RZ, RZ, RZ ;  /* 0x000000fffff27224 */ /* 0x000fe200078e00ff */
[----:B------:R-:W-:-:S02]  /*1cda0*/  MOV R243, 0xffffffff ;  /* 0xffffffff00f37802 */ /* 0x000fc40000000f00 */
[----:B------:R-:W-:Y:S02]  /*1cdb0*/  MOV R2, 0x1cdd0 ;  /* 0x0001cdd000027802 */ /* 0x000fe40000000f00 */
[----:B-12--5:R-:W-:Y:S05]  /*1cdc0*/  CALL.REL.NOINC `($__internal_11_$__cuda_sm70_shflsync_idx_p) ;  /* 0x0000fd8000007944 */ /* 0x026fea0003c00000 */
[----:B------:R-:W-:Y:S01]  /*1cdd0*/  MOV R2, R244 ;  /* 0x000000f400027202 */ /* 0x000fe20000000f00 */
[----:B------:R-:W-:Y:S05]  /*1cde0*/  BRA `(.L_x_3590) ;  /* 0xfffea3e000007947 */ /* 0x000fea000383ffff */
.L_x_3411:
[----:B------:R-:W-:Y:S01]  /*1cdf0*/  IMAD.MOV.U32 R241, RZ, RZ, R12 ;  /* 0x000000fffff17224 */ /* 0x000fe200078e000c */
[----:B--2---:R-:W-:Y:S01]  /*1ce00*/  MOV R3, 0x181f ;  /* 0x0000181f00037802 */ /* 0x004fe20000000f00 */
[----:B------:R-:W-:Y:S01]  /*1ce10*/  IMAD.MOV.U32 R242, RZ, RZ, 0x1 ;  /* 0x00000001fff27424 */ /* 0x000fe200078e00ff */
[----:B------:R-:W-:Y:S02]  /*1ce20*/  MOV R243, 0xffffffff ;  /* 0xffffffff00f37802 */ /* 0x000fe40000000f00 */
[----:B----4-:R-:W-:Y:S02]  /*1ce30*/  MOV R2, 0x1ce50 ;  /* 0x0001ce5000027802 */ /* 0x010fe40000000f00 */
[----:B-1-3-5:R-:W-:Y:S05]  /*1ce40*/  CALL.REL.NOINC `($__internal_11_$__cuda_sm70_shflsync_idx_p) ;  /* 0x0000fd0000007944 */ /* 0x02afea0003c00000 */
[----:B------:R-:W-:Y:S01]  /*1ce50*/  IMAD.MOV.U32 R4, RZ, RZ, R244 ;  /* 0x000000ffff047224 */ /* 0x000fe200078e00f4 */
[----:B------:R-:W-:Y:S01]  /*1ce60*/  MOV R241, R14 ;  /* 0x0000000e00f17202 */ /* 0x000fe20000000f00 */
[----:B------:R-:W-:Y:S01]  /*1ce70*/  IMAD.MOV.U32 R242, RZ, RZ, 0x1 ;  /* 0x00000001fff27424 */ /* 0x000fe200078e00ff */
[----:B------:R-:W-:Y:S01]  /*1ce80*/  MOV R3, 0x181f ;  /* 0x0000181f00037802 */ /* 0x000fe20000000f00 */
[----:B------:R-:W-:Y:S01]  /*1ce90*/  IMAD.MOV.U32 R243, RZ, RZ, -0x1 ;  /* 0xfffffffffff37424 */ /* 0x000fe200078e00ff */
[----:B------:R-:W-:-:S02]  /*1cea0*/  MOV R2, 0x1cec0 ;  /* 0x0001cec000027802 */ /* 0x000fc40000000f00 */
[----:B------:R-:W-:Y:S05]  /*1ceb0*/  CALL.REL.NOINC `($__internal_11_$__cuda_sm70_shflsync_idx_p) ;  /* 0x0000fc9000007944 */ /* 0x000fea0003c00000 */
[----:B------:R-:W-:Y:S01]  /*1cec0*/  MOV R2, R244 ;  /* 0x000000f400027202 */ /* 0x000fe20000000f00 */
[----:B------:R-:W-:Y:S05]  /*1ced0*/  BRA `(.L_x_3591) ;  /* 0xfffea44000007947 */ /* 0x000fea000383ffff */
.L_x_3414:
[----:B------:R-:W-:Y:S01]  /*1cee0*/  IMAD.MOV.U32 R241, RZ, RZ, R12 ;  /* 0x000000fffff17224 */ /* 0x000fe200078e000c */
[----:B--2---:R-:W-:Y:S01]  /*1cef0*/  MOV R3, 0x181f ;  /* 0x0000181f00037802 */ /* 0x004fe20000000f00 */
[----:B------:R-:W-:Y:S01]  /*1cf00*/  IMAD.MOV.U32 R242, RZ, RZ, 0x2 ;  /* 0x00000002fff27424 */ /* 0x000fe200078e00ff */
[----:B------:R-:W-:-:S02]  /*1cf10*/  MOV R243, 0xffffffff ;  /* 0xffffffff00f37802 */ /* 0x000fc40000000f00 */
[----:B------:R-:W-:Y:S02]  /*1cf20*/  MOV R2, 0x1cf40 ;  /* 0x0001cf4000027802 */ /* 0x000fe40000000f00 */
[----:B-1-3-5:R-:W-:Y:S05]  /*1cf30*/  CALL.REL.NOINC `($__internal_11_$__cuda_sm70_shflsync_idx_p) ;  /* 0x0000fc1000007944 */ /* 0x02afea0003c00000 */
[----:B------:R-:W-:Y:S01]  /*1cf40*/  MOV R4, R244 ;  /* 0x000000f400047202 */ /* 0x000fe20000000f00 */
[----:B------:R-:W-:Y:S05]  /*1cf50*/  BRA `(.L_x_3592) ;  /* 0xfffea4f000007947 */ /* 0x000fea000383ffff */
.L_x_3415:
[----:B------:R-:W-:Y:S01]  /*1cf60*/  IMAD.MOV.U32 R241, RZ, RZ, R14 ;  /* 0x000000fffff17224 */ /* 0x000fe200078e000e */
[----:B--2---:R-:W-:Y:S01]  /*1cf70*/  MOV R3, 0x181f ;  /* 0x0000181f00037802 */ /* 0x004fe20000000f00 */
[----:B------:R-:W-:Y:S01]  /*1cf80*/  IMAD.MOV.U32 R242, RZ, RZ, 0x2 ;  /* 0x00000002fff27424 */ /* 0x000fe200078e00ff */
[----:B------:R-:W-:Y:S02]  /*1cf90*/  MOV R243, 0xffffffff ;  /* 0xffffffff00f37802 */ /* 0x000fe40000000f00 */
[----:B------:R-:W-:Y:S02]  /*1cfa0*/  MOV R2, 0x1cfc0 ;  /* 0x0001cfc000027802 */ /* 0x000fe40000000f00 */
[----:B-1-345:R-:W-:Y:S05]  /*1cfb0*/  CALL.REL.NOINC `($__internal_11_$__cuda_sm70_shflsync_idx_p) ;  /* 0x0000fb9000007944 */ /* 0x03afea0003c00000 */
[----:B------:R-:W-:Y:S01]  /*1cfc0*/  MOV R2, R244 ;  /* 0x000000f400027202 */ /* 0x000fe20000000f00 */
[----:B------:R-:W-:Y:S05]  /*1cfd0*/  BRA `(.L_x_3593) ;  /* 0xfffea49000007947 */ /* 0x000fea000383ffff */
.L_x_3418:
[----:B------:R-:W-:Y:S01]  /*1cfe0*/  IMAD.MOV.U32 R241, RZ, RZ, R12 ;  /* 0x000000fffff17224 */ /* 0x000fe200078e000c */
[----:B-1----:R-:W-:Y:S01]  /*1cff0*/  MOV R3, 0x181f ;  /* 0x0000181f00037802 */ /* 0x002fe20000000f00 */
[----:B------:R-:W-:Y:S01]  /*1d000*/  IMAD.MOV.U32 R242, RZ, RZ, 0x3 ;  /* 0x00000003fff27424 */ /* 0x000fe200078e00ff */
[----:B------:R-:W-:-:S02]  /*1d010*/  MOV R243, 0xffffffff ;  /* 0xffffffff00f37802 */ /* 0x000fc40000000f00 */
[----:B---3--:R-:W-:Y:S02]  /*1d020*/  MOV R2, 0x1d040 ;  /* 0x0001d04000027802 */ /* 0x008fe40000000f00 */
[----:B--2-45:R-:W-:Y:S05]  /*1d030*/  CALL.REL.NOINC `($__internal_11_$__cuda_sm70_shflsync_idx_p) ;  /* 0x0000fb1000007944 */ /* 0x034fea0003c00000 */
[----:B------:R-:W-:Y:S01]  /*1d040*/  IMAD.MOV.U32 R4, RZ, RZ, R244 ;  /* 0x000000ffff047224 */ /* 0x000fe200078e00f4 */
[----:B------:R-:W-:Y:S01]  /*1d050*/  MOV R241, R14 ;  /* 0x0000000e00f17202 */ /* 0x000fe20000000f00 */
[----:B------:R-:W-:Y:S01]  /*1d060*/  IMAD.MOV.U32 R242, RZ, RZ, 0x3 ;  /* 0x00000003fff27424 */ /* 0x000fe200078e00ff */
[----:B------:R-:W-:Y:S01]  /*1d070*/  MOV R3, 0x181f ;  /* 0x0000181f00037802 */ /* 0x000fe20000000f00 */
[----:B------:R-:W-:Y:S01]  /*1d080*/  IMAD.MOV.U32 R243, RZ, RZ, -0x1 ;  /* 0xfffffffffff37424 */ /* 0x000fe200078e00ff */
[----:B------:R-:W-:Y:S02]  /*1d090*/  MOV R2, 0x1d0b0 ;  /* 0x0001d0b000027802 */ /* 0x000fe40000000f00 */
[----:B------:R-:W-:Y:S05]  /*1d0a0*/  CALL.REL.NOINC `($__internal_11_$__cuda_sm70_shflsync_idx_p) ;  /* 0x0000faa000007944 */ /* 0x000fea0003c00000 */
[----:B------:R-:W-:Y:S01]  /*1d0b0*/  MOV R2, R244 ;  /* 0x000000f400027202 */ /* 0x000fe20000000f00 */
[----:B------:R-:W-:Y:S05]  /*1d0c0*/  BRA `(.L_x_3594) ;  /* 0xfffea4e000007947 */ /* 0x000fea000383ffff */
.L_x_3421:
[----:B------:R-:W-:Y:S01]  /*1d0d0*/  IMAD.MOV.U32 R241, RZ, RZ, R12 ;  /* 0x000000fffff17224 */ /* 0x000fe200078e000c */
[----:B--2---:R-:W-:Y:S01]  /*1d0e0*/  MOV R3, 0x181f ;  /* 0x0000181f00037802 */ /* 0x004fe20000000f00 */
[----:B------:R-:W-:Y:S01]  /*1d0f0*/  IMAD.MOV.U32 R242, RZ, RZ, 0x4 ;  /* 0x00000004fff27424 */ /* 0x000fe200078e00ff */
[----:B------:R-:W-:Y:S02]  /*1d100*/  MOV R243, 0xffffffff ;  /* 0xffffffff00f37802 */ /* 0x000fe40000000f00 */
[----:B---3--:R-:W-:-:S02]  /*1d110*/  MOV R2, 0x1d130 ;  /* 0x0001d13000027802 */ /* 0x008fc40000000f00 */
[----:B-1--45:R-:W-:Y:S05]  /*1d120*/  CALL.REL.NOINC `($__internal_11_$__cuda_sm70_shflsync_idx_p) ;  /* 0x0000fa2000007944 */ /* 0x032fea0003c00000 */
[----:B------:R-:W-:Y:S01]  /*1d130*/  MOV R4, R244 ;  /* 0x000000f400047202 */ /* 0x000fe20000000f00 */
[----:B------:R-:W-:Y:S05]  /*1d140*/  BRA `(.L_x_3595) ;  /* 0xfffea59000007947 */ /* 0x000fea000383ffff */
.L_x_3422:
[----:B------:R-:W-:Y:S01]  /*1d150*/  IMAD.MOV.U32 R241, RZ, RZ, R14 ;  /* 0x000000fffff17224 */ /* 0x000fe200078e000e */
[----:B--2---:R-:W-:Y:S01]  /*1d160*/  MOV R3, 0x181f ;  /* 0x0000181f00037802 */ /* 0x004fe20000000f00 */
[----:B------:R-:W-:Y:S01]  /*1d170*/  IMAD.MOV.U32 R242, RZ, RZ, 0x4 ;  /* 0x00000004fff27424 */ /* 0x000fe200078e00ff */
[----:B------:R-:W-:-:S02]  /*1d180*/  MOV R243, 0xffffffff ;  /* 0xffffffff00f37802 */ /* 0x000fc40000000f00 */
[----:B---3--:R-:W-:Y:S02]  /*1d190*/  MOV R2, 0x1d1b0 ;  /* 0x0001d1b000027802 */ /* 0x008fe40000000f00 */
[----:B-1--45:R-:W-:Y:S05]  /*1d1a0*/  CALL.REL.NOINC `($__internal_11_$__cuda_sm70_shflsync_idx_p) ;  /* 0x0000f9a000007944 */ /* 0x032fea0003c00000 */
[----:B------:R-:W-:Y:S01]  /*1d1b0*/  MOV R2, R244 ;  /* 0x000000f400027202 */ /* 0x000fe20000000f00 */
[----:B------:R-:W-:Y:S05]  /*1d1c0*/  BRA `(.L_x_3596) ;  /* 0xfffea53000007947 */ /* 0x000fea000383ffff */
.L_x_3425:
[----:B------:R-:W-:Y:S01]  /*1d1d0*/  IMAD.MOV.U32 R241, RZ, RZ, R12 ;  /* 0x000000fffff17224 */ /* 0x000fe200078e000c */
[----:B---3--:R-:W-:Y:S01]  /*1d1e0*/  MOV R3, 0x181f ;  /* 0x0000181f00037802 */ /* 0x008fe20000000f00 */
[----:B------:R-:W-:Y:S01]  /*1d1f0*/  IMAD.MOV.U32 R242, RZ, RZ, 0x5 ;  /* 0x00000005fff27424 */ /* 0x000fe200078e00ff */
[----:B------:R-:W-:Y:S02]  /*1d200*/  MOV R243, 0xffffffff ;  /* 0xffffffff00f37802 */ /* 0x000fe40000000f00 */
[----:B------:R-:W-:Y:S02]  /*1d210*/  MOV R2, 0x1d230 ;  /* 0x0001d23000027802 */ /* 0x000fe40000000f00 */
[----:B-12-45:R-:W-:Y:S05]  /*1d220*/  CALL.REL.NOINC `($__internal_11_$__cuda_sm70_shflsync_idx_p) ;  /* 0x0000f92000007944 */ /* 0x036fea0003c00000 */
        /* <DEDUP_REMOVED lines=9> */
.L_x_3428:
        /* <DEDUP_REMOVED lines=8> */
.L_x_3429:
[----:B------:R-:W-:Y:S01]  /*1d340*/  IMAD.MOV.U32 R241, RZ, RZ, R14 ;  /* 0x000000fffff17224 */ /* 0x000fe200078e000e */
[----:B--2---:R-:W-:Y:S01]  /*1d350*/  MOV R3, 0x181f ;  /* 0x0000181f00037802 */ /* 0x004fe20000000f00 */
[----:B------:R-:W-:Y:S01]  /*1d360*/  IMAD.MOV.U32 R242, RZ, RZ, 0x6 ;  /* 0x00000006fff27424 */ /* 0x000fe200078e00ff */
[----:B------:R-:W-:Y:S02]  /*1d370*/  MOV R243, 0xffffffff ;  /* 0xffffffff00f37802 */ /* 0x000fe40000000f00 */
[----:B---3--:R-:W-:Y:S02]  /*1d380*/  MOV R2, 0x1d3a0 ;  /* 0x0001d3a000027802 */ /* 0x008fe40000000f00 */
[----:B-1--45:R-:W-:Y:S05]  /*1d390*/  CALL.REL.NOINC `($__internal_11_$__cuda_sm70_shflsync_idx_p) ;  /* 0x0000f7b000007944 */ /* 0x032fea0003c00000 */
[----:B------:R-:W-:Y:S01]  /*1d3a0*/  MOV R2, R244 ;  /* 0x000000f400027202 */ /* 0x000fe20000000f00 */
[----:B------:R-:W-:Y:S05]  /*1d3b0*/  BRA `(.L_x_3599) ;  /* 0xfffea5d000007947 */ /* 0x000fea000383ffff */
.L_x_3432:
[----:B------:R-:W-:Y:S01]  /*1d3c0*/  IMAD.MOV.U32 R241, RZ, RZ, R12 ;  /* 0x000000fffff17224 */ /* 0x000fe200078e000c */
[----:B---3--:R-:W-:Y:S01]  /*1d3d0*/  MOV R3, 0x181f ;  /* 0x0000181f00037802 */ /* 0x008fe20000000f00 */
[----:B------:R-:W-:Y:S01]  /*1d3e0*/  IMAD.MOV.U32 R242, RZ, RZ, 0x7 ;  /* 0x00000007fff27424 */ /* 0x000fe200078e00ff */
[----:B------:R-:W-:-:S02]  /*1d3f0*/  MOV R243, 0xffffffff ;  /* 0xffffffff00f37802 */ /* 0x000fc40000000f00 */
[----:B------:R-:W-:Y:S02]  /*1d400*/  MOV R2, 0x1d420 ;  /* 0x0001d42000027802 */ /* 0x000fe40000000f00 */
[----:B-12-45:R-:W-:Y:S05]  /*1d410*/  CALL.REL.NOINC `($__internal_11_$__cuda_sm70_shflsync_idx_p) ;  /* 0x0000f73000007944 */ /* 0x036fea0003c00000 */
        /* <DEDUP_REMOVED lines=9> */
.L_x_3434:
[----:B-1--4-:R-:W-:Y:S01]  /*1d4b0*/  IMAD.MOV.U32 R241, RZ, RZ, R4 ;  /* 0x000000fffff17224 */ /* 0x012fe200078e0004 */
[----:B------:R-:W-:Y:S01]  /*1d4c0*/  MOV R3, 0x181f ;  /* 0x0000181f00037802 */ /* 0x000fe20000000f00 */
[----:B------:R-:W-:Y:S01]  /*1d4d0*/  IMAD.MOV.U32 R242, RZ, RZ, RZ ;  /* 0x000000fffff27224 */ /* 0x000fe200078e00ff */
[----:B------:R-:W-:Y:S02]  /*1d4e0*/  MOV R243, 0xffffffff ;  /* 0xffffffff00f37802 */ /* 0x000fe40000000f00 */
[----:B------:R-:W-:-:S02]  /*1d4f0*/  MOV R2, 0x1d510 ;  /* 0x0001d51000027802 */ /* 0x000fc40000000f00 */
[----:B---3-5:R-:W-:Y:S05]  /*1d500*/  CALL.REL.NOINC `($__internal_11_$__cuda_sm70_shflsync_idx_p) ;  /* 0x0000f64000007944 */ /* 0x028fea0003c00000 */
[----:B------:R-:W-:Y:S01]  /*1d510*/  IMAD.MOV.U32 R0, RZ, RZ, R244 ;  /* 0x000000ffff007224 */ /* 0x000fe200078e00f4 */
[----:B------:R-:W-:Y:S01]  /*1d520*/  MOV R241, R7 ;  /* 0x0000000700f17202 */ /* 0x000fe20000000f00 */
[----:B------:R-:W-:Y:S01]  /*1d530*/  IMAD.MOV.U32 R242, RZ, RZ, RZ ;  /* 0x000000fffff27224 */ /* 0x000fe200078e00ff */
[----:B------:R-:W-:Y:S01]  /*1d540*/  MOV R3, 0x181f ;  /* 0x0000181f00037802 */ /* 0x000fe20000000f00 */
[----:B------:R-:W-:Y:S01]  /*1d550*/  IMAD.MOV.U32 R243, RZ, RZ, -0x1 ;  /* 0xfffffffffff37424 */ /* 0x000fe200078e00ff */
[----:B------:R-:W-:-:S02]  /*1d560*/  MOV R2, 0x1d580 ;  /* 0x0001d58000027802 */ /* 0x000fc40000000f00 */
[----:B------:R-:W-:Y:S05]  /*1d570*/  CALL.REL.NOINC `($__internal_11_$__cuda_sm70_shflsync_idx_p) ;  /* 0x0000f5d000007944 */ /* 0x000fea0003c00000 */
[----:B------:R-:W2:Y:S04]  /*1d580*/  LDL R11, [R1+0x80] ;  /* 0x00008000010b7983 */ /* 0x000ea80000100800 */
[----:B------:R-:W3:Y:S04]  /*1d590*/  LDL R2, [R1+0xcc] ;  /* 0x0000cc0001027983 */ /* 0x000ee80000100800 */
[----:B------:R-:W4:Y:S01]  /*1d5a0*/  LDL R35, [R1+0xd8] ;  /* 0x0000d80001237983 */ /* 0x000f220000100800 */
[----:B------:R-:W-:-:S02]  /*1d5b0*/  IMAD.SHL.U32 R238, R238, 0x2, RZ ;  /* 0x00000002eeee7824 */ /* 0x000fc400078e00ff */
[----:B------:R-:W-:Y:S02]  /*1d5c0*/  IMAD.MOV.U32 R241, RZ, RZ, R4 ;  /* 0x000000fffff17224 */ /* 0x000fe400078e0004 */
[----:B------:R-:W-:Y:S01]  /*1d5d0*/  IMAD.MOV.U32 R242, RZ, RZ, 0x1 ;  /* 0x00000001fff27424 */ /* 0x000fe200078e00ff */
[----:B------:R-:W-:Y:S01]  /*1d5e0*/  IADD3 R239, R238, 0x2080, RZ ;  /* 0x00002080eeef7810 */ /* 0x000fe20007ffe0ff */
[----:B------:R-:W-:Y:S02]  /*1d5f0*/  IMAD.MOV.U32 R243, RZ, RZ, -0x1 ;  /* 0xfffffffffff37424 */ /* 0x000fe400078e00ff */
[----:B--2---:R-:W-:-:S04]  /*1d600*/  IMAD.WIDE R32, R11, 0x2, RZ ;  /* 0x000000020b207825 */ /* 0x004fc800078e02ff */
[----:B---3--:R-:W-:Y:S01]  /*1d610*/  IMAD.WIDE R2, R2, 0x2, RZ ;  /* 0x0000000202027825 */ /* 0x008fe200078e02ff */
[-C--:B------:R-:W-:Y:S02]  /*1d620*/  IADD3 R30, P3, R32, R244.reuse, RZ ;  /* 0x000000f4201e7210 */ /* 0x080fe40007f7e0ff */
[----:B------:R-:W-:Y:S02]  /*1d630*/  ISETP.GE.AND P1, PT, R11, c[0x0][0x1d4], PT ;  /* 0x000075000b007a0c */ /* 0x000fe40003f26270 */
[----:B------:R-:W-:Y:S02]  /*1d640*/  IADD3 R28, P2, R2, R244, RZ ;  /* 0x000000f4021c7210 */ /* 0x000fe40007f5e0ff */
[----:B----4-:R-:W-:Y:S01]  /*1d650*/  ISETP.GE.AND P0, PT, R35, c[0x0][0x1d4], PT ;  /* 0x0000750023007a0c */ /* 0x010fe20003f06270 */
[----:B------:R-:W-:Y:S01]  /*1d660*/  IMAD.X R31, R0, 0x1, R33, P3 ;  /* 0x00000001001f7824 */ /* 0x000fe200018e0621 */
[----:B------:R-:W-:Y:S01]  /*1d670*/  ISETP.LT.OR P3, PT, R116, 0x1, P1 ;  /* 0x000000017400780c */ /* 0x000fe20000f61670 */
[----:B------:R-:W-:Y:S01]  /*1d680*/  IMAD.X R29, R0, 0x1, R3, P2 ;  /* 0x00000001001d7824 */ /* 0x000fe200010e0603 */
[----:B------:R-:W-:-:S02]  /*1d690*/  ISETP.LT.OR P2, PT, R116, 0x1, P0 ;  /* 0x000000017400780c */ /* 0x000fc40000741670 */
[----:B------:R-:W-:Y:S02]  /*1d6a0*/  SHF.R.S32.HI R35, RZ, 0x1f, R11 ;  /* 0x0000001fff237819 */ /* 0x000fe4000001140b */
[----:B------:R-:W-:-:S05]  /*1d6b0*/  MOV R34, R11 ;  /* 0x0000000b00227202 */ /* 0x000fca0000000f00 */
[----:B------:R1:W-:Y:S04]  /*1d6c0*/  STL.64 [R1+0xa8], R34 ;  /* 0x0000a82201007387 */ /* 0x0003e80000100a00 */
[----:B------:R-:W-:Y:S01]  /*1d6d0*/  @!PT LDS RZ, [RZ] ;  /* 0x00000000fffff984 */ /* 0x000fe20000000800 */
[----:B------:R-:W-:Y:S01]  /*1d6e0*/  @!PT LDS RZ, [RZ] ;  /* 0x00000000fffff984 */ /* 0x000fe20000000800 */
[----:B------:R-:W-:Y:S01]  /*1d6f0*/  @!PT LDS RZ, [RZ] ;  /* 0x00000000fffff984 */ /* 0x000fe20000000800 */
[----:B------:R1:W-:Y:S04]  /*1d700*/  LDGSTS.E.BYPASS.LTC128B.128 [R238+0x2080], [R30.64], !P3 ;  /* 0x020800001eee7fae */ /* 0x0003e8000d901d46 */
[----:B------:R1:W-:Y:S01]  /*1d710*/  LDGSTS.E.BYPASS.LTC128B.128 [R238+0x3880], [R28.64], !P2 ;  /* 0x038800001cee7fae */ /* 0x0003e2000d101d46 */
[----:B------:R-:W-:Y:S01]  /*1d720*/  IMAD.MOV.U32 R62, RZ, RZ, R2 ;  /* 0x000000ffff3e7224 */ /* 0x000fe200078e0002 */
[----:B------:R-:W-:Y:S01]  /*1d730*/  MOV R61, R3 ;  /* 0x00000003003d7202 */ /* 0x000fe20000000f00 */
[----:B------:R-:W-:Y:S01]  /*1d740*/  IMAD.MOV.U32 R63, RZ, RZ, R33 ;  /* 0x000000ffff3f7224 */ /* 0x000fe200078e0021 */
[----:B------:R-:W-:-:S02]  /*1d750*/  MOV R60, R32 ;  /* 0x00000020003c7202 */ /* 0x000fc40000000f00 */
[----:B------:R-:W-:Y:S02]  /*1d760*/  MOV R3, 0x181f ;  /* 0x0000181f00037802 */ /* 0x000fe40000000f00 */
[----:B------:R-:W-:Y:S02]  /*1d770*/  MOV R2, 0x1d790 ;  /* 0x0001d79000027802 */ /* 0x000fe40000000f00 */
[----:B-1----:R-:W-:Y:S05]  /*1d780*/  CALL.REL.NOINC `($__internal_11_$__cuda_sm70_shflsync_idx_p) ;  /* 0x0000f3c000007944 */ /* 0x002fea0003c00000 */
[----:B------:R-:W-:Y:S01]  /*1d790*/  IMAD.MOV.U32 R0, RZ, RZ, R244 ;  /* 0x000000ffff007224 */ /* 0x000fe200078e00f4 */
[----:B------:R-:W-:Y:S01]  /*1d7a0*/  MOV R241, R7 ;  /* 0x0000000700f17202 */ /* 0x000fe20000000f00 */
[----:B------:R-:W-:Y:S01]  /*1d7b0*/  IMAD.MOV.U32 R242, RZ, RZ, 0x1 ;  /* 0x00000001fff27424 */ /* 0x000fe200078e00ff */
[----:B------:R-:W-:Y:S01]  /*1d7c0*/  MOV R3, 0x181f ;  /* 0x0000181f00037802 */ /* 0x000fe20000000f00 */
[----:B------:R-:W-:Y:S01]  /*1d7d0*/  IMAD.MOV.U32 R243, RZ, RZ, -0x1 ;  /* 0xfffffffffff37424 */ /* 0x000fe200078e00ff */
[----:B------:R-:W-:Y:S02]  /*1d7e0*/  MOV R2, 0x1d800 ;  /* 0x0001d80000027802 */ /* 0x000fe40000000f00 */
[----:B------:R-:W-:Y:S05]  /*1d7f0*/  CALL.REL.NOINC `($__internal_11_$__cuda_sm70_shflsync_idx_p) ;  /* 0x0000f35000007944 */ /* 0x000fea0003c00000 */
[C---:B------:R-:W-:Y:S01]  /*1d800*/  IADD3 R28, P3, R244.reuse, R60, RZ ;  /* 0x0000003cf41c7210 */ /* 0x040fe20007f7e0ff */
[----:B------:R-:W-:Y:S01]  /*1d810*/  IMAD.MOV.U32 R241, RZ, RZ, R4 ;  /* 0x000000fffff17224 */ /* 0x000fe200078e0004 */
[----:B------:R-:W-:Y:S02]  /*1d820*/  IADD3 R2, P2, R244, R62, RZ ;  /* 0x0000003ef4027210 */ /* 0x000fe40007f5e0ff */
[----:B------:R-:W-:Y:S01]  /*1d830*/  MOV R242, 0x2 ;  /* 0x0000000200f27802 */ /* 0x000fe20000000f00 */
[----:B------:R-:W-:Y:S01]  /*1d840*/  IMAD.X R29, R0, 0x1, R63, P3 ;  /* 0x00000001001d7824 */ /* 0x000fe200018e063f */
[----:B------:R-:W-:Y:S01]  /*1d850*/  ISETP.LT.OR P3, PT, R116, 0x11, P1 ;  /* 0x000000117400780c */ /* 0x000fe20000f61670 */
[----:B------:R-:W-:Y:S01]  /*1d860*/  IMAD.X R3, R0, 0x1, R61, P2 ;  /* 0x0000000100037824 */ /* 0x000fe200010e063d */
[----:B------:R-:W-:-:S02]  /*1d870*/  ISETP.LT.OR P2, PT, R116, 0x11, P0 ;  /* 0x000000117400780c */ /* 0x000fc40000741670 */
[----:B------:R-:W-:-:S09]  /*1d880*/  MOV R243, 0xffffffff ;  /* 0xffffffff00f37802 */ /* 0x000fd20000000f00 */
[----:B------:R-:W-:Y:S01]  /*1d890*/  @!PT LDS RZ, [RZ] ;  /* 0x00000000fffff984 */ /* 0x000fe20000000800 */
[----:B------:R-:W-:Y:S01]  /*1d8a0*/  @!PT LDS RZ, [RZ] ;  /* 0x00000000fffff984 */ /* 0x000fe20000000800 */
[----:B------:R-:W-:Y:S01]  /*1d8b0*/  @!PT LDS RZ, [RZ] ;  /* 0x00000000fffff984 */ /* 0x000fe20000000800 */
[----:B------:R1:W-:Y:S04]  /*1d8c0*/  LDGSTS.E.BYPASS.LTC128B.128 [R238+0x2880], [R28.64], !P3 ;  /* 0x028800001cee7fae */ /* 0x0003e8000d901d46 */
[----:B------:R2:W-:Y:S02]  /*1d8d0*/  LDGSTS.E.BYPASS.LTC128B.128 [R238+0x4080], [R2.64], !P2 ;  /* 0x0408000002ee7fae */ /* 0x0005e4000d101d46 */
[----:B--2---:R-:W-:Y:S01]  /*1d8e0*/  IMAD.MOV.U32 R3, RZ, RZ, 0x181f ;  /* 0x0000181fff037424 */ /* 0x004fe200078e00ff */
[----:B------:R-:W-:Y:S02]  /*1d8f0*/  MOV R2, 0x1d910 ;  /* 0x0001d91000027802 */ /* 0x000fe40000000f00 */
[----:B-1----:R-:W-:Y:S05]  /*1d900*/  CALL.REL.NOINC `($__internal_11_$__cuda_sm70_shflsync_idx_p) ;  /* 0x0000f24000007944 */ /* 0x002fea0003c00000 */
        /* <DEDUP_REMOVED lines=9> */
.L_x_3437:
[----:B------:R-:W-:Y:S01]  /*1d9a0*/  IMAD.MOV.U32 R241, RZ, RZ, R4 ;  /* 0x000000fffff17224 */ /* 0x000fe200078e0004 */
[----:B------:R-:W-:Y:S01]  /*1d9b0*/  MOV R3, 0x181f ;  /* 0x0000181f00037802 */ /* 0x000fe20000000f00 */
[----:B------:R-:W-:Y:S01]  /*1d9c0*/  IMAD.MOV.U32 R242, RZ, RZ, RZ ;  /* 0x000000fffff27224 */ /* 0x000fe200078e00ff */
[----:B------:R-:W-:-:S02]  /*1d9d0*/  MOV R243, 0xffffffff ;  /* 0xffffffff00f37802 */ /* 0x000fc40000000f00 */
[----:B------:R-:W-:Y:S02]  /*1d9e0*/  MOV R2, 0x1da00 ;  /* 0x0001da0000027802 */ /* 0x000fe40000000f00 */
[----:B-----5:R-:W-:Y:S05]  /*1d9f0*/  CALL.REL.NOINC `($__internal_11_$__cuda_sm70_shflsync_idx_p) ;  /* 0x0000f15000007944 */ /* 0x020fea0003c00000 */
[----:B------:R-:W-:Y:S01]  /*1da00*/  MOV R13, R244 ;  /* 0x000000f4000d7202 */ /* 0x000fe20000000f00 */
[----:B------:R-:W-:Y:S05]  /*1da10*/  BRA `(.L_x_3602) ;  /* 0xfffebdb000007947 */ /* 0x000fea000383ffff */
.L_x_3438:
[----:B------:R-:W-:Y:S01]  /*1da20*/  IMAD.MOV.U32 R241, RZ, RZ, R18 ;  /* 0x000000fffff17224 */ /* 0x000fe200078e0012 */
[----:B------:R-:W-:Y:S01]  /*1da30*/  MOV R3, 0x181f ;  /* 0x0000181f00037802 */ /* 0x000fe20000000f00 */
[----:B------:R-:W-:Y:S01]  /*1da40*/  IMAD.MOV.U32 R242, RZ, RZ, RZ ;  /* 0x000000fffff27224 */ /* 0x000fe200078e00ff */
[----:B------:R-:W-:Y:S02]  /*1da50*/  MOV R243, 0xffffffff ;  /* 0xffffffff00f37802 */ /* 0x000fe40000000f00 */
[----:B------:R-:W-:Y:S02]  /*1da60*/  MOV R2, 0x1da80 ;  /* 0x0001da8000027802 */ /* 0x000fe40000000f00 */
[----:B-12--5:R-:W-:Y:S05]  /*1da70*/  CALL.REL.NOINC `($__internal_11_$__cuda_sm70_shflsync_idx_p) ;  /* 0x0000f0d000007944 */ /* 0x026fea0003c00000 */
[----:B------:R-:W2:Y:S04]  /*1da80*/  LDL.64 R16, [R1+0xa8] ;  /* 0x0000a80001107983 */ /* 0x000ea80000100a00 */
[----:B------:R-:W3:Y:S04]  /*1da90*/  LDL R7, [R1+0xd4] ;  /* 0x0000d40001077983 */ /* 0x000ee80000100800 */
[----:B------:R-:W3:Y:S04]  /*1daa0*/  LDL R3, [R1+0xcc] ;  /* 0x0000cc0001037983 */ /* 0x000ee80000100800 */
[----:B------:R-:W4:Y:S04]  /*1dab0*/  LDL R2, [R1+0x80] ;  /* 0x0000800001027983 */ /* 0x000f280000100800 */
[----:B------:R-:W4:Y:S01]  /*1dac0*/  LDL R0, [R1+0xd8] ;  /* 0x0000d80001007983 */ /* 0x000f220000100800 */
[C---:B--2---:R-:W-:Y:S01]  /*1dad0*/  IMAD.SHL.U32 R6, R16.reuse, 0x2, RZ ;  /* 0x0000000210067824 */ /* 0x044fe200078e00ff */
[----:B------:R-:W-:-:S04]  /*1dae0*/  SHF.L.U64.HI R15, R16, 0x1, R17 ;  /* 0x00000001100f7819 */ /* 0x000fc80000010211 */
[----:B------:R-:W-:Y:S02]  /*1daf0*/  IADD3 R20, P1, R244, R6, RZ ;  /* 0x00000006f4147210 */ /* 0x000fe40007f3e0ff */
[C---:B---3--:R-:W-:Y:S01]  /*1db00*/  SHF.L.U64.HI R16, R3.reuse, 0x1, R7 ;  /* 0x0000000103107819 */ /* 0x048fe20000010207 */
[----:B------:R-:W-:Y:S01]  /*1db10*/  IMAD.SHL.U32 R14, R3, 0x2, RZ ;  /* 0x00000002030e7824 */ /* 0x000fe200078e00ff */
[----:B------:R1:W5:Y:S01]  /*1db20*/  LDL R7, [R1+0x94] ;  /* 0x0000940001077983 */ /* 0x0003620000100800 */
[C---:B------:R-:W-:Y:S01]  /*1db30*/  IMAD.X R21, R13.reuse, 0x1, R15, P1 ;  /* 0x000000010d157824 */ /* 0x040fe200008e060f */
[----:B----4-:R-:W-:Y:S02]  /*1db40*/  ISETP.GE.AND P2, PT, R2, c[0x0][0x1d4], PT ;  /* 0x0000750002007a0c */ /* 0x010fe40003f46270 */
[----:B------:R-:W-:Y:S02]  /*1db50*/  IADD3 R2, P0, R244, R14, RZ ;  /* 0x0000000ef4027210 */ /* 0x000fe40007f1e0ff */
[----:B------:R-:W-:Y:S01]  /*1db60*/  ISETP.GE.AND P3, PT, R0, c[0x0][0x1d4], PT ;  /* 0x0000750000007a0c */ /* 0x000fe20003f66270 */
[----:B------:R-:W-:Y:S01]  /*1db70*/  IMAD.MOV.U32 R241, RZ, RZ, R4 ;  /* 0x000000fffff17224 */ /* 0x000fe200078e0004 */
[----:B------:R-:W-:Y:S01]  /*1db80*/  SEL R11, RZ, 0x10, P2 ;  /* 0x00000010ff0b7807 */ /* 0x000fe20001000000 */
[----:B------:R-:W-:-:S02]  /*1db90*/  IMAD.X R3, R13, 0x1, R16, P0 ;  /* 0x000000010d037824 */ /* 0x000fc400000e0610 */
[----:B------:R-:W-:Y:S02]  /*1dba0*/  IMAD.MOV.U32 R242, RZ, RZ, 0x1 ;  /* 0x00000001fff27424 */ /* 0x000fe400078e00ff */
[----:B------:R-:W-:Y:S02]  /*1dbb0*/  IMAD.MOV.U32 R243, RZ, RZ, -0x1 ;  /* 0xfffffffffff37424 */ /* 0x000fe400078e00ff */
[----:B------:R-:W-:Y:S01]  /*1dbc0*/  @!PT LDS RZ, [RZ] ;  /* 0x00000000fffff984 */ /* 0x000fe20000000800 */
[----:B------:R-:W-:Y:S01]  /*1dbd0*/  @!PT LDS RZ, [RZ] ;  /* 0x00000000fffff984 */ /* 0x000fe20000000800 */
[----:B------:R-:W-:Y:S01]  /*1dbe0*/  @!PT LDS RZ, [RZ] ;  /* 0x00000000fffff984 */ /* 0x000fe20000000800 */
[----:B------:R1:W-:Y:S04]  /*1dbf0*/  LDGSTS.E.BYPASS.LTC128B.128 [R238+0x5080], [R20.64], !P2 ;  /* 0x0508000014ee7fae */ /* 0x0003e8000d101d46 */
[----:B------:R2:W-:Y:S02]  /*1dc00*/  LDGSTS.E.BYPASS.LTC128B.128 [R238+0x6880], [R2.64], !P3 ;  /* 0x0688000002ee7fae */ /* 0x0005e4000d901d46 */
[----:B--2---:R-:W-:Y:S01]  /*1dc10*/  IMAD.MOV.U32 R3, RZ, RZ, 0x181f ;  /* 0x0000181fff037424 */ /* 0x004fe200078e00ff */
[----:B------:R-:W-:-:S02]  /*1dc20*/  MOV R2, 0x1dc40 ;  /* 0x0001dc4000027802 */ /* 0x000fc40000000f00 */
[----:B-1---5:R-:W-:Y:S05]  /*1dc30*/  CALL.REL.NOINC `($__internal_11_$__cuda_sm70_shflsync_idx_p) ;  /* 0x0000ef1000007944 */ /* 0x022fea0003c00000 */
[----:B------:R-:W-:Y:S01]  /*1dc40*/  IMAD.MOV.U32 R0, RZ, RZ, R244 ;  /* 0x000000ffff007224 */ /* 0x000fe200078e00f4 */
[----:B------:R-:W-:Y:S01]  /*1dc50*/  MOV R241, R18 ;  /* 0x0000001200f17202 */ /* 0x000fe20000000f00 */
[----:B------:R-:W-:Y:S01]  /*1dc60*/  IMAD.MOV.U32 R242, RZ, RZ, 0x1 ;  /* 0x00000001fff27424 */ /* 0x000fe200078e00ff */
[----:B------:R-:W-:Y:S01]  /*1dc70*/  MOV R3, 0x181f ;  /* 0x0000181f00037802 */ /* 0x000fe20000000f00 */
[----:B------:R-:W-:Y:S01]  /*1dc80*/  IMAD.MOV.U32 R243, RZ, RZ, -0x1 ;  /* 0xfffffffffff37424 */ /* 0x000fe200078e00ff */
[----:B------:R-:W-:-:S02]  /*1dc90*/  MOV R2, 0x1dcb0 ;  /* 0x0001dcb000027802 */ /* 0x000fc40000000f00 */
[----:B------:R-:W-:Y:S05]  /*1dca0*/  CALL.REL.NOINC `($__internal_11_$__cuda_sm70_shflsync_idx_p) ;  /* 0x0000eea000007944 */ /* 0x000fea0003c00000 */
[----:B------:R-:W-:Y:S01]  /*1dcb0*/  IADD3 R12, -R11, 0x10, RZ ;  /* 0x000000100b0c7810 */ /* 0x000fe20007ffe1ff */
[----:B------:R-:W-:Y:S01]  /*1dcc0*/  IMAD.MOV.U32 R241, RZ, RZ, R4 ;  /* 0x000000fffff17224 */ /* 0x000fe200078e0004 */
[----:B------:R-:W-:Y:S01]  /*1dcd0*/  IADD3 R2, -R7, 0x10, RZ ;  /* 0x0000001007027810 */ /* 0x000fe20007ffe1ff */
[----:B------:R-:W-:Y:S01]  /*1dce0*/  IMAD.MOV.U32 R242, RZ, RZ, 0x2 ;  /* 0x00000002fff27424 */ /* 0x000fe200078e00ff */
[----:B------:R-:W-:Y:S01]  /*1dcf0*/  LOP3.LUT R12, R12, 0xf, RZ, 0xc0, !PT ;  /* 0x0000000f0c0c7812 */ /* 0x000fe200078ec0ff */
[----:B------:R-:W-:Y:S01]  /*1dd00*/  IMAD.MOV.U32 R243, RZ, RZ, -0x1 ;  /* 0xfffffffffff37424 */ /* 0x000fe200078e00ff */
[----:B------:R-:W-:-:S02]  /*1dd10*/  ISETP.NE.U32.AND P3, PT, R11, RZ, PT ;  /* 0x000000ff0b00720c */ /* 0x000fc40003f65070 */
        /* <DEDUP_REMOVED lines=23> */
.L_x_3439:
[----:B------:R-:W-:Y:S01]  /*1de90*/  IMAD.MOV.U32 R241, RZ, RZ, R11 ;  /* 0x000000fffff17224 */ /* 0x000fe200078e000b */
[----:B------:R-:W-:Y:S01]  /*1dea0*/  MOV R3, 0x1c1f ;  /* 0x00001c1f00037802 */ /* 0x000fe20000000f00 */
[----:B------:R-:W-:Y:S01]  /*1deb0*/  IMAD.MOV.U32 R242, RZ, RZ, RZ ;  /* 0x000000fffff27224 */ /* 0x000fe200078e00ff */
[----:B------:R-:W-:-:S02]  /*1dec0*/  MOV R243, 0xffffffff ;  /* 0xffffffff00f37802 */ /* 0x000fc40000000f00 */
[----:B------:R-:W-:Y:S02]  /*1ded0*/  MOV R2, 0x1def0 ;  /* 0x0001def000027802 */ /* 0x000fe40000000f00 */
[----:B------:R-:W-:Y:S05]  /*1dee0*/  CALL.REL.NOINC `($__internal_11_$__cuda_sm70_shflsync_idx_p) ;  /* 0x0000ec6000007944 */ /* 0x000fea0003c00000 */
[----:B------:R-:W-:Y:S01]  /*1def0*/  MOV R2, R244 ;  /* 0x000000f400027202 */ /* 0x000fe20000000f00 */
[----:B------:R-:W-:Y:S05]  /*1df00*/  BRA `(.L_x_3604) ;  /* 0xfffebf1000007947 */ /* 0x000fea000383ffff */
.L_x_3444:
[----:B------:R-:W-:Y:S01]  /*1df10*/  IMAD.MOV.U32 R241, RZ, RZ, R11 ;  /* 0x000000fffff17224 */ /* 0x000fe200078e000b */
[----:B------:R-:W-:Y:S01]  /*1df20*/  MOV R3, 0x1c1f ;  /* 0x00001c1f00037802 */ /* 0x000fe20000000f00 */
[----:B------:R-:W-:Y:S01]  /*1df30*/  IMAD.MOV.U32 R242, RZ, RZ, 0x1 ;  /* 0x00000001fff27424 */ /* 0x000fe200078e00ff */
[----:B------:R-:W-:Y:S02]  /*1df40*/  MOV R243, 0xffffffff ;  /* 0xffffffff00f37802 */ /* 0x000fe40000000f00 */
[----:B------:R-:W-:Y:S02]  /*1df50*/  MOV R2, 0x1df70 ;  /* 0x0001df7000027802 */ /* 0x000fe40000000f00 */
[----:B-1----:R-:W-:Y:S05]  /*1df60*/  CALL.REL.NOINC `($__internal_11_$__cuda_sm70_shflsync_idx_p) ;  /* 0x0000ebe000007944 */ /* 0x002fea0003c00000 */
[----:B------:R-:W-:Y:S01]  /*1df70*/  MOV R2, R244 ;  /* 0x000000f400027202 */ /* 0x000fe20000000f00 */
[----:B------:R-:W-:Y:S05]  /*1df80*/  BRA `(.L_x_3605) ;  /* 0xfffec06000007947 */ /* 0x000fea000383ffff */
.L_x_3449:
[----:B------:R-:W-:Y:S01]  /*1df90*/  IMAD.MOV.U32 R241, RZ, RZ, R11 ;  /* 0x000000fffff17224 */ /* 0x000fe200078e000b */
[----:B------:R-:W-:Y:S01]  /*1dfa0*/  MOV R3, 0x1c1f ;  /* 0x00001c1f00037802 */ /* 0x000fe20000000f00 */
[----:B------:R-:W-:Y:S01]  /*1dfb0*/  IMAD.MOV.U32 R242, RZ, RZ, 0x2 ;  /* 0x00000002fff27424 */ /* 0x000fe200078e00ff */
[----:B------:R-:W-:-:S02]  /*1dfc0*/  MOV R243, 0xffffffff ;  /* 0xffffffff00f37802 */ /* 0x000fc40000000f00 */
[----:B------:R-:W-:Y:S02]  /*1dfd0*/  MOV R2, 0x1dff0 ;  /* 0x0001dff000027802 */ /* 0x000fe40000000f00 */
[----:B-12---:R-:W-:Y:S05]  /*1dfe0*/  CALL.REL.NOINC `($__internal_11_$__cuda_sm70_shflsync_idx_p) ;  /* 0x0000eb6000007944 */ /* 0x006fea0003c00000 */
[----:B------:R-:W-:Y:S01]  /*1dff0*/  MOV R3, R244 ;  /* 0x000000f400037202 */ /* 0x000fe20000000f00 */
[----:B------:R-:W-:Y:S05]  /*1e000*/  BRA `(.L_x_3606) ;  /* 0xfffec56000007947 */ /* 0x000fea000383ffff */
.L_x_3454:
[----:B------:R-:W-:Y:S01]  /*1e010*/  IMAD.MOV.U32 R241, RZ, RZ, R11 ;  /* 0x000000fffff17224 */ /* 0x000fe200078e000b */
[----:B------:R-:W-:Y:S01]  /*1e020*/  MOV R3, 0x1c1f ;  /* 0x00001c1f00037802 */ /* 0x000fe20000000f00 */
[----:B------:R-:W-:Y:S01]  /*1e030*/  IMAD.MOV.U32 R242, RZ, RZ, 0x3 ;  /* 0x00000003fff27424 */ /* 0x000fe200078e00ff */
[----:B------:R-:W-:Y:S02]  /*1e040*/  MOV R243, 0xffffffff ;  /* 0xffffffff00f37802 */ /* 0x000fe40000000f00 */
[----:B------:R-:W-:Y:S02]  /*1e050*/  MOV R2, 0x1e070 ;  /* 0x0001e07000027802 */ /* 0x000fe40000000f00 */
[----:B-123--:R-:W-:Y:S05]  /*1e060*/  CALL.REL.NOINC `($__internal_11_$__cuda_sm70_shflsync_idx_p) ;  /* 0x0000eae000007944 */ /* 0x00efea0003c00000 */
[----:B------:R-:W-:Y:S01]  /*1e070*/  MOV R3, R244 ;  /* 0x000000f400037202 */ /* 0x000fe20000000f00 */
[----:B------:R-:W-:Y:S05]  /*1e080*/  BRA `(.L_x_3607) ;  /* 0xfffecbf000007947 */ /* 0x000fea000383ffff */
.L_x_3459:
[----:B------:R-:W-:Y:S01]  /*1e090*/  IMAD.MOV.U32 R4, RZ, RZ, R0 ;  /* 0x000000ffff047224 */ /* 0x000fe200078e0000 */
[----:B------:R-:W-:Y:S02]  /*1e0a0*/  MOV R3, 0x2 ;  /* 0x0000000200037802 */ /* 0x000fe40000000f00 */
[----:B------:R-:W-:-:S02]  /*1e0b0*/  MOV R2, 0x1e0d0 ;  /* 0x0001e0d000027802 */ /* 0x000fc40000000f00 */
[----:B------:R-:W-:Y:S05]  /*1e0c0*/  CALL.REL.NOINC `($__internal_10_$__cuda_sm70_shflsync_bfly_p) ;  /* 0x0000ea2000007944 */ /* 0x000fea0003c00000 */
[----:B------:R-:W-:Y:S01]  /*1e0d0*/  MOV R155, R158 ;  /* 0x0000009e009b7202 */ /* 0x000fe20000000f00 */
[----:B------:R-:W-:Y:S05]  /*1e0e0*/  BRA `(.L_x_3608) ;  /* 0xfffed2b000007947 */ /* 0x000fea000383ffff */
.L_x_3460:
[----:B------:R-:W-:Y:S01]  /*1e0f0*/  IMAD.MOV.U32 R4, RZ, RZ, R155 ;  /* 0x000000ffff047224 */ /* 0x000fe200078e009b */
[----:B------:R-:W-:-:S02]  /*1e100*/  MOV R3, 0x1 ;  /* 0x0000000100037802 */ /* 0x000fc40000000f00 */
[----:B------:R-:W-:Y:S02]  /*1e110*/  MOV R2, 0x1e130 ;  /* 0x0001e13000027802 */ /* 0x000fe40000000f00 */
[----:B-1----:R-:W-:Y:S05]  /*1e120*/  CALL.REL.NOINC `($__internal_10_$__cuda_sm70_shflsync_bfly_p) ;  /* 0x0000e9c000007944 */ /* 0x002fea0003c00000 */
[----:B------:R-:W-:Y:S01]  /*1e130*/  FMNMX.FTZ R155, R155, R158, !PT ;  /* 0x0000009e9b9b7209 */ /* 0x000fe20007810000 */
[----:B------:R-:W-:Y:S01]  /*1e140*/  IMAD.MOV.U32 R4, RZ, RZ, R156 ;  /* 0x000000ffff047224 */ /* 0x000fe200078e009c */
[----:B------:R-:W-:Y:S01]  /*1e150*/  MOV R2, 0x1e180 ;  /* 0x0001e18000027802 */ /* 0x000fe20000000f00 */
[----:B------:R-:W-:Y:S02]  /*1e160*/  IMAD.MOV.U32 R3, RZ, RZ, 0x2 ;  /* 0x00000002ff037424 */ /* 0x000fe400078e00ff */
[----:B------:R-:W-:Y:S05]  /*1e170*/  CALL.REL.NOINC `($__internal_10_$__cuda_sm70_shflsync_bfly_p) ;  /* 0x0000e97000007944 */ /* 0x000fea0003c00000 */
[----:B------:R-:W-:Y:S01]  /*1e180*/  FMNMX.FTZ R156, R156, R158, !PT ;  /* 0x0000009e9c9c7209 */ /* 0x000fe20007810000 */
[----:B------:R-:W-:Y:S01]  /*1e190*/  IMAD.MOV.U32 R3, RZ, RZ, 0x1 ;  /* 0x00000001ff037424 */ /* 0x000fe200078e00ff */
[----:B------:R-:W-:-:S03]  /*1e1a0*/  MOV R2, 0x1e1d0 ;  /* 0x0001e1d000027802 */ /* 0x000fc60000000f00 */
[----:B------:R-:W-:Y:S02]  /*1e1b0*/  IMAD.MOV.U32 R4, RZ, RZ, R156 ;  /* 0x000000ffff047224 */ /* 0x000fe400078e009c */
[----:B------:R-:W-:Y:S05]  /*1e1c0*/  CALL.REL.NOINC `($__internal_10_$__cuda_sm70_shflsync_bfly_p) ;  /* 0x0000e92000007944 */ /* 0x000fea0003c00000 */
        /* <DEDUP_REMOVED lines=20> */
[----:B------:R-:W-:Y:S01]  /*1e310*/  MOV R7, R158 ;  /* 0x0000009e00077202 */ /* 0x000fe20000000f00 */
[----:B------:R-:W-:Y:S05]  /*1e320*/  BRA `(.L_x_3609) ;  /* 0xfffed16000007947 */ /* 0x000fea000383ffff */
.L_x_3468:
[----:B------:R-:W-:Y:S01]  /*1e330*/  MOV R3, 0x181f ;  /* 0x0000181f00037802 */ /* 0x000fe20000000f00 */
[----:B------:R-:W-:Y:S01]  /*1e340*/  IMAD.MOV.U32 R241, RZ, RZ, R0 ;  /* 0x000000fffff17224 */ /* 0x000fe200078e0000 */
[----:B------:R-:W-:Y:S01]  /*1e350*/  MOV R243, 0xffffffff ;  /* 0xffffffff00f37802 */ /* 0x000fe20000000f00 */
[----:B------:R-:W-:Y:S01]  /*1e360*/  IMAD.MOV.U32 R242, RZ, RZ, RZ ;  /* 0x000000fffff27224 */ /* 0x000fe200078e00ff */
[----:B------:R-:W-:Y:S02]  /*1e370*/  MOV R2, 0x1e390 ;  /* 0x0001e39000027802 */ /* 0x000fe40000000f00 */
[----:B------:R-:W-:Y:S05]  /*1e380*/  CALL.REL.NOINC `($__internal_11_$__cuda_sm70_shflsync_idx_p) ;  /* 0x0000e7c000007944 */ /* 0x000fea0003c00000 */
[----:B------:R-:W-:Y:S01]  /*1e390*/  MOV R6, R244 ;  /* 0x000000f400067202 */ /* 0x000fe20000000f00 */
[----:B------:R-:W-:-:S05]  /*1e3a0*/  BRA `(.L_x_3610) ;  /* 0xfffee9a000007947 */ /* 0x000fca000383ffff */
.L_x_3469:
[----:B------:R-:W-:Y:S01]  /*1e3b0*/  MOV R3, 0x181f ;  /* 0x0000181f00037802 */ /* 0x000fe20000000f00 */
[----:B------:R-:W-:Y:S01]  /*1e3c0*/  IMAD.MOV.U32 R241, RZ, RZ, R4 ;  /* 0x000000fffff17224 */ /* 0x000fe200078e0004 */
[----:B------:R-:W-:Y:S01]  /*1e3d0*/  MOV R243, 0xffffffff ;  /* 0xffffffff00f37802 */ /* 0x000fe20000000f00 */
[----:B------:R-:W-:Y:S01]  /*1e3e0*/  IMAD.MOV.U32 R242, RZ, RZ, RZ ;  /* 0x000000fffff27224 */ /* 0x000fe200078e00ff */
[----:B------:R-:W-:Y:S02]  /*1e3f0*/  MOV R2, 0x1e410 ;  /* 0x0001e41000027802 */ /* 0x000fe40000000f00 */
[----:B-12---:R-:W-:Y:S05]  /*1e400*/  CALL.REL.NOINC `($__internal_11_$__cuda_sm70_shflsync_idx_p) ;  /* 0x0000e74000007944 */ /* 0x006fea0003c00000 */
[----:B------:R-:W2:Y:S01]  /*1e410*/  LDL R2, [R1+0xd8] ;  /* 0x0000d80001027983 */ /* 0x000ea20000100800 */
[----:B------:R-:W-:Y:S01]  /*1e420*/  IADD3 R8, P0, R244, R233, RZ ;  /* 0x000000e9f4087210 */ /* 0x000fe20007f1e0ff */
[----:B------:R-:W-:Y:S01]  /*1e430*/  IMAD.MOV.U32 R241, RZ, RZ, R0 ;  /* 0x000000fffff17224 */ /* 0x000fe200078e0000 */
[----:B------:R-:W-:Y:S01]  /*1e440*/  MOV R242, 0x1 ;  /* 0x0000000100f27802 */ /* 0x000fe20000000f00 */
[----:B------:R-:W3:Y:S01]  /*1e450*/  LDL R3, [R1+0x80] ;  /* 0x0000800001037983 */ /* 0x000ee20000100800 */
[----:B------:R-:W-:Y:S01]  /*1e460*/  MOV R243, 0xffffffff ;  /* 0xffffffff00f37802 */ /* 0x000fe20000000f00 */
[----:B------:R-:W-:Y:S01]  /*1e470*/  IMAD.X R9, R6, 0x1, R234, P0 ;  /* 0x0000000106097824 */ /* 0x000fe200000e06ea */
[----:B---3--:R-:W-:Y:S02]  /*1e480*/  ISETP.GE.AND P2, PT, R3, c[0x0][0x1d4], PT ;  /* 0x0000750003007a0c */ /* 0x008fe40003f46270 */
[----:B--2---:R-:W-:Y:S02]  /*1e490*/  ISETP.GE.AND P1, PT, R2, c[0x0][0x1d4], PT ;  /* 0x0000750002007a0c */ /* 0x004fe40003f26270 */
[----:B------:R-:W-:Y:S05]  /*1e4a0*/  IADD3 R2, P0, R244, R231, RZ ;  /* 0x000000e7f4027210 */ /* 0x000fea0007f1e0ff */
[----:B------:R-:W-:Y:S02]  /*1e4b0*/  IMAD.X R3, R6, 0x1, R232, P0 ;  /* 0x0000000106037824 */ /* 0x000fe400000e06e8 */
[----:B------:R1:W5:Y:S04]  /*1e4c0*/  LDL R6, [R1+0x94] ;  /* 0x0000940001067983 */ /* 0x0003680000100800 */
[----:B------:R-:W-:Y:S01]  /*1e4d0*/  @!PT LDS RZ, [RZ] ;  /* 0x00000000fffff984 */ /* 0x000fe20000000800 */
[----:B------:R-:W-:Y:S01]  /*1e4e0*/  @!PT LDS RZ, [RZ] ;  /* 0x00000000fffff984 */ /* 0x000fe20000000800 */
[----:B------:R-:W-:Y:S01]  /*1e4f0*/  @!PT LDS RZ, [RZ] ;  /* 0x00000000fffff984 */ /* 0x000fe20000000800 */
[----:B------:R1:W-:Y:S04]  /*1e500*/  LDGSTS.E.BYPASS.LTC128B.128 [R239], [R8.64], !P2 ;  /* 0x0000000008ef7fae */ /* 0x0003e8000d101d46 */
[----:B------:R2:W-:Y:S02]  /*1e510*/  LDGSTS.E.BYPASS.LTC128B.128 [R239+0x1800], [R2.64], !P1 ;  /* 0x0180000002ef7fae */ /* 0x0005e4000c901d46 */
[----:B--2---:R-:W-:Y:S01]  /*1e520*/  MOV R2, 0x1e550 ;  /* 0x0001e55000027802 */ /* 0x004fe20000000f00 */
[----:B------:R-:W-:Y:S02]  /*1e530*/  IMAD.MOV.U32 R3, RZ, RZ, 0x181f ;  /* 0x0000181fff037424 */ /* 0x000fe400078e00ff */
[----:B-1---5:R-:W-:Y:S05]  /*1e540*/  CALL.REL.NOINC `($__internal_11_$__cuda_sm70_shflsync_idx_p) ;  /* 0x0000e60000007944 */ /* 0x022fea0003c00000 */
[----:B------:R-:W-:Y:S01]  /*1e550*/  MOV R241, R4 ;  /* 0x0000000400f17202 */ /* 0x000fe20000000f00 */
[----:B------:R-:W-:Y:S01]  /*1e560*/  IMAD.MOV.U32 R8, RZ, RZ, R244 ;  /* 0x000000ffff087224 */ /* 0x000fe200078e00f4 */
[----:B------:R-:W-:Y:S01]  /*1e570*/  MOV R3, 0x181f ;  /* 0x0000181f00037802 */ /* 0x000fe20000000f00 */
[----:B------:R-:W-:Y:S01]  /*1e580*/  IMAD.MOV.U32 R242, RZ, RZ, 0x1 ;  /* 0x00000001fff27424 */ /* 0x000fe200078e00ff */
[----:B------:R-:W-:Y:S01]  /*1e590*/  MOV R2, 0x1e5c0 ;  /* 0x0001e5c000027802 */ /* 0x000fe20000000f00 */
[----:B------:R-:W-:Y:S02]  /*1e5a0*/  IMAD.MOV.U32 R243, RZ, RZ, -0x1 ;  /* 0xfffffffffff37424 */ /* 0x000fe400078e00ff */
[----:B------:R-:W-:Y:S05]  /*1e5b0*/  CALL.REL.NOINC `($__internal_11_$__cuda_sm70_shflsync_idx_p) ;  /* 0x0000e59000007944 */ /* 0x000fea0003c00000 */
[----:B------:R-:W2:Y:S01]  /*1e5c0*/  LDL R2, [R1+0x80] ;  /* 0x0000800001027983 */ /* 0x000ea20000100800 */
[----:B------:R-:W-:Y:S02]  /*1e5d0*/  IMAD.MOV.U32 R241, RZ, RZ, R0 ;  /* 0x000000fffff17224 */ /* 0x000fe400078e0000 */
[----:B------:R-:W-:Y:S02]  /*1e5e0*/  IMAD.MOV.U32 R242, RZ, RZ, 0x2 ;  /* 0x00000002fff27424 */ /* 0x000fe400078e00ff */
[----:B------:R-:W-:Y:S01]  /*1e5f0*/  IMAD.MOV.U32 R243, RZ, RZ, -0x1 ;  /* 0xfffffffffff37424 */ /* 0x000fe200078e00ff */
[----:B--2---:R-:W-:Y:S02]  /*1e600*/  ISETP.GE.AND P1, PT, R2, c[0x0][0x1d4], PT ;  /* 0x0000750002007a0c */ /* 0x004fe40003f26270 */
[----:B------:R-:W-:Y:S05]  /*1e610*/  IADD3 R2, P0, R244, R233, RZ ;  /* 0x000000e9f4027210 */ /* 0x000fea0007f1e0ff */
[----:B------:R-:W-:Y:S06]  /*1e620*/  IMAD.X R3, R8, 0x1, R234, P0 ;  /* 0x0000000108037824 */ /* 0x000fec00000e06ea */
[----:B------:R-:W-:Y:S01]  /*1e630*/  @!PT LDS RZ, [RZ] ;  /* 0x00000000fffff984 */ /* 0x000fe20000000800 */
[----:B------:R-:W-:Y:S01]  /*1e640*/  @!PT LDS RZ, [RZ] ;  /* 0x00000000fffff984 */ /* 0x000fe20000000800 */
[----:B------:R-:W-:Y:S01]  /*1e650*/  @!PT LDS RZ, [RZ] ;  /* 0x00000000fffff984 */ /* 0x000fe20000000800 */
[----:B------:R1:W-:Y:S02]  /*1e660*/  LDGSTS.E.BYPASS.LTC128B.128 [R239+0x800], [R2.64], !P1 ;  /* 0x0080000002ef7fae */ /* 0x0003e4000c901d46 */
[----:B-1----:R-:W-:Y:S04]  /*1e670*/  IADD3 R2, -R6, 0x10, RZ ;  /* 0x0000001006027810 */ /* 0x002fe80007ffe1ff */
[----:B------:R-:W-:Y:S04]  /*1e680*/  LOP3.LUT R2, R2, 0xf, RZ, 0xc0, !PT ;  /* 0x0000000f02027812 */ /* 0x000fe800078ec0ff */
[----:B------:R-:W-:Y:S04]  /*1e690*/  IADD3 R2, P1, P0, R2, R244, R231 ;  /* 0x000000f402027210 */ /* 0x000fe8000783e0e7 */
[----:B------:R-:W-:Y:S02]  /*1e6a0*/  IADD3.X R3, RZ, R8, R232, P1, P0 ;  /* 0x00000008ff037210 */ /* 0x000fe40000fe04e8 */
[----:B------:R-:W-:Y:S11]  /*1e6b0*/  ISETP.NE.U32.AND P0, PT, R6, RZ, PT ;  /* 0x000000ff0600720c */ /* 0x000ff60003f05070 */
[----:B------:R-:W-:Y:S02]  /*1e6c0*/  @!UPT UIADD3 URZ, URZ, URZ, URZ ;  /* 0x0000003f3f3ff290 */ /* 0x000fe4000fffe03f */
[----:B------:R1:W-:Y:S02]  /*1e6d0*/  LDGSTS.E.BYPASS.LTC128B.128.ZFILL [R239+0x2000], [R2.64], P0 ;  /* 0x0200000002ef7fae */ /* 0x0003e40008141d46 */
[----:B-1----:R-:W-:Y:S01]  /*1e6e0*/  MOV R2, 0x1e710 ;  /* 0x0001e71000027802 */ /* 0x002fe20000000f00 */
[----:B------:R-:W-:Y:S02]  /*1e6f0*/  IMAD.MOV.U32 R3, RZ, RZ, 0x181f ;  /* 0x0000181fff037424 */ /* 0x000fe400078e00ff */
[----:B------:R-:W-:Y:S05]  /*1e700*/  CALL.REL.NOINC `($__internal_11_$__cuda_sm70_shflsync_idx_p) ;  /* 0x0000e44000007944 */ /* 0x000fea0003c00000 */
[----:B------:R-:W-:Y:S01]  /*1e710*/  MOV R241, R4 ;  /* 0x0000000400f17202 */ /* 0x000fe20000000f00 */
[----:B------:R-:W-:Y:S01]  /*1e720*/  IMAD.MOV.U32 R0, RZ, RZ, R244 ;  /* 0x000000ffff007224 */ /* 0x000fe200078e00f4 */
[----:B------:R-:W-:Y:S01]  /*1e730*/  MOV R3, 0x181f ;  /* 0x0000181f00037802 */ /* 0x000fe20000000f00 */
[----:B------:R-:W-:Y:S01]  /*1e740*/  IMAD.MOV.U32 R242, RZ, RZ, 0x2 ;  /* 0x00000002fff27424 */ /* 0x000fe200078e00ff */
[----:B------:R-:W-:Y:S01]  /*1e750*/  MOV R2, 0x1e780 ;  /* 0x0001e78000027802 */ /* 0x000fe20000000f00 */
[----:B------:R-:W-:Y:S02]  /*1e760*/  IMAD.MOV.U32 R243, RZ, RZ, -0x1 ;  /* 0xfffffffffff37424 */ /* 0x000fe400078e00ff */
[----:B------:R-:W-:Y:S05]  /*1e770*/  CALL.REL.NOINC `($__internal_11_$__cuda_sm70_shflsync_idx_p) ;  /* 0x0000e3d000007944 */ /* 0x000fea0003c00000 */
[----:B------:R-:W-:Y:S01]  /*1e780*/  MOV R2, R244 ;  /* 0x000000f400027202 */ /* 0x000fe20000000f00 */
[----:B------:R-:W-:-:S05]  /*1e790*/  BRA `(.L_x_3611) ;  /* 0xfffee72000007947 */ /* 0x000fca000383ffff */
.L_x_3472:
        /* <DEDUP_REMOVED lines=8> */
.L_x_3473:
        /* <DEDUP_REMOVED lines=21> */
[----:B------:R1:W-:Y:S04]  /*1e970*/  LDGSTS.E.BYPASS.LTC128B.128 [R238+0x5080], [R152.64], !P2 ;  /* 0x0508000098ee7fae */ /* 0x0003e8000d101d46 */
        /* <DEDUP_REMOVED lines=41> */
.L_x_3474:
        /* <DEDUP_REMOVED lines=8> */
.L_x_3479:
[----:B------:R-:W-:Y:S01]  /*1ec90*/  MOV R3, 0x1c1f ;  /* 0x00001c1f00037802 */ /* 0x000fe20000000f00 */
[----:B------:R-:W-:Y:S01]  /*1eca0*/  IMAD.MOV.U32 R241, RZ, RZ, R158 ;  /* 0x000000fffff17224 */ /* 0x000fe200078e009e */
[----:B------:R-:W-:Y:S01]  /*1ecb0*/  MOV R243, 0xffffffff ;  /* 0xffffffff00f37802 */ /* 0x000fe20000000f00 */
[----:B------:R-:W-:Y:S01]  /*1ecc0*/  IMAD.MOV.U32 R242, RZ, RZ, 0x1 ;  /* 0x00000001fff27424 */ /* 0x000fe200078e00ff */
[----:B------:R-:W-:Y:S02]  /*1ecd0*/  MOV R2, 0x1ecf0 ;  /* 0x0001ecf000027802 */ /* 0x000fe40000000f00 */
[----:B-1----:R-:W-:Y:S05]  /*1ece0*/  CALL.REL.NOINC `($__internal_11_$__cuda_sm70_shflsync_idx_p) ;  /* 0x0000de6000007944 */ /* 0x002fea0003c00000 */
[----:B------:R-:W-:Y:S01]  /*1ecf0*/  MOV R2, R244 ;  /* 0x000000f400027202 */ /* 0x000fe20000000f00 */
[----:B------:R-:W-:-:S05]  /*1ed00*/  BRA `(.L_x_3615) ;  /* 0xfffef3b000007947 */ /* 0x000fca000383ffff */
.L_x_3484:
[----:B------:R-:W-:Y:S01]  /*1ed10*/  MOV R3, 0x1c1f ;  /* 0x00001c1f00037802 */ /* 0x000fe20000000f00 */
[----:B------:R-:W-:Y:S01]  /*1ed20*/  IMAD.MOV.U32 R241, RZ, RZ, R158 ;  /* 0x000000fffff17224 */ /* 0x000fe200078e009e */
[----:B------:R-:W-:Y:S01]  /*1ed30*/  MOV R243, 0xffffffff ;  /* 0xffffffff00f37802 */ /* 0x000fe20000000f00 */
[----:B------:R-:W-:Y:S01]  /*1ed40*/  IMAD.MOV.U32 R242, RZ, RZ, 0x2 ;  /* 0x00000002fff27424 */ /* 0x000fe200078e00ff */
[----:B------:R-:W-:Y:S02]  /*1ed50*/  MOV R2, 0x1ed70 ;  /* 0x0001ed7000027802 */ /* 0x000fe40000000f00 */
[----:B-12---:R-:W-:Y:S05]  /*1ed60*/  CALL.REL.NOINC `($__internal_11_$__cuda_sm70_shflsync_idx_p) ;  /* 0x0000dde000007944 */ /* 0x006fea0003c00000 */
[----:B------:R-:W-:Y:S01]  /*1ed70*/  MOV R154, R244 ;  /* 0x000000f4009a7202 */ /* 0x000fe20000000f00 */
[----:B------:R-:W-:-:S05]  /*1ed80*/  BRA `(.L_x_3616) ;  /* 0xfffef55000007947 */ /* 0x000fca000383ffff */
.L_x_3489:
[----:B------:R-:W-:Y:S01]  /*1ed90*/  MOV R3, 0x1c1f ;  /* 0x00001c1f00037802 */ /* 0x000fe20000000f00 */
[----:B------:R-:W-:Y:S01]  /*1eda0*/  IMAD.MOV.U32 R241, RZ, RZ, R158 ;  /* 0x000000fffff17224 */ /* 0x000fe200078e009e */
[----:B------:R-:W-:Y:S01]  /*1edb0*/  MOV R243, 0xffffffff ;  /* 0xffffffff00f37802 */ /* 0x000fe20000000f00 */
[----:B------:R-:W-:Y:S01]  /*1edc0*/  IMAD.MOV.U32 R242, RZ, RZ, 0x3 ;  /* 0x00000003fff27424 */ /* 0x000fe200078e00ff */
[----:B------:R-:W-:Y:S02]  /*1edd0*/  MOV R2, 0x1edf0 ;  /* 0x0001edf000027802 */ /* 0x000fe40000000f00 */
[----:B-123--:R-:W-:Y:S05]  /*1ede0*/  CALL.REL.NOINC `($__internal_11_$__cuda_sm70_shflsync_idx_p) ;  /* 0x0000dd6000007944 */ /* 0x00efea0003c00000 */
[----:B------:R-:W-:Y:S01]  /*1edf0*/  MOV R3, R244 ;  /* 0x000000f400037202 */ /* 0x000fe20000000f00 */
[----:B------:R-:W-:-:S05]  /*1ee00*/  BRA `(.L_x_3617) ;  /* 0xfffeff9000007947 */ /* 0x000fca000383ffff */
.L_x_3494:
[----:B------:R-:W-:Y:S02]  /*1ee10*/  MOV R3, 0x2 ;  /* 0x0000000200037802 */ /* 0x000fe40000000f00 */
[----:B------:R-:W-:Y:S02]  /*1ee20*/  MOV R2, 0x1ee40 ;  /* 0x0001ee4000027802 */ /* 0x000fe40000000f00 */
[----:B--234-:R-:W-:Y:S05]  /*1ee30*/  CALL.REL.NOINC `($__internal_10_$__cuda_sm70_shflsync_bfly_p) ;  /* 0x0000dcb000007944 */ /* 0x01cfea0003c00000 */
[----:B------:R-:W-:Y:S01]  /*1ee40*/  MOV R0, R158 ;  /* 0x0000009e00007202 */ /* 0x000fe20000000f00 */
[----:B------:R-:W-:-:S05]  /*1ee50*/  BRA `(.L_x_3618) ;  /* 0xffff070000007947 */ /* 0x000fca000383ffff */
.L_x_3495:
[----:B------:R-:W-:Y:S02]  /*1ee60*/  MOV R3, 0x1 ;  /* 0x0000000100037802 */ /* 0x000fe40000000f00 */
[----:B------:R-:W-:Y:S02]  /*1ee70*/  MOV R2, 0x1ee90 ;  /* 0x0001ee9000027802 */ /* 0x000fe40000000f00 */
[----:B---34-:R-:W-:Y:S05]  /*1ee80*/  CALL.REL.NOINC `($__internal_10_$__cuda_sm70_shflsync_bfly_p) ;  /* 0x0000dc6000007944 */ /* 0x018fea0003c00000 */
[----:B------:R-:W-:Y:S01]  /*1ee90*/  IMAD.MOV.U32 R3, RZ, RZ, 0x2 ;  /* 0x00000002ff037424 */ /* 0x000fe200078e00ff */
[----:B------:R-:W-:Y:S01]  /*1eea0*/  FMNMX.FTZ R154, R4, R158, !PT ;  /* 0x0000009e049a7209 */ /* 0x000fe20007810000 */
[----:B------:R-:W-:Y:S01]  /*1eeb0*/  IMAD.MOV.U32 R4, RZ, RZ, R153 ;  /* 0x000000ffff047224 */ /* 0x000fe200078e0099 */
[----:B------:R-:W-:Y:S02]  /*1eec0*/  MOV R2, 0x1eee0 ;  /* 0x0001eee000027802 */ /* 0x000fe40000000f00 */
[----:B------:R-:W-:Y:S05]  /*1eed0*/  CALL.REL.NOINC `($__internal_10_$__cuda_sm70_shflsync_bfly_p) ;  /* 0x0000dc1000007944 */ /* 0x000fea0003c00000 */
[----:B------:R-:W-:Y:S01]  /*1eee0*/  FMNMX.FTZ R4, R153, R158, !PT ;  /* 0x0000009e99047209 */ /* 0x000fe20007810000 */
[----:B------:R-:W-:Y:S01]  /*1eef0*/  IMAD.MOV.U32 R3, RZ, RZ, 0x1 ;  /* 0x00000001ff037424 */ /* 0x000fe200078e00ff */
[----:B------:R-:W-:Y:S02]  /*1ef00*/  MOV R2, 0x1ef20 ;  /* 0x0001ef2000027802 */ /* 0x000fe40000000f00 */
[----:B------:R-:W-:Y:S05]  /*1ef10*/  CALL.REL.NOINC `($__internal_10_$__cuda_sm70_shflsync_bfly_p) ;  /* 0x0000dbd000007944 */ /* 0x000fea0003c00000 */
        /* <DEDUP_REMOVED lines=14> */
[----:B------:R-:W-:Y:S01]  /*1f000*/  IMAD.MOV.U32 R3, RZ, RZ, 0x1 ;  /* 0x00000001ff037424 */ /* 0x000fe200078e00ff */
[----:B------:R-:W-:Y:S02]  /*1f010*/  FMNMX.FTZ R6, R6, R158, !PT ;  /* 0x0000009e06067209 */ /* 0x000fe40007810000 */
[----:B------:R-:W-:Y:S03]  /*1f020*/  MOV R2, 0x1f050 ;  /* 0x0001f05000027802 */ /* 0x000fe60000000f00 */
[----:B------:R-:W-:Y:S02]  /*1f030*/  IMAD.MOV.U32 R4, RZ, RZ, R6 ;  /* 0x000000ffff047224 */ /* 0x000fe400078e0006 */
[----:B------:R-:W-:Y:S05]  /*1f040*/  CALL.REL.NOINC `($__internal_10_$__cuda_sm70_shflsync_bfly_p) ;  /* 0x0000daa000007944 */ /* 0x000fea0003c00000 */
[----:B------:R-:W-:Y:S01]  /*1f050*/  MOV R3, R158 ;  /* 0x0000009e00037202 */ /* 0x000fe20000000f00 */
[----:B------:R-:W-:-:S05]  /*1f060*/  BRA `(.L_x_3619) ;  /* 0xffff05e000007947 */ /* 0x000fca000383ffff */
.L_x_3504:
        /* <DEDUP_REMOVED lines=8> */
.L_x_3505:
        /* <DEDUP_REMOVED lines=10> */
[----:B------:R1:W5:Y:S01]  /*1f190*/  LDL R8, [R1+0x94] ;  /* 0x0000940001087983 */ /* 0x0003620000100800 */
[----:B------:R-:W-:Y:S01]  /*1f1a0*/  MOV R243, 0xffffffff ;  /* 0xffffffff00f37802 */ /* 0x000fe20000000f00 */
[C---:B------:R-:W-:Y:S05]  /*1f1b0*/  IMAD.X R11, R9.reuse, 0x1, R215, P0 ;  /* 0x00000001090b7824 */ /* 0x040fea00000e06d7 */
[----:B------:R-:W-:Y:S01]  /*1f1c0*/  @!PT LDS RZ, [RZ] ;  /* 0x00000000fffff984 */ /* 0x000fe20000000800 */
[----:B------:R-:W-:Y:S01]  /*1f1d0*/  @!PT LDS RZ, [RZ] ;  /* 0x00000000fffff984 */ /* 0x000fe20000000800 */
[----:B------:R-:W-:Y:S01]  /*1f1e0*/  @!PT LDS RZ, [RZ] ;  /* 0x00000000fffff984 */ /* 0x000fe20000000800 */
[----:B------:R1:W-:Y:S01]  /*1f1f0*/  LDGSTS.E.BYPASS.LTC128B.128 [R239], [R10.64], !P3 ;  /* 0x000000000aef7fae */ /* 0x0003e2000d901d46 */
[----:B--2---:R-:W-:Y:S02]  /*1f200*/  ISETP.GE.AND P1, PT, R2, c[0x0][0x1d4], PT ;  /* 0x0000750002007a0c */ /* 0x004fe40003f26270 */
[----:B------:R-:W-:Y:S05]  /*1f210*/  IADD3 R2, P0, R244, R212, RZ ;  /* 0x000000d4f4027210 */ /* 0x000fea0007f1e0ff */
[----:B------:R-:W-:Y:S06]  /*1f220*/  IMAD.X R3, R9, 0x1, R213, P0 ;  /* 0x0000000109037824 */ /* 0x000fec00000e06d5 */
        /* <DEDUP_REMOVED lines=11> */
[----:B------:R-:W-:Y:S01]  /*1f2e0*/  IADD3 R2, P0, R244, R214, RZ ;  /* 0x000000d6f4027210 */ /* 0x000fe20007f1e0ff */
[----:B------:R-:W-:Y:S02]  /*1f2f0*/  IMAD.MOV.U32 R241, RZ, RZ, R4 ;  /* 0x000000fffff17224 */ /* 0x000fe400078e0004 */
[----:B------:R-:W-:Y:S02]  /*1f300*/  IMAD.MOV.U32 R242, RZ, RZ, 0x2 ;  /* 0x00000002fff27424 */ /* 0x000fe400078e00ff */
[----:B------:R-:W-:Y:S02]  /*1f310*/  IMAD.X R3, R9, 0x1, R215, P0 ;  /* 0x0000000109037824 */ /* 0x000fe400000e06d7 */
[----:B------:R-:W-:Y:S03]  /*1f320*/  IMAD.MOV.U32 R243, RZ, RZ, -0x1 ;  /* 0xfffffffffff37424 */ /* 0x000fe600078e00ff */
        /* <DEDUP_REMOVED lines=23> */
.L_x_3508:
        /* <DEDUP_REMOVED lines=8> */
.L_x_3509:
        /* <DEDUP_REMOVED lines=16> */
[----:B------:R1:W-:Y:S01]  /*1f620*/  LDGSTS.E.BYPASS.LTC128B.128 [R238+0x5080], [R156.64], !P3 ;  /* 0x050800009cee7fae */ /* 0x0003e2000d901d46 */
        /* <DEDUP_REMOVED lines=42> */
.L_x_3510:
[----:B------:R-:W-:Y:S02]  /*1f8d0*/  MOV R3, 0x2 ;  /* 0x0000000200037802 */ /* 0x000fe40000000f00 */
[----:B------:R-:W-:Y:S02]  /*1f8e0*/  MOV R2, 0x1f900 ;  /* 0x0001f90000027802 */ /* 0x000fe40000000f00 */
[----:B------:R-:W-:Y:S05]  /*1f8f0*/  CALL.REL.NOINC `($__internal_10_$__cuda_sm70_shflsync_bfly_p) ;  /* 0x0000d1f000007944 */ /* 0x000fea0003c00000 */
[----:B------:R-:W-:Y:S01]  /*1f900*/  MOV R155, R158 ;  /* 0x0000009e009b7202 */ /* 0x000fe20000000f00 */
[----:B------:R-:W-:-:S05]  /*1f910*/  BRA `(.L_x_3624) ;  /* 0xffff344000007947 */ /* 0x000fca000383ffff */
.L_x_3511:
[----:B------:R-:W-:Y:S01]  /*1f920*/  MOV R3, 0x1 ;  /* 0x0000000100037802 */ /* 0x000fe20000000f00 */
[----:B-1----:R-:W-:Y:S01]  /*1f930*/  IMAD.MOV.U32 R4, RZ, RZ, R155 ;  /* 0x000000ffff047224 */ /* 0x002fe200078e009b */
[----:B------:R-:W-:Y:S02]  /*1f940*/  MOV R2, 0x1f960 ;  /* 0x0001f96000027802 */ /* 0x000fe40000000f00 */
[----:B------:R-:W-:Y:S05]  /*1f950*/  CALL.REL.NOINC `($__internal_10_$__cuda_sm70_shflsync_bfly_p) ;  /* 0x0000d19000007944 */ /* 0x000fea0003c00000 */
[----:B------:R-:W-:Y:S01]  /*1f960*/  IMAD.MOV.U32 R4, RZ, RZ, R156 ;  /* 0x000000ffff047224 */ /* 0x000fe200078e009c */
[----:B------:R-:W-:Y:S01]  /*1f970*/  FMNMX.FTZ R155, R155, R158, !PT ;  /* 0x0000009e9b9b7209 */ /* 0x000fe20007810000 */
[----:B------:R-:W-:Y:S01]  /*1f980*/  IMAD.MOV.U32 R3, RZ, RZ, 0x2 ;  /* 0x00000002ff037424 */ /* 0x000fe200078e00ff */
        /* <DEDUP_REMOVED lines=24> */
[----:B------:R-:W-:Y:S01]  /*1fb10*/  MOV R2, R158 ;  /* 0x0000009e00027202 */ /* 0x000fe20000000f00 */
[----:B------:R-:W-:-:S05]  /*1fb20*/  BRA `(.L_x_3625) ;  /* 0xffff332000007947 */ /* 0x000fca000383ffff */
.L_x_3514:
[----:B------:R-:W-:Y:S01]  /*1fb30*/  MOV R3, 0x181f ;  /* 0x0000181f00037802 */ /* 0x000fe20000000f00 */
[----:B------:R-:W-:Y:S01]  /*1fb40*/  IMAD.MOV.U32 R241, RZ, RZ, R0 ;  /* 0x000000fffff17224 */ /* 0x000fe200078e0000 */
[----:B------:R-:W-:Y:S01]  /*1fb50*/  MOV R243, 0xffffffff ;  /* 0xffffffff00f37802 */ /* 0x000fe20000000f00 */
[----:B------:R-:W-:Y:S01]  /*1fb60*/  IMAD.MOV.U32 R242, RZ, RZ, RZ ;  /* 0x000000fffff27224 */ /* 0x000fe200078e00ff */
[----:B------:R-:W-:Y:S02]  /*1fb70*/  MOV R2, 0x1fb90 ;  /* 0x0001fb9000027802 */ /* 0x000fe40000000f00 */
[----:B-1234-:R-:W-:Y:S05]  /*1fb80*/  CALL.REL.NOINC `($__internal_11_$__cuda_sm70_shflsync_idx_p) ;  /* 0x0000cfc000007944 */ /* 0x01efea0003c00000 */
[----:B------:R-:W-:Y:S01]  /*1fb90*/  MOV R7, R244 ;  /* 0x000000f400077202 */ /* 0x000fe20000000f00 */
[----:B------:R-:W-:-:S05]  /*1fba0*/  BRA `(.L_x_3626) ;  /* 0xffff51d000007947 */ /* 0x000fca000383ffff */
.L_x_3517:
        /* <DEDUP_REMOVED lines=8> */
.L_x_3518:
        /* <DEDUP_REMOVED lines=16> */
[----:B------:R-:W-:Y:S06]  /*1fd30*/  IMAD.X R3, R7, 0x1, R214, P0 ;  /* 0x0000000107037824 */ /* 0x000fec00000e06d6 */
[----:B------:R-:W-:Y:S01]  /*1fd40*/  @!PT LDS RZ, [RZ] ;  /* 0x00000000fffff984 */ /* 0x000fe20000000800 */
[----:B------:R-:W-:Y:S01]  /*1fd50*/  @!PT LDS RZ, [RZ] ;  /* 0x00000000fffff984 */ /* 0x000fe20000000800 */
[----:B------:R-:W-:Y:S01]  /*1fd60*/  @!PT LDS RZ, [RZ] ;  /* 0x00000000fffff984 */ /* 0x000fe20000000800 */
[----:B------:R1:W-:Y:S04]  /*1fd70*/  LDGSTS.E.BYPASS.LTC128B.128 [R238+0x5080], [R156.64], !P2 ;  /* 0x050800009cee7fae */ /* 0x0003e8000d101d46 */
[----:B------:R2:W-:Y:S02]  /*1fd80*/  LDGSTS.E.BYPASS.LTC128B.128 [R238+0x6880], [R2.64], !P1 ;  /* 0x0688000002ee7fae */ /* 0x0005e4000c901d46 */
[----:B--2---:R-:W-:Y:S01]  /*1fd90*/  MOV R2, 0x1fdc0 ;  /* 0x0001fdc000027802 */ /* 0x004fe20000000f00 */
[----:B------:R-:W-:Y:S02]  /*1fda0*/  IMAD.MOV.U32 R3, RZ, RZ, 0x181f ;  /* 0x0000181fff037424 */ /* 0x000fe400078e00ff */
[----:B-1----:R-:W-:Y:S05]  /*1fdb0*/  CALL.REL.NOINC `($__internal_11_$__cuda_sm70_shflsync_idx_p) ;  /* 0x0000cd9000007944 */ /* 0x002fea0003c00000 */
        /* <DEDUP_REMOVED lines=35> */
.L_x_3519:
        /* <DEDUP_REMOVED lines=8> */
.L_x_3524:
        /* <DEDUP_REMOVED lines=8> */
.L_x_3529:
        /* <DEDUP_REMOVED lines=8> */
.L_x_3534:
        /* <DEDUP_REMOVED lines=8> */
.L_x_3539:
[----:B------:R-:W-:Y:S02]  /*201f0*/  MOV R3, 0x2 ;  /* 0x0000000200037802 */ /* 0x000fe40000000f00 */
[----:B------:R-:W-:Y:S02]  /*20200*/  MOV R2, 0x20220 ;  /* 0x0002022000027802 */ /* 0x000fe40000000f00 */
[----:B------:R-:W-:Y:S05]  /*20210*/  CALL.REL.NOINC `($__internal_10_$__cuda_sm70_shflsync_bfly_p) ;  /* 0x0000c8d000007944 */ /* 0x000fea0003c00000 */
[----:B------:R-:W-:Y:S01]  /*20220*/  MOV R155, R158 ;  /* 0x0000009e009b7202 */ /* 0x000fe20000000f00 */
[----:B------:R-:W-:-:S05]  /*20230*/  BRA `(.L_x_3633) ;  /* 0xffff72e000007947 */ /* 0x000fca000383ffff */
.L_x_3540:
        /* <DEDUP_REMOVED lines=33> */
.L_x_3542:
[----:B------:R2:W5:Y:S01]  /*20450*/  LDL R4, [R1+0x74] ;  /* 0x0000740001047983 */ /* 0x0005620000100800 */
[----:B-1----:R-:W-:-:S02]  /*20460*/  MOV R3, 0x2 ;  /* 0x0000000200037802 */ /* 0x002fc40000000f00 */
[----:B------:R-:W-:Y:S02]  /*20470*/  MOV R2, 0x20490 ;  /* 0x0002049000027802 */ /* 0x000fe40000000f00 */
[----:B--2--5:R-:W-:Y:S05]  /*20480*/  CALL.REL.NOINC `($__internal_10_$__cuda_sm70_shflsync_bfly_p) ;  /* 0x0000c66000007944 */ /* 0x024fea0003c00000 */
[----:B------:R-:W-:Y:S01]  /*20490*/  MOV R6, R158 ;  /* 0x0000009e00067202 */ /* 0x000fe20000000f00 */
[----:B------:R-:W-:Y:S05]  /*204a0*/  BRA `(.L_x_3635) ;  /* 0xffff908000007947 */ /* 0x000fea000383ffff */
.L_x_3543:
[----:B------:R-:W-:Y:S01]  /*204b0*/  IMAD.MOV.U32 R4, RZ, RZ, R6 ;  /* 0x000000ffff047224 */ /* 0x000fe200078e0006 */
[----:B-1----:R-:W-:Y:S02]  /*204c0*/  MOV R3, 0x1 ;  /* 0x0000000100037802 */ /* 0x002fe40000000f00 */
[----:B------:R-:W-:Y:S02]  /*204d0*/  MOV R2, 0x204f0 ;  /* 0x000204f000027802 */ /* 0x000fe40000000f00 */
[----:B------:R-:W-:Y:S05]  /*204e0*/  CALL.REL.NOINC `($__internal_10_$__cuda_sm70_shflsync_bfly_p) ;  /* 0x0000c60000007944 */ /* 0x000fea0003c00000 */
[----:B------:R1:W5:Y:S01]  /*204f0*/  LDL R4, [R1+0x78] ;  /* 0x0000780001047983 */ /* 0x0003620000100800 */
[----:B------:R-:W-:Y:S01]  /*20500*/  FADD.FTZ R6, R6, R158 ;  /* 0x0000009e06067221 */ /* 0x000fe20000010000 */
[----:B------:R-:W-:Y:S02]  /*20510*/  MOV R3, 0x2 ;  /* 0x0000000200037802 */ /* 0x000fe40000000f00 */
[----:B------:R-:W-:Y:S02]  /*20520*/  MOV R2, 0x20540 ;  /* 0x0002054000027802 */ /* 0x000fe40000000f00 */
[----:B-1---5:R-:W-:Y:S05]  /*20530*/  CALL.REL.NOINC `($__internal_10_$__cuda_sm70_shflsync_bfly_p) ;  /* 0x0000c5b000007944 */ /* 0x022fea0003c00000 */
[----:B------:R-:W2:Y:S01]  /*20540*/  LDL.LU R0, [R1+0x78] ;  /* 0x0000780001007983 */ /* 0x000ea20000300800 */
[----:B------:R-:W-:Y:S02]  /*20550*/  MOV R3, 0x1 ;  /* 0x0000000100037802 */ /* 0x000fe40000000f00 */
[----:B------:R-:W-:Y:S01]  /*20560*/  MOV R2, 0x205a0 ;  /* 0x000205a000027802 */ /* 0x000fe20000000f00 */
[----:B--2---:R-:W-:-:S05]  /*20570*/  FADD.FTZ R5, R0, R158 ;  /* 0x0000009e00057221 */ /* 0x004fca0000010000 */
[----:B------:R-:W-:Y:S02]  /*20580*/  MOV R4, R5 ;  /* 0x0000000500047202 */ /* 0x000fe40000000f00 */
        /* <DEDUP_REMOVED lines=23> */
[----:B------:R-:W-:Y:S05]  /*20700*/  BRA `(.L_x_3636) ;  /* 0xffff8f5000007947 */ /* 0x000fea000383ffff */
.L_x_3563:
        /* <DEDUP_REMOVED lines=8> */
.L_x_3564:
[----:B------:R-:W-:Y:S01]  /*20790*/  IMAD.MOV.U32 R241, RZ, RZ, R11 ;  /* 0x000000fffff17224 */ /* 0x000fe200078e000b */
[----:B------:R-:W-:Y:S01]  /*207a0*/  MOV R3, 0x181f ;  /* 0x0000181f00037802 */ /* 0x000fe20000000f00 */
[----:B------:R-:W-:Y:S01]  /*207b0*/  IMAD.MOV.U32 R242, RZ, RZ, RZ ;  /* 0x000000fffff27224 */ /* 0x000fe200078e00ff */
[----:B------:R-:W-:Y:S02]  /*207c0*/  MOV R243, 0xffffffff ;  /* 0xffffffff00f37802 */ /* 0x000fe40000000f00 */
[----:B------:R-:W-:-:S02]  /*207d0*/  MOV R2, 0x207f0 ;  /* 0x000207f000027802 */ /* 0x000fc40000000f00 */
[----:B-12--5:R-:W-:Y:S05]  /*207e0*/  CALL.REL.NOINC `($__internal_11_$__cuda_sm70_shflsync_idx_p) ;  /* 0x0000c36000007944 */ /* 0x026fea0003c00000 */
[----:B------:R-:W-:Y:S01]  /*207f0*/  MOV R2, R244 ;  /* 0x000000f400027202 */ /* 0x000fe20000000f00 */
[----:B------:R-:W-:Y:S05]  /*20800*/  BRA `(.L_x_3638) ;  /* 0xffffbbe000007947 */ /* 0x000fea000383ffff */
.L_x_3567:
[----:B------:R-:W-:Y:S01]  /*20810*/  IMAD.MOV.U32 R241, RZ, RZ, R9 ;  /* 0x000000fffff17224 */ /* 0x000fe200078e0009 */
[----:B--2---:R-:W-:Y:S01]  /*20820*/  MOV R3, 0x181f ;  /* 0x0000181f00037802 */ /* 0x004fe20000000f00 */
[----:B------:R-:W-:Y:S01]  /*20830*/  IMAD.MOV.U32 R242, RZ, RZ, 0x1 ;  /* 0x00000001fff27424 */ /* 0x000fe200078e00ff */
[----:B------:R-:W-:-:S02]  /*20840*/  MOV R243, 0xffffffff ;  /* 0xffffffff00f37802 */ /* 0x000fc40000000f00 */
[----:B----4-:R-:W-:Y:S02]  /*20850*/  MOV R2, 0x20870 ;  /* 0x0002087000027802 */ /* 0x010fe40000000f00 */
[----:B-1-3--:R-:W-:Y:S05]  /*20860*/  CALL.REL.NOINC `($__internal_11_$__cuda_sm70_shflsync_idx_p) ;  /* 0x0000c2e000007944 */ /* 0x00afea0003c00000 */
        /* <DEDUP_REMOVED lines=9> */
.L_x_3570:
[----:B------:R-:W-:Y:S01]  /*20900*/  IMAD.MOV.U32 R241, RZ, RZ, R9 ;  /* 0x000000fffff17224 */ /* 0x000fe200078e0009 */
[----:B--2---:R-:W-:Y:S01]  /*20910*/  MOV R3, 0x181f ;  /* 0x0000181f00037802 */ /* 0x004fe20000000f00 */
[----:B------:R-:W-:Y:S01]  /*20920*/  IMAD.MOV.U32 R242, RZ, RZ, 0x2 ;  /* 0x00000002fff27424 */ /* 0x000fe200078e00ff */
[----:B------:R-:W-:Y:S02]  /*20930*/  MOV R243, 0xffffffff ;  /* 0xffffffff00f37802 */ /* 0x000fe40000000f00 */
[----:B------:R-:W-:-:S02]  /*20940*/  MOV R2, 0x20960 ;  /* 0x0002096000027802 */ /* 0x000fc40000000f00 */
[----:B-1-3--:R-:W-:Y:S05]  /*20950*/  CALL.REL.NOINC `($__internal_11_$__cuda_sm70_shflsync_idx_p) ;  /* 0x0000c1f000007944 */ /* 0x00afea0003c00000 */
[----:B------:R-:W-:Y:S01]  /*20960*/  MOV R0, R244 ;  /* 0x000000f400007202 */ /* 0x000fe20000000f00 */
[----:B------:R-:W-:Y:S05]  /*20970*/  BRA `(.L_x_3640) ;  /* 0xffffbca000007947 */ /* 0x000fea000383ffff */
.L_x_3571:
[----:B------:R-:W-:Y:S01]  /*20980*/  IMAD.MOV.U32 R241, RZ, RZ, R11 ;  /* 0x000000fffff17224 */ /* 0x000fe200078e000b */
[----:B--2---:R-:W-:Y:S01]  /*20990*/  MOV R3, 0x181f ;  /* 0x0000181f00037802 */ /* 0x004fe20000000f00 */
[----:B------:R-:W-:Y:S01]  /*209a0*/  IMAD.MOV.U32 R242, RZ, RZ, 0x2 ;  /* 0x00000002fff27424 */ /* 0x000fe200078e00ff */
[----:B------:R-:W-:-:S02]  /*209b0*/  MOV R243, 0xffffffff ;  /* 0xffffffff00f37802 */ /* 0x000fc40000000f00 */
[----:B------:R-:W-:Y:S02]  /*209c0*/  MOV R2, 0x209e0 ;  /* 0x000209e000027802 */ /* 0x000fe40000000f00 */
[----:B-1-34-:R-:W-:Y:S05]  /*209d0*/  CALL.REL.NOINC `($__internal_11_$__cuda_sm70_shflsync_idx_p) ;  /* 0x0000c17000007944 */ /* 0x01afea0003c00000 */
[----:B------:R-:W-:Y:S01]  /*209e0*/  MOV R2, R244 ;  /* 0x000000f400027202 */ /* 0x000fe20000000f00 */
[----:B------:R-:W-:Y:S05]  /*209f0*/  BRA `(.L_x_3641) ;  /* 0xffffbc4000007947 */ /* 0x000fea000383ffff */
.L_x_3574:
[----:B------:R-:W-:Y:S01]  /*20a00*/  IMAD.MOV.U32 R241, RZ, RZ, R9 ;  /* 0x000000fffff17224 */ /* 0x000fe200078e0009 */
[----:B-1----:R-:W-:Y:S01]  /*20a10*/  MOV R3, 0x181f ;  /* 0x0000181f00037802 */ /* 0x002fe20000000f00 */
[----:B------:R-:W-:Y:S01]  /*20a20*/  IMAD.MOV.U32 R242, RZ, RZ, 0x3 ;  /* 0x00000003fff27424 */ /* 0x000fe200078e00ff */
[----:B------:R-:W-:Y:S02]  /*20a30*/  MOV R243, 0xffffffff ;  /* 0xffffffff00f37802 */ /* 0x000fe40000000f00 */
[----:B---3--:R-:W-:Y:S02]  /*20a40*/  MOV R2, 0x20a60 ;  /* 0x00020a6000027802 */ /* 0x008fe40000000f00 */
[----:B--2-4-:R-:W-:Y:S05]  /*20a50*/  CALL.REL.NOINC `($__internal_11_$__cuda_sm70_shflsync_idx_p) ;  /* 0x0000c0f000007944 */ /* 0x014fea0003c00000 */
        /* <DEDUP_REMOVED lines=9> */
.L_x_3577:
[----:B------:R-:W-:Y:S01]  /*20af0*/  IMAD.MOV.U32 R241, RZ, RZ, R9 ;  /* 0x000000fffff17224 */ /* 0x000fe200078e0009 */
[----:B--2---:R-:W-:Y:S01]  /*20b00*/  MOV R3, 0x181f ;  /* 0x0000181f00037802 */ /* 0x004fe20000000f00 */
[----:B------:R-:W-:Y:S01]  /*20b10*/  IMAD.MOV.U32 R242, RZ, RZ, 0x4 ;  /* 0x00000004fff27424 */ /* 0x000fe200078e00ff */
[----:B------:R-:W-:-:S02]  /*20b20*/  MOV R243, 0xffffffff ;  /* 0xffffffff00f37802 */ /* 0x000fc40000000f00 */
[----:B---3--:R-:W-:Y:S02]  /*20b30*/  MOV R2, 0x20b50 ;  /* 0x00020b5000027802 */ /* 0x008fe40000000f00 */
[----:B-1--4-:R-:W-:Y:S05]  /*20b40*/  CALL.REL.NOINC `($__internal_11_$__cuda_sm70_shflsync_idx_p) ;  /* 0x0000c00000007944 */ /* 0x012fea0003c00000 */
[----:B------:R-:W-:Y:S01]  /*20b50*/  MOV R0, R244 ;  /* 0x000000f400007202 */ /* 0x000fe20000000f00 */
[----:B------:R-:W-:Y:S05]  /*20b60*/  BRA `(.L_x_3643) ;  /* 0xffffbd0000007947 */ /* 0x000fea000383ffff */
.L_x_3578:
[----:B------:R-:W-:Y:S01]  /*20b70*/  IMAD.MOV.U32 R241, RZ, RZ, R11 ;  /* 0x000000fffff17224 */ /* 0x000fe200078e000b */
[----:B--2---:R-:W-:Y:S01]  /*20b80*/  MOV R3, 0x181f ;  /* 0x0000181f00037802 */ /* 0x004fe20000000f00 */
[----:B------:R-:W-:Y:S01]  /*20b90*/  IMAD.MOV.U32 R242, RZ, RZ, 0x4 ;  /* 0x00000004fff27424 */ /* 0x000fe200078e00ff */
[----:B------:R-:W-:Y:S02]  /*20ba0*/  MOV R243, 0xffffffff ;  /* 0xffffffff00f37802 */ /* 0x000fe40000000f00 */
[----:B---3--:R-:W-:Y:S02]  /*20bb0*/  MOV R2, 0x20bd0 ;  /* 0x00020bd000027802 */ /* 0x008fe40000000f00 */
[----:B-1--4-:R-:W-:Y:S05]  /*20bc0*/  CALL.REL.NOINC `($__internal_11_$__cuda_sm70_shflsync_idx_p) ;  /* 0x0000bf8000007944 */ /* 0x012fea0003c00000 */
[----:B------:R-:W-:Y:S01]  /*20bd0*/  MOV R2, R244 ;  /* 0x000000f400027202 */ /* 0x000fe20000000f00 */
[----:B------:R-:W-:Y:S05]  /*20be0*/  BRA `(.L_x_3644) ;  /* 0xffffbca000007947 */ /* 0x000fea000383ffff */
.L_x_3581:
[----:B------:R-:W-:Y:S01]  /*20bf0*/  IMAD.MOV.U32 R241, RZ, RZ, R9 ;  /* 0x000000fffff17224 */ /* 0x000fe200078e0009 */
[----:B---3--:R-:W-:Y:S01]  /*20c00*/  MOV R3, 0x181f ;  /* 0x0000181f00037802 */ /* 0x008fe20000000f00 */
[----:B------:R-:W-:Y:S01]  /*20c10*/  IMAD.MOV.U32 R242, RZ, RZ, 0x5 ;  /* 0x00000005fff27424 */ /* 0x000fe200078e00ff */
[----:B------:R-:W-:-:S02]  /*20c20*/  MOV R243, 0xffffffff ;  /* 0xffffffff00f37802 */ /* 0x000fc40000000f00 */
[----:B------:R-:W-:Y:S02]  /*20c30*/  MOV R2, 0x20c50 ;  /* 0x00020c5000027802 */ /* 0x000fe40000000f00 */
[----:B-12-4-:R-:W-:Y:S05]  /*20c40*/  CALL.REL.NOINC `($__internal_11_$__cuda_sm70_shflsync_idx_p) ;  /* 0x0000bf0000007944 */ /* 0x016fea0003c00000 */
        /* <DEDUP_REMOVED lines=9> */
.L_x_3584:
[----:B------:R-:W-:Y:S01]  /*20ce0*/  IMAD.MOV.U32 R241, RZ, RZ, R9 ;  /* 0x000000fffff17224 */ /* 0x000fe200078e0009 */
[----:B--2---:R-:W-:Y:S01]  /*20cf0*/  MOV R3, 0x181f ;  /* 0x0000181f00037802 */ /* 0x004fe20000000f00 */
[----:B------:R-:W-:Y:S01]  /*20d00*/  IMAD.MOV.U32 R242, RZ, RZ, 0x6 ;  /* 0x00000006fff27424 */ /* 0x000fe200078e00ff */
[----:B------:R-:W-:Y:S02]  /*20d10*/  MOV R243, 0xffffffff ;  /* 0xffffffff00f37802 */ /* 0x000fe40000000f00 */
[----:B---3--:R-:W-:-:S02]  /*20d20*/  MOV R2, 0x20d40 ;  /* 0x00020d4000027802 */ /* 0x008fc40000000f00 */
[----:B-1--4-:R-:W-:Y:S05]  /*20d30*/  CALL.REL.NOINC `($__internal_11_$__cuda_sm70_shflsync_idx_p) ;  /* 0x0000be1000007944 */ /* 0x012fea0003c00000 */
[----:B------:R-:W-:Y:S01]  /*20d40*/  MOV R0, R244 ;  /* 0x000000f400007202 */ /* 0x000fe20000000f00 */
[----:B------:R-:W-:Y:S05]  /*20d50*/  BRA `(.L_x_3646) ;  /* 0xffffbd6000007947 */ /* 0x000fea000383ffff */
.L_x_3585:
        /* <DEDUP_REMOVED lines=8> */
.L_x_3588:
[----:B------:R-:W-:Y:S01]  /*20de0*/  IMAD.MOV.U32 R241, RZ, RZ, R9 ;  /* 0x000000fffff17224 */ /* 0x000fe200078e0009 */
[----:B---3--:R-:W-:Y:S01]  /*20df0*/  MOV R3, 0x181f ;  /* 0x0000181f00037802 */ /* 0x008fe20000000f00 */
[----:B------:R-:W-:Y:S01]  /*20e00*/  IMAD.MOV.U32 R242, RZ, RZ, 0x7 ;  /* 0x00000007fff27424 */ /* 0x000fe200078e00ff */
[----:B------:R-:W-:Y:S02]  /*20e10*/  MOV R243, 0xffffffff ;  /* 0xffffffff00f37802 */ /* 0x000fe40000000f00 */
[----:B------:R-:W-:Y:S02]  /*20e20*/  MOV R2, 0x20e40 ;  /* 0x00020e4000027802 */ /* 0x000fe40000000f00 */
[----:B-12-4-:R-:W-:Y:S05]  /*20e30*/  CALL.REL.NOINC `($__internal_11_$__cuda_sm70_shflsync_idx_p) ;  /* 0x0000bd1000007944 */ /* 0x016fea0003c00000 */
        /* <DEDUP_REMOVED lines=9> */
        .type           $_ZN7cutlass13device_kernelIN5flash19enable_sm80_to_sm89INS1_16FlashAttnFwdSm80INS1_25CollectiveMainloopFwdSm80ILi4ELi1ELb0EN4cute5tupleIJNS5_1CILi128EEENS7_ILi48EEES8_EEELi128ENS_6half_tEfNS_4arch4Sm80ELb0ELb1ELb0ELb1ELb1ELb1ELb1ELb0EEENS1_21CollectiveEpilogueFwdINS6_IJS8_S8_S9_EEENS6_IJNS7_ILi1EEESH_SH_EEESB_SD_Li128ELb1ELb1ELb0ELb0EEENS1_19SingleTileSchedulerILb1ELb0ELb1ELi128EEEEEEEEEvNT_6ParamsE$_ZZN5flash25CollectiveMainloopFwdSm80ILi4ELi1ELb0EN4cute5tupleIJNS1_1CILi128EEENS3_ILi48EEES4_EEELi128EN7cutlass6half_tEfNS7_4arch4Sm80ELb0ELb1ELb0ELb1ELb1ELb1ELb1ELb0EE3mmaINS_16FlashAttnFwdSm80ISB_NS_21CollectiveEpilogueFwdINS2_IJS4_S4_S5_EEENS2_IJNS3_ILi1EEESG_SG_EEES8_SA_Li128ELb1ELb1ELb0ELb0EEENS_19SingleTileSchedulerILb1ELb0ELb1ELi128EEEE13SharedStorageENS1_6TensorINS1_11ArrayEngineIfLm128EEENS1_6LayoutINS2_IJNS2_IJNS3_ILi2EEESR_EEESR_NS3_ILi16EEEEEENS2_IJNS2_IJSG_SR_EEENS3_ILi4EEENS3_ILi8EEEEEEEEEENS_7SoftmaxILi4ELi0EEEEEbRKNSB_6ParamsERT0_RT1_iRKNS_16SeqlenInfoQKNewKILb1ELb1EEENS2_IJiiiiEEERT_ENKUlvE_clEv,@function
        .size           $_ZN7cutlass13device_kernelIN5flash19enable_sm80_to_sm89INS1_16FlashAttnFwdSm80INS1_25CollectiveMainloopFwdSm80ILi4ELi1ELb0EN4cute5tupleIJNS5_1CILi128EEENS7_ILi48EEES8_EEELi128ENS_6half_tEfNS_4arch4Sm80ELb0ELb1ELb0ELb1ELb1ELb1ELb1ELb0EEENS1_21CollectiveEpilogueFwdINS6_IJS8_S8_S9_EEENS6_IJNS7_ILi1EEESH_SH_EEESB_SD_Li128ELb1ELb1ELb0ELb0EEENS1_19SingleTileSchedulerILb1ELb0ELb1ELi128EEEEEEEEEvNT_6ParamsE$_ZZN5flash25CollectiveMainloopFwdSm80ILi4ELi1ELb0EN4cute5tupleIJNS1_1CILi128EEENS3_ILi48EEES4_EEELi128EN7cutlass6half_tEfNS7_4arch4Sm80ELb0ELb1ELb0ELb1ELb1ELb1ELb1ELb0EE3mmaINS_16FlashAttnFwdSm80ISB_NS_21CollectiveEpilogueFwdINS2_IJS4_S4_S5_EEENS2_IJNS3_ILi1EEESG_SG_EEES8_SA_Li128ELb1ELb1ELb0ELb0EEENS_19SingleTileSchedulerILb1ELb0ELb1ELi128EEEE13SharedStorageENS1_6TensorINS1_11ArrayEngineIfLm128EEENS1_6LayoutINS2_IJNS2_IJNS3_ILi2EEESR_EEESR_NS3_ILi16EEEEEENS2_IJNS2_IJSG_SR_EEENS3_ILi4EEENS3_ILi8EEEEEEEEEENS_7SoftmaxILi4ELi0EEEEEbRKNSB_6ParamsERT0_RT1_iRKNS_16SeqlenInfoQKNewKILb1ELb1EEENS2_IJiiiiEEERT_ENKUlvE_clEv,($__internal_10_$__cuda_sm70_shflsync_bfly_p - $_ZN7cutlass13device_kernelIN5flash19enable_sm80_to_sm89INS1_16FlashAttnFwdSm80INS1_25CollectiveMainloopFwdSm80ILi4ELi1ELb0EN4cute5tupleIJNS5_1CILi128EEENS7_ILi48EEES8_EEELi128ENS_6half_tEfNS_4arch4Sm80ELb0ELb1ELb0ELb1ELb1ELb1ELb1ELb0EEENS1_21CollectiveEpilogueFwdINS6_IJS8_S8_S9_EEENS6_IJNS7_ILi1EEESH_SH_EEESB_SD_Li128ELb1ELb1ELb0ELb0EEENS1_19SingleTileSchedulerILb1ELb0ELb1ELi128EEEEEEEEEvNT_6ParamsE$_ZZN5flash25CollectiveMainloopFwdSm80ILi4ELi1ELb0EN4cute5tupleIJNS1_1CILi128EEENS3_ILi48EEES4_EEELi128EN7cutlass6half_tEfNS7_4arch4Sm80ELb0ELb1ELb0ELb1ELb1ELb1ELb1ELb0EE3mmaINS_16FlashAttnFwdSm80ISB_NS_21CollectiveEpilogueFwdINS2_IJS4_S4_S5_EEENS2_IJNS3_ILi1EEESG_SG_EEES8_SA_Li128ELb1ELb1ELb0ELb0EEENS_19SingleTileSchedulerILb1ELb0ELb1ELi128EEEE13SharedStorageENS1_6TensorINS1_11ArrayEngineIfLm128EEENS1_6LayoutINS2_IJNS2_IJNS3_ILi2EEESR_EEESR_NS3_ILi16EEEEEENS2_IJNS2_IJSG_SR_EEENS3_ILi4EEENS3_ILi8EEEEEEEEEENS_7SoftmaxILi4ELi0EEEEEbRKNSB_6ParamsERT0_RT1_iRKNS_16SeqlenInfoQKNewKILb1ELb1EEENS2_IJiiiiEEERT_ENKUlvE_clEv)
$_ZN7cutlass13device_kernelIN5flash19enable_sm80_to_sm89INS1_16FlashAttnFwdSm80INS1_25CollectiveMainloopFwdSm80ILi4ELi1ELb0EN4cute5tupleIJNS5_1CILi128EEENS7_ILi48EEES8_EEELi128ENS_6half_tEfNS_4arch4Sm80ELb0ELb1ELb0ELb1ELb1ELb1ELb1ELb0EEENS1_21CollectiveEpilogueFwdINS6_IJS8_S8_S9_EEENS6_IJNS7_ILi1EEESH_SH_EEESB_SD_Li128ELb1ELb1ELb0ELb0EEENS1_19SingleTileSchedulerILb1ELb0ELb1ELi128EEEEEEEEEvNT_6ParamsE$_ZZN5flash25CollectiveMainloopFwdSm80ILi4ELi1ELb0EN4cute5tupleIJNS1_1CILi128EEENS3_ILi48EEES4_EEELi128EN7cutlass6half_tEfNS7_4arch4Sm80ELb0ELb1ELb0ELb1ELb1ELb1ELb1ELb0EE3mmaINS_16FlashAttnFwdSm80ISB_NS_21CollectiveEpilogueFwdINS2_IJS4_S4_S5_EEENS2_IJNS3_ILi1EEESG_SG_EEES8_SA_Li128ELb1ELb1ELb0ELb0EEENS_19SingleTileSchedulerILb1ELb0ELb1ELi128EEEE13SharedStorageENS1_6TensorINS1_11ArrayEngineIfLm128EEENS1_6LayoutINS2_IJNS2_IJNS3_ILi2EEESR_EEESR_NS3_ILi16EEEEEENS2_IJNS2_IJSG_SR_EEENS3_ILi4EEENS3_ILi8EEEEEEEEEENS_7SoftmaxILi4ELi0EEEEEbRKNSB_6ParamsERT0_RT1_iRKNS_16SeqlenInfoQKNewKILb1ELb1EEENS2_IJiiiiEEERT_ENKUlvE_clEv:
        /* <DEDUP_REMOVED lines=9> */
[----:B------:R-:W-:Y:S05]  /*20f60*/  RET.REL.NODEC R2 `(_ZN7cutlass13device_kernelIN5flash19enable_sm80_to_sm89INS1_16FlashAttnFwdSm80INS1_25CollectiveMainloopFwdSm80ILi4ELi1ELb0EN4cute5tupleIJNS5_1CILi128EEENS7_ILi48EEES8_EEELi128ENS_6half_tEfNS_4arch4Sm80ELb0ELb1ELb0ELb1ELb1ELb1ELb1ELb0EEENS1_21CollectiveEpilogueFwdINS6_IJS8_S8_S9_EEENS6_IJNS7_ILi1EEESH_SH_EEESB_SD_Li128ELb1ELb1ELb0ELb0EEENS1_19SingleTileSchedulerILb1ELb0ELb1ELi128EEEEEEEEEvNT_6ParamsE) ;  /* 0xfffdf09002007950 */ /* 0x000fea0003c3ffff */
.L_x_3649:
        /* <DEDUP_REMOVED lines=47> */
.L_x_3652:
[----:B------:R-:W-:Y:S05]  /*21260*/  BSYNC B0 ;  /* 0x0000000000007941 */ /* 0x000fea0003800000 */
.L_x_3651:
        /* <DEDUP_REMOVED lines=17> */
.L_x_3751:
[----:B------:R-:W-:Y:S05]  /*21380*/  BRA.DIV ~URZ, `(.L_x_3654) ;  /* 0x000099727f007947 */ /* 0x000fea000b800000 */
[----:B------:R3:W4:Y:S01]  /*21390*/  SHFL.IDX PT, R12, R18, RZ, 0x181f ;  /* 0x00181fff120c7589 */ /* 0x00072200000e0000 */
[----:B--2---:R-:W-:-:S03]  /*213a0*/  MOV R13, R11 ;  /* 0x0000000b000d7202 */ /* 0x004fc60000000f00 */
[----:B------:R3:W2:Y:S04]  /*213b0*/  SHFL.IDX PT, R14, R24, RZ, 0x181f ;  /* 0x00181fff180e7589 */ /* 0x0006a800000e0000 */
[----:B------:R3:W1:Y:S02]  /*213c0*/  SHFL.IDX PT, R2, R19, RZ, 0x181f ;  /* 0x00181fff13027589 */ /* 0x00066400000e0000 */
.L_x_3752:
        /* <DEDUP_REMOVED lines=28> */
.L_x_3656:
[----:B------:R-:W-:Y:S05]  /*21590*/  BSYNC B0 ;  /* 0x0000000000007941 */ /* 0x000fea0003800000 */
.L_x_3655:
        /* <DEDUP_REMOVED lines=21> */
.L_x_3753:
        /* <DEDUP_REMOVED lines=26> */
.L_x_3659:
[----:B------:R-:W-:Y:S05]  /*21890*/  BSYNC B0 ;  /* 0x0000000000007941 */ /* 0x000fea0003800000 */
.L_x_3658:
        /* <DEDUP_REMOVED lines=18> */
.L_x_3754:
[----:B------:R-:W-:Y:S05]  /*219c0*/  BRA.DIV ~URZ, `(.L_x_3661) ;  /* 0x000097027f007947 */ /* 0x000fea000b800000 */
[----:B------:R3:W4:Y:S01]  /*219d0*/  SHFL.IDX PT, R12, R18, 0x2, 0x181f ;  /* 0x00581f00120c7f89 */ /* 0x00072200000e0000 */
[----:B--2---:R-:W-:-:S03]  /*219e0*/  MOV R13, R11 ;  /* 0x0000000b000d7202 */ /* 0x004fc60000000f00 */
[----:B------:R3:W2:Y:S04]  /*219f0*/  SHFL.IDX PT, R14, R24, 0x2, 0x181f ;  /* 0x00581f00180e7f89 */ /* 0x0006a800000e0000 */
[----:B------:R3:W1:Y:S02]  /*21a00*/  SHFL.IDX PT, R2, R19, 0x2, 0x181f ;  /* 0x00581f0013027f89 */ /* 0x00066400000e0000 */
.L_x_3755:
        /* <DEDUP_REMOVED lines=28> */
.L_x_3663:
[----:B------:R-:W-:Y:S05]  /*21bd0*/  BSYNC B0 ;  /* 0x0000000000007941 */ /* 0x000fea0003800000 */
.L_x_3662:
        /* <DEDUP_REMOVED lines=21> */
.L_x_3756:
        /* <DEDUP_REMOVED lines=26> */
.L_x_3666:
[----:B------:R-:W-:Y:S05]  /*21ed0*/  BSYNC B0 ;  /* 0x0000000000007941 */ /* 0x000fea0003800000 */
.L_x_3665:
        /* <DEDUP_REMOVED lines=18> */
.L_x_3757:
[----:B------:R-:W-:Y:S05]  /*22000*/  BRA.DIV ~URZ, `(.L_x_3668) ;  /* 0x000094927f007947 */ /* 0x000fea000b800000 */
[----:B------:R3:W4:Y:S01]  /*22010*/  SHFL.IDX PT, R12, R18, 0x4, 0x181f ;  /* 0x00981f00120c7f89 */ /* 0x00072200000e0000 */
[----:B--2---:R-:W-:-:S03]  /*22020*/  MOV R13, R11 ;  /* 0x0000000b000d7202 */ /* 0x004fc60000000f00 */
[----:B------:R3:W2:Y:S04]  /*22030*/  SHFL.IDX PT, R14, R24, 0x4, 0x181f ;  /* 0x00981f00180e7f89 */ /* 0x0006a800000e0000 */
[----:B------:R3:W1:Y:S02]  /*22040*/  SHFL.IDX PT, R2, R19, 0x4, 0x181f ;  /* 0x00981f0013027f89 */ /* 0x00066400000e0000 */
.L_x_3758:
        /* <DEDUP_REMOVED lines=28> */
.L_x_3670:
[----:B------:R-:W-:Y:S05]  /*22210*/  BSYNC B0 ;  /* 0x0000000000007941 */ /* 0x000fea0003800000 */
.L_x_3669:
        /* <DEDUP_REMOVED lines=19> */
.L_x_3759:
[----:B------:R-:W-:Y:S05]  /*22350*/  BRA.DIV ~URZ, `(.L_x_3672) ;  /* 0x000093327f007947 */ /* 0x000fea000b800000 */
[----:B------:R4:W1:Y:S01]  /*22360*/  SHFL.IDX PT, R12, R18, 0x5, 0x181f ;  /* 0x00b81f00120c7f89 */ /* 0x00086200000e0000 */
[----:B--2---:R-:W-:-:S03]  /*22370*/  MOV R13, R11 ;  /* 0x0000000b000d7202 */ /* 0x004fc60000000f00 */
[----:B------:R4:W2:Y:S04]  /*22380*/  SHFL.IDX PT, R14, R24, 0x5, 0x181f ;  /* 0x00b81f00180e7f89 */ /* 0x0008a800000e0000 */
[----:B------:R4:W3:Y:S02]  /*22390*/  SHFL.IDX PT, R2, R19, 0x5, 0x181f ;  /* 0x00b81f0013027f89 */ /* 0x0008e400000e0000 */
.L_x_3760:
        /* <DEDUP_REMOVED lines=27> */
.L_x_3674:
[----:B------:R-:W-:Y:S05]  /*22550*/  BSYNC B0 ;  /* 0x0000000000007941 */ /* 0x000fea0003800000 */
.L_x_3673:
        /* <DEDUP_REMOVED lines=18> */
.L_x_3761:
        /* <DEDUP_REMOVED lines=8> */
.L_x_3762:
        /* <DEDUP_REMOVED lines=28> */
.L_x_3678:
[----:B------:R-:W-:Y:S05]  /*228c0*/  BSYNC B0 ;  /* 0x0000000000007941 */ /* 0x000fea0003800000 */
.L_x_3677:
        /* <DEDUP_REMOVED lines=19> */
.L_x_3763:
        /* <DEDUP_REMOVED lines=8> */
.L_x_3764:
        /* <DEDUP_REMOVED lines=27> */
.L_x_3682:
[----:B------:R-:W-:Y:S05]  /*22c30*/  BSYNC B0 ;  /* 0x0000000000007941 */ /* 0x000fea0003800000 */
.L_x_3681:
        /* <DEDUP_REMOVED lines=88> */
.L_x_3686:
[----:B------:R-:W-:Y:S05]  /*231c0*/  BSYNC B0 ;  /* 0x0000000000007941 */ /* 0x000fea0003800000 */
.L_x_3685:
        /* <DEDUP_REMOVED lines=45> */
.L_x_3684:
[----:B------:R-:W-:Y:S05]  /*234a0*/  BSYNC B1 ;  /* 0x0000000000017941 */ /* 0x000fea0003800000 */
.L_x_3683:
        /* <DEDUP_REMOVED lines=49> */
.L_x_3690:
[----:B------:R-:W-:Y:S05]  /*237c0*/  BSYNC B0 ;  /* 0x0000000000007941 */ /* 0x000fea0003800000 */
.L_x_3689:
        /* <DEDUP_REMOVED lines=45> */
.L_x_3688:
[----:B------:R-:W-:Y:S05]  /*23aa0*/  BSYNC B1 ;  /* 0x0000000000017941 */ /* 0x000fea0003800000 */
.L_x_3687:
        /* <DEDUP_REMOVED lines=49> */
.L_x_3694:
[----:B------:R-:W-:Y:S05]  /*23dc0*/  BSYNC B0 ;  /* 0x0000000000007941 */ /* 0x000fea0003800000 */
.L_x_3693:
        /* <DEDUP_REMOVED lines=45> */
.L_x_3692:
[----:B------:R-:W-:Y:S05]  /*240a0*/  BSYNC B1 ;  /* 0x0000000000017941 */ /* 0x000fea0003800000 */
.L_x_3691:
        /* <DEDUP_REMOVED lines=49> */
.L_x_3698:
[----:B------:R-:W-:Y:S05]  /*243c0*/  BSYNC B0 ;  /* 0x0000000000007941 */ /* 0x000fea0003800000 */
.L_x_3697:
        /* <DEDUP_REMOVED lines=45> */
.L_x_3696:
[----:B------:R-:W-:Y:S05]  /*246a0*/  BSYNC B1 ;  /* 0x0000000000017941 */ /* 0x000fea0003800000 */
.L_x_3695:
        /* <DEDUP_REMOVED lines=49> */
.L_x_3702:
[----:B------:R-:W-:Y:S05]  /*249c0*/  BSYNC B0 ;  /* 0x0000000000007941 */ /* 0x000fea0003800000 */
.L_x_3701:
        /* <DEDUP_REMOVED lines=45> */
.L_x_3700:
[----:B------:R-:W-:Y:S05]  /*24ca0*/  BSYNC B1 ;  /* 0x0000000000017941 */ /* 0x000fea0003800000 */
.L_x_3699:
        /* <DEDUP_REMOVED lines=49> */
.L_x_3706:
[----:B------:R-:W-:Y:S05]  /*24fc0*/  BSYNC B0 ;  /* 0x0000000000007941 */ /* 0x000fea0003800000 */
.L_x_3705:
        /* <DEDUP_REMOVED lines=45> */
.L_x_3704:
[----:B------:R-:W-:Y:S05]  /*252a0*/  BSYNC B1 ;  /* 0x0000000000017941 */ /* 0x000fea0003800000 */
.L_x_3703:
        /* <DEDUP_REMOVED lines=49> */
.L_x_3710:
[----:B------:R-:W-:Y:S05]  /*255c0*/  BSYNC B0 ;  /* 0x0000000000007941 */ /* 0x000fea0003800000 */
.L_x_3709:
        /* <DEDUP_REMOVED lines=45> */
.L_x_3708:
[----:B------:R-:W-:Y:S05]  /*258a0*/  BSYNC B1 ;  /* 0x0000000000017941 */ /* 0x000fea0003800000 */
.L_x_3707:
[----:B------:R-:W-:Y:S01]  /*258b0*/  IADD3 R2, R68, 0x70, RZ ;  /* 0x0000007044027810 */ /* 0x000fe20007ffe0ff */
[----:B------:R-:W-:-:S03]  /*258c0*/  IMAD.MOV.U32 R3, RZ, RZ, 0x0 ;  /* 0x00000000ff037424 */ /* 0x000fc600078e00ff */
[----:B------:R-:W-:Y:S01]  /*258d0*/  ISETP.GE.AND P0, PT, R2, R30, PT ;  /* 0x0000001e0200720c */ /* 0x000fe20003f06270 */
[----:B------:R-:W-:-:S12]  /*258e0*/  IMAD.MOV.U32 R2, RZ, RZ, R143 ;  /* 0x000000ffff027224 */ /* 0x000fd800078e008f */
[----:B------:R-:W-:Y:S05]  /*258f0*/  @P0 RET.REL.NODEC R2 `(_ZN7cutlass13device_kernelIN5flash19enable_sm80_to_sm89INS1_16FlashAttnFwdSm80INS1_25CollectiveMainloopFwdSm80ILi4ELi1ELb0EN4cute5tupleIJNS5_1CILi128EEENS7_ILi48EEES8_EEELi128ENS_6half_tEfNS_4arch4Sm80ELb0ELb1ELb0ELb1ELb1ELb1ELb1ELb0EEENS1_21CollectiveEpilogueFwdINS6_IJS8_S8_S9_EEENS6_IJNS7_ILi1EEESH_SH_EEESB_SD_Li128ELb1ELb1ELb0ELb0EEENS1_19SingleTileSchedulerILb1ELb0ELb1ELi128EEEEEEEEEvNT_6ParamsE) ;  /* 0xfffda70002000950 */ /* 0x000fea0003c3ffff */
        /* <DEDUP_REMOVED lines=45> */
.L_x_3712:
[----:B------:R-:W-:Y:S05]  /*25bd0*/  BSYNC B0 ;  /* 0x0000000000007941 */ /* 0x000fea0003800000 */
.L_x_3711:
[----:B------:R-:W-:Y:S01]  /*25be0*/  IADD3 R2, R32, 0x20, RZ ;  /* 0x0000002020027810 */ /* 0x000fe20007ffe0ff */
[----:B------:R-:W-:-:S03]  /*25bf0*/  IMAD.MOV.U32 R3, RZ, RZ, 0x0 ;  /* 0x00000000ff037424 */ /* 0x000fc600078e00ff */
[----:B------:R-:W-:Y:S01]  /*25c00*/  ISETP.GE.AND P0, PT, R2, R39, PT ;  /* 0x000000270200720c */ /* 0x000fe20003f06270 */
[----:B------:R-:W-:-:S12]  /*25c10*/  IMAD.MOV.U32 R2, RZ, RZ, R143 ;  /* 0x000000ffff027224 */ /* 0x000fd800078e008f */
[----:B------:R-:W-:Y:S05]  /*25c20*/  @P0 RET.REL.NODEC R2 `(_ZN7cutlass13device_kernelIN5flash19enable_sm80_to_sm89INS1_16FlashAttnFwdSm80INS1_25CollectiveMainloopFwdSm80ILi4ELi1ELb0EN4cute5tupleIJNS5_1CILi128EEENS7_ILi48EEES8_EEELi128ENS_6half_tEfNS_4arch4Sm80ELb0ELb1ELb0ELb1ELb1ELb1ELb1ELb0EEENS1_21CollectiveEpilogueFwdINS6_IJS8_S8_S9_EEENS6_IJNS7_ILi1EEESH_SH_EEESB_SD_Li128ELb1ELb1ELb0ELb0EEENS1_19SingleTileSchedulerILb1ELb0ELb1ELi128EEEEEEEEEvNT_6ParamsE) ;  /* 0xfffda3d002000950 */ /* 0x000fea0003c3ffff */
        /* <DEDUP_REMOVED lines=44> */
[----:B------:R-:W-:Y:S05]  /*25ef0*/  RET.REL.NODEC R2 `(_ZN7cutlass13device_kernelIN5flash19enable_sm80_to_sm89INS1_16FlashAttnFwdSm80INS1_25CollectiveMainloopFwdSm80ILi4ELi1ELb0EN4cute5tupleIJNS5_1CILi128EEENS7_ILi48EEES8_EEELi128ENS_6half_tEfNS_4arch4Sm80ELb0ELb1ELb0ELb1ELb1ELb1ELb1ELb0EEENS1_21CollectiveEpilogueFwdINS6_IJS8_S8_S9_EEENS6_IJNS7_ILi1EEESH_SH_EEESB_SD_Li128ELb1ELb1ELb0ELb0EEENS1_19SingleTileSchedulerILb1ELb0ELb1ELi128EEEEEEEEEvNT_6ParamsE) ;  /* 0xfffda10002007950 */ /* 0x000fea0003c3ffff */
.L_x_3650:
        /* <DEDUP_REMOVED lines=8> */
.L_x_3714:
[----:B------:R-:W-:Y:S05]  /*25f80*/  BSYNC B0 ;  /* 0x0000000000007941 */ /* 0x000fea0003800000 */
.L_x_3713:
        /* <DEDUP_REMOVED lines=18> */
.L_x_3765:
[----:B------:R-:W-:Y:S05]  /*260b0*/  BRA.DIV ~URZ, `(.L_x_3716) ;  /* 0x00005b827f007947 */ /* 0x000fea000b800000 */
[----:B------:R3:W4:Y:S01]  /*260c0*/  SHFL.IDX PT, R12, R18, RZ, 0x181f ;  /* 0x00181fff120c7589 */ /* 0x00072200000e0000 */
[----:B--2---:R-:W-:-:S03]  /*260d0*/  MOV R13, R11 ;  /* 0x0000000b000d7202 */ /* 0x004fc60000000f00 */
[----:B------:R3:W2:Y:S04]  /*260e0*/  SHFL.IDX PT, R15, R16, RZ, 0x181f ;  /* 0x00181fff100f7589 */ /* 0x0006a800000e0000 */
[----:B------:R3:W1:Y:S02]  /*260f0*/  SHFL.IDX PT, R14, R19, RZ, 0x181f ;  /* 0x00181fff130e7589 */ /* 0x00066400000e0000 */
.L_x_3766:
        /* <DEDUP_REMOVED lines=38> */
.L_x_3767:
        /* <DEDUP_REMOVED lines=20> */
.L_x_3719:
[----:B------:R-:W-:Y:S05]  /*264a0*/  BSYNC B0 ;  /* 0x0000000000007941 */ /* 0x000fea0003800000 */
.L_x_3718:
        /* <DEDUP_REMOVED lines=18> */
.L_x_3768:
[----:B------:R-:W-:Y:S05]  /*265d0*/  BRA.DIV ~URZ, `(.L_x_3721) ;  /* 0x00005a327f007947 */ /* 0x000fea000b800000 */
[----:B------:R4:W1:Y:S01]  /*265e0*/  SHFL.IDX PT, R12, R18, 0x2, 0x181f ;  /* 0x00581f00120c7f89 */ /* 0x00086200000e0000 */
[----:B--23--:R-:W-:-:S03]  /*265f0*/  MOV R13, R11 ;  /* 0x0000000b000d7202 */ /* 0x00cfc60000000f00 */
[----:B------:R4:W2:Y:S04]  /*26600*/  SHFL.IDX PT, R15, R16, 0x2, 0x181f ;  /* 0x00581f00100f7f89 */ /* 0x0008a800000e0000 */
[----:B------:R4:W3:Y:S02]  /*26610*/  SHFL.IDX PT, R14, R19, 0x2, 0x181f ;  /* 0x00581f00130e7f89 */ /* 0x0008e400000e0000 */
.L_x_3769:
        /* <DEDUP_REMOVED lines=37> */
.L_x_3770:
        /* <DEDUP_REMOVED lines=20> */
.L_x_3724:
[----:B------:R-:W-:Y:S05]  /*269b0*/  BSYNC B0 ;  /* 0x0000000000007941 */ /* 0x000fea0003800000 */
.L_x_3723:
        /* <DEDUP_REMOVED lines=18> */
.L_x_3771:
[----:B------:R-:W-:Y:S05]  /*26ae0*/  BRA.DIV ~URZ, `(.L_x_3726) ;  /* 0x000058f27f007947 */ /* 0x000fea000b800000 */
[----:B------:R4:W1:Y:S01]  /*26af0*/  SHFL.IDX PT, R12, R18, 0x4, 0x181f ;  /* 0x00981f00120c7f89 */ /* 0x00086200000e0000 */
[----:B--23--:R-:W-:-:S03]  /*26b00*/  MOV R13, R11 ;  /* 0x0000000b000d7202 */ /* 0x00cfc60000000f00 */
[----:B------:R4:W2:Y:S04]  /*26b10*/  SHFL.IDX PT, R15, R16, 0x4, 0x181f ;  /* 0x00981f00100f7f89 */ /* 0x0008a800000e0000 */
[----:B------:R4:W3:Y:S02]  /*26b20*/  SHFL.IDX PT, R14, R19, 0x4, 0x181f ;  /* 0x00981f00130e7f89 */ /* 0x0008e400000e0000 */
.L_x_3772:
        /* <DEDUP_REMOVED lines=37> */
.L_x_3773:
        /* <DEDUP_REMOVED lines=20> */
.L_x_3729:
[----:B------:R-:W-:Y:S05]  /*26ec0*/  BSYNC B0 ;  /* 0x0000000000007941 */ /* 0x000fea0003800000 */
.L_x_3728:
        /* <DEDUP_REMOVED lines=18> */
.L_x_3774:
[----:B------:R-:W-:Y:S05]  /*26ff0*/  BRA.DIV ~URZ, `(.L_x_3731) ;  /* 0x000057b27f007947 */ /* 0x000fea000b800000 */
[----:B------:R4:W1:Y:S01]  /*27000*/  SHFL.IDX PT, R12, R18, 0x6, 0x181f ;  /* 0x00d81f00120c7f89 */ /* 0x00086200000e0000 */
[----:B--23--:R-:W-:-:S03]  /*27010*/  MOV R13, R11 ;  /* 0x0000000b000d7202 */ /* 0x00cfc60000000f00 */
[----:B------:R4:W2:Y:S04]  /*27020*/  SHFL.IDX PT, R14, R16, 0x6, 0x181f ;  /* 0x00d81f00100e7f89 */ /* 0x0008a800000e0000 */
[----:B------:R4:W3:Y:S02]  /*27030*/  SHFL.IDX PT, R2, R19, 0x6, 0x181f ;  /* 0x00d81f0013027f89 */ /* 0x0008e400000e0000 */
.L_x_3775:
        /* <DEDUP_REMOVED lines=20> */
.L_x_3733:
[----:B------:R-:W-:Y:S05]  /*27180*/  BSYNC B0 ;  /* 0x0000000000007941 */ /* 0x000fea0003800000 */
.L_x_3732:
        /* <DEDUP_REMOVED lines=22> */
.L_x_3776:
        /* <DEDUP_REMOVED lines=19> */
.L_x_3736:
[----:B------:R-:W-:Y:S05]  /*27420*/  BSYNC B0 ;  /* 0x0000000000007941 */ /* 0x000fea0003800000 */
.L_x_3735:
        /* <DEDUP_REMOVED lines=134> */
.L_x_3738:
[----:B------:R-:W-:Y:S05]  /*27c90*/  BSYNC B0 ;  /* 0x0000000000007941 */ /* 0x000fea0003800000 */
.L_x_3737:
        /* <DEDUP_REMOVED lines=108> */
.L_x_3740:
[----:B------:R-:W-:Y:S05]  /*28360*/  BSYNC B0 ;  /* 0x0000000000007941 */ /* 0x000fea0003800000 */
.L_x_3739:
        /* <DEDUP_REMOVED lines=108> */
.L_x_3742:
[----:B------:R-:W-:Y:S05]  /*28a30*/  BSYNC B0 ;  /* 0x0000000000007941 */ /* 0x000fea0003800000 */
.L_x_3741:
        /* <DEDUP_REMOVED lines=108> */
.L_x_3744:
[----:B------:R-:W-:Y:S05]  /*29100*/  BSYNC B0 ;  /* 0x0000000000007941 */ /* 0x000fea0003800000 */
.L_x_3743:
        /* <DEDUP_REMOVED lines=108> */
.L_x_3746:
[----:B------:R-:W-:Y:S05]  /*297d0*/  BSYNC B0 ;  /* 0x0000000000007941 */ /* 0x000fea0003800000 */
.L_x_3745:
        /* <DEDUP_REMOVED lines=108> */
.L_x_3748:
[----:B------:R-:W-:Y:S05]  /*29ea0*/  BSYNC B0 ;  /* 0x0000000000007941 */ /* 0x000fea0003800000 */
.L_x_3747:
        /* <DEDUP_REMOVED lines=108> */
.L_x_3750:
[----:B------:R-:W-:Y:S05]  /*2a570*/  BSYNC B0 ;  /* 0x0000000000007941 */ /* 0x000fea0003800000 */
.L_x_3749:
[----:B------:R-:W-:Y:S01]  /*2a580*/  IADD3 R2, R68, 0x70, RZ ;  /* 0x0000007044027810 */ /* 0x000fe20007ffe0ff */
[----:B-1----:R-:W-:-:S02]  /*2a590*/  IMAD.MOV.U32 R12, RZ, RZ, R143 ;  /* 0x000000ffff0c7224 */ /* 0x002fc400078e008f */
[----:B------:R-:W-:Y:S01]  /*2a5a0*/  IMAD.MOV.U32 R13, RZ, RZ, 0x0 ;  /* 0x00000000ff0d7424 */ /* 0x000fe200078e00ff */
[----:B------:R-:W-:-:S13]  /*2a5b0*/  ISETP.GE.OR P0, PT, R2, R70, P1 ;  /* 0x000000460200720c */ /* 0x000fda0000f06670 */
[----:B------:R-:W-:Y:S05]  /*2a5c0*/  @P0 RET.REL.NODEC R12 `(_ZN7cutlass13device_kernelIN5flash19enable_sm80_to_sm89INS1_16FlashAttnFwdSm80INS1_25CollectiveMainloopFwdSm80ILi4ELi1ELb0EN4cute5tupleIJNS5_1CILi128EEENS7_ILi48EEES8_EEELi128ENS_6half_tEfNS_4arch4Sm80ELb0ELb1ELb0ELb1ELb1ELb1ELb1ELb0EEENS1_21CollectiveEpilogueFwdINS6_IJS8_S8_S9_EEENS6_IJNS7_ILi1EEESH_SH_EEESB_SD_Li128ELb1ELb1ELb0ELb0EEENS1_19SingleTileSchedulerILb1ELb0ELb1ELi128EEEEEEEEEvNT_6ParamsE) ;  /* 0xfffd5a300c000950 */ /* 0x000fea0003c3ffff */
        /* <DEDUP_REMOVED lines=106> */
[----:B------:R-:W-:Y:S05]  /*2ac70*/  RET.REL.NODEC R2 `(_ZN7cutlass13device_kernelIN5flash19enable_sm80_to_sm89INS1_16FlashAttnFwdSm80INS1_25CollectiveMainloopFwdSm80ILi4ELi1ELb0EN4cute5tupleIJNS5_1CILi128EEENS7_ILi48EEES8_EEELi128ENS_6half_tEfNS_4arch4Sm80ELb0ELb1ELb0ELb1ELb1ELb1ELb1ELb0EEENS1_21CollectiveEpilogueFwdINS6_IJS8_S8_S9_EEENS6_IJNS7_ILi1EEESH_SH_EEESB_SD_Li128ELb1ELb1ELb0ELb0EEENS1_19SingleTileSchedulerILb1ELb0ELb1ELi128EEEEEEEEEvNT_6ParamsE) ;  /* 0xfffd538002007950 */ /* 0x000fea0003c3ffff */
.L_x_3653:
        /* <DEDUP_REMOVED lines=8> */
.L_x_3654:
[----:B------:R-:W-:Y:S01]  /*2ad00*/  IMAD.MOV.U32 R241, RZ, RZ, R18 ;  /* 0x000000fffff17224 */ /* 0x000fe200078e0012 */
[----:B------:R-:W-:Y:S01]  /*2ad10*/  MOV R3, 0x181f ;  /* 0x0000181f00037802 */ /* 0x000fe20000000f00 */
[----:B------:R-:W-:Y:S01]  /*2ad20*/  IMAD.MOV.U32 R242, RZ, RZ, RZ ;  /* 0x000000fffff27224 */ /* 0x000fe200078e00ff */
[----:B------:R-:W-:Y:S02]  /*2ad30*/  MOV R243, 0xffffffff ;  /* 0xffffffff00f37802 */ /* 0x000fe40000000f00 */
[----:B------:R-:W-:Y:S02]  /*2ad40*/  MOV R2, 0x2ad60 ;  /* 0x0002ad6000027802 */ /* 0x000fe40000000f00 */
[----:B-12---:R-:W-:Y:S05]  /*2ad50*/  CALL.REL.NOINC `($__internal_11_$__cuda_sm70_shflsync_idx_p) ;  /* 0x00001df000007944 */ /* 0x006fea0003c00000 */
[----:B------:R-:W-:Y:S01]  /*2ad60*/  IMAD.MOV.U32 R241, RZ, RZ, R24 ;  /* 0x000000fffff17224 */ /* 0x000fe200078e0018 */
[----:B------:R-:W-:Y:S01]  /*2ad70*/  MOV R3, 0x181f ;  /* 0x0000181f00037802 */ /* 0x000fe20000000f00 */
[----:B------:R-:W-:Y:S01]  /*2ad80*/  IMAD.MOV.U32 R242, RZ, RZ, RZ ;  /* 0x000000fffff27224 */ /* 0x000fe200078e00ff */
[----:B------:R-:W-:Y:S01]  /*2ad90*/  MOV R12, R244 ;  /* 0x000000f4000c7202 */ /* 0x000fe20000000f00 */
[----:B------:R-:W-:Y:S01]  /*2ada0*/  IMAD.MOV.U32 R243, RZ, RZ, -0x1 ;  /* 0xfffffffffff37424 */ /* 0x000fe200078e00ff */
[----:B------:R-:W-:-:S02]  /*2adb0*/  MOV R13, R11 ;  /* 0x0000000b000d7202 */ /* 0x000fc40000000f00 */
[----:B------:R-:W-:Y:S02]  /*2adc0*/  MOV R2, 0x2ade0 ;  /* 0x0002ade000027802 */ /* 0x000fe40000000f00 */
[----:B------:R-:W-:Y:S05]  /*2add0*/  CALL.REL.NOINC `($__internal_11_$__cuda_sm70_shflsync_idx_p) ;  /* 0x00001d7000007944 */ /* 0x000fea0003c00000 */
[----:B------:R-:W-:Y:S01]  /*2ade0*/  IMAD.MOV.U32 R14, RZ, RZ, R244 ;  /* 0x000000ffff0e7224 */ /* 0x000fe200078e00f4 */
[----:B------:R-:W-:Y:S01]  /*2adf0*/  MOV R241, R19 ;  /* 0x0000001300f17202 */ /* 0x000fe20000000f00 */
[----:B------:R-:W-:Y:S01]  /*2ae00*/  IMAD.MOV.U32 R242, RZ, RZ, RZ ;  /* 0x000000fffff27224 */ /* 0x000fe200078e00ff */
[----:B------:R-:W-:Y:S01]  /*2ae10*/  MOV R3, 0x181f ;  /* 0x0000181f00037802 */ /* 0x000fe20000000f00 */
[----:B------:R-:W-:Y:S01]  /*2ae20*/  IMAD.MOV.U32 R243, RZ, RZ, -0x1 ;  /* 0xfffffffffff37424 */ /* 0x000fe200078e00ff */
[----:B------:R-:W-:Y:S02]  /*2ae30*/  MOV R2, 0x2ae50 ;  /* 0x0002ae5000027802 */ /* 0x000fe40000000f00 */
[----:B------:R-:W-:Y:S05]  /*2ae40*/  CALL.REL.NOINC `($__internal_11_$__cuda_sm70_shflsync_idx_p) ;  /* 0x00001d0000007944 */ /* 0x000fea0003c00000 */
[----:B------:R-:W-:Y:S01]  /*2ae50*/  MOV R2, R244 ;  /* 0x000000f400027202 */ /* 0x000fe20000000f00 */
[----:B------:R-:W-:Y:S05]  /*2ae60*/  BRA `(.L_x_3752) ;  /* 0xffff656000007947 */ /* 0x000fea000383ffff */
.L_x_3657:
[----:B------:R-:W-:Y:S01]  /*2ae70*/  IMAD.MOV.U32 R241, RZ, RZ, R20 ;  /* 0x000000fffff17224 */ /* 0x000fe200078e0014 */
[----:B------:R-:W-:Y:S01]  /*2ae80*/  MOV R3, 0x181f ;  /* 0x0000181f00037802 */ /* 0x000fe20000000f00 */
[----:B------:R-:W-:Y:S01]  /*2ae90*/  IMAD.MOV.U32 R242, RZ, RZ, 0x1 ;  /* 0x00000001fff27424 */ /* 0x000fe200078e00ff */
[----:B------:R-:W-:Y:S02]  /*2aea0*/  MOV R243, 0xffffffff ;  /* 0xffffffff00f37802 */ /* 0x000fe40000000f00 */
[----:B------:R-:W-:-:S02]  /*2aeb0*/  MOV R2, 0x2aed0 ;  /* 0x0002aed000027802 */ /* 0x000fc40000000f00 */
[----:B---3--:R-:W-:Y:S05]  /*2aec0*/  CALL.REL.NOINC `($__internal_11_$__cuda_sm70_shflsync_idx_p) ;  /* 0x00001c8000007944 */ /* 0x008fea0003c00000 */
[----:B------:R-:W-:Y:S01]  /*2aed0*/  IMAD.MOV.U32 R11, RZ, RZ, R244 ;  /* 0x000000ffff0b7224 */ /* 0x000fe200078e00f4 */
[----:B------:R-:W-:Y:S01]  /*2aee0*/  MOV R241, R18 ;  /* 0x0000001200f17202 */ /* 0x000fe20000000f00 */
[----:B------:R-:W-:Y:S01]  /*2aef0*/  IMAD.MOV.U32 R242, RZ, RZ, 0x1 ;  /* 0x00000001fff27424 */ /* 0x000fe200078e00ff */
[----:B------:R-:W-:Y:S01]  /*2af00*/  MOV R3, 0x181f ;  /* 0x0000181f00037802 */ /* 0x000fe20000000f00 */
[----:B------:R-:W-:Y:S01]  /*2af10*/  IMAD.MOV.U32 R243, RZ, RZ, -0x1 ;  /* 0xfffffffffff37424 */ /* 0x000fe200078e00ff */
[----:B------:R-:W-:-:S02]  /*2af20*/  MOV R2, 0x2af40 ;  /* 0x0002af4000027802 */ /* 0x000fc40000000f00 */
[----:B------:R-:W-:Y:S05]  /*2af30*/  CALL.REL.NOINC `($__internal_11_$__cuda_sm70_shflsync_idx_p) ;  /* 0x00001c1000007944 */ /* 0x000fea0003c00000 */
[----:B------:R-:W-:Y:S01]  /*2af40*/  IMAD.MOV.U32 R241, RZ, RZ, R24 ;  /* 0x000000fffff17224 */ /* 0x000fe200078e0018 */
[----:B------:R-:W-:Y:S01]  /*2af50*/  MOV R3, 0x181f ;  /* 0x0000181f00037802 */ /* 0x000fe20000000f00 */
[----:B------:R-:W-:Y:S01]  /*2af60*/  IMAD.MOV.U32 R242, RZ, RZ, 0x1 ;  /* 0x00000001fff27424 */ /* 0x000fe200078e00ff */
[----:B------:R-:W-:Y:S01]  /*2af70*/  MOV R12, R244 ;  /* 0x000000f4000c7202 */ /* 0x000fe20000000f00 */
[----:B------:R-:W-:Y:S01]  /*2af80*/  IMAD.MOV.U32 R243, RZ, RZ, -0x1 ;  /* 0xfffffffffff37424 */ /* 0x000fe200078e00ff */
[----:B------:R-:W-:-:S02]  /*2af90*/  MOV R13, R11 ;  /* 0x0000000b000d7202 */ /* 0x000fc40000000f00 */
[----:B------:R-:W-:Y:S02]  /*2afa0*/  MOV R2, 0x2afc0 ;  /* 0x0002afc000027802 */ /* 0x000fe40000000f00 */
[----:B------:R-:W-:Y:S05]  /*2afb0*/  CALL.REL.NOINC `($__internal_11_$__cuda_sm70_shflsync_idx_p) ;  /* 0x00001b9000007944 */ /* 0x000fea0003c00000 */
        /* <DEDUP_REMOVED lines=9> */
.L_x_3660:
[----:B------:R-:W-:Y:S01]  /*2b050*/  IMAD.MOV.U32 R241, RZ, RZ, R20 ;  /* 0x000000fffff17224 */ /* 0x000fe200078e0014 */
[----:B------:R-:W-:Y:S01]  /*2b060*/  MOV R3, 0x181f ;  /* 0x0000181f00037802 */ /* 0x000fe20000000f00 */
[----:B------:R-:W-:Y:S01]  /*2b070*/  IMAD.MOV.U32 R242, RZ, RZ, 0x2 ;  /* 0x00000002fff27424 */ /* 0x000fe200078e00ff */
[----:B------:R-:W-:Y:S02]  /*2b080*/  MOV R243, 0xffffffff ;  /* 0xffffffff00f37802 */ /* 0x000fe40000000f00 */
[----:B------:R-:W-:-:S02]  /*2b090*/  MOV R2, 0x2b0b0 ;  /* 0x0002b0b000027802 */ /* 0x000fc40000000f00 */
[----:B------:R-:W-:Y:S05]  /*2b0a0*/  CALL.REL.NOINC `($__internal_11_$__cuda_sm70_shflsync_idx_p) ;  /* 0x00001aa000007944 */ /* 0x000fea0003c00000 */
[----:B------:R-:W-:Y:S01]  /*2b0b0*/  MOV R11, R244 ;  /* 0x000000f4000b7202 */ /* 0x000fe20000000f00 */
[----:B------:R-:W-:Y:S05]  /*2b0c0*/  BRA `(.L_x_3754) ;  /* 0xffff68f000007947 */ /* 0x000fea000383ffff */
.L_x_3661:
[----:B------:R-:W-:Y:S01]  /*2b0d0*/  IMAD.MOV.U32 R241, RZ, RZ, R18 ;  /* 0x000000fffff17224 */ /* 0x000fe200078e0012 */
[----:B------:R-:W-:Y:S01]  /*2b0e0*/  MOV R3, 0x181f ;  /* 0x0000181f00037802 */ /* 0x000fe20000000f00 */
[----:B------:R-:W-:Y:S01]  /*2b0f0*/  IMAD.MOV.U32 R242, RZ, RZ, 0x2 ;  /* 0x00000002fff27424 */ /* 0x000fe200078e00ff */
[----:B------:R-:W-:-:S02]  /*2b100*/  MOV R243, 0xffffffff ;  /* 0xffffffff00f37802 */ /* 0x000fc40000000f00 */
[----:B------:R-:W-:Y:S02]  /*2b110*/  MOV R2, 0x2b130 ;  /* 0x0002b13000027802 */ /* 0x000fe40000000f00 */
[----:B-12---:R-:W-:Y:S05]  /*2b120*/  CALL.REL.NOINC `($__internal_11_$__cuda_sm70_shflsync_idx_p) ;  /* 0x00001a2000007944 */ /* 0x006fea0003c00000 */
[----:B------:R-:W-:Y:S01]  /*2b130*/  IMAD.MOV.U32 R241, RZ, RZ, R24 ;  /* 0x000000fffff17224 */ /* 0x000fe200078e0018 */
[----:B------:R-:W-:Y:S01]  /*2b140*/  MOV R3, 0x181f ;  /* 0x0000181f00037802 */ /* 0x000fe20000000f00 */
[----:B------:R-:W-:Y:S01]  /*2b150*/  IMAD.MOV.U32 R242, RZ, RZ, 0x2 ;  /* 0x00000002fff27424 */ /* 0x000fe200078e00ff */
[----:B------:R-:W-:Y:S01]  /*2b160*/  MOV R12, R244 ;  /* 0x000000f4000c7202 */ /* 0x000fe20000000f00 */
[----:B------:R-:W-:Y:S01]  /*2b170*/  IMAD.MOV.U32 R243, RZ, RZ, -0x1 ;  /* 0xfffffffffff37424 */ /* 0x000fe200078e00ff */
[----:B------:R-:W-:Y:S02]  /*2b180*/  MOV R13, R11 ;  /* 0x0000000b000d7202 */ /* 0x000fe40000000f00 */
[----:B------:R-:W-:Y:S02]  /*2b190*/  MOV R2, 0x2b1b0 ;  /* 0x0002b1b000027802 */ /* 0x000fe40000000f00 */
[----:B------:R-:W-:Y:S05]  /*2b1a0*/  CALL.REL.NOINC `($__internal_11_$__cuda_sm70_shflsync_idx_p) ;  /* 0x000019a000007944 */ /* 0x000fea0003c00000 */
        /* <DEDUP_REMOVED lines=9> */
.L_x_3664:
[----:B------:R-:W-:Y:S01]  /*2b240*/  IMAD.MOV.U32 R241, RZ, RZ, R20 ;  /* 0x000000fffff17224 */ /* 0x000fe200078e0014 */
[----:B------:R-:W-:Y:S01]  /*2b250*/  MOV R3, 0x181f ;  /* 0x0000181f00037802 */ /* 0x000fe20000000f00 */
[----:B------:R-:W-:Y:S01]  /*2b260*/  IMAD.MOV.U32 R242, RZ, RZ, 0x3 ;  /* 0x00000003fff27424 */ /* 0x000fe200078e00ff */
[----:B------:R-:W-:-:S02]  /*2b270*/  MOV R243, 0xffffffff ;  /* 0xffffffff00f37802 */ /* 0x000fc40000000f00 */
[----:B------:R-:W-:Y:S02]  /*2b280*/  MOV R2, 0x2b2a0 ;  /* 0x0002b2a000027802 */ /* 0x000fe40000000f00 */
[----:B---3--:R-:W-:Y:S05]  /*2b290*/  CALL.REL.NOINC `($__internal_11_$__cuda_sm70_shflsync_idx_p) ;  /* 0x000018b000007944 */ /* 0x008fea0003c00000 */
[----:B------:R-:W-:Y:S01]  /*2b2a0*/  IMAD.MOV.U32 R11, RZ, RZ, R244 ;  /* 0x000000ffff0b7224 */ /* 0x000fe200078e00f4 */
[----:B------:R-:W-:Y:S01]  /*2b2b0*/  MOV R241, R18 ;  /* 0x0000001200f17202 */ /* 0x000fe20000000f00 */
[----:B------:R-:W-:Y:S01]  /*2b2c0*/  IMAD.MOV.U32 R242, RZ, RZ, 0x3 ;  /* 0x00000003fff27424 */ /* 0x000fe200078e00ff */
[----:B------:R-:W-:Y:S01]  /*2b2d0*/  MOV R3, 0x181f ;  /* 0x0000181f00037802 */ /* 0x000fe20000000f00 */
[----:B------:R-:W-:Y:S01]  /*2b2e0*/  IMAD.MOV.U32 R243, RZ, RZ, -0x1 ;  /* 0xfffffffffff37424 */ /* 0x000fe200078e00ff */
[----:B------:R-:W-:Y:S02]  /*2b2f0*/  MOV R2, 0x2b310 ;  /* 0x0002b31000027802 */ /* 0x000fe40000000f00 */
        /* <DEDUP_REMOVED lines=18> */
.L_x_3667:
        /* <DEDUP_REMOVED lines=8> */
.L_x_3668:
        /* <DEDUP_REMOVED lines=23> */
.L_x_3671:
[----:B------:R-:W-:Y:S01]  /*2b610*/  IMAD.MOV.U32 R241, RZ, RZ, R20 ;  /* 0x000000fffff17224 */ /* 0x000fe200078e0014 */
[----:B------:R-:W-:Y:S01]  /*2b620*/  MOV R3, 0x181f ;  /* 0x0000181f00037802 */ /* 0x000fe20000000f00 */
[----:B------:R-:W-:Y:S01]  /*2b630*/  IMAD.MOV.U32 R242, RZ, RZ, 0x5 ;  /* 0x00000005fff27424 */ /* 0x000fe200078e00ff */
[----:B------:R-:W-:-:S02]  /*2b640*/  MOV R243, 0xffffffff ;  /* 0xffffffff00f37802 */ /* 0x000fc40000000f00 */
[----:B------:R-:W-:Y:S02]  /*2b650*/  MOV R2, 0x2b670 ;  /* 0x0002b67000027802 */ /* 0x000fe40000000f00 */
[----:B---3--:R-:W-:Y:S05]  /*2b660*/  CALL.REL.NOINC `($__internal_11_$__cuda_sm70_shflsync_idx_p) ;  /* 0x000014e000007944 */ /* 0x008fea0003c00000 */
[----:B------:R-:W-:Y:S01]  /*2b670*/  MOV R11, R244 ;  /* 0x000000f4000b7202 */ /* 0x000fe20000000f00 */
[----:B------:R-:W-:Y:S05]  /*2b680*/  BRA `(.L_x_3759) ;  /* 0xffff6cc000007947 */ /* 0x000fea000383ffff */
.L_x_3672:
[----:B------:R-:W-:Y:S01]  /*2b690*/  IMAD.MOV.U32 R241, RZ, RZ, R18 ;  /* 0x000000fffff17224 */ /* 0x000fe200078e0012 */
[----:B------:R-:W-:Y:S01]  /*2b6a0*/  MOV R3, 0x181f ;  /* 0x0000181f00037802 */ /* 0x000fe20000000f00 */
[----:B------:R-:W-:Y:S01]  /*2b6b0*/  IMAD.MOV.U32 R242, RZ, RZ, 0x5 ;  /* 0x00000005fff27424 */ /* 0x000fe200078e00ff */
[----:B------:R-:W-:Y:S02]  /*2b6c0*/  MOV R243, 0xffffffff ;  /* 0xffffffff00f37802 */ /* 0x000fe40000000f00 */
[----:B------:R-:W-:Y:S02]  /*2b6d0*/  MOV R2, 0x2b6f0 ;  /* 0x0002b6f000027802 */ /* 0x000fe40000000f00 */
[----:B-123--:R-:W-:Y:S05]  /*2b6e0*/  CALL.REL.NOINC `($__internal_11_$__cuda_sm70_shflsync_idx_p) ;  /* 0x0000146000007944 */ /* 0x00efea0003c00000 */
        /* <DEDUP_REMOVED lines=17> */
.L_x_3675:
[----:B------:R-:W-:Y:S01]  /*2b800*/  IMAD.MOV.U32 R241, RZ, RZ, R20 ;  /* 0x000000fffff17224 */ /* 0x000fe200078e0014 */
[----:B------:R-:W-:Y:S01]  /*2b810*/  MOV R3, 0x181f ;  /* 0x0000181f00037802 */ /* 0x000fe20000000f00 */
[----:B------:R-:W-:Y:S01]  /*2b820*/  IMAD.MOV.U32 R242, RZ, RZ, 0x6 ;  /* 0x00000006fff27424 */ /* 0x000fe200078e00ff */
[----:B------:R-:W-:Y:S02]  /*2b830*/  MOV R243, 0xffffffff ;  /* 0xffffffff00f37802 */ /* 0x000fe40000000f00 */
[----:B------:R-:W-:-:S02]  /*2b840*/  MOV R2, 0x2b860 ;  /* 0x0002b86000027802 */ /* 0x000fc40000000f00 */
[----:B----4-:R-:W-:Y:S05]  /*2b850*/  CALL.REL.NOINC `($__internal_11_$__cuda_sm70_shflsync_idx_p) ;  /* 0x000012f000007944 */ /* 0x010fea0003c00000 */
[----:B------:R-:W-:Y:S01]  /*2b860*/  MOV R13, R244 ;  /* 0x000000f4000d7202 */ /* 0x000fe20000000f00 */
[----:B------:R-:W-:Y:S05]  /*2b870*/  BRA `(.L_x_3761) ;  /* 0xffff6e0000007947 */ /* 0x000fea000383ffff */
.L_x_3676:
[----:B------:R-:W-:Y:S01]  /*2b880*/  IMAD.MOV.U32 R241, RZ, RZ, R18 ;  /* 0x000000fffff17224 */ /* 0x000fe200078e0012 */
[----:B------:R-:W-:Y:S01]  /*2b890*/  MOV R3, 0x181f ;  /* 0x0000181f00037802 */ /* 0x000fe20000000f00 */
[----:B------:R-:W-:Y:S01]  /*2b8a0*/  IMAD.MOV.U32 R242, RZ, RZ, 0x6 ;  /* 0x00000006fff27424 */ /* 0x000fe200078e00ff */
[----:B------:R-:W-:-:S02]  /*2b8b0*/  MOV R243, 0xffffffff ;  /* 0xffffffff00f37802 */ /* 0x000fc40000000f00 */
[----:B------:R-:W-:Y:S02]  /*2b8c0*/  MOV R2, 0x2b8e0 ;  /* 0x0002b8e000027802 */ /* 0x000fe40000000f00 */
[----:B-12-4-:R-:W-:Y:S05]  /*2b8d0*/  CALL.REL.NOINC `($__internal_11_$__cuda_sm70_shflsync_idx_p) ;  /* 0x0000127000007944 */ /* 0x016fea0003c00000 */
[----:B------:R-:W-:Y:S01]  /*2b8e0*/  IMAD.MOV.U32 R241, RZ, RZ, R24 ;  /* 0x000000fffff17224 */ /* 0x000fe200078e0018 */
[----:B------:R-:W-:Y:S01]  /*2b8f0*/  MOV R242, 0x6 ;  /* 0x0000000600f27802 */ /* 0x000fe20000000f00 */
[----:B------:R-:W-:Y:S01]  /*2b900*/  IMAD.MOV.U32 R3, RZ, RZ, 0x181f ;  /* 0x0000181fff037424 */ /* 0x000fe200078e00ff */
[----:B------:R-:W-:Y:S01]  /*2b910*/  MOV R243, 0xffffffff ;  /* 0xffffffff00f37802 */ /* 0x000fe20000000f00 */
[----:B------:R-:W-:Y:S01]  /*2b920*/  IMAD.MOV.U32 R12, RZ, RZ, R244 ;  /* 0x000000ffff0c7224 */ /* 0x000fe200078e00f4 */
        /* <DEDUP_REMOVED lines=11> */
.L_x_3679:
        /* <DEDUP_REMOVED lines=8> */
.L_x_3680:
        /* <DEDUP_REMOVED lines=9> */
[----:B------:R-:W-:Y:S01]  /*2baf0*/  MOV R243, 0xffffffff ;  /* 0xffffffff00f37802 */ /* 0x000fe20000000f00 */
[----:B------:R-:W-:Y:S01]  /*2bb00*/  IMAD.MOV.U32 R12, RZ, RZ, R244 ;  /* 0x000000ffff0c7224 */ /* 0x000fe200078e00f4 */
[----:B------:R-:W-:-:S02]  /*2bb10*/  MOV R2, 0x2bb30 ;  /* 0x0002bb3000027802 */ /* 0x000fc40000000f00 */
        /* <DEDUP_REMOVED lines=10> */
.L_x_3715:
        /* <DEDUP_REMOVED lines=8> */
.L_x_3716:
        /* <DEDUP_REMOVED lines=23> */
.L_x_3717:
        /* <DEDUP_REMOVED lines=30> */
.L_x_3720:
[----:B------:R-:W-:Y:S01]  /*2bf90*/  IMAD.MOV.U32 R241, RZ, RZ, R17 ;  /* 0x000000fffff17224 */ /* 0x000fe200078e0011 */
[----:B------:R-:W-:Y:S01]  /*2bfa0*/  MOV R3, 0x181f ;  /* 0x0000181f00037802 */ /* 0x000fe20000000f00 */
[----:B------:R-:W-:Y:S01]  /*2bfb0*/  IMAD.MOV.U32 R242, RZ, RZ, 0x2 ;  /* 0x00000002fff27424 */ /* 0x000fe200078e00ff */
[----:B------:R-:W-:Y:S02]  /*2bfc0*/  MOV R243, 0xffffffff ;  /* 0xffffffff00f37802 */ /* 0x000fe40000000f00 */
[----:B------:R-:W-:-:S02]  /*2bfd0*/  MOV R2, 0x2bff0 ;  /* 0x0002bff000027802 */ /* 0x000fc40000000f00 */
[----:B--2---:R-:W-:Y:S05]  /*2bfe0*/  CALL.REL.NOINC `($__internal_11_$__cuda_sm70_shflsync_idx_p) ;  /* 0x00000b6000007944 */ /* 0x004fea0003c00000 */
[----:B------:R-:W-:Y:S01]  /*2bff0*/  MOV R11, R244 ;  /* 0x000000f4000b7202 */ /* 0x000fe20000000f00 */
[----:B------:R-:W-:Y:S05]  /*2c000*/  BRA `(.L_x_3768) ;  /* 0xffffa5c000007947 */ /* 0x000fea000383ffff */
.L_x_3721:
[----:B------:R-:W-:Y:S01]  /*2c010*/  IMAD.MOV.U32 R241, RZ, RZ, R18 ;  /* 0x000000fffff17224 */ /* 0x000fe200078e0012 */
[----:B------:R-:W-:Y:S01]  /*2c020*/  MOV R3, 0x181f ;  /* 0x0000181f00037802 */ /* 0x000fe20000000f00 */
[----:B------:R-:W-:Y:S01]  /*2c030*/  IMAD.MOV.U32 R242, RZ, RZ, 0x2 ;  /* 0x00000002fff27424 */ /* 0x000fe200078e00ff */
[----:B------:R-:W-:-:S02]  /*2c040*/  MOV R243, 0xffffffff ;  /* 0xffffffff00f37802 */ /* 0x000fc40000000f00 */
[----:B------:R-:W-:Y:S02]  /*2c050*/  MOV R2, 0x2c070 ;  /* 0x0002c07000027802 */ /* 0x000fe40000000f00 */
[----:B-123--:R-:W-:Y:S05]  /*2c060*/  CALL.REL.NOINC `($__internal_11_$__cuda_sm70_shflsync_idx_p) ;  /* 0x00000ae000007944 */ /* 0x00efea0003c00000 */
        /* <DEDUP_REMOVED lines=17> */
.L_x_3722:
[----:B------:R-:W-:Y:S01]  /*2c180*/  IMAD.MOV.U32 R241, RZ, RZ, R17 ;  /* 0x000000fffff17224 */ /* 0x000fe200078e0011 */
[----:B------:R-:W-:Y:S01]  /*2c190*/  MOV R3, 0x181f ;  /* 0x0000181f00037802 */ /* 0x000fe20000000f00 */
[----:B------:R-:W-:Y:S01]  /*2c1a0*/  IMAD.MOV.U32 R242, RZ, RZ, 0x3 ;  /* 0x00000003fff27424 */ /* 0x000fe200078e00ff */
[----:B------:R-:W-:-:S02]  /*2c1b0*/  MOV R243, 0xffffffff ;  /* 0xffffffff00f37802 */ /* 0x000fc40000000f00 */
[----:B------:R-:W-:Y:S02]  /*2c1c0*/  MOV R2, 0x2c1e0 ;  /* 0x0002c1e000027802 */ /* 0x000fe40000000f00 */
[----:B----4-:R-:W-:Y:S05]  /*2c1d0*/  CALL.REL.NOINC `($__internal_11_$__cuda_sm70_shflsync_idx_p) ;  /* 0x0000097000007944 */ /* 0x010fea0003c00000 */
        /* <DEDUP_REMOVED lines=24> */
.L_x_3725:
        /* <DEDUP_REMOVED lines=8> */
.L_x_3726:
        /* <DEDUP_REMOVED lines=23> */
.L_x_3727:
        /* <DEDUP_REMOVED lines=30> */
.L_x_3730:
        /* <DEDUP_REMOVED lines=8> */
.L_x_3731:
        /* <DEDUP_REMOVED lines=23> */
.L_x_3734:
[----:B------:R-:W-:Y:S01]  /*2c920*/  IMAD.MOV.U32 R241, RZ, RZ, R17 ;  /* 0x000000fffff17224 */ /* 0x000fe200078e0011 */
[----:B------:R-:W-:Y:S01]  /*2c930*/  MOV R3, 0x181f ;  /* 0x0000181f00037802 */ /* 0x000fe20000000f00 */
[----:B------:R-:W-:Y:S01]  /*2c940*/  IMAD.MOV.U32 R242, RZ, RZ, 0x7 ;  /* 0x00000007fff27424 */ /* 0x000fe200078e00ff */
[----:B------:R-:W-:-:S02]  /*2c950*/  MOV R243, 0xffffffff ;  /* 0xffffffff00f37802 */ /* 0x000fc40000000f00 */
[----:B------:R-:W-:Y:S02]  /*2c960*/  MOV R2, 0x2c980 ;  /* 0x0002c98000027802 */ /* 0x000fe40000000f00 */
[----:B--2-4-:R-:W-:Y:S05]  /*2c970*/  CALL.REL.NOINC `($__internal_11_$__cuda_sm70_shflsync_idx_p) ;  /* 0x000001d000007944 */ /* 0x014fea0003c00000 */
        /* <DEDUP_REMOVED lines=23> */
        .weak           $__internal_10_$__cuda_sm70_shflsync_bfly_p
        .type           $__internal_10_$__cuda_sm70_shflsync_bfly_p,@function
        .size           $__internal_10_$__cuda_sm70_shflsync_bfly_p,($__internal_11_$__cuda_sm70_shflsync_idx_p - $__internal_10_$__cuda_sm70_shflsync_bfly_p)
$__internal_10_$__cuda_sm70_shflsync_bfly_p:
[----:B------:R-:W-:Y:S02]  /*2caf0*/  MOV R158, 0x1f ;  /* 0x0000001f009e7802 */ /* 0x000fe40000000f00 */
[----:B------:R-:W-:-:S04]  /*2cb00*/  MOV R159, 0xffffffff ;  /* 0xffffffff009f7802 */ /* 0x000fc80000000f00 */
[----:B------:R-:W-:Y:S04]  /*2cb10*/  WARPSYNC R159 ;  /* 0x0000009f00007348 */ /* 0x000fe80003800000 */
[----:B------:R1:W2:Y:S02]  /*2cb20*/  SHFL.BFLY PT, R158, R4, R3, R158 ;  /* 0x0c000003049e7389 */ /* 0x0002a400000e009e */
[----:B-1----:R-:W-:-:S04]  /*2cb30*/  MOV R3, 0x0 ;  /* 0x0000000000037802 */ /* 0x002fc80000000f00 */
[----:B--2---:R-:W-:Y:S05]  /*2cb40*/  RET.REL.NODEC R2 `(_ZN7cutlass13device_kernelIN5flash19enable_sm80_to_sm89INS1_16FlashAttnFwdSm80INS1_25CollectiveMainloopFwdSm80ILi4ELi1ELb0EN4cute5tupleIJNS5_1CILi128EEENS7_ILi48EEES8_EEELi128ENS_6half_tEfNS_4arch4Sm80ELb0ELb1ELb0ELb1ELb1ELb1ELb1ELb0EEENS1_21CollectiveEpilogueFwdINS6_IJS8_S8_S9_EEENS6_IJNS7_ILi1EEESH_SH_EEESB_SD_Li128ELb1ELb1ELb0ELb0EEENS1_19SingleTileSchedulerILb1ELb0ELb1ELi128EEEEEEEEEvNT_6ParamsE) ;  /* 0xfffd34b002007950 */ /* 0x004fea0003c3ffff */
        .weak           $__internal_11_$__cuda_sm70_shflsync_idx_p
        .type           $__internal_11_$__cuda_sm70_shflsync_idx_p,@function
        .size           $__internal_11_$__cuda_sm70_shflsync_idx_p,(.L_x_4374 - $__internal_11_$__cuda_sm70_shflsync_idx_p)
$__internal_11_$__cuda_sm70_shflsync_idx_p:
[----:B------:R-:W-:Y:S04]  /*2cb50*/  WARPSYNC R243 ;  /* 0x000000f300007348 */ /* 0x000fe80003800000 */
[----:B------:R1:W2:Y:S02]  /*2cb60*/  SHFL.IDX PT, R244, R241, R242, R3 ;  /* 0x000000f2f1f47389 */ /* 0x0002a400000e0003 */
[----:B-1----:R-:W-:-:S04]  /*2cb70*/  MOV R3, 0x0 ;  /* 0x0000000000037802 */ /* 0x002fc80000000f00 */
[----:B--2---:R-:W-:Y:S05]  /*2cb80*/  RET.REL.NODEC R2 `(_ZN7cutlass13device_kernelIN5flash19enable_sm80_to_sm89INS1_16FlashAttnFwdSm80INS1_25CollectiveMainloopFwdSm80ILi4ELi1ELb0EN4cute5tupleIJNS5_1CILi128EEENS7_ILi48EEES8_EEELi128ENS_6half_tEfNS_4arch4Sm80ELb0ELb1ELb0ELb1ELb1ELb1ELb1ELb0EEENS1_21CollectiveEpilogueFwdINS6_IJS8_S8_S9_EEENS6_IJNS7_ILi1EEESH_SH_EEESB_SD_Li128ELb1ELb1ELb0ELb0EEENS1_19SingleTileSchedulerILb1ELb0ELb1ELi128EEEEEEEEEvNT_6ParamsE) ;  /* 0xfffd347002007950 */ /* 0x004fea0003c3ffff */
.L_x_3777:
        /* <DEDUP_REMOVED lines=15> */
.L_x_4374:


//--------------------- .text._ZN7cutlass13device_kernelIN5flash19enable_sm80_to_sm89INS1_16FlashAttnFwdSm80INS1_25CollectiveMainloopFwdSm80ILi4ELi1ELb0EN4cute5tupleIJNS5_1CILi128EEENS7_ILi64EEES8_EEELi128ENS_6half_tEfNS_4arch4Sm80ELb1ELb0ELb0ELb0ELb1ELb0ELb1ELb0EEENS1_21CollectiveEpilogueFwdINS6_IJS8_S8_S9_EEENS6_IJNS7_ILi1EEESH_SH_EEESB_SD_Li128ELb0ELb1ELb0ELb0EEENS1_30DynamicPersistentTileSchedulerILi128ELi128ELb0ELb1ELb0EEEEEEEEEvNT_6ParamsE --------------------------
	.section	.text._ZN7cutlass13device_kernelIN5flash19enable_sm80_to_sm89INS1_16FlashAttnFwdSm80INS1_25CollectiveMainloopFwdSm80ILi4ELi1ELb0EN4cute5tupleIJNS5_1CILi128EEENS7_ILi64EEES8_EEELi128ENS_6half_tEfNS_4arch4Sm80ELb1ELb0ELb0ELb0ELb1ELb0ELb1ELb0EEENS1_21CollectiveEpilogueFwdINS6_IJS8_S8_S9_EEENS6_IJNS7_ILi1EEESH_SH_EEESB_SD_Li128ELb0ELb1ELb0ELb0EEENS1_30DynamicPersistentTileSchedulerILi128ELi128ELb0ELb1ELb0EEEEEEEEEvNT_6ParamsE,"ax",@progbits
	.sectioninfo	@"SHI_REGISTERS=255"
	.align	128
.text._ZN7cutlass13device_kernelIN5flash19enable_sm80_to_sm89INS1_16FlashAttnFwdSm80INS1_25CollectiveMainloopFwdSm80ILi4ELi1ELb0EN4cute5tupleIJNS5_1CILi128EEENS7_ILi64EEES8_EEELi128ENS_6half_tEfNS_4arch4Sm80ELb1ELb0ELb0ELb0ELb1ELb0ELb1ELb0EEENS1_21CollectiveEpilogueFwdINS6_IJS8_S8_S9_EEENS6_IJNS7_ILi1EEESH_SH_EEESB_SD_Li128ELb0ELb1ELb0ELb0EEENS1_30DynamicPersistentTileSchedulerILi128ELi128ELb0ELb1ELb0EEEEEEEEEvNT_6ParamsE:
        .type           _ZN7cutlass13device_kernelIN5flash19enable_sm80_to_sm89INS1_16FlashAttnFwdSm80INS1_25CollectiveMainloopFwdSm80ILi4ELi1ELb0EN4cute5tupleIJNS5_1CILi128EEENS7_ILi64EEES8_EEELi128ENS_6half_tEfNS_4arch4Sm80ELb1ELb0ELb0ELb0ELb1ELb0ELb1ELb0EEENS1_21CollectiveEpilogueFwdINS6_IJS8_S8_S9_EEENS6_IJNS7_ILi1EEESH_SH_EEESB_SD_Li128ELb0ELb1ELb0ELb0EEENS1_30DynamicPersistentTileSchedulerILi128ELi128ELb0ELb1ELb0EEEEEEEEEvNT_6ParamsE,@function
        .size           _ZN7cutlass13device_kernelIN5flash19enable_sm80_to_sm89INS1_16FlashAttnFwdSm80INS1_25CollectiveMainloopFwdSm80ILi4ELi1ELb0EN4cute5tupleIJNS5_1CILi128EEENS7_ILi64EEES8_EEELi128ENS_6half_tEfNS_4arch4Sm80ELb1ELb0ELb0ELb0ELb1ELb0ELb1ELb0EEENS1_21CollectiveEpilogueFwdINS6_IJS8_S8_S9_EEENS6_IJNS7_ILi1EEESH_SH_EEESB_SD_Li128ELb0ELb1ELb0ELb0EEENS1_30DynamicPersistentTileSchedulerILi128ELi128ELb0ELb1ELb0EEEEEEEEEvNT_6ParamsE,(.L_x_4378 - _ZN7cutlass13device_kernelIN5flash19enable_sm80_to_sm89INS1_16FlashAttnFwdSm80INS1_25CollectiveMainloopFwdSm80ILi4ELi1ELb0EN4cute5tupleIJNS5_1CILi128EEENS7_ILi64EEES8_EEELi128ENS_6half_tEfNS_4arch4Sm80ELb1ELb0ELb0ELb0ELb1ELb0ELb1ELb0EEENS1_21CollectiveEpilogueFwdINS6_IJS8_S8_S9_EEENS6_IJNS7_ILi1EEESH_SH_EEESB_SD_Li128ELb0ELb1ELb0ELb0EEENS1_30DynamicPersistentTileSchedulerILi128ELi128ELb0ELb1ELb0EEEEEEEEEvNT_6ParamsE)
        .other          _ZN7cutlass13device_kernelIN5flash19enable_sm80_to_sm89INS1_16FlashAttnFwdSm80INS1_25CollectiveMainloopFwdSm80ILi4ELi1ELb0EN4cute5tupleIJNS5_1CILi128EEENS7_ILi64EEES8_EEELi128ENS_6half_tEfNS_4arch4Sm80ELb1ELb0ELb0ELb0ELb1ELb0ELb1ELb0EEENS1_21CollectiveEpilogueFwdINS6_IJS8_S8_S9_EEENS6_IJNS7_ILi1EEESH_SH_EEESB_SD_Li128ELb0ELb1ELb0ELb0EEENS1_30DynamicPersistentTileSchedulerILi128ELi128ELb0ELb1ELb0EEEEEEEEEvNT_6ParamsE,@"STO_CUDA_ENTRY STV_DEFAULT"
_ZN7cutlass13device_kernelIN5flash19enable_sm80_to_sm89INS1_16FlashAttnFwdSm80INS1_25CollectiveMainloopFwdSm80ILi4ELi1ELb0EN4cute5tupleIJNS5_1CILi128EEENS7_ILi64EEES8_EEELi128ENS_6half_tEfNS_4arch4Sm80ELb1ELb0ELb0ELb0ELb1ELb0ELb1ELb0EEENS1_21CollectiveEpilogueFwdINS6_IJS8_S8_S9_EEENS6_IJNS7_ILi1EEESH_SH_EEESB_SD_Li128ELb0ELb1ELb0ELb0EEENS1_30DynamicPersistentTileSchedulerILi128ELi128ELb0ELb1ELb0EEEEEEEEEvNT_6ParamsE:
        /* <DEDUP_REMOVED lines=15> */
[CC--:B------:R-:W-:Y:S02]  /*00f0*/  LEA.HI R12, R15.reuse, R21.reuse, RZ, 0x3 ;  /* 0x000000150f0c7211 */ /* 0x0c0fe400078f18ff */
[----:B------:R-:W-:Y:S02]  /*0100*/  SHF.R.S32.HI R3, RZ, 0x4, R2 ;  /* 0x00000004ff037819 */ /* 0x000fe40000011402 */
[----:B------:R-:W-:-:S02]  /*0110*/  LEA.HI R9, R15, R21, RZ, 0x2 ;  /* 0x000000150f097211 */ /* 0x000fc400078f10ff */
[----:B------:R-:W-:Y:S02]  /*0120*/  LEA.HI R0, R2, R3, RZ, 0x1 ;  /* 0x0000000302007211 */ /* 0x000fe400078f08ff */
[----:B------:R-:W-:Y:S02]  /*0130*/  SHF.R.S32.HI R20, RZ, 0x3, R12 ;  /* 0x00000003ff147819 */ /* 0x000fe4000001140c */
[----:B------:R-:W-:Y:S02]  /*0140*/  LOP3.LUT R0, R0, 0xfffffffe, RZ, 0xc0, !PT ;  /* 0xfffffffe00007812 */ /* 0x000fe400078ec0ff */
[----:B------:R-:W-:Y:S01]  /*0150*/  LOP3.LUT R5, R12, 0xfffffff8, RZ, 0xc0, !PT ;  /* 0xfffffff80c057812 */ /* 0x000fe200078ec0ff */
[----:B------:R-:W-:Y:S01]  /*0160*/  IMAD.SHL.U32 R4, R20, 0x40, RZ ;  /* 0x0000004014047824 */ /* 0x000fe200078e00ff */
[----:B------:R-:W-:Y:S01]  /*0170*/  SHF.R.S32.HI R7, RZ, 0x2, R9 ;  /* 0x00000002ff077819 */ /* 0x000fe20000011409 */
[----:B------:R-:W-:Y:S01]  /*0180*/  IMAD.IADD R13, R3, 0x1, -R0 ;  /* 0x00000001030d7824 */ /* 0x000fe200078e0a00 */
[----:B------:R-:W-:Y:S01]  /*0190*/  LOP3.LUT R0, R2, 0xfffffff0, RZ, 0xc0, !PT ;  /* 0xfffffff002007812 */ /* 0x000fe200078ec0ff */
[----:B------:R-:W-:Y:S01]  /*01a0*/  IMAD.IADD R19, R21, 0x1, -R5 ;  /* 0x0000000115137824 */ /* 0x000fe200078e0a05 */
[----:B------:R-:W-:Y:S01]  /*01b0*/  SHF.R.S32.HI R3, RZ, 0x1f, R9 ;  /* 0x0000001fff037819 */ /* 0x000fe20000011409 */
[----:B------:R-:W-:-:S02]  /*01c0*/  IMAD.SHL.U32 R236, R13, 0x8, RZ ;  /* 0x000000080dec7824 */ /* 0x000fc400078e00ff */
[----:B------:R-:W-:Y:S01]  /*01d0*/  IMAD.IADD R2, R21, 0x1, -R0 ;  /* 0x0000000115027824 */ /* 0x000fe200078e0a00 */
[----:B------:R-:W-:Y:S01]  /*01e0*/  LEA.HI R0, R3, R7, RZ, 0x3 ;  /* 0x0000000703007211 */ /* 0x000fe200078f18ff */
[C---:B------:R-:W-:Y:S02]  /*01f0*/  IMAD.SHL.U32 R250, R19.reuse, 0x8, RZ ;  /* 0x0000000813fa7824 */ /* 0x040fe400078e00ff */
[----:B------:R-:W-:Y:S01]  /*0200*/  IMAD.SHL.U32 R8, R19, 0x40, RZ ;  /* 0x0000004013087824 */ /* 0x000fe200078e00ff */
[----:B------:R-:W-:Y:S02]  /*0210*/  SHF.R.S32.HI R5, RZ, 0x1f, R2 ;  /* 0x0000001fff057819 */ /* 0x000fe40000011402 */
[----:B------:R-:W-:Y:S02]  /*0220*/  LOP3.LUT R3, R0, 0xfffffff8, RZ, 0xc0, !PT ;  /* 0xfffffff800037812 */ /* 0x000fe400078ec0ff */
[----:B------:R-:W-:Y:S02]  /*0230*/  LOP3.LUT R0, R4, 0x1c0, RZ, 0xc0, !PT ;  /* 0x000001c004007812 */ /* 0x000fe400078ec0ff */
[----:B------:R-:W-:Y:S01]  /*0240*/  LEA.HI R10, R5, R2, RZ, 0x3 ;  /* 0x00000002050a7211 */ /* 0x000fe200078f18ff */
[----:B------:R-:W-:Y:S01]  /*0250*/  IMAD.IADD R7, R7, 0x1, -R3 ;  /* 0x0000000107077824 */ /* 0x000fe200078e0a03 */
[----:B------:R-:W-:-:S02]  /*0260*/  SHF.R.U32.HI R6, RZ, 0x3, R0 ;  /* 0x00000003ff067819 */ /* 0x000fc40000011600 */
[----:B------:R-:W-:Y:S02]  /*0270*/  LOP3.LUT R4, R0, 0x38, R250, 0xf8, !PT ;  /* 0x0000003800047812 */ /* 0x000fe400078ef8fa */
[----:B------:R-:W-:Y:S02]  /*0280*/  LOP3.LUT R5, R10, 0xfffffff8, RZ, 0xc0, !PT ;  /* 0xfffffff80a057812 */ /* 0x000fe400078ec0ff */
[----:B------:R-:W-:Y:S02]  /*0290*/  LOP3.LUT R0, R8, 0x1c0, RZ, 0xc0, !PT ;  /* 0x000001c008007812 */ /* 0x000fe400078ec0ff */
[----:B------:R-:W-:Y:S01]  /*02a0*/  LOP3.LUT R3, R9, 0xfffffffc, RZ, 0xc0, !PT ;  /* 0xfffffffc09037812 */ /* 0x000fe200078ec0ff */
[----:B------:R-:W-:Y:S01]  /*02b0*/  IMAD.IADD R8, R2, 0x1, -R5 ;  /* 0x0000000102087824 */ /* 0x000fe200078e0a05 */
[----:B------:R-:W-:Y:S01]  /*02c0*/  LOP3.LUT R11, R4, R6, RZ, 0x3c, !PT ;  /* 0x00000006040b7212 */ /* 0x000fe200078e3cff */
[----:B------:R-:W-:Y:S01]  /*02d0*/  IMAD.SHL.U32 R5, R10, 0x40, RZ ;  /* 0x000000400a057824 */ /* 0x000fe200078e00ff */
[----:B------:R-:W-:Y:S01]  /*02e0*/  LOP3.LUT R4, R0, 0x8, R12, 0xf8, !PT ;  /* 0x0000000800047812 */ /* 0x000fe200078ef80c */
[----:B------:R-:W-:Y:S01]  /*02f0*/  IMAD.IADD R6, R21, 0x1, -R3 ;  /* 0x0000000115067824 */ /* 0x000fe200078e0a03 */
[----:B------:R-:W-:-:S02]  /*0300*/  LOP3.LUT R2, R7, 0x1, RZ, 0xc0, !PT ;  /* 0x0000000107027812 */ /* 0x000fc400078ec0ff */
[----:B------:R-:W-:Y:S02]  /*0310*/  SHF.R.U32.HI R0, RZ, 0x3, R0 ;  /* 0x00000003ff007819 */ /* 0x000fe40000011600 */
[----:B------:R-:W-:Y:S02]  /*0320*/  LEA.HI R3, R15, R21, RZ, 0x5 ;  /* 0x000000150f037211 */ /* 0x000fe400078f28ff */
[----:B------:R-:W-:Y:S02]  /*0330*/  ISETP.NE.U32.AND P0, PT, R2, 0x1, PT ;  /* 0x000000010200780c */ /* 0x000fe40003f05070 */
[----:B------:R-:W-:Y:S02]  /*0340*/  LOP3.LUT R12, R4, R0, RZ, 0x3c, !PT ;  /* 0x00000000040c7212 */ /* 0x000fe400078e3cff */
[----:B------:R-:W-:Y:S02]  /*0350*/  LEA.HI R0, R6, R6, RZ, 0x1 ;  /* 0x0000000606007211 */ /* 0x000fe400078f08ff */
[----:B------:R-:W-:-:S02]  /*0360*/  LOP3.LUT R2, R3, 0xffffffe0, RZ, 0xc0, !PT ;  /* 0xffffffe003027812 */ /* 0x000fc400078ec0ff */
[--C-:B------:R-:W-:Y:S02]  /*0370*/  SHF.R.S32.HI R240, RZ, 0x5, R3.reuse ;  /* 0x00000005fff07819 */ /* 0x100fe40000011403 */
[----:B------:R-:W-:Y:S01]  /*0380*/  SHF.R.S32.HI R3, RZ, 0x1f, R3 ;  /* 0x0000001fff037819 */ /* 0x000fe20000011403 */
[----:B------:R-:W-:Y:S01]  /*0390*/  IMAD.IADD R18, R21, 0x1, -R2 ;  /* 0x0000000115127824 */ /* 0x000fe200078e0a02 */
[C---:B------:R-:W-:Y:S01]  /*03a0*/  LOP3.LUT R4, R0.reuse, 0x1ffffffe, RZ, 0xc0, !PT ;  /* 0x1ffffffe00047812 */ /* 0x040fe200078ec0ff */
[----:B------:R-:W-:Y:S01]  /*03b0*/  IMAD.SHL.U32 R0, R0, 0x20, RZ ;  /* 0x0000002000007824 */ /* 0x000fe200078e00ff */
[----:B------:R-:W-:Y:S02]  /*03c0*/  LEA.HI R2, R3, R240, RZ, 0x2 ;  /* 0x000000f003027211 */ /* 0x000fe400078f10ff */
[----:B------:R-:W-:Y:S01]  /*03d0*/  SHF.R.S32.HI R9, RZ, 0x1f, R18 ;  /* 0x0000001fff097819 */ /* 0x000fe20000011412 */
[----:B------:R-:W-:Y:S01]  /*03e0*/  IMAD.IADD R3, R6, 0x1, -R4 ;  /* 0x0000000106037824 */ /* 0x000fe200078e0a04 */
[----:B------:R-:W-:-:S02]  /*03f0*/  LOP3.LUT R0, R0, 0xffffffc0, RZ, 0xc0, !PT ;  /* 0xffffffc000007812 */ /* 0x000fc400078ec0ff */
[----:B------:R-:W-:Y:S02]  /*0400*/  LOP3.LUT R2, R2, 0xffffffc, RZ, 0xc0, !PT ;  /* 0x0ffffffc02027812 */ /* 0x000fe400078ec0ff */
[----:B------:R-:W-:Y:S01]  /*0410*/  LEA.HI R9, R9, R18, RZ, 0x2 ;  /* 0x0000001209097211 */ /* 0x000fe200078f10ff */
[----:B------:R-:W-:Y:S01]  /*0420*/  IMAD R14, R3, 0x8, R0 ;  /* 0x00000008030e7824 */ /* 0x000fe200078e0200 */
[----:B------:R-:W-:Y:S01]  /*0430*/  LEA.HI R4, R15, R21, RZ, 0x6 ;  /* 0x000000150f047211 */ /* 0x000fe200078f30ff */
[----:B------:R-:W-:Y:S01]  /*0440*/  IMAD.SHL.U32 R0, R8, 0x40, RZ ;  /* 0x0000004008007824 */ /* 0x000fe200078e00ff */
[----:B------:R-:W-:Y:S01]  /*0450*/  R2P PR, R7, 0x6 ;  /* 0x0000000607007804 */ /* 0x000fe20000000000 */
[----:B------:R-:W-:Y:S01]  /*0460*/  IMAD.IADD R3, R240, 0x1, -R2 ;  /* 0x00000001f0037824 */ /* 0x000fe200078e0a02 */
[----:B------:R-:W-:Y:S01]  /*0470*/  SHF.R.S32.HI R2, RZ, 0x2, R9 ;  /* 0x00000002ff027819 */ /* 0x000fe20000011409 */
[----:B------:R-:W-:Y:S01]  /*0480*/  IMAD.SHL.U32 R4, R4, 0x8, RZ ;  /* 0x0000000804047824 */ /* 0x000fe200078e00ff */
[----:B------:R-:W-:Y:S01]  /*0490*/  LOP3.LUT R0, R0, 0x1c0, RZ, 0xc0, !PT ;  /* 0x000001c000007812 */ /* 0x000fe200078ec0ff */
[----:B------:R-:W-:Y:S01]  /*04a0*/  IMAD.SHL.U32 R240, R240, 0x400, RZ ;  /* 0x00000400f0f07824 */ /* 0x000fe200078e00ff */
[----:B------:R-:W-:Y:S01]  /*04b0*/  LOP3.LUT P4, RZ, R8, 0x2, RZ, 0xc0, !PT ;  /* 0x0000000208ff7812 */ /* 0x000fe2000788c0ff */
[----:B------:R-:W-:Y:S01]  /*04c0*/  IMAD R17, R3, 0x10, R2 ;  /* 0x0000001003117824 */ /* 0x000fe200078e0202 */
[----:B------:R-:W-:Y:S01]  /*04d0*/  LOP3.LUT R236, R0, 0x8, R236, 0xf8, !PT ;  /* 0x0000000800ec7812 */ /* 0x000fe200078ef8ec */
[----:B------:R-:W-:Y:S01]  /*04e0*/  IMAD.SHL.U32 R2, R7, 0x40, RZ ;  /* 0x0000004007027824 */ /* 0x000fe200078e00ff */
[----:B------:R-:W-:-:S02]  /*04f0*/  SHF.R.U32.HI R0, RZ, 0x3, R0 ;  /* 0x00000003ff007819 */ /* 0x000fc40000011600 */
[----:B------:R-:W-:Y:S01]  /*0500*/  LOP3.LUT R11, R11, 0x7ffffe00, R4, 0xf8, !PT ;  /* 0x7ffffe000b0b7812 */ /* 0x000fe200078ef804 */
[----:B------:R-:W-:Y:S01]  /*0510*/  IMAD R4, R6, 0x2, R240 ;  /* 0x0000000206047824 */ /* 0x000fe200078e02f0 */
[----:B------:R-:W-:Y:S01]  /*0520*/  LOP3.LUT R3, R2, 0x1c0, RZ, 0xc0, !PT ;  /* 0x000001c002037812 */ /* 0x000fe200078ec0ff */
[----:B------:R-:W-:Y:S01]  /*0530*/  IMAD.MOV.U32 R6, RZ, RZ, 0x20 ;  /* 0x00000020ff067424 */ /* 0x000fe200078e00ff */
[----:B------:R-:W-:Y:S01]  /*0540*/  LOP3.LUT R236, R236, R0, RZ, 0x3c, !PT ;  /* 0x00000000ecec7212 */ /* 0x000fe200078e3cff */
[----:B------:R-:W-:Y:S01]  /*0550*/  STL [R1+0x80], R17 ;  /* 0x0000801101007387 */ /* 0x000fe20000100800 */
[----:B------:R-:W-:Y:S01]  /*0560*/  LOP3.LUT R2, R5, 0xfffffe00, RZ, 0xc0, !PT ;  /* 0xfffffe0005027812 */ /* 0x000fe200078ec0ff */
[----:B------:R-:W-:Y:S01]  /*0570*/  IMAD R0, R13, 0x200, R12 ;  /* 0x000002000d007824 */ /* 0x000fe200078e020c */
[----:B------:R-:W-:Y:S01]  /*0580*/  LEA.HI R3, R3, R3, RZ, 0x1d ;  /* 0x0000000303037211 */ /* 0x000fe200078fe8ff */
[----:B------:R-:W-:Y:S01]  /*0590*/  STL [R1+0x58], R16 ;  /* 0x0000581001007387 */ /* 0x000fe20000100800 */
[CC--:B------:R-:W-:Y:S01]  /*05a0*/  IADD3 R240, R236.reuse, R2.reuse, R240 ;  /* 0x00000002ecf07210 */ /* 0x0c0fe20007ffe0f0 */
[----:B------:R-:W-:Y:S01]  /*05b0*/  IMAD.SHL.U32 R247, R11, 0x2, RZ ;  /* 0x000000020bf77824 */ /* 0x000fe200078e00ff */
[----:B------:R-:W-:Y:S01]  /*05c0*/  LOP3.LUT R236, R236, R2, RZ, 0xfc, !PT ;  /* 0x00000002ecec7212 */ /* 0x000fe200078efcff */
[----:B------:R-:W-:Y:S01]  /*05d0*/  IMAD.IADD R5, R4, 0x1, R3 ;  /* 0x0000000104057824 */ /* 0x000fe200078e0203 */
[----:B------:R-:W-:-:S02]  /*05e0*/  LEA.HI R2, R15, R21, RZ, 0x7 ;  /* 0x000000150f027211 */ /* 0x000fc400078f38ff */
[----:B------:R-:W-:Y:S02]  /*05f0*/  LOP3.LUT P3, RZ, R8, 0x4, RZ, 0xc0, !PT ;  /* 0x0000000408ff7812 */ /* 0x000fe4000786c0ff */
[----:B------:R-:W-:Y:S01]  /*0600*/  SHF.R.S32.HI R3, RZ, 0x7, R2 ;  /* 0x00000007ff037819 */ /* 0x000fe20000011402 */
[----:B------:R-:W-:Y:S01]  /*0610*/  IMAD R3, R19, 0x10, R20 ;  /* 0x0000001013037824 */ /* 0x000fe200078e0214 */
[----:B------:R-:W-:Y:S02]  /*0620*/  LOP3.LUT R2, R9, 0x7ffffffc, RZ, 0xc0, !PT ;  /* 0x7ffffffc09027812 */ /* 0x000fe400078ec0ff */
[----:B------:R-:W-:Y:S02]  /*0630*/  IADD3 R251, R250, 0x40, RZ ;  /* 0x00000040fafb7810 */ /* 0x000fe40007ffe0ff */
[----:B------:R-:W-:Y:S01]  /*0640*/  LEA R8, R5, 0x80, 0x1 ;  /* 0x0000008005087811 */ /* 0x000fe200078e08ff */
[----:B------:R1:W-:Y:S01]  /*0650*/  STL [R1+0x10], R3 ;  /* 0x0000100301007387 */ /* 0x0003e20000100800 */
[----:B------:R-:W-:Y:S01]  /*0660*/  IMAD.IADD R5, R17, 0x1, R14 ;  /* 0x0000000111057824 */ /* 0x000fe200078e020e */
[----:B------:R-:W-:-:S02]  /*0670*/  SHF.R.S32.HI R4, RZ, 0x1f, R251 ;  /* 0x0000001fff047819 */ /* 0x000fc400000114fb */
[----:B------:R-:W-:Y:S01]  /*0680*/  SEL R4, R238, 0xffffffc0, !P2 ;  /* 0xffffffc0ee047807 */ /* 0x000fe20005000000 */
[----:B------:R-:W-:Y:S01]  /*0690*/  STL [R1+0x5c], R8 ;  /* 0x00005c0801007387 */ /* 0x000fe20000100800 */
[----:B------:R-:W-:Y:S02]  /*06a0*/  SHF.R.S32.HI R7, RZ, 0x1f, R250 ;  /* 0x0000001fff077819 */ /* 0x000fe400000114fa */
[----:B------:R-:W-:Y:S01]  /*06b0*/  LEA R233, R0, 0x4100, 0x1 ;  /* 0x0000410000e97811 */ /* 0x000fe200078e08ff */
[----:B------:R2:W-:Y:S01]  /*06c0*/  STL [R1+0x54], R5 ;  /* 0x0000540501007387 */ /* 0x0005e20000100800 */
[----:B------:R-:W-:Y:S02]  /*06d0*/  SEL R0, R6, 0xffffffe0, !P4 ;  /* 0xffffffe006007807 */ /* 0x000fe40006000000 */
[----:B------:R-:W-:Y:S02]  /*06e0*/  LEA R240, R240, 0x8100, 0x1 ;  /* 0x00008100f0f07811 */ /* 0x000fe400078e08ff */
[----:B------:R-:W-:-:S02]  /*06f0*/  SEL R238, R238, 0xffffffc0, !P3 ;  /* 0xffffffc0eeee7807 */ /* 0x000fc40005800000 */
[----:B------:R-:W-:Y:S01]  /*0700*/  LEA R236, R236, 0x100, 0x1 ;  /* 0x00000100ecec7811 */ /* 0x000fe200078e08ff */
[C---:B------:R-:W-:Y:S02]  /*0710*/  IMAD.IADD R242, R240.reuse, 0x1, R0 ;  /* 0x00000001f0f27824 */ /* 0x040fe400078e0200 */
[----:B------:R-:W-:Y:S02]  /*0720*/  IMAD.IADD R241, R240, 0x1, R238 ;  /* 0x00000001f0f17824 */ /* 0x000fe400078e02ee */
[--C-:B------:R-:W-:Y:S02]  /*0730*/  IMAD.IADD R237, R0, 0x1, R236.reuse ;  /* 0x0000000100ed7824 */ /* 0x100fe400078e02ec */
[----:B------:R-:W-:Y:S02]  /*0740*/  IMAD.IADD R239, R238, 0x1, R236 ;  /* 0x00000001eeef7824 */ /* 0x000fe400078e02ec */
[----:B-1----:R-:W-:Y:S01]  /*0750*/  IMAD.IADD R3, R18, 0x1, -R2 ;  /* 0x0000000112037824 */ /* 0x002fe200078e0a02 */
[----:B------:R-:W-:Y:S01]  /*0760*/  SEL R2, R6, 0xffffffe0, !P1 ;  /* 0xffffffe006027807 */ /* 0x000fe20004800000 */
[----:B------:R-:W-:-:S02]  /*0770*/  IMAD.IADD R6, R8, 0x1, R4 ;  /* 0x0000000108067824 */ /* 0x000fc400078e0204 */
[----:B------:R-:W-:Y:S02]  /*0780*/  IMAD.SHL.U32 R3, R3, 0x2, RZ ;  /* 0x0000000203037824 */ /* 0x000fe400078e00ff */
[----:B------:R-:W-:Y:S02]  /*0790*/  IMAD.IADD R7, R8, 0x1, R2 ;  /* 0x0000000108077824 */ /* 0x000fe400078e0202 */
[----:B------:R-:W-:Y:S01]  /*07a0*/  IMAD.IADD R243, R242, 0x1, R238 ;  /* 0x00000001f2f37824 */ /* 0x000fe200078e02ee */
[C---:B--2---:R-:W-:Y:S01]  /*07b0*/  IADD3 R5, R8.reuse, -0x10, RZ ;  /* 0xfffffff008057810 */ /* 0x044fe20007ffe0ff */
[----:B------:R1:W-:Y:S01]  /*07c0*/  STL [R1+0x50], R3 ;  /* 0x0000500301007387 */ /* 0x0003e20000100800 */
[----:B------:R-:W-:Y:S01]  /*07d0*/  @P0 IADD3 R5, R8, 0x10, RZ ;  /* 0x0000001008050810 */ /* 0x000fe20007ffe0ff */
[----:B------:R-:W-:Y:S02]  /*07e0*/  IMAD.IADD R244, R0, 0x1, R241 ;  /* 0x0000000100f47824 */ /* 0x000fe400078e02f1 */
[----:B------:R-:W-:Y:S01]  /*07f0*/  STL [R1+0x68], R7 ;  /* 0x0000680701007387 */ /* 0x000fe20000100800 */
[----:B------:R-:W-:-:S02]  /*0800*/  IMAD.IADD R238, R238, 0x1, R237 ;  /* 0x00000001eeee7824 */ /* 0x000fc400078e02ed */
[----:B------:R-:W-:Y:S01]  /*0810*/  IMAD.IADD R2, R2, 0x1, R5 ;  /* 0x0000000102027824 */ /* 0x000fe200078e0205 */
[----:B------:R-:W-:Y:S04]  /*0820*/  STL [R1+0x78], R6 ;  /* 0x0000780601007387 */ /* 0x000fe80000100800 */
[----:B------:R-:W-:Y:S01]  /*0830*/  STL [R1+0x60], R5 ;  /* 0x0000600501007387 */ /* 0x000fe20000100800 */
[----:B-1----:R-:W-:-:S05]  /*0840*/  IMAD.IADD R3, R7, 0x1, R4 ;  /* 0x0000000107037824 */ /* 0x002fca00078e0204 */
[----:B------:R1:W-:Y:S04]  /*0850*/  STL [R1+0x74], R3 ;  /* 0x0000740301007387 */ /* 0x0003e80000100800 */
[----:B------:R2:W-:Y:S01]  /*0860*/  STL [R1+0x64], R2 ;  /* 0x0000640201007387 */ /* 0x0005e20000100800 */
[----:B-1----:R-:W-:Y:S02]  /*0870*/  IMAD.IADD R3, R4, 0x1, R5 ;  /* 0x0000000104037824 */ /* 0x002fe400078e0205 */
[----:B--2---:R-:W-:-:S03]  /*0880*/  IMAD.IADD R2, R2, 0x1, R4 ;  /* 0x0000000102027824 */ /* 0x004fc600078e0204 */
[----:B------:R1:W-:Y:S04]  /*0890*/  STL [R1+0x70], R3 ;  /* 0x0000700301007387 */ /* 0x0003e80000100800 */
[----:B------:R1:W-:Y:S02]  /*08a0*/  STL [R1+0x6c], R2 ;  /* 0x00006c0201007387 */ /* 0x0003e40000100800 */
.L_x_3887:
[----:B------:R-:W2:Y:S01]  /*08b0*/  LDL R4, [R1+0x58] ;  /* 0x0000580001047983 */ /* 0x000ea20000100800 */
[----:B------:R-:W-:Y:S01]  /*08c0*/  IMAD.MOV.U32 R0, RZ, RZ, c[0x0][0x560] ;  /* 0x00015800ff007624 */ /* 0x000fe200078e00ff */
[----:B------:R-:W-:Y:S01]  /*08d0*/  YIELD ;  /* 0x0000000000007946 */ /* 0x000fe20003800000 */
[----:B------:R-:W-:Y:S03]  /*08e0*/  BSSY B0, `(.L_x_3778) ;  /* 0x0000016000007945 */ /* 0x000fe60003800000 */
[----:B------:R-:W-:-:S13]  /*08f0*/  ISETP.NE.AND P0, PT, R0, 0x1, PT ;  /* 0x000000010000780c */ /* 0x000fda0003f05270 */
[----:B--2---:R-:W-:Y:S01]  /*0900*/  @P0 IMAD.HI.U32 R0, R4, c[0x0][0x564], RZ ;  /* 0x0001590004000a27 */ /* 0x004fe200078e00ff */
[----:B-1----:R-:W-:-:S04]  /*0910*/  MOV R3, R4 ;  /* 0x0000000400037202 */ /* 0x002fc80000000f00 */
        /* <DEDUP_REMOVED lines=12> */
.L_x_3779:
[----:B------:R-:W-:-:S04]  /*09e0*/  MOV R0, c[0x0][0x554] ;  /* 0x0001550000007a02 */ /* 0x000fc80000000f00 */
[----:B------:R-:W-:Y:S02]  /*09f0*/  ISETP.NE.AND P0, PT, R0, 0x1, PT ;  /* 0x000000010000780c */ /* 0x000fe40003f05270 */
[----:B------:R-:W-:-:S11]  /*0a00*/  MOV R0, R2 ;  /* 0x0000000200007202 */ /* 0x000fd60000000f00 */
[----:B------:R-:W-:-:S05]  /*0a10*/  @P0 IMAD.HI.U32 R4, R2, c[0x0][0x558], RZ ;  /* 0x0001560002040a27 */ /* 0x000fca00078e00ff */
[----:B------:R-:W-:-:S05]  /*0a20*/  @P0 SHF.R.U32.HI R0, RZ, c[0x0][0x55c], R4 ;  /* 0x00015700ff000a19 */ /* 0x000fca0000011604 */
[----:B------:R-:W-:Y:S02]  /*0a30*/  IMAD R4, R0, c[0x0][0x554], RZ ;  /* 0x0001550000047a24 */ /* 0x000fe400078e02ff */
.L_x_3780:
[----:B------:R-:W-:Y:S05]  /*0a40*/  BSYNC B0 ;  /* 0x0000000000007941 */ /* 0x000fea0003800000 */
.L_x_3778:
        /* <DEDUP_REMOVED lines=13> */
[----:B------:R-:W-:Y:S04]  /*0b20*/  STL [R1+0x48], R62 ;  /* 0x0000483e01007387 */ /* 0x000fe80000100800 */
[----:B------:R1:W2:Y:S01]  /*0b30*/  @P0 LDG.E R6, [R2.64] ;  /* 0x0000000602060981 */ /* 0x0002a2000c1e1900 */
[----:B------:R-:W-:Y:S01]  /*0b40*/  IADD3 R0, R0, c[0x0][0x53c], RZ ;  /* 0x00014f0000007a10 */ /* 0x000fe20007ffe0ff */
[----:B------:R-:W-:Y:S01]  /*0b50*/  IMAD.MOV.U32 R5, RZ, RZ, 0x40 ;  /* 0x00000040ff057424 */ /* 0x000fe200078e00ff */
[----:B------:R-:W-:Y:S01]  /*0b60*/  CS2R R126, SRZ ;  /* 0x00000000007e7805 */ /* 0x000fe2000001ff00 */
[----:B------:R-:W-:Y:S01]  /*0b70*/  CS2R R124, SRZ ;  /* 0x00000000007c7805 */ /* 0x000fe2000001ff00 */
[----:B------:R-:W-:Y:S01]  /*0b80*/  CS2R R130, SRZ ;  /* 0x0000000000827805 */ /* 0x000fe2000001ff00 */
[----:B------:R-:W-:Y:S01]  /*0b90*/  IMAD.SHL.U32 R8, R0, 0x80, RZ ;  /* 0x0000008000087824 */ /* 0x000fe200078e00ff */
[----:B------:R-:W-:Y:S01]  /*0ba0*/  IADD3 R5, R5, -c[0x0][0x168], RZ ;  /* 0x80005a0005057a10 */ /* 0x000fe20007ffe0ff */
[----:B------:R-:W-:Y:S01]  /*0bb0*/  CS2R R128, SRZ ;  /* 0x0000000000807805 */ /* 0x000fe2000001ff00 */
[----:B------:R-:W-:Y:S01]  /*0bc0*/  IMAD.MOV.U32 R122, RZ, RZ, RZ ;  /* 0x000000ffff7a7224 */ /* 0x000fe200078e00ff */
[----:B------:R-:W-:Y:S01]  /*0bd0*/  CS2R R120, SRZ ;  /* 0x0000000000787805 */ /* 0x000fe2000001ff00 */
[----:B------:R-:W-:Y:S01]  /*0be0*/  IADD3 R0, R8, 0x7f, RZ ;  /* 0x0000007f08007810 */ /* 0x000fe20007ffe0ff */
[----:B------:R-:W-:Y:S01]  /*0bf0*/  STL [R1+0x44], R8 ;  /* 0x0000440801007387 */ /* 0x000fe20000100800 */
[----:B------:R-:W-:Y:S01]  /*0c00*/  CS2R R118, SRZ ;  /* 0x0000000000767805 */ /* 0x000fe2000001ff00 */
[----:B------:R-:W-:Y:S01]  /*0c10*/  CS2R R116, SRZ ;  /* 0x0000000000747805 */ /* 0x000fe2000001ff00 */
        /* <DEDUP_REMOVED lines=10> */
[----:B-1----:R-:W-:Y:S01]  /*0cc0*/  MOV R2, c[0x0][0x2c4] ;  /* 0x0000b10000027a02 */ /* 0x002fe20000000f00 */
[----:B------:R-:W-:Y:S01]  /*0cd0*/  CS2R R16, SRZ ;  /* 0x0000000000107805 */ /* 0x000fe2000001ff00 */
[----:B------:R-:W-:Y:S01]  /*0ce0*/  MOV R102, RZ ;  /* 0x000000ff00667202 */ /* 0x000fe20000000f00 */
[----:B------:R-:W-:Y:S01]  /*0cf0*/  IMAD.MOV.U32 R100, RZ, RZ, RZ ;  /* 0x000000ffff647224 */ /* 0x000fe200078e00ff */
[----:B------:R-:W-:Y:S01]  /*0d00*/  ISETP.NE.AND P4, PT, R2, 0x1, PT ;  /* 0x000000010200780c */ /* 0x000fe20003f85270 */
[----:B------:R-:W-:Y:S01]  /*0d10*/  IMAD.MOV.U32 R94, RZ, RZ, RZ ;  /* 0x000000ffff5e7224 */ /* 0x000fe200078e00ff */
[----:B------:R-:W-:Y:S01]  /*0d20*/  MOV R2, c[0x0][0x2ac] ;  /* 0x0000ab0000027a02 */ /* 0x000fe20000000f00 */
        /* <DEDUP_REMOVED lines=11> */
[----:B------:R-:W-:Y:S01]  /*0de0*/  @P4 IMAD.HI.U32 R3, R0, c[0x0][0x2c8], RZ ;  /* 0x0000b20000034a27 */ /* 0x000fe200078e00ff */
[----:B------:R-:W-:Y:S01]  /*0df0*/  CS2R R26, SRZ ;  /* 0x00000000001a7805 */ /* 0x000fe2000001ff00 */
[----:B------:R-:W-:Y:S01]  /*0e00*/  MOV R82, RZ ;  /* 0x000000ff00527202 */ /* 0x000fe20000000f00 */
[----:B------:R-:W-:Y:S01]  /*0e10*/  CS2R R28, SRZ ;  /* 0x00000000001c7805 */ /* 0x000fe2000001ff00 */
[----:B------:R-:W-:Y:S01]  /*0e20*/  IMAD.MOV.U32 R78, RZ, RZ, RZ ;  /* 0x000000ffff4e7224 */ /* 0x000fe200078e00ff */
[----:B------:R-:W-:Y:S01]  /*0e30*/  @P4 SHF.R.U32.HI R0, RZ, c[0x0][0x2cc], R3 ;  /* 0x0000b300ff004a19 */ /* 0x000fe20000011603 */
[----:B------:R-:W-:Y:S01]  /*0e40*/  IMAD.MOV.U32 R76, RZ, RZ, RZ ;  /* 0x000000ffff4c7224 */ /* 0x000fe200078e00ff */
[----:B------:R-:W-:Y:S01]  /*0e50*/  MOV R74, RZ ;  /* 0x000000ff004a7202 */ /* 0x000fe20000000f00 */
[----:B------:R-:W-:Y:S01]  /*0e60*/  IMAD.MOV.U32 R80, RZ, RZ, RZ ;  /* 0x000000ffff507224 */ /* 0x000fe200078e00ff */
        /* <DEDUP_REMOVED lines=51> */
[----:B--2---:R1:W-:Y:S02]  /*11a0*/  STL [R1+0x18], R6 ;  /* 0x0000180601007387 */ /* 0x0043e40000100800 */
[----:B-1----:R-:W-:-:S02]  /*11b0*/  IMAD R6, R2, c[0x0][0x1d0], RZ ;  /* 0x0000740002067a24 */ /* 0x002fc400078e02ff */
[----:B------:R-:W-:-:S03]  /*11c0*/  IMAD R2, R2, c[0x0][0x1d0], R5 ;  /* 0x0000740002027a24 */ /* 0x000fc600078e0205 */
[----:B------:R-:W-:Y:S01]  /*11d0*/  IADD3 R5, R6, 0x3f, RZ ;  /* 0x0000003f06057810 */ /* 0x000fe20007ffe0ff */
[----:B------:R-:W-:-:S03]  /*11e0*/  IMAD.IADD R0, R2, 0x1, R0 ;  /* 0x0000000102007824 */ /* 0x000fc600078e0200 */
[----:B------:R-:W-:Y:S02]  /*11f0*/  SHF.R.S32.HI R2, RZ, 0x1f, R5 ;  /* 0x0000001fff027819 */ /* 0x000fe40000011405 */
[----:B------:R-:W-:Y:S02]  /*1200*/  SHF.R.S32.HI R3, RZ, 0x1f, R0 ;  /* 0x0000001fff037819 */ /* 0x000fe40000011400 */
[----:B------:R-:W-:Y:S02]  /*1210*/  LEA.HI R2, R2, R5, RZ, 0x6 ;  /* 0x0000000502027211 */ /* 0x000fe400078f30ff */
[----:B------:R-:W-:Y:S01]  /*1220*/  LEA.HI R3, R3, R0, RZ, 0x6 ;  /* 0x0000000003037211 */ /* 0x000fe200078f30ff */
[----:B------:R-:W-:Y:S01]  /*1230*/  IMAD.MOV R0, RZ, RZ, -R62 ;  /* 0x000000ffff007224 */ /* 0x000fe200078e0a3e */
[----:B------:R-:W-:Y:S02]  /*1240*/  SHF.R.S32.HI R2, RZ, 0x6, R2 ;  /* 0x00000006ff027819 */ /* 0x000fe40000011402 */
[----:B------:R-:W-:Y:S01]  /*1250*/  SHF.R.S32.HI R3, RZ, 0x6, R3 ;  /* 0x00000006ff037819 */ /* 0x000fe20000011403 */
[----:B------:R-:W-:Y:S01]  /*1260*/  IMAD R6, R0, c[0x0][0x548], R4 ;  /* 0x0001520000067a24 */ /* 0x000fe200078e0204 */
[----:B------:R-:W-:-:S02]  /*1270*/  PRMT R0, RZ, 0x7610, R0 ;  /* 0x00007610ff007816 */ /* 0x000fc40000000000 */
[----:B------:R-:W-:Y:S02]  /*1280*/  IMNMX R224, R2, R3, PT ;  /* 0x0000000302e07217 */ /* 0x000fe40003800200 */
[----:B------:R1:W-:Y:S01]  /*1290*/  STL [R1+0x4c], R6 ;  /* 0x00004c0601007387 */ /* 0x0003e20000100800 */
[----:B------:R-:W-:Y:S02]  /*12a0*/  MOV R5, RZ ;  /* 0x000000ff00057202 */ /* 0x000fe40000000f00 */
[----:B------:R-:W-:-:S13]  /*12b0*/  ISETP.GE.AND P0, PT, R224, 0x1, PT ;  /* 0x00000001e000780c */ /* 0x000fda0003f06270 */
[----:B------:R-:W-:Y:S05]  /*12c0*/  @!P0 BRA `(.L_x_3781) ;  /* 0x0000ec0000008947 */ /* 0x000fea0003800000 */
[----:B------:R-:W2:Y:S01]  /*12d0*/  LDL R7, [R1+0x10] ;  /* 0x0000100001077983 */ /* 0x000ea20000100800 */
[----:B------:R-:W-:-:S04]  /*12e0*/  ISETP.NE.U32.AND P1, PT, RZ, c[0x0][0x340], PT ;  /* 0x0000d000ff007a0c */ /* 0x000fc80003f25070 */
[----:B------:R-:W-:-:S13]  /*12f0*/  ISETP.NE.AND.EX P1, PT, RZ, c[0x0][0x344], PT, P1 ;  /* 0x0000d100ff007a0c */ /* 0x000fda0003f25310 */
[----:B------:R-:W-:-:S05]  /*1300*/  @P1 MOV R2, 0x4 ;  /* 0x0000000400021802 */ /* 0x000fca0000000f00 */
[----:B------:R-:W-:-:S05]  /*1310*/  @P1 IMAD.WIDE R2, R62, R2, c[0x0][0x340] ;  /* 0x0000d0003e021625 */ /* 0x000fca00078e0202 */
[----:B------:R3:W5:Y:S01]  /*1320*/  @P1 LDG.E R10, [R2.64] ;  /* 0x00000006020a1981 */ /* 0x000762000c1e1900 */
[----:B------:R-:W-:Y:S02]  /*1330*/  SHF.R.S32.HI R21, RZ, 0x1f, R6 ;  /* 0x0000001fff157819 */ /* 0x000fe40000011406 */
[----:B------:R-:W-:Y:S02]  /*1340*/  ISETP.GE.AND P5, PT, R250, c[0x0][0x198], PT ;  /* 0x00006600fa007a0c */ /* 0x000fe40003fa6270 */
[----:B------:R-:W-:Y:S01]  /*1350*/  ISETP.GE.AND P3, PT, R251, c[0x0][0x198], PT ;  /* 0x00006600fb007a0c */ /* 0x000fe20003f66270 */
[----:B------:R-:W-:-:S04]  /*1360*/  IMAD R0, R21, c[0x0][0x1b8], RZ ;  /* 0x00006e0015007a24 */ /* 0x000fc800078e02ff */
[C---:B------:R-:W-:Y:S02]  /*1370*/  IMAD R5, R6.reuse, c[0x0][0x1bc], R0 ;  /* 0x00006f0006057a24 */ /* 0x040fe400078e0200 */
[----:B---3--:R-:W-:Y:S01]  /*1380*/  IMAD.WIDE.U32 R2, R6, c[0x0][0x1b8], RZ ;  /* 0x00006e0006027a25 */ /* 0x008fe200078e00ff */
[----:B-1----:R-:W-:-:S03]  /*1390*/  SHF.R.S32.HI R6, RZ, 0x1f, R62 ;  /* 0x0000001fff067819 */ /* 0x002fc6000001143e */
[----:B------:R-:W-:Y:S02]  /*13a0*/  IMAD.IADD R3, R3, 0x1, R5 ;  /* 0x0000000103037824 */ /* 0x000fe400078e0205 */
[----:B------:R-:W-:Y:S02]  /*13b0*/  IMAD R5, R6, c[0x0][0x1c0], RZ ;  /* 0x0000700006057a24 */ /* 0x000fe400078e02ff */
[----:B------:R-:W-:-:S04]  /*13c0*/  IMAD.WIDE.U32 R2, R62, c[0x0][0x1c0], R2 ;  /* 0x000070003e027a25 */ /* 0x000fc800078e0002 */
[----:B------:R-:W-:-:S05]  /*13d0*/  IMAD R5, R62, c[0x0][0x1c4], R5 ;  /* 0x000071003e057a24 */ /* 0x000fca00078e0205 */
[----:B------:R-:W-:Y:S02]  /*13e0*/  IADD3 R3, R3, R5, RZ ;  /* 0x0000000503037210 */ /* 0x000fe40007ffe0ff */
[----:B--2---:R-:W-:-:S04]  /*13f0*/  IADD3 R4, R7, R8, RZ ;  /* 0x0000000807047210 */ /* 0x004fc80007ffe0ff */
        /* <DEDUP_REMOVED lines=9> */
[----:B------:R-:W-:Y:S01]  /*1490*/  SHF.R.S32.HI R0, RZ, 0x1f, R4 ;  /* 0x0000001fff007819 */ /* 0x000fe20000011404 */
[----:B------:R-:W-:Y:S01]  /*14a0*/  IMAD.IADD R3, R3, 0x1, R5 ;  /* 0x0000000103037824 */ /* 0x000fe200078e0205 */
[----:B------:R-:W-:-:S03]  /*14b0*/  @!P1 MOV R10, R62 ;  /* 0x0000003e000a9202 */ /* 0x000fc60000000f00 */
        /* <DEDUP_REMOVED lines=8> */
.L_x_3888:
[----:B------:R-:W-:Y:S05]  /*1540*/  BRA.DIV ~URZ, `(.L_x_3783) ;  /* 0x000112a27f007947 */ /* 0x000fea000b800000 */
[----:B------:R3:W4:Y:S02]  /*1550*/  SHFL.IDX PT, R0, R8, RZ, 0x181f ;  /* 0x00181fff08007589 */ /* 0x00072400000e0000 */
.L_x_3889:
[----:B---3--:R-:W3:Y:S04]  /*1560*/  LDL R3, [R1+0x44] ;  /* 0x0000440001037983 */ /* 0x008ee80000100800 */
[----:B------:R-:W1:Y:S01]  /*1570*/  S2R R4, SR_TID.X ;  /* 0x0000000000047919 */ /* 0x000e620000002100 */
[----:B------:R-:W-:-:S04]  /*1580*/  IMAD.MOV.U32 R11, RZ, RZ, c[0x0][0x2c4] ;  /* 0x0000b100ff0b7624 */ /* 0x000fc800078e00ff */
[----:B------:R-:W-:Y:S01]  /*1590*/  IMAD R11, R11, c[0x0][0x168], RZ ;  /* 0x00005a000b0b7a24 */ /* 0x000fe200078e02ff */
[----:B-1----:R-:W-:-:S04]  /*15a0*/  SHF.R.S32.HI R2, RZ, 0x1f, R4 ;  /* 0x0000001fff027819 */ /* 0x002fc80000011404 */
[----:B------:R-:W-:-:S04]  /*15b0*/  LEA.HI R2, R2, R4, RZ, 0x3 ;  /* 0x0000000402027211 */ /* 0x000fc800078f18ff */
[----:B------:R-:W-:Y:S01]  /*15c0*/  SHF.R.S32.HI R2, RZ, 0x3, R2 ;  /* 0x00000003ff027819 */ /* 0x000fe20000011402 */
[----:B------:R-:W-:Y:S04]  /*15d0*/  BSSY B0, `(.L_x_3784) ;  /* 0x000000f000007945 */ /* 0x000fe80003800000 */
[----:B---3--:R-:W-:-:S05]  /*15e0*/  IMAD.IADD R6, R2, 0x1, R3 ;  /* 0x0000000102067824 */ /* 0x008fca00078e0203 */
[----:B------:R-:W-:-:S13]  /*15f0*/  ISETP.GE.AND P0, PT, R6, R11, PT ;  /* 0x0000000b0600720c */ /* 0x000fda0003f06270 */
[----:B------:R-:W-:Y:S05]  /*1600*/  @P0 BRA `(.L_x_3785) ;  /* 0x000000b000000947 */ /* 0x000fea0003800000 */
[----:B------:R-:W-:Y:S02]  /*1610*/  SHF.R.S32.HI R13, RZ, 0x1f, R250 ;  /* 0x0000001fff0d7819 */ /* 0x000fe400000114fa */
[CC--:B----4-:R-:W-:Y:S02]  /*1620*/  LEA R4, P1, R250.reuse, R0.reuse, 0x1 ;  /* 0x00000000fa047211 */ /* 0x0d0fe400078208ff */
[----:B------:R-:W-:Y:S02]  /*1630*/  SHF.R.S32.HI R12, RZ, 0x1f, R251 ;  /* 0x0000001fff0c7819 */ /* 0x000fe400000114fb */
[C---:B------:R-:W-:Y:S02]  /*1640*/  LEA R2, P0, R251.reuse, R0, 0x1 ;  /* 0x00000000fb027211 */ /* 0x040fe400078008ff */
[-C--:B--2---:R-:W-:Y:S02]  /*1650*/  LEA.HI.X R5, R250, R9.reuse, R13, 0x1, P1 ;  /* 0x00000009fa057211 */ /* 0x084fe400008f0c0d */
[----:B------:R-:W-:-:S03]  /*1660*/  LEA.HI.X R3, R251, R9, R12, 0x1, P0 ;  /* 0x00000009fb037211 */ /* 0x000fc600000f0c0c */
[----:B------:R-:W-:Y:S01]  /*1670*/  @!PT LDS RZ, [RZ] ;  /* 0x00000000fffff984 */ /* 0x000fe20000000800 */
[----:B------:R-:W-:Y:S01]  /*1680*/  @!PT LDS RZ, [RZ] ;  /* 0x00000000fffff984 */ /* 0x000fe20000000800 */
[----:B------:R-:W-:Y:S01]  /*1690*/  @!PT LDS RZ, [RZ] ;  /* 0x00000000fffff984 */ /* 0x000fe20000000800 */
[----:B------:R1:W-:Y:S04]  /*16a0*/  LDGSTS.E.BYPASS.LTC128B.128 [R247+0x8100], [R4.64], !P5 ;  /* 0x0810000004f77fae */ /* 0x0003e8000e901d46 */
[----:B------:R1:W-:Y:S02]  /*16b0*/  LDGSTS.E.BYPASS.LTC128B.128 [R247+0xc100], [R2.64], !P3 ;  /* 0x0c10000002f77fae */ /* 0x0003e4000d901d46 */
.L_x_3785:
[----:B------:R-:W-:Y:S05]  /*16c0*/  BSYNC B0 ;  /* 0x0000000000007941 */ /* 0x000fea0003800000 */
.L_x_3784:
[----:B------:R-:W-:Y:S05]  /*16d0*/  BRA.DIV ~URZ, `(.L_x_3786) ;  /* 0x000111827f007947 */ /* 0x000fea000b800000 */
[----:B--2---:R2:W3:Y:S04]  /*16e0*/  SHFL.IDX PT, R9, R7, 0x1, 0x181f ;  /* 0x00381f0007097f89 */ /* 0x0044e800000e0000 */
[----:B----4-:R2:W4:Y:S02]  /*16f0*/  SHFL.IDX PT, R0, R8, 0x1, 0x181f ;  /* 0x00381f0008007f89 */ /* 0x01052400000e0000 */
.L_x_3890:
[----:B-1----:R-:W-:Y:S01]  /*1700*/  IADD3 R2, R6, 0x10, RZ ;  /* 0x0000001006027810 */ /* 0x002fe20007ffe0ff */
[----:B------:R-:W-:Y:S03]  /*1710*/  BSSY B0, `(.L_x_3787) ;  /* 0x000000e000007945 */ /* 0x000fe60003800000 */
[----:B------:R-:W-:-:S13]  /*1720*/  ISETP.GE.AND P0, PT, R2, R11, PT ;  /* 0x0000000b0200720c */ /* 0x000fda0003f06270 */
[----:B------:R-:W-:Y:S05]  /*1730*/  @P0 BRA `(.L_x_3788) ;  /* 0x000000b000000947 */ /* 0x000fea0003800000 */
[----:B------:R-:W-:Y:S02]  /*1740*/  SHF.R.S32.HI R13, RZ, 0x1f, R250 ;  /* 0x0000001fff0d7819 */ /* 0x000fe400000114fa */
[CC--:B----4-:R-:W-:Y:S02]  /*1750*/  LEA R4, P1, R250.reuse, R0.reuse, 0x1 ;  /* 0x00000000fa047211 */ /* 0x0d0fe400078208ff */
[----:B------:R-:W-:Y:S02]  /*1760*/  SHF.R.S32.HI R12, RZ, 0x1f, R251 ;  /* 0x0000001fff0c7819 */ /* 0x000fe400000114fb */
[C---:B------:R-:W-:Y:S02]  /*1770*/  LEA R2, P0, R251.reuse, R0, 0x1 ;  /* 0x00000000fb027211 */ /* 0x040fe400078008ff */
[-C--:B---3--:R-:W-:Y:S02]  /*1780*/  LEA.HI.X R5, R250, R9.reuse, R13, 0x1, P1 ;  /* 0x00000009fa057211 */ /* 0x088fe400008f0c0d */
[----:B------:R-:W-:-:S03]  /*1790*/  LEA.HI.X R3, R251, R9, R12, 0x1, P0 ;  /* 0x00000009fb037211 */ /* 0x000fc600000f0c0c */
[----:B------:R-:W-:Y:S01]  /*17a0*/  @!PT LDS RZ, [RZ] ;  /* 0x00000000fffff984 */ /* 0x000fe20000000800 */
[----:B------:R-:W-:Y:S01]  /*17b0*/  @!PT LDS RZ, [RZ] ;  /* 0x00000000fffff984 */ /* 0x000fe20000000800 */
[----:B------:R-:W-:Y:S01]  /*17c0*/  @!PT LDS RZ, [RZ] ;  /* 0x00000000fffff984 */ /* 0x000fe20000000800 */
[----:B------:R1:W-:Y:S04]  /*17d0*/  LDGSTS.E.BYPASS.LTC128B.128 [R247+0x8900], [R4.64], !P5 ;  /* 0x0890000004f77fae */ /* 0x0003e8000e901d46 */
[----:B------:R1:W-:Y:S02]  /*17e0*/  LDGSTS.E.BYPASS.LTC128B.128 [R247+0xc900], [R2.64], !P3 ;  /* 0x0c90000002f77fae */ /* 0x0003e4000d901d46 */
.L_x_3788:
[----:B------:R-:W-:Y:S05]  /*17f0*/  BSYNC B0 ;  /* 0x0000000000007941 */ /* 0x000fea0003800000 */
.L_x_3787:
[----:B------:R-:W-:Y:S05]  /*1800*/  BRA.DIV ~URZ, `(.L_x_3789) ;  /* 0x000111227f007947 */ /* 0x000fea000b800000 */
[----:B---3--:R3:W1:Y:S02]  /*1810*/  SHFL.IDX PT, R9, R7, 0x2, 0x181f ;  /* 0x00581f0007097f89 */ /* 0x00866400000e0000 */
.L_x_3891:
[----:B------:R-:W-:Y:S05]  /*1820*/  BRA.DIV ~URZ, `(.L_x_3790) ;  /* 0x000111727f007947 */ /* 0x000fea000b800000 */
[----:B----4-:R4:W2:Y:S02]  /*1830*/  SHFL.IDX PT, R0, R8, 0x2, 0x181f ;  /* 0x00581f0008007f89 */ /* 0x0108a400000e0000 */
.L_x_3892:
[----:B-1----:R-:W-:Y:S01]  /*1840*/  IADD3 R2, R6, 0x20, RZ ;  /* 0x0000002006027810 */ /* 0x002fe20007ffe0ff */
[----:B------:R-:W-:Y:S03]  /*1850*/  BSSY B0, `(.L_x_3791) ;  /* 0x000000e000007945 */ /* 0x000fe60003800000 */
[----:B------:R-:W-:-:S13]  /*1860*/  ISETP.GE.AND P0, PT, R2, R11, PT ;  /* 0x0000000b0200720c */ /* 0x000fda0003f06270 */
[----:B------:R-:W-:Y:S05]  /*1870*/  @P0 BRA `(.L_x_3792) ;  /* 0x000000b000000947 */ /* 0x000fea0003800000 */
[----:B------:R-:W-:Y:S02]  /*1880*/  SHF.R.S32.HI R13, RZ, 0x1f, R250 ;  /* 0x0000001fff0d7819 */ /* 0x000fe400000114fa */
[CC--:B--2---:R-:W-:Y:S02]  /*1890*/  LEA R4, P1, R250.reuse, R0.reuse, 0x1 ;  /* 0x00000000fa047211 */ /* 0x0c4fe400078208ff */
[----:B------:R-:W-:Y:S02]  /*18a0*/  SHF.R.S32.HI R12, RZ, 0x1f, R251 ;  /* 0x0000001fff0c7819 */ /* 0x000fe400000114fb */
[C---:B------:R-:W-:Y:S02]  /*18b0*/  LEA R2, P0, R251.reuse, R0, 0x1 ;  /* 0x00000000fb027211 */ /* 0x040fe400078008ff */
[-C--:B------:R-:W-:Y:S02]  /*18c0*/  LEA.HI.X R5, R250, R9.reuse, R13, 0x1, P1 ;  /* 0x00000009fa057211 */ /* 0x080fe400008f0c0d */
[----:B------:R-:W-:-:S03]  /*18d0*/  LEA.HI.X R3, R251, R9, R12, 0x1, P0 ;  /* 0x00000009fb037211 */ /* 0x000fc600000f0c0c */
[----:B------:R-:W-:Y:S01]  /*18e0*/  @!PT LDS RZ, [RZ] ;  /* 0x00000000fffff984 */ /* 0x000fe20000000800 */
[----:B------:R-:W-:Y:S01]  /*18f0*/  @!PT LDS RZ, [RZ] ;  /* 0x00000000fffff984 */ /* 0x000fe20000000800 */
[----:B------:R-:W-:Y:S01]  /*1900*/  @!PT LDS RZ, [RZ] ;  /* 0x00000000fffff984 */ /* 0x000fe20000000800 */
[----:B------:R1:W-:Y:S04]  /*1910*/  LDGSTS.E.BYPASS.LTC128B.128 [R247+0x9100], [R4.64], !P5 ;  /* 0x0910000004f77fae */ /* 0x0003e8000e901d46 */
[----:B------:R1:W-:Y:S02]  /*1920*/  LDGSTS.E.BYPASS.LTC128B.128 [R247+0xd100], [R2.64], !P3 ;  /* 0x0d10000002f77fae */ /* 0x0003e4000d901d46 */
.L_x_3792:
[----:B------:R-:W-:Y:S05]  /*1930*/  BSYNC B0 ;  /* 0x0000000000007941 */ /* 0x000fea0003800000 */
.L_x_3791:
[----:B------:R-:W-:Y:S05]  /*1940*/  BRA.DIV ~URZ, `(.L_x_3793) ;  /* 0x000110c27f007947 */ /* 0x000fea000b800000 */
[----:B------:R1:W3:Y:S04]  /*1950*/  SHFL.IDX PT, R9, R7, 0x3, 0x181f ;  /* 0x00781f0007097f89 */ /* 0x0002e800000e0000 */
[----:B--2---:R1:W2:Y:S02]  /*1960*/  SHFL.IDX PT, R0, R8, 0x3, 0x181f ;  /* 0x00781f0008007f89 */ /* 0x0042a400000e0000 */
.L_x_3893:
        /* <DEDUP_REMOVED lines=15> */
.L_x_3795:
[----:B------:R-:W-:Y:S05]  /*1a60*/  BSYNC B0 ;  /* 0x0000000000007941 */ /* 0x000fea0003800000 */
.L_x_3794:
[----:B------:R-:W-:Y:S05]  /*1a70*/  BRA.DIV ~URZ, `(.L_x_3796) ;  /* 0x000110627f007947 */ /* 0x000fea000b800000 */
[----:B---3--:R3:W1:Y:S02]  /*1a80*/  SHFL.IDX PT, R9, R7, 0x4, 0x181f ;  /* 0x00981f0007097f89 */ /* 0x00866400000e0000 */
.L_x_3894:
[----:B------:R-:W-:Y:S05]  /*1a90*/  BRA.DIV ~URZ, `(.L_x_3797) ;  /* 0x000110b27f007947 */ /* 0x000fea000b800000 */
[----:B--2---:R2:W3:Y:S02]  /*1aa0*/  SHFL.IDX PT, R0, R8, 0x4, 0x181f ;  /* 0x00981f0008007f89 */ /* 0x0044e400000e0000 */
.L_x_3895:
[----:B-1----:R-:W-:Y:S01]  /*1ab0*/  IADD3 R2, R6, 0x40, RZ ;  /* 0x0000004006027810 */ /* 0x002fe20007ffe0ff */
[----:B------:R-:W-:Y:S03]  /*1ac0*/  BSSY B0, `(.L_x_3798) ;  /* 0x000000e000007945 */ /* 0x000fe60003800000 */
[----:B------:R-:W-:-:S13]  /*1ad0*/  ISETP.GE.AND P0, PT, R2, R11, PT ;  /* 0x0000000b0200720c */ /* 0x000fda0003f06270 */
[----:B------:R-:W-:Y:S05]  /*1ae0*/  @P0 BRA `(.L_x_3799) ;  /* 0x000000b000000947 */ /* 0x000fea0003800000 */
[----:B------:R-:W-:Y:S02]  /*1af0*/  SHF.R.S32.HI R13, RZ, 0x1f, R250 ;  /* 0x0000001fff0d7819 */ /* 0x000fe400000114fa */
[CC--:B---3--:R-:W-:Y:S02]  /*1b00*/  LEA R4, P1, R250.reuse, R0.reuse, 0x1 ;  /* 0x00000000fa047211 */ /* 0x0c8fe400078208ff */
        /* <DEDUP_REMOVED lines=9> */
.L_x_3799:
[----:B------:R-:W-:Y:S05]  /*1ba0*/  BSYNC B0 ;  /* 0x0000000000007941 */ /* 0x000fea0003800000 */
.L_x_3798:
[----:B------:R-:W-:Y:S05]  /*1bb0*/  BRA.DIV ~URZ, `(.L_x_3800) ;  /* 0x000110027f007947 */ /* 0x000fea000b800000 */
[----:B------:R1:W2:Y:S04]  /*1bc0*/  SHFL.IDX PT, R9, R7, 0x5, 0x181f ;  /* 0x00b81f0007097f89 */ /* 0x0002a800000e0000 */
[----:B---3--:R1:W3:Y:S02]  /*1bd0*/  SHFL.IDX PT, R0, R8, 0x5, 0x181f ;  /* 0x00b81f0008007f89 */ /* 0x0082e400000e0000 */
.L_x_3896:
        /* <DEDUP_REMOVED lines=15> */
.L_x_3802:
[----:B------:R-:W-:Y:S05]  /*1cd0*/  BSYNC B0 ;  /* 0x0000000000007941 */ /* 0x000fea0003800000 */
.L_x_3801:
[----:B------:R-:W-:Y:S05]  /*1ce0*/  BRA.DIV ~URZ, `(.L_x_3803) ;  /* 0x00010fa27f007947 */ /* 0x000fea000b800000 */
[----:B--2---:R2:W1:Y:S02]  /*1cf0*/  SHFL.IDX PT, R9, R7, 0x6, 0x181f ;  /* 0x00d81f0007097f89 */ /* 0x00446400000e0000 */
.L_x_3897:
[----:B------:R-:W-:Y:S05]  /*1d00*/  BRA.DIV ~URZ, `(.L_x_3804) ;  /* 0x00010ff27f007947 */ /* 0x000fea000b800000 */
[----:B---3--:R3:W2:Y:S02]  /*1d10*/  SHFL.IDX PT, R0, R8, 0x6, 0x181f ;  /* 0x00d81f0008007f89 */ /* 0x0086a400000e0000 */
.L_x_3898:
        /* <DEDUP_REMOVED lines=15> */
.L_x_3806:
[----:B------:R-:W-:Y:S05]  /*1e10*/  BSYNC B0 ;  /* 0x0000000000007941 */ /* 0x000fea0003800000 */
.L_x_3805:
[----:B------:R-:W-:Y:S05]  /*1e20*/  BRA.DIV ~URZ, `(.L_x_3807) ;  /* 0x00010f427f007947 */ /* 0x000fea000b800000 */
[----:B--2---:R-:W2:Y:S04]  /*1e30*/  SHFL.IDX PT, R7, R7, 0x7, 0x181f ;  /* 0x00f81f0007077f89 */ /* 0x004ea800000e0000 */
[----:B------:R1:W3:Y:S02]  /*1e40*/  SHFL.IDX PT, R0, R8, 0x7, 0x181f ;  /* 0x00f81f0008007f89 */ /* 0x0002e400000e0000 */
.L_x_3899:
[----:B------:R-:W-:Y:S01]  /*1e50*/  IADD3 R6, R6, 0x70, RZ ;  /* 0x0000007006067810 */ /* 0x000fe20007ffe0ff */
[----:B-----5:R-:W-:Y:S01]  /*1e60*/  IMAD.WIDE.U32 R158, R10, c[0x0][0x2b0], RZ ;  /* 0x0000ac000a9e7a25 */ /* 0x020fe200078e00ff */
[----:B------:R-:W-:-:S02]  /*1e70*/  SHF.R.S32.HI R23, RZ, 0x1f, R250 ;  /* 0x0000001fff177819 */ /* 0x000fc400000114fa */
[----:B------:R-:W-:Y:S02]  /*1e80*/  ISETP.GE.AND P2, PT, R6, R11, PT ;  /* 0x0000000b0600720c */ /* 0x000fe40003f46270 */
[----:B------:R1:W-:Y:S01]  /*1e90*/  STL.64 [R1+0x28], R158 ;  /* 0x0000289e01007387 */ /* 0x0003e20000100a00 */
[----:B------:R-:W-:-:S10]  /*1ea0*/  SHF.R.S32.HI R22, RZ, 0x1f, R251 ;  /* 0x0000001fff167819 */ /* 0x000fd400000114fb */
[CC--:B-1-3--:R-:W-:Y:S02]  /*1eb0*/  @!P2 LEA R4, P1, R250.reuse, R0.reuse, 0x1 ;  /* 0x00000000fa04a211 */ /* 0x0cafe400078208ff */
[C---:B------:R-:W-:Y:S02]  /*1ec0*/  @!P2 LEA R2, P0, R251.reuse, R0, 0x1 ;  /* 0x00000000fb02a211 */ /* 0x040fe400078008ff */
[----:B------:R-:W-:Y:S02]  /*1ed0*/  SHF.R.S32.HI R0, RZ, 0x1f, R10 ;  /* 0x0000001fff007819 */ /* 0x000fe4000001140a */
[-C--:B--2---:R-:W-:Y:S02]  /*1ee0*/  @!P2 LEA.HI.X R5, R250, R7.reuse, R23, 0x1, P1 ;  /* 0x00000007fa05a211 */ /* 0x084fe400008f0c17 */
[----:B------:R-:W-:Y:S01]  /*1ef0*/  @!P2 LEA.HI.X R3, R251, R7, R22, 0x1, P0 ;  /* 0x00000007fb03a211 */ /* 0x000fe200000f0c16 */
[----:B------:R-:W-:Y:S02]  /*1f00*/  IMAD R0, R0, c[0x0][0x2b0], RZ ;  /* 0x0000ac0000007a24 */ /* 0x000fe400078e02ff */
[----:B------:R-:W-:Y:S01]  /*1f10*/  @!PT LDS RZ, [RZ] ;  /* 0x00000000fffff984 */ /* 0x000fe20000000800 */
[----:B------:R-:W-:Y:S01]  /*1f20*/  @!PT LDS RZ, [RZ] ;  /* 0x00000000fffff984 */ /* 0x000fe20000000800 */
[----:B------:R-:W-:Y:S01]  /*1f30*/  @!PT LDS RZ, [RZ] ;  /* 0x00000000fffff984 */ /* 0x000fe20000000800 */
[----:B------:R1:W-:Y:S02]  /*1f40*/  @!P2 LDGSTS.E.BYPASS.LTC128B.128 [R247+0xb900], [R4.64], !P5 ;  /* 0x0b90000004f7afae */ /* 0x0003e4000e901d46 */
[----:B------:R-:W-:-:S02]  /*1f50*/  IMAD R0, R10, c[0x0][0x2b4], R0 ;  /* 0x0000ad000a007a24 */ /* 0x000fc400078e0200 */
[----:B------:R1:W-:Y:S02]  /*1f60*/  @!P2 LDGSTS.E.BYPASS.LTC128B.128 [R247+0xf900], [R2.64], !P3 ;  /* 0x0f90000002f7afae */ /* 0x0003e4000d901d46 */
[----:B------:R-:W-:Y:S02]  /*1f70*/  IMAD.IADD R156, R159, 0x1, R0 ;  /* 0x000000019f9c7824 */ /* 0x000fe400078e0200 */
[----:B------:R-:W0:Y:S01]  /*1f80*/  LDGDEPBAR ;  /* 0x00000000000079af */ /* 0x000e220000000000 */
[----:B------:R-:W-:Y:S03]  /*1f90*/  WARPSYNC 0xffffffff ;  /* 0xffffffff00007948 */ /* 0x000fe60003800000 */
[----:B------:R1:W-:Y:S02]  /*1fa0*/  STL [R1+0x3c], R156 ;  /* 0x00003c9c01007387 */ /* 0x0003e40000100800 */
[----:B------:R-:W2:Y:S04]  /*1fb0*/  LDL R157, [R1+0x10] ;  /* 0x00001000019d7983 */ /* 0x000ea80000100800 */
[----:B------:R-:W3:Y:S01]  /*1fc0*/  LDL R160, [R1+0x18] ;  /* 0x0000180001a07983 */ /* 0x000ee20000100800 */
[----:B------:R-:W-:-:S02]  /*1fd0*/  IMAD.MOV.U32 R0, RZ, RZ, c[0x0][0x2b8] ;  /* 0x0000ae00ff007624 */ /* 0x000fc400078e00ff */
[----:B------:R-:W-:Y:S01]  /*1fe0*/  IMAD.MOV.U32 R9, RZ, RZ, c[0x0][0x2ac] ;  /* 0x0000ab00ff097624 */ /* 0x000fe200078e00ff */
[----:B------:R-:W5:Y:S02]  /*1ff0*/  LDL R26, [R1+0x4c] ;  /* 0x00004c00011a7983 */ /* 0x000f640000100800 */
[----:B------:R-:W-:Y:S01]  /*2000*/  ISETP.NE.AND P3, PT, R0, 0x1, PT ;  /* 0x000000010000780c */ /* 0x000fe20003f65270 */
[----:B------:R-:W-:Y:S02]  /*2010*/  IMAD R9, R9, c[0x0][0x1d0], RZ ;  /* 0x0000740009097a24 */ /* 0x000fe400078e02ff */
[----:B------:R-:W-:Y:S01]  /*2020*/  IMAD.MOV.U32 R246, RZ, RZ, RZ ;  /* 0x000000fffff67224 */ /* 0x000fe200078e00ff */
[----:B------:R-:W-:Y:S01]  /*2030*/  BAR.SYNC.DEFER_BLOCKING 0x0 ;  /* 0x0000000000007b1d */ /* 0x000fe20000010000 */
[----:B-12---:R-:W-:-:S05]  /*2040*/  IMAD R2, R224, 0x40, R157 ;  /* 0x00000040e0027824 */ /* 0x006fca00078e029d */
[----:B------:R-:W-:-:S04]  /*2050*/  IADD3 R2, R2, -0x40, RZ ;  /* 0xffffffc002027810 */ /* 0x000fc80007ffe0ff */
[C---:B------:R-:W-:Y:S01]  /*2060*/  ISETP.GE.AND P1, PT, R2.reuse, R9, PT ;  /* 0x000000090200720c */ /* 0x040fe20003f26270 */
[----:B---3--:R-:W-:-:S03]  /*2070*/  IMAD.IADD R2, R2, 0x1, R160 ;  /* 0x0000000102027824 */ /* 0x008fc600078e02a0 */
        /* <DEDUP_REMOVED lines=8> */
[----:B------:R-:W2:Y:S01]  /*2100*/  @!P1 LDG.E R246, [R4.64] ;  /* 0x0000000604f69981 */ /* 0x000ea2000c1e1900 */
[----:B------:R-:W-:-:S04]  /*2110*/  IMAD.MOV R0, RZ, RZ, -R0 ;  /* 0x000000ffff007224 */ /* 0x000fc800078e0a00 */
[----:B------:R-:W-:Y:S01]  /*2120*/  IMAD R249, R0, c[0x0][0x2b8], R2 ;  /* 0x0000ae0000f97a24 */ /* 0x000fe200078e0202 */
[----:B------:R-:W1:Y:S04]  /*2130*/  S2R R12, SR_TID.X ;  /* 0x00000000000c7919 */ /* 0x000e680000002100 */
[----:B------:R-:W-:Y:S01]  /*2140*/  SHF.R.S32.HI R13, RZ, 0x1f, R249 ;  /* 0x0000001fff0d7819 */ /* 0x000fe200000114f9 */
[----:B------:R-:W-:-:S04]  /*2150*/  IMAD.WIDE.U32 R2, R249, c[0x0][0x1e0], RZ ;  /* 0x00007800f9027a25 */ /* 0x000fc800078e00ff */
[----:B------:R-:W-:-:S04]  /*2160*/  IMAD R0, R13, c[0x0][0x1e0], RZ ;  /* 0x000078000d007a24 */ /* 0x000fc800078e02ff */
[----:B------:R-:W-:-:S04]  /*2170*/  IMAD R0, R249, c[0x0][0x1e4], R0 ;  /* 0x00007900f9007a24 */ /* 0x000fc800078e0200 */
[----:B------:R-:W-:Y:S02]  /*2180*/  IMAD.IADD R3, R3, 0x1, R0 ;  /* 0x0000000103037824 */ /* 0x000fe400078e0200 */
[----:B------:R-:W-:Y:S02]  /*2190*/  IMAD R0, R21, c[0x0][0x1e8], RZ ;  /* 0x00007a0015007a24 */ /* 0x000fe400078e02ff */
[----:B-----5:R-:W-:-:S04]  /*21a0*/  IMAD.WIDE.U32 R154, R26, c[0x0][0x1e8], RZ ;  /* 0x00007a001a9a7a25 */ /* 0x020fc800078e00ff */
[----:B------:R-:W-:Y:S01]  /*21b0*/  IMAD R0, R26, c[0x0][0x1ec], R0 ;  /* 0x00007b001a007a24 */ /* 0x000fe200078e0200 */
[----:B-1--4-:R-:W-:-:S03]  /*21c0*/  SHF.R.S32.HI R8, RZ, 0x1f, R12 ;  /* 0x0000001fff087819 */ /* 0x012fc6000001140c */
[----:B------:R-:W-:Y:S01]  /*21d0*/  IMAD.IADD R153, R155, 0x1, R0 ;  /* 0x000000019b997824 */ /* 0x000fe200078e0200 */
[----:B------:R-:W-:-:S04]  /*21e0*/  LEA.HI R8, R8, R12, RZ, 0x3 ;  /* 0x0000000c08087211 */ /* 0x000fc800078f18ff */
[----:B------:R-:W-:Y:S01]  /*21f0*/  SHF.R.S32.HI R8, RZ, 0x3, R8 ;  /* 0x00000003ff087819 */ /* 0x000fe20000011408 */
[----:B------:R-:W-:Y:S01]  /*2200*/  IMAD.WIDE.U32 R24, R26, c[0x0][0x210], RZ ;  /* 0x000084001a187a25 */ /* 0x000fe200078e00ff */
[----:B------:R-:W-:Y:S04]  /*2210*/  STL.64 [R1+0x20], R154 ;  /* 0x0000209a01007387 */ /* 0x000fe80000100a00 */
[----:B------:R-:W-:Y:S04]  /*2220*/  STL [R1+0x38], R153 ;  /* 0x0000389901007387 */ /* 0x000fe80000100800 */
[----:B------:R-:W-:Y:S01]  /*2230*/  STL.64 [R1+0x30], R24 ;  /* 0x0000301801007387 */ /* 0x000fe20000100a00 */
[----:B------:R-:W-:-:S02]  /*2240*/  IMAD.SHL.U32 R67, R250, 0x2, RZ ;  /* 0x00000002fa437824 */ /* 0x000fc400078e00ff */
[----:B------:R-:W-:Y:S01]  /*2250*/  IMAD.SHL.U32 R152, R251, 0x2, RZ ;  /* 0x00000002fb987824 */ /* 0x000fe200078e00ff */
[----:B------:R-:W-:Y:S02]  /*2260*/  IADD3 R232, R233, 0x20, RZ ;  /* 0x00000020e9e87810 */ /* 0x000fe40007ffe0ff */
[----:B------:R-:W-:Y:S02]  /*2270*/  SHF.L.U64.HI R64, R250, 0x1, R23 ;  /* 0x00000001fa407819 */ /* 0x000fe40000010217 */
[----:B------:R-:W-:Y:S02]  /*2280*/  SHF.L.U64.HI R65, R251, 0x1, R22 ;  /* 0x00000001fb417819 */ /* 0x000fe40000010216 */
[----:B--2---:R-:W-:Y:S01]  /*2290*/  SHF.R.S32.HI R20, RZ, 0x1f, R246 ;  /* 0x0000001fff147819 */ /* 0x004fe200000114f6 */
[----:B------:R-:W-:-:S04]  /*22a0*/  IMAD.WIDE.U32 R2, R246, c[0x0][0x1f0], R2 ;  /* 0x00007c00f6027a25 */ /* 0x000fc800078e0002 */
[----:B------:R-:W-:Y:S01]  /*22b0*/  IMAD R4, R20, c[0x0][0x1f0], RZ ;  /* 0x00007c0014047a24 */ /* 0x000fe200078e02ff */
[----:B------:R-:W-:-:S03]  /*22c0*/  IADD3 R2, P0, R2, R154, RZ ;  /* 0x0000009a02027210 */ /* 0x000fc60007f1e0ff */
[----:B------:R-:W-:Y:S01]  /*22d0*/  IMAD R0, R246, c[0x0][0x1f4], R4 ;  /* 0x00007d00f6007a24 */ /* 0x000fe200078e0204 */
[----:B------:R-:W-:-:S04]  /*22e0*/  LEA R4, R224, 0xffffffc0, 0x6 ;  /* 0xffffffc0e0047811 */ /* 0x000fc800078e30ff */
[----:B------:R-:W-:Y:S02]  /*22f0*/  IADD3.X R3, R153, R3, R0, P0, !PT ;  /* 0x0000000399037210 */ /* 0x000fe400007fe400 */
[----:B------:R-:W-:Y:S01]  /*2300*/  LEA R0, P0, R2, c[0x0][0x1c8], 0x1 ;  /* 0x0000720002007a11 */ /* 0x000fe200078008ff */
[----:B------:R-:W-:-:S03]  /*2310*/  IMAD.IADD R66, R9, 0x1, -R4 ;  /* 0x0000000109427824 */ /* 0x000fc600078e0a04 */
[----:B------:R-:W-:Y:S01]  /*2320*/  LEA.HI.X R12, R2, c[0x0][0x1cc], R3, 0x1, P0 ;  /* 0x00007300020c7a11 */ /* 0x000fe200000f0c03 */
[----:B------:R-:W1:Y:S01]  /*2330*/  SHFL.IDX PT, R4, R0, RZ, 0x181f ;  /* 0x00181fff00047589 */ /* 0x000e6200000e0000 */
[----:B------:R-:W-:-:S03]  /*2340*/  IMAD.IADD R28, R66, 0x1, -R8 ;  /* 0x00000001421c7824 */ /* 0x000fc600078e0a08 */
[----:B------:R-:W2:Y:S02]  /*2350*/  SHFL.IDX PT, R7, R12, RZ, 0x181f ;  /* 0x00181fff0c077589 */ /* 0x000ea400000e0000 */
[C---:B------:R-:W-:Y:S02]  /*2360*/  ISETP.GE.AND P5, PT, R28.reuse, 0x1, PT ;  /* 0x000000011c00780c */ /* 0x040fe40003fa6270 */
[----:B------:R-:W3:Y:S04]  /*2370*/  SHFL.IDX PT, R5, R0, 0x1, 0x181f ;  /* 0x00381f0000057f89 */ /* 0x000ee800000e0000 */
[----:B------:R-:W4:Y:S01]  /*2380*/  SHFL.IDX PT, R10, R12, 0x1, 0x181f ;  /* 0x00381f000c0a7f89 */ /* 0x000f2200000e0000 */
[----:B------:R-:W-:-:S06]  /*2390*/  ISETP.GE.AND P2, PT, R28, 0x11, PT ;  /* 0x000000111c00780c */ /* 0x000fcc0003f46270 */
[C---:B------:R-:W-:Y:S02]  /*23a0*/  @P5 ISETP.GE.AND P1, PT, R250.reuse, c[0x0][0x1d4], PT ;  /* 0x00007500fa005a0c */ /* 0x040fe40003f26270 */
[C---:B-1----:R-:W-:Y:S01]  /*23b0*/  @P5 LEA R2, P0, R250.reuse, R4, 0x1 ;  /* 0x00000004fa025211 */ /* 0x042fe200078008ff */
[----:B------:R-:W1:Y:S03]  /*23c0*/  SHFL.IDX PT, R9, R0, 0x2, 0x181f ;  /* 0x00581f0000097f89 */ /* 0x000e6600000e0000 */
[C---:B--2---:R-:W-:Y:S01]  /*23d0*/  @P5 LEA.HI.X R3, R250.reuse, R7, R23, 0x1, P0 ;  /* 0x00000007fa035211 */ /* 0x044fe200000f0c17 */
[----:B------:R-:W2:Y:S06]  /*23e0*/  SHFL.IDX PT, R11, R12, 0x2, 0x181f ;  /* 0x00581f000c0b7f89 */ /* 0x000eac00000e0000 */
[----:B------:R5:W-:Y:S01]  /*23f0*/  @P5 LDGSTS.E.BYPASS.LTC128B.128 [R247+0x4100], [R2.64], !P1 ;  /* 0x0410000002f75fae */ /* 0x000be2000c901d46 */
[----:B---3--:R-:W-:-:S02]  /*2400*/  @P2 LEA R6, P6, R250, R5, 0x1 ;  /* 0x00000005fa062211 */ /* 0x008fc400078c08ff */
[C---:B------:R-:W-:Y:S01]  /*2410*/  @P5 ISETP.GE.AND P0, PT, R251.reuse, c[0x0][0x1d4], PT ;  /* 0x00007500fb005a0c */ /* 0x040fe20003f06270 */
[----:B------:R-:W3:Y:S04]  /*2420*/  SHFL.IDX PT, R8, R0, 0x3, 0x181f ;  /* 0x00781f0000087f89 */ /* 0x000ee800000e0000 */
[----:B------:R-:W1:Y:S01]  /*2430*/  SHFL.IDX PT, R0, R12, 0x3, 0x181f ;  /* 0x00781f000c007f89 */ /* 0x000e6200000e0000 */
[----:B-----5:R-:W-:-:S04]  /*2440*/  @P5 LEA R2, P1, R251, R4, 0x1 ;  /* 0x00000004fb025211 */ /* 0x020fc800078208ff */
[C---:B------:R-:W-:Y:S02]  /*2450*/  @P5 LEA.HI.X R3, R251.reuse, R7, R22, 0x1, P1 ;  /* 0x00000007fb035211 */ /* 0x040fe400008f0c16 */
[----:B----4-:R-:W-:Y:S02]  /*2460*/  @P2 LEA.HI.X R7, R250, R10, R23, 0x1, P6 ;  /* 0x0000000afa072211 */ /* 0x010fe400030f0c17 */
[----:B------:R-:W-:Y:S01]  /*2470*/  ISETP.GE.AND P6, PT, R28, 0x21, PT ;  /* 0x000000211c00780c */ /* 0x000fe20003fc6270 */
[----:B------:R1:W-:Y:S01]  /*2480*/  @P5 LDGSTS.E.BYPASS.LTC128B.128 [R247+0x6100], [R2.64], !P0 ;  /* 0x0610000002f75fae */ /* 0x0003e2000c101d46 */
[----:B------:R-:W-:Y:S02]  /*2490*/  @P2 ISETP.GE.AND P1, PT, R250, c[0x0][0x1d4], PT ;  /* 0x00007500fa002a0c */ /* 0x000fe40003f26270 */
[----:B------:R-:W-:-:S04]  /*24a0*/  @P2 LEA R4, P0, R251, R5, 0x1 ;  /* 0x00000005fb042211 */ /* 0x000fc800078008ff */
[----:B------:R-:W-:-:S07]  /*24b0*/  @P2 LEA.HI.X R5, R251, R10, R22, 0x1, P0 ;  /* 0x0000000afb052211 */ /* 0x000fce00000f0c16 */
[----:B------:R4:W-:Y:S01]  /*24c0*/  @P2 LDGSTS.E.BYPASS.LTC128B.128 [R247+0x4900], [R6.64], !P1 ;  /* 0x0490000006f72fae */ /* 0x0009e2000c901d46 */
[----:B------:R-:W-:Y:S02]  /*24d0*/  @P2 ISETP.GE.AND P1, PT, R251, c[0x0][0x1d4], PT ;  /* 0x00007500fb002a0c */ /* 0x000fe40003f26270 */
[C---:B------:R-:W-:Y:S02]  /*24e0*/  @P6 ISETP.GE.AND P0, PT, R250.reuse, c[0x0][0x1d4], PT ;  /* 0x00007500fa006a0c */ /* 0x040fe40003f06270 */
[----:B-1----:R-:W-:-:S09]  /*24f0*/  @P6 LEA R2, P5, R250, R9, 0x1 ;  /* 0x00000009fa026211 */ /* 0x002fd200078a08ff */
[----:B------:R3:W-:Y:S01]  /*2500*/  @P2 LDGSTS.E.BYPASS.LTC128B.128 [R247+0x6900], [R4.64], !P1 ;  /* 0x0690000004f72fae */ /* 0x0007e2000c901d46 */
[----:B--2---:R-:W-:Y:S02]  /*2510*/  @P6 LEA.HI.X R3, R250, R11, R23, 0x1, P5 ;  /* 0x0000000bfa036211 */ /* 0x004fe400028f0c17 */
[----:B------:R-:W-:-:S03]  /*2520*/  ISETP.GE.AND P5, PT, R28, 0x31, PT ;  /* 0x000000311c00780c */ /* 0x000fc60003fa6270 */
[----:B------:R1:W-:Y:S01]  /*2530*/  @P6 LDGSTS.E.BYPASS.LTC128B.128 [R247+0x5100], [R2.64], !P0 ;  /* 0x0510000002f76fae */ /* 0x0003e2000c101d46 */
[----:B----4-:R-:W-:-:S04]  /*2540*/  @P6 LEA R6, P2, R251, R9, 0x1 ;  /* 0x00000009fb066211 */ /* 0x010fc800078408ff */
[C---:B------:R-:W-:Y:S02]  /*2550*/  @P6 LEA.HI.X R7, R251.reuse, R11, R22, 0x1, P2 ;  /* 0x0000000bfb076211 */ /* 0x040fe400010f0c16 */
[----:B------:R-:W-:-:S03]  /*2560*/  @P6 ISETP.GE.AND P2, PT, R251, c[0x0][0x1d4], PT ;  /* 0x00007500fb006a0c */ /* 0x000fc60003f46270 */
[----:B---3--:R-:W-:-:S04]  /*2570*/  @P5 LEA R4, P1, R250, R8, 0x1 ;  /* 0x00000008fa045211 */ /* 0x008fc800078208ff */
[----:B------:R-:W-:-:S06]  /*2580*/  @P5 LEA.HI.X R5, R250, R0, R23, 0x1, P1 ;  /* 0x00000000fa055211 */ /* 0x000fcc00008f0c17 */
[----:B------:R2:W-:Y:S01]  /*2590*/  @P6 LDGSTS.E.BYPASS.LTC128B.128 [R247+0x7100], [R6.64], !P2 ;  /* 0x0710000006f76fae */ /* 0x0005e2000d101d46 */
[C---:B-1----:R-:W-:Y:S02]  /*25a0*/  @P5 LEA R2, P0, R251.reuse, R8, 0x1 ;  /* 0x00000008fb025211 */ /* 0x042fe400078008ff */
[----:B------:R-:W-:Y:S02]  /*25b0*/  @P5 ISETP.GE.AND P1, PT, R250, c[0x0][0x1d4], PT ;  /* 0x00007500fa005a0c */ /* 0x000fe40003f26270 */
[C---:B------:R-:W-:Y:S02]  /*25c0*/  @P5 LEA.HI.X R3, R251.reuse, R0, R22, 0x1, P0 ;  /* 0x00000000fb035211 */ /* 0x040fe400000f0c16 */
[----:B------:R-:W-:-:S09]  /*25d0*/  @P5 ISETP.GE.AND P0, PT, R251, c[0x0][0x1d4], PT ;  /* 0x00007500fb005a0c */ /* 0x000fd20003f06270 */
[----:B------:R2:W-:Y:S04]  /*25e0*/  @P5 LDGSTS.E.BYPASS.LTC128B.128 [R247+0x5900], [R4.64], !P1 ;  /* 0x0590000004f75fae */ /* 0x0005e8000c901d46 */
[----:B------:R1:W-:Y:S04]  /*25f0*/  @P5 LDGSTS.E.BYPASS.LTC128B.128 [R247+0x7900], [R2.64], !P0 ;  /* 0x0790000002f75fae */ /* 0x0003e8000c101d46 */
[----:B------:R-:W0:Y:S01]  /*2600*/  LDGDEPBAR ;  /* 0x00000000000079af */ /* 0x000e220000000000 */
[----:B------:R-:W-:-:S04]  /*2610*/  IMAD R0, R13, c[0x0][0x208], RZ ;  /* 0x000082000d007a24 */ /* 0x000fc800078e02ff */
[C---:B------:R-:W-:Y:S02]  /*2620*/  IMAD R0, R249.reuse, c[0x0][0x20c], R0 ;  /* 0x00008300f9007a24 */ /* 0x040fe400078e0200 */
[----:B-1----:R-:W-:Y:S01]  /*2630*/  IMAD.WIDE.U32 R2, R249, c[0x0][0x208], RZ ;  /* 0x00008200f9027a25 */ /* 0x002fe200078e00ff */
[----:B------:R-:W-:-:S04]  /*2640*/  DEPBAR.LE SB0, 0x1 ;  /* 0x000080400000791a */ /* 0x000fc80000000000 */
[----:B------:R-:W-:Y:S01]  /*2650*/  IMAD.IADD R3, R3, 0x1, R0 ;  /* 0x0000000103037824 */ /* 0x000fe200078e0200 */
[----:B------:R-:W-:-:S04]  /*2660*/  DEPBAR.LE SB0, 0x0 ;  /* 0x000080000000791a */ /* 0x000fc80000000000 */
[----:B------:R-:W-:Y:S01]  /*2670*/  IMAD R0, R21, c[0x0][0x210], RZ ;  /* 0x0000840015007a24 */ /* 0x000fe200078e02ff */
[----:B------:R-:W-:Y:S03]  /*2680*/  BAR.SYNC.DEFER_BLOCKING 0x0 ;  /* 0x0000000000007b1d */ /* 0x000fe60000010000 */
[----:B------:R-:W-:-:S04]  /*2690*/  IMAD R0, R26, c[0x0][0x214], R0 ;  /* 0x000085001a007a24 */ /* 0x000fc800078e0200 */
[----:B------:R-:W-:Y:S02]  /*26a0*/  IMAD.IADD R9, R25, 0x1, R0 ;  /* 0x0000000119097824 */ /* 0x000fe400078e0200 */
[----:B------:R-:W1:Y:S01]  /*26b0*/  S2R R25, SR_TID.X ;  /* 0x0000000000197919 */ /* 0x000e620000002100 */
[----:B------:R-:W-:Y:S02]  /*26c0*/  IMAD R8, R20, c[0x0][0x218], RZ ;  /* 0x0000860014087a24 */ /* 0x000fe400078e02ff */
[----:B------:R-:W-:-:S04]  /*26d0*/  IMAD.WIDE.U32 R2, R246, c[0x0][0x218], R2 ;  /* 0x00008600f6027a25 */ /* 0x000fc800078e0002 */
[----:B------:R-:W-:Y:S01]  /*26e0*/  IMAD R0, R246, c[0x0][0x21c], R8 ;  /* 0x00008700f6007a24 */ /* 0x000fe200078e0208 */
[----:B------:R-:W-:-:S04]  /*26f0*/  IADD3 R2, P0, R2, R24, RZ ;  /* 0x0000001802027210 */ /* 0x000fc80007f1e0ff */
[----:B------:R-:W-:Y:S01]  /*2700*/  IADD3.X R3, R9, R3, R0, P0, !PT ;  /* 0x0000000309037210 */ /* 0x000fe200007fe400 */
[----:B--2---:R-:W-:Y:S04]  /*2710*/  LDSM.16.M88.4 R4, [R240+0x2000] ;  /* 0x00200000f004783b */ /* 0x004fe80000000200 */
[----:B------:R-:W-:Y:S04]  /*2720*/  LDSM.16.M88.4 R16, [R233] ;  /* 0x00000000e910783b */ /* 0x000fe80000000200 */
[----:B------:R-:W-:Y:S01]  /*2730*/  LDSM.16.M88.4 R12, [R240] ;  /* 0x00000000f00c783b */ /* 0x000fe20000000200 */
[----:B-1----:R-:W-:-:S02]  /*2740*/  SHF.R.S32.HI R24, RZ, 0x1f, R25 ;  /* 0x0000001fff187819 */ /* 0x002fc40000011419 */
[----:B------:R-:W-:Y:S01]  /*2750*/  LEA R0, P0, R2, c[0x0][0x1f8], 0x1 ;  /* 0x00007e0002007a11 */ /* 0x000fe200078008ff */
[----:B------:R-:W-:Y:S01]  /*2760*/  LDSM.16.M88.4 R32, [R233+0x800] ;  /* 0x00080000e920783b */ /* 0x000fe20000000200 */
[----:B------:R-:W-:Y:S02]  /*2770*/  LEA.HI R24, R24, R25, RZ, 0x3 ;  /* 0x0000001918187211 */ /* 0x000fe400078f18ff */
[----:B------:R-:W-:Y:S01]  /*2780*/  LEA.HI.X R20, R2, c[0x0][0x1fc], R3, 0x1, P0 ;  /* 0x00007f0002147a11 */ /* 0x000fe200000f0c03 */
[----:B------:R-:W-:Y:S01]  /*2790*/  LDSM.16.M88.4 R44, [R233+0x1000] ;  /* 0x00100000e92c783b */ /* 0x000fe20000000200 */
[----:B------:R-:W-:-:S03]  /*27a0*/  LOP3.LUT R24, R24, 0xfffffff8, RZ, 0xc0, !PT ;  /* 0xfffffff818187812 */ /* 0x000fc600078ec0ff */
[----:B------:R-:W1:Y:S02]  /*27b0*/  SHFL.IDX PT, R3, R0, RZ, 0x181f ;  /* 0x00181fff00037589 */ /* 0x000e6400000e0000 */
[----:B------:R-:W-:Y:S02]  /*27c0*/  IMAD.IADD R24, R25, 0x1, -R24 ;  /* 0x0000000119187824 */ /* 0x000fe400078e0a18 */
[----:B------:R-:W2:Y:S04]  /*27d0*/  SHFL.IDX PT, R8, R20, RZ, 0x181f ;  /* 0x00181fff14087589 */ /* 0x000ea800000e0000 */
[----:B------:R-:W-:Y:S04]  /*27e0*/  LDSM.16.M88.4 R48, [R233+0x1800] ;  /* 0x00180000e930783b */ /* 0x000fe80000000200 */
[----:B------:R-:W3:Y:S01]  /*27f0*/  SHFL.IDX PT, R2, R0, 0x1, 0x181f ;  /* 0x00381f0000027f89 */ /* 0x000ee200000e0000 */
[----:B------:R-:W-:-:S03]  /*2800*/  R2P PR, R24, 0x6 ;  /* 0x0000000618007804 */ /* 0x000fc60000000000 */
[----:B------:R-:W-:Y:S04]  /*2810*/  STL [R1+0x40], R9 ;  /* 0x0000400901007387 */ /* 0x000fe80000100800 */
[----:B------:R-:W4:Y:S04]  /*2820*/  SHFL.IDX PT, R10, R20, 0x1, 0x181f ;  /* 0x00381f00140a7f89 */ /* 0x000f2800000e0000 */
[----:B------:R-:W5:Y:S04]  /*2830*/  SHFL.IDX PT, R9, R0, 0x2, 0x181f ;  /* 0x00581f0000097f89 */ /* 0x000f6800000e0000 */
[----:B------:R-:W5:Y:S04]  /*2840*/  SHFL.IDX PT, R11, R20, 0x2, 0x181f ;  /* 0x00581f00140b7f89 */ /* 0x000f6800000e0000 */
[----:B------:R-:W5:Y:S01]  /*2850*/  SHFL.IDX PT, R0, R0, 0x3, 0x181f ;  /* 0x00781f0000007f89 */ /* 0x000f6200000e0000 */
[----:B-1----:R-:W-:-:S03]  /*2860*/  IADD3 R26, P0, R3, R67, RZ ;  /* 0x00000043031a7210 */ /* 0x002fc60007f1e0ff */
[----:B------:R1:W1:Y:S01]  /*2870*/  SHFL.IDX PT, R29, R20, 0x3, 0x181f ;  /* 0x00781f00141d7f89 */ /* 0x00026200000e0000 */
[----:B------:R-:W-:Y:S02]  /*2880*/  @P1 IADD3 R232, R233, -0x20, RZ ;  /* 0xffffffe0e9e81810 */ /* 0x000fe40007ffe0ff */
[----:B------:R-:W-:Y:S01]  /*2890*/  IADD3 R24, P1, R3, R152, RZ ;  /* 0x0000009803187210 */ /* 0x000fe20007f3e0ff */
[--C-:B--2---:R-:W-:Y:S01]  /*28a0*/  IMAD.X R27, R8, 0x1, R64.reuse, P0 ;  /* 0x00000001081b7824 */ /* 0x104fe200000e0640 */
[----:B---3--:R-:W-:Y:S01]  /*28b0*/  IADD3 R22, P0, R2, R67, RZ ;  /* 0x0000004302167210 */ /* 0x008fe20007f1e0ff */
[----:B------:R-:W-:Y:S01]  /*28c0*/  HMMA.16816.F32 R52, R4, R16, RZ ;  /* 0x000000100434723c */ /* 0x000fe200000018ff */
[----:B------:R-:W-:Y:S01]  /*28d0*/  ISETP.GE.AND P5, PT, R250, c[0x0][0x1d4], PT ;  /* 0x00007500fa007a0c */ /* 0x000fe20003fa6270 */
[----:B------:R-:W-:Y:S01]  /*28e0*/  IMAD.X R25, R8, 0x1, R65, P1 ;  /* 0x0000000108197824 */ /* 0x000fe200008e0641 */
[----:B------:R-:W-:Y:S01]  /*28f0*/  LDSM.16.M88.4 R60, [R232] ;  /* 0x00000000e83c783b */ /* 0x000fe20000000200 */
[----:B----4-:R-:W-:-:S04]  /*2900*/  IMAD.X R23, R10, 0x1, R64, P0 ;  /* 0x000000010a177824 */ /* 0x010fc800000e0640 */
[----:B------:R-:W-:Y:S01]  /*2910*/  HMMA.16816.F32 R128, R12, R16, RZ ;  /* 0x000000100c80723c */ /* 0x000fe200000018ff */
[----:B------:R-:W-:Y:S01]  /*2920*/  ISETP.LT.OR P6, PT, R28, 0x1, P5 ;  /* 0x000000011c00780c */ /* 0x000fe20002fc1670 */
[----:B------:R-:W-:Y:S04]  /*2930*/  LDSM.16.M88.4 R40, [R232+0x800] ;  /* 0x00080000e828783b */ /* 0x000fe80000000200 */
[----:B------:R-:W-:Y:S01]  /*2940*/  LDSM.16.M88.4 R36, [R232+0x1000] ;  /* 0x00100000e824783b */ /* 0x000fe20000000200 */
[----:B------:R-:W-:Y:S02]  /*2950*/  IADD3 R16, P1, R2, R152, RZ ;  /* 0x0000009802107210 */ /* 0x000fe40007f3e0ff */
[----:B-----5:R-:W-:-:S03]  /*2960*/  IADD3 R2, P0, R9, R67, RZ ;  /* 0x0000004309027210 */ /* 0x020fc60007f1e0ff */
[----:B------:R-:W-:Y:S01]  /*2970*/  IMAD.X R17, R10, 0x1, R65, P1 ;  /* 0x000000010a117824 */ /* 0x000fe200008e0641 */
[----:B-1----:R-:W-:Y:S01]  /*2980*/  IADD3 R20, P1, R9, R152, RZ ;  /* 0x0000009809147210 */ /* 0x002fe20007f3e0ff */
[----:B------:R-:W-:Y:S01]  /*2990*/  HMMA.16816.F32 R96, R4, R18, RZ ;  /* 0x000000120460723c */ /* 0x000fe200000018ff */
[----:B------:R-:W-:-:S03]  /*29a0*/  IMAD.X R3, R11, 0x1, R64, P0 ;  /* 0x000000010b037824 */ /* 0x000fc600000e0640 */
[----:B------:R-:W-:Y:S01]  /*29b0*/  IMAD.X R21, R11, 0x1, R65, P1 ;  /* 0x000000010b157824 */ /* 0x000fe200008e0641 */
[----:B------:R-:W-:Y:S01]  /*29c0*/  ISETP.GE.AND P1, PT, R251, c[0x0][0x1d4], PT ;  /* 0x00007500fb007a0c */ /* 0x000fe20003f26270 */
[----:B------:R-:W-:Y:S02]  /*29d0*/  LDSM.16.M88.4 R8, [R242] ;  /* 0x00000000f208783b */ /* 0x000fe40000000200 */
[----:B------:R-:W-:Y:S07]  /*29e0*/  HMMA.16816.F32 R100, R12, R18, RZ ;  /* 0x000000120c64723c */ /* 0x000fee00000018ff */
[----:B------:R-:W-:Y:S01]  /*29f0*/  IADD3 R18, P0, R0, R67, RZ ;  /* 0x0000004300127210 */ /* 0x000fe20007f1e0ff */
[----:B------:R-:W-:Y:S04]  /*2a00*/  HMMA.16816.F32 R68, R4, R32, RZ ;  /* 0x000000200444723c */ /* 0x000fe800000018ff */
[----:B------:R-:W-:Y:S01]  /*2a10*/  IMAD.X R19, R29, 0x1, R64, P0 ;  /* 0x000000011d137824 */ /* 0x000fe200000e0640 */
[----:B------:R-:W-:-:S03]  /*2a20*/  ISETP.LT.OR P0, PT, R28, 0x1, P1 ;  /* 0x000000011c00780c */ /* 0x000fc60000f01670 */
[C---:B------:R-:W-:Y:S08]  /*2a30*/  HMMA.16816.F32 R56, R4.reuse, R44, RZ ;  /* 0x0000002c0438723c */ /* 0x040ff000000018ff */
[C---:B------:R-:W-:Y:S08]  /*2a40*/  HMMA.16816.F32 R76, R4.reuse, R48, RZ ;  /* 0x00000030044c723c */ /* 0x040ff000000018ff */
[C---:B------:R-:W-:Y:S08]  /*2a50*/  HMMA.16816.F32 R116, R4.reuse, R34, RZ ;  /* 0x000000220474723c */ /* 0x040ff000000018ff */
[C---:B------:R-:W-:Y:S08]  /*2a60*/  HMMA.16816.F32 R120, R4.reuse, R46, RZ ;  /* 0x0000002e0478723c */ /* 0x040ff000000018ff */
[----:B------:R-:W-:Y:S01]  /*2a70*/  HMMA.16816.F32 R124, R4, R50, RZ ;  /* 0x00000032047c723c */ /* 0x000fe200000018ff */
[----:B------:R-:W1:Y:S07]  /*2a80*/  LDSM.16.M88.4 R4, [R242+0x2000] ;  /* 0x00200000f204783b */ /* 0x000e6e0000000200 */
[C---:B------:R-:W-:Y:S08]  /*2a90*/  HMMA.16816.F32 R88, R12.reuse, R32, RZ ;  /* 0x000000200c58723c */ /* 0x040ff000000018ff */
[----:B------:R-:W-:Y:S01]  /*2aa0*/  HMMA.16816.F32 R92, R12, R34, RZ ;  /* 0x000000220c5c723c */ /* 0x000fe200000018ff */
[----:B------:R-:W2:Y:S04]  /*2ab0*/  LDSM.16.M88.4 R32, [R232+0x1800] ;  /* 0x00180000e820783b */ /* 0x000ea80000000200 */
        /* <DEDUP_REMOVED lines=12> */
[----:B------:R-:W-:-:S05]  /*2b80*/  ISETP.LT.OR P1, PT, R28, 0x31, P1 ;  /* 0x000000311c00780c */ /* 0x000fca0000f21670 */
[----:B------:R1:W-:Y:S01]  /*2b90*/  LDGSTS.E.BYPASS.LTC128B.128 [R247+0x1100], [R2.64], !P6 ;  /* 0x0110000002f77fae */ /* 0x0003e2000f101d46 */
[C---:B------:R-:W-:Y:S03]  /*2ba0*/  HMMA.16816.F32 R84, R12.reuse, R44, RZ ;  /* 0x0000002c0c54723c */ /* 0x040fe600000018ff */
[----:B------:R4:W-:Y:S04]  /*2bb0*/  LDGSTS.E.BYPASS.LTC128B.128 [R247+0x3100], [R20.64], !P0 ;  /* 0x0310000014f77fae */ /* 0x0009e8000c101d46 */
[----:B------:R5:W-:Y:S01]  /*2bc0*/  LDGSTS.E.BYPASS.LTC128B.128 [R247+0x1900], [R18.64], !P5 ;  /* 0x0190000012f77fae */ /* 0x000be2000e901d46 */
[C---:B------:R-:W-:Y:S08]  /*2bd0*/  HMMA.16816.F32 R80, R12.reuse, R46, RZ ;  /* 0x0000002e0c50723c */ /* 0x040ff000000018ff */
[----:B------:R-:W-:Y:S01]  /*2be0*/  HMMA.16816.F32 R72, R12, R48, RZ ;  /* 0x000000300c48723c */ /* 0x000fe200000018ff */
[----:B-1----:R-:W-:Y:S01]  /*2bf0*/  IMAD.MOV.U32 R3, RZ, RZ, 0x40 ;  /* 0x00000040ff037424 */ /* 0x002fe200078e00ff */
[----:B------:R-:W-:-:S06]  /*2c00*/  IADD3 R2, P6, R0, R152, RZ ;  /* 0x0000009800027210 */ /* 0x000fcc0007fde0ff */
[----:B---3--:R-:W-:Y:S01]  /*2c10*/  HMMA.16816.F32 R24, R12, R50, RZ ;  /* 0x000000320c18723c */ /* 0x008fe200000018ff */
[----:B------:R-:W-:Y:S01]  /*2c20*/  SEL R0, R3, 0xffffffc0, !P2 ;  /* 0xffffffc003007807 */ /* 0x000fe20005000000 */
[----:B------:R-:W-:-:S04]  /*2c30*/  IMAD.X R3, R29, 0x1, R65, P6 ;  /* 0x000000011d037824 */ /* 0x000fc800030e0641 */
[----:B------:R-:W-:Y:S02]  /*2c40*/  IMAD.IADD R235, R233, 0x1, R0 ;  /* 0x00000001e9eb7824 */ /* 0x000fe400078e0200 */
[C---:B------:R-:W-:Y:S01]  /*2c50*/  HMMA.16816.F32 R140, R4.reuse, R36, R56 ;  /* 0x00000024048c723c */ /* 0x040fe20000001838 */
[----:B------:R1:W-:Y:S04]  /*2c60*/  LDGSTS.E.BYPASS.LTC128B.128 [R247+0x3900], [R2.64], !P1 ;  /* 0x0390000002f77fae */ /* 0x0003e8000c901d46 */
[----:B-----5:R-:W-:Y:S04]  /*2c70*/  LDSM.16.M88.4 R16, [R241+0x2000] ;  /* 0x00200000f110783b */ /* 0x020fe80000000200 */
[----:B------:R-:W3:Y:S01]  /*2c80*/  LDSM.16.M88.4 R56, [R235] ;  /* 0x00000000eb38783b */ /* 0x000ee20000000200 */
[C---:B------:R-:W-:Y:S03]  /*2c90*/  HMMA.16816.F32 R12, R4.reuse, R60, R52 ;  /* 0x0000003c040c723c */ /* 0x040fe60000001834 */
[----:B------:R-:W5:Y:S04]  /*2ca0*/  LDSM.16.M88.4 R52, [R235+0x800] ;  /* 0x00080000eb34783b */ /* 0x000f680000000200 */
[----:B------:R-:W1:Y:S01]  /*2cb0*/  LDSM.16.M88.4 R44, [R235+0x1800] ;  /* 0x00180000eb2c783b */ /* 0x000e620000000200 */
[C---:B------:R-:W-:Y:S03]  /*2cc0*/  HMMA.16816.F32 R68, R4.reuse, R40, R68 ;  /* 0x000000280444723c */ /* 0x040fe60000001844 */
[----:B------:R-:W-:Y:S04]  /*2cd0*/  LDSM.16.M88.4 R48, [R235+0x1000] ;  /* 0x00100000eb30783b */ /* 0x000fe80000000200 */
[----:B------:R-:W0:Y:S01]  /*2ce0*/  LDGDEPBAR ;  /* 0x00000000000079af */ /* 0x000e220000000000 */
[----:B------:R-:W-:Y:S08]  /*2cf0*/  HMMA.16816.F32 R116, R4, R42, R116 ;  /* 0x0000002a0474723c */ /* 0x000ff00000001874 */
[C---:B------:R-:W-:Y:S08]  /*2d00*/  HMMA.16816.F32 R132, R8.reuse, R40, R88 ;  /* 0x000000280884723c */ /* 0x040ff00000001858 */
[C---:B------:R-:W-:Y:S08]  /*2d10*/  HMMA.16816.F32 R128, R8.reuse, R60, R128 ;  /* 0x0000003c0880723c */ /* 0x040ff00000001880 */
[C---:B------:R-:W-:Y:S08]  /*2d20*/  HMMA.16816.F32 R144, R8.reuse, R36, R84 ;  /* 0x000000240890723c */ /* 0x040ff00000001854 */
[C---:B--2---:R-:W-:Y:S08]  /*2d30*/  HMMA.16816.F32 R148, R8.reuse, R32, R72 ;  /* 0x000000200894723c */ /* 0x044ff00000001848 */
[C---:B------:R-:W-:Y:S08]  /*2d40*/  HMMA.16816.F32 R88, R8.reuse, R62, R100 ;  /* 0x0000003e0858723c */ /* 0x040ff00000001864 */
[C---:B------:R-:W-:Y:S08]  /*2d50*/  HMMA.16816.F32 R40, R8.reuse, R42, R92 ;  /* 0x0000002a0828723c */ /* 0x040ff0000000185c */
[C---:B------:R-:W-:Y:S08]  /*2d60*/  HMMA.16816.F32 R112, R8.reuse, R38, R80 ;  /* 0x000000260870723c */ /* 0x040ff00000001850 */
[----:B------:R-:W-:Y:S01]  /*2d70*/  HMMA.16816.F32 R108, R8, R34, R24 ;  /* 0x00000022086c723c */ /* 0x000fe20000001818 */
[----:B------:R-:W2:Y:S01]  /*2d80*/  LDSM.16.M88.4 R8, [R241] ;  /* 0x00000000f108783b */ /* 0x000ea20000000200 */
[----:B-1----:R-:W-:-:S06]  /*2d90*/  IADD3 R2, R232, 0x2000, RZ ;  /* 0x00002000e8027810 */ /* 0x002fcc0007ffe0ff */
[----:B------:R-:W-:Y:S01]  /*2da0*/  HMMA.16816.F32 R76, R4, R32, R76 ;  /* 0x00000020044c723c */ /* 0x000fe2000000184c */
[----:B------:R-:W-:-:S05]  /*2db0*/  IMAD.IADD R234, R2, 0x1, R0 ;  /* 0x0000000102ea7824 */ /* 0x000fca00078e0200 */
[----:B------:R-:W-:Y:S02]  /*2dc0*/  LDSM.16.M88.4 R28, [R234+-0x2000] ;  /* 0xffe00000ea1c783b */ /* 0x000fe40000000200 */
[C---:B------:R-:W-:Y:S02]  /*2dd0*/  HMMA.16816.F32 R136, R4.reuse, R62, R96 ;  /* 0x0000003e0488723c */ /* 0x040fe40000001860 */
[----:B------:R-:W-:Y:S04]  /*2de0*/  LDSM.16.M88.4 R24, [R234+-0x1800] ;  /* 0xffe80000ea18783b */ /* 0x000fe80000000200 */
[----:B----4-:R-:W-:Y:S02]  /*2df0*/  LDSM.16.M88.4 R20, [R234+-0x1000] ;  /* 0xfff00000ea14783b */ /* 0x010fe40000000200 */
[C---:B------:R-:W-:Y:S02]  /*2e00*/  HMMA.16816.F32 R120, R4.reuse, R38, R120 ;  /* 0x000000260478723c */ /* 0x040fe40000001878 */
[----:B------:R-:W-:Y:S06]  /*2e10*/  LDSM.16.M88.4 R36, [R234+-0x800] ;  /* 0xfff80000ea24783b */ /* 0x000fec0000000200 */
[----:B------:R-:W-:Y:S01]  /*2e20*/  HMMA.16816.F32 R124, R4, R34, R124 ;  /* 0x00000022047c723c */ /* 0x000fe2000000187c */
[----:B------:R-:W1:Y:S07]  /*2e30*/  LDSM.16.M88.4 R4, [R243+0x2000] ;  /* 0x00200000f304783b */ /* 0x000e6e0000000200 */
[C---:B---3--:R-:W-:Y:S01]  /*2e40*/  HMMA.16816.F32 R104, R16.reuse, R56, R12 ;  /* 0x000000381068723c */ /* 0x048fe2000000180c */
[----:B------:R-:W3:Y:S07]  /*2e50*/  LDSM.16.M88.4 R12, [R243] ;  /* 0x00000000f30c783b */ /* 0x000eee0000000200 */
[C---:B-----5:R-:W-:Y:S08]  /*2e60*/  HMMA.16816.F32 R100, R16.reuse, R52, R68 ;  /* 0x000000341064723c */ /* 0x060ff00000001844 */
[C---:B------:R-:W-:Y:S08]  /*2e70*/  HMMA.16816.F32 R68, R16.reuse, R44, R76 ;  /* 0x0000002c1044723c */ /* 0x040ff0000000184c */
[----:B------:R-:W-:Y:S08]  /*2e80*/  HMMA.16816.F32 R84, R16, R58, R136 ;  /* 0x0000003a1054723c */ /* 0x000ff00000001888 */
[C---:B--2---:R-:W-:Y:S08]  /*2e90*/  HMMA.16816.F32 R92, R8.reuse, R56, R128 ;  /* 0x00000038085c723c */ /* 0x044ff00000001880 */
[----:B------:R-:W-:Y:S08]  /*2ea0*/  HMMA.16816.F32 R80, R8, R58, R88 ;  /* 0x0000003a0850723c */ /* 0x000ff00000001858 */
[----:B------:R-:W-:Y:S08]  /*2eb0*/  HMMA.16816.F32 R76, R16, R54, R116 ;  /* 0x00000036104c723c */ /* 0x000ff00000001874 */
[----:B------:R-:W-:Y:S08]  /*2ec0*/  HMMA.16816.F32 R56, R8, R52, R132 ;  /* 0x000000340838723c */ /* 0x000ff00000001884 */
        /* <DEDUP_REMOVED lines=8> */
[----:B------:R-:W-:Y:S01]  /*2f50*/  HMMA.16816.F32 R44, R8, R46, R108 ;  /* 0x0000002e082c723c */ /* 0x000fe2000000186c */
[----:B------:R-:W-:Y:S07]  /*2f60*/  LDSM.16.M88.4 R8, [R240+0x6000] ;  /* 0x00600000f008783b */ /* 0x000fee0000000200 */
[C---:B-1----:R-:W-:Y:S08]  /*2f70*/  HMMA.16816.F32 R132, R4.reuse, R36, R68 ;  /* 0x000000240484723c */ /* 0x042ff00000001844 */
[----:B------:R-:W-:Y:S08]  /*2f80*/  HMMA.16816.F32 R108, R4, R24, R100 ;  /* 0x00000018046c723c */ /* 0x000ff00000001864 */
[C---:B---3--:R-:W-:Y:S08]  /*2f90*/  HMMA.16816.F32 R124, R12.reuse, R28, R92 ;  /* 0x0000001c0c7c723c */ /* 0x048ff0000000185c */
        /* <DEDUP_REMOVED lines=28> */
[-C--:B------:R-:W-:Y:S08]  /*3160*/  HMMA.16816.F32 R76, R8, R48.reuse, R88 ;  /* 0x00000030084c723c */ /* 0x080ff00000001858 */
        /* <DEDUP_REMOVED lines=14> */
[C---:B---3--:R-:W-:Y:S01]  /*3250*/  HMMA.16816.F32 R116, R20.reuse, R26, R40 ;  /* 0x0000001a1474723c */ /* 0x048fe20000001828 */
        /* <DEDUP_REMOVED lines=19> */
[----:B------:R-:W3:Y:S07]  /*3390*/  LDSM.16.M88.4 R44, [R234] ;  /* 0x00000000ea2c783b */ /* 0x000eee0000000200 */
[C---:B------:R-:W-:Y:S08]  /*33a0*/  HMMA.16816.F32 R104, R20.reuse, R52, R100 ;  /* 0x000000341468723c */ /* 0x040ff00000001864 */
[----:B------:R-:W-:Y:S01]  /*33b0*/  HMMA.16816.F32 R72, R20, R54, R80 ;  /* 0x000000361448723c */ /* 0x000fe20000001850 */
[----:B------:R-:W4:Y:S01]  /*33c0*/  LDSM.16.M88.4 R20, [R234+0x1800] ;  /* 0x00180000ea14783b */ /* 0x000f220000000200 */
[----:B------:R-:W-:Y:S01]  /*33d0*/  ISETP.GE.AND P0, PT, R224, 0x2, PT ;  /* 0x00000002e000780c */ /* 0x000fe20003f06270 */
[----:B------:R-:W-:-:S05]  /*33e0*/  DEPBAR.LE SB0, 0x0 ;  /* 0x000080000000791a */ /* 0x000fca0000000000 */
        /* <DEDUP_REMOVED lines=15> */
[----:B------:R-:W-:Y:S01]  /*34e0*/  HMMA.16816.F32 R12, R12, R34, R72 ;  /* 0x000000220c0c723c */ /* 0x000fe20000001848 */
[----:B------:R-:W-:Y:S01]  /*34f0*/  BSSY B0, `(.L_x_3808) ;  /* 0x000005e000007945 */ /* 0x000fe20003800000 */
[----:B------:R-:W-:-:S06]  /*3500*/  ISETP.GT.AND P1, PT, R157, 0x3f, PT ;  /* 0x0000003f9d00780c */ /* 0x000fcc0003f24270 */
        /* <DEDUP_REMOVED lines=47> */
.L_x_3900:
[----:B------:R-:W-:Y:S05]  /*3800*/  BRA.DIV ~URZ, `(.L_x_3811) ;  /* 0x0000f6a27f007947 */ /* 0x000fea000b800000 */
[----:B------:R-:W3:Y:S01]  /*3810*/  SHFL.IDX PT, R2, R4, RZ, 0x181f ;  /* 0x00181fff04027589 */ /* 0x000ee200000e0000 */
[----:B------:R-:W-:Y:S02]  /*3820*/  ISETP.GE.AND P2, PT, R250, c[0x0][0x1d4], PT ;  /* 0x00007500fa007a0c */ /* 0x000fe40003f46270 */
[----:B------:R-:W-:Y:S01]  /*3830*/  ISETP.GE.AND P0, PT, R251, c[0x0][0x1d4], PT ;  /* 0x00007500fb007a0c */ /* 0x000fe20003f06270 */
[----:B------:R-:W4:Y:S04]  /*3840*/  SHFL.IDX PT, R5, R4, 0x1, 0x181f ;  /* 0x00381f0004057f89 */ /* 0x000f2800000e0000 */
[----:B------:R-:W5:Y:S04]  /*3850*/  SHFL.IDX PT, R9, R0, 0x1, 0x181f ;  /* 0x00381f0000097f89 */ /* 0x000f6800000e0000 */
[----:B------:R-:W1:Y:S04]  /*3860*/  SHFL.IDX PT, R12, R4, 0x2, 0x181f ;  /* 0x00581f00040c7f89 */ /* 0x000e6800000e0000 */
[----:B------:R-:W2:Y:S01]  /*3870*/  SHFL.IDX PT, R13, R0, 0x2, 0x181f ;  /* 0x00581f00000d7f89 */ /* 0x000ea200000e0000 */
        /* <DEDUP_REMOVED lines=13> */
[----:B-1----:R-:W-:-:S02]  /*3950*/  IADD3 R6, P5, R12, R152, RZ ;  /* 0x000000980c067210 */ /* 0x002fc40007fbe0ff */
[----:B--2---:R-:W-:-:S03]  /*3960*/  IADD3 R2, P6, R12, R67, RZ ;  /* 0x000000430c027210 */ /* 0x004fc60007fde0ff */
[C---:B------:R-:W-:Y:S02]  /*3970*/  IMAD.X R7, R13.reuse, 0x1, R65, P5 ;  /* 0x000000010d077824 */ /* 0x040fe400028e0641 */
[----:B------:R-:W-:Y:S01]  /*3980*/  IMAD.X R3, R13, 0x1, R64, P6 ;  /* 0x000000010d037824 */ /* 0x000fe200030e0640 */
[----:B----4-:R3:W1:Y:S04]  /*3990*/  SHFL.IDX PT, R8, R0, 0x3, 0x181f ;  /* 0x00781f0000087f89 */ /* 0x01066800000e0000 */
[----:B------:R3:W2:Y:S04]  /*39a0*/  SHFL.IDX PT, R0, R4, 0x3, 0x181f ;  /* 0x00781f0004007f89 */ /* 0x0006a800000e0000 */
[----:B------:R3:W-:Y:S04]  /*39b0*/  LDGSTS.E.BYPASS.LTC128B.128 [R247+0x5100], [R2.64], !P2 ;  /* 0x0510000002f77fae */ /* 0x0007e8000d101d46 */
[----:B------:R4:W-:Y:S02]  /*39c0*/  LDGSTS.E.BYPASS.LTC128B.128 [R247+0x7100], [R6.64], !P0 ;  /* 0x0710000006f77fae */ /* 0x0009e4000c101d46 */
[----:B----4-:R-:W-:-:S04]  /*39d0*/  SEL R6, RZ, 0x10, P2 ;  /* 0x00000010ff067807 */ /* 0x010fc80001000000 */
.L_x_3901:
[----:B-123--:R-:W-:Y:S02]  /*39e0*/  IADD3 R2, -R6, 0x10, RZ ;  /* 0x0000001006027810 */ /* 0x00efe40007ffe1ff */
        /* <DEDUP_REMOVED lines=14> */
.L_x_3809:
[----:B------:R-:W-:Y:S05]  /*3ad0*/  BSYNC B0 ;  /* 0x0000000000007941 */ /* 0x000fea0003800000 */
.L_x_3808:
[----:B-1----:R-:W2:Y:S04]  /*3ae0*/  LDL R3, [R1+0x44] ;  /* 0x0000440001037983 */ /* 0x002ea80000100800 */
[----:B------:R-:W2:Y:S04]  /*3af0*/  LDL R0, [R1+0x54] ;  /* 0x0000540001007983 */ /* 0x000ea80000100800 */
[----:B------:R-:W3:Y:S01]  /*3b00*/  LDL R6, [R1+0x50] ;  /* 0x0000500001067983 */ /* 0x000ee20000100800 */
[----:B------:R-:W-:Y:S02]  /*3b10*/  MOV R2, 0xffffffc0 ;  /* 0xffffffc000027802 */ /* 0x000fe40000000f00 */
[----:B------:R-:W-:Y:S01]  /*3b20*/  MOV R4, c[0x0][0x2ac] ;  /* 0x0000ab0000047a02 */ /* 0x000fe20000000f00 */
[----:B------:R-:W0:Y:S02]  /*3b30*/  LDGDEPBAR ;  /* 0x00000000000079af */ /* 0x000e240000000000 */
[----:B------:R-:W-:-:S04]  /*3b40*/  IMAD R2, R224, R2, 0x41 ;  /* 0x00000041e0027424 */ /* 0x000fc800078e0202 */
[----:B------:R-:W-:Y:S01]  /*3b50*/  IMAD R2, R4, c[0x0][0x1d0], R2 ;  /* 0x0000740004027a24 */ /* 0x000fe200078e0202 */
[----:B--2---:R-:W-:Y:S02]  /*3b60*/  IADD3 R0, R0, R3, RZ ;  /* 0x0000000300007210 */ /* 0x004fe40007ffe0ff */
[----:B---3--:R-:W-:-:S03]  /*3b70*/  IADD3 R5, -R6, R66, RZ ;  /* 0x0000004206057210 */ /* 0x008fc60007ffe1ff */
[----:B------:R-:W-:Y:S01]  /*3b80*/  @P4 IMAD.HI.U32 R3, R0, c[0x0][0x2c8], RZ ;  /* 0x0000b20000034a27 */ /* 0x000fe200078e00ff */
[----:B------:R-:W-:-:S04]  /*3b90*/  IADD3 R4, R2, -c[0x0][0x168], -R6 ;  /* 0x80005a0002047a10 */ /* 0x000fc80007ffe806 */
[----:B------:R-:W-:Y:S01]  /*3ba0*/  @P4 SHF.R.U32.HI R0, RZ, c[0x0][0x2cc], R3 ;  /* 0x0000b300ff004a19 */ /* 0x000fe20000011603 */
[----:B------:R-:W-:Y:S05]  /*3bb0*/  BRA.DIV ~URZ, `(.L_x_3812) ;  /* 0x0000f8227f007947 */ /* 0x000fea000b800000 */
[----:B------:R1:W2:Y:S02]  /*3bc0*/  SHFL.IDX PT, R2, R0, RZ, 0x1c1f ;  /* 0x001c1fff00027589 */ /* 0x0002a400000e0000 */
.L_x_3902:
        /* <DEDUP_REMOVED lines=42> */
[C---:B------:R-:W-:Y:S02]  /*3e70*/  ISETP.GT.AND P0, PT, R3.reuse, 0x9, PT ;  /* 0x000000090300780c */ /* 0x040fe40003f04270 */
[----:B------:R-:W-:Y:S02]  /*3e80*/  ISETP.GT.AND P2, PT, R3, 0x8, PT ;  /* 0x000000080300780c */ /* 0x000fe40003f44270 */
[----:B------:R-:W-:Y:S02]  /*3e90*/  FSEL R16, R59, -INF , P0 ;  /* 0xff8000003b107808 */ /* 0x000fe40000000000 */
[----:B------:R-:W-:Y:S02]  /*3ea0*/  ISETP.GT.AND P0, PT, R3, 0x19, PT ;  /* 0x000000190300780c */ /* 0x000fe40003f04270 */
[----:B------:R-:W-:Y:S02]  /*3eb0*/  IMNMX R2, R5, R2, PT ;  /* 0x0000000205027217 */ /* 0x000fe40003800200 */
[----:B------:R-:W-:-:S02]  /*3ec0*/  FSEL R26, R51, -INF , P0 ;  /* 0xff800000331a7808 */ /* 0x000fc40000000000 */
[C---:B------:R-:W-:Y:S02]  /*3ed0*/  ISETP.GT.AND P0, PT, R3.reuse, 0x29, PT ;  /* 0x000000290300780c */ /* 0x040fe40003f04270 */
[----:B------:R-:W-:Y:S02]  /*3ee0*/  ISETP.GT.AND P5, PT, R3, 0x1, PT ;  /* 0x000000010300780c */ /* 0x000fe40003fa4270 */
[----:B------:R-:W-:Y:S02]  /*3ef0*/  FSEL R146, R39, -INF , P0 ;  /* 0xff80000027927808 */ /* 0x000fe40000000000 */
[----:B------:R-:W-:Y:S02]  /*3f00*/  ISETP.GT.AND P0, PT, R3, 0x31, PT ;  /* 0x000000310300780c */ /* 0x000fe40003f04270 */
[----:B------:R-:W-:Y:S02]  /*3f10*/  FSEL R14, R58, -INF , P2 ;  /* 0xff8000003a0e7808 */ /* 0x000fe40001000000 */
[----:B------:R-:W-:-:S02]  /*3f20*/  FSEL R141, R35, -INF , P0 ;  /* 0xff800000238d7808 */ /* 0x000fc40000000000 */
[----:B------:R-:W-:Y:S02]  /*3f30*/  ISETP.GT.AND P2, PT, R3, 0x18, PT ;  /* 0x000000180300780c */ /* 0x000fe40003f44270 */
[----:B------:R-:W-:Y:S02]  /*3f40*/  ISETP.GT.AND P0, PT, R2, RZ, PT ;  /* 0x000000ff0200720c */ /* 0x000fe40003f04270 */
[----:B------:R-:W-:Y:S02]  /*3f50*/  IMNMX R0, R5, R0, PT ;  /* 0x0000000005007217 */ /* 0x000fe40003800200 */
[----:B------:R-:W-:Y:S02]  /*3f60*/  FSEL R10, R63, -INF , P5 ;  /* 0xff8000003f0a7808 */ /* 0x000fe40002800000 */
[----:B------:R-:W-:Y:S02]  /*3f70*/  ISETP.GT.AND P5, PT, R3, 0x11, PT ;  /* 0x000000110300780c */ /* 0x000fe40003fa4270 */
[----:B------:R-:W-:-:S02]  /*3f80*/  FSEL R25, R50, -INF , P2 ;  /* 0xff80000032197808 */ /* 0x000fc40001000000 */
[----:B------:R-:W-:Y:S02]  /*3f90*/  FSEL R22, R100, -INF , P0 ;  /* 0xff80000064167808 */ /* 0x000fe40000000000 */
[----:B------:R-:W-:Y:S02]  /*3fa0*/  ISETP.GT.AND P2, PT, R3, 0x28, PT ;  /* 0x000000280300780c */ /* 0x000fe40003f44270 */
[----:B------:R-:W-:Y:S02]  /*3fb0*/  ISETP.GT.AND P0, PT, R0, 0x1, PT ;  /* 0x000000010000780c */ /* 0x000fe40003f04270 */
[----:B------:R-:W-:Y:S02]  /*3fc0*/  FSEL R21, R55, -INF , P5 ;  /* 0xff80000037157808 */ /* 0x000fe40002800000 */
[----:B------:R-:W-:Y:S02]  /*3fd0*/  ISETP.GT.AND P5, PT, R3, 0x21, PT ;  /* 0x000000210300780c */ /* 0x000fe40003fa4270 */
[----:B------:R-:W-:-:S02]  /*3fe0*/  FSEL R147, R38, -INF , P2 ;  /* 0xff80000026937808 */ /* 0x000fc40001000000 */
[----:B------:R-:W-:Y:S02]  /*3ff0*/  FSEL R27, R103, -INF , P0 ;  /* 0xff800000671b7808 */ /* 0x000fe40000000000 */
[----:B------:R-:W-:Y:S02]  /*4000*/  ISETP.GT.AND P2, PT, R3, 0x39, PT ;  /* 0x000000390300780c */ /* 0x000fe40003f44270 */
[----:B------:R-:W-:Y:S02]  /*4010*/  ISETP.GT.AND P0, PT, R2, 0x9, PT ;  /* 0x000000090200780c */ /* 0x000fe40003f04270 */
[----:B------:R-:W-:Y:S02]  /*4020*/  FSEL R148, R43, -INF , P5 ;  /* 0xff8000002b947808 */ /* 0x000fe40002800000 */
[C---:B------:R-:W-:Y:S02]  /*4030*/  ISETP.GT.AND P6, PT, R3.reuse, RZ, PT ;  /* 0x000000ff0300720c */ /* 0x040fe40003fc4270 */
[----:B------:R-:W-:-:S02]  /*4040*/  ISETP.GT.AND P5, PT, R3, 0x38, PT ;  /* 0x000000380300780c */ /* 0x000fc40003fa4270 */
[----:B------:R-:W-:Y:S02]  /*4050*/  FSEL R130, R31, -INF , P2 ;  /* 0xff8000001f827808 */ /* 0x000fe40001000000 */
[----:B------:R-:W-:Y:S02]  /*4060*/  FSEL R29, R97, -INF , P0 ;  /* 0xff800000611d7808 */ /* 0x000fe40000000000 */
[C---:B------:R-:W-:Y:S02]  /*4070*/  ISETP.GT.AND P2, PT, R2.reuse, 0x1, PT ;  /* 0x000000010200780c */ /* 0x040fe40003f44270 */
[----:B------:R-:W-:Y:S02]  /*4080*/  ISETP.GT.AND P0, PT, R2, 0x10, PT ;  /* 0x000000100200780c */ /* 0x000fe40003f04270 */
[----:B------:R-:W-:Y:S02]  /*4090*/  FSEL R9, R62, -INF , P6 ;  /* 0xff8000003e097808 */ /* 0x000fe40003000000 */
[----:B------:R-:W-:-:S02]  /*40a0*/  FSEL R139, R30, -INF , P5 ;  /* 0xff8000001e8b7808 */ /* 0x000fc40002800000 */
[----:B------:R-:W-:Y:S02]  /*40b0*/  ISETP.GT.AND P6, PT, R3, 0x10, PT ;  /* 0x000000100300780c */ /* 0x000fe40003fc4270 */
[----:B------:R-:W-:Y:S02]  /*40c0*/  FSEL R24, R101, -INF , P2 ;  /* 0xff80000065187808 */ /* 0x000fe40001000000 */
[----:B------:R-:W-:Y:S02]  /*40d0*/  FSEL R30, R92, -INF , P0 ;  /* 0xff8000005c1e7808 */ /* 0x000fe40000000000 */
[----:B------:R-:W-:Y:S02]  /*40e0*/  ISETP.GT.AND P5, PT, R0, RZ, PT ;  /* 0x000000ff0000720c */ /* 0x000fe40003fa4270 */
[----:B------:R-:W-:Y:S02]  /*40f0*/  ISETP.GT.AND P2, PT, R2, 0x8, PT ;  /* 0x000000080200780c */ /* 0x000fe40003f44270 */
[----:B------:R-:W-:-:S02]  /*4100*/  ISETP.GT.AND P0, PT, R0, 0x11, PT ;  /* 0x000000110000780c */ /* 0x000fc40003f04270 */
[----:B------:R-:W-:Y:S02]  /*4110*/  FSEL R17, R54, -INF , P6 ;  /* 0xff80000036117808 */ /* 0x000fe40003000000 */
[----:B------:R-:W-:Y:S02]  /*4120*/  ISETP.GT.AND P6, PT, R3, 0x20, PT ;  /* 0x000000200300780c */ /* 0x000fe40003fc4270 */
[----:B------:R-:W-:Y:S02]  /*4130*/  FSEL R19, R102, -INF , P5 ;  /* 0xff80000066137808 */ /* 0x000fe40002800000 */
[----:B------:R-:W-:Y:S02]  /*4140*/  FSEL R28, R96, -INF , P2 ;  /* 0xff800000601c7808 */ /* 0x000fe40001000000 */
[----:B------:R-:W-:Y:S02]  /*4150*/  FSEL R37, R95, -INF , P0 ;  /* 0xff8000005f257808 */ /* 0x000fe40000000000 */
[----:B------:R-:W-:-:S02]  /*4160*/  ISETP.GT.AND P5, PT, R0, 0x8, PT ;  /* 0x000000080000780c */ /* 0x000fc40003fa4270 */
[----:B------:R-:W-:Y:S02]  /*4170*/  ISETP.GT.AND P2, PT, R0, 0x9, PT ;  /* 0x000000090000780c */ /* 0x000fe40003f44270 */
[----:B------:R-:W-:Y:S02]  /*4180*/  ISETP.GT.AND P0, PT, R2, 0x19, PT ;  /* 0x000000190200780c */ /* 0x000fe40003f04270 */
[----:B------:R-:W-:Y:S02]  /*4190*/  FSEL R149, R42, -INF , P6 ;  /* 0xff8000002a957808 */ /* 0x000fe40003000000 */
[----:B------:R-:W-:Y:S02]  /*41a0*/  ISETP.GT.AND P6, PT, R3, 0x30, PT ;  /* 0x000000300300780c */ /* 0x000fe40003fc4270 */
[----:B------:R-:W-:Y:S02]  /*41b0*/  FSEL R32, R98, -INF , P5 ;  /* 0xff80000062207808 */ /* 0x000fe40002800000 */
[----:B------:R-:W-:-:S02]  /*41c0*/  FSEL R33, R99, -INF , P2 ;  /* 0xff80000063217808 */ /* 0x000fc40001000000 */
[----:B------:R-:W-:Y:S02]  /*41d0*/  FSEL R36, R89, -INF , P0 ;  /* 0xff80000059247808 */ /* 0x000fe40000000000 */
[----:B------:R-:W-:Y:S02]  /*41e0*/  ISETP.GT.AND P5, PT, R2, 0x11, PT ;  /* 0x000000110200780c */ /* 0x000fe40003fa4270 */
[C---:B------:R-:W-:Y:S02]  /*41f0*/  ISETP.GT.AND P2, PT, R0.reuse, 0x10, PT ;  /* 0x000000100000780c */ /* 0x040fe40003f44270 */
[----:B------:R-:W-:Y:S02]  /*4200*/  ISETP.GT.AND P0, PT, R0, 0x18, PT ;  /* 0x000000180000780c */ /* 0x000fe40003f04270 */
[----:B------:R-:W-:Y:S02]  /*4210*/  FSEL R145, R34, -INF , P6 ;  /* 0xff80000022917808 */ /* 0x000fe40003000000 */
[----:B------:R-:W-:-:S02]  /*4220*/  FSEL R31, R93, -INF , P5 ;  /* 0xff8000005d1f7808 */ /* 0x000fc40002800000 */
[----:B------:R-:W-:Y:S02]  /*4230*/  FSEL R34, R94, -INF , P2 ;  /* 0xff8000005e227808 */ /* 0x000fe40001000000 */
[----:B------:R-:W-:Y:S02]  /*4240*/  FSEL R38, R90, -INF , P0 ;  /* 0xff8000005a267808 */ /* 0x000fe40000000000 */
[C---:B------:R-:W-:Y:S02]  /*4250*/  ISETP.GT.AND P5, PT, R2.reuse, 0x18, PT ;  /* 0x000000180200780c */ /* 0x040fe40003fa4270 */
[----:B------:R-:W-:Y:S02]  /*4260*/  ISETP.GT.AND P2, PT, R2, 0x20, PT ;  /* 0x000000200200780c */ /* 0x000fe40003f44270 */
[----:B------:R-:W-:Y:S02]  /*4270*/  ISETP.GT.AND P0, PT, R0, 0x21, PT ;  /* 0x000000210000780c */ /* 0x000fe40003f04270 */
[----:B------:R-:W-:-:S02]  /*4280*/  FSEL R35, R88, -INF , P5 ;  /* 0xff80000058237808 */ /* 0x000fc40002800000 */
[----:B------:R-:W-:Y:S02]  /*4290*/  FSEL R129, R84, -INF , P2 ;  /* 0xff80000054817808 */ /* 0x000fe40001000000 */
[----:B------:R-:W-:Y:S02]  /*42a0*/  FSEL R124, R87, -INF , P0 ;  /* 0xff800000577c7808 */ /* 0x000fe40000000000 */
[C---:B------:R-:W-:Y:S02]  /*42b0*/  ISETP.GT.AND P5, PT, R0.reuse, 0x19, PT ;  /* 0x000000190000780c */ /* 0x040fe40003fa4270 */
[----:B------:R-:W-:Y:S02]  /*42c0*/  ISETP.GT.AND P2, PT, R0, 0x20, PT ;  /* 0x000000200000780c */ /* 0x000fe40003f44270 */
        /* <DEDUP_REMOVED lines=15> */
[----:B------:R-:W-:Y:S02]  /*43c0*/  ISETP.GT.AND P2, PT, R2, 0x38, PT ;  /* 0x000000380200780c */ /* 0x000fe40003f44270 */
[----:B------:R-:W-:Y:S02]  /*43d0*/  FSEL R127, R82, -INF , P6 ;  /* 0xff800000527f7808 */ /* 0x000fe40003000000 */
[----:B------:R-:W-:Y:S02]  /*43e0*/  ISETP.GT.AND P0, PT, R0, 0x30, PT ;  /* 0x000000300000780c */ /* 0x000fe40003f04270 */
[----:B------:R-:W-:Y:S02]  /*43f0*/  ISETP.GT.AND P6, PT, R2, 0x39, PT ;  /* 0x000000390200780c */ /* 0x000fe40003fc4270 */
[----:B------:R-:W-:-:S02]  /*4400*/  FMNMX.FTZ R2, R11, R3, !PT ;  /* 0x000000030b027209 */ /* 0x000fc40007810000 */
[----:B------:R-:W-:Y:S02]  /*4410*/  FSEL R137, R77, -INF , P5 ;  /* 0xff8000004d897808 */ /* 0x000fe40002800000 */
[----:B------:R-:W-:Y:S02]  /*4420*/  FSEL R131, R68, -INF , P2 ;  /* 0xff80000044837808 */ /* 0x000fe40001000000 */
[----:B------:R-:W-:Y:S02]  /*4430*/  FSEL R125, R78, -INF , P0 ;  /* 0xff8000004e7d7808 */ /* 0x000fe40000000000 */
[C---:B------:R-:W-:Y:S02]  /*4440*/  ISETP.GT.AND P5, PT, R0.reuse, 0x31, PT ;  /* 0x000000310000780c */ /* 0x040fe40003fa4270 */
[C---:B------:R-:W-:Y:S02]  /*4450*/  ISETP.GT.AND P2, PT, R0.reuse, 0x38, PT ;  /* 0x000000380000780c */ /* 0x040fe40003f44270 */
[----:B------:R-:W-:-:S02]  /*4460*/  ISETP.GT.AND P0, PT, R0, 0x39, PT ;  /* 0x000000390000780c */ /* 0x000fc40003f04270 */
        /* <DEDUP_REMOVED lines=77> */
.L_x_3903:
[C---:B------:R-:W-:Y:S01]  /*4940*/  FMUL.FTZ R20, R136.reuse, c[0x0][0x2d0] ;  /* 0x0000b40088147a20 */ /* 0x040fe20000410000 */
[----:B------:R-:W-:Y:S01]  /*4950*/  FSETP.NEU.FTZ.AND P0, PT, R136, -INF , PT ;  /* 0xff8000008800780b */ /* 0x000fe20003f1d000 */
[----:B------:R-:W-:Y:S01]  /*4960*/  FMUL.FTZ R3, R135, c[0x0][0x2d0] ;  /* 0x0000b40087037a20 */ /* 0x000fe20000410000 */
[----:B----4-:R-:W-:Y:S01]  /*4970*/  FMNMX.FTZ R133, R133, R6, !PT ;  /* 0x0000000685857209 */ /* 0x010fe20007810000 */
[----:B------:R-:W-:Y:S01]  /*4980*/  WARPSYNC 0xffffffff ;  /* 0xffffffff00007948 */ /* 0x000fe20003800000 */
[----:B------:R-:W-:Y:S01]  /*4990*/  FSEL R20, R20, RZ, P0 ;  /* 0x000000ff14147208 */ /* 0x000fe20000000000 */
[----:B------:R-:W1:Y:S01]  /*49a0*/  LDSM.16.MT88.4 R68, [R237] ;  /* 0x00000000ed44783b */ /* 0x000e620000004200 */
[----:B------:R-:W-:-:S03]  /*49b0*/  FSETP.NEU.FTZ.AND P0, PT, R135, -INF , PT ;  /* 0xff8000008700780b */ /* 0x000fc60003f1d000 */
[--C-:B------:R-:W-:Y:S01]  /*49c0*/  FFMA.FTZ R0, R7, c[0x0][0x2d0], -R20.reuse ;  /* 0x0000b40007007a23 */ /* 0x100fe20000010814 */
[----:B------:R-:W-:Y:S01]  /*49d0*/  FSEL R3, R3, RZ, P0 ;  /* 0x000000ff03037208 */ /* 0x000fe20000000000 */
[--C-:B------:R-:W-:Y:S01]  /*49e0*/  FFMA.FTZ R2, R18, c[0x0][0x2d0], -R20.reuse ;  /* 0x0000b40012027a23 */ /* 0x100fe20000010814 */
[----:B------:R-:W-:Y:S01]  /*49f0*/  FSETP.NEU.FTZ.AND P0, PT, R134, -INF , PT ;  /* 0xff8000008600780b */ /* 0x000fe20003f1d000 */
[----:B------:R2:W-:Y:S01]  /*4a00*/  MUFU.EX2 R159, R0 ;  /* 0x00000000009f7308 */ /* 0x0005e20000000800 */
[----:B------:R-:W-:Y:S01]  /*4a10*/  LDSM.16.MT88.4 R64, [R237+0x800] ;  /* 0x00080000ed40783b */ /* 0x000fe20000004200 */
[--C-:B------:R-:W-:Y:S02]  /*4a20*/  FFMA.FTZ R4, R25, c[0x0][0x2d0], -R3.reuse ;  /* 0x0000b40019047a23 */ /* 0x100fe40000010803 */
[----:B------:R-:W-:Y:S01]  /*4a30*/  FFMA.FTZ R139, R139, c[0x0][0x2d0], -R3 ;  /* 0x0000b4008b8b7a23 */ /* 0x000fe20000010803 */
[----:B------:R-:W-:Y:S03]  /*4a40*/  LDSM.16.MT88.4 R84, [R239] ;  /* 0x00000000ef54783b */ /* 0x000fe60000004200 */
[----:B------:R3:W-:Y:S01]  /*4a50*/  MUFU.EX2 R61, R2 ;  /* 0x00000002003d7308 */ /* 0x0007e20000000800 */
[----:B------:R-:W4:Y:S04]  /*4a60*/  LDSM.16.MT88.4 R92, [R238] ;  /* 0x00000000ee5c783b */ /* 0x000f280000004200 */
[----:B------:R-:W-:Y:S01]  /*4a70*/  LDSM.16.MT88.4 R104, [R239+0x2000] ;  /* 0x00200000ef68783b */ /* 0x000fe20000004200 */
[----:B--2---:R-:W-:-:S02]  /*4a80*/  FFMA.FTZ R0, R8, c[0x0][0x2d0], -R20 ;  /* 0x0000b40008007a23 */ /* 0x004fc40000010814 */
[----:B------:R2:W-:Y:S01]  /*4a90*/  MUFU.EX2 R60, R4 ;  /* 0x00000004003c7308 */ /* 0x0005e20000000800 */
[----:B------:R-:W5:Y:S04]  /*4aa0*/  LDSM.16.MT88.4 R72, [R236+0x2000] ;  /* 0x00200000ec48783b */ /* 0x000f680000004200 */
[----:B------:R-:W1:Y:S01]  /*4ab0*/  LDSM.16.MT88.4 R80, [R237+0x2000] ;  /* 0x00200000ed50783b */ /* 0x000e620000004200 */
[----:B---3--:R-:W-:Y:S02]  /*4ac0*/  FMUL.FTZ R2, R134, c[0x0][0x2d0] ;  /* 0x0000b40086027a20 */ /* 0x008fe40000410000 */
[----:B------:R3:W-:Y:S01]  /*4ad0*/  MUFU.EX2 R158, R0 ;  /* 0x00000000009e7308 */ /* 0x0007e20000000800 */
[----:B------:R-:W-:Y:S02]  /*4ae0*/  LDSM.16.MT88.4 R76, [R238+0x800] ;  /* 0x00080000ee4c783b */ /* 0x000fe40000004200 */
[----:B------:R-:W-:-:S02]  /*4af0*/  FSEL R2, R2, RZ, P0 ;  /* 0x000000ff02027208 */ /* 0x000fc40000000000 */
[----:B------:R-:W-:Y:S01]  /*4b00*/  LDSM.16.MT88.4 R116, [R238+0x2000] ;  /* 0x00200000ee74783b */ /* 0x000fe20000004200 */
[----:B------:R-:W-:Y:S02]  /*4b10*/  FSETP.NEU.FTZ.AND P0, PT, R133, -INF , PT ;  /* 0xff8000008500780b */ /* 0x000fe40003f1d000 */
[--C-:B--2---:R-:W-:Y:S02]  /*4b20*/  FFMA.FTZ R4, R35, c[0x0][0x2d0], -R2.reuse ;  /* 0x0000b40023047a23 */ /* 0x104fe40000010802 */
[--C-:B------:R-:W-:Y:S02]  /*4b30*/  FFMA.FTZ R131, R131, c[0x0][0x2d0], -R2.reuse ;  /* 0x0000b40083837a23 */ /* 0x100fe40000010802 */
[----:B------:R2:W-:Y:S01]  /*4b40*/  MUFU.EX2 R59, R4 ;  /* 0x00000004003b7308 */ /* 0x0005e20000000800 */
[----:B------:R-:W-:Y:S02]  /*4b50*/  FFMA.FTZ R128, R128, c[0x0][0x2d0], -R2 ;  /* 0x0000b40080807a23 */ /* 0x000fe40000010802 */
[----:B---3--:R-:W-:-:S05]  /*4b60*/  FFMA.FTZ R0, R11, c[0x0][0x2d0], -R20 ;  /* 0x0000b4000b007a23 */ /* 0x008fca0000010814 */
[----:B------:R3:W-:Y:S01]  /*4b70*/  MUFU.EX2 R180, R0 ;  /* 0x0000000000b47308 */ /* 0x0007e20000000800 */
[----:B--2---:R-:W-:-:S07]  /*4b80*/  FFMA.FTZ R4, R36, c[0x0][0x2d0], -R2 ;  /* 0x0000b40024047a23 */ /* 0x004fce0000010802 */
[----:B------:R-:W2:Y:S01]  /*4b90*/  MUFU.EX2 R58, R4 ;  /* 0x00000004003a7308 */ /* 0x000ea20000000800 */
[----:B---3--:R-:W-:-:S07]  /*4ba0*/  FFMA.FTZ R0, R12, c[0x0][0x2d0], -R20 ;  /* 0x0000b4000c007a23 */ /* 0x008fce0000010814 */
[----:B------:R3:W1:Y:S01]  /*4bb0*/  MUFU.EX2 R245, R0 ;  /* 0x0000000000f57308 */ /* 0x0006620000000800 */
[----:B--2---:R-:W-:Y:S01]  /*4bc0*/  F2FP.PACK_AB R6, R58, R59 ;  /* 0x0000003b3a06723e */ /* 0x004fe200000000ff */
[----:B---3--:R-:W-:Y:S01]  /*4bd0*/  FFMA.FTZ R0, R13, c[0x0][0x2d0], -R20 ;  /* 0x0000b4000d007a23 */ /* 0x008fe20000010814 */
[----:B-1----:R-:W-:-:S05]  /*4be0*/  F2FP.PACK_AB R18, R245, R180 ;  /* 0x000000b4f512723e */ /* 0x002fca00000000ff */
[----:B------:R1:W-:Y:S02]  /*4bf0*/  MUFU.EX2 R248, R0 ;  /* 0x0000000000f87308 */ /* 0x0003e40000000800 */
[----:B-1----:R-:W-:-:S06]  /*4c00*/  FFMA.FTZ R0, R15, c[0x0][0x2d0], -R20 ;  /* 0x0000b4000f007a23 */ /* 0x002fcc0000010814 */
[----:B------:R1:W2:Y:S02]  /*4c10*/  MUFU.EX2 R252, R0 ;  /* 0x0000000000fc7308 */ /* 0x0002a40000000800 */
[----:B-1----:R-:W-:Y:S01]  /*4c20*/  FFMA.FTZ R0, R23, c[0x0][0x2d0], -R20 ;  /* 0x0000b40017007a23 */ /* 0x002fe20000010814 */
[----:B--2---:R-:W-:-:S05]  /*4c30*/  F2FP.PACK_AB R8, R252, R248 ;  /* 0x000000f8fc08723e */ /* 0x004fca00000000ff */
[----:B------:R1:W2:Y:S02]  /*4c40*/  MUFU.EX2 R88, R0 ;  /* 0x0000000000587308 */ /* 0x0002a40000000800 */
[----:B-1----:R-:W-:-:S06]  /*4c50*/  FFMA.FTZ R0, R9, c[0x0][0x2d0], -R3 ;  /* 0x0000b40009007a23 */ /* 0x002fcc0000010803 */
[----:B------:R1:W-:Y:S02]  /*4c60*/  MUFU.EX2 R143, R0 ;  /* 0x00000000008f7308 */ /* 0x0003e40000000800 */
[----:B-1----:R-:W-:Y:S01]  /*4c70*/  FFMA.FTZ R0, R10, c[0x0][0x2d0], -R3 ;  /* 0x0000b4000a007a23 */ /* 0x002fe20000010803 */
[----:B--2---:R-:W-:-:S05]  /*4c80*/  F2FP.PACK_AB R10, R88, R61 ;  /* 0x0000003d580a723e */ /* 0x004fca00000000ff */
[----:B------:R1:W2:Y:S02]  /*4c90*/  MUFU.EX2 R23, R0 ;  /* 0x0000000000177308 */ /* 0x0002a40000000800 */
[----:B-1----:R-:W-:-:S06]  /*4ca0*/  FFMA.FTZ R0, R14, c[0x0][0x2d0], -R3 ;  /* 0x0000b4000e007a23 */ /* 0x002fcc0000010803 */
[----:B------:R1:W-:Y:S02]  /*4cb0*/  MUFU.EX2 R225, R0 ;  /* 0x0000000000e17308 */ /* 0x0003e40000000800 */
[----:B-1----:R-:W-:Y:S01]  /*4cc0*/  FFMA.FTZ R0, R16, c[0x0][0x2d0], -R3 ;  /* 0x0000b40010007a23 */ /* 0x002fe20000010803 */
[----:B------:R-:W-:-:S05]  /*4cd0*/  F2FP.PACK_AB R16, R158, R159 ;  /* 0x0000009f9e10723e */ /* 0x000fca00000000ff */
[----:B------:R1:W-:Y:S02]  /*4ce0*/  MUFU.EX2 R226, R0 ;  /* 0x0000000000e27308 */ /* 0x0003e40000000800 */
[----:B-1----:R-:W-:Y:S01]  /*4cf0*/  FFMA.FTZ R0, R17, c[0x0][0x2d0], -R3 ;  /* 0x0000b40011007a23 */ /* 0x002fe20000010803 */
[----:B--2---:R-:W-:-:S05]  /*4d00*/  F2FP.PACK_AB R17, R23, R143 ;  /* 0x0000008f1711723e */ /* 0x004fca00000000ff */
        /* <DEDUP_REMOVED lines=18> */
[----:B-1----:R-:W-:Y:S02]  /*4e30*/  FFMA.FTZ R0, R31, c[0x0][0x2d0], -R2 ;  /* 0x0000b4001f007a23 */ /* 0x002fe40000010802 */
[----:B------:R-:W1:Y:S04]  /*4e40*/  LDSM.16.MT88.4 R28, [R236] ;  /* 0x00000000ec1c783b */ /* 0x000e680000004200 */
[----:B------:R2:W-:Y:S02]  /*4e50*/  MUFU.EX2 R41, R0 ;  /* 0x0000000000297308 */ /* 0x0005e40000000800 */
[----:B--2---:R-:W-:-:S05]  /*4e60*/  FMUL.FTZ R0, R133, c[0x0][0x2d0] ;  /* 0x0000b40085007a20 */ /* 0x004fca0000410000 */
[----:B------:R-:W-:-:S05]  /*4e70*/  FSEL R0, R0, RZ, P0 ;  /* 0x000000ff00007208 */ /* 0x000fca0000000000 */
[--C-:B------:R-:W-:Y:S01]  /*4e80*/  FFMA.FTZ R4, R19, c[0x0][0x2d0], -R0.reuse ;  /* 0x0000b40013047a23 */ /* 0x100fe20000010800 */
[----:B------:R-:W-:Y:S01]  /*4e90*/  F2FP.PACK_AB R19, R226, R225 ;  /* 0x000000e1e213723e */ /* 0x000fe200000000ff */
[--C-:B------:R-:W-:Y:S02]  /*4ea0*/  FFMA.FTZ R125, R125, c[0x0][0x2d0], -R0.reuse ;  /* 0x0000b4007d7d7a23 */ /* 0x100fe40000010800 */
[----:B------:R2:W-:Y:S04]  /*4eb0*/  MUFU.EX2 R182, R4 ;  /* 0x0000000400b67308 */ /* 0x0005e80000000800 */
[C---:B------:R-:W-:Y:S08]  /*4ec0*/  HMMA.16816.F32 R44, R16.reuse, R68, RZ ;  /* 0x00000044102c723c */ /* 0x040ff000000018ff */
[----:B----4-:R-:W-:Y:S01]  /*4ed0*/  HMMA.16816.F32 R52, R16, R92, RZ ;  /* 0x0000005c1034723c */ /* 0x010fe200000018ff */
[----:B--2---:R-:W-:-:S02]  /*4ee0*/  FFMA.FTZ R4, R27, c[0x0][0x2d0], -R0 ;  /* 0x0000b4001b047a23 */ /* 0x004fc40000010800 */
[----:B------:R-:W2:Y:S02]  /*4ef0*/  LDSM.16.MT88.4 R24, [R236+0x800] ;  /* 0x00080000ec18783b */ /* 0x000ea40000004200 */
[----:B------:R3:W4:Y:S03]  /*4f00*/  MUFU.EX2 R181, R4 ;  /* 0x0000000400b57308 */ /* 0x0007260000000800 */
[C---:B-----5:R-:W-:Y:S08]  /*4f10*/  HMMA.16816.F32 R112, R16.reuse, R72, RZ ;  /* 0x000000481070723c */ /* 0x060ff000000018ff */
[----:B------:R-:W-:Y:S01]  /*4f20*/  HMMA.16816.F32 R108, R16, R80, RZ ;  /* 0x00000050106c723c */ /* 0x000fe200000018ff */
[----:B---3--:R-:W-:Y:S01]  /*4f30*/  FFMA.FTZ R4, R32, c[0x0][0x2d0], -R0 ;  /* 0x0000b40020047a23 */ /* 0x008fe20000010800 */
[----:B----4-:R-:W-:-:S03]  /*4f40*/  F2FP.PACK_AB R13, R181, R182 ;  /* 0x000000b6b50d723e */ /* 0x010fc600000000ff */
[----:B------:R3:W-:Y:S02]  /*4f50*/  MUFU.EX2 R183, R4 ;  /* 0x0000000400b77308 */ /* 0x0007e40000000800 */
[----:B---3--:R-:W-:-:S06]  /*4f60*/  FFMA.FTZ R4, R33, c[0x0][0x2d0], -R0 ;  /* 0x0000b40021047a23 */ /* 0x008fcc0000010800 */
[----:B------:R3:W4:Y:S02]  /*4f70*/  MUFU.EX2 R204, R4 ;  /* 0x0000000400cc7308 */ /* 0x0007240000000800 */
[----:B---3--:R-:W-:Y:S01]  /*4f80*/  FFMA.FTZ R4, R34, c[0x0][0x2d0], -R0 ;  /* 0x0000b40022047a23 */ /* 0x008fe20000010800 */
[----:B----4-:R-:W-:-:S05]  /*4f90*/  F2FP.PACK_AB R15, R204, R183 ;  /* 0x000000b7cc0f723e */ /* 0x010fca00000000ff */
[----:B------:R3:W-:Y:S02]  /*4fa0*/  MUFU.EX2 R132, R4 ;  /* 0x0000000400847308 */ /* 0x0007e40000000800 */
[C---:B-1----:R-:W-:Y:S08]  /*4fb0*/  HMMA.16816.F32 R32, R12.reuse, R28, RZ ;  /* 0x0000001c0c20723c */ /* 0x042ff000000018ff */
[----:B------:R-:W-:Y:S01]  /*4fc0*/  HMMA.16816.F32 R48, R12, R84, RZ ;  /* 0x000000540c30723c */ /* 0x000fe200000018ff */
[----:B---3--:R-:W-:-:S04]  /*4fd0*/  FFMA.FTZ R4, R37, c[0x0][0x2d0], -R0 ;  /* 0x0000b40025047a23 */ /* 0x008fc80000010800 */
[----:B------:R1:W3:Y:S03]  /*4fe0*/  MUFU.EX2 R56, R4 ;  /* 0x0000000400387308 */ /* 0x0002e60000000800 */
[C---:B------:R-:W-:Y:S07]  /*4ff0*/  HMMA.16816.F32 R100, R12.reuse, R72, RZ ;  /* 0x000000480c64723c */ /* 0x040fee00000018ff */
[--C-:B------:R-:W-:Y:S01]  /*5000*/  FFMA.FTZ R72, R155, c[0x0][0x2d0], -R20.reuse ;  /* 0x0000b4009b487a23 */ /* 0x100fe20000010814 */
[----:B------:R-:W-:Y:S01]  /*5010*/  HMMA.16816.F32 R96, R12, R80, RZ ;  /* 0x000000500c60723c */ /* 0x000fe200000018ff */
[----:B------:R-:W-:-:S02]  /*5020*/  FFMA.FTZ R155, R153, c[0x0][0x2d0], -R20 ;  /* 0x0000b400999b7a23 */ /* 0x000fc40000010814 */
[--C-:B------:R-:W-:Y:S02]  /*5030*/  FFMA.FTZ R153, R151, c[0x0][0x2d0], -R20.reuse ;  /* 0x0000b40097997a23 */ /* 0x100fe40000010814 */
[----:B------:R-:W-:Y:S02]  /*5040*/  FFMA.FTZ R73, R156, c[0x0][0x2d0], -R20 ;  /* 0x0000b4009c497a23 */ /* 0x000fe40000010814 */
[----:B-1----:R-:W-:Y:S02]  /*5050*/  FFMA.FTZ R4, R38, c[0x0][0x2d0], -R0 ;  /* 0x0000b40026047a23 */ /* 0x002fe40000010800 */
[----:B------:R-:W-:Y:S01]  /*5060*/  HMMA.16816.F32 R36, R16, R28, RZ ;  /* 0x0000001c1024723c */ /* 0x000fe200000018ff */
[--C-:B------:R-:W-:Y:S01]  /*5070*/  FFMA.FTZ R81, R146, c[0x0][0x2d0], -R3.reuse ;  /* 0x0000b40092517a23 */ /* 0x100fe20000010803 */
[----:B------:R1:W-:Y:S01]  /*5080*/  MUFU.EX2 R62, R4 ;  /* 0x00000004003e7308 */ /* 0x0003e20000000800 */
[--C-:B------:R-:W-:Y:S02]  /*5090*/  FFMA.FTZ R146, R145, c[0x0][0x2d0], -R3.reuse ;  /* 0x0000b40091927a23 */ /* 0x100fe40000010803 */
[----:B------:R-:W-:-:S02]  /*50a0*/  FFMA.FTZ R145, R141, c[0x0][0x2d0], -R3 ;  /* 0x0000b4008d917a23 */ /* 0x000fc40000010803 */
[----:B------:R-:W-:Y:S01]  /*50b0*/  MOV R29, R5 ;  /* 0x00000005001d7202 */ /* 0x000fe20000000f00 */
[----:B------:R-:W-:Y:S01]  /*50c0*/  FFMA.FTZ R80, R157, c[0x0][0x2d0], -R20 ;  /* 0x0000b4009d507a23 */ /* 0x000fe20000010814 */
[----:B------:R-:W-:Y:S02]  /*50d0*/  MOV R28, R41 ;  /* 0x00000029001c7202 */ /* 0x000fe40000000f00 */
[----:B------:R-:W-:Y:S02]  /*50e0*/  F2FP.PACK_AB R9, R29, R227 ;  /* 0x000000e31d09723e */ /* 0x000fe400000000ff */
[----:B---3--:R-:W-:Y:S01]  /*50f0*/  F2FP.PACK_AB R5, R56, R132 ;  /* 0x000000843805723e */ /* 0x008fe200000000ff */
[----:B------:R-:W-:Y:S01]  /*5100*/  MUFU.EX2 R80, R80 ;  /* 0x0000005000507308 */ /* 0x000fe20000000800 */
[----:B-1----:R-:W-:-:S03]  /*5110*/  FFMA.FTZ R4, R40, c[0x0][0x2d0], -R0 ;  /* 0x0000b40028047a23 */ /* 0x002fc60000010800 */
[----:B------:R-:W-:Y:S04]  /*5120*/  HMMA.16816.F32 R184, R8, R64, R44 ;  /* 0x0000004008b8723c */ /* 0x000fe8000000182c */
[----:B------:R1:W3:Y:S04]  /*5130*/  MUFU.EX2 R63, R4 ;  /* 0x00000004003f7308 */ /* 0x0002e80000000800 */
[----:B------:R-:W-:Y:S07]  /*5140*/  HMMA.16816.F32 R40, R12, R68, RZ ;  /* 0x000000440c28723c */ /* 0x000fee00000018ff */
[----:B------:R-:W-:Y:S01]  /*5150*/  MOV R68, R56 ;  /* 0x0000003800447202 */ /* 0x000fe20000000f00 */
[----:B--2---:R-:W-:Y:S01]  /*5160*/  HMMA.16816.F32 R176, R8, R24, R36 ;  /* 0x0000001808b0723c */ /* 0x004fe20000001824 */
[--C-:B------:R-:W-:Y:S01]  /*5170*/  FFMA.FTZ R69, R154, c[0x0][0x2d0], -R20.reuse ;  /* 0x0000b4009a457a23 */ /* 0x100fe20000010814 */
[----:B-1----:R-:W-:Y:S01]  /*5180*/  F2FP.PACK_AB R4, R28, R207 ;  /* 0x000000cf1c04723e */ /* 0x002fe200000000ff */
[--C-:B------:R-:W-:Y:S01]  /*5190*/  FFMA.FTZ R154, R152, c[0x0][0x2d0], -R20.reuse ;  /* 0x0000b400989a7a23 */ /* 0x100fe20000010814 */
[----:B---3--:R-:W-:Y:S01]  /*51a0*/  F2FP.PACK_AB R7, R63, R62 ;  /* 0x0000003e3f07723e */ /* 0x008fe200000000ff */
[----:B------:R-:W-:Y:S01]  /*51b0*/  FFMA.FTZ R152, R150, c[0x0][0x2d0], -R20 ;  /* 0x0000b40096987a23 */ /* 0x000fe20000010814 */
[----:B------:R-:W-:-:S02]  /*51c0*/  MOV R151, R68 ;  /* 0x0000004400977202 */ /* 0x000fc40000000f00 */
[----:B------:R-:W-:Y:S01]  /*51d0*/  HMMA.16816.F32 R36, R16, R84, RZ ;  /* 0x000000541024723c */ /* 0x000fe200000018ff */
[----:B------:R-:W-:-:S06]  /*51e0*/  FFMA.FTZ R68, R149, c[0x0][0x2d0], -R3 ;  /* 0x0000b40095447a23 */ /* 0x000fcc0000010803 */
[----:B------:R-:W-:Y:S01]  /*51f0*/  MOV R84, R63 ;  /* 0x0000003f00547202 */ /* 0x000fe20000000f00 */
[----:B------:R-:W-:Y:S01]  /*5200*/  HMMA.16816.F32 R172, R4, R24, R32 ;  /* 0x0000001804ac723c */ /* 0x000fe20000001820 */
[----:B------:R-:W1:Y:S01]  /*5210*/  LDSM.16.MT88.4 R32, [R239+0x800] ;  /* 0x00080000ef20783b */ /* 0x000e620000004200 */
[----:B------:R-:W-:-:S05]  /*5220*/  MOV R85, R88 ;  /* 0x0000005800557202 */ /* 0x000fca0000000f00 */
[----:B------:R-:W-:Y:S01]  /*5230*/  MOV R24, R61 ;  /* 0x0000003d00187202 */ /* 0x000fe20000000f00 */
[----:B------:R-:W-:Y:S01]  /*5240*/  HMMA.16816.F32 R44, R12, R92, RZ ;  /* 0x0000005c0c2c723c */ /* 0x000fe200000018ff */
[----:B------:R-:W-:-:S04]  /*5250*/  MOV R25, R57 ;  /* 0x0000003900197202 */ /* 0x000fc80000000f00 */
[----:B------:R-:W-:Y:S01]  /*5260*/  MOV R149, R25 ;  /* 0x0000001900957202 */ /* 0x000fe20000000f00 */
[----:B------:R-:W-:Y:S01]  /*5270*/  FFMA.FTZ R25, R148, c[0x0][0x2d0], -R3 ;  /* 0x0000b40094197a23 */ /* 0x000fe20000010803 */
[----:B------:R-:W-:Y:S01]  /*5280*/  MOV R93, R62 ;  /* 0x0000003e005d7202 */ /* 0x000fe20000000f00 */
[----:B------:R-:W-:Y:S01]  /*5290*/  HMMA.16816.F32 R164, R4, R64, R40 ;  /* 0x0000004004a4723c */ /* 0x000fe20000001828 */
[----:B------:R-:W-:Y:S01]  /*52a0*/  MOV R92, R60 ;  /* 0x0000003c005c7202 */ /* 0x000fe20000000f00 */
[----:B------:R-:W-:Y:S04]  /*52b0*/  LDSM.16.MT88.4 R40, [R237+0x2800] ;  /* 0x00280000ed28783b */ /* 0x000fe80000004200 */
[----:B------:R-:W2:Y:S01]  /*52c0*/  LDSM.16.MT88.4 R60, [R239+0x2800] ;  /* 0x00280000ef3c783b */ /* 0x000ea20000004200 */
[----:B------:R-:W-:Y:S01]  /*52d0*/  MOV R65, R59 ;  /* 0x0000003b00417202 */ /* 0x000fe20000000f00 */
[----:B------:R-:W-:Y:S01]  /*52e0*/  HMMA.16816.F32 R88, R16, R104, RZ ;  /* 0x000000681058723c */ /* 0x000fe200000018ff */
[----:B------:R-:W-:-:S04]  /*52f0*/  MOV R64, R58 ;  /* 0x0000003a00407202 */ /* 0x000fc80000000f00 */
[----:B------:R-:W-:Y:S02]  /*5300*/  MOV R148, R64 ;  /* 0x0000004000947202 */ /* 0x000fe40000000f00 */
[----:B------:R-:W-:Y:S01]  /*5310*/  MOV R64, R24 ;  /* 0x0000001800407202 */ /* 0x000fe20000000f00 */
[----:B------:R-:W-:Y:S01]  /*5320*/  HMMA.16816.F32 R56, R12, R104, RZ ;  /* 0x000000680c38723c */ /* 0x000fe200000018ff */
[----:B------:R-:W-:Y:S02]  /*5330*/  FFMA.FTZ R24, R147, c[0x0][0x2d0], -R3 ;  /* 0x0000b40093187a23 */ /* 0x000fe40000010803 */
[----:B------:R-:W-:Y:S04]  /*5340*/  MUFU.EX2 R147, R25 ;  /* 0x0000001900937308 */ /* 0x000fe80000000800 */
[----:B------:R-:W-:Y:S01]  /*5350*/  FADD.FTZ R104, R22, R21 ;  /* 0x0000001516687221 */ /* 0x000fe20000010000 */
[C---:B------:R-:W-:Y:S08]  /*5360*/  HMMA.16816.F32 R200, R8.reuse, R76, R52 ;  /* 0x0000004c08c8723c */ /* 0x040ff00000001834 */
[-C--:B-1----:R-:W-:Y:S01]  /*5370*/  HMMA.16816.F32 R192, R8, R32.reuse, R36 ;  /* 0x0000002008c0723c */ /* 0x082fe20000001824 */
[----:B------:R-:W1:Y:S07]  /*5380*/  LDSM.16.MT88.4 R36, [R236+0x2800] ;  /* 0x00280000ec24783b */ /* 0x000e6e0000004200 */
[C---:B------:R-:W-:Y:S01]  /*5390*/  HMMA.16816.F32 R160, R4.reuse, R32, R48 ;  /* 0x0000002004a0723c */ /* 0x040fe20000001830 */
[----:B------:R-:W3:Y:S07]  /*53a0*/  LDSM.16.MT88.4 R48, [R238+0x2800] ;  /* 0x00280000ee30783b */ /* 0x000eee0000004200 */
[C---:B--2---:R-:W-:Y:S08]  /*53b0*/  HMMA.16816.F32 R220, R4.reuse, R60, R56 ;  /* 0x0000003c04dc723c */ /* 0x044ff00000001838 */
[C---:B------:R-:W-:Y:S08]  /*53c0*/  HMMA.16816.F32 R196, R4.reuse, R40, R96 ;  /* 0x0000002804c4723c */ /* 0x040ff00000001860 */
[C---:B------:R-:W-:Y:S08]  /*53d0*/  HMMA.16816.F32 R168, R4.reuse, R76, R44 ;  /* 0x0000004c04a8723c */ /* 0x040ff0000000182c */
[----:B------:R-:W-:Y:S01]  /*53e0*/  MOV R32, R220 ;  /* 0x000000dc00207202 */ /* 0x000fe20000000f00 */
[----:B-1----:R-:W-:Y:S01]  /*53f0*/  HMMA.16816.F32 R208, R4, R36, R100 ;  /* 0x0000002404d0723c */ /* 0x002fe20000001864 */
[----:B------:R-:W-:-:S02]  /*5400*/  MOV R33, R222 ;  /* 0x000000de00217202 */ /* 0x000fc40000000f00 */
[----:B------:R-:W-:Y:S02]  /*5410*/  MOV R150, R32 ;  /* 0x0000002000967202 */ /* 0x000fe40000000f00 */
[----:B------:R-:W-:Y:S02]  /*5420*/  MOV R32, R65 ;  /* 0x0000004100207202 */ /* 0x000fe40000000f00 */
[----:B------:R-:W-:Y:S01]  /*5430*/  MOV R65, R132 ;  /* 0x0000008400417202 */ /* 0x000fe20000000f00 */
[----:B------:R-:W-:Y:S01]  /*5440*/  FFMA.FTZ R132, R130, c[0x0][0x2d0], -R3 ;  /* 0x0000b40082847a23 */ /* 0x000fe20000010803 */
[----:B------:R-:W-:Y:S01]  /*5450*/  HMMA.16816.F32 R52, R16, R116, RZ ;  /* 0x000000741034723c */ /* 0x000fe200000018ff */
[----:B------:R-:W-:Y:S01]  /*5460*/  FADD.FTZ R3, R143, R23 ;  /* 0x000000178f037221 */ /* 0x000fe20000010000 */
[----:B------:R-:W-:Y:S01]  /*5470*/  MOV R105, R221 ;  /* 0x000000dd00697202 */ /* 0x000fe20000000f00 */
[--C-:B------:R-:W-:Y:S01]  /*5480*/  FFMA.FTZ R130, R142, c[0x0][0x2d0], -R2.reuse ;  /* 0x0000b4008e827a23 */ /* 0x100fe20000010802 */
[----:B------:R-:W-:Y:S01]  /*5490*/  MOV R156, R33 ;  /* 0x00000021009c7202 */ /* 0x000fe20000000f00 */
[----:B------:R-:W-:Y:S01]  /*54a0*/  FADD.FTZ R3, R225, R3 ;  /* 0x00000003e1037221 */ /* 0x000fe20000010000 */
[----:B------:R-:W-:Y:S01]  /*54b0*/  MOV R33, R92 ;  /* 0x0000005c00217202 */ /* 0x000fe20000000f00 */
[--C-:B------:R-:W-:Y:S01]  /*54c0*/  FFMA.FTZ R92, R129, c[0x0][0x2d0], -R2.reuse ;  /* 0x0000b400815c7a23 */ /* 0x100fe20000010802 */
[----:B------:R-:W-:Y:S01]  /*54d0*/  HMMA.16816.F32 R20, R12, R94, RZ ;  /* 0x0000005e0c14723c */ /* 0x000fe200000018ff */
[----:B------:R-:W-:Y:S01]  /*54e0*/  FFMA.FTZ R129, R137, c[0x0][0x2d0], -R2 ;  /* 0x0000b40089817a23 */ /* 0x000fe20000010802 */
[----:B------:R-:W-:Y:S01]  /*54f0*/  MOV R141, R65 ;  /* 0x00000041008d7202 */ /* 0x000fe20000000f00 */
[----:B------:R-:W-:Y:S01]  /*5500*/  FADD.FTZ R3, R226, R3 ;  /* 0x00000003e2037221 */ /* 0x000fe20000010000 */
[----:B------:R-:W-:Y:S01]  /*5510*/  MOV R143, R32 ;  /* 0x00000020008f7202 */ /* 0x000fe20000000f00 */
[----:B------:R-:W-:Y:S01]  /*5520*/  MUFU.EX2 R137, R69 ;  /* 0x0000004500897308 */ /* 0x000fe20000000800 */
[----:B------:R-:W-:-:S02]  /*5530*/  MOV R142, R33 ;  /* 0x00000021008e7202 */ /* 0x000fc40000000f00 */
[----:B------:R-:W-:Y:S05]  /*5540*/  HMMA.16816.F32 R44, R12, R116, RZ ;  /* 0x000000740c2c723c */ /* 0x000fea00000018ff */
[----:B------:R-:W-:Y:S02]  /*5550*/  MUFU.EX2 R92, R92 ;  /* 0x0000005c005c7308 */ /* 0x000fe40000000800 */
[----:B------:R-:W-:Y:S01]  /*5560*/  MOV R116, R28 ;  /* 0x0000001c00747202 */ /* 0x000fe20000000f00 */
[----:B------:R-:W-:Y:S01]  /*5570*/  HMMA.16816.F32 R188, R8, R36, R112 ;  /* 0x0000002408bc723c */ /* 0x000fe20000001870 */
[----:B------:R-:W-:-:S06]  /*5580*/  MOV R117, R29 ;  /* 0x0000001d00757202 */ /* 0x000fcc0000000f00 */
[----:B------:R-:W-:Y:S01]  /*5590*/  MOV R36, R223 ;  /* 0x000000df00247202 */ /* 0x000fe20000000f00 */
[----:B------:R-:W-:Y:S03]  /*55a0*/  HMMA.16816.F32 R96, R4, R78, R20 ;  /* 0x0000004e0460723c */ /* 0x000fe60000001814 */
[----:B------:R-:W-:-:S05]  /*55b0*/  MOV R157, R36 ;  /* 0x00000024009d7202 */ /* 0x000fca0000000f00 */
[----:B------:R-:W-:Y:S08]  /*55c0*/  HMMA.16816.F32 R20, R12, R74, RZ ;  /* 0x0000004a0c14723c */ /* 0x000ff000000018ff */
[C---:B------:R-:W-:Y:S08]  /*55d0*/  HMMA.16816.F32 R212, R8.reuse, R40, R108 ;  /* 0x0000002808d4723c */ /* 0x040ff0000000186c */
[----:B---3--:R-:W-:Y:S08]  /*55e0*/  HMMA.16816.F32 R220, R8, R48, R52 ;  /* 0x0000003008dc723c */ /* 0x008ff00000001834 */
[----:B------:R-:W-:Y:S08]  /*55f0*/  HMMA.16816.F32 R100, R4, R38, R20 ;  /* 0x000000260464723c */ /* 0x000ff00000001814 */
[----:B------:R-:W-:Y:S08]  /*5600*/  HMMA.16816.F32 R20, R12, R82, RZ ;  /* 0x000000520c14723c */ /* 0x000ff000000018ff */
[----:B------:R-:W-:Y:S08]  /*5610*/  HMMA.16816.F32 R228, R4, R48, R44 ;  /* 0x0000003004e4723c */ /* 0x000ff0000000182c */
[----:B------:R-:W-:Y:S08]  /*5620*/  HMMA.16816.F32 R56, R12, R30, RZ ;  /* 0x0000001e0c38723c */ /* 0x000ff000000018ff */
[----:B------:R-:W-:Y:S08]  /*5630*/  HMMA.16816.F32 R108, R4, R42, R20 ;  /* 0x0000002a046c723c */ /* 0x000ff00000001814 */
[C---:B------:R-:W-:Y:S08]  /*5640*/  HMMA.16816.F32 R52, R12.reuse, R70, RZ ;  /* 0x000000460c34723c */ /* 0x040ff000000018ff */
[C---:B------:R-:W-:Y:S08]  /*5650*/  HMMA.16816.F32 R44, R12.reuse, R86, RZ ;  /* 0x000000560c2c723c */ /* 0x040ff000000018ff */
[C---:B------:R-:W-:Y:S08]  /*5660*/  HMMA.16816.F32 R20, R12.reuse, R106, RZ ;  /* 0x0000006a0c14723c */ /* 0x040ff000000018ff */
[----:B------:R-:W-:Y:S08]  /*5670*/  HMMA.16816.F32 R12, R12, R118, RZ ;  /* 0x000000760c0c723c */ /* 0x000ff000000018ff */
[----:B------:R-:W-:Y:S07]  /*5680*/  HMMA.16816.F32 R216, R8, R60, R88 ;  /* 0x0000003c08d8723c */ /* 0x000fee0000001858 */
[--C-:B------:R-:W-:Y:S01]  /*5690*/  FFMA.FTZ R91, R138, c[0x0][0x2d0], -R2.reuse ;  /* 0x0000b4008a5b7a23 */ /* 0x100fe20000010802 */
[----:B------:R-:W-:Y:S01]  /*56a0*/  MOV R138, R84 ;  /* 0x00000054008a7202 */ /* 0x000fe20000000f00 */
[--C-:B------:R-:W-:Y:S01]  /*56b0*/  FFMA.FTZ R90, R140, c[0x0][0x2d0], -R2.reuse ;  /* 0x0000b4008c5a7a23 */ /* 0x100fe20000010802 */
[C---:B------:R-:W-:Y:S01]  /*56c0*/  HMMA.16816.F32 R56, R4.reuse, R26, R56 ;  /* 0x0000001a0438723c */ /* 0x040fe20000001838 */
[----:B------:R-:W-:Y:S01]  /*56d0*/  FFMA.FTZ R89, R144, c[0x0][0x2d0], -R2 ;  /* 0x0000b40090597a23 */ /* 0x000fe20000010802 */
[----:B------:R-:W-:Y:S01]  /*56e0*/  MOV R140, R64 ;  /* 0x00000040008c7202 */ /* 0x000fe20000000f00 */
[----:B------:R-:W-:Y:S01]  /*56f0*/  FADD.FTZ R2, R159, R158 ;  /* 0x0000009e9f027221 */ /* 0x000fe20000010000 */
[----:B------:R-:W-:Y:S01]  /*5700*/  MOV R158, R93 ;  /* 0x0000005d009e7202 */ /* 0x000fe20000000f00 */
[--C-:B------:R-:W-:Y:S01]  /*5710*/  FFMA.FTZ R84, R124, c[0x0][0x2d0], -R0.reuse ;  /* 0x0000b4007c547a23 */ /* 0x100fe20000010800 */
[----:B------:R-:W-:Y:S01]  /*5720*/  MOV R159, R85 ;  /* 0x00000055009f7202 */ /* 0x000fe20000000f00 */
[--C-:B------:R-:W-:Y:S01]  /*5730*/  FFMA.FTZ R88, R127, c[0x0][0x2d0], -R0.reuse ;  /* 0x0000b4007f587a23 */ /* 0x100fe20000010800 */
[----:B------:R-:W-:Y:S01]  /*5740*/  HMMA.16816.F32 R52, R4, R66, R52 ;  /* 0x000000420434723c */ /* 0x000fe20000001834 */
[--C-:B------:R-:W-:Y:S01]  /*5750*/  FFMA.FTZ R93, R126, c[0x0][0x2d0], -R0.reuse ;  /* 0x0000b4007e5d7a23 */ /* 0x100fe20000010800 */
[----:B------:R-:W1:Y:S01]  /*5760*/  MUFU.EX2 R89, R89 ;  /* 0x0000005900597308 */ /* 0x000e620000000800 */
[----:B------:R-:W-:-:S02]  /*5770*/  FFMA.FTZ R85, R123, c[0x0][0x2d0], -R0 ;  /* 0x0000b4007b557a23 */ /* 0x000fc40000010800 */
[--C-:B------:R-:W-:Y:S02]  /*5780*/  FFMA.FTZ R124, R122, c[0x0][0x2d0], -R0.reuse ;  /* 0x0000b4007a7c7a23 */ /* 0x100fe40000010800 */
[--C-:B------:R-:W-:Y:S01]  /*5790*/  FFMA.FTZ R126, R121, c[0x0][0x2d0], -R0.reuse ;  /* 0x0000b400797e7a23 */ /* 0x100fe20000010800 */
[C---:B------:R-:W-:Y:S01]  /*57a0*/  HMMA.16816.F32 R44, R4.reuse, R34, R44 ;  /* 0x00000022042c723c */ /* 0x040fe2000000182c */
[----:B------:R-:W-:Y:S01]  /*57b0*/  FFMA.FTZ R127, R120, c[0x0][0x2d0], -R0 ;  /* 0x0000b400787f7a23 */ /* 0x000fe20000010800 */
[----:B------:R-:W-:Y:S01]  /*57c0*/  MUFU.EX2 R84, R84 ;  /* 0x0000005400547308 */ /* 0x000fe20000000800 */
[----:B------:R-:W-:Y:S02]  /*57d0*/  FADD.FTZ R0, R180, R2 ;  /* 0x00000002b4007221 */ /* 0x000fe40000010000 */
[----:B------:R-:W-:Y:S02]  /*57e0*/  FADD.FTZ R2, R205, R104 ;  /* 0x00000068cd027221 */ /* 0x000fe40000010000 */
[----:B------:R-:W-:Y:S01]  /*57f0*/  FADD.FTZ R0, R245, R0 ;  /* 0x00000000f5007221 */ /* 0x000fe20000010000 */
[----:B------:R-:W-:Y:S01]  /*5800*/  HMMA.16816.F32 R120, R4, R62, R20 ;  /* 0x0000003e0478723c */ /* 0x000fe20000001814 */
[----:B------:R-:W-:Y:S01]  /*5810*/  FADD.FTZ R2, R206, R2 ;  /* 0x00000002ce027221 */ /* 0x000fe20000010000 */
[----:B------:R-:W2:Y:S01]  /*5820*/  MUFU.EX2 R180, R81 ;  /* 0x0000005100b47308 */ /* 0x000ea20000000800 */
[----:B------:R-:W-:Y:S01]  /*5830*/  FADD.FTZ R0, R248, R0 ;  /* 0x00000000f8007221 */ /* 0x000fe20000010000 */
[----:B-1----:R-:W-:-:S03]  /*5840*/  MOV R248, R89 ;  /* 0x0000005900f87202 */ /* 0x002fc60000000f00 */
[----:B------:R-:W-:Y:S01]  /*5850*/  FADD.FTZ R20, R227, R3 ;  /* 0x00000003e3147221 */ /* 0x000fe20000010000 */
[----:B------:R-:W-:Y:S01]  /*5860*/  HMMA.16816.F32 R112, R4, R50, R12 ;  /* 0x000000320470723c */ /* 0x000fe2000000180c */
[----:B------:R-:W1:Y:S01]  /*5870*/  LDSM.16.MT88.4 R12, [R236+0x1000] ;  /* 0x00100000ec0c783b */ /* 0x000e620000004200 */
[----:B------:R-:W-:Y:S01]  /*5880*/  MUFU.EX2 R144, R91 ;  /* 0x0000005b00907308 */ /* 0x000fe20000000800 */
[----:B------:R-:W-:Y:S01]  /*5890*/  MOV R22, R148 ;  /* 0x0000009400167202 */ /* 0x000fe20000000f00 */
[----:B------:R-:W-:Y:S01]  /*58a0*/  FADD.FTZ R3, R207, R2 ;  /* 0x00000002cf037221 */ /* 0x000fe20000010000 */
[----:B------:R-:W-:Y:S01]  /*58b0*/  MOV R148, R149 ;  /* 0x0000009500947202 */ /* 0x000fe20000000f00 */
[----:B------:R-:W-:Y:S01]  /*58c0*/  FADD.FTZ R2, R252, R0 ;  /* 0x00000000fc027221 */ /* 0x000fe20000010000 */
[----:B------:R-:W-:Y:S01]  /*58d0*/  MOV R149, R150 ;  /* 0x0000009600957202 */ /* 0x000fe20000000f00 */
[----:B------:R-:W-:Y:S01]  /*58e0*/  HMMA.16816.F32 R4, R16, R70, RZ ;  /* 0x000000461004723c */ /* 0x000fe200000018ff */
[----:B------:R-:W-:Y:S01]  /*58f0*/  MOV R23, R158 ;  /* 0x0000009e00177202 */ /* 0x000fe20000000f00 */
[----:B------:R-:W3:Y:S01]  /*5900*/  MUFU.EX2 R81, R90 ;  /* 0x0000005a00517308 */ /* 0x000ee20000000800 */
[----:B--2---:R-:W-:-:S02]  /*5910*/  MOV R227, R180 ;  /* 0x000000b400e37202 */ /* 0x004fc40000000f00 */
[----:B------:R-:W-:Y:S02]  /*5920*/  MOV R150, R156 ;  /* 0x0000009c00967202 */ /* 0x000fe40000000f00 */
[----:B------:R-:W-:Y:S01]  /*5930*/  MOV R71, R151 ;  /* 0x0000009700477202 */ /* 0x000fe20000000f00 */
[----:B------:R-:W-:Y:S01]  /*5940*/  HMMA.16816.F32 R28, R16, R30, RZ ;  /* 0x0000001e101c723c */ /* 0x000fe200000018ff */
[----:B------:R-:W-:Y:S01]  /*5950*/  MOV R70, R159 ;  /* 0x0000009f00467202 */ /* 0x000fe20000000f00 */
[----:B------:R-:W2:Y:S01]  /*5960*/  MUFU.EX2 R245, R85 ;  /* 0x0000005500f57308 */ /* 0x000ea20000000800 */
[----:B------:R-:W-:Y:S02]  /*5970*/  MOV R151, R157 ;  /* 0x0000009d00977202 */ /* 0x000fe40000000f00 */
[----:B------:R-:W-:Y:S02]  /*5980*/  MOV R252, R148 ;  /* 0x0000009400fc7202 */ /* 0x000fe40000000f00 */
[----:B------:R-:W-:-:S02]  /*5990*/  MOV R104, R149 ;  /* 0x0000009500687202 */ /* 0x000fc40000000f00 */
[----:B------:R-:W-:Y:S01]  /*59a0*/  MOV R0, R117 ;  /* 0x0000007500007202 */ /* 0x000fe20000000f00 */
[----:B------:R-:W-:Y:S04]  /*59b0*/  MUFU.EX2 R226, R88 ;  /* 0x0000005800e27308 */ /* 0x000fe80000000800 */
[----:B------:R-:W-:Y:S02]  /*59c0*/  FADD.FTZ R0, R0, R20 ;  /* 0x0000001400007221 */ /* 0x000fe40000010000 */
[----:B------:R-:W-:Y:S02]  /*59d0*/  HMMA.16816.F32 R64, R8, R66, R4 ;  /* 0x000000420840723c */ /* 0x000fe40000001804 */
[----:B------:R4:W5:Y:S06]  /*59e0*/  MUFU.EX2 R225, R93 ;  /* 0x0000005d00e17308 */ /* 0x00096c0000000800 */
[----:B------:R-:W-:Y:S02]  /*59f0*/  HMMA.16816.F32 R4, R16, R86, RZ ;  /* 0x000000561004723c */ /* 0x000fe400000018ff */
[----:B------:R-:W-:Y:S06]  /*5a00*/  MUFU.EX2 R20, R125 ;  /* 0x0000007d00147308 */ /* 0x000fec0000000800 */
[C---:B------:R-:W-:Y:S01]  /*5a10*/  HMMA.16816.F32 R28, R8.reuse, R26, R28 ;  /* 0x0000001a081c723c */ /* 0x040fe2000000181c */
[----:B----4-:R-:W-:Y:S11]  /*5a20*/  MOV R93, R84 ;  /* 0x00000054005d7202 */ /* 0x010ff60000000f00 */
[----:B------:R-:W-:Y:S04]  /*5a30*/  @!UPT UIADD3 URZ, URZ, URZ, URZ ;  /* 0x0000003f3f3ff290 */ /* 0x000fe8000fffe03f */
[----:B------:R-:W-:Y:S08]  /*5a40*/  HMMA.16816.F32 R32, R8, R34, R4 ;  /* 0x000000220820723c */ /* 0x000ff00000001804 */
[----:B------:R-:W-:Y:S01]  /*5a50*/  HMMA.16816.F32 R4, R16, R94, RZ ;  /* 0x0000005e1004723c */ /* 0x000fe200000018ff */
[----:B------:R-:W-:Y:S08]  /*5a60*/  MUFU.EX2 R95, R72 ;  /* 0x00000048005f7308 */ /* 0x000ff00000000800 */
[----:B------:R-:W-:Y:S11]  /*5a70*/  MUFU.EX2 R94, R24 ;  /* 0x00000018005e7308 */ /* 0x000ff60000000800 */
[----:B------:R-:W-:Y:S04]  /*5a80*/  @!UPT UIADD3 URZ, URZ, URZ, URZ ;  /* 0x0000003f3f3ff290 */ /* 0x000fe8000fffe03f */
[----:B------:R-:W-:Y:S08]  /*5a90*/  HMMA.16816.F32 R76, R8, R78, R4 ;  /* 0x0000004e084c723c */ /* 0x000ff00000001804 */
[----:B------:R-:W-:Y:S11]  /*5aa0*/  HMMA.16816.F32 R4, R16, R74, RZ ;  /* 0x0000004a1004723c */ /* 0x000ff600000018ff */
[----:B------:R-:W-:Y:S11]  /*5ab0*/  @!UPT UIADD3 URZ, URZ, URZ, URZ ;  /* 0x0000003f3f3ff290 */ /* 0x000ff6000fffe03f */
[----:B------:R-:W-:Y:S02]  /*5ac0*/  @!UPT UIADD3 URZ, URZ, URZ, URZ ;  /* 0x0000003f3f3ff290 */ /* 0x000fe4000fffe03f */
[----:B------:R-:W-:Y:S08]  /*5ad0*/  HMMA.16816.F32 R36, R8, R38, R4 ;  /* 0x000000260824723c */ /* 0x000ff00000001804 */
[----:B------:R-:W-:Y:S01]  /*5ae0*/  HMMA.16816.F32 R4, R16, R82, RZ ;  /* 0x000000521004723c */ /* 0x000fe200000018ff */
[----:B------:R-:W4:Y:S08]  /*5af0*/  MUFU.EX2 R83, R73 ;  /* 0x0000004900537308 */ /* 0x000f300000000800 */
[----:B------:R-:W1:Y:S11]  /*5b00*/  MUFU.EX2 R82, R68 ;  /* 0x0000004400527308 */ /* 0x000e760000000800 */
[----:B------:R-:W-:Y:S04]  /*5b10*/  @!UPT UIADD3 URZ, URZ, URZ, URZ ;  /* 0x0000003f3f3ff290 */ /* 0x000fe8000fffe03f */
[----:B------:R-:W-:Y:S08]  /*5b20*/  HMMA.16816.F32 R40, R8, R42, R4 ;  /* 0x0000002a0828723c */ /* 0x000ff00000001804 */
[C---:B------:R-:W-:Y:S07]  /*5b30*/  HMMA.16816.F32 R4, R16.reuse, R106, RZ ;  /* 0x0000006a1004723c */ /* 0x040fee00000018ff */
[----:B------:R-:W-:Y:S01]  /*5b40*/  MOV R106, R150 ;  /* 0x00000096006a7202 */ /* 0x000fe20000000f00 */
[----:B------:R-:W-:Y:S01]  /*5b50*/  HMMA.16816.F32 R16, R16, R118, RZ ;  /* 0x000000761010723c */ /* 0x000fe200000018ff */
[----:B------:R-:W-:Y:S11]  /*5b60*/  MOV R107, R151 ;  /* 0x00000097006b7202 */ /* 0x000ff60000000f00 */
[----:B------:R-:W-:Y:S04]  /*5b70*/  @!UPT UIADD3 URZ, URZ, URZ, URZ ;  /* 0x0000003f3f3ff290 */ /* 0x000fe8000fffe03f */
[C---:B------:R-:W-:Y:S07]  /*5b80*/  HMMA.16816.F32 R60, R8.reuse, R62, R4 ;  /* 0x0000003e083c723c */ /* 0x040fee0000001804 */
[----:B------:R-:W-:Y:S01]  /*5b90*/  FADD.FTZ R4, R182, R181 ;  /* 0x000000b5b6047221 */ /* 0x000fe20000010000 */
[----:B------:R-:W-:Y:S01]  /*5ba0*/  HMMA.16816.F32 R48, R8, R50, R16 ;  /* 0x000000320830723c */ /* 0x000fe20000001810 */
[----:B---3--:R-:W-:Y:S01]  /*5bb0*/  F2FP.PACK_AB R6, R248, R81 ;  /* 0x00000051f806723e */ /* 0x008fe200000000ff */
[----:B------:R-:W3:Y:S01]  /*5bc0*/  LDSM.16.MT88.4 R16, [R239+0x3000] ;  /* 0x00300000ef10783b */ /* 0x000ee20000004200 */
[----:B------:R-:W-:Y:S01]  /*5bd0*/  FADD.FTZ R4, R183, R4 ;  /* 0x00000004b7047221 */ /* 0x000fe20000010000 */
[----:B--2---:R-:W-:-:S02]  /*5be0*/  F2FP.PACK_AB R5, R93, R245 ;  /* 0x000000f55d05723e */ /* 0x004fc400000000ff */
[----:B-----5:R-:W-:Y:S01]  /*5bf0*/  F2FP.PACK_AB R7, R225, R226 ;  /* 0x000000e2e107723e */ /* 0x020fe200000000ff */
[----:B------:R-:W-:Y:S01]  /*5c00*/  FADD.FTZ R21, R204, R4 ;  /* 0x00000004cc157221 */ /* 0x000fe20000010000 */
[----:B----4-:R-:W-:Y:S02]  /*5c10*/  F2FP.PACK_AB R8, R83, R80 ;  /* 0x000000505308723e */ /* 0x010fe400000000ff */
[----:B-1----:R-:W-:Y:S02]  /*5c20*/  F2FP.PACK_AB R9, R147, R82 ;  /* 0x000000529309723e */ /* 0x002fe400000000ff */
[----:B------:R-:W-:Y:S02]  /*5c30*/  F2FP.PACK_AB R10, R137, R95 ;  /* 0x0000005f890a723e */ /* 0x000fe400000000ff */
[----:B------:R-:W-:Y:S02]  /*5c40*/  F2FP.PACK_AB R11, R227, R94 ;  /* 0x0000005ee30b723e */ /* 0x000fe400000000ff */
[----:B------:R-:W-:-:S05]  /*5c50*/  F2FP.PACK_AB R4, R144, R92 ;  /* 0x0000005c9004723e */ /* 0x000fca00000000ff */
[-C--:B------:R-:W-:Y:S08]  /*5c60*/  HMMA.16816.F32 R176, R8, R12.reuse, R176 ;  /* 0x0000000c08b0723c */ /* 0x080ff000000018b0 */
[----:B------:R-:W-:Y:S08]  /*5c70*/  HMMA.16816.F32 R172, R4, R12, R172 ;  /* 0x0000000c04ac723c */ /* 0x000ff000000018ac */
[-C--:B------:R-:W-:Y:S08]  /*5c80*/  HMMA.16816.F32 R180, R8, R14.reuse, R28 ;  /* 0x0000000e08b4723c */ /* 0x080ff0000000181c */
[----:B------:R-:W-:Y:S01]  /*5c90*/  HMMA.16816.F32 R24, R4, R14, R56 ;  /* 0x0000000e0418723c */ /* 0x000fe20000001838 */
[----:B------:R-:W1:Y:S07]  /*5ca0*/  LDSM.16.MT88.4 R12, [R237+0x1000] ;  /* 0x00100000ed0c783b */ /* 0x000e6e0000004200 */
[----:B---3--:R-:W-:Y:S08]  /*5cb0*/  HMMA.16816.F32 R60, R8, R18, R60 ;  /* 0x00000012083c723c */ /* 0x008ff0000000183c */
[----:B------:R-:W-:Y:S08]  /*5cc0*/  HMMA.16816.F32 R104, R4, R16, R104 ;  /* 0x000000100468723c */ /* 0x000ff00000001868 */
[-C--:B-1----:R-:W-:Y:S08]  /*5cd0*/  HMMA.16816.F32 R184, R8, R12.reuse, R184 ;  /* 0x0000000c08b8723c */ /* 0x082ff000000018b8 */
[----:B------:R-:W-:Y:S08]  /*5ce0*/  HMMA.16816.F32 R164, R4, R12, R164 ;  /* 0x0000000c04a4723c */ /* 0x000ff000000018a4 */
[-C--:B------:R-:W-:Y:S08]  /*5cf0*/  HMMA.16816.F32 R64, R8, R14.reuse, R64 ;  /* 0x0000000e0840723c */ /* 0x080ff00000001840 */
[----:B------:R-:W-:Y:S01]  /*5d00*/  HMMA.16816.F32 R28, R4, R14, R52 ;  /* 0x0000000e041c723c */ /* 0x000fe20000001834 */
[----:B------:R-:W1:Y:S07]  /*5d10*/  LDSM.16.MT88.4 R12, [R239+0x1000] ;  /* 0x00100000ef0c783b */ /* 0x000e6e0000004200 */
[-C--:B-1----:R-:W-:Y:S08]  /*5d20*/  HMMA.16816.F32 R192, R8, R12.reuse, R192 ;  /* 0x0000000c08c0723c */ /* 0x082ff000000018c0 */
[----:B------:R-:W-:Y:S07]  /*5d30*/  HMMA.16816.F32 R156, R4, R12, R160 ;  /* 0x0000000c049c723c */ /* 0x000fee00000018a0 */
[----:B------:R-:W-:Y:S01]  /*5d40*/  MOV R160, R70 ;  /* 0x0000004600a07202 */ /* 0x000fe20000000f00 */
[----:B------:R-:W-:Y:S01]  /*5d50*/  HMMA.16816.F32 R32, R8, R14, R32 ;  /* 0x0000000e0820723c */ /* 0x000fe20000001820 */
[----:B------:R-:W-:-:S02]  /*5d60*/  MOV R161, R252 ;  /* 0x000000fc00a17202 */ /* 0x000fc40000000f00 */
[----:B------:R-:W-:Y:S02]  /*5d70*/  MOV R162, R22 ;  /* 0x0000001600a27202 */ /* 0x000fe40000000f00 */
[----:B------:R-:W-:Y:S01]  /*5d80*/  MOV R163, R23 ;  /* 0x0000001700a37202 */ /* 0x000fe20000000f00 */
[----:B------:R-:W-:Y:S01]  /*5d90*/  MUFU.EX2 R22, R130 ;  /* 0x0000008200167308 */ /* 0x000fe20000000800 */
[----:B------:R-:W-:Y:S01]  /*5da0*/  MOV R252, R137 ;  /* 0x0000008900fc7202 */ /* 0x000fe20000000f00 */
[----:B------:R-:W-:Y:S01]  /*5db0*/  HMMA.16816.F32 R44, R4, R14, R44 ;  /* 0x0000000e042c723c */ /* 0x000fe2000000182c */
[----:B------:R-:W1:Y:S05]  /*5dc0*/  LDSM.16.MT88.4 R12, [R238+0x1000] ;  /* 0x00100000ee0c783b */ /* 0x000e6a0000004200 */
[----:B------:R-:W-:Y:S08]  /*5dd0*/  MUFU.EX2 R23, R146 ;  /* 0x0000009200177308 */ /* 0x000ff00000000800 */
[----:B------:R-:W2:Y:S01]  /*5de0*/  MUFU.EX2 R137, R145 ;  /* 0x0000009100897308 */ /* 0x000ea20000000800 */
[-C--:B-1----:R-:W-:Y:S08]  /*5df0*/  HMMA.16816.F32 R200, R8, R12.reuse, R200 ;  /* 0x0000000c08c8723c */ /* 0x082ff000000018c8 */
[----:B------:R-:W-:Y:S07]  /*5e00*/  HMMA.16816.F32 R148, R4, R12, R168 ;  /* 0x0000000c0494723c */ /* 0x000fee00000018a8 */
[----:B------:R-:W-:Y:S01]  /*5e10*/  MOV R171, R142 ;  /* 0x0000008e00ab7202 */ /* 0x000fe20000000f00 */
[----:B------:R-:W-:Y:S01]  /*5e20*/  HMMA.16816.F32 R204, R8, R14, R76 ;  /* 0x0000000e08cc723c */ /* 0x000fe2000000184c */
[----:B------:R-:W-:-:S02]  /*5e30*/  MOV R170, R140 ;  /* 0x0000008c00aa7202 */ /* 0x000fc40000000f00 */
[----:B------:R-:W-:Y:S01]  /*5e40*/  MOV R169, R141 ;  /* 0x0000008d00a97202 */ /* 0x000fe20000000f00 */
[----:B------:R-:W-:Y:S01]  /*5e50*/  FADD.FTZ R0, R171, R0 ;  /* 0x00000000ab007221 */ /* 0x000fe20000010000 */
[----:B------:R-:W-:Y:S01]  /*5e60*/  MOV R168, R116 ;  /* 0x0000007400a87202 */ /* 0x000fe20000000f00 */
[----:B------:R-:W-:Y:S01]  /*5e70*/  FADD.FTZ R2, R170, R2 ;  /* 0x00000002aa027221 */ /* 0x000fe20000010000 */
[----:B------:R-:W-:Y:S01]  /*5e80*/  MOV R78, R71 ;  /* 0x00000047004e7202 */ /* 0x000fe20000000f00 */
[----:B------:R-:W-:Y:S01]  /*5e90*/  HMMA.16816.F32 R72, R4, R14, R96 ;  /* 0x0000000e0448723c */ /* 0x000fe20000001860 */
[----:B------:R-:W1:Y:S01]  /*5ea0*/  LDSM.16.MT88.4 R12, [R236+0x3000] ;  /* 0x00300000ec0c783b */ /* 0x000e620000004200 */
[----:B------:R-:W-:Y:S01]  /*5eb0*/  MOV R77, R143 ;  /* 0x0000008f004d7202 */ /* 0x000fe20000000f00 */
[----:B------:R-:W-:Y:S01]  /*5ec0*/  FADD.FTZ R3, R168, R3 ;  /* 0x00000003a8037221 */ /* 0x000fe20000010000 */
[----:B------:R-:W-:Y:S02]  /*5ed0*/  MOV R79, R138 ;  /* 0x0000008a004f7202 */ /* 0x000fe40000000f00 */
[----:B------:R-:W-:Y:S01]  /*5ee0*/  MUFU.EX2 R138, R155 ;  /* 0x0000009b008a7308 */ /* 0x000fe20000000800 */
[----:B------:R-:W-:Y:S01]  /*5ef0*/  FADD.FTZ R3, R77, R3 ;  /* 0x000000034d037221 */ /* 0x000fe20000010000 */
[-C--:B-1----:R-:W-:Y:S08]  /*5f00*/  HMMA.16816.F32 R68, R8, R12.reuse, R188 ;  /* 0x0000000c0844723c */ /* 0x082ff000000018bc */
[----:B------:R-:W-:Y:S08]  /*5f10*/  HMMA.16816.F32 R208, R4, R12, R208 ;  /* 0x0000000c04d0723c */ /* 0x000ff000000018d0 */
[-C--:B------:R-:W-:Y:S08]  /*5f20*/  HMMA.16816.F32 R36, R8, R14.reuse, R36 ;  /* 0x0000000e0824723c */ /* 0x080ff00000001824 */
[----:B------:R-:W-:Y:S01]  /*5f30*/  HMMA.16816.F32 R88, R4, R14, R100 ;  /* 0x0000000e0458723c */ /* 0x000fe20000001864 */
[----:B------:R-:W1:Y:S07]  /*5f40*/  LDSM.16.MT88.4 R12, [R237+0x3000] ;  /* 0x00300000ed0c783b */ /* 0x000e6e0000004200 */
[----:B------:R-:W-:Y:S01]  /*5f50*/  HMMA.16816.F32 R100, R8, R16, R216 ;  /* 0x000000100864723c */ /* 0x000fe200000018d8 */
[----:B------:R-:W-:Y:S06]  /*5f60*/  MUFU.EX2 R217, R152 ;  /* 0x0000009800d97308 */ /* 0x000fec0000000800 */
[----:B------:R-:W-:Y:S01]  /*5f70*/  MOV R219, R93 ;  /* 0x0000005d00db7202 */ /* 0x000fe20000000f00 */
[----:B------:R-:W-:Y:S01]  /*5f80*/  HMMA.16816.F32 R16, R4, R18, R120 ;  /* 0x000000120410723c */ /* 0x000fe20000001878 */
[----:B------:R-:W-:Y:S01]  /*5f90*/  MUFU.EX2 R216, R132 ;  /* 0x0000008400d87308 */ /* 0x000fe20000000800 */
[----:B------:R-:W-:-:S07]  /*5fa0*/  MOV R218, R81 ;  /* 0x0000005100da7202 */ /* 0x000fce0000000f00 */
[----:B------:R2:W-:Y:S01]  /*5fb0*/  MUFU.EX2 R132, R129 ;  /* 0x0000008100847308 */ /* 0x0005e20000000800 */
[-C--:B-1----:R-:W-:Y:S07]  /*5fc0*/  HMMA.16816.F32 R84, R8, R12.reuse, R212 ;  /* 0x0000000c0854723c */ /* 0x082fee00000018d4 */
[----:B------:R-:W-:Y:S01]  /*5fd0*/  MUFU.EX2 R212, R154 ;  /* 0x0000009a00d47308 */ /* 0x000fe20000000800 */
[----:B--2---:R-:W-:Y:S01]  /*5fe0*/  F2FP.PACK_AB R129, R137, R23 ;  /* 0x000000178981723e */ /* 0x004fe200000000ff */
[----:B------:R-:W-:Y:S06]  /*5ff0*/  HMMA.16816.F32 R140, R4, R12, R196 ;  /* 0x0000000c048c723c */ /* 0x000fec00000018c4 */
[----:B------:R-:W1:Y:S02]  /*6000*/  MUFU.EX2 R215, R153 ;  /* 0x0000009900d77308 */ /* 0x000e640000000800 */
[-C--:B------:R-:W-:Y:S06]  /*6010*/  HMMA.16816.F32 R40, R8, R14.reuse, R40 ;  /* 0x0000000e0828723c */ /* 0x080fec0000001828 */
[----:B------:R-:W2:Y:S02]  /*6020*/  MUFU.EX2 R214, R139 ;  /* 0x0000008b00d67308 */ /* 0x000ea40000000800 */
[----:B------:R-:W-:Y:S01]  /*6030*/  HMMA.16816.F32 R56, R4, R14, R108 ;  /* 0x0000000e0438723c */ /* 0x000fe2000000186c */
[----:B------:R-:W3:Y:S05]  /*6040*/  LDSM.16.MT88.4 R12, [R238+0x3000] ;  /* 0x00300000ee0c783b */ /* 0x000eea0000004200 */
[----:B------:R2:W-:Y:S01]  /*6050*/  MUFU.EX2 R139, R131 ;  /* 0x00000083008b7308 */ /* 0x0005e20000000800 */
[----:B-1----:R-:W-:Y:S01]  /*6060*/  F2FP.PACK_AB R130, R217, R215 ;  /* 0x000000d7d982723e */ /* 0x002fe200000000ff */
[----:B------:R-:W-:Y:S04]  /*6070*/  LDSM.16.MT88.4 R152, [R239+0x1800] ;  /* 0x00180000ef98783b */ /* 0x000fe80000004200 */
[----:B------:R-:W-:Y:S02]  /*6080*/  LDSM.16.MT88.4 R108, [R239+0x3800] ;  /* 0x00380000ef6c783b */ /* 0x000fe40000004200 */
[----:B------:R1:W4:Y:S01]  /*6090*/  MUFU.EX2 R213, R128 ;  /* 0x0000008000d57308 */ /* 0x0003220000000800 */
[----:B--2---:R-:W-:-:S02]  /*60a0*/  F2FP.PACK_AB R131, R216, R214 ;  /* 0x000000d6d883723e */ /* 0x004fc400000000ff */
[----:B-1----:R-:W-:Y:S01]  /*60b0*/  F2FP.PACK_AB R128, R212, R138 ;  /* 0x0000008ad480723e */ /* 0x002fe200000000ff */
[C---:B---3--:R-:W-:Y:S08]  /*60c0*/  HMMA.16816.F32 R120, R4.reuse, R12, R228 ;  /* 0x0000000c0478723c */ /* 0x048ff000000018e4 */
[----:B------:R-:W-:Y:S07]  /*60d0*/  HMMA.16816.F32 R52, R4, R14, R112 ;  /* 0x0000000e0434723c */ /* 0x000fee0000001870 */
[----:B------:R-:W-:Y:S01]  /*60e0*/  FADD.FTZ R4, R169, R21 ;  /* 0x00000015a9047221 */ /* 0x000fe20000010000 */
[----:B------:R-:W-:Y:S01]  /*60f0*/  HMMA.16816.F32 R116, R8, R12, R220 ;  /* 0x0000000c0874723c */ /* 0x000fe200000018dc */
[----:B------:R-:W1:Y:S01]  /*6100*/  LDSM.16.MT88.4 R168, [R236+0x1800] ;  /* 0x00180000eca8783b */ /* 0x000e620000004200 */
[----:B------:R4:W-:Y:S01]  /*6110*/  MUFU.EX2 R13, R126 ;  /* 0x0000007e000d7308 */ /* 0x0009e20000000800 */
[----:B------:R-:W-:-:S02]  /*6120*/  FADD.FTZ R5, R78, R4 ;  /* 0x000000044e057221 */ /* 0x000fc40000010000 */
[----:B------:R-:W-:Y:S02]  /*6130*/  FADD.FTZ R4, R160, R2 ;  /* 0x00000002a0047221 */ /* 0x000fe40000010000 */
[----:B------:R-:W-:Y:S01]  /*6140*/  FADD.FTZ R2, R161, R0 ;  /* 0x00000000a1027221 */ /* 0x000fe20000010000 */
[----:B------:R-:W-:Y:S01]  /*6150*/  HMMA.16816.F32 R48, R8, R14, R48 ;  /* 0x0000000e0830723c */ /* 0x000fe20000001830 */
[----:B------:R-:W-:Y:S01]  /*6160*/  FADD.FTZ R0, R162, R3 ;  /* 0x00000003a2007221 */ /* 0x000fe20000010000 */
[----:B------:R-:W-:Y:S01]  /*6170*/  MOV R221, R144 ;  /* 0x0000009000dd7202 */ /* 0x000fe20000000f00 */
[----:B------:R-:W-:Y:S01]  /*6180*/  FADD.FTZ R5, R163, R5 ;  /* 0x00000005a3057221 */ /* 0x000fe20000010000 */
[----:B------:R-:W-:Y:S01]  /*6190*/  MOV R220, R147 ;  /* 0x0000009300dc7202 */ /* 0x000fe20000000f00 */
[----:B------:R-:W-:Y:S01]  /*61a0*/  FADD.FTZ R3, R80, R4 ;  /* 0x0000000450037221 */ /* 0x000fe20000010000 */
[----:B------:R-:W-:Y:S01]  /*61b0*/  LDSM.16.MT88.4 R144, [R238+0x1800] ;  /* 0x00180000ee90783b */ /* 0x000fe20000004200 */
[----:B------:R-:W-:Y:S01]  /*61c0*/  FADD.FTZ R10, R92, R0 ;  /* 0x000000005c0a7221 */ /* 0x000fe20000010000 */
[----:B------:R-:W-:Y:S01]  /*61d0*/  MOV R223, R94 ;  /* 0x0000005e00df7202 */ /* 0x000fe20000000f00 */
[----:B------:R-:W-:Y:S01]  /*61e0*/  FADD.FTZ R12, R79, R5 ;  /* 0x000000054f0c7221 */ /* 0x000fe20000010000 */
[----:B------:R-:W2:Y:S01]  /*61f0*/  LDL R0, [R1+0x44] ;  /* 0x0000440001007983 */ /* 0x000ea20000100800 */
[----:B------:R-:W-:Y:S01]  /*6200*/  MOV R222, R95 ;  /* 0x0000005f00de7202 */ /* 0x000fe20000000f00 */
[----:B------:R-:W-:Y:S01]  /*6210*/  FADD.FTZ R11, R82, R2 ;  /* 0x00000002520b7221 */ /* 0x000fe20000010000 */
[----:B------:R-:W-:Y:S01]  /*6220*/  MOV R8, c[0x0][0x2ac] ;  /* 0x0000ab0000087a02 */ /* 0x000fe20000000f00 */
[----:B------:R-:W3:Y:S01]  /*6230*/  LDSM.16.MT88.4 R4, [R238+0x3800] ;  /* 0x00380000ee04783b */ /* 0x000ee20000004200 */
[----:B------:R5:W1:Y:S03]  /*6240*/  MUFU.EX2 R15, R124 ;  /* 0x0000007c000f7308 */ /* 0x000a660000000800 */
[----:B------:R-:W3:Y:S04]  /*6250*/  LDSM.16.MT88.4 R76, [R236+0x3800] ;  /* 0x00380000ec4c783b */ /* 0x000ee80000004200 */
[----:B------:R-:W3:Y:S01]  /*6260*/  LDSM.16.MT88.4 R160, [R237+0x1800] ;  /* 0x00180000eda0783b */ /* 0x000ee20000004200 */
[----:B------:R-:W1:Y:S03]  /*6270*/  MUFU.EX2 R14, R127 ;  /* 0x0000007f000e7308 */ /* 0x000e660000000800 */
[----:B------:R-:W3:Y:S01]  /*6280*/  LDSM.16.MT88.4 R92, [R237+0x3800] ;  /* 0x00380000ed5c783b */ /* 0x000ee20000004200 */
[----:B------:R-:W-:Y:S01]  /*6290*/  IMAD R8, R8, c[0x0][0x1d0], RZ ;  /* 0x0000740008087a24 */ /* 0x000fe200078e02ff */
[----:B----4-:R-:W-:Y:S01]  /*62a0*/  F2FP.PACK_AB R126, R213, R139 ;  /* 0x0000008bd57e723e */ /* 0x010fe200000000ff */
[----:B------:R-:W-:Y:S01]  /*62b0*/  FADD.FTZ R9, R83, R3 ;  /* 0x0000000353097221 */ /* 0x000fe20000010000 */
[----:B-----5:R-:W-:-:S02]  /*62c0*/  F2FP.PACK_AB R124, R132, R22 ;  /* 0x00000016847c723e */ /* 0x020fc400000000ff */
[----:B-1----:R-:W-:Y:S01]  /*62d0*/  F2FP.PACK_AB R125, R15, R20 ;  /* 0x000000140f7d723e */ /* 0x002fe200000000ff */
[----:B------:R-:W-:Y:S01]  /*62e0*/  FADD.FTZ R3, R221, R10 ;  /* 0x0000000add037221 */ /* 0x000fe20000010000 */
[----:B------:R-:W-:-:S03]  /*62f0*/  F2FP.PACK_AB R127, R14, R13 ;  /* 0x0000000d0e7f723e */ /* 0x000fc600000000ff */
[----:B------:R-:W-:Y:S01]  /*6300*/  FADD.FTZ R3, R218, R3 ;  /* 0x00000003da037221 */ /* 0x000fe20000010000 */
[C---:B------:R-:W-:Y:S08]  /*6310*/  HMMA.16816.F32 R176, R128.reuse, R168, R176 ;  /* 0x000000a880b0723c */ /* 0x040ff000000018b0 */
[-C--:B---3--:R-:W-:Y:S08]  /*6320*/  HMMA.16816.F32 R116, R128, R4.reuse, R116 ;  /* 0x000000048074723c */ /* 0x088ff00000001874 */
[----:B------:R-:W-:Y:S07]  /*6330*/  HMMA.16816.F32 R120, R124, R4, R120 ;  /* 0x000000047c78723c */ /* 0x000fee0000001878 */
[----:B------:R-:W-:Y:S01]  /*6340*/  FADD.FTZ R4, R222, R9 ;  /* 0x00000009de047221 */ /* 0x000fe20000010000 */
[----:B------:R-:W-:Y:S03]  /*6350*/  HMMA.16816.F32 R200, R128, R144, R200 ;  /* 0x0000009080c8723c */ /* 0x000fe600000018c8 */
[----:B------:R-:W-:-:S05]  /*6360*/  FADD.FTZ R4, R252, R4 ;  /* 0x00000004fc047221 */ /* 0x000fca0000010000 */
[----:B------:R-:W-:Y:S01]  /*6370*/  HMMA.16816.F32 R204, R128, R146, R204 ;  /* 0x0000009280cc723c */ /* 0x000fe200000018cc */
[----:B------:R-:W-:-:S07]  /*6380*/  FADD.FTZ R4, R138, R4 ;  /* 0x000000048a047221 */ /* 0x000fce0000010000 */
[C---:B------:R-:W-:Y:S08]  /*6390*/  HMMA.16816.F32 R148, R124.reuse, R144, R148 ;  /* 0x000000907c94723c */ /* 0x040ff00000001894 */
[----:B------:R-:W-:Y:S01]  /*63a0*/  HMMA.16816.F32 R144, R124, R146, R72 ;  /* 0x000000927c90723c */ /* 0x000fe20000001848 */
[----:B------:R-:W-:-:S07]  /*63b0*/  FADD.FTZ R4, R212, R4 ;  /* 0x00000004d4047221 */ /* 0x000fce0000010000 */
[C---:B------:R-:W-:Y:S08]  /*63c0*/  HMMA.16816.F32 R68, R128.reuse, R76, R68 ;  /* 0x0000004c8044723c */ /* 0x040ff00000001844 */
[----:B------:R-:W-:Y:S08]  /*63d0*/  HMMA.16816.F32 R80, R128, R78, R36 ;  /* 0x0000004e8050723c */ /* 0x000ff00000001824 */
[C---:B------:R-:W-:Y:S08]  /*63e0*/  HMMA.16816.F32 R72, R124.reuse, R76, R208 ;  /* 0x0000004c7c48723c */ /* 0x040ff000000018d0 */
[C---:B------:R-:W-:Y:S08]  /*63f0*/  HMMA.16816.F32 R76, R124.reuse, R78, R88 ;  /* 0x0000004e7c4c723c */ /* 0x040ff00000001858 */
[----:B------:R-:W-:Y:S08]  /*6400*/  HMMA.16816.F32 R172, R124, R168, R172 ;  /* 0x000000a87cac723c */ /* 0x000ff000000018ac */
[C---:B------:R-:W-:Y:S08]  /*6410*/  HMMA.16816.F32 R180, R128.reuse, R170, R180 ;  /* 0x000000aa80b4723c */ /* 0x040ff000000018b4 */
[-C--:B------:R-:W-:Y:S08]  /*6420*/  HMMA.16816.F32 R184, R128, R160.reuse, R184 ;  /* 0x000000a080b8723c */ /* 0x080ff000000018b8 */
[----:B------:R-:W-:Y:S08]  /*6430*/  HMMA.16816.F32 R164, R124, R160, R164 ;  /* 0x000000a07ca4723c */ /* 0x000ff000000018a4 */
[C---:B------:R-:W-:Y:S08]  /*6440*/  HMMA.16816.F32 R188, R128.reuse, R162, R64 ;  /* 0x000000a280bc723c */ /* 0x040ff00000001840 */
[-C--:B------:R-:W-:Y:S08]  /*6450*/  HMMA.16816.F32 R192, R128, R152.reuse, R192 ;  /* 0x0000009880c0723c */ /* 0x080ff000000018c0 */
        /* <DEDUP_REMOVED lines=12> */
[----:B--2---:R-:W-:-:S05]  /*6520*/  @P4 IMAD.HI.U32 R2, R0, c[0x0][0x2c8], RZ ;  /* 0x0000b20000024a27 */ /* 0x004fca00078e00ff */
[----:B------:R-:W-:-:S04]  /*6530*/  @P4 SHF.R.U32.HI R0, RZ, c[0x0][0x2cc], R2 ;  /* 0x0000b300ff004a19 */ /* 0x000fc80000011602 */
[----:B------:R-:W-:-:S04]  /*6540*/  IADD3 R0, R0, -c[0x0][0x168], R8 ;  /* 0x80005a0000007a10 */ /* 0x000fc80007ffe008 */
[----:B------:R-:W-:-:S04]  /*6550*/  SHF.R.S32.HI R2, RZ, 0x1f, R0 ;  /* 0x0000001fff027819 */ /* 0x000fc80000011400 */
[----:B------:R-:W-:Y:S01]  /*6560*/  LEA.HI R8, R2, R0, RZ, 0x6 ;  /* 0x0000000002087211 */ /* 0x000fe200078f30ff */
        /* <DEDUP_REMOVED lines=9> */
[----:B------:R-:W-:Y:S01]  /*6600*/  FADD.FTZ R2, R225, R5 ;  /* 0x00000005e1027221 */ /* 0x000fe20000010000 */
[----:B------:R-:W-:Y:S01]  /*6610*/  HMMA.16816.F32 R108, R124, R110, R16 ;  /* 0x0000006e7c6c723c */ /* 0x000fe20000001810 */
[----:B------:R-:W-:Y:S02]  /*6620*/  FADD.FTZ R5, R132, R0 ;  /* 0x0000000084057221 */ /* 0x000fe40000010000 */
[----:B------:R-:W-:-:S05]  /*6630*/  FADD.FTZ R0, R20, R2 ;  /* 0x0000000214007221 */ /* 0x000fca0000010000 */
[----:B------:R-:W-:Y:S01]  /*6640*/  HMMA.16816.F32 R128, R128, R6, R48 ;  /* 0x000000068080723c */ /* 0x000fe20000001830 */
[----:B------:R-:W-:-:S07]  /*6650*/  FADD.FTZ R0, R15, R0 ;  /* 0x000000000f007221 */ /* 0x000fce0000010000 */
[----:B------:R-:W-:Y:S07]  /*6660*/  HMMA.16816.F32 R124, R124, R6, R52 ;  /* 0x000000067c7c723c */ /* 0x000fee0000001834 */
[----:B------:R-:W-:Y:S01]  /*6670*/  FADD.FTZ R6, R137, R3 ;  /* 0x0000000389067221 */ /* 0x000fe20000010000 */
[----:B------:R-:W-:Y:S01]  /*6680*/  SHF.R.S32.HI R3, RZ, 0x6, R8 ;  /* 0x00000006ff037819 */ /* 0x000fe20000011408 */
[----:B------:R-:W-:-:S03]  /*6690*/  FADD.FTZ R0, R13, R0 ;  /* 0x000000000d007221 */ /* 0x000fc60000010000 */
[----:B------:R-:W-:Y:S01]  /*66a0*/  IMNMX R7, RZ, R3, !PT ;  /* 0x00000003ff077217 */ /* 0x000fe20007800200 */
[----:B------:R-:W-:Y:S02]  /*66b0*/  FADD.FTZ R3, R215, R4 ;  /* 0x00000004d7037221 */ /* 0x000fe40000010000 */
[----:B------:R-:W-:Y:S02]  /*66c0*/  FADD.FTZ R2, R214, R6 ;  /* 0x00000006d6027221 */ /* 0x000fe40000010000 */
[----:B------:R-:W-:Y:S02]  /*66d0*/  FADD.FTZ R4, R139, R5 ;  /* 0x000000058b047221 */ /* 0x000fe40000010000 */
[----:B------:R-:W-:Y:S02]  /*66e0*/  FADD.FTZ R5, R217, R3 ;  /* 0x00000003d9057221 */ /* 0x000fe40000010000 */
[----:B------:R-:W-:Y:S02]  /*66f0*/  FADD.FTZ R3, R216, R2 ;  /* 0x00000002d8037221 */ /* 0x000fe40000010000 */
[----:B------:R-:W-:Y:S01]  /*6700*/  FADD.FTZ R0, R14, R0 ;  /* 0x000000000e007221 */ /* 0x000fe20000010000 */
[----:B------:R1:W-:Y:S01]  /*6710*/  STL [R1+0x14], R7 ;  /* 0x0000140701007387 */ /* 0x0003e20000100800 */
[----:B------:R-:W-:-:S03]  /*6720*/  FADD.FTZ R2, R213, R4 ;  /* 0x00000004d5027221 */ /* 0x000fc60000010000 */
[----:B------:R1:W-:Y:S01]  /*6730*/  STL [R1+0x4], R5 ;  /* 0x0000040501007387 */ /* 0x0003e20000100800 */
[----:B------:R-:W-:-:S03]  /*6740*/  IADD3 R248, R224, -0x2, RZ ;  /* 0xfffffffee0f87810 */ /* 0x000fc60007ffe0ff */
[----:B------:R1:W-:Y:S04]  /*6750*/  STL [R1], R3 ;  /* 0x0000000301007387 */ /* 0x0003e80000100800 */
[----:B------:R1:W-:Y:S04]  /*6760*/  STL [R1+0xc], R0 ;  /* 0x00000c0001007387 */ /* 0x0003e80000100800 */
[----:B------:R1:W-:Y:S01]  /*6770*/  STL [R1+0x8], R2 ;  /* 0x0000080201007387 */ /* 0x0003e20000100800 */
[----:B------:R-:W-:Y:S11]  /*6780*/  ISETP.GE.AND P0, PT, R248, R7, PT ;  /* 0x00000007f800720c */ /* 0x000ff60003f06270 */
[----:B------:R-:W-:Y:S02]  /*6790*/  @!UPT UIADD3 URZ, URZ, URZ, URZ ;  /* 0x0000003f3f3ff290 */ /* 0x000fe4000fffe03f */
[----:B------:R-:W-:Y:S05]  /*67a0*/  @!P0 BRA `(.L_x_3814) ;  /* 0x00004af000008947 */ /* 0x000fea0003800000 */
[----:B------:R-:W-:Y:S01]  /*67b0*/  IMAD.MOV.U32 R138, RZ, RZ, R135 ;  /* 0x000000ffff8a7224 */ /* 0x000fe200078e0087 */
[----:B------:R-:W-:Y:S01]  /*67c0*/  MOV R140, R133 ;  /* 0x00000085008c7202 */ /* 0x000fe20000000f00 */
[----:B------:R-:W-:Y:S01]  /*67d0*/  IMAD.MOV.U32 R137, RZ, RZ, R136 ;  /* 0x000000ffff897224 */ /* 0x000fe200078e0088 */
[----:B------:R-:W-:Y:S02]  /*67e0*/  MOV R139, R134 ;  /* 0x00000086008b7202 */ /* 0x000fe40000000f00 */
.L_x_3825:
[----:B------:R-:W-:Y:S04]  /*67f0*/  DEPBAR.LE SB0, 0x0 ;  /* 0x000080000000791a */ /* 0x000fe80000000000 */
[----:B------:R-:W-:Y:S01]  /*6800*/  WARPSYNC 0xffffffff ;  /* 0xffffffff00007948 */ /* 0x000fe20003800000 */
[----:B------:R-:W-:Y:S01]  /*6810*/  BAR.SYNC.DEFER_BLOCKING 0x0 ;  /* 0x0000000000007b1d */ /* 0x000fe20000010000 */
[----:B------:R-:W-:Y:S05]  /*6820*/  ISETP.GE.AND P0, PT, R248, RZ, PT ;  /* 0x000000fff800720c */ /* 0x000fea0003f06270 */
        /* <DEDUP_REMOVED lines=37> */
.L_x_3904:
[----:B------:R-:W-:-:S05]  /*6a80*/  BRA.DIV ~URZ, `(.L_x_3818) ;  /* 0x0000d7d27f007947 */ /* 0x000fca000b800000 */
[----:B------:R-:W4:Y:S01]  /*6a90*/  SHFL.IDX PT, R10, R4, RZ, 0x181f ;  /* 0x00181fff040a7589 */ /* 0x000f2200000e0000 */
[----:B------:R-:W-:Y:S02]  /*6aa0*/  ISETP.GE.AND P2, PT, R250, c[0x0][0x1d4], PT ;  /* 0x00007500fa007a0c */ /* 0x000fe40003f46270 */
[CC--:B----4-:R-:W-:Y:S02]  /*6ab0*/  IADD3 R2, P0, R10.reuse, R12.reuse, RZ ;  /* 0x0000000c0a027210 */ /* 0x0d0fe40007f1e0ff */
[-C--:B------:R-:W-:Y:S03]  /*6ac0*/  IADD3 R10, P5, R10, R13.reuse, RZ ;  /* 0x0000000d0a0a7210 */ /* 0x080fe60007fbe0ff */
[--C-:B---3--:R-:W-:Y:S01]  /*6ad0*/  IMAD.X R3, R7, 0x1, R5.reuse, P0 ;  /* 0x0000000107037824 */ /* 0x108fe200000e0605 */
[----:B------:R-:W-:Y:S01]  /*6ae0*/  ISETP.GE.AND P0, PT, R251, c[0x0][0x1d4], PT ;  /* 0x00007500fb007a0c */ /* 0x000fe20003f06270 */
[--C-:B------:R-:W-:Y:S02]  /*6af0*/  IMAD.X R11, R7, 0x1, R6.reuse, P5 ;  /* 0x00000001070b7824 */ /* 0x100fe400028e0606 */
[----:B------:R-:W-:Y:S04]  /*6b00*/  SHFL.IDX PT, R7, R4, 0x2, 0x181f ;  /* 0x00581f0004077f89 */ /* 0x000fe800000e0000 */
[----:B------:R-:W-:Y:S01]  /*6b10*/  @!PT LDS RZ, [RZ] ;  /* 0x00000000fffff984 */ /* 0x000fe20000000800 */
[----:B------:R3:W-:Y:S06]  /*6b20*/  LDGSTS.E.BYPASS.LTC128B.128 [R247+0x100], [R2.64], !P2 ;  /* 0x0010000002f77fae */ /* 0x0007ec000d101d46 */
[----:B------:R4:W-:Y:S04]  /*6b30*/  LDGSTS.E.BYPASS.LTC128B.128 [R247+0x2100], [R10.64], !P0 ;  /* 0x021000000af77fae */ /* 0x0009e8000c101d46 */
[----:B---3--:R-:W3:Y:S04]  /*6b40*/  SHFL.IDX PT, R2, R4, 0x1, 0x181f ;  /* 0x00381f0004027f89 */ /* 0x008ee800000e0000 */
[----:B------:R-:W5:Y:S01]  /*6b50*/  SHFL.IDX PT, R3, R0, 0x1, 0x181f ;  /* 0x00381f0000037f89 */ /* 0x000f6200000e0000 */
[CC--:B---3--:R-:W-:Y:S02]  /*6b60*/  IADD3 R8, P6, R2.reuse, R12.reuse, RZ ;  /* 0x0000000c02087210 */ /* 0x0c8fe40007fde0ff */
[-C--:B------:R-:W-:Y:S03]  /*6b70*/  IADD3 R2, P5, R2, R13.reuse, RZ ;  /* 0x0000000d02027210 */ /* 0x080fe60007fbe0ff */
[C-C-:B-----5:R-:W-:Y:S02]  /*6b80*/  IMAD.X R9, R3.reuse, 0x1, R5.reuse, P6 ;  /* 0x0000000103097824 */ /* 0x160fe400030e0605 */
[--C-:B------:R-:W-:Y:S03]  /*6b90*/  IMAD.X R3, R3, 0x1, R6.reuse, P5 ;  /* 0x0000000103037824 */ /* 0x100fe600028e0606 */
[----:B------:R3:W-:Y:S04]  /*6ba0*/  LDGSTS.E.BYPASS.LTC128B.128 [R247+0x900], [R8.64], !P2 ;  /* 0x0090000008f77fae */ /* 0x0007e8000d101d46 */
[----:B------:R5:W-:Y:S04]  /*6bb0*/  LDGSTS.E.BYPASS.LTC128B.128 [R247+0x2900], [R2.64], !P0 ;  /* 0x0290000002f77fae */ /* 0x000be8000c101d46 */
[----:B---3--:R-:W3:Y:S04]  /*6bc0*/  SHFL.IDX PT, R8, R0, 0x2, 0x181f ;  /* 0x00581f0000087f89 */ /* 0x008ee800000e0000 */
[----:B------:R4:W1:Y:S01]  /*6bd0*/  SHFL.IDX PT, R9, R0, 0x3, 0x181f ;  /* 0x00781f0000097f89 */ /* 0x00086200000e0000 */
[C---:B-----5:R-:W-:Y:S03]  /*6be0*/  IADD3 R2, P5, R7.reuse, R12, RZ ;  /* 0x0000000c07027210 */ /* 0x060fe60007fbe0ff */
[----:B-1----:R4:W1:Y:S02]  /*6bf0*/  SHFL.IDX PT, R0, R4, 0x3, 0x181f ;  /* 0x00781f0004007f89 */ /* 0x00286400000e0000 */
[C---:B---3--:R-:W-:Y:S05]  /*6c00*/  IMAD.X R3, R8.reuse, 0x1, R5, P5 ;  /* 0x0000000108037824 */ /* 0x048fea00028e0605 */
[----:B------:R3:W-:Y:S02]  /*6c10*/  LDGSTS.E.BYPASS.LTC128B.128 [R247+0x1100], [R2.64], !P2 ;  /* 0x0110000002f77fae */ /* 0x0007e4000d101d46 */
[----:B---3--:R-:W-:Y:S02]  /*6c20*/  IADD3 R2, P5, R7, R13, RZ ;  /* 0x0000000d07027210 */ /* 0x008fe40007fbe0ff */
[----:B------:R-:W-:Y:S03]  /*6c30*/  SEL R7, RZ, 0x10, P0 ;  /* 0x00000010ff077807 */ /* 0x000fe60000000000 */
[----:B------:R-:W-:Y:S01]  /*6c40*/  IMAD.X R3, R8, 0x1, R6, P5 ;  /* 0x0000000108037824 */ /* 0x000fe200028e0606 */
[----:B------:R-:W-:Y:S04]  /*6c50*/  SEL R8, RZ, 0x10, P2 ;  /* 0x00000010ff087807 */ /* 0x000fe80001000000 */
[----:B------:R4:W-:Y:S03]  /*6c60*/  LDGSTS.E.BYPASS.LTC128B.128 [R247+0x3100], [R2.64], !P0 ;  /* 0x0310000002f77fae */ /* 0x0009e6000c101d46 */
.L_x_3905:
[C---:B-1----:R-:W-:Y:S02]  /*6c70*/  ISETP.NE.U32.AND P6, PT, R8.reuse, RZ, PT ;  /* 0x000000ff0800720c */ /* 0x042fe40003fc5070 */
[----:B------:R-:W-:Y:S02]  /*6c80*/  IADD3 R8, -R8, 0x10, RZ ;  /* 0x0000001008087810 */ /* 0x000fe40007ffe1ff */
[C---:B----4-:R-:W-:Y:S02]  /*6c90*/  IADD3 R2, -R7.reuse, 0x10, RZ ;  /* 0x0000001007027810 */ /* 0x050fe40007ffe1ff */
[----:B------:R-:W-:Y:S02]  /*6ca0*/  LOP3.LUT R8, R8, 0xf, RZ, 0xc0, !PT ;  /* 0x0000000f08087812 */ /* 0x000fe400078ec0ff */
[----:B------:R-:W-:Y:S02]  /*6cb0*/  LOP3.LUT R2, R2, 0xf, RZ, 0xc0, !PT ;  /* 0x0000000f02027812 */ /* 0x000fe400078ec0ff */
[-C--:B------:R-:W-:Y:S02]  /*6cc0*/  IADD3 R4, P2, P0, R8, R0.reuse, R12 ;  /* 0x0000000008047210 */ /* 0x080fe4000785e00c */
[----:B------:R-:W-:Y:S02]  /*6cd0*/  ISETP.NE.U32.AND P5, PT, R7, RZ, PT ;  /* 0x000000ff0700720c */ /* 0x000fe40003fa5070 */
[-C--:B------:R-:W-:Y:S02]  /*6ce0*/  IADD3.X R5, RZ, R9.reuse, R5, P2, P0 ;  /* 0x00000009ff057210 */ /* 0x080fe400017e0405 */
[----:B------:R-:W-:Y:S03]  /*6cf0*/  IADD3 R2, P2, P0, R2, R0, R13 ;  /* 0x0000000002027210 */ /* 0x000fe6000785e00d */
[----:B------:R-:W-:Y:S01]  /*6d00*/  @!PT LDS RZ, [RZ] ;  /* 0x00000000fffff984 */ /* 0x000fe20000000800 */
[----:B------:R-:W-:Y:S01]  /*6d10*/  @!PT LDS RZ, [RZ] ;  /* 0x00000000fffff984 */ /* 0x000fe20000000800 */
[----:B------:R-:W-:Y:S01]  /*6d20*/  @!PT LDS RZ, [RZ] ;  /* 0x00000000fffff984 */ /* 0x000fe20000000800 */
[----:B------:R1:W-:Y:S01]  /*6d30*/  LDGSTS.E.BYPASS.LTC128B.128.ZFILL [R247+0x1900], [R4.64], P6 ;  /* 0x0190000004f77fae */ /* 0x0003e2000b141d46 */
[----:B------:R-:W-:Y:S05]  /*6d40*/  IADD3.X R3, RZ, R9, R6, P2, P0 ;  /* 0x00000009ff037210 */ /* 0x000fea00017e0406 */
[----:B------:R1:W-:Y:S04]  /*6d50*/  LDGSTS.E.BYPASS.LTC128B.128.ZFILL [R247+0x3900], [R2.64], P5 ;  /* 0x0390000002f77fae */ /* 0x0003e8000a941d46 */
.L_x_3816:
[----:B---34-:R-:W-:Y:S05]  /*6d60*/  BSYNC B0 ;  /* 0x0000000000007941 */ /* 0x018fea0003800000 */
.L_x_3815:
[----:B------:R-:W0:Y:S01]  /*6d70*/  LDGDEPBAR ;  /* 0x00000000000079af */ /* 0x000e220000000000 */
[----:B------:R-:W-:Y:S01]  /*6d80*/  WARPSYNC 0xffffffff ;  /* 0xffffffff00007948 */ /* 0x000fe20003800000 */
[-C--:B-1----:R-:W-:Y:S01]  /*6d90*/  HMMA.16816.F32 R4, R64, R16.reuse, RZ ;  /* 0x000000104004723c */ /* 0x082fe200000018ff */
[----:B------:R-:W-:Y:S02]  /*6da0*/  BSSY B0, `(.L_x_3819) ;  /* 0x00000fe000007945 */ /* 0x000fe40003800000 */
[----:B------:R-:W-:Y:S05]  /*6db0*/  ISETP.GE.AND P0, PT, R248, 0x1, PT ;  /* 0x00000001f800780c */ /* 0x000fea0003f06270 */
        /* <DEDUP_REMOVED lines=37> */
[-C--:B-1----:R-:W-:Y:S08]  /*7010*/  HMMA.16816.F32 R4, R132, R212.reuse, R4 ;  /* 0x000000d48404723c */ /* 0x082ff00000001804 */
[C---:B---3--:R-:W-:Y:S08]  /*7020*/  HMMA.16816.F32 R8, R220.reuse, R212, R8 ;  /* 0x000000d4dc08723c */ /* 0x048ff00000001808 */
[-C--:B------:R-:W-:Y:S08]  /*7030*/  HMMA.16816.F32 R12, R220, R214.reuse, R12 ;  /* 0x000000d6dc0c723c */ /* 0x080ff0000000180c */
[C---:B------:R-:W-:Y:S01]  /*7040*/  HMMA.16816.F32 R16, R132.reuse, R214, R16 ;  /* 0x000000d68410723c */ /* 0x040fe20000001810 */
[----:B------:R-:W-:Y:S07]  /*7050*/  LDSM.16.M88.4 R212, [R234+-0x2000] ;  /* 0xffe00000ead4783b */ /* 0x000fee0000000200 */
[-C--:B----4-:R-:W-:Y:S08]  /*7060*/  HMMA.16816.F32 R20, R132, R208.reuse, R20 ;  /* 0x000000d08414723c */ /* 0x090ff00000001814 */
        /* <DEDUP_REMOVED lines=58> */
[----:B------:R-:W3:Y:S07]  /*7410*/  LDSM.16.M88.4 R132, [R232+0x2800] ;  /* 0x00280000e884783b */ /* 0x000eee0000000200 */
[-C--:B-1----:R-:W-:Y:S01]  /*7420*/  HMMA.16816.F32 R4, R208, R212.reuse, R4 ;  /* 0x000000d4d004723c */ /* 0x082fe20000001804 */
[----:B------:R-:W1:Y:S07]  /*7430*/  LDSM.16.M88.4 R224, [R232+0x3800] ;  /* 0x00380000e8e0783b */ /* 0x000e6e0000000200 */
        /* <DEDUP_REMOVED lines=43> */
[----:B------:R-:W1:Y:S01]  /*76f0*/  LDSM.16.M88.4 R224, [R234+0x1800] ;  /* 0x00180000eae0783b */ /* 0x000e620000000200 */
[----:B------:R-:W-:Y:S06]  /*7700*/  DEPBAR.LE SB0, 0x0 ;  /* 0x000080000000791a */ /* 0x000fec0000000000 */
[C---:B----4-:R-:W-:Y:S01]  /*7710*/  HMMA.16816.F32 R8, R216.reuse, R212, R8 ;  /* 0x000000d4d808723c */ /* 0x050fe20000001808 */
[----:B------:R-:W-:Y:S07]  /*7720*/  BAR.SYNC.DEFER_BLOCKING 0x0 ;  /* 0x0000000000007b1d */ /* 0x000fee0000010000 */
        /* <DEDUP_REMOVED lines=16> */
[----:B------:R-:W-:Y:S01]  /*7830*/  IMAD.MOV.U32 R246, RZ, RZ, RZ ;  /* 0x000000fffff67224 */ /* 0x000fe200078e00ff */
[----:B------:R-:W3:Y:S01]  /*7840*/  LDL R2, [R1+0x18] ;  /* 0x0000180001027983 */ /* 0x000ee20000100800 */
[----:B------:R-:W-:Y:S03]  /*7850*/  IMAD.SHL.U32 R210, R251, 0x2, RZ ;  /* 0x00000002fbd27824 */ /* 0x000fe600078e00ff */
[----:B------:R-:W4:Y:S04]  /*7860*/  LDL R0, [R1+0x10] ;  /* 0x0000100001007983 */ /* 0x000f280000100800 */
        /* <DEDUP_REMOVED lines=12> */
[C---:B------:R-:W-:Y:S02]  /*7930*/  @!P1 LEA R132, P0, R3.reuse, c[0x0][0x2a0], 0x2 ;  /* 0x0000a80003849a11 */ /* 0x040fe400078010ff */
[----:B------:R-:W-:Y:S01]  /*7940*/  SHF.R.S32.HI R141, RZ, 0x1f, R251 ;  /* 0x0000001fff8d7819 */ /* 0x000fe200000114fb */
[----:B------:R-:W-:Y:S01]  /*7950*/  IMAD R249, R0, c[0x0][0x2b8], R2 ;  /* 0x0000ae0000f97a24 */ /* 0x000fe200078e0202 */
[----:B------:R-:W-:Y:S02]  /*7960*/  @!P1 LEA.HI.X R133, R3, c[0x0][0x2a4], R133, 0x2, P0 ;  /* 0x0000a90003859a11 */ /* 0x000fe400000f1485 */
[----:B------:R-:W-:Y:S01]  /*7970*/  SHF.L.U64.HI R134, R251, 0x1, R141 ;  /* 0x00000001fb867819 */ /* 0x000fe2000001028d */
[C---:B------:R-:W-:Y:S01]  /*7980*/  IMAD.WIDE.U32 R2, R249.reuse, c[0x0][0x1e0], RZ ;  /* 0x00007800f9027a25 */ /* 0x040fe200078e00ff */
[----:B------:R-:W-:Y:S01]  /*7990*/  SHF.R.S32.HI R0, RZ, 0x1f, R249 ;  /* 0x0000001fff007819 */ /* 0x000fe200000114f9 */
[----:B------:R-:W2:Y:S02]  /*79a0*/  @!P1 LDG.E R246, [R132.64] ;  /* 0x0000000684f69981 */ /* 0x000ea4000c1e1900 */
[----:B------:R-:W-:Y:S02]  /*79b0*/  IMAD.SHL.U32 R141, R250, 0x2, RZ ;  /* 0x00000002fa8d7824 */ /* 0x000fe400078e00ff */
        /* <DEDUP_REMOVED lines=15> */
.L_x_3906:
[----:B------:R-:W-:-:S05]  /*7ab0*/  BRA.DIV ~URZ, `(.L_x_3822) ;  /* 0x0000cd427f007947 */ /* 0x000fca000b800000 */
[----:B------:R-:W3:Y:S01]  /*7ac0*/  SHFL.IDX PT, R208, R132, RZ, 0x181f ;  /* 0x00181fff84d07589 */ /* 0x000ee200000e0000 */
[----:B------:R-:W-:Y:S03]  /*7ad0*/  ISETP.GE.AND P2, PT, R250, c[0x0][0x1d4], PT ;  /* 0x00007500fa007a0c */ /* 0x000fe60003f46270 */
[----:B------:R-:W-:Y:S01]  /*7ae0*/  SHFL.IDX PT, R136, R0, 0x2, 0x181f ;  /* 0x00581f0000887f89 */ /* 0x000fe200000e0000 */
[CC--:B---3--:R-:W-:Y:S02]  /*7af0*/  IADD3 R2, P0, R208.reuse, R141.reuse, RZ ;  /* 0x0000008dd0027210 */ /* 0x0c8fe40007f1e0ff */
[-C--:B------:R-:W-:Y:S03]  /*7b00*/  IADD3 R208, P5, R208, R210.reuse, RZ ;  /* 0x000000d2d0d07210 */ /* 0x080fe60007fbe0ff */
[--C-:B--2---:R-:W-:Y:S01]  /*7b10*/  IMAD.X R3, R135, 0x1, R133.reuse, P0 ;  /* 0x0000000187037824 */ /* 0x104fe200000e0685 */
[----:B------:R-:W-:Y:S01]  /*7b20*/  ISETP.GE.AND P0, PT, R251, c[0x0][0x1d4], PT ;  /* 0x00007500fb007a0c */ /* 0x000fe20003f06270 */
[--C-:B------:R-:W-:Y:S02]  /*7b30*/  IMAD.X R209, R135, 0x1, R134.reuse, P5 ;  /* 0x0000000187d17824 */ /* 0x100fe400028e0686 */
[----:B------:R-:W-:Y:S04]  /*7b40*/  SHFL.IDX PT, R135, R132, 0x2, 0x181f ;  /* 0x00581f0084877f89 */ /* 0x000fe800000e0000 */
[----:B------:R2:W-:Y:S06]  /*7b50*/  LDGSTS.E.BYPASS.LTC128B.128 [R247+0x4100], [R2.64], !P2 ;  /* 0x0410000002f77fae */ /* 0x0005ec000d101d46 */
[----:B------:R3:W-:Y:S04]  /*7b60*/  LDGSTS.E.BYPASS.LTC128B.128 [R247+0x6100], [R208.64], !P0 ;  /* 0x06100000d0f77fae */ /* 0x0007e8000c101d46 */
[----:B--2---:R-:W2:Y:S04]  /*7b70*/  SHFL.IDX PT, R2, R132, 0x1, 0x181f ;  /* 0x00381f0084027f89 */ /* 0x004ea800000e0000 */
[----:B------:R-:W4:Y:S04]  /*7b80*/  SHFL.IDX PT, R3, R0, 0x1, 0x181f ;  /* 0x00381f0000037f89 */ /* 0x000f2800000e0000 */
[----:B-1----:R-:W1:Y:S04]  /*7b90*/  SHFL.IDX PT, R0, R0, 0x3, 0x181f ;  /* 0x00781f0000007f89 */ /* 0x002e6800000e0000 */
[----:B------:R-:W1:Y:S01]  /*7ba0*/  SHFL.IDX PT, R132, R132, 0x3, 0x181f ;  /* 0x00781f0084847f89 */ /* 0x000e6200000e0000 */
[CC--:B--2---:R-:W-:Y:S02]  /*7bb0*/  IADD3 R142, P6, R2.reuse, R141.reuse, RZ ;  /* 0x0000008d028e7210 */ /* 0x0c4fe40007fde0ff */
[-C--:B------:R-:W-:Y:S03]  /*7bc0*/  IADD3 R2, P5, R2, R210.reuse, RZ ;  /* 0x000000d202027210 */ /* 0x080fe60007fbe0ff */
[C-C-:B----4-:R-:W-:Y:S02]  /*7bd0*/  IMAD.X R143, R3.reuse, 0x1, R133.reuse, P6 ;  /* 0x00000001038f7824 */ /* 0x150fe400030e0685 */
[--C-:B------:R-:W-:Y:S03]  /*7be0*/  IMAD.X R3, R3, 0x1, R134.reuse, P5 ;  /* 0x0000000103037824 */ /* 0x100fe600028e0686 */
[----:B------:R3:W-:Y:S04]  /*7bf0*/  LDGSTS.E.BYPASS.LTC128B.128 [R247+0x4900], [R142.64], !P2 ;  /* 0x049000008ef77fae */ /* 0x0007e8000d101d46 */
[----:B------:R2:W-:Y:S02]  /*7c00*/  LDGSTS.E.BYPASS.LTC128B.128 [R247+0x6900], [R2.64], !P0 ;  /* 0x0690000002f77fae */ /* 0x0005e4000c101d46 */
[C---:B--2---:R-:W-:Y:S05]  /*7c10*/  IADD3 R2, P5, R135.reuse, R141, RZ ;  /* 0x0000008d87027210 */ /* 0x044fea0007fbe0ff */
[C---:B------:R-:W-:Y:S05]  /*7c20*/  IMAD.X R3, R136.reuse, 0x1, R133, P5 ;  /* 0x0000000188037824 */ /* 0x040fea00028e0685 */
[----:B------:R2:W-:Y:S02]  /*7c30*/  LDGSTS.E.BYPASS.LTC128B.128 [R247+0x5100], [R2.64], !P2 ;  /* 0x0510000002f77fae */ /* 0x0005e4000d101d46 */
[----:B--2---:R-:W-:Y:S02]  /*7c40*/  IADD3 R2, P5, R135, R210, RZ ;  /* 0x000000d287027210 */ /* 0x004fe40007fbe0ff */
[----:B------:R-:W-:Y:S03]  /*7c50*/  SEL R135, RZ, 0x10, P2 ;  /* 0x00000010ff877807 */ /* 0x000fe60001000000 */
[----:B------:R-:W-:Y:S01]  /*7c60*/  IMAD.X R3, R136, 0x1, R134, P5 ;  /* 0x0000000188037824 */ /* 0x000fe200028e0686 */
[----:B------:R-:W-:Y:S04]  /*7c70*/  SEL R136, RZ, 0x10, P0 ;  /* 0x00000010ff887807 */ /* 0x000fe80000000000 */
[----:B------:R3:W-:Y:S03]  /*7c80*/  LDGSTS.E.BYPASS.LTC128B.128 [R247+0x7100], [R2.64], !P0 ;  /* 0x0710000002f77fae */ /* 0x0007e6000c101d46 */
.L_x_3907:
[C---:B-1----:R-:W-:Y:S02]  /*7c90*/  ISETP.NE.U32.AND P5, PT, R135.reuse, RZ, PT ;  /* 0x000000ff8700720c */ /* 0x042fe40003fa5070 */
[----:B------:R-:W-:Y:S04]  /*7ca0*/  IADD3 R135, -R135, 0x10, RZ ;  /* 0x0000001087877810 */ /* 0x000fe80007ffe1ff */
[----:B------:R-:W-:Y:S04]  /*7cb0*/  LOP3.LUT R135, R135, 0xf, RZ, 0xc0, !PT ;  /* 0x0000000f87877812 */ /* 0x000fe800078ec0ff */
[----:B---3--:R-:W-:Y:S04]  /*7cc0*/  IADD3 R2, P2, P0, R135, R132, R141 ;  /* 0x0000008487027210 */ /* 0x008fe8000785e08d */
[----:B------:R-:W-:Y:S05]  /*7cd0*/  IADD3.X R3, RZ, R0, R133, P2, P0 ;  /* 0x00000000ff037210 */ /* 0x000fea00017e0485 */
[----:B------:R-:W-:Y:S01]  /*7ce0*/  @!PT LDS RZ, [RZ] ;  /* 0x00000000fffff984 */ /* 0x000fe20000000800 */
[----:B------:R-:W-:Y:S01]  /*7cf0*/  @!PT LDS RZ, [RZ] ;  /* 0x00000000fffff984 */ /* 0x000fe20000000800 */
[----:B------:R-:W-:Y:S01]  /*7d00*/  @!PT LDS RZ, [RZ] ;  /* 0x00000000fffff984 */ /* 0x000fe20000000800 */
[----:B------:R1:W-:Y:S01]  /*7d10*/  LDGSTS.E.BYPASS.LTC128B.128.ZFILL [R247+0x5900], [R2.64], P5 ;  /* 0x0590000002f77fae */ /* 0x0003e2000a941d46 */
[C---:B------:R-:W-:Y:S02]  /*7d20*/  ISETP.NE.U32.AND P5, PT, R136.reuse, RZ, PT ;  /* 0x000000ff8800720c */ /* 0x040fe40003fa5070 */
[----:B------:R-:W-:Y:S04]  /*7d30*/  IADD3 R136, -R136, 0x10, RZ ;  /* 0x0000001088887810 */ /* 0x000fe80007ffe1ff */
[----:B------:R-:W-:Y:S04]  /*7d40*/  LOP3.LUT R136, R136, 0xf, RZ, 0xc0, !PT ;  /* 0x0000000f88887812 */ /* 0x000fe800078ec0ff */
[----:B-1----:R-:W-:Y:S04]  /*7d50*/  IADD3 R2, P2, P0, R136, R132, R210 ;  /* 0x0000008488027210 */ /* 0x002fe8000785e0d2 */
[----:B------:R-:W-:Y:S05]  /*7d60*/  IADD3.X R3, RZ, R0, R134, P2, P0 ;  /* 0x00000000ff037210 */ /* 0x000fea00017e0486 */
[----:B------:R1:W-:Y:S04]  /*7d70*/  LDGSTS.E.BYPASS.LTC128B.128.ZFILL [R247+0x7900], [R2.64], P5 ;  /* 0x0790000002f77fae */ /* 0x0003e8000a941d46 */
.L_x_3820:
[----:B------:R-:W-:Y:S05]  /*7d80*/  BSYNC B0 ;  /* 0x0000000000007941 */ /* 0x000fea0003800000 */
.L_x_3819:
[----:B-1----:R-:W3:Y:S01]  /*7d90*/  LDL R3, [R1+0x44] ;  /* 0x0000440001037983 */ /* 0x002ee20000100800 */
[----:B------:R-:W-:Y:S03]  /*7da0*/  MOV R133, 0xffffffc0 ;  /* 0xffffffc000857802 */ /* 0x000fe60000000f00 */
[----:B------:R-:W3:Y:S02]  /*7db0*/  LDL R0, [R1+0x54] ;  /* 0x0000540001007983 */ /* 0x000ee40000100800 */
[----:B------:R-:W-:Y:S02]  /*7dc0*/  IMAD R133, R248, R133, 0x1 ;  /* 0x00000001f8857424 */ /* 0x000fe400078e0285 */
[----:B------:R-:W4:Y:S04]  /*7dd0*/  LDL R2, [R1+0x50] ;  /* 0x0000500001027983 */ /* 0x000f280000100800 */
[----:B------:R-:W0:Y:S01]  /*7de0*/  LDGDEPBAR ;  /* 0x00000000000079af */ /* 0x000e220000000000 */
[----:B---3--:R-:W-:Y:S02]  /*7df0*/  IADD3 R132, R0, R3, RZ ;  /* 0x0000000300847210 */ /* 0x008fe40007ffe0ff */
[----:B----4-:R-:W-:Y:S03]  /*7e00*/  IADD3 R133, -R2, R133, RZ ;  /* 0x0000008502857210 */ /* 0x010fe60007ffe1ff */
[----:B------:R-:W-:Y:S05]  /*7e10*/  @P4 IMAD.HI.U32 R0, R132, c[0x0][0x2c8], RZ ;  /* 0x0000b20084004a27 */ /* 0x000fea00078e00ff */
[----:B------:R-:W-:Y:S02]  /*7e20*/  @P4 SHF.R.U32.HI R132, RZ, c[0x0][0x2cc], R0 ;  /* 0x0000b300ff844a19 */ /* 0x000fe40000011600 */
[----:B------:R-:W-:Y:S05]  /*7e30*/  MOV R0, c[0x0][0x2ac] ;  /* 0x0000ab0000007a02 */ /* 0x000fea0000000f00 */
[----:B------:R-:W-:Y:S05]  /*7e40*/  IMAD R133, R0, c[0x0][0x1d0], R133 ;  /* 0x0000740000857a24 */ /* 0x000fea00078e0285 */
[----:B------:R-:W-:Y:S01]  /*7e50*/  IADD3 R133, R133, -c[0x0][0x168], RZ ;  /* 0x80005a0085857a10 */ /* 0x000fe20007ffe0ff */
[----:B------:R-:W-:-:S05]  /*7e60*/  BRA.DIV ~URZ, `(.L_x_3823) ;  /* 0x0000cec27f007947 */ /* 0x000fca000b800000 */
[----:B------:R1:W3:Y:S02]  /*7e70*/  SHFL.IDX PT, R0, R132, RZ, 0x1c1f ;  /* 0x001c1fff84007589 */ /* 0x0002e400000e0000 */
.L_x_3908:
[----:B---3--:R-:W-:Y:S05]  /*7e80*/  IMAD.IADD R0, R133, 0x1, R0 ;  /* 0x0000000185007824 */ /* 0x008fea00078e0200 */
        /* <DEDUP_REMOVED lines=42> */
[----:B------:R-:W-:Y:S04]  /*8130*/  FMNMX.FTZ R136, R32, R136, !PT ;  /* 0x0000008820887209 */ /* 0x000fe80007810000 */
[----:B------:R-:W-:Y:S04]  /*8140*/  FMNMX.FTZ R136, R33, R136, !PT ;  /* 0x0000008821887209 */ /* 0x000fe80007810000 */
[----:B------:R-:W-:Y:S04]  /*8150*/  FMNMX.FTZ R136, R36, R136, !PT ;  /* 0x0000008824887209 */ /* 0x000fe80007810000 */
[----:B------:R-:W-:Y:S04]  /*8160*/  FMNMX.FTZ R136, R37, R136, !PT ;  /* 0x0000008825887209 */ /* 0x000fe80007810000 */
[----:B------:R-:W-:Y:S01]  /*8170*/  FMNMX.FTZ R136, R48, R136, !PT ;  /* 0x0000008830887209 */ /* 0x000fe20007810000 */
[C---:B---3--:R-:W-:Y:S02]  /*8180*/  IMAD.IADD R2, R133.reuse, 0x1, R2 ;  /* 0x0000000185027824 */ /* 0x048fe400078e0202 */
[----:B----4-:R-:W-:Y:S01]  /*8190*/  IMAD.IADD R0, R133, 0x1, R0 ;  /* 0x0000000185007824 */ /* 0x010fe200078e0200 */
[----:B------:R-:W-:Y:S01]  /*81a0*/  FMNMX.FTZ R136, R49, R136, !PT ;  /* 0x0000008831887209 */ /* 0x000fe20007810000 */
[----:B-1----:R-:W-:Y:S01]  /*81b0*/  IMAD.IADD R133, R133, 0x1, R132 ;  /* 0x0000000185857824 */ /* 0x002fe200078e0284 */
[C---:B------:R-:W-:Y:S02]  /*81c0*/  ISETP.GT.AND P6, PT, R2.reuse, RZ, PT ;  /* 0x000000ff0200720c */ /* 0x040fe40003fc4270 */
[C---:B------:R-:W-:Y:S02]  /*81d0*/  ISETP.GT.AND P5, PT, R2.reuse, 0x1, PT ;  /* 0x000000010200780c */ /* 0x040fe40003fa4270 */
[C---:B------:R-:W-:Y:S02]  /*81e0*/  ISETP.GT.AND P2, PT, R2.reuse, 0x8, PT ;  /* 0x000000080200780c */ /* 0x040fe40003f44270 */
[----:B------:R-:W-:Y:S02]  /*81f0*/  ISETP.GT.AND P0, PT, R2, 0x9, PT ;  /* 0x000000090200780c */ /* 0x000fe40003f04270 */
[----:B------:R-:W-:Y:S02]  /*8200*/  FSEL R6, R6, -INF , P6 ;  /* 0xff80000006067808 */ /* 0x000fe40003000000 */
[----:B------:R-:W-:Y:S02]  /*8210*/  FSEL R17, R7, -INF , P5 ;  /* 0xff80000007117808 */ /* 0x000fe40002800000 */
[----:B------:R-:W-:Y:S02]  /*8220*/  FSEL R18, R18, -INF , P2 ;  /* 0xff80000012127808 */ /* 0x000fe40001000000 */
[----:B------:R-:W-:Y:S02]  /*8230*/  FSEL R19, R19, -INF , P0 ;  /* 0xff80000013137808 */ /* 0x000fe40000000000 */
[C---:B------:R-:W-:Y:S02]  /*8240*/  ISETP.GT.AND P6, PT, R2.reuse, 0x10, PT ;  /* 0x000000100200780c */ /* 0x040fe40003fc4270 */
        /* <DEDUP_REMOVED lines=23> */
[C---:B------:R-:W-:Y:S02]  /*83c0*/  ISETP.GT.AND P6, PT, R0.reuse, RZ, PT ;  /* 0x000000ff0000720c */ /* 0x040fe40003fc4270 */
[----:B------:R-:W-:Y:S02]  /*83d0*/  ISETP.GT.AND P5, PT, R0, 0x1, PT ;  /* 0x000000010000780c */ /* 0x000fe40003fa4270 */
[C---:B------:R-:W-:Y:S02]  /*83e0*/  ISETP.GT.AND P2, PT, R133.reuse, RZ, PT ;  /* 0x000000ff8500720c */ /* 0x040fe40003f44270 */
[----:B------:R-:W-:Y:S02]  /*83f0*/  ISETP.GT.AND P0, PT, R133, 0x1, PT ;  /* 0x000000018500780c */ /* 0x000fe40003f04270 */
[----:B------:R-:W-:Y:S02]  /*8400*/  FSEL R16, R8, -INF , P6 ;  /* 0xff80000008107808 */ /* 0x000fe40003000000 */
[----:B------:R-:W-:Y:S02]  /*8410*/  FSEL R9, R9, -INF , P5 ;  /* 0xff80000009097808 */ /* 0x000fe40002800000 */
[----:B------:R-:W-:Y:S02]  /*8420*/  FSEL R10, R10, -INF , P2 ;  /* 0xff8000000a0a7808 */ /* 0x000fe40001000000 */
[----:B------:R-:W-:Y:S02]  /*8430*/  FSEL R11, R11, -INF , P0 ;  /* 0xff8000000b0b7808 */ /* 0x000fe40000000000 */
[C---:B------:R-:W-:Y:S02]  /*8440*/  ISETP.GT.AND P6, PT, R0.reuse, 0x8, PT ;  /* 0x000000080000780c */ /* 0x040fe40003fc4270 */
[----:B------:R-:W-:Y:S02]  /*8450*/  ISETP.GT.AND P5, PT, R0, 0x9, PT ;  /* 0x000000090000780c */ /* 0x000fe40003fa4270 */
[C---:B------:R-:W-:Y:S02]  /*8460*/  ISETP.GT.AND P2, PT, R133.reuse, 0x8, PT ;  /* 0x000000088500780c */ /* 0x040fe40003f44270 */
        /* <DEDUP_REMOVED lines=9> */
[----:B------:R-:W-:Y:S02]  /*8500*/  FMNMX.FTZ R136, R52, R136, !PT ;  /* 0x0000008834887209 */ /* 0x000fe40007810000 */
        /* <DEDUP_REMOVED lines=64> */
[----:B------:R-:W-:Y:S02]  /*8910*/  FSEL R56, R56, -INF , P6 ;  /* 0xff80000038387808 */ /* 0x000fe40003000000 */
[----:B------:R-:W-:Y:S02]  /*8920*/  FMNMX.FTZ R135, R67, R135, !PT ;  /* 0x0000008743877209 */ /* 0x000fe40007810000 */
[----:B------:R-:W-:Y:S02]  /*8930*/  FMNMX.FTZ R134, R45, R134, !PT ;  /* 0x000000862d867209 */ /* 0x000fe40007810000 */
[----:B-1----:R-:W-:Y:S02]  /*8940*/  FMNMX.FTZ R136, R136, R0, !PT ;  /* 0x0000000088887209 */ /* 0x002fe40007810000 */
[----:B------:R-:W-:Y:S01]  /*8950*/  FSEL R57, R57, -INF , P5 ;  /* 0xff80000039397808 */ /* 0x000fe20002800000 */
[----:B------:R-:W1:Y:S01]  /*8960*/  SHFL.BFLY PT, R0, R135, 0x2, 0x1f ;  /* 0x0c401f0087007f89 */ /* 0x000e6200000e0000 */
[----:B------:R-:W-:Y:S02]  /*8970*/  FMNMX.FTZ R134, R56, R134, !PT ;  /* 0x0000008638867209 */ /* 0x000fe40007810000 */
[----:B------:R-:W-:Y:S02]  /*8980*/  FSEL R60, R60, -INF , P2 ;  /* 0xff8000003c3c7808 */ /* 0x000fe40001000000 */
[----:B------:R-:W-:Y:S02]  /*8990*/  FMNMX.FTZ R134, R57, R134, !PT ;  /* 0x0000008639867209 */ /* 0x000fe40007810000 */
[----:B------:R-:W-:Y:S02]  /*89a0*/  FSEL R61, R61, -INF , P0 ;  /* 0xff8000003d3d7808 */ /* 0x000fe40000000000 */
[----:B------:R-:W-:Y:S02]  /*89b0*/  FMNMX.FTZ R134, R60, R134, !PT ;  /* 0x000000863c867209 */ /* 0x000fe40007810000 */
[----:B------:R-:W-:Y:S02]  /*89c0*/  ISETP.GT.AND P6, PT, R133, 0x30, PT ;  /* 0x000000308500780c */ /* 0x000fe40003fc4270 */
[----:B------:R-:W-:Y:S02]  /*89d0*/  FMNMX.FTZ R134, R61, R134, !PT ;  /* 0x000000863d867209 */ /* 0x000fe40007810000 */
[C---:B------:R-:W-:Y:S02]  /*89e0*/  ISETP.GT.AND P5, PT, R133.reuse, 0x31, PT ;  /* 0x000000318500780c */ /* 0x040fe40003fa4270 */
[----:B------:R-:W-:Y:S02]  /*89f0*/  FSEL R58, R58, -INF , P6 ;  /* 0xff8000003a3a7808 */ /* 0x000fe40003000000 */
[----:B------:R-:W-:Y:S02]  /*8a00*/  ISETP.GT.AND P2, PT, R133, 0x38, PT ;  /* 0x000000388500780c */ /* 0x000fe40003f44270 */
[----:B------:R-:W-:Y:S02]  /*8a10*/  FSEL R59, R59, -INF , P5 ;  /* 0xff8000003b3b7808 */ /* 0x000fe40002800000 */
[----:B------:R-:W-:Y:S02]  /*8a20*/  ISETP.GT.AND P0, PT, R133, 0x39, PT ;  /* 0x000000398500780c */ /* 0x000fe40003f04270 */
[----:B-1----:R-:W-:Y:S02]  /*8a30*/  FMNMX.FTZ R135, R135, R0, !PT ;  /* 0x0000000087877209 */ /* 0x002fe40007810000 */
[----:B------:R-:W-:Y:S02]  /*8a40*/  FSEL R62, R62, -INF , P2 ;  /* 0xff8000003e3e7808 */ /* 0x000fe40001000000 */
[----:B------:R-:W-:Y:S01]  /*8a50*/  FSEL R63, R63, -INF , P0 ;  /* 0xff8000003f3f7808 */ /* 0x000fe20000000000 */
        /* <DEDUP_REMOVED lines=24> */
[----:B------:R1:W3:Y:S02]  /*8be0*/  SHFL.BFLY PT, R0, R132, 0x1, 0x1f ;  /* 0x0c201f0084007f89 */ /* 0x0002e400000e0000 */
.L_x_3909:
[----:B------:R-:W4:Y:S01]  /*8bf0*/  LDL.LU R7, [R1+0x4] ;  /* 0x0000040001077983 */ /* 0x000f220000300800 */
[C---:B------:R-:W-:Y:S01]  /*8c00*/  FSETP.NEU.FTZ.AND P0, PT, R136.reuse, -INF , PT ;  /* 0xff8000008800780b */ /* 0x040fe20003f1d000 */
[----:B------:R-:W-:Y:S01]  /*8c10*/  FMUL.FTZ R2, R136, c[0x0][0x2d0] ;  /* 0x0000b40088027a20 */ /* 0x000fe20000410000 */
[----:B---3--:R-:W-:Y:S01]  /*8c20*/  FMNMX.FTZ R133, R0, R132, !PT ;  /* 0x0000008400857209 */ /* 0x008fe20007810000 */
[----:B------:R-:W3:Y:S01]  /*8c30*/  LDL.LU R213, [R1] ;  /* 0x0000000001d57983 */ /* 0x000ee20000300800 */
        /* <DEDUP_REMOVED lines=8> */
[----:B-1----:R-:W-:Y:S01]  /*8cc0*/  MUFU.EX2 R132, R0 ;  /* 0x0000000000847308 */ /* 0x002fe20000000800 */
        /* <DEDUP_REMOVED lines=14> */
[--C-:B------:R-:W-:Y:S02]  /*8db0*/  FFMA.FTZ R49, R49, c[0x0][0x2d0], -R2.reuse ;  /* 0x0000b40031317a23 */ /* 0x100fe40000010802 */
[----:B------:R-:W-:Y:S01]  /*8dc0*/  FFMA.FTZ R64, R65, c[0x0][0x2d0], -R2 ;  /* 0x0000b40041407a23 */ /* 0x000fe20000010802 */
[----:B------:R-:W-:Y:S01]  /*8dd0*/  MOV R65, R37 ;  /* 0x0000002500417202 */ /* 0x000fe20000000f00 */
[----:B------:R-:W-:Y:S01]  /*8de0*/  FMUL.FTZ R2, R135, c[0x0][0x2d0] ;  /* 0x0000b40087027a20 */ /* 0x000fe20000410000 */
[----:B------:R-:W-:Y:S04]  /*8df0*/  MUFU.EX2 R8, R8 ;  /* 0x0000000800087308 */ /* 0x000fe80000000800 */
[----:B------:R-:W-:Y:S05]  /*8e00*/  FSEL R2, R2, RZ, P0 ;  /* 0x000000ff02027208 */ /* 0x000fea0000000000 */
[--C-:B------:R-:W-:Y:S01]  /*8e10*/  FFMA.FTZ R224, R22, c[0x0][0x2d0], -R2.reuse ;  /* 0x0000b40016e07a23 */ /* 0x100fe20000010802 */
[----:B------:R-:W-:Y:S01]  /*8e20*/  MOV R22, R210 ;  /* 0x000000d200167202 */ /* 0x000fe20000000f00 */
[--C-:B------:R-:W-:Y:S01]  /*8e30*/  FFMA.FTZ R36, R19, c[0x0][0x2d0], -R2.reuse ;  /* 0x0000b40013247a23 */ /* 0x100fe20000010802 */
[----:B------:R5:W2:Y:S01]  /*8e40*/  MUFU.EX2 R210, R5 ;  /* 0x0000000500d27308 */ /* 0x000aa20000000800 */
        /* <DEDUP_REMOVED lines=12> */
[--C-:B------:R-:W-:Y:S01]  /*8f10*/  FFMA.FTZ R51, R51, c[0x0][0x2d0], -R2.reuse ;  /* 0x0000b40033337a23 */ /* 0x100fe20000010802 */
        /* <DEDUP_REMOVED lines=17> */
[----:B----4-:R-:W-:Y:S02]  /*9030*/  FFMA.FTZ R0, R132, R7, R3 ;  /* 0x0000000784007223 */ /* 0x010fe40000010003 */
[----:B------:R-:W-:Y:S02]  /*9040*/  FFMA.FTZ R3, R6, c[0x0][0x2d0], -R2 ;  /* 0x0000b40006037a23 */ /* 0x000fe40000010802 */
[----:B------:R-:W-:Y:S01]  /*9050*/  FADD.FTZ R7, R4, R0 ;  /* 0x0000000004077221 */ /* 0x000fe20000010000 */
[----:B------:R-:W-:Y:S01]  /*9060*/  FSEL R0, R135, RZ, P0 ;  /* 0x000000ff87007208 */ /* 0x000fe20000000000 */
[--C-:B------:R-:W-:Y:S01]  /*9070*/  FFMA.FTZ R4, R17, c[0x0][0x2d0], -R2.reuse ;  /* 0x0000b40011047a23 */ /* 0x100fe20000010802 */
[----:B------:R-:W-:Y:S01]  /*9080*/  FSETP.NEU.FTZ.AND P0, PT, R134, -INF , PT ;  /* 0xff8000008600780b */ /* 0x000fe20003f1d000 */
[----:B------:R-:W-:Y:S01]  /*9090*/  FFMA.FTZ R6, R18, c[0x0][0x2d0], -R2 ;  /* 0x0000b40012067a23 */ /* 0x000fe20000010802 */
[----:B------:R-:W-:Y:S01]  /*90a0*/  MUFU.EX2 R209, R3 ;  /* 0x0000000300d17308 */ /* 0x000fe20000000800 */
[----:B------:R-:W-:Y:S02]  /*90b0*/  FMUL.FTZ R2, R134, c[0x0][0x2d0] ;  /* 0x0000b40086027a20 */ /* 0x000fe40000410000 */
[----:B------:R-:W-:Y:S01]  /*90c0*/  FADD.FTZ R0, -R0, R138 ;  /* 0x0000008a00007221 */ /* 0x000fe20000010100 */
[----:B------:R-:W-:Y:S02]  /*90d0*/  MOV R138, R212 ;  /* 0x000000d4008a7202 */ /* 0x000fe40000000f00 */
[----:B------:R-:W-:Y:S01]  /*90e0*/  FSEL R2, R2, RZ, P0 ;  /* 0x000000ff02027208 */ /* 0x000fe20000000000 */
[----:B------:R-:W-:Y:S03]  /*90f0*/  FMUL.FTZ R0, R0, c[0x0][0x2d0] ;  /* 0x0000b40000007a20 */ /* 0x000fe60000410000 */
[----:B------:R-:W-:Y:S01]  /*9100*/  MUFU.EX2 R4, R4 ;  /* 0x0000000400047308 */ /* 0x000fe20000000800 */
[--C-:B-----5:R-:W-:Y:S02]  /*9110*/  FFMA.FTZ R5, R9, c[0x0][0x2d0], -R2.reuse ;  /* 0x0000b40009057a23 */ /* 0x120fe40000010802 */
[----:B------:R-:W4:Y:S01]  /*9120*/  LDL.LU R9, [R1+0x8] ;  /* 0x0000080001097983 */ /* 0x000f220000300800 */
[--C-:B------:R-:W-:Y:S02]  /*9130*/  FFMA.FTZ R54, R60, c[0x0][0x2d0], -R2.reuse ;  /* 0x0000b4003c367a23 */ /* 0x100fe40000010802 */
        /* <DEDUP_REMOVED lines=14> */
[----:B------:R-:W-:Y:S01]  /*9220*/  MUFU.EX2 R6, R6 ;  /* 0x0000000600067308 */ /* 0x000fe20000000800 */
[----:B--2---:R-:W-:Y:S01]  /*9230*/  FADD.FTZ R5, R210, R7 ;  /* 0x00000007d2057221 */ /* 0x004fe20000010000 */
[----:B------:R-:W-:Y:S02]  /*9240*/  MOV R7, R141 ;  /* 0x0000008d00077202 */ /* 0x000fe40000000f00 */
[C---:B------:R-:W-:Y:S01]  /*9250*/  F2FP.PACK_AB R210, R8.reuse, R210 ;  /* 0x000000d208d2723e */ /* 0x040fe200000000ff */
[----:B------:R-:W-:Y:S02]  /*9260*/  FADD.FTZ R212, R8, R5 ;  /* 0x0000000508d47221 */ /* 0x000fe40000010000 */
[----:B------:R-:W2:Y:S03]  /*9270*/  LDL.LU R5, [R1+0xc] ;  /* 0x00000c0001057983 */ /* 0x000ea60000300800 */
[----:B------:R-:W-:Y:S01]  /*9280*/  MUFU.EX2 R218, R218 ;  /* 0x000000da00da7308 */ /* 0x000fe20000000800 */
[C---:B---3--:R-:W-:Y:S01]  /*9290*/  FFMA.FTZ R0, R3.reuse, R213, R209 ;  /* 0x000000d503007223 */ /* 0x048fe200000100d1 */
[C---:B------:R-:W-:Y:S01]  /*92a0*/  F2FP.PACK_AB R209, R4.reuse, R209 ;  /* 0x000000d104d1723e */ /* 0x040fe200000000ff */
[----:B------:R-:W-:Y:S02]  /*92b0*/  FMUL.FTZ R70, R3, R70 ;  /* 0x0000004603467220 */ /* 0x000fe40000410000 */
[----:B------:R-:W-:Y:S01]  /*92c0*/  FADD.FTZ R33, R4, R0 ;  /* 0x0000000004217221 */ /* 0x000fe20000010000 */
[----:B------:R-:W-:Y:S01]  /*92d0*/  FSEL R0, R134, RZ, P0 ;  /* 0x000000ff86007208 */ /* 0x000fe20000000000 */
[--C-:B------:R-:W-:Y:S01]  /*92e0*/  FFMA.FTZ R4, R16, c[0x0][0x2d0], -R2.reuse ;  /* 0x0000b40010047a23 */ /* 0x100fe20000010802 */
[----:B------:R-:W-:Y:S01]  /*92f0*/  FSETP.NEU.FTZ.AND P0, PT, R133, -INF , PT ;  /* 0xff8000008500780b */ /* 0x000fe20003f1d000 */
[----:B------:R-:W-:Y:S01]  /*9300*/  FMUL.FTZ R71, R3, R71 ;  /* 0x0000004703477220 */ /* 0x000fe20000410000 */
[----:B------:R-:W-:Y:S01]  /*9310*/  MUFU.EX2 R231, R231 ;  /* 0x000000e700e77308 */ /* 0x000fe20000000800 */
[----:B------:R-:W-:Y:S02]  /*9320*/  FADD.FTZ R0, -R0, R139 ;  /* 0x0000008b00007221 */ /* 0x000fe40000010100 */
[----:B------:R-:W-:Y:S01]  /*9330*/  FFMA.FTZ R139, R56, c[0x0][0x2d0], -R2 ;  /* 0x0000b400388b7a23 */ /* 0x000fe20000010802 */
[----:B------:R-:W-:Y:S01]  /*9340*/  FSEL R2, R133, RZ, P0 ;  /* 0x000000ff85027208 */ /* 0x000fe20000000000 */
[----:B------:R-:W-:Y:S02]  /*9350*/  FMUL.FTZ R0, R0, c[0x0][0x2d0] ;  /* 0x0000b40000007a20 */ /* 0x000fe40000410000 */
[C---:B------:R-:W-:Y:S02]  /*9360*/  FMUL.FTZ R82, R3.reuse, R82 ;  /* 0x0000005203527220 */ /* 0x040fe40000410000 */
[----:B------:R-:W-:Y:S01]  /*9370*/  FADD.FTZ R2, -R2, R140 ;  /* 0x0000008c02027221 */ /* 0x000fe20000010100 */
[----:B------:R1:W-:Y:S01]  /*9380*/  MUFU.EX2 R21, R4 ;  /* 0x0000000400157308 */ /* 0x0003e20000000800 */
[C---:B------:R-:W-:Y:S02]  /*9390*/  FMUL.FTZ R83, R3.reuse, R83 ;  /* 0x0000005303537220 */ /* 0x040fe40000410000 */
[----:B------:R-:W-:Y:S02]  /*93a0*/  FMUL.FTZ R2, R2, c[0x0][0x2d0] ;  /* 0x0000b40002027a20 */ /* 0x000fe40000410000 */
        /* <DEDUP_REMOVED lines=9> */
[----:B------:R-:W5:Y:S01]  /*9440*/  MUFU.EX2 R2, R2 ;  /* 0x0000000200027308 */ /* 0x000f620000000800 */
[C---:B------:R-:W-:Y:S02]  /*9450*/  FMUL.FTZ R118, R3.reuse, R118 ;  /* 0x0000007603767220 */ /* 0x040fe40000410000 */
[----:B------:R-:W-:Y:S02]  /*9460*/  FMUL.FTZ R119, R3, R119 ;  /* 0x0000007703777220 */ /* 0x000fe40000410000 */
[----:B-1----:R-:W-:Y:S02]  /*9470*/  FMUL.FTZ R4, R133, c[0x0][0x2d0] ;  /* 0x0000b40085047a20 */ /* 0x002fe40000410000 */
[C---:B------:R-:W-:Y:S02]  /*9480*/  FMUL.FTZ R130, R3.reuse, R130 ;  /* 0x0000008203827220 */ /* 0x040fe40000410000 */
[----:B------:R-:W-:Y:S01]  /*9490*/  FMUL.FTZ R131, R3, R131 ;  /* 0x0000008303837220 */ /* 0x000fe20000410000 */
[----:B------:R-:W-:Y:S01]  /*94a0*/  FSEL R4, R4, RZ, P0 ;  /* 0x000000ff04047208 */ /* 0x000fe20000000000 */
[----:B------:R-:W-:Y:S01]  /*94b0*/  MUFU.EX2 R252, R252 ;  /* 0x000000fc00fc7308 */ /* 0x000fe20000000800 */
[----:B---3--:R-:W-:Y:S01]  /*94c0*/  FMUL.FTZ R13, R0, R169 ;  /* 0x000000a9000d7220 */ /* 0x008fe20000410000 */
[----:B------:R-:W-:Y:S02]  /*94d0*/  MOV R169, R23 ;  /* 0x0000001700a97202 */ /* 0x000fe40000000f00 */
        /* <DEDUP_REMOVED lines=15> */
[--C-:B------:R-:W-:Y:S01]  /*95d0*/  FFMA.FTZ R66, R46, c[0x0][0x2d0], -R4.reuse ;  /* 0x0000b4002e427a23 */ /* 0x100fe20000010804 */
[----:B------:R-:W-:Y:S01]  /*95e0*/  MUFU.EX2 R215, R215 ;  /* 0x000000d700d77308 */ /* 0x000fe20000000800 */
[----:B------:R-:W-:Y:S02]  /*95f0*/  FFMA.FTZ R142, R47, c[0x0][0x2d0], -R4 ;  /* 0x0000b4002f8e7a23 */ /* 0x000fe40000010804 */
[C---:B-----5:R-:W-:Y:S02]  /*9600*/  FMUL.FTZ R42, R2.reuse, R158 ;  /* 0x0000009e022a7220 */ /* 0x060fe40000410000 */
[C---:B-1----:R-:W-:Y:S01]  /*9610*/  FMUL.FTZ R10, R2.reuse, R174 ;  /* 0x000000ae020a7220 */ /* 0x042fe20000410000 */
[----:B------:R-:W-:Y:S01]  /*9620*/  MOV R174, R140 ;  /* 0x0000008c00ae7202 */ /* 0x000fe20000000f00 */
[----:B------:R-:W-:Y:S01]  /*9630*/  FMUL.FTZ R30, R2, R162 ;  /* 0x000000a2021e7220 */ /* 0x000fe20000410000 */
[----:B------:R-:W-:Y:S01]  /*9640*/  F2FP.PACK_AB R140, R20, R21 ;  /* 0x00000015148c723e */ /* 0x000fe200000000ff */
[----:B------:R-:W-:Y:S01]  /*9650*/  FMUL.FTZ R43, R2, R159 ;  /* 0x0000009f022b7220 */ /* 0x000fe20000410000 */
[----:B------:R-:W1:Y:S01]  /*9660*/  MUFU.EX2 R162, R36 ;  /* 0x0000002400a27308 */ /* 0x000e620000000800 */
[C---:B------:R-:W-:Y:S02]  /*9670*/  FMUL.FTZ R24, R0.reuse, R164 ;  /* 0x000000a400187220 */ /* 0x040fe40000410000 */
[C---:B------:R-:W-:Y:S02]  /*9680*/  FMUL.FTZ R28, R0.reuse, R160 ;  /* 0x000000a0001c7220 */ /* 0x040fe40000410000 */
[----:B------:R-:W-:Y:S02]  /*9690*/  FMUL.FTZ R29, R0, R161 ;  /* 0x000000a1001d7220 */ /* 0x000fe40000410000 */
[----:B------:R-:W-:Y:S02]  /*96a0*/  FMUL.FTZ R31, R2, R163 ;  /* 0x000000a3021f7220 */ /* 0x000fe40000410000 */
[C---:B------:R-:W-:Y:S01]  /*96b0*/  FMUL.FTZ R12, R0.reuse, R168 ;  /* 0x000000a8000c7220 */ /* 0x040fe20000410000 */
[----:B------:R3:W-:Y:S01]  /*96c0*/  MUFU.EX2 R159, R18 ;  /* 0x00000012009f7308 */ /* 0x0007e20000000800 */
[C---:B------:R-:W-:Y:S01]  /*96d0*/  FMUL.FTZ R25, R0.reuse, R165 ;  /* 0x000000a500197220 */ /* 0x040fe20000410000 */
[----:B------:R-:W-:Y:S01]  /*96e0*/  MOV R165, R211 ;  /* 0x000000d300a57202 */ /* 0x000fe20000000f00 */
[C---:B------:R-:W-:Y:S01]  /*96f0*/  FMUL.FTZ R40, R0.reuse, R156 ;  /* 0x0000009c00287220 */ /* 0x040fe20000410000 */
[----:B------:R-:W-:Y:S01]  /*9700*/  MOV R168, R7 ;  /* 0x0000000700a87202 */ /* 0x000fe20000000f00 */
[----:B------:R-:W-:Y:S02]  /*9710*/  FMUL.FTZ R41, R0, R157 ;  /* 0x0000009d00297220 */ /* 0x000fe40000410000 */
[----:B------:R-:W-:Y:S02]  /*9720*/  FADD.FTZ R157, R6, R33 ;  /* 0x00000021069d7221 */ /* 0x000fe40000010000 */
[C---:B------:R-:W-:Y:S01]  /*9730*/  FMUL.FTZ R7, R3.reuse, R179 ;  /* 0x000000b303077220 */ /* 0x040fe20000410000 */
[----:B------:R5:W-:Y:S01]  /*9740*/  MUFU.EX2 R164, R19 ;  /* 0x0000001300a47308 */ /* 0x000be20000000800 */
[----:B------:R-:W-:Y:S01]  /*9750*/  FMUL.FTZ R8, R0, R172 ;  /* 0x000000ac00087220 */ /* 0x000fe20000410000 */
[----:B------:R-:W-:Y:S01]  /*9760*/  MOV R172, R142 ;  /* 0x0000008e00ac7202 */ /* 0x000fe20000000f00 */
[----:B------:R-:W-:Y:S01]  /*9770*/  FMUL.FTZ R11, R2, R175 ;  /* 0x000000af020b7220 */ /* 0x000fe20000410000 */
[----:B-1----:R-:W-:Y:S01]  /*9780*/  F2FP.PACK_AB R211, R162, R6 ;  /* 0x00000006a2d3723e */ /* 0x002fe200000000ff */
[C---:B------:R-:W-:Y:S01]  /*9790*/  FMUL.FTZ R6, R3.reuse, R178 ;  /* 0x000000b203067220 */ /* 0x040fe20000410000 */
[----:B------:R-:W-:Y:S01]  /*97a0*/  MOV R178, R38 ;  /* 0x0000002600b27202 */ /* 0x000fe20000000f00 */
[C---:B------:R-:W-:Y:S01]  /*97b0*/  FMUL.FTZ R14, R2.reuse, R170 ;  /* 0x000000aa020e7220 */ /* 0x040fe20000410000 */
[----:B------:R-:W-:Y:S01]  /*97c0*/  MOV R179, R35 ;  /* 0x0000002300b37202 */ /* 0x000fe20000000f00 */
[C---:B------:R-:W-:Y:S01]  /*97d0*/  FMUL.FTZ R15, R2.reuse, R171 ;  /* 0x000000ab020f7220 */ /* 0x040fe20000410000 */
[----:B------:R1:W-:Y:S01]  /*97e0*/  MUFU.EX2 R163, R16 ;  /* 0x0000001000a37308 */ /* 0x0003e20000000800 */
[----:B------:R-:W-:Y:S01]  /*97f0*/  MOV R35, R64 ;  /* 0x0000004000237202 */ /* 0x000fe20000000f00 */
[C---:B------:R-:W-:Y:S01]  /*9800*/  FMUL.FTZ R26, R2.reuse, R166 ;  /* 0x000000a6021a7220 */ /* 0x040fe20000410000 */
[----:B------:R-:W-:Y:S01]  /*9810*/  MOV R64, R143 ;  /* 0x0000008f00407202 */ /* 0x000fe20000000f00 */
[C---:B---3--:R-:W-:Y:S01]  /*9820*/  FMUL.FTZ R18, R3.reuse, R182 ;  /* 0x000000b603127220 */ /* 0x048fe20000410000 */
[----:B------:R-:W-:Y:S01]  /*9830*/  MOV R182, R169 ;  /* 0x000000a900b67202 */ /* 0x000fe20000000f00 */
[----:B------:R-:W-:Y:S01]  /*9840*/  FMUL.FTZ R27, R2, R167 ;  /* 0x000000a7021b7220 */ /* 0x000fe20000410000 */
[----:B------:R-:W-:Y:S01]  /*9850*/  MOV R166, R54 ;  /* 0x0000003600a67202 */ /* 0x000fe20000000f00 */
[----:B------:R-:W-:Y:S01]  /*9860*/  FMUL.FTZ R33, R132, R189 ;  /* 0x000000bd84217220 */ /* 0x000fe20000410000 */
[----:B------:R-:W-:Y:S01]  /*9870*/  MOV R167, R53 ;  /* 0x0000003500a77202 */ /* 0x000fe20000000f00 */
[----:B------:R-:W3:Y:S01]  /*9880*/  MUFU.EX2 R161, R32 ;  /* 0x0000002000a17308 */ /* 0x000ee20000000800 */
[----:B------:R-:W-:Y:S01]  /*9890*/  MOV R189, R34 ;  /* 0x0000002200bd7202 */ /* 0x000fe20000000f00 */
[C---:B------:R-:W-:Y:S01]  /*98a0*/  FMUL.FTZ R34, R3.reuse, R190 ;  /* 0x000000be03227220 */ /* 0x040fe20000410000 */
[----:B------:R-:W-:Y:S01]  /*98b0*/  MOV R175, R51 ;  /* 0x0000003300af7202 */ /* 0x000fe20000000f00 */
[C---:B-----5:R-:W-:Y:S01]  /*98c0*/  FMUL.FTZ R19, R3.reuse, R183 ;  /* 0x000000b703137220 */ /* 0x060fe20000410000 */
[----:B------:R-:W-:Y:S01]  /*98d0*/  MOV R183, R35 ;  /* 0x0000002300b77202 */ /* 0x000fe20000000f00 */
[C---:B------:R-:W-:Y:S01]  /*98e0*/  FMUL.FTZ R35, R3.reuse, R191 ;  /* 0x000000bf03237220 */ /* 0x040fe20000410000 */
[----:B------:R-:W-:Y:S01]  /*98f0*/  MOV R191, R66 ;  /* 0x0000004200bf7202 */ /* 0x000fe20000000f00 */
[C---:B------:R-:W-:Y:S01]  /*9900*/  FMUL.FTZ R60, R0.reuse, R144 ;  /* 0x00000090003c7220 */ /* 0x040fe20000410000 */
[----:B------:R-:W-:Y:S01]  /*9910*/  MOV R190, R172 ;  /* 0x000000ac00be7202 */ /* 0x000fe20000000f00 */
[----:B------:R-:W5:Y:S01]  /*9920*/  MUFU.EX2 R160, R17 ;  /* 0x0000001100a07308 */ /* 0x000f620000000800 */
[----:B------:R-:W-:Y:S02]  /*9930*/  FMUL.FTZ R61, R0, R145 ;  /* 0x00000091003d7220 */ /* 0x000fe40000410000 */
[----:B------:R-:W-:Y:S02]  /*9940*/  FMUL.FTZ R62, R2, R146 ;  /* 0x00000092023e7220 */ /* 0x000fe40000410000 */
[----:B-1----:R-:W-:Y:S01]  /*9950*/  FMUL.FTZ R16, R132, R180 ;  /* 0x000000b484107220 */ /* 0x002fe20000410000 */
[----:B------:R-:W-:Y:S01]  /*9960*/  MOV R180, R67 ;  /* 0x0000004300b47202 */ /* 0x000fe20000000f00 */
[----:B------:R-:W-:Y:S02]  /*9970*/  FMUL.FTZ R63, R2, R147 ;  /* 0x00000093023f7220 */ /* 0x000fe40000410000 */
[----:B------:R-:W-:Y:S01]  /*9980*/  LDSM.16.MT88.4 R144, [R238] ;  /* 0x00000000ee90783b */ /* 0x000fe20000004200 */
[C---:B------:R-:W-:Y:S01]  /*9990*/  FMUL.FTZ R44, R0.reuse, R152 ;  /* 0x00000098002c7220 */ /* 0x040fe20000410000 */
[----:B------:R-:W-:Y:S01]  /*99a0*/  MUFU.EX2 R172, R223 ;  /* 0x000000df00ac7308 */ /* 0x000fe20000000800 */
[----:B------:R-:W-:Y:S01]  /*99b0*/  FMUL.FTZ R45, R0, R153 ;  /* 0x00000099002d7220 */ /* 0x000fe20000410000 */
[----:B---3--:R-:W-:Y:S01]  /*99c0*/  F2FP.PACK_AB R142, R164, R161 ;  /* 0x000000a1a48e723e */ /* 0x008fe200000000ff */
[----:B------:R-:W-:Y:S01]  /*99d0*/  FMUL.FTZ R32, R132, R188 ;  /* 0x000000bc84207220 */ /* 0x000fe20000410000 */
[----:B------:R-:W-:Y:S01]  /*99e0*/  MOV R188, R165 ;  /* 0x000000a500bc7202 */ /* 0x000fe20000000f00 */
[C---:B------:R-:W-:Y:S01]  /*99f0*/  FMUL.FTZ R46, R2.reuse, R154 ;  /* 0x0000009a022e7220 */ /* 0x040fe20000410000 */
[----:B------:R-:W-:Y:S01]  /*9a00*/  MOV R165, R55 ;  /* 0x0000003700a57202 */ /* 0x000fe20000000f00 */
[----:B------:R-:W-:Y:S02]  /*9a10*/  FMUL.FTZ R47, R2, R155 ;  /* 0x0000009b022f7220 */ /* 0x000fe40000410000 */
[----:B------:R-:W-:Y:S01]  /*9a20*/  FMUL.FTZ R51, R3, R199 ;  /* 0x000000c703337220 */ /* 0x000fe20000410000 */
[----:B------:R-:W-:Y:S01]  /*9a30*/  MOV R199, R64 ;  /* 0x0000004000c77202 */ /* 0x000fe20000000f00 */
[----:B------:R-:W-:Y:S01]  /*9a40*/  FMUL.FTZ R56, R0, R148 ;  /* 0x0000009400387220 */ /* 0x000fe20000410000 */
[----:B-----5:R-:W-:Y:S01]  /*9a50*/  F2FP.PACK_AB R143, R163, R160 ;  /* 0x000000a0a38f723e */ /* 0x020fe200000000ff */
[----:B------:R-:W-:Y:S01]  /*9a60*/  FMUL.FTZ R17, R132, R181 ;  /* 0x000000b584117220 */ /* 0x000fe20000410000 */
[----:B------:R-:W-:Y:S01]  /*9a70*/  MOV R181, R139 ;  /* 0x0000008b00b57202 */ /* 0x000fe20000000f00 */
[----:B------:R-:W-:Y:S01]  /*9a80*/  FMUL.FTZ R57, R0, R149 ;  /* 0x0000009500397220 */ /* 0x000fe20000410000 */
[----:B------:R-:W-:Y:S01]  /*9a90*/  MUFU.EX2 R139, R226 ;  /* 0x000000e2008b7308 */ /* 0x000fe20000000800 */
[C---:B------:R-:W-:Y:S01]  /*9aa0*/  FMUL.FTZ R58, R2.reuse, R150 ;  /* 0x00000096023a7220 */ /* 0x040fe20000410000 */
[----:B------:R-:W-:Y:S01]  /*9ab0*/  LDSM.16.MT88.4 R152, [R237+0x800] ;  /* 0x00080000ed98783b */ /* 0x000fe20000004200 */
[----:B------:R-:W-:Y:S02]  /*9ac0*/  FMUL.FTZ R59, R2, R151 ;  /* 0x00000097023b7220 */ /* 0x000fe40000410000 */
[----:B------:R-:W-:Y:S02]  /*9ad0*/  FMUL.FTZ R64, R132, R204 ;  /* 0x000000cc84407220 */ /* 0x000fe40000410000 */
[C---:B------:R-:W-:Y:S02]  /*9ae0*/  FMUL.FTZ R66, R3.reuse, R206 ;  /* 0x000000ce03427220 */ /* 0x040fe40000410000 */
[----:B------:R-:W-:Y:S01]  /*9af0*/  FMUL.FTZ R67, R3, R207 ;  /* 0x000000cf03437220 */ /* 0x000fe20000410000 */
[----:B------:R-:W-:Y:S01]  /*9b00*/  LDSM.16.MT88.4 R148, [R236+0x800] ;  /* 0x00080000ec94783b */ /* 0x000fe20000004200 */
        /* <DEDUP_REMOVED lines=36> */
[C---:B------:R-:W-:Y:S02]  /*9d50*/  FMUL.FTZ R124, R0.reuse, R124 ;  /* 0x0000007c007c7220 */ /* 0x040fe40000410000 */
[C---:B------:R-:W-:Y:S02]  /*9d60*/  FMUL.FTZ R125, R0.reuse, R125 ;  /* 0x0000007d007d7220 */ /* 0x040fe40000410000 */
[C---:B----4-:R-:W-:Y:S02]  /*9d70*/  FFMA.FTZ R4, R0.reuse, R9, R21 ;  /* 0x0000000900047223 */ /* 0x050fe40000010015 */
[----:B------:R-:W-:Y:S01]  /*9d80*/  FMUL.FTZ R9, R0, R173 ;  /* 0x000000ad00097220 */ /* 0x000fe20000410000 */
[----:B------:R-:W-:Y:S01]  /*9d90*/  MOV R173, R39 ;  /* 0x0000002700ad7202 */ /* 0x000fe20000000f00 */
[----:B------:R-:W-:Y:S01]  /*9da0*/  FADD.FTZ R158, R20, R4 ;  /* 0x00000004149e7221 */ /* 0x000fe20000010000 */
[----:B------:R-:W-:Y:S01]  /*9db0*/  MOV R39, R22 ;  /* 0x0000001600277202 */ /* 0x000fe20000000f00 */
[C---:B------:R-:W-:Y:S01]  /*9dc0*/  FMUL.FTZ R4, R132.reuse, R176 ;  /* 0x000000b084047220 */ /* 0x040fe20000410000 */
[----:B------:R-:W1:Y:S01]  /*9dd0*/  LDSM.16.MT88.4 R20, [R236] ;  /* 0x00000000ec14783b */ /* 0x000e620000004200 */
[----:B------:R-:W-:Y:S01]  /*9de0*/  MOV R176, R173 ;  /* 0x000000ad00b07202 */ /* 0x000fe20000000f00 */
[----:B------:R-:W-:Y:S01]  /*9df0*/  FADD.FTZ R0, R137, R212 ;  /* 0x000000d489007221 */ /* 0x000fe20000010000 */
[----:B------:R-:W-:Y:S02]  /*9e00*/  MOV R169, R39 ;  /* 0x0000002700a97202 */ /* 0x000fe40000000f00 */
[----:B------:R-:W-:Y:S01]  /*9e10*/  MOV R173, R50 ;  /* 0x0000003200ad7202 */ /* 0x000fe20000000f00 */
[----:B------:R-:W-:Y:S01]  /*9e20*/  FMUL.FTZ R50, R3, R198 ;  /* 0x000000c603327220 */ /* 0x000fe20000410000 */
[----:B------:R-:W-:Y:S01]  /*9e30*/  MOV R198, R65 ;  /* 0x0000004100c67202 */ /* 0x000fe20000000f00 */
[----:B------:R-:W-:Y:S01]  /*9e40*/  FMUL.FTZ R65, R132, R205 ;  /* 0x000000cd84417220 */ /* 0x000fe20000410000 */
[----:B------:R-:W-:Y:S01]  /*9e50*/  MUFU.EX2 R169, R169 ;  /* 0x000000a900a97308 */ /* 0x000fe20000000800 */
[----:B------:R-:W-:Y:S09]  /*9e60*/  LDSM.16.MT88.4 R204, [R238+0x1800] ;  /* 0x00180000eecc783b */ /* 0x000ff20000004200 */
[----:B------:R-:W-:Y:S10]  /*9e70*/  MUFU.EX2 R173, R173 ;  /* 0x000000ad00ad7308 */ /* 0x000ff40000000800 */
[----:B------:R-:W-:Y:S01]  /*9e80*/  MUFU.EX2 R216, R176 ;  /* 0x000000b000d87308 */ /* 0x000fe20000000800 */
[----:B--2---:R-:W-:Y:S01]  /*9e90*/  FFMA.FTZ R156, R2, R5, R141 ;  /* 0x00000005029c7223 */ /* 0x004fe2000001008d */
[----:B------:R-:W-:Y:S01]  /*9ea0*/  F2FP.PACK_AB R141, R159, R141 ;  /* 0x0000008d9f8d723e */ /* 0x000fe200000000ff */
[C---:B------:R-:W-:Y:S01]  /*9eb0*/  FMUL.FTZ R5, R132.reuse, R177 ;  /* 0x000000b184057220 */ /* 0x040fe20000410000 */
[----:B------:R-:W-:Y:S02]  /*9ec0*/  MOV R177, R37 ;  /* 0x0000002500b17202 */ /* 0x000fe40000000f00 */
[----:B------:R-:W2:Y:S04]  /*9ed0*/  LDSM.16.MT88.4 R36, [R237] ;  /* 0x00000000ed24783b */ /* 0x000ea80000004200 */
[----:B------:R-:W3:Y:S01]  /*9ee0*/  MUFU.EX2 R2, R227 ;  /* 0x000000e300027308 */ /* 0x000ee20000000800 */
[-C--:B-1----:R-:W-:Y:S08]  /*9ef0*/  HMMA.16816.F32 R4, R208, R20.reuse, R4 ;  /* 0x00000014d004723c */ /* 0x082ff00000001804 */
[C---:B------:R-:W-:Y:S01]  /*9f00*/  HMMA.16816.F32 R8, R140.reuse, R20, R8 ;  /* 0x000000148c08723c */ /* 0x040fe20000001808 */
[----:B------:R-:W-:Y:S06]  /*9f10*/  MUFU.EX2 R217, R177 ;  /* 0x000000b100d97308 */ /* 0x000fec0000000800 */
[C---:B------:R-:W-:Y:S01]  /*9f20*/  FMUL.FTZ R20, R132.reuse, R184 ;  /* 0x000000b884147220 */ /* 0x040fe20000410000 */
[-C--:B------:R-:W-:Y:S03]  /*9f30*/  HMMA.16816.F32 R12, R140, R22.reuse, R12 ;  /* 0x000000168c0c723c */ /* 0x080fe6000000180c */
[----:B------:R-:W-:Y:S01]  /*9f40*/  MUFU.EX2 R184, R213 ;  /* 0x000000d500b87308 */ /* 0x000fe20000000800 */
[----:B------:R-:W-:Y:S02]  /*9f50*/  FMUL.FTZ R21, R132, R185 ;  /* 0x000000b984157220 */ /* 0x000fe40000410000 */
[----:B---3--:R-:W-:Y:S02]  /*9f60*/  FADD.FTZ R0, R2, R0 ;  /* 0x0000000002007221 */ /* 0x008fe40000010000 */
[C---:B------:R-:W-:Y:S04]  /*9f70*/  HMMA.16816.F32 R16, R208.reuse, R22, R16 ;  /* 0x00000016d010723c */ /* 0x040fe80000001810 */
[----:B------:R-:W-:Y:S01]  /*9f80*/  FADD.FTZ R0, R139, R0 ;  /* 0x000000008b007221 */ /* 0x000fe20000010000 */
[----:B------:R-:W-:Y:S02]  /*9f90*/  MUFU.EX2 R185, R222 ;  /* 0x000000de00b97308 */ /* 0x000fe40000000800 */
[C---:B------:R-:W-:Y:S01]  /*9fa0*/  FMUL.FTZ R22, R3.reuse, R186 ;  /* 0x000000ba03167220 */ /* 0x040fe20000410000 */
[----:B------:R-:W-:Y:S01]  /*9fb0*/  MOV R186, R48 ;  /* 0x0000003000ba7202 */ /* 0x000fe20000000f00 */
[C---:B------:R-:W-:Y:S03]  /*9fc0*/  FMUL.FTZ R23, R3.reuse, R187 ;  /* 0x000000bb03177220 */ /* 0x040fe60000410000 */
[----:B------:R-:W-:Y:S01]  /*9fd0*/  MOV R187, R52 ;  /* 0x0000003400bb7202 */ /* 0x000fe20000000f00 */
[C---:B------:R-:W-:Y:S01]  /*9fe0*/  FMUL.FTZ R48, R132.reuse, R196 ;  /* 0x000000c484307220 */ /* 0x040fe20000410000 */
[----:B------:R-:W1:Y:S01]  /*9ff0*/  LDSM.16.MT88.4 R52, [R239] ;  /* 0x00000000ef34783b */ /* 0x000e620000004200 */
[----:B------:R-:W-:Y:S01]  /*a000*/  MOV R196, R49 ;  /* 0x0000003100c47202 */ /* 0x000fe20000000f00 */
[-C--:B--2---:R-:W-:Y:S01]  /*a010*/  HMMA.16816.F32 R20, R208, R36.reuse, R20 ;  /* 0x00000024d014723c */ /* 0x084fe20000001814 */
[----:B------:R-:W-:Y:S02]  /*a020*/  MUFU.EX2 R186, R186 ;  /* 0x000000ba00ba7308 */ /* 0x000fe40000000800 */
[C---:B------:R-:W-:Y:S01]  /*a030*/  FMUL.FTZ R49, R132.reuse, R197 ;  /* 0x000000c584317220 */ /* 0x040fe20000410000 */
[----:B------:R-:W-:Y:S04]  /*a040*/  MOV R197, R138 ;  /* 0x0000008a00c57202 */ /* 0x000fe80000000f00 */
[C---:B------:R-:W-:Y:S03]  /*a050*/  HMMA.16816.F32 R24, R140.reuse, R36, R24 ;  /* 0x000000248c18723c */ /* 0x040fe60000001818 */
[----:B------:R-:W2:Y:S04]  /*a060*/  MUFU.EX2 R138, R225 ;  /* 0x000000e1008a7308 */ /* 0x000ea80000000800 */
[C---:B------:R-:W-:Y:S01]  /*a070*/  FMUL.FTZ R36, R132.reuse, R192 ;  /* 0x000000c084247220 */ /* 0x040fe20000410000 */
[-C--:B------:R-:W-:Y:S04]  /*a080*/  HMMA.16816.F32 R28, R140, R38.reuse, R28 ;  /* 0x000000268c1c723c */ /* 0x080fe8000000181c */
[C---:B------:R-:W-:Y:S01]  /*a090*/  FMUL.FTZ R37, R132.reuse, R193 ;  /* 0x000000c184257220 */ /* 0x040fe20000410000 */
[----:B------:R-:W-:Y:S03]  /*a0a0*/  MUFU.EX2 R192, R220 ;  /* 0x000000dc00c07308 */ /* 0x000fe60000000800 */
[C---:B------:R-:W-:Y:S07]  /*a0b0*/  HMMA.16816.F32 R32, R208.reuse, R38, R32 ;  /* 0x00000026d020723c */ /* 0x040fee0000001820 */
[C---:B------:R-:W-:Y:S01]  /*a0c0*/  FMUL.FTZ R38, R3.reuse, R194 ;  /* 0x000000c203267220 */ /* 0x040fe20000410000 */
[----:B------:R-:W3:Y:S01]  /*a0d0*/  MUFU.EX2 R193, R221 ;  /* 0x000000dd00c17308 */ /* 0x000ee20000000800 */
[C---:B------:R-:W-:Y:S07]  /*a0e0*/  FMUL.FTZ R39, R3.reuse, R195 ;  /* 0x000000c303277220 */ /* 0x040fee0000410000 */
[-C--:B-1----:R-:W-:Y:S02]  /*a0f0*/  HMMA.16816.F32 R36, R208, R52.reuse, R36 ;  /* 0x00000034d024723c */ /* 0x082fe40000001824 */
[----:B------:R-:W-:Y:S06]  /*a100*/  MUFU.EX2 R194, R214 ;  /* 0x000000d600c27308 */ /* 0x000fec0000000800 */
[C---:B------:R-:W-:Y:S04]  /*a110*/  HMMA.16816.F32 R40, R140.reuse, R52, R40 ;  /* 0x000000348c28723c */ /* 0x040fe80000001828 */
[----:B------:R-:W1:Y:S03]  /*a120*/  MUFU.EX2 R195, R219 ;  /* 0x000000db00c37308 */ /* 0x000e660000000800 */
[C---:B------:R-:W-:Y:S01]  /*a130*/  FMUL.FTZ R52, R132.reuse, R200 ;  /* 0x000000c884347220 */ /* 0x040fe20000410000 */
[-C--:B------:R-:W-:Y:S04]  /*a140*/  HMMA.16816.F32 R44, R140, R54.reuse, R44 ;  /* 0x000000368c2c723c */ /* 0x080fe8000000182c */
[----:B------:R-:W-:Y:S02]  /*a150*/  FMUL.FTZ R53, R132, R201 ;  /* 0x000000c984357220 */ /* 0x000fe40000410000 */
[----:B------:R-:W-:Y:S01]  /*a160*/  FADD.FTZ R132, R162, R157 ;  /* 0x0000009da2847221 */ /* 0x000fe20000010000 */
[----:B------:R-:W-:Y:S01]  /*a170*/  MUFU.EX2 R219, R178 ;  /* 0x000000b200db7308 */ /* 0x000fe20000000800 */
[C---:B------:R-:W-:Y:S07]  /*a180*/  HMMA.16816.F32 R48, R208.reuse, R54, R48 ;  /* 0x00000036d030723c */ /* 0x040fee0000001830 */
[C---:B------:R-:W-:Y:S02]  /*a190*/  FMUL.FTZ R54, R3.reuse, R202 ;  /* 0x000000ca03367220 */ /* 0x040fe40000410000 */
[----:B------:R-:W-:Y:S01]  /*a1a0*/  FMUL.FTZ R55, R3, R203 ;  /* 0x000000cb03377220 */ /* 0x000fe20000410000 */
[----:B------:R-:W-:Y:S02]  /*a1b0*/  MUFU.EX2 R187, R187 ;  /* 0x000000bb00bb7308 */ /* 0x000fe40000000800 */
[----:B------:R-:W-:Y:S04]  /*a1c0*/  FADD.FTZ R3, R161, R158 ;  /* 0x0000009ea1037221 */ /* 0x000fe80000010000 */
[-C--:B------:R-:W-:Y:S04]  /*a1d0*/  HMMA.16816.F32 R52, R208, R144.reuse, R52 ;  /* 0x00000090d034723c */ /* 0x080fe80000001834 */
[----:B------:R-:W-:Y:S04]  /*a1e0*/  MUFU.EX2 R161, R197 ;  /* 0x000000c500a17308 */ /* 0x000fe80000000800 */
[C---:B------:R-:W-:Y:S06]  /*a1f0*/  HMMA.16816.F32 R56, R140.reuse, R144, R56 ;  /* 0x000000908c38723c */ /* 0x040fec0000001838 */
[----:B------:R-:W-:Y:S02]  /*a200*/  MUFU.EX2 R200, R230 ;  /* 0x000000e600c87308 */ /* 0x000fe40000000800 */
[-C--:B------:R-:W-:Y:S08]  /*a210*/  HMMA.16816.F32 R60, R140, R146.reuse, R60 ;  /* 0x000000928c3c723c */ /* 0x080ff0000000183c */
[C---:B------:R-:W-:Y:S01]  /*a220*/  HMMA.16816.F32 R64, R208.reuse, R146, R64 ;  /* 0x00000092d040723c */ /* 0x040fe20000001840 */
[----:B------:R-:W4:Y:S01]  /*a230*/  LDSM.16.MT88.4 R144, [R236+0x2000] ;  /* 0x00200000ec90783b */ /* 0x000f220000004200 */
[----:B------:R-:W-:Y:S06]  /*a240*/  MUFU.EX2 R230, R228 ;  /* 0x000000e400e67308 */ /* 0x000fec0000000800 */
[-C--:B----4-:R-:W-:Y:S08]  /*a250*/  HMMA.16816.F32 R68, R208, R144.reuse, R68 ;  /* 0x00000090d044723c */ /* 0x090ff00000001844 */
[C---:B------:R-:W-:Y:S08]  /*a260*/  HMMA.16816.F32 R72, R140.reuse, R144, R72 ;  /* 0x000000908c48723c */ /* 0x040ff00000001848 */
[-C--:B------:R-:W-:Y:S08]  /*a270*/  HMMA.16816.F32 R76, R140, R146.reuse, R76 ;  /* 0x000000928c4c723c */ /* 0x080ff0000000184c */
        /* <DEDUP_REMOVED lines=14> */
[----:B------:R-:W-:Y:S01]  /*a360*/  F2FP.PACK_AB R145, R215, R170 ;  /* 0x000000aad791723e */ /* 0x000fe200000000ff */
[-C--:B------:R-:W-:Y:S04]  /*a370*/  HMMA.16816.F32 R124, R140, R146.reuse, R124 ;  /* 0x000000928c7c723c */ /* 0x080fe8000000187c */
[----:B------:R-:W-:Y:S03]  /*a380*/  F2FP.PACK_AB R144, R171, R218 ;  /* 0x000000daab90723e */ /* 0x000fe600000000ff */
[----:B------:R-:W-:Y:S01]  /*a390*/  F2FP.PACK_AB R140, R2, R137 ;  /* 0x00000089028c723e */ /* 0x000fe200000000ff */
[----:B------:R-:W-:Y:S04]  /*a3a0*/  HMMA.16816.F32 R128, R208, R146, R128 ;  /* 0x00000092d080723c */ /* 0x000fe80000001880 */
[C---:B--2---:R-:W-:Y:S01]  /*a3b0*/  F2FP.PACK_AB R142, R138.reuse, R139 ;  /* 0x0000008b8a8e723e */ /* 0x044fe200000000ff */
[----:B------:R-:W-:Y:S01]  /*a3c0*/  FADD.FTZ R2, R138, R0 ;  /* 0x000000008a027221 */ /* 0x000fe20000010000 */
[----:B------:R-:W-:Y:S01]  /*a3d0*/  F2FP.PACK_AB R141, R172, R224 ;  /* 0x000000e0ac8d723e */ /* 0x000fe200000000ff */
[----:B------:R-:W-:Y:S01]  /*a3e0*/  FADD.FTZ R0, R159, R156 ;  /* 0x0000009c9f007221 */ /* 0x000fe20000010000 */
[----:B---3--:R-:W-:Y:S01]  /*a3f0*/  F2FP.PACK_AB R143, R193, R185 ;  /* 0x000000b9c18f723e */ /* 0x008fe200000000ff */
[----:B------:R-:W2:Y:S01]  /*a400*/  LDSM.16.MT88.4 R156, [R239+0x800] ;  /* 0x00080000ef9c783b */ /* 0x000ea20000004200 */
[----:B------:R-:W3:Y:S02]  /*a410*/  MUFU.EX2 R139, R199 ;  /* 0x000000c7008b7308 */ /* 0x000ee40000000800 */
[----:B-1----:R-:W-:Y:S01]  /*a420*/  F2FP.PACK_AB R146, R192, R195 ;  /* 0x000000c3c092723e */ /* 0x002fe200000000ff */
[----:B------:R-:W-:Y:S01]  /*a430*/  FADD.FTZ R137, R160, R0 ;  /* 0x00000000a0897221 */ /* 0x000fe20000010000 */
[----:B------:R-:W-:Y:S01]  /*a440*/  F2FP.PACK_AB R147, R184, R194 ;  /* 0x000000c2b893723e */ /* 0x000fe200000000ff */
[-C--:B------:R-:W-:Y:S05]  /*a450*/  HMMA.16816.F32 R4, R140, R148.reuse, R4 ;  /* 0x000000948c04723c */ /* 0x080fea0000001804 */
[----:B------:R1:W-:Y:S01]  /*a460*/  MUFU.EX2 R160, R196 ;  /* 0x000000c400a07308 */ /* 0x0003e20000000800 */
[----:B------:R-:W-:Y:S01]  /*a470*/  FADD.FTZ R137, R163, R137 ;  /* 0x00000089a3897221 */ /* 0x000fe20000010000 */
[----:B------:R-:W-:Y:S01]  /*a480*/  F2FP.PACK_AB R211, R216, R217 ;  /* 0x000000d9d8d3723e */ /* 0x000fe200000000ff */
[C---:B------:R-:W-:Y:S07]  /*a490*/  HMMA.16816.F32 R8, R144.reuse, R148, R8 ;  /* 0x000000949008723c */ /* 0x040fee0000001808 */
[----:B------:R-:W4:Y:S01]  /*a4a0*/  MUFU.EX2 R138, R198 ;  /* 0x000000c6008a7308 */ /* 0x000f220000000800 */
[-C--:B------:R-:W-:Y:S04]  /*a4b0*/  HMMA.16816.F32 R12, R144, R150.reuse, R12 ;  /* 0x00000096900c723c */ /* 0x080fe8000000180c */
[----:B---3--:R-:W-:Y:S04]  /*a4c0*/  FADD.FTZ R0, R139, R2 ;  /* 0x000000028b007221 */ /* 0x008fe80000010000 */
[C---:B------:R-:W-:Y:S01]  /*a4d0*/  HMMA.16816.F32 R16, R140.reuse, R150, R16 ;  /* 0x000000968c10723c */ /* 0x040fe20000001810 */
[----:B------:R-:W3:Y:S03]  /*a4e0*/  LDSM.16.MT88.4 R148, [R238+0x800] ;  /* 0x00080000ee94783b */ /* 0x000ee60000004200 */
[----:B-1----:R-:W-:Y:S02]  /*a4f0*/  MOV R196, R191 ;  /* 0x000000bf00c47202 */ /* 0x002fe40000000f00 */
[----:B------:R-:W-:Y:S02]  /*a500*/  MOV R191, R190 ;  /* 0x000000be00bf7202 */ /* 0x000fe40000000f00 */
[-C--:B------:R-:W-:Y:S02]  /*a510*/  HMMA.16816.F32 R20, R140, R152.reuse, R20 ;  /* 0x000000988c14723c */ /* 0x080fe40000001814 */
[----:B------:R1:W-:Y:S02]  /*a520*/  MUFU.EX2 R228, R191 ;  /* 0x000000bf00e47308 */ /* 0x0003e40000000800 */
[----:B------:R-:W-:Y:S02]  /*a530*/  MOV R190, R188 ;  /* 0x000000bc00be7202 */ /* 0x000fe40000000f00 */
[----:B------:R-:W-:Y:S01]  /*a540*/  MOV R188, R179 ;  /* 0x000000b300bc7202 */ /* 0x000fe20000000f00 */
[----:B----4-:R-:W-:Y:S01]  /*a550*/  FADD.FTZ R0, R138, R0 ;  /* 0x000000008a007221 */ /* 0x010fe20000010000 */
[C---:B------:R-:W-:Y:S04]  /*a560*/  HMMA.16816.F32 R24, R144.reuse, R152, R24 ;  /* 0x000000989018723c */ /* 0x040fe80000001818 */
[----:B------:R-:W-:Y:S01]  /*a570*/  FADD.FTZ R0, R161, R0 ;  /* 0x00000000a1007221 */ /* 0x000fe20000010000 */
[----:B------:R-:W-:Y:S01]  /*a580*/  MUFU.EX2 R225, R190 ;  /* 0x000000be00e17308 */ /* 0x000fe20000000800 */
[----:B------:R-:W-:Y:S02]  /*a590*/  MOV R179, R174 ;  /* 0x000000ae00b37202 */ /* 0x000fe40000000f00 */
[-C--:B------:R-:W-:Y:S04]  /*a5a0*/  HMMA.16816.F32 R28, R144, R154.reuse, R28 ;  /* 0x0000009a901c723c */ /* 0x080fe8000000181c */
[----:B------:R-:W-:Y:S02]  /*a5b0*/  FADD.FTZ R2, R160, R0 ;  /* 0x00000000a0027221 */ /* 0x000fe40000010000 */
[----:B------:R-:W-:Y:S01]  /*a5c0*/  FADD.FTZ R0, R164, R3 ;  /* 0x00000003a4007221 */ /* 0x000fe20000010000 */
[----:B------:R-:W-:Y:S01]  /*a5d0*/  MUFU.EX2 R174, R229 ;  /* 0x000000e500ae7308 */ /* 0x000fe20000000800 */
[C---:B------:R-:W-:Y:S01]  /*a5e0*/  HMMA.16816.F32 R32, R140.reuse, R154, R32 ;  /* 0x0000009a8c20723c */ /* 0x040fe20000001820 */
[----:B------:R-:W4:Y:S03]  /*a5f0*/  LDSM.16.MT88.4 R152, [R236+0x2800] ;  /* 0x00280000ec98783b */ /* 0x000f260000004200 */
[----:B-1----:R-:W-:Y:S01]  /*a600*/  MOV R191, R188 ;  /* 0x000000bc00bf7202 */ /* 0x002fe20000000f00 */
[----:B------:R-:W-:Y:S01]  /*a610*/  FADD.FTZ R3, R224, R132 ;  /* 0x00000084e0037221 */ /* 0x000fe20000010000 */
[----:B------:R-:W-:Y:S01]  /*a620*/  MOV R188, R182 ;  /* 0x000000b600bc7202 */ /* 0x000fe20000000f00 */
[----:B------:R-:W-:Y:S01]  /*a630*/  FADD.FTZ R132, R218, R0 ;  /* 0x00000000da847221 */ /* 0x000fe20000010000 */
[-C--:B--2---:R-:W-:Y:S01]  /*a640*/  HMMA.16816.F32 R36, R140, R156.reuse, R36 ;  /* 0x0000009c8c24723c */ /* 0x084fe20000001824 */
[----:B------:R-:W-:Y:S03]  /*a650*/  MUFU.EX2 R227, R191 ;  /* 0x000000bf00e37308 */ /* 0x000fe60000000800 */
[----:B------:R-:W-:Y:S01]  /*a660*/  MOV R182, R180 ;  /* 0x000000b400b67202 */ /* 0x000fe20000000f00 */
[----:B------:R-:W-:Y:S01]  /*a670*/  FADD.FTZ R0, R169, R2 ;  /* 0x00000002a9007221 */ /* 0x000fe20000010000 */
[----:B------:R-:W-:Y:S01]  /*a680*/  MOV R180, R165 ;  /* 0x000000a500b47202 */ /* 0x000fe20000000f00 */
[----:B------:R-:W-:Y:S01]  /*a690*/  FADD.FTZ R3, R172, R3 ;  /* 0x00000003ac037221 */ /* 0x000fe20000010000 */
[C---:B------:R-:W-:Y:S03]  /*a6a0*/  HMMA.16816.F32 R40, R144.reuse, R156, R40 ;  /* 0x0000009c9028723c */ /* 0x040fe60000001828 */
[----:B------:R-:W-:Y:S01]  /*a6b0*/  MUFU.EX2 R222, R182 ;  /* 0x000000b600de7308 */ /* 0x000fe20000000800 */
[----:B------:R-:W-:Y:S02]  /*a6c0*/  FADD.FTZ R0, R168, R0 ;  /* 0x00000000a8007221 */ /* 0x000fe40000010000 */
[----:B------:R-:W-:Y:S02]  /*a6d0*/  FADD.FTZ R132, R171, R132 ;  /* 0x00000084ab847221 */ /* 0x000fe40000010000 */
[-C--:B------:R-:W-:Y:S05]  /*a6e0*/  HMMA.16816.F32 R44, R144, R158.reuse, R44 ;  /* 0x0000009e902c723c */ /* 0x080fea000000182c */
[----:B------:R-:W-:Y:S03]  /*a6f0*/  MUFU.EX2 R220, R180 ;  /* 0x000000b400dc7308 */ /* 0x000fe60000000800 */
[C---:B------:R-:W-:Y:S01]  /*a700*/  HMMA.16816.F32 R48, R140.reuse, R158, R48 ;  /* 0x0000009e8c30723c */ /* 0x040fe20000001830 */
[----:B------:R-:W1:Y:S06]  /*a710*/  LDSM.16.MT88.4 R156, [R237+0x2800] ;  /* 0x00280000ed9c783b */ /* 0x000e6c0000004200 */
[----:B------:R2:W-:Y:S01]  /*a720*/  MUFU.EX2 R224, R188 ;  /* 0x000000bc00e07308 */ /* 0x0005e20000000800 */
[-C--:B---3--:R-:W-:Y:S08]  /*a730*/  HMMA.16816.F32 R52, R140, R148.reuse, R52 ;  /* 0x000000948c34723c */ /* 0x088ff00000001834 */
[C---:B------:R-:W-:Y:S01]  /*a740*/  HMMA.16816.F32 R56, R144.reuse, R148, R56 ;  /* 0x000000949038723c */ /* 0x040fe20000001838 */
[----:B------:R3:W-:Y:S07]  /*a750*/  MUFU.EX2 R229, R196 ;  /* 0x000000c400e57308 */ /* 0x0007ee0000000800 */
[-C--:B------:R-:W-:Y:S03]  /*a760*/  HMMA.16816.F32 R60, R144, R150.reuse, R60 ;  /* 0x00000096903c723c */ /* 0x080fe6000000183c */
[----:B------:R-:W5:Y:S01]  /*a770*/  MUFU.EX2 R218, R179 ;  /* 0x000000b300da7308 */ /* 0x000f620000000800 */
[----:B--2---:R-:W-:Y:S04]  /*a780*/  LDSM.16.MT88.4 R188, [R237+0x1800] ;  /* 0x00180000edbc783b */ /* 0x004fe80000004200 */
[C---:B------:R-:W-:Y:S04]  /*a790*/  HMMA.16816.F32 R64, R140.reuse, R150, R64 ;  /* 0x000000968c40723c */ /* 0x040fe80000001840 */
[----:B------:R-:W2:Y:S04]  /*a7a0*/  LDSM.16.MT88.4 R148, [R239+0x2800] ;  /* 0x00280000ef94783b */ /* 0x000ea80000004200 */
[-C--:B----4-:R-:W-:Y:S04]  /*a7b0*/  HMMA.16816.F32 R68, R140, R152.reuse, R68 ;  /* 0x000000988c44723c */ /* 0x090fe80000001844 */
[----:B---3--:R-:W-:Y:S02]  /*a7c0*/  MOV R196, R183 ;  /* 0x000000b700c47202 */ /* 0x008fe40000000f00 */
[----:B------:R-:W-:Y:S02]  /*a7d0*/  MOV R183, R181 ;  /* 0x000000b500b77202 */ /* 0x000fe40000000f00 */
[C---:B------:R-:W-:Y:S02]  /*a7e0*/  HMMA.16816.F32 R72, R144.reuse, R152, R72 ;  /* 0x000000989048723c */ /* 0x040fe40000001848 */
[----:B------:R-:W3:Y:S02]  /*a7f0*/  MUFU.EX2 R223, R183 ;  /* 0x000000b700df7308 */ /* 0x000ee40000000800 */
[----:B------:R-:W-:Y:S02]  /*a800*/  MOV R181, R166 ;  /* 0x000000a600b57202 */ /* 0x000fe40000000f00 */
[----:B-----5:R-:W-:Y:S02]  /*a810*/  F2FP.PACK_AB R209, R219, R218 ;  /* 0x000000dadbd1723e */ /* 0x020fe400000000ff */
[-C--:B------:R-:W-:Y:S04]  /*a820*/  HMMA.16816.F32 R76, R144, R154.reuse, R76 ;  /* 0x0000009a904c723c */ /* 0x080fe8000000184c */
[----:B------:R4:W5:Y:S04]  /*a830*/  MUFU.EX2 R221, R181 ;  /* 0x000000b500dd7308 */ /* 0x0009680000000800 */
[C---:B------:R-:W-:Y:S01]  /*a840*/  HMMA.16816.F32 R80, R140.reuse, R154, R80 ;  /* 0x0000009a8c50723c */ /* 0x040fe20000001850 */
[----:B------:R-:W2:Y:S07]  /*a850*/  LDSM.16.MT88.4 R152, [R238+0x2800] ;  /* 0x00280000ee98783b */ /* 0x000eae0000004200 */
[-C--:B-1----:R-:W-:Y:S04]  /*a860*/  HMMA.16816.F32 R84, R140, R156.reuse, R84 ;  /* 0x0000009c8c54723c */ /* 0x082fe80000001854 */
[----:B---3--:R-:W-:Y:S04]  /*a870*/  F2FP.PACK_AB R208, R222, R223 ;  /* 0x000000dfded0723e */ /* 0x008fe800000000ff */
[C---:B------:R-:W-:Y:S01]  /*a880*/  HMMA.16816.F32 R88, R144.reuse, R156, R88 ;  /* 0x0000009c9058723c */ /* 0x040fe20000001858 */
[----:B----4-:R-:W-:Y:S03]  /*a890*/  LDSM.16.MT88.4 R180, [R236+0x1800] ;  /* 0x00180000ecb4783b */ /* 0x010fe60000004200 */
[----:B-----5:R-:W-:Y:S04]  /*a8a0*/  F2FP.PACK_AB R210, R220, R221 ;  /* 0x000000dddcd2723e */ /* 0x020fe800000000ff */
        /* <DEDUP_REMOVED lines=8> */
[-C--:B------:R-:W-:Y:S08]  /*a930*/  HMMA.16816.F32 R116, R140, R152.reuse, R116 ;  /* 0x000000988c74723c */ /* 0x080ff00000001874 */
[C---:B------:R-:W-:Y:S08]  /*a940*/  HMMA.16816.F32 R120, R144.reuse, R152, R120 ;  /* 0x000000989078723c */ /* 0x040ff00000001878 */
[-C--:B------:R-:W-:Y:S07]  /*a950*/  HMMA.16816.F32 R124, R144, R154.reuse, R124 ;  /* 0x0000009a907c723c */ /* 0x080fee000000187c */
[----:B------:R-:W-:Y:S01]  /*a960*/  F2FP.PACK_AB R146, R160, R161 ;  /* 0x000000a1a092723e */ /* 0x000fe200000000ff */
[----:B------:R-:W-:Y:S01]  /*a970*/  HMMA.16816.F32 R128, R140, R154, R128 ;  /* 0x0000009a8c80723c */ /* 0x000fe20000001880 */
[----:B------:R-:W3:Y:S03]  /*a980*/  LDSM.16.MT88.4 R152, [R239+0x1000] ;  /* 0x00100000ef98783b */ /* 0x000ee60000004200 */
[----:B------:R-:W-:Y:S02]  /*a990*/  F2FP.PACK_AB R144, R138, R139 ;  /* 0x0000008b8a90723e */ /* 0x000fe400000000ff */
[----:B------:R-:W-:Y:S01]  /*a9a0*/  F2FP.PACK_AB R145, R187, R186 ;  /* 0x000000babb91723e */ /* 0x000fe200000000ff */
[----:B------:R4:W5:Y:S01]  /*a9b0*/  MUFU.EX2 R139, R167 ;  /* 0x000000a7008b7308 */ /* 0x0009620000000800 */
[----:B------:R-:W-:Y:S01]  /*a9c0*/  F2FP.PACK_AB R147, R175, R173 ;  /* 0x000000adaf93723e */ /* 0x000fe200000000ff */
[----:B------:R-:W-:Y:S03]  /*a9d0*/  LDSM.16.MT88.4 R160, [R236+0x3000] ;  /* 0x00300000eca0783b */ /* 0x000fe60000004200 */
[----:B------:R-:W-:Y:S02]  /*a9e0*/  F2FP.PACK_AB R140, R200, R231 ;  /* 0x000000e7c88c723e */ /* 0x000fe400000000ff */
[----:B------:R-:W-:Y:S01]  /*a9f0*/  F2FP.PACK_AB R142, R252, R174 ;  /* 0x000000aefc8e723e */ /* 0x000fe200000000ff */
[-C--:B-1----:R-:W-:Y:S02]  /*aa00*/  HMMA.16816.F32 R4, R144, R156.reuse, R4 ;  /* 0x0000009c9004723c */ /* 0x082fe40000001804 */
[----:B------:R1:W1:Y:S03]  /*aa10*/  MUFU.EX2 R138, R196 ;  /* 0x000000c4008a7308 */ /* 0x0002660000000800 */
[----:B------:R-:W-:Y:S02]  /*aa20*/  F2FP.PACK_AB R141, R245, R230 ;  /* 0x000000e6f58d723e */ /* 0x000fe400000000ff */
[----:B------:R-:W-:Y:S07]  /*aa30*/  F2FP.PACK_AB R143, R228, R229 ;  /* 0x000000e5e48f723e */ /* 0x000fee00000000ff */
[C---:B------:R-:W-:Y:S01]  /*aa40*/  HMMA.16816.F32 R8, R140.reuse, R156, R8 ;  /* 0x0000009c8c08723c */ /* 0x040fe20000001808 */
[----:B----4-:R-:W-:Y:S03]  /*aa50*/  LDSM.16.MT88.4 R164, [R237+0x3000] ;  /* 0x00300000eda4783b */ /* 0x010fe60000004200 */
[----:B-----5:R-:W-:Y:S04]  /*aa60*/  FADD.FTZ R0, R139, R0 ;  /* 0x000000008b007221 */ /* 0x020fe80000010000 */
[-C--:B------:R-:W-:Y:S01]  /*aa70*/  HMMA.16816.F32 R12, R140, R158.reuse, R12 ;  /* 0x0000009e8c0c723c */ /* 0x080fe2000000180c */
[----:B-1----:R-:W-:Y:S03]  /*aa80*/  LDSM.16.MT88.4 R196, [R239+0x1800] ;  /* 0x00180000efc4783b */ /* 0x002fe60000004200 */
[----:B------:R-:W-:Y:S04]  /*aa90*/  FADD.FTZ R0, R138, R0 ;  /* 0x000000008a007221 */ /* 0x000fe80000010000 */
[C---:B------:R-:W-:Y:S01]  /*aaa0*/  HMMA.16816.F32 R16, R144.reuse, R158, R16 ;  /* 0x0000009e9010723c */ /* 0x040fe20000001810 */
[----:B------:R-:W1:Y:S07]  /*aab0*/  LDSM.16.MT88.4 R156, [R238+0x1000] ;  /* 0x00100000ee9c783b */ /* 0x000e6e0000004200 */
[-C--:B--2---:R-:W-:Y:S01]  /*aac0*/  HMMA.16816.F32 R20, R144, R148.reuse, R20 ;  /* 0x000000949014723c */ /* 0x084fe20000001814 */
[----:B------:R2:W-:Y:S07]  /*aad0*/  STL [R1+0x4], R0 ;  /* 0x0000040001007387 */ /* 0x0005ee0000100800 */
[C---:B------:R-:W-:Y:S08]  /*aae0*/  HMMA.16816.F32 R24, R140.reuse, R148, R24 ;  /* 0x000000948c18723c */ /* 0x040ff00000001818 */
[-C--:B------:R-:W-:Y:S08]  /*aaf0*/  HMMA.16816.F32 R28, R140, R150.reuse, R28 ;  /* 0x000000968c1c723c */ /* 0x080ff0000000181c */
[C---:B------:R-:W-:Y:S01]  /*ab00*/  HMMA.16816.F32 R32, R144.reuse, R150, R32 ;  /* 0x000000969020723c */ /* 0x040fe20000001820 */
[----:B------:R-:W4:Y:S03]  /*ab10*/  LDSM.16.MT88.4 R148, [R239+0x3000] ;  /* 0x00300000ef94783b */ /* 0x000f260000004200 */
[----:B--2---:R-:W-:Y:S01]  /*ab20*/  FADD.FTZ R0, R170, R137 ;  /* 0x00000089aa007221 */ /* 0x004fe20000010000 */
[----:B------:R-:W-:Y:S03]  /*ab30*/  MOV R137, R173 ;  /* 0x000000ad00897202 */ /* 0x000fe60000000f00 */
[-C--:B---3--:R-:W-:Y:S04]  /*ab40*/  HMMA.16816.F32 R36, R144, R152.reuse, R36 ;  /* 0x000000989024723c */ /* 0x088fe80000001824 */
[----:B------:R-:W-:Y:S01]  /*ab50*/  FADD.FTZ R2, R215, R0 ;  /* 0x00000000d7027221 */ /* 0x000fe20000010000 */
[----:B------:R-:W-:Y:S01]  /*ab60*/  MOV R0, R185 ;  /* 0x000000b900007202 */ /* 0x000fe20000000f00 */
[----:B------:R-:W-:Y:S02]  /*ab70*/  LDSM.16.MT88.4 R212, [R236+0x3800] ;  /* 0x00380000ecd4783b */ /* 0x000fe40000004200 */
        /* <DEDUP_REMOVED lines=22> */
[C---:B------:R-:W-:Y:S08]  /*ace0*/  HMMA.16816.F32 R120, R140.reuse, R152, R120 ;  /* 0x000000988c78723c */ /* 0x040ff00000001878 */
[-C--:B------:R-:W-:Y:S07]  /*acf0*/  HMMA.16816.F32 R124, R140, R154.reuse, R124 ;  /* 0x0000009a8c7c723c */ /* 0x080fee000000187c */
[----:B------:R-:W-:Y:S01]  /*ad00*/  F2FP.PACK_AB R140, R168, R169 ;  /* 0x000000a9a88c723e */ /* 0x000fe200000000ff */
[----:B------:R-:W-:Y:S04]  /*ad10*/  HMMA.16816.F32 R128, R144, R154, R128 ;  /* 0x0000009a9080723c */ /* 0x000fe80000001880 */
[----:B------:R-:W-:Y:S02]  /*ad20*/  F2FP.PACK_AB R142, R138, R139 ;  /* 0x0000008b8a8e723e */ /* 0x000fe400000000ff */
[----:B------:R-:W-:Y:S02]  /*ad30*/  F2FP.PACK_AB R141, R225, R227 ;  /* 0x000000e3e18d723e */ /* 0x000fe400000000ff */
[----:B------:R-:W-:Y:S04]  /*ad40*/  F2FP.PACK_AB R143, R224, R226 ;  /* 0x000000e2e08f723e */ /* 0x000fe800000000ff */
[----:B------:R-:W-:Y:S02]  /*ad50*/  MOV R138, R175 ;  /* 0x000000af008a7202 */ /* 0x000fe40000000f00 */
[----:B------:R-:W-:Y:S01]  /*ad60*/  MOV R139, R174 ;  /* 0x000000ae008b7202 */ /* 0x000fe20000000f00 */
[-C--:B------:R-:W-:Y:S01]  /*ad70*/  HMMA.16816.F32 R176, R140, R180.reuse, R4 ;  /* 0x000000b48cb0723c */ /* 0x080fe20000001804 */
[----:B------:R-:W1:Y:S07]  /*ad80*/  LDSM.16.MT88.4 R4, [R237+0x3800] ;  /* 0x00380000ed04783b */ /* 0x000e6e0000004200 */
[C---:B------:R-:W-:Y:S01]  /*ad90*/  HMMA.16816.F32 R172, R208.reuse, R180, R8 ;  /* 0x000000b4d0ac723c */ /* 0x040fe20000001808 */
[----:B------:R-:W2:Y:S07]  /*ada0*/  LDSM.16.MT88.4 R8, [R239+0x3800] ;  /* 0x00380000ef08783b */ /* 0x000eae0000004200 */
[-C--:B------:R-:W-:Y:S01]  /*adb0*/  HMMA.16816.F32 R168, R208, R182.reuse, R12 ;  /* 0x000000b6d0a8723c */ /* 0x080fe2000000180c */
[----:B------:R-:W3:Y:S07]  /*adc0*/  LDSM.16.MT88.4 R12, [R238+0x3800] ;  /* 0x00380000ee0c783b */ /* 0x000eee0000004200 */
[C---:B------:R-:W-:Y:S07]  /*add0*/  HMMA.16816.F32 R180, R140.reuse, R182, R16 ;  /* 0x000000b68cb4723c */ /* 0x040fee0000001810 */
[----:B------:R-:W-:Y:S02]  /*ade0*/  MOV R18, R187 ;  /* 0x000000bb00127202 */ /* 0x000fe40000000f00 */
[----:B------:R-:W-:Y:S03]  /*adf0*/  MOV R17, R186 ;  /* 0x000000ba00117202 */ /* 0x000fe60000000f00 */
[----:B------:R-:W-:Y:S02]  /*ae00*/  MOV R16, R184 ;  /* 0x000000b800107202 */ /* 0x000fe40000000f00 */
[-C--:B------:R-:W-:Y:S03]  /*ae10*/  HMMA.16816.F32 R184, R140, R188.reuse, R20 ;  /* 0x000000bc8cb8723c */ /* 0x080fe60000001814 */
[----:B------:R-:W-:Y:S04]  /*ae20*/  MOV R19, R200 ;  /* 0x000000c800137202 */ /* 0x000fe80000000f00 */
[----:B------:R-:W-:Y:S01]  /*ae30*/  MOV R23, R192 ;  /* 0x000000c000177202 */ /* 0x000fe20000000f00 */
[C---:B------:R-:W-:Y:S04]  /*ae40*/  HMMA.16816.F32 R164, R208.reuse, R188, R24 ;  /* 0x000000bcd0a4723c */ /* 0x040fe80000001818 */
[----:B------:R-:W-:Y:S02]  /*ae50*/  MOV R20, R195 ;  /* 0x000000c300147202 */ /* 0x000fe40000000f00 */
[----:B------:R-:W-:Y:S02]  /*ae60*/  MOV R21, R194 ;  /* 0x000000c200157202 */ /* 0x000fe40000000f00 */
        /* <DEDUP_REMOVED lines=38> */
[-C--:B-1----:R-:W-:Y:S08]  /*b0d0*/  HMMA.16816.F32 R84, R140, R4.reuse, R84 ;  /* 0x000000048c54723c */ /* 0x082ff00000001854 */
[C---:B------:R-:W-:Y:S01]  /*b0e0*/  HMMA.16816.F32 R88, R208.reuse, R4, R88 ;  /* 0x00000004d058723c */ /* 0x040fe20000001858 */
[----:B------:R-:W4:Y:S06]  /*b0f0*/  LDL R5, [R1+0x14] ;  /* 0x0000140001057983 */ /* 0x000f2c0000100800 */
[----:B------:R-:W-:Y:S01]  /*b100*/  FADD.FTZ R4, R225, R0 ;  /* 0x00000000e1047221 */ /* 0x000fe20000010000 */
[-C--:B------:R-:W-:Y:S04]  /*b110*/  HMMA.16816.F32 R92, R208, R6.reuse, R92 ;  /* 0x00000006d05c723c */ /* 0x080fe8000000185c */
[----:B------:R-:W-:Y:S02]  /*b120*/  FADD.FTZ R4, R226, R4 ;  /* 0x00000004e2047221 */ /* 0x000fe40000010000 */
[----:B------:R-:W-:Y:S02]  /*b130*/  FADD.FTZ R0, R222, R3 ;  /* 0x00000003de007221 */ /* 0x000fe40000010000 */
[C---:B------:R-:W-:Y:S04]  /*b140*/  HMMA.16816.F32 R96, R140.reuse, R6, R96 ;  /* 0x000000068c60723c */ /* 0x040fe80000001860 */
        /* <DEDUP_REMOVED lines=8> */
[-C--:B------:R-:W-:Y:S01]  /*b1d0*/  HMMA.16816.F32 R108, R208, R10.reuse, R108 ;  /* 0x0000000ad06c723c */ /* 0x080fe2000000186c */
[----:B------:R1:W-:Y:S04]  /*b1e0*/  STL [R1], R3 ;  /* 0x0000000301007387 */ /* 0x0003e80000100800 */
[----:B------:R1:W-:Y:S03]  /*b1f0*/  STL [R1+0x8], R2 ;  /* 0x0000080201007387 */ /* 0x0003e60000100800 */
[C---:B------:R-:W-:Y:S01]  /*b200*/  HMMA.16816.F32 R112, R140.reuse, R10, R112 ;  /* 0x0000000a8c70723c */ /* 0x040fe20000001870 */
[----:B------:R1:W-:Y:S07]  /*b210*/  STL [R1+0xc], R0 ;  /* 0x00000c0001007387 */ /* 0x0003ee0000100800 */
[-C--:B---3--:R-:W-:Y:S08]  /*b220*/  HMMA.16816.F32 R116, R140, R12.reuse, R116 ;  /* 0x0000000c8c74723c */ /* 0x088ff00000001874 */
[C---:B------:R-:W-:Y:S08]  /*b230*/  HMMA.16816.F32 R120, R208.reuse, R12, R120 ;  /* 0x0000000cd078723c */ /* 0x040ff00000001878 */
[-C--:B------:R-:W-:Y:S08]  /*b240*/  HMMA.16816.F32 R124, R208, R14.reuse, R124 ;  /* 0x0000000ed07c723c */ /* 0x080ff0000000187c */
[----:B------:R-:W-:Y:S07]  /*b250*/  HMMA.16816.F32 R128, R140, R14, R128 ;  /* 0x0000000e8c80723c */ /* 0x000fee0000001880 */
[----:B------:R-:W-:Y:S02]  /*b260*/  MOV R140, R133 ;  /* 0x00000085008c7202 */ /* 0x000fe40000000f00 */
[C---:B----4-:R-:W-:Y:S03]  /*b270*/  ISETP.GT.AND P0, PT, R248.reuse, R5, PT ;  /* 0x00000005f800720c */ /* 0x050fe60003f04270 */
[----:B------:R-:W-:Y:S10]  /*b280*/  IADD3 R248, R248, -0x1, RZ ;  /* 0xfffffffff8f87810 */ /* 0x000ff40007ffe0ff */
[----:B-1----:R-:W-:-:S05]  /*b290*/  @P0 BRA `(.L_x_3825) ;  /* 0xffffb55000000947 */ /* 0x002fca000383ffff */
.L_x_3814:
[----:B------:R-:W-:-:S13]  /*b2a0*/  ISETP.GE.AND P0, PT, R248, RZ, PT ;  /* 0x000000fff800720c */ /* 0x000fda0003f06270 */
[----:B------:R-:W-:Y:S05]  /*b2b0*/  @!P0 BRA `(.L_x_3826) ;  /* 0x0000405000008947 */ /* 0x000fea0003800000 */
[----:B------:R-:W-:Y:S01]  /*b2c0*/  IMAD.MOV.U32 R138, RZ, RZ, R135 ;  /* 0x000000ffff8a7224 */ /* 0x000fe200078e0087 */
[----:B------:R-:W-:Y:S01]  /*b2d0*/  MOV R140, R133 ;  /* 0x00000085008c7202 */ /* 0x000fe20000000f00 */
[----:B------:R-:W-:Y:S01]  /*b2e0*/  IMAD.MOV.U32 R137, RZ, RZ, R136 ;  /* 0x000000ffff897224 */ /* 0x000fe200078e0088 */
[----:B------:R-:W-:Y:S02]  /*b2f0*/  MOV R139, R134 ;  /* 0x00000086008b7202 */ /* 0x000fe40000000f00 */
.L_x_3833:
        /* <DEDUP_REMOVED lines=11> */
[C---:B------:R-:W-:Y:S01]  /*b3b0*/  IADD3 R141, R232.reuse, 0x3000, RZ ;  /* 0x00003000e88d7810 */ /* 0x040fe20007ffe0ff */
[----:B------:R-:W-:Y:S01]  /*b3c0*/  IMAD R0, R249, c[0x0][0x20c], R0 ;  /* 0x00008300f9007a24 */ /* 0x000fe200078e0200 */
[----:B------:R-:W-:Y:S01]  /*b3d0*/  IADD3 R136, R232, 0x2800, RZ ;  /* 0x00002800e8887810 */ /* 0x000fe20007ffe0ff */
[----:B------:R-:W-:Y:S01]  /*b3e0*/  IMAD.SHL.U32 R55, R250, 0x2, RZ ;  /* 0x00000002fa377824 */ /* 0x000fe200078e00ff */
[----:B------:R-:W-:Y:S01]  /*b3f0*/  SHF.L.U64.HI R52, R251, 0x1, R5 ;  /* 0x00000001fb347819 */ /* 0x000fe20000010205 */
[----:B------:R-:W-:Y:S01]  /*b400*/  IMAD.IADD R3, R3, 0x1, R0 ;  /* 0x0000000103037824 */ /* 0x000fe200078e0200 */
[----:B------:R-:W-:Y:S03]  /*b410*/  SHF.R.S32.HI R0, RZ, 0x1f, R246 ;  /* 0x0000001fff007819 */ /* 0x000fe600000114f6 */
[----:B------:R-:W-:Y:S04]  /*b420*/  IMAD.WIDE.U32 R2, R246, c[0x0][0x218], R2 ;  /* 0x00008600f6027a25 */ /* 0x000fe800078e0002 */
[----:B------:R-:W-:Y:S04]  /*b430*/  IMAD R0, R0, c[0x0][0x218], RZ ;  /* 0x0000860000007a24 */ /* 0x000fe800078e02ff */
[----:B------:R-:W-:Y:S01]  /*b440*/  IMAD R0, R246, c[0x0][0x21c], R0 ;  /* 0x00008700f6007a24 */ /* 0x000fe200078e0200 */
[----:B------:R1:W4:Y:S04]  /*b450*/  LDSM.16.M88.4 R64, [R240] ;  /* 0x00000000f040783b */ /* 0x0003280000000200 */
        /* <DEDUP_REMOVED lines=20> */
.L_x_3910:
[-C--:B------:R-:W-:Y:S01]  /*b5a0*/  HMMA.16816.F32 R4, R64, R16.reuse, RZ ;  /* 0x000000104004723c */ /* 0x080fe200000018ff */
[----:B------:R-:W3:Y:S01]  /*b5b0*/  SHFL.IDX PT, R3, R28, RZ, 0x181f ;  /* 0x00181fff1c037589 */ /* 0x000ee200000e0000 */
[----:B------:R-:W-:Y:S01]  /*b5c0*/  BSSY B0, `(.L_x_3828) ;  /* 0x0000123000007945 */ /* 0x000fe20003800000 */
[----:B------:R-:W-:Y:S02]  /*b5d0*/  ISETP.GE.AND P2, PT, R250, c[0x0][0x1d4], PT ;  /* 0x00007500fa007a0c */ /* 0x000fe40003f46270 */
[----:B------:R-:W-:Y:S02]  /*b5e0*/  ISETP.GE.AND P0, PT, R251, c[0x0][0x1d4], PT ;  /* 0x00007500fb007a0c */ /* 0x000fe40003f06270 */
[----:B------:R-:W-:Y:S01]  /*b5f0*/  SEL R245, RZ, 0x10, P2 ;  /* 0x00000010fff57807 */ /* 0x000fe20001000000 */
[C---:B------:R-:W-:Y:S01]  /*b600*/  HMMA.16816.F32 R8, R60.reuse, R16, RZ ;  /* 0x000000103c08723c */ /* 0x040fe200000018ff */
[----:B------:R-:W4:Y:S02]  /*b610*/  SHFL.IDX PT, R40, R28, 0x1, 0x181f ;  /* 0x00381f001c287f89 */ /* 0x000f2400000e0000 */
[C---:B------:R-:W-:Y:S02]  /*b620*/  ISETP.NE.U32.AND P6, PT, R245.reuse, RZ, PT ;  /* 0x000000fff500720c */ /* 0x040fe40003fc5070 */
[----:B------:R-:W-:Y:S02]  /*b630*/  SEL R57, RZ, 0x10, P0 ;  /* 0x00000010ff397807 */ /* 0x000fe40000000000 */
[----:B------:R-:W-:Y:S01]  /*b640*/  IADD3 R54, -R245, 0x10, RZ ;  /* 0x00000010f5367810 */ /* 0x000fe20007ffe1ff */
[-C--:B------:R-:W-:Y:S01]  /*b650*/  HMMA.16816.F32 R12, R60, R18.reuse, RZ ;  /* 0x000000123c0c723c */ /* 0x080fe200000018ff */
[----:B------:R-:W5:Y:S03]  /*b660*/  SHFL.IDX PT, R37, R36, 0x1, 0x181f ;  /* 0x00381f0024257f89 */ /* 0x000f6600000e0000 */
[----:B------:R-:W-:Y:S04]  /*b670*/  LOP3.LUT R54, R54, 0xf, RZ, 0xc0, !PT ;  /* 0x0000000f36367812 */ /* 0x000fe800078ec0ff */
[C---:B------:R-:W-:Y:S01]  /*b680*/  HMMA.16816.F32 R16, R64.reuse, R18, RZ ;  /* 0x000000124010723c */ /* 0x040fe200000018ff */
[----:B------:R-:W1:Y:S07]  /*b690*/  SHFL.IDX PT, R45, R28, 0x2, 0x181f ;  /* 0x00581f001c2d7f89 */ /* 0x000e6e00000e0000 */
[-C--:B------:R-:W-:Y:S01]  /*b6a0*/  HMMA.16816.F32 R20, R64, R32.reuse, RZ ;  /* 0x000000204014723c */ /* 0x080fe200000018ff */
[----:B------:R-:W2:Y:S07]  /*b6b0*/  SHFL.IDX PT, R46, R36, 0x2, 0x181f ;  /* 0x00581f00242e7f89 */ /* 0x000eae00000e0000 */
[C---:B------:R-:W-:Y:S01]  /*b6c0*/  HMMA.16816.F32 R24, R60.reuse, R32, RZ ;  /* 0x000000203c18723c */ /* 0x040fe200000018ff */
[----:B------:R1:W2:Y:S08]  /*b6d0*/  SHFL.IDX PT, R56, R28, 0x3, 0x181f ;  /* 0x00781f001c387f89 */ /* 0x0002b000000e0000 */
[----:B------:R2:W2:Y:S03]  /*b6e0*/  SHFL.IDX PT, R53, R36, 0x3, 0x181f ;  /* 0x00781f0024357f89 */ /* 0x0004a600000e0000 */
[C---:B---3--:R-:W-:Y:S02]  /*b6f0*/  IADD3 R2, P4, R3.reuse, R55, RZ ;  /* 0x0000003703027210 */ /* 0x048fe40007f9e0ff */
[----:B------:R-:W-:Y:S03]  /*b700*/  IADD3 R38, P5, R3, R47, RZ ;  /* 0x0000002f03267210 */ /* 0x000fe60007fbe0ff */
[C---:B--2---:R-:W-:Y:S01]  /*b710*/  IMAD.X R3, R29.reuse, 0x1, R44, P4 ;  /* 0x000000011d037824 */ /* 0x044fe200020e062c */
[C---:B----4-:R-:W-:Y:S01]  /*b720*/  IADD3 R42, P4, R40.reuse, R55, RZ ;  /* 0x00000037282a7210 */ /* 0x050fe20007f9e0ff */
[----:B------:R-:W-:Y:S01]  /*b730*/  IMAD.X R39, R29, 0x1, R52, P5 ;  /* 0x000000011d277824 */ /* 0x000fe200028e0634 */
[----:B------:R-:W-:Y:S02]  /*b740*/  IADD3 R40, P5, R40, R47, RZ ;  /* 0x0000002f28287210 */ /* 0x000fe40007fbe0ff */
[----:B------:R2:W-:Y:S01]  /*b750*/  LDGSTS.E.BYPASS.LTC128B.128 [R247+0x100], [R2.64], !P2 ;  /* 0x0010000002f77fae */ /* 0x0005e2000d101d46 */
[C---:B-----5:R-:W-:Y:S01]  /*b760*/  IMAD.X R43, R37.reuse, 0x1, R44, P4 ;  /* 0x00000001252b7824 */ /* 0x060fe200020e062c */
[-C--:B-1----:R-:W-:Y:S01]  /*b770*/  HMMA.16816.F32 R28, R60, R34.reuse, RZ ;  /* 0x000000223c1c723c */ /* 0x082fe200000018ff */
[----:B------:R-:W-:Y:S01]  /*b780*/  IMAD.X R41, R37, 0x1, R52, P5 ;  /* 0x0000000125297824 */ /* 0x000fe200028e0634 */
[C---:B------:R-:W-:Y:S02]  /*b790*/  ISETP.NE.U32.AND P5, PT, R57.reuse, RZ, PT ;  /* 0x000000ff3900720c */ /* 0x040fe40003fa5070 */
[----:B------:R-:W-:Y:S02]  /*b7a0*/  IADD3 R57, -R57, 0x10, RZ ;  /* 0x0000001039397810 */ /* 0x000fe40007ffe1ff */
[----:B------:R1:W-:Y:S02]  /*b7b0*/  LDGSTS.E.BYPASS.LTC128B.128 [R247+0x2100], [R38.64], !P0 ;  /* 0x0210000026f77fae */ /* 0x0003e4000c101d46 */
[C---:B------:R-:W-:Y:S04]  /*b7c0*/  HMMA.16816.F32 R32, R64.reuse, R34, RZ ;  /* 0x000000224020723c */ /* 0x040fe800000018ff */
[----:B------:R-:W-:Y:S02]  /*b7d0*/  LOP3.LUT R57, R57, 0xf, RZ, 0xc0, !PT ;  /* 0x0000000f39397812 */ /* 0x000fe400078ec0ff */
[----:B------:R3:W-:Y:S08]  /*b7e0*/  LDGSTS.E.BYPASS.LTC128B.128 [R247+0x900], [R42.64], !P2 ;  /* 0x009000002af77fae */ /* 0x0007f0000d101d46 */
[----:B------:R3:W-:Y:S01]  /*b7f0*/  LDGSTS.E.BYPASS.LTC128B.128 [R247+0x2900], [R40.64], !P0 ;  /* 0x0290000028f77fae */ /* 0x0007e2000c101d46 */
[C---:B--2---:R-:W-:Y:S05]  /*b800*/  IADD3 R2, P4, R45.reuse, R55, RZ ;  /* 0x000000372d027210 */ /* 0x044fea0007f9e0ff */
[C---:B------:R-:W-:Y:S01]  /*b810*/  IMAD.X R3, R46.reuse, 0x1, R44, P4 ;  /* 0x000000012e037824 */ /* 0x040fe200020e062c */
[-C--:B-1----:R-:W-:Y:S04]  /*b820*/  HMMA.16816.F32 R36, R64, R48.reuse, RZ ;  /* 0x000000304024723c */ /* 0x082fe800000018ff */
[----:B------:R1:W-:Y:S04]  /*b830*/  LDGSTS.E.BYPASS.LTC128B.128 [R247+0x1100], [R2.64], !P2 ;  /* 0x0110000002f77fae */ /* 0x0003e8000d101d46 */
[C---:B---3--:R-:W-:Y:S04]  /*b840*/  HMMA.16816.F32 R40, R60.reuse, R48, RZ ;  /* 0x000000303c28723c */ /* 0x048fe800000018ff */
[----:B-1----:R-:W-:Y:S05]  /*b850*/  IADD3 R2, P2, R45, R47, RZ ;  /* 0x0000002f2d027210 */ /* 0x002fea0007f5e0ff */
[----:B------:R-:W-:Y:S03]  /*b860*/  IMAD.X R3, R46, 0x1, R52, P2 ;  /* 0x000000012e037824 */ /* 0x000fe600010e0634 */
[-C--:B------:R-:W-:Y:S02]  /*b870*/  IADD3 R54, P4, P2, R54, R56.reuse, R55 ;  /* 0x0000003836367210 */ /* 0x080fe40007a9e037 */
[----:B------:R1:W-:Y:S02]  /*b880*/  LDGSTS.E.BYPASS.LTC128B.128 [R247+0x3100], [R2.64], !P0 ;  /* 0x0310000002f77fae */ /* 0x0003e4000c101d46 */
[-C--:B------:R-:W-:Y:S02]  /*b890*/  IADD3.X R55, RZ, R53.reuse, R44, P4, P2 ;  /* 0x00000035ff377210 */ /* 0x080fe400027e442c */
[----:B------:R-:W-:Y:S02]  /*b8a0*/  IADD3 R56, P4, P2, R57, R56, R47 ;  /* 0x0000003839387210 */ /* 0x000fe40007a9e02f */
[-C--:B------:R-:W-:Y:S02]  /*b8b0*/  HMMA.16816.F32 R44, R60, R50.reuse, RZ ;  /* 0x000000323c2c723c */ /* 0x080fe400000018ff */
[----:B------:R-:W-:Y:S01]  /*b8c0*/  IADD3.X R57, RZ, R53, R52, P4, P2 ;  /* 0x00000035ff397210 */ /* 0x000fe200027e4434 */
[----:B------:R2:W-:Y:S01]  /*b8d0*/  LDGSTS.E.BYPASS.LTC128B.128.ZFILL [R247+0x1900], [R54.64], P6 ;  /* 0x0190000036f77fae */ /* 0x0005e2000b141d46 */
[----:B------:R-:W-:Y:S04]  /*b8e0*/  ISETP.GE.AND P2, PT, R248, 0x1, PT ;  /* 0x00000001f800780c */ /* 0x000fe80003f46270 */
[C---:B------:R-:W-:Y:S03]  /*b8f0*/  HMMA.16816.F32 R48, R64.reuse, R50, RZ ;  /* 0x000000324030723c */ /* 0x040fe600000018ff */
[----:B------:R3:W-:Y:S08]  /*b900*/  LDGSTS.E.BYPASS.LTC128B.128.ZFILL [R247+0x3900], [R56.64], P5 ;  /* 0x0390000038f77fae */ /* 0x0007f0000a941d46 */
[----:B------:R-:W0:Y:S01]  /*b910*/  LDGDEPBAR ;  /* 0x00000000000079af */ /* 0x000e220000000000 */
[-C--:B--2---:R-:W-:Y:S08]  /*b920*/  HMMA.16816.F32 R52, R64, R132.reuse, RZ ;  /* 0x000000844034723c */ /* 0x084ff000000018ff */
        /* <DEDUP_REMOVED lines=8> */
[----:B------:R-:W2:Y:S07]  /*b9b0*/  LDSM.16.M88.4 R212, [R235] ;  /* 0x00000000ebd4783b */ /* 0x000eae0000000200 */
        /* <DEDUP_REMOVED lines=16> */
[-C--:B--2---:R-:W-:Y:S01]  /*bac0*/  HMMA.16816.F32 R4, R132, R212.reuse, R4 ;  /* 0x000000d48404723c */ /* 0x084fe20000001804 */
[----:B------:R-:W-:Y:S07]  /*bad0*/  LDSM.16.M88.4 R228, [R141] ;  /* 0x000000008de4783b */ /* 0x000fee0000000200 */
        /* <DEDUP_REMOVED lines=20> */
[-C--:B--2---:R-:W-:Y:S01]  /*bc20*/  HMMA.16816.F32 R4, R208, R212.reuse, R4 ;  /* 0x000000d4d004723c */ /* 0x084fe20000001804 */
[----:B------:R-:W2:Y:S07]  /*bc30*/  LDSM.16.M88.4 R224, [R234+-0x800] ;  /* 0xfff80000eae0783b */ /* 0x000eae0000000200 */
        /* <DEDUP_REMOVED lines=22> */
[C---:B----4-:R-:W-:Y:S08]  /*bda0*/  HMMA.16816.F32 R8, R220.reuse, R212, R8 ;  /* 0x000000d4dc08723c */ /* 0x050ff00000001808 */
[-C--:B------:R-:W-:Y:S08]  /*bdb0*/  HMMA.16816.F32 R12, R220, R214.reuse, R12 ;  /* 0x000000d6dc0c723c */ /* 0x080ff0000000180c */
[C---:B------:R-:W-:Y:S01]  /*bdc0*/  HMMA.16816.F32 R16, R132.reuse, R214, R16 ;  /* 0x000000d68410723c */ /* 0x040fe20000001810 */
[----:B------:R-:W-:Y:S07]  /*bdd0*/  LDSM.16.M88.4 R212, [R0] ;  /* 0x0000000000d4783b */ /* 0x000fee0000000200 */
        /* <DEDUP_REMOVED lines=13> */
[----:B------:R-:W3:Y:S07]  /*beb0*/  LDSM.16.M88.4 R220, [R136] ;  /* 0x0000000088dc783b */ /* 0x000eee0000000200 */
[----:B------:R-:W-:Y:S01]  /*bec0*/  HMMA.16816.F32 R64, R132, R226, R64 ;  /* 0x000000e28440723c */ /* 0x000fe20000001840 */
[----:B------:R-:W5:Y:S07]  /*bed0*/  LDSM.16.M88.4 R132, [R142] ;  /* 0x000000008e84783b */ /* 0x000f6e0000000200 */
[-C--:B--2---:R-:W-:Y:S01]  /*bee0*/  HMMA.16816.F32 R4, R208, R212.reuse, R4 ;  /* 0x000000d4d004723c */ /* 0x084fe20000001804 */
[----:B------:R-:W-:Y:S07]  /*bef0*/  LDSM.16.M88.4 R224, [R241+0x6000] ;  /* 0x00600000f1e0783b */ /* 0x000fee0000000200 */
        /* <DEDUP_REMOVED lines=14> */
[-C--:B-----5:R-:W-:Y:S08]  /*bfe0*/  HMMA.16816.F32 R52, R208, R132.reuse, R52 ;  /* 0x00000084d034723c */ /* 0x0a0ff00000001834 */
[C---:B------:R-:W-:Y:S08]  /*bff0*/  HMMA.16816.F32 R56, R216.reuse, R132, R56 ;  /* 0x00000084d838723c */ /* 0x040ff00000001838 */
[-C--:B------:R-:W-:Y:S01]  /*c000*/  HMMA.16816.F32 R60, R216, R134.reuse, R60 ;  /* 0x00000086d83c723c */ /* 0x080fe2000000183c */
[----:B------:R-:W4:Y:S07]  /*c010*/  LDSM.16.M88.4 R216, [R235+0x3000] ;  /* 0x00300000ebd8783b */ /* 0x000f2e0000000200 */
[----:B------:R-:W-:Y:S01]  /*c020*/  HMMA.16816.F32 R64, R208, R134, R64 ;  /* 0x00000086d040723c */ /* 0x000fe20000001840 */
[----:B------:R-:W5:Y:S07]  /*c030*/  LDSM.16.M88.4 R132, [R235+0x3800] ;  /* 0x00380000eb84783b */ /* 0x000f6e0000000200 */
[-C--:B--2---:R-:W-:Y:S01]  /*c040*/  HMMA.16816.F32 R4, R212, R220.reuse, R4 ;  /* 0x000000dcd404723c */ /* 0x084fe20000001804 */
[----:B------:R-:W-:Y:S07]  /*c050*/  LDSM.16.M88.4 R208, [R243+0x4000] ;  /* 0x00400000f3d0783b */ /* 0x000fee0000000200 */
        /* <DEDUP_REMOVED lines=8> */
[----:B------:R-:W-:Y:S07]  /*c0e0*/  LDSM.16.M88.4 R228, [R234+0x1000] ;  /* 0x00100000eae4783b */ /* 0x000fee0000000200 */
[-C--:B----4-:R-:W-:Y:S08]  /*c0f0*/  HMMA.16816.F32 R36, R212, R216.reuse, R36 ;  /* 0x000000d8d424723c */ /* 0x090ff00000001824 */
[C---:B------:R-:W-:Y:S08]  /*c100*/  HMMA.16816.F32 R40, R224.reuse, R216, R40 ;  /* 0x000000d8e028723c */ /* 0x040ff00000001828 */
[-C--:B------:R-:W-:Y:S08]  /*c110*/  HMMA.16816.F32 R44, R224, R218.reuse, R44 ;  /* 0x000000dae02c723c */ /* 0x080ff0000000182c */
[C---:B------:R-:W-:Y:S01]  /*c120*/  HMMA.16816.F32 R48, R212.reuse, R218, R48 ;  /* 0x000000dad430723c */ /* 0x040fe20000001830 */
[----:B------:R-:W2:Y:S07]  /*c130*/  LDSM.16.M88.4 R216, [R234] ;  /* 0x00000000ead8783b */ /* 0x000eae0000000200 */
[-C--:B-----5:R-:W-:Y:S08]  /*c140*/  HMMA.16816.F32 R52, R212, R132.reuse, R52 ;  /* 0x00000084d434723c */ /* 0x0a0ff00000001834 */
[C---:B------:R-:W-:Y:S08]  /*c150*/  HMMA.16816.F32 R56, R224.reuse, R132, R56 ;  /* 0x00000084e038723c */ /* 0x040ff00000001838 */
[-C--:B------:R-:W-:Y:S01]  /*c160*/  HMMA.16816.F32 R60, R224, R134.reuse, R60 ;  /* 0x00000086e03c723c */ /* 0x080fe2000000183c */
[----:B------:R-:W3:Y:S07]  /*c170*/  LDSM.16.M88.4 R224, [R234+0x800] ;  /* 0x00080000eae0783b */ /* 0x000eee0000000200 */
[----:B------:R-:W-:Y:S01]  /*c180*/  HMMA.16816.F32 R64, R212, R134, R64 ;  /* 0x00000086d440723c */ /* 0x000fe20000001840 */
[----:B------:R-:W4:Y:S01]  /*c190*/  LDSM.16.M88.4 R132, [R234+0x1800] ;  /* 0x00180000ea84783b */ /* 0x000f220000000200 */
[----:B------:R-:W-:Y:S06]  /*c1a0*/  DEPBAR.LE SB0, 0x0 ;  /* 0x000080000000791a */ /* 0x000fec0000000000 */
[-C--:B--2---:R-:W-:Y:S01]  /*c1b0*/  HMMA.16816.F32 R4, R208, R216.reuse, R4 ;  /* 0x000000d8d004723c */ /* 0x084fe20000001804 */
[----:B------:R-:W-:Y:S07]  /*c1c0*/  BAR.SYNC.DEFER_BLOCKING 0x0 ;  /* 0x0000000000007b1d */ /* 0x000fee0000010000 */
        /* <DEDUP_REMOVED lines=17> */
[----:B-1----:R-:W-:Y:S01]  /*c2e0*/  IMAD.MOV.U32 R246, RZ, RZ, RZ ;  /* 0x000000fffff67224 */ /* 0x002fe200078e00ff */
        /* <DEDUP_REMOVED lines=39> */
.L_x_3911:
[----:B------:R-:W-:-:S05]  /*c560*/  BRA.DIV ~URZ, `(.L_x_3831) ;  /* 0x000096627f007947 */ /* 0x000fca000b800000 */
[----:B------:R-:W3:Y:S01]  /*c570*/  SHFL.IDX PT, R142, R132, RZ, 0x181f ;  /* 0x00181fff848e7589 */ /* 0x000ee200000e0000 */
[C---:B------:R-:W-:Y:S02]  /*c580*/  IADD3 R2, -R245.reuse, 0x10, RZ ;  /* 0x00000010f5027810 */ /* 0x040fe40007ffe1ff */
[----:B------:R-:W-:Y:S01]  /*c590*/  ISETP.NE.U32.AND P2, PT, R245, RZ, PT ;  /* 0x000000fff500720c */ /* 0x000fe20003f45070 */
[----:B------:R-:W4:Y:S01]  /*c5a0*/  SHFL.IDX PT, R3, R132, 0x1, 0x181f ;  /* 0x00381f0084037f89 */ /* 0x000f2200000e0000 */
[----:B------:R-:W-:Y:S03]  /*c5b0*/  LOP3.LUT R2, R2, 0xf, RZ, 0xc0, !PT ;  /* 0x0000000f02027812 */ /* 0x000fe600078ec0ff */
[----:B------:R-:W-:Y:S01]  /*c5c0*/  SHFL.IDX PT, R136, R0, 0x2, 0x181f ;  /* 0x00581f0000887f89 */ /* 0x000fe200000e0000 */
[----:B---3--:R-:W-:Y:S04]  /*c5d0*/  IADD3 R208, P5, P4, R2, R142, R141 ;  /* 0x0000008e02d07210 */ /* 0x008fe80007cbe08d */
[----:B--2---:R-:W-:Y:S02]  /*c5e0*/  IADD3.X R209, RZ, R135, R133, P5, P4 ;  /* 0x00000087ffd17210 */ /* 0x004fe40002fe8485 */
[-C--:B------:R-:W-:Y:S03]  /*c5f0*/  IADD3 R142, P4, R142, R210.reuse, RZ ;  /* 0x000000d28e8e7210 */ /* 0x080fe60007f9e0ff */
[----:B------:R2:W-:Y:S02]  /*c600*/  LDGSTS.E.BYPASS.LTC128B.128.ZFILL [R247+0x4100], [R208.64], P2 ;  /* 0x04100000d0f77fae */ /* 0x0005e40009141d46 */
[--C-:B------:R-:W-:Y:S02]  /*c610*/  IMAD.X R143, R135, 0x1, R134.reuse, P4 ;  /* 0x00000001878f7824 */ /* 0x100fe400020e0686 */
[----:B------:R-:W3:Y:S04]  /*c620*/  SHFL.IDX PT, R135, R0, 0x1, 0x181f ;  /* 0x00381f0000877f89 */ /* 0x000ee800000e0000 */
[----:B------:R4:W-:Y:S04]  /*c630*/  LDGSTS.E.BYPASS.LTC128B.128 [R247+0x6100], [R142.64], !P0 ;  /* 0x061000008ef77fae */ /* 0x0009e8000c101d46 */
[----:B-1----:R-:W-:Y:S01]  /*c640*/  SHFL.IDX PT, R0, R0, 0x3, 0x181f ;  /* 0x00781f0000007f89 */ /* 0x002fe200000e0000 */
[C---:B----4-:R-:W-:Y:S04]  /*c650*/  IADD3 R142, P5, P4, R2.reuse, R3, R141 ;  /* 0x00000003028e7210 */ /* 0x050fe80007cbe08d */
[----:B---3--:R-:W-:Y:S05]  /*c660*/  IADD3.X R143, RZ, R135, R133, P5, P4 ;  /* 0x00000087ff8f7210 */ /* 0x008fea0002fe8485 */
[----:B------:R1:W-:Y:S02]  /*c670*/  LDGSTS.E.BYPASS.LTC128B.128.ZFILL [R247+0x4900], [R142.64], P2 ;  /* 0x049000008ef77fae */ /* 0x0003e40009141d46 */
[----:B-1----:R-:W-:Y:S05]  /*c680*/  IADD3 R142, P4, R3, R210, RZ ;  /* 0x000000d2038e7210 */ /* 0x002fea0007f9e0ff */
[--C-:B------:R-:W-:Y:S02]  /*c690*/  IMAD.X R143, R135, 0x1, R134.reuse, P4 ;  /* 0x00000001878f7824 */ /* 0x100fe400020e0686 */
[----:B------:R-:W1:Y:S04]  /*c6a0*/  SHFL.IDX PT, R135, R132, 0x2, 0x181f ;  /* 0x00581f0084877f89 */ /* 0x000e6800000e0000 */
[----:B------:R2:W-:Y:S04]  /*c6b0*/  LDGSTS.E.BYPASS.LTC128B.128 [R247+0x6900], [R142.64], !P0 ;  /* 0x069000008ef77fae */ /* 0x0005e8000c101d46 */
[----:B------:R-:W3:Y:S01]  /*c6c0*/  SHFL.IDX PT, R132, R132, 0x3, 0x181f ;  /* 0x00781f0084847f89 */ /* 0x000ee200000e0000 */
[----:B-1----:R-:W-:Y:S04]  /*c6d0*/  IADD3 R2, P5, P4, R2, R135, R141 ;  /* 0x0000008702027210 */ /* 0x002fe80007cbe08d */
[----:B------:R-:W-:Y:S05]  /*c6e0*/  IADD3.X R3, RZ, R136, R133, P5, P4 ;  /* 0x00000088ff037210 */ /* 0x000fea0002fe8485 */
[----:B------:R1:W-:Y:S02]  /*c6f0*/  LDGSTS.E.BYPASS.LTC128B.128.ZFILL [R247+0x5100], [R2.64], P2 ;  /* 0x0510000002f77fae */ /* 0x0003e40009141d46 */
[----:B-1----:R-:W-:Y:S05]  /*c700*/  IADD3 R2, P2, R135, R210, RZ ;  /* 0x000000d287027210 */ /* 0x002fea0007f5e0ff */
[----:B------:R-:W-:Y:S05]  /*c710*/  IMAD.X R3, R136, 0x1, R134, P2 ;  /* 0x0000000188037824 */ /* 0x000fea00010e0686 */
[----:B------:R2:W-:Y:S03]  /*c720*/  LDGSTS.E.BYPASS.LTC128B.128 [R247+0x7100], [R2.64], !P0 ;  /* 0x0710000002f77fae */ /* 0x0005e6000c101d46 */
.L_x_3912:
[C---:B--23--:R-:W-:Y:S02]  /*c730*/  IADD3 R2, -R245.reuse, 0x10, RZ ;  /* 0x00000010f5027810 */ /* 0x04cfe40007ffe1ff */
[----:B------:R-:W-:Y:S02]  /*c740*/  ISETP.NE.U32.AND P2, PT, R245, RZ, PT ;  /* 0x000000fff500720c */ /* 0x000fe40003f45070 */
[----:B------:R-:W-:Y:S04]  /*c750*/  LOP3.LUT R2, R2, 0xf, RZ, 0xc0, !PT ;  /* 0x0000000f02027812 */ /* 0x000fe800078ec0ff */
[----:B------:R-:W-:Y:S04]  /*c760*/  IADD3 R2, P5, P4, R2, R132, R141 ;  /* 0x0000008402027210 */ /* 0x000fe80007cbe08d */
[----:B------:R-:W-:Y:S05]  /*c770*/  IADD3.X R3, RZ, R0, R133, P5, P4 ;  /* 0x00000000ff037210 */ /* 0x000fea0002fe8485 */
[----:B------:R-:W-:Y:S01]  /*c780*/  @!PT LDS RZ, [RZ] ;  /* 0x00000000fffff984 */ /* 0x000fe20000000800 */
[----:B------:R-:W-:Y:S01]  /*c790*/  @!PT LDS RZ, [RZ] ;  /* 0x00000000fffff984 */ /* 0x000fe20000000800 */
[----:B------:R-:W-:Y:S01]  /*c7a0*/  @!PT LDS RZ, [RZ] ;  /* 0x00000000fffff984 */ /* 0x000fe20000000800 */
[----:B------:R1:W-:Y:S02]  /*c7b0*/  LDGSTS.E.BYPASS.LTC128B.128.ZFILL [R247+0x5900], [R2.64], P2 ;  /* 0x0590000002f77fae */ /* 0x0003e40009141d46 */
[----:B-1----:R-:W-:Y:S05]  /*c7c0*/  IADD3 R2, P2, R132, R210, RZ ;  /* 0x000000d284027210 */ /* 0x002fea0007f5e0ff */
[----:B------:R-:W-:Y:S05]  /*c7d0*/  IMAD.X R3, R0, 0x1, R134, P2 ;  /* 0x0000000100037824 */ /* 0x000fea00010e0686 */
[----:B------:R1:W-:Y:S03]  /*c7e0*/  LDGSTS.E.BYPASS.LTC128B.128 [R247+0x7900], [R2.64], !P0 ;  /* 0x0790000002f77fae */ /* 0x0003e6000c101d46 */
.L_x_3829:
[----:B-1----:R-:W-:Y:S05]  /*c7f0*/  BSYNC B0 ;  /* 0x0000000000007941 */ /* 0x002fea0003800000 */
.L_x_3828:
        /* <DEDUP_REMOVED lines=67> */
[----:B-1----:R-:W-:Y:S02]  /*cc30*/  FMNMX.FTZ R132, R132, R0, !PT ;  /* 0x0000000084847209 */ /* 0x002fe40007810000 */
[----:B------:R-:W1:Y:S04]  /*cc40*/  SHFL.BFLY PT, R0, R135, 0x2, 0x1f ;  /* 0x0c401f0087007f89 */ /* 0x000e6800000e0000 */
[----:B------:R-:W2:Y:S01]  /*cc50*/  SHFL.BFLY PT, R136, R132, 0x1, 0x1f ;  /* 0x0c201f0084887f89 */ /* 0x000ea200000e0000 */
[----:B-1----:R-:W-:Y:S02]  /*cc60*/  FMNMX.FTZ R135, R135, R0, !PT ;  /* 0x0000000087877209 */ /* 0x002fe40007810000 */
[----:B--2---:R-:W-:Y:S03]  /*cc70*/  FMNMX.FTZ R136, R132, R136, !PT ;  /* 0x0000008884887209 */ /* 0x004fe60007810000 */
[----:B------:R-:W1:Y:S04]  /*cc80*/  SHFL.BFLY PT, R0, R135, 0x1, 0x1f ;  /* 0x0c201f0087007f89 */ /* 0x000e6800000e0000 */
[----:B------:R-:W2:Y:S01]  /*cc90*/  SHFL.BFLY PT, R132, R133, 0x2, 0x1f ;  /* 0x0c401f0085847f89 */ /* 0x000ea200000e0000 */
[----:B-1----:R-:W-:Y:S03]  /*cca0*/  FMNMX.FTZ R135, R135, R0, !PT ;  /* 0x0000000087877209 */ /* 0x002fe60007810000 */
[----:B------:R-:W1:Y:S01]  /*ccb0*/  SHFL.BFLY PT, R0, R134, 0x2, 0x1f ;  /* 0x0c401f0086007f89 */ /* 0x000e6200000e0000 */
[----:B--2---:R-:W-:Y:S02]  /*ccc0*/  FMNMX.FTZ R132, R133, R132, !PT ;  /* 0x0000008485847209 */ /* 0x004fe40007810000 */
[----:B-1----:R-:W-:Y:S05]  /*ccd0*/  FMNMX.FTZ R134, R134, R0, !PT ;  /* 0x0000000086867209 */ /* 0x002fea0007810000 */
[----:B------:R-:W1:Y:S02]  /*cce0*/  SHFL.BFLY PT, R0, R134, 0x1, 0x1f ;  /* 0x0c201f0086007f89 */ /* 0x000e6400000e0000 */
[----:B-1----:R-:W-:Y:S02]  /*ccf0*/  FMNMX.FTZ R134, R134, R0, !PT ;  /* 0x0000000086867209 */ /* 0x002fe40007810000 */
[----:B------:R1:W2:Y:S04]  /*cd00*/  SHFL.BFLY PT, R0, R132, 0x1, 0x1f ;  /* 0x0c201f0084007f89 */ /* 0x0002a800000e0000 */
.L_x_3913:
[----:B------:R-:W3:Y:S01]  /*cd10*/  LDL.LU R3, [R1+0x4] ;  /* 0x0000040001037983 */ /* 0x000ee20000300800 */
[----:B------:R-:W-:Y:S01]  /*cd20*/  FMUL.FTZ R2, R136, c[0x0][0x2d0] ;  /* 0x0000b40088027a20 */ /* 0x000fe20000410000 */
[----:B--2---:R-:W-:Y:S01]  /*cd30*/  FMNMX.FTZ R133, R0, R132, !PT ;  /* 0x0000008400857209 */ /* 0x004fe20007810000 */
[----:B------:R-:W-:Y:S01]  /*cd40*/  FADD.FTZ R0, -R136, R137 ;  /* 0x0000008988007221 */ /* 0x000fe20000010100 */
[----:B------:R-:W2:Y:S01]  /*cd50*/  LDL.LU R210, [R1] ;  /* 0x0000000001d27983 */ /* 0x000ea20000300800 */
[--C-:B------:R-:W-:Y:S01]  /*cd60*/  FFMA.FTZ R4, R4, c[0x0][0x2d0], -R2.reuse ;  /* 0x0000b40004047a23 */ /* 0x100fe20000010802 */
[----:B------:R-:W-:Y:S01]  /*cd70*/  WARPSYNC 0xffffffff ;  /* 0xffffffff00007948 */ /* 0x000fe20003800000 */
[----:B------:R-:W-:Y:S01]  /*cd80*/  FMUL.FTZ R0, R0, c[0x0][0x2d0] ;  /* 0x0000b40000007a20 */ /* 0x000fe20000410000 */
[----:B------:R-:W-:Y:S01]  /*cd90*/  ISETP.GT.AND P0, PT, R248, RZ, PT ;  /* 0x000000fff800720c */ /* 0x000fe20003f04270 */
[--C-:B------:R-:W-:Y:S02]  /*cda0*/  FFMA.FTZ R5, R5, c[0x0][0x2d0], -R2.reuse ;  /* 0x0000b40005057a23 */ /* 0x100fe40000010802 */
[----:B-1----:R-:W1:Y:S01]  /*cdb0*/  MUFU.EX2 R132, R0 ;  /* 0x0000000000847308 */ /* 0x002e620000000800 */
        /* <DEDUP_REMOVED lines=15> */
[----:B------:R-:W-:Y:S02]  /*ceb0*/  FFMA.FTZ R209, R64, c[0x0][0x2d0], -R2 ;  /* 0x0000b40040d17a23 */ /* 0x000fe40000010802 */
[----:B------:R-:W-:Y:S01]  /*cec0*/  FMUL.FTZ R2, R135, c[0x0][0x2d0] ;  /* 0x0000b40087027a20 */ /* 0x000fe20000410000 */
[----:B------:R-:W-:Y:S03]  /*ced0*/  MUFU.EX2 R20, R16 ;  /* 0x0000001000147308 */ /* 0x000fe60000000800 */
        /* <DEDUP_REMOVED lines=8> */
[--C-:B------:R-:W-:Y:S01]  /*cf60*/  FFMA.FTZ R222, R34, c[0x0][0x2d0], -R2.reuse ;  /* 0x0000b40022de7a23 */ /* 0x100fe20000010802 */
[----:B------:R-:W-:Y:S01]  /*cf70*/  MOV R34, R212 ;  /* 0x000000d400227202 */ /* 0x000fe20000000f00 */
[--C-:B------:R-:W-:Y:S01]  /*cf80*/  FFMA.FTZ R221, R35, c[0x0][0x2d0], -R2.reuse ;  /* 0x0000b40023dd7a23 */ /* 0x100fe20000010802 */
[----:B------:R-:W5:Y:S01]  /*cf90*/  MUFU.EX2 R7, R7 ;  /* 0x0000000700077308 */ /* 0x000f620000000800 */
[--C-:B------:R-:W-:Y:S02]  /*cfa0*/  FFMA.FTZ R51, R51, c[0x0][0x2d0], -R2.reuse ;  /* 0x0000b40033337a23 */ /* 0x100fe40000010802 */
[--C-:B------:R-:W-:Y:S02]  /*cfb0*/  FFMA.FTZ R143, R54, c[0x0][0x2d0], -R2.reuse ;  /* 0x0000b400368f7a23 */ /* 0x100fe40000010802 */
[--C-:B------:R-:W-:Y:S02]  /*cfc0*/  FFMA.FTZ R49, R55, c[0x0][0x2d0], -R2.reuse ;  /* 0x0000b40037317a23 */ /* 0x100fe40000010802 */
[--C-:B------:R-:W-:Y:S02]  /*cfd0*/  FFMA.FTZ R64, R66, c[0x0][0x2d0], -R2.reuse ;  /* 0x0000b40042407a23 */ /* 0x100fe40000010802 */
[--C-:B------:R-:W-:Y:S01]  /*cfe0*/  FFMA.FTZ R211, R18, c[0x0][0x2d0], -R2.reuse ;  /* 0x0000b40012d37a23 */ /* 0x100fe20000010802 */
[----:B------:R-:W-:Y:S01]  /*cff0*/  MUFU.EX2 R224, R224 ;  /* 0x000000e000e07308 */ /* 0x000fe20000000800 */
[--C-:B------:R-:W-:Y:S02]  /*d000*/  FFMA.FTZ R50, R50, c[0x0][0x2d0], -R2.reuse ;  /* 0x0000b40032327a23 */ /* 0x100fe40000010802 */
[----:B------:R-:W-:Y:S07]  /*d010*/  FFMA.FTZ R141, R67, c[0x0][0x2d0], -R2 ;  /* 0x0000b400438d7a23 */ /* 0x000fee0000010802 */
[----:B------:R-:W-:Y:S10]  /*d020*/  MUFU.EX2 R211, R211 ;  /* 0x000000d300d37308 */ /* 0x000ff40000000800 */
[----:B------:R-:W-:Y:S01]  /*d030*/  MUFU.EX2 R137, R137 ;  /* 0x0000008900897308 */ /* 0x000fe20000000800 */
        /* <DEDUP_REMOVED lines=16> */
[----:B---3--:R-:W-:Y:S04]  /*d140*/  FFMA.FTZ R0, R132, R3, R4 ;  /* 0x0000000384007223 */ /* 0x008fe80000010004 */
[C---:B----4-:R-:W-:Y:S01]  /*d150*/  FADD.FTZ R5, R208.reuse, R0 ;  /* 0x00000000d0057221 */ /* 0x050fe20000010000 */
[----:B------:R-:W-:Y:S01]  /*d160*/  F2FP.PACK_AB R208, R208, R4 ;  /* 0x00000004d0d0723e */ /* 0x000fe200000000ff */
[----:B------:R-:W-:Y:S01]  /*d170*/  FADD.FTZ R0, -R135, R138 ;  /* 0x0000008a87007221 */ /* 0x000fe20000010100 */
[----:B------:R-:W-:Y:S01]  /*d180*/  MOV R138, R209 ;  /* 0x000000d1008a7202 */ /* 0x000fe20000000f00 */
[----:B------:R-:W-:Y:S01]  /*d190*/  FMUL.FTZ R4, R134, c[0x0][0x2d0] ;  /* 0x0000b40086047a20 */ /* 0x000fe20000410000 */
[----:B-----5:R-:W-:Y:S01]  /*d1a0*/  F2FP.PACK_AB R209, R7, R6 ;  /* 0x0000000607d1723e */ /* 0x020fe200000000ff */
[----:B------:R-:W-:Y:S02]  /*d1b0*/  FMUL.FTZ R0, R0, c[0x0][0x2d0] ;  /* 0x0000b40000007a20 */ /* 0x000fe40000410000 */
[----:B------:R-:W-:Y:S02]  /*d1c0*/  FADD.FTZ R5, R20, R5 ;  /* 0x0000000514057221 */ /* 0x000fe40000010000 */
[----:B------:R-:W2:Y:S01]  /*d1d0*/  MUFU.EX2 R3, R0 ;  /* 0x0000000000037308 */ /* 0x000ea20000000800 */
[--C-:B------:R-:W-:Y:S02]  /*d1e0*/  FFMA.FTZ R54, R61, c[0x0][0x2d0], -R4.reuse ;  /* 0x0000b4003d367a23 */ /* 0x100fe40000010804 */
[--C-:B------:R-:W-:Y:S02]  /*d1f0*/  FFMA.FTZ R8, R8, c[0x0][0x2d0], -R4.reuse ;  /* 0x0000b40008087a23 */ /* 0x100fe40000010804 */
[--C-:B------:R-:W-:Y:S02]  /*d200*/  FFMA.FTZ R9, R9, c[0x0][0x2d0], -R4.reuse ;  /* 0x0000b40009097a23 */ /* 0x100fe40000010804 */
[--C-:B------:R-:W-:Y:S01]  /*d210*/  FFMA.FTZ R18, R12, c[0x0][0x2d0], -R4.reuse ;  /* 0x0000b4000c127a23 */ /* 0x100fe20000010804 */
[----:B------:R-:W-:Y:S01]  /*d220*/  MOV R12, R213 ;  /* 0x000000d5000c7202 */ /* 0x000fe20000000f00 */
        /* <DEDUP_REMOVED lines=10> */
[----:B--2---:R-:W-:Y:S02]  /*d2d0*/  FFMA.FTZ R0, R3, R210, R6 ;  /* 0x000000d203007223 */ /* 0x004fe40000010006 */
[----:B------:R-:W-:Y:S02]  /*d2e0*/  FFMA.FTZ R219, R29, c[0x0][0x2d0], -R4 ;  /* 0x0000b4001ddb7a23 */ /* 0x000fe40000010804 */
[----:B------:R-:W-:Y:S01]  /*d2f0*/  FADD.FTZ R32, R7, R0 ;  /* 0x0000000007207221 */ /* 0x000fe20000010000 */
[----:B------:R1:W2:Y:S01]  /*d300*/  MUFU.EX2 R210, R17 ;  /* 0x0000001100d27308 */ /* 0x0002a20000000800 */
[----:B------:R-:W-:Y:S02]  /*d310*/  FADD.FTZ R0, -R134, R139 ;  /* 0x0000008b86007221 */ /* 0x000fe40000010100 */
[--C-:B------:R-:W-:Y:S02]  /*d320*/  FFMA.FTZ R231, R40, c[0x0][0x2d0], -R4.reuse ;  /* 0x0000b40028e77a23 */ /* 0x100fe40000010804 */
[----:B------:R-:W-:Y:S02]  /*d330*/  FMUL.FTZ R0, R0, c[0x0][0x2d0] ;  /* 0x0000b40000007a20 */ /* 0x000fe40000410000 */
[--C-:B------:R-:W-:Y:S02]  /*d340*/  FFMA.FTZ R230, R41, c[0x0][0x2d0], -R4.reuse ;  /* 0x0000b40029e67a23 */ /* 0x100fe40000010804 */
        /* <DEDUP_REMOVED lines=10> */
[----:B-1----:R-:W-:Y:S02]  /*d3f0*/  FFMA.FTZ R17, R13, c[0x0][0x2d0], -R4 ;  /* 0x0000b4000d117a23 */ /* 0x002fe40000010804 */
[----:B------:R-:W5:Y:S01]  /*d400*/  LDL.LU R13, [R1+0x8] ;  /* 0x00000800010d7983 */ /* 0x000f620000300800 */
[C---:B--2---:R-:W-:Y:S01]  /*d410*/  FADD.FTZ R220, R210.reuse, R5 ;  /* 0x00000005d2dc7221 */ /* 0x044fe20000010000 */
[----:B------:R-:W-:Y:S01]  /*d420*/  F2FP.PACK_AB R210, R210, R20 ;  /* 0x00000014d2d2723e */ /* 0x000fe200000000ff */
[----:B------:R-:W-:Y:S01]  /*d430*/  FMUL.FTZ R4, R133, c[0x0][0x2d0] ;  /* 0x0000b40085047a20 */ /* 0x000fe20000410000 */
[----:B------:R-:W2:Y:S01]  /*d440*/  LDL.LU R20, [R1+0xc] ;  /* 0x00000c0001147983 */ /* 0x000ea20000300800 */
[----:B------:R-:W-:Y:S01]  /*d450*/  MOV R5, R141 ;  /* 0x0000008d00057202 */ /* 0x000fe20000000f00 */
[----:B------:R-:W-:Y:S01]  /*d460*/  FMUL.FTZ R102, R3, R102 ;  /* 0x0000006603667220 */ /* 0x000fe20000410000 */
[----:B------:R-:W-:Y:S01]  /*d470*/  MUFU.EX2 R216, R216 ;  /* 0x000000d800d87308 */ /* 0x000fe20000000800 */
[----:B---3--:R-:W-:Y:S01]  /*d480*/  FADD.FTZ R0, -R133, R140 ;  /* 0x0000008c85007221 */ /* 0x008fe20000010100 */
[----:B------:R-:W-:Y:S01]  /*d490*/  MOV R140, R12 ;  /* 0x0000000c008c7202 */ /* 0x000fe20000000f00 */
        /* <DEDUP_REMOVED lines=20> */
[C---:B----4-:R-:W-:Y:S01]  /*d5e0*/  FMUL.FTZ R12, R2.reuse, R168 ;  /* 0x000000a8020c7220 */ /* 0x050fe20000410000 */
[----:B------:R-:W-:Y:S01]  /*d5f0*/  MOV R168, R23 ;  /* 0x0000001700a87202 */ /* 0x000fe20000000f00 */
[C---:B------:R-:W-:Y:S01]  /*d600*/  FMUL.FTZ R29, R2.reuse, R161 ;  /* 0x000000a1021d7220 */ /* 0x040fe20000410000 */
[----:B------:R-:W-:Y:S01]  /*d610*/  MUFU.EX2 R215, R215 ;  /* 0x000000d700d77308 */ /* 0x000fe20000000800 */
[C---:B------:R-:W-:Y:S02]  /*d620*/  FMUL.FTZ R40, R2.reuse, R156 ;  /* 0x0000009c02287220 */ /* 0x040fe40000410000 */
[----:B------:R-:W-:Y:S01]  /*d630*/  FMUL.FTZ R8, R2, R172 ;  /* 0x000000ac02087220 */ /* 0x000fe20000410000 */
[----:B------:R-:W-:Y:S01]  /*d640*/  MOV R172, R140 ;  /* 0x0000008c00ac7202 */ /* 0x000fe20000000f00 */
[C---:B-1----:R-:W-:Y:S01]  /*d650*/  FMUL.FTZ R30, R0.reuse, R162 ;  /* 0x000000a2001e7220 */ /* 0x042fe20000410000 */
[----:B------:R-:W-:Y:S01]  /*d660*/  F2FP.PACK_AB R140, R21, R22 ;  /* 0x00000016158c723e */ /* 0x000fe200000000ff */
[----:B------:R-:W-:Y:S02]  /*d670*/  FMUL.FTZ R31, R0, R163 ;  /* 0x000000a3001f7220 */ /* 0x000fe40000410000 */
[C---:B------:R-:W-:Y:S01]  /*d680*/  FMUL.FTZ R28, R2.reuse, R160 ;  /* 0x000000a0021c7220 */ /* 0x040fe20000410000 */
[----:B------:R-:W1:Y:S01]  /*d690*/  MUFU.EX2 R162, R19 ;  /* 0x0000001300a27308 */ /* 0x000e620000000800 */
[----:B------:R-:W-:Y:S02]  /*d6a0*/  FMUL.FTZ R24, R2, R164 ;  /* 0x000000a402187220 */ /* 0x000fe40000410000 */
[C---:B------:R-:W-:Y:S02]  /*d6b0*/  FMUL.FTZ R42, R0.reuse, R158 ;  /* 0x0000009e002a7220 */ /* 0x040fe40000410000 */
[----:B------:R-:W-:Y:S02]  /*d6c0*/  FMUL.FTZ R43, R0, R159 ;  /* 0x0000009f002b7220 */ /* 0x000fe40000410000 */
[----:B------:R-:W-:Y:S02]  /*d6d0*/  FMUL.FTZ R41, R2, R157 ;  /* 0x0000009d02297220 */ /* 0x000fe40000410000 */
[----:B------:R-:W-:Y:S01]  /*d6e0*/  FADD.FTZ R157, R211, R32 ;  /* 0x00000020d39d7221 */ /* 0x000fe20000010000 */
[----:B------:R3:W-:Y:S01]  /*d6f0*/  MUFU.EX2 R163, R6 ;  /* 0x0000000600a37308 */ /* 0x0007e20000000800 */
        /* <DEDUP_REMOVED lines=9> */
[----:B------:R-:W4:Y:S01]  /*d790*/  MUFU.EX2 R160, R7 ;  /* 0x0000000700a07308 */ /* 0x000f220000000800 */
[----:B------:R-:W-:Y:S01]  /*d7a0*/  FMUL.FTZ R25, R2, R165 ;  /* 0x000000a502197220 */ /* 0x000fe20000410000 */
[----:B------:R-:W-:Y:S01]  /*d7b0*/  MOV R165, R54 ;  /* 0x0000003600a57202 */ /* 0x000fe20000000f00 */
[----:B------:R-:W-:Y:S01]  /*d7c0*/  FMUL.FTZ R26, R0, R166 ;  /* 0x000000a6001a7220 */ /* 0x000fe20000410000 */
[----:B-1----:R-:W-:Y:S01]  /*d7d0*/  F2FP.PACK_AB R211, R162, R211 ;  /* 0x000000d3a2d3723e */ /* 0x002fe200000000ff */
[C---:B------:R-:W-:Y:S01]  /*d7e0*/  FMUL.FTZ R19, R3.reuse, R183 ;  /* 0x000000b703137220 */ /* 0x040fe20000410000 */
[----:B------:R-:W-:Y:S01]  /*d7f0*/  MOV R183, R49 ;  /* 0x0000003100b77202 */ /* 0x000fe20000000f00 */
[----:B------:R-:W-:Y:S01]  /*d800*/  FMUL.FTZ R27, R0, R167 ;  /* 0x000000a7001b7220 */ /* 0x000fe20000410000 */
[----:B------:R-:W-:Y:S01]  /*d810*/  MOV R49, R36 ;  /* 0x0000002400317202 */ /* 0x000fe20000000f00 */
[----:B------:R-:W-:Y:S01]  /*d820*/  FMUL.FTZ R32, R132, R188 ;  /* 0x000000bc84207220 */ /* 0x000fe20000410000 */
[----:B------:R1:W-:Y:S01]  /*d830*/  MUFU.EX2 R159, R18 ;  /* 0x00000012009f7308 */ /* 0x0003e20000000800 */
[----:B------:R-:W-:Y:S01]  /*d840*/  MOV R188, R64 ;  /* 0x0000004000bc7202 */ /* 0x000fe20000000f00 */
[----:B------:R-:W-:Y:S01]  /*d850*/  FMUL.FTZ R60, R2, R144 ;  /* 0x00000090023c7220 */ /* 0x000fe20000410000 */
        /* <DEDUP_REMOVED lines=8> */
[----:B------:R-:W-:Y:S01]  /*d8e0*/  FMUL.FTZ R61, R2, R145 ;  /* 0x00000091023d7220 */ /* 0x000fe20000410000 */
[----:B------:R-:W-:Y:S01]  /*d8f0*/  MOV R167, R138 ;  /* 0x0000008a00a77202 */ /* 0x000fe20000000f00 */
[C---:B------:R-:W-:Y:S01]  /*d900*/  FMUL.FTZ R62, R0.reuse, R146 ;  /* 0x00000092003e7220 */ /* 0x040fe20000410000 */
[----:B----4-:R-:W-:Y:S01]  /*d910*/  F2FP.PACK_AB R143, R163, R160 ;  /* 0x000000a0a38f723e */ /* 0x010fe200000000ff */
[C---:B------:R-:W-:Y:S01]  /*d920*/  FMUL.FTZ R7, R3.reuse, R179 ;  /* 0x000000b303077220 */ /* 0x040fe20000410000 */
[----:B------:R-:W-:Y:S01]  /*d930*/  MOV R179, R66 ;  /* 0x0000004200b37202 */ /* 0x000fe20000000f00 */
[----:B------:R-:W-:Y:S01]  /*d940*/  FMUL.FTZ R63, R0, R147 ;  /* 0x00000093003f7220 */ /* 0x000fe20000410000 */
[----:B------:R-:W-:Y:S01]  /*d950*/  MOV R189, R139 ;  /* 0x0000008b00bd7202 */ /* 0x000fe20000000f00 */
[----:B------:R-:W-:Y:S01]  /*d960*/  LDSM.16.MT88.4 R144, [R238] ;  /* 0x00000000ee90783b */ /* 0x000fe20000004200 */
[----:B------:R4:W2:Y:S01]  /*d970*/  MUFU.EX2 R158, R16 ;  /* 0x00000010009e7308 */ /* 0x0008a20000000800 */
[C---:B------:R-:W-:Y:S02]  /*d980*/  FMUL.FTZ R44, R2.reuse, R152 ;  /* 0x00000098022c7220 */ /* 0x040fe40000410000 */
[----:B------:R-:W-:Y:S02]  /*d990*/  FMUL.FTZ R45, R2, R153 ;  /* 0x00000099022d7220 */ /* 0x000fe40000410000 */
[C---:B-1----:R-:W-:Y:S01]  /*d9a0*/  FMUL.FTZ R18, R3.reuse, R182 ;  /* 0x000000b603127220 */ /* 0x042fe20000410000 */
[----:B------:R-:W-:Y:S01]  /*d9b0*/  MOV R182, R34 ;  /* 0x0000002200b67202 */ /* 0x000fe20000000f00 */
[C---:B------:R-:W-:Y:S01]  /*d9c0*/  FMUL.FTZ R34, R3.reuse, R190 ;  /* 0x000000be03227220 */ /* 0x040fe20000410000 */
[----:B------:R-:W-:Y:S01]  /*d9d0*/  MOV R190, R55 ;  /* 0x0000003700be7202 */ /* 0x000fe20000000f00 */
[C---:B------:R-:W-:Y:S01]  /*d9e0*/  FMUL.FTZ R46, R0.reuse, R154 ;  /* 0x0000009a002e7220 */ /* 0x040fe20000410000 */
[----:B------:R-:W-:Y:S01]  /*d9f0*/  MUFU.EX2 R139, R226 ;  /* 0x000000e2008b7308 */ /* 0x000fe20000000800 */
[----:B------:R-:W-:Y:S02]  /*da00*/  FMUL.FTZ R47, R0, R155 ;  /* 0x0000009b002f7220 */ /* 0x000fe40000410000 */
[C---:B------:R-:W-:Y:S01]  /*da10*/  FMUL.FTZ R51, R3.reuse, R199 ;  /* 0x000000c703337220 */ /* 0x040fe20000410000 */
[----:B---3--:R-:W-:Y:S01]  /*da20*/  F2FP.PACK_AB R142, R164, R159 ;  /* 0x0000009fa48e723e */ /* 0x008fe200000000ff */
[C---:B------:R-:W-:Y:S01]  /*da30*/  FMUL.FTZ R17, R132.reuse, R181 ;  /* 0x000000b584117220 */ /* 0x040fe20000410000 */
[----:B------:R-:W-:Y:S01]  /*da40*/  LDSM.16.MT88.4 R152, [R237+0x800] ;  /* 0x00080000ed98783b */ /* 0x000fe20000004200 */
[C---:B------:R-:W-:Y:S01]  /*da50*/  FMUL.FTZ R48, R132.reuse, R196 ;  /* 0x000000c484307220 */ /* 0x040fe20000410000 */
[----:B------:R-:W-:Y:S01]  /*da60*/  MOV R196, R49 ;  /* 0x0000003100c47202 */ /* 0x000fe20000000f00 */
[----:B------:R-:W-:Y:S01]  /*da70*/  FMUL.FTZ R49, R132, R197 ;  /* 0x000000c584317220 */ /* 0x000fe20000410000 */
[----:B------:R-:W-:Y:S01]  /*da80*/  MUFU.EX2 R226, R188 ;  /* 0x000000bc00e27308 */ /* 0x000fe20000000800 */
[C---:B------:R-:W-:Y:S02]  /*da90*/  FMUL.FTZ R56, R2.reuse, R148 ;  /* 0x0000009402387220 */ /* 0x040fe40000410000 */
[----:B------:R-:W-:Y:S02]  /*daa0*/  FMUL.FTZ R57, R2, R149 ;  /* 0x0000009502397220 */ /* 0x000fe40000410000 */
[----:B----4-:R-:W-:Y:S01]  /*dab0*/  FMUL.FTZ R16, R132, R180 ;  /* 0x000000b484107220 */ /* 0x010fe20000410000 */
[----:B------:R-:W-:Y:S01]  /*dac0*/  MOV R180, R67 ;  /* 0x0000004300b47202 */ /* 0x000fe20000000f00 */
[C---:B------:R-:W-:Y:S02]  /*dad0*/  FMUL.FTZ R58, R0.reuse, R150 ;  /* 0x00000096003a7220 */ /* 0x040fe40000410000 */
[----:B------:R-:W-:Y:S01]  /*dae0*/  FMUL.FTZ R59, R0, R151 ;  /* 0x00000097003b7220 */ /* 0x000fe20000410000 */
[----:B------:R-:W-:Y:S01]  /*daf0*/  MUFU.EX2 R138, R225 ;  /* 0x000000e1008a7308 */ /* 0x000fe20000000800 */
[C---:B------:R-:W-:Y:S01]  /*db00*/  FMUL.FTZ R66, R3.reuse, R206 ;  /* 0x000000ce03427220 */ /* 0x040fe20000410000 */
[----:B------:R-:W-:Y:S01]  /*db10*/  LDSM.16.MT88.4 R148, [R236+0x800] ;  /* 0x00080000ec94783b */ /* 0x000fe20000004200 */
        /* <DEDUP_REMOVED lines=45> */
[C---:B-----5:R-:W-:Y:S02]  /*ddf0*/  FFMA.FTZ R4, R2.reuse, R13, R22 ;  /* 0x0000000d02047223 */ /* 0x060fe40000010016 */
[----:B------:R-:W-:Y:S01]  /*de00*/  FMUL.FTZ R13, R2, R169 ;  /* 0x000000a9020d7220 */ /* 0x000fe20000410000 */
[----:B------:R-:W-:Y:S01]  /*de10*/  MOV R169, R5 ;  /* 0x0000000500a97202 */ /* 0x000fe20000000f00 */
[----:B--2---:R-:W-:Y:S01]  /*de20*/  FFMA.FTZ R156, R0, R20, R141 ;  /* 0x00000014009c7223 */ /* 0x004fe2000001008d */
[----:B------:R-:W-:Y:S01]  /*de30*/  F2FP.PACK_AB R141, R158, R141 ;  /* 0x0000008d9e8d723e */ /* 0x000fe200000000ff */
[----:B------:R-:W-:Y:S01]  /*de40*/  FADD.FTZ R161, R21, R4 ;  /* 0x0000000415a17221 */ /* 0x000fe20000010000 */
[----:B------:R-:W-:Y:S01]  /*de50*/  MOV R181, R169 ;  /* 0x000000a900b57202 */ /* 0x000fe20000000f00 */
[----:B------:R-:W1:Y:S01]  /*de60*/  LDSM.16.MT88.4 R20, [R236] ;  /* 0x00000000ec14783b */ /* 0x000e620000004200 */
[C---:B------:R-:W-:Y:S01]  /*de70*/  FMUL.FTZ R4, R132.reuse, R176 ;  /* 0x000000b084047220 */ /* 0x040fe20000410000 */
[----:B------:R-:W-:Y:S01]  /*de80*/  MOV R176, R39 ;  /* 0x0000002700b07202 */ /* 0x000fe20000000f00 */
[C---:B------:R-:W-:Y:S01]  /*de90*/  FMUL.FTZ R5, R132.reuse, R177 ;  /* 0x000000b184057220 */ /* 0x040fe20000410000 */
[----:B------:R-:W-:Y:S01]  /*dea0*/  MOV R177, R65 ;  /* 0x0000004100b17202 */ /* 0x000fe20000000f00 */
[----:B------:R-:W-:Y:S01]  /*deb0*/  FADD.FTZ R161, R159, R161 ;  /* 0x000000a19fa17221 */ /* 0x000fe20000010000 */
[----:B------:R-:W-:Y:S01]  /*dec0*/  MOV R65, R37 ;  /* 0x0000002500417202 */ /* 0x000fe20000000f00 */
[----:B------:R-:W2:Y:S01]  /*ded0*/  MUFU.EX2 R2, R227 ;  /* 0x000000e300027308 */ /* 0x000ea20000000800 */
[----:B------:R-:W3:Y:S01]  /*dee0*/  LDSM.16.MT88.4 R36, [R237] ;  /* 0x00000000ed24783b */ /* 0x000ee20000004200 */
[----:B------:R-:W-:Y:S01]  /*def0*/  MOV R169, R172 ;  /* 0x000000ac00a97202 */ /* 0x000fe20000000f00 */
[----:B------:R-:W-:Y:S01]  /*df00*/  FADD.FTZ R0, R137, R220 ;  /* 0x000000dc89007221 */ /* 0x000fe20000010000 */
[----:B------:R-:W-:Y:S01]  /*df10*/  MOV R197, R65 ;  /* 0x0000004100c57202 */ /* 0x000fe20000000f00 */
[C---:B------:R-:W-:Y:S01]  /*df20*/  FMUL.FTZ R65, R132.reuse, R205 ;  /* 0x000000cd84417220 */ /* 0x040fe20000410000 */
[----:B------:R-:W-:Y:S01]  /*df30*/  MOV R172, R50 ;  /* 0x0000003200ac7202 */ /* 0x000fe20000000f00 */
[----:B------:R-:W-:Y:S01]  /*df40*/  FMUL.FTZ R50, R3, R198 ;  /* 0x000000c603327220 */ /* 0x000fe20000410000 */
[----:B------:R-:W-:Y:S01]  /*df50*/  MOV R198, R64 ;  /* 0x0000004000c67202 */ /* 0x000fe20000000f00 */
[----:B------:R-:W-:Y:S01]  /*df60*/  FMUL.FTZ R64, R132, R204 ;  /* 0x000000cc84407220 */ /* 0x000fe20000410000 */
[----:B------:R-:W-:Y:S01]  /*df70*/  MUFU.EX2 R169, R169 ;  /* 0x000000a900a97308 */ /* 0x000fe20000000800 */
[----:B------:R-:W-:Y:S09]  /*df80*/  LDSM.16.MT88.4 R204, [R238+0x1800] ;  /* 0x00180000eecc783b */ /* 0x000ff20000004200 */
[----:B------:R-:W-:Y:S01]  /*df90*/  MUFU.EX2 R172, R172 ;  /* 0x000000ac00ac7308 */ /* 0x000fe20000000800 */
[----:B--2---:R-:W-:Y:S04]  /*dfa0*/  FADD.FTZ R0, R2, R0 ;  /* 0x0000000002007221 */ /* 0x004fe80000010000 */
[----:B------:R-:W-:Y:S05]  /*dfb0*/  FADD.FTZ R0, R139, R0 ;  /* 0x000000008b007221 */ /* 0x000fea0000010000 */
[----:B------:R-:W-:Y:S01]  /*dfc0*/  MUFU.EX2 R217, R176 ;  /* 0x000000b000d97308 */ /* 0x000fe20000000800 */
[-C--:B-1----:R-:W-:Y:S08]  /*dfd0*/  HMMA.16816.F32 R4, R208, R20.reuse, R4 ;  /* 0x00000014d004723c */ /* 0x082ff00000001804 */
[C---:B------:R-:W-:Y:S07]  /*dfe0*/  HMMA.16816.F32 R8, R140.reuse, R20, R8 ;  /* 0x000000148c08723c */ /* 0x040fee0000001808 */
[C---:B------:R-:W-:Y:S01]  /*dff0*/  FMUL.FTZ R20, R132.reuse, R184 ;  /* 0x000000b884147220 */ /* 0x040fe20000410000 */
[-C--:B------:R-:W-:Y:S01]  /*e000*/  HMMA.16816.F32 R12, R140, R22.reuse, R12 ;  /* 0x000000168c0c723c */ /* 0x080fe2000000180c */
[----:B------:R-:W-:Y:S03]  /*e010*/  MUFU.EX2 R184, R212 ;  /* 0x000000d400b87308 */ /* 0x000fe60000000800 */
[C---:B------:R-:W-:Y:S04]  /*e020*/  FMUL.FTZ R21, R132.reuse, R185 ;  /* 0x000000b984157220 */ /* 0x040fe80000410000 */
[C---:B------:R-:W-:Y:S03]  /*e030*/  HMMA.16816.F32 R16, R208.reuse, R22, R16 ;  /* 0x00000016d010723c */ /* 0x040fe60000001810 */
[----:B------:R-:W-:Y:S04]  /*e040*/  MUFU.EX2 R185, R222 ;  /* 0x000000de00b97308 */ /* 0x000fe80000000800 */
[C---:B------:R-:W-:Y:S01]  /*e050*/  FMUL.FTZ R22, R3.reuse, R186 ;  /* 0x000000ba03167220 */ /* 0x040fe20000410000 */
[----:B------:R-:W-:Y:S01]  /*e060*/  MOV R186, R52 ;  /* 0x0000003400ba7202 */ /* 0x000fe20000000f00 */
[C---:B------:R-:W-:Y:S03]  /*e070*/  FMUL.FTZ R23, R3.reuse, R187 ;  /* 0x000000bb03177220 */ /* 0x040fe60000410000 */
[----:B------:R-:W-:Y:S02]  /*e080*/  MOV R187, R53 ;  /* 0x0000003500bb7202 */ /* 0x000fe40000000f00 */
[----:B------:R-:W1:Y:S01]  /*e090*/  LDSM.16.MT88.4 R52, [R239] ;  /* 0x00000000ef34783b */ /* 0x000e620000004200 */
[----:B------:R-:W-:Y:S01]  /*e0a0*/  MUFU.EX2 R186, R186 ;  /* 0x000000ba00ba7308 */ /* 0x000fe20000000800 */
[-C--:B---3--:R-:W-:Y:S08]  /*e0b0*/  HMMA.16816.F32 R20, R208, R36.reuse, R20 ;  /* 0x00000024d014723c */ /* 0x088ff00000001814 */
[C---:B------:R-:W-:Y:S01]  /*e0c0*/  HMMA.16816.F32 R24, R140.reuse, R36, R24 ;  /* 0x000000248c18723c */ /* 0x040fe20000001818 */
[----:B------:R-:W-:Y:S06]  /*e0d0*/  MUFU.EX2 R187, R187 ;  /* 0x000000bb00bb7308 */ /* 0x000fec0000000800 */
[C---:B------:R-:W-:Y:S01]  /*e0e0*/  FMUL.FTZ R36, R132.reuse, R192 ;  /* 0x000000c084247220 */ /* 0x040fe20000410000 */
[-C--:B------:R-:W-:Y:S03]  /*e0f0*/  HMMA.16816.F32 R28, R140, R38.reuse, R28 ;  /* 0x000000268c1c723c */ /* 0x080fe6000000181c */
[----:B------:R-:W-:Y:S01]  /*e100*/  MUFU.EX2 R192, R219 ;  /* 0x000000db00c07308 */ /* 0x000fe20000000800 */
[C---:B------:R-:W-:Y:S04]  /*e110*/  FMUL.FTZ R37, R132.reuse, R193 ;  /* 0x000000c184257220 */ /* 0x040fe80000410000 */
[C---:B------:R-:W-:Y:S05]  /*e120*/  HMMA.16816.F32 R32, R208.reuse, R38, R32 ;  /* 0x00000026d020723c */ /* 0x040fea0000001820 */
[----:B------:R-:W2:Y:S02]  /*e130*/  MUFU.EX2 R193, R221 ;  /* 0x000000dd00c17308 */ /* 0x000ea40000000800 */
[C---:B------:R-:W-:Y:S02]  /*e140*/  FMUL.FTZ R38, R3.reuse, R194 ;  /* 0x000000c203267220 */ /* 0x040fe40000410000 */
[C---:B------:R-:W-:Y:S06]  /*e150*/  FMUL.FTZ R39, R3.reuse, R195 ;  /* 0x000000c303277220 */ /* 0x040fec0000410000 */
[----:B------:R-:W-:Y:S01]  /*e160*/  MUFU.EX2 R194, R213 ;  /* 0x000000d500c27308 */ /* 0x000fe20000000800 */
[-C--:B-1----:R-:W-:Y:S08]  /*e170*/  HMMA.16816.F32 R36, R208, R52.reuse, R36 ;  /* 0x00000034d024723c */ /* 0x082ff00000001824 */
[C---:B------:R-:W-:Y:S01]  /*e180*/  HMMA.16816.F32 R40, R140.reuse, R52, R40 ;  /* 0x000000348c28723c */ /* 0x040fe20000001828 */
[----:B------:R-:W-:Y:S06]  /*e190*/  MUFU.EX2 R219, R177 ;  /* 0x000000b100db7308 */ /* 0x000fec0000000800 */
[C---:B------:R-:W-:Y:S01]  /*e1a0*/  FMUL.FTZ R52, R132.reuse, R200 ;  /* 0x000000c884347220 */ /* 0x040fe20000410000 */
[-C--:B------:R-:W-:Y:S03]  /*e1b0*/  HMMA.16816.F32 R44, R140, R54.reuse, R44 ;  /* 0x000000368c2c723c */ /* 0x080fe6000000182c */
[----:B------:R-:W1:Y:S01]  /*e1c0*/  MUFU.EX2 R195, R218 ;  /* 0x000000da00c37308 */ /* 0x000e620000000800 */
[----:B------:R-:W-:Y:S04]  /*e1d0*/  FMUL.FTZ R53, R132, R201 ;  /* 0x000000c984357220 */ /* 0x000fe80000410000 */
[C---:B------:R-:W-:Y:S05]  /*e1e0*/  HMMA.16816.F32 R48, R208.reuse, R54, R48 ;  /* 0x00000036d030723c */ /* 0x040fea0000001830 */
[----:B------:R-:W3:Y:S02]  /*e1f0*/  MUFU.EX2 R132, R198 ;  /* 0x000000c600847308 */ /* 0x000ee40000000800 */
[C---:B------:R-:W-:Y:S02]  /*e200*/  FMUL.FTZ R54, R3.reuse, R202 ;  /* 0x000000ca03367220 */ /* 0x040fe40000410000 */
[----:B------:R-:W-:Y:S06]  /*e210*/  FMUL.FTZ R55, R3, R203 ;  /* 0x000000cb03377220 */ /* 0x000fec0000410000 */
[----:B------:R-:W4:Y:S01]  /*e220*/  MUFU.EX2 R3, R197 ;  /* 0x000000c500037308 */ /* 0x000f220000000800 */
[-C--:B------:R-:W-:Y:S08]  /*e230*/  HMMA.16816.F32 R52, R208, R144.reuse, R52 ;  /* 0x00000090d034723c */ /* 0x080ff00000001834 */
[C---:B------:R-:W-:Y:S01]  /*e240*/  HMMA.16816.F32 R56, R140.reuse, R144, R56 ;  /* 0x000000908c38723c */ /* 0x040fe20000001838 */
[----:B------:R-:W-:Y:S07]  /*e250*/  MUFU.EX2 R200, R230 ;  /* 0x000000e600c87308 */ /* 0x000fee0000000800 */
[-C--:B------:R-:W-:Y:S03]  /*e260*/  HMMA.16816.F32 R60, R140, R146.reuse, R60 ;  /* 0x000000928c3c723c */ /* 0x080fe6000000183c */
[----:B------:R-:W-:Y:S05]  /*e270*/  MUFU.EX2 R230, R228 ;  /* 0x000000e400e67308 */ /* 0x000fea0000000800 */
[C---:B------:R-:W-:Y:S01]  /*e280*/  HMMA.16816.F32 R64, R208.reuse, R146, R64 ;  /* 0x00000092d040723c */ /* 0x040fe20000001840 */
[----:B------:R-:W5:Y:S07]  /*e290*/  LDSM.16.MT88.4 R144, [R236+0x2000] ;  /* 0x00200000ec90783b */ /* 0x000f6e0000004200 */
[-C--:B-----5:R-:W-:Y:S08]  /*e2a0*/  HMMA.16816.F32 R68, R208, R144.reuse, R68 ;  /* 0x00000090d044723c */ /* 0x0a0ff00000001844 */
[C---:B------:R-:W-:Y:S08]  /*e2b0*/  HMMA.16816.F32 R72, R140.reuse, R144, R72 ;  /* 0x000000908c48723c */ /* 0x040ff00000001848 */
[-C--:B------:R-:W-:Y:S08]  /*e2c0*/  HMMA.16816.F32 R76, R140, R146.reuse, R76 ;  /* 0x000000928c4c723c */ /* 0x080ff0000000184c */
        /* <DEDUP_REMOVED lines=13> */
[C---:B------:R-:W-:Y:S07]  /*e3a0*/  HMMA.16816.F32 R120, R140.reuse, R144, R120 ;  /* 0x000000908c78723c */ /* 0x040fee0000001878 */
[----:B------:R-:W-:Y:S01]  /*e3b0*/  F2FP.PACK_AB R144, R214, R216 ;  /* 0x000000d8d690723e */ /* 0x000fe200000000ff */
[-C--:B------:R-:W-:Y:S04]  /*e3c0*/  HMMA.16816.F32 R124, R140, R146.reuse, R124 ;  /* 0x000000928c7c723c */ /* 0x080fe8000000187c */
[----:B------:R-:W-:Y:S03]  /*e3d0*/  F2FP.PACK_AB R145, R215, R170 ;  /* 0x000000aad791723e */ /* 0x000fe600000000ff */
[----:B------:R-:W-:Y:S01]  /*e3e0*/  F2FP.PACK_AB R140, R2, R137 ;  /* 0x00000089028c723e */ /* 0x000fe200000000ff */
[----:B------:R-:W-:Y:S01]  /*e3f0*/  HMMA.16816.F32 R128, R208, R146, R128 ;  /* 0x00000092d080723c */ /* 0x000fe20000001880 */
[----:B------:R5:W-:Y:S03]  /*e400*/  MUFU.EX2 R137, R191 ;  /* 0x000000bf00897308 */ /* 0x000be60000000800 */
[----:B------:R-:W-:Y:S01]  /*e410*/  F2FP.PACK_AB R142, R138, R139 ;  /* 0x0000008b8a8e723e */ /* 0x000fe200000000ff */
[----:B------:R-:W-:Y:S01]  /*e420*/  FADD.FTZ R139, R162, R157 ;  /* 0x0000009da28b7221 */ /* 0x000fe20000010000 */
[----:B------:R-:W-:Y:S01]  /*e430*/  F2FP.PACK_AB R141, R171, R224 ;  /* 0x000000e0ab8d723e */ /* 0x000fe200000000ff */
[----:B------:R-:W-:Y:S01]  /*e440*/  FADD.FTZ R2, R138, R0 ;  /* 0x000000008a027221 */ /* 0x000fe20000010000 */
[----:B--2---:R-:W-:Y:S01]  /*e450*/  F2FP.PACK_AB R143, R193, R185 ;  /* 0x000000b9c18f723e */ /* 0x004fe200000000ff */
[----:B------:R-:W-:Y:S02]  /*e460*/  FADD.FTZ R0, R158, R156 ;  /* 0x0000009c9e007221 */ /* 0x000fe40000010000 */
[----:B------:R-:W2:Y:S01]  /*e470*/  LDSM.16.MT88.4 R156, [R239+0x800] ;  /* 0x00080000ef9c783b */ /* 0x000ea20000004200 */
[----:B------:R4:W4:Y:S01]  /*e480*/  MUFU.EX2 R138, R196 ;  /* 0x000000c4008a7308 */ /* 0x0009220000000800 */
[----:B------:R-:W-:Y:S01]  /*e490*/  FADD.FTZ R160, R160, R0 ;  /* 0x00000000a0a07221 */ /* 0x000fe20000010000 */
[----:B-1----:R-:W-:Y:S01]  /*e4a0*/  F2FP.PACK_AB R146, R192, R195 ;  /* 0x000000c3c092723e */ /* 0x002fe200000000ff */
[-C--:B------:R-:W-:Y:S05]  /*e4b0*/  HMMA.16816.F32 R4, R140, R148.reuse, R4 ;  /* 0x000000948c04723c */ /* 0x080fea0000001804 */
[----:B------:R-:W-:Y:S01]  /*e4c0*/  F2FP.PACK_AB R147, R184, R194 ;  /* 0x000000c2b893723e */ /* 0x000fe200000000ff */
[----:B---3--:R-:W-:Y:S06]  /*e4d0*/  FADD.FTZ R0, R132, R2 ;  /* 0x0000000284007221 */ /* 0x008fec0000010000 */
[C---:B------:R-:W-:Y:S04]  /*e4e0*/  HMMA.16816.F32 R8, R144.reuse, R148, R8 ;  /* 0x000000949008723c */ /* 0x040fe80000001808 */
[----:B-----5:R-:W-:Y:S01]  /*e4f0*/  MOV R191, R190 ;  /* 0x000000be00bf7202 */ /* 0x020fe20000000f00 */
[----:B----4-:R-:W-:Y:S01]  /*e500*/  FADD.FTZ R0, R3, R0 ;  /* 0x0000000003007221 */ /* 0x010fe20000010000 */
[----:B------:R-:W-:Y:S02]  /*e510*/  MOV R190, R189 ;  /* 0x000000bd00be7202 */ /* 0x000fe40000000f00 */
[-C--:B------:R-:W-:Y:S01]  /*e520*/  HMMA.16816.F32 R12, R144, R150.reuse, R12 ;  /* 0x00000096900c723c */ /* 0x080fe2000000180c */
[----:B------:R-:W-:Y:S01]  /*e530*/  LDSM.16.MT88.4 R196, [R239+0x1800] ;  /* 0x00180000efc4783b */ /* 0x000fe20000004200 */
[----:B------:R1:W-:Y:S02]  /*e540*/  MUFU.EX2 R228, R190 ;  /* 0x000000be00e47308 */ /* 0x0003e40000000800 */
[----:B------:R-:W-:Y:S01]  /*e550*/  MOV R189, R183 ;  /* 0x000000b700bd7202 */ /* 0x000fe20000000f00 */
[----:B------:R-:W-:Y:S01]  /*e560*/  FADD.FTZ R0, R138, R0 ;  /* 0x000000008a007221 */ /* 0x000fe20000010000 */
[----:B------:R-:W-:Y:S02]  /*e570*/  MOV R183, R178 ;  /* 0x000000b200b77202 */ /* 0x000fe40000000f00 */
[C---:B------:R-:W-:Y:S01]  /*e580*/  HMMA.16816.F32 R16, R140.reuse, R150, R16 ;  /* 0x000000968c10723c */ /* 0x040fe20000001810 */
[----:B------:R-:W3:Y:S03]  /*e590*/  LDSM.16.MT88.4 R148, [R238+0x800] ;  /* 0x00080000ee94783b */ /* 0x000ee60000004200 */
[----:B------:R-:W-:Y:S01]  /*e5a0*/  MUFU.EX2 R225, R189 ;  /* 0x000000bd00e17308 */ /* 0x000fe20000000800 */
[----:B------:R-:W-:Y:S01]  /*e5b0*/  MOV R178, R168 ;  /* 0x000000a800b27202 */ /* 0x000fe20000000f00 */
[----:B------:R-:W-:Y:S01]  /*e5c0*/  FADD.FTZ R2, R137, R0 ;  /* 0x0000000089027221 */ /* 0x000fe20000010000 */
[----:B------:R-:W-:Y:S01]  /*e5d0*/  MOV R168, R173 ;  /* 0x000000ad00a87202 */ /* 0x000fe20000000f00 */
[-C--:B------:R-:W-:Y:S04]  /*e5e0*/  HMMA.16816.F32 R20, R140, R152.reuse, R20 ;  /* 0x000000988c14723c */ /* 0x080fe80000001814 */
[----:B------:R-:W-:Y:S02]  /*e5f0*/  FADD.FTZ R0, R164, R161 ;  /* 0x000000a1a4007221 */ /* 0x000fe40000010000 */
[----:B------:R-:W-:Y:S02]  /*e600*/  MUFU.EX2 R173, R229 ;  /* 0x000000e500ad7308 */ /* 0x000fe40000000800 */
[C---:B------:R-:W-:Y:S04]  /*e610*/  HMMA.16816.F32 R24, R144.reuse, R152, R24 ;  /* 0x000000989018723c */ /* 0x040fe80000001818 */
[----:B-1----:R-:W-:Y:S02]  /*e620*/  MOV R190, R183 ;  /* 0x000000b700be7202 */ /* 0x002fe40000000f00 */
[----:B------:R-:W-:Y:S02]  /*e630*/  MOV R183, R181 ;  /* 0x000000b500b77202 */ /* 0x000fe40000000f00 */
[-C--:B------:R-:W-:Y:S01]  /*e640*/  HMMA.16816.F32 R28, R144, R154.reuse, R28 ;  /* 0x0000009a901c723c */ /* 0x080fe2000000181c */
[----:B------:R-:W-:Y:S03]  /*e650*/  MUFU.EX2 R227, R190 ;  /* 0x000000be00e37308 */ /* 0x000fe60000000800 */
[----:B------:R-:W-:Y:S02]  /*e660*/  MOV R181, R179 ;  /* 0x000000b300b57202 */ /* 0x000fe40000000f00 */
[----:B------:R-:W-:Y:S02]  /*e670*/  MOV R179, R165 ;  /* 0x000000a500b37202 */ /* 0x000fe40000000f00 */
[C---:B------:R-:W-:Y:S01]  /*e680*/  HMMA.16816.F32 R32, R140.reuse, R154, R32 ;  /* 0x0000009a8c20723c */ /* 0x040fe20000001820 */
[----:B------:R-:W1:Y:S02]  /*e690*/  LDSM.16.MT88.4 R152, [R236+0x2800] ;  /* 0x00280000ec98783b */ /* 0x000e640000004200 */
[----:B------:R-:W-:Y:S05]  /*e6a0*/  MUFU.EX2 R222, R181 ;  /* 0x000000b500de7308 */ /* 0x000fea0000000800 */
[-C--:B--2---:R-:W-:Y:S05]  /*e6b0*/  HMMA.16816.F32 R36, R140, R156.reuse, R36 ;  /* 0x0000009c8c24723c */ /* 0x084fea0000001824 */
[----:B------:R2:W-:Y:S03]  /*e6c0*/  MUFU.EX2 R229, R191 ;  /* 0x000000bf00e57308 */ /* 0x0005e60000000800 */
[C---:B------:R-:W-:Y:S07]  /*e6d0*/  HMMA.16816.F32 R40, R144.reuse, R156, R40 ;  /* 0x0000009c9028723c */ /* 0x040fee0000001828 */
[----:B------:R-:W-:Y:S01]  /*e6e0*/  MUFU.EX2 R168, R168 ;  /* 0x000000a800a87308 */ /* 0x000fe20000000800 */
[-C--:B------:R-:W-:Y:S08]  /*e6f0*/  HMMA.16816.F32 R44, R144, R158.reuse, R44 ;  /* 0x0000009e902c723c */ /* 0x080ff0000000182c */
[C---:B------:R-:W-:Y:S01]  /*e700*/  HMMA.16816.F32 R48, R140.reuse, R158, R48 ;  /* 0x0000009e8c30723c */ /* 0x040fe20000001830 */
[----:B------:R-:W4:Y:S01]  /*e710*/  LDSM.16.MT88.4 R156, [R237+0x2800] ;  /* 0x00280000ed9c783b */ /* 0x000f220000004200 */
[----:B------:R-:W-:Y:S02]  /*e720*/  MUFU.EX2 R220, R179 ;  /* 0x000000b300dc7308 */ /* 0x000fe40000000800 */
[----:B--2---:R-:W-:Y:S02]  /*e730*/  MOV R191, R182 ;  /* 0x000000b600bf7202 */ /* 0x004fe40000000f00 */
[----:B------:R-:W-:Y:S02]  /*e740*/  MOV R182, R180 ;  /* 0x000000b400b67202 */ /* 0x000fe40000000f00 */
[-C--:B---3--:R-:W-:Y:S04]  /*e750*/  HMMA.16816.F32 R52, R140, R148.reuse, R52 ;  /* 0x000000948c34723c */ /* 0x088fe80000001834 */
[----:B------:R-:W-:Y:S01]  /*e760*/  MOV R180, R166 ;  /* 0x000000a600b47202 */ /* 0x000fe20000000f00 */
[----:B------:R-:W2:Y:S03]  /*e770*/  MUFU.EX2 R223, R182 ;  /* 0x000000b600df7308 */ /* 0x000ea60000000800 */
[C---:B------:R-:W-:Y:S07]  /*e780*/  HMMA.16816.F32 R56, R144.reuse, R148, R56 ;  /* 0x000000949038723c */ /* 0x040fee0000001838 */
[----:B------:R-:W3:Y:S01]  /*e790*/  MUFU.EX2 R221, R180 ;  /* 0x000000b400dd7308 */ /* 0x000ee20000000800 */
[-C--:B------:R-:W-:Y:S08]  /*e7a0*/  HMMA.16816.F32 R60, R144, R150.reuse, R60 ;  /* 0x00000096903c723c */ /* 0x080ff0000000183c */
[C---:B------:R-:W-:Y:S01]  /*e7b0*/  HMMA.16816.F32 R64, R140.reuse, R150, R64 ;  /* 0x000000968c40723c */ /* 0x040fe20000001840 */
[----:B------:R-:W5:Y:S01]  /*e7c0*/  LDSM.16.MT88.4 R148, [R239+0x2800] ;  /* 0x00280000ef94783b */ /* 0x000f620000004200 */
[----:B------:R-:W4:Y:S02]  /*e7d0*/  MUFU.EX2 R218, R178 ;  /* 0x000000b200da7308 */ /* 0x000f240000000800 */
[----:B--2---:R-:W-:Y:S04]  /*e7e0*/  F2FP.PACK_AB R208, R222, R223 ;  /* 0x000000dfded0723e */ /* 0x004fe800000000ff */
[-C--:B-1----:R-:W-:Y:S04]  /*e7f0*/  HMMA.16816.F32 R68, R140, R152.reuse, R68 ;  /* 0x000000988c44723c */ /* 0x082fe80000001844 */
[----:B---3--:R-:W-:Y:S04]  /*e800*/  F2FP.PACK_AB R210, R220, R221 ;  /* 0x000000dddcd2723e */ /* 0x008fe800000000ff */
[C---:B------:R-:W-:Y:S08]  /*e810*/  HMMA.16816.F32 R72, R144.reuse, R152, R72 ;  /* 0x000000989048723c */ /* 0x040ff00000001848 */
[-C--:B------:R-:W-:Y:S04]  /*e820*/  HMMA.16816.F32 R76, R144, R154.reuse, R76 ;  /* 0x0000009a904c723c */ /* 0x080fe8000000184c */
[----:B----4-:R-:W-:Y:S04]  /*e830*/  F2FP.PACK_AB R209, R219, R218 ;  /* 0x000000dadbd1723e */ /* 0x010fe800000000ff */
[C---:B------:R-:W-:Y:S01]  /*e840*/  HMMA.16816.F32 R80, R140.reuse, R154, R80 ;  /* 0x0000009a8c50723c */ /* 0x040fe20000001850 */
[----:B------:R-:W1:Y:S07]  /*e850*/  LDSM.16.MT88.4 R152, [R238+0x2800] ;  /* 0x00280000ee98783b */ /* 0x000e6e0000004200 */
[-C--:B------:R-:W-:Y:S08]  /*e860*/  HMMA.16816.F32 R84, R140, R156.reuse, R84 ;  /* 0x0000009c8c54723c */ /* 0x080ff00000001854 */
[C---:B------:R-:W-:Y:S08]  /*e870*/  HMMA.16816.F32 R88, R144.reuse, R156, R88 ;  /* 0x0000009c9058723c */ /* 0x040ff00000001858 */
[-C--:B------:R-:W-:Y:S08]  /*e880*/  HMMA.16816.F32 R92, R144, R158.reuse, R92 ;  /* 0x0000009e905c723c */ /* 0x080ff0000000185c */
        /* <DEDUP_REMOVED lines=13> */
[----:B------:R-:W-:Y:S01]  /*e960*/  F2FP.PACK_AB R146, R137, R138 ;  /* 0x0000008a8992723e */ /* 0x000fe200000000ff */
[----:B------:R-:W-:Y:S01]  /*e970*/  FADD.FTZ R137, R163, R160 ;  /* 0x000000a0a3897221 */ /* 0x000fe20000010000 */
[----:B------:R-:W-:Y:S01]  /*e980*/  F2FP.PACK_AB R145, R187, R186 ;  /* 0x000000babb91723e */ /* 0x000fe200000000ff */
[----:B------:R4:W-:Y:S01]  /*e990*/  MUFU.EX2 R138, R191 ;  /* 0x000000bf008a7308 */ /* 0x0009e20000000800 */
[----:B------:R-:W-:Y:S01]  /*e9a0*/  F2FP.PACK_AB R147, R174, R172 ;  /* 0x000000acae93723e */ /* 0x000fe200000000ff */
[----:B------:R-:W-:Y:S03]  /*e9b0*/  LDSM.16.MT88.4 R160, [R236+0x3000] ;  /* 0x00300000eca0783b */ /* 0x000fe60000004200 */
[----:B------:R-:W-:Y:S01]  /*e9c0*/  F2FP.PACK_AB R140, R200, R231 ;  /* 0x000000e7c88c723e */ /* 0x000fe200000000ff */
[----:B------:R-:W-:Y:S01]  /*e9d0*/  FADD.FTZ R3, R224, R139 ;  /* 0x0000008be0037221 */ /* 0x000fe20000010000 */
[----:B------:R-:W-:Y:S01]  /*e9e0*/  F2FP.PACK_AB R142, R245, R173 ;  /* 0x000000adf58e723e */ /* 0x000fe200000000ff */
[-C--:B--2---:R-:W-:Y:S02]  /*e9f0*/  HMMA.16816.F32 R4, R144, R156.reuse, R4 ;  /* 0x0000009c9004723c */ /* 0x084fe40000001804 */
[----:B------:R2:W5:Y:S03]  /*ea00*/  MUFU.EX2 R139, R167 ;  /* 0x000000a7008b7308 */ /* 0x0005660000000800 */
[----:B------:R-:W-:Y:S01]  /*ea10*/  F2FP.PACK_AB R141, R252, R230 ;  /* 0x000000e6fc8d723e */ /* 0x000fe200000000ff */
[----:B------:R-:W-:Y:S01]  /*ea20*/  FADD.FTZ R132, R216, R0 ;  /* 0x00000000d8847221 */ /* 0x000fe20000010000 */
[----:B------:R-:W-:Y:S01]  /*ea30*/  F2FP.PACK_AB R143, R228, R229 ;  /* 0x000000e5e48f723e */ /* 0x000fe200000000ff */
[----:B------:R-:W-:Y:S04]  /*ea40*/  FADD.FTZ R0, R169, R2 ;  /* 0x00000002a9007221 */ /* 0x000fe80000010000 */
[----:B------:R1:W-:Y:S01]  /*ea50*/  MUFU.EX2 R224, R183 ;  /* 0x000000b700e07308 */ /* 0x0003e20000000800 */
[----:B------:R-:W-:Y:S01]  /*ea60*/  FADD.FTZ R132, R214, R132 ;  /* 0x00000084d6847221 */ /* 0x000fe20000010000 */
[C---:B------:R-:W-:Y:S01]  /*ea70*/  HMMA.16816.F32 R8, R140.reuse, R156, R8 ;  /* 0x0000009c8c08723c */ /* 0x040fe20000001808 */
[----:B----4-:R-:W-:Y:S03]  /*ea80*/  LDSM.16.MT88.4 R188, [R237+0x1800] ;  /* 0x00180000edbc783b */ /* 0x010fe60000004200 */
[----:B------:R-:W-:Y:S02]  /*ea90*/  FADD.FTZ R0, R168, R0 ;  /* 0x00000000a8007221 */ /* 0x000fe40000010000 */
[----:B------:R-:W-:Y:S02]  /*eaa0*/  FADD.FTZ R3, R171, R3 ;  /* 0x00000003ab037221 */ /* 0x000fe40000010000 */
[-C--:B------:R-:W-:Y:S01]  /*eab0*/  HMMA.16816.F32 R12, R140, R158.reuse, R12 ;  /* 0x0000009e8c0c723c */ /* 0x080fe2000000180c */
[----:B------:R-:W4:Y:S01]  /*eac0*/  MUFU.EX2 R216, R175 ;  /* 0x000000af00d87308 */ /* 0x000f220000000800 */
[----:B--2---:R-:W-:Y:S02]  /*ead0*/  LDSM.16.MT88.4 R164, [R237+0x3000] ;  /* 0x00300000eda4783b */ /* 0x004fe40000004200 */
[----:B-----5:R-:W-:Y:S04]  /*eae0*/  FADD.FTZ R0, R139, R0 ;  /* 0x000000008b007221 */ /* 0x020fe80000010000 */
[C---:B------:R-:W-:Y:S02]  /*eaf0*/  HMMA.16816.F32 R16, R144.reuse, R158, R16 ;  /* 0x0000009e9010723c */ /* 0x040fe40000001810 */
[----:B------:R-:W2:Y:S02]  /*eb00*/  LDSM.16.MT88.4 R156, [R238+0x1000] ;  /* 0x00100000ee9c783b */ /* 0x000ea40000004200 */
[----:B------:R-:W-:Y:S04]  /*eb10*/  FADD.FTZ R0, R138, R0 ;  /* 0x000000008a007221 */ /* 0x000fe80000010000 */
[-C--:B---3--:R-:W-:Y:S02]  /*eb20*/  HMMA.16816.F32 R20, R144, R148.reuse, R20 ;  /* 0x000000949014723c */ /* 0x088fe40000001814 */
[----:B-1----:R-:W-:Y:S06]  /*eb30*/  LDSM.16.MT88.4 R180, [R236+0x1800] ;  /* 0x00180000ecb4783b */ /* 0x002fec0000004200 */
[C---:B------:R-:W-:Y:S02]  /*eb40*/  HMMA.16816.F32 R24, R140.reuse, R148, R24 ;  /* 0x000000948c18723c */ /* 0x040fe40000001818 */
[----:B------:R1:W-:Y:S02]  /*eb50*/  STL [R1+0x4], R0 ;  /* 0x0000040001007387 */ /* 0x0003e40000100800 */
[----:B----4-:R-:W-:Y:S04]  /*eb60*/  F2FP.PACK_AB R211, R216, R217 ;  /* 0x000000d9d8d3723e */ /* 0x010fe800000000ff */
[-C--:B------:R-:W-:Y:S08]  /*eb70*/  HMMA.16816.F32 R28, R140, R150.reuse, R28 ;  /* 0x000000968c1c723c */ /* 0x080ff0000000181c */
[C---:B------:R-:W-:Y:S01]  /*eb80*/  HMMA.16816.F32 R32, R144.reuse, R150, R32 ;  /* 0x000000969020723c */ /* 0x040fe20000001820 */
[----:B------:R-:W3:Y:S07]  /*eb90*/  LDSM.16.MT88.4 R148, [R239+0x3000] ;  /* 0x00300000ef94783b */ /* 0x000eee0000004200 */
[-C--:B------:R-:W-:Y:S04]  /*eba0*/  HMMA.16816.F32 R36, R144, R152.reuse, R36 ;  /* 0x000000989024723c */ /* 0x080fe80000001824 */
[----:B-1----:R-:W-:Y:S01]  /*ebb0*/  FADD.FTZ R0, R170, R137 ;  /* 0x00000089aa007221 */ /* 0x002fe20000010000 */
[----:B------:R-:W-:Y:S03]  /*ebc0*/  MOV R137, R172 ;  /* 0x000000ac00897202 */ /* 0x000fe60000000f00 */
[C---:B------:R-:W-:Y:S04]  /*ebd0*/  HMMA.16816.F32 R40, R140.reuse, R152, R40 ;  /* 0x000000988c28723c */ /* 0x040fe80000001828 */
[----:B------:R-:W-:Y:S01]  /*ebe0*/  FADD.FTZ R2, R215, R0 ;  /* 0x00000000d7027221 */ /* 0x000fe20000010000 */
[----:B------:R-:W-:Y:S01]  /*ebf0*/  MOV R0, R185 ;  /* 0x000000b900007202 */ /* 0x000fe20000000f00 */
[----:B------:R-:W-:Y:S02]  /*ec00*/  LDSM.16.MT88.4 R212, [R236+0x3800] ;  /* 0x00380000ecd4783b */ /* 0x000fe40000004200 */
[-C--:B------:R-:W-:Y:S04]  /*ec10*/  HMMA.16816.F32 R44, R140, R154.reuse, R44 ;  /* 0x0000009a8c2c723c */ /* 0x080fe8000000182c */
[----:B------:R-:W-:Y:S04]  /*ec20*/  FADD.FTZ R0, R0, R3 ;  /* 0x0000000300007221 */ /* 0x000fe80000010000 */
[C---:B------:R-:W-:Y:S01]  /*ec30*/  HMMA.16816.F32 R48, R144.reuse, R154, R48 ;  /* 0x0000009a9030723c */ /* 0x040fe20000001830 */
[----:B------:R-:W1:Y:S07]  /*ec40*/  LDSM.16.MT88.4 R152, [R238+0x3000] ;  /* 0x00300000ee98783b */ /* 0x000e6e0000004200 */
[-C--:B--2---:R-:W-:Y:S08]  /*ec50*/  HMMA.16816.F32 R52, R144, R156.reuse, R52 ;  /* 0x0000009c9034723c */ /* 0x084ff00000001834 */
        /* <DEDUP_REMOVED lines=62> */
[----:B------:R-:W-:Y:S04]  /*f040*/  FADD.FTZ R0, R22, R0 ;  /* 0x0000000016007221 */ /* 0x000fe80000010000 */
        /* <DEDUP_REMOVED lines=23> */
[-C--:B--2---:R-:W-:Y:S01]  /*f1c0*/  HMMA.16816.F32 R100, R140, R8.reuse, R100 ;  /* 0x000000088c64723c */ /* 0x084fe20000001864 */
[----:B------:R1:W-:Y:S03]  /*f1d0*/  STL [R1], R4 ;  /* 0x0000000401007387 */ /* 0x0003e60000100800 */
[----:B------:R-:W-:Y:S02]  /*f1e0*/  FADD.FTZ R2, R222, R5 ;  /* 0x00000005de027221 */ /* 0x000fe40000010000 */
[----:B------:R-:W-:Y:S02]  /*f1f0*/  FADD.FTZ R0, R219, R3 ;  /* 0x00000003db007221 */ /* 0x000fe40000010000 */
[C---:B------:R-:W-:Y:S04]  /*f200*/  HMMA.16816.F32 R104, R208.reuse, R8, R104 ;  /* 0x00000008d068723c */ /* 0x040fe80000001868 */
[----:B------:R-:W-:Y:S02]  /*f210*/  FADD.FTZ R3, R221, R2 ;  /* 0x00000002dd037221 */ /* 0x000fe40000010000 */
[----:B------:R-:W-:Y:S01]  /*f220*/  FADD.FTZ R2, R217, R0 ;  /* 0x00000000d9027221 */ /* 0x000fe20000010000 */
[----:B------:R-:W-:Y:S01]  /*f230*/  IADD3 R0, R248, -0x1, RZ ;  /* 0xfffffffff8007810 */ /* 0x000fe20007ffe0ff */
[-C--:B------:R-:W-:Y:S04]  /*f240*/  HMMA.16816.F32 R108, R208, R10.reuse, R108 ;  /* 0x0000000ad06c723c */ /* 0x080fe8000000186c */
[----:B------:R-:W-:Y:S01]  /*f250*/  FADD.FTZ R3, R220, R3 ;  /* 0x00000003dc037221 */ /* 0x000fe20000010000 */
[----:B------:R-:W-:Y:S01]  /*f260*/  MOV R248, R0 ;  /* 0x0000000000f87202 */ /* 0x000fe20000000f00 */
[----:B------:R-:W-:Y:S02]  /*f270*/  FADD.FTZ R2, R216, R2 ;  /* 0x00000002d8027221 */ /* 0x000fe40000010000 */
[C---:B------:R-:W-:Y:S01]  /*f280*/  HMMA.16816.F32 R112, R140.reuse, R10, R112 ;  /* 0x0000000a8c70723c */ /* 0x040fe20000001870 */
[----:B------:R1:W-:Y:S04]  /*f290*/  STL [R1+0x8], R3 ;  /* 0x0000080301007387 */ /* 0x0003e80000100800 */
[----:B------:R1:W-:Y:S03]  /*f2a0*/  STL [R1+0xc], R2 ;  /* 0x00000c0201007387 */ /* 0x0003e60000100800 */
[-C--:B---3--:R-:W-:Y:S08]  /*f2b0*/  HMMA.16816.F32 R116, R140, R12.reuse, R116 ;  /* 0x0000000c8c74723c */ /* 0x088ff00000001874 */
[C---:B------:R-:W-:Y:S08]  /*f2c0*/  HMMA.16816.F32 R120, R208.reuse, R12, R120 ;  /* 0x0000000cd078723c */ /* 0x040ff00000001878 */
[-C--:B------:R-:W-:Y:S08]  /*f2d0*/  HMMA.16816.F32 R124, R208, R14.reuse, R124 ;  /* 0x0000000ed07c723c */ /* 0x080ff0000000187c */
[----:B------:R-:W-:Y:S07]  /*f2e0*/  HMMA.16816.F32 R128, R140, R14, R128 ;  /* 0x0000000e8c80723c */ /* 0x000fee0000001880 */
[----:B------:R-:W-:Y:S01]  /*f2f0*/  MOV R140, R133 ;  /* 0x00000085008c7202 */ /* 0x000fe20000000f00 */
[----:B-1----:R-:W-:-:S11]  /*f300*/  @P0 BRA `(.L_x_3833) ;  /* 0xffffbff000000947 */ /* 0x002fd6000383ffff */
.L_x_3826:
[----:B------:R-:W-:Y:S05]  /*f310*/  BRA.DIV ~URZ, `(.L_x_3834) ;  /* 0x00006fa27f007947 */ /* 0x000fea000b800000 */
[----:B-1----:R-:W2:Y:S04]  /*f320*/  LDL R0, [R1+0x4] ;  /* 0x0000040001007983 */ /* 0x002ea80000100800 */
[----:B--2---:R1:W2:Y:S02]  /*f330*/  SHFL.BFLY PT, R6, R0, 0x2, 0x1f ;  /* 0x0c401f0000067f89 */ /* 0x0042a400000e0000 */
.L_x_3914:
[----:B-1----:R-:W3:Y:S02]  /*f340*/  LDL.LU R0, [R1+0x4] ;  /* 0x0000040001007983 */ /* 0x002ee40000300800 */
[----:B--23--:R-:W-:Y:S01]  /*f350*/  FADD.FTZ R6, R6, R0 ;  /* 0x0000000006067221 */ /* 0x00cfe20000010000 */
[----:B------:R-:W-:Y:S05]  /*f360*/  BRA.DIV ~URZ, `(.L_x_3835) ;  /* 0x00006fb27f007947 */ /* 0x000fea000b800000 */
[----:B------:R-:W2:Y:S04]  /*f370*/  LDL.LU R2, [R1] ;  /* 0x0000000001027983 */ /* 0x000ea80000300800 */
        /* <DEDUP_REMOVED lines=14> */
[----:B---3--:R-:W-:Y:S02]  /*f460*/  FADD.FTZ R4, R4, R3 ;  /* 0x0000000304047221 */ /* 0x008fe40000010000 */
.L_x_3915:
        /* <DEDUP_REMOVED lines=24> */
[----:B------:R4:W5:Y:S01]  /*f5f0*/  @P2 MUFU.LG2 R6, R5 ;  /* 0x0000000500062308 */ /* 0x0009620000000c00 */
        /* <DEDUP_REMOVED lines=8> */
[----:B----4-:R-:W-:Y:S01]  /*f680*/  @P3 MOV R5, 0x3f317218 ;  /* 0x3f31721800053802 */ /* 0x010fe20000000f00 */
        /* <DEDUP_REMOVED lines=16> */
[----:B------:R4:W1:Y:S01]  /*f790*/  @P1 MUFU.LG2 R3, R4 ;  /* 0x0000000400031308 */ /* 0x0008620000000c00 */
[----:B--2---:R-:W-:-:S02]  /*f7a0*/  FMUL.FTZ R176, R0, R176 ;  /* 0x000000b000b07220 */ /* 0x004fc40000410000 */
        /* <DEDUP_REMOVED lines=32> */
[----:B------:R-:W-:Y:S01]  /*f9b0*/  MOV R0, RZ ;  /* 0x000000ff00007202 */ /* 0x000fe20000000f00 */
[C---:B---3--:R-:W-:Y:S02]  /*f9c0*/  FMUL.FTZ R172, R2.reuse, R172 ;  /* 0x000000ac02ac7220 */ /* 0x048fe40000410000 */
[C---:B------:R-:W-:Y:S02]  /*f9d0*/  FMUL.FTZ R55, R2.reuse, R173 ;  /* 0x000000ad02377220 */ /* 0x040fe40000410000 */
[C---:B------:R-:W-:Y:S01]  /*f9e0*/  FMUL.FTZ R168, R2.reuse, R168 ;  /* 0x000000a802a87220 */ /* 0x040fe20000410000 */
[----:B------:R-:W-:Y:S01]  /*f9f0*/  @P0 MUFU.RCP R0, R7 ;  /* 0x0000000700000308 */ /* 0x000fe20000001000 */
        /* <DEDUP_REMOVED lines=31> */
[----:B-----5:R-:W-:Y:S02]  /*fbf0*/  @P2 FMUL.FTZ R8, R6, 0.69314718246459960938 ;  /* 0x3f31721806082820 */ /* 0x020fe40000410000 */
[----:B------:R-:W-:-:S02]  /*fc00*/  @P1 FMUL.FTZ R6, R3, 0.69314718246459960938 ;  /* 0x3f31721803061820 */ /* 0x000fc40000410000 */
[----:B------:R-:W-:Y:S02]  /*fc10*/  @P1 FMUL.FTZ R3, R13, c[0x0][0x2d0] ;  /* 0x0000b4000d031a20 */ /* 0x000fe40000410000 */
[----:B------:R-:W-:Y:S02]  /*fc20*/  @P2 FMUL.FTZ R4, R4, c[0x0][0x2d0] ;  /* 0x0000b40004042a20 */ /* 0x000fe40000410000 */
[----:B------:R-:W-:Y:S01]  /*fc30*/  @P1 FFMA.FTZ R61, R3, R134, R6 ;  /* 0x00000086033d1223 */ /* 0x000fe20000010006 */
[----:B------:R-:W-:Y:S01]  /*fc40*/  @P0 MOV R3, 0x3f317218 ;  /* 0x3f31721800030802 */ /* 0x000fe20000000f00 */
[----:B------:R-:W-:Y:S02]  /*fc50*/  @P3 FMUL.FTZ R5, R5, c[0x0][0x2d0] ;  /* 0x0000b40005053a20 */ /* 0x000fe40000410000 */
[----:B------:R-:W-:Y:S01]  /*fc60*/  @P2 FFMA.FTZ R60, R4, R135, R8 ;  /* 0x00000087043c2223 */ /* 0x000fe20000010008 */
[----:B------:R-:W-:Y:S01]  /*fc70*/  MOV R4, 0x1 ;  /* 0x0000000100047802 */ /* 0x000fe20000000f00 */
        /* <DEDUP_REMOVED lines=35> */
[----:B------:R-:W-:Y:S01]  /*feb0*/  PRMT R0, R4, 0x7610, R0 ;  /* 0x0000761004007816 */ /* 0x000fe20000000000 */
[----:B------:R-:W-:Y:S02]  /*fec0*/  @P0 FFMA.FTZ R58, R3, R133, R2 ;  /* 0x00000085033a0223 */ /* 0x000fe40000010002 */
.L_x_3781:
[----:B------:R2:W5:Y:S01]  /*fed0*/  LDL R8, [R1+0x58] ;  /* 0x0000580001087983 */ /* 0x0005620000100800 */
[----:B------:R-:W-:Y:S03]  /*fee0*/  BSSY B0, `(.L_x_3836) ;  /* 0x0000012000007945 */ /* 0x000fe60003800000 */
[----:B------:R-:W3:Y:S02]  /*fef0*/  S2R R63, SR_TID.X ;  /* 0x00000000003f7919 */ /* 0x000ee40000002100 */
[----:B---3--:R-:W-:-:S13]  /*ff00*/  LOP3.LUT P4, RZ, R63, 0x7f, RZ, 0xc0, !PT ;  /* 0x0000007f3fff7812 */ /* 0x008fda000788c0ff */
[----:B------:R-:W-:Y:S05]  /*ff10*/  @P4 BRA `(.L_x_3837) ;  /* 0x000000e000004947 */ /* 0x000fea0003800000 */
[----:B--2---:R-:W2:Y:S01]  /*ff20*/  S2R R4, SR_LANEID ;  /* 0x0000000000047919 */ /* 0x004ea20000000000 */
[----:B------:R-:W-:Y:S01]  /*ff30*/  VOTEU.ANY UR4, UPT, PT ;  /* 0x0000000000047886 */ /* 0x000fe200038e0100 */
[----:B-1----:R-:W-:Y:S01]  /*ff40*/  IMAD.MOV.U32 R6, RZ, RZ, c[0x0][0x580] ;  /* 0x00016000ff067624 */ /* 0x002fe200078e00ff */
[----:B------:R-:W2:Y:S01]  /*ff50*/  FLO.U32 R3, UR4 ;  /* 0x0000000400037d00 */ /* 0x000ea200080e0000 */
[----:B------:R-:W-:-:S07]  /*ff60*/  IMAD.MOV.U32 R7, RZ, RZ, c[0x0][0x584] ;  /* 0x00016100ff077624 */ /* 0x000fce00078e00ff */
[----:B------:R-:W1:Y:S01]  /*ff70*/  POPC R2, UR4 ;  /* 0x0000000400027d09 */ /* 0x000e620008000000 */
[----:B--2---:R-:W-:-:S13]  /*ff80*/  ISETP.EQ.U32.AND P0, PT, R3, R4, PT ;  /* 0x000000040300720c */ /* 0x004fda0003f02070 */
[----:B-1----:R-:W2:Y:S04]  /*ff90*/  @P0 ATOMG.E.ADD.STRONG.GPU PT, R2, [R6.64], R2 ;  /* 0x00000002060209a8 */ /* 0x002ea800081ee1c6 */
[----:B------:R-:W1:Y:S04]  /*ffa0*/  S2R R4, SR_LTMASK ;  /* 0x0000000000047919 */ /* 0x000e680000003900 */
[----:B--2---:R1:W2:Y:S02]  /*ffb0*/  SHFL.IDX PT, R3, R2, R3, 0x1f ;  /* 0x00001f0302037589 */ /* 0x0042a400000e0000 */
[----:B-1----:R-:W-:-:S06]  /*ffc0*/  LOP3.LUT R2, R4, UR4, RZ, 0xc0, !PT ;  /* 0x0000000404027c12 */ /* 0x002fcc000f8ec0ff */
[----:B------:R-:W2:Y:S02]  /*ffd0*/  POPC R2, R2 ;  /* 0x0000000200027309 */ /* 0x000ea40000000000 */
[----:B--2--5:R-:W-:-:S05]  /*ffe0*/  IADD3 R8, R3, c[0x0][0xc], R2 ;  /* 0x0000030003087a10 */ /* 0x024fca0007ffe002 */
[----:B------:R1:W-:Y:S02]  /*fff0*/  STL [R1+0x58], R8 ;  /* 0x0000580801007387 */ /* 0x0003e40000100800 */
.L_x_3837:
[----:B--2---:R-:W-:Y:S05]  /*10000*/  BSYNC B0 ;  /* 0x0000000000007941 */ /* 0x004fea0003800000 */
.L_x_3836:
        /* <DEDUP_REMOVED lines=10> */
[----:B------:R-:W4:Y:S04]  /*100b0*/  LDL R65, [R1+0x70] ;  /* 0x0000700001417983 */ /* 0x000f280000100800 */
[----:B------:R-:W4:Y:S04]  /*100c0*/  LDL R64, [R1+0x74] ;  /* 0x0000740001407983 */ /* 0x000f280000100800 */
[----:B------:R-:W4:Y:S01]  /*100d0*/  LDL R62, [R1+0x6c] ;  /* 0x00006c00013e7983 */ /* 0x000f220000100800 */
        /* <DEDUP_REMOVED lines=58> */
[----:B-1----:R-:W-:Y:S02]  /*10480*/  F2FP.PACK_AB R8, R117, R116 ;  /* 0x000000747508723e */ /* 0x002fe400000000ff */
[----:B------:R-:W-:Y:S02]  /*10490*/  F2FP.PACK_AB R7, R119, R118 ;  /* 0x000000767707723e */ /* 0x000fe400000000ff */
[----:B------:R-:W-:Y:S02]  /*104a0*/  F2FP.PACK_AB R4, R129, R128 ;  /* 0x000000808104723e */ /* 0x000fe400000000ff */
[----:B------:R-:W-:Y:S02]  /*104b0*/  F2FP.PACK_AB R3, R131, R130 ;  /* 0x000000828303723e */ /* 0x000fe400000000ff */
[----:B------:R-:W-:-:S02]  /*104c0*/  F2FP.PACK_AB R6, R121, R120 ;  /* 0x000000787906723e */ /* 0x000fc400000000ff */
[----:B------:R-:W-:Y:S02]  /*104d0*/  F2FP.PACK_AB R5, R5, R122 ;  /* 0x0000007a0505723e */ /* 0x000fe400000000ff */
[----:B------:R-:W-:Y:S02]  /*104e0*/  F2FP.PACK_AB R2, R125, R124 ;  /* 0x0000007c7d02723e */ /* 0x000fe400000000ff */
[----:B------:R-:W-:Y:S01]  /*104f0*/  F2FP.PACK_AB R0, R127, R126 ;  /* 0x0000007e7f00723e */ /* 0x000fe200000000ff */
[----:B--2---:R1:W-:Y:S04]  /*10500*/  STS [R73], R57 ;  /* 0x0000003949007388 */ /* 0x0043e80000000800 */
[----:B------:R1:W-:Y:S04]  /*10510*/  STS [R73+0x400], R56 ;  /* 0x0004003849007388 */ /* 0x0003e80000000800 */
[----:B---3--:R1:W-:Y:S04]  /*10520*/  STS [R71], R54 ;  /* 0x0000003647007388 */ /* 0x0083e80000000800 */
        /* <DEDUP_REMOVED lines=70> */
[----:B------:R-:W-:Y:S05]  /*10990*/  CALL.REL.NOINC `($__internal_13_$__cuda_sm70_shflsync_idx_p) ;  /* 0x0000638000007944 */ /* 0x000fea0003c00000 */
.L_x_3840:
[----:B-1----:R-:W2:Y:S04]  /*109a0*/  LDL R2, [R1+0x54] ;  /* 0x0000540001027983 */ /* 0x002ea80000100800 */
[----:B------:R-:W3:Y:S04]  /*109b0*/  LDL.LU R11, [R1+0x4c] ;  /* 0x00004c00010b7983 */ /* 0x000ee80000300800 */
[----:B------:R-:W4:Y:S04]  /*109c0*/  LDL.LU R14, [R1+0x48] ;  /* 0x00004800010e7983 */ /* 0x000f280000300800 */
[----:B------:R-:W2:Y:S04]  /*109d0*/  LDL R12, [R1+0x10] ;  /* 0x00001000010c7983 */ /* 0x000ea80000100800 */
[----:B------:R-:W2:Y:S01]  /*109e0*/  LDL.LU R19, [R1+0x44] ;  /* 0x0000440001137983 */ /* 0x000ea20000300800 */
[----:B-----5:R-:W-:-:S03]  /*109f0*/  IMAD.MOV.U32 R0, RZ, RZ, 0x1 ;  /* 0x00000001ff007424 */ /* 0x020fc600078e00ff */
[----:B------:R-:W2:Y:S02]  /*10a00*/  LDL R13, [R1+0x80] ;  /* 0x00008000010d7983 */ /* 0x000ea40000100800 */
[----:B------:R-:W-:Y:S02]  /*10a10*/  ISETP.NE.AND P1, PT, R0, c[0x0][0x4e8], PT ;  /* 0x00013a0000007a0c */ /* 0x000fe40003f25270 */
[----:B------:R-:W1:Y:S01]  /*10a20*/  S2R R15, SR_TID.X ;  /* 0x00000000000f7919 */ /* 0x000e620000002100 */
[----:B------:R-:W-:Y:S02]  /*10a30*/  ULDC UR5, c[0x0][0x4e8] ;  /* 0x00013a0000057ab9 */ /* 0x000fe40000000800 */
[----:B------:R-:W-:Y:S02]  /*10a40*/  ULDC UR4, c[0x0][0x388] ;  /* 0x0000e20000047ab9 */ /* 0x000fe40000000800 */
[----:B------:R-:W-:Y:S01]  /*10a50*/  UIMAD UR4, UR5, UR4, URZ ;  /* 0x00000004050472a4 */ /* 0x000fe2000f8e023f */
[----:B------:R-:W1:Y:S02]  /*10a60*/  S2R R76, SR_TID.X ;  /* 0x00000000004c7919 */ /* 0x000e640000002100 */
[----:B-1----:R-:W-:-:S04]  /*10a70*/  SHF.R.S32.HI R18, RZ, 0x1f, R76 ;  /* 0x0000001fff127819 */ /* 0x002fc8000001144c */
[----:B------:R-:W-:-:S04]  /*10a80*/  LEA.HI R18, R18, R76, RZ, 0x3 ;  /* 0x0000004c12127211 */ /* 0x000fc800078f18ff */
[----:B------:R-:W-:Y:S01]  /*10a90*/  SHF.R.S32.HI R18, RZ, 0x3, R18 ;  /* 0x00000003ff127819 */ /* 0x000fe20000011412 */
[----:B------:R-:W-:Y:S01]  /*10aa0*/  BSSY B0, `(.L_x_3841) ;  /* 0x000006e000007945 */ /* 0x000fe20003800000 */
[----:B------:R-:W-:Y:S02]  /*10ab0*/  SHF.R.S32.HI R76, RZ, 0x1f, R251 ;  /* 0x0000001fff4c7819 */ /* 0x000fe400000114fb */
[----:B------:R-:W-:Y:S02]  /*10ac0*/  SHF.R.S32.HI R78, RZ, 0x1f, R250 ;  /* 0x0000001fff4e7819 */ /* 0x000fe400000114fa */
[----:B---3--:R-:W-:Y:S02]  /*10ad0*/  SHF.R.S32.HI R5, RZ, 0x1f, R11 ;  /* 0x0000001fff057819 */ /* 0x008fe4000001140b */
[----:B----4-:R-:W-:-:S03]  /*10ae0*/  SHF.R.S32.HI R9, RZ, 0x1f, R14 ;  /* 0x0000001fff097819 */ /* 0x010fc6000001140e */
[C---:B------:R-:W-:Y:S02]  /*10af0*/  IMAD R6, R5.reuse, c[0x0][0x490], RZ ;  /* 0x0001240005067a24 */ /* 0x040fe400078e02ff */
[----:B------:R-:W-:Y:S02]  /*10b00*/  IMAD R5, R5, c[0x0][0x3e8], RZ ;  /* 0x0000fa0005057a24 */ /* 0x000fe400078e02ff */
[C---:B------:R-:W-:Y:S02]  /*10b10*/  IMAD R6, R11.reuse, c[0x0][0x494], R6 ;  /* 0x000125000b067a24 */ /* 0x040fe400078e0206 */
[C---:B------:R-:W-:Y:S02]  /*10b20*/  IMAD R10, R11.reuse, c[0x0][0x3ec], R5 ;  /* 0x0000fb000b0a7a24 */ /* 0x040fe400078e0205 */
[----:B--2---:R-:W-:Y:S02]  /*10b30*/  IMAD.IADD R4, R2, 0x1, R19 ;  /* 0x0000000102047824 */ /* 0x004fe400078e0213 */
[----:B------:R-:W-:-:S03]  /*10b40*/  IMAD.WIDE.U32 R2, R11, c[0x0][0x490], RZ ;  /* 0x000124000b027a25 */ /* 0x000fc600078e00ff */
[----:B------:R-:W-:Y:S01]  /*10b50*/  MOV R0, R4 ;  /* 0x0000000400007202 */ /* 0x000fe20000000f00 */
[----:B------:R-:W-:-:S04]  /*10b60*/  @P1 IMAD.HI.U32 R7, R4, c[0x0][0x4ec], RZ ;  /* 0x00013b0004071a27 */ /* 0x000fc800078e00ff */
[----:B------:R-:W-:Y:S01]  /*10b70*/  IMAD.IADD R3, R3, 0x1, R6 ;  /* 0x0000000103037824 */ /* 0x000fe200078e0206 */
[----:B------:R-:W-:Y:S01]  /*10b80*/  @P1 SHF.R.U32.HI R0, RZ, c[0x0][0x4f0], R7 ;  /* 0x00013c00ff001a19 */ /* 0x000fe20000011607 */
[----:B------:R-:W-:-:S04]  /*10b90*/  IMAD.WIDE.U32 R6, R11, c[0x0][0x3e8], RZ ;  /* 0x0000fa000b067a25 */ /* 0x000fc800078e00ff */
[----:B------:R-:W-:Y:S02]  /*10ba0*/  IMAD.MOV R8, RZ, RZ, -R0 ;  /* 0x000000ffff087224 */ /* 0x000fe400078e0a00 */
[----:B------:R-:W-:Y:S02]  /*10bb0*/  IMAD R11, R9, c[0x0][0x498], RZ ;  /* 0x00012600090b7a24 */ /* 0x000fe400078e02ff */
[----:B------:R-:W-:Y:S02]  /*10bc0*/  IMAD R8, R8, c[0x0][0x4e8], R4 ;  /* 0x00013a0008087a24 */ /* 0x000fe400078e0204 */
[C---:B------:R-:W-:Y:S01]  /*10bd0*/  IMAD.WIDE.U32 R4, R14.reuse, c[0x0][0x498], R2 ;  /* 0x000126000e047a25 */ /* 0x040fe200078e0002 */
[----:B------:R-:W-:Y:S02]  /*10be0*/  IADD3 R3, R7, R10, RZ ;  /* 0x0000000a07037210 */ /* 0x000fe40007ffe0ff */
[----:B------:R-:W-:Y:S01]  /*10bf0*/  SHF.R.S32.HI R7, RZ, 0x1f, R0 ;  /* 0x0000001fff077819 */ /* 0x000fe20000011400 */
[----:B------:R-:W-:Y:S01]  /*10c00*/  IMAD R11, R14, c[0x0][0x49c], R11 ;  /* 0x000127000e0b7a24 */ /* 0x000fe200078e020b */
[----:B------:R-:W-:Y:S01]  /*10c10*/  IADD3 R4, P0, R0, R4, RZ ;  /* 0x0000000400047210 */ /* 0x000fe20007f1e0ff */
[----:B------:R-:W-:Y:S01]  /*10c20*/  IMAD R9, R9, c[0x0][0x3f0], RZ ;  /* 0x0000fc0009097a24 */ /* 0x000fe200078e02ff */
[----:B------:R-:W-:Y:S01]  /*10c30*/  SHF.R.S32.HI R0, RZ, 0x1f, R8 ;  /* 0x0000001fff007819 */ /* 0x000fe20000011408 */
[----:B------:R-:W-:Y:S01]  /*10c40*/  IMAD.MOV.U32 R2, RZ, RZ, R6 ;  /* 0x000000ffff027224 */ /* 0x000fe200078e0006 */
[----:B------:R-:W-:Y:S01]  /*10c50*/  IADD3.X R5, R7, R5, R11, P0, !PT ;  /* 0x0000000507057210 */ /* 0x000fe200007fe40b */
[----:B------:R-:W-:-:S02]  /*10c60*/  IMAD R10, R14, c[0x0][0x3f4], R9 ;  /* 0x0000fd000e0a7a24 */ /* 0x000fc400078e0209 */
[----:B------:R-:W-:-:S04]  /*10c70*/  IMAD.WIDE.U32 R6, R14, c[0x0][0x3f0], R2 ;  /* 0x0000fc000e067a25 */ /* 0x000fc800078e0002 */
[----:B------:R-:W-:Y:S01]  /*10c80*/  IMAD.IADD R14, R12, 0x1, R19 ;  /* 0x000000010c0e7824 */ /* 0x000fe200078e0213 */
[----:B------:R-:W-:Y:S01]  /*10c90*/  SHF.R.S32.HI R12, RZ, 0x1f, R15 ;  /* 0x0000001fff0c7819 */ /* 0x000fe2000001140f */
[----:B------:R-:W-:Y:S02]  /*10ca0*/  IMAD R0, R0, c[0x0][0x488], RZ ;  /* 0x0001220000007a24 */ /* 0x000fe400078e02ff */
[----:B------:R-:W-:Y:S01]  /*10cb0*/  IMAD.WIDE.U32 R2, R8, c[0x0][0x488], R4 ;  /* 0x0001220008027a25 */ /* 0x000fe200078e0004 */
[----:B------:R-:W-:-:S03]  /*10cc0*/  LEA.HI R12, R12, R15, RZ, 0x5 ;  /* 0x0000000f0c0c7211 */ /* 0x000fc600078f28ff */
[----:B------:R-:W-:Y:S02]  /*10cd0*/  IMAD R9, R8, c[0x0][0x48c], R0 ;  /* 0x0001230008097a24 */ /* 0x000fe400078e0200 */
[----:B------:R-:W-:Y:S01]  /*10ce0*/  @P1 IMAD.HI.U32 R5, R14, c[0x0][0x4ec], RZ ;  /* 0x00013b000e051a27 */ /* 0x000fe200078e00ff */
[----:B------:R-:W-:Y:S02]  /*10cf0*/  LOP3.LUT R12, R12, 0xffffffe0, RZ, 0xc0, !PT ;  /* 0xffffffe00c0c7812 */ /* 0x000fe400078ec0ff */
[----:B------:R-:W-:Y:S01]  /*10d00*/  LEA R4, P0, R2, c[0x0][0x450], 0x2 ;  /* 0x0001140002047a11 */ /* 0x000fe200078010ff */
[----:B------:R-:W-:Y:S01]  /*10d10*/  IMAD.IADD R3, R3, 0x1, R9 ;  /* 0x0000000103037824 */ /* 0x000fe200078e0209 */
[----:B------:R-:W-:Y:S02]  /*10d20*/  MOV R0, R14 ;  /* 0x0000000e00007202 */ /* 0x000fe40000000f00 */
[----:B------:R-:W-:Y:S02]  /*10d30*/  @P1 SHF.R.U32.HI R0, RZ, c[0x0][0x4f0], R5 ;  /* 0x00013c00ff001a19 */ /* 0x000fe40000011605 */
[----:B------:R-:W-:-:S02]  /*10d40*/  IADD3 R12, -R12, R15, RZ ;  /* 0x0000000f0c0c7210 */ /* 0x000fc40007ffe1ff */
[----:B------:R-:W-:Y:S02]  /*10d50*/  LEA.HI.X R3, R2, c[0x0][0x454], R3, 0x2, P0 ;  /* 0x0001150002037a11 */ /* 0x000fe400000f1403 */
[----:B------:R-:W-:Y:S01]  /*10d60*/  SHF.R.S32.HI R5, RZ, 0x1f, R0 ;  /* 0x0000001fff057819 */ /* 0x000fe20000011400 */
[----:B------:R-:W-:Y:S01]  /*10d70*/  IMAD.IADD R2, R13, 0x1, R19 ;  /* 0x000000010d027824 */ /* 0x000fe200078e0213 */
[----:B------:R-:W-:Y:S01]  /*10d80*/  LOP3.LUT P0, RZ, R12, 0x3, RZ, 0xc0, !PT ;  /* 0x000000030cff7812 */ /* 0x000fe2000780c0ff */
[----:B------:R-:W-:Y:S01]  /*10d90*/  IMAD.IADD R7, R7, 0x1, R10 ;  /* 0x0000000107077824 */ /* 0x000fe200078e020a */
[----:B------:R-:W-:Y:S01]  /*10da0*/  SHFL.IDX PT, R12, R4, RZ, 0x1c1f ;  /* 0x001c1fff040c7589 */ /* 0x000fe200000e0000 */
[----:B------:R-:W-:-:S03]  /*10db0*/  IMAD R15, R5, c[0x0][0x3e0], RZ ;  /* 0x0000f800050f7a24 */ /* 0x000fc600078e02ff */
[----:B------:R-:W1:Y:S04]  /*10dc0*/  SHFL.IDX PT, R13, R3, RZ, 0x1c1f ;  /* 0x001c1fff030d7589 */ /* 0x000e6800000e0000 */
[----:B------:R-:W-:Y:S04]  /*10dd0*/  SHFL.IDX PT, R10, R4, 0x1, 0x1c1f ;  /* 0x003c1f00040a7f89 */ /* 0x000fe800000e0000 */
[----:B------:R-:W2:Y:S04]  /*10de0*/  SHFL.IDX PT, R11, R3, 0x1, 0x1c1f ;  /* 0x003c1f00030b7f89 */ /* 0x000ea800000e0000 */
[----:B------:R-:W-:Y:S04]  /*10df0*/  SHFL.IDX PT, R8, R4, 0x2, 0x1c1f ;  /* 0x005c1f0004087f89 */ /* 0x000fe800000e0000 */
[----:B------:R-:W3:Y:S04]  /*10e00*/  SHFL.IDX PT, R9, R3, 0x2, 0x1c1f ;  /* 0x005c1f0003097f89 */ /* 0x000ee800000e0000 */
[----:B------:R-:W-:Y:S04]  /*10e10*/  SHFL.IDX PT, R4, R4, 0x3, 0x1c1f ;  /* 0x007c1f0004047f89 */ /* 0x000fe800000e0000 */
[----:B------:R4:W1:Y:S01]  /*10e20*/  SHFL.IDX PT, R5, R3, 0x3, 0x1c1f ;  /* 0x007c1f0003057f89 */ /* 0x00086200000e0000 */
[----:B------:R-:W-:-:S02]  /*10e30*/  IADD3 R17, R2, 0x8, RZ ;  /* 0x0000000802117810 */ /* 0x000fc40007ffe0ff */
[----:B------:R-:W-:Y:S02]  /*10e40*/  ISETP.GE.OR P3, PT, R2, UR4, P0 ;  /* 0x0000000402007c0c */ /* 0x000fe40008766670 */
[----:B------:R-:W-:Y:S02]  /*10e50*/  ISETP.GE.OR P2, PT, R17, UR4, P0 ;  /* 0x0000000411007c0c */ /* 0x000fe40008746670 */
[C---:B------:R-:W-:Y:S01]  /*10e60*/  IADD3 R16, -R0.reuse, RZ, RZ ;  /* 0x000000ff00107210 */ /* 0x040fe20007ffe1ff */
[----:B------:R-:W-:Y:S01]  /*10e70*/  IMAD R15, R0, c[0x0][0x3e4], R15 ;  /* 0x0000f900000f7a24 */ /* 0x000fe200078e020f */
[C---:B----4-:R-:W-:Y:S02]  /*10e80*/  IADD3 R3, R2.reuse, 0x40, RZ ;  /* 0x0000004002037810 */ /* 0x050fe40007ffe0ff */
[----:B------:R-:W-:Y:S02]  /*10e90*/  IADD3 R2, R2, 0x48, RZ ;  /* 0x0000004802027810 */ /* 0x000fe40007ffe0ff */
[----:B------:R-:W-:-:S02]  /*10ea0*/  ISETP.GE.OR P1, PT, R3, UR4, P0 ;  /* 0x0000000403007c0c */ /* 0x000fc40008726670 */
[----:B------:R-:W-:Y:S01]  /*10eb0*/  ISETP.GE.OR P0, PT, R2, UR4, P0 ;  /* 0x0000000402007c0c */ /* 0x000fe20008706670 */
[----:B------:R-:W-:Y:S01]  /*10ec0*/  IMAD.WIDE.U32 R6, R0, c[0x0][0x3e0], R6 ;  /* 0x0000f80000067a25 */ /* 0x000fe200078e0006 */
[----:B-1----:R-:W-:Y:S03]  /*10ed0*/  @!P3 ST.E [R12.64], R59 ;  /* 0x0000003b0c00b985 */ /* 0x002fe6000c101906 */
[----:B------:R-:W-:Y:S01]  /*10ee0*/  IMAD R0, R16, c[0x0][0x4e8], R14 ;  /* 0x00013a0010007a24 */ /* 0x000fe200078e020e */
[----:B--2---:R-:W-:Y:S01]  /*10ef0*/  @!P2 ST.E [R10.64], R60 ;  /* 0x0000003c0a00a985 */ /* 0x004fe2000c101906 */
[----:B------:R-:W-:-:S04]  /*10f00*/  IMAD.IADD R3, R7, 0x1, R15 ;  /* 0x0000000107037824 */ /* 0x000fc800078e020f */
[----:B---3--:R1:W-:Y:S01]  /*10f10*/  @!P1 ST.E [R8.64], R61 ;  /* 0x0000003d08009985 */ /* 0x0083e2000c101906 */
[----:B------:R-:W-:-:S03]  /*10f20*/  SHF.R.S32.HI R7, RZ, 0x1f, R0 ;  /* 0x0000001fff077819 */ /* 0x000fc60000011400 */
[----:B------:R2:W-:Y:S04]  /*10f30*/  @!P0 ST.E [R4.64], R58 ;  /* 0x0000003a04008985 */ /* 0x0005e8000c101906 */
[----:B------:R2:W3:Y:S04]  /*10f40*/  LDS.128 R24, [R247+0x880] ;  /* 0x00088000f7187984 */ /* 0x0004e80000000c00 */
[----:B------:R2:W4:Y:S04]  /*10f50*/  LDS.128 R32, [R247+0x1080] ;  /* 0x00108000f7207984 */ /* 0x0005280000000c00 */
[----:B------:R2:W1:Y:S04]  /*10f60*/  LDS.128 R40, [R247+0x1880] ;  /* 0x00188000f7287984 */ /* 0x0004680000000c00 */
[----:B------:R2:W1:Y:S04]  /*10f70*/  LDS.128 R48, [R247+0x2080] ;  /* 0x00208000f7307984 */ /* 0x0004680000000c00 */
[----:B------:R2:W1:Y:S04]  /*10f80*/  LDS.128 R56, [R247+0x2880] ;  /* 0x00288000f7387984 */ /* 0x0004680000000c00 */
        /* <DEDUP_REMOVED lines=8> */
[----:B------:R2:W2:Y:S01]  /*11010*/  LDS.128 R72, [R247+0x7880] ;  /* 0x00788000f7487984 */ /* 0x0004a20000000c00 */
[----:B------:R-:W-:Y:S01]  /*11020*/  MOV R2, R6 ;  /* 0x0000000600027202 */ /* 0x000fe20000000f00 */
[----:B------:R-:W-:-:S04]  /*11030*/  IMAD R6, R7, c[0x0][0x3d8], RZ ;  /* 0x0000f60007067a24 */ /* 0x000fc800078e02ff */
[C---:B------:R-:W-:Y:S02]  /*11040*/  IMAD R6, R0.reuse, c[0x0][0x3dc], R6 ;  /* 0x0000f70000067a24 */ /* 0x040fe400078e0206 */
[----:B------:R-:W-:-:S04]  /*11050*/  IMAD.WIDE.U32 R2, R0, c[0x0][0x3d8], R2 ;  /* 0x0000f60000027a25 */ /* 0x000fc800078e0002 */
[----:B------:R-:W-:Y:S01]  /*11060*/  IMAD.IADD R0, R3, 0x1, R6 ;  /* 0x0000000103007824 */ /* 0x000fe200078e0206 */
[----:B-1----:R-:W-:Y:S02]  /*11070*/  LEA R8, P0, R2, c[0x0][0x380], 0x1 ;  /* 0x0000e00002087a11 */ /* 0x002fe400078008ff */
[----:B------:R-:W-:Y:S02]  /*11080*/  IADD3 R6, R18, R19, RZ ;  /* 0x0000001312067210 */ /* 0x000fe40007ffe0ff */
[----:B------:R-:W-:Y:S02]  /*11090*/  LEA.HI.X R7, R2, c[0x0][0x384], R0, 0x1, P0 ;  /* 0x0000e10002077a11 */ /* 0x000fe400000f0c00 */
[----:B------:R-:W-:Y:S01]  /*110a0*/  ISETP.GE.AND P0, PT, R6, UR4, PT ;  /* 0x0000000406007c0c */ /* 0x000fe2000bf06270 */
[----:B------:R1:W1:Y:S04]  /*110b0*/  SHFL.IDX PT, R0, R8, RZ, 0x181f ;  /* 0x00181fff08007589 */ /* 0x00026800000e0000 */
[----:B------:R1:W1:Y:S08]  /*110c0*/  SHFL.IDX PT, R3, R7, RZ, 0x181f ;  /* 0x00181fff07037589 */ /* 0x00027000000e0000 */
[----:B------:R-:W-:Y:S05]  /*110d0*/  @P0 BRA `(.L_x_3842) ;  /* 0x000000a000000947 */ /* 0x000fea0003800000 */
[----:B---34-:R-:W3:Y:S01]  /*110e0*/  LDS.128 R16, [R247+0x80] ;  /* 0x00008000f7107984 */ /* 0x018ee20000000c00 */
[----:B------:R-:W-:-:S02]  /*110f0*/  ISETP.GE.AND P3, PT, R250, c[0x0][0x3c8], PT ;  /* 0x0000f200fa007a0c */ /* 0x000fc40003f66270 */
[----:B------:R-:W-:Y:S01]  /*11100*/  ISETP.GE.AND P2, PT, R251, c[0x0][0x3c8], PT ;  /* 0x0000f200fb007a0c */ /* 0x000fe20003f46270 */
[----:B------:R-:W4:Y:S10]  /*11110*/  LDS.128 R12, [R247+0x4080] ;  /* 0x00408000f70c7984 */ /* 0x000f340000000c00 */
[----:B-12---:R-:W-:-:S02]  /*11120*/  @!P3 LEA R4, P1, R250, R0, 0x1 ;  /* 0x00000000fa04b211 */ /* 0x006fc400078208ff */
[C---:B------:R-:W-:Y:S02]  /*11130*/  @!P2 LEA R2, P0, R251.reuse, R0, 0x1 ;  /* 0x00000000fb02a211 */ /* 0x040fe400078008ff */
[-C--:B------:R-:W-:Y:S02]  /*11140*/  @!P3 LEA.HI.X R5, R250, R3.reuse, R78, 0x1, P1 ;  /* 0x00000003fa05b211 */ /* 0x080fe400008f0c4e */
[----:B------:R-:W-:-:S03]  /*11150*/  @!P2 LEA.HI.X R3, R251, R3, R76, 0x1, P0 ;  /* 0x00000003fb03a211 */ /* 0x000fc600000f0c4c */
[----:B---3--:R1:W-:Y:S04]  /*11160*/  @!P3 ST.E.128 [R4.64], R16 ;  /* 0x000000100400b985 */ /* 0x0083e8000c101d06 */
[----:B----4-:R1:W-:Y:S02]  /*11170*/  @!P2 ST.E.128 [R2.64], R12 ;  /* 0x0000000c0200a985 */ /* 0x0103e4000c101d06 */
.L_x_3842:
[----:B---34-:R-:W-:Y:S05]  /*11180*/  BSYNC B0 ;  /* 0x0000000000007941 */ /* 0x018fea0003800000 */
.L_x_3841:
[----:B-1----:R-:W-:Y:S01]  /*11190*/  IADD3 R2, R6, 0x10, RZ ;  /* 0x0000001006027810 */ /* 0x002fe20007ffe0ff */
[----:B------:R1:W3:Y:S01]  /*111a0*/  SHFL.IDX PT, R3, R7, 0x1, 0x181f ;  /* 0x00381f0007037f89 */ /* 0x0002e200000e0000 */
[----:B------:R-:W-:Y:S02]  /*111b0*/  BSSY B0, `(.L_x_3843) ;  /* 0x000000c000007945 */ /* 0x000fe40003800000 */
[----:B------:R-:W-:Y:S01]  /*111c0*/  ISETP.GE.AND P0, PT, R2, UR4, PT ;  /* 0x0000000402007c0c */ /* 0x000fe2000bf06270 */
[----:B------:R1:W4:-:S12]  /*111d0*/  SHFL.IDX PT, R0, R8, 0x1, 0x181f ;  /* 0x00381f0008007f89 */ /* 0x00031800000e0000 */
        /* <DEDUP_REMOVED lines=9> */
.L_x_3844:
[----:B------:R-:W-:Y:S05]  /*11270*/  BSYNC B0 ;  /* 0x0000000000007941 */ /* 0x000fea0003800000 */
.L_x_3843:
        /* <DEDUP_REMOVED lines=14> */
.L_x_3846:
[----:B------:R-:W-:Y:S05]  /*11360*/  BSYNC B0 ;  /* 0x0000000000007941 */ /* 0x000fea0003800000 */
.L_x_3845:
[----:B---3--:R-:W-:Y:S01]  /*11370*/  IADD3 R2, R6, 0x30, RZ ;  /* 0x0000003006027810 */ /* 0x008fe20007ffe0ff */
[----:B------:R3:W1:Y:S01]  /*11380*/  SHFL.IDX PT, R3, R7, 0x3, 0x181f ;  /* 0x00781f0007037f89 */ /* 0x00066200000e0000 */
        /* <DEDUP_REMOVED lines=8> */
[-C--:B-1----:R-:W-:Y:S02]  /*11410*/  @!P1 LEA.HI.X R5, R250, R3.reuse, R78, 0x1, P3 ;  /* 0x00000003fa059211 */ /* 0x082fe400018f0c4e */
[----:B------:R-:W-:-:S03]  /*11420*/  @!P0 LEA.HI.X R3, R251, R3, R76, 0x1, P2 ;  /* 0x00000003fb038211 */ /* 0x000fc600010f0c4c */
[----:B------:R1:W-:Y:S04]  /*11430*/  @!P1 ST.E.128 [R4.64], R40 ;  /* 0x0000002804009985 */ /* 0x0003e8000c101d06 */
[----:B------:R1:W-:Y:S02]  /*11440*/  @!P0 ST.E.128 [R2.64], R36 ;  /* 0x0000002402008985 */ /* 0x0003e4000c101d06 */
.L_x_3848:
[----:B------:R-:W-:Y:S05]  /*11450*/  BSYNC B0 ;  /* 0x0000000000007941 */ /* 0x000fea0003800000 */
.L_x_3847:
[----:B-1----:R-:W-:Y:S01]  /*11460*/  IADD3 R2, R6, 0x40, RZ ;  /* 0x0000004006027810 */ /* 0x002fe20007ffe0ff */
[----:B------:R1:W2:Y:S01]  /*11470*/  SHFL.IDX PT, R3, R7, 0x4, 0x181f ;  /* 0x00981f0007037f89 */ /* 0x0002a200000e0000 */
        /* <DEDUP_REMOVED lines=8> */
[-C--:B--2---:R-:W-:Y:S02]  /*11500*/  @!P1 LEA.HI.X R5, R250, R3.reuse, R78, 0x1, P3 ;  /* 0x00000003fa059211 */ /* 0x084fe400018f0c4e */
[----:B------:R-:W-:-:S03]  /*11510*/  @!P0 LEA.HI.X R3, R251, R3, R76, 0x1, P2 ;  /* 0x00000003fb038211 */ /* 0x000fc600010f0c4c */
[----:B------:R2:W-:Y:S04]  /*11520*/  @!P1 ST.E.128 [R4.64], R48 ;  /* 0x0000003004009985 */ /* 0x0005e8000c101d06 */
[----:B------:R2:W-:Y:S02]  /*11530*/  @!P0 ST.E.128 [R2.64], R44 ;  /* 0x0000002c02008985 */ /* 0x0005e4000c101d06 */
.L_x_3850:
[----:B------:R-:W-:Y:S05]  /*11540*/  BSYNC B0 ;  /* 0x0000000000007941 */ /* 0x000fea0003800000 */
.L_x_3849:
[----:B--2---:R-:W-:Y:S01]  /*11550*/  IADD3 R2, R6, 0x50, RZ ;  /* 0x0000005006027810 */ /* 0x004fe20007ffe0ff */
        /* <DEDUP_REMOVED lines=13> */
.L_x_3852:
[----:B------:R-:W-:Y:S05]  /*11630*/  BSYNC B0 ;  /* 0x0000000000007941 */ /* 0x000fea0003800000 */
.L_x_3851:
        /* <DEDUP_REMOVED lines=14> */
.L_x_3854:
[----:B------:R-:W-:Y:S05]  /*11720*/  BSYNC B0 ;  /* 0x0000000000007941 */ /* 0x000fea0003800000 */
.L_x_3853:
[----:B--2---:R-:W-:Y:S01]  /*11730*/  IADD3 R2, R6, 0x70, RZ ;  /* 0x0000007006027810 */ /* 0x004fe20007ffe0ff */
        /* <DEDUP_REMOVED lines=14> */
.L_x_3839:
        /* <DEDUP_REMOVED lines=13> */
[----:B-1----:R-:W-:-:S03]  /*118f0*/  IADD3 R6, R13, R3, RZ ;  /* 0x000000030d067210 */ /* 0x002fc60007ffe0ff */
        /* <DEDUP_REMOVED lines=28> */
.L_x_3857:
[----:B------:R-:W-:Y:S05]  /*11ac0*/  BSYNC B0 ;  /* 0x0000000000007941 */ /* 0x000fea0003800000 */
.L_x_3856:
        /* <DEDUP_REMOVED lines=31> */
.L_x_3916:
[----:B------:R-:W-:Y:S05]  /*11cc0*/  BRA.DIV ~URZ, `(.L_x_3859) ;  /* 0x000049327f007947 */ /* 0x000fea000b800000 */
[----:B------:R3:W4:Y:S02]  /*11cd0*/  SHFL.IDX PT, R0, R8, RZ, 0x181f ;  /* 0x00181fff08007589 */ /* 0x00072400000e0000 */
.L_x_3917:
        /* <DEDUP_REMOVED lines=21> */
.L_x_3861:
[----:B------:R-:W-:Y:S05]  /*11e30*/  BSYNC B0 ;  /* 0x0000000000007941 */ /* 0x000fea0003800000 */
.L_x_3860:
[----:B------:R-:W-:Y:S05]  /*11e40*/  BRA.DIV ~URZ, `(.L_x_3862) ;  /* 0x000048227f007947 */ /* 0x000fea000b800000 */
[----:B--2---:R2:W1:Y:S04]  /*11e50*/  SHFL.IDX PT, R9, R7, 0x1, 0x181f ;  /* 0x00381f0007097f89 */ /* 0x00446800000e0000 */
[----:B----4-:R2:W4:Y:S02]  /*11e60*/  SHFL.IDX PT, R0, R8, 0x1, 0x181f ;  /* 0x00381f0008007f89 */ /* 0x01052400000e0000 */
.L_x_3918:
        /* <DEDUP_REMOVED lines=14> */
.L_x_3864:
[----:B------:R-:W-:Y:S05]  /*11f50*/  BSYNC B0 ;  /* 0x0000000000007941 */ /* 0x000fea0003800000 */
.L_x_3863:
[----:B------:R-:W-:Y:S05]  /*11f60*/  BRA.DIV ~URZ, `(.L_x_3865) ;  /* 0x000047d27f007947 */ /* 0x000fea000b800000 */
[----:B------:R1:W2:Y:S02]  /*11f70*/  SHFL.IDX PT, R9, R7, 0x2, 0x181f ;  /* 0x00581f0007097f89 */ /* 0x0002a400000e0000 */
.L_x_3919:
[----:B------:R-:W-:Y:S05]  /*11f80*/  BRA.DIV ~URZ, `(.L_x_3866) ;  /* 0x000048227f007947 */ /* 0x000fea000b800000 */
[----:B----4-:R4:W1:Y:S02]  /*11f90*/  SHFL.IDX PT, R0, R8, 0x2, 0x181f ;  /* 0x00581f0008007f89 */ /* 0x01086400000e0000 */
.L_x_3920:
        /* <DEDUP_REMOVED lines=14> */
.L_x_3868:
[----:B------:R-:W-:Y:S05]  /*12080*/  BSYNC B0 ;  /* 0x0000000000007941 */ /* 0x000fea0003800000 */
.L_x_3867:
[----:B------:R-:W-:Y:S05]  /*12090*/  BRA.DIV ~URZ, `(.L_x_3869) ;  /* 0x000047827f007947 */ /* 0x000fea000b800000 */
[----:B--2---:R2:W1:Y:S04]  /*120a0*/  SHFL.IDX PT, R9, R7, 0x3, 0x181f ;  /* 0x00781f0007097f89 */ /* 0x00446800000e0000 */
[----:B------:R2:W3:Y:S02]  /*120b0*/  SHFL.IDX PT, R0, R8, 0x3, 0x181f ;  /* 0x00781f0008007f89 */ /* 0x0004e400000e0000 */
.L_x_3921:
        /* <DEDUP_REMOVED lines=10> */
[-C--:B------:R-:W-:Y:S02]  /*12160*/  @!P1 LEA.HI.X R5, R250, R9.reuse, R12, 0x1, P3 ;  /* 0x00000009fa059211 */ /* 0x080fe400018f0c0c */
[----:B------:R-:W-:-:S03]  /*12170*/  @!P0 LEA.HI.X R3, R251, R9, R11, 0x1, P2 ;  /* 0x00000009fb038211 */ /* 0x000fc600010f0c0b */
[----:B------:R1:W-:Y:S04]  /*12180*/  @!P1 ST.E.128 [R4.64], RZ ;  /* 0x000000ff04009985 */ /* 0x0003e8000c101d06 */
[----:B------:R1:W-:Y:S02]  /*12190*/  @!P0 ST.E.128 [R2.64], RZ ;  /* 0x000000ff02008985 */ /* 0x0003e4000c101d06 */
.L_x_3871:
[----:B------:R-:W-:Y:S05]  /*121a0*/  BSYNC B0 ;  /* 0x0000000000007941 */ /* 0x000fea0003800000 */
.L_x_3870:
[----:B------:R-:W-:Y:S05]  /*121b0*/  BRA.DIV ~URZ, `(.L_x_3872) ;  /* 0x000047327f007947 */ /* 0x000fea000b800000 */
[----:B------:R1:W2:Y:S02]  /*121c0*/  SHFL.IDX PT, R9, R7, 0x4, 0x181f ;  /* 0x00981f0007097f89 */ /* 0x0002a400000e0000 */
.L_x_3922:
[----:B------:R-:W-:Y:S05]  /*121d0*/  BRA.DIV ~URZ, `(.L_x_3873) ;  /* 0x000047827f007947 */ /* 0x000fea000b800000 */
[----:B---3--:R3:W1:Y:S02]  /*121e0*/  SHFL.IDX PT, R0, R8, 0x4, 0x181f ;  /* 0x00981f0008007f89 */ /* 0x00866400000e0000 */
.L_x_3923:
        /* <DEDUP_REMOVED lines=14> */
.L_x_3875:
[----:B------:R-:W-:Y:S05]  /*122d0*/  BSYNC B0 ;  /* 0x0000000000007941 */ /* 0x000fea0003800000 */
.L_x_3874:
[----:B------:R-:W-:Y:S05]  /*122e0*/  BRA.DIV ~URZ, `(.L_x_3876) ;  /* 0x000046e27f007947 */ /* 0x000fea000b800000 */
[----:B--2---:R2:W1:Y:S04]  /*122f0*/  SHFL.IDX PT, R9, R7, 0x5, 0x181f ;  /* 0x00b81f0007097f89 */ /* 0x00446800000e0000 */
[----:B------:R2:W3:Y:S02]  /*12300*/  SHFL.IDX PT, R0, R8, 0x5, 0x181f ;  /* 0x00b81f0008007f89 */ /* 0x0004e400000e0000 */
.L_x_3924:
        /* <DEDUP_REMOVED lines=14> */
.L_x_3878:
[----:B------:R-:W-:Y:S05]  /*123f0*/  BSYNC B0 ;  /* 0x0000000000007941 */ /* 0x000fea0003800000 */
.L_x_3877:
[----:B------:R-:W-:Y:S05]  /*12400*/  BRA.DIV ~URZ, `(.L_x_3879) ;  /* 0x000046927f007947 */ /* 0x000fea000b800000 */
[----:B------:R1:W2:Y:S02]  /*12410*/  SHFL.IDX PT, R9, R7, 0x6, 0x181f ;  /* 0x00d81f0007097f89 */ /* 0x0002a400000e0000 */
.L_x_3925:
[----:B------:R-:W-:Y:S05]  /*12420*/  BRA.DIV ~URZ, `(.L_x_3880) ;  /* 0x000046e27f007947 */ /* 0x000fea000b800000 */
[----:B---3--:R3:W1:Y:S02]  /*12430*/  SHFL.IDX PT, R0, R8, 0x6, 0x181f ;  /* 0x00d81f0008007f89 */ /* 0x00866400000e0000 */
.L_x_3926:
        /* <DEDUP_REMOVED lines=14> */
.L_x_3882:
[----:B------:R-:W-:Y:S05]  /*12520*/  BSYNC B0 ;  /* 0x0000000000007941 */ /* 0x000fea0003800000 */
.L_x_3881:
[----:B------:R-:W-:Y:S05]  /*12530*/  BRA.DIV ~URZ, `(.L_x_3883) ;  /* 0x000046427f007947 */ /* 0x000fea000b800000 */
[----:B--2---:R-:W2:Y:S04]  /*12540*/  SHFL.IDX PT, R7, R7, 0x7, 0x181f ;  /* 0x00f81f0007077f89 */ /* 0x004ea800000e0000 */
[----:B------:R1:W3:Y:S02]  /*12550*/  SHFL.IDX PT, R0, R8, 0x7, 0x181f ;  /* 0x00f81f0008007f89 */ /* 0x0002e400000e0000 */
.L_x_3927:
[----:B------:R-:W-:-:S04]  /*12560*/  IADD3 R6, R6, 0x70, RZ ;  /* 0x0000007006067810 */ /* 0x000fc80007ffe0ff */
[----:B------:R-:W-:-:S13]  /*12570*/  ISETP.GE.AND P0, PT, R6, R10, PT ;  /* 0x0000000a0600720c */ /* 0x000fda0003f06270 */
[----:B------:R-:W-:Y:S05]  /*12580*/  @P0 BRA `(.L_x_3855) ;  /* 0x000000a000000947 */ /* 0x000fea0003800000 */
[----:B------:R-:W-:Y:S02]  /*12590*/  ISETP.GE.AND P1, PT, R250, c[0x0][0x3c8], PT ;  /* 0x0000f200fa007a0c */ /* 0x000fe40003f26270 */
[----:B------:R-:W-:Y:S02]  /*125a0*/  ISETP.GE.AND P0, PT, R251, c[0x0][0x3c8], PT ;  /* 0x0000f200fb007a0c */ /* 0x000fe40003f06270 */
[----:B------:R-:W-:Y:S02]  /*125b0*/  SHF.R.S32.HI R9, RZ, 0x1f, R250 ;  /* 0x0000001fff097819 */ /* 0x000fe400000114fa */
[----:B-1-34-:R-:W-:-:S07]  /*125c0*/  SHF.R.S32.HI R8, RZ, 0x1f, R251 ;  /* 0x0000001fff087819 */ /* 0x01afce00000114fb */
[CC--:B------:R-:W-:Y:S02]  /*125d0*/  @!P1 LEA R4, P3, R250.reuse, R0.reuse, 0x1 ;  /* 0x00000000fa049211 */ /* 0x0c0fe400078608ff */
[C---:B------:R-:W-:Y:S02]  /*125e0*/  @!P0 LEA R2, P2, R251.reuse, R0, 0x1 ;  /* 0x00000000fb028211 */ /* 0x040fe400078408ff */
[-C--:B--2---:R-:W-:Y:S02]  /*125f0*/  @!P1 LEA.HI.X R5, R250, R7.reuse, R9, 0x1, P3 ;  /* 0x00000007fa059211 */ /* 0x084fe400018f0c09 */
[----:B------:R-:W-:-:S03]  /*12600*/  @!P0 LEA.HI.X R3, R251, R7, R8, 0x1, P2 ;  /* 0x00000007fb038211 */ /* 0x000fc600010f0c08 */
[----:B------:R1:W-:Y:S04]  /*12610*/  @!P1 ST.E.128 [R4.64], RZ ;  /* 0x000000ff04009985 */ /* 0x0003e8000c101d06 */
[----:B------:R1:W-:Y:S02]  /*12620*/  @!P0 ST.E.128 [R2.64], RZ ;  /* 0x000000ff02008985 */ /* 0x0003e4000c101d06 */
.L_x_3855:
[----:B------:R-:W-:Y:S05]  /*12630*/  BSYNC B1 ;  /* 0x0000000000017941 */ /* 0x000fea0003800000 */
.L_x_3838:
        /* <DEDUP_REMOVED lines=9> */
[----:B---3--:R3:W4:Y:S02]  /*126d0*/  SHFL.IDX PT, R0, R77, RZ, 0x1f ;  /* 0x00001fff4d007589 */ /* 0x00872400000e0000 */
.L_x_3928:
[----:B------:R-:W-:Y:S01]  /*126e0*/  WARPSYNC 0xffffffff ;  /* 0xffffffff00007948 */ /* 0x000fe20003800000 */
[----:B------:R-:W-:Y:S06]  /*126f0*/  BAR.SYNC.DEFER_BLOCKING 0x4, 0x80 ;  /* 0x0102000000007b1d */ /* 0x000fec0000010000 */
[----:B----4-:R4:W-:Y:S04]  /*12700*/  STL [R1+0x58], R0 ;  /* 0x0000580001007387 */ /* 0x0109e80000100800 */
[----:B------:R4:W-:Y:S04]  /*12710*/  @!P4 STS [0x10100], R77 ;  /* 0x0101004dff00c388 */ /* 0x0009e80000000800 */
[----:B------:R-:W-:Y:S06]  /*12720*/  BAR.ARV 0x5, 0x80 ;  /* 0x0142000000007b1d */ /* 0x000fec0000002000 */
.L_x_3884:
[----:B---34-:R-:W3:Y:S02]  /*12730*/  LDL R0, [R1+0x58] ;  /* 0x0000580001007983 */ /* 0x018ee40000100800 */
[----:B---3--:R-:W-:-:S13]  /*12740*/  ISETP.GE.AND P0, PT, R0, c[0x0][0x538], PT ;  /* 0x00014e0000007a0c */ /* 0x008fda0003f06270 */
[----:B-12---:R-:W-:Y:S01]  /*12750*/  @P0 CALL.REL.NOINC `(.L_x_3886) ;  /* 0x0000001000000944 */ /* 0x006fe20003c00000 */
[----:B------:R-:W-:Y:S05]  /*12760*/  BRA `(.L_x_3887) ;  /* 0xfffee14000007947 */ /* 0x000fea000383ffff */
.L_x_3886:
[----:B------:R-:W-:Y:S05]  /*12770*/  EXIT ;  /* 0x000000000000794d */ /* 0x000fea0003800000 */
.L_x_3782:
[----:B------:R-:W-:Y:S01]  /*12780*/  IMAD.MOV.U32 R143, RZ, RZ, R7 ;  /* 0x000000ffff8f7224 */ /* 0x000fe200078e0007 */
[----:B------:R-:W-:Y:S01]  /*12790*/  MOV R252, RZ ;  /* 0x000000ff00fc7202 */ /* 0x000fe20000000f00 */
[----:B------:R-:W-:Y:S01]  /*127a0*/  IMAD.MOV.U32 R3, RZ, RZ, 0x181f ;  /* 0x0000181fff037424 */ /* 0x000fe200078e00ff */
[----:B------:R-:W-:Y:S02]  /*127b0*/  MOV R2, 0x127d0 ;  /* 0x000127d000027802 */ /* 0x000fe40000000f00 */
[----:B-----5:R-:W-:Y:S05]  /*127c0*/  CALL.REL.NOINC `($__internal_13_$__cuda_sm70_shflsync_idx_p) ;  /* 0x0000455000007944 */ /* 0x020fea0003c00000 */
[----:B------:R-:W-:Y:S01]  /*127d0*/  MOV R9, R143 ;  /* 0x0000008f00097202 */ /* 0x000fe20000000f00 */
[----:B-1---5:R-:W-:Y:S05]  /*127e0*/  BRA `(.L_x_3888) ;  /* 0xfffeed5000007947 */ /* 0x022fea000383ffff */
.L_x_3783:
[----:B------:R-:W-:Y:S01]  /*127f0*/  IMAD.MOV.U32 R143, RZ, RZ, R8 ;  /* 0x000000ffff8f7224 */ /* 0x000fe200078e0008 */
[----:B------:R-:W-:Y:S01]  /*12800*/  MOV R252, RZ ;  /* 0x000000ff00fc7202 */ /* 0x000fe20000000f00 */
[----:B------:R-:W-:Y:S01]  /*12810*/  IMAD.MOV.U32 R3, RZ, RZ, 0x181f ;  /* 0x0000181fff037424 */ /* 0x000fe200078e00ff */
[----:B------:R-:W-:Y:S02]  /*12820*/  MOV R2, 0x12840 ;  /* 0x0001284000027802 */ /* 0x000fe40000000f00 */
[----:B-12--5:R-:W-:Y:S05]  /*12830*/  CALL.REL.NOINC `($__internal_13_$__cuda_sm70_shflsync_idx_p) ;  /* 0x000044e000007944 */ /* 0x026fea0003c00000 */
[----:B-----5:R-:W-:Y:S01]  /*12840*/  MOV R0, R143 ;  /* 0x0000008f00007202 */ /* 0x020fe20000000f00 */
[----:B-1----:R-:W-:Y:S05]  /*12850*/  BRA `(.L_x_3889) ;  /* 0xfffeed0000007947 */ /* 0x002fea000383ffff */
.L_x_3786:
[----:B------:R-:W-:Y:S01]  /*12860*/  IMAD.MOV.U32 R143, RZ, RZ, R7 ;  /* 0x000000ffff8f7224 */ /* 0x000fe200078e0007 */
[----:B------:R-:W-:Y:S01]  /*12870*/  MOV R252, 0x1 ;  /* 0x0000000100fc7802 */ /* 0x000fe20000000f00 */
[----:B-1----:R-:W-:Y:S01]  /*12880*/  IMAD.MOV.U32 R3, RZ, RZ, 0x181f ;  /* 0x0000181fff037424 */ /* 0x002fe200078e00ff */
[----:B------:R-:W-:-:S02]  /*12890*/  MOV R2, 0x128b0 ;  /* 0x000128b000027802 */ /* 0x000fc40000000f00 */
[----:B--2-45:R-:W-:Y:S05]  /*128a0*/  CALL.REL.NOINC `($__internal_13_$__cuda_sm70_shflsync_idx_p) ;  /* 0x0000447000007944 */ /* 0x034fea0003c00000 */
[----:B------:R-:W-:Y:S01]  /*128b0*/  IMAD.MOV.U32 R9, RZ, RZ, R143 ;  /* 0x000000ffff097224 */ /* 0x000fe200078e008f */
[----:B------:R-:W-:Y:S01]  /*128c0*/  MOV R252, 0x1 ;  /* 0x0000000100fc7802 */ /* 0x000fe20000000f00 */
[----:B------:R-:W-:Y:S01]  /*128d0*/  IMAD.MOV.U32 R143, RZ, RZ, R8 ;  /* 0x000000ffff8f7224 */ /* 0x000fe200078e0008 */
[----:B------:R-:W-:-:S02]  /*128e0*/  MOV R3, 0x181f ;  /* 0x0000181f00037802 */ /* 0x000fc40000000f00 */
[----:B------:R-:W-:Y:S02]  /*128f0*/  MOV R2, 0x12910 ;  /* 0x0001291000027802 */ /* 0x000fe40000000f00 */
[----:B-1---5:R-:W-:Y:S05]  /*12900*/  CALL.REL.NOINC `($__internal_13_$__cuda_sm70_shflsync_idx_p) ;  /* 0x0000441000007944 */ /* 0x022fea0003c00000 */
[----:B-----5:R-:W-:Y:S01]  /*12910*/  MOV R0, R143 ;  /* 0x0000008f00007202 */ /* 0x020fe20000000f00 */
[----:B-1----:R-:W-:Y:S05]  /*12920*/  BRA `(.L_x_3890) ;  /* 0xfffeedd000007947 */ /* 0x002fea000383ffff */
.L_x_3789:
[----:B------:R-:W-:Y:S01]  /*12930*/  IMAD.MOV.U32 R143, RZ, RZ, R7 ;  /* 0x000000ffff8f7224 */ /* 0x000fe200078e0007 */
[----:B------:R-:W-:Y:S01]  /*12940*/  MOV R252, 0x2 ;  /* 0x0000000200fc7802 */ /* 0x000fe20000000f00 */
[----:B-1----:R-:W-:Y:S01]  /*12950*/  IMAD.MOV.U32 R3, RZ, RZ, 0x181f ;  /* 0x0000181fff037424 */ /* 0x002fe200078e00ff */
[----:B------:R-:W-:Y:S02]  /*12960*/  MOV R2, 0x12980 ;  /* 0x0001298000027802 */ /* 0x000fe40000000f00 */
[----:B--2345:R-:W-:Y:S05]  /*12970*/  CALL.REL.NOINC `($__internal_13_$__cuda_sm70_shflsync_idx_p) ;  /* 0x000043a000007944 */ /* 0x03cfea0003c00000 */
[----:B------:R-:W-:Y:S01]  /*12980*/  MOV R9, R143 ;  /* 0x0000008f00097202 */ /* 0x000fe20000000f00 */
[----:B-1---5:R-:W-:Y:S05]  /*12990*/  BRA `(.L_x_3891) ;  /* 0xfffeee8000007947 */ /* 0x022fea000383ffff */
.L_x_3790:
[----:B------:R-:W-:Y:S01]  /*129a0*/  IMAD.MOV.U32 R143, RZ, RZ, R8 ;  /* 0x000000ffff8f7224 */ /* 0x000fe200078e0008 */
[----:B------:R-:W-:Y:S01]  /*129b0*/  MOV R252, 0x2 ;  /* 0x0000000200fc7802 */ /* 0x000fe20000000f00 */
[----:B-1----:R-:W-:Y:S01]  /*129c0*/  IMAD.MOV.U32 R3, RZ, RZ, 0x181f ;  /* 0x0000181fff037424 */ /* 0x002fe200078e00ff */
[----:B------:R-:W-:Y:S02]  /*129d0*/  MOV R2, 0x129f0 ;  /* 0x000129f000027802 */ /* 0x000fe40000000f00 */
[----:B--2345:R-:W-:Y:S05]  /*129e0*/  CALL.REL.NOINC `($__internal_13_$__cuda_sm70_shflsync_idx_p) ;  /* 0x0000433000007944 */ /* 0x03cfea0003c00000 */
[----:B-----5:R-:W-:Y:S01]  /*129f0*/  MOV R0, R143 ;  /* 0x0000008f00007202 */ /* 0x020fe20000000f00 */
[----:B-1----:R-:W-:Y:S05]  /*12a00*/  BRA `(.L_x_3892) ;  /* 0xfffeee3000007947 */ /* 0x002fea000383ffff */
.L_x_3793:
[----:B------:R-:W-:Y:S01]  /*12a10*/  IMAD.MOV.U32 R143, RZ, RZ, R7 ;  /* 0x000000ffff8f7224 */ /* 0x000fe200078e0007 */
[----:B------:R-:W-:Y:S01]  /*12a20*/  MOV R252, 0x3 ;  /* 0x0000000300fc7802 */ /* 0x000fe20000000f00 */
[----:B-1----:R-:W-:Y:S01]  /*12a30*/  IMAD.MOV.U32 R3, RZ, RZ, 0x181f ;  /* 0x0000181fff037424 */ /* 0x002fe200078e00ff */
[----:B------:R-:W-:-:S02]  /*12a40*/  MOV R2, 0x12a60 ;  /* 0x00012a6000027802 */ /* 0x000fc40000000f00 */
[----:B--2345:R-:W-:Y:S05]  /*12a50*/  CALL.REL.NOINC `($__internal_13_$__cuda_sm70_shflsync_idx_p) ;  /* 0x000042c000007944 */ /* 0x03cfea0003c00000 */
        /* <DEDUP_REMOVED lines=8> */
.L_x_3796:
[----:B------:R-:W-:Y:S01]  /*12ae0*/  IMAD.MOV.U32 R143, RZ, RZ, R7 ;  /* 0x000000ffff8f7224 */ /* 0x000fe200078e0007 */
[----:B------:R-:W-:Y:S01]  /*12af0*/  MOV R252, 0x4 ;  /* 0x0000000400fc7802 */ /* 0x000fe20000000f00 */
[----:B-1----:R-:W-:Y:S01]  /*12b00*/  IMAD.MOV.U32 R3, RZ, RZ, 0x181f ;  /* 0x0000181fff037424 */ /* 0x002fe200078e00ff */
[----:B------:R-:W-:Y:S02]  /*12b10*/  MOV R2, 0x12b30 ;  /* 0x00012b3000027802 */ /* 0x000fe40000000f00 */
[----:B--2345:R-:W-:Y:S05]  /*12b20*/  CALL.REL.NOINC `($__internal_13_$__cuda_sm70_shflsync_idx_p) ;  /* 0x000041f000007944 */ /* 0x03cfea0003c00000 */
[----:B------:R-:W-:Y:S01]  /*12b30*/  MOV R9, R143 ;  /* 0x0000008f00097202 */ /* 0x000fe20000000f00 */
[----:B-1---5:R-:W-:Y:S05]  /*12b40*/  BRA `(.L_x_3894) ;  /* 0xfffeef4000007947 */ /* 0x022fea000383ffff */
.L_x_3797:
[----:B------:R-:W-:Y:S01]  /*12b50*/  IMAD.MOV.U32 R143, RZ, RZ, R8 ;  /* 0x000000ffff8f7224 */ /* 0x000fe200078e0008 */
[----:B------:R-:W-:Y:S01]  /*12b60*/  MOV R252, 0x4 ;  /* 0x0000000400fc7802 */ /* 0x000fe20000000f00 */
[----:B-1----:R-:W-:Y:S01]  /*12b70*/  IMAD.MOV.U32 R3, RZ, RZ, 0x181f ;  /* 0x0000181fff037424 */ /* 0x002fe200078e00ff */
[----:B------:R-:W-:Y:S02]  /*12b80*/  MOV R2, 0x12ba0 ;  /* 0x00012ba000027802 */ /* 0x000fe40000000f00 */
[----:B--2345:R-:W-:Y:S05]  /*12b90*/  CALL.REL.NOINC `($__internal_13_$__cuda_sm70_shflsync_idx_p) ;  /* 0x0000418000007944 */ /* 0x03cfea0003c00000 */
[----:B-----5:R-:W-:Y:S01]  /*12ba0*/  MOV R0, R143 ;  /* 0x0000008f00007202 */ /* 0x020fe20000000f00 */
[----:B-1----:R-:W-:Y:S05]  /*12bb0*/  BRA `(.L_x_3895) ;  /* 0xfffeeef000007947 */ /* 0x002fea000383ffff */
.L_x_3800:
        /* <DEDUP_REMOVED lines=13> */
.L_x_3803:
[----:B------:R-:W-:Y:S01]  /*12c90*/  IMAD.MOV.U32 R143, RZ, RZ, R7 ;  /* 0x000000ffff8f7224 */ /* 0x000fe200078e0007 */
[----:B------:R-:W-:Y:S01]  /*12ca0*/  MOV R252, 0x6 ;  /* 0x0000000600fc7802 */ /* 0x000fe20000000f00 */
[----:B-1----:R-:W-:Y:S01]  /*12cb0*/  IMAD.MOV.U32 R3, RZ, RZ, 0x181f ;  /* 0x0000181fff037424 */ /* 0x002fe200078e00ff */
[----:B------:R-:W-:Y:S02]  /*12cc0*/  MOV R2, 0x12ce0 ;  /* 0x00012ce000027802 */ /* 0x000fe40000000f00 */
[----:B--2345:R-:W-:Y:S05]  /*12cd0*/  CALL.REL.NOINC `($__internal_13_$__cuda_sm70_shflsync_idx_p) ;  /* 0x0000404000007944 */ /* 0x03cfea0003c00000 */
[----:B------:R-:W-:Y:S01]  /*12ce0*/  MOV R9, R143 ;  /* 0x0000008f00097202 */ /* 0x000fe20000000f00 */
[----:B-1---5:R-:W-:Y:S05]  /*12cf0*/  BRA `(.L_x_3897) ;  /* 0xfffef00000007947 */ /* 0x022fea000383ffff */
.L_x_3804:
[----:B------:R-:W-:Y:S01]  /*12d00*/  IMAD.MOV.U32 R143, RZ, RZ, R8 ;  /* 0x000000ffff8f7224 */ /* 0x000fe200078e0008 */
[----:B------:R-:W-:Y:S01]  /*12d10*/  MOV R252, 0x6 ;  /* 0x0000000600fc7802 */ /* 0x000fe20000000f00 */
[----:B-1----:R-:W-:Y:S01]  /*12d20*/  IMAD.MOV.U32 R3, RZ, RZ, 0x181f ;  /* 0x0000181fff037424 */ /* 0x002fe200078e00ff */
[----:B------:R-:W-:Y:S02]  /*12d30*/  MOV R2, 0x12d50 ;  /* 0x00012d5000027802 */ /* 0x000fe40000000f00 */
[----:B--2345:R-:W-:Y:S05]  /*12d40*/  CALL.REL.NOINC `($__internal_13_$__cuda_sm70_shflsync_idx_p) ;  /* 0x00003fd000007944 */ /* 0x03cfea0003c00000 */
[----:B-----5:R-:W-:Y:S01]  /*12d50*/  MOV R0, R143 ;  /* 0x0000008f00007202 */ /* 0x020fe20000000f00 */
[----:B-1----:R-:W-:Y:S05]  /*12d60*/  BRA `(.L_x_3898) ;  /* 0xfffeefb000007947 */ /* 0x002fea000383ffff */
.L_x_3807:
        /* <DEDUP_REMOVED lines=13> */
.L_x_3810:
[----:B------:R-:W-:Y:S01]  /*12e40*/  IMAD.MOV.U32 R143, RZ, RZ, R0 ;  /* 0x000000ffff8f7224 */ /* 0x000fe200078e0000 */
[----:B------:R-:W-:Y:S01]  /*12e50*/  MOV R252, RZ ;  /* 0x000000ff00fc7202 */ /* 0x000fe20000000f00 */
[----:B------:R-:W-:Y:S01]  /*12e60*/  IMAD.MOV.U32 R3, RZ, RZ, 0x181f ;  /* 0x0000181fff037424 */ /* 0x000fe200078e00ff */
[----:B------:R-:W-:Y:S02]  /*12e70*/  MOV R2, 0x12e90 ;  /* 0x00012e9000027802 */ /* 0x000fe40000000f00 */
[----:B------:R-:W-:Y:S05]  /*12e80*/  CALL.REL.NOINC `($__internal_13_$__cuda_sm70_shflsync_idx_p) ;  /* 0x00003e9000007944 */ /* 0x000fea0003c00000 */
[----:B------:R-:W-:Y:S01]  /*12e90*/  MOV R8, R143 ;  /* 0x0000008f00087202 */ /* 0x000fe20000000f00 */
[----:B-1---5:R-:W-:Y:S05]  /*12ea0*/  BRA `(.L_x_3900) ;  /* 0xffff095000007947 */ /* 0x022fea000383ffff */
.L_x_3811:
[----:B------:R-:W-:Y:S01]  /*12eb0*/  IMAD.MOV.U32 R143, RZ, RZ, R4 ;  /* 0x000000ffff8f7224 */ /* 0x000fe200078e0004 */
[----:B------:R-:W-:Y:S01]  /*12ec0*/  MOV R252, RZ ;  /* 0x000000ff00fc7202 */ /* 0x000fe20000000f00 */
[----:B------:R-:W-:Y:S01]  /*12ed0*/  IMAD.MOV.U32 R3, RZ, RZ, 0x181f ;  /* 0x0000181fff037424 */ /* 0x000fe200078e00ff */
[----:B------:R-:W-:Y:S02]  /*12ee0*/  MOV R2, 0x12f00 ;  /* 0x00012f0000027802 */ /* 0x000fe40000000f00 */
[----:B-12---:R-:W-:Y:S05]  /*12ef0*/  CALL.REL.NOINC `($__internal_13_$__cuda_sm70_shflsync_idx_p) ;  /* 0x00003e2000007944 */ /* 0x006fea0003c00000 */
[----:B------:R-:W-:Y:S01]  /*12f00*/  ISETP.GE.AND P2, PT, R250, c[0x0][0x1d4], PT ;  /* 0x00007500fa007a0c */ /* 0x000fe20003f46270 */
[----:B------:R-:W-:Y:S01]  /*12f10*/  IMAD.MOV.U32 R252, RZ, RZ, 0x1 ;  /* 0x00000001fffc7424 */ /* 0x000fe200078e00ff */
[----:B------:R-:W-:-:S02]  /*12f20*/  ISETP.GE.AND P0, PT, R251, c[0x0][0x1d4], PT ;  /* 0x00007500fb007a0c */ /* 0x000fc40003f06270 */
[C---:B------:R-:W-:Y:S02]  /*12f30*/  IADD3 R6, P6, R143.reuse, R67, RZ ;  /* 0x000000438f067210 */ /* 0x040fe40007fde0ff */
[----:B------:R-:W-:Y:S01]  /*12f40*/  IADD3 R2, P5, R143, R152, RZ ;  /* 0x000000988f027210 */ /* 0x000fe20007fbe0ff */
[----:B-----5:R-:W-:Y:S01]  /*12f50*/  IMAD.MOV.U32 R143, RZ, RZ, R0 ;  /* 0x000000ffff8f7224 */ /* 0x020fe200078e0000 */
        /* <DEDUP_REMOVED lines=8> */
[----:B--2---:R-:W-:Y:S01]  /*12fe0*/  SEL R6, RZ, 0x10, P2 ;  /* 0x00000010ff067807 */ /* 0x004fe20001000000 */
[----:B---3--:R-:W-:Y:S01]  /*12ff0*/  IMAD.MOV.U32 R3, RZ, RZ, 0x181f ;  /* 0x0000181fff037424 */ /* 0x008fe200078e00ff */
[----:B------:R-:W-:Y:S02]  /*13000*/  MOV R2, 0x13020 ;  /* 0x0001302000027802 */ /* 0x000fe40000000f00 */
[----:B-1----:R-:W-:Y:S05]  /*13010*/  CALL.REL.NOINC `($__internal_13_$__cuda_sm70_shflsync_idx_p) ;  /* 0x00003d0000007944 */ /* 0x002fea0003c00000 */
[----:B------:R-:W-:Y:S01]  /*13020*/  IMAD.MOV.U32 R7, RZ, RZ, R143 ;  /* 0x000000ffff077224 */ /* 0x000fe200078e008f */
[----:B------:R-:W-:Y:S01]  /*13030*/  MOV R252, 0x1 ;  /* 0x0000000100fc7802 */ /* 0x000fe20000000f00 */
[----:B------:R-:W-:Y:S01]  /*13040*/  IMAD.MOV.U32 R143, RZ, RZ, R4 ;  /* 0x000000ffff8f7224 */ /* 0x000fe200078e0004 */
[----:B------:R-:W-:-:S02]  /*13050*/  MOV R3, 0x181f ;  /* 0x0000181f00037802 */ /* 0x000fc40000000f00 */
[----:B------:R-:W-:Y:S02]  /*13060*/  MOV R2, 0x13080 ;  /* 0x0001308000027802 */ /* 0x000fe40000000f00 */
[----:B-1---5:R-:W-:Y:S05]  /*13070*/  CALL.REL.NOINC `($__internal_13_$__cuda_sm70_shflsync_idx_p) ;  /* 0x00003ca000007944 */ /* 0x022fea0003c00000 */
[----:B------:R-:W-:Y:S01]  /*13080*/  IADD3 R8, -R6, 0x10, RZ ;  /* 0x0000001006087810 */ /* 0x000fe20007ffe1ff */
[----:B------:R-:W-:Y:S01]  /*13090*/  IMAD.MOV.U32 R252, RZ, RZ, 0x2 ;  /* 0x00000002fffc7424 */ /* 0x000fe200078e00ff */
        /* <DEDUP_REMOVED lines=8> */
[----:B-----5:R-:W-:Y:S02]  /*13120*/  IMAD.MOV.U32 R143, RZ, RZ, R0 ;  /* 0x000000ffff8f7224 */ /* 0x020fe400078e0000 */
[----:B------:R-:W-:Y:S01]  /*13130*/  @!PT LDS RZ, [RZ] ;  /* 0x00000000fffff984 */ /* 0x000fe20000000800 */
[----:B------:R-:W-:Y:S01]  /*13140*/  @!PT LDS RZ, [RZ] ;  /* 0x00000000fffff984 */ /* 0x000fe20000000800 */
[----:B------:R-:W-:Y:S01]  /*13150*/  @!PT LDS RZ, [RZ] ;  /* 0x00000000fffff984 */ /* 0x000fe20000000800 */
[----:B------:R2:W-:Y:S01]  /*13160*/  LDGSTS.E.BYPASS.LTC128B.128.ZFILL [R247+0x4900], [R8.64], P6 ;  /* 0x0490000008f77fae */ /* 0x0005e2000b141d46 */
[----:B------:R-:W-:-:S05]  /*13170*/  IADD3.X R3, RZ, R7, R65, P2, P0 ;  /* 0x00000007ff037210 */ /* 0x000fca00017e0441 */
[----:B------:R3:W-:Y:S02]  /*13180*/  LDGSTS.E.BYPASS.LTC128B.128.ZFILL [R247+0x6900], [R2.64], P5 ;  /* 0x0690000002f77fae */ /* 0x0007e4000a941d46 */
[----:B---3--:R-:W-:Y:S01]  /*13190*/  IMAD.MOV.U32 R3, RZ, RZ, 0x181f ;  /* 0x0000181fff037424 */ /* 0x008fe200078e00ff */
[----:B------:R-:W-:Y:S02]  /*131a0*/  MOV R2, 0x131c0 ;  /* 0x000131c000027802 */ /* 0x000fe40000000f00 */
[----:B-12---:R-:W-:Y:S05]  /*131b0*/  CALL.REL.NOINC `($__internal_13_$__cuda_sm70_shflsync_idx_p) ;  /* 0x00003b6000007944 */ /* 0x006fea0003c00000 */
[----:B------:R-:W-:Y:S01]  /*131c0*/  IMAD.MOV.U32 R7, RZ, RZ, R143 ;  /* 0x000000ffff077224 */ /* 0x000fe200078e008f */
[----:B------:R-:W-:Y:S01]  /*131d0*/  MOV R252, 0x2 ;  /* 0x0000000200fc7802 */ /* 0x000fe20000000f00 */
[----:B------:R-:W-:Y:S01]  /*131e0*/  IMAD.MOV.U32 R143, RZ, RZ, R4 ;  /* 0x000000ffff8f7224 */ /* 0x000fe200078e0004 */
[----:B------:R-:W-:Y:S02]  /*131f0*/  MOV R3, 0x181f ;  /* 0x0000181f00037802 */ /* 0x000fe40000000f00 */
[----:B------:R-:W-:Y:S02]  /*13200*/  MOV R2, 0x13220 ;  /* 0x0001322000027802 */ /* 0x000fe40000000f00 */
[----:B-1---5:R-:W-:Y:S05]  /*13210*/  CALL.REL.NOINC `($__internal_13_$__cuda_sm70_shflsync_idx_p) ;  /* 0x00003b0000007944 */ /* 0x022fea0003c00000 */
[----:B------:R-:W-:Y:S01]  /*13220*/  IADD3 R8, -R6, 0x10, RZ ;  /* 0x0000001006087810 */ /* 0x000fe20007ffe1ff */
[----:B------:R-:W-:Y:S01]  /*13230*/  IMAD.MOV.U32 R252, RZ, RZ, 0x3 ;  /* 0x00000003fffc7424 */ /* 0x000fe200078e00ff */
        /* <DEDUP_REMOVED lines=24> */
[----:B-----5:R-:W-:Y:S01]  /*133c0*/  MOV R0, R143 ;  /* 0x0000008f00007202 */ /* 0x020fe20000000f00 */
[----:B-1----:R-:W-:Y:S05]  /*133d0*/  BRA `(.L_x_3901) ;  /* 0xffff060000007947 */ /* 0x002fea000383ffff */
.L_x_3812:
[----:B------:R-:W-:Y:S01]  /*133e0*/  IMAD.MOV.U32 R143, RZ, RZ, R0 ;  /* 0x000000ffff8f7224 */ /* 0x000fe200078e0000 */
[----:B------:R-:W-:Y:S01]  /*133f0*/  MOV R252, RZ ;  /* 0x000000ff00fc7202 */ /* 0x000fe20000000f00 */
[----:B------:R-:W-:Y:S01]  /*13400*/  IMAD.MOV.U32 R3, RZ, RZ, 0x1c1f ;  /* 0x00001c1fff037424 */ /* 0x000fe200078e00ff */
[----:B------:R-:W-:-:S02]  /*13410*/  MOV R2, 0x13430 ;  /* 0x0001343000027802 */ /* 0x000fc40000000f00 */
[----:B------:R-:W-:Y:S05]  /*13420*/  CALL.REL.NOINC `($__internal_13_$__cuda_sm70_shflsync_idx_p) ;  /* 0x000038f000007944 */ /* 0x000fea0003c00000 */
[----:B------:R-:W-:Y:S01]  /*13430*/  MOV R2, R143 ;  /* 0x0000008f00027202 */ /* 0x000fe20000000f00 */
[----:B-1---5:R-:W-:Y:S05]  /*13440*/  BRA `(.L_x_3902) ;  /* 0xffff078000007947 */ /* 0x022fea000383ffff */
.L_x_3813:
[----:B------:R-:W-:Y:S01]  /*13450*/  IMAD.MOV.U32 R143, RZ, RZ, R0 ;  /* 0x000000ffff8f7224 */ /* 0x000fe200078e0000 */
[----:B------:R-:W-:Y:S01]  /*13460*/  MOV R252, 0x1 ;  /* 0x0000000100fc7802 */ /* 0x000fe20000000f00 */
[----:B------:R-:W-:Y:S01]  /*13470*/  IMAD.MOV.U32 R3, RZ, RZ, 0x1c1f ;  /* 0x00001c1fff037424 */ /* 0x000fe200078e00ff */
[----:B------:R-:W-:-:S02]  /*13480*/  MOV R2, 0x134a0 ;  /* 0x000134a000027802 */ /* 0x000fc40000000f00 */
[----:B-1----:R-:W-:Y:S05]  /*13490*/  CALL.REL.NOINC `($__internal_13_$__cuda_sm70_shflsync_idx_p) ;  /* 0x0000388000007944 */ /* 0x002fea0003c00000 */
[----:B------:R-:W-:Y:S02]  /*134a0*/  IMAD.IADD R2, R4, 0x1, R143 ;  /* 0x0000000104027824 */ /* 0x000fe400078e028f */
[----:B-----5:R-:W-:-:S02]  /*134b0*/  IMAD.MOV.U32 R143, RZ, RZ, R0 ;  /* 0x000000ffff8f7224 */ /* 0x020fc400078e0000 */
[----:B------:R-:W-:Y:S01]  /*134c0*/  IMAD.MOV.U32 R252, RZ, RZ, 0x2 ;  /* 0x00000002fffc7424 */ /* 0x000fe200078e00ff */
[----:B------:R-:W-:Y:S01]  /*134d0*/  IMNMX R2, R5, R2, PT ;  /* 0x0000000205027217 */ /* 0x000fe20003800200 */
[----:B------:R-:W-:-:S03]  /*134e0*/  IMAD.MOV.U32 R3, RZ, RZ, 0x1c1f ;  /* 0x00001c1fff037424 */ /* 0x000fc600078e00ff */
        /* <DEDUP_REMOVED lines=32> */
[----:B------:R-:W-:Y:S02]  /*136f0*/  MOV R2, 0x13710 ;  /* 0x0001371000027802 */ /* 0x000fe40000000f00 */
[----:B-1----:R-:W-:Y:S05]  /*13700*/  CALL.REL.NOINC `($__internal_13_$__cuda_sm70_shflsync_idx_p) ;  /* 0x0000361000007944 */ /* 0x002fea0003c00000 */
[----:B------:R-:W-:Y:S02]  /*13710*/  IMAD.IADD R2, R4, 0x1, R143 ;  /* 0x0000000104027824 */ /* 0x000fe400078e028f */
[----:B-----5:R-:W-:Y:S02]  /*13720*/  IMAD.MOV.U32 R143, RZ, RZ, R0 ;  /* 0x000000ffff8f7224 */ /* 0x020fe400078e0000 */
        /* <DEDUP_REMOVED lines=37> */
[----:B------:R-:W-:Y:S01]  /*13980*/  IMAD.IADD R4, R4, 0x1, R143 ;  /* 0x0000000104047824 */ /* 0x000fe200078e028f */
[----:B------:R-:W-:Y:S01]  /*13990*/  FMNMX.FTZ R136, R7, R8, !PT ;  /* 0x0000000807887209 */ /* 0x000fe20007810000 */
[----:B-----5:R-:W-:Y:S01]  /*139a0*/  IMAD.MOV.U32 R0, RZ, RZ, 0x2 ;  /* 0x00000002ff007424 */ /* 0x020fe200078e00ff */
[----:B------:R-:W-:Y:S02]  /*139b0*/  FMNMX.FTZ R135, R9, R10, !PT ;  /* 0x0000000a09877209 */ /* 0x000fe40007810000 */
[----:B------:R-:W-:Y:S02]  /*139c0*/  IMNMX R5, R5, R4, PT ;  /* 0x0000000405057217 */ /* 0x000fe40003800200 */
[----:B------:R-:W-:-:S02]  /*139d0*/  FMNMX.FTZ R136, R11, R136, !PT ;  /* 0x000000880b887209 */ /* 0x000fc40007810000 */
        /* <DEDUP_REMOVED lines=8> */
[----:B------:R-:W-:Y:S02]  /*13a60*/  FMNMX.FTZ R6, R19, R27, !PT ;  /* 0x0000001b13067209 */ /* 0x000fe40007810000 */
[----:B------:R-:W-:Y:S02]  /*13a70*/  FMNMX.FTZ R136, R12, R136, !PT ;  /* 0x000000880c887209 */ /* 0x000fe40007810000 */
[----:B------:R-:W-:Y:S02]  /*13a80*/  FSEL R33, R99, -INF , P0 ;  /* 0xff80000063217808 */ /* 0x000fe40000000000 */
[----:B------:R-:W-:-:S02]  /*13a90*/  ISETP.GT.AND P6, PT, R5, 0x10, PT ;  /* 0x000000100500780c */ /* 0x000fc40003fc4270 */
        /* <DEDUP_REMOVED lines=79> */
[----:B-1----:R-:W-:Y:S05]  /*13f90*/  CALL.REL.NOINC `($__internal_12_$__cuda_sm70_shflsync_bfly_p) ;  /* 0x00002d2000007944 */ /* 0x002fea0003c00000 */
[----:B------:R-:W-:Y:S01]  /*13fa0*/  FMNMX.FTZ R136, R136, R0, !PT ;  /* 0x0000000088887209 */ /* 0x000fe20007810000 */
[----:B------:R-:W-:Y:S01]  /*13fb0*/  IMAD.MOV.U32 R0, RZ, RZ, 0x1 ;  /* 0x00000001ff007424 */ /* 0x000fe200078e00ff */
[----:B------:R-:W-:-:S03]  /*13fc0*/  MOV R2, 0x13ff0 ;  /* 0x00013ff000027802 */ /* 0x000fc60000000f00 */
[----:B------:R-:W-:Y:S02]  /*13fd0*/  IMAD.MOV.U32 R132, RZ, RZ, R136 ;  /* 0x000000ffff847224 */ /* 0x000fe400078e0088 */
[----:B------:R-:W-:Y:S05]  /*13fe0*/  CALL.REL.NOINC `($__internal_12_$__cuda_sm70_shflsync_bfly_p) ;  /* 0x00002cd000007944 */ /* 0x000fea0003c00000 */
[----:B------:R-:W-:Y:S01]  /*13ff0*/  FMNMX.FTZ R136, R136, R0, !PT ;  /* 0x0000000088887209 */ /* 0x000fe20007810000 */
[----:B------:R-:W-:Y:S01]  /*14000*/  IMAD.MOV.U32 R132, RZ, RZ, R135 ;  /* 0x000000ffff847224 */ /* 0x000fe200078e0087 */
[----:B------:R-:W-:Y:S01]  /*14010*/  MOV R2, 0x14040 ;  /* 0x0001404000027802 */ /* 0x000fe20000000f00 */
[----:B------:R-:W-:Y:S02]  /*14020*/  IMAD.MOV.U32 R0, RZ, RZ, 0x2 ;  /* 0x00000002ff007424 */ /* 0x000fe400078e00ff */
[----:B------:R-:W-:Y:S05]  /*14030*/  CALL.REL.NOINC `($__internal_12_$__cuda_sm70_shflsync_bfly_p) ;  /* 0x00002c8000007944 */ /* 0x000fea0003c00000 */
        /* <DEDUP_REMOVED lines=25> */
[----:B------:R-:W-:Y:S01]  /*141d0*/  MOV R133, R0 ;  /* 0x0000000000857202 */ /* 0x000fe20000000f00 */
[----:B------:R-:W-:Y:S05]  /*141e0*/  BRA `(.L_x_3903) ;  /* 0xffff075000007947 */ /* 0x000fea000383ffff */
.L_x_3817:
[----:B------:R-:W-:Y:S01]  /*141f0*/  MOV R252, RZ ;  /* 0x000000ff00fc7202 */ /* 0x000fe20000000f00 */
[----:B------:R-:W-:Y:S01]  /*14200*/  IMAD.MOV.U32 R143, RZ, RZ, R0 ;  /* 0x000000ffff8f7224 */ /* 0x000fe200078e0000 */
[----:B------:R-:W-:Y:S01]  /*14210*/  MOV R2, 0x14240 ;  /* 0x0001424000027802 */ /* 0x000fe20000000f00 */
[----:B------:R-:W-:Y:S02]  /*14220*/  IMAD.MOV.U32 R3, RZ, RZ, 0x181f ;  /* 0x0000181fff037424 */ /* 0x000fe400078e00ff */
[----:B--2---:R-:W-:Y:S05]  /*14230*/  CALL.REL.NOINC `($__internal_13_$__cuda_sm70_shflsync_idx_p) ;  /* 0x00002ae000007944 */ /* 0x004fea0003c00000 */
[----:B------:R-:W-:Y:S01]  /*14240*/  MOV R7, R143 ;  /* 0x0000008f00077202 */ /* 0x000fe20000000f00 */
[----:B-1---5:R-:W-:-:S05]  /*14250*/  BRA `(.L_x_3904) ;  /* 0xffff282000007947 */ /* 0x022fca000383ffff */
.L_x_3818:
[----:B------:R-:W-:Y:S01]  /*14260*/  MOV R252, RZ ;  /* 0x000000ff00fc7202 */ /* 0x000fe20000000f00 */
[----:B------:R-:W-:Y:S01]  /*14270*/  IMAD.MOV.U32 R143, RZ, RZ, R4 ;  /* 0x000000ffff8f7224 */ /* 0x000fe200078e0004 */
[----:B------:R-:W-:Y:S01]  /*14280*/  MOV R2, 0x142b0 ;  /* 0x000142b000027802 */ /* 0x000fe20000000f00 */
[----:B------:R-:W-:Y:S02]  /*14290*/  IMAD.MOV.U32 R3, RZ, RZ, 0x181f ;  /* 0x0000181fff037424 */ /* 0x000fe400078e00ff */
[----:B-123--:R-:W-:Y:S05]  /*142a0*/  CALL.REL.NOINC `($__internal_13_$__cuda_sm70_shflsync_idx_p) ;  /* 0x00002a7000007944 */ /* 0x00efea0003c00000 */
[----:B------:R-:W-:Y:S01]  /*142b0*/  ISETP.GE.AND P5, PT, R250, c[0x0][0x1d4], PT ;  /* 0x00007500fa007a0c */ /* 0x000fe20003fa6270 */
[----:B------:R-:W-:Y:S01]  /*142c0*/  IMAD.MOV.U32 R252, RZ, RZ, 0x1 ;  /* 0x00000001fffc7424 */ /* 0x000fe200078e00ff */
[----:B------:R-:W-:Y:S02]  /*142d0*/  IADD3 R8, P2, R143, R12, RZ ;  /* 0x0000000c8f087210 */ /* 0x000fe40007f5e0ff */
[----:B------:R-:W-:Y:S03]  /*142e0*/  ISETP.GE.AND P0, PT, R251, c[0x0][0x1d4], PT ;  /* 0x00007500fb007a0c */ /* 0x000fe60003f06270 */
[----:B------:R-:W-:Y:S01]  /*142f0*/  IMAD.X R9, R7, 0x1, R5, P2 ;  /* 0x0000000107097824 */ /* 0x000fe200010e0605 */
[----:B------:R-:W-:Y:S01]  /*14300*/  IADD3 R2, P2, R143, R13, RZ ;  /* 0x0000000d8f027210 */ /* 0x000fe20007f5e0ff */
[----:B-----5:R-:W-:Y:S04]  /*14310*/  IMAD.MOV.U32 R143, RZ, RZ, R0 ;  /* 0x000000ffff8f7224 */ /* 0x020fe800078e0000 */
[----:B------:R-:W-:Y:S01]  /*14320*/  @!PT LDS RZ, [RZ] ;  /* 0x00000000fffff984 */ /* 0x000fe20000000800 */
[----:B------:R-:W-:Y:S01]  /*14330*/  @!PT LDS RZ, [RZ] ;  /* 0x00000000fffff984 */ /* 0x000fe20000000800 */
[----:B------:R-:W-:Y:S01]  /*14340*/  @!PT LDS RZ, [RZ] ;  /* 0x00000000fffff984 */ /* 0x000fe20000000800 */
[----:B------:R2:W-:Y:S01]  /*14350*/  LDGSTS.E.BYPASS.LTC128B.128 [R247+0x100], [R8.64], !P5 ;  /* 0x0010000008f77fae */ /* 0x0005e2000e901d46 */
[----:B------:R-:W-:Y:S01]  /*14360*/  IMAD.X R3, R7, 0x1, R6, P2 ;  /* 0x0000000107037824 */ /* 0x000fe200010e0606 */
[----:B------:R-:W-:Y:S04]  /*14370*/  SEL R7, RZ, 0x10, P0 ;  /* 0x00000010ff077807 */ /* 0x000fe80000000000 */
[----:B------:R3:W-:Y:S01]  /*14380*/  LDGSTS.E.BYPASS.LTC128B.128 [R247+0x2100], [R2.64], !P0 ;  /* 0x0210000002f77fae */ /* 0x0007e2000c101d46 */
[----:B--2---:R-:W-:Y:S02]  /*14390*/  SEL R8, RZ, 0x10, P5 ;  /* 0x00000010ff087807 */ /* 0x004fe40002800000 */
[----:B---3--:R-:W-:Y:S01]  /*143a0*/  MOV R2, 0x143d0 ;  /* 0x000143d000027802 */ /* 0x008fe20000000f00 */
[----:B------:R-:W-:Y:S02]  /*143b0*/  IMAD.MOV.U32 R3, RZ, RZ, 0x181f ;  /* 0x0000181fff037424 */ /* 0x000fe400078e00ff */
[----:B-1----:R-:W-:Y:S05]  /*143c0*/  CALL.REL.NOINC `($__internal_13_$__cuda_sm70_shflsync_idx_p) ;  /* 0x0000295000007944 */ /* 0x002fea0003c00000 */
[----:B------:R-:W-:Y:S01]  /*143d0*/  MOV R252, 0x1 ;  /* 0x0000000100fc7802 */ /* 0x000fe20000000f00 */
[----:B------:R-:W-:Y:S01]  /*143e0*/  IMAD.MOV.U32 R9, RZ, RZ, R143 ;  /* 0x000000ffff097224 */ /* 0x000fe200078e008f */
[----:B------:R-:W-:Y:S01]  /*143f0*/  MOV R3, 0x181f ;  /* 0x0000181f00037802 */ /* 0x000fe20000000f00 */
[----:B------:R-:W-:Y:S01]  /*14400*/  IMAD.MOV.U32 R143, RZ, RZ, R4 ;  /* 0x000000ffff8f7224 */ /* 0x000fe200078e0004 */
[----:B------:R-:W-:Y:S02]  /*14410*/  MOV R2, 0x14430 ;  /* 0x0001443000027802 */ /* 0x000fe40000000f00 */
[----:B-1---5:R-:W-:Y:S05]  /*14420*/  CALL.REL.NOINC `($__internal_13_$__cuda_sm70_shflsync_idx_p) ;  /* 0x000028f000007944 */ /* 0x022fea0003c00000 */
[C---:B------:R-:W-:Y:S01]  /*14430*/  IADD3 R2, -R8.reuse, 0x10, RZ ;  /* 0x0000001008027810 */ /* 0x040fe20007ffe1ff */
[----:B------:R-:W-:Y:S01]  /*14440*/  IMAD.MOV.U32 R252, RZ, RZ, 0x2 ;  /* 0x00000002fffc7424 */ /* 0x000fe200078e00ff */
        /* <DEDUP_REMOVED lines=9> */
[----:B--2---:R-:W-:Y:S04]  /*144e0*/  IADD3 R2, -R7, 0x10, RZ ;  /* 0x0000001007027810 */ /* 0x004fe80007ffe1ff */
[----:B------:R-:W-:Y:S04]  /*144f0*/  LOP3.LUT R2, R2, 0xf, RZ, 0xc0, !PT ;  /* 0x0000000f02027812 */ /* 0x000fe800078ec0ff */
[----:B------:R-:W-:Y:S01]  /*14500*/  IADD3 R2, P2, P0, R2, R143, R13 ;  /* 0x0000008f02027210 */ /* 0x000fe2000785e00d */
[----:B-----5:R-:W-:Y:S03]  /*14510*/  IMAD.MOV.U32 R143, RZ, RZ, R0 ;  /* 0x000000ffff8f7224 */ /* 0x020fe600078e0000 */
[----:B------:R-:W-:Y:S05]  /*14520*/  IADD3.X R3, RZ, R9, R6, P2, P0 ;  /* 0x00000009ff037210 */ /* 0x000fea00017e0406 */
[----:B------:R2:W-:Y:S02]  /*14530*/  LDGSTS.E.BYPASS.LTC128B.128.ZFILL [R247+0x2900], [R2.64], P5 ;  /* 0x0290000002f77fae */ /* 0x0005e4000a941d46 */
[----:B--2---:R-:W-:Y:S01]  /*14540*/  MOV R2, 0x14570 ;  /* 0x0001457000027802 */ /* 0x004fe20000000f00 */
[----:B------:R-:W-:Y:S03]  /*14550*/  IMAD.MOV.U32 R3, RZ, RZ, 0x181f ;  /* 0x0000181fff037424 */ /* 0x000fe600078e00ff */
        /* <DEDUP_REMOVED lines=33> */
[----:B-----5:R-:W-:Y:S01]  /*14770*/  MOV R0, R143 ;  /* 0x0000008f00007202 */ /* 0x020fe20000000f00 */
[----:B-1----:R-:W-:-:S05]  /*14780*/  BRA `(.L_x_3905) ;  /* 0xffff24e000007947 */ /* 0x002fca000383ffff */
.L_x_3821:
[----:B------:R-:W-:Y:S01]  /*14790*/  MOV R252, RZ ;  /* 0x000000ff00fc7202 */ /* 0x000fe20000000f00 */
[----:B------:R-:W-:Y:S01]  /*147a0*/  IMAD.MOV.U32 R143, RZ, RZ, R0 ;  /* 0x000000ffff8f7224 */ /* 0x000fe200078e0000 */
[----:B------:R-:W-:Y:S01]  /*147b0*/  MOV R2, 0x147e0 ;  /* 0x000147e000027802 */ /* 0x000fe20000000f00 */
[----:B------:R-:W-:Y:S02]  /*147c0*/  IMAD.MOV.U32 R3, RZ, RZ, 0x181f ;  /* 0x0000181fff037424 */ /* 0x000fe400078e00ff */
[----:B------:R-:W-:Y:S05]  /*147d0*/  CALL.REL.NOINC `($__internal_13_$__cuda_sm70_shflsync_idx_p) ;  /* 0x0000254000007944 */ /* 0x000fea0003c00000 */
[----:B------:R-:W-:Y:S01]  /*147e0*/  MOV R135, R143 ;  /* 0x0000008f00877202 */ /* 0x000fe20000000f00 */
[----:B-1---5:R-:W-:-:S05]  /*147f0*/  BRA `(.L_x_3906) ;  /* 0xffff32b000007947 */ /* 0x022fca000383ffff */
.L_x_3822:
[----:B------:R-:W-:Y:S01]  /*14800*/  MOV R252, RZ ;  /* 0x000000ff00fc7202 */ /* 0x000fe20000000f00 */
[----:B------:R-:W-:Y:S01]  /*14810*/  IMAD.MOV.U32 R143, RZ, RZ, R132 ;  /* 0x000000ffff8f7224 */ /* 0x000fe200078e0084 */
[----:B------:R-:W-:Y:S01]  /*14820*/  MOV R2, 0x14850 ;  /* 0x0001485000027802 */ /* 0x000fe20000000f00 */
[----:B------:R-:W-:Y:S02]  /*14830*/  IMAD.MOV.U32 R3, RZ, RZ, 0x181f ;  /* 0x0000181fff037424 */ /* 0x000fe400078e00ff */
[----:B-12---:R-:W-:Y:S05]  /*14840*/  CALL.REL.NOINC `($__internal_13_$__cuda_sm70_shflsync_idx_p) ;  /* 0x000024d000007944 */ /* 0x006fea0003c00000 */
[----:B------:R-:W-:Y:S01]  /*14850*/  ISETP.GE.AND P5, PT, R250, c[0x0][0x1d4], PT ;  /* 0x00007500fa007a0c */ /* 0x000fe20003fa6270 */
[----:B------:R-:W-:Y:S01]  /*14860*/  IMAD.MOV.U32 R252, RZ, RZ, 0x1 ;  /* 0x00000001fffc7424 */ /* 0x000fe200078e00ff */
[----:B------:R-:W-:Y:S02]  /*14870*/  IADD3 R208, P2, R143, R141, RZ ;  /* 0x0000008d8fd07210 */ /* 0x000fe40007f5e0ff */
[----:B------:R-:W-:Y:S03]  /*14880*/  ISETP.GE.AND P0, PT, R251, c[0x0][0x1d4], PT ;  /* 0x00007500fb007a0c */ /* 0x000fe60003f06270 */
[----:B------:R-:W-:Y:S01]  /*14890*/  IMAD.X R209, R135, 0x1, R133, P2 ;  /* 0x0000000187d17824 */ /* 0x000fe200010e0685 */
[----:B------:R-:W-:Y:S01]  /*148a0*/  IADD3 R2, P2, R143, R210, RZ ;  /* 0x000000d28f027210 */ /* 0x000fe20007f5e0ff */
[----:B-----5:R-:W-:Y:S01]  /*148b0*/  IMAD.MOV.U32 R143, RZ, RZ, R0 ;  /* 0x000000ffff8f7224 */ /* 0x020fe200078e0000 */
[----:B------:R-:W-:Y:S03]  /*148c0*/  SEL R136, RZ, 0x10, P0 ;  /* 0x00000010ff887807 */ /* 0x000fe60000000000 */
[----:B------:R-:W-:Y:S01]  /*148d0*/  @!PT LDS RZ, [RZ] ;  /* 0x00000000fffff984 */ /* 0x000fe20000000800 */
[----:B------:R-:W-:Y:S01]  /*148e0*/  @!PT LDS RZ, [RZ] ;  /* 0x00000000fffff984 */ /* 0x000fe20000000800 */
[----:B------:R-:W-:Y:S01]  /*148f0*/  @!PT LDS RZ, [RZ] ;  /* 0x00000000fffff984 */ /* 0x000fe20000000800 */
[----:B------:R2:W-:Y:S01]  /*14900*/  LDGSTS.E.BYPASS.LTC128B.128 [R247+0x4100], [R208.64], !P5 ;  /* 0x04100000d0f77fae */ /* 0x0005e2000e901d46 */
[----:B------:R-:W-:Y:S01]  /*14910*/  IMAD.X R3, R135, 0x1, R134, P2 ;  /* 0x0000000187037824 */ /* 0x000fe200010e0686 */
[----:B------:R-:W-:Y:S04]  /*14920*/  SEL R135, RZ, 0x10, P5 ;  /* 0x00000010ff877807 */ /* 0x000fe80002800000 */
[----:B------:R3:W-:Y:S02]  /*14930*/  LDGSTS.E.BYPASS.LTC128B.128 [R247+0x6100], [R2.64], !P0 ;  /* 0x0610000002f77fae */ /* 0x0007e4000c101d46 */
[----:B---3--:R-:W-:Y:S01]  /*14940*/  MOV R2, 0x14970 ;  /* 0x0001497000027802 */ /* 0x008fe20000000f00 */
[----:B------:R-:W-:Y:S02]  /*14950*/  IMAD.MOV.U32 R3, RZ, RZ, 0x181f ;  /* 0x0000181fff037424 */ /* 0x000fe400078e00ff */
[----:B-12---:R-:W-:Y:S05]  /*14960*/  CALL.REL.NOINC `($__internal_13_$__cuda_sm70_shflsync_idx_p) ;  /* 0x000023b000007944 */ /* 0x006fea0003c00000 */
        /* <DEDUP_REMOVED lines=53> */
[----:B-----5:R-:W-:Y:S01]  /*14cc0*/  IMAD.MOV.U32 R0, RZ, RZ, R143 ;  /* 0x000000ffff007224 */ /* 0x020fe200078e008f */
[----:B------:R-:W-:Y:S01]  /*14cd0*/  MOV R3, 0x181f ;  /* 0x0000181f00037802 */ /* 0x000fe20000000f00 */
[----:B------:R-:W-:Y:S01]  /*14ce0*/  IMAD.MOV.U32 R143, RZ, RZ, R132 ;  /* 0x000000ffff8f7224 */ /* 0x000fe200078e0084 */
[----:B------:R-:W-:Y:S02]  /*14cf0*/  MOV R2, 0x14d10 ;  /* 0x00014d1000027802 */ /* 0x000fe40000000f00 */
[----:B-1----:R-:W-:Y:S05]  /*14d00*/  CALL.REL.NOINC `($__internal_13_$__cuda_sm70_shflsync_idx_p) ;  /* 0x0000201000007944 */ /* 0x002fea0003c00000 */
[----:B------:R-:W-:Y:S01]  /*14d10*/  MOV R132, R143 ;  /* 0x0000008f00847202 */ /* 0x000fe20000000f00 */
[----:B-1---5:R-:W-:-:S05]  /*14d20*/  BRA `(.L_x_3907) ;  /* 0xffff2f6000007947 */ /* 0x022fca000383ffff */
.L_x_3823:
[----:B------:R-:W-:Y:S01]  /*14d30*/  MOV R252, RZ ;  /* 0x000000ff00fc7202 */ /* 0x000fe20000000f00 */
[----:B------:R-:W-:Y:S01]  /*14d40*/  IMAD.MOV.U32 R143, RZ, RZ, R132 ;  /* 0x000000ffff8f7224 */ /* 0x000fe200078e0084 */
[----:B------:R-:W-:Y:S01]  /*14d50*/  MOV R2, 0x14d80 ;  /* 0x00014d8000027802 */ /* 0x000fe20000000f00 */
[----:B------:R-:W-:Y:S02]  /*14d60*/  IMAD.MOV.U32 R3, RZ, RZ, 0x1c1f ;  /* 0x00001c1fff037424 */ /* 0x000fe400078e00ff */
[----:B--2---:R-:W-:Y:S05]  /*14d70*/  CALL.REL.NOINC `($__internal_13_$__cuda_sm70_shflsync_idx_p) ;  /* 0x00001fa000007944 */ /* 0x004fea0003c00000 */
[----:B-----5:R-:W-:Y:S01]  /*14d80*/  MOV R0, R143 ;  /* 0x0000008f00007202 */ /* 0x020fe20000000f00 */
[----:B-1----:R-:W-:-:S05]  /*14d90*/  BRA `(.L_x_3908) ;  /* 0xffff30e000007947 */ /* 0x002fca000383ffff */
.L_x_3824:
[----:B------:R-:W-:Y:S01]  /*14da0*/  MOV R252, 0x1 ;  /* 0x0000000100fc7802 */ /* 0x000fe20000000f00 */
[----:B------:R-:W-:Y:S01]  /*14db0*/  IMAD.MOV.U32 R143, RZ, RZ, R132 ;  /* 0x000000ffff8f7224 */ /* 0x000fe200078e0084 */
[----:B------:R-:W-:Y:S01]  /*14dc0*/  MOV R2, 0x14df0 ;  /* 0x00014df000027802 */ /* 0x000fe20000000f00 */
[----:B------:R-:W-:Y:S02]  /*14dd0*/  IMAD.MOV.U32 R3, RZ, RZ, 0x1c1f ;  /* 0x00001c1fff037424 */ /* 0x000fe400078e00ff */
[----:B-12---:R-:W-:Y:S05]  /*14de0*/  CALL.REL.NOINC `($__internal_13_$__cuda_sm70_shflsync_idx_p) ;  /* 0x00001f3000007944 */ /* 0x006fea0003c00000 */
[----:B------:R-:W-:Y:S01]  /*14df0*/  MOV R2, 0x15050 ;  /* 0x0001505000027802 */ /* 0x000fe20000000f00 */
[----:B------:R-:W-:Y:S02]  /*14e00*/  IMAD.IADD R143, R133, 0x1, R143 ;  /* 0x00000001858f7824 */ /* 0x000fe400078e028f */
[----:B------:R-:W-:Y:S02]  /*14e10*/  IMAD.MOV.U32 R252, RZ, RZ, 0x2 ;  /* 0x00000002fffc7424 */ /* 0x000fe400078e00ff */
[----:B------:R-:W-:Y:S01]  /*14e20*/  IMAD.MOV.U32 R3, RZ, RZ, 0x1c1f ;  /* 0x00001c1fff037424 */ /* 0x000fe200078e00ff */
        /* <DEDUP_REMOVED lines=27> */
[----:B------:R-:W-:Y:S01]  /*14fe0*/  ISETP.GT.AND P0, PT, R143, 0x39, PT ;  /* 0x000000398f00780c */ /* 0x000fe20003f04270 */
[----:B------:R-:W-:Y:S01]  /*14ff0*/  IMAD.MOV.U32 R143, RZ, RZ, R132 ;  /* 0x000000ffff8f7224 */ /* 0x000fe200078e0084 */
[----:B------:R-:W-:Y:S02]  /*15000*/  FSEL R54, R54, -INF , P6 ;  /* 0xff80000036367808 */ /* 0x000fe40003000000 */
[----:B------:R-:W-:Y:S02]  /*15010*/  FSEL R55, R55, -INF , P5 ;  /* 0xff80000037377808 */ /* 0x000fe40002800000 */
[----:B------:R-:W-:Y:S02]  /*15020*/  FSEL R66, R66, -INF , P2 ;  /* 0xff80000042427808 */ /* 0x000fe40001000000 */
[----:B------:R-:W-:Y:S02]  /*15030*/  FSEL R67, R67, -INF , P0 ;  /* 0xff80000043437808 */ /* 0x000fe40000000000 */
[----:B-1---5:R-:W-:Y:S05]  /*15040*/  CALL.REL.NOINC `($__internal_13_$__cuda_sm70_shflsync_idx_p) ;  /* 0x00001cd000007944 */ /* 0x022fea0003c00000 */
[----:B------:R-:W-:Y:S01]  /*15050*/  MOV R2, 0x152b0 ;  /* 0x000152b000027802 */ /* 0x000fe20000000f00 */
[----:B------:R-:W-:Y:S02]  /*15060*/  IMAD.IADD R143, R133, 0x1, R143 ;  /* 0x00000001858f7824 */ /* 0x000fe400078e028f */
[----:B------:R-:W-:Y:S02]  /*15070*/  IMAD.MOV.U32 R252, RZ, RZ, 0x3 ;  /* 0x00000003fffc7424 */ /* 0x000fe400078e00ff */
[----:B------:R-:W-:Y:S01]  /*15080*/  IMAD.MOV.U32 R3, RZ, RZ, 0x1c1f ;  /* 0x00001c1fff037424 */ /* 0x000fe200078e00ff */
        /* <DEDUP_REMOVED lines=28> */
[----:B------:R-:W-:Y:S01]  /*15250*/  IMAD.MOV.U32 R143, RZ, RZ, R132 ;  /* 0x000000ffff8f7224 */ /* 0x000fe200078e0084 */
[----:B------:R-:W-:Y:S02]  /*15260*/  FSEL R56, R56, -INF , P6 ;  /* 0xff80000038387808 */ /* 0x000fe40003000000 */
[----:B------:R-:W-:Y:S02]  /*15270*/  FSEL R57, R57, -INF , P5 ;  /* 0xff80000039397808 */ /* 0x000fe40002800000 */
[----:B------:R-:W-:Y:S02]  /*15280*/  FSEL R60, R60, -INF , P2 ;  /* 0xff8000003c3c7808 */ /* 0x000fe40001000000 */
[----:B------:R-:W-:Y:S02]  /*15290*/  FSEL R61, R61, -INF , P0 ;  /* 0xff8000003d3d7808 */ /* 0x000fe40000000000 */
[----:B-1---5:R-:W-:Y:S05]  /*152a0*/  CALL.REL.NOINC `($__internal_13_$__cuda_sm70_shflsync_idx_p) ;  /* 0x00001a7000007944 */ /* 0x022fea0003c00000 */
[----:B------:R-:W-:Y:S01]  /*152b0*/  FMNMX.FTZ R132, R4, R137, !PT ;  /* 0x0000008904847209 */ /* 0x000fe20007810000 */
[----:B------:R-:W-:Y:S01]  /*152c0*/  IMAD.IADD R133, R133, 0x1, R143 ;  /* 0x0000000185857824 */ /* 0x000fe200078e028f */
[----:B------:R-:W-:Y:S01]  /*152d0*/  FMNMX.FTZ R7, R6, R138, !PT ;  /* 0x0000008a06077209 */ /* 0x000fe20007810000 */
[----:B-----5:R-:W-:Y:S01]  /*152e0*/  IMAD.MOV.U32 R0, RZ, RZ, 0x2 ;  /* 0x00000002ff007424 */ /* 0x020fe200078e00ff */
[----:B------:R-:W-:Y:S02]  /*152f0*/  FMNMX.FTZ R8, R16, R139, !PT ;  /* 0x0000008b10087209 */ /* 0x000fe40007810000 */
        /* <DEDUP_REMOVED lines=97> */
[----:B------:R-:W-:Y:S02]  /*15910*/  MOV R2, 0x15930 ;  /* 0x0001593000027802 */ /* 0x000fe40000000f00 */
        /* <DEDUP_REMOVED lines=28> */
[----:B------:R-:W-:-:S05]  /*15ae0*/  BRA `(.L_x_3909) ;  /* 0xffff310000007947 */ /* 0x000fca000383ffff */
.L_x_3827:
[----:B-1--4-:R-:W-:Y:S01]  /*15af0*/  MOV R252, RZ ;  /* 0x000000ff00fc7202 */ /* 0x012fe20000000f00 */
[----:B------:R-:W-:Y:S01]  /*15b00*/  IMAD.MOV.U32 R143, RZ, RZ, R36 ;  /* 0x000000ffff8f7224 */ /* 0x000fe200078e0024 */
[----:B------:R-:W-:Y:S01]  /*15b10*/  MOV R2, 0x15b40 ;  /* 0x00015b4000027802 */ /* 0x000fe20000000f00 */
[----:B------:R-:W-:Y:S02]  /*15b20*/  IMAD.MOV.U32 R3, RZ, RZ, 0x181f ;  /* 0x0000181fff037424 */ /* 0x000fe400078e00ff */
[----:B------:R-:W-:Y:S05]  /*15b30*/  CALL.REL.NOINC `($__internal_13_$__cuda_sm70_shflsync_idx_p) ;  /* 0x000011e000007944 */ /* 0x000fea0003c00000 */
[----:B------:R-:W-:Y:S01]  /*15b40*/  MOV R29, R143 ;  /* 0x0000008f001d7202 */ /* 0x000fe20000000f00 */
[----:B-1---5:R-:W-:-:S05]  /*15b50*/  BRA `(.L_x_3910) ;  /* 0xffff5a4000007947 */ /* 0x022fca000383ffff */
.L_x_3830:
[----:B------:R-:W-:Y:S01]  /*15b60*/  MOV R252, RZ ;  /* 0x000000ff00fc7202 */ /* 0x000fe20000000f00 */
[----:B------:R-:W-:Y:S01]  /*15b70*/  IMAD.MOV.U32 R143, RZ, RZ, R0 ;  /* 0x000000ffff8f7224 */ /* 0x000fe200078e0000 */
[----:B------:R-:W-:Y:S01]  /*15b80*/  MOV R2, 0x15bb0 ;  /* 0x00015bb000027802 */ /* 0x000fe20000000f00 */
[----:B------:R-:W-:Y:S02]  /*15b90*/  IMAD.MOV.U32 R3, RZ, RZ, 0x181f ;  /* 0x0000181fff037424 */ /* 0x000fe400078e00ff */
[----:B------:R-:W-:Y:S05]  /*15ba0*/  CALL.REL.NOINC `($__internal_13_$__cuda_sm70_shflsync_idx_p) ;  /* 0x0000117000007944 */ /* 0x000fea0003c00000 */
[----:B------:R-:W-:Y:S01]  /*15bb0*/  MOV R135, R143 ;  /* 0x0000008f00877202 */ /* 0x000fe20000000f00 */
[----:B-1---5:R-:W-:-:S05]  /*15bc0*/  BRA `(.L_x_3911) ;  /* 0xffff699000007947 */ /* 0x022fca000383ffff */
.L_x_3831:
[----:B------:R-:W-:Y:S01]  /*15bd0*/  MOV R252, RZ ;  /* 0x000000ff00fc7202 */ /* 0x000fe20000000f00 */
[----:B------:R-:W-:Y:S01]  /*15be0*/  IMAD.MOV.U32 R143, RZ, RZ, R132 ;  /* 0x000000ffff8f7224 */ /* 0x000fe200078e0084 */
[----:B------:R-:W-:Y:S01]  /*15bf0*/  MOV R2, 0x15c20 ;  /* 0x00015c2000027802 */ /* 0x000fe20000000f00 */
[----:B------:R-:W-:Y:S02]  /*15c00*/  IMAD.MOV.U32 R3, RZ, RZ, 0x181f ;  /* 0x0000181fff037424 */ /* 0x000fe400078e00ff */
[----:B-12---:R-:W-:Y:S05]  /*15c10*/  CALL.REL.NOINC `($__internal_13_$__cuda_sm70_shflsync_idx_p) ;  /* 0x0000110000007944 */ /* 0x006fea0003c00000 */
[C---:B------:R-:W-:Y:S01]  /*15c20*/  IADD3 R208, -R245.reuse, 0x10, RZ ;  /* 0x00000010f5d07810 */ /* 0x040fe20007ffe1ff */
[----:B------:R-:W-:Y:S01]  /*15c30*/  IMAD.MOV.U32 R252, RZ, RZ, 0x1 ;  /* 0x00000001fffc7424 */ /* 0x000fe200078e00ff */
[----:B------:R-:W-:Y:S02]  /*15c40*/  ISETP.NE.U32.AND P2, PT, R245, RZ, PT ;  /* 0x000000fff500720c */ /* 0x000fe40003f45070 */
[----:B------:R-:W-:Y:S04]  /*15c50*/  LOP3.LUT R208, R208, 0xf, RZ, 0xc0, !PT ;  /* 0x0000000fd0d07812 */ /* 0x000fe800078ec0ff */
[----:B------:R-:W-:Y:S04]  /*15c60*/  IADD3 R208, P5, P4, R208, R143, R141 ;  /* 0x0000008fd0d07210 */ /* 0x000fe80007cbe08d */
[----:B------:R-:W-:Y:S02]  /*15c70*/  IADD3.X R209, RZ, R135, R133, P5, P4 ;  /* 0x00000087ffd17210 */ /* 0x000fe40002fe8485 */
[----:B------:R-:W-:Y:S01]  /*15c80*/  IADD3 R2, P4, R143, R210, RZ ;  /* 0x000000d28f027210 */ /* 0x000fe20007f9e0ff */
[----:B-----5:R-:W-:Y:S02]  /*15c90*/  IMAD.MOV.U32 R143, RZ, RZ, R0 ;  /* 0x000000ffff8f7224 */ /* 0x020fe400078e0000 */
[----:B------:R-:W-:Y:S01]  /*15ca0*/  @!PT LDS RZ, [RZ] ;  /* 0x00000000fffff984 */ /* 0x000fe20000000800 */
[----:B------:R-:W-:Y:S01]  /*15cb0*/  @!PT LDS RZ, [RZ] ;  /* 0x00000000fffff984 */ /* 0x000fe20000000800 */
[----:B------:R-:W-:Y:S01]  /*15cc0*/  @!PT LDS RZ, [RZ] ;  /* 0x00000000fffff984 */ /* 0x000fe20000000800 */
[----:B------:R2:W-:Y:S02]  /*15cd0*/  LDGSTS.E.BYPASS.LTC128B.128.ZFILL [R247+0x4100], [R208.64], P2 ;  /* 0x04100000d0f77fae */ /* 0x0005e40009141d46 */
[----:B------:R-:W-:Y:S05]  /*15ce0*/  IMAD.X R3, R135, 0x1, R134, P4 ;  /* 0x0000000187037824 */ /* 0x000fea00020e0686 */
        /* <DEDUP_REMOVED lines=58> */
.L_x_3832:
[----:B------:R-:W-:Y:S02]  /*16090*/  MOV R0, 0x2 ;  /* 0x0000000200007802 */ /* 0x000fe40000000f00 */
[----:B------:R-:W-:Y:S02]  /*160a0*/  MOV R2, 0x160c0 ;  /* 0x000160c000027802 */ /* 0x000fe40000000f00 */
        /* <DEDUP_REMOVED lines=33> */
.L_x_3834:
[----:B------:R2:W5:Y:S01]  /*162c0*/  LDL R132, [R1+0x4] ;  /* 0x0000040001847983 */ /* 0x0005620000100800 */
[----:B-1----:R-:W-:-:S02]  /*162d0*/  MOV R0, 0x2 ;  /* 0x0000000200007802 */ /* 0x002fc40000000f00 */
[----:B------:R-:W-:Y:S02]  /*162e0*/  MOV R2, 0x16300 ;  /* 0x0001630000027802 */ /* 0x000fe40000000f00 */
[----:B--2--5:R-:W-:Y:S05]  /*162f0*/  CALL.REL.NOINC `($__internal_12_$__cuda_sm70_shflsync_bfly_p) ;  /* 0x000009c000007944 */ /* 0x024fea0003c00000 */
[----:B------:R-:W-:Y:S01]  /*16300*/  MOV R6, R0 ;  /* 0x0000000000067202 */ /* 0x000fe20000000f00 */
[----:B------:R-:W-:Y:S05]  /*16310*/  BRA `(.L_x_3914) ;  /* 0xffff902000007947 */ /* 0x000fea000383ffff */
.L_x_3835:
[----:B------:R-:W-:Y:S01]  /*16320*/  IMAD.MOV.U32 R132, RZ, RZ, R6 ;  /* 0x000000ffff847224 */ /* 0x000fe200078e0006 */
[----:B------:R-:W-:Y:S02]  /*16330*/  MOV R0, 0x1 ;  /* 0x0000000100007802 */ /* 0x000fe40000000f00 */
[----:B------:R-:W-:Y:S02]  /*16340*/  MOV R2, 0x16360 ;  /* 0x0001636000027802 */ /* 0x000fe40000000f00 */
[----:B------:R-:W-:Y:S05]  /*16350*/  CALL.REL.NOINC `($__internal_12_$__cuda_sm70_shflsync_bfly_p) ;  /* 0x0000096000007944 */ /* 0x000fea0003c00000 */
[----:B------:R1:W5:Y:S01]  /*16360*/  LDL R132, [R1] ;  /* 0x0000000001847983 */ /* 0x0003620000100800 */
[----:B------:R-:W-:Y:S01]  /*16370*/  FADD.FTZ R6, R6, R0 ;  /* 0x0000000006067221 */ /* 0x000fe20000010000 */
[----:B------:R-:W-:Y:S02]  /*16380*/  MOV R0, 0x2 ;  /* 0x0000000200007802 */ /* 0x000fe40000000f00 */
[----:B------:R-:W-:Y:S02]  /*16390*/  MOV R2, 0x163b0 ;  /* 0x000163b000027802 */ /* 0x000fe40000000f00 */
[----:B-1---5:R-:W-:Y:S05]  /*163a0*/  CALL.REL.NOINC `($__internal_12_$__cuda_sm70_shflsync_bfly_p) ;  /* 0x0000091000007944 */ /* 0x022fea0003c00000 */
[----:B------:R-:W2:Y:S02]  /*163b0*/  LDL.LU R2, [R1] ;  /* 0x0000000001027983 */ /* 0x000ea40000300800 */
[----:B--2---:R-:W-:Y:S01]  /*163c0*/  FADD.FTZ R5, R2, R0 ;  /* 0x0000000002057221 */ /* 0x004fe20000010000 */
[----:B------:R-:W-:-:S02]  /*163d0*/  MOV R0, 0x1 ;  /* 0x0000000100007802 */ /* 0x000fc40000000f00 */
[----:B------:R-:W-:Y:S02]  /*163e0*/  MOV R2, 0x16410 ;  /* 0x0001641000027802 */ /* 0x000fe40000000f00 */
[----:B------:R-:W-:Y:S02]  /*163f0*/  MOV R132, R5 ;  /* 0x0000000500847202 */ /* 0x000fe40000000f00 */
[----:B------:R-:W-:Y:S05]  /*16400*/  CALL.REL.NOINC `($__internal_12_$__cuda_sm70_shflsync_bfly_p) ;  /* 0x000008b000007944 */ /* 0x000fea0003c00000 */
[----:B------:R1:W5:Y:S01]  /*16410*/  LDL R132, [R1+0x8] ;  /* 0x0000080001847983 */ /* 0x0003620000100800 */
[----:B------:R-:W-:Y:S01]  /*16420*/  FADD.FTZ R5, R5, R0 ;  /* 0x0000000005057221 */ /* 0x000fe20000010000 */
[----:B------:R-:W-:Y:S02]  /*16430*/  MOV R0, 0x2 ;  /* 0x0000000200007802 */ /* 0x000fe40000000f00 */
[----:B------:R-:W-:Y:S02]  /*16440*/  MOV R2, 0x16460 ;  /* 0x0001646000027802 */ /* 0x000fe40000000f00 */
[----:B-1---5:R-:W-:Y:S05]  /*16450*/  CALL.REL.NOINC `($__internal_12_$__cuda_sm70_shflsync_bfly_p) ;  /* 0x0000086000007944 */ /* 0x022fea0003c00000 */
[----:B------:R-:W2:Y:S02]  /*16460*/  LDL.LU R2, [R1+0x8] ;  /* 0x0000080001027983 */ /* 0x000ea40000300800 */
[----:B--2---:R-:W-:Y:S01]  /*16470*/  FADD.FTZ R4, R2, R0 ;  /* 0x0000000002047221 */ /* 0x004fe20000010000 */
[----:B------:R-:W-:Y:S02]  /*16480*/  MOV R0, 0x1 ;  /* 0x0000000100007802 */ /* 0x000fe40000000f00 */
[----:B------:R-:W-:-:S02]  /*16490*/  MOV R2, 0x164c0 ;  /* 0x000164c000027802 */ /* 0x000fc40000000f00 */
        /* <DEDUP_REMOVED lines=10> */
[----:B------:R-:W-:Y:S02]  /*16540*/  MOV R2, 0x16570 ;  /* 0x0001657000027802 */ /* 0x000fe40000000f00 */
[----:B------:R-:W-:-:S02]  /*16550*/  MOV R132, R7 ;  /* 0x0000000700847202 */ /* 0x000fc40000000f00 */
[----:B------:R-:W-:Y:S05]  /*16560*/  CALL.REL.NOINC `($__internal_12_$__cuda_sm70_shflsync_bfly_p) ;  /* 0x0000075000007944 */ /* 0x000fea0003c00000 */
[----:B------:R-:W-:Y:S01]  /*16570*/  MOV R8, R0 ;  /* 0x0000000000087202 */ /* 0x000fe20000000f00 */
[----:B------:R-:W-:Y:S05]  /*16580*/  BRA `(.L_x_3915) ;  /* 0xffff8ee000007947 */ /* 0x000fea000383ffff */
.L_x_3858:
[----:B------:R-:W-:Y:S01]  /*16590*/  IMAD.MOV.U32 R143, RZ, RZ, R7 ;  /* 0x000000ffff8f7224 */ /* 0x000fe200078e0007 */
[----:B------:R-:W-:Y:S01]  /*165a0*/  MOV R252, RZ ;  /* 0x000000ff00fc7202 */ /* 0x000fe20000000f00 */
[----:B------:R-:W-:Y:S01]  /*165b0*/  IMAD.MOV.U32 R3, RZ, RZ, 0x181f ;  /* 0x0000181fff037424 */ /* 0x000fe200078e00ff */
[----:B------:R-:W-:-:S02]  /*165c0*/  MOV R2, 0x165e0 ;  /* 0x000165e000027802 */ /* 0x000fc40000000f00 */
[----:B------:R-:W-:Y:S05]  /*165d0*/  CALL.REL.NOINC `($__internal_13_$__cuda_sm70_shflsync_idx_p) ;  /* 0x0000074000007944 */ /* 0x000fea0003c00000 */
[----:B------:R-:W-:Y:S01]  /*165e0*/  MOV R9, R143 ;  /* 0x0000008f00097202 */ /* 0x000fe20000000f00 */
[----:B-1---5:R-:W-:Y:S05]  /*165f0*/  BRA `(.L_x_3916) ;  /* 0xffffb6c000007947 */ /* 0x022fea000383ffff */
.L_x_3859:
[----:B------:R-:W-:Y:S01]  /*16600*/  IMAD.MOV.U32 R143, RZ, RZ, R8 ;  /* 0x000000ffff8f7224 */ /* 0x000fe200078e0008 */
[----:B------:R-:W-:Y:S01]  /*16610*/  MOV R252, RZ ;  /* 0x000000ff00fc7202 */ /* 0x000fe20000000f00 */
[----:B------:R-:W-:Y:S01]  /*16620*/  IMAD.MOV.U32 R3, RZ, RZ, 0x181f ;  /* 0x0000181fff037424 */ /* 0x000fe200078e00ff */
[----:B------:R-:W-:-:S02]  /*16630*/  MOV R2, 0x16650 ;  /* 0x0001665000027802 */ /* 0x000fc40000000f00 */
[----:B-12---:R-:W-:Y:S05]  /*16640*/  CALL.REL.NOINC `($__internal_13_$__cuda_sm70_shflsync_idx_p) ;  /* 0x000006d000007944 */ /* 0x006fea0003c00000 */
[----:B-----5:R-:W-:Y:S01]  /*16650*/  MOV R0, R143 ;  /* 0x0000008f00007202 */ /* 0x020fe20000000f00 */
[----:B-1----:R-:W-:Y:S05]  /*16660*/  BRA `(.L_x_3917) ;  /* 0xffffb67000007947 */ /* 0x002fea000383ffff */
.L_x_3862:
[----:B------:R-:W-:Y:S01]  /*16670*/  IMAD.MOV.U32 R143, RZ, RZ, R7 ;  /* 0x000000ffff8f7224 */ /* 0x000fe200078e0007 */
[----:B------:R-:W-:Y:S01]  /*16680*/  MOV R252, 0x1 ;  /* 0x0000000100fc7802 */ /* 0x000fe20000000f00 */
[----:B-1----:R-:W-:Y:S01]  /*16690*/  IMAD.MOV.U32 R3, RZ, RZ, 0x181f ;  /* 0x0000181fff037424 */ /* 0x002fe200078e00ff */
[----:B------:R-:W-:-:S02]  /*166a0*/  MOV R2, 0x166c0 ;  /* 0x000166c000027802 */ /* 0x000fc40000000f00 */
[----:B--234-:R-:W-:Y:S05]  /*166b0*/  CALL.REL.NOINC `($__internal_13_$__cuda_sm70_shflsync_idx_p) ;  /* 0x0000066000007944 */ /* 0x01cfea0003c00000 */
        /* <DEDUP_REMOVED lines=8> */
.L_x_3865:
[----:B------:R-:W-:Y:S01]  /*16740*/  IMAD.MOV.U32 R143, RZ, RZ, R7 ;  /* 0x000000ffff8f7224 */ /* 0x000fe200078e0007 */
[----:B------:R-:W-:Y:S01]  /*16750*/  MOV R252, 0x2 ;  /* 0x0000000200fc7802 */ /* 0x000fe20000000f00 */
[----:B-1----:R-:W-:Y:S01]  /*16760*/  IMAD.MOV.U32 R3, RZ, RZ, 0x181f ;  /* 0x0000181fff037424 */ /* 0x002fe200078e00ff */
[----:B------:R-:W-:Y:S02]  /*16770*/  MOV R2, 0x16790 ;  /* 0x0001679000027802 */ /* 0x000fe40000000f00 */
[----:B--234-:R-:W-:Y:S05]  /*16780*/  CALL.REL.NOINC `($__internal_13_$__cuda_sm70_shflsync_idx_p) ;  /* 0x0000059000007944 */ /* 0x01cfea0003c00000 */
[----:B------:R-:W-:Y:S01]  /*16790*/  MOV R9, R143 ;  /* 0x0000008f00097202 */ /* 0x000fe20000000f00 */
[----:B-1---5:R-:W-:Y:S05]  /*167a0*/  BRA `(.L_x_3919) ;  /* 0xffffb7d000007947 */ /* 0x022fea000383ffff */
.L_x_3866:
[----:B------:R-:W-:Y:S01]  /*167b0*/  IMAD.MOV.U32 R143, RZ, RZ, R8 ;  /* 0x000000ffff8f7224 */ /* 0x000fe200078e0008 */
[----:B------:R-:W-:Y:S01]  /*167c0*/  MOV R252, 0x2 ;  /* 0x0000000200fc7802 */ /* 0x000fe20000000f00 */
[----:B-1----:R-:W-:Y:S01]  /*167d0*/  IMAD.MOV.U32 R3, RZ, RZ, 0x181f ;  /* 0x0000181fff037424 */ /* 0x002fe200078e00ff */
[----:B------:R-:W-:Y:S02]  /*167e0*/  MOV R2, 0x16800 ;  /* 0x0001680000027802 */ /* 0x000fe40000000f00 */
[----:B--234-:R-:W-:Y:S05]  /*167f0*/  CALL.REL.NOINC `($__internal_13_$__cuda_sm70_shflsync_idx_p) ;  /* 0x0000052000007944 */ /* 0x01cfea0003c00000 */
[----:B-----5:R-:W-:Y:S01]  /*16800*/  MOV R0, R143 ;  /* 0x0000008f00007202 */ /* 0x020fe20000000f00 */
[----:B-1----:R-:W-:Y:S05]  /*16810*/  BRA `(.L_x_3920) ;  /* 0xffffb78000007947 */ /* 0x002fea000383ffff */
.L_x_3869:
        /* <DEDUP_REMOVED lines=13> */
.L_x_3872:
[----:B------:R-:W-:Y:S01]  /*168f0*/  IMAD.MOV.U32 R143, RZ, RZ, R7 ;  /* 0x000000ffff8f7224 */ /* 0x000fe200078e0007 */
[----:B------:R-:W-:Y:S01]  /*16900*/  MOV R252, 0x4 ;  /* 0x0000000400fc7802 */ /* 0x000fe20000000f00 */
[----:B-1----:R-:W-:Y:S01]  /*16910*/  IMAD.MOV.U32 R3, RZ, RZ, 0x181f ;  /* 0x0000181fff037424 */ /* 0x002fe200078e00ff */
[----:B------:R-:W-:Y:S02]  /*16920*/  MOV R2, 0x16940 ;  /* 0x0001694000027802 */ /* 0x000fe40000000f00 */
[----:B--234-:R-:W-:Y:S05]  /*16930*/  CALL.REL.NOINC `($__internal_13_$__cuda_sm70_shflsync_idx_p) ;  /* 0x000003e000007944 */ /* 0x01cfea0003c00000 */
[----:B------:R-:W-:Y:S01]  /*16940*/  MOV R9, R143 ;  /* 0x0000008f00097202 */ /* 0x000fe20000000f00 */
[----:B-1---5:R-:W-:Y:S05]  /*16950*/  BRA `(.L_x_3922) ;  /* 0xffffb87000007947 */ /* 0x022fea000383ffff */
.L_x_3873:
[----:B------:R-:W-:Y:S01]  /*16960*/  IMAD.MOV.U32 R143, RZ, RZ, R8 ;  /* 0x000000ffff8f7224 */ /* 0x000fe200078e0008 */
[----:B------:R-:W-:Y:S01]  /*16970*/  MOV R252, 0x4 ;  /* 0x0000000400fc7802 */ /* 0x000fe20000000f00 */
[----:B-1----:R-:W-:Y:S01]  /*16980*/  IMAD.MOV.U32 R3, RZ, RZ, 0x181f ;  /* 0x0000181fff037424 */ /* 0x002fe200078e00ff */
[----:B------:R-:W-:Y:S02]  /*16990*/  MOV R2, 0x169b0 ;  /* 0x000169b000027802 */ /* 0x000fe40000000f00 */
[----:B--234-:R-:W-:Y:S05]  /*169a0*/  CALL.REL.NOINC `($__internal_13_$__cuda_sm70_shflsync_idx_p) ;  /* 0x0000037000007944 */ /* 0x01cfea0003c00000 */
[----:B-----5:R-:W-:Y:S01]  /*169b0*/  MOV R0, R143 ;  /* 0x0000008f00007202 */ /* 0x020fe20000000f00 */
[----:B-1----:R-:W-:Y:S05]  /*169c0*/  BRA `(.L_x_3923) ;  /* 0xffffb82000007947 */ /* 0x002fea000383ffff */
.L_x_3876:
        /* <DEDUP_REMOVED lines=13> */
.L_x_3879:
[----:B------:R-:W-:Y:S01]  /*16aa0*/  IMAD.MOV.U32 R143, RZ, RZ, R7 ;  /* 0x000000ffff8f7224 */ /* 0x000fe200078e0007 */
[----:B------:R-:W-:Y:S01]  /*16ab0*/  MOV R252, 0x6 ;  /* 0x0000000600fc7802 */ /* 0x000fe20000000f00 */
[----:B-1----:R-:W-:Y:S01]  /*16ac0*/  IMAD.MOV.U32 R3, RZ, RZ, 0x181f ;  /* 0x0000181fff037424 */ /* 0x002fe200078e00ff */
[----:B------:R-:W-:Y:S02]  /*16ad0*/  MOV R2, 0x16af0 ;  /* 0x00016af000027802 */ /* 0x000fe40000000f00 */
[----:B--234-:R-:W-:Y:S05]  /*16ae0*/  CALL.REL.NOINC `($__internal_13_$__cuda_sm70_shflsync_idx_p) ;  /* 0x0000023000007944 */ /* 0x01cfea0003c00000 */
[----:B------:R-:W-:Y:S01]  /*16af0*/  MOV R9, R143 ;  /* 0x0000008f00097202 */ /* 0x000fe20000000f00 */
[----:B-1---5:R-:W-:Y:S05]  /*16b00*/  BRA `(.L_x_3925) ;  /* 0xffffb91000007947 */ /* 0x022fea000383ffff */
.L_x_3880:
[----:B------:R-:W-:Y:S01]  /*16b10*/  IMAD.MOV.U32 R143, RZ, RZ, R8 ;  /* 0x000000ffff8f7224 */ /* 0x000fe200078e0008 */
[----:B------:R-:W-:Y:S01]  /*16b20*/  MOV R252, 0x6 ;  /* 0x0000000600fc7802 */ /* 0x000fe20000000f00 */
[----:B-1----:R-:W-:Y:S01]  /*16b30*/  IMAD.MOV.U32 R3, RZ, RZ, 0x181f ;  /* 0x0000181fff037424 */ /* 0x002fe200078e00ff */
[----:B------:R-:W-:Y:S02]  /*16b40*/  MOV R2, 0x16b60 ;  /* 0x00016b6000027802 */ /* 0x000fe40000000f00 */
[----:B--234-:R-:W-:Y:S05]  /*16b50*/  CALL.REL.NOINC `($__internal_13_$__cuda_sm70_shflsync_idx_p) ;  /* 0x000001c000007944 */ /* 0x01cfea0003c00000 */
[----:B-----5:R-:W-:Y:S01]  /*16b60*/  MOV R0, R143 ;  /* 0x0000008f00007202 */ /* 0x020fe20000000f00 */
[----:B-1----:R-:W-:Y:S05]  /*16b70*/  BRA `(.L_x_3926) ;  /* 0xffffb8c000007947 */ /* 0x002fea000383ffff */
.L_x_3883:
        /* <DEDUP_REMOVED lines=13> */
.L_x_3885:
[----:B------:R-:W-:Y:S01]  /*16c50*/  IMAD.MOV.U32 R143, RZ, RZ, R77 ;  /* 0x000000ffff8f7224 */ /* 0x000fe200078e004d */
[----:B------:R-:W-:Y:S01]  /*16c60*/  MOV R252, RZ ;  /* 0x000000ff00fc7202 */ /* 0x000fe20000000f00 */
[----:B-1----:R-:W-:Y:S01]  /*16c70*/  IMAD.MOV.U32 R3, RZ, RZ, 0x1f ;  /* 0x0000001fff037424 */ /* 0x002fe200078e00ff */
[----:B------:R-:W-:Y:S02]  /*16c80*/  MOV R2, 0x16ca0 ;  /* 0x00016ca000027802 */ /* 0x000fe40000000f00 */
[----:B--23--:R-:W-:Y:S05]  /*16c90*/  CALL.REL.NOINC `($__internal_13_$__cuda_sm70_shflsync_idx_p) ;  /* 0x0000008000007944 */ /* 0x00cfea0003c00000 */
[----:B-----5:R-:W-:Y:S01]  /*16ca0*/  MOV R0, R143 ;  /* 0x0000008f00007202 */ /* 0x020fe20000000f00 */
[----:B-1----:R-:W-:Y:S05]  /*16cb0*/  BRA `(.L_x_3928) ;  /* 0xffffba2000007947 */ /* 0x002fea000383ffff */
        .weak           $__internal_12_$__cuda_sm70_shflsync_bfly_p
        .type           $__internal_12_$__cuda_sm70_shflsync_bfly_p,@function
        .size           $__internal_12_$__cuda_sm70_shflsync_bfly_p,($__internal_13_$__cuda_sm70_shflsync_idx_p - $__internal_12_$__cuda_sm70_shflsync_bfly_p)
$__internal_12_$__cuda_sm70_shflsync_bfly_p:
[----:B------:R-:W-:Y:S02]  /*16cc0*/  MOV R143, 0xffffffff ;  /* 0xffffffff008f7802 */ /* 0x000fe40000000f00 */
[----:B------:R-:W-:Y:S02]  /*16cd0*/  MOV R3, 0x1f ;  /* 0x0000001f00037802 */ /* 0x000fe40000000f00 */
[----:B------:R-:W-:Y:S04]  /*16ce0*/  WARPSYNC R143 ;  /* 0x0000008f00007348 */ /* 0x000fe80003800000 */
[----:B------:R1:W2:Y:S02]  /*16cf0*/  SHFL.BFLY PT, R0, R132, R0, R3 ;  /* 0x0c00000084007389 */ /* 0x0002a400000e0003 */
[----:B-1----:R-:W-:-:S04]  /*16d00*/  MOV R3, 0x0 ;  /* 0x0000000000037802 */ /* 0x002fc80000000f00 */
[----:B--2---:R-:W-:Y:S05]  /*16d10*/  RET.REL.NODEC R2 `(_ZN7cutlass13device_kernelIN5flash19enable_sm80_to_sm89INS1_16FlashAttnFwdSm80INS1_25CollectiveMainloopFwdSm80ILi4ELi1ELb0EN4cute5tupleIJNS5_1CILi128EEENS7_ILi64EEES8_EEELi128ENS_6half_tEfNS_4arch4Sm80ELb1ELb0ELb0ELb0ELb1ELb0ELb1ELb0EEENS1_21CollectiveEpilogueFwdINS6_IJS8_S8_S9_EEENS6_IJNS7_ILi1EEESH_SH_EEESB_SD_Li128ELb0ELb1ELb0ELb0EEENS1_30DynamicPersistentTileSchedulerILi128ELi128ELb0ELb1ELb0EEEEEEEEEvNT_6ParamsE) ;  /* 0xfffe92e002007950 */ /* 0x004fea0003c3ffff */
        .weak           $__internal_13_$__cuda_sm70_shflsync_idx_p
        .type           $__internal_13_$__cuda_sm70_shflsync_idx_p,@function
        .size           $__internal_13_$__cuda_sm70_shflsync_idx_p,(.L_x_4378 - $__internal_13_$__cuda_sm70_shflsync_idx_p)
$__internal_13_$__cuda_sm70_shflsync_idx_p:
[----:B------:R1:W-:Y:S02]  /*16d20*/  STL [R1+0x84], R0 ;  /* 0x0000840001007387 */ /* 0x0003e40000100800 */
[----:B-1----:R-:W-:-:S04]  /*16d30*/  MOV R0, 0xffffffff ;  /* 0xffffffff00007802 */ /* 0x002fc80000000f00 */
[----:B------:R-:W-:Y:S04]  /*16d40*/  WARPSYNC R0 ;  /* 0x0000000000007348 */ /* 0x000fe80003800000 */
[----:B------:R1:W2:Y:S04]  /*16d50*/  SHFL.IDX PT, R143, R143, R252, R3 ;  /* 0x000000fc8f8f7389 */ /* 0x0002a800000e0003 */
[----:B-1----:R1:W5:Y:S01]  /*16d60*/  LDL.LU R0, [R1+0x84] ;  /* 0x0000840001007983 */ /* 0x0023620000300800 */
[----:B------:R-:W-:-:S04]  /*16d70*/  MOV R3, 0x0 ;  /* 0x0000000000037802 */ /* 0x000fc80000000f00 */
[----:B--2---:R-:W-:Y:S05]  /*16d80*/  RET.REL.NODEC R2 `(_ZN7cutlass13device_kernelIN5flash19enable_sm80_to_sm89INS1_16FlashAttnFwdSm80INS1_25CollectiveMainloopFwdSm80ILi4ELi1ELb0EN4cute5tupleIJNS5_1CILi128EEENS7_ILi64EEES8_EEELi128ENS_6half_tEfNS_4arch4Sm80ELb1ELb0ELb0ELb0ELb1ELb0ELb1ELb0EEENS1_21CollectiveEpilogueFwdINS6_IJS8_S8_S9_EEENS6_IJNS7_ILi1EEESH_SH_EEESB_SD_Li128ELb0ELb1ELb0ELb0EEENS1_30DynamicPersistentTileSchedulerILi128ELi128ELb0ELb1ELb0EEEEEEEEEvNT_6ParamsE) ;  /* 0xfffe927002007950 */ /* 0x004fea0003c3ffff */
.L_x_3929:
        /* <DEDUP_REMOVED lines=15> */
.L_x_4378:


//--------------------- .text._ZN7cutlass13device_kernelIN5flash19enable_sm80_to_sm89INS1_16FlashAttnFwdSm80INS1_25CollectiveMainloopFwdSm80ILi4ELi1ELb0EN4cute5tupleIJNS5_1CILi128EEENS7_ILi64EEES8_EEELi128ENS_6half_tEfNS_4arch4Sm80ELb1ELb0ELb0ELb1ELb1ELb0ELb1ELb0EEENS1_21CollectiveEpilogueFwdINS6_IJS8_S8_S9_EEENS6_IJNS7_ILi1EEESH_SH_EEESB_SD_Li128ELb1ELb1ELb0ELb0EEENS1_19SingleTileSchedulerILb1ELb0ELb1ELi128EEEEEEEEEvNT_6ParamsE --------------------------
	.section	.text._ZN7cutlass13device_kernelIN5flash19enable_sm80_to_sm89INS1_16FlashAttnFwdSm80INS1_25CollectiveMainloopFwdSm80ILi4ELi1ELb0EN4cute5tupleIJNS5_1CILi128EEENS7_ILi64EEES8_EEELi128ENS_6half_tEfNS_4arch4Sm80ELb1ELb0ELb0ELb1ELb1ELb0ELb1ELb0EEENS1_21CollectiveEpilogueFwdINS6_IJS8_S8_S9_EEENS6_IJNS7_ILi1EEESH_SH_EEESB_SD_Li128ELb1ELb1ELb0ELb0EEENS1_19SingleTileSchedulerILb1ELb0ELb1ELi128EEEEEEEEEvNT_6ParamsE,"ax",@progbits
	.sectioninfo	@"SHI_REGISTERS=255"
	.align	128
.text._ZN7cutlass13device_kernelIN5flash19enable_sm80_to_sm89INS1_16FlashAttnFwdSm80INS1_25CollectiveMainloopFwdSm80ILi4ELi1ELb0EN4cute5tupleIJNS5_1CILi128EEENS7_ILi64EEES8_EEELi128ENS_6half_tEfNS_4arch4Sm80ELb1ELb0ELb0ELb1ELb1ELb0ELb1ELb0EEENS1_21CollectiveEpilogueFwdINS6_IJS8_S8_S9_EEENS6_IJNS7_ILi1EEESH_SH_EEESB_SD_Li128ELb1ELb1ELb0ELb0EEENS1_19SingleTileSchedulerILb1ELb0ELb1ELi128EEEEEEEEEvNT_6ParamsE:
        .type           _ZN7cutlass13device_kernelIN5flash19enable_sm80_to_sm89INS1_16FlashAttnFwdSm80INS1_25CollectiveMainloopFwdSm80ILi4ELi1ELb0EN4cute5tupleIJNS5_1CILi128EEENS7_ILi64EEES8_EEELi128ENS_6half_tEfNS_4arch4Sm80ELb1ELb0ELb0ELb1ELb1ELb0ELb1ELb0EEENS1_21CollectiveEpilogueFwdINS6_IJS8_S8_S9_EEENS6_IJNS7_ILi1EEESH_SH_EEESB_SD_Li128ELb1ELb1ELb0ELb0EEENS1_19SingleTileSchedulerILb1ELb0ELb1ELi128EEEEEEEEEvNT_6ParamsE,@function
        .size           _ZN7cutlass13device_kernelIN5flash19enable_sm80_to_sm89INS1_16FlashAttnFwdSm80INS1_25CollectiveMainloopFwdSm80ILi4ELi1ELb0EN4cute5tupleIJNS5_1CILi128EEENS7_ILi64EEES8_EEELi128ENS_6half_tEfNS_4arch4Sm80ELb1ELb0ELb0ELb1ELb1ELb0ELb1ELb0EEENS1_21CollectiveEpilogueFwdINS6_IJS8_S8_S9_EEENS6_IJNS7_ILi1EEESH_SH_EEESB_SD_Li128ELb1ELb1ELb0ELb0EEENS1_19SingleTileSchedulerILb1ELb0ELb1ELi128EEEEEEEEEvNT_6ParamsE,(.L_x_4381 - _ZN7cutlass13device_kernelIN5flash19enable_sm80_to_sm89INS1_16FlashAttnFwdSm80INS1_25CollectiveMainloopFwdSm80ILi4ELi1ELb0EN4cute5tupleIJNS5_1CILi128EEENS7_ILi64EEES8_EEELi128ENS_6half_tEfNS_4arch4Sm80ELb1ELb0ELb0ELb1ELb1ELb0ELb1ELb0EEENS1_21CollectiveEpilogueFwdINS6_IJS8_S8_S9_EEENS6_IJNS7_ILi1EEESH_SH_EEESB_SD_Li128ELb1ELb1ELb0ELb0EEENS1_19SingleTileSchedulerILb1ELb0ELb1ELi128EEEEEEEEEvNT_6ParamsE)
        .other          _ZN7cutlass13device_kernelIN5flash19enable_sm80_to_sm89INS1_16FlashAttnFwdSm80INS1_25CollectiveMainloopFwdSm80ILi4ELi1ELb0EN4cute5tupleIJNS5_1CILi128EEENS7_ILi64EEES8_EEELi128ENS_6half_tEfNS_4arch4Sm80ELb1ELb0ELb0ELb1ELb1ELb0ELb1ELb0EEENS1_21CollectiveEpilogueFwdINS6_IJS8_S8_S9_EEENS6_IJNS7_ILi1EEESH_SH_EEESB_SD_Li128ELb1ELb1ELb0ELb0EEENS1_19SingleTileSchedulerILb1ELb0ELb1ELi128EEEEEEEEEvNT_6ParamsE,@"STO_CUDA_ENTRY STV_DEFAULT"
_ZN7cutlass13device_kernelIN5flash19enable_sm80_to_sm89INS1_16FlashAttnFwdSm80INS1_25CollectiveMainloopFwdSm80ILi4ELi1ELb0EN4cute5tupleIJNS5_1CILi128EEENS7_ILi64EEES8_EEELi128ENS_6half_tEfNS_4arch4Sm80ELb1ELb0ELb0ELb1ELb1ELb0ELb1ELb0EEENS1_21CollectiveEpilogueFwdINS6_IJS8_S8_S9_EEENS6_IJNS7_ILi1EEESH_SH_EEESB_SD_Li128ELb1ELb1ELb0ELb0EEENS1_19SingleTileSchedulerILb1ELb0ELb1ELi128EEEEEEEEEvNT_6ParamsE:
        /* <DEDUP_REMOVED lines=21> */
.L_x_3931:
        /* <DEDUP_REMOVED lines=13> */
.L_x_3933:
[----:B------:R-:W-:Y:S02]  /*0220*/  ULDC UR5, c[0x0][0x54c] ;  /* 0x0001530000057ab9 */ /* 0x000fe40000000800 */
.L_x_3932:
[----:B------:R-:W-:Y:S02]  /*0230*/  ULDC UR4, c[0x0][0x548] ;  /* 0x0001520000047ab9 */ /* 0x000fe40000000800 */
[----:B------:R-:W-:-:S02]  /*0240*/  USHF.L.U32 UR10, UR10, 0x7, URZ ;  /* 0x000000070a0a7899 */ /* 0x000fc4000800063f */
[----:B------:R-:W-:-:S04]  /*0250*/  UIMAD UR4, UR5, UR4, URZ ;  /* 0x00000004050472a4 */ /* 0x000fc8000f8e023f */
[----:B------:R-:W-:-:S04]  /*0260*/  UISETP.GE.AND UP0, UPT, UR10, UR4, UPT ;  /* 0x000000040a00728c */ /* 0x000fc8000bf06270 */
[----:B------:R-:W-:Y:S01]  /*0270*/  USEL UR13, UR13, 0xffffffff, !UP0 ;  /* 0xffffffff0d0d7887 */ /* 0x000fe2000c000000 */
[----:B------:R-:W-:Y:S05]  /*0280*/  BRA `(.L_x_3934) ;  /* 0x000001b000007947 */ /* 0x000fea0003800000 */
.L_x_3930:
        /* <DEDUP_REMOVED lines=8> */
.L_x_3935:
        /* <DEDUP_REMOVED lines=13> */
.L_x_3937:
[----:B------:R-:W-:Y:S02]  /*03e0*/  ULDC UR5, c[0x0][0x54c] ;  /* 0x0001530000057ab9 */ /* 0x000fe40000000800 */
.L_x_3936:
[----:B------:R-:W-:Y:S02]  /*03f0*/  ULDC UR4, c[0x0][0x548] ;  /* 0x0001520000047ab9 */ /* 0x000fe40000000800 */
[----:B------:R-:W-:-:S02]  /*0400*/  USHF.L.U32 UR10, UR10, 0x7, URZ ;  /* 0x000000070a0a7899 */ /* 0x000fc4000800063f */
[----:B------:R-:W-:-:S04]  /*0410*/  UIMAD UR4, UR5, UR4, URZ ;  /* 0x00000004050472a4 */ /* 0x000fc8000f8e023f */
[----:B------:R-:W-:-:S04]  /*0420*/  UISETP.GE.AND UP0, UPT, UR10, UR4, UPT ;  /* 0x000000040a00728c */ /* 0x000fc8000bf06270 */
[----:B------:R-:W-:-:S06]  /*0430*/  USEL UR13, UR13, 0xffffffff, !UP0 ;  /* 0xffffffff0d0d7887 */ /* 0x000fcc000c000000 */
.L_x_3934:
        /* <DEDUP_REMOVED lines=47> */
.L_x_3938:
        /* <DEDUP_REMOVED lines=10> */
.L_x_3939:
        /* <DEDUP_REMOVED lines=12> */
.L_x_3940:
        /* <DEDUP_REMOVED lines=160> */
[C---:B------:R-:W-:Y:S01]  /*1290*/  IADD3 R24, R165.reuse, 0x40, RZ ;  /* 0x00000040a5187810 */ /* 0x040fe20007ffe0ff */
        /* <DEDUP_REMOVED lines=56> */
.L_x_3943:
[----:B---3--:R-:W-:Y:S05]  /*1620*/  BSYNC B0 ;  /* 0x0000000000007941 */ /* 0x008fea0003800000 */
.L_x_3942:
        /* <DEDUP_REMOVED lines=15> */
.L_x_3945:
[----:B------:R-:W-:Y:S05]  /*1720*/  BSYNC B0 ;  /* 0x0000000000007941 */ /* 0x000fea0003800000 */
.L_x_3944:
        /* <DEDUP_REMOVED lines=15> */
.L_x_3947:
[----:B------:R-:W-:Y:S05]  /*1820*/  BSYNC B0 ;  /* 0x0000000000007941 */ /* 0x000fea0003800000 */
.L_x_3946:
        /* <DEDUP_REMOVED lines=15> */
.L_x_3949:
[----:B------:R-:W-:Y:S05]  /*1920*/  BSYNC B0 ;  /* 0x0000000000007941 */ /* 0x000fea0003800000 */
.L_x_3948:
        /* <DEDUP_REMOVED lines=15> */
.L_x_3951:
[----:B------:R-:W-:Y:S05]  /*1a20*/  BSYNC B0 ;  /* 0x0000000000007941 */ /* 0x000fea0003800000 */
.L_x_3950:
        /* <DEDUP_REMOVED lines=15> */
.L_x_3953:
[----:B------:R-:W-:Y:S05]  /*1b20*/  BSYNC B0 ;  /* 0x0000000000007941 */ /* 0x000fea0003800000 */
.L_x_3952:
        /* <DEDUP_REMOVED lines=15> */
.L_x_3955:
[----:B------:R-:W-:Y:S05]  /*1c20*/  BSYNC B0 ;  /* 0x0000000000007941 */ /* 0x000fea0003800000 */
.L_x_3954:
        /* <DEDUP_REMOVED lines=33> */
[----:B------:R-:W-:Y:S02]  /*1e40*/  @!P5 IADD3 R9, P1, R0, UR18, RZ ;  /* 0x000000120009dc10 */ /* 0x000fe4000ff3e0ff */
        /* <DEDUP_REMOVED lines=74> */
[----:B------:R-:W-:Y:S01]  /*22f0*/  @P1 IMAD.WIDE R10, R164, 0x2, R10 ;  /* 0x00000002a40a1825 */ /* 0x000fe200078e020a */
        /* <DEDUP_REMOVED lines=84> */
[----:B----4-:R-:W-:Y:S01]  /*2840*/  IMAD.X R29, R9, 0x1, R15, P3 ;  /* 0x00000001091d7824 */ /* 0x010fe200018e060f */
        /* <DEDUP_REMOVED lines=11> */
[C---:B------:R-:W-:Y:S01]  /*2900*/  IMAD.X R23, R7.reuse, 0x1, R15, P0 ;  /* 0x0000000107177824 */ /* 0x040fe200000e060f */
        /* <DEDUP_REMOVED lines=190> */
[C---:B------:R-:W-:Y:S08]  /*34f0*/  HMMA.16816.F32 R84, R8.reuse, R30, R84 ;  /* 0x0000001e0854723c */ /* 0x040ff00000001854 */
[C---:B------:R-:W-:Y:S08]  /*3500*/  HMMA.16816.F32 R80, R8.reuse, R24, R80 ;  /* 0x000000180850723c */ /* 0x040ff00000001850 */
[----:B------:R-:W-:Y:S01]  /*3510*/  HMMA.16816.F32 R68, R8, R26, R68 ;  /* 0x0000001a0844723c */ /* 0x000fe20000001844 */
[----:B------:R-:W-:Y:S06]  /*3520*/  BAR.SYNC.DEFER_BLOCKING 0x0 ;  /* 0x0000000000007b1d */ /* 0x000fec0000010000 */
[----:B------:R-:W-:Y:S05]  /*3530*/  @!P0 BRA `(.L_x_3956) ;  /* 0x0000048000008947 */ /* 0x000fea0003800000 */
[----:B-1----:R-:W-:Y:S01]  /*3540*/  ULEA UR4, UR6, UR11, 0x6 ;  /* 0x0000000b06047291 */ /* 0x002fe2000f8e303f */
        /* <DEDUP_REMOVED lines=71> */
.L_x_3956:
[----:B-1----:R-:W-:Y:S01]  /*39c0*/  LOP3.LUT R3, R159, 0xffffffe0, RZ, 0xc0, !PT ;  /* 0xffffffe09f037812 */ /* 0x002fe200078ec0ff */
[----:B------:R-:W-:Y:S01]  /*39d0*/  UMOV UR4, 0xffffffc0 ;  /* 0xffffffc000047882 */ /* 0x000fe20000000000 */
[----:B--2---:R-:W-:Y:S01]  /*39e0*/  LEA.HI R6, R160, R161, RZ, 0x2 ;  /* 0x000000a1a0067211 */ /* 0x004fe200078f10ff */
        /* <DEDUP_REMOVED lines=10> */
[----:B------:R-:W-:Y:S01]  /*3a90*/  IMAD R240, R2, 0x2, R237 ;  /* 0x0000000202f07824 */ /* 0x000fe200078e02ed */
[----:B------:R-:W-:-:S02]  /*3aa0*/  LEA.HI R7, R9, R5, RZ, 0x2 ;  /* 0x0000000509077211 */ /* 0x000fc400078f10ff */
[----:B------:R-:W-:Y:S01]  /*3ab0*/  LEA.HI R3, R6, R6, RZ, 0x1 ;  /* 0x0000000606037211 */ /* 0x000fe200078f08ff */
[----:B------:R-:W-:Y:S01]  /*3ac0*/  IMAD.IADD R9, R158, 0x1, -R8 ;  /* 0x000000019e097824 */ /* 0x000fe200078e0a08 */
[----:B------:R-:W-:Y:S01]  /*3ad0*/  LEA.HI.SX32 R8, R7, UR10, 0x1e ;  /* 0x0000000a07087c11 */ /* 0x000fe2000f8ff2ff */
[----:B------:R-:W-:Y:S01]  /*3ae0*/  LDSM.16.MT88.4 R76, [R240+0x100] ;  /* 0x00010000f04c783b */ /* 0x000fe20000004200 */
[----:B------:R-:W-:Y:S01]  /*3af0*/  PLOP3.LUT P1, PT, PT, PT, UP1, 0x80, 0x0 ;  /* 0x000000000000781c */ /* 0x000fe20003f2f018 */
[C---:B------:R-:W-:Y:S01]  /*3b00*/  IMAD.SHL.U32 R10, R3.reuse, 0x20, RZ ;  /* 0x00000020030a7824 */ /* 0x040fe200078e00ff */
[----:B------:R-:W-:Y:S01]  /*3b10*/  LOP3.LUT R3, R3, 0x1ffffffe, RZ, 0xc0, !PT ;  /* 0x1ffffffe03037812 */ /* 0x000fe200078ec0ff */
[----:B------:R-:W-:Y:S01]  /*3b20*/  IMAD R9, R9, 0x10, R8 ;  /* 0x0000001009097824 */ /* 0x000fe200078e0208 */
[----:B------:R-:W-:Y:S02]  /*3b30*/  PLOP3.LUT P0, PT, PT, PT, UP1, 0x80, 0x0 ;  /* 0x000000000000781c */ /* 0x000fe40003f0f018 */
[----:B------:R-:W-:-:S02]  /*3b40*/  LOP3.LUT R8, R10, 0xffffffc0, RZ, 0xc0, !PT ;  /* 0xffffffc00a087812 */ /* 0x000fc400078ec0ff */
[----:B------:R-:W-:Y:S02]  /*3b50*/  IADD3 R6, R6, -R3, RZ ;  /* 0x8000000306067210 */ /* 0x000fe40007ffe0ff */
[----:B------:R-:W-:Y:S01]  /*3b60*/  LOP3.LUT R7, R7, 0x7ffffffc, RZ, 0xc0, !PT ;  /* 0x7ffffffc07077812 */ /* 0x000fe200078ec0ff */
[----:B------:R-:W-:Y:S01]  /*3b70*/  IMAD.IADD R3, R8, 0x1, R9 ;  /* 0x0000000108037824 */ /* 0x000fe200078e0209 */
[----:B------:R-:W-:-:S03]  /*3b80*/  LEA R238, R4, R237, 0x1 ;  /* 0x000000ed04ee7211 */ /* 0x000fc600078e08ff */
[----:B------:R-:W-:Y:S02]  /*3b90*/  IMAD R11, R6, 0x8, R3 ;  /* 0x00000008060b7824 */ /* 0x000fe400078e0203 */
[----:B------:R-:W-:Y:S02]  /*3ba0*/  IMAD R239, R2, 0x2, R238 ;  /* 0x0000000202ef7824 */ /* 0x000fe400078e02ee */
[----:B------:R-:W-:Y:S01]  /*3bb0*/  @P1 IMAD.HI.U32 R6, R11, c[0x0][0x2c8], RZ ;  /* 0x0000b2000b061a27 */ /* 0x000fe200078e00ff */
[----:B------:R-:W-:Y:S03]  /*3bc0*/  STL [R1+0x48], R11 ;  /* 0x0000480b01007387 */ /* 0x000fe60000100800 */
[----:B------:R-:W-:Y:S01]  /*3bd0*/  IMAD.MOV.U32 R3, RZ, RZ, R11 ;  /* 0x000000ffff037224 */ /* 0x000fe200078e000b */
[----:B------:R-:W-:Y:S01]  /*3be0*/  @P0 SHF.R.U32.HI R3, RZ, c[0x0][0x2cc], R6 ;  /* 0x0000b300ff030a19 */ /* 0x000fe20000011606 */
[----:B------:R-:W-:Y:S04]  /*3bf0*/  LDSM.16.MT88.4 R72, [R239+0x100] ;  /* 0x00010000ef48783b */ /* 0x000fe80000004200 */
[----:B------:R-:W1:Y:S04]  /*3c00*/  SHFL.IDX PT, R8, R3, RZ, 0x1c1f ;  /* 0x001c1fff03087589 */ /* 0x000e6800000e0000 */
[----:B------:R-:W2:Y:S04]  /*3c10*/  SHFL.IDX PT, R9, R3, 0x1, 0x1c1f ;  /* 0x003c1f0003097f89 */ /* 0x000ea800000e0000 */
[----:B------:R-:W3:Y:S04]  /*3c20*/  SHFL.IDX PT, R11, R3, 0x2, 0x1c1f ;  /* 0x005c1f00030b7f89 */ /* 0x000ee800000e0000 */
[----:B------:R4:W5:Y:S02]  /*3c30*/  SHFL.IDX PT, R10, R3, 0x3, 0x1c1f ;  /* 0x007c1f00030a7f89 */ /* 0x00096400000e0000 */
[----:B----4-:R-:W-:-:S02]  /*3c40*/  IMAD.IADD R3, R5, 0x1, -R7 ;  /* 0x0000000105037824 */ /* 0x010fc400078e0a07 */
[----:B------:R-:W-:Y:S01]  /*3c50*/  IMAD.U32 R5, RZ, RZ, UR4 ;  /* 0x00000004ff057e24 */ /* 0x000fe2000f8e00ff */
[----:B------:R-:W-:Y:S02]  /*3c60*/  ULDC.64 UR4, c[0x0][0x2c8] ;  /* 0x0000b20000047ab9 */ /* 0x000fe40000000a00 */
[----:B------:R-:W-:-:S04]  /*3c70*/  SHF.L.U32 R12, R3, 0x1, RZ ;  /* 0x00000001030c7819 */ /* 0x000fc800000006ff */
[C---:B------:R-:W-:Y:S01]  /*3c80*/  IADD3 R3, -R12.reuse, UR7, R5 ;  /* 0x000000070c037c10 */ /* 0x040fe2000fffe105 */
[----:B------:R4:W-:Y:S01]  /*3c90*/  STL [R1+0x4c], R12 ;  /* 0x00004c0c01007387 */ /* 0x0009e20000100800 */
[----:B------:R-:W-:Y:S01]  /*3ca0*/  IADD3 R6, -R12, UR20, RZ ;  /* 0x000000140c067c10 */ /* 0x000fe2000fffe1ff */
[----:B------:R-:W-:Y:S01]  /*3cb0*/  UIMAD.WIDE.U32 UR20, UR10, UR4, URZ ;  /* 0x000000040a1472a5 */ /* 0x000fe2000f8e003f */
[----:B------:R-:W-:-:S03]  /*3cc0*/  IADD3 R3, R3, -UR12, RZ ;  /* 0x8000000c03037c10 */ /* 0x000fc6000fffe0ff */
[----:B------:R-:W-:Y:S02]  /*3cd0*/  @UP1 USHF.R.U32.HI UR10, URZ, UR5, UR21 ;  /* 0x000000053f0a1299 */ /* 0x000fe40008011615 */
[C---:B-1----:R-:W-:Y:S02]  /*3ce0*/  IMAD.IADD R5, R3.reuse, 0x1, R8 ;  /* 0x0000000103057824 */ /* 0x042fe400078e0208 */
[C---:B--2---:R-:W-:Y:S01]  /*3cf0*/  IMAD.IADD R7, R3.reuse, 0x1, R9 ;  /* 0x0000000103077824 */ /* 0x044fe200078e0209 */
[----:B------:R-:W-:Y:S01]  /*3d00*/  UIADD3 UR10, UR10, UR7, -UR12 ;  /* 0x000000070a0a7290 */ /* 0x000fe2000fffe80c */
[C---:B---3--:R-:W-:Y:S01]  /*3d10*/  IMAD.IADD R9, R3.reuse, 0x1, R11 ;  /* 0x0000000103097824 */ /* 0x048fe200078e020b */
[C---:B------:R-:W-:Y:S01]  /*3d20*/  IMNMX R5, R6.reuse, R5, PT ;  /* 0x0000000506057217 */ /* 0x040fe20003800200 */
[----:B-----5:R-:W-:Y:S01]  /*3d30*/  IMAD.IADD R8, R3, 0x1, R10 ;  /* 0x0000000103087824 */ /* 0x020fe200078e020a */
[----:B------:R-:W-:Y:S01]  /*3d40*/  IMNMX R3, R6, R7, PT ;  /* 0x0000000706037217 */ /* 0x000fe20003800200 */
[----:B------:R-:W-:Y:S01]  /*3d50*/  USHF.R.S32.HI UR4, URZ, 0x1f, UR10 ;  /* 0x0000001f3f047899 */ /* 0x000fe2000801140a */
[----:B------:R-:W-:-:S02]  /*3d60*/  ISETP.GT.AND P0, PT, R5, RZ, PT ;  /* 0x000000ff0500720c */ /* 0x000fc40003f04270 */
[----:B------:R-:W-:Y:S01]  /*3d70*/  ISETP.GT.AND P2, PT, R5, 0x1, PT ;  /* 0x000000010500780c */ /* 0x000fe20003f44270 */
[----:B------:R-:W-:Y:S01]  /*3d80*/  ULEA.HI UR4, UR4, UR10, URZ, 0x6 ;  /* 0x0000000a04047291 */ /* 0x000fe2000f8f303f */
[----:B------:R-:W-:Y:S01]  /*3d90*/  ISETP.GT.AND P1, PT, R3, RZ, PT ;  /* 0x000000ff0300720c */ /* 0x000fe20003f24270 */
[----:B------:R-:W-:Y:S01]  /*3da0*/  UIADD3 UR10, UR6, -0x2, URZ ;  /* 0xfffffffe060a7890 */ /* 0x000fe2000fffe03f */
[----:B------:R-:W-:Y:S01]  /*3db0*/  FSEL R10, R64, -INF , P0 ;  /* 0xff800000400a7808 */ /* 0x000fe20000000000 */
[----:B------:R-:W-:Y:S01]  /*3dc0*/  USHF.R.S32.HI UR5, URZ, 0x6, UR4 ;  /* 0x000000063f057899 */ /* 0x000fe20008011404 */
[----:B------:R-:W-:Y:S02]  /*3dd0*/  FSEL R11, R65, -INF , P2 ;  /* 0xff800000410b7808 */ /* 0x000fe40001000000 */
[----:B------:R-:W-:Y:S01]  /*3de0*/  ISETP.GT.AND P0, PT, R3, 0x1, PT ;  /* 0x000000010300780c */ /* 0x000fe20003f04270 */
[----:B------:R-:W-:Y:S01]  /*3df0*/  UISETP.LT.AND UP0, UPT, URZ, UR5, UPT ;  /* 0x000000053f00728c */ /* 0x000fe2000bf01270 */
[----:B------:R-:W-:-:S02]  /*3e00*/  ISETP.GT.AND P2, PT, R5, 0x8, PT ;  /* 0x000000080500780c */ /* 0x000fc40003f44270 */
[C---:B------:R-:W-:Y:S01]  /*3e10*/  IMNMX R7, R6.reuse, R9, PT ;  /* 0x0000000906077217 */ /* 0x040fe20003800200 */
[----:B------:R-:W-:Y:S01]  /*3e20*/  USEL UR5, URZ, UR5, !UP0 ;  /* 0x000000053f057287 */ /* 0x000fe2000c000000 */
[----:B------:R-:W-:Y:S02]  /*3e30*/  IMNMX R6, R6, R8, PT ;  /* 0x0000000806067217 */ /* 0x000fe40003800200 */
[----:B------:R-:W-:Y:S01]  /*3e40*/  FSEL R22, R66, -INF , P1 ;  /* 0xff80000042167808 */ /* 0x000fe20000800000 */
[----:B------:R-:W-:Y:S01]  /*3e50*/  UISETP.GE.AND UP0, UPT, UR10, UR5, UPT ;  /* 0x000000050a00728c */ /* 0x000fe2000bf06270 */
[----:B------:R-:W-:Y:S02]  /*3e60*/  ISETP.GT.AND P1, PT, R5, 0x9, PT ;  /* 0x000000090500780c */ /* 0x000fe40003f24270 */
[----:B------:R-:W-:Y:S02]  /*3e70*/  FSEL R25, R67, -INF , P0 ;  /* 0xff80000043197808 */ /* 0x000fe40000000000 */
[----:B----4-:R-:W-:Y:S01]  /*3e80*/  FSEL R12, R60, -INF , P2 ;  /* 0xff8000003c0c7808 */ /* 0x010fe20001000000 */
[----:B------:R-:W-:Y:S01]  /*3e90*/  LDSM.16.MT88.4 R64, [R238+0x2100] ;  /* 0x00210000ee40783b */ /* 0x000fe20000004200 */
[----:B------:R-:W-:-:S02]  /*3ea0*/  FMNMX.FTZ R8, R10, R11, !PT ;  /* 0x0000000b0a087209 */ /* 0x000fc40007810000 */
[----:B------:R-:W-:Y:S02]  /*3eb0*/  ISETP.GT.AND P0, PT, R3, 0x8, PT ;  /* 0x000000080300780c */ /* 0x000fe40003f04270 */
[----:B------:R-:W-:Y:S02]  /*3ec0*/  FSEL R13, R61, -INF , P1 ;  /* 0xff8000003d0d7808 */ /* 0x000fe40000800000 */
[C---:B------:R-:W-:Y:S02]  /*3ed0*/  ISETP.GT.AND P2, PT, R5.reuse, 0x10, PT ;  /* 0x000000100500780c */ /* 0x040fe40003f44270 */
[----:B------:R-:W-:Y:S02]  /*3ee0*/  FMNMX.FTZ R8, R12, R8, !PT ;  /* 0x000000080c087209 */ /* 0x000fe40007810000 */
[----:B------:R-:W-:Y:S02]  /*3ef0*/  FSEL R29, R62, -INF , P0 ;  /* 0xff8000003e1d7808 */ /* 0x000fe40000000000 */
[----:B------:R-:W-:-:S02]  /*3f00*/  ISETP.GT.AND P0, PT, R5, 0x11, PT ;  /* 0x000000110500780c */ /* 0x000fc40003f04270 */
[----:B------:R-:W-:Y:S02]  /*3f10*/  FSEL R14, R56, -INF , P2 ;  /* 0xff800000380e7808 */ /* 0x000fe40001000000 */
[----:B------:R-:W-:Y:S02]  /*3f20*/  FMNMX.FTZ R8, R13, R8, !PT ;  /* 0x000000080d087209 */ /* 0x000fe40007810000 */
[----:B------:R-:W-:Y:S02]  /*3f30*/  ISETP.GT.AND P1, PT, R3, 0x9, PT ;  /* 0x000000090300780c */ /* 0x000fe40003f24270 */
[----:B------:R-:W-:Y:S02]  /*3f40*/  FSEL R15, R57, -INF , P0 ;  /* 0xff800000390f7808 */ /* 0x000fe40000000000 */
[----:B------:R-:W-:Y:S02]  /*3f50*/  ISETP.GT.AND P0, PT, R3, 0x11, PT ;  /* 0x000000110300780c */ /* 0x000fe40003f04270 */
[----:B------:R-:W-:-:S02]  /*3f60*/  ISETP.GT.AND P2, PT, R5, 0x18, PT ;  /* 0x000000180500780c */ /* 0x000fc40003f44270 */
[----:B------:R-:W-:Y:S02]  /*3f70*/  FMNMX.FTZ R8, R14, R8, !PT ;  /* 0x000000080e087209 */ /* 0x000fe40007810000 */
[----:B------:R-:W-:Y:S02]  /*3f80*/  FSEL R30, R63, -INF , P1 ;  /* 0xff8000003f1e7808 */ /* 0x000fe40000800000 */
[----:B------:R-:W-:Y:S01]  /*3f90*/  ISETP.GT.AND P1, PT, R3, 0x10, PT ;  /* 0x000000100300780c */ /* 0x000fe20003f24270 */
[----:B------:R-:W-:Y:S01]  /*3fa0*/  LDSM.16.MT88.4 R60, [R237+0x900] ;  /* 0x00090000ed3c783b */ /* 0x000fe20000004200 */
[----:B------:R-:W-:Y:S02]  /*3fb0*/  FSEL R31, R59, -INF , P0 ;  /* 0xff8000003b1f7808 */ /* 0x000fe40000000000 */
[----:B------:R-:W-:Y:S02]  /*3fc0*/  ISETP.GT.AND P0, PT, R5, 0x19, PT ;  /* 0x000000190500780c */ /* 0x000fe40003f04270 */
[----:B------:R-:W-:-:S02]  /*3fd0*/  FSEL R16, R52, -INF , P2 ;  /* 0xff80000034107808 */ /* 0x000fc40001000000 */
[----:B------:R-:W-:Y:S02]  /*3fe0*/  FMNMX.FTZ R8, R15, R8, !PT ;  /* 0x000000080f087209 */ /* 0x000fe40007810000 */
[----:B------:R-:W-:Y:S02]  /*3ff0*/  FSEL R28, R58, -INF , P1 ;  /* 0xff8000003a1c7808 */ /* 0x000fe40000800000 */
[----:B------:R-:W-:Y:S01]  /*4000*/  ISETP.GT.AND P1, PT, R5, 0x20, PT ;  /* 0x000000200500780c */ /* 0x000fe20003f24270 */
[----:B------:R-:W-:Y:S01]  /*4010*/  LDSM.16.MT88.4 R56, [R240+0x900] ;  /* 0x00090000f038783b */ /* 0x000fe20000004200 */
[----:B------:R-:W-:Y:S02]  /*4020*/  FSEL R17, R53, -INF , P0 ;  /* 0xff80000035117808 */ /* 0x000fe40000000000 */
[----:B------:R-:W-:Y:S02]  /*4030*/  FMNMX.FTZ R8, R16, R8, !PT ;  /* 0x0000000810087209 */ /* 0x000fe40007810000 */
[----:B------:R-:W-:-:S02]  /*4040*/  FSEL R170, R44, -INF , P1 ;  /* 0xff8000002caa7808 */ /* 0x000fc40000800000 */
[C---:B------:R-:W-:Y:S02]  /*4050*/  ISETP.GT.AND P0, PT, R5.reuse, 0x21, PT ;  /* 0x000000210500780c */ /* 0x040fe40003f04270 */
[----:B------:R-:W-:Y:S02]  /*4060*/  ISETP.GT.AND P1, PT, R5, 0x28, PT ;  /* 0x000000280500780c */ /* 0x000fe40003f24270 */
[----:B------:R-:W-:Y:S02]  /*4070*/  FMNMX.FTZ R8, R17, R8, !PT ;  /* 0x0000000811087209 */ /* 0x000fe40007810000 */
[----:B------:R-:W-:Y:S02]  /*4080*/  FSEL R169, R45, -INF , P0 ;  /* 0xff8000002da97808 */ /* 0x000fe40000000000 */
[----:B------:R-:W-:Y:S02]  /*4090*/  FSEL R168, R40, -INF , P1 ;  /* 0xff80000028a87808 */ /* 0x000fe40000800000 */
[----:B------:R-:W-:-:S02]  /*40a0*/  FMNMX.FTZ R8, R170, R8, !PT ;  /* 0x00000008aa087209 */ /* 0x000fc40007810000 */
[C---:B------:R-:W-:Y:S02]  /*40b0*/  ISETP.GT.AND P1, PT, R5.reuse, 0x30, PT ;  /* 0x000000300500780c */ /* 0x040fe40003f24270 */
[----:B------:R-:W-:Y:S02]  /*40c0*/  ISETP.GT.AND P0, PT, R5, 0x29, PT ;  /* 0x000000290500780c */ /* 0x000fe40003f04270 */
[----:B------:R-:W-:Y:S02]  /*40d0*/  FMNMX.FTZ R8, R169, R8, !PT ;  /* 0x00000008a9087209 */ /* 0x000fe40007810000 */
[----:B------:R-:W-:Y:S02]  /*40e0*/  FSEL R115, R36, -INF , P1 ;  /* 0xff80000024737808 */ /* 0x000fe40000800000 */
[----:B------:R-:W-:Y:S02]  /*40f0*/  ISETP.GT.AND P1, PT, R3, 0x18, PT ;  /* 0x000000180300780c */ /* 0x000fe40003f24270 */
[----:B------:R-:W-:-:S02]  /*4100*/  FSEL R171, R41, -INF , P0 ;  /* 0xff80000029ab7808 */ /* 0x000fc40000000000 */
[----:B------:R-:W-:Y:S02]  /*4110*/  FMNMX.FTZ R8, R168, R8, !PT ;  /* 0x00000008a8087209 */ /* 0x000fe40007810000 */
[----:B------:R-:W-:Y:S02]  /*4120*/  FSEL R24, R54, -INF , P1 ;  /* 0xff80000036187808 */ /* 0x000fe40000800000 */
[C---:B------:R-:W-:Y:S02]  /*4130*/  ISETP.GT.AND P0, PT, R5.reuse, 0x31, PT ;  /* 0x000000310500780c */ /* 0x040fe40003f04270 */
[C---:B------:R-:W-:Y:S02]  /*4140*/  ISETP.GT.AND P2, PT, R5.reuse, 0x38, PT ;  /* 0x000000380500780c */ /* 0x040fe40003f44270 */
[----:B------:R-:W-:Y:S02]  /*4150*/  ISETP.GT.AND P1, PT, R5, 0x39, PT ;  /* 0x000000390500780c */ /* 0x000fe40003f24270 */
[----:B------:R-:W-:-:S02]  /*4160*/  FMNMX.FTZ R5, R171, R8, !PT ;  /* 0x00000008ab057209 */ /* 0x000fc40007810000 */
[----:B------:R-:W-:Y:S02]  /*4170*/  FSEL R223, R37, -INF , P0 ;  /* 0xff80000025df7808 */ /* 0x000fe40000000000 */
[----:B------:R-:W-:Y:S02]  /*4180*/  FMNMX.FTZ R5, R115, R5, !PT ;  /* 0x0000000573057209 */ /* 0x000fe40007810000 */
[----:B------:R-:W-:Y:S02]  /*4190*/  FSEL R222, R32, -INF , P2 ;  /* 0xff80000020de7808 */ /* 0x000fe40001000000 */
[----:B------:R-:W-:Y:S02]  /*41a0*/  FMNMX.FTZ R5, R223, R5, !PT ;  /* 0x00000005df057209 */ /* 0x000fe40007810000 */
[----:B------:R-:W-:Y:S02]  /*41b0*/  ISETP.GT.AND P0, PT, R3, 0x19, PT ;  /* 0x000000190300780c */ /* 0x000fe40003f04270 */
[----:B------:R-:W-:-:S02]  /*41c0*/  FSEL R220, R33, -INF , P1 ;  /* 0xff80000021dc7808 */ /* 0x000fc40000800000 */
[----:B------:R-:W-:Y:S02]  /*41d0*/  FMNMX.FTZ R5, R222, R5, !PT ;  /* 0x00000005de057209 */ /* 0x000fe40007810000 */
[----:B------:R-:W-:Y:S02]  /*41e0*/  FSEL R27, R55, -INF , P0 ;  /* 0xff800000371b7808 */ /* 0x000fe40000000000 */
[C---:B------:R-:W-:Y:S01]  /*41f0*/  ISETP.GT.AND P0, PT, R3.reuse, 0x20, PT ;  /* 0x000000200300780c */ /* 0x040fe20003f04270 */
[----:B------:R-:W-:Y:S01]  /*4200*/  LDSM.16.MT88.4 R52, [R239+0x900] ;  /* 0x00090000ef34783b */ /* 0x000fe20000004200 */
[----:B------:R-:W-:Y:S02]  /*4210*/  FMNMX.FTZ R5, R220, R5, !PT ;  /* 0x00000005dc057209 */ /* 0x000fe40007810000 */
[----:B------:R-:W-:Y:S02]  /*4220*/  FSEL R165, R46, -INF , P0 ;  /* 0xff8000002ea57808 */ /* 0x000fe40000000000 */
[C---:B------:R-:W-:Y:S01]  /*4230*/  ISETP.GT.AND P0, PT, R3.reuse, 0x29, PT ;  /* 0x000000290300780c */ /* 0x040fe20003f04270 */
[----:B------:R-:W1:Y:S01]  /*4240*/  SHFL.BFLY PT, R9, R5, 0x2, 0x1f ;  /* 0x0c401f0005097f89 */ /* 0x000e6200000e0000 */
[----:B------:R-:W-:-:S02]  /*4250*/  ISETP.GT.AND P2, PT, R3, 0x21, PT ;  /* 0x000000210300780c */ /* 0x000fc40003f44270 */
[----:B------:R-:W-:Y:S02]  /*4260*/  FSEL R166, R43, -INF , P0 ;  /* 0xff8000002ba67808 */ /* 0x000fe40000000000 */
[C---:B------:R-:W-:Y:S02]  /*4270*/  ISETP.GT.AND P1, PT, R3.reuse, 0x28, PT ;  /* 0x000000280300780c */ /* 0x040fe40003f24270 */
[----:B------:R-:W-:Y:S02]  /*4280*/  ISETP.GT.AND P0, PT, R3, 0x30, PT ;  /* 0x000000300300780c */ /* 0x000fe40003f04270 */
[----:B------:R-:W-:Y:S02]  /*4290*/  FSEL R164, R47, -INF , P2 ;  /* 0xff8000002fa47808 */ /* 0x000fe40001000000 */
[----:B------:R-:W-:Y:S02]  /*42a0*/  FSEL R167, R42, -INF , P1 ;  /* 0xff8000002aa77808 */ /* 0x000fe40000800000 */
[----:B------:R-:W-:Y:S01]  /*42b0*/  FSEL R108, R38, -INF , P0 ;  /* 0xff800000266c7808 */ /* 0x000fe20000000000 */
[----:B------:R-:W-:Y:S01]  /*42c0*/  LDSM.16.MT88.4 R40, [R237+0x100] ;  /* 0x00010000ed28783b */ /* 0x000fe20000004200 */
[----:B------:R-:W-:-:S02]  /*42d0*/  ISETP.GT.AND P1, PT, R3, 0x31, PT ;  /* 0x000000310300780c */ /* 0x000fc40003f24270 */
[C---:B------:R-:W-:Y:S02]  /*42e0*/  ISETP.GT.AND P2, PT, R3.reuse, 0x38, PT ;  /* 0x000000380300780c */ /* 0x040fe40003f44270 */
[----:B------:R-:W-:Y:S02]  /*42f0*/  ISETP.GT.AND P0, PT, R3, 0x39, PT ;  /* 0x000000390300780c */ /* 0x000fe40003f04270 */
[----:B------:R-:W-:Y:S02]  /*4300*/  FMNMX.FTZ R3, R22, R25, !PT ;  /* 0x0000001916037209 */ /* 0x000fe40007810000 */
[----:B------:R-:W-:Y:S02]  /*4310*/  FSEL R221, R35, -INF , P0 ;  /* 0xff80000023dd7808 */ /* 0x000fe40000000000 */
[----:B------:R-:W-:Y:S02]  /*4320*/  FMNMX.FTZ R3, R29, R3, !PT ;  /* 0x000000031d037209 */ /* 0x000fe40007810000 */
[----:B------:R-:W-:-:S02]  /*4330*/  ISETP.GT.AND P0, PT, R7, 0x1, PT ;  /* 0x000000010700780c */ /* 0x000fc40003f04270 */
[----:B------:R-:W-:Y:S02]  /*4340*/  FMNMX.FTZ R3, R30, R3, !PT ;  /* 0x000000031e037209 */ /* 0x000fe40007810000 */
[----:B------:R-:W-:Y:S02]  /*4350*/  FSEL R235, R39, -INF , P1 ;  /* 0xff80000027eb7808 */ /* 0x000fe40000800000 */
[----:B------:R-:W-:Y:S02]  /*4360*/  FMNMX.FTZ R8, R28, R3, !PT ;  /* 0x000000031c087209 */ /* 0x000fe40007810000 */
[----:B-1----:R-:W-:Y:S02]  /*4370*/  FMNMX.FTZ R3, R9, R5, !PT ;  /* 0x0000000509037209 */ /* 0x002fe40007810000 */
[----:B------:R-:W-:Y:S02]  /*4380*/  FMNMX.FTZ R5, R31, R8, !PT ;  /* 0x000000081f057209 */ /* 0x000fe40007810000 */
[----:B------:R-:W-:Y:S01]  /*4390*/  FSEL R19, R105, -INF , P0 ;  /* 0xff80000069137808 */ /* 0x000fe20000000000 */
[----:B------:R-:W1:Y:S01]  /*43a0*/  SHFL.BFLY PT, R9, R3, 0x1, 0x1f ;  /* 0x0c201f0003097f89 */ /* 0x000e6200000e0000 */
[----:B------:R-:W-:-:S02]  /*43b0*/  FMNMX.FTZ R5, R24, R5, !PT ;  /* 0x0000000518057209 */ /* 0x000fc40007810000 */
[----:B------:R-:W-:Y:S02]  /*43c0*/  ISETP.GT.AND P1, PT, R7, RZ, PT ;  /* 0x000000ff0700720c */ /* 0x000fe40003f24270 */
[----:B------:R-:W-:Y:S02]  /*43d0*/  ISETP.GT.AND P0, PT, R6, RZ, PT ;  /* 0x000000ff0600720c */ /* 0x000fe40003f04270 */
[----:B------:R-:W-:Y:S02]  /*43e0*/  FMNMX.FTZ R5, R27, R5, !PT ;  /* 0x000000051b057209 */ /* 0x000fe40007810000 */
[----:B------:R-:W-:Y:S02]  /*43f0*/  FSEL R18, R104, -INF , P1 ;  /* 0xff80000068127808 */ /* 0x000fe40000800000 */
[----:B------:R-:W-:Y:S02]  /*4400*/  FSEL R33, R106, -INF , P0 ;  /* 0xff8000006a217808 */ /* 0x000fe40000000000 */
[----:B------:R-:W-:-:S02]  /*4410*/  ISETP.GT.AND P1, PT, R7, 0x9, PT ;  /* 0x000000090700780c */ /* 0x000fc40003f24270 */
[C---:B------:R-:W-:Y:S02]  /*4420*/  ISETP.GT.AND P0, PT, R6.reuse, 0x9, PT ;  /* 0x000000090600780c */ /* 0x040fe40003f04270 */
[----:B------:R-:W-:Y:S02]  /*4430*/  FMNMX.FTZ R5, R165, R5, !PT ;  /* 0x00000005a5057209 */ /* 0x000fe40007810000 */
[----:B------:R-:W-:Y:S02]  /*4440*/  FSEL R26, R101, -INF , P1 ;  /* 0xff800000651a7808 */ /* 0x000fe40000800000 */
[----:B------:R-:W-:Y:S02]  /*4450*/  FSEL R36, R103, -INF , P0 ;  /* 0xff80000067247808 */ /* 0x000fe40000000000 */
[----:B------:R-:W-:Y:S02]  /*4460*/  ISETP.GT.AND P1, PT, R6, 0x8, PT ;  /* 0x000000080600780c */ /* 0x000fe40003f24270 */
[----:B------:R-:W-:-:S02]  /*4470*/  ISETP.GT.AND P0, PT, R7, 0x11, PT ;  /* 0x000000110700780c */ /* 0x000fc40003f04270 */
[----:B------:R-:W-:Y:S02]  /*4480*/  FMNMX.FTZ R5, R164, R5, !PT ;  /* 0x00000005a4057209 */ /* 0x000fe40007810000 */
[----:B------:R-:W-:Y:S02]  /*4490*/  FSEL R48, R34, -INF , P2 ;  /* 0xff80000022307808 */ /* 0x000fe40001000000 */
[----:B------:R-:W-:Y:S02]  /*44a0*/  FSEL R34, R102, -INF , P1 ;  /* 0xff80000066227808 */ /* 0x000fe40000800000 */
[----:B------:R-:W-:Y:S02]  /*44b0*/  FSEL R37, R97, -INF , P0 ;  /* 0xff80000061257808 */ /* 0x000fe40000000000 */
[----:B------:R-:W-:Y:S02]  /*44c0*/  ISETP.GT.AND P1, PT, R7, 0x10, PT ;  /* 0x000000100700780c */ /* 0x000fe40003f24270 */
[----:B------:R-:W-:-:S02]  /*44d0*/  ISETP.GT.AND P0, PT, R6, 0x11, PT ;  /* 0x000000110600780c */ /* 0x000fc40003f04270 */
[----:B------:R-:W-:Y:S02]  /*44e0*/  FMNMX.FTZ R5, R167, R5, !PT ;  /* 0x00000005a7057209 */ /* 0x000fe40007810000 */
[----:B------:R-:W-:Y:S02]  /*44f0*/  FSEL R35, R96, -INF , P1 ;  /* 0xff80000060237808 */ /* 0x000fe40000800000 */
[----:B------:R-:W-:Y:S02]  /*4500*/  FSEL R45, R99, -INF , P0 ;  /* 0xff800000632d7808 */ /* 0x000fe40000000000 */
[----:B------:R-:W-:Y:S02]  /*4510*/  FMNMX.FTZ R5, R166, R5, !PT ;  /* 0x00000005a6057209 */ /* 0x000fe40007810000 */
[----:B------:R-:W-:Y:S02]  /*4520*/  ISETP.GT.AND P1, PT, R6, 0x10, PT ;  /* 0x000000100600780c */ /* 0x000fe40003f24270 */
[----:B------:R-:W-:-:S02]  /*4530*/  ISETP.GT.AND P0, PT, R7, 0x19, PT ;  /* 0x000000190700780c */ /* 0x000fc40003f04270 */
[----:B------:R-:W-:Y:S02]  /*4540*/  ISETP.GT.AND P2, PT, R7, 0x8, PT ;  /* 0x000000080700780c */ /* 0x000fe40003f44270 */
[----:B------:R-:W-:Y:S02]  /*4550*/  FMNMX.FTZ R5, R108, R5, !PT ;  /* 0x000000056c057209 */ /* 0x000fe40007810000 */
[----:B------:R-:W-:Y:S02]  /*4560*/  FSEL R44, R98, -INF , P1 ;  /* 0xff800000622c7808 */ /* 0x000fe40000800000 */
[----:B------:R-:W-:Y:S02]  /*4570*/  FSEL R39, R93, -INF , P0 ;  /* 0xff8000005d277808 */ /* 0x000fe40000000000 */
[----:B------:R-:W-:Y:S02]  /*4580*/  FSEL R23, R100, -INF , P2 ;  /* 0xff80000064177808 */ /* 0x000fe40001000000 */
[----:B------:R-:W-:-:S02]  /*4590*/  ISETP.GT.AND P1, PT, R6, 0x18, PT ;  /* 0x000000180600780c */ /* 0x000fc40003f24270 */
[----:B------:R-:W-:Y:S02]  /*45a0*/  ISETP.GT.AND P0, PT, R6, 0x19, PT ;  /* 0x000000190600780c */ /* 0x000fe40003f04270 */
[----:B------:R-:W-:Y:S02]  /*45b0*/  FMNMX.FTZ R8, R18, R19, !PT ;  /* 0x0000001312087209 */ /* 0x000fe40007810000 */
[----:B------:R-:W-:Y:S02]  /*45c0*/  FMNMX.FTZ R5, R235, R5, !PT ;  /* 0x00000005eb057209 */ /* 0x000fe40007810000 */
[----:B------:R-:W-:Y:S02]  /*45d0*/  FSEL R46, R94, -INF , P1 ;  /* 0xff8000005e2e7808 */ /* 0x000fe40000800000 */
[----:B------:R-:W-:Y:S02]  /*45e0*/  FSEL R47, R95, -INF , P0 ;  /* 0xff8000005f2f7808 */ /* 0x000fe40000000000 */
[----:B------:R-:W-:-:S02]  /*45f0*/  FMNMX.FTZ R8, R23, R8, !PT ;  /* 0x0000000817087209 */ /* 0x000fc40007810000 */
[----:B------:R-:W-:Y:S02]  /*4600*/  ISETP.GT.AND P0, PT, R7, 0x21, PT ;  /* 0x000000210700780c */ /* 0x000fe40003f04270 */
[----:B------:R-:W-:Y:S02]  /*4610*/  ISETP.GT.AND P1, PT, R6, 0x20, PT ;  /* 0x000000200600780c */ /* 0x000fe40003f24270 */
[----:B-1----:R-:W-:Y:S02]  /*4620*/  FMNMX.FTZ R186, R3, R9, !PT ;  /* 0x0000000903ba7209 */ /* 0x002fe40007810000 */
[----:B------:R-:W-:Y:S02]  /*4630*/  FMNMX.FTZ R3, R48, R5, !PT ;  /* 0x0000000530037209 */ /* 0x000fe40007810000 */
[----:B------:R-:W-:Y:S02]  /*4640*/  ISETP.GT.AND P2, PT, R6, 0x1, PT ;  /* 0x000000010600780c */ /* 0x000fe40003f44270 */
[----:B------:R-:W-:-:S02]  /*4650*/  FMNMX.FTZ R5, R26, R8, !PT ;  /* 0x000000081a057209 */ /* 0x000fc40007810000 */
[----:B------:R-:W-:Y:S02]  /*4660*/  FSEL R161, R89, -INF , P0 ;  /* 0xff80000059a17808 */ /* 0x000fe40000000000 */
[----:B------:R-:W-:Y:S02]  /*4670*/  FSEL R162, R90, -INF , P1 ;  /* 0xff8000005aa27808 */ /* 0x000fe40000800000 */
[----:B------:R-:W-:Y:S02]  /*4680*/  ISETP.GT.AND P0, PT, R6, 0x21, PT ;  /* 0x000000210600780c */ /* 0x000fe40003f04270 */
[----:B------:R-:W-:Y:S02]  /*4690*/  ISETP.GT.AND P1, PT, R7, 0x29, PT ;  /* 0x000000290700780c */ /* 0x000fe40003f24270 */
[----:B------:R-:W-:Y:S02]  /*46a0*/  FMNMX.FTZ R3, R221, R3, !PT ;  /* 0x00000003dd037209 */ /* 0x000fe40007810000 */
[----:B------:R-:W-:-:S02]  /*46b0*/  FSEL R32, R107, -INF , P2 ;  /* 0xff8000006b207808 */ /* 0x000fc40001000000 */
[----:B------:R-:W-:Y:S01]  /*46c0*/  ISETP.GT.AND P2, PT, R7, 0x18, PT ;  /* 0x000000180700780c */ /* 0x000fe20003f44270 */
[----:B------:R-:W1:Y:S01]  /*46d0*/  SHFL.BFLY PT, R9, R3, 0x2, 0x1f ;  /* 0x0c401f0003097f89 */ /* 0x000e6200000e0000 */
[----:B------:R-:W-:Y:S01]  /*46e0*/  FMNMX.FTZ R8, R35, R5, !PT ;  /* 0x0000000523087209 */ /* 0x000fe20007810000 */
[C---:B------:R-:W-:Y:S01]  /*46f0*/  FMUL.FTZ R5, R186.reuse, c[0x0][0x2d0] ;  /* 0x0000b400ba057a20 */ /* 0x040fe20000410000 */
[----:B------:R-:W-:Y:S02]  /*4700*/  FSEL R163, R91, -INF , P0 ;  /* 0xff8000005ba37808 */ /* 0x000fe40000000000 */
[----:B------:R-:W-:Y:S02]  /*4710*/  FSEL R159, R85, -INF , P1 ;  /* 0xff800000559f7808 */ /* 0x000fe40000800000 */
[----:B------:R-:W-:Y:S02]  /*4720*/  ISETP.GT.AND P0, PT, R7, 0x28, PT ;  /* 0x000000280700780c */ /* 0x000fe40003f04270 */
[----:B------:R-:W-:-:S02]  /*4730*/  FSETP.NEU.FTZ.AND P1, PT, R186, -INF , PT ;  /* 0xff800000ba00780b */ /* 0x000fc40003f3d000 */
[----:B------:R-:W-:Y:S02]  /*4740*/  FSEL R38, R92, -INF , P2 ;  /* 0xff8000005c267808 */ /* 0x000fe40001000000 */
[----:B------:R-:W-:Y:S02]  /*4750*/  FMNMX.FTZ R8, R37, R8, !PT ;  /* 0x0000000825087209 */ /* 0x000fe40007810000 */
[----:B------:R-:W-:Y:S02]  /*4760*/  FSEL R157, R84, -INF , P0 ;  /* 0xff800000549d7808 */ /* 0x000fe40000000000 */
[----:B------:R-:W-:Y:S02]  /*4770*/  FSEL R21, R5, RZ, P1 ;  /* 0x000000ff05157208 */ /* 0x000fe40000800000 */
[C---:B------:R-:W-:Y:S02]  /*4780*/  ISETP.GT.AND P2, PT, R7.reuse, 0x20, PT ;  /* 0x000000200700780c */ /* 0x040fe40003f44270 */
[----:B------:R-:W-:-:S02]  /*4790*/  ISETP.GT.AND P0, PT, R7, 0x30, PT ;  /* 0x000000300700780c */ /* 0x000fc40003f04270 */
[----:B------:R-:W-:Y:S01]  /*47a0*/  FMNMX.FTZ R5, R38, R8, !PT ;  /* 0x0000000826057209 */ /* 0x000fe20007810000 */
[----:B------:R-:W-:Y:S01]  /*47b0*/  FFMA.FTZ R8, R10, c[0x0][0x2d0], -R21 ;  /* 0x0000b4000a087a23 */ /* 0x000fe20000010815 */
[----:B------:R-:W-:Y:S02]  /*47c0*/  FSEL R160, R88, -INF , P2 ;  /* 0xff80000058a07808 */ /* 0x000fe40001000000 */
[----:B------:R-:W-:Y:S01]  /*47d0*/  FSEL R199, R80, -INF , P0 ;  /* 0xff80000050c77808 */ /* 0x000fe20000000000 */
[----:B------:R2:W-:Y:S01]  /*47e0*/  MUFU.EX2 R234, R8 ;  /* 0x0000000800ea7308 */ /* 0x0005e20000000800 */
[----:B------:R-:W-:Y:S02]  /*47f0*/  FMNMX.FTZ R5, R39, R5, !PT ;  /* 0x0000000527057209 */ /* 0x000fe40007810000 */
[C---:B------:R-:W-:Y:S02]  /*4800*/  ISETP.GT.AND P0, PT, R7.reuse, 0x31, PT ;  /* 0x000000310700780c */ /* 0x040fe40003f04270 */
[----:B------:R-:W-:-:S02]  /*4810*/  ISETP.GT.AND P2, PT, R7, 0x38, PT ;  /* 0x000000380700780c */ /* 0x000fc40003f44270 */
[----:B------:R-:W-:Y:S02]  /*4820*/  ISETP.GT.AND P1, PT, R7, 0x39, PT ;  /* 0x000000390700780c */ /* 0x000fe40003f24270 */
[----:B------:R-:W-:Y:S02]  /*4830*/  FMNMX.FTZ R7, R33, R32, !PT ;  /* 0x0000002021077209 */ /* 0x000fe40007810000 */
[----:B------:R-:W-:Y:S02]  /*4840*/  FMNMX.FTZ R5, R160, R5, !PT ;  /* 0x00000005a0057209 */ /* 0x000fe40007810000 */
[----:B------:R-:W-:Y:S02]  /*4850*/  FMNMX.FTZ R7, R34, R7, !PT ;  /* 0x0000000722077209 */ /* 0x000fe40007810000 */
[----:B------:R-:W-:Y:S01]  /*4860*/  FMNMX.FTZ R5, R161, R5, !PT ;  /* 0x00000005a1057209 */ /* 0x000fe20007810000 */
[----:B--2---:R-:W-:Y:S01]  /*4870*/  FFMA.FTZ R8, R11, c[0x0][0x2d0], -R21 ;  /* 0x0000b4000b087a23 */ /* 0x004fe20000010815 */
[----:B-1----:R-:W-:-:S02]  /*4880*/  FMNMX.FTZ R3, R3, R9, !PT ;  /* 0x0000000903037209 */ /* 0x002fc40007810000 */
[----:B------:R-:W-:Y:S01]  /*4890*/  FSEL R198, R81, -INF , P0 ;  /* 0xff80000051c67808 */ /* 0x000fe20000000000 */
[----:B------:R1:W2:Y:S01]  /*48a0*/  MUFU.EX2 R232, R8 ;  /* 0x0000000800e87308 */ /* 0x0002a20000000800 */
[----:B------:R-:W-:Y:S01]  /*48b0*/  FSEL R197, R68, -INF , P2 ;  /* 0xff80000044c57808 */ /* 0x000fe20001000000 */
[----:B------:R-:W3:Y:S01]  /*48c0*/  SHFL.BFLY PT, R185, R3, 0x1, 0x1f ;  /* 0x0c201f0003b97f89 */ /* 0x000ee200000e0000 */
[----:B------:R-:W-:Y:S02]  /*48d0*/  ISETP.GT.AND P0, PT, R6, 0x28, PT ;  /* 0x000000280600780c */ /* 0x000fe40003f04270 */
[----:B------:R-:W-:Y:S02]  /*48e0*/  FSEL R196, R69, -INF , P1 ;  /* 0xff80000045c47808 */ /* 0x000fe40000800000 */
[----:B------:R-:W-:Y:S02]  /*48f0*/  FSEL R158, R86, -INF , P0 ;  /* 0xff800000569e7808 */ /* 0x000fe40000000000 */
[----:B------:R-:W-:-:S02]  /*4900*/  ISETP.GT.AND P0, PT, R6, 0x29, PT ;  /* 0x000000290600780c */ /* 0x000fc40003f04270 */
[C---:B------:R-:W-:Y:S02]  /*4910*/  ISETP.GT.AND P2, PT, R6.reuse, 0x31, PT ;  /* 0x000000310600780c */ /* 0x040fe40003f44270 */
[----:B------:R-:W-:Y:S02]  /*4920*/  FSEL R156, R87, -INF , P0 ;  /* 0xff800000579c7808 */ /* 0x000fe40000000000 */
[----:B------:R-:W-:Y:S01]  /*4930*/  ISETP.GT.AND P0, PT, R6, 0x30, PT ;  /* 0x000000300600780c */ /* 0x000fe20003f04270 */
[----:B------:R-:W-:Y:S01]  /*4940*/  LDSM.16.MT88.4 R84, [R240+0x2900] ;  /* 0x00290000f054783b */ /* 0x000fe20000004200 */
[----:B-1----:R-:W-:Y:S02]  /*4950*/  FMNMX.FTZ R8, R36, R7, !PT ;  /* 0x0000000724087209 */ /* 0x002fe40007810000 */
[----:B------:R-:W-:Y:S01]  /*4960*/  FMNMX.FTZ R7, R157, R5, !PT ;  /* 0x000000059d077209 */ /* 0x000fe20007810000 */
[----:B------:R-:W-:Y:S01]  /*4970*/  FFMA.FTZ R5, R12, c[0x0][0x2d0], -R21 ;  /* 0x0000b4000c057a23 */ /* 0x000fe20000010815 */
[----:B------:R-:W-:-:S02]  /*4980*/  FMNMX.FTZ R8, R44, R8, !PT ;  /* 0x000000082c087209 */ /* 0x000fc40007810000 */
[----:B------:R-:W-:Y:S01]  /*4990*/  FMNMX.FTZ R7, R159, R7, !PT ;  /* 0x000000079f077209 */ /* 0x000fe20007810000 */
[----:B------:R1:W-:Y:S01]  /*49a0*/  MUFU.EX2 R233, R5 ;  /* 0x0000000500e97308 */ /* 0x0003e20000000800 */
[----:B------:R-:W-:Y:S02]  /*49b0*/  FSEL R231, R82, -INF , P0 ;  /* 0xff80000052e77808 */ /* 0x000fe40000000000 */
[----:B------:R-:W-:Y:S01]  /*49c0*/  FMNMX.FTZ R184, R199, R7, !PT ;  /* 0x00000007c7b87209 */ /* 0x000fe20007810000 */
[--C-:B------:R-:W-:Y:S01]  /*49d0*/  FFMA.FTZ R7, R13, c[0x0][0x2d0], -R21.reuse ;  /* 0x0000b4000d077a23 */ /* 0x100fe20000010815 */
[----:B---3--:R-:W-:Y:S01]  /*49e0*/  FMNMX.FTZ R185, R3, R185, !PT ;  /* 0x000000b903b97209 */ /* 0x008fe20007810000 */
[----:B------:R-:W-:Y:S01]  /*49f0*/  FFMA.FTZ R3, R16, c[0x0][0x2d0], -R21 ;  /* 0x0000b40010037a23 */ /* 0x000fe20000010815 */
[----:B------:R-:W-:Y:S01]  /*4a00*/  FMNMX.FTZ R184, R198, R184, !PT ;  /* 0x000000b8c6b87209 */ /* 0x000fe20007810000 */
[----:B------:R3:W-:Y:S01]  /*4a10*/  MUFU.EX2 R116, R7 ;  /* 0x0000000700747308 */ /* 0x0007e20000000800 */
[----:B------:R-:W-:Y:S01]  /*4a20*/  ISETP.GT.AND P1, PT, R6, 0x38, PT ;  /* 0x000000380600780c */ /* 0x000fe20003f24270 */
[----:B------:R-:W-:Y:S01]  /*4a30*/  FMUL.FTZ R20, R185, c[0x0][0x2d0] ;  /* 0x0000b400b9147a20 */ /* 0x000fe20000410000 */
[----:B------:R-:W-:-:S02]  /*4a40*/  FMNMX.FTZ R184, R197, R184, !PT ;  /* 0x000000b8c5b87209 */ /* 0x000fc40007810000 */
[----:B------:R-:W-:Y:S02]  /*4a50*/  FSEL R229, R83, -INF , P2 ;  /* 0xff80000053e57808 */ /* 0x000fe40001000000 */
[----:B------:R-:W-:Y:S01]  /*4a60*/  FMNMX.FTZ R184, R196, R184, !PT ;  /* 0x000000b8c4b87209 */ /* 0x000fe20007810000 */
[----:B------:R-:W-:Y:S01]  /*4a70*/  MUFU.EX2 R111, R3 ;  /* 0x00000003006f7308 */ /* 0x000fe20000000800 */
[----:B-1----:R-:W-:Y:S01]  /*4a80*/  FMNMX.FTZ R5, R45, R8, !PT ;  /* 0x000000082d057209 */ /* 0x002fe20007810000 */
[----:B------:R-:W-:Y:S01]  /*4a90*/  LDSM.16.MT88.4 R80, [R239+0x2900] ;  /* 0x00290000ef50783b */ /* 0x000fe20000004200 */
[----:B------:R-:W-:Y:S02]  /*4aa0*/  ISETP.GT.AND P0, PT, R6, 0x39, PT ;  /* 0x000000390600780c */ /* 0x000fe40003f04270 */
[----:B------:R-:W-:Y:S01]  /*4ab0*/  FMNMX.FTZ R5, R46, R5, !PT ;  /* 0x000000052e057209 */ /* 0x000fe20007810000 */
[----:B------:R-:W1:Y:S01]  /*4ac0*/  SHFL.BFLY PT, R8, R184, 0x2, 0x1f ;  /* 0x0c401f00b8087f89 */ /* 0x000e6200000e0000 */
[----:B------:R-:W-:Y:S01]  /*4ad0*/  FSEL R228, R70, -INF , P1 ;  /* 0xff80000046e47808 */ /* 0x000fe20000800000 */
[----:B---3--:R-:W-:Y:S01]  /*4ae0*/  FFMA.FTZ R7, R14, c[0x0][0x2d0], -R21 ;  /* 0x0000b4000e077a23 */ /* 0x008fe20000010815 */
[----:B------:R-:W-:-:S02]  /*4af0*/  FMNMX.FTZ R5, R47, R5, !PT ;  /* 0x000000052f057209 */ /* 0x000fc40007810000 */
[----:B------:R-:W-:Y:S01]  /*4b00*/  FSEL R227, R71, -INF , P0 ;  /* 0xff80000047e37808 */ /* 0x000fe20000000000 */
[----:B------:R3:W-:Y:S01]  /*4b10*/  MUFU.EX2 R205, R7 ;  /* 0x0000000700cd7308 */ /* 0x0007e20000000800 */
[----:B------:R-:W-:Y:S01]  /*4b20*/  FMNMX.FTZ R5, R162, R5, !PT ;  /* 0x00000005a2057209 */ /* 0x000fe20007810000 */
[----:B------:R-:W-:Y:S01]  /*4b30*/  LDSM.16.MT88.4 R68, [R237+0x2100] ;  /* 0x00210000ed44783b */ /* 0x000fe20000004200 */
[----:B------:R-:W-:Y:S02]  /*4b40*/  FSETP.NEU.FTZ.AND P0, PT, R185, -INF , PT ;  /* 0xff800000b900780b */ /* 0x000fe40003f1d000 */
[----:B------:R-:W-:Y:S02]  /*4b50*/  FMNMX.FTZ R5, R163, R5, !PT ;  /* 0x00000005a3057209 */ /* 0x000fe40007810000 */
[----:B------:R-:W-:Y:S02]  /*4b60*/  FSEL R20, R20, RZ, P0 ;  /* 0x000000ff14147208 */ /* 0x000fe40000000000 */
[----:B------:R-:W-:-:S02]  /*4b70*/  FMNMX.FTZ R5, R158, R5, !PT ;  /* 0x000000059e057209 */ /* 0x000fc40007810000 */
[----:B--2---:R-:W-:Y:S02]  /*4b80*/  F2FP.PACK_AB R16, R232, R234 ;  /* 0x000000eae810723e */ /* 0x004fe400000000ff */
[----:B------:R-:W-:Y:S01]  /*4b90*/  FMNMX.FTZ R5, R156, R5, !PT ;  /* 0x000000059c057209 */ /* 0x000fe20007810000 */
[----:B---3--:R-:W-:-:S03]  /*4ba0*/  FFMA.FTZ R7, R15, c[0x0][0x2d0], -R21 ;  /* 0x0000b4000f077a23 */ /* 0x008fc60000010815 */
[----:B------:R-:W-:Y:S02]  /*4bb0*/  FMNMX.FTZ R5, R231, R5, !PT ;  /* 0x00000005e7057209 */ /* 0x000fe40007810000 */
[----:B-1----:R-:W-:Y:S01]  /*4bc0*/  FMNMX.FTZ R184, R184, R8, !PT ;  /* 0x00000008b8b87209 */ /* 0x002fe20007810000 */
[----:B------:R-:W1:Y:S01]  /*4bd0*/  MUFU.EX2 R209, R7 ;  /* 0x0000000700d17308 */ /* 0x000e620000000800 */
[----:B------:R-:W-:Y:S01]  /*4be0*/  FMNMX.FTZ R3, R229, R5, !PT ;  /* 0x00000005e5037209 */ /* 0x000fe20007810000 */
[----:B------:R-:W-:Y:S02]  /*4bf0*/  FFMA.FTZ R5, R17, c[0x0][0x2d0], -R21 ;  /* 0x0000b40011057a23 */ /* 0x000fe40000010815 */
[----:B------:R-:W2:Y:S01]  /*4c00*/  SHFL.BFLY PT, R6, R184, 0x1, 0x1f ;  /* 0x0c201f00b8067f89 */ /* 0x000ea200000e0000 */
[----:B------:R-:W-:-:S03]  /*4c10*/  FMNMX.FTZ R3, R228, R3, !PT ;  /* 0x00000003e4037209 */ /* 0x000fc60007810000 */
[----:B------:R3:W4:Y:S01]  /*4c20*/  MUFU.EX2 R112, R5 ;  /* 0x0000000500707308 */ /* 0x0007220000000800 */
[----:B------:R-:W-:-:S05]  /*4c30*/  FMNMX.FTZ R3, R227, R3, !PT ;  /* 0x00000003e3037209 */ /* 0x000fca0007810000 */
[----:B------:R-:W5:Y:S01]  /*4c40*/  SHFL.BFLY PT, R182, R3, 0x2, 0x1f ;  /* 0x0c401f0003b67f89 */ /* 0x000f6200000e0000 */
[----:B-1----:R-:W-:Y:S01]  /*4c50*/  F2FP.PACK_AB R8, R209, R205 ;  /* 0x000000cdd108723e */ /* 0x002fe200000000ff */
[----:B---3--:R-:W-:Y:S01]  /*4c60*/  FFMA.FTZ R5, R22, c[0x0][0x2d0], -R20 ;  /* 0x0000b40016057a23 */ /* 0x008fe20000010814 */
[----:B----4-:R-:W-:Y:S01]  /*4c70*/  F2FP.PACK_AB R10, R112, R111 ;  /* 0x0000006f700a723e */ /* 0x010fe200000000ff */
[----:B------:R-:W-:Y:S02]  /*4c80*/  IMAD.MOV.U32 R22, RZ, RZ, R48 ;  /* 0x000000ffff167224 */ /* 0x000fe400078e0030 */
[----:B------:R1:W-:Y:S01]  /*4c90*/  MUFU.EX2 R226, R5 ;  /* 0x0000000500e27308 */ /* 0x0003e20000000800 */
[----:B--2---:R-:W-:-:S04]  /*4ca0*/  FMNMX.FTZ R184, R184, R6, !PT ;  /* 0x00000006b8b87209 */ /* 0x004fc80007810000 */
[----:B------:R-:W-:Y:S02]  /*4cb0*/  FSETP.NEU.FTZ.AND P0, PT, R184, -INF , PT ;  /* 0xff800000b800780b */ /* 0x000fe40003f1d000 */
[----:B-----5:R-:W-:Y:S01]  /*4cc0*/  FMNMX.FTZ R182, R3, R182, !PT ;  /* 0x000000b603b67209 */ /* 0x020fe20007810000 */
[----:B------:R-:W-:-:S04]  /*4cd0*/  FFMA.FTZ R3, R31, c[0x0][0x2d0], -R20 ;  /* 0x0000b4001f037a23 */ /* 0x000fc80000010814 */
[----:B------:R-:W2:Y:S01]  /*4ce0*/  SHFL.BFLY PT, R6, R182, 0x1, 0x1f ;  /* 0x0c201f00b6067f89 */ /* 0x000ea200000e0000 */
[----:B-1----:R-:W-:Y:S01]  /*4cf0*/  FFMA.FTZ R5, R25, c[0x0][0x2d0], -R20 ;  /* 0x0000b40019057a23 */ /* 0x002fe20000010814 */
[----:B------:R1:W-:Y:S08]  /*4d00*/  MUFU.EX2 R211, R3 ;  /* 0x0000000300d37308 */ /* 0x0003f00000000800 */
[----:B------:R3:W4:Y:S01]  /*4d10*/  MUFU.EX2 R225, R5 ;  /* 0x0000000500e17308 */ /* 0x0007220000000800 */
[----:B-1----:R-:W-:-:S05]  /*4d20*/  FMUL.FTZ R3, R184, c[0x0][0x2d0] ;  /* 0x0000b400b8037a20 */ /* 0x002fca0000410000 */
[----:B------:R-:W-:Y:S02]  /*4d30*/  FSEL R3, R3, RZ, P0 ;  /* 0x000000ff03037208 */ /* 0x000fe40000000000 */
[----:B--2---:R-:W-:Y:S01]  /*4d40*/  FMNMX.FTZ R182, R6, R182, !PT ;  /* 0x000000b606b67209 */ /* 0x004fe20007810000 */
[----:B---3--:R-:W-:Y:S01]  /*4d50*/  FFMA.FTZ R5, R29, c[0x0][0x2d0], -R20 ;  /* 0x0000b4001d057a23 */ /* 0x008fe20000010814 */
[----:B----4-:R-:W-:Y:S01]  /*4d60*/  F2FP.PACK_AB R17, R225, R226 ;  /* 0x000000e2e111723e */ /* 0x010fe200000000ff */
[----:B------:R-:W-:Y:S01]  /*4d70*/  FFMA.FTZ R2, R37, c[0x0][0x2d0], -R3 ;  /* 0x0000b40025027a23 */ /* 0x000fe20000010803 */
[C---:B------:R-:W-:Y:S01]  /*4d80*/  FSETP.NEU.FTZ.AND P0, PT, R182.reuse, -INF , PT ;  /* 0xff800000b600780b */ /* 0x040fe20003f1d000 */
[----:B------:R1:W-:Y:S01]  /*4d90*/  MUFU.EX2 R230, R5 ;  /* 0x0000000500e67308 */ /* 0x0003e20000000800 */
[----:B------:R-:W-:-:S05]  /*4da0*/  FMUL.FTZ R6, R182, c[0x0][0x2d0] ;  /* 0x0000b400b6067a20 */ /* 0x000fca0000410000 */
[----:B------:R-:W-:Y:S02]  /*4db0*/  FSEL R0, R6, RZ, P0 ;  /* 0x000000ff06007208 */ /* 0x000fe40000000000 */
[----:B------:R2:W-:Y:S01]  /*4dc0*/  MUFU.EX2 R210, R2 ;  /* 0x0000000200d27308 */ /* 0x0005e20000000800 */
[----:B------:R-:W-:Y:S02]  /*4dd0*/  PLOP3.LUT P0, PT, PT, PT, UP0, 0x80, 0x0 ;  /* 0x000000000000781c */ /* 0x000fe40003f0f008 */
[----:B------:R-:W-:Y:S02]  /*4de0*/  FFMA.FTZ R4, R34, c[0x0][0x2d0], -R0 ;  /* 0x0000b40022047a23 */ /* 0x000fe40000010800 */
[----:B-1----:R-:W-:-:S04]  /*4df0*/  FFMA.FTZ R5, R30, c[0x0][0x2d0], -R20 ;  /* 0x0000b4001e057a23 */ /* 0x002fc80000010814 */
[----:B------:R1:W-:Y:S01]  /*4e00*/  MUFU.EX2 R114, R5 ;  /* 0x0000000500727308 */ /* 0x0003e20000000800 */
[----:B--2---:R-:W-:Y:S02]  /*4e10*/  FFMA.FTZ R2, R38, c[0x0][0x2d0], -R3 ;  /* 0x0000b40026027a23 */ /* 0x004fe40000010803 */
[--C-:B-1----:R-:W-:Y:S02]  /*4e20*/  FFMA.FTZ R5, R28, c[0x0][0x2d0], -R20.reuse ;  /* 0x0000b4001c057a23 */ /* 0x102fe40000010814 */
[----:B------:R-:W-:Y:S03]  /*4e30*/  LDSM.16.MT88.4 R28, [R238+0x900] ;  /* 0x00090000ee1c783b */ /* 0x000fe60000004200 */
[----:B------:R1:W2:Y:S02]  /*4e40*/  MUFU.EX2 R204, R5 ;  /* 0x0000000500cc7308 */ /* 0x0002a40000000800 */
[----:B-1----:R-:W-:Y:S01]  /*4e50*/  FFMA.FTZ R5, R24, c[0x0][0x2d0], -R20 ;  /* 0x0000b40018057a23 */ /* 0x002fe20000010814 */
[----:B--2---:R-:W-:-:S05]  /*4e60*/  F2FP.PACK_AB R9, R211, R204 ;  /* 0x000000ccd309723e */ /* 0x004fca00000000ff */
[----:B------:R1:W-:Y:S02]  /*4e70*/  MUFU.EX2 R49, R5 ;  /* 0x0000000500317308 */ /* 0x0003e40000000800 */
[----:B-1----:R-:W-:-:S06]  /*4e80*/  FFMA.FTZ R5, R27, c[0x0][0x2d0], -R20 ;  /* 0x0000b4001b057a23 */ /* 0x002fcc0000010814 */
[----:B------:R1:W-:Y:S02]  /*4e90*/  MUFU.EX2 R109, R5 ;  /* 0x00000005006d7308 */ /* 0x0003e40000000800 */
[----:B-1----:R-:W-:Y:S01]  /*4ea0*/  FFMA.FTZ R5, R18, c[0x0][0x2d0], -R3 ;  /* 0x0000b40012057a23 */ /* 0x002fe20000010803 */
[----:B------:R-:W-:-:S05]  /*4eb0*/  F2FP.PACK_AB R18, R116, R233 ;  /* 0x000000e97412723e */ /* 0x000fca00000000ff */
[----:B------:R1:W-:Y:S02]  /*4ec0*/  MUFU.EX2 R187, R5 ;  /* 0x0000000500bb7308 */ /* 0x0003e40000000800 */
[----:B-1----:R-:W-:Y:S01]  /*4ed0*/  FFMA.FTZ R5, R19, c[0x0][0x2d0], -R3 ;  /* 0x0000b40013057a23 */ /* 0x002fe20000010803 */
[----:B------:R-:W-:-:S05]  /*4ee0*/  F2FP.PACK_AB R19, R114, R230 ;  /* 0x000000e67213723e */ /* 0x000fca00000000ff */
[----:B------:R1:W2:Y:S02]  /*4ef0*/  MUFU.EX2 R183, R5 ;  /* 0x0000000500b77308 */ /* 0x0002a40000000800 */
[----:B------:R-:W-:Y:S01]  /*4f00*/  HMMA.16816.F32 R100, R16, R40, RZ ;  /* 0x000000281064723c */ /* 0x000fe200000018ff */
[----:B-1----:R-:W-:Y:S01]  /*4f10*/  FFMA.FTZ R5, R23, c[0x0][0x2d0], -R3 ;  /* 0x0000b40017057a23 */ /* 0x002fe20000010803 */
[----:B--2---:R-:W-:-:S04]  /*4f20*/  F2FP.PACK_AB R12, R183, R187 ;  /* 0x000000bbb70c723e */ /* 0x004fc800000000ff */
[----:B------:R1:W-:Y:S08]  /*4f30*/  MUFU.EX2 R23, R4 ;  /* 0x0000000400177308 */ /* 0x0003f00000000800 */
[----:B------:R2:W-:Y:S01]  /*4f40*/  MUFU.EX2 R224, R5 ;  /* 0x0000000500e07308 */ /* 0x0005e20000000800 */
[----:B-1----:R-:W-:-:S07]  /*4f50*/  FFMA.FTZ R4, R36, c[0x0][0x2d0], -R0 ;  /* 0x0000b40024047a23 */ /* 0x002fce0000010800 */
[----:B------:R-:W1:Y:S01]  /*4f60*/  MUFU.EX2 R206, R4 ;  /* 0x0000000400ce7308 */ /* 0x000e620000000800 */
[--C-:B--2---:R-:W-:Y:S02]  /*4f70*/  FFMA.FTZ R5, R26, c[0x0][0x2d0], -R3.reuse ;  /* 0x0000b4001a057a23 */ /* 0x104fe40000010803 */
[----:B------:R-:W2:Y:S05]  /*4f80*/  LDSM.16.MT88.4 R24, [R238+0x100] ;  /* 0x00010000ee18783b */ /* 0x000eaa0000004200 */
[----:B------:R3:W4:Y:S01]  /*4f90*/  MUFU.EX2 R207, R5 ;  /* 0x0000000500cf7308 */ /* 0x0007220000000800 */
[----:B-1----:R-:W-:Y:S01]  /*4fa0*/  F2FP.PACK_AB R15, R206, R23 ;  /* 0x00000017ce0f723e */ /* 0x002fe200000000ff */
[----:B------:R-:W-:-:S06]  /*4fb0*/  FFMA.FTZ R4, R35, c[0x0][0x2d0], -R3 ;  /* 0x0000b40023047a23 */ /* 0x000fcc0000010803 */
[----:B------:R-:W1:Y:S01]  /*4fc0*/  MUFU.EX2 R113, R4 ;  /* 0x0000000400717308 */ /* 0x000e620000000800 */
[----:B---3--:R-:W-:Y:S01]  /*4fd0*/  FFMA.FTZ R5, R33, c[0x0][0x2d0], -R0 ;  /* 0x0000b40021057a23 */ /* 0x008fe20000010800 */
[----:B----4-:R-:W-:-:S06]  /*4fe0*/  F2FP.PACK_AB R14, R207, R224 ;  /* 0x000000e0cf0e723e */ /* 0x010fcc00000000ff */
[----:B------:R3:W-:Y:S01]  /*4ff0*/  MUFU.EX2 R181, R5 ;  /* 0x0000000500b57308 */ /* 0x0007e20000000800 */
[----:B-1----:R-:W-:Y:S01]  /*5000*/  F2FP.PACK_AB R4, R210, R113 ;  /* 0x00000071d204723e */ /* 0x002fe200000000ff */
[----:B---3--:R-:W-:Y:S01]  /*5010*/  FFMA.FTZ R5, R32, c[0x0][0x2d0], -R0 ;  /* 0x0000b40020057a23 */ /* 0x008fe20000010800 */
[----:B--2---:R-:W-:Y:S01]  /*5020*/  HMMA.16816.F32 R92, R16, R24, RZ ;  /* 0x00000018105c723c */ /* 0x004fe200000018ff */
[----:B------:R-:W1:Y:S04]  /*5030*/  LDSM.16.MT88.4 R32, [R239+0x2100] ;  /* 0x00210000ef20783b */ /* 0x000e680000004200 */
[----:B------:R-:W2:Y:S02]  /*5040*/  MUFU.EX2 R180, R5 ;  /* 0x0000000500b47308 */ /* 0x000ea40000000800 */
[----:B--2---:R-:W-:-:S07]  /*5050*/  F2FP.PACK_AB R13, R180, R181 ;  /* 0x000000b5b40d723e */ /* 0x004fce00000000ff */
[C---:B------:R-:W-:Y:S01]  /*5060*/  HMMA.16816.F32 R96, R12.reuse, R40, RZ ;  /* 0x000000280c60723c */ /* 0x040fe200000018ff */
[----:B------:R2:W-:Y:S07]  /*5070*/  MUFU.EX2 R40, R2 ;  /* 0x0000000200287308 */ /* 0x0005ee0000000800 */
[C---:B------:R-:W-:Y:S07]  /*5080*/  HMMA.16816.F32 R88, R12.reuse, R24, RZ ;  /* 0x000000180c58723c */ /* 0x040fee00000018ff */
[----:B------:R-:W-:Y:S01]  /*5090*/  IMAD.MOV.U32 R25, RZ, RZ, R49 ;  /* 0x000000ffff197224 */ /* 0x000fe200078e0031 */
[C---:B------:R-:W-:Y:S01]  /*50a0*/  HMMA.16816.F32 R140, R12.reuse, R64, RZ ;  /* 0x000000400c8c723c */ /* 0x040fe200000018ff */
[----:B--2---:R-:W-:Y:S01]  /*50b0*/  FFMA.FTZ R2, R39, c[0x0][0x2d0], -R3 ;  /* 0x0000b40027027a23 */ /* 0x004fe20000010803 */
[----:B------:R-:W-:Y:S02]  /*50c0*/  LDSM.16.MT88.4 R48, [R237+0x2900] ;  /* 0x00290000ed30783b */ /* 0x000fe40000004200 */
[----:B------:R-:W-:Y:S01]  /*50d0*/  F2FP.PACK_AB R11, R109, R25 ;  /* 0x000000196d0b723e */ /* 0x000fe200000000ff */
[----:B------:R2:W3:Y:S01]  /*50e0*/  MUFU.EX2 R110, R2 ;  /* 0x00000002006e7308 */ /* 0x0004e20000000800 */
[----:B------:R-:W4:Y:S02]  /*50f0*/  LDSM.16.MT88.4 R36, [R240+0x2100] ;  /* 0x00210000f024783b */ /* 0x000f240000004200 */
[----:B------:R-:W-:Y:S08]  /*5100*/  HMMA.16816.F32 R152, R12, R76, RZ ;  /* 0x0000004c0c98723c */ /* 0x000ff000000018ff */
[----:B------:R-:W-:Y:S01]  /*5110*/  HMMA.16816.F32 R176, R8, R28, R92 ;  /* 0x0000001c08b0723c */ /* 0x000fe2000000185c */
[----:B--2---:R-:W-:Y:S01]  /*5120*/  FFMA.FTZ R2, R44, c[0x0][0x2d0], -R0 ;  /* 0x0000b4002c027a23 */ /* 0x004fe20000010800 */
[----:B---3--:R-:W-:-:S05]  /*5130*/  F2FP.PACK_AB R6, R110, R40 ;  /* 0x000000286e06723e */ /* 0x008fca00000000ff */
[----:B------:R-:W-:Y:S01]  /*5140*/  IMAD.MOV.U32 R95, RZ, RZ, R114 ;  /* 0x000000ffff5f7224 */ /* 0x000fe200078e0072 */
[----:B------:R-:W-:Y:S01]  /*5150*/  MOV R94, R115 ;  /* 0x00000073005e7202 */ /* 0x000fe20000000f00 */
[----:B------:R2:W-:Y:S01]  /*5160*/  MUFU.EX2 R212, R2 ;  /* 0x0000000200d47308 */ /* 0x0005e20000000800 */
[----:B------:R-:W-:Y:S08]  /*5170*/  HMMA.16816.F32 R192, R8, R60, R100 ;  /* 0x0000003c08c0723c */ /* 0x000ff00000001864 */
[----:B------:R-:W-:Y:S01]  /*5180*/  HMMA.16816.F32 R148, R12, R72, RZ ;  /* 0x000000480c94723c */ /* 0x000fe200000018ff */
[----:B--2---:R-:W-:-:S07]  /*5190*/  FFMA.FTZ R2, R45, c[0x0][0x2d0], -R0 ;  /* 0x0000b4002d027a23 */ /* 0x004fce0000010800 */
[C---:B------:R-:W-:Y:S01]  /*51a0*/  HMMA.16816.F32 R144, R12.reuse, R68, RZ ;  /* 0x000000440c90723c */ /* 0x040fe200000018ff */
[----:B------:R2:W3:Y:S07]  /*51b0*/  MUFU.EX2 R208, R2 ;  /* 0x0000000200d07308 */ /* 0x0004ee0000000800 */
[C---:B-1----:R-:W-:Y:S08]  /*51c0*/  HMMA.16816.F32 R104, R12.reuse, R32, RZ ;  /* 0x000000200c68723c */ /* 0x042ff000000018ff */
[----:B------:R-:W-:Y:S01]  /*51d0*/  HMMA.16816.F32 R136, R12, R42, RZ ;  /* 0x0000002a0c88723c */ /* 0x000fe200000018ff */
[----:B--2---:R-:W-:Y:S01]  /*51e0*/  FFMA.FTZ R2, R46, c[0x0][0x2d0], -R0 ;  /* 0x0000b4002e027a23 */ /* 0x004fe20000010800 */
[----:B---3--:R-:W-:-:S03]  /*51f0*/  F2FP.PACK_AB R5, R208, R212 ;  /* 0x000000d4d005723e */ /* 0x008fc600000000ff */
[----:B------:R1:W-:Y:S03]  /*5200*/  MUFU.EX2 R41, R2 ;  /* 0x0000000200297308 */ /* 0x0003e60000000800 */
[C---:B------:R-:W-:Y:S08]  /*5210*/  HMMA.16816.F32 R132, R12.reuse, R26, RZ ;  /* 0x0000001a0c84723c */ /* 0x040ff000000018ff */
[----:B------:R-:W-:Y:S01]  /*5220*/  HMMA.16816.F32 R128, R12, R78, RZ ;  /* 0x0000004e0c80723c */ /* 0x000fe200000018ff */
[----:B-1----:R-:W-:-:S07]  /*5230*/  FFMA.FTZ R2, R47, c[0x0][0x2d0], -R0 ;  /* 0x0000b4002f027a23 */ /* 0x002fce0000010800 */
[C---:B------:R-:W-:Y:S01]  /*5240*/  HMMA.16816.F32 R124, R12.reuse, R74, RZ ;  /* 0x0000004a0c7c723c */ /* 0x040fe200000018ff */
[----:B------:R-:W1:Y:S01]  /*5250*/  LDSM.16.MT88.4 R44, [R238+0x2900] ;  /* 0x00290000ee2c783b */ /* 0x000e620000004200 */
[----:B------:R-:W2:Y:S06]  /*5260*/  MUFU.EX2 R24, R2 ;  /* 0x0000000200187308 */ /* 0x000eac0000000800 */
[C---:B------:R-:W-:Y:S08]  /*5270*/  HMMA.16816.F32 R120, R12.reuse, R70, RZ ;  /* 0x000000460c78723c */ /* 0x040ff000000018ff */
[----:B------:R-:W-:Y:S01]  /*5280*/  HMMA.16816.F32 R100, R12, R34, RZ ;  /* 0x000000220c64723c */ /* 0x000fe200000018ff */
[----:B--2---:R-:W-:Y:S01]  /*5290*/  F2FP.PACK_AB R7, R24, R41 ;  /* 0x000000291807723e */ /* 0x004fe200000000ff */
[----:B------:R-:W-:-:S06]  /*52a0*/  IMAD.MOV.U32 R2, RZ, RZ, R116 ;  /* 0x000000ffff027224 */ /* 0x000fcc00078e0074 */
[----:B------:R-:W-:Y:S08]  /*52b0*/  HMMA.16816.F32 R116, R12, R66, RZ ;  /* 0x000000420c74723c */ /* 0x000ff000000018ff */
[C---:B------:R-:W-:Y:S07]  /*52c0*/  HMMA.16816.F32 R172, R4.reuse, R28, R88 ;  /* 0x0000001c04ac723c */ /* 0x040fee0000001858 */
[----:B------:R-:W-:Y:S01]  /*52d0*/  IMAD.MOV.U32 R29, RZ, RZ, R113 ;  /* 0x000000ffff1d7224 */ /* 0x000fe200078e0071 */
[----:B------:R-:W-:Y:S01]  /*52e0*/  HMMA.16816.F32 R200, R4, R60, R96 ;  /* 0x0000003c04c8723c */ /* 0x000fe20000001860 */
[----:B------:R-:W-:-:S02]  /*52f0*/  IMAD.MOV.U32 R91, RZ, RZ, R112 ;  /* 0x000000ffff5b7224 */ /* 0x000fc400078e0070 */
[----:B------:R-:W-:Y:S02]  /*5300*/  IMAD.MOV.U32 R90, RZ, RZ, R24 ;  /* 0x000000ffff5a7224 */ /* 0x000fe400078e0018 */
[----:B------:R-:W-:Y:S02]  /*5310*/  IMAD.MOV.U32 R28, RZ, RZ, R111 ;  /* 0x000000ffff1c7224 */ /* 0x000fe400078e006f */
[----:B------:R-:W-:Y:S01]  /*5320*/  MOV R60, R110 ;  /* 0x0000006e003c7202 */ /* 0x000fe20000000f00 */
[----:B----4-:R-:W-:Y:S01]  /*5330*/  HMMA.16816.F32 R112, R12, R36, RZ ;  /* 0x000000240c70723c */ /* 0x010fe200000018ff */
[----:B------:R-:W-:Y:S02]  /*5340*/  IMAD.MOV.U32 R61, RZ, RZ, R109 ;  /* 0x000000ffff3d7224 */ /* 0x000fe400078e006d */
[----:B------:R-:W-:-:S05]  /*5350*/  IMAD.MOV.U32 R24, RZ, RZ, R108 ;  /* 0x000000ffff187224 */ /* 0x000fca00078e006c */
[----:B------:R-:W-:Y:S08]  /*5360*/  HMMA.16816.F32 R108, R12, R38, RZ ;  /* 0x000000260c6c723c */ /* 0x000ff000000018ff */
[C---:B-1----:R-:W-:Y:S08]  /*5370*/  HMMA.16816.F32 R12, R4.reuse, R44, R140 ;  /* 0x0000002c040c723c */ /* 0x042ff0000000188c */
[C---:B------:R-:W-:Y:S08]  /*5380*/  HMMA.16816.F32 R140, R4.reuse, R84, R112 ;  /* 0x00000054048c723c */ /* 0x040ff00000001870 */
[C---:B------:R-:W-:Y:S08]  /*5390*/  HMMA.16816.F32 R104, R4.reuse, R80, R104 ;  /* 0x000000500468723c */ /* 0x040ff00000001868 */
[----:B------:R-:W-:Y:S01]  /*53a0*/  IMAD.MOV.U32 R219, RZ, RZ, R12 ;  /* 0x000000ffffdb7224 */ /* 0x000fe200078e000c */
[----:B------:R-:W-:Y:S01]  /*53b0*/  MOV R217, R14 ;  /* 0x0000000e00d97202 */ /* 0x000fe20000000f00 */
[----:B------:R-:W-:Y:S01]  /*53c0*/  IMAD.MOV.U32 R218, RZ, RZ, R13 ;  /* 0x000000ffffda7224 */ /* 0x000fe200078e000d */
[----:B------:R-:W-:Y:S01]  /*53d0*/  HMMA.16816.F32 R188, R4, R52, R148 ;  /* 0x0000003404bc723c */ /* 0x000fe20000001894 */
[----:B------:R-:W-:-:S04]  /*53e0*/  IMAD.MOV.U32 R216, RZ, RZ, R15 ;  /* 0x000000ffffd87224 */ /* 0x000fc800078e000f */
[----:B------:R-:W-:Y:S02]  /*53f0*/  IMAD.MOV.U32 R113, RZ, RZ, R141 ;  /* 0x000000ffff717224 */ /* 0x000fe400078e008d */
[----:B------:R-:W-:Y:S01]  /*5400*/  IMAD.MOV.U32 R112, RZ, RZ, R142 ;  /* 0x000000ffff707224 */ /* 0x000fe200078e008e */
[----:B------:R-:W-:Y:S01]  /*5410*/  HMMA.16816.F32 R12, R16, R64, RZ ;  /* 0x00000040100c723c */ /* 0x000fe200000018ff */
[----:B------:R-:W-:Y:S01]  /*5420*/  MOV R149, R143 ;  /* 0x0000008f00957202 */ /* 0x000fe20000000f00 */
[----:B------:R-:W-:Y:S01]  /*5430*/  IMAD.MOV.U32 R148, RZ, RZ, R140 ;  /* 0x000000ffff947224 */ /* 0x000fe200078e008c */
[----:B------:R-:W-:Y:S01]  /*5440*/  MOV R150, R211 ;  /* 0x000000d300967202 */ /* 0x000fe20000000f00 */
[----:B------:R-:W-:-:S03]  /*5450*/  IMAD.MOV.U32 R151, RZ, RZ, R212 ;  /* 0x000000ffff977224 */ /* 0x000fc600078e00d4 */
[----:B------:R-:W-:Y:S01]  /*5460*/  IMAD.MOV.U32 R65, RZ, RZ, R24 ;  /* 0x000000ffff417224 */ /* 0x000fe200078e0018 */
[----:B------:R-:W-:Y:S01]  /*5470*/  HMMA.16816.F32 R96, R16, R76, RZ ;  /* 0x0000004c1060723c */ /* 0x000fe200000018ff */
[----:B------:R-:W-:Y:S02]  /*5480*/  IMAD.MOV.U32 R64, RZ, RZ, R25 ;  /* 0x000000ffff407224 */ /* 0x000fe400078e0019 */
[----:B------:R-:W-:Y:S02]  /*5490*/  IMAD.MOV.U32 R25, RZ, RZ, R107 ;  /* 0x000000ffff197224 */ /* 0x000fe400078e006b */
[----:B------:R-:W-:Y:S01]  /*54a0*/  IMAD.MOV.U32 R24, RZ, RZ, R106 ;  /* 0x000000ffff187224 */ /* 0x000fe200078e006a */
[----:B------:R-:W-:Y:S01]  /*54b0*/  MOV R106, R113 ;  /* 0x00000071006a7202 */ /* 0x000fe20000000f00 */
[----:B------:R-:W-:Y:S01]  /*54c0*/  IMAD.MOV.U32 R77, RZ, RZ, R94 ;  /* 0x000000ffff4d7224 */ /* 0x000fe200078e005e */
[----:B------:R-:W-:Y:S01]  /*54d0*/  HMMA.16816.F32 R140, R4, R30, R132 ;  /* 0x0000001e048c723c */ /* 0x000fe20000001884 */
[----:B------:R-:W-:-:S02]  /*54e0*/  IMAD.MOV.U32 R76, RZ, RZ, R95 ;  /* 0x000000ffff4c7224 */ /* 0x000fc400078e005f */
[----:B------:R-:W-:-:S04]  /*54f0*/  IMAD.MOV.U32 R107, RZ, RZ, R112 ;  /* 0x000000ffff6b7224 */ /* 0x000fc800078e0070 */
[----:B------:R-:W-:Y:S01]  /*5500*/  IMAD.MOV.U32 R133, RZ, RZ, R210 ;  /* 0x000000ffff857224 */ /* 0x000fe200078e00d2 */
[----:B------:R-:W-:Y:S01]  /*5510*/  HMMA.16816.F32 R92, R16, R72, RZ ;  /* 0x00000048105c723c */ /* 0x000fe200000018ff */
[----:B------:R-:W-:Y:S02]  /*5520*/  IMAD.MOV.U32 R134, RZ, RZ, R209 ;  /* 0x000000ffff867224 */ /* 0x000fe400078e00d1 */
[----:B------:R-:W-:Y:S02]  /*5530*/  IMAD.MOV.U32 R135, RZ, RZ, R208 ;  /* 0x000000ffff877224 */ /* 0x000fe400078e00d0 */
[----:B------:R-:W-:Y:S02]  /*5540*/  IMAD.MOV.U32 R132, RZ, RZ, R25 ;  /* 0x000000ffff847224 */ /* 0x000fe400078e0019 */
[----:B------:R-:W-:Y:S01]  /*5550*/  IMAD.MOV.U32 R73, RZ, RZ, R90 ;  /* 0x000000ffff497224 */ /* 0x000fe200078e005a */
[----:B------:R-:W-:Y:S01]  /*5560*/  HMMA.16816.F32 R208, R4, R46, R116 ;  /* 0x0000002e04d0723c */ /* 0x000fe20000001874 */
[----:B------:R-:W-:-:S07]  /*5570*/  IMAD.MOV.U32 R72, RZ, RZ, R91 ;  /* 0x000000ffff487224 */ /* 0x000fce00078e005b */
[----:B------:R-:W-:Y:S08]  /*5580*/  HMMA.16816.F32 R116, R8, R44, R12 ;  /* 0x0000002c0874723c */ /* 0x000ff0000000180c */
[C---:B------:R-:W-:Y:S07]  /*5590*/  HMMA.16816.F32 R88, R16.reuse, R68, RZ ;  /* 0x000000441058723c */ /* 0x040fee00000018ff */
[----:B------:R-:W-:Y:S01]  /*55a0*/  MOV R69, R60 ;  /* 0x0000003c00457202 */ /* 0x000fe20000000f00 */
[----:B------:R-:W-:Y:S01]  /*55b0*/  HMMA.16816.F32 R12, R16, R36, RZ ;  /* 0x00000024100c723c */ /* 0x000fe200000018ff */
[----:B------:R-:W-:-:S02]  /*55c0*/  IMAD.MOV.U32 R68, RZ, RZ, R61 ;  /* 0x000000ffff447224 */ /* 0x000fc400078e003d */
[----:B------:R-:W-:Y:S02]  /*55d0*/  IMAD.MOV.U32 R60, RZ, RZ, R104 ;  /* 0x000000ffff3c7224 */ /* 0x000fe400078e0068 */
[----:B------:R-:W-:Y:S02]  /*55e0*/  IMAD.MOV.U32 R61, RZ, RZ, R105 ;  /* 0x000000ffff3d7224 */ /* 0x000fe400078e0069 */
[----:B------:R-:W-:Y:S01]  /*55f0*/  IMAD.MOV.U32 R105, RZ, RZ, R151 ;  /* 0x000000ffff697224 */ /* 0x000fe200078e0097 */
[----:B------:R-:W-:Y:S01]  /*5600*/  HMMA.16816.F32 R36, R16, R38, RZ ;  /* 0x000000261024723c */ /* 0x000fe200000018ff */
[----:B------:R-:W-:Y:S02]  /*5610*/  IMAD.MOV.U32 R104, RZ, RZ, R28 ;  /* 0x000000ffff687224 */ /* 0x000fe400078e001c */
[----:B------:R-:W-:Y:S02]  /*5620*/  IMAD.MOV.U32 R28, RZ, RZ, R40 ;  /* 0x000000ffff1c7224 */ /* 0x000fe400078e0028 */
[----:B------:R-:W-:-:S03]  /*5630*/  IMAD.MOV.U32 R151, RZ, RZ, R41 ;  /* 0x000000ffff977224 */ /* 0x000fc600078e0029 */
[----:B------:R-:W-:Y:S08]  /*5640*/  HMMA.16816.F32 R40, R16, R42, RZ ;  /* 0x0000002a1028723c */ /* 0x000ff000000018ff */
[-C--:B------:R-:W-:Y:S08]  /*5650*/  HMMA.16816.F32 R212, R4, R48.reuse, R144 ;  /* 0x0000003004d4723c */ /* 0x080ff00000001890 */
[C---:B------:R-:W-:Y:S07]  /*5660*/  HMMA.16816.F32 R88, R8.reuse, R48, R88 ;  /* 0x000000300858723c */ /* 0x040fee0000001858 */
[----:B------:R-:W-:Y:S01]  /*5670*/  IMAD.MOV.U32 R49, RZ, RZ, R135 ;  /* 0x000000ffff317224 */ /* 0x000fe200078e0087 */
[C---:B------:R-:W-:Y:S01]  /*5680*/  HMMA.16816.F32 R112, R8.reuse, R84, R12 ;  /* 0x000000540870723c */ /* 0x040fe2000000180c */
[----:B------:R-:W-:Y:S01]  /*5690*/  MOV R135, R73 ;  /* 0x0000004900877202 */ /* 0x000fe20000000f00 */
[----:B------:R-:W1:Y:S05]  /*56a0*/  LDSM.16.MT88.4 R12, [R237+0x1100] ;  /* 0x00110000ed0c783b */ /* 0x000e6a0000004200 */
[----:B------:R-:W-:Y:S01]  /*56b0*/  IMAD.MOV.U32 R84, RZ, RZ, R134 ;  /* 0x000000ffff547224 */ /* 0x000fe200078e0086 */
[----:B------:R-:W-:Y:S01]  /*56c0*/  HMMA.16816.F32 R92, R8, R52, R92 ;  /* 0x00000034085c723c */ /* 0x000fe2000000185c */
[----:B------:R-:W-:-:S02]  /*56d0*/  IMAD.MOV.U32 R134, RZ, RZ, R72 ;  /* 0x000000ffff867224 */ /* 0x000fc400078e0048 */
[----:B------:R-:W-:Y:S02]  /*56e0*/  IMAD.MOV.U32 R85, RZ, RZ, R133 ;  /* 0x000000ffff557224 */ /* 0x000fe400078e0085 */
[----:B------:R-:W-:Y:S02]  /*56f0*/  IMAD.MOV.U32 R133, RZ, RZ, R69 ;  /* 0x000000ffff857224 */ /* 0x000fe400078e0045 */
[----:B------:R-:W-:Y:S01]  /*5700*/  IMAD.MOV.U32 R52, RZ, RZ, R104 ;  /* 0x000000ffff347224 */ /* 0x000fe200078e0068 */
[----:B------:R-:W-:Y:S01]  /*5710*/  HMMA.16816.F32 R72, R16, R74, RZ ;  /* 0x0000004a1048723c */ /* 0x000fe200000018ff */
[----:B------:R-:W-:Y:S01]  /*5720*/  MOV R53, R105 ;  /* 0x0000006900357202 */ /* 0x000fe20000000f00 */
[----:B------:R-:W-:Y:S02]  /*5730*/  IMAD.MOV.U32 R104, RZ, RZ, R76 ;  /* 0x000000ffff687224 */ /* 0x000fe400078e004c */
[----:B------:R-:W-:Y:S02]  /*5740*/  IMAD.MOV.U32 R105, RZ, RZ, R77 ;  /* 0x000000ffff697224 */ /* 0x000fe400078e004d */
[----:B------:R-:W-:-:S02]  /*5750*/  IMAD.MOV.U32 R48, RZ, RZ, R53 ;  /* 0x000000ffff307224 */ /* 0x000fc400078e0035 */
[-C--:B------:R-:W-:Y:S08]  /*5760*/  HMMA.16816.F32 R136, R4, R62.reuse, R136 ;  /* 0x0000003e0488723c */ /* 0x080ff00000001888 */
[----:B------:R-:W-:Y:S07]  /*5770*/  HMMA.16816.F32 R40, R8, R62, R40 ;  /* 0x0000003e0828723c */ /* 0x000fee0000001828 */
[----:B------:R-:W-:Y:S01]  /*5780*/  IMAD.MOV.U32 R63, RZ, RZ, R132 ;  /* 0x000000ffff3f7224 */ /* 0x000fe200078e0084 */
[----:B------:R-:W-:Y:S01]  /*5790*/  HMMA.16816.F32 R76, R16, R78, RZ ;  /* 0x0000004e104c723c */ /* 0x000fe200000018ff */
[----:B------:R-:W-:-:S07]  /*57a0*/  IMAD.MOV.U32 R132, RZ, RZ, R68 ;  /* 0x000000ffff847224 */ /* 0x000fce00078e0044 */
[-C--:B------:R-:W-:Y:S08]  /*57b0*/  HMMA.16816.F32 R108, R4, R86.reuse, R108 ;  /* 0x00000056046c723c */ /* 0x080ff0000000186c */
[----:B------:R-:W-:Y:S07]  /*57c0*/  HMMA.16816.F32 R36, R8, R86, R36 ;  /* 0x000000560824723c */ /* 0x000fee0000001824 */
[----:B------:R-:W-:Y:S01]  /*57d0*/  IMAD.MOV.U32 R86, RZ, RZ, R52 ;  /* 0x000000ffff567224 */ /* 0x000fe200078e0034 */
[----:B------:R-:W-:Y:S01]  /*57e0*/  HMMA.16816.F32 R152, R4, R56, R152 ;  /* 0x000000380498723c */ /* 0x000fe20000001898 */
[----:B------:R-:W-:-:S02]  /*57f0*/  IMAD.MOV.U32 R52, RZ, RZ, R132 ;  /* 0x000000ffff347224 */ /* 0x000fc400078e0084 */
[----:B------:R-:W-:Y:S02]  /*5800*/  IMAD.MOV.U32 R132, RZ, RZ, R133 ;  /* 0x000000ffff847224 */ /* 0x000fe400078e0085 */
[----:B------:R-:W-:Y:S02]  /*5810*/  IMAD.MOV.U32 R133, RZ, RZ, R134 ;  /* 0x000000ffff857224 */ /* 0x000fe400078e0086 */
[----:B------:R-:W-:Y:S01]  /*5820*/  IMAD.MOV.U32 R134, RZ, RZ, R135 ;  /* 0x000000ffff867224 */ /* 0x000fe200078e0087 */
[----:B------:R-:W-:Y:S01]  /*5830*/  HMMA.16816.F32 R96, R8, R56, R96 ;  /* 0x000000380860723c */ /* 0x000fe20000001860 */
[----:B------:R-:W-:Y:S01]  /*5840*/  MOV R135, R104 ;  /* 0x0000006800877202 */ /* 0x000fe20000000f00 */
[----:B------:R-:W-:Y:S02]  /*5850*/  IMAD.MOV.U32 R104, RZ, RZ, R105 ;  /* 0x000000ffff687224 */ /* 0x000fe400078e0069 */
[----:B------:R-:W-:Y:S02]  /*5860*/  IMAD.MOV.U32 R105, RZ, RZ, R2 ;  /* 0x000000ffff697224 */ /* 0x000fe400078e0002 */
[----:B------:R-:W-:-:S02]  /*5870*/  FFMA.FTZ R2, R170, c[0x0][0x2d0], -R21 ;  /* 0x0000b400aa027a23 */ /* 0x000fc40000010815 */
[----:B------:R-:W-:Y:S01]  /*5880*/  IMAD.MOV.U32 R57, RZ, RZ, R24 ;  /* 0x000000ffff397224 */ /* 0x000fe200078e0018 */
[----:B------:R-:W-:Y:S01]  /*5890*/  HMMA.16816.F32 R68, R16, R70, RZ ;  /* 0x000000461044723c */ /* 0x000fe200000018ff */
[----:B------:R-:W-:Y:S02]  /*58a0*/  IMAD.MOV.U32 R87, RZ, RZ, R49 ;  /* 0x000000ffff577224 */ /* 0x000fe400078e0031 */
[----:B------:R-:W-:Y:S01]  /*58b0*/  IMAD.MOV.U32 R56, RZ, RZ, R64 ;  /* 0x000000ffff387224 */ /* 0x000fe200078e0040 */
[----:B------:R-:W-:Y:S01]  /*58c0*/  MOV R62, R57 ;  /* 0x00000039003e7202 */ /* 0x000fe20000000f00 */
[----:B------:R-:W-:-:S03]  /*58d0*/  IMAD.MOV.U32 R57, RZ, RZ, R65 ;  /* 0x000000ffff397224 */ /* 0x000fc600078e0041 */
[----:B------:R-:W-:Y:S01]  /*58e0*/  HMMA.16816.F32 R124, R4, R54, R124 ;  /* 0x00000036047c723c */ /* 0x000fe2000000187c */
[----:B------:R-:W-:Y:S01]  /*58f0*/  IMAD.MOV.U32 R49, RZ, RZ, R57 ;  /* 0x000000ffff317224 */ /* 0x000fe200078e0039 */
[----:B------:R-:W-:-:S03]  /*5900*/  MOV R45, R56 ;  /* 0x00000038002d7202 */ /* 0x000fc60000000f00 */
[----:B------:R-:W-:-:S03]  /*5910*/  IMAD.MOV.U32 R170, RZ, RZ, R49 ;  /* 0x000000ffffaa7224 */ /* 0x000fc600078e0031 */
[----:B------:R-:W-:Y:S01]  /*5920*/  HMMA.16816.F32 R72, R8, R54, R72 ;  /* 0x000000360848723c */ /* 0x000fe20000001848 */
[----:B------:R2:W-:Y:S07]  /*5930*/  MUFU.EX2 R54, R2 ;  /* 0x0000000200367308 */ /* 0x0005ee0000000800 */
[-C--:B------:R-:W-:Y:S08]  /*5940*/  HMMA.16816.F32 R128, R4, R58.reuse, R128 ;  /* 0x0000003a0480723c */ /* 0x080ff00000001880 */
[----:B------:R-:W-:Y:S01]  /*5950*/  HMMA.16816.F32 R76, R8, R58, R76 ;  /* 0x0000003a084c723c */ /* 0x000fe2000000184c */
[----:B--2---:R-:W-:Y:S01]  /*5960*/  FFMA.FTZ R2, R169, c[0x0][0x2d0], -R21 ;  /* 0x0000b400a9027a23 */ /* 0x004fe20000010815 */
[----:B------:R-:W-:-:S03]  /*5970*/  MOV R169, R52 ;  /* 0x0000003400a97202 */ /* 0x000fc60000000f00 */
[----:B------:R2:W3:Y:S03]  /*5980*/  MUFU.EX2 R57, R2 ;  /* 0x0000000200397308 */ /* 0x0004e60000000800 */
[-C--:B------:R-:W-:Y:S08]  /*5990*/  HMMA.16816.F32 R120, R4, R50.reuse, R120 ;  /* 0x000000320478723c */ /* 0x080ff00000001878 */
[----:B------:R-:W-:Y:S01]  /*59a0*/  HMMA.16816.F32 R68, R8, R50, R68 ;  /* 0x000000320844723c */ /* 0x000fe20000001844 */
[----:B--2---:R-:W-:-:S02]  /*59b0*/  FFMA.FTZ R2, R168, c[0x0][0x2d0], -R21 ;  /* 0x0000b400a8027a23 */ /* 0x004fc40000010815 */
[----:B------:R-:W-:-:S05]  /*59c0*/  IMAD.MOV.U32 R168, RZ, RZ, R132 ;  /* 0x000000ffffa87224 */ /* 0x000fca00078e0084 */
[----:B------:R-:W-:Y:S01]  /*59d0*/  HMMA.16816.F32 R144, R4, R82, R100 ;  /* 0x000000520490723c */ /* 0x000fe20000001864 */
[----:B------:R2:W-:Y:S07]  /*59e0*/  MUFU.EX2 R58, R2 ;  /* 0x00000002003a7308 */ /* 0x0005ee0000000800 */
[C---:B------:R-:W-:Y:S08]  /*59f0*/  HMMA.16816.F32 R64, R16.reuse, R66, RZ ;  /* 0x000000421040723c */ /* 0x040ff000000018ff */
[----:B------:R-:W-:Y:S01]  /*5a00*/  HMMA.16816.F32 R4, R16, R32, RZ ;  /* 0x000000201004723c */ /* 0x000fe200000018ff */
[----:B--2---:R-:W-:-:S02]  /*5a10*/  FFMA.FTZ R2, R171, c[0x0][0x2d0], -R21 ;  /* 0x0000b400ab027a23 */ /* 0x004fc40000010815 */
[----:B------:R-:W-:Y:S02]  /*5a20*/  IMAD.MOV.U32 R171, RZ, RZ, R133 ;  /* 0x000000ffffab7224 */ /* 0x000fe400078e0085 */
[----:B------:R2:W4:Y:S03]  /*5a30*/  MUFU.EX2 R59, R2 ;  /* 0x00000002003b7308 */ /* 0x0005260000000800 */
[C---:B------:R-:W-:Y:S08]  /*5a40*/  HMMA.16816.F32 R24, R16.reuse, R26, RZ ;  /* 0x0000001a1018723c */ /* 0x040ff000000018ff */
[----:B------:R-:W-:Y:S01]  /*5a50*/  HMMA.16816.F32 R16, R16, R34, RZ ;  /* 0x000000221010723c */ /* 0x000fe200000018ff */
[----:B--2---:R-:W-:-:S02]  /*5a60*/  FFMA.FTZ R2, R165, c[0x0][0x2d0], -R20 ;  /* 0x0000b400a5027a23 */ /* 0x004fc40000010814 */
[----:B------:R-:W-:-:S05]  /*5a70*/  IMAD.MOV.U32 R165, RZ, RZ, R134 ;  /* 0x000000ffffa57224 */ /* 0x000fca00078e0086 */
[C---:B------:R-:W-:Y:S01]  /*5a80*/  HMMA.16816.F32 R64, R8.reuse, R46, R64 ;  /* 0x0000002e0840723c */ /* 0x040fe20000001840 */
[----:B------:R2:W-:Y:S07]  /*5a90*/  MUFU.EX2 R51, R2 ;  /* 0x0000000200337308 */ /* 0x0005ee0000000800 */
[C---:B------:R-:W-:Y:S07]  /*5aa0*/  HMMA.16816.F32 R100, R8.reuse, R80, R4 ;  /* 0x000000500864723c */ /* 0x040fee0000001804 */
[----:B------:R-:W-:Y:S01]  /*5ab0*/  FFMA.FTZ R4, R159, c[0x0][0x2d0], -R3 ;  /* 0x0000b4009f047a23 */ /* 0x000fe20000010803 */
[----:B------:R-:W-:Y:S01]  /*5ac0*/  HMMA.16816.F32 R24, R8, R30, R24 ;  /* 0x0000001e0818723c */ /* 0x000fe20000001818 */
[----:B--2---:R-:W-:-:S02]  /*5ad0*/  FFMA.FTZ R2, R164, c[0x0][0x2d0], -R20 ;  /* 0x0000b400a4027a23 */ /* 0x004fc40000010814 */
[----:B------:R-:W-:Y:S01]  /*5ae0*/  MUFU.EX2 R52, R4 ;  /* 0x0000000400347308 */ /* 0x000fe20000000800 */
[----:B------:R-:W-:Y:S02]  /*5af0*/  IMAD.MOV.U32 R159, RZ, RZ, R151 ;  /* 0x000000ffff9f7224 */ /* 0x000fe400078e0097 */
[----:B------:R-:W-:Y:S02]  /*5b00*/  IMAD.MOV.U32 R151, RZ, RZ, R28 ;  /* 0x000000ffff977224 */ /* 0x000fe400078e001c */
[----:B------:R-:W-:Y:S01]  /*5b10*/  HMMA.16816.F32 R80, R8, R82, R16 ;  /* 0x000000520850723c */ /* 0x000fe20000001810 */
[----:B------:R-:W2:Y:S01]  /*5b20*/  LDSM.16.MT88.4 R16, [R238+0x1100] ;  /* 0x00110000ee10783b */ /* 0x000ea20000004200 */
[----:B------:R-:W-:Y:S01]  /*5b30*/  IMAD.MOV.U32 R164, RZ, RZ, R135 ;  /* 0x000000ffffa47224 */ /* 0x000fe200078e0087 */
[----:B------:R5:W1:Y:S04]  /*5b40*/  MUFU.EX2 R53, R2 ;  /* 0x0000000200357308 */ /* 0x000a680000000800 */
[----:B---3--:R-:W-:-:S02]  /*5b50*/  F2FP.PACK_AB R8, R57, R54 ;  /* 0x000000363908723e */ /* 0x008fc400000000ff */
[----:B----4-:R-:W-:Y:S01]  /*5b60*/  F2FP.PACK_AB R10, R59, R58 ;  /* 0x0000003a3b0a723e */ /* 0x010fe200000000ff */
[----:B-----5:R-:W-:Y:S01]  /*5b70*/  FFMA.FTZ R2, R167, c[0x0][0x2d0], -R20 ;  /* 0x0000b400a7027a23 */ /* 0x020fe20000010814 */
[----:B-1----:R-:W-:Y:S01]  /*5b80*/  F2FP.PACK_AB R9, R53, R51 ;  /* 0x000000333509723e */ /* 0x002fe200000000ff */
[----:B------:R-:W-:Y:S02]  /*5b90*/  IMAD.MOV.U32 R167, RZ, RZ, R104 ;  /* 0x000000ffffa77224 */ /* 0x000fe400078e0068 */
[----:B------:R1:W-:Y:S01]  /*5ba0*/  MUFU.EX2 R55, R2 ;  /* 0x0000000200377308 */ /* 0x0003e20000000800 */
[----:B------:R-:W-:Y:S02]  /*5bb0*/  IMAD.MOV.U32 R104, RZ, RZ, R148 ;  /* 0x000000ffff687224 */ /* 0x000fe400078e0094 */
[----:B-1----:R-:W-:Y:S01]  /*5bc0*/  FFMA.FTZ R2, R166, c[0x0][0x2d0], -R20 ;  /* 0x0000b400a6027a23 */ /* 0x002fe20000010814 */
[----:B------:R-:W-:Y:S01]  /*5bd0*/  MOV R166, R105 ;  /* 0x0000006900a67202 */ /* 0x000fe20000000f00 */
[----:B------:R-:W-:-:S03]  /*5be0*/  IMAD.MOV.U32 R105, RZ, RZ, R106 ;  /* 0x000000ffff697224 */ /* 0x000fc600078e006a */
[----:B------:R1:W3:Y:S01]  /*5bf0*/  MUFU.EX2 R56, R2 ;  /* 0x0000000200387308 */ /* 0x0002e20000000800 */
[----:B------:R-:W-:Y:S02]  /*5c00*/  IMAD.MOV.U32 R106, RZ, RZ, R107 ;  /* 0x000000ffff6a7224 */ /* 0x000fe400078e006b */
[----:B------:R-:W-:Y:S02]  /*5c10*/  IMAD.MOV.U32 R107, RZ, RZ, R149 ;  /* 0x000000ffff6b7224 */ /* 0x000fe400078e0095 */
[----:B------:R-:W-:Y:S02]  /*5c20*/  IMAD.MOV.U32 R149, RZ, RZ, R29 ;  /* 0x000000ffff957224 */ /* 0x000fe400078e001d */
[--C-:B-1----:R-:W-:Y:S01]  /*5c30*/  FFMA.FTZ R2, R160, c[0x0][0x2d0], -R3.reuse ;  /* 0x0000b400a0027a23 */ /* 0x102fe20000010803 */
[----:B---3--:R-:W-:Y:S01]  /*5c40*/  F2FP.PACK_AB R11, R56, R55 ;  /* 0x00000037380b723e */ /* 0x008fe200000000ff */
[----:B------:R-:W-:Y:S02]  /*5c50*/  IMAD.MOV.U32 R160, RZ, RZ, R48 ;  /* 0x000000ffffa07224 */ /* 0x000fe400078e0030 */
[----:B------:R1:W-:Y:S04]  /*5c60*/  MUFU.EX2 R48, R2 ;  /* 0x0000000200307308 */ /* 0x0003e80000000800 */
[C---:B------:R-:W-:Y:S08]  /*5c70*/  HMMA.16816.F32 R192, R8.reuse, R12, R192 ;  /* 0x0000000c08c0723c */ /* 0x040ff000000018c0 */
[----:B------:R-:W-:Y:S01]  /*5c80*/  HMMA.16816.F32 R28, R8, R14, R40 ;  /* 0x0000000e081c723c */ /* 0x000fe20000001828 */
[----:B-1----:R-:W-:-:S02]  /*5c90*/  FFMA.FTZ R2, R161, c[0x0][0x2d0], -R3 ;  /* 0x0000b400a1027a23 */ /* 0x002fc40000010803 */
[----:B------:R-:W-:Y:S02]  /*5ca0*/  IMAD.MOV.U32 R161, RZ, RZ, R45 ;  /* 0x000000ffffa17224 */ /* 0x000fe400078e002d */
[----:B------:R1:W3:Y:S03]  /*5cb0*/  MUFU.EX2 R49, R2 ;  /* 0x0000000200317308 */ /* 0x0002e60000000800 */
[C---:B--2---:R-:W-:Y:S07]  /*5cc0*/  HMMA.16816.F32 R132, R8.reuse, R16, R176 ;  /* 0x000000100884723c */ /* 0x044fee00000018b0 */
[----:B------:R-:W-:Y:S01]  /*5cd0*/  IMAD.MOV.U32 R178, RZ, RZ, R149 ;  /* 0x000000ffffb27224 */ /* 0x000fe200078e0095 */
[----:B------:R-:W-:Y:S01]  /*5ce0*/  HMMA.16816.F32 R32, R8, R18, R24 ;  /* 0x000000120820723c */ /* 0x000fe20000001818 */
[----:B------:R-:W-:Y:S01]  /*5cf0*/  MOV R176, R151 ;  /* 0x0000009700b07202 */ /* 0x000fe20000000f00 */
[----:B------:R-:W-:Y:S01]  /*5d00*/  LDSM.16.MT88.4 R24, [R238+0x3100] ;  /* 0x00310000ee18783b */ /* 0x000fe20000004200 */
[----:B-1----:R-:W-:Y:S01]  /*5d10*/  FFMA.FTZ R2, R157, c[0x0][0x2d0], -R3 ;  /* 0x0000b4009d027a23 */ /* 0x002fe20000010803 */
[----:B---3--:R-:W-:-:S02]  /*5d20*/  F2FP.PACK_AB R4, R49, R48 ;  /* 0x000000303104723e */ /* 0x008fc400000000ff */
[----:B------:R-:W-:Y:S01]  /*5d30*/  MOV R157, R150 ;  /* 0x00000096009d7202 */ /* 0x000fe20000000f00 */
[----:B------:R1:W2:Y:S01]  /*5d40*/  MUFU.EX2 R50, R2 ;  /* 0x0000000200327308 */ /* 0x0002a20000000800 */
[----:B------:R-:W-:Y:S02]  /*5d50*/  IMAD.MOV.U32 R150, RZ, RZ, R207 ;  /* 0x000000ffff967224 */ /* 0x000fe400078e00cf */
[----:B------:R-:W-:Y:S02]  /*5d60*/  MOV R179, R157 ;  /* 0x0000009d00b37202 */ /* 0x000fe40000000f00 */
[----:B------:R-:W-:Y:S02]  /*5d70*/  IMAD.MOV.U32 R177, RZ, RZ, R150 ;  /* 0x000000ffffb17224 */ /* 0x000fe400078e0096 */
[--C-:B-1----:R-:W-:Y:S01]  /*5d80*/  FFMA.FTZ R2, R162, c[0x0][0x2d0], -R0.reuse ;  /* 0x0000b400a2027a23 */ /* 0x102fe20000010800 */
[----:B--2---:R-:W-:Y:S02]  /*5d90*/  F2FP.PACK_AB R6, R52, R50 ;  /* 0x000000323406723e */ /* 0x004fe400000000ff */
[----:B------:R-:W-:Y:S01]  /*5da0*/  MOV R162, R206 ;  /* 0x000000ce00a27202 */ /* 0x000fe20000000f00 */
[----:B------:R1:W-:Y:S02]  /*5db0*/  MUFU.EX2 R44, R2 ;  /* 0x00000002002c7308 */ /* 0x0003e40000000800 */
[----:B-1----:R-:W-:-:S02]  /*5dc0*/  FFMA.FTZ R2, R163, c[0x0][0x2d0], -R0 ;  /* 0x0000b400a3027a23 */ /* 0x002fc40000010800 */
[----:B------:R-:W-:-:S04]  /*5dd0*/  IMAD.MOV.U32 R163, RZ, RZ, R205 ;  /* 0x000000ffffa37224 */ /* 0x000fc800078e00cd */
[----:B------:R1:W2:Y:S02]  /*5de0*/  MUFU.EX2 R45, R2 ;  /* 0x00000002002d7308 */ /* 0x0002a40000000800 */
[----:B-1----:R-:W-:Y:S01]  /*5df0*/  FFMA.FTZ R2, R158, c[0x0][0x2d0], -R0 ;  /* 0x0000b4009e027a23 */ /* 0x002fe20000010800 */
[----:B--2---:R-:W-:Y:S01]  /*5e00*/  F2FP.PACK_AB R5, R45, R44 ;  /* 0x0000002c2d05723e */ /* 0x004fe200000000ff */
[----:B------:R-:W-:-:S04]  /*5e10*/  IMAD.MOV.U32 R158, RZ, RZ, R204 ;  /* 0x000000ffff9e7224 */ /* 0x000fc800078e00cc */
[----:B------:R1:W-:Y:S02]  /*5e20*/  MUFU.EX2 R46, R2 ;  /* 0x00000002002e7308 */ /* 0x0003e40000000800 */
[----:B-1----:R-:W-:-:S06]  /*5e30*/  FFMA.FTZ R2, R156, c[0x0][0x2d0], -R0 ;  /* 0x0000b4009c027a23 */ /* 0x002fcc0000010800 */
[----:B------:R-:W1:Y:S02]  /*5e40*/  MUFU.EX2 R47, R2 ;  /* 0x00000002002f7308 */ /* 0x000e640000000800 */
[----:B-1----:R-:W-:Y:S01]  /*5e50*/  F2FP.PACK_AB R7, R47, R46 ;  /* 0x0000002e2f07723e */ /* 0x002fe200000000ff */
[----:B------:R-:W-:-:S04]  /*5e60*/  IMAD.MOV.U32 R2, RZ, RZ, R167 ;  /* 0x000000ffff027224 */ /* 0x000fc800078e00a7 */
[----:B------:R-:W-:Y:S02]  /*5e70*/  FFMA.FTZ R2, R2, c[0x0][0x2d0], -R21 ;  /* 0x0000b40002027a23 */ /* 0x000fe40000010815 */
[C---:B------:R-:W-:Y:S08]  /*5e80*/  HMMA.16816.F32 R200, R4.reuse, R12, R200 ;  /* 0x0000000c04c8723c */ /* 0x040ff000000018c8 */
[C---:B------:R-:W-:Y:S01]  /*5e90*/  HMMA.16816.F32 R204, R4.reuse, R14, R136 ;  /* 0x0000000e04cc723c */ /* 0x040fe20000001888 */
[----:B------:R-:W1:Y:S07]  /*5ea0*/  LDSM.16.MT88.4 R12, [R240+0x1100] ;  /* 0x00110000f00c783b */ /* 0x000e6e0000004200 */
[C---:B------:R-:W-:Y:S08]  /*5eb0*/  HMMA.16816.F32 R136, R4.reuse, R16, R172 ;  /* 0x000000100488723c */ /* 0x040ff000000018ac */
[----:B------:R-:W-:Y:S01]  /*5ec0*/  HMMA.16816.F32 R140, R4, R18, R140 ;  /* 0x00000012048c723c */ /* 0x000fe2000000188c */
[----:B------:R-:W2:Y:S07]  /*5ed0*/  LDSM.16.MT88.4 R16, [R239+0x1100] ;  /* 0x00110000ef10783b */ /* 0x000eae0000004200 */
[-C--:B-1----:R-:W-:Y:S07]  /*5ee0*/  HMMA.16816.F32 R148, R8, R12.reuse, R96 ;  /* 0x0000000c0894723c */ /* 0x082fee0000001860 */
        /* <DEDUP_REMOVED lines=8> */
[----:B------:R-:W-:Y:S01]  /*5f70*/  IMAD.MOV.U32 R128, RZ, RZ, R165 ;  /* 0x000000ffff807224 */ /* 0x000fe200078e00a5 */
[----:B------:R-:W-:Y:S01]  /*5f80*/  HMMA.16816.F32 R76, R8, R14, R76 ;  /* 0x0000000e084c723c */ /* 0x000fe2000000184c */
[----:B------:R-:W1:Y:S01]  /*5f90*/  LDSM.16.MT88.4 R12, [R237+0x3100] ;  /* 0x00310000ed0c783b */ /* 0x000e620000004200 */
[----:B------:R-:W-:Y:S01]  /*5fa0*/  MOV R129, R171 ;  /* 0x000000ab00817202 */ /* 0x000fe20000000f00 */
[----:B------:R-:W-:Y:S02]  /*5fb0*/  IMAD.MOV.U32 R130, RZ, RZ, R168 ;  /* 0x000000ffff827224 */ /* 0x000fe400078e00a8 */
[----:B------:R-:W-:-:S03]  /*5fc0*/  IMAD.MOV.U32 R131, RZ, RZ, R169 ;  /* 0x000000ffff837224 */ /* 0x000fc600078e00a9 */
[-C--:B--2---:R-:W-:Y:S07]  /*5fd0*/  HMMA.16816.F32 R164, R8, R16.reuse, R92 ;  /* 0x0000001008a4723c */ /* 0x084fee000000185c */
[----:B------:R-:W-:Y:S01]  /*5fe0*/  IMAD.MOV.U32 R92, RZ, RZ, R170 ;  /* 0x000000ffff5c7224 */ /* 0x000fe200078e00aa */
[----:B------:R-:W-:Y:S01]  /*5ff0*/  MOV R94, R222 ;  /* 0x000000de005e7202 */ /* 0x000fe20000000f00 */
[----:B------:R-:W-:Y:S01]  /*6000*/  HMMA.16816.F32 R168, R4, R16, R188 ;  /* 0x0000001004a8723c */ /* 0x000fe200000018bc */
[----:B------:R-:W-:-:S02]  /*6010*/  IMAD.MOV.U32 R93, RZ, RZ, R223 ;  /* 0x000000ffff5d7224 */ /* 0x000fc400078e00df */
[----:B------:R-:W-:-:S04]  /*6020*/  IMAD.MOV.U32 R95, RZ, RZ, R221 ;  /* 0x000000ffff5f7224 */ /* 0x000fc800078e00dd */
[----:B------:R-:W-:Y:S01]  /*6030*/  IMAD.MOV.U32 R191, RZ, RZ, R220 ;  /* 0x000000ffffbf7224 */ /* 0x000fe200078e00dc */
[----:B------:R-:W-:Y:S01]  /*6040*/  HMMA.16816.F32 R172, R4, R18, R124 ;  /* 0x0000001204ac723c */ /* 0x000fe2000000187c */
[----:B------:R-:W-:Y:S01]  /*6050*/  IMAD.MOV.U32 R189, RZ, RZ, R93 ;  /* 0x000000ffffbd7224 */ /* 0x000fe200078e005d */
[----:B------:R-:W-:Y:S01]  /*6060*/  MOV R190, R94 ;  /* 0x0000005e00be7202 */ /* 0x000fe20000000f00 */
[----:B------:R-:W-:-:S04]  /*6070*/  IMAD.MOV.U32 R188, RZ, RZ, R92 ;  /* 0x000000ffffbc7224 */ /* 0x000fc800078e005c */
[----:B------:R-:W-:Y:S01]  /*6080*/  IMAD.MOV.U32 R124, RZ, RZ, R219 ;  /* 0x000000ffff7c7224 */ /* 0x000fe200078e00db */
[----:B------:R-:W-:Y:S01]  /*6090*/  HMMA.16816.F32 R220, R8, R18, R72 ;  /* 0x0000001208dc723c */ /* 0x000fe20000001848 */
[----:B------:R-:W2:Y:S01]  /*60a0*/  LDSM.16.MT88.4 R16, [R240+0x3100] ;  /* 0x00310000f010783b */ /* 0x000ea20000004200 */
[----:B------:R-:W-:Y:S01]  /*60b0*/  IMAD.MOV.U32 R125, RZ, RZ, R218 ;  /* 0x000000ffff7d7224 */ /* 0x000fe200078e00da */
[----:B------:R-:W-:Y:S01]  /*60c0*/  MOV R126, R217 ;  /* 0x000000d9007e7202 */ /* 0x000fe20000000f00 */
[----:B------:R-:W-:-:S04]  /*60d0*/  IMAD.MOV.U32 R127, RZ, RZ, R216 ;  /* 0x000000ffff7f7224 */ /* 0x000fc800078e00d8 */
[-C--:B-1----:R-:W-:Y:S08]  /*60e0*/  HMMA.16816.F32 R72, R4, R12.reuse, R212 ;  /* 0x0000000c0448723c */ /* 0x082ff000000018d4 */
[----:B------:R-:W-:Y:S08]  /*60f0*/  HMMA.16816.F32 R216, R8, R12, R88 ;  /* 0x0000000c08d8723c */ /* 0x000ff00000001858 */
[-C--:B------:R-:W-:Y:S08]  /*6100*/  HMMA.16816.F32 R40, R4, R14.reuse, R120 ;  /* 0x0000000e0428723c */ /* 0x080ff00000001878 */
[----:B------:R-:W-:Y:S01]  /*6110*/  HMMA.16816.F32 R212, R8, R14, R68 ;  /* 0x0000000e08d4723c */ /* 0x000fe20000001844 */
[----:B------:R-:W1:Y:S06]  /*6120*/  LDSM.16.MT88.4 R12, [R239+0x3100] ;  /* 0x00310000ef0c783b */ /* 0x000e6c0000004200 */
[----:B------:R-:W-:Y:S01]  /*6130*/  IMAD.MOV.U32 R69, RZ, RZ, R189 ;  /* 0x000000ffff457224 */ /* 0x000fe200078e00bd */
[----:B------:R-:W-:Y:S01]  /*6140*/  HMMA.16816.F32 R88, R4, R24, R124 ;  /* 0x000000180458723c */ /* 0x000fe2000000187c */
[----:B------:R-:W-:Y:S01]  /*6150*/  MOV R70, R190 ;  /* 0x000000be00467202 */ /* 0x000fe20000000f00 */
[----:B------:R-:W-:-:S05]  /*6160*/  IMAD.MOV.U32 R68, RZ, RZ, R188 ;  /* 0x000000ffff447224 */ /* 0x000fca00078e00bc */
[----:B------:R-:W-:Y:S01]  /*6170*/  IMAD.MOV.U32 R127, RZ, RZ, R191 ;  /* 0x000000ffff7f7224 */ /* 0x000fe200078e00bf */
[-C--:B--2---:R-:W-:Y:S01]  /*6180*/  HMMA.16816.F32 R108, R4, R18.reuse, R108 ;  /* 0x00000012046c723c */ /* 0x084fe2000000186c */
[----:B------:R-:W-:Y:S02]  /*6190*/  IMAD.MOV.U32 R191, RZ, RZ, R95 ;  /* 0x000000ffffbf7224 */ /* 0x000fe400078e005f */
[----:B------:R-:W-:Y:S02]  /*61a0*/  IMAD.MOV.U32 R124, RZ, RZ, R128 ;  /* 0x000000ffff7c7224 */ /* 0x000fe400078e0080 */
[----:B------:R-:W-:Y:S02]  /*61b0*/  IMAD.MOV.U32 R71, RZ, RZ, R191 ;  /* 0x000000ffff477224 */ /* 0x000fe400078e00bf */
[----:B------:R-:W-:Y:S01]  /*61c0*/  IMAD.MOV.U32 R125, RZ, RZ, R130 ;  /* 0x000000ffff7d7224 */ /* 0x000fe200078e0082 */
[----:B------:R-:W-:Y:S01]  /*61d0*/  HMMA.16816.F32 R36, R8, R18, R36 ;  /* 0x000000120824723c */ /* 0x000fe20000001824 */
[----:B------:R2:W-:Y:S01]  /*61e0*/  MUFU.EX2 R19, R2 ;  /* 0x0000000200137308 */ /* 0x0005e20000000800 */
[----:B------:R-:W-:Y:S01]  /*61f0*/  IMAD.MOV.U32 R128, RZ, RZ, R96 ;  /* 0x000000ffff807224 */ /* 0x000fe200078e0060 */
[----:B------:R-:W-:Y:S01]  /*6200*/  MOV R130, R161 ;  /* 0x000000a100827202 */ /* 0x000fe20000000f00 */
        /* <DEDUP_REMOVED lines=8> */
[----:B-1----:R-:W-:Y:S01]  /*6290*/  HMMA.16816.F32 R120, R4, R12, R60 ;  /* 0x0000000c0478723c */ /* 0x002fe2000000183c */
[----:B--2---:R-:W-:Y:S01]  /*62a0*/  FFMA.FTZ R2, R69, c[0x0][0x2d0], -R21 ;  /* 0x0000b40045027a23 */ /* 0x004fe20000010815 */
[----:B------:R-:W-:-:S03]  /*62b0*/  MOV R69, R22 ;  /* 0x0000001600457202 */ /* 0x000fc60000000f00 */
[----:B------:R1:W-:Y:S03]  /*62c0*/  MUFU.EX2 R22, R2 ;  /* 0x0000000200167308 */ /* 0x0003e60000000800 */
[----:B------:R-:W-:Y:S07]  /*62d0*/  HMMA.16816.F32 R60, R4, R14, R144 ;  /* 0x0000000e043c723c */ /* 0x000fee0000001890 */
[----:B------:R-:W-:Y:S01]  /*62e0*/  IMAD.MOV.U32 R147, RZ, RZ, R127 ;  /* 0x000000ffff937224 */ /* 0x000fe200078e007f */
[----:B------:R-:W-:Y:S01]  /*62f0*/  MOV R127, R131 ;  /* 0x00000083007f7202 */ /* 0x000fe20000000f00 */
[----:B------:R-:W-:Y:S01]  /*6300*/  IMAD.MOV.U32 R131, RZ, RZ, R86 ;  /* 0x000000ffff837224 */ /* 0x000fe200078e0056 */
[----:B------:R-:W-:Y:S01]  /*6310*/  HMMA.16816.F32 R208, R8, R26, R64 ;  /* 0x0000001a08d0723c */ /* 0x000fe20000001840 */
[----:B-1----:R-:W-:-:S02]  /*6320*/  FFMA.FTZ R2, R70, c[0x0][0x2d0], -R21 ;  /* 0x0000b40046027a23 */ /* 0x002fc40000010815 */
[----:B------:R-:W-:Y:S02]  /*6330*/  IMAD.MOV.U32 R70, RZ, RZ, R71 ;  /* 0x000000ffff467224 */ /* 0x000fe400078e0047 */
[----:B------:R-:W-:-:S03]  /*6340*/  IMAD.MOV.U32 R71, RZ, RZ, R124 ;  /* 0x000000ffff477224 */ /* 0x000fc600078e007c */
[C---:B------:R-:W-:Y:S01]  /*6350*/  HMMA.16816.F32 R84, R8.reuse, R24, R116 ;  /* 0x000000180854723c */ /* 0x040fe20000001874 */
        /* <DEDUP_REMOVED lines=13> */
[-C--:B------:R-:W-:Y:S01]  /*6430*/  HMMA.16816.F32 R104, R4, R16.reuse, R104 ;  /* 0x000000100468723c */ /* 0x080fe20000001868 */
[----:B------:R-:W-:Y:S02]  /*6440*/  IMAD.MOV.U32 R163, RZ, RZ, R162 ;  /* 0x000000ffffa37224 */ /* 0x000fe400078e00a2 */
[----:B------:R-:W-:Y:S02]  /*6450*/  IMAD.MOV.U32 R162, RZ, RZ, R23 ;  /* 0x000000ffffa27224 */ /* 0x000fe400078e0017 */
[----:B------:R1:W-:Y:S01]  /*6460*/  MUFU.EX2 R23, R2 ;  /* 0x0000000200177308 */ /* 0x0003e20000000800 */
[----:B------:R-:W-:Y:S02]  /*6470*/  IMAD.MOV.U32 R26, RZ, RZ, R124 ;  /* 0x000000ffff1a7224 */ /* 0x000fe400078e007c */
[C---:B------:R-:W-:Y:S01]  /*6480*/  HMMA.16816.F32 R188, R8.reuse, R16, R112 ;  /* 0x0000001008bc723c */ /* 0x040fe20000001870 */
[----:B------:R-:W-:Y:S01]  /*6490*/  FADD.FTZ R5, R226, R225 ;  /* 0x000000e1e2057221 */ /* 0x000fe20000010000 */
[----:B------:R-:W-:Y:S01]  /*64a0*/  MOV R226, R178 ;  /* 0x000000b200e27202 */ /* 0x000fe20000000f00 */
[----:B------:R-:W-:Y:S01]  /*64b0*/  FADD.FTZ R4, R187, R183 ;  /* 0x000000b7bb047221 */ /* 0x000fe20000010000 */
[----:B------:R-:W-:Y:S01]  /*64c0*/  MOV R187, R160 ;  /* 0x000000a000bb7202 */ /* 0x000fe20000000f00 */
[----:B------:R-:W-:Y:S01]  /*64d0*/  FADD.FTZ R25, R230, R5 ;  /* 0x00000005e6197221 */ /* 0x000fe20000010000 */
[----:B------:R-:W-:Y:S01]  /*64e0*/  LDSM.16.MT88.4 R112, [R240+0x3900] ;  /* 0x00390000f070783b */ /* 0x000fe20000004200 */
[----:B------:R-:W-:Y:S01]  /*64f0*/  IMAD.MOV.U32 R225, RZ, RZ, R177 ;  /* 0x000000ffffe17224 */ /* 0x000fe200078e00b1 */
[----:B------:R-:W-:Y:S01]  /*6500*/  HMMA.16816.F32 R116, R8, R12, R100 ;  /* 0x0000000c0874723c */ /* 0x000fe20000001864 */
[----:B------:R-:W-:-:S02]  /*6510*/  IMAD.MOV.U32 R177, RZ, RZ, R179 ;  /* 0x000000ffffb17224 */ /* 0x000fc400078e00b3 */
[----:B------:R-:W-:Y:S02]  /*6520*/  IMAD.MOV.U32 R179, RZ, RZ, R162 ;  /* 0x000000ffffb37224 */ /* 0x000fe400078e00a2 */
[----:B-1----:R-:W-:Y:S02]  /*6530*/  FFMA.FTZ R2, R147, c[0x0][0x2d0], -R21 ;  /* 0x0000b40093027a23 */ /* 0x002fe40000010815 */
[----:B------:R-:W-:Y:S01]  /*6540*/  IMAD.MOV.U32 R178, RZ, RZ, R163 ;  /* 0x000000ffffb27224 */ /* 0x000fe200078e00a3 */
[----:B------:R-:W-:Y:S01]  /*6550*/  LDSM.16.MT88.4 R144, [R238+0x1900] ;  /* 0x00190000ee90783b */ /* 0x000fe20000004200 */
[----:B------:R1:W-:Y:S01]  /*6560*/  MUFU.EX2 R24, R2 ;  /* 0x0000000200187308 */ /* 0x0003e20000000800 */
[----:B------:R-:W-:Y:S02]  /*6570*/  FADD.FTZ R8, R181, R180 ;  /* 0x000000b4b5087221 */ /* 0x000fe40000010000 */
[----:B------:R-:W-:Y:S02]  /*6580*/  IMAD.MOV.U32 R230, RZ, RZ, R99 ;  /* 0x000000ffffe67224 */ /* 0x000fe400078e0063 */
[----:B------:R-:W-:-:S02]  /*6590*/  IMAD.MOV.U32 R183, RZ, RZ, R161 ;  /* 0x000000ffffb77224 */ /* 0x000fc400078e00a1 */
[----:B------:R-:W-:Y:S01]  /*65a0*/  IMAD.MOV.U32 R181, RZ, RZ, R97 ;  /* 0x000000ffffb57224 */ /* 0x000fe200078e0061 */
[----:B------:R-:W-:Y:S01]  /*65b0*/  LDSM.16.MT88.4 R160, [R240+0x1900] ;  /* 0x00190000f0a0783b */ /* 0x000fe20000004200 */
[----:B------:R-:W-:Y:S02]  /*65c0*/  IMAD.MOV.U32 R180, RZ, RZ, R96 ;  /* 0x000000ffffb47224 */ /* 0x000fe400078e0060 */
[----:B-1----:R-:W-:-:S04]  /*65d0*/  FFMA.FTZ R2, R68, c[0x0][0x2d0], -R20 ;  /* 0x0000b40044027a23 */ /* 0x002fc80000010814 */
[----:B------:R1:W-:Y:S02]  /*65e0*/  MUFU.EX2 R15, R2 ;  /* 0x00000002000f7308 */ /* 0x0003e40000000800 */
[----:B-1----:R-:W-:Y:S02]  /*65f0*/  FFMA.FTZ R2, R235, c[0x0][0x2d0], -R20 ;  /* 0x0000b400eb027a23 */ /* 0x002fe40000010814 */
[----:B------:R-:W-:-:S04]  /*6600*/  IMAD.MOV.U32 R235, RZ, RZ, R125 ;  /* 0x000000ffffeb7224 */ /* 0x000fc800078e007d */
        /* <DEDUP_REMOVED lines=9> */
[--C-:B-1----:R-:W-:Y:S01]  /*66a0*/  FFMA.FTZ R2, R197, c[0x0][0x2d0], -R3.reuse ;  /* 0x0000b400c5027a23 */ /* 0x102fe20000010803 */
[----:B--2---:R-:W-:Y:S01]  /*66b0*/  F2FP.PACK_AB R124, R14, R11 ;  /* 0x0000000b0e7c723e */ /* 0x004fe200000000ff */
[----:B------:R-:W-:-:S04]  /*66c0*/  FFMA.FTZ R3, R196, c[0x0][0x2d0], -R3 ;  /* 0x0000b400c4037a23 */ /* 0x000fc80000010803 */
[----:B------:R1:W-:Y:S01]  /*66d0*/  MUFU.EX2 R16, R2 ;  /* 0x0000000200107308 */ /* 0x0003e20000000800 */
[----:B------:R-:W2:Y:S07]  /*66e0*/  LDSM.16.MT88.4 R196, [R237+0x1900] ;  /* 0x00190000edc4783b */ /* 0x000eae0000004200 */
[----:B------:R3:W4:Y:S01]  /*66f0*/  MUFU.EX2 R18, R3 ;  /* 0x0000000300127308 */ /* 0x0007220000000800 */
[----:B-1----:R-:W-:Y:S02]  /*6700*/  FFMA.FTZ R2, R231, c[0x0][0x2d0], -R0 ;  /* 0x0000b400e7027a23 */ /* 0x002fe40000010800 */
[----:B------:R-:W-:-:S05]  /*6710*/  IMAD.MOV.U32 R231, RZ, RZ, R126 ;  /* 0x000000ffffe77224 */ /* 0x000fca00078e007e */
[----:B------:R1:W-:Y:S01]  /*6720*/  MUFU.EX2 R9, R2 ;  /* 0x0000000200097308 */ /* 0x0003e20000000800 */
[----:B---3--:R-:W-:Y:S01]  /*6730*/  FFMA.FTZ R3, R228, c[0x0][0x2d0], -R0 ;  /* 0x0000b400e4037a23 */ /* 0x008fe20000010800 */
[----:B------:R-:W-:Y:S02]  /*6740*/  MOV R228, R128 ;  /* 0x0000008000e47202 */ /* 0x000fe40000000f00 */
[----:B------:R-:W-:-:S04]  /*6750*/  F2FP.PACK_AB R128, R22, R19 ;  /* 0x000000131680723e */ /* 0x000fc800000000ff */
[----:B------:R-:W-:Y:S01]  /*6760*/  MUFU.EX2 R12, R3 ;  /* 0x00000003000c7308 */ /* 0x000fe20000000800 */
[----:B----4-:R-:W-:Y:S01]  /*6770*/  F2FP.PACK_AB R126, R18, R16 ;  /* 0x00000010127e723e */ /* 0x010fe200000000ff */
[----:B-1----:R-:W-:Y:S02]  /*6780*/  FFMA.FTZ R2, R229, c[0x0][0x2d0], -R0 ;  /* 0x0000b400e5027a23 */ /* 0x002fe40000010800 */
[----:B------:R-:W-:-:S04]  /*6790*/  IMAD.MOV.U32 R229, RZ, RZ, R127 ;  /* 0x000000ffffe57224 */ /* 0x000fc800078e007f */
[----:B------:R1:W3:Y:S02]  /*67a0*/  MUFU.EX2 R10, R2 ;  /* 0x00000002000a7308 */ /* 0x0002e40000000800 */
[----:B-1----:R-:W-:Y:S01]  /*67b0*/  FFMA.FTZ R2, R227, c[0x0][0x2d0], -R0 ;  /* 0x0000b400e3027a23 */ /* 0x002fe20000010800 */
[----:B---3--:R-:W-:Y:S01]  /*67c0*/  F2FP.PACK_AB R125, R10, R9 ;  /* 0x000000090a7d723e */ /* 0x008fe200000000ff */
[----:B------:R-:W-:-:S04]  /*67d0*/  FADD.FTZ R0, R234, R232 ;  /* 0x000000e8ea007221 */ /* 0x000fc80000010000 */
[----:B------:R1:W3:Y:S01]  /*67e0*/  MUFU.EX2 R13, R2 ;  /* 0x00000002000d7308 */ /* 0x0002e20000000800 */
[----:B------:R-:W-:Y:S01]  /*67f0*/  IMAD.MOV.U32 R227, RZ, RZ, R129 ;  /* 0x000000ffffe37224 */ /* 0x000fe200078e0081 */
[----:B------:R-:W-:Y:S01]  /*6800*/  F2FP.PACK_AB R129, R17, R15 ;  /* 0x0000000f1181723e */ /* 0x000fe200000000ff */
[----:B------:R-:W-:Y:S01]  /*6810*/  IMAD.MOV.U32 R232, RZ, RZ, R130 ;  /* 0x000000ffffe87224 */ /* 0x000fe200078e0082 */
[----:B------:R-:W-:Y:S01]  /*6820*/  F2FP.PACK_AB R130, R24, R23 ;  /* 0x000000171882723e */ /* 0x000fe200000000ff */
[----:B------:R-:W-:Y:S01]  /*6830*/  IMAD.MOV.U32 R234, RZ, RZ, R131 ;  /* 0x000000ffffea7224 */ /* 0x000fe200078e0083 */
[----:B------:R-:W-:Y:S01]  /*6840*/  F2FP.PACK_AB R131, R20, R21 ;  /* 0x000000151483723e */ /* 0x000fe200000000ff */
[----:B------:R-:W-:Y:S02]  /*6850*/  FADD.FTZ R3, R233, R0 ;  /* 0x00000000e9037221 */ /* 0x000fe40000010000 */
[----:B------:R-:W-:Y:S02]  /*6860*/  IMAD.MOV.U32 R0, RZ, RZ, R179 ;  /* 0x000000ffff007224 */ /* 0x000fe400078e00b3 */
[----:B------:R-:W-:-:S02]  /*6870*/  IMAD.MOV.U32 R233, RZ, RZ, R98 ;  /* 0x000000ffffe97224 */ /* 0x000fc400078e0062 */
[C---:B--2---:R-:W-:Y:S01]  /*6880*/  HMMA.16816.F32 R192, R128.reuse, R196, R192 ;  /* 0x000000c480c0723c */ /* 0x044fe200000018c0 */
[----:B------:R-:W-:Y:S01]  /*6890*/  FADD.FTZ R0, R0, R8 ;  /* 0x0000000800007221 */ /* 0x000fe20000010000 */
[----:B------:R-:W-:Y:S01]  /*68a0*/  LDSM.16.MT88.4 R96, [R238+0x3900] ;  /* 0x00390000ee60783b */ /* 0x000fe20000004200 */
[----:B-1----:R-:W-:Y:S01]  /*68b0*/  FADD.FTZ R2, R224, R4 ;  /* 0x00000004e0027221 */ /* 0x002fe20000010000 */
[----:B---3--:R-:W-:Y:S01]  /*68c0*/  F2FP.PACK_AB R127, R13, R12 ;  /* 0x0000000c0d7f723e */ /* 0x008fe200000000ff */
[----:B------:R-:W-:Y:S01]  /*68d0*/  FADD.FTZ R0, R230, R0 ;  /* 0x00000000e6007221 */ /* 0x000fe20000010000 */
[----:B------:R-:W1:Y:S01]  /*68e0*/  LDSM.16.MT88.4 R4, [R239+0x3900] ;  /* 0x00390000ef04783b */ /* 0x000e620000004200 */
[----:B------:R-:W-:Y:S01]  /*68f0*/  MOV R224, R176 ;  /* 0x000000b000e07202 */ /* 0x000fe20000000f00 */
[----:B------:R-:W-:Y:S04]  /*6900*/  HMMA.16816.F32 R148, R128, R160, R148 ;  /* 0x000000a08094723c */ /* 0x000fe80000001894 */
[----:B------:R-:W-:-:S04]  /*6910*/  FADD.FTZ R2, R224, R2 ;  /* 0x00000002e0027221 */ /* 0x000fc80000010000 */
[C---:B------:R-:W-:Y:S08]  /*6920*/  HMMA.16816.F32 R200, R124.reuse, R196, R200 ;  /* 0x000000c47cc8723c */ /* 0x040ff000000018c8 */
[-C--:B------:R-:W-:Y:S08]  /*6930*/  HMMA.16816.F32 R204, R124, R198.reuse, R204 ;  /* 0x000000c67ccc723c */ /* 0x080ff000000018cc */
[----:B------:R-:W-:Y:S07]  /*6940*/  HMMA.16816.F32 R196, R128, R198, R28 ;  /* 0x000000c680c4723c */ /* 0x000fee000000181c */
[----:B------:R-:W-:Y:S01]  /*6950*/  IMAD.MOV.U32 R30, RZ, RZ, R178 ;  /* 0x000000ffff1e7224 */ /* 0x000fe200078e00b2 */
[----:B------:R-:W-:Y:S01]  /*6960*/  HMMA.16816.F32 R152, R124, R160, R152 ;  /* 0x000000a07c98723c */ /* 0x000fe20000001898 */
[----:B------:R-:W-:-:S02]  /*6970*/  IMAD.MOV.U32 R31, RZ, RZ, R177 ;  /* 0x000000ffff1f7224 */ /* 0x000fc400078e00b1 */
[----:B------:R-:W-:Y:S01]  /*6980*/  FADD.FTZ R8, R30, R3 ;  /* 0x000000031e087221 */ /* 0x000fe20000010000 */
[----:B------:R-:W2:Y:S01]  /*6990*/  LDSM.16.MT88.4 R176, [R239+0x1900] ;  /* 0x00190000efb0783b */ /* 0x000ea20000004200 */
[----:B------:R-:W-:Y:S02]  /*69a0*/  FADD.FTZ R3, R31, R25 ;  /* 0x000000191f037221 */ /* 0x000fe40000010000 */
[----:B------:R-:W-:Y:S01]  /*69b0*/  FADD.FTZ R8, R233, R8 ;  /* 0x00000008e9087221 */ /* 0x000fe20000010000 */
[-C--:B-1----:R-:W-:Y:S08]  /*69c0*/  HMMA.16816.F32 R120, R124, R4.reuse, R120 ;  /* 0x000000047c78723c */ /* 0x082ff00000001878 */
[----:B------:R-:W-:Y:S07]  /*69d0*/  HMMA.16816.F32 R116, R128, R4, R116 ;  /* 0x000000048074723c */ /* 0x000fee0000001874 */
        /* <DEDUP_REMOVED lines=11> */
[-C--:B------:R-:W-:Y:S01]  /*6a90*/  HMMA.16816.F32 R132, R128, R144.reuse, R132 ;  /* 0x000000908084723c */ /* 0x080fe20000001884 */
        /* <DEDUP_REMOVED lines=14> */
[C---:B--2---:R-:W-:Y:S01]  /*6b80*/  HMMA.16816.F32 R168, R124.reuse, R176, R168 ;  /* 0x000000b07ca8723c */ /* 0x044fe200000018a8 */
        /* <DEDUP_REMOVED lines=26> */
[----:B------:R-:W-:Y:S01]  /*6d30*/  FADD.FTZ R4, R12, R4 ;  /* 0x000000040c047221 */ /* 0x000fe20000010000 */
[----:B------:R1:W-:Y:S01]  /*6d40*/  STL [R1+0xc], R0 ;  /* 0x00000c0001007387 */ /* 0x0003e20000100800 */
[----:B------:R-:W-:-:S02]  /*6d50*/  FADD.FTZ R3, R16, R3 ;  /* 0x0000000310037221 */ /* 0x000fc40000010000 */
[----:B------:R-:W-:Y:S01]  /*6d60*/  FADD.FTZ R5, R20, R2 ;  /* 0x0000000214057221 */ /* 0x000fe20000010000 */
[----:B------:R-:W-:Y:S01]  /*6d70*/  HMMA.16816.F32 R104, R124, R112, R104 ;  /* 0x000000707c68723c */ /* 0x000fe20000001868 */
[----:B------:R-:W-:-:S03]  /*6d80*/  FADD.FTZ R2, R18, R3 ;  /* 0x0000000312027221 */ /* 0x000fc60000010000 */
[----:B------:R2:W-:Y:S04]  /*6d90*/  STL [R1+0x40], R5 ;  /* 0x0000400501007387 */ /* 0x0005e80000100800 */
[----:B------:R-:W-:Y:S08]  /*6da0*/  HMMA.16816.F32 R108, R124, R114, R108 ;  /* 0x000000727c6c723c */ /* 0x000ff0000000186c */
        /* <DEDUP_REMOVED lines=15> */
[----:B--2---:R-:W2:Y:S04]  /*6ea0*/  LDL.LU R229, [R1+0x34] ;  /* 0x0000340001e57983 */ /* 0x004ea80000300800 */
[----:B------:R-:W2:Y:S04]  /*6eb0*/  LDL R235, [R1+0x38] ;  /* 0x0000380001eb7983 */ /* 0x000ea80000100800 */
[----:B------:R-:W3:Y:S04]  /*6ec0*/  LDL R231, [R1+0x48] ;  /* 0x0000480001e77983 */ /* 0x000ee80000100800 */
[----:B------:R-:W4:Y:S04]  /*6ed0*/  LDL R26, [R1+0x58] ;  /* 0x00005800011a7983 */ /* 0x000f280000100800 */
[----:B------:R-:W4:Y:S01]  /*6ee0*/  LDL R27, [R1+0x50] ;  /* 0x00005000011b7983 */ /* 0x000f220000100800 */
[----:B------:R-:W-:-:S02]  /*6ef0*/  PLOP3.LUT P1, PT, PT, PT, UP1, 0x80, 0x0 ;  /* 0x000000000000781c */ /* 0x000fc40003f2f018 */
[----:B------:R-:W-:Y:S01]  /*6f00*/  PLOP3.LUT P0, PT, PT, PT, UP1, 0x80, 0x0 ;  /* 0x000000000000781c */ /* 0x000fe20003f0f018 */
[----:B------:R-:W-:Y:S01]  /*6f10*/  IMAD.MOV.U32 R181, RZ, RZ, R185 ;  /* 0x000000ffffb57224 */ /* 0x000fe200078e00b9 */
[----:B------:R-:W-:Y:S01]  /*6f20*/  MOV R187, R184 ;  /* 0x000000b800bb7202 */ /* 0x000fe20000000f00 */
        /* <DEDUP_REMOVED lines=13> */
[----:B------:R1:W-:Y:S02]  /*7000*/  @P0 STL [R1+0x44], R0 ;  /* 0x0000440001000387 */ /* 0x0003e40000100800 */
.L_x_3960:
[----:B-1----:R-:W2:Y:S01]  /*7010*/  LDL R3, [R1+0x8] ;  /* 0x0000080001037983 */ /* 0x002ea20000100800 */
[----:B------:R-:W-:Y:S04]  /*7020*/  DEPBAR.LE SB0, 0x0 ;  /* 0x000080000000791a */ /* 0x000fe80000000000 */
[----:B------:R-:W3:Y:S04]  /*7030*/  LDL R2, [R1+0x4] ;  /* 0x0000040001027983 */ /* 0x000ee80000100800 */
[----:B------:R-:W-:Y:S01]  /*7040*/  BAR.SYNC.DEFER_BLOCKING 0x0 ;  /* 0x0000000000007b1d */ /* 0x000fe20000010000 */
[----:B------:R-:W-:Y:S05]  /*7050*/  ISETP.LE.AND P0, PT, RZ, UR10, PT ;  /* 0x0000000aff007c0c */ /* 0x000fea000bf03270 */
[----:B------:R-:W4:Y:S04]  /*7060*/  LDL R0, [R1] ;  /* 0x0000000001007983 */ /* 0x000f280000100800 */
[----:B-----5:R1:W5:Y:S04]  /*7070*/  LDL R182, [R1+0x54] ;  /* 0x0000540001b67983 */ /* 0x0203680000100800 */
[----:B------:R1:W1:Y:S04]  /*7080*/  LDSM.16.M88.4 R64, [R243+0x8100] ;  /* 0x00810000f340783b */ /* 0x0002680000000200 */
        /* <DEDUP_REMOVED lines=12> */
[----:B--2---:R-:W2:Y:S01]  /*7150*/  LDL R4, [R1+0x30] ;  /* 0x0000300001047983 */ /* 0x004ea20000100800 */
[----:B------:R-:W-:Y:S03]  /*7160*/  SEL R25, RZ, 0x10, P5 ;  /* 0x00000010ff197807 */ /* 0x000fe60002800000 */
[----:B----4-:R-:W4:Y:S04]  /*7170*/  LDL R5, [R1+0x1c] ;  /* 0x00001c0001057983 */ /* 0x010f280000100800 */
[----:B---3--:R-:W3:Y:S04]  /*7180*/  LDL R27, [R1+0x24] ;  /* 0x00002400011b7983 */ /* 0x008ee80000100800 */
[----:B------:R-:W3:Y:S04]  /*7190*/  LDL R26, [R1+0x2c] ;  /* 0x00002c00011a7983 */ /* 0x000ee80000100800 */
[----:B------:R-:W3:Y:S04]  /*71a0*/  LDL R24, [R1+0x28] ;  /* 0x0000280001187983 */ /* 0x000ee80000100800 */
[----:B------:R-:W3:Y:S01]  /*71b0*/  LDL R23, [R1+0x20] ;  /* 0x0000200001177983 */ /* 0x000ee20000100800 */
[----:B--2---:R-:W-:Y:S01]  /*71c0*/  SHF.R.S32.HI R0, RZ, 0x1f, R4 ;  /* 0x0000001fff007819 */ /* 0x004fe20000011404 */
[----:B------:R-:W-:Y:S04]  /*71d0*/  IMAD.WIDE.U32 R2, R4, c[0x0][0x208], RZ ;  /* 0x0000820004027a25 */ /* 0x000fe800078e00ff */
[----:B------:R-:W-:Y:S04]  /*71e0*/  IMAD R0, R0, c[0x0][0x208], RZ ;  /* 0x0000820000007a24 */ /* 0x000fe800078e02ff */
[----:B------:R-:W-:Y:S01]  /*71f0*/  IMAD R0, R4, c[0x0][0x20c], R0 ;  /* 0x0000830004007a24 */ /* 0x000fe200078e0200 */
[----:B----4-:R-:W-:Y:S03]  /*7200*/  SHF.R.S32.HI R4, RZ, 0x1f, R5 ;  /* 0x0000001fff047819 */ /* 0x010fe60000011405 */
        /* <DEDUP_REMOVED lines=8> */
[----:B------:R-:W2:Y:S04]  /*7290*/  SHFL.IDX PT, R10, R2, 0x1, 0x181f ;  /* 0x00381f00020a7f89 */ /* 0x000ea800000e0000 */
[----:B------:R-:W4:Y:S04]  /*72a0*/  SHFL.IDX PT, R3, R2, RZ, 0x181f ;  /* 0x00181fff02037589 */ /* 0x000f2800000e0000 */
[----:B------:R-:W1:Y:S04]  /*72b0*/  SHFL.IDX PT, R4, R0, RZ, 0x181f ;  /* 0x00181fff00047589 */ /* 0x000e6800000e0000 */
[----:B------:R-:W1:Y:S04]  /*72c0*/  SHFL.IDX PT, R5, R0, 0x1, 0x181f ;  /* 0x00381f0000057f89 */ /* 0x000e6800000e0000 */
[----:B------:R-:W1:Y:S04]  /*72d0*/  SHFL.IDX PT, R6, R2, 0x2, 0x181f ;  /* 0x00581f0002067f89 */ /* 0x000e6800000e0000 */
[----:B------:R-:W1:Y:S04]  /*72e0*/  SHFL.IDX PT, R7, R0, 0x2, 0x181f ;  /* 0x00581f0000077f89 */ /* 0x000e6800000e0000 */
[----:B------:R-:W1:Y:S01]  /*72f0*/  SHFL.IDX PT, R22, R2, 0x3, 0x181f ;  /* 0x00781f0002167f89 */ /* 0x000e6200000e0000 */
[-C--:B--2--5:R-:W-:Y:S03]  /*7300*/  IADD3 R12, P2, R10, R182.reuse, RZ ;  /* 0x000000b60a0c7210 */ /* 0x0a4fe60007f5e0ff */
[----:B------:R-:W2:Y:S01]  /*7310*/  SHFL.IDX PT, R0, R0, 0x3, 0x181f ;  /* 0x00781f0000007f89 */ /* 0x000ea200000e0000 */
[CC--:B----4-:R-:W-:Y:S02]  /*7320*/  IADD3 R20, P1, R3.reuse, R182.reuse, RZ ;  /* 0x000000b603147210 */ /* 0x0d0fe40007f3e0ff */
[-C--:B---3--:R-:W-:Y:S03]  /*7330*/  IADD3 R14, P0, R3, R27.reuse, RZ ;  /* 0x0000001b030e7210 */ /* 0x088fe60007f1e0ff */
[----:B-1----:R-:W-:Y:S01]  /*7340*/  IMAD.X R21, R4, 0x1, R26, P1 ;  /* 0x0000000104157824 */ /* 0x002fe200008e061a */
[-C--:B------:R-:W-:Y:S01]  /*7350*/  IADD3 R10, P1, R10, R27.reuse, RZ ;  /* 0x0000001b0a0a7210 */ /* 0x080fe20007f3e0ff */
[----:B------:R-:W-:Y:S02]  /*7360*/  IMAD.X R15, R4, 0x1, R24, P0 ;  /* 0x00000001040f7824 */ /* 0x000fe400000e0618 */
[C---:B------:R-:W-:Y:S01]  /*7370*/  IMAD.X R13, R5.reuse, 0x1, R26, P2 ;  /* 0x00000001050d7824 */ /* 0x040fe200010e061a */
        /* <DEDUP_REMOVED lines=11> */
[----:B--2---:R-:W-:Y:S01]  /*7430*/  IMAD.X R5, R0, 0x1, R26, P2 ;  /* 0x0000000100057824 */ /* 0x004fe200010e061a */
        /* <DEDUP_REMOVED lines=8> */
.L_x_3958:
        /* <DEDUP_REMOVED lines=151> */
[----:B------:R-:W1:Y:S01]  /*7e30*/  LDSM.16.M88.4 R228, [R241+0x3800] ;  /* 0x00380000f1e4783b */ /* 0x000e620000000200 */
[----:B------:R-:W-:Y:S06]  /*7e40*/  DEPBAR.LE SB0, 0x0 ;  /* 0x000080000000791a */ /* 0x000fec0000000000 */
[C---:B---3--:R-:W-:Y:S01]  /*7e50*/  HMMA.16816.F32 R8, R220.reuse, R216, R8 ;  /* 0x000000d8dc08723c */ /* 0x048fe20000001808 */
[----:B------:R-:W-:Y:S07]  /*7e60*/  BAR.SYNC.DEFER_BLOCKING 0x0 ;  /* 0x0000000000007b1d */ /* 0x000fee0000010000 */
[-C--:B------:R-:W-:Y:S08]  /*7e70*/  HMMA.16816.F32 R12, R220, R218.reuse, R12 ;  /* 0x000000dadc0c723c */ /* 0x080ff0000000180c */
[C---:B------:R-:W-:Y:S08]  /*7e80*/  HMMA.16816.F32 R16, R212.reuse, R218, R16 ;  /* 0x000000dad410723c */ /* 0x040ff00000001810 */
        /* <DEDUP_REMOVED lines=14> */
[----:B------:R-:W-:Y:S01]  /*7f70*/  ULEA UR6, UR10, UR11, 0x6 ;  /* 0x0000000b0a067291 */ /* 0x000fe2000f8e303f */
[----:B-----5:R-:W-:Y:S01]  /*7f80*/  IMAD.MOV.U32 R0, RZ, RZ, R182 ;  /* 0x000000ffff007224 */ /* 0x020fe200078e00b6 */
[----:B------:R-:W-:Y:S01]  /*7f90*/  SEL R232, RZ, 0x10, P5 ;  /* 0x00000010ffe87807 */ /* 0x000fe20002800000 */
[----:B------:R-:W3:Y:S01]  /*7fa0*/  LDL R234, [R1+0x24] ;  /* 0x0000240001ea7983 */ /* 0x000ee20000100800 */
[----:B------:R-:W-:Y:S02]  /*7fb0*/  IMAD.MOV.U32 R184, RZ, RZ, RZ ;  /* 0x000000ffffb87224 */ /* 0x000fe400078e00ff */
[----:B------:R-:W-:Y:S01]  /*7fc0*/  IMAD.U32 R2, RZ, RZ, UR6 ;  /* 0x00000006ff027e24 */ /* 0x000fe2000f8e00ff */
[----:B------:R-:W4:Y:S01]  /*7fd0*/  LDL R235, [R1+0x2c] ;  /* 0x00002c0001eb7983 */ /* 0x000f220000100800 */
[----:B------:R-:W-:Y:S03]  /*7fe0*/  IMAD.MOV.U32 R217, RZ, RZ, R0 ;  /* 0x000000ffffd97224 */ /* 0x000fe600078e0000 */
        /* <DEDUP_REMOVED lines=30> */
[----:B------:R-:W4:Y:S04]  /*81d0*/  SHFL.IDX PT, R184, R0, RZ, 0x181f ;  /* 0x00181fff00b87589 */ /* 0x000f2800000e0000 */
[----:B------:R-:W2:Y:S04]  /*81e0*/  SHFL.IDX PT, R185, R2, 0x2, 0x181f ;  /* 0x00581f0002b97f89 */ /* 0x000ea800000e0000 */
[----:B------:R3:W-:Y:S04]  /*81f0*/  SHFL.IDX PT, R189, R2, 0x3, 0x181f ;  /* 0x00781f0002bd7f89 */ /* 0x0007e800000e0000 */
[----:B------:R-:W-:Y:S04]  /*8200*/  SHFL.IDX PT, R186, R0, 0x1, 0x181f ;  /* 0x00381f0000ba7f89 */ /* 0x000fe800000e0000 */
[----:B------:R-:W3:Y:S04]  /*8210*/  SHFL.IDX PT, R212, R0, 0x2, 0x181f ;  /* 0x00581f0000d47f89 */ /* 0x000ee800000e0000 */
[----:B------:R-:W3:Y:S01]  /*8220*/  SHFL.IDX PT, R0, R0, 0x3, 0x181f ;  /* 0x00781f0000007f89 */ /* 0x000ee200000e0000 */
[-C--:B-1----:R-:W-:Y:S05]  /*8230*/  IADD3 R182, P1, R3, R217.reuse, RZ ;  /* 0x000000d903b67210 */ /* 0x082fea0007f3e0ff */
[C---:B----4-:R-:W-:Y:S01]  /*8240*/  IMAD.X R183, R184.reuse, 0x1, R235, P1 ;  /* 0x00000001b8b77824 */ /* 0x050fe200008e06eb */
[-C--:B--2---:R-:W-:Y:S04]  /*8250*/  IADD3 R190, P1, R185, R217.reuse, RZ ;  /* 0x000000d9b9be7210 */ /* 0x084fe80007f3e0ff */
[----:B---3--:R1:W-:Y:S01]  /*8260*/  LDGSTS.E.BYPASS.LTC128B.128 [R213+0x4100], [R182.64], !P6 ;  /* 0x04100000b6d57fae */ /* 0x0083e2000f101d4e */
[-C--:B------:R-:W-:Y:S05]  /*8270*/  IADD3 R2, P0, R3, R234.reuse, RZ ;  /* 0x000000ea03027210 */ /* 0x080fea0007f1e0ff */
[----:B------:R-:W-:Y:S01]  /*8280*/  IMAD.X R3, R184, 0x1, R233, P0 ;  /* 0x00000001b8037824 */ /* 0x000fe200000e06e9 */
[CC--:B------:R-:W-:Y:S02]  /*8290*/  IADD3 R210, P0, R208.reuse, R217.reuse, RZ ;  /* 0x000000d9d0d27210 */ /* 0x0c0fe40007f1e0ff */
[-C--:B------:R-:W-:Y:S01]  /*82a0*/  IADD3 R208, P2, R208, R234.reuse, RZ ;  /* 0x000000ead0d07210 */ /* 0x080fe20007f5e0ff */
[--C-:B------:R-:W-:Y:S01]  /*82b0*/  IMAD.X R191, R212, 0x1, R235.reuse, P1 ;  /* 0x00000001d4bf7824 */ /* 0x100fe200008e06eb */
[----:B------:R2:W-:Y:S01]  /*82c0*/  LDGSTS.E.BYPASS.LTC128B.128 [R213+0x6100], [R2.64], !P5 ;  /* 0x0610000002d57fae */ /* 0x0005e2000e901d4e */
[C---:B------:R-:W-:Y:S01]  /*82d0*/  IMAD.X R211, R186.reuse, 0x1, R235, P0 ;  /* 0x00000001bad37824 */ /* 0x040fe200000e06eb */
[----:B------:R-:W-:Y:S01]  /*82e0*/  IADD3 R184, P0, R185, R234, RZ ;  /* 0x000000eab9b87210 */ /* 0x000fe20007f1e0ff */
[--C-:B------:R-:W-:Y:S03]  /*82f0*/  IMAD.X R209, R186, 0x1, R233.reuse, P2 ;  /* 0x00000001bad17824 */ /* 0x100fe600010e06e9 */
[----:B------:R3:W-:Y:S01]  /*8300*/  LDGSTS.E.BYPASS.LTC128B.128 [R213+0x4900], [R210.64], !P6 ;  /* 0x04900000d2d57fae */ /* 0x0007e2000f101d4e */
[----:B------:R-:W-:Y:S03]  /*8310*/  IMAD.X R185, R212, 0x1, R233, P0 ;  /* 0x00000001d4b97824 */ /* 0x000fe600000e06e9 */
[----:B------:R3:W-:Y:S04]  /*8320*/  LDGSTS.E.BYPASS.LTC128B.128 [R213+0x6900], [R208.64], !P5 ;  /* 0x06900000d0d57fae */ /* 0x0007e8000e901d4e */
[----:B------:R3:W-:Y:S01]  /*8330*/  LDGSTS.E.BYPASS.LTC128B.128 [R213+0x5100], [R190.64], !P6 ;  /* 0x05100000bed57fae */ /* 0x0007e2000f101d4e */
[----:B-1----:R-:W-:Y:S03]  /*8340*/  IADD3 R182, -R232, 0x10, RZ ;  /* 0x00000010e8b67810 */ /* 0x002fe60007ffe1ff */
[----:B------:R3:W-:Y:S01]  /*8350*/  LDGSTS.E.BYPASS.LTC128B.128 [R213+0x7100], [R184.64], !P5 ;  /* 0x07100000b8d57fae */ /* 0x0007e2000e901d4e */
[----:B--2---:R-:W-:Y:S02]  /*8360*/  LOP3.LUT R2, R182, 0xf, RZ, 0xc0, !PT ;  /* 0x0000000fb6027812 */ /* 0x004fe400078ec0ff */
[----:B------:R-:W-:Y:S02]  /*8370*/  IADD3 R182, P2, R189, R217, RZ ;  /* 0x000000d9bdb67210 */ /* 0x000fe40007f5e0ff */
[----:B------:R-:W-:Y:S03]  /*8380*/  IADD3 R2, P1, P0, R2, R189, R234 ;  /* 0x000000bd02027210 */ /* 0x000fe6000783e0ea */
[----:B------:R-:W-:Y:S01]  /*8390*/  IMAD.X R183, R0, 0x1, R235, P2 ;  /* 0x0000000100b77824 */ /* 0x000fe200010e06eb */
[----:B------:R-:W-:Y:S02]  /*83a0*/  ISETP.NE.U32.AND P2, PT, R232, RZ, PT ;  /* 0x000000ffe800720c */ /* 0x000fe40003f45070 */
[----:B------:R-:W-:Y:S02]  /*83b0*/  IADD3.X R3, RZ, R0, R233, P1, P0 ;  /* 0x00000000ff037210 */ /* 0x000fe40000fe04e9 */
[----:B------:R3:W-:Y:S09]  /*83c0*/  LDGSTS.E.BYPASS.LTC128B.128 [R213+0x5900], [R182.64], !P6 ;  /* 0x05900000b6d57fae */ /* 0x0007f2000f101d4e */
[----:B------:R3:W-:Y:S02]  /*83d0*/  LDGSTS.E.BYPASS.LTC128B.128.ZFILL [R213+0x7900], [R2.64], P2 ;  /* 0x0790000002d57fae */ /* 0x0007e40009141d4e */
.L_x_3959:
[----:B---3--:R-:W2:Y:S01]  /*83e0*/  LDL R2, [R1+0x44] ;  /* 0x0000440001027983 */ /* 0x008ea20000100800 */
[----:B------:R-:W-:Y:S01]  /*83f0*/  PLOP3.LUT P0, PT, PT, PT, UP1, 0x80, 0x0 ;  /* 0x000000000000781c */ /* 0x000fe20003f0f018 */
[----:B------:R-:W-:Y:S02]  /*8400*/  UIMAD UR6, UR10, UR4, 0x1 ;  /* 0x000000010a0674a4 */ /* 0x000fe4000f8e0204 */
[----:B-----5:R-:W3:Y:S01]  /*8410*/  LDL R182, [R1+0x4c] ;  /* 0x00004c0001b67983 */ /* 0x020ee20000100800 */
[----:B------:R-:W-:Y:S02]  /*8420*/  UISETP.GT.AND UP0, UPT, UR10, UR5, UPT ;  /* 0x000000050a00728c */ /* 0x000fe4000bf04270 */
[----:B------:R-:W-:Y:S01]  /*8430*/  UIADD3 UR10, UR10, -0x1, URZ ;  /* 0xffffffff0a0a7890 */ /* 0x000fe2000fffe03f */
[----:B------:R-:W-:Y:S04]  /*8440*/  STL [R1+0x6c], R244 ;  /* 0x00006cf401007387 */ /* 0x000fe80000100800 */
[----:B------:R-:W-:Y:S04]  /*8450*/  STL [R1+0x68], R243 ;  /* 0x000068f301007387 */ /* 0x000fe80000100800 */
[----:B------:R-:W-:Y:S04]  /*8460*/  STL [R1+0x64], R242 ;  /* 0x000064f201007387 */ /* 0x000fe80000100800 */
[----:B------:R-:W-:Y:S04]  /*8470*/  STL [R1+0x60], R241 ;  /* 0x000060f101007387 */ /* 0x000fe80000100800 */
[----:B------:R-:W-:Y:S04]  /*8480*/  STL [R1+0x5c], R236 ;  /* 0x00005cec01007387 */ /* 0x000fe80000100800 */
[----:B------:R1:W2:Y:S04]  /*8490*/  LDL R0, [R1+0x48] ;  /* 0x0000480001007983 */ /* 0x0002a80000100800 */
[----:B------:R-:W0:Y:S01]  /*84a0*/  LDGDEPBAR ;  /* 0x00000000000079af */ /* 0x000e220000000000 */
[----:B--2---:R-:W-:Y:S07]  /*84b0*/  @P0 MOV R0, R2 ;  /* 0x0000000200000202 */ /* 0x004fee0000000f00 */
[----:B------:R-:W-:Y:S08]  /*84c0*/  SHFL.IDX PT, R184, R0, 0x2, 0x1c1f ;  /* 0x005c1f0000b87f89 */ /* 0x000ff000000e0000 */
[----:B------:R-:W-:Y:S08]  /*84d0*/  SHFL.IDX PT, R183, R0, 0x3, 0x1c1f ;  /* 0x007c1f0000b77f89 */ /* 0x000ff000000e0000 */
[----:B------:R-:W2:Y:S08]  /*84e0*/  SHFL.IDX PT, R3, R0, RZ, 0x1c1f ;  /* 0x001c1fff00037589 */ /* 0x000eb000000e0000 */
[----:B------:R4:W1:Y:S02]  /*84f0*/  SHFL.IDX PT, R2, R0, 0x1, 0x1c1f ;  /* 0x003c1f0000027f89 */ /* 0x00086400000e0000 */
[----:B----4-:R-:W-:Y:S05]  /*8500*/  IMAD.U32 R0, RZ, RZ, UR7 ;  /* 0x00000007ff007e24 */ /* 0x010fea000f8e00ff */
[----:B---3--:R-:W-:Y:S04]  /*8510*/  IADD3 R0, R0, UR6, -R182 ;  /* 0x0000000600007c10 */ /* 0x008fe8000fffe8b6 */
[----:B------:R-:W-:Y:S04]  /*8520*/  IADD3 R182, R0, -UR12, RZ ;  /* 0x8000000c00b67c10 */ /* 0x000fe8000fffe0ff */
[C---:B--2---:R-:W-:Y:S01]  /*8530*/  IADD3 R3, R182.reuse, R3, RZ ;  /* 0x00000003b6037210 */ /* 0x044fe20007ffe0ff */
[C---:B-1----:R-:W-:Y:S01]  /*8540*/  IMAD.IADD R2, R182.reuse, 0x1, R2 ;  /* 0x00000001b6027824 */ /* 0x042fe200078e0202 */
[C---:B------:R-:W-:Y:S01]  /*8550*/  IADD3 R0, R182.reuse, R184, RZ ;  /* 0x000000b8b6007210 */ /* 0x040fe20007ffe0ff */
[----:B------:R-:W-:Y:S01]  /*8560*/  IMAD.IADD R182, R182, 0x1, R183 ;  /* 0x00000001b6b67824 */ /* 0x000fe200078e02b7 */
[C---:B------:R-:W-:Y:S02]  /*8570*/  ISETP.GT.AND P1, PT, R3.reuse, RZ, PT ;  /* 0x000000ff0300720c */ /* 0x040fe40003f24270 */
[----:B------:R-:W-:Y:S02]  /*8580*/  ISETP.GT.AND P0, PT, R3, 0x1, PT ;  /* 0x000000010300780c */ /* 0x000fe40003f04270 */
        /* <DEDUP_REMOVED lines=17> */
[C---:B------:R-:W-:Y:S02]  /*86a0*/  ISETP.GT.AND P2, PT, R2.reuse, 0x8, PT ;  /* 0x000000080200780c */ /* 0x040fe40003f44270 */
[----:B------:R-:W-:Y:S02]  /*86b0*/  ISETP.GT.AND P1, PT, R2, 0x11, PT ;  /* 0x000000110200780c */ /* 0x000fe40003f24270 */
[----:B------:R-:W-:Y:S02]  /*86c0*/  FSEL R32, R32, -INF , P0 ;  /* 0xff80000020207808 */ /* 0x000fe40000000000 */
[----:B------:R-:W-:Y:S02]  /*86d0*/  ISETP.GT.AND P0, PT, R2, 0x19, PT ;  /* 0x000000190200780c */ /* 0x000fe40003f04270 */
[----:B------:R-:W-:Y:S02]  /*86e0*/  FMNMX.FTZ R4, R183, R180, !PT ;  /* 0x000000b4b7047209 */ /* 0x000fe40007810000 */
[----:B------:R-:W-:Y:S02]  /*86f0*/  FSEL R18, R18, -INF , P2 ;  /* 0xff80000012127808 */ /* 0x000fe40001000000 */
[----:B------:R-:W-:Y:S02]  /*8700*/  FSEL R23, R23, -INF , P1 ;  /* 0xff80000017177808 */ /* 0x000fe40000800000 */
[----:B------:R-:W-:Y:S02]  /*8710*/  FSEL R35, R35, -INF , P0 ;  /* 0xff80000023237808 */ /* 0x000fe40000000000 */
[----:B------:R-:W-:Y:S02]  /*8720*/  ISETP.GT.AND P2, PT, R2, 0x10, PT ;  /* 0x000000100200780c */ /* 0x000fe40003f44270 */
[----:B------:R-:W-:Y:S02]  /*8730*/  ISETP.GT.AND P0, PT, R3, 0x21, PT ;  /* 0x000000210300780c */ /* 0x000fe40003f04270 */
[----:B------:R-:W-:Y:S02]  /*8740*/  FMNMX.FTZ R4, R189, R4, !PT ;  /* 0x00000004bd047209 */ /* 0x000fe40007810000 */
[----:B------:R-:W-:Y:S02]  /*8750*/  ISETP.GT.AND P1, PT, R3, 0x19, PT ;  /* 0x000000190300780c */ /* 0x000fe40003f24270 */
[----:B------:R-:W-:Y:S02]  /*8760*/  FSEL R22, R22, -INF , P2 ;  /* 0xff80000016167808 */ /* 0x000fe40001000000 */
[----:B------:R-:W-:Y:S02]  /*8770*/  FSEL R37, R37, -INF , P0 ;  /* 0xff80000025257808 */ /* 0x000fe40000000000 */
[----:B------:R-:W-:Y:S02]  /*8780*/  ISETP.GT.AND P2, PT, R2, 0x18, PT ;  /* 0x000000180200780c */ /* 0x000fe40003f44270 */
[----:B------:R-:W-:Y:S02]  /*8790*/  FSEL R33, R33, -INF , P1 ;  /* 0xff80000021217808 */ /* 0x000fe40000800000 */
[C---:B------:R-:W-:Y:S02]  /*87a0*/  ISETP.GT.AND P1, PT, R3.reuse, 0x20, PT ;  /* 0x000000200300780c */ /* 0x040fe40003f24270 */
[----:B------:R-:W-:Y:S02]  /*87b0*/  ISETP.GT.AND P0, PT, R3, 0x28, PT ;  /* 0x000000280300780c */ /* 0x000fe40003f04270 */
[----:B------:R-:W-:Y:S02]  /*87c0*/  FMNMX.FTZ R4, R7, R4, !PT ;  /* 0x0000000407047209 */ /* 0x000fe40007810000 */
        /* <DEDUP_REMOVED lines=8> */
[----:B------:R-:W-:Y:S02]  /*8850*/  FSEL R39, R39, -INF , P1 ;  /* 0xff80000027277808 */ /* 0x000fe40000800000 */
[----:B------:R-:W-:Y:S02]  /*8860*/  FSEL R51, R51, -INF , P0 ;  /* 0xff80000033337808 */ /* 0x000fe40000000000 */
[----:B------:R-:W-:Y:S02]  /*8870*/  FMNMX.FTZ R4, R20, R4, !PT ;  /* 0x0000000414047209 */ /* 0x000fe40007810000 */
[----:B------:R-:W-:Y:S02]  /*8880*/  ISETP.GT.AND P1, PT, R2, 0x28, PT ;  /* 0x000000280200780c */ /* 0x000fe40003f24270 */
[C---:B------:R-:W-:Y:S02]  /*8890*/  ISETP.GT.AND P2, PT, R3.reuse, 0x29, PT ;  /* 0x000000290300780c */ /* 0x040fe40003f44270 */
[----:B------:R-:W-:Y:S02]  /*88a0*/  ISETP.GT.AND P0, PT, R3, 0x30, PT ;  /* 0x000000300300780c */ /* 0x000fe40003f04270 */
[----:B------:R-:W-:Y:S02]  /*88b0*/  FSEL R50, R50, -INF , P1 ;  /* 0xff80000032327808 */ /* 0x000fe40000800000 */
[----:B------:R-:W-:Y:S02]  /*88c0*/  FMNMX.FTZ R4, R21, R4, !PT ;  /* 0x0000000415047209 */ /* 0x000fe40007810000 */
[----:B------:R-:W-:Y:S02]  /*88d0*/  FSEL R49, R49, -INF , P2 ;  /* 0xff80000031317808 */ /* 0x000fe40001000000 */
[----:B------:R-:W-:Y:S02]  /*88e0*/  ISETP.GT.AND P2, PT, R3, 0x31, PT ;  /* 0x000000310300780c */ /* 0x000fe40003f44270 */
[----:B------:R-:W-:Y:S02]  /*88f0*/  ISETP.GT.AND P1, PT, R2, 0x30, PT ;  /* 0x000000300200780c */ /* 0x000fe40003f24270 */
[----:B------:R-:W-:Y:S02]  /*8900*/  FSEL R52, R52, -INF , P0 ;  /* 0xff80000034347808 */ /* 0x000fe40000000000 */
[----:B------:R-:W-:Y:S02]  /*8910*/  ISETP.GT.AND P0, PT, R2, 0x31, PT ;  /* 0x000000310200780c */ /* 0x000fe40003f04270 */
[----:B------:R-:W-:Y:S02]  /*8920*/  FSEL R53, R53, -INF , P2 ;  /* 0xff80000035357808 */ /* 0x000fe40001000000 */
[----:B------:R-:W-:Y:S02]  /*8930*/  FSEL R54, R54, -INF , P1 ;  /* 0xff80000036367808 */ /* 0x000fe40000800000 */
[----:B------:R-:W-:Y:S02]  /*8940*/  FSEL R55, R55, -INF , P0 ;  /* 0xff80000037377808 */ /* 0x000fe40000000000 */
[----:B------:R-:W-:Y:S02]  /*8950*/  FMNMX.FTZ R4, R32, R4, !PT ;  /* 0x0000000420047209 */ /* 0x000fe40007810000 */
[C---:B------:R-:W-:Y:S02]  /*8960*/  ISETP.GT.AND P0, PT, R0.reuse, RZ, PT ;  /* 0x000000ff0000720c */ /* 0x040fe40003f04270 */
[----:B------:R-:W-:Y:S02]  /*8970*/  ISETP.GT.AND P2, PT, R0, 0x1, PT ;  /* 0x000000010000780c */ /* 0x000fe40003f44270 */
[----:B------:R-:W-:Y:S02]  /*8980*/  ISETP.GT.AND P1, PT, R182, RZ, PT ;  /* 0x000000ffb600720c */ /* 0x000fe40003f24270 */
[----:B------:R-:W-:Y:S02]  /*8990*/  FSEL R16, R8, -INF , P0 ;  /* 0xff80000008107808 */ /* 0x000fe40000000000 */
[----:B------:R-:W-:Y:S02]  /*89a0*/  FSEL R17, R9, -INF , P2 ;  /* 0xff80000009117808 */ /* 0x000fe40001000000 */
[----:B------:R-:W-:Y:S02]  /*89b0*/  FSEL R10, R10, -INF , P1 ;  /* 0xff8000000a0a7808 */ /* 0x000fe40000800000 */
[----:B------:R-:W-:Y:S02]  /*89c0*/  ISETP.GT.AND P0, PT, R182, 0x1, PT ;  /* 0x00000001b600780c */ /* 0x000fe40003f04270 */
[C---:B------:R-:W-:Y:S02]  /*89d0*/  ISETP.GT.AND P2, PT, R3.reuse, 0x38, PT ;  /* 0x000000380300780c */ /* 0x040fe40003f44270 */
        /* <DEDUP_REMOVED lines=22> */
[----:B------:R-:W-:Y:S01]  /*8b40*/  ISETP.GT.AND P0, PT, R0, 0x8, PT ;  /* 0x000000080000780c */ /* 0x000fe20003f04270 */
[----:B------:R-:W1:Y:S01]  /*8b50*/  SHFL.BFLY PT, R4, R186, 0x2, 0x1f ;  /* 0x0c401f00ba047f89 */ /* 0x000e6200000e0000 */
        /* <DEDUP_REMOVED lines=8> */
[----:B------:R-:W-:Y:S02]  /*8be0*/  FMNMX.FTZ R2, R38, R2, !PT ;  /* 0x0000000226027209 */ /* 0x000fe40007810000 */
[----:B------:R-:W-:Y:S02]  /*8bf0*/  FSEL R13, R13, -INF , P2 ;  /* 0xff8000000d0d7808 */ /* 0x000fe40001000000 */
[----:B------:R-:W-:Y:S02]  /*8c00*/  FSEL R15, R15, -INF , P0 ;  /* 0xff8000000f0f7808 */ /* 0x000fe40000000000 */
[----:B------:R-:W-:Y:S02]  /*8c10*/  ISETP.GT.AND P0, PT, R0, 0x10, PT ;  /* 0x000000100000780c */ /* 0x000fe40003f04270 */
        /* <DEDUP_REMOVED lines=8> */
[----:B------:R-:W-:Y:S02]  /*8ca0*/  FMNMX.FTZ R3, R24, R3, !PT ;  /* 0x0000000318037209 */ /* 0x000fe40007810000 */
        /* <DEDUP_REMOVED lines=9> */
[----:B------:R-:W-:Y:S02]  /*8d40*/  ISETP.GT.AND P2, PT, R0, 0x19, PT ;  /* 0x000000190000780c */ /* 0x000fe40003f44270 */
[----:B------:R-:W-:Y:S02]  /*8d50*/  FSEL R222, R26, -INF , P1 ;  /* 0xff8000001ade7808 */ /* 0x000fe40000800000 */
[----:B------:R-:W-:Y:S02]  /*8d60*/  FSEL R223, R31, -INF , P0 ;  /* 0xff8000001fdf7808 */ /* 0x000fe40000000000 */
[----:B------:R-:W-:Y:S02]  /*8d70*/  FMNMX.FTZ R2, R54, R2, !PT ;  /* 0x0000000236027209 */ /* 0x000fe40007810000 */
[----:B------:R-:W-:Y:S02]  /*8d80*/  ISETP.GT.AND P1, PT, R182, 0x18, PT ;  /* 0x00000018b600780c */ /* 0x000fe40003f24270 */
[----:B------:R-:W-:Y:S02]  /*8d90*/  FSEL R29, R29, -INF , P2 ;  /* 0xff8000001d1d7808 */ /* 0x000fe40001000000 */
[----:B------:R-:W-:Y:S02]  /*8da0*/  ISETP.GT.AND P0, PT, R0, 0x20, PT ;  /* 0x000000200000780c */ /* 0x000fe40003f04270 */
[----:B-1----:R-:W-:Y:S02]  /*8db0*/  FMNMX.FTZ R186, R4, R186, !PT ;  /* 0x000000ba04ba7209 */ /* 0x002fe40007810000 */
[----:B------:R-:W-:Y:S02]  /*8dc0*/  FMNMX.FTZ R4, R10, R188, !PT ;  /* 0x000000bc0a047209 */ /* 0x000fe40007810000 */
[----:B------:R-:W-:Y:S01]  /*8dd0*/  FMNMX.FTZ R3, R28, R3, !PT ;  /* 0x000000031c037209 */ /* 0x000fe20007810000 */
[----:B------:R-:W-:Y:S01]  /*8de0*/  SHFL.BFLY PT, R6, R186, 0x1, 0x1f ;  /* 0x0c201f00ba067f89 */ /* 0x000fe200000e0000 */
[----:B------:R-:W-:Y:S02]  /*8df0*/  FSEL R224, R30, -INF , P1 ;  /* 0xff8000001ee07808 */ /* 0x000fe40000800000 */
[----:B------:R-:W-:Y:S02]  /*8e00*/  ISETP.GT.AND P1, PT, R182, 0x20, PT ;  /* 0x00000020b600780c */ /* 0x000fe40003f24270 */
[----:B------:R-:W-:Y:S02]  /*8e10*/  FSEL R40, R40, -INF , P0 ;  /* 0xff80000028287808 */ /* 0x000fe40000000000 */
[----:B------:R-:W-:Y:S02]  /*8e20*/  FMNMX.FTZ R2, R55, R2, !PT ;  /* 0x0000000237027209 */ /* 0x000fe40007810000 */
[----:B------:R-:W-:Y:S02]  /*8e30*/  ISETP.GT.AND P2, PT, R0, 0x21, PT ;  /* 0x000000210000780c */ /* 0x000fe40003f44270 */
[----:B------:R-:W-:Y:S02]  /*8e40*/  FMNMX.FTZ R4, R11, R4, !PT ;  /* 0x000000040b047209 */ /* 0x000fe40007810000 */
[----:B------:R-:W-:Y:S02]  /*8e50*/  FMNMX.FTZ R3, R29, R3, !PT ;  /* 0x000000031d037209 */ /* 0x000fe40007810000 */
        /* <DEDUP_REMOVED lines=12> */
[----:B------:R-:W1:Y:S01]  /*8f20*/  SHFL.BFLY PT, R4, R185, 0x2, 0x1f ;  /* 0x0c401f00b9047f89 */ /* 0x000e6200000e0000 */
[----:B------:R-:W-:Y:S02]  /*8f30*/  ISETP.GT.AND P0, PT, R0, 0x29, PT ;  /* 0x000000290000780c */ /* 0x000fe40003f04270 */
[----:B------:R-:W-:Y:S02]  /*8f40*/  FSEL R56, R56, -INF , P2 ;  /* 0xff80000038387808 */ /* 0x000fe40001000000 */
[C---:B------:R-:W-:Y:S02]  /*8f50*/  ISETP.GT.AND P1, PT, R0.reuse, 0x31, PT ;  /* 0x000000310000780c */ /* 0x040fe40003f24270 */
[----:B------:R-:W-:Y:S02]  /*8f60*/  FSEL R45, R45, -INF , P0 ;  /* 0xff8000002d2d7808 */ /* 0x000fe40000000000 */
[C---:B------:R-:W-:Y:S02]  /*8f70*/  ISETP.GT.AND P0, PT, R0.reuse, 0x38, PT ;  /* 0x000000380000780c */ /* 0x040fe40003f04270 */
        /* <DEDUP_REMOVED lines=13> */
[----:B-1----:R-:W-:Y:S01]  /*9050*/  FMNMX.FTZ R185, R185, R4, !PT ;  /* 0x00000004b9b97209 */ /* 0x002fe20007810000 */
[----:B------:R-:W1:Y:S01]  /*9060*/  SHFL.BFLY PT, R3, R184, 0x2, 0x1f ;  /* 0x0c401f00b8037f89 */ /* 0x000e6200000e0000 */
[----:B------:R-:W-:Y:S02]  /*9070*/  FMNMX.FTZ R186, R186, R6, !PT ;  /* 0x00000006baba7209 */ /* 0x000fe40007810000 */
[----:B------:R-:W-:Y:S02]  /*9080*/  FMNMX.FTZ R2, R224, R2, !PT ;  /* 0x00000002e0027209 */ /* 0x000fe40007810000 */
[C---:B------:R-:W-:Y:S01]  /*9090*/  FSETP.NEU.FTZ.AND P2, PT, R186.reuse, -INF , PT ;  /* 0xff800000ba00780b */ /* 0x040fe20003f5d000 */
[----:B------:R-:W-:Y:S01]  /*90a0*/  FMUL.FTZ R8, R186, c[0x0][0x2d0] ;  /* 0x0000b400ba087a20 */ /* 0x000fe20000410000 */
[----:B------:R-:W-:Y:S01]  /*90b0*/  FMNMX.FTZ R2, R223, R2, !PT ;  /* 0x00000002df027209 */ /* 0x000fe20007810000 */
[----:B------:R-:W2:Y:S01]  /*90c0*/  SHFL.BFLY PT, R4, R185, 0x1, 0x1f ;  /* 0x0c201f00b9047f89 */ /* 0x000ea200000e0000 */
[----:B------:R-:W-:Y:S02]  /*90d0*/  ISETP.GT.AND P1, PT, R182, 0x28, PT ;  /* 0x00000028b600780c */ /* 0x000fe40003f24270 */
[----:B------:R-:W-:Y:S02]  /*90e0*/  FSEL R8, R8, RZ, P2 ;  /* 0x000000ff08087208 */ /* 0x000fe40001000000 */
[----:B------:R-:W-:Y:S02]  /*90f0*/  FMNMX.FTZ R0, R221, R2, !PT ;  /* 0x00000002dd007209 */ /* 0x000fe40007810000 */
[----:B------:R-:W-:Y:S01]  /*9100*/  FSEL R219, R46, -INF , P1 ;  /* 0xff8000002edb7808 */ /* 0x000fe20000800000 */
[--C-:B------:R-:W-:Y:S01]  /*9110*/  FFMA.FTZ R9, R183, c[0x0][0x2d0], -R8.reuse ;  /* 0x0000b400b7097a23 */ /* 0x100fe20000010808 */
[----:B------:R-:W-:Y:S01]  /*9120*/  FMNMX.FTZ R0, R220, R0, !PT ;  /* 0x00000000dc007209 */ /* 0x000fe20007810000 */
[--C-:B------:R-:W-:Y:S01]  /*9130*/  FFMA.FTZ R30, R20, c[0x0][0x2d0], -R8.reuse ;  /* 0x0000b400141e7a23 */ /* 0x100fe20000010808 */
[C---:B------:R-:W-:Y:S01]  /*9140*/  ISETP.GT.AND P1, PT, R182.reuse, 0x30, PT ;  /* 0x00000030b600780c */ /* 0x040fe20003f24270 */
[--C-:B------:R-:W-:Y:S01]  /*9150*/  FFMA.FTZ R235, R21, c[0x0][0x2d0], -R8.reuse ;  /* 0x0000b40015eb7a23 */ /* 0x100fe20000010808 */
[----:B------:R-:W-:Y:S01]  /*9160*/  FMNMX.FTZ R2, R219, R0, !PT ;  /* 0x00000000db027209 */ /* 0x000fe20007810000 */
[--C-:B------:R-:W-:Y:S01]  /*9170*/  FFMA.FTZ R0, R189, c[0x0][0x2d0], -R8.reuse ;  /* 0x0000b400bd007a23 */ /* 0x100fe20000010808 */
[----:B------:R-:W-:Y:S01]  /*9180*/  ISETP.GT.AND P0, PT, R182, 0x29, PT ;  /* 0x00000029b600780c */ /* 0x000fe20003f04270 */
[----:B------:R-:W-:Y:S01]  /*9190*/  MUFU.EX2 R9, R9 ;  /* 0x0000000900097308 */ /* 0x000fe20000000800 */
[----:B-1----:R-:W-:Y:S01]  /*91a0*/  FMNMX.FTZ R184, R184, R3, !PT ;  /* 0x00000003b8b87209 */ /* 0x002fe20007810000 */
[--C-:B------:R-:W-:Y:S01]  /*91b0*/  FFMA.FTZ R3, R191, c[0x0][0x2d0], -R8.reuse ;  /* 0x0000b400bf037a23 */ /* 0x100fe20000010808 */
[----:B------:R-:W-:Y:S01]  /*91c0*/  FSEL R216, R58, -INF , P1 ;  /* 0xff8000003ad87808 */ /* 0x000fe20000800000 */
[--C-:B------:R-:W-:Y:S01]  /*91d0*/  FFMA.FTZ R58, R37, c[0x0][0x2d0], -R8.reuse ;  /* 0x0000b400253a7a23 */ /* 0x100fe20000010808 */
[----:B------:R-:W-:Y:S01]  /*91e0*/  ISETP.GT.AND P1, PT, R182, 0x38, PT ;  /* 0x00000038b600780c */ /* 0x000fe20003f24270 */
[--C-:B------:R-:W-:Y:S01]  /*91f0*/  FFMA.FTZ R189, R49, c[0x0][0x2d0], -R8.reuse ;  /* 0x0000b40031bd7a23 */ /* 0x100fe20000010808 */
[----:B------:R-:W-:Y:S01]  /*9200*/  FSEL R218, R47, -INF , P0 ;  /* 0xff8000002fda7808 */ /* 0x000fe20000000000 */
[--C-:B------:R-:W-:Y:S01]  /*9210*/  FFMA.FTZ R46, R33, c[0x0][0x2d0], -R8.reuse ;  /* 0x0000b400212e7a23 */ /* 0x100fe20000010808 */
[----:B--2---:R-:W-:Y:S01]  /*9220*/  FMNMX.FTZ R185, R185, R4, !PT ;  /* 0x00000004b9b97209 */ /* 0x004fe20007810000 */
[----:B------:R1:W-:Y:S01]  /*9230*/  MUFU.EX2 R242, R3 ;  /* 0x0000000300f27308 */ /* 0x0003e20000000800 */
[----:B------:R-:W-:Y:S01]  /*9240*/  FSEL R214, R62, -INF , P1 ;  /* 0xff8000003ed67808 */ /* 0x000fe20000800000 */
[----:B------:R-:W2:Y:S01]  /*9250*/  SHFL.BFLY PT, R4, R184, 0x1, 0x1f ;  /* 0x0c201f00b8047f89 */ /* 0x000ea200000e0000 */
[C---:B------:R-:W-:Y:S01]  /*9260*/  FSETP.NEU.FTZ.AND P1, PT, R185.reuse, -INF , PT ;  /* 0xff800000b900780b */ /* 0x040fe20003f3d000 */
[----:B------:R-:W-:Y:S01]  /*9270*/  FMUL.FTZ R6, R185, c[0x0][0x2d0] ;  /* 0x0000b400b9067a20 */ /* 0x000fe20000410000 */
[----:B------:R-:W-:Y:S01]  /*9280*/  FMNMX.FTZ R2, R218, R2, !PT ;  /* 0x00000002da027209 */ /* 0x000fe20007810000 */
[--C-:B------:R-:W-:Y:S01]  /*9290*/  FFMA.FTZ R47, R36, c[0x0][0x2d0], -R8.reuse ;  /* 0x0000b400242f7a23 */ /* 0x100fe20000010808 */
[----:B------:R-:W-:Y:S01]  /*92a0*/  ISETP.GT.AND P0, PT, R182, 0x31, PT ;  /* 0x00000031b600780c */ /* 0x000fe20003f04270 */
[--C-:B------:R-:W-:Y:S01]  /*92b0*/  FFMA.FTZ R31, R32, c[0x0][0x2d0], -R8.reuse ;  /* 0x0000b400201f7a23 */ /* 0x100fe20000010808 */
[----:B------:R-:W-:Y:S01]  /*92c0*/  FSEL R6, R6, RZ, P1 ;  /* 0x000000ff06067208 */ /* 0x000fe20000800000 */
[----:B------:R3:W-:Y:S01]  /*92d0*/  MUFU.EX2 R217, R0 ;  /* 0x0000000000d97308 */ /* 0x0007e20000000800 */
[----:B------:R-:W-:Y:S01]  /*92e0*/  FSEL R215, R59, -INF , P0 ;  /* 0xff8000003bd77808 */ /* 0x000fe20000000000 */
[----:B------:R-:W-:Y:S01]  /*92f0*/  FFMA.FTZ R59, R53, c[0x0][0x2d0], -R8 ;  /* 0x0000b400353b7a23 */ /* 0x000fe20000010808 */
[----:B------:R-:W-:Y:S01]  /*9300*/  FMNMX.FTZ R2, R216, R2, !PT ;  /* 0x00000002d8027209 */ /* 0x000fe20007810000 */
[--C-:B------:R-:W-:Y:S01]  /*9310*/  FFMA.FTZ R232, R22, c[0x0][0x2d0], -R6.reuse ;  /* 0x0000b40016e87a23 */ /* 0x100fe20000010806 */
[----:B------:R-:W-:Y:S01]  /*9320*/  ISETP.GT.AND P0, PT, R182, 0x39, PT ;  /* 0x00000039b600780c */ /* 0x000fe20003f04270 */
[--C-:B------:R-:W-:Y:S01]  /*9330*/  FFMA.FTZ R231, R23, c[0x0][0x2d0], -R6.reuse ;  /* 0x0000b40017e77a23 */ /* 0x100fe20000010806 */
[----:B------:R-:W-:Y:S01]  /*9340*/  FMNMX.FTZ R2, R215, R2, !PT ;  /* 0x00000002d7027209 */ /* 0x000fe20007810000 */
[--C-:B------:R-:W-:Y:S01]  /*9350*/  FFMA.FTZ R230, R34, c[0x0][0x2d0], -R6.reuse ;  /* 0x0000b40022e67a23 */ /* 0x100fe20000010806 */
[----:B------:R-:W-:Y:S01]  /*9360*/  FSEL R183, R63, -INF , P0 ;  /* 0xff8000003fb77808 */ /* 0x000fe20000000000 */
[--C-:B------:R-:W-:Y:S02]  /*9370*/  FFMA.FTZ R228, R35, c[0x0][0x2d0], -R6.reuse ;  /* 0x0000b40023e47a23 */ /* 0x100fe40000010806 */
[--C-:B------:R-:W-:Y:S02]  /*9380*/  FFMA.FTZ R38, R38, c[0x0][0x2d0], -R6.reuse ;  /* 0x0000b40026267a23 */ /* 0x100fe40000010806 */
[--C-:B-1----:R-:W-:Y:S02]  /*9390*/  FFMA.FTZ R3, R190, c[0x0][0x2d0], -R6.reuse ;  /* 0x0000b400be037a23 */ /* 0x102fe40000010806 */
[--C-:B------:R-:W-:Y:S01]  /*93a0*/  FFMA.FTZ R39, R39, c[0x0][0x2d0], -R6.reuse ;  /* 0x0000b40027277a23 */ /* 0x100fe20000010806 */
[----:B--2---:R-:W-:Y:S01]  /*93b0*/  FMNMX.FTZ R184, R184, R4, !PT ;  /* 0x00000004b8b87209 */ /* 0x004fe20007810000 */
[----:B------:R1:W-:Y:S01]  /*93c0*/  MUFU.EX2 R211, R3 ;  /* 0x0000000300d37308 */ /* 0x0003e20000000800 */
[--C-:B------:R-:W-:Y:S01]  /*93d0*/  FFMA.FTZ R42, R50, c[0x0][0x2d0], -R6.reuse ;  /* 0x0000b400322a7a23 */ /* 0x100fe20000010806 */
[----:B------:R-:W-:Y:S01]  /*93e0*/  FSEL R4, R185, RZ, P1 ;  /* 0x000000ffb9047208 */ /* 0x000fe20000800000 */
[--C-:B------:R-:W-:Y:S01]  /*93f0*/  FFMA.FTZ R43, R51, c[0x0][0x2d0], -R6.reuse ;  /* 0x0000b400332b7a23 */ /* 0x100fe20000010806 */
[----:B------:R-:W-:Y:S01]  /*9400*/  FSETP.NEU.FTZ.AND P0, PT, R184, -INF , PT ;  /* 0xff800000b800780b */ /* 0x000fe20003f1d000 */
[----:B------:R-:W-:Y:S01]  /*9410*/  FFMA.FTZ R54, R54, c[0x0][0x2d0], -R6 ;  /* 0x0000b40036367a23 */ /* 0x000fe20000010806 */
[----:B---3--:R-:W-:Y:S01]  /*9420*/  FMNMX.FTZ R0, R214, R2, !PT ;  /* 0x00000002d6007209 */ /* 0x008fe20007810000 */
[----:B------:R-:W-:Y:S02]  /*9430*/  FFMA.FTZ R2, R7, c[0x0][0x2d0], -R8 ;  /* 0x0000b40007027a23 */ /* 0x000fe40000010808 */
[--C-:B------:R-:W-:Y:S01]  /*9440*/  FFMA.FTZ R55, R55, c[0x0][0x2d0], -R6.reuse ;  /* 0x0000b40037377a23 */ /* 0x100fe20000010806 */
[----:B------:R-:W-:Y:S01]  /*9450*/  FMNMX.FTZ R0, R183, R0, !PT ;  /* 0x00000000b7007209 */ /* 0x000fe20007810000 */
[----:B------:R2:W-:Y:S01]  /*9460*/  MUFU.EX2 R241, R2 ;  /* 0x0000000200f17308 */ /* 0x0005e20000000800 */
[--C-:B------:R-:W-:Y:S02]  /*9470*/  FFMA.FTZ R66, R66, c[0x0][0x2d0], -R6.reuse ;  /* 0x0000b40042427a23 */ /* 0x100fe40000010806 */
[----:B------:R-:W-:Y:S02]  /*9480*/  FFMA.FTZ R67, R67, c[0x0][0x2d0], -R6 ;  /* 0x0000b40043437a23 */ /* 0x000fe40000010806 */
[----:B------:R-:W-:Y:S02]  /*9490*/  FMUL.FTZ R7, R184, c[0x0][0x2d0] ;  /* 0x0000b400b8077a20 */ /* 0x000fe40000410000 */
[--C-:B------:R-:W-:Y:S02]  /*94a0*/  FFMA.FTZ R63, R48, c[0x0][0x2d0], -R8.reuse ;  /* 0x0000b400303f7a23 */ /* 0x100fe40000010808 */
[----:B------:R-:W-:Y:S01]  /*94b0*/  FFMA.FTZ R62, R52, c[0x0][0x2d0], -R8 ;  /* 0x0000b400343e7a23 */ /* 0x000fe20000010808 */
[----:B------:R-:W-:Y:S01]  /*94c0*/  FSEL R7, R7, RZ, P0 ;  /* 0x000000ff07077208 */ /* 0x000fe20000000000 */
[----:B------:R-:W-:Y:S02]  /*94d0*/  IMAD.MOV.U32 R34, RZ, RZ, R189 ;  /* 0x000000ffff227224 */ /* 0x000fe400078e00bd */
[--C-:B-1----:R-:W-:Y:S02]  /*94e0*/  FFMA.FTZ R3, R208, c[0x0][0x2d0], -R6.reuse ;  /* 0x0000b400d0037a23 */ /* 0x102fe40000010806 */
[--C-:B------:R-:W-:Y:S02]  /*94f0*/  FFMA.FTZ R229, R25, c[0x0][0x2d0], -R7.reuse ;  /* 0x0000b40019e57a23 */ /* 0x100fe40000010807 */
[----:B------:R1:W3:Y:S01]  /*9500*/  MUFU.EX2 R213, R3 ;  /* 0x0000000300d57308 */ /* 0x0002e20000000800 */
[--C-:B------:R-:W-:Y:S02]  /*9510*/  FFMA.FTZ R41, R41, c[0x0][0x2d0], -R7.reuse ;  /* 0x0000b40029297a23 */ /* 0x100fe40000010807 */
[--C-:B------:R-:W-:Y:S02]  /*9520*/  FFMA.FTZ R40, R40, c[0x0][0x2d0], -R7.reuse ;  /* 0x0000b40028287a23 */ /* 0x100fe40000010807 */
[--C-:B------:R-:W-:Y:S01]  /*9530*/  FFMA.FTZ R244, R56, c[0x0][0x2d0], -R7.reuse ;  /* 0x0000b40038f47a23 */ /* 0x100fe20000010807 */
[----:B--2---:R-:W2:Y:S01]  /*9540*/  SHFL.BFLY PT, R2, R0, 0x2, 0x1f ;  /* 0x0c401f0000027f89 */ /* 0x004ea200000e0000 */
[--C-:B------:R-:W-:Y:S02]  /*9550*/  FFMA.FTZ R243, R57, c[0x0][0x2d0], -R7.reuse ;  /* 0x0000b40039f37a23 */ /* 0x100fe40000010807 */
[--C-:B------:R-:W-:Y:S01]  /*9560*/  FFMA.FTZ R227, R29, c[0x0][0x2d0], -R7.reuse ;  /* 0x0000b4001de37a23 */ /* 0x100fe20000010807 */
[----:B------:R-:W-:Y:S01]  /*9570*/  MUFU.EX2 R229, R229 ;  /* 0x000000e500e57308 */ /* 0x000fe20000000800 */
[--C-:B------:R-:W-:Y:S02]  /*9580*/  FFMA.FTZ R44, R44, c[0x0][0x2d0], -R7.reuse ;  /* 0x0000b4002c2c7a23 */ /* 0x100fe40000010807 */
[--C-:B------:R-:W-:Y:S02]  /*9590*/  FFMA.FTZ R45, R45, c[0x0][0x2d0], -R7.reuse ;  /* 0x0000b4002d2d7a23 */ /* 0x100fe40000010807 */
[----:B-1----:R-:W-:Y:S01]  /*95a0*/  FFMA.FTZ R3, R19, c[0x0][0x2d0], -R6 ;  /* 0x0000b40013037a23 */ /* 0x002fe20000010806 */
[----:B---3--:R-:W-:Y:S01]  /*95b0*/  F2FP.PACK_AB R189, R213, R211 ;  /* 0x000000d3d5bd723e */ /* 0x008fe200000000ff */
[----:B------:R-:W-:Y:S03]  /*95c0*/  FFMA.FTZ R19, R65, c[0x0][0x2d0], -R8 ;  /* 0x0000b40041137a23 */ /* 0x000fe60000010808 */
[----:B------:R1:W-:Y:S01]  /*95d0*/  MUFU.EX2 R209, R3 ;  /* 0x0000000300d17308 */ /* 0x0003e20000000800 */
[----:B--2---:R-:W-:Y:S01]  /*95e0*/  FMNMX.FTZ R0, R0, R2, !PT ;  /* 0x0000000200007209 */ /* 0x004fe20007810000 */
[----:B------:R-:W-:Y:S02]  /*95f0*/  FFMA.FTZ R2, R18, c[0x0][0x2d0], -R6 ;  /* 0x0000b40012027a23 */ /* 0x000fe40000010806 */
[----:B------:R-:W2:Y:S01]  /*9600*/  LDL.LU R6, [R1+0xc] ;  /* 0x00000c0001067983 */ /* 0x000ea20000300800 */
[----:B------:R-:W-:Y:S05]  /*9610*/  FFMA.FTZ R18, R64, c[0x0][0x2d0], -R8 ;  /* 0x0000b40040127a23 */ /* 0x000fea0000010808 */
[----:B------:R3:W4:Y:S01]  /*9620*/  MUFU.EX2 R226, R2 ;  /* 0x0000000200e27308 */ /* 0x0007220000000800 */
[--C-:B-1----:R-:W-:Y:S09]  /*9630*/  FFMA.FTZ R3, R16, c[0x0][0x2d0], -R7.reuse ;  /* 0x0000b40010037a23 */ /* 0x102ff20000010807 */
[----:B------:R1:W-:Y:S01]  /*9640*/  MUFU.EX2 R210, R3 ;  /* 0x0000000300d27308 */ /* 0x0003e20000000800 */
[----:B---3--:R-:W3:Y:S01]  /*9650*/  SHFL.BFLY PT, R2, R0, 0x1, 0x1f ;  /* 0x0c201f0000027f89 */ /* 0x008ee200000e0000 */
[--C-:B-1----:R-:W-:Y:S08]  /*9660*/  FFMA.FTZ R3, R17, c[0x0][0x2d0], -R7.reuse ;  /* 0x0000b40011037a23 */ /* 0x102ff00000010807 */
[----:B------:R1:W-:Y:S01]  /*9670*/  MUFU.EX2 R212, R3 ;  /* 0x0000000300d47308 */ /* 0x0003e20000000800 */
[----:B---3--:R-:W-:Y:S01]  /*9680*/  FMNMX.FTZ R182, R2, R0, !PT ;  /* 0x0000000002b67209 */ /* 0x008fe20007810000 */
[--C-:B------:R-:W-:Y:S01]  /*9690*/  FFMA.FTZ R0, R12, c[0x0][0x2d0], -R7.reuse ;  /* 0x0000b4000c007a23 */ /* 0x100fe20000010807 */
[----:B----4-:R-:W-:Y:S01]  /*96a0*/  MOV R12, R226 ;  /* 0x000000e2000c7202 */ /* 0x010fe20000000f00 */
[----:B------:R-:W-:Y:S02]  /*96b0*/  FFMA.FTZ R2, R13, c[0x0][0x2d0], -R7 ;  /* 0x0000b4000d027a23 */ /* 0x000fe40000010807 */
[----:B------:R-:W-:Y:S02]  /*96c0*/  FMUL.FTZ R208, R182, c[0x0][0x2d0] ;  /* 0x0000b400b6d07a20 */ /* 0x000fe40000410000 */
[----:B------:R-:W-:Y:S02]  /*96d0*/  IMAD.MOV.U32 R13, RZ, RZ, R241 ;  /* 0x000000ffff0d7224 */ /* 0x000fe400078e00f1 */
[----:B------:R3:W-:Y:S01]  /*96e0*/  MUFU.EX2 R191, R0 ;  /* 0x0000000000bf7308 */ /* 0x0007e20000000800 */
[--C-:B------:R-:W-:Y:S02]  /*96f0*/  FFMA.FTZ R241, R61, c[0x0][0x2d0], -R7.reuse ;  /* 0x0000b4003df17a23 */ /* 0x100fe40000010807 */
[----:B------:R-:W-:Y:S07]  /*9700*/  FFMA.FTZ R226, R28, c[0x0][0x2d0], -R7 ;  /* 0x0000b4001ce27a23 */ /* 0x000fee0000010807 */
[----:B------:R4:W-:Y:S01]  /*9710*/  MUFU.EX2 R190, R2 ;  /* 0x0000000200be7308 */ /* 0x0009e20000000800 */
[----:B-1----:R-:W-:Y:S02]  /*9720*/  FSEL R3, R184, RZ, P0 ;  /* 0x000000ffb8037208 */ /* 0x002fe40000000000 */
[----:B------:R-:W-:Y:S02]  /*9730*/  PLOP3.LUT P0, PT, PT, PT, UP0, 0x80, 0x0 ;  /* 0x000000000000781c */ /* 0x000fe40003f0f008 */
[----:B---3--:R-:W-:Y:S02]  /*9740*/  FSEL R0, R186, RZ, P2 ;  /* 0x000000ffba007208 */ /* 0x008fe40001000000 */
[----:B------:R-:W-:Y:S03]  /*9750*/  FSETP.NEU.FTZ.AND P2, PT, R182, -INF , PT ;  /* 0xff800000b600780b */ /* 0x000fe60003f5d000 */
[----:B------:R-:W-:Y:S01]  /*9760*/  FADD.FTZ R0, -R0, R180 ;  /* 0x000000b400007221 */ /* 0x000fe20000010100 */
[----:B------:R-:W-:Y:S03]  /*9770*/  FSEL R208, R208, RZ, P2 ;  /* 0x000000ffd0d07208 */ /* 0x000fe60001000000 */
[----:B------:R-:W-:Y:S02]  /*9780*/  FMUL.FTZ R0, R0, c[0x0][0x2d0] ;  /* 0x0000b40000007a20 */ /* 0x000fe40000410000 */
[--C-:B----4-:R-:W-:Y:S02]  /*9790*/  FFMA.FTZ R2, R10, c[0x0][0x2d0], -R208.reuse ;  /* 0x0000b4000a027a23 */ /* 0x110fe400000108d0 */
[----:B------:R-:W-:Y:S02]  /*97a0*/  IMAD.MOV.U32 R10, RZ, RZ, R209 ;  /* 0x000000ffff0a7224 */ /* 0x000fe400078e00d1 */
[----:B------:R1:W-:Y:S01]  /*97b0*/  MUFU.EX2 R209, R2 ;  /* 0x0000000200d17308 */ /* 0x0003e20000000800 */
[--C-:B------:R-:W-:Y:S02]  /*97c0*/  FFMA.FTZ R5, R14, c[0x0][0x2d0], -R208.reuse ;  /* 0x0000b4000e057a23 */ /* 0x100fe400000108d0 */
[--C-:B------:R-:W-:Y:S07]  /*97d0*/  FFMA.FTZ R214, R214, c[0x0][0x2d0], -R208.reuse ;  /* 0x0000b400d6d67a23 */ /* 0x100fee00000108d0 */
[----:B------:R3:W-:Y:S01]  /*97e0*/  MUFU.EX2 R233, R5 ;  /* 0x0000000500e97308 */ /* 0x0007e20000000800 */
[----:B-1----:R-:W-:Y:S09]  /*97f0*/  FFMA.FTZ R2, R11, c[0x0][0x2d0], -R208 ;  /* 0x0000b4000b027a23 */ /* 0x002ff200000108d0 */
[----:B------:R1:W-:Y:S01]  /*9800*/  MUFU.EX2 R234, R2 ;  /* 0x0000000200ea7308 */ /* 0x0003e20000000800 */
[----:B---3--:R-:W-:Y:S02]  /*9810*/  FADD.FTZ R5, -R4, R181 ;  /* 0x000000b504057221 */ /* 0x008fe40000010100 */
[----:B------:R-:W-:Y:S02]  /*9820*/  FADD.FTZ R4, -R3, R187 ;  /* 0x000000bb03047221 */ /* 0x000fe40000010100 */
[----:B------:R-:W-:Y:S02]  /*9830*/  FFMA.FTZ R187, R24, c[0x0][0x2d0], -R7 ;  /* 0x0000b40018bb7a23 */ /* 0x000fe40000010807 */
[----:B------:R-:W3:Y:S01]  /*9840*/  LDSM.16.MT88.4 R24, [R237+0x100] ;  /* 0x00010000ed18783b */ /* 0x000ee20000004200 */
[----:B-1----:R-:W-:Y:S05]  /*9850*/  FSEL R2, R182, RZ, P2 ;  /* 0x000000ffb6027208 */ /* 0x002fea0001000000 */
[----:B------:R-:W-:Y:S01]  /*9860*/  FADD.FTZ R3, -R2, R188 ;  /* 0x000000bc02037221 */ /* 0x000fe20000010100 */
[----:B------:R-:W-:Y:S01]  /*9870*/  F2FP.PACK_AB R188, R217, R9 ;  /* 0x00000009d9bc723e */ /* 0x000fe200000000ff */
[----:B------:R-:W-:Y:S04]  /*9880*/  FFMA.FTZ R2, R15, c[0x0][0x2d0], -R208 ;  /* 0x0000b4000f027a23 */ /* 0x000fe800000108d0 */
[----:B------:R-:W-:Y:S10]  /*9890*/  MUFU.EX2 R236, R2 ;  /* 0x0000000200ec7308 */ /* 0x000ff40000000800 */
[----:B------:R1:W4:Y:S02]  /*98a0*/  MUFU.EX2 R2, R0 ;  /* 0x0000000000027308 */ /* 0x0003240000000800 */
[----:B-1----:R-:W-:Y:S02]  /*98b0*/  FMUL.FTZ R0, R5, c[0x0][0x2d0] ;  /* 0x0000b40005007a20 */ /* 0x002fe40000410000 */
[C---:B----4-:R-:W-:Y:S01]  /*98c0*/  FMUL.FTZ R37, R2.reuse, R149 ;  /* 0x0000009502257220 */ /* 0x050fe20000410000 */
[----:B------:R-:W-:Y:S05]  /*98d0*/  MOV R149, R10 ;  /* 0x0000000a00957202 */ /* 0x000fea0000000f00 */
[----:B------:R1:W4:Y:S01]  /*98e0*/  MUFU.EX2 R181, R0 ;  /* 0x0000000000b57308 */ /* 0x0003220000000800 */
[C---:B------:R-:W-:Y:S02]  /*98f0*/  FMUL.FTZ R36, R2.reuse, R148 ;  /* 0x0000009402247220 */ /* 0x040fe40000410000 */
[C---:B------:R-:W-:Y:S02]  /*9900*/  FMUL.FTZ R52, R2.reuse, R164 ;  /* 0x000000a402347220 */ /* 0x040fe40000410000 */
[C---:B------:R-:W-:Y:S01]  /*9910*/  FMUL.FTZ R53, R2.reuse, R165 ;  /* 0x000000a502357220 */ /* 0x040fe20000410000 */
[----:B------:R-:W-:Y:S01]  /*9920*/  MOV R165, R191 ;  /* 0x000000bf00a57202 */ /* 0x000fe20000000f00 */
[----:B------:R-:W-:Y:S01]  /*9930*/  IMAD.MOV.U32 R164, RZ, RZ, R190 ;  /* 0x000000ffffa47224 */ /* 0x000fe200078e00be */
[----:B------:R-:W-:Y:S01]  /*9940*/  F2FP.PACK_AB R191, R149, R12 ;  /* 0x0000000c95bf723e */ /* 0x000fe200000000ff */
[----:B------:R-:W-:Y:S01]  /*9950*/  FMUL.FTZ R5, R2, R193 ;  /* 0x000000c102057220 */ /* 0x000fe20000410000 */
[----:B------:R-:W-:Y:S01]  /*9960*/  F2FP.PACK_AB R193, R234, R209 ;  /* 0x000000d1eac1723e */ /* 0x000fe200000000ff */
[C---:B------:R-:W-:Y:S01]  /*9970*/  FMUL.FTZ R16, R2.reuse, R196 ;  /* 0x000000c402107220 */ /* 0x040fe20000410000 */
[----:B------:R-:W-:Y:S01]  /*9980*/  MOV R196, R67 ;  /* 0x0000004300c47202 */ /* 0x000fe20000000f00 */
[C---:B------:R-:W-:Y:S02]  /*9990*/  FMUL.FTZ R17, R2.reuse, R197 ;  /* 0x000000c502117220 */ /* 0x040fe40000410000 */
[C---:B------:R-:W-:Y:S01]  /*99a0*/  FMUL.FTZ R65, R2.reuse, R177 ;  /* 0x000000b102417220 */ /* 0x040fe20000410000 */
[----:B------:R-:W-:Y:S01]  /*99b0*/  MOV R177, R59 ;  /* 0x0000003b00b17202 */ /* 0x000fe20000000f00 */
[C---:B------:R-:W-:Y:S02]  /*99c0*/  FMUL.FTZ R20, R2.reuse, R132 ;  /* 0x0000008402147220 */ /* 0x040fe40000410000 */
[C---:B------:R-:W-:Y:S02]  /*99d0*/  FMUL.FTZ R21, R2.reuse, R133 ;  /* 0x0000008502157220 */ /* 0x040fe40000410000 */
[C---:B------:R-:W-:Y:S01]  /*99e0*/  FMUL.FTZ R49, R2.reuse, R161 ;  /* 0x000000a102317220 */ /* 0x040fe20000410000 */
[----:B------:R-:W-:Y:S01]  /*99f0*/  MOV R161, R30 ;  /* 0x0000001e00a17202 */ /* 0x000fe20000000f00 */
[----:B------:R-:W-:Y:S02]  /*9a00*/  FMUL.FTZ R32, R2, R144 ;  /* 0x0000009002207220 */ /* 0x000fe40000410000 */
[----:B-1----:R-:W-:Y:S02]  /*9a10*/  FMUL.FTZ R0, R4, c[0x0][0x2d0] ;  /* 0x0000b40004007a20 */ /* 0x002fe40000410000 */
[----:B------:R-:W-:Y:S01]  /*9a20*/  FMUL.FTZ R4, R2, R192 ;  /* 0x000000c002047220 */ /* 0x000fe20000410000 */
[----:B------:R-:W-:Y:S01]  /*9a30*/  F2FP.PACK_AB R192, R212, R210 ;  /* 0x000000d2d4c0723e */ /* 0x000fe200000000ff */
[----:B------:R1:W1:Y:S01]  /*9a40*/  MUFU.EX2 R180, R0 ;  /* 0x0000000000b47308 */ /* 0x0002620000000800 */
[C---:B----4-:R-:W-:Y:S02]  /*9a50*/  FMUL.FTZ R22, R181.reuse, R134 ;  /* 0x00000086b5167220 */ /* 0x050fe40000410000 */
[C---:B------:R-:W-:Y:S02]  /*9a60*/  FMUL.FTZ R23, R181.reuse, R135 ;  /* 0x00000087b5177220 */ /* 0x040fe40000410000 */
[C---:B------:R-:W-:Y:S01]  /*9a70*/  FMUL.FTZ R33, R2.reuse, R145 ;  /* 0x0000009102217220 */ /* 0x040fe20000410000 */
[----:B------:R-:W-:Y:S01]  /*9a80*/  LDSM.16.MT88.4 R132, [R239+0x100] ;  /* 0x00010000ef84783b */ /* 0x000fe20000004200 */
[C---:B------:R-:W-:Y:S01]  /*9a90*/  FMUL.FTZ R35, R181.reuse, R147 ;  /* 0x00000093b5237220 */ /* 0x040fe20000410000 */
[----:B------:R-:W-:Y:S01]  /*9aa0*/  MOV R145, R44 ;  /* 0x0000002c00917202 */ /* 0x000fe20000000f00 */
[----:B------:R-:W-:Y:S01]  /*9ab0*/  IMAD.MOV.U32 R144, RZ, RZ, R47 ;  /* 0x000000ffff907224 */ /* 0x000fe200078e002f */
        /* <DEDUP_REMOVED lines=9> */
[----:B-1----:R-:W-:Y:S01]  /*9b50*/  FMUL.FTZ R0, R3, c[0x0][0x2d0] ;  /* 0x0000b40003007a20 */ /* 0x002fe20000410000 */
[----:B------:R-:W-:Y:S01]  /*9b60*/  MOV R3, R242 ;  /* 0x000000f200037202 */ /* 0x000fe20000000f00 */
[C---:B------:R-:W-:Y:S01]  /*9b70*/  FMUL.FTZ R8, R180.reuse, R200 ;  /* 0x000000c8b4087220 */ /* 0x040fe20000410000 */
[----:B------:R-:W-:Y:S01]  /*9b80*/  MOV R200, R12 ;  /* 0x0000000c00c87202 */ /* 0x000fe20000000f00 */
[C---:B------:R-:W-:Y:S01]  /*9b90*/  FMUL.FTZ R12, R180.reuse, R204 ;  /* 0x000000ccb40c7220 */ /* 0x040fe20000410000 */
[----:B------:R-:W-:Y:S01]  /*9ba0*/  F2FP.PACK_AB R190, R3, R13 ;  /* 0x0000000d03be723e */ /* 0x000fe200000000ff */
[----:B------:R-:W1:Y:S01]  /*9bb0*/  MUFU.EX2 R0, R0 ;  /* 0x0000000000007308 */ /* 0x000e620000000800 */
[----:B------:R-:W-:Y:S02]  /*9bc0*/  IMAD.MOV.U32 R204, RZ, RZ, R13 ;  /* 0x000000ffffcc7224 */ /* 0x000fe400078e000d */
[----:B------:R-:W-:Y:S01]  /*9bd0*/  FMUL.FTZ R13, R180, R205 ;  /* 0x000000cdb40d7220 */ /* 0x000fe20000410000 */
[----:B------:R-:W-:Y:S01]  /*9be0*/  MOV R205, R19 ;  /* 0x0000001300cd7202 */ /* 0x000fe20000000f00 */
[C---:B------:R-:W-:Y:S02]  /*9bf0*/  FMUL.FTZ R19, R181.reuse, R199 ;  /* 0x000000c7b5137220 */ /* 0x040fe40000410000 */
[----:B------:R-:W-:Y:S02]  /*9c00*/  IMAD.MOV.U32 R199, RZ, RZ, R42 ;  /* 0x000000ffffc77224 */ /* 0x000fe400078e002a */
[----:B------:R-:W-:Y:S02]  /*9c10*/  FFMA.FTZ R242, R60, c[0x0][0x2d0], -R7 ;  /* 0x0000b4003cf27a23 */ /* 0x000fe40000010807 */
[C---:B------:R-:W-:Y:S01]  /*9c20*/  FMUL.FTZ R7, R181.reuse, R195 ;  /* 0x000000c3b5077220 */ /* 0x040fe20000410000 */
[----:B------:R-:W-:Y:S01]  /*9c30*/  F2FP.PACK_AB R195, R236, R233 ;  /* 0x000000e9ecc3723e */ /* 0x000fe200000000ff */
[C---:B------:R-:W-:Y:S01]  /*9c40*/  FMUL.FTZ R28, R180.reuse, R140 ;  /* 0x0000008cb41c7220 */ /* 0x040fe20000410000 */
[----:B------:R-:W-:Y:S01]  /*9c50*/  MOV R140, R46 ;  /* 0x0000002e008c7202 */ /* 0x000fe20000000f00 */
[C---:B------:R-:W-:Y:S02]  /*9c60*/  FMUL.FTZ R29, R180.reuse, R141 ;  /* 0x0000008db41d7220 */ /* 0x040fe40000410000 */
[----:B------:R-:W-:Y:S02]  /*9c70*/  IMAD.MOV.U32 R141, RZ, RZ, R31 ;  /* 0x000000ffff8d7224 */ /* 0x000fe400078e001f */
[----:B------:R-:W-:Y:S02]  /*9c80*/  FMUL.FTZ R44, R180, R156 ;  /* 0x0000009cb42c7220 */ /* 0x000fe40000410000 */
[C---:B------:R-:W-:Y:S02]  /*9c90*/  FMUL.FTZ R81, R2.reuse, R81 ;  /* 0x0000005102517220 */ /* 0x040fe40000410000 */
[----:B------:R-:W-:Y:S02]  /*9ca0*/  FMUL.FTZ R84, R2, R84 ;  /* 0x0000005402547220 */ /* 0x000fe40000410000 */
[C---:B-1----:R-:W-:Y:S02]  /*9cb0*/  FMUL.FTZ R14, R0.reuse, R206 ;  /* 0x000000ce000e7220 */ /* 0x042fe40000410000 */
[C---:B------:R-:W-:Y:S01]  /*9cc0*/  FMUL.FTZ R15, R0.reuse, R207 ;  /* 0x000000cf000f7220 */ /* 0x040fe20000410000 */
[----:B------:R-:W-:Y:S01]  /*9cd0*/  MOV R207, R41 ;  /* 0x0000002900cf7202 */ /* 0x000fe20000000f00 */
[----:B------:R-:W-:Y:S02]  /*9ce0*/  IMAD.MOV.U32 R206, RZ, RZ, R18 ;  /* 0x000000ffffce7224 */ /* 0x000fe400078e0012 */
[C---:B------:R-:W-:Y:S01]  /*9cf0*/  FMUL.FTZ R18, R181.reuse, R198 ;  /* 0x000000c6b5127220 */ /* 0x040fe20000410000 */
[----:B------:R-:W-:Y:S01]  /*9d00*/  MOV R198, R43 ;  /* 0x0000002b00c67202 */ /* 0x000fe20000000f00 */
[C---:B------:R-:W-:Y:S01]  /*9d10*/  FMUL.FTZ R10, R0.reuse, R202 ;  /* 0x000000ca000a7220 */ /* 0x040fe20000410000 */
[----:B------:R-:W-:Y:S01]  /*9d20*/  MOV R202, R38 ;  /* 0x0000002600ca7202 */ /* 0x000fe20000000f00 */
[----:B------:R-:W-:Y:S01]  /*9d30*/  FMUL.FTZ R11, R0, R203 ;  /* 0x000000cb000b7220 */ /* 0x000fe20000410000 */
[----:B------:R-:W-:Y:S01]  /*9d40*/  MOV R147, R198 ;  /* 0x000000c600937202 */ /* 0x000fe20000000f00 */
[----:B------:R-:W-:Y:S02]  /*9d50*/  IMAD.MOV.U32 R203, RZ, RZ, R58 ;  /* 0x000000ffffcb7224 */ /* 0x000fe400078e003a */
[----:B------:R-:W-:Y:S01]  /*9d60*/  LDSM.16.MT88.4 R56, [R240+0x100] ;  /* 0x00010000f038783b */ /* 0x000fe20000004200 */
[----:B--2---:R-:W-:Y:S01]  /*9d70*/  FFMA.FTZ R148, R2, R6, R9 ;  /* 0x0000000602947223 */ /* 0x004fe20000010009 */
[----:B------:R-:W-:Y:S01]  /*9d80*/  MUFU.EX2 R202, R202 ;  /* 0x000000ca00ca7308 */ /* 0x000fe20000000800 */
[----:B------:R-:W-:Y:S02]  /*9d90*/  FMUL.FTZ R9, R180, R201 ;  /* 0x000000c9b4097220 */ /* 0x000fe40000410000 */
[----:B------:R-:W-:Y:S02]  /*9da0*/  IMAD.MOV.U32 R201, RZ, RZ, R40 ;  /* 0x000000ffffc97224 */ /* 0x000fe400078e0028 */
[C---:B------:R-:W-:Y:S01]  /*9db0*/  FMUL.FTZ R6, R181.reuse, R194 ;  /* 0x000000c2b5067220 */ /* 0x040fe20000410000 */
[----:B------:R-:W1:Y:S01]  /*9dc0*/  LDSM.16.MT88.4 R40, [R238+0x100] ;  /* 0x00010000ee28783b */ /* 0x000e620000004200 */
[----:B------:R-:W-:Y:S01]  /*9dd0*/  FMUL.FTZ R46, R0, R158 ;  /* 0x0000009e002e7220 */ /* 0x000fe20000410000 */
[----:B------:R-:W-:Y:S01]  /*9de0*/  F2FP.PACK_AB R194, R164, R165 ;  /* 0x000000a5a4c2723e */ /* 0x000fe200000000ff */
[----:B------:R-:W-:Y:S01]  /*9df0*/  IMAD.MOV.U32 R197, RZ, RZ, R66 ;  /* 0x000000ffffc57224 */ /* 0x000fe200078e0042 */
[----:B------:R-:W-:Y:S01]  /*9e00*/  MUFU.EX2 R201, R201 ;  /* 0x000000c900c97308 */ /* 0x000fe20000000800 */
[--C-:B------:R-:W-:Y:S01]  /*9e10*/  FFMA.FTZ R156, R218, c[0x0][0x2d0], -R208.reuse ;  /* 0x0000b400da9c7a23 */ /* 0x100fe200000108d0 */
[-C--:B---3--:R-:W-:Y:S01]  /*9e20*/  HMMA.16816.F32 R4, R188, R24.reuse, R4 ;  /* 0x00000018bc04723c */ /* 0x088fe20000001804 */
[C---:B------:R-:W-:Y:S01]  /*9e30*/  FMUL.FTZ R30, R0.reuse, R142 ;  /* 0x0000008e001e7220 */ /* 0x040fe20000410000 */
[----:B------:R-:W2:Y:S01]  /*9e40*/  LDL.LU R158, [R1+0x40] ;  /* 0x00004000019e7983 */ /* 0x000ea20000300800 */
[C---:B------:R-:W-:Y:S02]  /*9e50*/  FMUL.FTZ R31, R0.reuse, R143 ;  /* 0x0000008f001f7220 */ /* 0x040fe40000410000 */
[C---:B------:R-:W-:Y:S02]  /*9e60*/  FMUL.FTZ R38, R181.reuse, R150 ;  /* 0x00000096b5267220 */ /* 0x040fe40000410000 */
[----:B------:R-:W-:Y:S01]  /*9e70*/  IMAD.MOV.U32 R150, RZ, RZ, R207 ;  /* 0x000000ffff967224 */ /* 0x000fe200078e00cf */
[C---:B------:R-:W-:Y:S01]  /*9e80*/  HMMA.16816.F32 R8, R192.reuse, R24, R8 ;  /* 0x00000018c008723c */ /* 0x040fe20000001808 */
[----:B------:R-:W-:Y:S03]  /*9e90*/  FMUL.FTZ R47, R0, R159 ;  /* 0x0000009f002f7220 */ /* 0x000fe60000410000 */
[C---:B------:R-:W-:Y:S01]  /*9ea0*/  FMUL.FTZ R85, R2.reuse, R85 ;  /* 0x0000005502557220 */ /* 0x040fe20000410000 */
[----:B------:R-:W-:Y:S01]  /*9eb0*/  MOV R207, R206 ;  /* 0x000000ce00cf7202 */ /* 0x000fe20000000f00 */
[----:B------:R-:W-:Y:S02]  /*9ec0*/  FMUL.FTZ R96, R2, R96 ;  /* 0x0000006002607220 */ /* 0x000fe40000410000 */
[-C--:B------:R-:W-:Y:S01]  /*9ed0*/  HMMA.16816.F32 R12, R192, R26.reuse, R12 ;  /* 0x0000001ac00c723c */ /* 0x080fe2000000180c */
[C---:B------:R-:W-:Y:S03]  /*9ee0*/  FMUL.FTZ R24, R180.reuse, R136 ;  /* 0x00000088b4187220 */ /* 0x040fe60000410000 */
[----:B------:R-:W-:Y:S01]  /*9ef0*/  MOV R136, R34 ;  /* 0x0000002200887202 */ /* 0x000fe20000000f00 */
[----:B------:R-:W-:Y:S02]  /*9f00*/  FMUL.FTZ R25, R180, R137 ;  /* 0x00000089b4197220 */ /* 0x000fe40000410000 */
[----:B------:R-:W-:Y:S01]  /*9f10*/  IMAD.MOV.U32 R137, RZ, RZ, R63 ;  /* 0x000000ffff897224 */ /* 0x000fe200078e003f */
[C---:B------:R-:W-:Y:S01]  /*9f20*/  HMMA.16816.F32 R16, R188.reuse, R26, R16 ;  /* 0x0000001abc10723c */ /* 0x040fe20000001810 */
[----:B------:R-:W-:Y:S03]  /*9f30*/  MOV R143, R136 ;  /* 0x00000088008f7202 */ /* 0x000fe60000000f00 */
[----:B------:R-:W-:Y:S01]  /*9f40*/  IMAD.MOV.U32 R142, RZ, RZ, R137 ;  /* 0x000000ffff8e7224 */ /* 0x000fe200078e0089 */
[----:B------:R-:W-:Y:S01]  /*9f50*/  MOV R163, R143 ;  /* 0x0000008f00a37202 */ /* 0x000fe20000000f00 */
[C---:B------:R-:W-:Y:S02]  /*9f60*/  FMUL.FTZ R34, R181.reuse, R146 ;  /* 0x00000092b5227220 */ /* 0x040fe40000410000 */
[----:B------:R-:W-:Y:S01]  /*9f70*/  IMAD.MOV.U32 R146, RZ, RZ, R199 ;  /* 0x000000ffff927224 */ /* 0x000fe200078e00c7 */
[-C--:B-1----:R-:W-:Y:S02]  /*9f80*/  HMMA.16816.F32 R20, R188, R40.reuse, R20 ;  /* 0x00000028bc14723c */ /* 0x082fe40000001814 */
[----:B------:R-:W-:Y:S01]  /*9f90*/  MUFU.EX2 R163, R163 ;  /* 0x000000a300a37308 */ /* 0x000fe20000000800 */
[C---:B------:R-:W-:Y:S01]  /*9fa0*/  FMUL.FTZ R26, R0.reuse, R138 ;  /* 0x0000008a001a7220 */ /* 0x040fe20000410000 */
[----:B------:R-:W-:Y:S01]  /*9fb0*/  MOV R138, R39 ;  /* 0x00000027008a7202 */ /* 0x000fe20000000f00 */
[----:B------:R-:W-:Y:S02]  /*9fc0*/  FMUL.FTZ R27, R0, R139 ;  /* 0x0000008b001b7220 */ /* 0x000fe40000410000 */
[----:B------:R-:W-:Y:S02]  /*9fd0*/  IMAD.MOV.U32 R139, RZ, RZ, R45 ;  /* 0x000000ffff8b7224 */ /* 0x000fe400078e002d */
[----:B------:R-:W-:Y:S02]  /*9fe0*/  FMUL.FTZ R45, R180, R157 ;  /* 0x0000009db42d7220 */ /* 0x000fe40000410000 */
[----:B------:R-:W3:Y:S01]  /*9ff0*/  LDL.LU R157, [R1+0x14] ;  /* 0x00001400019d7983 */ /* 0x000ee20000300800 */
[C---:B------:R-:W-:Y:S01]  /*a000*/  HMMA.16816.F32 R24, R192.reuse, R40, R24 ;  /* 0x00000028c018723c */ /* 0x040fe20000001818 */
[----:B------:R-:W-:Y:S01]  /*a010*/  FMUL.FTZ R39, R181, R151 ;  /* 0x00000097b5277220 */ /* 0x000fe20000410000 */
[----:B------:R-:W-:Y:S01]  /*a020*/  MOV R151, R204 ;  /* 0x000000cc00977202 */ /* 0x000fe20000000f00 */
[C---:B------:R-:W-:Y:S01]  /*a030*/  FMUL.FTZ R97, R2.reuse, R97 ;  /* 0x0000006102617220 */ /* 0x040fe20000410000 */
[----:B------:R-:W-:Y:S01]  /*a040*/  MUFU.EX2 R204, R226 ;  /* 0x000000e200cc7308 */ /* 0x000fe20000000800 */
[----:B------:R-:W-:Y:S01]  /*a050*/  FMUL.FTZ R100, R2, R100 ;  /* 0x0000006402647220 */ /* 0x000fe20000410000 */
[----:B------:R-:W-:Y:S01]  /*a060*/  MOV R159, R151 ;  /* 0x00000097009f7202 */ /* 0x000fe20000000f00 */
[----:B------:R-:W-:Y:S01]  /*a070*/  FMUL.FTZ R40, R180, R152 ;  /* 0x00000098b4287220 */ /* 0x000fe20000410000 */
[-C--:B------:R-:W-:Y:S01]  /*a080*/  HMMA.16816.F32 R28, R192, R42.reuse, R28 ;  /* 0x0000002ac01c723c */ /* 0x080fe2000000181c */
[--C-:B------:R-:W-:Y:S03]  /*a090*/  FFMA.FTZ R152, R220, c[0x0][0x2d0], -R208.reuse ;  /* 0x0000b400dc987a23 */ /* 0x100fe600000108d0 */
[----:B------:R-:W-:Y:S02]  /*a0a0*/  FMUL.FTZ R41, R180, R153 ;  /* 0x00000099b4297220 */ /* 0x000fe40000410000 */
[----:B------:R-:W-:Y:S01]  /*a0b0*/  FFMA.FTZ R153, R219, c[0x0][0x2d0], -R208 ;  /* 0x0000b400db997a23 */ /* 0x000fe200000108d0 */
[----:B------:R-:W-:Y:S01]  /*a0c0*/  MUFU.EX2 R226, R243 ;  /* 0x000000f300e27308 */ /* 0x000fe20000000800 */
[C---:B------:R-:W-:Y:S01]  /*a0d0*/  HMMA.16816.F32 R32, R188.reuse, R42, R32 ;  /* 0x0000002abc20723c */ /* 0x040fe20000001820 */
[C---:B------:R-:W-:Y:S03]  /*a0e0*/  FMUL.FTZ R101, R2.reuse, R101 ;  /* 0x0000006502657220 */ /* 0x040fe60000410000 */
[C---:B------:R-:W-:Y:S02]  /*a0f0*/  FMUL.FTZ R112, R2.reuse, R112 ;  /* 0x0000007002707220 */ /* 0x040fe40000410000 */
[----:B------:R-:W-:Y:S02]  /*a100*/  FMUL.FTZ R113, R2, R113 ;  /* 0x0000007102717220 */ /* 0x000fe40000410000 */
[-C--:B------:R-:W-:Y:S01]  /*a110*/  HMMA.16816.F32 R36, R188, R56.reuse, R36 ;  /* 0x00000038bc24723c */ /* 0x080fe20000001824 */
[C---:B------:R-:W-:Y:S02]  /*a120*/  FMUL.FTZ R43, R0.reuse, R155 ;  /* 0x0000009b002b7220 */ /* 0x040fe40000410000 */
[----:B------:R-:W4:Y:S01]  /*a130*/  LDL.LU R155, [R1+0x10] ;  /* 0x00001000019b7983 */ /* 0x000f220000300800 */
[----:B------:R-:W-:Y:S02]  /*a140*/  FMUL.FTZ R42, R0, R154 ;  /* 0x0000009a002a7220 */ /* 0x000fe40000410000 */
[----:B------:R-:W-:Y:S02]  /*a150*/  IMAD.MOV.U32 R160, RZ, RZ, R55 ;  /* 0x000000ffffa07224 */ /* 0x000fe400078e0037 */
[C---:B------:R-:W-:Y:S02]  /*a160*/  FMUL.FTZ R55, R181.reuse, R167 ;  /* 0x000000a7b5377220 */ /* 0x040fe40000410000 */
[----:B------:R1:W-:Y:S01]  /*a170*/  MUFU.EX2 R167, R235 ;  /* 0x000000eb00a77308 */ /* 0x0003e20000000800 */
[C---:B------:R-:W-:Y:S01]  /*a180*/  HMMA.16816.F32 R40, R192.reuse, R56, R40 ;  /* 0x00000038c028723c */ /* 0x040fe20000001828 */
[----:B------:R-:W-:Y:S02]  /*a190*/  IMAD.MOV.U32 R176, RZ, RZ, R62 ;  /* 0x000000ffffb07224 */ /* 0x000fe400078e003e */
[C---:B------:R-:W-:Y:S02]  /*a1a0*/  FMUL.FTZ R60, R180.reuse, R172 ;  /* 0x000000acb43c7220 */ /* 0x040fe40000410000 */
[C---:B------:R-:W-:Y:S02]  /*a1b0*/  FMUL.FTZ R61, R180.reuse, R173 ;  /* 0x000000adb43d7220 */ /* 0x040fe40000410000 */
[C---:B------:R-:W-:Y:S01]  /*a1c0*/  FMUL.FTZ R56, R180.reuse, R168 ;  /* 0x000000a8b4387220 */ /* 0x040fe20000410000 */
[-C--:B------:R-:W-:Y:S01]  /*a1d0*/  HMMA.16816.F32 R44, R192, R58.reuse, R44 ;  /* 0x0000003ac02c723c */ /* 0x080fe2000000182c */
[----:B------:R-:W-:Y:S01]  /*a1e0*/  FMUL.FTZ R57, R180, R169 ;  /* 0x000000a9b4397220 */ /* 0x000fe20000410000 */
[----:B------:R1:W-:Y:S02]  /*a1f0*/  MUFU.EX2 R172, R140 ;  /* 0x0000008c00ac7308 */ /* 0x0003e40000000800 */
[C---:B------:R-:W-:Y:S02]  /*a200*/  FMUL.FTZ R62, R0.reuse, R174 ;  /* 0x000000ae003e7220 */ /* 0x040fe40000410000 */
[----:B------:R-:W-:Y:S02]  /*a210*/  FMUL.FTZ R63, R0, R175 ;  /* 0x000000af003f7220 */ /* 0x000fe40000410000 */
[C---:B------:R-:W-:Y:S01]  /*a220*/  HMMA.16816.F32 R48, R188.reuse, R58, R48 ;  /* 0x0000003abc30723c */ /* 0x040fe20000001830 */
[C---:B------:R-:W-:Y:S03]  /*a230*/  FMUL.FTZ R116, R2.reuse, R116 ;  /* 0x0000007402747220 */ /* 0x040fe60000410000 */
[C---:B------:R-:W-:Y:S01]  /*a240*/  FMUL.FTZ R117, R2.reuse, R117 ;  /* 0x0000007502757220 */ /* 0x040fe20000410000 */
[----:B------:R1:W-:Y:S01]  /*a250*/  MUFU.EX2 R169, R141 ;  /* 0x0000008d00a97308 */ /* 0x0003e20000000800 */
[C---:B------:R-:W-:Y:S02]  /*a260*/  FMUL.FTZ R128, R2.reuse, R128 ;  /* 0x0000008002807220 */ /* 0x040fe40000410000 */
[----:B------:R-:W-:Y:S01]  /*a270*/  FMUL.FTZ R129, R2, R129 ;  /* 0x0000008102817220 */ /* 0x000fe20000410000 */
[----:B------:R-:W-:Y:S03]  /*a280*/  MOV R2, R54 ;  /* 0x0000003600027202 */ /* 0x000fe60000000f00 */
[C---:B------:R-:W-:Y:S01]  /*a290*/  FMUL.FTZ R54, R181.reuse, R166 ;  /* 0x000000a6b5367220 */ /* 0x040fe20000410000 */
[----:B------:R-:W-:Y:S01]  /*a2a0*/  MOV R199, R2 ;  /* 0x0000000200c77202 */ /* 0x000fe20000000f00 */
[----:B------:R-:W-:Y:S01]  /*a2b0*/  FFMA.FTZ R2, R222, c[0x0][0x2d0], -R208 ;  /* 0x0000b400de027a23 */ /* 0x000fe200000108d0 */
[----:B------:R1:W-:Y:S02]  /*a2c0*/  MUFU.EX2 R168, R231 ;  /* 0x000000e700a87308 */ /* 0x0003e40000000800 */
[----:B-1----:R-:W-:Y:S02]  /*a2d0*/  IMAD.MOV.U32 R235, RZ, RZ, R146 ;  /* 0x000000ffffeb7224 */ /* 0x002fe400078e0092 */
[----:B------:R-:W-:Y:S01]  /*a2e0*/  IMAD.MOV.U32 R140, RZ, RZ, R139 ;  /* 0x000000ffff8c7224 */ /* 0x000fe200078e008b */
[-C--:B------:R-:W-:Y:S01]  /*a2f0*/  HMMA.16816.F32 R52, R188, R132.reuse, R52 ;  /* 0x00000084bc34723c */ /* 0x080fe20000001834 */
[C---:B------:R-:W-:Y:S02]  /*a300*/  FMUL.FTZ R58, R0.reuse, R170 ;  /* 0x000000aa003a7220 */ /* 0x040fe40000410000 */
[----:B------:R-:W-:Y:S02]  /*a310*/  FMUL.FTZ R59, R0, R171 ;  /* 0x000000ab003b7220 */ /* 0x000fe40000410000 */
[C---:B------:R-:W-:Y:S01]  /*a320*/  FMUL.FTZ R66, R181.reuse, R178 ;  /* 0x000000b2b5427220 */ /* 0x040fe20000410000 */
[----:B------:R-:W-:Y:S01]  /*a330*/  MOV R178, R147 ;  /* 0x0000009300b27202 */ /* 0x000fe20000000f00 */
[C---:B------:R-:W-:Y:S01]  /*a340*/  FMUL.FTZ R67, R181.reuse, R179 ;  /* 0x000000b3b5437220 */ /* 0x040fe20000410000 */
[----:B------:R-:W-:Y:S01]  /*a350*/  MUFU.EX2 R171, R228 ;  /* 0x000000e400ab7308 */ /* 0x000fe20000000800 */
[----:B------:R-:W-:Y:S01]  /*a360*/  IMAD.MOV.U32 R179, RZ, RZ, R150 ;  /* 0x000000ffffb37224 */ /* 0x000fe200078e0096 */
[C---:B------:R-:W-:Y:S02]  /*a370*/  HMMA.16816.F32 R56, R192.reuse, R132, R56 ;  /* 0x00000084c038723c */ /* 0x040fe40000001838 */
[----:B------:R-:W-:Y:S01]  /*a380*/  MOV R141, R138 ;  /* 0x0000008a008d7202 */ /* 0x000fe20000000f00 */
[C---:B------:R-:W-:Y:S01]  /*a390*/  FMUL.FTZ R70, R181.reuse, R70 ;  /* 0x00000046b5467220 */ /* 0x040fe20000410000 */
[----:B------:R-:W-:Y:S01]  /*a3a0*/  LDSM.16.MT88.4 R136, [R237+0x900] ;  /* 0x00090000ed88783b */ /* 0x000fe20000004200 */
[C---:B------:R-:W-:Y:S02]  /*a3b0*/  FMUL.FTZ R71, R181.reuse, R71 ;  /* 0x00000047b5477220 */ /* 0x040fe40000410000 */
[C---:B------:R-:W-:Y:S01]  /*a3c0*/  FMUL.FTZ R72, R180.reuse, R72 ;  /* 0x00000048b4487220 */ /* 0x040fe20000410000 */
[-C--:B------:R-:W-:Y:S01]  /*a3d0*/  HMMA.16816.F32 R60, R192, R134.reuse, R60 ;  /* 0x00000086c03c723c */ /* 0x080fe2000000183c */
[----:B------:R-:W-:Y:S03]  /*a3e0*/  MUFU.EX2 R178, R178 ;  /* 0x000000b200b27308 */ /* 0x000fe60000000800 */
[----:B------:R-:W-:Y:S01]  /*a3f0*/  FMUL.FTZ R73, R180, R73 ;  /* 0x00000049b4497220 */ /* 0x000fe20000410000 */
[----:B------:R-:W-:Y:S01]  /*a400*/  MOV R231, R141 ;  /* 0x0000008d00e77202 */ /* 0x000fe20000000f00 */
[C---:B------:R-:W-:Y:S02]  /*a410*/  FMUL.FTZ R74, R0.reuse, R74 ;  /* 0x0000004a004a7220 */ /* 0x040fe40000410000 */
[C---:B------:R-:W-:Y:S01]  /*a420*/  HMMA.16816.F32 R64, R188.reuse, R134, R64 ;  /* 0x00000086bc40723c */ /* 0x040fe20000001840 */
[----:B------:R-:W1:Y:S02]  /*a430*/  LDSM.16.MT88.4 R132, [R237+0x2100] ;  /* 0x00210000ed84783b */ /* 0x000e640000004200 */
[----:B------:R-:W-:Y:S01]  /*a440*/  MUFU.EX2 R228, R196 ;  /* 0x000000c400e47308 */ /* 0x000fe20000000800 */
[----:B------:R-:W-:Y:S02]  /*a450*/  FMUL.FTZ R75, R0, R75 ;  /* 0x0000004b004b7220 */ /* 0x000fe40000410000 */
[C---:B------:R-:W-:Y:S02]  /*a460*/  FMUL.FTZ R76, R180.reuse, R76 ;  /* 0x0000004cb44c7220 */ /* 0x040fe40000410000 */
[----:B------:R-:W-:Y:S04]  /*a470*/  FMUL.FTZ R77, R180, R77 ;  /* 0x0000004db44d7220 */ /* 0x000fe80000410000 */
        /* <DEDUP_REMOVED lines=13> */
[----:B------:R-:W1:Y:S01]  /*a550*/  MUFU.EX2 R175, R227 ;  /* 0x000000e300af7308 */ /* 0x000e620000000800 */
[----:B------:R-:W-:Y:S02]  /*a560*/  FMUL.FTZ R93, R180, R93 ;  /* 0x0000005db45d7220 */ /* 0x000fe40000410000 */
[C---:B------:R-:W-:Y:S02]  /*a570*/  FMUL.FTZ R94, R0.reuse, R94 ;  /* 0x0000005e005e7220 */ /* 0x040fe40000410000 */
[----:B------:R-:W-:Y:S02]  /*a580*/  FMUL.FTZ R95, R0, R95 ;  /* 0x0000005f005f7220 */ /* 0x000fe40000410000 */
[C---:B------:R-:W-:Y:S01]  /*a590*/  FMUL.FTZ R98, R181.reuse, R98 ;  /* 0x00000062b5627220 */ /* 0x040fe20000410000 */
[-C--:B-1----:R-:W-:Y:S01]  /*a5a0*/  HMMA.16816.F32 R68, R188, R132.reuse, R68 ;  /* 0x00000084bc44723c */ /* 0x082fe20000001844 */
[C---:B------:R-:W-:Y:S01]  /*a5b0*/  FMUL.FTZ R99, R181.reuse, R99 ;  /* 0x00000063b5637220 */ /* 0x040fe20000410000 */
[----:B------:R1:W-:Y:S01]  /*a5c0*/  MUFU.EX2 R227, R244 ;  /* 0x000000f400e37308 */ /* 0x0003e20000000800 */
[C---:B------:R-:W-:Y:S02]  /*a5d0*/  FMUL.FTZ R102, R181.reuse, R102 ;  /* 0x00000066b5667220 */ /* 0x040fe40000410000 */
[C---:B------:R-:W-:Y:S02]  /*a5e0*/  FMUL.FTZ R103, R181.reuse, R103 ;  /* 0x00000067b5677220 */ /* 0x040fe40000410000 */
[----:B------:R-:W-:Y:S01]  /*a5f0*/  IMAD.MOV.U32 R198, RZ, RZ, R165 ;  /* 0x000000ffffc67224 */ /* 0x000fe200078e00a5 */
[C---:B------:R-:W-:Y:S01]  /*a600*/  HMMA.16816.F32 R72, R192.reuse, R132, R72 ;  /* 0x00000084c048723c */ /* 0x040fe20000001848 */
[C---:B------:R-:W-:Y:S03]  /*a610*/  FMUL.FTZ R104, R180.reuse, R104 ;  /* 0x00000068b4687220 */ /* 0x040fe60000410000 */
[----:B------:R1:W-:Y:S01]  /*a620*/  MUFU.EX2 R165, R2 ;  /* 0x0000000200a57308 */ /* 0x0003e20000000800 */
[----:B------:R-:W-:Y:S02]  /*a630*/  FMUL.FTZ R105, R180, R105 ;  /* 0x00000069b4697220 */ /* 0x000fe40000410000 */
[C---:B------:R-:W-:Y:S01]  /*a640*/  FMUL.FTZ R106, R0.reuse, R106 ;  /* 0x0000006a006a7220 */ /* 0x040fe20000410000 */
[-C--:B------:R-:W-:Y:S01]  /*a650*/  HMMA.16816.F32 R76, R192, R134.reuse, R76 ;  /* 0x00000086c04c723c */ /* 0x080fe2000000184c */
[----:B------:R-:W-:Y:S03]  /*a660*/  FMUL.FTZ R107, R0, R107 ;  /* 0x0000006b006b7220 */ /* 0x000fe60000410000 */
[C---:B------:R-:W-:Y:S02]  /*a670*/  FMUL.FTZ R108, R180.reuse, R108 ;  /* 0x0000006cb46c7220 */ /* 0x040fe40000410000 */
[----:B------:R-:W-:Y:S01]  /*a680*/  FMUL.FTZ R109, R180, R109 ;  /* 0x0000006db46d7220 */ /* 0x000fe20000410000 */
[----:B------:R1:W-:Y:S01]  /*a690*/  MUFU.EX2 R174, R230 ;  /* 0x000000e600ae7308 */ /* 0x0003e20000000800 */
[C---:B------:R-:W-:Y:S01]  /*a6a0*/  HMMA.16816.F32 R80, R188.reuse, R134, R80 ;  /* 0x00000086bc50723c */ /* 0x040fe20000001850 */
[----:B------:R-:W1:Y:S03]  /*a6b0*/  LDSM.16.MT88.4 R132, [R238+0x2100] ;  /* 0x00210000ee84783b */ /* 0x000e660000004200 */
[C---:B------:R-:W-:Y:S02]  /*a6c0*/  FMUL.FTZ R110, R0.reuse, R110 ;  /* 0x0000006e006e7220 */ /* 0x040fe40000410000 */
[----:B------:R-:W-:Y:S02]  /*a6d0*/  FMUL.FTZ R111, R0, R111 ;  /* 0x0000006f006f7220 */ /* 0x000fe40000410000 */
[C---:B------:R-:W-:Y:S01]  /*a6e0*/  FMUL.FTZ R114, R181.reuse, R114 ;  /* 0x00000072b5727220 */ /* 0x040fe20000410000 */
[----:B-1----:R1:W5:Y:S03]  /*a6f0*/  LDL.LU R244, [R1+0x6c] ;  /* 0x00006c0001f47983 */ /* 0x0023660000300800 */
[----:B------:R-:W-:Y:S01]  /*a700*/  FMUL.FTZ R115, R181, R115 ;  /* 0x00000073b5737220 */ /* 0x000fe20000410000 */
[----:B------:R1:W5:Y:S01]  /*a710*/  LDL.LU R243, [R1+0x68] ;  /* 0x0000680001f37983 */ /* 0x0003620000300800 */
[--C-:B------:R-:W-:Y:S02]  /*a720*/  FFMA.FTZ R2, R225, c[0x0][0x2d0], -R208.reuse ;  /* 0x0000b400e1027a23 */ /* 0x100fe400000108d0 */
[----:B------:R-:W-:Y:S01]  /*a730*/  FFMA.FTZ R225, R216, c[0x0][0x2d0], -R208 ;  /* 0x0000b400d8e17a23 */ /* 0x000fe200000108d0 */
[----:B------:R1:W5:Y:S01]  /*a740*/  LDL.LU R242, [R1+0x64] ;  /* 0x0000640001f27983 */ /* 0x0003620000300800 */
[----:B------:R-:W1:Y:S01]  /*a750*/  MUFU.EX2 R170, R2 ;  /* 0x0000000200aa7308 */ /* 0x000e620000000800 */
[C---:B------:R-:W-:Y:S02]  /*a760*/  FMUL.FTZ R122, R0.reuse, R122 ;  /* 0x0000007a007a7220 */ /* 0x040fe40000410000 */
[C---:B------:R-:W-:Y:S02]  /*a770*/  FMUL.FTZ R123, R0.reuse, R123 ;  /* 0x0000007b007b7220 */ /* 0x040fe40000410000 */
[C---:B------:R-:W-:Y:S01]  /*a780*/  FMUL.FTZ R126, R0.reuse, R126 ;  /* 0x0000007e007e7220 */ /* 0x040fe20000410000 */
[----:B------:R-:W-:Y:S01]  /*a790*/  MOV R230, R203 ;  /* 0x000000cb00e67202 */ /* 0x000fe20000000f00 */
[----:B------:R-:W-:Y:S02]  /*a7a0*/  IMAD.MOV.U32 R203, RZ, RZ, R144 ;  /* 0x000000ffffcb7224 */ /* 0x000fe400078e0090 */
[----:B------:R-:W-:Y:S01]  /*a7b0*/  FMUL.FTZ R127, R0, R127 ;  /* 0x0000007f007f7220 */ /* 0x000fe20000410000 */
[----:B------:R-:W-:Y:S01]  /*a7c0*/  MUFU.EX2 R225, R225 ;  /* 0x000000e100e17308 */ /* 0x000fe20000000800 */
[----:B------:R-:W-:Y:S01]  /*a7d0*/  IMAD.MOV.U32 R154, RZ, RZ, R200 ;  /* 0x000000ffff9a7224 */ /* 0x000fe200078e00c8 */
[----:B------:R-:W-:Y:S01]  /*a7e0*/  MOV R200, R3 ;  /* 0x0000000300c87202 */ /* 0x000fe20000000f00 */
[----:B------:R-:W-:Y:S02]  /*a7f0*/  FFMA.FTZ R3, R221, c[0x0][0x2d0], -R208 ;  /* 0x0000b400dd037a23 */ /* 0x000fe400000108d0 */
[----:B------:R-:W-:Y:S01]  /*a800*/  IMAD.MOV.U32 R232, RZ, RZ, R142 ;  /* 0x000000ffffe87224 */ /* 0x000fe200078e008e */
[----:B------:R-:W-:Y:S01]  /*a810*/  F2FP.PACK_AB R142, R175, R204 ;  /* 0x000000ccaf8e723e */ /* 0x000fe200000000ff */
[C---:B------:R-:W-:Y:S02]  /*a820*/  FMUL.FTZ R118, R181.reuse, R118 ;  /* 0x00000076b5767220 */ /* 0x040fe40000410000 */
[----:B------:R-:W-:Y:S01]  /*a830*/  FMUL.FTZ R119, R181, R119 ;  /* 0x00000077b5777220 */ /* 0x000fe20000410000 */
[----:B------:R-:W-:Y:S01]  /*a840*/  MUFU.EX2 R203, R203 ;  /* 0x000000cb00cb7308 */ /* 0x000fe20000000800 */
[----:B------:R-:W-:Y:S01]  /*a850*/  FMUL.FTZ R120, R180, R120 ;  /* 0x00000078b4787220 */ /* 0x000fe20000410000 */
[-C--:B------:R-:W-:Y:S01]  /*a860*/  HMMA.16816.F32 R84, R188, R132.reuse, R84 ;  /* 0x00000084bc54723c */ /* 0x080fe20000001854 */
[----:B-1----:R-:W-:Y:S01]  /*a870*/  F2FP.PACK_AB R141, R170, R165 ;  /* 0x000000a5aa8d723e */ /* 0x002fe200000000ff */
[--C-:B------:R-:W-:Y:S02]  /*a880*/  FFMA.FTZ R2, R224, c[0x0][0x2d0], -R208.reuse ;  /* 0x0000b400e0027a23 */ /* 0x100fe400000108d0 */
[--C-:B------:R-:W-:Y:S02]  /*a890*/  FFMA.FTZ R224, R215, c[0x0][0x2d0], -R208.reuse ;  /* 0x0000b400d7e07a23 */ /* 0x100fe400000108d0 */
[C---:B------:R-:W-:Y:S02]  /*a8a0*/  FMUL.FTZ R121, R180.reuse, R121 ;  /* 0x00000079b4797220 */ /* 0x040fe40000410000 */
[----:B------:R1:W-:Y:S01]  /*a8b0*/  MUFU.EX2 R173, R2 ;  /* 0x0000000200ad7308 */ /* 0x0003e20000000800 */
[C---:B------:R-:W-:Y:S03]  /*a8c0*/  HMMA.16816.F32 R88, R192.reuse, R132, R88 ;  /* 0x00000084c058723c */ /* 0x040fe60000001858 */
[C---:B------:R-:W-:Y:S02]  /*a8d0*/  FMUL.FTZ R124, R180.reuse, R124 ;  /* 0x0000007cb47c7220 */ /* 0x040fe40000410000 */
[C---:B------:R-:W-:Y:S02]  /*a8e0*/  FMUL.FTZ R125, R180.reuse, R125 ;  /* 0x0000007db47d7220 */ /* 0x040fe40000410000 */
[----:B------:R-:W-:Y:S01]  /*a8f0*/  IMAD.MOV.U32 R206, RZ, RZ, R205 ;  /* 0x000000ffffce7224 */ /* 0x000fe200078e00cd */
[-C--:B------:R-:W-:Y:S01]  /*a900*/  HMMA.16816.F32 R92, R192, R134.reuse, R92 ;  /* 0x00000086c05c723c */ /* 0x080fe2000000185c */
[C---:B------:R-:W-:Y:S01]  /*a910*/  FMUL.FTZ R130, R181.reuse, R130 ;  /* 0x00000082b5827220 */ /* 0x040fe20000410000 */
[----:B------:R-:W-:Y:S02]  /*a920*/  MUFU.EX2 R224, R224 ;  /* 0x000000e000e07308 */ /* 0x000fe40000000800 */
[----:B------:R-:W-:Y:S04]  /*a930*/  FMUL.FTZ R131, R181, R131 ;  /* 0x00000083b5837220 */ /* 0x000fe80000410000 */
[C---:B------:R-:W-:Y:S01]  /*a940*/  HMMA.16816.F32 R96, R188.reuse, R134, R96 ;  /* 0x00000086bc60723c */ /* 0x040fe20000001860 */
[----:B------:R-:W2:Y:S03]  /*a950*/  LDSM.16.MT88.4 R132, [R240+0x2100] ;  /* 0x00210000f084783b */ /* 0x000ea60000004200 */
[--C-:B-1----:R-:W-:Y:S05]  /*a960*/  FFMA.FTZ R2, R223, c[0x0][0x2d0], -R208.reuse ;  /* 0x0000b400df027a23 */ /* 0x102fea00000108d0 */
[----:B------:R-:W-:Y:S01]  /*a970*/  LDSM.16.MT88.4 R220, [R240+0x3900] ;  /* 0x00390000f0dc783b */ /* 0x000fe20000004200 */
[----:B------:R-:W1:Y:S02]  /*a980*/  MUFU.EX2 R205, R2 ;  /* 0x0000000200cd7308 */ /* 0x000e640000000800 */
[----:B------:R-:W-:Y:S08]  /*a990*/  FFMA.FTZ R208, R183, c[0x0][0x2d0], -R208 ;  /* 0x0000b400b7d07a23 */ /* 0x000ff000000108d0 */
[----:B------:R2:W2:Y:S02]  /*a9a0*/  MUFU.EX2 R183, R241 ;  /* 0x000000f100b77308 */ /* 0x0004a40000000800 */
[----:B--2---:R-:W-:Y:S02]  /*a9b0*/  FFMA.FTZ R181, R181, R158, R211 ;  /* 0x0000009eb5b57223 */ /* 0x004fe400000100d3 */
[----:B------:R-:W-:Y:S02]  /*a9c0*/  IMAD.MOV.U32 R158, RZ, RZ, R154 ;  /* 0x000000ffff9e7224 */ /* 0x000fe400078e009a */
[----:B------:R-:W-:Y:S01]  /*a9d0*/  IMAD.MOV.U32 R154, RZ, RZ, R140 ;  /* 0x000000ffff9a7224 */ /* 0x000fe200078e008c */
[----:B------:R-:W-:Y:S01]  /*a9e0*/  F2FP.PACK_AB R140, R229, R166 ;  /* 0x000000a6e58c723e */ /* 0x000fe200000000ff */
[----:B------:R-:W-:Y:S01]  /*a9f0*/  FADD.FTZ R181, R213, R181 ;  /* 0x000000b5d5b57221 */ /* 0x000fe20000010000 */
[----:B-1----:R-:W-:Y:S01]  /*aa00*/  F2FP.PACK_AB R143, R205, R173 ;  /* 0x000000adcd8f723e */ /* 0x002fe200000000ff */
[-C--:B------:R-:W-:Y:S01]  /*aa10*/  HMMA.16816.F32 R100, R188, R132.reuse, R100 ;  /* 0x00000084bc64723c */ /* 0x080fe20000001864 */
[----:B------:R1:W5:Y:S07]  /*aa20*/  LDL.LU R241, [R1+0x60] ;  /* 0x0000600001f17983 */ /* 0x00036e0000300800 */
[C---:B------:R-:W-:Y:S08]  /*aa30*/  HMMA.16816.F32 R104, R192.reuse, R132, R104 ;  /* 0x00000084c068723c */ /* 0x040ff00000001868 */
[-C--:B------:R-:W-:Y:S08]  /*aa40*/  HMMA.16816.F32 R108, R192, R134.reuse, R108 ;  /* 0x00000086c06c723c */ /* 0x080ff0000000186c */
[C---:B------:R-:W-:Y:S01]  /*aa50*/  HMMA.16816.F32 R112, R188.reuse, R134, R112 ;  /* 0x00000086bc70723c */ /* 0x040fe20000001870 */
[----:B------:R-:W2:Y:S03]  /*aa60*/  LDSM.16.MT88.4 R132, [R239+0x2100] ;  /* 0x00210000ef84783b */ /* 0x000ea60000004200 */
[----:B---3--:R-:W-:Y:S01]  /*aa70*/  FFMA.FTZ R180, R180, R157, R210 ;  /* 0x0000009db4b47223 */ /* 0x008fe200000100d2 */
[----:B------:R-:W-:Y:S04]  /*aa80*/  MOV R157, R145 ;  /* 0x00000091009d7202 */ /* 0x000fe80000000f00 */
[----:B------:R-:W3:Y:S03]  /*aa90*/  LDSM.16.MT88.4 R144, [R238+0x900] ;  /* 0x00090000ee90783b */ /* 0x000ee60000004200 */
[----:B------:R-:W-:Y:S01]  /*aaa0*/  FADD.FTZ R180, R212, R180 ;  /* 0x000000b4d4b47221 */ /* 0x000fe20000010000 */
[----:B------:R-:W-:Y:S01]  /*aab0*/  F2FP.PACK_AB R210, R183, R187 ;  /* 0x000000bbb7d2723e */ /* 0x000fe200000000ff */
[----:B----4-:R-:W-:Y:S01]  /*aac0*/  FFMA.FTZ R2, R0, R155, R209 ;  /* 0x0000009b00027223 */ /* 0x010fe200000100d1 */
[----:B------:R-:W-:Y:S01]  /*aad0*/  F2FP.PACK_AB R209, R224, R225 ;  /* 0x000000e1e0d1723e */ /* 0x000fe200000000ff */
[----:B------:R-:W-:Y:S02]  /*aae0*/  IMAD.MOV.U32 R155, RZ, RZ, R149 ;  /* 0x000000ffff9b7224 */ /* 0x000fe400078e0095 */
[----:B------:R-:W-:Y:S01]  /*aaf0*/  FADD.FTZ R0, R217, R148 ;  /* 0x00000094d9007221 */ /* 0x000fe20000010000 */
[-C--:B--2---:R-:W-:Y:S01]  /*ab00*/  HMMA.16816.F32 R116, R188, R132.reuse, R116 ;  /* 0x00000084bc74723c */ /* 0x084fe20000001874 */
[----:B------:R-:W2:Y:S01]  /*ab10*/  LDSM.16.MT88.4 R148, [R240+0x900] ;  /* 0x00090000f094783b */ /* 0x000ea20000004200 */
[----:B------:R-:W-:Y:S02]  /*ab20*/  FADD.FTZ R2, R234, R2 ;  /* 0x00000002ea027221 */ /* 0x000fe40000010000 */
[----:B------:R-:W-:Y:S04]  /*ab30*/  MUFU.EX2 R234, R207 ;  /* 0x000000cf00ea7308 */ /* 0x000fe80000000800 */
[C---:B------:R-:W-:Y:S01]  /*ab40*/  HMMA.16816.F32 R120, R192.reuse, R132, R120 ;  /* 0x00000084c078723c */ /* 0x040fe20000001878 */
[----:B------:R-:W-:Y:S06]  /*ab50*/  LDSM.16.MT88.4 R216, [R238+0x3900] ;  /* 0x00390000eed8783b */ /* 0x000fec0000004200 */
[----:B------:R-:W-:Y:S01]  /*ab60*/  F2FP.PACK_AB R132, R167, R161 ;  /* 0x000000a1a784723e */ /* 0x000fe200000000ff */
[-C--:B------:R-:W-:Y:S01]  /*ab70*/  HMMA.16816.F32 R124, R192, R134.reuse, R124 ;  /* 0x00000086c07c723c */ /* 0x080fe2000000187c */
[----:B------:R-:W-:Y:S01]  /*ab80*/  F2FP.PACK_AB R133, R168, R162 ;  /* 0x000000a2a885723e */ /* 0x000fe200000000ff */
[----:B------:R-:W-:Y:S06]  /*ab90*/  MUFU.EX2 R192, R152 ;  /* 0x0000009800c07308 */ /* 0x000fec0000000800 */
[----:B------:R-:W-:Y:S04]  /*aba0*/  HMMA.16816.F32 R128, R188, R134, R128 ;  /* 0x00000086bc80723c */ /* 0x000fe80000001880 */
[----:B------:R-:W-:Y:S03]  /*abb0*/  MUFU.EX2 R188, R153 ;  /* 0x0000009900bc7308 */ /* 0x000fe60000000800 */
[----:B------:R-:W-:Y:S02]  /*abc0*/  F2FP.PACK_AB R134, R172, R169 ;  /* 0x000000a9ac86723e */ /* 0x000fe400000000ff */
[----:B------:R-:W-:Y:S05]  /*abd0*/  F2FP.PACK_AB R135, R171, R174 ;  /* 0x000000aeab87723e */ /* 0x000fea00000000ff */
[----:B------:R4:W-:Y:S02]  /*abe0*/  MUFU.EX2 R191, R232 ;  /* 0x000000e800bf7308 */ /* 0x0009e40000000800 */
[-C--:B------:R-:W-:Y:S08]  /*abf0*/  HMMA.16816.F32 R4, R132, R136.reuse, R4 ;  /* 0x000000888404723c */ /* 0x080ff00000001804 */
[C---:B------:R-:W-:Y:S01]  /*ac00*/  HMMA.16816.F32 R8, R140.reuse, R136, R8 ;  /* 0x000000888c08723c */ /* 0x040fe20000001808 */
[----:B------:R1:W-:Y:S07]  /*ac10*/  MUFU.EX2 R189, R157 ;  /* 0x0000009d00bd7308 */ /* 0x0003ee0000000800 */
[-C--:B------:R-:W-:Y:S03]  /*ac20*/  HMMA.16816.F32 R12, R140, R138.reuse, R12 ;  /* 0x0000008a8c0c723c */ /* 0x080fe6000000180c */
[----:B------:R2:W-:Y:S01]  /*ac30*/  MUFU.EX2 R190, R235 ;  /* 0x000000eb00be7308 */ /* 0x0005e20000000800 */
[----:B----4-:R-:W-:Y:S01]  /*ac40*/  MOV R232, R159 ;  /* 0x0000009f00e87202 */ /* 0x010fe20000000f00 */
[----:B------:R-:W-:Y:S03]  /*ac50*/  IMAD.MOV.U32 R159, RZ, RZ, R200 ;  /* 0x000000ffff9f7224 */ /* 0x000fe600078e00c8 */
[C---:B------:R-:W-:Y:S01]  /*ac60*/  HMMA.16816.F32 R16, R132.reuse, R138, R16 ;  /* 0x0000008a8410723c */ /* 0x040fe20000001810 */
[----:B------:R-:W4:Y:S03]  /*ac70*/  LDSM.16.MT88.4 R136, [R239+0x900] ;  /* 0x00090000ef88783b */ /* 0x000f260000004200 */
[----:B------:R-:W-:Y:S01]  /*ac80*/  FADD.FTZ R0, R232, R0 ;  /* 0x00000000e8007221 */ /* 0x000fe20000010000 */
[----:B------:R-:W4:Y:S03]  /*ac90*/  MUFU.EX2 R193, R179 ;  /* 0x000000b300c17308 */ /* 0x000f260000000800 */
[-C--:B---3--:R-:W-:Y:S01]  /*aca0*/  HMMA.16816.F32 R20, R132, R144.reuse, R20 ;  /* 0x000000908414723c */ /* 0x088fe20000001814 */
[----:B-1----:R-:W-:Y:S03]  /*acb0*/  MOV R157, R177 ;  /* 0x000000b1009d7202 */ /* 0x002fe60000000f00 */
[----:B------:R-:W-:Y:S03]  /*acc0*/  IMAD.MOV.U32 R177, RZ, RZ, R176 ;  /* 0x000000ffffb17224 */ /* 0x000fe600078e00b0 */
[----:B------:R1:W-:Y:S01]  /*acd0*/  MUFU.EX2 R179, R154 ;  /* 0x0000009a00b37308 */ /* 0x0003e20000000800 */
[C---:B------:R-:W-:Y:S01]  /*ace0*/  HMMA.16816.F32 R24, R140.reuse, R144, R24 ;  /* 0x000000908c18723c */ /* 0x040fe20000001818 */
[----:B--2---:R-:W-:Y:S03]  /*acf0*/  MOV R235, R158 ;  /* 0x0000009e00eb7202 */ /* 0x004fe60000000f00 */
[----:B------:R-:W-:Y:S04]  /*ad00*/  MOV R158, R155 ;  /* 0x0000009b009e7202 */ /* 0x000fe80000000f00 */
[-C--:B------:R-:W-:Y:S01]  /*ad10*/  HMMA.16816.F32 R28, R140, R146.reuse, R28 ;  /* 0x000000928c1c723c */ /* 0x080fe2000000181c */
[----:B------:R-:W-:Y:S07]  /*ad20*/  MUFU.EX2 R176, R156 ;  /* 0x0000009c00b07308 */ /* 0x000fee0000000800 */
[C---:B------:R-:W-:Y:S01]  /*ad30*/  HMMA.16816.F32 R32, R132.reuse, R146, R32 ;  /* 0x000000928420723c */ /* 0x040fe20000001820 */
[----:B------:R-:W2:Y:S02]  /*ad40*/  LDSM.16.MT88.4 R144, [R237+0x2900] ;  /* 0x00290000ed90783b */ /* 0x000ea40000004200 */
[----:B------:R-:W-:Y:S05]  /*ad50*/  MUFU.EX2 R177, R177 ;  /* 0x000000b100b17308 */ /* 0x000fea0000000800 */
[-C--:B------:R-:W-:Y:S01]  /*ad60*/  HMMA.16816.F32 R36, R132, R148.reuse, R36 ;  /* 0x000000948424723c */ /* 0x080fe20000001824 */
[----:B-1----:R-:W-:Y:S04]  /*ad70*/  LDSM.16.MT88.4 R152, [R238+0x1100] ;  /* 0x00110000ee98783b */ /* 0x002fe80000004200 */
[----:B------:R-:W-:Y:S03]  /*ad80*/  MUFU.EX2 R195, R230 ;  /* 0x000000e600c37308 */ /* 0x000fe60000000800 */
[C---:B------:R-:W-:Y:S07]  /*ad90*/  HMMA.16816.F32 R40, R140.reuse, R148, R40 ;  /* 0x000000948c28723c */ /* 0x040fee0000001828 */
[----:B------:R-:W-:Y:S01]  /*ada0*/  MUFU.EX2 R230, R197 ;  /* 0x000000c500e67308 */ /* 0x000fe20000000800 */
[-C--:B------:R-:W-:Y:S08]  /*adb0*/  HMMA.16816.F32 R44, R140, R150.reuse, R44 ;  /* 0x000000968c2c723c */ /* 0x080ff0000000182c */
[C---:B------:R-:W-:Y:S01]  /*adc0*/  HMMA.16816.F32 R48, R132.reuse, R150, R48 ;  /* 0x000000968430723c */ /* 0x040fe20000001830 */
[----:B------:R-:W1:Y:S01]  /*add0*/  LDSM.16.MT88.4 R148, [R238+0x2900] ;  /* 0x00290000ee94783b */ /* 0x000e620000004200 */
[----:B------:R-:W-:Y:S06]  /*ade0*/  MUFU.EX2 R194, R231 ;  /* 0x000000e700c27308 */ /* 0x000fec0000000800 */
[-C--:B----4-:R-:W-:Y:S04]  /*adf0*/  HMMA.16816.F32 R52, R132, R136.reuse, R52 ;  /* 0x000000888434723c */ /* 0x090fe80000001834 */
[----:B------:R-:W-:Y:S04]  /*ae00*/  MUFU.EX2 R231, R206 ;  /* 0x000000ce00e77308 */ /* 0x000fe80000000800 */
[C---:B------:R-:W-:Y:S06]  /*ae10*/  HMMA.16816.F32 R56, R140.reuse, R136, R56 ;  /* 0x000000888c38723c */ /* 0x040fec0000001838 */
[----:B------:R3:W4:Y:S02]  /*ae20*/  MUFU.EX2 R200, R3 ;  /* 0x0000000300c87308 */ /* 0x0007240000000800 */
[-C--:B------:R-:W-:Y:S08]  /*ae30*/  HMMA.16816.F32 R60, R140, R138.reuse, R60 ;  /* 0x0000008a8c3c723c */ /* 0x080ff0000000183c */
[C---:B------:R-:W-:Y:S01]  /*ae40*/  HMMA.16816.F32 R64, R132.reuse, R138, R64 ;  /* 0x0000008a8440723c */ /* 0x040fe20000001840 */
[----:B------:R-:W4:Y:S07]  /*ae50*/  LDSM.16.MT88.4 R136, [R240+0x2900] ;  /* 0x00290000f088783b */ /* 0x000f2e0000004200 */
[-C--:B--2---:R-:W-:Y:S01]  /*ae60*/  HMMA.16816.F32 R68, R132, R144.reuse, R68 ;  /* 0x000000908444723c */ /* 0x084fe20000001844 */
[----:B---3--:R-:W-:Y:S03]  /*ae70*/  FADD.FTZ R3, R198, R180 ;  /* 0x000000b4c6037221 */ /* 0x008fe60000010000 */
[----:B------:R-:W-:Y:S04]  /*ae80*/  MOV R198, R160 ;  /* 0x000000a000c67202 */ /* 0x000fe80000000f00 */
[C---:B------:R-:W-:Y:S01]  /*ae90*/  HMMA.16816.F32 R72, R140.reuse, R144, R72 ;  /* 0x000000908c48723c */ /* 0x040fe20000001848 */
[----:B------:R-:W-:Y:S01]  /*aea0*/  FADD.FTZ R160, R233, R2 ;  /* 0x00000002e9a07221 */ /* 0x000fe20000010000 */
[----:B------:R2:W-:Y:S02]  /*aeb0*/  MUFU.EX2 R180, R208 ;  /* 0x000000d000b47308 */ /* 0x0005e40000000800 */
[----:B------:R-:W-:Y:S02]  /*aec0*/  FADD.FTZ R2, R159, R0 ;  /* 0x000000009f027221 */ /* 0x000fe40000010000 */
[----:B------:R-:W-:Y:S02]  /*aed0*/  FADD.FTZ R164, R164, R3 ;  /* 0x00000003a4a47221 */ /* 0x000fe40000010000 */
[-C--:B------:R-:W-:Y:S01]  /*aee0*/  HMMA.16816.F32 R76, R140, R146.reuse, R76 ;  /* 0x000000928c4c723c */ /* 0x080fe2000000184c */
[----:B------:R-:W-:Y:S02]  /*aef0*/  FADD.FTZ R3, R236, R160 ;  /* 0x000000a0ec037221 */ /* 0x000fe40000010000 */
[----:B------:R3:W5:Y:S01]  /*af00*/  LDL.LU R236, [R1+0x5c] ;  /* 0x00005c0001ec7983 */ /* 0x0007620000300800 */
[----:B------:R-:W-:Y:S01]  /*af10*/  MUFU.EX2 R233, R199 ;  /* 0x000000c700e97308 */ /* 0x000fe20000000800 */
[----:B------:R-:W-:Y:S02]  /*af20*/  FADD.FTZ R2, R161, R2 ;  /* 0x00000002a1027221 */ /* 0x000fe40000010000 */
[----:B------:R-:W-:Y:S01]  /*af30*/  FADD.FTZ R3, R165, R3 ;  /* 0x00000003a5037221 */ /* 0x000fe20000010000 */
[C---:B------:R-:W-:Y:S01]  /*af40*/  HMMA.16816.F32 R80, R132.reuse, R146, R80 ;  /* 0x000000928450723c */ /* 0x040fe20000001850 */
[----:B------:R-:W3:Y:S03]  /*af50*/  LDSM.16.MT88.4 R144, [R239+0x2900] ;  /* 0x00290000ef90783b */ /* 0x000ee60000004200 */
[----:B------:R-:W-:Y:S02]  /*af60*/  FADD.FTZ R2, R167, R2 ;  /* 0x00000002a7027221 */ /* 0x000fe40000010000 */
[----:B------:R4:W-:Y:S02]  /*af70*/  MUFU.EX2 R232, R198 ;  /* 0x000000c600e87308 */ /* 0x0009e40000000800 */
[-C--:B-1----:R-:W-:Y:S01]  /*af80*/  HMMA.16816.F32 R84, R132, R148.reuse, R84 ;  /* 0x000000948454723c */ /* 0x082fe20000001854 */
[----:B--2---:R-:W-:Y:S07]  /*af90*/  F2FP.PACK_AB R208, R226, R227 ;  /* 0x000000e3e2d0723e */ /* 0x004fee00000000ff */
[C---:B------:R-:W-:Y:S08]  /*afa0*/  HMMA.16816.F32 R88, R140.reuse, R148, R88 ;  /* 0x000000948c58723c */ /* 0x040ff00000001858 */
[-C--:B------:R-:W-:Y:S01]  /*afb0*/  HMMA.16816.F32 R92, R140, R150.reuse, R92 ;  /* 0x000000968c5c723c */ /* 0x080fe2000000185c */
[----:B----4-:R-:W-:Y:S07]  /*afc0*/  LDSM.16.MT88.4 R196, [R237+0x1900] ;  /* 0x00190000edc4783b */ /* 0x010fee0000004200 */
[C---:B------:R-:W-:Y:S01]  /*afd0*/  HMMA.16816.F32 R96, R132.reuse, R150, R96 ;  /* 0x000000968460723c */ /* 0x040fe20000001860 */
[----:B------:R-:W1:Y:S07]  /*afe0*/  LDSM.16.MT88.4 R148, [R237+0x1100] ;  /* 0x00110000ed94783b */ /* 0x000e6e0000004200 */
[-C--:B------:R-:W-:Y:S08]  /*aff0*/  HMMA.16816.F32 R100, R132, R136.reuse, R100 ;  /* 0x000000888464723c */ /* 0x080ff00000001864 */
[C---:B------:R-:W-:Y:S07]  /*b000*/  HMMA.16816.F32 R104, R140.reuse, R136, R104 ;  /* 0x000000888c68723c */ /* 0x040fee0000001868 */
[----:B------:R-:W-:Y:S01]  /*b010*/  FADD.FTZ R136, R235, R181 ;  /* 0x000000b5eb887221 */ /* 0x000fe20000010000 */
[-C--:B------:R-:W-:Y:S01]  /*b020*/  HMMA.16816.F32 R108, R140, R138.reuse, R108 ;  /* 0x0000008a8c6c723c */ /* 0x080fe2000000186c */
[----:B------:R2:W-:Y:S03]  /*b030*/  MUFU.EX2 R235, R157 ;  /* 0x0000009d00eb7308 */ /* 0x0005e60000000800 */
[----:B------:R-:W-:Y:S01]  /*b040*/  FADD.FTZ R0, R158, R136 ;  /* 0x000000889e007221 */ /* 0x000fe20000010000 */
[----:B------:R-:W-:Y:S02]  /*b050*/  F2FP.PACK_AB R136, R193, R201 ;  /* 0x000000c9c188723e */ /* 0x000fe400000000ff */
[----:B------:R-:W-:Y:S01]  /*b060*/  F2FP.PACK_AB R137, R192, R200 ;  /* 0x000000c8c089723e */ /* 0x000fe200000000ff */
[C---:B------:R-:W-:Y:S01]  /*b070*/  HMMA.16816.F32 R112, R132.reuse, R138, R112 ;  /* 0x0000008a8470723c */ /* 0x040fe20000001870 */
[----:B------:R-:W-:Y:S02]  /*b080*/  FADD.FTZ R0, R162, R0 ;  /* 0x00000000a2007221 */ /* 0x000fe40000010000 */
[----:B------:R-:W4:Y:S02]  /*b090*/  MUFU.EX2 R181, R214 ;  /* 0x000000d600b57308 */ /* 0x000f240000000800 */
[----:B------:R-:W-:Y:S02]  /*b0a0*/  FADD.FTZ R0, R168, R0 ;  /* 0x00000000a8007221 */ /* 0x000fe40000010000 */
[----:B------:R-:W-:Y:S01]  /*b0b0*/  F2FP.PACK_AB R138, R179, R189 ;  /* 0x000000bdb38a723e */ /* 0x000fe200000000ff */
[-C--:B---3--:R-:W-:Y:S01]  /*b0c0*/  HMMA.16816.F32 R116, R132, R144.reuse, R116 ;  /* 0x000000908474723c */ /* 0x088fe20000001874 */
[----:B------:R-:W-:Y:S07]  /*b0d0*/  F2FP.PACK_AB R139, R176, R188 ;  /* 0x000000bcb08b723e */ /* 0x000fee00000000ff */
[C---:B------:R-:W-:Y:S01]  /*b0e0*/  HMMA.16816.F32 R120, R140.reuse, R144, R120 ;  /* 0x000000908c78723c */ /* 0x040fe20000001878 */
[----:B--2---:R-:W-:Y:S07]  /*b0f0*/  LDSM.16.MT88.4 R156, [R238+0x3100] ;  /* 0x00310000ee9c783b */ /* 0x004fee0000004200 */
[-C--:B------:R-:W-:Y:S01]  /*b100*/  HMMA.16816.F32 R124, R140, R146.reuse, R124 ;  /* 0x000000928c7c723c */ /* 0x080fe2000000187c */
[----:B------:R-:W2:Y:S03]  /*b110*/  LDSM.16.MT88.4 R140, [R240+0x1100] ;  /* 0x00110000f08c783b */ /* 0x000ea60000004200 */
[----:B----4-:R-:W-:Y:S04]  /*b120*/  F2FP.PACK_AB R211, R180, R181 ;  /* 0x000000b5b4d3723e */ /* 0x010fe800000000ff */
[----:B------:R-:W-:Y:S01]  /*b130*/  HMMA.16816.F32 R128, R132, R146, R128 ;  /* 0x000000928480723c */ /* 0x000fe20000001880 */
[----:B------:R-:W3:Y:S06]  /*b140*/  LDSM.16.MT88.4 R144, [R239+0x1100] ;  /* 0x00110000ef90783b */ /* 0x000eec0000004200 */
[----:B------:R-:W-:Y:S02]  /*b150*/  F2FP.PACK_AB R134, R163, R191 ;  /* 0x000000bfa386723e */ /* 0x000fe400000000ff */
[----:B------:R-:W-:Y:S01]  /*b160*/  F2FP.PACK_AB R135, R178, R190 ;  /* 0x000000beb287723e */ /* 0x000fe200000000ff */
[----:B------:R-:W-:Y:S02]  /*b170*/  LDSM.16.MT88.4 R212, [R237+0x3900] ;  /* 0x00390000edd4783b */ /* 0x000fe40000004200 */
[----:B------:R-:W-:Y:S02]  /*b180*/  F2FP.PACK_AB R132, R195, R203 ;  /* 0x000000cbc384723e */ /* 0x000fe400000000ff */
[-C--:B------:R-:W-:Y:S07]  /*b190*/  F2FP.PACK_AB R133, R194, R202.reuse ;  /* 0x000000cac285723e */ /* 0x080fee00000000ff */
        /* <DEDUP_REMOVED lines=22> */
[----:B------:R-:W-:Y:S01]  /*b300*/  MOV R149, R205 ;  /* 0x000000cd00957202 */ /* 0x000fe20000000f00 */
[-C--:B------:R-:W-:Y:S01]  /*b310*/  HMMA.16816.F32 R76, R136, R150.reuse, R76 ;  /* 0x00000096884c723c */ /* 0x080fe2000000184c */
[----:B------:R-:W-:Y:S07]  /*b320*/  IMAD.MOV.U32 R148, RZ, RZ, R204 ;  /* 0x000000ffff947224 */ /* 0x000fee00078e00cc */
[C---:B------:R-:W-:Y:S07]  /*b330*/  HMMA.16816.F32 R80, R132.reuse, R150, R80 ;  /* 0x000000968450723c */ /* 0x040fee0000001850 */
[----:B------:R-:W-:Y:S01]  /*b340*/  MOV R151, R203 ;  /* 0x000000cb00977202 */ /* 0x000fe20000000f00 */
[-C--:B------:R-:W-:Y:S01]  /*b350*/  HMMA.16816.F32 R84, R132, R156.reuse, R84 ;  /* 0x0000009c8454723c */ /* 0x080fe20000001854 */
[----:B------:R-:W-:Y:S07]  /*b360*/  MOV R150, R202 ;  /* 0x000000ca00967202 */ /* 0x000fee0000000f00 */
[C---:B------:R-:W-:Y:S07]  /*b370*/  HMMA.16816.F32 R88, R136.reuse, R156, R88 ;  /* 0x0000009c8858723c */ /* 0x040fee0000001858 */
[----:B------:R-:W-:Y:S01]  /*b380*/  IMAD.MOV.U32 R157, RZ, RZ, R201 ;  /* 0x000000ffff9d7224 */ /* 0x000fe200078e00c9 */
[-C--:B------:R-:W-:Y:S01]  /*b390*/  HMMA.16816.F32 R92, R136, R158.reuse, R92 ;  /* 0x0000009e885c723c */ /* 0x080fe2000000185c */
[----:B------:R-:W-:Y:S07]  /*b3a0*/  MOV R156, R200 ;  /* 0x000000c8009c7202 */ /* 0x000fee0000000f00 */
[C---:B------:R-:W-:Y:S07]  /*b3b0*/  HMMA.16816.F32 R96, R132.reuse, R158, R96 ;  /* 0x0000009e8460723c */ /* 0x040fee0000001860 */
[----:B------:R-:W-:Y:S01]  /*b3c0*/  MOV R159, R195 ;  /* 0x000000c3009f7202 */ /* 0x000fe20000000f00 */
[-C--:B----4-:R-:W-:Y:S01]  /*b3d0*/  HMMA.16816.F32 R100, R132, R152.reuse, R100 ;  /* 0x000000988464723c */ /* 0x090fe20000001864 */
[----:B------:R-:W-:Y:S07]  /*b3e0*/  IMAD.MOV.U32 R158, RZ, RZ, R194 ;  /* 0x000000ffff9e7224 */ /* 0x000fee00078e00c2 */
[C---:B------:R-:W-:Y:S07]  /*b3f0*/  HMMA.16816.F32 R104, R136.reuse, R152, R104 ;  /* 0x000000988868723c */ /* 0x040fee0000001868 */
[----:B------:R-:W-:Y:S01]  /*b400*/  MOV R153, R193 ;  /* 0x000000c100997202 */ /* 0x000fe20000000f00 */
[-C--:B------:R-:W-:Y:S01]  /*b410*/  HMMA.16816.F32 R108, R136, R154.reuse, R108 ;  /* 0x0000009a886c723c */ /* 0x080fe2000000186c */
[----:B------:R-:W-:Y:S07]  /*b420*/  MOV R152, R192 ;  /* 0x000000c000987202 */ /* 0x000fee0000000f00 */
[C---:B------:R-:W-:Y:S07]  /*b430*/  HMMA.16816.F32 R112, R132.reuse, R154, R112 ;  /* 0x0000009a8470723c */ /* 0x040fee0000001870 */
[----:B------:R-:W-:Y:S01]  /*b440*/  IMAD.MOV.U32 R155, RZ, RZ, R191 ;  /* 0x000000ffff9b7224 */ /* 0x000fe200078e00bf */
[-C--:B--2---:R-:W-:Y:S01]  /*b450*/  HMMA.16816.F32 R116, R132, R140.reuse, R116 ;  /* 0x0000008c8474723c */ /* 0x084fe20000001874 */
[----:B------:R-:W-:Y:S03]  /*b460*/  F2FP.PACK_AB R191, R228, R230 ;  /* 0x000000e6e4bf723e */ /* 0x000fe600000000ff */
[----:B------:R-:W-:Y:S02]  /*b470*/  MOV R154, R190 ;  /* 0x000000be009a7202 */ /* 0x000fe40000000f00 */
[----:B------:R-:W-:Y:S02]  /*b480*/  F2FP.PACK_AB R190, R231, R234 ;  /* 0x000000eae7be723e */ /* 0x000fe400000000ff */
[C---:B------:R-:W-:Y:S07]  /*b490*/  HMMA.16816.F32 R120, R136.reuse, R140, R120 ;  /* 0x0000008c8878723c */ /* 0x040fee0000001878 */
[----:B------:R-:W-:Y:S01]  /*b4a0*/  MOV R141, R189 ;  /* 0x000000bd008d7202 */ /* 0x000fe20000000f00 */
[-C--:B------:R-:W-:Y:S01]  /*b4b0*/  HMMA.16816.F32 R124, R136, R142.reuse, R124 ;  /* 0x0000008e887c723c */ /* 0x080fe2000000187c */
[----:B------:R-:W-:Y:S03]  /*b4c0*/  F2FP.PACK_AB R189, R232, R233 ;  /* 0x000000e9e8bd723e */ /* 0x000fe600000000ff */
[----:B------:R-:W-:Y:S03]  /*b4d0*/  IMAD.MOV.U32 R140, RZ, RZ, R188 ;  /* 0x000000ffff8c7224 */ /* 0x000fe600078e00bc */
[----:B------:R-:W-:Y:S01]  /*b4e0*/  FADD.FTZ R136, R166, R164 ;  /* 0x000000a4a6887221 */ /* 0x000fe20000010000 */
[----:B------:R-:W-:Y:S01]  /*b4f0*/  HMMA.16816.F32 R128, R132, R142, R128 ;  /* 0x0000008e8480723c */ /* 0x000fe20000001880 */
[----:B------:R-:W-:Y:S03]  /*b500*/  MOV R166, R177 ;  /* 0x000000b100a67202 */ /* 0x000fe60000000f00 */
[----:B------:R-:W-:Y:S01]  /*b510*/  IMAD.MOV.U32 R139, RZ, RZ, R163 ;  /* 0x000000ffff8b7224 */ /* 0x000fe200078e00a3 */
[----:B------:R-:W-:Y:S01]  /*b520*/  F2FP.PACK_AB R188, R235, R166 ;  /* 0x000000a6ebbc723e */ /* 0x000fe200000000ff */
[----:B------:R-:W1:Y:S01]  /*b530*/  LDSM.16.MT88.4 R160, [R240+0x1900] ;  /* 0x00190000f0a0783b */ /* 0x000e620000004200 */
[----:B------:R-:W-:Y:S01]  /*b540*/  MOV R138, R178 ;  /* 0x000000b2008a7202 */ /* 0x000fe20000000f00 */
[----:B------:R-:W-:Y:S01]  /*b550*/  FADD.FTZ R229, R229, R136 ;  /* 0x00000088e5e57221 */ /* 0x000fe20000010000 */
[----:B------:R-:W-:Y:S03]  /*b560*/  MOV R137, R179 ;  /* 0x000000b300897202 */ /* 0x000fe60000000f00 */
[-C--:B------:R-:W-:Y:S01]  /*b570*/  HMMA.16816.F32 R192, R188, R196.reuse, R4 ;  /* 0x000000c4bcc0723c */ /* 0x080fe20000001804 */
[----:B------:R-:W-:Y:S01]  /*b580*/  MOV R164, R176 ;  /* 0x000000b000a47202 */ /* 0x000fe20000000f00 */
[----:B------:R-:W-:Y:S06]  /*b590*/  LDSM.16.MT88.4 R4, [R239+0x3900] ;  /* 0x00390000ef04783b */ /* 0x000fec0000004200 */
[C---:B------:R-:W-:Y:S02]  /*b5a0*/  HMMA.16816.F32 R200, R208.reuse, R196, R8 ;  /* 0x000000c4d0c8723c */ /* 0x040fe40000001808 */
[----:B------:R-:W2:Y:S05]  /*b5b0*/  LDSM.16.MT88.4 R176, [R239+0x1900] ;  /* 0x00190000efb0783b */ /* 0x000eaa0000004200 */
[----:B------:R-:W-:Y:S01]  /*b5c0*/  MOV R9, R151 ;  /* 0x0000009700097202 */ /* 0x000fe20000000f00 */
[-C--:B------:R-:W-:Y:S01]  /*b5d0*/  HMMA.16816.F32 R204, R208, R198.reuse, R12 ;  /* 0x000000c6d0cc723c */ /* 0x080fe2000000180c */
[----:B------:R-:W-:Y:S03]  /*b5e0*/  IMAD.MOV.U32 R8, RZ, RZ, R150 ;  /* 0x000000ffff087224 */ /* 0x000fe600078e0096 */
[----:B------:R-:W-:Y:S01]  /*b5f0*/  IMAD.MOV.U32 R10, RZ, RZ, R149 ;  /* 0x000000ffff0a7224 */ /* 0x000fe200078e0095 */
[----:B------:R-:W-:Y:S02]  /*b600*/  MOV R11, R148 ;  /* 0x00000094000b7202 */ /* 0x000fe40000000f00 */
[----:B------:R-:W-:Y:S01]  /*b610*/  MOV R13, R137 ;  /* 0x00000089000d7202 */ /* 0x000fe20000000f00 */
[C---:B------:R-:W-:Y:S01]  /*b620*/  HMMA.16816.F32 R196, R188.reuse, R198, R16 ;  /* 0x000000c6bcc4723c */ /* 0x040fe20000001810 */
[----:B------:R-:W-:Y:S03]  /*b630*/  IMAD.MOV.U32 R15, RZ, RZ, R166 ;  /* 0x000000ffff0f7224 */ /* 0x000fe600078e00a6 */
[----:B------:R-:W-:Y:S01]  /*b640*/  IMAD.MOV.U32 R12, RZ, RZ, R138 ;  /* 0x000000ffff0c7224 */ /* 0x000fe200078e008a */
[----:B------:R-:W-:Y:S01]  /*b650*/  MOV R14, R164 ;  /* 0x000000a4000e7202 */ /* 0x000fe20000000f00 */
[----:B------:R-:W-:Y:S01]  /*b660*/  FADD.FTZ R11, R11, R229 ;  /* 0x000000e50b0b7221 */ /* 0x000fe20000010000 */
[----:B------:R-:W-:Y:S01]  /*b670*/  MOV R19, R139 ;  /* 0x0000008b00137202 */ /* 0x000fe20000000f00 */
[-C--:B---3--:R-:W-:Y:S01]  /*b680*/  HMMA.16816.F32 R132, R188, R144.reuse, R20 ;  /* 0x00000090bc84723c */ /* 0x088fe20000001814 */
[----:B------:R-:W-:Y:S03]  /*b690*/  MOV R18, R140 ;  /* 0x0000008c00127202 */ /* 0x000fe60000000f00 */
[----:B------:R-:W-:Y:S01]  /*b6a0*/  IMAD.MOV.U32 R17, RZ, RZ, R141 ;  /* 0x000000ffff117224 */ /* 0x000fe200078e008d */
[----:B------:R-:W-:Y:S02]  /*b6b0*/  MOV R16, R154 ;  /* 0x0000009a00107202 */ /* 0x000fe40000000f00 */
[----:B------:R-:W-:Y:S01]  /*b6c0*/  MOV R23, R155 ;  /* 0x0000009b00177202 */ /* 0x000fe20000000f00 */
[C---:B------:R-:W-:Y:S01]  /*b6d0*/  HMMA.16816.F32 R136, R208.reuse, R144, R24 ;  /* 0x00000090d088723c */ /* 0x040fe20000001818 */
[----:B------:R-:W-:Y:S03]  /*b6e0*/  IMAD.MOV.U32 R22, RZ, RZ, R152 ;  /* 0x000000ffff167224 */ /* 0x000fe600078e0098 */
[----:B------:R-:W-:Y:S02]  /*b6f0*/  MOV R21, R153 ;  /* 0x0000009900157202 */ /* 0x000fe40000000f00 */
[----:B------:R-:W-:Y:S01]  /*b700*/  MOV R20, R158 ;  /* 0x0000009e00147202 */ /* 0x000fe20000000f00 */
[----:B------:R-:W-:Y:S01]  /*b710*/  IMAD.MOV.U32 R27, RZ, RZ, R159 ;  /* 0x000000ffff1b7224 */ /* 0x000fe200078e009f */
[-C--:B------:R-:W-:Y:S01]  /*b720*/  HMMA.16816.F32 R140, R208, R146.reuse, R28 ;  /* 0x00000092d08c723c */ /* 0x080fe2000000181c */
[----:B------:R-:W-:Y:S03]  /*b730*/  MOV R26, R156 ;  /* 0x0000009c001a7202 */ /* 0x000fe60000000f00 */
[----:B------:R-:W-:Y:S02]  /*b740*/  MOV R25, R157 ;  /* 0x0000009d00197202 */ /* 0x000fe40000000f00 */
[----:B------:R-:W-:Y:S01]  /*b750*/  MOV R24, R175 ;  /* 0x000000af00187202 */ /* 0x000fe20000000f00 */
[----:B------:R-:W-:Y:S01]  /*b760*/  IMAD.MOV.U32 R29, RZ, RZ, R173 ;  /* 0x000000ffff1d7224 */ /* 0x000fe200078e00ad */
[C---:B------:R-:W-:Y:S01]  /*b770*/  HMMA.16816.F32 R144, R188.reuse, R146, R32 ;  /* 0x00000092bc90723c */ /* 0x040fe20000001820 */
[----:B------:R-:W-:Y:S03]  /*b780*/  MOV R31, R171 ;  /* 0x000000ab001f7202 */ /* 0x000fe60000000f00 */
[----:B------:R-:W-:Y:S01]  /*b790*/  FADD.FTZ R11, R24, R11 ;  /* 0x0000000b180b7221 */ /* 0x000fe20000010000 */
[----:B------:R-:W-:Y:S02]  /*b7a0*/  MOV R30, R172 ;  /* 0x000000ac001e7202 */ /* 0x000fe40000000f00 */
[----:B------:R-:W-:Y:S01]  /*b7b0*/  IMAD.MOV.U32 R34, RZ, RZ, R170 ;  /* 0x000000ffff227224 */ /* 0x000fe200078e00aa */
[-C--:B-1----:R-:W-:Y:S01]  /*b7c0*/  HMMA.16816.F32 R148, R188, R160.reuse, R36 ;  /* 0x000000a0bc94723c */ /* 0x082fe20000001824 */
[----:B------:R-:W-:Y:S03]  /*b7d0*/  MOV R35, R169 ;  /* 0x000000a900237202 */ /* 0x000fe60000000f00 */
[----:B------:R-:W-:Y:S01]  /*b7e0*/  FADD.FTZ R3, R34, R3 ;  /* 0x0000000322037221 */ /* 0x000fe20000010000 */
[----:B------:R-:W-:Y:S01]  /*b7f0*/  MOV R28, R174 ;  /* 0x000000ae001c7202 */ /* 0x000fe20000000f00 */
        /* <DEDUP_REMOVED lines=12> */
[-C--:B--2---:R-:W-:Y:S01]  /*b8c0*/  HMMA.16816.F32 R164, R188, R176.reuse, R52 ;  /* 0x000000b0bca4723c */ /* 0x084fe20000001834 */
        /* <DEDUP_REMOVED lines=46> */
[----:B------:R-:W-:Y:S01]  /*bbb0*/  FADD.FTZ R0, R224, R5 ;  /* 0x00000005e0007221 */ /* 0x000fe20000010000 */
[----:B------:R-:W-:Y:S01]  /*bbc0*/  MOV R187, R184 ;  /* 0x000000b800bb7202 */ /* 0x000fe20000000f00 */
[----:B------:R-:W-:Y:S01]  /*bbd0*/  FADD.FTZ R2, R183, R2 ;  /* 0x00000002b7027221 */ /* 0x000fe20000010000 */
[----:B------:R1:W-:Y:S01]  /*bbe0*/  STL [R1+0x40], R3 ;  /* 0x0000400301007387 */ /* 0x0003e20000100800 */
[----:B------:R-:W-:Y:S02]  /*bbf0*/  FADD.FTZ R0, R181, R0 ;  /* 0x00000000b5007221 */ /* 0x000fe40000010000 */
[----:B------:R-:W-:Y:S01]  /*bc00*/  IMAD.MOV.U32 R181, RZ, RZ, R185 ;  /* 0x000000ffffb57224 */ /* 0x000fe200078e00b9 */
[----:B------:R1:W-:Y:S01]  /*bc10*/  STL [R1+0x14], R2 ;  /* 0x0000140201007387 */ /* 0x0003e20000100800 */
[----:B------:R-:W-:Y:S01]  /*bc20*/  FADD.FTZ R0, R180, R0 ;  /* 0x00000000b4007221 */ /* 0x000fe20000010000 */
[----:B------:R-:W-:Y:S04]  /*bc30*/  MOV R180, R186 ;  /* 0x000000ba00b47202 */ /* 0x000fe80000000f00 */
[----:B------:R1:W-:Y:S01]  /*bc40*/  STL [R1+0x10], R0 ;  /* 0x0000100001007387 */ /* 0x0003e20000100800 */
[----:B------:R-:W-:-:S05]  /*bc50*/  @P0 BRA `(.L_x_3960) ;  /* 0xffffb3b000000947 */ /* 0x000fca000383ffff */
.L_x_3957:
[----:B--2---:R-:W-:-:S13]  /*bc60*/  ISETP.LE.AND P0, PT, RZ, UR10, PT ;  /* 0x0000000aff007c0c */ /* 0x004fda000bf03270 */
[----:B------:R-:W-:Y:S05]  /*bc70*/  @!P0 BRA `(.L_x_3961) ;  /* 0x00003cf000008947 */ /* 0x000fea0003800000 */
[----:B-1----:R-:W2:Y:S01]  /*bc80*/  LDL.LU R2, [R1+0x38] ;  /* 0x0000380001027983 */ /* 0x002ea20000300800 */
        /* <DEDUP_REMOVED lines=10> */
[----:B------:R-:W-:Y:S01]  /*bd30*/  IMAD.SHL.U32 R228, R2, 0x2, RZ ;  /* 0x0000000202e47824 */ /* 0x000fe200078e00ff */
[----:B------:R-:W-:Y:S05]  /*bd40*/  BRA `(.L_x_3962) ;  /* 0x0000040000007947 */ /* 0x000fea0003800000 */
.L_x_3964:
[----:B------:R-:W2:Y:S01]  /*bd50*/  LDL R2, [R1+0x3c] ;  /* 0x00003c0001027983 */ /* 0x000ea20000100800 */
[----:B------:R-:W-:Y:S01]  /*bd60*/  ULEA UR4, UR10, UR11, 0x6 ;  /* 0x0000000b0a047291 */ /* 0x000fe2000f8e303f */
[----:B------:R-:W-:Y:S02]  /*bd70*/  IMAD.MOV.U32 R186, RZ, RZ, RZ ;  /* 0x000000ffffba7224 */ /* 0x000fe400078e00ff */
[----:B------:R-:W3:Y:S03]  /*bd80*/  LDL R211, [R1+0x18] ;  /* 0x0000180001d37983 */ /* 0x000ee60000100800 */
[----:B------:R-:W-:Y:S05]  /*bd90*/  IMAD.U32 R181, RZ, RZ, UR4 ;  /* 0x00000004ffb57e24 */ /* 0x000fea000f8e00ff */
        /* <DEDUP_REMOVED lines=41> */
[----:B-----5:R-:W-:Y:S01]  /*c030*/  IMAD.X R185, R209, 0x1, R231, P0 ;  /* 0x00000001d1b97824 */ /* 0x020fe200000e06e7 */
[----:B------:R3:W-:Y:S01]  /*c040*/  LDGSTS.E.BYPASS.LTC128B.128 [R211+0x6100], [R186.64], !P5 ;  /* 0x06100000bad37fae */ /* 0x0007e2000e901d4e */
[----:B------:R-:W-:Y:S01]  /*c050*/  IADD3 R190, P0, R191, R230, RZ ;  /* 0x000000e6bfbe7210 */ /* 0x000fe20007f1e0ff */
[----:B------:R-:W-:Y:S02]  /*c060*/  IMAD.X R209, R209, 0x1, R229, P1 ;  /* 0x00000001d1d17824 */ /* 0x000fe400008e06e5 */
[----:B------:R4:W-:Y:S04]  /*c070*/  LDGSTS.E.BYPASS.LTC128B.128 [R211+0x4900], [R184.64], !P6 ;  /* 0x04900000b8d37fae */ /* 0x0009e8000f101d4e */
[----:B------:R1:W-:Y:S01]  /*c080*/  LDGSTS.E.BYPASS.LTC128B.128 [R211+0x6900], [R208.64], !P5 ;  /* 0x06900000d0d37fae */ /* 0x0003e2000e901d4e */
[----:B--2---:R-:W-:Y:S01]  /*c090*/  IADD3 R188, P2, R191, R228, RZ ;  /* 0x000000e4bfbc7210 */ /* 0x004fe20007f5e0ff */
[C-C-:B------:R-:W-:Y:S01]  /*c0a0*/  IMAD.X R191, R210.reuse, 0x1, R231.reuse, P0 ;  /* 0x00000001d2bf7824 */ /* 0x140fe200000e06e7 */
[C---:B---3--:R-:W-:Y:S04]  /*c0b0*/  IADD3 R186, P1, R181.reuse, R230, RZ ;  /* 0x000000e6b5ba7210 */ /* 0x048fe80007f3e0ff */
[----:B------:R2:W-:Y:S01]  /*c0c0*/  LDGSTS.E.BYPASS.LTC128B.128 [R211+0x5100], [R190.64], !P6 ;  /* 0x05100000bed37fae */ /* 0x0005e2000f101d4e */
[----:B------:R-:W-:Y:S02]  /*c0d0*/  IADD3.X R189, R210, R229, RZ, P2, !PT ;  /* 0x000000e5d2bd7210 */ /* 0x000fe400017fe4ff */
[----:B----4-:R-:W-:Y:S01]  /*c0e0*/  IADD3 R184, P0, R181, R228, RZ ;  /* 0x000000e4b5b87210 */ /* 0x010fe20007f1e0ff */
[C---:B-1----:R-:W-:Y:S02]  /*c0f0*/  IMAD.X R187, R2.reuse, 0x1, R231, P1 ;  /* 0x0000000102bb7824 */ /* 0x042fe400008e06e7 */
[----:B------:R2:W-:Y:S02]  /*c100*/  LDGSTS.E.BYPASS.LTC128B.128 [R211+0x7100], [R188.64], !P5 ;  /* 0x07100000bcd37fae */ /* 0x0005e4000e901d4e */
[----:B------:R-:W-:Y:S02]  /*c110*/  IMAD.X R185, R2, 0x1, R229, P0 ;  /* 0x0000000102b97824 */ /* 0x000fe400000e06e5 */
[----:B------:R2:W-:Y:S04]  /*c120*/  LDGSTS.E.BYPASS.LTC128B.128 [R211+0x5900], [R186.64], !P6 ;  /* 0x05900000bad37fae */ /* 0x0005e8000f101d4e */
[----:B------:R2:W-:Y:S01]  /*c130*/  LDGSTS.E.BYPASS.LTC128B.128 [R211+0x7900], [R184.64], !P5 ;  /* 0x07900000b8d37fae */ /* 0x0005e2000e901d4e */
[----:B------:R-:W-:-:S05]  /*c140*/  BRA `(.L_x_3963) ;  /* 0x00000eb000007947 */ /* 0x000fca0003800000 */
.L_x_3962:
[----:B------:R-:W2:Y:S01]  /*c150*/  LDL R4, [R1+0x30] ;  /* 0x0000300001047983 */ /* 0x000ea20000100800 */
[----:B------:R-:W-:Y:S04]  /*c160*/  DEPBAR.LE SB0, 0x0 ;  /* 0x000080000000791a */ /* 0x000fe80000000000 */
[----:B------:R-:W-:Y:S01]  /*c170*/  UISETP.GE.AND UP0, UPT, UR10, 0x1, UPT ;  /* 0x000000010a00788c */ /* 0x000fe2000bf06270 */
[----:B------:R-:W3:Y:S06]  /*c180*/  LDL R10, [R1+0x1c] ;  /* 0x00001c00010a7983 */ /* 0x000eec0000100800 */
[----:B------:R-:W4:Y:S06]  /*c190*/  LDL R40, [R1] ;  /* 0x0000000001287983 */ /* 0x000f2c0000100800 */
[----:B------:R-:W3:Y:S06]  /*c1a0*/  LDL R41, [R1+0x4] ;  /* 0x0000040001297983 */ /* 0x000eec0000100800 */
[----:B------:R-:W3:Y:S06]  /*c1b0*/  LDL R28, [R1+0x8] ;  /* 0x00000800011c7983 */ /* 0x000eec0000100800 */
[----:B------:R-:W3:Y:S06]  /*c1c0*/  LDL R55, [R1+0x20] ;  /* 0x0000200001377983 */ /* 0x000eec0000100800 */
[----:B------:R-:W-:Y:S06]  /*c1d0*/  BAR.SYNC.DEFER_BLOCKING 0x0 ;  /* 0x0000000000007b1d */ /* 0x000fec0000010000 */
[----:B-----5:R-:W-:Y:S06]  /*c1e0*/  LDSM.16.M88.4 R64, [R243+0x8100] ;  /* 0x00810000f340783b */ /* 0x020fec0000000200 */
[----:B------:R-:W1:Y:S06]  /*c1f0*/  LDSM.16.M88.4 R16, [R236+0x4100] ;  /* 0x00410000ec10783b */ /* 0x000e6c0000000200 */
[----:B------:R-:W1:Y:S06]  /*c200*/  LDSM.16.M88.4 R60, [R243+0xa100] ;  /* 0x00a10000f33c783b */ /* 0x000e6c0000000200 */
[----:B------:R-:W1:Y:S06]  /*c210*/  LDSM.16.M88.4 R32, [R236+0x4900] ;  /* 0x00490000ec20783b */ /* 0x000e6c0000000200 */
[----:B------:R-:W-:Y:S06]  /*c220*/  LDSM.16.M88.4 R48, [R236+0x5100] ;  /* 0x00510000ec30783b */ /* 0x000fec0000000200 */
[----:B------:R-:W-:Y:S06]  /*c230*/  LDSM.16.M88.4 R184, [R236+0x5900] ;  /* 0x00590000ecb8783b */ /* 0x000fec0000000200 */
[----:B------:R-:W-:Y:S06]  /*c240*/  LDSM.16.M88.4 R188, [R245+0x8100] ;  /* 0x00810000f5bc783b */ /* 0x000fec0000000200 */
[----:B------:R-:W-:Y:S06]  /*c250*/  LDSM.16.M88.4 R208, [R247] ;  /* 0x00000000f7d0783b */ /* 0x000fec0000000200 */
[----:B------:R-:W-:Y:S01]  /*c260*/  LDSM.16.M88.4 R212, [R245+0xa100] ;  /* 0x00a10000f5d4783b */ /* 0x000fe20000000200 */
[----:B--2---:R-:W-:Y:S01]  /*c270*/  SHF.R.S32.HI R2, RZ, 0x1f, R4 ;  /* 0x0000001fff027819 */ /* 0x004fe20000011404 */
[----:B------:R-:W-:Y:S04]  /*c280*/  IMAD.WIDE.U32 R8, R4, c[0x0][0x208], RZ ;  /* 0x0000820004087a25 */ /* 0x000fe800078e00ff */
[----:B------:R-:W-:Y:S04]  /*c290*/  IMAD R2, R2, c[0x0][0x208], RZ ;  /* 0x0000820002027a24 */ /* 0x000fe800078e02ff */
[----:B------:R-:W-:Y:S02]  /*c2a0*/  IMAD R2, R4, c[0x0][0x20c], R2 ;  /* 0x0000830004027a24 */ /* 0x000fe400078e0202 */
[-C--:B-1----:R-:W-:Y:S01]  /*c2b0*/  HMMA.16816.F32 R4, R64, R16.reuse, RZ ;  /* 0x000000104004723c */ /* 0x082fe200000018ff */
[----:B----4-:R-:W-:Y:S02]  /*c2c0*/  LDSM.16.M88.4 R224, [R40] ;  /* 0x0000000028e0783b */ /* 0x010fe40000000200 */
[----:B------:R-:W-:Y:S01]  /*c2d0*/  IMAD.IADD R9, R9, 0x1, R2 ;  /* 0x0000000109097824 */ /* 0x000fe200078e0202 */
[----:B---3--:R-:W-:Y:S03]  /*c2e0*/  SHF.R.S32.HI R2, RZ, 0x1f, R10 ;  /* 0x0000001fff027819 */ /* 0x008fe6000001140a */
[----:B------:R-:W-:Y:S01]  /*c2f0*/  IMAD.WIDE.U32 R12, R10, c[0x0][0x218], R8 ;  /* 0x000086000a0c7a25 */ /* 0x000fe200078e0008 */
[----:B------:R-:W-:Y:S04]  /*c300*/  LDSM.16.M88.4 R220, [R41] ;  /* 0x0000000029dc783b */ /* 0x000fe80000000200 */
[----:B------:R-:W-:Y:S02]  /*c310*/  IMAD R2, R2, c[0x0][0x218], RZ ;  /* 0x0000860002027a24 */ /* 0x000fe400078e02ff */
[----:B------:R-:W-:Y:S02]  /*c320*/  LDSM.16.M88.4 R216, [R28] ;  /* 0x000000001cd8783b */ /* 0x000fe40000000200 */
[----:B------:R-:W-:Y:S01]  /*c330*/  IMAD R14, R10, c[0x0][0x21c], R2 ;  /* 0x000087000a0e7a24 */ /* 0x000fe200078e0202 */
[----:B------:R-:W-:Y:S01]  /*c340*/  IADD3 R2, P0, R12, UR24, RZ ;  /* 0x000000180c027c10 */ /* 0x000fe2000ff1e0ff */
[C---:B------:R-:W-:Y:S07]  /*c350*/  HMMA.16816.F32 R8, R60.reuse, R16, RZ ;  /* 0x000000103c08723c */ /* 0x040fee00000018ff */
[----:B------:R-:W-:Y:S02]  /*c360*/  IADD3.X R16, R13, UR8, R14, P0, !PT ;  /* 0x000000080d107c10 */ /* 0x000fe400087fe40e */
[-C--:B------:R-:W-:Y:S03]  /*c370*/  HMMA.16816.F32 R12, R60, R18.reuse, RZ ;  /* 0x000000123c0c723c */ /* 0x080fe600000018ff */
[C---:B------:R-:W-:Y:S04]  /*c380*/  LEA R36, P0, R2.reuse, c[0x0][0x1f8], 0x1 ;  /* 0x00007e0002247a11 */ /* 0x040fe800078008ff */
[----:B------:R-:W-:Y:S01]  /*c390*/  LEA.HI.X R2, R2, c[0x0][0x1fc], R16, 0x1, P0 ;  /* 0x00007f0002027a11 */ /* 0x000fe200000f0c10 */
[----:B------:R-:W1:Y:S01]  /*c3a0*/  SHFL.IDX PT, R42, R36, RZ, 0x181f ;  /* 0x00181fff242a7589 */ /* 0x000e6200000e0000 */
[C---:B------:R-:W-:Y:S05]  /*c3b0*/  HMMA.16816.F32 R16, R64.reuse, R18, RZ ;  /* 0x000000124010723c */ /* 0x040fea00000018ff */
[----:B------:R-:W2:Y:S03]  /*c3c0*/  SHFL.IDX PT, R37, R2, RZ, 0x181f ;  /* 0x00181fff02257589 */ /* 0x000ea600000e0000 */
[-C--:B------:R-:W-:Y:S03]  /*c3d0*/  HMMA.16816.F32 R20, R64, R32.reuse, RZ ;  /* 0x000000204014723c */ /* 0x080fe600000018ff */
[----:B------:R-:W3:Y:S05]  /*c3e0*/  SHFL.IDX PT, R46, R36, 0x1, 0x181f ;  /* 0x00381f00242e7f89 */ /* 0x000eea00000e0000 */
[C---:B------:R-:W-:Y:S01]  /*c3f0*/  HMMA.16816.F32 R24, R60.reuse, R32, RZ ;  /* 0x000000203c18723c */ /* 0x040fe200000018ff */
[----:B------:R-:W4:Y:S03]  /*c400*/  SHFL.IDX PT, R45, R2, 0x1, 0x181f ;  /* 0x00381f00022d7f89 */ /* 0x000f2600000e0000 */
[C---:B-1----:R-:W-:Y:S04]  /*c410*/  IADD3 R38, P1, R42.reuse, R230, RZ ;  /* 0x000000e62a267210 */ /* 0x042fe80007f3e0ff */
[-C--:B------:R-:W-:Y:S01]  /*c420*/  HMMA.16816.F32 R28, R60, R34.reuse, RZ ;  /* 0x000000223c1c723c */ /* 0x080fe200000018ff */
[----:B------:R-:W1:Y:S03]  /*c430*/  SHFL.IDX PT, R52, R36, 0x2, 0x181f ;  /* 0x00581f0024347f89 */ /* 0x000e6600000e0000 */
[----:B------:R-:W-:Y:S01]  /*c440*/  IADD3 R42, P0, R42, R228, RZ ;  /* 0x000000e42a2a7210 */ /* 0x000fe20007f1e0ff */
[C---:B--2---:R-:W-:Y:S02]  /*c450*/  IMAD.X R39, R37.reuse, 0x1, R231, P1 ;  /* 0x0000000125277824 */ /* 0x044fe400008e06e7 */
[----:B------:R-:W2:Y:S01]  /*c460*/  SHFL.IDX PT, R53, R2, 0x2, 0x181f ;  /* 0x00581f0002357f89 */ /* 0x000ea200000e0000 */
[C---:B------:R-:W-:Y:S04]  /*c470*/  HMMA.16816.F32 R32, R64.reuse, R34, RZ ;  /* 0x000000224020723c */ /* 0x040fe800000018ff */
[----:B------:R-:W-:Y:S01]  /*c480*/  IMAD.X R43, R37, 0x1, R229, P0 ;  /* 0x00000001252b7824 */ /* 0x000fe200000e06e5 */
[----:B------:R2:W-:Y:S01]  /*c490*/  LDGSTS.E.BYPASS.LTC128B.128 [R55], [R38.64], !P6 ;  /* 0x0000000026377fae */ /* 0x0005e2000f101d4e */
[C---:B---3--:R-:W-:Y:S02]  /*c4a0*/  IADD3 R40, P0, R46.reuse, R230, RZ ;  /* 0x000000e62e287210 */ /* 0x048fe40007f1e0ff */
[----:B------:R-:W-:Y:S03]  /*c4b0*/  IADD3 R46, P2, R46, R228, RZ ;  /* 0x000000e42e2e7210 */ /* 0x000fe60007f5e0ff */
[----:B------:R3:W-:Y:S01]  /*c4c0*/  LDGSTS.E.BYPASS.LTC128B.128 [R55+0x2000], [R42.64], !P5 ;  /* 0x020000002a377fae */ /* 0x0007e2000e901d4e */
[C---:B----4-:R-:W-:Y:S02]  /*c4d0*/  IMAD.X R41, R45.reuse, 0x1, R231, P0 ;  /* 0x000000012d297824 */ /* 0x050fe400000e06e7 */
[----:B------:R-:W-:Y:S03]  /*c4e0*/  IMAD.X R47, R45, 0x1, R229, P2 ;  /* 0x000000012d2f7824 */ /* 0x000fe600010e06e5 */
[----:B------:R4:W3:Y:S01]  /*c4f0*/  SHFL.IDX PT, R54, R36, 0x3, 0x181f ;  /* 0x00781f0024367f89 */ /* 0x0008e200000e0000 */
[C---:B-1----:R-:W-:Y:S02]  /*c500*/  IADD3 R44, P1, R52.reuse, R230, RZ ;  /* 0x000000e6342c7210 */ /* 0x042fe40007f3e0ff */
[----:B------:R-:W-:Y:S03]  /*c510*/  IADD3 R52, P0, R52, R228, RZ ;  /* 0x000000e434347210 */ /* 0x000fe60007f1e0ff */
[----:B------:R3:W-:Y:S01]  /*c520*/  LDGSTS.E.BYPASS.LTC128B.128 [R55+0x800], [R40.64], !P6 ;  /* 0x0080000028377fae */ /* 0x0007e2000f101d4e */
[C---:B--2---:R-:W-:Y:S02]  /*c530*/  IMAD.X R45, R53.reuse, 0x1, R231, P1 ;  /* 0x00000001352d7824 */ /* 0x044fe400008e06e7 */
[----:B------:R-:W-:Y:S03]  /*c540*/  IMAD.X R53, R53, 0x1, R229, P0 ;  /* 0x0000000135357824 */ /* 0x000fe600000e06e5 */
[----:B------:R1:W-:Y:S06]  /*c550*/  LDGSTS.E.BYPASS.LTC128B.128 [R55+0x2800], [R46.64], !P5 ;  /* 0x028000002e377fae */ /* 0x0003ec000e901d4e */
[----:B------:R1:W-:Y:S01]  /*c560*/  LDGSTS.E.BYPASS.LTC128B.128 [R55+0x1000], [R44.64], !P6 ;  /* 0x010000002c377fae */ /* 0x0003e2000f101d4e */
[-C--:B----4-:R-:W-:Y:S05]  /*c570*/  HMMA.16816.F32 R36, R64, R48.reuse, RZ ;  /* 0x000000304024723c */ /* 0x090fea00000018ff */
[----:B------:R2:W-:Y:S06]  /*c580*/  LDGSTS.E.BYPASS.LTC128B.128 [R55+0x3000], [R52.64], !P5 ;  /* 0x0300000034377fae */ /* 0x0005ec000e901d4e */
[----:B------:R-:W4:Y:S01]  /*c590*/  SHFL.IDX PT, R2, R2, 0x3, 0x181f ;  /* 0x00781f0002027f89 */ /* 0x000f2200000e0000 */
[C---:B---3--:R-:W-:Y:S07]  /*c5a0*/  HMMA.16816.F32 R40, R60.reuse, R48, RZ ;  /* 0x000000303c28723c */ /* 0x048fee00000018ff */
[----:B------:R-:W-:Y:S01]  /*c5b0*/  IADD3 R48, P0, R54, R230, RZ ;  /* 0x000000e636307210 */ /* 0x000fe20007f1e0ff */
[-C--:B-1----:R-:W-:Y:S04]  /*c5c0*/  HMMA.16816.F32 R44, R60, R50.reuse, RZ ;  /* 0x000000323c2c723c */ /* 0x082fe800000018ff */
[----:B----4-:R-:W-:Y:S01]  /*c5d0*/  IMAD.X R49, R2, 0x1, R231, P0 ;  /* 0x0000000102317824 */ /* 0x010fe200000e06e7 */
[----:B--2---:R-:W-:Y:S04]  /*c5e0*/  IADD3 R52, P0, R54, R228, RZ ;  /* 0x000000e436347210 */ /* 0x004fe80007f1e0ff */
        /* <DEDUP_REMOVED lines=161> */
.L_x_3963:
[----:B------:R-:W-:Y:S01]  /*d000*/  FMNMX.FTZ R2, R4, R0, !PT ;  /* 0x0000000004027209 */ /* 0x000fe20007810000 */
[----:B------:R-:W-:Y:S01]  /*d010*/  STL [R1+0x60], R229 ;  /* 0x000060e501007387 */ /* 0x000fe20000100800 */
[----:B------:R-:W-:Y:S02]  /*d020*/  FMNMX.FTZ R182, R6, R3, !PT ;  /* 0x0000000306b67209 */ /* 0x000fe40007810000 */
[----:B------:R-:W-:Y:S01]  /*d030*/  FMNMX.FTZ R2, R5, R2, !PT ;  /* 0x0000000205027209 */ /* 0x000fe20007810000 */
[----:B------:R-:W-:Y:S01]  /*d040*/  STL [R1+0x5c], R228 ;  /* 0x00005ce401007387 */ /* 0x000fe20000100800 */
[----:B------:R-:W-:Y:S02]  /*d050*/  FMNMX.FTZ R182, R7, R182, !PT ;  /* 0x000000b607b67209 */ /* 0x000fe40007810000 */
[----:B------:R-:W-:Y:S01]  /*d060*/  FMNMX.FTZ R2, R16, R2, !PT ;  /* 0x0000000210027209 */ /* 0x000fe20007810000 */
[----:B--2---:R-:W-:Y:S01]  /*d070*/  LDSM.16.MT88.4 R208, [R237+0x100] ;  /* 0x00010000edd0783b */ /* 0x004fe20000004200 */
        /* <DEDUP_REMOVED lines=53> */
[----:B--2---:R-:W-:Y:S02]  /*d3d0*/  FMNMX.FTZ R182, R182, R185, !PT ;  /* 0x000000b9b6b67209 */ /* 0x004fe40007810000 */
[----:B------:R-:W-:Y:S01]  /*d3e0*/  FMNMX.FTZ R181, R61, R181, !PT ;  /* 0x000000b53db57209 */ /* 0x000fe20007810000 */
[----:B------:R-:W1:Y:S01]  /*d3f0*/  SHFL.BFLY PT, R186, R2, 0x1, 0x1f ;  /* 0x0c201f0002ba7f89 */ /* 0x000e6200000e0000 */
[----:B------:R-:W-:Y:S02]  /*d400*/  FMNMX.FTZ R184, R31, R184, !PT ;  /* 0x000000b81fb87209 */ /* 0x000fe40007810000 */
[----:B------:R-:W-:Y:S01]  /*d410*/  ISETP.LT.AND P0, PT, RZ, UR10, PT ;  /* 0x0000000aff007c0c */ /* 0x000fe2000bf01270 */
[----:B------:R-:W-:Y:S01]  /*d420*/  UIADD3 UR10, UR10, -0x1, URZ ;  /* 0xffffffff0a0a7890 */ /* 0x000fe2000fffe03f */
[----:B------:R-:W-:Y:S03]  /*d430*/  FMNMX.FTZ R184, R42, R184, !PT ;  /* 0x000000b82ab87209 */ /* 0x000fe60007810000 */
[----:B------:R-:W2:Y:S01]  /*d440*/  SHFL.BFLY PT, R185, R182, 0x1, 0x1f ;  /* 0x0c201f00b6b97f89 */ /* 0x000ea200000e0000 */
[----:B------:R-:W-:Y:S04]  /*d450*/  FMNMX.FTZ R184, R43, R184, !PT ;  /* 0x000000b82bb87209 */ /* 0x000fe80007810000 */
[----:B------:R-:W-:Y:S03]  /*d460*/  FMNMX.FTZ R184, R46, R184, !PT ;  /* 0x000000b82eb87209 */ /* 0x000fe60007810000 */
[----:B------:R-:W3:Y:S01]  /*d470*/  SHFL.BFLY PT, R187, R181, 0x2, 0x1f ;  /* 0x0c401f00b5bb7f89 */ /* 0x000ee200000e0000 */
[----:B-1----:R-:W-:Y:S02]  /*d480*/  FMNMX.FTZ R186, R2, R186, !PT ;  /* 0x000000ba02ba7209 */ /* 0x002fe40007810000 */
[----:B------:R-:W-:Y:S03]  /*d490*/  FMNMX.FTZ R2, R47, R184, !PT ;  /* 0x000000b82f027209 */ /* 0x000fe60007810000 */
[----:B------:R-:W-:Y:S01]  /*d4a0*/  FADD.FTZ R0, -R186, R0 ;  /* 0x00000000ba007221 */ /* 0x000fe20000010100 */
[----:B------:R-:W-:Y:S02]  /*d4b0*/  FMNMX.FTZ R184, R58, R2, !PT ;  /* 0x000000023ab87209 */ /* 0x000fe40007810000 */
[----:B--2---:R-:W-:Y:S01]  /*d4c0*/  FMNMX.FTZ R185, R182, R185, !PT ;  /* 0x000000b9b6b97209 */ /* 0x004fe20007810000 */
[----:B------:R-:W-:Y:S01]  /*d4d0*/  FMUL.FTZ R2, R0, c[0x0][0x2d0] ;  /* 0x0000b40000027a20 */ /* 0x000fe20000410000 */
[----:B------:R-:W-:Y:S03]  /*d4e0*/  FMNMX.FTZ R0, R59, R184, !PT ;  /* 0x000000b83b007209 */ /* 0x000fe60007810000 */
[----:B------:R1:W2:Y:S01]  /*d4f0*/  MUFU.EX2 R182, R2 ;  /* 0x0000000200b67308 */ /* 0x0002a20000000800 */
[----:B------:R-:W-:Y:S01]  /*d500*/  FMNMX.FTZ R0, R62, R0, !PT ;  /* 0x000000003e007209 */ /* 0x000fe20007810000 */
[----:B------:R-:W-:Y:S01]  /*d510*/  FMUL.FTZ R212, R185, c[0x0][0x2d0] ;  /* 0x0000b400b9d47a20 */ /* 0x000fe20000410000 */
[----:B---3--:R-:W-:Y:S02]  /*d520*/  FMNMX.FTZ R181, R181, R187, !PT ;  /* 0x000000bbb5b57209 */ /* 0x008fe40007810000 */
[----:B------:R-:W-:Y:S01]  /*d530*/  FMNMX.FTZ R0, R63, R0, !PT ;  /* 0x000000003f007209 */ /* 0x000fe20007810000 */
[--C-:B------:R-:W-:Y:S02]  /*d540*/  FFMA.FTZ R18, R18, c[0x0][0x2d0], -R212.reuse ;  /* 0x0000b40012127a23 */ /* 0x100fe400000108d4 */
[----:B------:R-:W3:Y:S01]  /*d550*/  SHFL.BFLY PT, R187, R181, 0x1, 0x1f ;  /* 0x0c201f00b5bb7f89 */ /* 0x000ee200000e0000 */
[--C-:B------:R-:W-:Y:S01]  /*d560*/  FFMA.FTZ R19, R19, c[0x0][0x2d0], -R212.reuse ;  /* 0x0000b40013137a23 */ /* 0x100fe200000108d4 */
[----:B------:R-:W-:Y:S01]  /*d570*/  MUFU.EX2 R219, R18 ;  /* 0x0000001200db7308 */ /* 0x000fe20000000800 */
[--C-:B------:R-:W-:Y:S02]  /*d580*/  FFMA.FTZ R6, R6, c[0x0][0x2d0], -R212.reuse ;  /* 0x0000b40006067a23 */ /* 0x100fe400000108d4 */
[--C-:B------:R-:W-:Y:S02]  /*d590*/  FFMA.FTZ R7, R7, c[0x0][0x2d0], -R212.reuse ;  /* 0x0000b40007077a23 */ /* 0x100fe400000108d4 */
[--C-:B------:R-:W-:Y:S02]  /*d5a0*/  FFMA.FTZ R22, R22, c[0x0][0x2d0], -R212.reuse ;  /* 0x0000b40016167a23 */ /* 0x100fe400000108d4 */
[--C-:B------:R-:W-:Y:S02]  /*d5b0*/  FFMA.FTZ R23, R23, c[0x0][0x2d0], -R212.reuse ;  /* 0x0000b40017177a23 */ /* 0x100fe400000108d4 */
[--C-:B------:R-:W-:Y:S01]  /*d5c0*/  FFMA.FTZ R34, R34, c[0x0][0x2d0], -R212.reuse ;  /* 0x0000b40022227a23 */ /* 0x100fe200000108d4 */
[----:B------:R-:W4:Y:S01]  /*d5d0*/  MUFU.EX2 R215, R19 ;  /* 0x0000001300d77308 */ /* 0x000f220000000800 */
[--C-:B------:R-:W-:Y:S02]  /*d5e0*/  FFMA.FTZ R35, R35, c[0x0][0x2d0], -R212.reuse ;  /* 0x0000b40023237a23 */ /* 0x100fe400000108d4 */
[----:B------:R-:W-:Y:S02]  /*d5f0*/  FFMA.FTZ R50, R50, c[0x0][0x2d0], -R212 ;  /* 0x0000b40032327a23 */ /* 0x000fe400000108d4 */
[----:B-1----:R-:W-:Y:S02]  /*d600*/  FADD.FTZ R2, -R185, R3 ;  /* 0x00000003b9027221 */ /* 0x002fe40000010100 */
[----:B------:R-:W1:Y:S01]  /*d610*/  SHFL.BFLY PT, R3, R0, 0x2, 0x1f ;  /* 0x0c401f0000037f89 */ /* 0x000e6200000e0000 */
[----:B--2---:R-:W-:Y:S02]  /*d620*/  FMUL.FTZ R132, R182, R132 ;  /* 0x00000084b6847220 */ /* 0x004fe40000410000 */
[----:B------:R-:W-:Y:S01]  /*d630*/  FMUL.FTZ R2, R2, c[0x0][0x2d0] ;  /* 0x0000b40002027a20 */ /* 0x000fe20000410000 */
[----:B------:R-:W-:Y:S01]  /*d640*/  MUFU.EX2 R226, R6 ;  /* 0x0000000600e27308 */ /* 0x000fe20000000800 */
[----:B---3--:R-:W-:Y:S01]  /*d650*/  FMNMX.FTZ R184, R181, R187, !PT ;  /* 0x000000bbb5b87209 */ /* 0x008fe20007810000 */
[----:B------:R-:W-:Y:S02]  /*d660*/  FMUL.FTZ R187, R186, c[0x0][0x2d0] ;  /* 0x0000b400babb7a20 */ /* 0x000fe40000410000 */
[----:B------:R-:W-:Y:S02]  /*d670*/  FMUL.FTZ R133, R182, R133 ;  /* 0x00000085b6857220 */ /* 0x000fe40000410000 */
[--C-:B------:R-:W-:Y:S02]  /*d680*/  FFMA.FTZ R16, R16, c[0x0][0x2d0], -R187.reuse ;  /* 0x0000b40010107a23 */ /* 0x100fe400000108bb */
[--C-:B------:R-:W-:Y:S02]  /*d690*/  FFMA.FTZ R17, R17, c[0x0][0x2d0], -R187.reuse ;  /* 0x0000b40011117a23 */ /* 0x100fe400000108bb */
[----:B------:R2:W3:Y:S01]  /*d6a0*/  MUFU.EX2 R181, R2 ;  /* 0x0000000200b57308 */ /* 0x0004e20000000800 */
[--C-:B------:R-:W-:Y:S02]  /*d6b0*/  FFMA.FTZ R4, R4, c[0x0][0x2d0], -R187.reuse ;  /* 0x0000b40004047a23 */ /* 0x100fe400000108bb */
[--C-:B------:R-:W-:Y:S01]  /*d6c0*/  FFMA.FTZ R5, R5, c[0x0][0x2d0], -R187.reuse ;  /* 0x0000b40005057a23 */ /* 0x100fe200000108bb */
[----:B----4-:R-:W-:Y:S01]  /*d6d0*/  F2FP.PACK_AB R191, R215, R219 ;  /* 0x000000dbd7bf723e */ /* 0x010fe200000000ff */
[C---:B------:R-:W-:Y:S02]  /*d6e0*/  FMUL.FTZ R144, R182.reuse, R144 ;  /* 0x00000090b6907220 */ /* 0x040fe40000410000 */
[C---:B------:R-:W-:Y:S02]  /*d6f0*/  FMUL.FTZ R145, R182.reuse, R145 ;  /* 0x00000091b6917220 */ /* 0x040fe40000410000 */
[----:B------:R-:W-:Y:S01]  /*d700*/  FMUL.FTZ R148, R182, R148 ;  /* 0x00000094b6947220 */ /* 0x000fe20000410000 */
[----:B-1----:R-:W-:Y:S01]  /*d710*/  FMNMX.FTZ R0, R0, R3, !PT ;  /* 0x0000000300007209 */ /* 0x002fe20007810000 */
[----:B------:R1:W-:Y:S01]  /*d720*/  MUFU.EX2 R220, R16 ;  /* 0x0000001000dc7308 */ /* 0x0003e20000000800 */
[C---:B------:R-:W-:Y:S02]  /*d730*/  FMUL.FTZ R149, R182.reuse, R149 ;  /* 0x00000095b6957220 */ /* 0x040fe40000410000 */
[C---:B------:R-:W-:Y:S02]  /*d740*/  FMUL.FTZ R160, R182.reuse, R160 ;  /* 0x000000a0b6a07220 */ /* 0x040fe40000410000 */
[C---:B------:R-:W-:Y:S02]  /*d750*/  FMUL.FTZ R161, R182.reuse, R161 ;  /* 0x000000a1b6a17220 */ /* 0x040fe40000410000 */
[C---:B------:R-:W-:Y:S02]  /*d760*/  FMUL.FTZ R164, R182.reuse, R164 ;  /* 0x000000a4b6a47220 */ /* 0x040fe40000410000 */
[C---:B------:R-:W-:Y:S01]  /*d770*/  FMUL.FTZ R165, R182.reuse, R165 ;  /* 0x000000a5b6a57220 */ /* 0x040fe20000410000 */
[----:B------:R-:W4:Y:S01]  /*d780*/  MUFU.EX2 R216, R17 ;  /* 0x0000001100d87308 */ /* 0x000f220000000800 */
[----:B------:R-:W-:Y:S02]  /*d790*/  FMUL.FTZ R176, R182, R176 ;  /* 0x000000b0b6b07220 */ /* 0x000fe40000410000 */
[----:B--2---:R-:W-:Y:S02]  /*d7a0*/  FADD.FTZ R2, -R184, R180 ;  /* 0x000000b4b8027221 */ /* 0x004fe40000010100 */
[C---:B---3--:R-:W-:Y:S02]  /*d7b0*/  FMUL.FTZ R18, R181.reuse, R198 ;  /* 0x000000c6b5127220 */ /* 0x048fe40000410000 */
[----:B------:R-:W-:Y:S02]  /*d7c0*/  FMUL.FTZ R2, R2, c[0x0][0x2d0] ;  /* 0x0000b40002027a20 */ /* 0x000fe40000410000 */
[C---:B------:R-:W-:Y:S01]  /*d7d0*/  FMUL.FTZ R19, R181.reuse, R199 ;  /* 0x000000c7b5137220 */ /* 0x040fe20000410000 */
[----:B------:R2:W-:Y:S01]  /*d7e0*/  MUFU.EX2 R233, R4 ;  /* 0x0000000400e97308 */ /* 0x0005e20000000800 */
[C---:B------:R-:W-:Y:S02]  /*d7f0*/  FMUL.FTZ R6, R181.reuse, R194 ;  /* 0x000000c2b5067220 */ /* 0x040fe40000410000 */
[C---:B------:R-:W-:Y:S02]  /*d800*/  FMUL.FTZ R134, R181.reuse, R134 ;  /* 0x00000086b5867220 */ /* 0x040fe40000410000 */
[----:B-1----:R-:W-:Y:S02]  /*d810*/  FMUL.FTZ R16, R182, R196 ;  /* 0x000000c4b6107220 */ /* 0x002fe40000410000 */
[C---:B------:R-:W-:Y:S02]  /*d820*/  FMUL.FTZ R135, R181.reuse, R135 ;  /* 0x00000087b5877220 */ /* 0x040fe40000410000 */
[C---:B------:R-:W-:Y:S01]  /*d830*/  FMUL.FTZ R146, R181.reuse, R146 ;  /* 0x00000092b5927220 */ /* 0x040fe20000410000 */
[----:B------:R1:W3:Y:S01]  /*d840*/  MUFU.EX2 R180, R2 ;  /* 0x0000000200b47308 */ /* 0x0002e20000000800 */
[C---:B------:R-:W-:Y:S02]  /*d850*/  FMUL.FTZ R147, R181.reuse, R147 ;  /* 0x00000093b5937220 */ /* 0x040fe40000410000 */
[C---:B------:R-:W-:Y:S01]  /*d860*/  FMUL.FTZ R150, R181.reuse, R150 ;  /* 0x00000096b5967220 */ /* 0x040fe20000410000 */
[----:B----4-:R-:W-:Y:S01]  /*d870*/  F2FP.PACK_AB R190, R216, R220 ;  /* 0x000000dcd8be723e */ /* 0x010fe200000000ff */
[C---:B------:R-:W-:Y:S02]  /*d880*/  FMUL.FTZ R17, R182.reuse, R197 ;  /* 0x000000c5b6117220 */ /* 0x040fe40000410000 */
[----:B------:R-:W-:Y:S01]  /*d890*/  LDSM.16.MT88.4 R196, [R238+0x100] ;  /* 0x00010000eec4783b */ /* 0x000fe20000004200 */
[C---:B------:R-:W-:Y:S02]  /*d8a0*/  FMUL.FTZ R151, R181.reuse, R151 ;  /* 0x00000097b5977220 */ /* 0x040fe40000410000 */
[----:B------:R-:W4:Y:S01]  /*d8b0*/  MUFU.EX2 R234, R5 ;  /* 0x0000000500ea7308 */ /* 0x000f220000000800 */
[C---:B------:R-:W-:Y:S02]  /*d8c0*/  FMUL.FTZ R162, R181.reuse, R162 ;  /* 0x000000a2b5a27220 */ /* 0x040fe40000410000 */
[C---:B------:R-:W-:Y:S02]  /*d8d0*/  FMUL.FTZ R163, R181.reuse, R163 ;  /* 0x000000a3b5a37220 */ /* 0x040fe40000410000 */
[C---:B--2---:R-:W-:Y:S02]  /*d8e0*/  FMUL.FTZ R4, R182.reuse, R192 ;  /* 0x000000c0b6047220 */ /* 0x044fe40000410000 */
[C---:B------:R-:W-:Y:S02]  /*d8f0*/  FMUL.FTZ R166, R181.reuse, R166 ;  /* 0x000000a6b5a67220 */ /* 0x040fe40000410000 */
[C---:B------:R-:W-:Y:S01]  /*d900*/  FMUL.FTZ R167, R181.reuse, R167 ;  /* 0x000000a7b5a77220 */ /* 0x040fe20000410000 */
[----:B------:R-:W2:Y:S01]  /*d910*/  MUFU.EX2 R235, R7 ;  /* 0x0000000700eb7308 */ /* 0x000ea20000000800 */
[----:B------:R-:W-:Y:S02]  /*d920*/  FMUL.FTZ R177, R182, R177 ;  /* 0x000000b1b6b17220 */ /* 0x000fe40000410000 */
[----:B------:R-:W-:Y:S01]  /*d930*/  FMUL.FTZ R178, R181, R178 ;  /* 0x000000b2b5b27220 */ /* 0x000fe20000410000 */
[----:B-1----:R-:W1:Y:S01]  /*d940*/  SHFL.BFLY PT, R2, R0, 0x1, 0x1f ;  /* 0x0c201f0000027f89 */ /* 0x002e6200000e0000 */
[C---:B---3--:R-:W-:Y:S02]  /*d950*/  FMUL.FTZ R136, R180.reuse, R136 ;  /* 0x00000088b4887220 */ /* 0x048fe40000410000 */
[C---:B------:R-:W-:Y:S02]  /*d960*/  FMUL.FTZ R137, R180.reuse, R137 ;  /* 0x00000089b4897220 */ /* 0x040fe40000410000 */
[C---:B------:R-:W-:Y:S01]  /*d970*/  FMUL.FTZ R140, R180.reuse, R140 ;  /* 0x0000008cb48c7220 */ /* 0x040fe20000410000 */
[----:B------:R-:W-:Y:S01]  /*d980*/  MUFU.EX2 R213, R35 ;  /* 0x0000002300d57308 */ /* 0x000fe20000000800 */
[C---:B------:R-:W-:Y:S02]  /*d990*/  FMUL.FTZ R141, R180.reuse, R141 ;  /* 0x0000008db48d7220 */ /* 0x040fe40000410000 */
[----:B------:R-:W-:Y:S01]  /*d9a0*/  FMUL.FTZ R152, R180, R152 ;  /* 0x00000098b4987220 */ /* 0x000fe20000410000 */
[----:B----4-:R-:W-:Y:S01]  /*d9b0*/  F2FP.PACK_AB R188, R234, R233 ;  /* 0x000000e9eabc723e */ /* 0x010fe200000000ff */
[----:B------:R-:W-:Y:S02]  /*d9c0*/  FMUL.FTZ R5, R182, R193 ;  /* 0x000000c1b6057220 */ /* 0x000fe40000410000 */
[C---:B------:R-:W-:Y:S02]  /*d9d0*/  FMUL.FTZ R153, R180.reuse, R153 ;  /* 0x00000099b4997220 */ /* 0x040fe40000410000 */
[C---:B------:R-:W-:Y:S02]  /*d9e0*/  FMUL.FTZ R156, R180.reuse, R156 ;  /* 0x0000009cb49c7220 */ /* 0x040fe40000410000 */
[C---:B------:R-:W-:Y:S02]  /*d9f0*/  FMUL.FTZ R157, R180.reuse, R157 ;  /* 0x0000009db49d7220 */ /* 0x040fe40000410000 */
[----:B------:R-:W-:Y:S01]  /*da00*/  FMUL.FTZ R168, R180, R168 ;  /* 0x000000a8b4a87220 */ /* 0x000fe20000410000 */
[----:B--2---:R-:W-:Y:S01]  /*da10*/  F2FP.PACK_AB R189, R235, R226 ;  /* 0x000000e2ebbd723e */ /* 0x004fe200000000ff */
[----:B------:R-:W-:Y:S02]  /*da20*/  FMUL.FTZ R7, R181, R195 ;  /* 0x000000c3b5077220 */ /* 0x000fe40000410000 */
[--C-:B------:R-:W-:Y:S01]  /*da30*/  FFMA.FTZ R20, R20, c[0x0][0x2d0], -R187.reuse ;  /* 0x0000b40014147a23 */ /* 0x100fe200000108bb */
[----:B-1----:R-:W-:Y:S01]  /*da40*/  FMNMX.FTZ R2, R2, R0, !PT ;  /* 0x0000000002027209 */ /* 0x002fe20007810000 */
[--C-:B------:R-:W-:Y:S02]  /*da50*/  FFMA.FTZ R21, R21, c[0x0][0x2d0], -R187.reuse ;  /* 0x0000b40015157a23 */ /* 0x100fe400000108bb */
[----:B------:R-:W-:Y:S01]  /*da60*/  FFMA.FTZ R32, R32, c[0x0][0x2d0], -R187 ;  /* 0x0000b40020207a23 */ /* 0x000fe200000108bb */
[-C--:B------:R-:W-:Y:S03]  /*da70*/  HMMA.16816.F32 R4, R188, R208.reuse, R4 ;  /* 0x000000d0bc04723c */ /* 0x080fe60000001804 */
[----:B------:R-:W-:Y:S02]  /*da80*/  MUFU.EX2 R221, R32 ;  /* 0x0000002000dd7308 */ /* 0x000fe40000000800 */
[----:B------:R-:W-:Y:S02]  /*da90*/  FADD.FTZ R0, -R2, R183 ;  /* 0x000000b702007221 */ /* 0x000fe40000010100 */
[----:B------:R-:W-:Y:S02]  /*daa0*/  FMUL.FTZ R183, R184, c[0x0][0x2d0] ;  /* 0x0000b400b8b77a20 */ /* 0x000fe40000410000 */
[----:B------:R-:W-:Y:S03]  /*dab0*/  FMUL.FTZ R3, R2, c[0x0][0x2d0] ;  /* 0x0000b40002037a20 */ /* 0x000fe60000410000 */
[----:B------:R-:W-:Y:S02]  /*dac0*/  FMUL.FTZ R0, R0, c[0x0][0x2d0] ;  /* 0x0000b40000007a20 */ /* 0x000fe40000410000 */
[----:B------:R-:W-:Y:S02]  /*dad0*/  FFMA.FTZ R13, R13, c[0x0][0x2d0], -R183 ;  /* 0x0000b4000d0d7a23 */ /* 0x000fe400000108b7 */
        /* <DEDUP_REMOVED lines=9> */
[C---:B------:R-:W-:Y:S02]  /*db70*/  FMUL.FTZ R169, R180.reuse, R169 ;  /* 0x000000a9b4a97220 */ /* 0x040fe40000410000 */
[C---:B------:R-:W-:Y:S02]  /*db80*/  FMUL.FTZ R172, R180.reuse, R172 ;  /* 0x000000acb4ac7220 */ /* 0x040fe40000410000 */
[----:B------:R-:W-:Y:S02]  /*db90*/  FMUL.FTZ R173, R180, R173 ;  /* 0x000000adb4ad7220 */ /* 0x000fe40000410000 */
[C---:B------:R-:W-:Y:S02]  /*dba0*/  FMUL.FTZ R179, R181.reuse, R179 ;  /* 0x000000b3b5b37220 */ /* 0x040fe40000410000 */
[C---:B------:R-:W-:Y:S01]  /*dbb0*/  FMUL.FTZ R68, R182.reuse, R68 ;  /* 0x00000044b6447220 */ /* 0x040fe20000410000 */
[----:B------:R2:W-:Y:S01]  /*dbc0*/  MUFU.EX2 R223, R8 ;  /* 0x0000000800df7308 */ /* 0x0005e20000000800 */
[----:B------:R-:W-:Y:S02]  /*dbd0*/  FMUL.FTZ R69, R182, R69 ;  /* 0x00000045b6457220 */ /* 0x000fe40000410000 */
[C---:B------:R-:W-:Y:S02]  /*dbe0*/  FMUL.FTZ R70, R181.reuse, R70 ;  /* 0x00000046b5467220 */ /* 0x040fe40000410000 */
[C---:B-1----:R-:W-:Y:S02]  /*dbf0*/  FMUL.FTZ R13, R180.reuse, R205 ;  /* 0x000000cdb40d7220 */ /* 0x042fe40000410000 */
[C---:B------:R-:W-:Y:S02]  /*dc00*/  FMUL.FTZ R71, R181.reuse, R71 ;  /* 0x00000047b5477220 */ /* 0x040fe40000410000 */
[C---:B------:R-:W-:Y:S01]  /*dc10*/  FMUL.FTZ R72, R180.reuse, R72 ;  /* 0x00000048b4487220 */ /* 0x040fe20000410000 */
[----:B------:R-:W1:Y:S01]  /*dc20*/  MUFU.EX2 R218, R12 ;  /* 0x0000000c00da7308 */ /* 0x000e620000000800 */
[C---:B------:R-:W-:Y:S02]  /*dc30*/  FMUL.FTZ R73, R180.reuse, R73 ;  /* 0x00000049b4497220 */ /* 0x040fe40000410000 */
[C---:B------:R-:W-:Y:S02]  /*dc40*/  FMUL.FTZ R76, R180.reuse, R76 ;  /* 0x0000004cb44c7220 */ /* 0x040fe40000410000 */
[----:B------:R-:W-:Y:S02]  /*dc50*/  FMUL.FTZ R77, R180, R77 ;  /* 0x0000004db44d7220 */ /* 0x000fe40000410000 */
[C---:B------:R-:W-:Y:S02]  /*dc60*/  FMUL.FTZ R80, R182.reuse, R80 ;  /* 0x00000050b6507220 */ /* 0x040fe40000410000 */
[----:B------:R-:W-:Y:S01]  /*dc70*/  FMUL.FTZ R81, R182, R81 ;  /* 0x00000051b6517220 */ /* 0x000fe20000410000 */
[----:B------:R-:W-:Y:S01]  /*dc80*/  MUFU.EX2 R222, R10 ;  /* 0x0000000a00de7308 */ /* 0x000fe20000000800 */
[C---:B------:R-:W-:Y:S02]  /*dc90*/  FMUL.FTZ R82, R181.reuse, R82 ;  /* 0x00000052b5527220 */ /* 0x040fe40000410000 */
[----:B------:R-:W-:Y:S02]  /*dca0*/  FMUL.FTZ R83, R181, R83 ;  /* 0x00000053b5537220 */ /* 0x000fe40000410000 */
[----:B--2---:R-:W-:Y:S02]  /*dcb0*/  FMUL.FTZ R8, R180, R200 ;  /* 0x000000c8b4087220 */ /* 0x004fe40000410000 */
[--C-:B------:R-:W-:Y:S02]  /*dcc0*/  FFMA.FTZ R24, R24, c[0x0][0x2d0], -R183.reuse ;  /* 0x0000b40018187a23 */ /* 0x100fe400000108b7 */
[----:B------:R-:W-:Y:S01]  /*dcd0*/  FFMA.FTZ R25, R25, c[0x0][0x2d0], -R183 ;  /* 0x0000b40019197a23 */ /* 0x000fe200000108b7 */
[----:B------:R-:W2:Y:S01]  /*dce0*/  MUFU.EX2 R217, R14 ;  /* 0x0000000e00d97308 */ /* 0x000ea20000000800 */
[--C-:B------:R-:W-:Y:S02]  /*dcf0*/  FFMA.FTZ R26, R26, c[0x0][0x2d0], -R3.reuse ;  /* 0x0000b4001a1a7a23 */ /* 0x100fe40000010803 */
[----:B------:R-:W-:Y:S01]  /*dd00*/  FFMA.FTZ R27, R27, c[0x0][0x2d0], -R3 ;  /* 0x0000b4001b1b7a23 */ /* 0x000fe20000010803 */
[----:B-1----:R-:W-:Y:S01]  /*dd10*/  F2FP.PACK_AB R194, R229, R218 ;  /* 0x000000dae5c2723e */ /* 0x002fe200000000ff */
[----:B------:R-:W-:Y:S02]  /*dd20*/  FMUL.FTZ R12, R180, R204 ;  /* 0x000000ccb40c7220 */ /* 0x000fe40000410000 */
[----:B------:R-:W-:Y:S02]  /*dd30*/  FFMA.FTZ R33, R33, c[0x0][0x2d0], -R187 ;  /* 0x0000b40021217a23 */ /* 0x000fe400000108bb */
[--C-:B------:R-:W-:Y:S01]  /*dd40*/  FFMA.FTZ R40, R40, c[0x0][0x2d0], -R183.reuse ;  /* 0x0000b40028287a23 */ /* 0x100fe200000108b7 */
[----:B------:R-:W1:Y:S01]  /*dd50*/  MUFU.EX2 R0, R0 ;  /* 0x0000000000007308 */ /* 0x000e620000000800 */
[--C-:B------:R-:W-:Y:S02]  /*dd60*/  FFMA.FTZ R41, R41, c[0x0][0x2d0], -R183.reuse ;  /* 0x0000b40029297a23 */ /* 0x100fe400000108b7 */
[--C-:B------:R-:W-:Y:S02]  /*dd70*/  FFMA.FTZ R44, R44, c[0x0][0x2d0], -R183.reuse ;  /* 0x0000b4002c2c7a23 */ /* 0x100fe400000108b7 */
[----:B------:R-:W-:Y:S02]  /*dd80*/  FFMA.FTZ R45, R45, c[0x0][0x2d0], -R183 ;  /* 0x0000b4002d2d7a23 */ /* 0x000fe400000108b7 */
[--C-:B------:R-:W-:Y:S02]  /*dd90*/  FFMA.FTZ R48, R48, c[0x0][0x2d0], -R187.reuse ;  /* 0x0000b40030307a23 */ /* 0x100fe400000108bb */
[----:B------:R-:W-:Y:S01]  /*dda0*/  FFMA.FTZ R49, R49, c[0x0][0x2d0], -R187 ;  /* 0x0000b40031317a23 */ /* 0x000fe200000108bb */
[----:B------:R-:W3:Y:S01]  /*ddb0*/  MUFU.EX2 R227, R9 ;  /* 0x0000000900e37308 */ /* 0x000ee20000000800 */
[--C-:B------:R-:W-:Y:S02]  /*ddc0*/  FFMA.FTZ R42, R42, c[0x0][0x2d0], -R3.reuse ;  /* 0x0000b4002a2a7a23 */ /* 0x100fe40000010803 */
[--C-:B------:R-:W-:Y:S01]  /*ddd0*/  FFMA.FTZ R43, R43, c[0x0][0x2d0], -R3.reuse ;  /* 0x0000b4002b2b7a23 */ /* 0x100fe20000010803 */
[----:B--2---:R-:W-:Y:S01]  /*dde0*/  F2FP.PACK_AB R195, R228, R217 ;  /* 0x000000d9e4c3723e */ /* 0x004fe200000000ff */
[--C-:B------:R-:W-:Y:S02]  /*ddf0*/  FFMA.FTZ R46, R46, c[0x0][0x2d0], -R3.reuse ;  /* 0x0000b4002e2e7a23 */ /* 0x100fe40000010803 */
[----:B------:R-:W-:Y:S02]  /*de00*/  FFMA.FTZ R47, R47, c[0x0][0x2d0], -R3 ;  /* 0x0000b4002f2f7a23 */ /* 0x000fe40000010803 */
[--C-:B------:R-:W-:Y:S01]  /*de10*/  FFMA.FTZ R36, R36, c[0x0][0x2d0], -R187.reuse ;  /* 0x0000b40024247a23 */ /* 0x100fe200000108bb */
[----:B------:R-:W2:Y:S01]  /*de20*/  MUFU.EX2 R224, R11 ;  /* 0x0000000b00e07308 */ /* 0x000ea20000000800 */
[----:B------:R-:W-:Y:S02]  /*de30*/  FFMA.FTZ R37, R37, c[0x0][0x2d0], -R187 ;  /* 0x0000b40025257a23 */ /* 0x000fe400000108bb */
[--C-:B------:R-:W-:Y:S02]  /*de40*/  FFMA.FTZ R38, R38, c[0x0][0x2d0], -R212.reuse ;  /* 0x0000b40026267a23 */ /* 0x100fe400000108d4 */
[C---:B-1----:R-:W-:Y:S02]  /*de50*/  FMUL.FTZ R10, R0.reuse, R202 ;  /* 0x000000ca000a7220 */ /* 0x042fe40000410000 */
[C---:B------:R-:W-:Y:S02]  /*de60*/  FMUL.FTZ R14, R0.reuse, R206 ;  /* 0x000000ce000e7220 */ /* 0x040fe40000410000 */
[C---:B------:R-:W-:Y:S01]  /*de70*/  FMUL.FTZ R15, R0.reuse, R207 ;  /* 0x000000cf000f7220 */ /* 0x040fe20000410000 */
[----:B------:R-:W-:Y:S01]  /*de80*/  MUFU.EX2 R200, R20 ;  /* 0x0000001400c87308 */ /* 0x000fe20000000800 */
[C---:B------:R-:W-:Y:S02]  /*de90*/  FMUL.FTZ R138, R0.reuse, R138 ;  /* 0x0000008a008a7220 */ /* 0x040fe40000410000 */
[----:B------:R-:W-:Y:S01]  /*dea0*/  FMUL.FTZ R139, R0, R139 ;  /* 0x0000008b008b7220 */ /* 0x000fe20000410000 */
[----:B---3--:R-:W-:Y:S01]  /*deb0*/  F2FP.PACK_AB R192, R227, R223 ;  /* 0x000000dfe3c0723e */ /* 0x008fe200000000ff */
[----:B------:R-:W-:Y:S02]  /*dec0*/  FMUL.FTZ R9, R180, R201 ;  /* 0x000000c9b4097220 */ /* 0x000fe40000410000 */
[C---:B------:R-:W-:Y:S02]  /*ded0*/  FMUL.FTZ R142, R0.reuse, R142 ;  /* 0x0000008e008e7220 */ /* 0x040fe40000410000 */
[C---:B------:R-:W-:Y:S01]  /*dee0*/  FMUL.FTZ R143, R0.reuse, R143 ;  /* 0x0000008f008f7220 */ /* 0x040fe20000410000 */
[----:B------:R-:W-:Y:S01]  /*def0*/  MUFU.EX2 R201, R22 ;  /* 0x0000001600c97308 */ /* 0x000fe20000000800 */
[C---:B------:R-:W-:Y:S02]  /*df00*/  FMUL.FTZ R154, R0.reuse, R154 ;  /* 0x0000009a009a7220 */ /* 0x040fe40000410000 */
[----:B------:R-:W-:Y:S01]  /*df10*/  FMUL.FTZ R155, R0, R155 ;  /* 0x0000009b009b7220 */ /* 0x000fe20000410000 */
[----:B--2---:R-:W-:Y:S01]  /*df20*/  F2FP.PACK_AB R193, R224, R222 ;  /* 0x000000dee0c1723e */ /* 0x004fe200000000ff */
[C---:B------:R-:W-:Y:S02]  /*df30*/  FMUL.FTZ R11, R0.reuse, R203 ;  /* 0x000000cb000b7220 */ /* 0x040fe40000410000 */
[--C-:B------:R-:W-:Y:S02]  /*df40*/  FFMA.FTZ R39, R39, c[0x0][0x2d0], -R212.reuse ;  /* 0x0000b40027277a23 */ /* 0x100fe400000108d4 */
[C---:B------:R-:W-:Y:S01]  /*df50*/  FMUL.FTZ R158, R0.reuse, R158 ;  /* 0x0000009e009e7220 */ /* 0x040fe20000410000 */
[----:B------:R-:W-:Y:S01]  /*df60*/  MUFU.EX2 R203, R21 ;  /* 0x0000001500cb7308 */ /* 0x000fe20000000800 */
[C---:B------:R-:W-:Y:S01]  /*df70*/  FMUL.FTZ R159, R0.reuse, R159 ;  /* 0x0000009f009f7220 */ /* 0x040fe20000410000 */
[C---:B------:R-:W-:Y:S04]  /*df80*/  HMMA.16816.F32 R8, R192.reuse, R208, R8 ;  /* 0x000000d0c008723c */ /* 0x040fe80000001808 */
[C---:B------:R-:W-:Y:S02]  /*df90*/  FMUL.FTZ R170, R0.reuse, R170 ;  /* 0x000000aa00aa7220 */ /* 0x040fe40000410000 */
[C---:B------:R-:W-:Y:S02]  /*dfa0*/  FMUL.FTZ R171, R0.reuse, R171 ;  /* 0x000000ab00ab7220 */ /* 0x040fe40000410000 */
[-C--:B------:R-:W-:Y:S01]  /*dfb0*/  HMMA.16816.F32 R12, R192, R210.reuse, R12 ;  /* 0x000000d2c00c723c */ /* 0x080fe2000000180c */
[----:B------:R1:W-:Y:S03]  /*dfc0*/  MUFU.EX2 R205, R23 ;  /* 0x0000001700cd7308 */ /* 0x0003e60000000800 */
[C---:B------:R-:W-:Y:S02]  /*dfd0*/  FMUL.FTZ R174, R0.reuse, R174 ;  /* 0x000000ae00ae7220 */ /* 0x040fe40000410000 */
[C---:B------:R-:W-:Y:S02]  /*dfe0*/  FMUL.FTZ R175, R0.reuse, R175 ;  /* 0x000000af00af7220 */ /* 0x040fe40000410000 */
[C---:B------:R-:W-:Y:S03]  /*dff0*/  HMMA.16816.F32 R16, R188.reuse, R210, R16 ;  /* 0x000000d2bc10723c */ /* 0x040fe60000001810 */
[----:B------:R-:W-:Y:S01]  /*e000*/  MUFU.EX2 R204, R24 ;  /* 0x0000001800cc7308 */ /* 0x000fe20000000800 */
[C---:B------:R-:W-:Y:S02]  /*e010*/  FMUL.FTZ R74, R0.reuse, R74 ;  /* 0x0000004a004a7220 */ /* 0x040fe40000410000 */
[C---:B------:R-:W-:Y:S02]  /*e020*/  FMUL.FTZ R75, R0.reuse, R75 ;  /* 0x0000004b004b7220 */ /* 0x040fe40000410000 */
[-C--:B------:R-:W-:Y:S04]  /*e030*/  HMMA.16816.F32 R132, R188, R196.reuse, R132 ;  /* 0x000000c4bc84723c */ /* 0x080fe80000001884 */
[C---:B------:R-:W-:Y:S01]  /*e040*/  FMUL.FTZ R78, R0.reuse, R78 ;  /* 0x0000004e004e7220 */ /* 0x040fe20000410000 */
[----:B------:R-:W2:Y:S01]  /*e050*/  MUFU.EX2 R206, R25 ;  /* 0x0000001900ce7308 */ /* 0x000ea20000000800 */
[----:B------:R-:W-:Y:S02]  /*e060*/  FMUL.FTZ R79, R0, R79 ;  /* 0x0000004f004f7220 */ /* 0x000fe40000410000 */
[C---:B------:R-:W-:Y:S01]  /*e070*/  HMMA.16816.F32 R136, R192.reuse, R196, R136 ;  /* 0x000000c4c088723c */ /* 0x040fe20000001888 */
[----:B-1----:R-:W-:Y:S03]  /*e080*/  LDSM.16.MT88.4 R20, [R239+0x2100] ;  /* 0x00210000ef14783b */ /* 0x002fe60000004200 */
[C---:B------:R-:W-:Y:S02]  /*e090*/  FMUL.FTZ R84, R182.reuse, R84 ;  /* 0x00000054b6547220 */ /* 0x040fe40000410000 */
[----:B------:R-:W-:Y:S01]  /*e0a0*/  FMUL.FTZ R85, R182, R85 ;  /* 0x00000055b6557220 */ /* 0x000fe20000410000 */
[----:B------:R-:W-:Y:S01]  /*e0b0*/  MUFU.EX2 R202, R26 ;  /* 0x0000001a00ca7308 */ /* 0x000fe20000000800 */
[-C--:B------:R-:W-:Y:S04]  /*e0c0*/  HMMA.16816.F32 R140, R192, R198.reuse, R140 ;  /* 0x000000c6c08c723c */ /* 0x080fe8000000188c */
[C---:B------:R-:W-:Y:S02]  /*e0d0*/  FMUL.FTZ R86, R181.reuse, R86 ;  /* 0x00000056b5567220 */ /* 0x040fe40000410000 */
[C---:B------:R-:W-:Y:S02]  /*e0e0*/  FMUL.FTZ R87, R181.reuse, R87 ;  /* 0x00000057b5577220 */ /* 0x040fe40000410000 */
[C---:B------:R-:W-:Y:S01]  /*e0f0*/  HMMA.16816.F32 R144, R188.reuse, R198, R144 ;  /* 0x000000c6bc90723c */ /* 0x040fe20000001890 */
[----:B------:R-:W1:Y:S01]  /*e100*/  LDSM.16.MT88.4 R196, [R240+0x100] ;  /* 0x00010000f0c4783b */ /* 0x000e620000004200 */
[----:B------:R3:W-:Y:S02]  /*e110*/  MUFU.EX2 R207, R27 ;  /* 0x0000001b00cf7308 */ /* 0x0007e40000000800 */
[C---:B------:R-:W-:Y:S02]  /*e120*/  FMUL.FTZ R88, R180.reuse, R88 ;  /* 0x00000058b4587220 */ /* 0x040fe40000410000 */
[----:B------:R-:W-:Y:S02]  /*e130*/  FMUL.FTZ R89, R180, R89 ;  /* 0x00000059b4597220 */ /* 0x000fe40000410000 */
[C---:B------:R-:W-:Y:S04]  /*e140*/  FMUL.FTZ R90, R0.reuse, R90 ;  /* 0x0000005a005a7220 */ /* 0x040fe80000410000 */
[----:B------:R-:W-:Y:S01]  /*e150*/  MUFU.EX2 R208, R33 ;  /* 0x0000002100d07308 */ /* 0x000fe20000000800 */
[----:B------:R-:W-:Y:S02]  /*e160*/  FMUL.FTZ R91, R0, R91 ;  /* 0x0000005b005b7220 */ /* 0x000fe40000410000 */
[C---:B------:R-:W-:Y:S02]  /*e170*/  FMUL.FTZ R92, R180.reuse, R92 ;  /* 0x0000005cb45c7220 */ /* 0x040fe40000410000 */
[----:B------:R-:W-:Y:S02]  /*e180*/  FMUL.FTZ R93, R180, R93 ;  /* 0x0000005db45d7220 */ /* 0x000fe40000410000 */
[C---:B------:R-:W-:Y:S02]  /*e190*/  FMUL.FTZ R94, R0.reuse, R94 ;  /* 0x0000005e005e7220 */ /* 0x040fe40000410000 */
[----:B------:R-:W-:Y:S01]  /*e1a0*/  FMUL.FTZ R95, R0, R95 ;  /* 0x0000005f005f7220 */ /* 0x000fe20000410000 */
[----:B------:R4:W-:Y:S01]  /*e1b0*/  MUFU.EX2 R209, R34 ;  /* 0x0000002200d17308 */ /* 0x0009e20000000800 */
[C---:B------:R-:W-:Y:S02]  /*e1c0*/  FMUL.FTZ R96, R182.reuse, R96 ;  /* 0x00000060b6607220 */ /* 0x040fe40000410000 */
[----:B------:R-:W-:Y:S01]  /*e1d0*/  FMUL.FTZ R97, R182, R97 ;  /* 0x00000061b6617220 */ /* 0x000fe20000410000 */
[----:B---3--:R-:W-:Y:S01]  /*e1e0*/  LDSM.16.MT88.4 R24, [R237+0x900] ;  /* 0x00090000ed18783b */ /* 0x008fe20000004200 */
[C---:B------:R-:W-:Y:S02]  /*e1f0*/  FMUL.FTZ R98, R181.reuse, R98 ;  /* 0x00000062b5627220 */ /* 0x040fe40000410000 */
[----:B------:R-:W-:Y:S02]  /*e200*/  FMUL.FTZ R99, R181, R99 ;  /* 0x00000063b5637220 */ /* 0x000fe40000410000 */
[--C-:B------:R-:W-:Y:S01]  /*e210*/  FFMA.FTZ R30, R30, c[0x0][0x2d0], -R3.reuse ;  /* 0x0000b4001e1e7a23 */ /* 0x100fe20000010803 */
[----:B------:R-:W-:Y:S01]  /*e220*/  MUFU.EX2 R210, R40 ;  /* 0x0000002800d27308 */ /* 0x000fe20000000800 */
[--C-:B------:R-:W-:Y:S02]  /*e230*/  FFMA.FTZ R31, R31, c[0x0][0x2d0], -R3.reuse ;  /* 0x0000b4001f1f7a23 */ /* 0x100fe40000010803 */
[--C-:B------:R-:W-:Y:S02]  /*e240*/  FFMA.FTZ R58, R58, c[0x0][0x2d0], -R3.reuse ;  /* 0x0000b4003a3a7a23 */ /* 0x100fe40000010803 */
[--C-:B------:R-:W-:Y:S02]  /*e250*/  FFMA.FTZ R59, R59, c[0x0][0x2d0], -R3.reuse ;  /* 0x0000b4003b3b7a23 */ /* 0x100fe40000010803 */
[--C-:B------:R-:W-:Y:S01]  /*e260*/  FFMA.FTZ R62, R62, c[0x0][0x2d0], -R3.reuse ;  /* 0x0000b4003e3e7a23 */ /* 0x100fe20000010803 */
[-C--:B-1----:R-:W-:Y:S02]  /*e270*/  HMMA.16816.F32 R148, R188, R196.reuse, R148 ;  /* 0x000000c4bc94723c */ /* 0x082fe40000001894 */
[----:B------:R-:W-:Y:S01]  /*e280*/  MUFU.EX2 R211, R43 ;  /* 0x0000002b00d37308 */ /* 0x000fe20000000800 */
[----:B------:R-:W-:Y:S01]  /*e290*/  FFMA.FTZ R3, R63, c[0x0][0x2d0], -R3 ;  /* 0x0000b4003f037a23 */ /* 0x000fe20000010803 */
[----:B----4-:R-:W-:Y:S01]  /*e2a0*/  LDSM.16.MT88.4 R32, [R238+0x900] ;  /* 0x00090000ee20783b */ /* 0x010fe20000004200 */
[--C-:B------:R-:W-:Y:S03]  /*e2b0*/  FFMA.FTZ R51, R51, c[0x0][0x2d0], -R212.reuse ;  /* 0x0000b40033337a23 */ /* 0x100fe600000108d4 */
[C---:B------:R-:W-:Y:S04]  /*e2c0*/  HMMA.16816.F32 R152, R192.reuse, R196, R152 ;  /* 0x000000c4c098723c */ /* 0x040fe80000001898 */
[----:B------:R-:W-:Y:S01]  /*e2d0*/  MUFU.EX2 R232, R30 ;  /* 0x0000001e00e87308 */ /* 0x000fe20000000800 */
[--C-:B------:R-:W-:Y:S01]  /*e2e0*/  FFMA.FTZ R52, R52, c[0x0][0x2d0], -R187.reuse ;  /* 0x0000b40034347a23 */ /* 0x100fe200000108bb */
[----:B------:R-:W3:Y:S01]  /*e2f0*/  LDL.LU R63, [R1+0x10] ;  /* 0x00001000013f7983 */ /* 0x000ee20000300800 */
[----:B------:R-:W-:Y:S01]  /*e300*/  FFMA.FTZ R53, R53, c[0x0][0x2d0], -R187 ;  /* 0x0000b40035357a23 */ /* 0x000fe200000108bb */
[-C--:B------:R-:W-:Y:S04]  /*e310*/  HMMA.16816.F32 R156, R192, R198.reuse, R156 ;  /* 0x000000c6c09c723c */ /* 0x080fe8000000189c */
[--C-:B------:R-:W-:Y:S02]  /*e320*/  FFMA.FTZ R54, R54, c[0x0][0x2d0], -R212.reuse ;  /* 0x0000b40036367a23 */ /* 0x100fe400000108d4 */
[----:B------:R-:W-:Y:S01]  /*e330*/  MUFU.EX2 R59, R59 ;  /* 0x0000003b003b7308 */ /* 0x000fe20000000800 */
[--C-:B------:R-:W-:Y:S01]  /*e340*/  FFMA.FTZ R55, R55, c[0x0][0x2d0], -R212.reuse ;  /* 0x0000b40037377a23 */ /* 0x100fe200000108d4 */
[C---:B------:R-:W-:Y:S01]  /*e350*/  HMMA.16816.F32 R160, R188.reuse, R198, R160 ;  /* 0x000000c6bca0723c */ /* 0x040fe200000018a0 */
[----:B------:R-:W1:Y:S03]  /*e360*/  LDSM.16.MT88.4 R196, [R239+0x100] ;  /* 0x00010000efc4783b */ /* 0x000e660000004200 */
[C---:B------:R-:W-:Y:S02]  /*e370*/  FMUL.FTZ R100, R182.reuse, R100 ;  /* 0x00000064b6647220 */ /* 0x040fe40000410000 */
[----:B------:R-:W-:Y:S02]  /*e380*/  FMUL.FTZ R101, R182, R101 ;  /* 0x00000065b6657220 */ /* 0x000fe40000410000 */
[----:B------:R-:W-:Y:S01]  /*e390*/  MUFU.EX2 R62, R62 ;  /* 0x0000003e003e7308 */ /* 0x000fe20000000800 */
[C---:B------:R-:W-:Y:S03]  /*e3a0*/  FMUL.FTZ R102, R181.reuse, R102 ;  /* 0x00000066b5667220 */ /* 0x040fe60000410000 */
[C---:B------:R-:W-:Y:S02]  /*e3b0*/  FMUL.FTZ R103, R181.reuse, R103 ;  /* 0x00000067b5677220 */ /* 0x040fe40000410000 */
[C---:B------:R-:W-:Y:S02]  /*e3c0*/  FMUL.FTZ R104, R180.reuse, R104 ;  /* 0x00000068b4687220 */ /* 0x040fe40000410000 */
[----:B------:R-:W-:Y:S02]  /*e3d0*/  FMUL.FTZ R105, R180, R105 ;  /* 0x00000069b4697220 */ /* 0x000fe40000410000 */
[----:B------:R-:W-:Y:S01]  /*e3e0*/  MUFU.EX2 R58, R58 ;  /* 0x0000003a003a7308 */ /* 0x000fe20000000800 */
        /* <DEDUP_REMOVED lines=11> */
[----:B------:R-:W-:Y:S01]  /*e4a0*/  FMUL.FTZ R117, R182, R117 ;  /* 0x00000075b6757220 */ /* 0x000fe20000410000 */
[-C--:B-1----:R-:W-:Y:S03]  /*e4b0*/  HMMA.16816.F32 R164, R188, R196.reuse, R164 ;  /* 0x000000c4bca4723c */ /* 0x082fe600000018a4 */
[C---:B------:R-:W-:Y:S02]  /*e4c0*/  FMUL.FTZ R118, R181.reuse, R118 ;  /* 0x00000076b5767220 */ /* 0x040fe40000410000 */
[----:B------:R-:W-:Y:S02]  /*e4d0*/  FMUL.FTZ R119, R181, R119 ;  /* 0x00000077b5777220 */ /* 0x000fe40000410000 */
[--C-:B------:R-:W-:Y:S01]  /*e4e0*/  FFMA.FTZ R28, R28, c[0x0][0x2d0], -R183.reuse ;  /* 0x0000b4001c1c7a23 */ /* 0x100fe200000108b7 */
[C---:B------:R-:W-:Y:S03]  /*e4f0*/  HMMA.16816.F32 R168, R192.reuse, R196, R168 ;  /* 0x000000c4c0a8723c */ /* 0x040fe600000018a8 */
[----:B------:R2:W-:Y:S01]  /*e500*/  MUFU.EX2 R225, R28 ;  /* 0x0000001c00e17308 */ /* 0x0005e20000000800 */
        /* <DEDUP_REMOVED lines=8> */
[----:B------:R-:W-:Y:S02]  /*e590*/  FMUL.FTZ R125, R180, R125 ;  /* 0x0000007db47d7220 */ /* 0x000fe40000410000 */
[----:B------:R-:W-:Y:S01]  /*e5a0*/  FMUL.FTZ R126, R0, R126 ;  /* 0x0000007e007e7220 */ /* 0x000fe20000410000 */
[----:B--2---:R-:W-:Y:S03]  /*e5b0*/  F2FP.PACK_AB R28, R206, R204 ;  /* 0x000000ccce1c723e */ /* 0x004fe600000000ff */
[----:B------:R-:W-:Y:S02]  /*e5c0*/  FMUL.FTZ R127, R0, R127 ;  /* 0x0000007f007f7220 */ /* 0x000fe40000410000 */
[--C-:B------:R-:W-:Y:S02]  /*e5d0*/  FFMA.FTZ R29, R29, c[0x0][0x2d0], -R183.reuse ;  /* 0x0000b4001d1d7a23 */ /* 0x100fe400000108b7 */
[C---:B------:R-:W-:Y:S02]  /*e5e0*/  FMUL.FTZ R128, R182.reuse, R128 ;  /* 0x00000080b6807220 */ /* 0x040fe40000410000 */
[----:B------:R-:W2:Y:S01]  /*e5f0*/  MUFU.EX2 R214, R29 ;  /* 0x0000001d00d67308 */ /* 0x000ea20000000800 */
[----:B------:R-:W-:Y:S02]  /*e600*/  FMUL.FTZ R129, R182, R129 ;  /* 0x00000081b6817220 */ /* 0x000fe40000410000 */
[C---:B------:R-:W-:Y:S02]  /*e610*/  FMUL.FTZ R130, R181.reuse, R130 ;  /* 0x00000082b5827220 */ /* 0x040fe40000410000 */
[----:B------:R-:W-:Y:S02]  /*e620*/  FMUL.FTZ R131, R181, R131 ;  /* 0x00000083b5837220 */ /* 0x000fe40000410000 */
[--C-:B------:R-:W-:Y:S02]  /*e630*/  FFMA.FTZ R56, R56, c[0x0][0x2d0], -R183.reuse ;  /* 0x0000b40038387a23 */ /* 0x100fe400000108b7 */
[--C-:B------:R-:W-:Y:S02]  /*e640*/  FFMA.FTZ R57, R57, c[0x0][0x2d0], -R183.reuse ;  /* 0x0000b40039397a23 */ /* 0x100fe400000108b7 */
[--C-:B------:R-:W-:Y:S02]  /*e650*/  FFMA.FTZ R60, R60, c[0x0][0x2d0], -R183.reuse ;  /* 0x0000b4003c3c7a23 */ /* 0x100fe400000108b7 */
[----:B------:R-:W-:Y:S02]  /*e660*/  FFMA.FTZ R183, R61, c[0x0][0x2d0], -R183 ;  /* 0x0000b4003db77a23 */ /* 0x000fe400000108b7 */
[--C-:B------:R-:W-:Y:S01]  /*e670*/  FFMA.FTZ R64, R64, c[0x0][0x2d0], -R187.reuse ;  /* 0x0000b40040407a23 */ /* 0x100fe200000108bb */
[----:B------:R-:W-:Y:S01]  /*e680*/  MUFU.EX2 R57, R57 ;  /* 0x0000003900397308 */ /* 0x000fe20000000800 */
[----:B------:R-:W-:Y:S01]  /*e690*/  FFMA.FTZ R187, R65, c[0x0][0x2d0], -R187 ;  /* 0x0000b40041bb7a23 */ /* 0x000fe200000108bb */
[----:B------:R-:W-:Y:S01]  /*e6a0*/  MOV R65, R216 ;  /* 0x000000d800417202 */ /* 0x000fe20000000f00 */
[--C-:B------:R-:W-:Y:S02]  /*e6b0*/  FFMA.FTZ R66, R66, c[0x0][0x2d0], -R212.reuse ;  /* 0x0000b40042427a23 */ /* 0x100fe400000108d4 */
[----:B------:R-:W-:Y:S01]  /*e6c0*/  FFMA.FTZ R212, R67, c[0x0][0x2d0], -R212 ;  /* 0x0000b40043d47a23 */ /* 0x000fe200000108d4 */
[-C--:B-1----:R-:W-:Y:S03]  /*e6d0*/  HMMA.16816.F32 R68, R188, R196.reuse, R68 ;  /* 0x000000c4bc44723c */ /* 0x082fe60000001844 */
[----:B--2---:R-:W-:Y:S01]  /*e6e0*/  MOV R61, R214 ;  /* 0x000000d6003d7202 */ /* 0x004fe20000000f00 */
[----:B------:R-:W-:Y:S01]  /*e6f0*/  MUFU.EX2 R216, R39 ;  /* 0x0000002700d87308 */ /* 0x000fe20000000800 */
[----:B------:R-:W-:Y:S02]  /*e700*/  F2FP.PACK_AB R29, R207, R202 ;  /* 0x000000cacf1d723e */ /* 0x000fe400000000ff */
[----:B------:R-:W-:Y:S01]  /*e710*/  MOV R67, R215 ;  /* 0x000000d700437202 */ /* 0x000fe20000000f00 */
[C---:B------:R-:W-:Y:S06]  /*e720*/  HMMA.16816.F32 R72, R192.reuse, R196, R72 ;  /* 0x000000c4c048723c */ /* 0x040fec0000001848 */
[----:B------:R-:W-:Y:S02]  /*e730*/  MUFU.EX2 R215, R38 ;  /* 0x0000002600d77308 */ /* 0x000fe40000000800 */
[-C--:B------:R-:W-:Y:S08]  /*e740*/  HMMA.16816.F32 R76, R192, R198.reuse, R76 ;  /* 0x000000c6c04c723c */ /* 0x080ff0000000184c */
[C---:B------:R-:W-:Y:S01]  /*e750*/  HMMA.16816.F32 R80, R188.reuse, R198, R80 ;  /* 0x000000c6bc50723c */ /* 0x040fe20000001850 */
[----:B------:R-:W1:Y:S01]  /*e760*/  LDSM.16.MT88.4 R196, [R238+0x2100] ;  /* 0x00210000eec4783b */ /* 0x000e620000004200 */
[----:B------:R-:W-:Y:S10]  /*e770*/  MUFU.EX2 R214, R41 ;  /* 0x0000002900d67308 */ /* 0x000ff40000000800 */
[----:B------:R-:W-:Y:S10]  /*e780*/  MUFU.EX2 R187, R187 ;  /* 0x000000bb00bb7308 */ /* 0x000ff40000000800 */
[----:B------:R-:W-:Y:S10]  /*e790*/  MUFU.EX2 R212, R212 ;  /* 0x000000d400d47308 */ /* 0x000ff40000000800 */
[----:B------:R-:W-:Y:S01]  /*e7a0*/  MUFU.EX2 R183, R183 ;  /* 0x000000b700b77308 */ /* 0x000fe20000000800 */
[-C--:B-1----:R-:W-:Y:S09]  /*e7b0*/  HMMA.16816.F32 R84, R188, R196.reuse, R84 ;  /* 0x000000c4bc54723c */ /* 0x082ff20000001854 */
[----:B------:R-:W-:Y:S01]  /*e7c0*/  MUFU.EX2 R64, R64 ;  /* 0x0000004000407308 */ /* 0x000fe20000000800 */
[C---:B------:R-:W-:Y:S09]  /*e7d0*/  HMMA.16816.F32 R88, R192.reuse, R196, R88 ;  /* 0x000000c4c058723c */ /* 0x040ff20000001858 */
[----:B------:R-:W-:Y:S01]  /*e7e0*/  MUFU.EX2 R66, R66 ;  /* 0x0000004200427308 */ /* 0x000fe20000000800 */
[-C--:B------:R-:W-:Y:S09]  /*e7f0*/  HMMA.16816.F32 R92, R192, R198.reuse, R92 ;  /* 0x000000c6c05c723c */ /* 0x080ff2000000185c */
[----:B------:R-:W-:Y:S01]  /*e800*/  MUFU.EX2 R60, R60 ;  /* 0x0000003c003c7308 */ /* 0x000fe20000000800 */
[C---:B------:R-:W-:Y:S01]  /*e810*/  HMMA.16816.F32 R96, R188.reuse, R198, R96 ;  /* 0x000000c6bc60723c */ /* 0x040fe20000001860 */
[----:B------:R-:W1:Y:S07]  /*e820*/  LDSM.16.MT88.4 R196, [R240+0x2100] ;  /* 0x00210000f0c4783b */ /* 0x000e6e0000004200 */
[-C--:B-1----:R-:W-:Y:S08]  /*e830*/  HMMA.16816.F32 R100, R188, R196.reuse, R100 ;  /* 0x000000c4bc64723c */ /* 0x082ff00000001864 */
[C---:B------:R-:W-:Y:S07]  /*e840*/  HMMA.16816.F32 R104, R192.reuse, R196, R104 ;  /* 0x000000c4c068723c */ /* 0x040fee0000001868 */
[----:B------:R-:W-:Y:S01]  /*e850*/  MOV R196, R219 ;  /* 0x000000db00c47202 */ /* 0x000fe20000000f00 */
[-C--:B------:R-:W-:Y:S01]  /*e860*/  HMMA.16816.F32 R108, R192, R198.reuse, R108 ;  /* 0x000000c6c06c723c */ /* 0x080fe2000000186c */
[----:B------:R1:W-:Y:S03]  /*e870*/  MUFU.EX2 R219, R48 ;  /* 0x0000003000db7308 */ /* 0x0003e60000000800 */
[----:B------:R-:W-:Y:S04]  /*e880*/  MOV R197, R220 ;  /* 0x000000dc00c57202 */ /* 0x000fe80000000f00 */
[C---:B------:R-:W-:Y:S03]  /*e890*/  HMMA.16816.F32 R112, R188.reuse, R198, R112 ;  /* 0x000000c6bc70723c */ /* 0x040fe60000001870 */
[----:B------:R2:W-:Y:S04]  /*e8a0*/  MUFU.EX2 R220, R51 ;  /* 0x0000003300dc7308 */ /* 0x0005e80000000800 */
[----:B------:R-:W-:Y:S01]  /*e8b0*/  MOV R199, R218 ;  /* 0x000000da00c77202 */ /* 0x000fe20000000f00 */
[-C--:B------:R-:W-:Y:S04]  /*e8c0*/  HMMA.16816.F32 R116, R188, R20.reuse, R116 ;  /* 0x00000014bc74723c */ /* 0x080fe80000001874 */
[----:B------:R-:W-:Y:S01]  /*e8d0*/  MOV R198, R217 ;  /* 0x000000d900c67202 */ /* 0x000fe20000000f00 */
[----:B------:R-:W-:Y:S03]  /*e8e0*/  MUFU.EX2 R218, R50 ;  /* 0x0000003200da7308 */ /* 0x000fe60000000800 */
[C---:B------:R-:W-:Y:S01]  /*e8f0*/  HMMA.16816.F32 R120, R192.reuse, R20, R120 ;  /* 0x00000014c078723c */ /* 0x040fe20000001878 */
[----:B-1----:R-:W4:Y:S06]  /*e900*/  LDL.LU R48, [R1+0x14] ;  /* 0x0000140001307983 */ /* 0x002f2c0000300800 */
[----:B------:R-:W-:Y:S01]  /*e910*/  MUFU.EX2 R217, R37 ;  /* 0x0000002500d97308 */ /* 0x000fe20000000800 */
[-C--:B------:R-:W-:Y:S04]  /*e920*/  HMMA.16816.F32 R124, R192, R22.reuse, R124 ;  /* 0x00000016c07c723c */ /* 0x080fe8000000187c */
[----:B--2---:R-:W-:Y:S01]  /*e930*/  MOV R51, R65 ;  /* 0x0000004100337202 */ /* 0x004fe20000000f00 */
[----:B---3--:R-:W-:Y:S01]  /*e940*/  FFMA.FTZ R0, R0, R63, R222 ;  /* 0x0000003f00007223 */ /* 0x008fe200000100de */
[----:B------:R-:W-:Y:S02]  /*e950*/  MOV R222, R197 ;  /* 0x000000c500de7202 */ /* 0x000fe40000000f00 */
[----:B------:R-:W-:Y:S01]  /*e960*/  HMMA.16816.F32 R128, R188, R22, R128 ;  /* 0x00000016bc80723c */ /* 0x000fe20000001880 */
[----:B------:R-:W-:Y:S03]  /*e970*/  MUFU.EX2 R191, R45 ;  /* 0x0000002d00bf7308 */ /* 0x000fe60000000800 */
[----:B------:R-:W-:Y:S01]  /*e980*/  MOV R193, R225 ;  /* 0x000000e100c17202 */ /* 0x000fe20000000f00 */
[----:B------:R-:W-:Y:S01]  /*e990*/  FADD.FTZ R0, R224, R0 ;  /* 0x00000000e0007221 */ /* 0x000fe20000010000 */
[----:B------:R-:W-:Y:S02]  /*e9a0*/  MOV R192, R208 ;  /* 0x000000d000c07202 */ /* 0x000fe40000000f00 */
[----:B------:R-:W-:Y:S03]  /*e9b0*/  MOV R194, R209 ;  /* 0x000000d100c27202 */ /* 0x000fe60000000f00 */
[----:B------:R-:W1:Y:S01]  /*e9c0*/  MUFU.EX2 R225, R31 ;  /* 0x0000001f00e17308 */ /* 0x000e620000000800 */
[----:B------:R-:W-:Y:S02]  /*e9d0*/  MOV R195, R221 ;  /* 0x000000dd00c37202 */ /* 0x000fe40000000f00 */
[----:B------:R-:W-:Y:S02]  /*e9e0*/  MOV R188, R213 ;  /* 0x000000d500bc7202 */ /* 0x000fe40000000f00 */
[----:B------:R-:W-:Y:S02]  /*e9f0*/  F2FP.PACK_AB R20, R203, R200 ;  /* 0x000000c8cb14723e */ /* 0x000fe400000000ff */
[----:B------:R-:W-:Y:S02]  /*ea00*/  F2FP.PACK_AB R21, R205, R201 ;  /* 0x000000c9cd15723e */ /* 0x000fe400000000ff */
[----:B------:R-:W-:Y:S01]  /*ea10*/  F2FP.PACK_AB R22, R192, R195 ;  /* 0x000000c3c016723e */ /* 0x000fe200000000ff */
[----:B------:R2:W-:Y:S01]  /*ea20*/  MUFU.EX2 R221, R49 ;  /* 0x0000003100dd7308 */ /* 0x0005e20000000800 */
[----:B------:R-:W-:Y:S02]  /*ea30*/  F2FP.PACK_AB R23, R188, R194 ;  /* 0x000000c2bc17723e */ /* 0x000fe400000000ff */
[----:B------:R-:W-:Y:S02]  /*ea40*/  F2FP.PACK_AB R30, R61, R193 ;  /* 0x000000c13d1e723e */ /* 0x000fe400000000ff */
[----:B------:R-:W-:Y:S03]  /*ea50*/  MOV R224, R206 ;  /* 0x000000ce00e07202 */ /* 0x000fe60000000f00 */
[-C--:B------:R-:W-:Y:S02]  /*ea60*/  HMMA.16816.F32 R4, R20, R24.reuse, R4 ;  /* 0x000000181404723c */ /* 0x080fe40000001804 */
[----:B------:R3:W-:Y:S03]  /*ea70*/  MUFU.EX2 R213, R36 ;  /* 0x0000002400d57308 */ /* 0x0007e60000000800 */
[----:B-1----:R-:W-:Y:S07]  /*ea80*/  F2FP.PACK_AB R31, R225, R232 ;  /* 0x000000e8e11f723e */ /* 0x002fee00000000ff */
[----:B------:R1:W1:Y:S01]  /*ea90*/  MUFU.EX2 R209, R42 ;  /* 0x0000002a00d17308 */ /* 0x0002620000000800 */
[C---:B------:R-:W-:Y:S01]  /*eaa0*/  HMMA.16816.F32 R8, R28.reuse, R24, R8 ;  /* 0x000000181c08723c */ /* 0x040fe20000001808 */
[----:B--2---:R-:W2:Y:S04]  /*eab0*/  LDL.LU R49, [R1+0x40] ;  /* 0x0000400001317983 */ /* 0x004ea80000300800 */
[----:B------:R-:W2:Y:S03]  /*eac0*/  LDL.LU R50, [R1+0xc] ;  /* 0x00000c0001327983 */ /* 0x000ea60000300800 */
[-C--:B------:R-:W-:Y:S01]  /*ead0*/  HMMA.16816.F32 R12, R28, R26.reuse, R12 ;  /* 0x0000001a1c0c723c */ /* 0x080fe2000000180c */
[----:B------:R-:W4:Y:S01]  /*eae0*/  MUFU.EX2 R208, R44 ;  /* 0x0000002c00d07308 */ /* 0x000f220000000800 */
[----:B---3--:R-:W-:Y:S06]  /*eaf0*/  LDSM.16.MT88.4 R36, [R238+0x1100] ;  /* 0x00110000ee24783b */ /* 0x008fec0000004200 */
[C---:B------:R-:W-:Y:S03]  /*eb00*/  HMMA.16816.F32 R16, R20.reuse, R26, R16 ;  /* 0x0000001a1410723c */ /* 0x040fe60000001810 */
[----:B------:R-:W-:Y:S01]  /*eb10*/  MUFU.EX2 R190, R46 ;  /* 0x0000002e00be7308 */ /* 0x000fe20000000800 */
[----:B------:R-:W3:Y:S04]  /*eb20*/  LDSM.16.MT88.4 R24, [R240+0x900] ;  /* 0x00090000f018783b */ /* 0x000ee80000004200 */
[-C--:B------:R-:W-:Y:S04]  /*eb30*/  HMMA.16816.F32 R132, R20, R32.reuse, R132 ;  /* 0x000000201484723c */ /* 0x080fe80000001884 */
[----:B-1----:R-:W-:Y:S01]  /*eb40*/  LDSM.16.MT88.4 R40, [R237+0x3100] ;  /* 0x00310000ed28783b */ /* 0x002fe20000004200 */
[----:B------:R1:W1:Y:S03]  /*eb50*/  MUFU.EX2 R189, R47 ;  /* 0x0000002f00bd7308 */ /* 0x0002660000000800 */
[C---:B------:R-:W-:Y:S08]  /*eb60*/  HMMA.16816.F32 R136, R28.reuse, R32, R136 ;  /* 0x000000201c88723c */ /* 0x040ff00000001888 */
[-C--:B------:R-:W-:Y:S01]  /*eb70*/  HMMA.16816.F32 R140, R28, R34.reuse, R140 ;  /* 0x000000221c8c723c */ /* 0x080fe2000000188c */
[----:B------:R-:W-:Y:S07]  /*eb80*/  MUFU.EX2 R65, R54 ;  /* 0x0000003600417308 */ /* 0x000fee0000000800 */
[C---:B------:R-:W-:Y:S01]  /*eb90*/  HMMA.16816.F32 R144, R20.reuse, R34, R144 ;  /* 0x000000221490723c */ /* 0x040fe20000001890 */
[----:B------:R-:W3:Y:S02]  /*eba0*/  LDSM.16.MT88.4 R32, [R239+0x900] ;  /* 0x00090000ef20783b */ /* 0x000ee40000004200 */
[----:B------:R-:W-:Y:S06]  /*ebb0*/  MUFU.EX2 R63, R55 ;  /* 0x00000037003f7308 */ /* 0x000fec0000000800 */
[----:B-1----:R-:W-:Y:S01]  /*ebc0*/  LDSM.16.MT88.4 R44, [R240+0x3100] ;  /* 0x00310000f02c783b */ /* 0x002fe20000004200 */
[-C--:B---3--:R-:W-:Y:S08]  /*ebd0*/  HMMA.16816.F32 R148, R20, R24.reuse, R148 ;  /* 0x000000181494723c */ /* 0x088ff00000001894 */
        /* <DEDUP_REMOVED lines=26> */
[-C--:B------:R-:W-:Y:S04]  /*ed80*/  HMMA.16816.F32 R124, R28, R34.reuse, R124 ;  /* 0x000000221c7c723c */ /* 0x080fe8000000187c */
[----:B----4-:R-:W-:Y:S01]  /*ed90*/  FFMA.FTZ R180, R180, R48, R223 ;  /* 0x00000030b4b47223 */ /* 0x010fe200000100df */
[----:B------:R-:W-:Y:S02]  /*eda0*/  MOV R223, R196 ;  /* 0x000000c400df7202 */ /* 0x000fe40000000f00 */
[----:B------:R-:W-:Y:S01]  /*edb0*/  F2FP.PACK_AB R28, R214, R210 ;  /* 0x000000d2d61c723e */ /* 0x000fe200000000ff */
[----:B------:R-:W-:Y:S01]  /*edc0*/  HMMA.16816.F32 R128, R20, R34, R128 ;  /* 0x000000221480723c */ /* 0x000fe20000001880 */
[----:B------:R-:W3:Y:S03]  /*edd0*/  LDSM.16.MT88.4 R32, [R240+0x1100] ;  /* 0x00110000f020783b */ /* 0x000ee60000004200 */
[----:B------:R-:W-:Y:S01]  /*ede0*/  F2FP.PACK_AB R29, R211, R209 ;  /* 0x000000d1d31d723e */ /* 0x000fe200000000ff */
[----:B------:R-:W-:Y:S01]  /*edf0*/  FADD.FTZ R180, R227, R180 ;  /* 0x000000b4e3b47221 */ /* 0x000fe20000010000 */
[----:B------:R-:W-:Y:S02]  /*ee00*/  F2FP.PACK_AB R30, R191, R208 ;  /* 0x000000d0bf1e723e */ /* 0x000fe400000000ff */
[----:B------:R-:W-:Y:S04]  /*ee10*/  F2FP.PACK_AB R20, R217, R213 ;  /* 0x000000d5d914723e */ /* 0x000fe800000000ff */
[----:B------:R-:W-:Y:S02]  /*ee20*/  F2FP.PACK_AB R21, R216, R215 ;  /* 0x000000d7d815723e */ /* 0x000fe400000000ff */
[----:B------:R-:W-:Y:S02]  /*ee30*/  F2FP.PACK_AB R22, R221, R219 ;  /* 0x000000dbdd16723e */ /* 0x000fe400000000ff */
[----:B------:R-:W-:Y:S02]  /*ee40*/  F2FP.PACK_AB R23, R220, R218 ;  /* 0x000000dadc17723e */ /* 0x000fe400000000ff */
[----:B------:R-:W-:Y:S02]  /*ee50*/  F2FP.PACK_AB R31, R189, R190 ;  /* 0x000000bebd1f723e */ /* 0x000fe400000000ff */
[----:B------:R-:W-:Y:S02]  /*ee60*/  MOV R48, R188 ;  /* 0x000000bc00307202 */ /* 0x000fe40000000f00 */
[----:B------:R4:W-:Y:S01]  /*ee70*/  MUFU.EX2 R188, R52 ;  /* 0x0000003400bc7308 */ /* 0x0009e20000000800 */
[-C--:B-1----:R-:W-:Y:S03]  /*ee80*/  HMMA.16816.F32 R4, R20, R24.reuse, R4 ;  /* 0x000000181404723c */ /* 0x082fe60000001804 */
[----:B------:R-:W-:Y:S05]  /*ee90*/  MOV R227, R207 ;  /* 0x000000cf00e37202 */ /* 0x000fea0000000f00 */
[C---:B------:R-:W-:Y:S08]  /*eea0*/  HMMA.16816.F32 R8, R28.reuse, R24, R8 ;  /* 0x000000181c08723c */ /* 0x040ff00000001808 */
[-C--:B------:R-:W-:Y:S08]  /*eeb0*/  HMMA.16816.F32 R12, R28, R26.reuse, R12 ;  /* 0x0000001a1c0c723c */ /* 0x080ff0000000180c */
[C---:B------:R-:W-:Y:S01]  /*eec0*/  HMMA.16816.F32 R16, R20.reuse, R26, R16 ;  /* 0x0000001a1410723c */ /* 0x040fe20000001810 */
[----:B------:R-:W1:Y:S07]  /*eed0*/  LDSM.16.MT88.4 R24, [R239+0x1100] ;  /* 0x00110000ef18783b */ /* 0x000e6e0000004200 */
[-C--:B------:R-:W-:Y:S04]  /*eee0*/  HMMA.16816.F32 R132, R20, R36.reuse, R132 ;  /* 0x000000241484723c */ /* 0x080fe80000001884 */
[----:B--2---:R-:W-:Y:S01]  /*eef0*/  FFMA.FTZ R181, R181, R49, R226 ;  /* 0x00000031b5b57223 */ /* 0x004fe200000100e2 */
[----:B------:R-:W-:Y:S01]  /*ef00*/  MOV R226, R199 ;  /* 0x000000c700e27202 */ /* 0x000fe20000000f00 */
[----:B------:R-:W-:Y:S01]  /*ef10*/  FFMA.FTZ R182, R182, R50, R233 ;  /* 0x00000032b6b67223 */ /* 0x000fe200000100e9 */
[----:B------:R-:W-:Y:S01]  /*ef20*/  MOV R233, R198 ;  /* 0x000000c600e97202 */ /* 0x000fe20000000f00 */
[C---:B------:R-:W-:Y:S01]  /*ef30*/  HMMA.16816.F32 R136, R28.reuse, R36, R136 ;  /* 0x000000241c88723c */ /* 0x040fe20000001888 */
[----:B------:R-:W-:Y:S03]  /*ef40*/  LDSM.16.MT88.4 R196, [R237+0x1900] ;  /* 0x00190000edc4783b */ /* 0x000fe60000004200 */
[----:B------:R-:W-:Y:S01]  /*ef50*/  MOV R50, R67 ;  /* 0x0000004300327202 */ /* 0x000fe20000000f00 */
[----:B------:R-:W-:Y:S01]  /*ef60*/  FADD.FTZ R0, R233, R0 ;  /* 0x00000000e9007221 */ /* 0x000fe20000010000 */
[----:B------:R-:W-:Y:S01]  /*ef70*/  MOV R49, R61 ;  /* 0x0000003d00317202 */ /* 0x000fe20000000f00 */
[----:B------:R-:W-:Y:S01]  /*ef80*/  MUFU.EX2 R67, R53 ;  /* 0x0000003500437308 */ /* 0x000fe20000000800 */
[-C--:B------:R-:W-:Y:S04]  /*ef90*/  HMMA.16816.F32 R140, R28, R38.reuse, R140 ;  /* 0x000000261c8c723c */ /* 0x080fe8000000188c */
[----:B------:R-:W-:Y:S01]  /*efa0*/  MOV R233, R49 ;  /* 0x0000003100e97202 */ /* 0x000fe20000000f00 */
[----:B----4-:R-:W-:Y:S01]  /*efb0*/  FADD.FTZ R52, R228, R0 ;  /* 0x00000000e4347221 */ /* 0x010fe20000010000 */
[----:B------:R-:W-:Y:S01]  /*efc0*/  MOV R0, R201 ;  /* 0x000000c900007202 */ /* 0x000fe20000000f00 */
[----:B------:R-:W-:Y:S01]  /*efd0*/  FADD.FTZ R182, R234, R182 ;  /* 0x000000b6eab67221 */ /* 0x000fe20000010000 */
[C---:B------:R-:W-:Y:S01]  /*efe0*/  HMMA.16816.F32 R144, R20.reuse, R38, R144 ;  /* 0x000000261490723c */ /* 0x040fe20000001890 */
[----:B------:R-:W2:Y:S01]  /*eff0*/  LDSM.16.MT88.4 R36, [R238+0x3100] ;  /* 0x00310000ee24783b */ /* 0x000ea20000004200 */
[----:B------:R-:W4:Y:S02]  /*f000*/  MUFU.EX2 R61, R56 ;  /* 0x00000038003d7308 */ /* 0x000f240000000800 */
[----:B------:R-:W-:Y:S01]  /*f010*/  MOV R234, R194 ;  /* 0x000000c200ea7202 */ /* 0x000fe20000000f00 */
[----:B------:R-:W-:Y:S01]  /*f020*/  FADD.FTZ R181, R235, R181 ;  /* 0x000000b5ebb57221 */ /* 0x000fe20000010000 */
[----:B------:R-:W-:Y:S02]  /*f030*/  MOV R235, R195 ;  /* 0x000000c300eb7202 */ /* 0x000fe40000000f00 */
[-C--:B---3--:R-:W-:Y:S04]  /*f040*/  HMMA.16816.F32 R148, R20, R32.reuse, R148 ;  /* 0x000000201494723c */ /* 0x088fe80000001894 */
[----:B------:R3:W1:Y:S04]  /*f050*/  MUFU.EX2 R56, R3 ;  /* 0x0000000300387308 */ /* 0x0006680000000800 */
[C---:B------:R-:W-:Y:S08]  /*f060*/  HMMA.16816.F32 R152, R28.reuse, R32, R152 ;  /* 0x000000201c98723c */ /* 0x040ff00000001898 */
[-C--:B------:R-:W-:Y:S08]  /*f070*/  HMMA.16816.F32 R156, R28, R34.reuse, R156 ;  /* 0x000000221c9c723c */ /* 0x080ff0000000189c */
[C---:B------:R-:W-:Y:S01]  /*f080*/  HMMA.16816.F32 R160, R20.reuse, R34, R160 ;  /* 0x0000002214a0723c */ /* 0x040fe200000018a0 */
[----:B------:R-:W2:Y:S03]  /*f090*/  LDSM.16.MT88.4 R32, [R239+0x3100] ;  /* 0x00310000ef20783b */ /* 0x000ea60000004200 */
[----:B---3--:R-:W-:Y:S01]  /*f0a0*/  FADD.FTZ R3, R223, R181 ;  /* 0x000000b5df037221 */ /* 0x008fe20000010000 */
[----:B------:R-:W-:Y:S02]  /*f0b0*/  MOV R223, R192 ;  /* 0x000000c000df7202 */ /* 0x000fe40000000f00 */
[----:B------:R-:W-:Y:S01]  /*f0c0*/  MOV R181, R203 ;  /* 0x000000cb00b57202 */ /* 0x000fe20000000f00 */
[-C--:B-1----:R-:W-:Y:S04]  /*f0d0*/  HMMA.16816.F32 R164, R20, R24.reuse, R164 ;  /* 0x0000001814a4723c */ /* 0x082fe800000018a4 */
[----:B------:R-:W-:Y:S01]  /*f0e0*/  FADD.FTZ R54, R50, R3 ;  /* 0x0000000332367221 */ /* 0x000fe20000010000 */
[----:B------:R-:W-:Y:S03]  /*f0f0*/  MOV R3, R200 ;  /* 0x000000c800037202 */ /* 0x000fe60000000f00 */
[C---:B------:R-:W-:Y:S04]  /*f100*/  HMMA.16816.F32 R168, R28.reuse, R24, R168 ;  /* 0x000000181ca8723c */ /* 0x040fe800000018a8 */
[----:B------:R-:W-:Y:S03]  /*f110*/  FADD.FTZ R0, R0, R54 ;  /* 0x0000003600007221 */ /* 0x000fe60000010000 */
[----:B------:R-:W-:Y:S01]  /*f120*/  FADD.FTZ R24, R226, R180 ;  /* 0x000000b4e2187221 */ /* 0x000fe20000010000 */
[-C--:B------:R-:W-:Y:S04]  /*f130*/  HMMA.16816.F32 R172, R28, R26.reuse, R172 ;  /* 0x0000001a1cac723c */ /* 0x080fe800000018ac */
[----:B------:R-:W-:Y:S01]  /*f140*/  MOV R226, R48 ;  /* 0x0000003000e27202 */ /* 0x000fe20000000f00 */
[----:B------:R-:W-:Y:S01]  /*f150*/  FADD.FTZ R53, R229, R24 ;  /* 0x00000018e5357221 */ /* 0x000fe20000010000 */
[----:B----4-:R-:W-:Y:S01]  /*f160*/  F2FP.PACK_AB R24, R57, R61 ;  /* 0x0000003d3918723e */ /* 0x010fe200000000ff */
[----:B------:R1:W5:Y:S01]  /*f170*/  LDL.LU R229, [R1+0x60] ;  /* 0x0000600001e57983 */ /* 0x0003620000300800 */
[C---:B------:R-:W-:Y:S03]  /*f180*/  HMMA.16816.F32 R176, R20.reuse, R26, R176 ;  /* 0x0000001a14b0723c */ /* 0x040fe600000018b0 */
[----:B------:R1:W5:Y:S01]  /*f190*/  LDL.LU R228, [R1+0x5c] ;  /* 0x00005c0001e47983 */ /* 0x0003620000300800 */
[----:B------:R-:W-:Y:S01]  /*f1a0*/  FADD.FTZ R25, R222, R182 ;  /* 0x000000b6de197221 */ /* 0x000fe20000010000 */
[----:B------:R-:W-:Y:S02]  /*f1b0*/  MOV R222, R193 ;  /* 0x000000c100de7202 */ /* 0x000fe40000000f00 */
[----:B------:R-:W-:Y:S01]  /*f1c0*/  F2FP.PACK_AB R26, R183, R60 ;  /* 0x0000003cb71a723e */ /* 0x000fe200000000ff */
[-C--:B------:R-:W-:Y:S04]  /*f1d0*/  HMMA.16816.F32 R68, R20, R40.reuse, R68 ;  /* 0x000000281444723c */ /* 0x080fe80000001844 */
[----:B------:R-:W-:Y:S01]  /*f1e0*/  FADD.FTZ R55, R51, R25 ;  /* 0x0000001933377221 */ /* 0x000fe20000010000 */
[----:B------:R-:W-:Y:S01]  /*f1f0*/  F2FP.PACK_AB R25, R59, R58 ;  /* 0x0000003a3b19723e */ /* 0x000fe200000000ff */
[----:B------:R-:W-:Y:S01]  /*f200*/  LDSM.16.MT88.4 R48, [R240+0x3900] ;  /* 0x00390000f030783b */ /* 0x000fe20000004200 */
[----:B------:R-:W-:Y:S01]  /*f210*/  F2FP.PACK_AB R27, R56, R62 ;  /* 0x0000003e381b723e */ /* 0x000fe200000000ff */
        /* <DEDUP_REMOVED lines=8> */
[C---:B------:R-:W-:Y:S01]  /*f2a0*/  HMMA.16816.F32 R80, R20.reuse, R42, R80 ;  /* 0x0000002a1450723c */ /* 0x040fe20000001850 */
[----:B------:R-:W-:Y:S07]  /*f2b0*/  LDSM.16.MT88.4 R40, [R240+0x1900] ;  /* 0x00190000f028783b */ /* 0x000fee0000004200 */
        /* <DEDUP_REMOVED lines=9> */
[----:B------:R-:W-:Y:S07]  /*f350*/  LDSM.16.MT88.4 R44, [R238+0x3900] ;  /* 0x00390000ee2c783b */ /* 0x000fee0000004200 */
[-C--:B------:R-:W-:Y:S08]  /*f360*/  HMMA.16816.F32 R116, R20, R32.reuse, R116 ;  /* 0x000000201474723c */ /* 0x080ff00000001874 */
[C---:B------:R-:W-:Y:S08]  /*f370*/  HMMA.16816.F32 R120, R28.reuse, R32, R120 ;  /* 0x000000201c78723c */ /* 0x040ff00000001878 */
[-C--:B------:R-:W-:Y:S01]  /*f380*/  HMMA.16816.F32 R124, R28, R34.reuse, R124 ;  /* 0x000000221c7c723c */ /* 0x080fe2000000187c */
[----:B------:R-:W3:Y:S07]  /*f390*/  LDSM.16.MT88.4 R28, [R239+0x1900] ;  /* 0x00190000ef1c783b */ /* 0x000eee0000004200 */
[----:B------:R-:W-:Y:S01]  /*f3a0*/  HMMA.16816.F32 R128, R20, R34, R128 ;  /* 0x000000221480723c */ /* 0x000fe20000001880 */
[----:B------:R-:W4:Y:S06]  /*f3b0*/  LDSM.16.MT88.4 R32, [R237+0x3900] ;  /* 0x00390000ed20783b */ /* 0x000f2c0000004200 */
[----:B------:R-:W-:Y:S02]  /*f3c0*/  F2FP.PACK_AB R20, R67, R188 ;  /* 0x000000bc4314723e */ /* 0x000fe400000000ff */
[----:B------:R-:W-:Y:S03]  /*f3d0*/  F2FP.PACK_AB R21, R63, R65 ;  /* 0x000000413f15723e */ /* 0x000fe600000000ff */
[----:B------:R-:W-:Y:S02]  /*f3e0*/  F2FP.PACK_AB R22, R187, R64 ;  /* 0x00000040bb16723e */ /* 0x000fe400000000ff */
[----:B------:R-:W-:Y:S07]  /*f3f0*/  F2FP.PACK_AB R23, R212, R66 ;  /* 0x00000042d417723e */ /* 0x000fee00000000ff */
[-C--:B------:R-:W-:Y:S01]  /*f400*/  HMMA.16816.F32 R192, R20, R196.reuse, R4 ;  /* 0x000000c414c0723c */ /* 0x080fe20000001804 */
[----:B------:R-:W1:Y:S07]  /*f410*/  LDSM.16.MT88.4 R4, [R239+0x3900] ;  /* 0x00390000ef04783b */ /* 0x000e6e0000004200 */
[C---:B------:R-:W-:Y:S07]  /*f420*/  HMMA.16816.F32 R200, R24.reuse, R196, R8 ;  /* 0x000000c418c8723c */ /* 0x040fee0000001808 */
[----:B------:R-:W-:Y:S01]  /*f430*/  MOV R11, R204 ;  /* 0x000000cc000b7202 */ /* 0x000fe20000000f00 */
[----:B------:R-:W-:Y:S01]  /*f440*/  FADD.FTZ R10, R235, R3 ;  /* 0x00000003eb0a7221 */ /* 0x000fe20000010000 */
[-C--:B------:R-:W-:Y:S03]  /*f450*/  HMMA.16816.F32 R204, R24, R198.reuse, R12 ;  /* 0x000000c618cc723c */ /* 0x080fe6000000180c */
[----:B------:R-:W-:Y:S02]  /*f460*/  FADD.FTZ R9, R11, R53 ;  /* 0x000000350b097221 */ /* 0x000fe40000010000 */
[----:B------:R-:W-:Y:S01]  /*f470*/  FADD.FTZ R8, R180, R52 ;  /* 0x00000034b4087221 */ /* 0x000fe20000010000 */
[----:B------:R-:W-:Y:S01]  /*f480*/  MOV R180, R184 ;  /* 0x000000b800b47202 */ /* 0x000fe20000000f00 */
[----:B------:R-:W-:Y:S01]  /*f490*/  FADD.FTZ R12, R224, R9 ;  /* 0x00000009e00c7221 */ /* 0x000fe20000010000 */
        /* <DEDUP_REMOVED lines=31> */
[----:B------:R-:W-:Y:S04]  /*f690*/  FADD.FTZ R8, R61, R8 ;  /* 0x000000083d087221 */ /* 0x000fe80000010000 */
        /* <DEDUP_REMOVED lines=36> */
[----:B------:R-:W-:Y:S01]  /*f8e0*/  FADD.FTZ R3, R183, R3 ;  /* 0x00000003b7037221 */ /* 0x000fe20000010000 */
[----:B------:R-:W-:Y:S01]  /*f8f0*/  MOV R183, R2 ;  /* 0x0000000200b77202 */ /* 0x000fe20000000f00 */
[----:B------:R-:W-:Y:S01]  /*f900*/  FADD.FTZ R0, R56, R0 ;  /* 0x0000000038007221 */ /* 0x000fe20000010000 */
[----:B------:R-:W-:Y:S04]  /*f910*/  STL [R1+0x40], R4 ;  /* 0x0000400401007387 */ /* 0x000fe80000100800 */
[----:B------:R1:W-:Y:S04]  /*f920*/  STL [R1+0x14], R3 ;  /* 0x0000140301007387 */ /* 0x0003e80000100800 */
[----:B------:R2:W-:Y:S01]  /*f930*/  STL [R1+0x10], R0 ;  /* 0x0000100001007387 */ /* 0x0005e20000100800 */
[----:B-1----:R-:W-:Y:S02]  /*f940*/  MOV R3, R185 ;  /* 0x000000b900037202 */ /* 0x002fe40000000f00 */
[----:B--2---:R-:W-:Y:S01]  /*f950*/  MOV R0, R186 ;  /* 0x000000ba00007202 */ /* 0x004fe20000000f00 */
[----:B-----5:R-:W-:-:S05]  /*f960*/  @P0 BRA `(.L_x_3962) ;  /* 0xffffc7e000000947 */ /* 0x020fca000383ffff */
.L_x_3961:
[----:B------:R-:W2:Y:S04]  /*f970*/  LDL.LU R5, [R1+0xc] ;  /* 0x00000c0001057983 */ /* 0x000ea80000300800 */
[----:B------:R-:W3:Y:S04]  /*f980*/  LDL.LU R7, [R1+0x40] ;  /* 0x0000400001077983 */ /* 0x000ee80000300800 */
[----:B-1----:R-:W4:Y:S04]  /*f990*/  LDL.LU R4, [R1+0x14] ;  /* 0x0000140001047983 */ /* 0x002f280000300800 */
        /* <DEDUP_REMOVED lines=14> */
[----:B------:R-:W3:Y:S01]  /*fa80*/  SHFL.BFLY PT, R3, R8, 0x1, 0x1f ;  /* 0x0c201f0008037f89 */ /* 0x000ee200000e0000 */
[----:B-1----:R-:W-:-:S03]  /*fa90*/  FADD.FTZ R5, R5, R2 ;  /* 0x0000000205057221 */ /* 0x002fc60000010000 */
[----:B------:R-:W1:Y:S01]  /*faa0*/  SHFL.BFLY PT, R2, R6, 0x1, 0x1f ;  /* 0x0c201f0006027f89 */ /* 0x000e6200000e0000 */
[----:B--2---:R-:W-:Y:S01]  /*fab0*/  FADD.FTZ R10, R10, R0 ;  /* 0x000000000a0a7221 */ /* 0x004fe20000010000 */
[----:B------:R-:W-:Y:S02]  /*fac0*/  MOV R0, RZ ;  /* 0x000000ff00007202 */ /* 0x000fe40000000f00 */
[----:B------:R-:W2:Y:S01]  /*fad0*/  SHFL.BFLY PT, R4, R5, 0x1, 0x1f ;  /* 0x0c201f0005047f89 */ /* 0x000ea200000e0000 */
[----:B---3--:R-:W-:Y:S01]  /*fae0*/  FADD.FTZ R8, R8, R3 ;  /* 0x0000000308087221 */ /* 0x008fe20000010000 */
[----:B------:R-:W-:Y:S02]  /*faf0*/  FSETP.NE.FTZ.AND P3, PT, R10, RZ, PT ;  /* 0x000000ff0a00720b */ /* 0x000fe40003f75000 */
[----:B------:R-:W-:Y:S02]  /*fb00*/  MOV R3, RZ ;  /* 0x000000ff00037202 */ /* 0x000fe40000000f00 */
[----:B------:R-:W-:-:S09]  /*fb10*/  FSETP.NE.FTZ.AND P2, PT, R8, RZ, PT ;  /* 0x000000ff0800720b */ /* 0x000fd20003f55000 */
[----:B------:R-:W3:Y:S01]  /*fb20*/  @P3 MUFU.RCP R0, R10 ;  /* 0x0000000a00003308 */ /* 0x000ee20000001000 */
[----:B-1----:R-:W-:Y:S01]  /*fb30*/  FADD.FTZ R6, R6, R2 ;  /* 0x0000000206067221 */ /* 0x002fe20000010000 */
[----:B------:R-:W-:Y:S01]  /*fb40*/  MOV R2, RZ ;  /* 0x000000ff00027202 */ /* 0x000fe20000000f00 */
[----:B--2---:R-:W-:-:S03]  /*fb50*/  FADD.FTZ R5, R4, R5 ;  /* 0x0000000504057221 */ /* 0x004fc60000010000 */
[----:B------:R-:W-:Y:S02]  /*fb60*/  FSETP.NE.FTZ.AND P1, PT, R6, RZ, PT ;  /* 0x000000ff0600720b */ /* 0x000fe40003f35000 */
[----:B------:R-:W-:Y:S01]  /*fb70*/  @P2 MUFU.RCP R3, R8 ;  /* 0x0000000800032308 */ /* 0x000fe20000001000 */
[----:B------:R-:W-:Y:S01]  /*fb80*/  FSETP.NE.FTZ.AND P0, PT, R5, RZ, PT ;  /* 0x000000ff0500720b */ /* 0x000fe20003f15000 */
[C---:B---3--:R-:W-:Y:S02]  /*fb90*/  FMUL.FTZ R192, R0.reuse, R192 ;  /* 0x000000c000c07220 */ /* 0x048fe40000410000 */
[----:B------:R-:W-:-:S04]  /*fba0*/  FMUL.FTZ R57, R0, R193 ;  /* 0x000000c100397220 */ /* 0x000fc80000410000 */
[----:B------:R-:W-:Y:S01]  /*fbb0*/  @P3 MUFU.LG2 R10, R10 ;  /* 0x0000000a000a3308 */ /* 0x000fe20000000c00 */
[C---:B------:R-:W-:Y:S02]  /*fbc0*/  FMUL.FTZ R196, R0.reuse, R196 ;  /* 0x000000c400c47220 */ /* 0x040fe40000410000 */
[C---:B------:R-:W-:Y:S02]  /*fbd0*/  FMUL.FTZ R197, R0.reuse, R197 ;  /* 0x000000c500c57220 */ /* 0x040fe40000410000 */
[C---:B------:R-:W-:Y:S02]  /*fbe0*/  FMUL.FTZ R132, R0.reuse, R132 ;  /* 0x0000008400847220 */ /* 0x040fe40000410000 */
[C---:B------:R-:W-:Y:S01]  /*fbf0*/  FMUL.FTZ R51, R0.reuse, R133 ;  /* 0x0000008500337220 */ /* 0x040fe20000410000 */
[----:B------:R-:W1:Y:S01]  /*fc00*/  @P1 MUFU.RCP R2, R6 ;  /* 0x0000000600021308 */ /* 0x000e620000001000 */
        /* <DEDUP_REMOVED lines=38> */
[----:B------:R-:W2:Y:S01]  /*fe70*/  @P0 MUFU.LG2 R5, R5 ;  /* 0x0000000500050308 */ /* 0x000ea20000000c00 */
        /* <DEDUP_REMOVED lines=98> */
[----:B--2---:R-:W-:Y:S02]  /*104a0*/  @P0 FMUL.FTZ R3, R5, 0.69314718246459960938 ;  /* 0x3f31721805030820 */ /* 0x004fe40000410000 */
[----:B------:R-:W-:Y:S02]  /*104b0*/  @P0 FMUL.FTZ R0, R7, c[0x0][0x2d0] ;  /* 0x0000b40007000a20 */ /* 0x000fe40000410000 */
[----:B------:R-:W-:-:S02]  /*104c0*/  @P3 FFMA.FTZ R61, R9, R186, R10 ;  /* 0x000000ba093d3223 */ /* 0x000fc4000001000a */
[----:B------:R-:W-:Y:S02]  /*104d0*/  @P2 FFMA.FTZ R62, R4, R185, R8 ;  /* 0x000000b9043e2223 */ /* 0x000fe40000010008 */
[----:B------:R-:W-:Y:S02]  /*104e0*/  @P1 FFMA.FTZ R63, R2, R184, R6 ;  /* 0x000000b8023f1223 */ /* 0x000fe40000010006 */
[----:B------:R-:W-:Y:S02]  /*104f0*/  @P0 FFMA.FTZ R64, R0, R182, R3 ;  /* 0x000000b600400223 */ /* 0x000fe40000010003 */
.L_x_3941:
        /* <DEDUP_REMOVED lines=197> */
.L_x_3966:
        /* <DEDUP_REMOVED lines=157> */
.L_x_3968:
[----:B--234-:R-:W-:Y:S05]  /*11b20*/  BSYNC B0 ;  /* 0x0000000000007941 */ /* 0x01cfea0003800000 */
.L_x_3967:
        /* <DEDUP_REMOVED lines=16> */
.L_x_3970:
[----:B------:R-:W-:Y:S05]  /*11c30*/  BSYNC B0 ;  /* 0x0000000000007941 */ /* 0x000fea0003800000 */
.L_x_3969:
        /* <DEDUP_REMOVED lines=16> */
.L_x_3972:
[----:B------:R-:W-:Y:S05]  /*11d40*/  BSYNC B0 ;  /* 0x0000000000007941 */ /* 0x000fea0003800000 */
.L_x_3971:
        /* <DEDUP_REMOVED lines=16> */
.L_x_3974:
[----:B------:R-:W-:Y:S05]  /*11e50*/  BSYNC B0 ;  /* 0x0000000000007941 */ /* 0x000fea0003800000 */
.L_x_3973:
        /* <DEDUP_REMOVED lines=16> */
.L_x_3976:
[----:B------:R-:W-:Y:S05]  /*11f60*/  BSYNC B0 ;  /* 0x0000000000007941 */ /* 0x000fea0003800000 */
.L_x_3975:
        /* <DEDUP_REMOVED lines=16> */
.L_x_3978:
[----:B------:R-:W-:Y:S05]  /*12070*/  BSYNC B0 ;  /* 0x0000000000007941 */ /* 0x000fea0003800000 */
.L_x_3977:
        /* <DEDUP_REMOVED lines=16> */
.L_x_3980:
[----:B------:R-:W-:Y:S05]  /*12180*/  BSYNC B0 ;  /* 0x0000000000007941 */ /* 0x000fea0003800000 */
.L_x_3979:
        /* <DEDUP_REMOVED lines=17> */
.L_x_3965:
        /* <DEDUP_REMOVED lines=31> */
.L_x_3981:
        /* <DEDUP_REMOVED lines=43> */
.L_x_3983:
[----:B------:R-:W-:Y:S05]  /*12740*/  BSYNC B0 ;  /* 0x0000000000007941 */ /* 0x000fea0003800000 */
.L_x_3982:
        /* <DEDUP_REMOVED lines=63> */
.L_x_3985:
[----:B------:R-:W-:Y:S05]  /*12b40*/  BSYNC B0 ;  /* 0x0000000000007941 */ /* 0x000fea0003800000 */
.L_x_3984:
        /* <DEDUP_REMOVED lines=15> */
.L_x_3987:
[----:B------:R-:W-:Y:S05]  /*12c40*/  BSYNC B0 ;  /* 0x0000000000007941 */ /* 0x000fea0003800000 */
.L_x_3986:
        /* <DEDUP_REMOVED lines=15> */
.L_x_3989:
[----:B------:R-:W-:Y:S05]  /*12d40*/  BSYNC B0 ;  /* 0x0000000000007941 */ /* 0x000fea0003800000 */
.L_x_3988:
        /* <DEDUP_REMOVED lines=15> */
.L_x_3991:
[----:B------:R-:W-:Y:S05]  /*12e40*/  BSYNC B0 ;  /* 0x0000000000007941 */ /* 0x000fea0003800000 */
.L_x_3990:
        /* <DEDUP_REMOVED lines=15> */
.L_x_3993:
[----:B------:R-:W-:Y:S05]  /*12f40*/  BSYNC B0 ;  /* 0x0000000000007941 */ /* 0x000fea0003800000 */
.L_x_3992:
        /* <DEDUP_REMOVED lines=15> */
.L_x_3995:
[----:B------:R-:W-:Y:S05]  /*13040*/  BSYNC B0 ;  /* 0x0000000000007941 */ /* 0x000fea0003800000 */
.L_x_3994:
        /* <DEDUP_REMOVED lines=15> */
.L_x_3997:
[----:B------:R-:W-:Y:S05]  /*13140*/  BSYNC B0 ;  /* 0x0000000000007941 */ /* 0x000fea0003800000 */
.L_x_3996:
        /* <DEDUP_REMOVED lines=16> */
.L_x_3998:
        /* <DEDUP_REMOVED lines=11> */
.L_x_4381:


//--------------------- .text._ZN7cutlass13device_kernelIN5flash19enable_sm80_to_sm89INS1_16FlashAttnFwdSm80INS1_25CollectiveMainloopFwdSm80ILi4ELi1ELb0EN4cute5tupleIJNS5_1CILi128EEENS7_ILi64EEES8_EEELi128ENS_6half_tEfNS_4arch4Sm80ELb1ELb0ELb0ELb1ELb1ELb1ELb1ELb0EEENS1_21CollectiveEpilogueFwdINS6_IJS8_S8_S9_EEENS6_IJNS7_ILi1EEESH_SH_EEESB_SD_Li128ELb1ELb1ELb0ELb0EEENS1_19SingleTileSchedulerILb1ELb0ELb1ELi128EEEEEEEEEvNT_6ParamsE --------------------------
	.section	.text._ZN7cutlass13device_kernelIN5flash19enable_sm80_to_sm89INS1_16FlashAttnFwdSm80INS1_25CollectiveMainloopFwdSm80ILi4ELi1ELb0EN4cute5tupleIJNS5_1CILi128EEENS7_ILi64EEES8_EEELi128ENS_6half_tEfNS_4arch4Sm80ELb1ELb0ELb0ELb1ELb1ELb1ELb1ELb0EEENS1_21CollectiveEpilogueFwdINS6_IJS8_S8_S9_EEENS6_IJNS7_ILi1EEESH_SH_EEESB_SD_Li128ELb1ELb1ELb0ELb0EEENS1_19SingleTileSchedulerILb1ELb0ELb1ELi128EEEEEEEEEvNT_6ParamsE,"ax",@progbits
	.sectioninfo	@"SHI_REGISTERS=255"
	.align	128
.text._ZN7cutlass13device_kernelIN5flash19enable_sm80_to_sm89INS1_16FlashAttnFwdSm80INS1_25CollectiveMainloopFwdSm80ILi4ELi1ELb0EN4cute5tupleIJNS5_1CILi128EEENS7_ILi64EEES8_EEELi128ENS_6half_tEfNS_4arch4Sm80ELb1ELb0ELb0ELb1ELb1ELb1ELb1ELb0EEENS1_21CollectiveEpilogueFwdINS6_IJS8_S8_S9_EEENS6_IJNS7_ILi1EEESH_SH_EEESB_SD_Li128ELb1ELb1ELb0ELb0EEENS1_19SingleTileSchedulerILb1ELb0ELb1ELi128EEEEEEEEEvNT_6ParamsE:
        .type           _ZN7cutlass13device_kernelIN5flash19enable_sm80_to_sm89INS1_16FlashAttnFwdSm80INS1_25CollectiveMainloopFwdSm80ILi4ELi1ELb0EN4cute5tupleIJNS5_1CILi128EEENS7_ILi64EEES8_EEELi128ENS_6half_tEfNS_4arch4Sm80ELb1ELb0ELb0ELb1ELb1ELb1ELb1ELb0EEENS1_21CollectiveEpilogueFwdINS6_IJS8_S8_S9_EEENS6_IJNS7_ILi1EEESH_SH_EEESB_SD_Li128ELb1ELb1ELb0ELb0EEENS1_19SingleTileSchedulerILb1ELb0ELb1ELi128EEEEEEEEEvNT_6ParamsE,@function
        .size           _ZN7cutlass13device_kernelIN5flash19enable_sm80_to_sm89INS1_16FlashAttnFwdSm80INS1_25CollectiveMainloopFwdSm80ILi4ELi1ELb0EN4cute5tupleIJNS5_1CILi128EEENS7_ILi64EEES8_EEELi128ENS_6half_tEfNS_4arch4Sm80ELb1ELb0ELb0ELb1ELb1ELb1ELb1ELb0EEENS1_21CollectiveEpilogueFwdINS6_IJS8_S8_S9_EEENS6_IJNS7_ILi1EEESH_SH_EEESB_SD_Li128ELb1ELb1ELb0ELb0EEENS1_19SingleTileSchedulerILb1ELb0ELb1ELi128EEEEEEEEEvNT_6ParamsE,(.L_x_4382 - _ZN7cutlass13device_kernelIN5flash19enable_sm80_to_sm89INS1_16FlashAttnFwdSm80INS1_25CollectiveMainloopFwdSm80ILi4ELi1ELb0EN4cute5tupleIJNS5_1CILi128EEENS7_ILi64EEES8_EEELi128ENS_6half_tEfNS_4arch4Sm80ELb1ELb0ELb0ELb1ELb1ELb1ELb1ELb0EEENS1_21CollectiveEpilogueFwdINS6_IJS8_S8_S9_EEENS6_IJNS7_ILi1EEESH_SH_EEESB_SD_Li128ELb1ELb1ELb0ELb0EEENS1_19SingleTileSchedulerILb1ELb0ELb1ELi128EEEEEEEEEvNT_6ParamsE)
        .other          _ZN7cutlass13device_kernelIN5flash19enable_sm80_to_sm89INS1_16FlashAttnFwdSm80INS1_25CollectiveMainloopFwdSm80ILi4ELi1ELb0EN4cute5tupleIJNS5_1CILi128EEENS7_ILi64EEES8_EEELi128ENS_6half_tEfNS_4arch4Sm80ELb1ELb0ELb0ELb1ELb1ELb1ELb1ELb0EEENS1_21CollectiveEpilogueFwdINS6_IJS8_S8_S9_EEENS6_IJNS7_ILi1EEESH_SH_EEESB_SD_Li128ELb1ELb1ELb0ELb0EEENS1_19SingleTileSchedulerILb1ELb0ELb1ELi128EEEEEEEEEvNT_6ParamsE,@"STO_CUDA_ENTRY STV_DEFAULT"
_ZN7cutlass13device_kernelIN5flash19enable_sm80_to_sm89INS1_16FlashAttnFwdSm80INS1_25CollectiveMainloopFwdSm80ILi4ELi1ELb0EN4cute5tupleIJNS5_1CILi128EEENS7_ILi64EEES8_EEELi128ENS_6half_tEfNS_4arch4Sm80ELb1ELb0ELb0ELb1ELb1ELb1ELb1ELb0EEENS1_21CollectiveEpilogueFwdINS6_IJS8_S8_S9_EEENS6_IJNS7_ILi1EEESH_SH_EEESB_SD_Li128ELb1ELb1ELb0ELb0EEENS1_19SingleTileSchedulerILb1ELb0ELb1ELi128EEEEEEEEEvNT_6ParamsE:
        /* <DEDUP_REMOVED lines=17> */
.L_x_4000:
        /* <DEDUP_REMOVED lines=8> */
.L_x_4002:
[----:B------:R-:W-:-:S05]  /*0190*/  MOV R0, c[0x0][0x54c] ;  /* 0x0001530000007a02 */ /* 0x000fca0000000f00 */
.L_x_4001:
[----:B-----5:R-:W-:Y:S01]  /*01a0*/  IMAD R0, R0, c[0x0][0x548], RZ ;  /* 0x0001520000007a24 */ /* 0x020fe200078e02ff */
[----:B------:R-:W-:-:S04]  /*01b0*/  SHF.L.U32 R12, R6, 0x7, RZ ;  /* 0x00000007060c7819 */ /* 0x000fc800000006ff */
[----:B------:R-:W-:-:S04]  /*01c0*/  ISETP.GE.AND P0, PT, R12, R0, PT ;  /* 0x000000000c00720c */ /* 0x000fc80003f06270 */
[----:B------:R-:W-:-:S05]  /*01d0*/  SEL R0, R5, 0xffffffff, !P0 ;  /* 0xffffffff05007807 */ /* 0x000fca0004000000 */
[----:B------:R2:W-:Y:S01]  /*01e0*/  STL [R1+0xcc], R0 ;  /* 0x0000cc0001007387 */ /* 0x0005e20000100800 */
[----:B------:R-:W-:Y:S05]  /*01f0*/  BRA `(.L_x_4003) ;  /* 0x0000013000007947 */ /* 0x000fea0003800000 */
.L_x_3999:
[----:B---3--:R-:W-:-:S04]  /*0200*/  ISETP.NE.U32.AND P0, PT, RZ, c[0x0][0x568], PT ;  /* 0x00015a00ff007a0c */ /* 0x008fc80003f05070 */
[----:B------:R-:W-:-:S13]  /*0210*/  ISETP.NE.AND.EX P0, PT, RZ, c[0x0][0x56c], PT, P0 ;  /* 0x00015b00ff007a0c */ /* 0x000fda0003f05300 */
[----:B------:R-:W-:Y:S05]  /*0220*/  @!P0 BRA `(.L_x_4004) ;  /* 0x0000002000008947 */ /* 0x000fea0003800000 */
[----:B------:R1:W5:Y:S01]  /*0230*/  LDG.E R0, [R2.64] ;  /* 0x0000000602007981 */ /* 0x000362000c1e1900 */
[----:B------:R-:W-:Y:S05]  /*0240*/  BRA `(.L_x_4005) ;  /* 0x0000009000007947 */ /* 0x000fea0003800000 */
.L_x_4004:
        /* <DEDUP_REMOVED lines=8> */
.L_x_4006:
[----:B------:R-:W-:-:S05]  /*02d0*/  MOV R0, c[0x0][0x54c] ;  /* 0x0001530000007a02 */ /* 0x000fca0000000f00 */
.L_x_4005:
[----:B-----5:R-:W-:Y:S01]  /*02e0*/  IMAD R0, R0, c[0x0][0x548], RZ ;  /* 0x0001520000007a24 */ /* 0x020fe200078e02ff */
[----:B------:R-:W-:-:S04]  /*02f0*/  SHF.L.U32 R12, R6, 0x7, RZ ;  /* 0x00000007060c7819 */ /* 0x000fc800000006ff */
[----:B------:R-:W-:-:S04]  /*0300*/  ISETP.GE.AND P0, PT, R12, R0, PT ;  /* 0x000000000c00720c */ /* 0x000fc80003f06270 */
[----:B------:R-:W-:-:S05]  /*0310*/  SEL R0, R5, 0xffffffff, !P0 ;  /* 0xffffffff05007807 */ /* 0x000fca0004000000 */
[----:B------:R2:W-:Y:S04]  /*0320*/  STL [R1+0xcc], R0 ;  /* 0x0000cc0001007387 */ /* 0x0005e80000100800 */
.L_x_4003:
        /* <DEDUP_REMOVED lines=46> */
.L_x_4007:
[----:B-----5:R1:W-:Y:S01]  /*0610*/  STL [R1+0x58], R11 ;  /* 0x0000580b01007387 */ /* 0x0203e20000100800 */
[----:B------:R-:W-:-:S04]  /*0620*/  ISETP.NE.U32.AND P0, PT, RZ, c[0x0][0x368], PT ;  /* 0x0000da00ff007a0c */ /* 0x000fc80003f05070 */
[----:B------:R-:W-:-:S13]  /*0630*/  ISETP.NE.AND.EX P0, PT, RZ, c[0x0][0x36c], PT, P0 ;  /* 0x0000db00ff007a0c */ /* 0x000fda0003f05300 */
[----:B------:R-:W-:Y:S05]  /*0640*/  @!P0 BRA `(.L_x_4008) ;  /* 0x0000003000008947 */ /* 0x000fea0003800000 */
[----:B------:R-:W-:-:S05]  /*0650*/  IMAD.WIDE R4, R37, R30, c[0x0][0x368] ;  /* 0x0000da0025047625 */ /* 0x000fca00078e021e */
[----:B------:R3:W5:Y:S01]  /*0660*/  LDG.E R9, [R4.64] ;  /* 0x0000000604097981 */ /* 0x000762000c1e1900 */
[----:B------:R-:W-:Y:S05]  /*0670*/  BRA `(.L_x_4009) ;  /* 0x0000004000007947 */ /* 0x000fea0003800000 */
.L_x_4008:
[----:B------:R-:W-:Y:S05]  /*0680*/  @!P2 BRA `(.L_x_4009) ;  /* 0x000000300000a947 */ /* 0x000fea0003800000 */
[----:B--2---:R2:W3:Y:S04]  /*0690*/  LDG.E R0, [R4.64] ;  /* 0x0000000604007981 */ /* 0x0044e8000c1e1900 */
[----:B--2---:R-:W3:Y:S02]  /*06a0*/  LDG.E R4, [R4.64+0x4] ;  /* 0x0000040604047981 */ /* 0x004ee4000c1e1900 */
[----:B---3--:R-:W-:Y:S02]  /*06b0*/  IADD3 R9, -R0, R4, RZ ;  /* 0x0000000400097210 */ /* 0x008fe40007ffe1ff */
.L_x_4009:
        /* <DEDUP_REMOVED lines=290> */
.L_x_4057:
        /* <DEDUP_REMOVED lines=78> */
.L_x_4015:
[----:B------:R-:W-:Y:S05]  /*1dc0*/  BSYNC B0 ;  /* 0x0000000000007941 */ /* 0x000fea0003800000 */
.L_x_4014:
        /* <DEDUP_REMOVED lines=39> */
.L_x_4017:
[----:B------:R-:W-:Y:S05]  /*2040*/  BSYNC B0 ;  /* 0x0000000000007941 */ /* 0x000fea0003800000 */
.L_x_4016:
        /* <DEDUP_REMOVED lines=40> */
.L_x_4019:
[----:B------:R-:W-:Y:S05]  /*22d0*/  BSYNC B0 ;  /* 0x0000000000007941 */ /* 0x000fea0003800000 */
.L_x_4018:
        /* <DEDUP_REMOVED lines=38> */
.L_x_4021:
[----:B------:R-:W-:Y:S05]  /*2540*/  BSYNC B0 ;  /* 0x0000000000007941 */ /* 0x000fea0003800000 */
.L_x_4020:
        /* <DEDUP_REMOVED lines=72> */
.L_x_4025:
[----:B------:R-:W-:Y:S05]  /*29d0*/  BSYNC B0 ;  /* 0x0000000000007941 */ /* 0x000fea0003800000 */
.L_x_4024:
        /* <DEDUP_REMOVED lines=57> */
.L_x_4023:
[----:B------:R-:W-:Y:S05]  /*2d70*/  BSYNC B1 ;  /* 0x0000000000017941 */ /* 0x000fea0003800000 */
.L_x_4022:
        /* <DEDUP_REMOVED lines=60> */
.L_x_4029:
[----:B------:R-:W-:Y:S05]  /*3140*/  BSYNC B0 ;  /* 0x0000000000007941 */ /* 0x000fea0003800000 */
.L_x_4028:
        /* <DEDUP_REMOVED lines=57> */
.L_x_4027:
[----:B------:R-:W-:Y:S05]  /*34e0*/  BSYNC B1 ;  /* 0x0000000000017941 */ /* 0x000fea0003800000 */
.L_x_4026:
        /* <DEDUP_REMOVED lines=60> */
.L_x_4033:
[----:B------:R-:W-:Y:S05]  /*38b0*/  BSYNC B0 ;  /* 0x0000000000007941 */ /* 0x000fea0003800000 */
.L_x_4032:
        /* <DEDUP_REMOVED lines=57> */
.L_x_4031:
[----:B------:R-:W-:Y:S05]  /*3c50*/  BSYNC B1 ;  /* 0x0000000000017941 */ /* 0x000fea0003800000 */
.L_x_4030:
        /* <DEDUP_REMOVED lines=59> */
.L_x_4036:
[----:B------:R-:W-:Y:S05]  /*4010*/  BSYNC B0 ;  /* 0x0000000000007941 */ /* 0x000fea0003800000 */
.L_x_4035:
        /* <DEDUP_REMOVED lines=58> */
.L_x_4013:
        /* <DEDUP_REMOVED lines=235> */
.L_x_4038:
[----:B------:R-:W-:Y:S05]  /*5270*/  BSYNC B0 ;  /* 0x0000000000007941 */ /* 0x000fea0003800000 */
.L_x_4037:
        /* <DEDUP_REMOVED lines=122> */
.L_x_4040:
[----:B------:R-:W-:Y:S05]  /*5a20*/  BSYNC B0 ;  /* 0x0000000000007941 */ /* 0x000fea0003800000 */
.L_x_4039:
        /* <DEDUP_REMOVED lines=122> */
.L_x_4042:
[----:B------:R-:W-:Y:S05]  /*61d0*/  BSYNC B0 ;  /* 0x0000000000007941 */ /* 0x000fea0003800000 */
.L_x_4041:
        /* <DEDUP_REMOVED lines=124> */
.L_x_4012:
        /* <DEDUP_REMOVED lines=19> */
.L_x_4044:
[----:B-123--:R-:W-:Y:S05]  /*6ad0*/  BSYNC B0 ;  /* 0x0000000000007941 */ /* 0x00efea0003800000 */
.L_x_4043:
        /* <DEDUP_REMOVED lines=15> */
.L_x_4046:
[----:B------:R-:W-:Y:S05]  /*6bd0*/  BSYNC B0 ;  /* 0x0000000000007941 */ /* 0x000fea0003800000 */
.L_x_4045:
        /* <DEDUP_REMOVED lines=15> */
.L_x_4048:
[----:B------:R-:W-:Y:S05]  /*6cd0*/  BSYNC B0 ;  /* 0x0000000000007941 */ /* 0x000fea0003800000 */
.L_x_4047:
        /* <DEDUP_REMOVED lines=14> */
.L_x_4034:
[----:B------:R-:W-:Y:S05]  /*6dc0*/  BSYNC B2 ;  /* 0x0000000000027941 */ /* 0x000fea0003800000 */
.L_x_4011:
        /* <DEDUP_REMOVED lines=90> */
.L_x_4050:
[----:B------:R-:W-:Y:S05]  /*7370*/  BSYNC B0 ;  /* 0x0000000000007941 */ /* 0x000fea0003800000 */
.L_x_4049:
        /* <DEDUP_REMOVED lines=15> */
.L_x_4052:
[----:B------:R-:W-:Y:S05]  /*7470*/  BSYNC B0 ;  /* 0x0000000000007941 */ /* 0x000fea0003800000 */
.L_x_4051:
        /* <DEDUP_REMOVED lines=15> */
.L_x_4054:
[----:B------:R-:W-:Y:S05]  /*7570*/  BSYNC B0 ;  /* 0x0000000000007941 */ /* 0x000fea0003800000 */
.L_x_4053:
        /* <DEDUP_REMOVED lines=15> */
.L_x_4056:
[----:B------:R-:W-:Y:S05]  /*7670*/  BSYNC B0 ;  /* 0x0000000000007941 */ /* 0x000fea0003800000 */
.L_x_4055:
        /* <DEDUP_REMOVED lines=43> */
.L_x_4010:
        /* <DEDUP_REMOVED lines=199> */
.L_x_4160:
[----:B------:R-:W-:Y:S05]  /*85a0*/  BRA.DIV ~URZ, `(.L_x_4060) ;  /* 0x000123f27f007947 */ /* 0x000fea000b800000 */
[----:B------:R3:W4:Y:S02]  /*85b0*/  SHFL.IDX PT, R2, R10, RZ, 0x181f ;  /* 0x00181fff0a027589 */ /* 0x00072400000e0000 */
.L_x_4161:
        /* <DEDUP_REMOVED lines=18> */
.L_x_4062:
[----:B------:R-:W-:Y:S05]  /*86e0*/  BSYNC B0 ;  /* 0x0000000000007941 */ /* 0x000fea0003800000 */
.L_x_4061:
[----:B------:R-:W-:Y:S05]  /*86f0*/  BRA.DIV ~URZ, `(.L_x_4063) ;  /* 0x000123127f007947 */ /* 0x000fea000b800000 */
[----:B-1----:R1:W2:Y:S04]  /*8700*/  SHFL.IDX PT, R0, R5, 0x1, 0x181f ;  /* 0x00381f0005007f89 */ /* 0x0022a800000e0000 */
[----:B----4-:R1:W4:Y:S02]  /*8710*/  SHFL.IDX PT, R2, R10, 0x1, 0x181f ;  /* 0x00381f000a027f89 */ /* 0x01032400000e0000 */
.L_x_4162:
        /* <DEDUP_REMOVED lines=16> */
.L_x_4065:
[----:B------:R-:W-:Y:S05]  /*8820*/  BSYNC B0 ;  /* 0x0000000000007941 */ /* 0x000fea0003800000 */
.L_x_4064:
[----:B------:R-:W-:Y:S05]  /*8830*/  BRA.DIV ~URZ, `(.L_x_4066) ;  /* 0x000122a27f007947 */ /* 0x000fea000b800000 */
[----:B--2---:R2:W1:Y:S02]  /*8840*/  SHFL.IDX PT, R0, R5, 0x2, 0x181f ;  /* 0x00581f0005007f89 */ /* 0x00446400000e0000 */
.L_x_4163:
[----:B------:R-:W-:Y:S05]  /*8850*/  BRA.DIV ~URZ, `(.L_x_4067) ;  /* 0x000122f27f007947 */ /* 0x000fea000b800000 */
[----:B----4-:R4:W2:Y:S02]  /*8860*/  SHFL.IDX PT, R2, R10, 0x2, 0x181f ;  /* 0x00581f000a027f89 */ /* 0x0108a400000e0000 */
.L_x_4164:
        /* <DEDUP_REMOVED lines=16> */
.L_x_4069:
[----:B------:R-:W-:Y:S05]  /*8970*/  BSYNC B0 ;  /* 0x0000000000007941 */ /* 0x000fea0003800000 */
.L_x_4068:
[----:B------:R-:W-:Y:S05]  /*8980*/  BRA.DIV ~URZ, `(.L_x_4070) ;  /* 0x000122327f007947 */ /* 0x000fea000b800000 */
[----:B-1----:R1:W3:Y:S04]  /*8990*/  SHFL.IDX PT, R0, R5, 0x3, 0x181f ;  /* 0x00781f0005007f89 */ /* 0x0022e800000e0000 */
[----:B--2---:R1:W2:Y:S02]  /*89a0*/  SHFL.IDX PT, R2, R10, 0x3, 0x181f ;  /* 0x00781f000a027f89 */ /* 0x0042a400000e0000 */
.L_x_4165:
        /* <DEDUP_REMOVED lines=16> */
.L_x_4072:
[----:B------:R-:W-:Y:S05]  /*8ab0*/  BSYNC B0 ;  /* 0x0000000000007941 */ /* 0x000fea0003800000 */
.L_x_4071:
[----:B------:R-:W-:Y:S05]  /*8ac0*/  BRA.DIV ~URZ, `(.L_x_4073) ;  /* 0x000121c27f007947 */ /* 0x000fea000b800000 */
[----:B--2---:R2:W3:Y:S02]  /*8ad0*/  SHFL.IDX PT, R0, R5, 0x4, 0x181f ;  /* 0x00981f0005007f89 */ /* 0x0044e400000e0000 */
.L_x_4166:
[----:B------:R-:W-:Y:S05]  /*8ae0*/  BRA.DIV ~URZ, `(.L_x_4074) ;  /* 0x000122127f007947 */ /* 0x000fea000b800000 */
[----:B------:R1:W2:Y:S02]  /*8af0*/  SHFL.IDX PT, R2, R10, 0x4, 0x181f ;  /* 0x00981f000a027f89 */ /* 0x0002a400000e0000 */
.L_x_4167:
        /* <DEDUP_REMOVED lines=16> */
.L_x_4076:
[----:B------:R-:W-:Y:S05]  /*8c00*/  BSYNC B0 ;  /* 0x0000000000007941 */ /* 0x000fea0003800000 */
.L_x_4075:
[----:B------:R-:W-:Y:S05]  /*8c10*/  BRA.DIV ~URZ, `(.L_x_4077) ;  /* 0x000121527f007947 */ /* 0x000fea000b800000 */
[----:B--2---:R2:W3:Y:S04]  /*8c20*/  SHFL.IDX PT, R0, R5, 0x5, 0x181f ;  /* 0x00b81f0005007f89 */ /* 0x0044e800000e0000 */
[----:B------:R2:W1:Y:S02]  /*8c30*/  SHFL.IDX PT, R2, R10, 0x5, 0x181f ;  /* 0x00b81f000a027f89 */ /* 0x00046400000e0000 */
.L_x_4168:
        /* <DEDUP_REMOVED lines=16> */
.L_x_4079:
[----:B------:R-:W-:Y:S05]  /*8d40*/  BSYNC B0 ;  /* 0x0000000000007941 */ /* 0x000fea0003800000 */
.L_x_4078:
[----:B------:R-:W-:Y:S05]  /*8d50*/  BRA.DIV ~URZ, `(.L_x_4080) ;  /* 0x000120e27f007947 */ /* 0x000fea000b800000 */
[----:B-1----:R1:W3:Y:S02]  /*8d60*/  SHFL.IDX PT, R0, R5, 0x6, 0x181f ;  /* 0x00d81f0005007f89 */ /* 0x0022e400000e0000 */
.L_x_4169:
[----:B------:R-:W-:Y:S05]  /*8d70*/  BRA.DIV ~URZ, `(.L_x_4081) ;  /* 0x000121327f007947 */ /* 0x000fea000b800000 */
[----:B------:R1:W2:Y:S02]  /*8d80*/  SHFL.IDX PT, R2, R10, 0x6, 0x181f ;  /* 0x00d81f000a027f89 */ /* 0x0002a400000e0000 */
.L_x_4170:
        /* <DEDUP_REMOVED lines=16> */
.L_x_4083:
[----:B------:R-:W-:Y:S05]  /*8e90*/  BSYNC B0 ;  /* 0x0000000000007941 */ /* 0x000fea0003800000 */
.L_x_4082:
[----:B------:R-:W-:Y:S05]  /*8ea0*/  BRA.DIV ~URZ, `(.L_x_4084) ;  /* 0x000120727f007947 */ /* 0x000fea000b800000 */
[----:B------:R3:W1:Y:S04]  /*8eb0*/  SHFL.IDX PT, R4, R5, 0x7, 0x181f ;  /* 0x00f81f0005047f89 */ /* 0x00066800000e0000 */
[----:B--2---:R3:W2:Y:S02]  /*8ec0*/  SHFL.IDX PT, R0, R10, 0x7, 0x181f ;  /* 0x00f81f000a007f89 */ /* 0x0046a400000e0000 */
.L_x_4171:
        /* <DEDUP_REMOVED lines=9> */
[----:B------:R-:W-:-:S05]  /*8f60*/  IADD3 R16, P1, R1, c[0x0][0x20], RZ ;  /* 0x0000080001107a10 */ /* 0x000fca0007f3e0ff */
[----:B------:R-:W-:-:S06]  /*8f70*/  IMAD.X R17, RZ, RZ, c[0x0][0x24], P1 ;  /* 0x00000900ff117624 */ /* 0x000fcc00008e06ff */
[----:B------:R-:W-:Y:S02]  /*8f80*/  @!P0 IMAD.SHL.U32 R13, R13, 0x2, RZ ;  /* 0x000000020d0d8824 */ /* 0x000fe400078e00ff */
[----:B------:R-:W-:Y:S01]  /*8f90*/  @!P0 IMAD.WIDE R2, R12, 0x2, R10 ;  /* 0x000000020c028825 */ /* 0x000fe200078e020a */
[----:B------:R-:W-:-:S04]  /*8fa0*/  IADD3 R4, P1, R16, 0x4, RZ ;  /* 0x0000000410047810 */ /* 0x000fc80007f3e0ff */
[----:B------:R-:W-:Y:S01]  /*8fb0*/  @!PT LDS RZ, [RZ] ;  /* 0x00000000fffff984 */ /* 0x000fe20000000800 */
[----:B------:R-:W-:Y:S01]  /*8fc0*/  @!PT LDS RZ, [RZ] ;  /* 0x00000000fffff984 */ /* 0x000fe20000000800 */
[----:B------:R-:W-:Y:S01]  /*8fd0*/  @!PT LDS RZ, [RZ] ;  /* 0x00000000fffff984 */ /* 0x000fe20000000800 */
[----:B------:R1:W-:Y:S01]  /*8fe0*/  @!P0 LDGSTS.E.BYPASS.LTC128B.128 [R13+0xb900], [R2.64], !P3 ;  /* 0x0b900000020d8fae */ /* 0x0003e2000d901d46 */
[----:B------:R-:W-:Y:S01]  /*8ff0*/  IMAD.X R5, RZ, RZ, R17, P1 ;  /* 0x000000ffff057224 */ /* 0x000fe200008e0611 */
[----:B------:R-:W-:-:S04]  /*9000*/  UIADD3 UR4, UP0, UR4, 0x160, URZ ;  /* 0x0000016004047890 */ /* 0x000fc8000ff1e03f */
[----:B------:R2:W-:Y:S01]  /*9010*/  STL.64 [R1+0x38], R4 ;  /* 0x0000380401007387 */ /* 0x0005e20000100a00 */
[----:B------:R-:W-:Y:S01]  /*9020*/  @!P0 SHF.R.S32.HI R0, RZ, 0x1f, R14 ;  /* 0x0000001fff008819 */ /* 0x000fe2000001140e */
[----:B------:R-:W-:Y:S01]  /*9030*/  UIADD3.X UR5, URZ, UR5, URZ, UP0, !UPT ;  /* 0x000000053f057290 */ /* 0x000fe200087fe43f */
[----:B-1----:R-:W-:-:S04]  /*9040*/  LEA.HI R2, R23, R9, RZ, 0x1 ;  /* 0x0000000917027211 */ /* 0x002fc800078f08ff */
[----:B------:R-:W-:Y:S02]  /*9050*/  LOP3.LUT R2, R2, 0xfffffffe, RZ, 0xc0, !PT ;  /* 0xfffffffe02027812 */ /* 0x000fe400078ec0ff */
[----:B--2---:R-:W-:-:S03]  /*9060*/  IADD3 R4, P1, R16, 0x48, RZ ;  /* 0x0000004810047810 */ /* 0x004fc60007f3e0ff */
[----:B------:R-:W-:Y:S01]  /*9070*/  IMAD.IADD R25, R9, 0x1, -R2 ;  /* 0x0000000109197824 */ /* 0x000fe200078e0a02 */
[----:B------:R-:W-:Y:S01]  /*9080*/  IADD3 R2, P2, R16, 0x8, RZ ;  /* 0x0000000810027810 */ /* 0x000fe20007f5e0ff */
[----:B------:R-:W-:Y:S01]  /*9090*/  IMAD.X R5, RZ, RZ, R17, P1 ;  /* 0x000000ffff057224 */ /* 0x000fe200008e0611 */
[----:B------:R-:W-:-:S03]  /*90a0*/  @!P0 LEA.HI R12, R0, R14, RZ, 0x3 ;  /* 0x0000000e000c8211 */ /* 0x000fc600078f18ff */
[--C-:B------:R-:W-:Y:S02]  /*90b0*/  IMAD.X R3, RZ, RZ, R17.reuse, P2 ;  /* 0x000000ffff037224 */ /* 0x100fe400010e0611 */
[----:B------:R-:W-:Y:S01]  /*90c0*/  IMAD.SHL.U32 R0, R20, 0x40, RZ ;  /* 0x0000004014007824 */ /* 0x000fe200078e00ff */
[----:B------:R1:W-:Y:S04]  /*90d0*/  STL.64 [R1+0x30], R4 ;  /* 0x0000300401007387 */ /* 0x0003e80000100a00 */
[----:B------:R2:W-:Y:S01]  /*90e0*/  STL.64 [R1+0x40], R2 ;  /* 0x0000400201007387 */ /* 0x0005e20000100a00 */
[----:B------:R-:W-:Y:S02]  /*90f0*/  LOP3.LUT R0, R0, 0x1c0, RZ, 0xc0, !PT ;  /* 0x000001c000007812 */ /* 0x000fe400078ec0ff */
[----:B------:R-:W-:Y:S01]  /*9100*/  IADD3 R8, P3, R16, 0x10, RZ ;  /* 0x0000001010087810 */ /* 0x000fe20007f7e0ff */
[----:B------:R-:W2:Y:S04]  /*9110*/  S2R R28, SR_CTAID.Y ;  /* 0x00000000001c7919 */ /* 0x000ea80000002600 */
[----:B------:R-:W-:Y:S01]  /*9120*/  IMAD.X R9, RZ, RZ, R17, P3 ;  /* 0x000000ffff097224 */ /* 0x000fe200018e0611 */
[----:B-1----:R-:W-:Y:S01]  /*9130*/  @!P0 LOP3.LUT R4, R12, 0xfffffff8, RZ, 0xc0, !PT ;  /* 0xfffffff80c048812 */ /* 0x002fe200078ec0ff */
[----:B------:R-:W-:-:S02]  /*9140*/  IMAD.SHL.U32 R5, R25, 0x8, RZ ;  /* 0x0000000819057824 */ /* 0x000fc400078e00ff */
[----:B--2---:R-:W-:Y:S02]  /*9150*/  IMAD.U32 R2, RZ, RZ, UR4 ;  /* 0x00000004ff027e24 */ /* 0x004fe4000f8e00ff */
[----:B------:R-:W-:-:S05]  /*9160*/  IMAD.U32 R3, RZ, RZ, UR5 ;  /* 0x00000005ff037e24 */ /* 0x000fca000f8e00ff */
[----:B------:R1:W-:Y:S01]  /*9170*/  STL.64 [R1+0x18], R2 ;  /* 0x0000180201007387 */ /* 0x0003e20000100a00 */
[----:B-----5:R-:W-:-:S03]  /*9180*/  IMAD.WIDE.U32 R32, R19, c[0x0][0x2b0], RZ ;  /* 0x0000ac0013207a25 */ /* 0x020fc600078e00ff */
[----:B------:R2:W-:Y:S04]  /*9190*/  STL.64 [R1+0x28], R8 ;  /* 0x0000280801007387 */ /* 0x0005e80000100a00 */
[----:B------:R-:W2:Y:S01]  /*91a0*/  S2R R34, SR_CTAID.Y ;  /* 0x0000000000227919 */ /* 0x000ea20000002600 */
[----:B-1----:R-:W-:Y:S01]  /*91b0*/  @!P0 IMAD.WIDE R2, R4, 0x2, R10 ;  /* 0x0000000204028825 */ /* 0x002fe200078e020a */
[----:B------:R-:W-:Y:S02]  /*91c0*/  LOP3.LUT R4, R0, 0x8, R5, 0xf8, !PT ;  /* 0x0000000800047812 */ /* 0x000fe400078ef805 */
[----:B------:R-:W-:Y:S02]  /*91d0*/  SHF.R.U32.HI R0, RZ, 0x3, R0 ;  /* 0x00000003ff007819 */ /* 0x000fe40000011600 */
[----:B------:R-:W-:Y:S01]  /*91e0*/  SHF.R.S32.HI R5, RZ, 0x1f, R19 ;  /* 0x0000001fff057819 */ /* 0x000fe20000011413 */
[----:B------:R1:W-:Y:S01]  /*91f0*/  @!P0 LDGSTS.E.BYPASS.LTC128B.128 [R13+0xf900], [R2.64], !P4 ;  /* 0x0f900000020d8fae */ /* 0x0003e2000e101d46 */
[----:B------:R-:W-:-:S03]  /*9200*/  LOP3.LUT R23, R4, R0, RZ, 0x3c, !PT ;  /* 0x0000000004177212 */ /* 0x000fc600078e3cff */
[----:B------:R-:W-:Y:S01]  /*9210*/  IMAD R0, R5, c[0x0][0x2b0], RZ ;  /* 0x0000ac0005007a24 */ /* 0x000fe200078e02ff */
[----:B------:R3:W-:Y:S03]  /*9220*/  STL.64 [R1+0x20], R16 ;  /* 0x0000201001007387 */ /* 0x0007e60000100a00 */
[----:B--2---:R-:W-:Y:S01]  /*9230*/  IMAD R8, R19, c[0x0][0x2b4], R0 ;  /* 0x0000ad0013087a24 */ /* 0x004fe200078e0200 */
[----:B------:R2:W-:Y:S03]  /*9240*/  STL.64 [R1+0xc0], R32 ;  /* 0x0000c02001007387 */ /* 0x0005e60000100a00 */
[----:B------:R-:W-:Y:S01]  /*9250*/  IMAD.IADD R8, R33, 0x1, R8 ;  /* 0x0000000121087824 */ /* 0x000fe200078e0208 */
[----:B------:R-:W-:Y:S01]  /*9260*/  SHF.R.S32.HI R28, RZ, 0x1f, R28 ;  /* 0x0000001fff1c7819 */ /* 0x000fe2000001141c */
[----:B------:R-:W-:Y:S01]  /*9270*/  IMAD.MOV.U32 R10, RZ, RZ, 0x20 ;  /* 0x00000020ff0a7424 */ /* 0x000fe200078e00ff */
[C---:B------:R-:W-:Y:S01]  /*9280*/  LOP3.LUT P0, RZ, R21.reuse, 0x4, RZ, 0xc0, !PT ;  /* 0x0000000415ff7812 */ /* 0x040fe2000780c0ff */
[----:B------:R-:W-:Y:S01]  /*9290*/  IMAD.SHL.U32 R9, R21, 0x40, RZ ;  /* 0x0000004015097824 */ /* 0x000fe200078e00ff */
[----:B------:R2:W-:Y:S01]  /*92a0*/  STL [R1+0xc8], R8 ;  /* 0x0000c80801007387 */ /* 0x0005e20000100800 */
[----:B------:R-:W-:Y:S01]  /*92b0*/  IMAD R5, R28, c[0x0][0x210], RZ ;  /* 0x000084001c057a24 */ /* 0x000fe200078e02ff */
[----:B------:R-:W-:-:S02]  /*92c0*/  LOP3.LUT R161, R161, 0xfffffffe, RZ, 0xc0, !PT ;  /* 0xfffffffea1a17812 */ /* 0x000fc400078ec0ff */
[----:B------:R-:W0:Y:S01]  /*92d0*/  LDGDEPBAR ;  /* 0x00000000000079af */ /* 0x000e220000000000 */
[----:B-1----:R-:W-:Y:S02]  /*92e0*/  IMAD.SHL.U32 R3, R22, 0x40, RZ ;  /* 0x0000004016037824 */ /* 0x002fe400078e00ff */
        /* <DEDUP_REMOVED lines=15> */
[----:B------:R-:W-:Y:S01]  /*93e0*/  IMAD R3, R34, c[0x0][0x1ec], R2 ;  /* 0x00007b0022037a24 */ /* 0x000fe200078e0202 */
        /* <DEDUP_REMOVED lines=40> */
[C---:B------:R-:W-:Y:S01]  /*9670*/  ISETP.GE.AND P2, PT, R124.reuse, 0x11, PT ;  /* 0x000000117c00780c */ /* 0x040fe20003f46270 */
        /* <DEDUP_REMOVED lines=71> */
[----:B-1----:R-:W-:Y:S05]  /*9af0*/  CALL.REL.NOINC `($_ZN7cutlass13device_kernelIN5flash19enable_sm80_to_sm89INS1_16FlashAttnFwdSm80INS1_25CollectiveMainloopFwdSm80ILi4ELi1ELb0EN4cute5tupleIJNS5_1CILi128EEENS7_ILi64EEES8_EEELi128ENS_6half_tEfNS_4arch4Sm80ELb1ELb0ELb0ELb1ELb1ELb1ELb1ELb0EEENS1_21CollectiveEpilogueFwdINS6_IJS8_S8_S9_EEENS6_IJNS7_ILi1EEESH_SH_EEESB_SD_Li128ELb1ELb1ELb0ELb0EEENS1_19SingleTileSchedulerILb1ELb0ELb1ELi128EEEEEEEEEvNT_6ParamsE$_ZZN5flash25CollectiveMainloopFwdSm80ILi4ELi1ELb0EN4cute5tupleIJNS1_1CILi128EEENS3_ILi64EEES4_EEELi128EN7cutlass6half_tEfNS7_4arch4Sm80ELb1ELb0ELb0ELb1ELb1ELb1ELb1ELb0EE3mmaINS_16FlashAttnFwdSm80ISB_NS_21CollectiveEpilogueFwdINS2_IJS4_S4_S5_EEENS2_IJNS3_ILi1EEESG_SG_EEES8_SA_Li128ELb1ELb1ELb0ELb0EEENS_19SingleTileSchedulerILb1ELb0ELb1ELi128EEEE13SharedStorageENS1_6TensorINS1_11ArrayEngineIfLm128EEENS1_6LayoutINS2_IJNS2_IJNS3_ILi2EEESR_EEESR_NS3_ILi16EEEEEENS2_IJNS2_IJSG_SR_EEENS3_ILi4EEENS3_ILi8EEEEEEEEEENS_7SoftmaxILi4ELi0EEEEEbRKNSB_6ParamsERT0_RT1_iRKNS_16SeqlenInfoQKNewKILb1ELb1EEENS2_IJiiiiEEERT_ENKUlvE_clEv) ;  /* 0x0001539000007944 */ /* 0x002fea0003c00000 */
[----:B------:R-:W-:Y:S05]  /*9b00*/  BSYNC B2 ;  /* 0x0000000000027941 */ /* 0x000fea0003800000 */
.L_x_4085:
        /* <DEDUP_REMOVED lines=46> */
.L_x_4172:
        /* <DEDUP_REMOVED lines=72> */
[----:B------:R-:W4:Y:S01]  /*a270*/  LDSM.16.M88.4 R56, [R238+0x4100] ;  /* 0x00410000ee38783b */ /* 0x000f220000000200 */
        /* <DEDUP_REMOVED lines=16> */
[----:B------:R-:W-:Y:S07]  /*a380*/  LDSM.16.M88.4 R48, [R237+0x1800] ;  /* 0x00180000ed30783b */ /* 0x000fee0000000200 */
[C---:B------:R-:W-:Y:S01]  /*a390*/  HMMA.16816.F32 R112, R24.reuse, R64, R36 ;  /* 0x000000401870723c */ /* 0x040fe20000001824 */
[----:B------:R-:W-:Y:S07]  /*a3a0*/  LDSM.16.M88.4 R36, [R237] ;  /* 0x00000000ed24783b */ /* 0x000fee0000000200 */
[----:B------:R-:W-:Y:S01]  /*a3b0*/  HMMA.16816.F32 R104, R24, R66, R32 ;  /* 0x000000421868723c */ /* 0x000fe20000001820 */
[----:B------:R-:W-:Y:S04]  /*a3c0*/  LDSM.16.M88.4 R32, [R237+0x800] ;  /* 0x00080000ed20783b */ /* 0x000fe80000000200 */
[----:B------:R-:W-:Y:S03]  /*a3d0*/  LDSM.16.M88.4 R24, [R243+0x8100] ;  /* 0x00810000f318783b */ /* 0x000fe60000000200 */
[C---:B----4-:R-:W-:Y:S01]  /*a3e0*/  HMMA.16816.F32 R100, R16.reuse, R56, R12 ;  /* 0x000000381064723c */ /* 0x050fe2000000180c */
[----:B------:R-:W4:Y:S07]  /*a3f0*/  LDSM.16.M88.4 R12, [R243+0xa100] ;  /* 0x00a10000f30c783b */ /* 0x000f2e0000000200 */
[C---:B------:R-:W-:Y:S01]  /*a400*/  HMMA.16816.F32 R96, R16.reuse, R58, R28 ;  /* 0x0000003a1060723c */ /* 0x040fe2000000181c */
[----:B------:R-:W2:Y:S07]  /*a410*/  LDSM.16.M88.4 R28, [R237+0x1000] ;  /* 0x00100000ed1c783b */ /* 0x000eae0000000200 */
[C---:B---3--:R-:W-:Y:S08]  /*a420*/  HMMA.16816.F32 R88, R16.reuse, R52, R88 ;  /* 0x000000341058723c */ /* 0x048ff00000001858 */
[C---:B------:R-:W-:Y:S08]  /*a430*/  HMMA.16816.F32 R84, R16.reuse, R54, R144 ;  /* 0x000000361054723c */ /* 0x040ff00000001890 */
[C---:B------:R-:W-:Y:S08]  /*a440*/  HMMA.16816.F32 R80, R16.reuse, R44, R140 ;  /* 0x0000002c1050723c */ /* 0x040ff0000000188c */
[----:B------:R-:W-:Y:S08]  /*a450*/  HMMA.16816.F32 R76, R16, R46, R136 ;  /* 0x0000002e104c723c */ /* 0x000ff00000001888 */
[C---:B-1----:R-:W-:Y:S08]  /*a460*/  HMMA.16816.F32 R68, R20.reuse, R52, R124 ;  /* 0x000000341444723c */ /* 0x042ff0000000187c */
        /* <DEDUP_REMOVED lines=11> */
[C---:B----4-:R-:W-:Y:S08]  /*a520*/  HMMA.16816.F32 R128, R12.reuse, R32, R88 ;  /* 0x000000200c80723c */ /* 0x050ff00000001858 */
[C---:B------:R-:W-:Y:S08]  /*a530*/  HMMA.16816.F32 R112, R12.reuse, R38, R96 ;  /* 0x000000260c70723c */ /* 0x040ff00000001860 */
[C---:B------:R-:W-:Y:S08]  /*a540*/  HMMA.16816.F32 R88, R12.reuse, R34, R84 ;  /* 0x000000220c58723c */ /* 0x040ff00000001854 */
[----:B------:R-:W-:Y:S01]  /*a550*/  HMMA.16816.F32 R136, R12, R50, R16 ;  /* 0x000000320c88723c */ /* 0x000fe20000001810 */
[----:B------:R-:W-:Y:S07]  /*a560*/  LDSM.16.M88.4 R16, [R240+0xe100] ;  /* 0x00e10000f010783b */ /* 0x000fee0000000200 */
[C---:B--2---:R-:W-:Y:S01]  /*a570*/  HMMA.16816.F32 R96, R24.reuse, R30, R44 ;  /* 0x0000001e1860723c */ /* 0x044fe2000000182c */
[----:B------:R-:W1:Y:S07]  /*a580*/  LDSM.16.M88.4 R44, [R232+0x6900] ;  /* 0x00690000e82c783b */ /* 0x000e6e0000000200 */
[----:B------:R-:W-:Y:S01]  /*a590*/  HMMA.16816.F32 R84, R24, R50, R20 ;  /* 0x000000321854723c */ /* 0x000fe20000001814 */
[----:B------:R-:W2:Y:S07]  /*a5a0*/  LDSM.16.M88.4 R20, [R240+0xc100] ;  /* 0x00c10000f014783b */ /* 0x000eae0000000200 */
        /* <DEDUP_REMOVED lines=9> */
[----:B------:R-:W3:Y:S04]  /*a640*/  LDSM.16.M88.4 R24, [R232+0x7900] ;  /* 0x00790000e818783b */ /* 0x000ee80000000200 */
[----:B------:R-:W-:Y:S03]  /*a650*/  LDSM.16.M88.4 R52, [R239+0x3000] ;  /* 0x00300000ef34783b */ /* 0x000fe60000000200 */
[C---:B------:R-:W-:Y:S08]  /*a660*/  HMMA.16816.F32 R148, R12.reuse, R28, R80 ;  /* 0x0000001c0c94723c */ /* 0x040ff00000001850 */
[C---:B------:R-:W-:Y:S01]  /*a670*/  HMMA.16816.F32 R144, R12.reuse, R30, R76 ;  /* 0x0000001e0c90723c */ /* 0x040fe2000000184c */
[----:B------:R-:W4:Y:S07]  /*a680*/  LDSM.16.M88.4 R28, [R242+0xc100] ;  /* 0x00c10000f21c783b */ /* 0x000f2e0000000200 */
[----:B------:R-:W-:Y:S01]  /*a690*/  HMMA.16816.F32 R100, R12, R36, R100 ;  /* 0x000000240c64723c */ /* 0x000fe20000001864 */
[----:B------:R-:W3:Y:S04]  /*a6a0*/  LDSM.16.M88.4 R12, [R242+0xe100] ;  /* 0x00e10000f20c783b */ /* 0x000ee80000000200 */
[----:B------:R-:W3:Y:S03]  /*a6b0*/  LDSM.16.M88.4 R36, [R239+0x2000] ;  /* 0x00200000ef24783b */ /* 0x000ee60000000200 */
        /* <DEDUP_REMOVED lines=20> */
[C---:B----4-:R-:W-:Y:S01]  /*a800*/  HMMA.16816.F32 R128, R28.reuse, R32, R48 ;  /* 0x000000201c80723c */ /* 0x050fe20000001830 */
[----:B------:R-:W3:Y:S07]  /*a810*/  LDSM.16.M88.4 R48, [R238+0x6900] ;  /* 0x00690000ee30783b */ /* 0x000eee0000000200 */
[----:B------:R-:W-:Y:S01]  /*a820*/  HMMA.16816.F32 R120, R28, R34, R44 ;  /* 0x000000221c78723c */ /* 0x000fe2000000182c */
[----:B------:R-:W4:Y:S07]  /*a830*/  LDSM.16.M88.4 R44, [R238+0x7100] ;  /* 0x00710000ee2c783b */ /* 0x000f2e0000000200 */
        /* <DEDUP_REMOVED lines=9> */
[----:B------:R-:W-:Y:S08]  /*a8d0*/  HMMA.16816.F32 R140, R12, R54, R112 ;  /* 0x000000360c8c723c */ /* 0x000ff00000001870 */
[----:B------:R-:W-:Y:S01]  /*a8e0*/  HMMA.16816.F32 R116, R28, R52, R16 ;  /* 0x000000341c74723c */ /* 0x000fe20000001810 */
[----:B------:R-:W-:Y:S07]  /*a8f0*/  LDSM.16.M88.4 R16, [R243+0xc100] ;  /* 0x00c10000f310783b */ /* 0x000fee0000000200 */
[C---:B------:R-:W-:Y:S08]  /*a900*/  HMMA.16816.F32 R136, R12.reuse, R60, R108 ;  /* 0x0000003c0c88723c */ /* 0x040ff0000000186c */
[----:B------:R-:W-:Y:S01]  /*a910*/  HMMA.16816.F32 R132, R12, R62, R92 ;  /* 0x0000003e0c84723c */ /* 0x000fe2000000185c */
[----:B------:R-:W2:Y:S07]  /*a920*/  LDSM.16.M88.4 R12, [R244+0xe100] ;  /* 0x00e10000f40c783b */ /* 0x000eae0000000200 */
[C---:B------:R-:W-:Y:S01]  /*a930*/  HMMA.16816.F32 R112, R28.reuse, R54, R96 ;  /* 0x000000361c70723c */ /* 0x040fe20000001860 */
[----:B------:R-:W-:Y:S07]  /*a940*/  LDSM.16.M88.4 R52, [R237+0x2000] ;  /* 0x00200000ed34783b */ /* 0x000fee0000000200 */
[C---:B------:R-:W-:Y:S08]  /*a950*/  HMMA.16816.F32 R80, R28.reuse, R60, R104 ;  /* 0x0000003c1c50723c */ /* 0x040ff00000001868 */
[----:B------:R-:W-:Y:S01]  /*a960*/  HMMA.16816.F32 R76, R28, R62, R84 ;  /* 0x0000003e1c4c723c */ /* 0x000fe20000001854 */
[----:B------:R-:W4:Y:S01]  /*a970*/  LDSM.16.M88.4 R28, [R237+0x3800] ;  /* 0x00380000ed1c783b */ /* 0x000f220000000200 */
[----:B------:R-:W-:Y:S01]  /*a980*/  SHF.R.S32.HI R0, RZ, 0x1f, R163 ;  /* 0x0000001fff007819 */ /* 0x000fe200000114a3 */
        /* <DEDUP_REMOVED lines=9> */
[C---:B----4-:R-:W-:Y:S08]  /*aa20*/  HMMA.16816.F32 R92, R24.reuse, R44, R144 ;  /* 0x0000002c185c723c */ /* 0x050ff00000001890 */
[----:B------:R-:W-:Y:S08]  /*aa30*/  HMMA.16816.F32 R88, R24, R46, R140 ;  /* 0x0000002e1858723c */ /* 0x000ff0000000188c */
[----:B------:R-:W-:Y:S08]  /*aa40*/  HMMA.16816.F32 R48, R20, R44, R116 ;  /* 0x0000002c1430723c */ /* 0x000ff00000001874 */
[C---:B------:R-:W-:Y:S08]  /*aa50*/  HMMA.16816.F32 R84, R24.reuse, R40, R136 ;  /* 0x000000281854723c */ /* 0x040ff00000001888 */
[----:B------:R-:W-:Y:S08]  /*aa60*/  HMMA.16816.F32 R72, R24, R42, R132 ;  /* 0x0000002a1848723c */ /* 0x000ff00000001884 */
[C---:B------:R-:W-:Y:S08]  /*aa70*/  HMMA.16816.F32 R44, R20.reuse, R46, R112 ;  /* 0x0000002e142c723c */ /* 0x040ff00000001870 */
[C---:B------:R-:W-:Y:S01]  /*aa80*/  HMMA.16816.F32 R24, R20.reuse, R40, R80 ;  /* 0x000000281418723c */ /* 0x040fe20000001850 */
[----:B------:R1:W-:Y:S07]  /*aa90*/  STL [R1+0xd4], R0 ;  /* 0x0000d40001007387 */ /* 0x0003ee0000100800 */
[----:B------:R-:W-:Y:S01]  /*aaa0*/  HMMA.16816.F32 R20, R20, R42, R76 ;  /* 0x0000002a1414723c */ /* 0x000fe2000000184c */
[----:B------:R-:W-:Y:S01]  /*aab0*/  ISETP.GE.AND P0, PT, R167, 0x2, PT ;  /* 0x00000002a700780c */ /* 0x000fe20003f06270 */
[----:B------:R-:W-:Y:S01]  /*aac0*/  BSSY B0, `(.L_x_4087) ;  /* 0x0000079000007945 */ /* 0x000fe20003800000 */
[----:B------:R-:W-:-:S05]  /*aad0*/  IADD3 R249, R248, 0x100, RZ ;  /* 0x00000100f8f97810 */ /* 0x000fca0007ffe0ff */
[C---:B------:R-:W-:Y:S08]  /*aae0*/  HMMA.16816.F32 R92, R12.reuse, R32, R92 ;  /* 0x000000200c5c723c */ /* 0x040ff0000000185c */
[----:B------:R-:W-:Y:S08]  /*aaf0*/  HMMA.16816.F32 R88, R12, R34, R88 ;  /* 0x000000220c58723c */ /* 0x000ff00000001858 */
[C---:B------:R-:W-:Y:S08]  /*ab00*/  HMMA.16816.F32 R48, R16.reuse, R32, R48 ;  /* 0x000000201030723c */ /* 0x040ff00000001830 */
[----:B------:R-:W-:Y:S08]  /*ab10*/  HMMA.16816.F32 R44, R16, R34, R44 ;  /* 0x00000022102c723c */ /* 0x000ff0000000182c */
[C---:B------:R-:W-:Y:S08]  /*ab20*/  HMMA.16816.F32 R84, R12.reuse, R28, R84 ;  /* 0x0000001c0c54723c */ /* 0x040ff00000001854 */
[----:B------:R-:W-:Y:S08]  /*ab30*/  HMMA.16816.F32 R40, R12, R30, R72 ;  /* 0x0000001e0c28723c */ /* 0x000ff00000001848 */
        /* <DEDUP_REMOVED lines=56> */
.L_x_4173:
[----:B------:R-:W-:Y:S05]  /*aec0*/  BRA.DIV ~URZ, `(.L_x_4090) ;  /* 0x000102027f007947 */ /* 0x000fea000b800000 */
[----:B------:R-:W4:Y:S04]  /*aed0*/  LDL R0, [R1+0xd4] ;  /* 0x0000d40001007983 */ /* 0x000f280000100800 */
[----:B--2---:R-:W2:Y:S04]  /*aee0*/  LDL R17, [R1+0x88] ;  /* 0x0000880001117983 */ /* 0x004ea80000100800 */
[----:B---3--:R-:W3:Y:S04]  /*aef0*/  LDL R2, [R1+0xb4] ;  /* 0x0000b40001027983 */ /* 0x008ee80000100800 */
        /* <DEDUP_REMOVED lines=37> */
[----:B------:R-:W-:-:S03]  /*b150*/  IMAD.MOV.U32 R10, RZ, RZ, R21 ;  /* 0x000000ffff0a7224 */ /* 0x000fc600078e0015 */
.L_x_4174:
        /* <DEDUP_REMOVED lines=8> */
[----:B------:R-:W-:-:S03]  /*b1e0*/  IADD3 R2, P1, P0, R2, R8, R13 ;  /* 0x0000000802027210 */ /* 0x000fc6000783e00d */
[----:B------:R-:W-:Y:S01]  /*b1f0*/  @!PT LDS RZ, [RZ] ;  /* 0x00000000fffff984 */ /* 0x000fe20000000800 */
[----:B------:R-:W-:Y:S01]  /*b200*/  @!PT LDS RZ, [RZ] ;  /* 0x00000000fffff984 */ /* 0x000fe20000000800 */
[----:B------:R-:W-:Y:S01]  /*b210*/  @!PT LDS RZ, [RZ] ;  /* 0x00000000fffff984 */ /* 0x000fe20000000800 */
[----:B------:R1:W-:Y:S01]  /*b220*/  LDGSTS.E.BYPASS.LTC128B.128.ZFILL [R248+0x5900], [R4.64], P3 ;  /* 0x0590000004f87fae */ /* 0x0003e20009941d46 */
[----:B------:R-:W-:-:S05]  /*b230*/  IADD3.X R3, RZ, R14, R16, P1, P0 ;  /* 0x0000000eff037210 */ /* 0x000fca0000fe0410 */
[----:B------:R1:W-:Y:S04]  /*b240*/  LDGSTS.E.BYPASS.LTC128B.128.ZFILL [R248+0x7900], [R2.64], P2 ;  /* 0x0790000002f87fae */ /* 0x0003e80009141d46 */
.L_x_4088:
[----:B-1----:R-:W-:Y:S05]  /*b250*/  BSYNC B0 ;  /* 0x0000000000007941 */ /* 0x002fea0003800000 */
.L_x_4087:
[----:B------:R-:W2:Y:S04]  /*b260*/  LDL R11, [R1+0x4] ;  /* 0x00000400010b7983 */ /* 0x000ea80000100800 */
[----:B------:R-:W3:Y:S04]  /*b270*/  LDL R14, [R1+0x80] ;  /* 0x00008000010e7983 */ /* 0x000ee80000100800 */
[----:B------:R-:W4:Y:S04]  /*b280*/  LDL R13, [R1+0x90] ;  /* 0x00009000010d7983 */ /* 0x000f280000100800 */
[----:B------:R-:W3:Y:S01]  /*b290*/  LDL R12, [R1+0xa8] ;  /* 0x0000a800010c7983 */ /* 0x000ee20000100800 */
[----:B-----5:R-:W-:Y:S01]  /*b2a0*/  SHF.R.S32.HI R0, RZ, 0x1f, R160 ;  /* 0x0000001fff007819 */ /* 0x020fe200000114a0 */
[----:B------:R-:W-:-:S02]  /*b2b0*/  IMAD.MOV.U32 R15, RZ, RZ, c[0x0][0x2c4] ;  /* 0x0000b100ff0f7624 */ /* 0x000fc400078e00ff */
[----:B------:R-:W0:Y:S01]  /*b2c0*/  LDGDEPBAR ;  /* 0x00000000000079af */ /* 0x000e220000000000 */
[CC--:B------:R-:W-:Y:S02]  /*b2d0*/  LEA.HI R2, R0.reuse, R160.reuse, RZ, 0x2 ;  /* 0x000000a000027211 */ /* 0x0c0fe400078f10ff */
[----:B------:R-:W-:Y:S02]  /*b2e0*/  LEA.HI R0, R0, R160, RZ, 0x5 ;  /* 0x000000a000007211 */ /* 0x000fe400078f28ff */
[----:B------:R-:W-:Y:S02]  /*b2f0*/  LOP3.LUT R3, R2, 0xfffffffc, RZ, 0xc0, !PT ;  /* 0xfffffffc02037812 */ /* 0x000fe400078ec0ff */
[----:B------:R-:W-:Y:S02]  /*b300*/  LOP3.LUT R2, R0, 0xffffffe0, RZ, 0xc0, !PT ;  /* 0xffffffe000027812 */ /* 0x000fe400078ec0ff */
[--C-:B------:R-:W-:Y:S02]  /*b310*/  SHF.R.S32.HI R5, RZ, 0x5, R0.reuse ;  /* 0x00000005ff057819 */ /* 0x100fe40000011400 */
[----:B------:R-:W-:Y:S01]  /*b320*/  SHF.R.S32.HI R4, RZ, 0x1f, R0 ;  /* 0x0000001fff047819 */ /* 0x000fe20000011400 */
[----:B------:R-:W-:-:S02]  /*b330*/  IMAD.IADD R0, R160, 0x1, -R2 ;  /* 0x00000001a0007824 */ /* 0x000fc400078e0a02 */
[----:B------:R-:W-:Y:S01]  /*b340*/  IMAD.IADD R3, R160, 0x1, -R3 ;  /* 0x00000001a0037824 */ /* 0x000fe200078e0a03 */
[----:B------:R-:W-:Y:S02]  /*b350*/  LEA.HI R4, R4, R5, RZ, 0x2 ;  /* 0x0000000504047211 */ /* 0x000fe400078f10ff */
[----:B------:R-:W-:Y:S02]  /*b360*/  SHF.R.S32.HI R10, RZ, 0x1f, R0 ;  /* 0x0000001fff0a7819 */ /* 0x000fe40000011400 */
[----:B------:R-:W-:Y:S02]  /*b370*/  LEA.HI R2, R3, R3, RZ, 0x1 ;  /* 0x0000000303027211 */ /* 0x000fe400078f08ff */
[----:B------:R-:W-:Y:S02]  /*b380*/  LOP3.LUT R8, R4, 0xffffffc, RZ, 0xc0, !PT ;  /* 0x0ffffffc04087812 */ /* 0x000fe400078ec0ff */
[----:B------:R-:W-:Y:S02]  /*b390*/  LEA.HI R4, R10, R0, RZ, 0x2 ;  /* 0x000000000a047211 */ /* 0x000fe400078f10ff */
[C---:B------:R-:W-:Y:S01]  /*b3a0*/  LOP3.LUT R10, R2.reuse, 0x1ffffffe, RZ, 0xc0, !PT ;  /* 0x1ffffffe020a7812 */ /* 0x040fe200078ec0ff */
[----:B------:R-:W-:-:S02]  /*b3b0*/  IMAD.SHL.U32 R2, R2, 0x20, RZ ;  /* 0x0000002002027824 */ /* 0x000fc400078e00ff */
[----:B------:R-:W-:Y:S01]  /*b3c0*/  IMAD.IADD R8, R5, 0x1, -R8 ;  /* 0x0000000105087824 */ /* 0x000fe200078e0a08 */
[----:B------:R-:W-:Y:S01]  /*b3d0*/  ISETP.NE.AND P0, PT, R15, 0x1, PT ;  /* 0x000000010f00780c */ /* 0x000fe20003f05270 */
[----:B------:R-:W-:Y:S01]  /*b3e0*/  IMAD.IADD R5, R3, 0x1, -R10 ;  /* 0x0000000103057824 */ /* 0x000fe200078e0a0a */
[----:B------:R-:W-:Y:S01]  /*b3f0*/  SHF.R.S32.HI R16, RZ, 0x2, R4 ;  /* 0x00000002ff107819 */ /* 0x000fe20000011404 */
[----:B------:R-:W-:Y:S01]  /*b400*/  IMAD.SHL.U32 R15, R8, 0x10, RZ ;  /* 0x00000010080f7824 */ /* 0x000fe200078e00ff */
[----:B------:R-:W-:Y:S02]  /*b410*/  LOP3.LUT R10, R2, 0xffffffc0, RZ, 0xc0, !PT ;  /* 0xffffffc0020a7812 */ /* 0x000fe400078ec0ff */
[----:B------:R-:W-:Y:S01]  /*b420*/  LOP3.LUT R3, R4, 0x7ffffffc, RZ, 0xc0, !PT ;  /* 0x7ffffffc04037812 */ /* 0x000fe200078ec0ff */
[----:B------:R-:W-:Y:S04]  /*b430*/  STL [R1+0xa4], R16 ;  /* 0x0000a41001007387 */ /* 0x000fe80000100800 */
[----:B------:R-:W-:Y:S04]  /*b440*/  STL [R1+0xa0], R15 ;  /* 0x0000a00f01007387 */ /* 0x000fe80000100800 */
[----:B------:R-:W-:Y:S01]  /*b450*/  STL [R1+0x9c], R10 ;  /* 0x00009c0a01007387 */ /* 0x000fe20000100800 */
[----:B------:R-:W-:-:S02]  /*b460*/  IMAD.SHL.U32 R5, R5, 0x8, RZ ;  /* 0x0000000805057824 */ /* 0x000fc400078e00ff */
[----:B------:R-:W-:Y:S02]  /*b470*/  IMAD.MOV.U32 R4, RZ, RZ, -0x40 ;  /* 0xffffffc0ff047424 */ /* 0x000fe400078e00ff */
[----:B------:R-:W-:Y:S01]  /*b480*/  IMAD.IADD R3, R0, 0x1, -R3 ;  /* 0x0000000100037824 */ /* 0x000fe200078e0a03 */
[----:B------:R1:W-:Y:S01]  /*b490*/  STL [R1+0x98], R5 ;  /* 0x0000980501007387 */ /* 0x0003e20000100800 */
[----:B--2---:R-:W-:-:S05]  /*b4a0*/  IMAD R2, R11, 0x80, R16 ;  /* 0x000000800b027824 */ /* 0x004fca00078e0210 */
[----:B------:R-:W-:-:S05]  /*b4b0*/  IADD3 R2, R10, R2, R15 ;  /* 0x000000020a027210 */ /* 0x000fca0007ffe00f */
[----:B------:R-:W-:Y:S02]  /*b4c0*/  IMAD.IADD R0, R5, 0x1, R2 ;  /* 0x0000000105007824 */ /* 0x000fe400078e0202 */
[----:B---3--:R-:W-:Y:S02]  /*b4d0*/  IMAD R2, R14, R4, 0x41 ;  /* 0x000000410e027424 */ /* 0x008fe400078e0204 */
[----:B-1----:R-:W-:Y:S02]  /*b4e0*/  IMAD.SHL.U32 R5, R3, 0x2, RZ ;  /* 0x0000000203057824 */ /* 0x002fe400078e00ff */
[----:B------:R-:W-:-:S03]  /*b4f0*/  @P0 IMAD.HI.U32 R3, R0, c[0x0][0x2c8], RZ ;  /* 0x0000b20000030a27 */ /* 0x000fc600078e00ff */
[----:B----4-:R-:W-:Y:S01]  /*b500*/  IADD3 R2, -R5, R2, R13 ;  /* 0x0000000205027210 */ /* 0x010fe20007ffe10d */
[----:B------:R1:W-:Y:S01]  /*b510*/  STL [R1+0x94], R5 ;  /* 0x0000940501007387 */ /* 0x0003e20000100800 */
[----:B------:R-:W-:-:S03]  /*b520*/  @P0 SHF.R.U32.HI R0, RZ, c[0x0][0x2cc], R3 ;  /* 0x0000b300ff000a19 */ /* 0x000fc60000011603 */
[----:B------:R-:W-:Y:S01]  /*b530*/  IMAD.IADD R4, R2, 0x1, -R12 ;  /* 0x0000000102047824 */ /* 0x000fe200078e0a0c */
[----:B-1----:R-:W-:Y:S01]  /*b540*/  IADD3 R5, -R5, R13, -R162 ;  /* 0x0000000d05057210 */ /* 0x002fe20007ffe9a2 */
[----:B------:R-:W-:Y:S05]  /*b550*/  BRA.DIV ~URZ, `(.L_x_4091) ;  /* 0x000101227f007947 */ /* 0x000fea000b800000 */
[----:B------:R1:W2:Y:S02]  /*b560*/  SHFL.IDX PT, R2, R0, RZ, 0x1c1f ;  /* 0x001c1fff00027589 */ /* 0x0002a400000e0000 */
.L_x_4175:
[----:B--2---:R-:W-:-:S05]  /*b570*/  IMAD.IADD R2, R4, 0x1, R2 ;  /* 0x0000000104027824 */ /* 0x004fca00078e0202 */
[----:B------:R-:W-:-:S04]  /*b580*/  IMNMX R2, R5, R2, PT ;  /* 0x0000000205027217 */ /* 0x000fc80003800200 */
[C---:B------:R-:W-:Y:S02]  /*b590*/  ISETP.GT.AND P0, PT, R2.reuse, RZ, PT ;  /* 0x000000ff0200720c */ /* 0x040fe40003f04270 */
        /* <DEDUP_REMOVED lines=41> */
[----:B------:R-:W-:Y:S02]  /*b830*/  FSEL R12, R70, -INF , P0 ;  /* 0xff800000460c7808 */ /* 0x000fe40000000000 */
[----:B------:R-:W-:Y:S02]  /*b840*/  ISETP.GT.AND P0, PT, R3, 0x9, PT ;  /* 0x000000090300780c */ /* 0x000fe40003f04270 */
[----:B------:R-:W-:Y:S02]  /*b850*/  FSEL R13, R71, -INF , P1 ;  /* 0xff800000470d7808 */ /* 0x000fe40000800000 */
[----:B------:R-:W-:-:S02]  /*b860*/  FSEL R19, R67, -INF , P0 ;  /* 0xff80000043137808 */ /* 0x000fc40000000000 */
[C---:B------:R-:W-:Y:S02]  /*b870*/  ISETP.GT.AND P1, PT, R3.reuse, 0x10, PT ;  /* 0x000000100300780c */ /* 0x040fe40003f24270 */
[----:B------:R-:W-:Y:S02]  /*b880*/  ISETP.GT.AND P0, PT, R3, 0x11, PT ;  /* 0x000000110300780c */ /* 0x000fe40003f04270 */
[----:B------:R-:W-:Y:S02]  /*b890*/  FSEL R21, R62, -INF , P1 ;  /* 0xff8000003e157808 */ /* 0x000fe40000800000 */
[----:B------:R-:W-:Y:S02]  /*b8a0*/  FSEL R23, R63, -INF , P0 ;  /* 0xff8000003f177808 */ /* 0x000fe40000000000 */
[C---:B------:R-:W-:Y:S02]  /*b8b0*/  ISETP.GT.AND P1, PT, R3.reuse, 0x19, PT ;  /* 0x000000190300780c */ /* 0x040fe40003f24270 */
[----:B------:R-:W-:-:S02]  /*b8c0*/  ISETP.GT.AND P0, PT, R3, 0x20, PT ;  /* 0x000000200300780c */ /* 0x000fc40003f04270 */
        /* <DEDUP_REMOVED lines=17> */
[----:B------:R-:W-:-:S02]  /*b9e0*/  ISETP.GT.AND P0, PT, R2, RZ, PT ;  /* 0x000000ff0200720c */ /* 0x000fc40003f04270 */
[----:B------:R-:W-:Y:S02]  /*b9f0*/  IMNMX R0, R5, R0, PT ;  /* 0x0000000005007217 */ /* 0x000fe40003800200 */
[----:B------:R-:W-:Y:S02]  /*ba00*/  FSEL R150, R46, -INF , P2 ;  /* 0xff8000002e967808 */ /* 0x000fe40001000000 */
[----:B------:R-:W-:Y:S02]  /*ba10*/  FSEL R153, R31, -INF , P1 ;  /* 0xff8000001f997808 */ /* 0x000fe40000800000 */
[----:B------:R-:W-:Y:S02]  /*ba20*/  FSEL R24, R108, -INF , P0 ;  /* 0xff8000006c187808 */ /* 0x000fe40000000000 */
[----:B------:R-:W-:Y:S02]  /*ba30*/  ISETP.GT.AND P2, PT, R3, 0x38, PT ;  /* 0x000000380300780c */ /* 0x000fe40003f44270 */
[----:B------:R-:W-:-:S02]  /*ba40*/  ISETP.GT.AND P1, PT, R0, RZ, PT ;  /* 0x000000ff0000720c */ /* 0x000fc40003f24270 */
[----:B------:R-:W-:Y:S02]  /*ba50*/  ISETP.GT.AND P0, PT, R0, 0x1, PT ;  /* 0x000000010000780c */ /* 0x000fe40003f04270 */
[----:B------:R-:W-:Y:S02]  /*ba60*/  FSEL R154, R30, -INF , P2 ;  /* 0xff8000001e9a7808 */ /* 0x000fe40001000000 */
[----:B------:R-:W-:Y:S02]  /*ba70*/  FSEL R32, R110, -INF , P1 ;  /* 0xff8000006e207808 */ /* 0x000fe40000800000 */
[----:B------:R-:W-:Y:S02]  /*ba80*/  FSEL R33, R111, -INF , P0 ;  /* 0xff8000006f217808 */ /* 0x000fe40000000000 */
[----:B------:R-:W-:Y:S02]  /*ba90*/  ISETP.GT.AND P2, PT, R2, 0x1, PT ;  /* 0x000000010200780c */ /* 0x000fe40003f44270 */
[----:B------:R-:W-:-:S02]  /*baa0*/  ISETP.GT.AND P1, PT, R0, 0x8, PT ;  /* 0x000000080000780c */ /* 0x000fc40003f24270 */
        /* <DEDUP_REMOVED lines=35> */
[----:B------:R-:W-:-:S02]  /*bce0*/  ISETP.GT.AND P0, PT, R0, 0x28, PT ;  /* 0x000000280000780c */ /* 0x000fc40003f04270 */
[----:B------:R-:W-:Y:S02]  /*bcf0*/  FMNMX.FTZ R3, R10, R11, !PT ;  /* 0x0000000b0a037209 */ /* 0x000fe40007810000 */
[----:B------:R-:W-:Y:S02]  /*bd00*/  FSEL R36, R96, -INF , P3 ;  /* 0xff80000060247808 */ /* 0x000fe40001800000 */
[----:B------:R-:W-:Y:S02]  /*bd10*/  FSEL R141, R88, -INF , P2 ;  /* 0xff800000588d7808 */ /* 0x000fe40001000000 */
[----:B------:R-:W-:Y:S02]  /*bd20*/  FSEL R147, R85, -INF , P1 ;  /* 0xff80000055937808 */ /* 0x000fe40000800000 */
[----:B------:R-:W-:Y:S02]  /*bd30*/  FSEL R139, R90, -INF , P0 ;  /* 0xff8000005a8b7808 */ /* 0x000fe40000000000 */
[----:B------:R-:W-:-:S02]  /*bd40*/  ISETP.GT.AND P3, PT, R2, 0x20, PT ;  /* 0x000000200200780c */ /* 0x000fc40003f64270 */
[----:B------:R-:W-:Y:S02]  /*bd50*/  ISETP.GT.AND P1, PT, R0, 0x29, PT ;  /* 0x000000290000780c */ /* 0x000fe40003f24270 */
[C---:B------:R-:W-:Y:S02]  /*bd60*/  ISETP.GT.AND P2, PT, R2.reuse, 0x38, PT ;  /* 0x000000380200780c */ /* 0x040fe40003f44270 */
[----:B------:R-:W-:Y:S02]  /*bd70*/  ISETP.GT.AND P0, PT, R2, 0x39, PT ;  /* 0x000000390200780c */ /* 0x000fe40003f04270 */
[----:B------:R-:W-:Y:S02]  /*bd80*/  FMNMX.FTZ R2, R14, R3, !PT ;  /* 0x000000030e027209 */ /* 0x000fe40007810000 */
[----:B------:R-:W-:Y:S02]  /*bd90*/  FMNMX.FTZ R3, R12, R13, !PT ;  /* 0x0000000d0c037209 */ /* 0x000fe40007810000 */
[----:B------:R-:W-:-:S02]  /*bda0*/  FSEL R143, R92, -INF , P3 ;  /* 0xff8000005c8f7808 */ /* 0x000fc40001800000 */
[----:B------:R-:W-:Y:S02]  /*bdb0*/  FSEL R138, R91, -INF , P1 ;  /* 0xff8000005b8a7808 */ /* 0x000fe40000800000 */
[----:B------:R-:W-:Y:S02]  /*bdc0*/  FSEL R146, R40, -INF , P2 ;  /* 0xff80000028927808 */ /* 0x000fe40001000000 */
[----:B------:R-:W-:Y:S02]  /*bdd0*/  FSEL R145, R41, -INF , P0 ;  /* 0xff80000029917808 */ /* 0x000fe40000000000 */
[----:B------:R-:W-:Y:S02]  /*bde0*/  FMNMX.FTZ R4, R24, R26, !PT ;  /* 0x0000001a18047209 */ /* 0x000fe40007810000 */
        /* <DEDUP_REMOVED lines=79> */
.L_x_4176:
        /* <DEDUP_REMOVED lines=8> */
[----:B------:R-:W-:Y:S01]  /*c360*/  LEA R236, R6, R233, 0x1 ;  /* 0x000000e906ec7211 */ /* 0x000fe200078e08ff */
[--C-:B------:R-:W-:Y:S01]  /*c370*/  FFMA.FTZ R0, R10, c[0x0][0x2d0], -R20.reuse ;  /* 0x0000b4000a007a23 */ /* 0x100fe20000010814 */
[----:B------:R-:W-:Y:S01]  /*c380*/  FSEL R3, R3, RZ, P0 ;  /* 0x000000ff03037208 */ /* 0x000fe20000000000 */
[----:B------:R-:W-:Y:S01]  /*c390*/  FFMA.FTZ R2, R22, c[0x0][0x2d0], -R20 ;  /* 0x0000b40016027a23 */ /* 0x000fe20000010814 */
[----:B------:R-:W-:Y:S01]  /*c3a0*/  FSETP.NEU.FTZ.AND P0, PT, R134, -INF , PT ;  /* 0xff8000008600780b */ /* 0x000fe20003f1d000 */
[----:B------:R1:W-:Y:S01]  /*c3b0*/  MUFU.EX2 R183, R0 ;  /* 0x0000000000b77308 */ /* 0x0003e20000000800 */
[----:B------:R-:W2:Y:S01]  /*c3c0*/  LDSM.16.MT88.4 R44, [R236+0x100] ;  /* 0x00010000ec2c783b */ /* 0x000ea20000004200 */
[----:B------:R-:W-:Y:S01]  /*c3d0*/  FFMA.FTZ R4, R27, c[0x0][0x2d0], -R3 ;  /* 0x0000b4001b047a23 */ /* 0x000fe20000010803 */
[----:B----4-:R-:W-:-:S02]  /*c3e0*/  FMNMX.FTZ R133, R133, R8, !PT ;  /* 0x0000000885857209 */ /* 0x010fc40007810000 */
[----:B------:R-:W-:Y:S01]  /*c3f0*/  LEA R234, R7, R233, 0x1 ;  /* 0x000000e907ea7211 */ /* 0x000fe200078e08ff */
[----:B------:R-:W-:Y:S02]  /*c400*/  LDSM.16.MT88.4 R40, [R233+0x900] ;  /* 0x00090000e928783b */ /* 0x000fe40000004200 */
[----:B------:R3:W-:Y:S01]  /*c410*/  MUFU.EX2 R251, R2 ;  /* 0x0000000200fb7308 */ /* 0x0007e20000000800 */
[----:B------:R-:W-:Y:S01]  /*c420*/  LEA R235, R6, R234, 0x1 ;  /* 0x000000ea06eb7211 */ /* 0x000fe200078e08ff */
[----:B------:R-:W4:Y:S04]  /*c430*/  LDSM.16.MT88.4 R48, [R234+0x100] ;  /* 0x00010000ea30783b */ /* 0x000f280000004200 */
[----:B------:R-:W-:Y:S01]  /*c440*/  LDSM.16.MT88.4 R108, [R235+0x2100] ;  /* 0x00210000eb6c783b */ /* 0x000fe20000004200 */
[----:B-1----:R-:W-:Y:S01]  /*c450*/  FFMA.FTZ R0, R11, c[0x0][0x2d0], -R20 ;  /* 0x0000b4000b007a23 */ /* 0x002fe20000010814 */
[----:B------:R1:W-:Y:S02]  /*c460*/  MUFU.EX2 R250, R4 ;  /* 0x0000000400fa7308 */ /* 0x0003e40000000800 */
[----:B------:R-:W5:Y:S04]  /*c470*/  LDSM.16.MT88.4 R96, [R235+0x100] ;  /* 0x00010000eb60783b */ /* 0x000f680000004200 */
[----:B------:R-:W2:Y:S01]  /*c480*/  LDSM.16.MT88.4 R92, [R234+0x2100] ;  /* 0x00210000ea5c783b */ /* 0x000ea20000004200 */
[----:B---3--:R-:W-:Y:S01]  /*c490*/  FMUL.FTZ R2, R134, c[0x0][0x2d0] ;  /* 0x0000b40086027a20 */ /* 0x008fe20000410000 */
[----:B------:R3:W2:Y:S02]  /*c4a0*/  MUFU.EX2 R182, R0 ;  /* 0x0000000000b67308 */ /* 0x0006a40000000800 */
[----:B------:R-:W-:Y:S02]  /*c4b0*/  LDSM.16.MT88.4 R100, [R233+0x2100] ;  /* 0x00210000e964783b */ /* 0x000fe40000004200 */
[----:B------:R-:W-:-:S02]  /*c4c0*/  FSEL R2, R2, RZ, P0 ;  /* 0x000000ff02027208 */ /* 0x000fc40000000000 */
[----:B------:R-:W2:Y:S01]  /*c4d0*/  LDSM.16.MT88.4 R84, [R236+0x2100] ;  /* 0x00210000ec54783b */ /* 0x000ea20000004200 */
[----:B------:R-:W-:Y:S02]  /*c4e0*/  FSETP.NEU.FTZ.AND P0, PT, R133, -INF , PT ;  /* 0xff8000008500780b */ /* 0x000fe40003f1d000 */
[----:B-1----:R-:W-:-:S04]  /*c4f0*/  FFMA.FTZ R4, R34, c[0x0][0x2d0], -R2 ;  /* 0x0000b40022047a23 */ /* 0x002fc80000010802 */
[----:B------:R1:W-:Y:S01]  /*c500*/  MUFU.EX2 R22, R4 ;  /* 0x0000000400167308 */ /* 0x0003e20000000800 */
[----:B---3--:R-:W-:-:S07]  /*c510*/  FFMA.FTZ R0, R14, c[0x0][0x2d0], -R20 ;  /* 0x0000b4000e007a23 */ /* 0x008fce0000010814 */
[----:B------:R3:W-:Y:S01]  /*c520*/  MUFU.EX2 R212, R0 ;  /* 0x0000000000d47308 */ /* 0x0007e20000000800 */
[----:B-1----:R-:W-:-:S07]  /*c530*/  FFMA.FTZ R4, R36, c[0x0][0x2d0], -R2 ;  /* 0x0000b40024047a23 */ /* 0x002fce0000010802 */
[----:B------:R-:W-:Y:S01]  /*c540*/  MUFU.EX2 R246, R4 ;  /* 0x0000000400f67308 */ /* 0x000fe20000000800 */
[----:B---3--:R-:W-:-:S07]  /*c550*/  FFMA.FTZ R0, R15, c[0x0][0x2d0], -R20 ;  /* 0x0000b4000f007a23 */ /* 0x008fce0000010814 */
[----:B------:R1:W3:Y:S02]  /*c560*/  MUFU.EX2 R215, R0 ;  /* 0x0000000000d77308 */ /* 0x0002e40000000800 */
[----:B-1----:R-:W-:Y:S01]  /*c570*/  FFMA.FTZ R0, R16, c[0x0][0x2d0], -R20 ;  /* 0x0000b40010007a23 */ /* 0x002fe20000010814 */
[----:B--2---:R-:W-:-:S05]  /*c580*/  F2FP.PACK_AB R16, R182, R183 ;  /* 0x000000b7b610723e */ /* 0x004fca00000000ff */
[----:B------:R1:W-:Y:S02]  /*c590*/  MUFU.EX2 R164, R0 ;  /* 0x0000000000a47308 */ /* 0x0003e40000000800 */
[----:B-1----:R-:W-:Y:S01]  /*c5a0*/  FFMA.FTZ R0, R18, c[0x0][0x2d0], -R20 ;  /* 0x0000b40012007a23 */ /* 0x002fe20000010814 */
[----:B---3--:R-:W-:-:S05]  /*c5b0*/  F2FP.PACK_AB R18, R215, R212 ;  /* 0x000000d4d712723e */ /* 0x008fca00000000ff */
[----:B------:R1:W2:Y:S02]  /*c5c0*/  MUFU.EX2 R200, R0 ;  /* 0x0000000000c87308 */ /* 0x0002a40000000800 */
[----:B-1----:R-:W-:Y:S01]  /*c5d0*/  FFMA.FTZ R0, R25, c[0x0][0x2d0], -R20 ;  /* 0x0000b40019007a23 */ /* 0x002fe20000010814 */
[----:B--2---:R-:W-:-:S05]  /*c5e0*/  F2FP.PACK_AB R8, R200, R164 ;  /* 0x000000a4c808723e */ /* 0x004fca00000000ff */
        /* <DEDUP_REMOVED lines=14> */
[C---:B------:R-:W-:Y:S08]  /*c6d0*/  HMMA.16816.F32 R60, R16.reuse, R44, RZ ;  /* 0x0000002c103c723c */ /* 0x040ff000000018ff */
[----:B------:R-:W-:Y:S01]  /*c6e0*/  HMMA.16816.F32 R68, R16, R56, RZ ;  /* 0x000000381044723c */ /* 0x000fe200000018ff */
[----:B-1----:R-:W-:-:S04]  /*c6f0*/  FFMA.FTZ R0, R23, c[0x0][0x2d0], -R3 ;  /* 0x0000b40017007a23 */ /* 0x002fc80000010803 */
[----:B------:R1:W2:Y:S03]  /*c700*/  MUFU.EX2 R23, R0 ;  /* 0x0000000000177308 */ /* 0x0002a60000000800 */
[C---:B----4-:R-:W-:Y:S08]  /*c710*/  HMMA.16816.F32 R64, R16.reuse, R48, RZ ;  /* 0x000000301040723c */ /* 0x050ff000000018ff */
[----:B-----5:R-:W-:Y:S01]  /*c720*/  HMMA.16816.F32 R124, R16, R96, RZ ;  /* 0x00000060107c723c */ /* 0x020fe200000018ff */
[----:B-1----:R-:W-:Y:S01]  /*c730*/  FFMA.FTZ R0, R28, c[0x0][0x2d0], -R3 ;  /* 0x0000b4001c007a23 */ /* 0x002fe20000010803 */
[----:B--2---:R-:W-:-:S06]  /*c740*/  F2FP.PACK_AB R9, R23, R201 ;  /* 0x000000c91709723e */ /* 0x004fcc00000000ff */
[C---:B------:R-:W-:Y:S01]  /*c750*/  HMMA.16816.F32 R116, R16.reuse, R92, RZ ;  /* 0x0000005c1074723c */ /* 0x040fe200000018ff */
[----:B------:R1:W2:Y:S07]  /*c760*/  MUFU.EX2 R21, R0 ;  /* 0x0000000000157308 */ /* 0x0002ae0000000800 */
[C---:B------:R-:W-:Y:S08]  /*c770*/  HMMA.16816.F32 R112, R16.reuse, R84, RZ ;  /* 0x000000541070723c */ /* 0x040ff000000018ff */
[----:B------:R-:W-:Y:S01]  /*c780*/  HMMA.16816.F32 R120, R16, R100, RZ ;  /* 0x000000641078723c */ /* 0x000fe200000018ff */
[----:B-1----:R-:W-:Y:S01]  /*c790*/  FFMA.FTZ R0, R24, c[0x0][0x2d0], -R2 ;  /* 0x0000b40018007a23 */ /* 0x002fe20000010802 */
[----:B--2---:R-:W-:-:S03]  /*c7a0*/  F2FP.PACK_AB R11, R21, R250 ;  /* 0x000000fa150b723e */ /* 0x004fc600000000ff */
[----:B------:R1:W-:Y:S04]  /*c7b0*/  MUFU.EX2 R169, R0 ;  /* 0x0000000000a97308 */ /* 0x0003e80000000800 */
[----:B------:R-:W-:Y:S01]  /*c7c0*/  HMMA.16816.F32 R204, R8, R40, R68 ;  /* 0x0000002808cc723c */ /* 0x000fe20000001844 */
[----:B-1----:R-:W-:-:S04]  /*c7d0*/  FFMA.FTZ R0, R26, c[0x0][0x2d0], -R2 ;  /* 0x0000b4001a007a23 */ /* 0x002fc80000010802 */
[----:B------:R1:W2:Y:S02]  /*c7e0*/  MUFU.EX2 R132, R0 ;  /* 0x0000000000847308 */ /* 0x0002a40000000800 */
[----:B-1----:R-:W-:Y:S01]  /*c7f0*/  FFMA.FTZ R0, R29, c[0x0][0x2d0], -R2 ;  /* 0x0000b4001d007a23 */ /* 0x002fe20000010802 */
[----:B--2---:R-:W-:-:S05]  /*c800*/  F2FP.PACK_AB R12, R132, R169 ;  /* 0x000000a9840c723e */ /* 0x004fca00000000ff */
[----:B------:R1:W-:Y:S02]  /*c810*/  MUFU.EX2 R170, R0 ;  /* 0x0000000000aa7308 */ /* 0x0003e40000000800 */
[----:B-1----:R-:W-:-:S06]  /*c820*/  FFMA.FTZ R0, R30, c[0x0][0x2d0], -R2 ;  /* 0x0000b4001e007a23 */ /* 0x002fcc0000010802 */
[----:B------:R1:W2:Y:S02]  /*c830*/  MUFU.EX2 R166, R0 ;  /* 0x0000000000a67308 */ /* 0x0002a40000000800 */
[----:B-1----:R-:W-:Y:S01]  /*c840*/  FFMA.FTZ R0, R31, c[0x0][0x2d0], -R2 ;  /* 0x0000b4001f007a23 */ /* 0x002fe20000010802 */
[----:B--2---:R-:W-:Y:S01]  /*c850*/  F2FP.PACK_AB R14, R166, R170 ;  /* 0x000000aaa60e723e */ /* 0x004fe200000000ff */
[----:B------:R-:W1:Y:S04]  /*c860*/  LDSM.16.MT88.4 R28, [R236+0x900] ;  /* 0x00090000ec1c783b */ /* 0x000e680000004200 */
[----:B------:R2:W-:Y:S02]  /*c870*/  MUFU.EX2 R202, R0 ;  /* 0x0000000000ca7308 */ /* 0x0005e40000000800 */
[----:B--2---:R-:W-:-:S05]  /*c880*/  FMUL.FTZ R0, R133, c[0x0][0x2d0] ;  /* 0x0000b40085007a20 */ /* 0x004fca0000410000 */
[----:B------:R-:W-:-:S05]  /*c890*/  FSEL R0, R0, RZ, P0 ;  /* 0x000000ff00007208 */ /* 0x000fca0000000000 */
[----:B------:R-:W-:-:S04]  /*c8a0*/  FFMA.FTZ R4, R32, c[0x0][0x2d0], -R0 ;  /* 0x0000b40020047a23 */ /* 0x000fc80000010800 */
[----:B------:R2:W-:Y:S01]  /*c8b0*/  MUFU.EX2 R214, R4 ;  /* 0x0000000400d67308 */ /* 0x0005e20000000800 */
[----:B-1----:R-:W-:Y:S01]  /*c8c0*/  HMMA.16816.F32 R184, R8, R28, R60 ;  /* 0x0000001c08b8723c */ /* 0x002fe2000000183c */
[----:B------:R-:W-:Y:S01]  /*c8d0*/  LDSM.16.MT88.4 R60, [R235+0x2900] ;  /* 0x00290000eb3c783b */ /* 0x000fe20000004200 */
[----:B--2---:R-:W-:-:S05]  /*c8e0*/  FFMA.FTZ R4, R33, c[0x0][0x2d0], -R0 ;  /* 0x0000b40021047a23 */ /* 0x004fca0000010800 */
        /* <DEDUP_REMOVED lines=8> */
[----:B------:R1:W2:Y:S02]  /*c970*/  MUFU.EX2 R5, R4 ;  /* 0x0000000400057308 */ /* 0x0002a40000000800 */
[C---:B------:R-:W-:Y:S07]  /*c980*/  HMMA.16816.F32 R32, R12.reuse, R48, RZ ;  /* 0x000000300c20723c */ /* 0x040fee00000018ff */
[----:B------:R-:W-:Y:S01]  /*c990*/  MOV R48, R203 ;  /* 0x000000cb00307202 */ /* 0x000fe20000000f00 */
[C---:B------:R-:W-:Y:S01]  /*c9a0*/  HMMA.16816.F32 R68, R12.reuse, R108, RZ ;  /* 0x0000006c0c44723c */ /* 0x040fe200000018ff */
[----:B-1----:R-:W-:Y:S01]  /*c9b0*/  FFMA.FTZ R4, R38, c[0x0][0x2d0], -R0 ;  /* 0x0000b40026047a23 */ /* 0x002fe20000010800 */
[----:B--2---:R-:W-:Y:S01]  /*c9c0*/  MOV R49, R5 ;  /* 0x0000000500317202 */ /* 0x004fe20000000f00 */
[----:B------:R-:W1:Y:S02]  /*c9d0*/  LDSM.16.MT88.4 R36, [R234+0x900] ;  /* 0x00090000ea24783b */ /* 0x000e640000004200 */
[----:B------:R2:W-:Y:S03]  /*c9e0*/  MUFU.EX2 R252, R4 ;  /* 0x0000000400fc7308 */ /* 0x0005e60000000800 */
[----:B------:R-:W-:Y:S01]  /*c9f0*/  HMMA.16816.F32 R24, R12, R44, RZ ;  /* 0x0000002c0c18723c */ /* 0x000fe200000018ff */
[----:B------:R-:W-:-:S07]  /*ca00*/  F2FP.PACK_AB R6, R49, R246 ;  /* 0x000000f63106723e */ /* 0x000fce00000000ff */
[----:B------:R-:W-:Y:S01]  /*ca10*/  HMMA.16816.F32 R104, R12, R96, RZ ;  /* 0x000000600c68723c */ /* 0x000fe200000018ff */
[----:B--2---:R-:W-:-:S07]  /*ca20*/  FFMA.FTZ R4, R52, c[0x0][0x2d0], -R0 ;  /* 0x0000b40034047a23 */ /* 0x004fce0000010800 */
[C---:B------:R-:W-:Y:S01]  /*ca30*/  HMMA.16816.F32 R80, R12.reuse, R92, RZ ;  /* 0x0000005c0c50723c */ /* 0x040fe200000018ff */
[----:B------:R2:W-:Y:S07]  /*ca40*/  MUFU.EX2 R245, R4 ;  /* 0x0000000400f57308 */ /* 0x0005ee0000000800 */
[C---:B------:R-:W-:Y:S08]  /*ca50*/  HMMA.16816.F32 R52, R12.reuse, R56, RZ ;  /* 0x000000380c34723c */ /* 0x040ff000000018ff */
[----:B------:R-:W-:Y:S01]  /*ca60*/  HMMA.16816.F32 R88, R12, R100, RZ ;  /* 0x000000640c58723c */ /* 0x000fe200000018ff */
[----:B--2---:R-:W-:-:S04]  /*ca70*/  FFMA.FTZ R4, R72, c[0x0][0x2d0], -R0 ;  /* 0x0000b40048047a23 */ /* 0x004fc80000010800 */
[----:B------:R2:W3:Y:S03]  /*ca80*/  MUFU.EX2 R74, R4 ;  /* 0x00000004004a7308 */ /* 0x0004e60000000800 */
[----:B-1----:R-:W-:Y:S01]  /*ca90*/  HMMA.16816.F32 R196, R8, R36, R64 ;  /* 0x0000002408c4723c */ /* 0x002fe20000001840 */
[----:B------:R-:W1:Y:S07]  /*caa0*/  LDSM.16.MT88.4 R64, [R236+0x2900] ;  /* 0x00290000ec40783b */ /* 0x000e6e0000004200 */
[----:B------:R-:W-:Y:S01]  /*cab0*/  HMMA.16816.F32 R76, R12, R84, RZ ;  /* 0x000000540c4c723c */ /* 0x000fe200000018ff */
[----:B--2---:R-:W-:Y:S01]  /*cac0*/  FFMA.FTZ R4, R73, c[0x0][0x2d0], -R0 ;  /* 0x0000b40049047a23 */ /* 0x004fe20000010800 */
[----:B---3--:R-:W-:-:S06]  /*cad0*/  MOV R44, R74 ;  /* 0x0000004a002c7202 */ /* 0x008fcc0000000f00 */
[----:B------:R-:W-:Y:S01]  /*cae0*/  HMMA.16816.F32 R72, R16, R108, RZ ;  /* 0x0000006c1048723c */ /* 0x000fe200000018ff */
[----:B------:R-:W2:Y:S01]  /*caf0*/  MUFU.EX2 R5, R4 ;  /* 0x0000000400057308 */ /* 0x000ea20000000800 */
[----:B------:R-:W-:Y:S02]  /*cb00*/  MOV R96, R44 ;  /* 0x0000002c00607202 */ /* 0x000fe40000000f00 */
[----:B--2---:R-:W-:Y:S02]  /*cb10*/  MOV R45, R5 ;  /* 0x00000005002d7202 */ /* 0x004fe40000000f00 */
[----:B------:R-:W-:Y:S02]  /*cb20*/  F2FP.PACK_AB R4, R22, R202 ;  /* 0x000000ca1604723e */ /* 0x000fe400000000ff */
[----:B------:R-:W-:Y:S02]  /*cb30*/  F2FP.PACK_AB R5, R245, R252 ;  /* 0x000000fcf505723e */ /* 0x000fe400000000ff */
[----:B------:R-:W-:Y:S01]  /*cb40*/  F2FP.PACK_AB R7, R45, R44 ;  /* 0x0000002c2d07723e */ /* 0x000fe200000000ff */
[----:B-1----:R-:W-:Y:S01]  /*cb50*/  HMMA.16816.F32 R224, R8, R64, R112 ;  /* 0x0000004008e0723c */ /* 0x002fe20000001870 */
[----:B------:R-:W-:-:S07]  /*cb60*/  MOV R108, R45 ;  /* 0x0000002d006c7202 */ /* 0x000fce0000000f00 */
[C---:B------:R-:W-:Y:S08]  /*cb70*/  HMMA.16816.F32 R68, R4.reuse, R60, R68 ;  /* 0x0000003c0444723c */ /* 0x040ff00000001844 */
[C---:B------:R-:W-:Y:S01]  /*cb80*/  HMMA.16816.F32 R172, R4.reuse, R36, R32 ;  /* 0x0000002404ac723c */ /* 0x040fe20000001820 */
[----:B------:R-:W1:Y:S07]  /*cb90*/  LDSM.16.MT88.4 R32, [R235+0x900] ;  /* 0x00090000eb20783b */ /* 0x000e6e0000004200 */
[C---:B------:R-:W-:Y:S01]  /*cba0*/  HMMA.16816.F32 R176, R4.reuse, R28, R24 ;  /* 0x0000001c04b0723c */ /* 0x040fe20000001818 */
[----:B------:R-:W2:Y:S06]  /*cbb0*/  LDSM.16.MT88.4 R24, [R233+0x2900] ;  /* 0x00290000e918783b */ /* 0x000eac0000004200 */
[----:B------:R-:W-:Y:S01]  /*cbc0*/  MOV R29, R202 ;  /* 0x000000ca001d7202 */ /* 0x000fe20000000f00 */
[----:B------:R-:W-:Y:S01]  /*cbd0*/  HMMA.16816.F32 R188, R4, R40, R52 ;  /* 0x0000002804bc723c */ /* 0x000fe20000001834 */
[----:B------:R-:W-:Y:S01]  /*cbe0*/  MOV R97, R68 ;  /* 0x0000004400617202 */ /* 0x000fe20000000f00 */
[----:B------:R-:W3:Y:S01]  /*cbf0*/  LDSM.16.MT88.4 R52, [R234+0x2900] ;  /* 0x00290000ea34783b */ /* 0x000ee20000004200 */
[----:B------:R-:W-:-:S02]  /*cc00*/  MOV R92, R69 ;  /* 0x00000045005c7202 */ /* 0x000fc40000000f00 */
[----:B------:R-:W-:Y:S02]  /*cc10*/  MOV R37, R70 ;  /* 0x0000004600257202 */ /* 0x000fe40000000f00 */
[----:B------:R-:W-:Y:S01]  /*cc20*/  MOV R36, R71 ;  /* 0x0000004700247202 */ /* 0x000fe20000000f00 */
[----:B------:R-:W-:Y:S01]  /*cc30*/  HMMA.16816.F32 R220, R4, R64, R76 ;  /* 0x0000004004dc723c */ /* 0x000fe2000000184c */
[----:B------:R-:W-:Y:S02]  /*cc40*/  MOV R28, R201 ;  /* 0x000000c9001c7202 */ /* 0x000fe40000000f00 */
[----:B------:R-:W-:Y:S02]  /*cc50*/  MOV R41, R200 ;  /* 0x000000c800297202 */ /* 0x000fe40000000f00 */
[----:B------:R-:W-:-:S03]  /*cc60*/  MOV R40, R167 ;  /* 0x000000a700287202 */ /* 0x000fc60000000f00 */
[----:B------:R-:W-:Y:S08]  /*cc70*/  HMMA.16816.F32 R68, R12, R102, RZ ;  /* 0x000000660c44723c */ /* 0x000ff000000018ff */
[C---:B------:R-:W-:Y:S08]  /*cc80*/  HMMA.16816.F32 R228, R8.reuse, R60, R72 ;  /* 0x0000003c08e4723c */ /* 0x040ff00000001848 */
[----:B-1----:R-:W-:Y:S01]  /*cc90*/  HMMA.16816.F32 R192, R8, R32, R124 ;  /* 0x0000002008c0723c */ /* 0x002fe2000000187c */
[----:B------:R-:W-:-:S02]  /*cca0*/  MOV R101, R220 ;  /* 0x000000dc00657202 */ /* 0x000fc40000000f00 */
[----:B------:R-:W-:Y:S02]  /*ccb0*/  MOV R100, R221 ;  /* 0x000000dd00647202 */ /* 0x000fe40000000f00 */
[----:B------:R-:W-:Y:S02]  /*ccc0*/  MOV R85, R222 ;  /* 0x000000de00557202 */ /* 0x000fe40000000f00 */
[----:B------:R-:W-:Y:S01]  /*ccd0*/  MOV R84, R223 ;  /* 0x000000df00547202 */ /* 0x000fe20000000f00 */
[C---:B------:R-:W-:Y:S07]  /*cce0*/  HMMA.16816.F32 R124, R4.reuse, R32, R104 ;  /* 0x00000020047c723c */ /* 0x040fee0000001868 */
[----:B------:R-:W-:Y:S01]  /*ccf0*/  MOV R33, R165 ;  /* 0x000000a500217202 */ /* 0x000fe20000000f00 */
[----:B--2---:R-:W-:Y:S01]  /*cd00*/  HMMA.16816.F32 R104, R4, R26, R68 ;  /* 0x0000001a0468723c */ /* 0x004fe20000001844 */
[----:B------:R-:W-:-:S07]  /*cd10*/  FFMA.FTZ R32, R168, c[0x0][0x2d0], -R20 ;  /* 0x0000b400a8207a23 */ /* 0x000fce0000010814 */
[----:B------:R-:W-:Y:S08]  /*cd20*/  HMMA.16816.F32 R68, R12, R94, RZ ;  /* 0x0000005e0c44723c */ /* 0x000ff000000018ff */
[C---:B------:R-:W-:Y:S08]  /*cd30*/  HMMA.16816.F32 R216, R4.reuse, R24, R88 ;  /* 0x0000001804d8723c */ /* 0x040ff00000001858 */
[C---:B---3--:R-:W-:Y:S08]  /*cd40*/  HMMA.16816.F32 R208, R4.reuse, R52, R80 ;  /* 0x0000003404d0723c */ /* 0x048ff00000001850 */
        /* <DEDUP_REMOVED lines=22> */
[----:B------:R-:W-:Y:S01]  /*ceb0*/  FFMA.FTZ R28, R156, c[0x0][0x2d0], -R3 ;  /* 0x0000b4009c1c7a23 */ /* 0x000fe20000010803 */
[----:B------:R-:W-:Y:S01]  /*cec0*/  MOV R38, R29 ;  /* 0x0000001d00267202 */ /* 0x000fe20000000f00 */
[----:B------:R-:W-:-:S05]  /*ced0*/  FFMA.FTZ R29, R161, c[0x0][0x2d0], -R20 ;  /* 0x0000b400a11d7a23 */ /* 0x000fca0000010814 */
[C---:B------:R-:W-:Y:S08]  /*cee0*/  HMMA.16816.F32 R56, R8.reuse, R42, R56 ;  /* 0x0000002a0838723c */ /* 0x040ff00000001838 */
[C---:B------:R-:W-:Y:S07]  /*cef0*/  HMMA.16816.F32 R120, R8.reuse, R24, R120 ;  /* 0x000000180878723c */ /* 0x040fee0000001878 */
[----:B------:R-:W-:Y:S01]  /*cf00*/  FFMA.FTZ R24, R153, c[0x0][0x2d0], -R3 ;  /* 0x0000b40099187a23 */ /* 0x000fe20000010803 */
[----:B------:R-:W-:Y:S01]  /*cf10*/  HMMA.16816.F32 R68, R8, R30, R4 ;  /* 0x0000001e0844723c */ /* 0x000fe20000001804 */
[----:B------:R-:W-:-:S06]  /*cf20*/  MOV R153, R38 ;  /* 0x0000002600997202 */ /* 0x000fcc0000000f00 */
        /* <DEDUP_REMOVED lines=8> */
[----:B------:R-:W-:-:S06]  /*cfb0*/  MOV R34, R41 ;  /* 0x0000002900227202 */ /* 0x000fcc0000000f00 */
        /* <DEDUP_REMOVED lines=11> */
[--C-:B------:R-:W-:Y:S01]  /*d070*/  FFMA.FTZ R34, R129, c[0x0][0x2d0], -R0.reuse ;  /* 0x0000b40081227a23 */ /* 0x100fe20000010800 */
[----:B------:R-:W-:Y:S01]  /*d080*/  MOV R154, R35 ;  /* 0x00000023009a7202 */ /* 0x000fe20000000f00 */
[----:B------:R-:W-:Y:S01]  /*d090*/  FFMA.FTZ R35, R128, c[0x0][0x2d0], -R0 ;  /* 0x0000b40080237a23 */ /* 0x000fe20000010800 */
[----:B------:R-:W-:Y:S11]  /*d0a0*/  MOV R128, R215 ;  /* 0x000000d700807202 */ /* 0x000ff60000000f00 */
[----:B------:R-:W-:Y:S07]  /*d0b0*/  @!UPT UIADD3 URZ, URZ, URZ, URZ ;  /* 0x0000003f3f3ff290 */ /* 0x000fee000fffe03f */
[----:B------:R-:W-:Y:S08]  /*d0c0*/  HMMA.16816.F32 R52, R8, R54, R4 ;  /* 0x000000360834723c */ /* 0x000ff00000001804 */
[C---:B------:R-:W-:Y:S07]  /*d0d0*/  HMMA.16816.F32 R4, R16.reuse, R86, RZ ;  /* 0x000000561004723c */ /* 0x040fee00000018ff */
[----:B------:R-:W-:Y:S01]  /*d0e0*/  MOV R86, R252 ;  /* 0x000000fc00567202 */ /* 0x000fe20000000f00 */
[----:B------:R-:W-:Y:S01]  /*d0f0*/  HMMA.16816.F32 R16, R16, R110, RZ ;  /* 0x0000006e1010723c */ /* 0x000fe200000018ff */
[----:B------:R-:W-:Y:S01]  /*d100*/  MOV R87, R22 ;  /* 0x0000001600577202 */ /* 0x000fe20000000f00 */
[----:B------:R-:W-:Y:S01]  /*d110*/  FFMA.FTZ R22, R147, c[0x0][0x2d0], -R2 ;  /* 0x0000b40093167a23 */ /* 0x000fe20000010802 */
[----:B------:R-:W-:-:S02]  /*d120*/  MOV R162, R86 ;  /* 0x0000005600a27202 */ /* 0x000fc40000000f00 */
[----:B------:R-:W-:Y:S02]  /*d130*/  MOV R86, R92 ;  /* 0x0000005c00567202 */ /* 0x000fe40000000f00 */
[----:B------:R-:W-:Y:S02]  /*d140*/  MOV R110, R247 ;  /* 0x000000f7006e7202 */ /* 0x000fe40000000f00 */
[----:B------:R-:W-:Y:S02]  /*d150*/  MOV R111, R251 ;  /* 0x000000fb006f7202 */ /* 0x000fe40000000f00 */
[----:B------:R-:W-:Y:S02]  /*d160*/  MOV R161, R87 ;  /* 0x0000005700a17202 */ /* 0x000fe40000000f00 */
[----:B------:R-:W-:Y:S02]  /*d170*/  MOV R163, R111 ;  /* 0x0000006f00a37202 */ /* 0x000fe40000000f00 */
[----:B------:R-:W-:Y:S01]  /*d180*/  MOV R111, R102 ;  /* 0x00000066006f7202 */ /* 0x000fe20000000f00 */
[----:B------:R-:W-:Y:S01]  /*d190*/  HMMA.16816.F32 R64, R8, R66, R4 ;  /* 0x000000420840723c */ /* 0x000fe20000001804 */
[----:B------:R-:W-:-:S02]  /*d1a0*/  MOV R147, R39 ;  /* 0x0000002700937202 */ /* 0x000fc40000000f00 */
[----:B------:R-:W-:Y:S02]  /*d1b0*/  MOV R87, R37 ;  /* 0x0000002500577202 */ /* 0x000fe40000000f00 */
[----:B------:R-:W-:Y:S02]  /*d1c0*/  MOV R102, R36 ;  /* 0x0000002400667202 */ /* 0x000fe40000000f00 */
[----:B------:R-:W-:Y:S01]  /*d1d0*/  FFMA.FTZ R4, R160, c[0x0][0x2d0], -R20 ;  /* 0x0000b400a0047a23 */ /* 0x000fe20000010814 */
[----:B------:R-:W-:Y:S01]  /*d1e0*/  HMMA.16816.F32 R60, R8, R62, R16 ;  /* 0x0000003e083c723c */ /* 0x000fe20000001810 */
[----:B------:R-:W-:Y:S02]  /*d1f0*/  MOV R7, R250 ;  /* 0x000000fa00077202 */ /* 0x000fe40000000f00 */
[----:B------:R2:W-:Y:S01]  /*d200*/  MUFU.EX2 R93, R4 ;  /* 0x00000004005d7308 */ /* 0x0005e20000000800 */
[----:B------:R-:W-:Y:S02]  /*d210*/  MOV R5, R245 ;  /* 0x000000f500057202 */ /* 0x000fe40000000f00 */
[----:B------:R-:W-:-:S02]  /*d220*/  MOV R6, R246 ;  /* 0x000000f600067202 */ /* 0x000fc40000000f00 */
[----:B------:R-:W-:Y:S01]  /*d230*/  MOV R160, R5 ;  /* 0x0000000500a07202 */ /* 0x000fe20000000f00 */
[----:B--2---:R-:W-:-:S04]  /*d240*/  FFMA.FTZ R4, R159, c[0x0][0x2d0], -R20 ;  /* 0x0000b4009f047a23 */ /* 0x004fc80000010814 */
[----:B------:R2:W3:Y:S02]  /*d250*/  MUFU.EX2 R99, R4 ;  /* 0x0000000400637308 */ /* 0x0004e40000000800 */
[----:B--2---:R-:W-:Y:S01]  /*d260*/  FFMA.FTZ R4, R158, c[0x0][0x2d0], -R20 ;  /* 0x0000b4009e047a23 */ /* 0x004fe20000010814 */
[----:B---3--:R-:W-:-:S05]  /*d270*/  F2FP.PACK_AB R8, R99, R93 ;  /* 0x0000005d6308723e */ /* 0x008fca00000000ff */
[----:B------:R2:W-:Y:S02]  /*d280*/  MUFU.EX2 R95, R4 ;  /* 0x00000004005f7308 */ /* 0x0005e40000000800 */
[----:B--2---:R-:W-:Y:S02]  /*d290*/  FFMA.FTZ R4, R157, c[0x0][0x2d0], -R20 ;  /* 0x0000b4009d047a23 */ /* 0x004fe40000010814 */
[----:B------:R-:W-:Y:S01]  /*d2a0*/  FFMA.FTZ R20, R145, c[0x0][0x2d0], -R2 ;  /* 0x0000b40091147a23 */ /* 0x000fe20000010802 */
[----:B------:R-:W-:-:S03]  /*d2b0*/  MOV R145, R33 ;  /* 0x0000002100917202 */ /* 0x000fc60000000f00 */
[----:B------:R2:W-:Y:S01]  /*d2c0*/  MUFU.EX2 R19, R4 ;  /* 0x0000000400137308 */ /* 0x0005e20000000800 */
[----:B------:R-:W-:Y:S01]  /*d2d0*/  FFMA.FTZ R33, R131, c[0x0][0x2d0], -R0 ;  /* 0x0000b40083217a23 */ /* 0x000fe20000010800 */
[----:B------:R-:W-:Y:S01]  /*d2e0*/  MOV R131, R51 ;  /* 0x0000003300837202 */ /* 0x000fe20000000f00 */
[----:B--2---:R-:W-:Y:S02]  /*d2f0*/  FFMA.FTZ R4, R152, c[0x0][0x2d0], -R3 ;  /* 0x0000b40098047a23 */ /* 0x004fe40000010803 */
[----:B------:R-:W-:-:S03]  /*d300*/  IMAD.MOV.U32 R152, RZ, RZ, R6 ;  /* 0x000000ffff987224 */ /* 0x000fc600078e0006 */
[----:B------:R2:W-:Y:S02]  /*d310*/  MUFU.EX2 R109, R4 ;  /* 0x00000004006d7308 */ /* 0x0005e40000000800 */
[----:B--2---:R-:W-:-:S06]  /*d320*/  FFMA.FTZ R4, R151, c[0x0][0x2d0], -R3 ;  /* 0x0000b40097047a23 */ /* 0x004fcc0000010803 */
[----:B------:R2:W3:Y:S02]  /*d330*/  MUFU.EX2 R98, R4 ;  /* 0x0000000400627308 */ /* 0x0004e40000000800 */
[----:B--2---:R-:W-:Y:S01]  /*d340*/  FFMA.FTZ R4, R150, c[0x0][0x2d0], -R3 ;  /* 0x0000b40096047a23 */ /* 0x004fe20000010803 */
[----:B---3--:R-:W-:-:S05]  /*d350*/  F2FP.PACK_AB R9, R98, R109 ;  /* 0x0000006d6209723e */ /* 0x008fca00000000ff */
[----:B------:R2:W-:Y:S02]  /*d360*/  MUFU.EX2 R94, R4 ;  /* 0x00000004005e7308 */ /* 0x0005e40000000800 */
[----:B--2---:R-:W-:Y:S02]  /*d370*/  FFMA.FTZ R4, R149, c[0x0][0x2d0], -R3 ;  /* 0x0000b40095047a23 */ /* 0x004fe40000010803 */
[----:B------:R-:W-:-:S04]  /*d380*/  FFMA.FTZ R3, R140, c[0x0][0x2d0], -R0 ;  /* 0x0000b4008c037a23 */ /* 0x000fc80000010800 */
[----:B------:R2:W3:Y:S08]  /*d390*/  MUFU.EX2 R25, R4 ;  /* 0x0000000400197308 */ /* 0x0004f00000000800 */
[----:B------:R4:W-:Y:S01]  /*d3a0*/  MUFU.EX2 R245, R3 ;  /* 0x0000000300f57308 */ /* 0x0009e20000000800 */
[----:B--2---:R-:W-:-:S07]  /*d3b0*/  FFMA.FTZ R4, R143, c[0x0][0x2d0], -R2 ;  /* 0x0000b4008f047a23 */ /* 0x004fce0000010802 */
[----:B------:R2:W-:Y:S01]  /*d3c0*/  MUFU.EX2 R247, R4 ;  /* 0x0000000400f77308 */ /* 0x0005e20000000800 */
[--C-:B----4-:R-:W-:Y:S01]  /*d3d0*/  FFMA.FTZ R3, R139, c[0x0][0x2d0], -R0.reuse ;  /* 0x0000b4008b037a23 */ /* 0x110fe20000010800 */
[----:B---3--:R-:W-:Y:S01]  /*d3e0*/  MOV R139, R25 ;  /* 0x00000019008b7202 */ /* 0x008fe20000000f00 */
[----:B------:R-:W-:Y:S01]  /*d3f0*/  FFMA.FTZ R25, R137, c[0x0][0x2d0], -R0 ;  /* 0x0000b40089197a23 */ /* 0x000fe20000010800 */
[----:B------:R-:W-:Y:S02]  /*d400*/  MOV R137, R19 ;  /* 0x0000001300897202 */ /* 0x000fe40000000f00 */
[----:B------:R-:W-:Y:S02]  /*d410*/  F2FP.PACK_AB R11, R139, R94 ;  /* 0x0000005e8b0b723e */ /* 0x000fe400000000ff */
[----:B------:R-:W-:Y:S02]  /*d420*/  F2FP.PACK_AB R10, R137, R95 ;  /* 0x0000005f890a723e */ /* 0x000fe400000000ff */
[----:B------:R-:W-:-:S02]  /*d430*/  MOV R19, R97 ;  /* 0x0000006100137202 */ /* 0x000fc40000000f00 */
[----:B------:R-:W-:Y:S01]  /*d440*/  MOV R97, R49 ;  /* 0x0000003100617202 */ /* 0x000fe20000000f00 */
[--C-:B--2---:R-:W-:Y:S02]  /*d450*/  FFMA.FTZ R4, R142, c[0x0][0x2d0], -R2.reuse ;  /* 0x0000b4008e047a23 */ /* 0x104fe40000010802 */
[----:B-1----:R-:W-:Y:S02]  /*d460*/  HMMA.16816.F32 R204, R8, R12, R204 ;  /* 0x0000000c08cc723c */ /* 0x002fe400000018cc */
[----:B------:R1:W-:Y:S02]  /*d470*/  MUFU.EX2 R251, R4 ;  /* 0x0000000400fb7308 */ /* 0x0003e40000000800 */
[----:B-1----:R-:W-:-:S06]  /*d480*/  FFMA.FTZ R4, R141, c[0x0][0x2d0], -R2 ;  /* 0x0000b4008d047a23 */ /* 0x002fcc0000010802 */
[----:B------:R1:W-:Y:S02]  /*d490*/  MUFU.EX2 R252, R4 ;  /* 0x0000000400fc7308 */ /* 0x0003e40000000800 */
[----:B-1----:R-:W-:Y:S01]  /*d4a0*/  FFMA.FTZ R4, R144, c[0x0][0x2d0], -R2 ;  /* 0x0000b40090047a23 */ /* 0x002fe20000010802 */
[----:B------:R-:W-:Y:S01]  /*d4b0*/  MOV R144, R7 ;  /* 0x0000000700907202 */ /* 0x000fe20000000f00 */
[----:B------:R-:W-:-:S04]  /*d4c0*/  FFMA.FTZ R2, R138, c[0x0][0x2d0], -R0 ;  /* 0x0000b4008a027a23 */ /* 0x000fc80000010800 */
[----:B------:R1:W2:Y:S08]  /*d4d0*/  MUFU.EX2 R250, R4 ;  /* 0x0000000400fa7308 */ /* 0x0002b00000000800 */
[----:B------:R3:W-:Y:S01]  /*d4e0*/  MUFU.EX2 R138, R3 ;  /* 0x00000003008a7308 */ /* 0x0007e20000000800 */
[----:B-1----:R-:W-:Y:S01]  /*d4f0*/  FFMA.FTZ R4, R130, c[0x0][0x2d0], -R0 ;  /* 0x0000b40082047a23 */ /* 0x002fe20000010800 */
[----:B--2---:R-:W-:Y:S01]  /*d500*/  F2FP.PACK_AB R6, R250, R252 ;  /* 0x000000fcfa06723e */ /* 0x004fe200000000ff */
[----:B------:R-:W-:Y:S01]  /*d510*/  FADD.FTZ R0, R169, R132 ;  /* 0x00000084a9007221 */ /* 0x000fe20000010000 */
[----:B------:R-:W-:-:S04]  /*d520*/  MOV R130, R103 ;  /* 0x0000006700827202 */ /* 0x000fc80000000f00 */
[----:B------:R1:W2:Y:S01]  /*d530*/  MUFU.EX2 R246, R4 ;  /* 0x0000000400f67308 */ /* 0x0002a20000000800 */
[----:B------:R-:W-:Y:S01]  /*d540*/  MOV R103, R48 ;  /* 0x0000003000677202 */ /* 0x000fe20000000f00 */
[----:B---3--:R-:W-:-:S03]  /*d550*/  FADD.FTZ R3, R180, R171 ;  /* 0x000000abb4037221 */ /* 0x008fc60000010000 */
[----:B------:R-:W-:-:S03]  /*d560*/  MOV R129, R103 ;  /* 0x0000006700817202 */ /* 0x000fc60000000f00 */
[----:B------:R-:W3:Y:S01]  /*d570*/  MUFU.EX2 R132, R2 ;  /* 0x0000000200847308 */ /* 0x000ee20000000800 */
[----:B------:R-:W-:Y:S02]  /*d580*/  FADD.FTZ R3, R181, R3 ;  /* 0x00000003b5037221 */ /* 0x000fe40000010000 */
[----:B-1----:R-:W-:Y:S01]  /*d590*/  FADD.FTZ R4, R183, R182 ;  /* 0x000000b6b7047221 */ /* 0x002fe20000010000 */
[----:B--2---:R-:W-:Y:S01]  /*d5a0*/  F2FP.PACK_AB R5, R245, R246 ;  /* 0x000000f6f505723e */ /* 0x004fe200000000ff */
[----:B------:R-:W-:Y:S02]  /*d5b0*/  HMMA.16816.F32 R180, R8, R14, R56 ;  /* 0x0000000e08b4723c */ /* 0x000fe40000001838 */
[----:B------:R-:W-:Y:S01]  /*d5c0*/  FADD.FTZ R92, R212, R4 ;  /* 0x00000004d45c7221 */ /* 0x000fe20000010000 */
[----:B------:R-:W-:Y:S02]  /*d5d0*/  F2FP.PACK_AB R4, R251, R247 ;  /* 0x000000f7fb04723e */ /* 0x000fe400000000ff */
[----:B---3--:R-:W-:Y:S01]  /*d5e0*/  F2FP.PACK_AB R7, R132, R138 ;  /* 0x0000008a8407723e */ /* 0x008fe200000000ff */
[----:B------:R-:W-:Y:S01]  /*d5f0*/  FADD.FTZ R2, R170, R0 ;  /* 0x00000000aa027221 */ /* 0x000fe20000010000 */
[----:B------:R-:W-:-:S05]  /*d600*/  MOV R0, R214 ;  /* 0x000000d600007202 */ /* 0x000fca0000000f00 */
        /* <DEDUP_REMOVED lines=8> */
[----:B------:R-:W-:Y:S01]  /*d690*/  IMAD.MOV.U32 R81, RZ, RZ, R86 ;  /* 0x000000ffff517224 */ /* 0x000fe200078e0056 */
[----:B------:R-:W-:-:S02]  /*d6a0*/  MOV R82, R87 ;  /* 0x0000005700527202 */ /* 0x000fc40000000f00 */
[----:B------:R-:W-:Y:S02]  /*d6b0*/  MOV R80, R19 ;  /* 0x0000001300507202 */ /* 0x000fe40000000f00 */
[----:B------:R-:W2:Y:S01]  /*d6c0*/  LDSM.16.MT88.4 R16, [R236+0x3100] ;  /* 0x00310000ec10783b */ /* 0x000ea20000004200 */
[----:B------:R-:W-:Y:S01]  /*d6d0*/  MOV R83, R102 ;  /* 0x0000006600537202 */ /* 0x000fe20000000f00 */
[-C--:B-1----:R-:W-:Y:S08]  /*d6e0*/  HMMA.16816.F32 R184, R8, R12.reuse, R184 ;  /* 0x0000000c08b8723c */ /* 0x082ff000000018b8 */
[----:B------:R-:W-:Y:S07]  /*d6f0*/  HMMA.16816.F32 R156, R4, R12, R176 ;  /* 0x0000000c049c723c */ /* 0x000fee00000018b0 */
[----:B------:R-:W-:Y:S01]  /*d700*/  MOV R178, R85 ;  /* 0x0000005500b27202 */ /* 0x000fe20000000f00 */
[----:B------:R-:W-:Y:S01]  /*d710*/  HMMA.16816.F32 R68, R8, R14, R68 ;  /* 0x0000000e0844723c */ /* 0x000fe20000001844 */
[----:B------:R-:W-:-:S02]  /*d720*/  MOV R179, R84 ;  /* 0x0000005400b37202 */ /* 0x000fc40000000f00 */
[----:B------:R-:W-:Y:S02]  /*d730*/  MOV R176, R101 ;  /* 0x0000006500b07202 */ /* 0x000fe40000000f00 */
[----:B------:R-:W-:-:S03]  /*d740*/  MOV R177, R100 ;  /* 0x0000006400b17202 */ /* 0x000fc60000000f00 */
[----:B------:R-:W-:Y:S01]  /*d750*/  HMMA.16816.F32 R56, R4, R14, R76 ;  /* 0x0000000e0438723c */ /* 0x000fe2000000184c */
[----:B------:R-:W1:Y:S06]  /*d760*/  LDSM.16.MT88.4 R12, [R235+0x1100] ;  /* 0x00110000eb0c783b */ /* 0x000e6c0000004200 */
[----:B------:R-:W-:Y:S01]  /*d770*/  MOV R79, R213 ;  /* 0x000000d5004f7202 */ /* 0x000fe20000000f00 */
[----:B--2---:R-:W-:Y:S01]  /*d780*/  HMMA.16816.F32 R100, R8, R16, R224 ;  /* 0x000000100864723c */ /* 0x004fe200000018e0 */
[----:B------:R-:W-:Y:S02]  /*d790*/  FADD.FTZ R3, R129, R3 ;  /* 0x0000000381037221 */ /* 0x000fe40000010000 */
[----:B------:R-:W-:-:S05]  /*d7a0*/  FADD.FTZ R2, R131, R2 ;  /* 0x0000000283027221 */ /* 0x000fca0000010000 */
[C---:B------:R-:W-:Y:S08]  /*d7b0*/  HMMA.16816.F32 R64, R8.reuse, R18, R64 ;  /* 0x000000120840723c */ /* 0x040ff00000001840 */
        /* <DEDUP_REMOVED lines=8> */
[----:B------:R-:W-:Y:S02]  /*d840*/  LDSM.16.MT88.4 R192, [R234+0x1900] ;  /* 0x00190000eac0783b */ /* 0x000fe40000004200 */
        /* <DEDUP_REMOVED lines=10> */
[----:B------:R-:W-:-:S06]  /*d8f0*/  FADD.FTZ R3, R130, R3 ;  /* 0x0000000382037221 */ /* 0x000fcc0000010000 */
[C---:B------:R-:W-:Y:S01]  /*d900*/  HMMA.16816.F32 R104, R4.reuse, R16, R176 ;  /* 0x000000100468723c */ /* 0x040fe200000018b0 */
[----:B------:R-:W2:Y:S07]  /*d910*/  LDSM.16.MT88.4 R176, [R236+0x1900] ;  /* 0x00190000ecb0783b */ /* 0x000eae0000004200 */
[----:B------:R-:W-:Y:S01]  /*d920*/  HMMA.16816.F32 R16, R4, R18, R220 ;  /* 0x000000120410723c */ /* 0x000fe200000018dc */
[----:B------:R-:W-:-:S07]  /*d930*/  MOV R226, R95 ;  /* 0x0000005f00e27202 */ /* 0x000fce0000000f00 */
[C---:B-1----:R-:W-:Y:S08]  /*d940*/  HMMA.16816.F32 R116, R8.reuse, R12, R228 ;  /* 0x0000000c0874723c */ /* 0x042ff000000018e4 */
[----:B------:R-:W-:Y:S01]  /*d950*/  HMMA.16816.F32 R60, R8, R14, R60 ;  /* 0x0000000e083c723c */ /* 0x000fe2000000183c */
[----:B------:R-:W3:Y:S07]  /*d960*/  LDL R9, [R1+0x4] ;  /* 0x0000040001097983 */ /* 0x000eee0000100800 */
[C---:B------:R-:W-:Y:S01]  /*d970*/  HMMA.16816.F32 R120, R4.reuse, R12, R80 ;  /* 0x0000000c0478723c */ /* 0x040fe20000001850 */
[----:B------:R-:W-:Y:S01]  /*d980*/  FADD.FTZ R8, R0, R79 ;  /* 0x0000004f00087221 */ /* 0x000fe20000010000 */
[----:B------:R-:W-:Y:S01]  /*d990*/  MOV R231, R108 ;  /* 0x0000006c00e77202 */ /* 0x000fe20000000f00 */
[----:B------:R-:W-:Y:S01]  /*d9a0*/  FADD.FTZ R0, R128, R92 ;  /* 0x0000005c80007221 */ /* 0x000fe20000010000 */
[----:B------:R-:W1:Y:S03]  /*d9b0*/  LDSM.16.MT88.4 R76, [R233+0x3900] ;  /* 0x00390000e94c783b */ /* 0x000e660000004200 */
[----:B------:R-:W-:Y:S01]  /*d9c0*/  FADD.FTZ R0, R146, R0 ;  /* 0x0000000092007221 */ /* 0x000fe20000010000 */
[----:B------:R-:W-:Y:S01]  /*d9d0*/  HMMA.16816.F32 R12, R4, R14, R200 ;  /* 0x0000000e040c723c */ /* 0x000fe200000018c8 */
[----:B------:R-:W-:Y:S01]  /*d9e0*/  MOV R230, R109 ;  /* 0x0000006d00e67202 */ /* 0x000fe20000000f00 */
[----:B------:R-:W4:Y:S01]  /*d9f0*/  LDSM.16.MT88.4 R200, [R233+0x1900] ;  /* 0x00190000e9c8783b */ /* 0x000f220000004200 */
[----:B------:R-:W-:Y:S01]  /*da00*/  FADD.FTZ R0, R155, R0 ;  /* 0x000000009b007221 */ /* 0x000fe20000010000 */
[----:B------:R-:W-:-:S02]  /*da10*/  MOV R229, R93 ;  /* 0x0000005d00e57202 */ /* 0x000fc40000000f00 */
[----:B------:R-:W-:Y:S01]  /*da20*/  LDSM.16.MT88.4 R92, [R234+0x3900] ;  /* 0x00390000ea5c783b */ /* 0x000fe20000004200 */
[----:B------:R-:W-:Y:S02]  /*da30*/  FADD.FTZ R5, R145, R8 ;  /* 0x0000000891057221 */ /* 0x000fe40000010000 */
[----:B------:R-:W-:Y:S01]  /*da40*/  FADD.FTZ R4, R161, R2 ;  /* 0x00000002a1047221 */ /* 0x000fe20000010000 */
[----:B------:R-:W5:Y:S01]  /*da50*/  LDL R11, [R1+0x64] ;  /* 0x00006400010b7983 */ /* 0x000f620000100800 */
[----:B------:R-:W-:Y:S02]  /*da60*/  FADD.FTZ R5, R154, R5 ;  /* 0x000000059a057221 */ /* 0x000fe40000010000 */
[----:B------:R-:W-:Y:S01]  /*da70*/  FADD.FTZ R2, R163, R0 ;  /* 0x00000000a3027221 */ /* 0x000fe20000010000 */
[----:B------:R-:W5:Y:S01]  /*da80*/  LDL R10, [R1+0x58] ;  /* 0x00005800010a7983 */ /* 0x000f620000100800 */
[----:B------:R-:W-:Y:S02]  /*da90*/  FADD.FTZ R0, R144, R3 ;  /* 0x0000000390007221 */ /* 0x000fe40000010000 */
[----:B------:R-:W-:Y:S01]  /*daa0*/  FADD.FTZ R3, R152, R4 ;  /* 0x0000000498037221 */ /* 0x000fe20000010000 */
[----:B------:R-:W-:Y:S01]  /*dab0*/  MOV R4, 0x1 ;  /* 0x0000000100047802 */ /* 0x000fe20000000f00 */
[----:B------:R-:W-:-:S02]  /*dac0*/  FADD.FTZ R5, R162, R5 ;  /* 0x00000005a2057221 */ /* 0x000fc40000010000 */
[----:B------:R-:W-:Y:S01]  /*dad0*/  FADD.FTZ R2, R110, R2 ;  /* 0x000000026e027221 */ /* 0x000fe20000010000 */
[----:B------:R-:W-:Y:S01]  /*dae0*/  ISETP.NE.AND P0, PT, R4, c[0x0][0x2c4], PT ;  /* 0x0000b10004007a0c */ /* 0x000fe20003f05270 */
[----:B------:R-:W-:Y:S02]  /*daf0*/  FADD.FTZ R8, R160, R5 ;  /* 0x00000005a0087221 */ /* 0x000fe40000010000 */
[----:B------:R-:W-:Y:S01]  /*db00*/  FADD.FTZ R0, R111, R0 ;  /* 0x000000006f007221 */ /* 0x000fe20000010000 */
[----:B------:R-:W1:Y:S04]  /*db10*/  LDSM.16.MT88.4 R160, [R235+0x1900] ;  /* 0x00190000eba0783b */ /* 0x000e680000004200 */
[----:B------:R-:W1:Y:S04]  /*db20*/  LDSM.16.MT88.4 R108, [R236+0x3900] ;  /* 0x00390000ec6c783b */ /* 0x000e680000004200 */
[----:B------:R-:W1:Y:S01]  /*db30*/  LDSM.16.MT88.4 R4, [R235+0x3900] ;  /* 0x00390000eb04783b */ /* 0x000e620000004200 */
[----:B------:R-:W-:Y:S08]  /*db40*/  MUFU.EX2 R32, R32 ;  /* 0x0000002000207308 */ /* 0x000ff00000000800 */
[----:B------:R-:W1:Y:S08]  /*db50*/  MUFU.EX2 R31, R31 ;  /* 0x0000001f001f7308 */ /* 0x000e700000000800 */
[----:B------:R-:W-:Y:S08]  /*db60*/  MUFU.EX2 R30, R30 ;  /* 0x0000001e001e7308 */ /* 0x000ff00000000800 */
[----:B------:R-:W-:Y:S08]  /*db70*/  MUFU.EX2 R29, R29 ;  /* 0x0000001d001d7308 */ /* 0x000ff00000000800 */
[----:B------:R-:W-:Y:S08]  /*db80*/  MUFU.EX2 R28, R28 ;  /* 0x0000001c001c7308 */ /* 0x000ff00000000800 */
[----:B------:R-:W1:Y:S08]  /*db90*/  MUFU.EX2 R27, R27 ;  /* 0x0000001b001b7308 */ /* 0x000e700000000800 */
        /* <DEDUP_REMOVED lines=9> */
[----:B------:R-:W2:Y:S01]  /*dc30*/  MUFU.EX2 R35, R35 ;  /* 0x0000002300237308 */ /* 0x000ea20000000800 */
[----:B-1----:R-:W-:-:S02]  /*dc40*/  F2FP.PACK_AB R128, R31, R32 ;  /* 0x000000201f80723e */ /* 0x002fc400000000ff */
[----:B------:R-:W-:Y:S02]  /*dc50*/  F2FP.PACK_AB R129, R27, R28 ;  /* 0x0000001c1b81723e */ /* 0x000fe400000000ff */
[----:B------:R-:W-:Y:S02]  /*dc60*/  F2FP.PACK_AB R130, R29, R30 ;  /* 0x0000001e1d82723e */ /* 0x000fe400000000ff */
[----:B------:R-:W-:Y:S02]  /*dc70*/  F2FP.PACK_AB R131, R24, R26 ;  /* 0x0000001a1883723e */ /* 0x000fe400000000ff */
[----:B------:R-:W-:Y:S02]  /*dc80*/  F2FP.PACK_AB R124, R22, R23 ;  /* 0x00000017167c723e */ /* 0x000fe400000000ff */
[----:B------:R-:W-:Y:S02]  /*dc90*/  F2FP.PACK_AB R126, R20, R21 ;  /* 0x00000015147e723e */ /* 0x000fe400000000ff */
[----:B------:R-:W-:-:S02]  /*dca0*/  F2FP.PACK_AB R125, R33, R25 ;  /* 0x00000019217d723e */ /* 0x000fc400000000ff */
[----:B--2---:R-:W-:Y:S01]  /*dcb0*/  F2FP.PACK_AB R127, R35, R34 ;  /* 0x00000022237f723e */ /* 0x004fe200000000ff */
[----:B------:R-:W-:Y:S01]  /*dcc0*/  HMMA.16816.F32 R152, R128, R178, R68 ;  /* 0x000000b28098723c */ /* 0x000fe20000001844 */
[----:B------:R-:W-:Y:S02]  /*dcd0*/  MOV R225, R98 ;  /* 0x0000006200e17202 */ /* 0x000fe40000000f00 */
[----:B------:R-:W-:Y:S02]  /*dce0*/  MOV R224, R99 ;  /* 0x0000006300e07202 */ /* 0x000fe40000000f00 */
[----:B------:R-:W-:-:S03]  /*dcf0*/  MOV R228, R96 ;  /* 0x0000006000e47202 */ /* 0x000fc60000000f00 */
[----:B------:R-:W-:Y:S01]  /*dd00*/  HMMA.16816.F32 R68, R128, R76, R72 ;  /* 0x0000004c8044723c */ /* 0x000fe20000001848 */
[----:B------:R-:W-:-:S07]  /*dd10*/  MOV R223, R97 ;  /* 0x0000006100df7202 */ /* 0x000fce0000000f00 */
[----:B------:R-:W-:Y:S08]  /*dd20*/  HMMA.16816.F32 R80, R128, R78, R40 ;  /* 0x0000004e8050723c */ /* 0x000ff00000001828 */
[C---:B------:R-:W-:Y:S08]  /*dd30*/  HMMA.16816.F32 R72, R124.reuse, R76, R216 ;  /* 0x0000004c7c48723c */ /* 0x040ff000000018d8 */
[----:B------:R-:W-:Y:S08]  /*dd40*/  HMMA.16816.F32 R76, R124, R78, R88 ;  /* 0x0000004e7c4c723c */ /* 0x000ff00000001858 */
[-C--:B----4-:R-:W-:Y:S08]  /*dd50*/  HMMA.16816.F32 R204, R128, R200.reuse, R204 ;  /* 0x000000c880cc723c */ /* 0x090ff000000018cc */
        /* <DEDUP_REMOVED lines=24> */
[----:B------:R-:W2:Y:S01]  /*dee0*/  LDL.LU R12, [R1+0x80] ;  /* 0x00008000010c7983 */ /* 0x000ea20000300800 */
[----:B------:R-:W-:-:S06]  /*def0*/  FADD.FTZ R3, R223, R3 ;  /* 0x00000003df037221 */ /* 0x000fcc0000010000 */
[----:B------:R-:W-:Y:S01]  /*df00*/  HMMA.16816.F32 R116, R128, R4, R116 ;  /* 0x000000048074723c */ /* 0x000fe20000001874 */
[----:B------:R-:W-:-:S06]  /*df10*/  FADD.FTZ R2, R229, R2 ;  /* 0x00000002e5027221 */ /* 0x000fcc0000010000 */
        /* <DEDUP_REMOVED lines=12> */
[----:B-----5:R-:W-:Y:S01]  /*dfe0*/  IADD3 R0, -R10, R11, R0 ;  /* 0x0000000b0a007210 */ /* 0x020fe20007ffe100 */
        /* <DEDUP_REMOVED lines=34> */
[----:B--2---:R-:W-:-:S04]  /*e210*/  IADD3 R250, R12, -0x2, RZ ;  /* 0xfffffffe0cfa7810 */ /* 0x004fc80007ffe0ff */
[----:B------:R-:W-:Y:S11]  /*e220*/  ISETP.GE.AND P0, PT, R250, R7, PT ;  /* 0x00000007fa00720c */ /* 0x000ff60003f06270 */
[----:B------:R-:W-:Y:S02]  /*e230*/  @!UPT UIADD3 URZ, URZ, URZ, URZ ;  /* 0x0000003f3f3ff290 */ /* 0x000fe4000fffe03f */
[----:B------:R-:W-:Y:S05]  /*e240*/  @!P0 BRA `(.L_x_4093) ;  /* 0x00004bf000008947 */ /* 0x000fea0003800000 */
[----:B-1----:R-:W2:Y:S04]  /*e250*/  LDL R12, [R1+0x88] ;  /* 0x00008800010c7983 */ /* 0x002ea80000100800 */
[----:B------:R-:W3:Y:S04]  /*e260*/  LDL.LU R13, [R1+0xd4] ;  /* 0x0000d400010d7983 */ /* 0x000ee80000300800 */
[----:B------:R-:W4:Y:S04]  /*e270*/  LDL R10, [R1+0xd0] ;  /* 0x0000d000010a7983 */ /* 0x000f280000100800 */
[----:B------:R-:W4:Y:S01]  /*e280*/  LDL R9, [R1+0xb4] ;  /* 0x0000b40001097983 */ /* 0x000f220000100800 */
[----:B------:R-:W-:Y:S01]  /*e290*/  IMAD.MOV.U32 R138, RZ, RZ, R135 ;  /* 0x000000ffff8a7224 */ /* 0x000fe200078e0087 */
[----:B------:R-:W-:Y:S01]  /*e2a0*/  MOV R140, R133 ;  /* 0x00000085008c7202 */ /* 0x000fe20000000f00 */
[----:B------:R-:W-:-:S02]  /*e2b0*/  IMAD.MOV.U32 R137, RZ, RZ, R136 ;  /* 0x000000ffff897224 */ /* 0x000fc400078e0088 */
[----:B------:R-:W-:Y:S01]  /*e2c0*/  IMAD.MOV.U32 R139, RZ, RZ, R134 ;  /* 0x000000ffff8b7224 */ /* 0x000fe200078e0086 */
[----:B--2---:R-:W-:-:S05]  /*e2d0*/  SHF.L.U32 R0, R12, 0x1, RZ ;  /* 0x000000010c007819 */ /* 0x004fca00000006ff */
[----:B------:R1:W-:Y:S01]  /*e2e0*/  STL [R1+0xac], R0 ;  /* 0x0000ac0001007387 */ /* 0x0003e20000100800 */
[----:B---3--:R-:W-:Y:S02]  /*e2f0*/  SHF.L.U64.HI R247, R12, 0x1, R13 ;  /* 0x000000010cf77819 */ /* 0x008fe4000001020d */
[C---:B----4-:R-:W-:Y:S01]  /*e300*/  SHF.L.U64.HI R246, R9.reuse, 0x1, R10 ;  /* 0x0000000109f67819 */ /* 0x050fe2000001020a */
[----:B------:R-:W-:Y:S02]  /*e310*/  IMAD.SHL.U32 R245, R9, 0x2, RZ ;  /* 0x0000000209f57824 */ /* 0x000fe400078e00ff */
.L_x_4104:
[----:B------:R-:W-:Y:S04]  /*e320*/  DEPBAR.LE SB0, 0x0 ;  /* 0x000080000000791a */ /* 0x000fe80000000000 */
[----:B------:R-:W-:Y:S01]  /*e330*/  WARPSYNC 0xffffffff ;  /* 0xffffffff00007948 */ /* 0x000fe20003800000 */
[----:B------:R-:W-:Y:S01]  /*e340*/  BAR.SYNC.DEFER_BLOCKING 0x0 ;  /* 0x0000000000007b1d */ /* 0x000fe20000010000 */
[----:B------:R-:W-:Y:S05]  /*e350*/  ISETP.GE.AND P0, PT, R250, RZ, PT ;  /* 0x000000fffa00720c */ /* 0x000fea0003f06270 */
        /* <DEDUP_REMOVED lines=13> */
[----:B------:R-:W-:-:S05]  /*e430*/  @!P0 BRA `(.L_x_4095) ;  /* 0x0000046000008947 */ /* 0x000fca0003800000 */
[----:B---34-:R-:W3:Y:S04]  /*e440*/  LDL R4, [R1+0x74] ;  /* 0x0000740001047983 */ /* 0x018ee80000100800 */
[----:B------:R-:W4:Y:S04]  /*e450*/  LDL R6, [R1+0x70] ;  /* 0x0000700001067983 */ /* 0x000f280000100800 */
[----:B------:R-:W5:Y:S04]  /*e460*/  S2R R5, SR_CTAID.Y ;  /* 0x0000000000057919 */ /* 0x000f680000002600 */
[----:B------:R-:W2:Y:S02]  /*e470*/  S2R R7, SR_CTAID.Y ;  /* 0x0000000000077919 */ /* 0x000ea40000002600 */
[----:B--2---:R-:W-:Y:S01]  /*e480*/  IMAD.WIDE.U32 R8, R7, c[0x0][0x210], RZ ;  /* 0x0000840007087a25 */ /* 0x004fe200078e00ff */
[----:B-----5:R-:W-:Y:S05]  /*e490*/  SHF.R.S32.HI R5, RZ, 0x1f, R5 ;  /* 0x0000001fff057819 */ /* 0x020fea0000011405 */
[----:B------:R-:W-:Y:S04]  /*e4a0*/  IMAD R5, R5, c[0x0][0x210], RZ ;  /* 0x0000840005057a24 */ /* 0x000fe800078e02ff */
[----:B------:R-:W-:Y:S05]  /*e4b0*/  IMAD R5, R7, c[0x0][0x214], R5 ;  /* 0x0000850007057a24 */ /* 0x000fea00078e0205 */
[----:B------:R-:W-:Y:S01]  /*e4c0*/  IADD3 R5, R9, R5, RZ ;  /* 0x0000000509057210 */ /* 0x000fe20007ffe0ff */
[----:B---3--:R-:W-:Y:S01]  /*e4d0*/  IMAD.WIDE.U32 R2, R4, c[0x0][0x208], RZ ;  /* 0x0000820004027a25 */ /* 0x008fe200078e00ff */
[----:B-1----:R-:W-:Y:S05]  /*e4e0*/  SHF.R.S32.HI R0, RZ, 0x1f, R4 ;  /* 0x0000001fff007819 */ /* 0x002fea0000011404 */
[----:B------:R-:W-:Y:S04]  /*e4f0*/  IMAD R0, R0, c[0x0][0x208], RZ ;  /* 0x0000820000007a24 */ /* 0x000fe800078e02ff */
[----:B------:R-:W-:Y:S01]  /*e500*/  IMAD R0, R4, c[0x0][0x20c], R0 ;  /* 0x0000830004007a24 */ /* 0x000fe200078e0200 */
[----:B----4-:R-:W-:Y:S04]  /*e510*/  SHF.R.S32.HI R4, RZ, 0x1f, R6 ;  /* 0x0000001fff047819 */ /* 0x010fe80000011406 */
        /* <DEDUP_REMOVED lines=10> */
.L_x_4177:
[----:B------:R-:W-:-:S05]  /*e5c0*/  BRA.DIV ~URZ, `(.L_x_4097) ;  /* 0x0000df327f007947 */ /* 0x000fca000b800000 */
[----:B------:R-:W3:Y:S04]  /*e5d0*/  LDL R10, [R1+0x88] ;  /* 0x00008800010a7983 */ /* 0x000ee80000100800 */
[----:B------:R-:W4:Y:S04]  /*e5e0*/  LDL R14, [R1+0xac] ;  /* 0x0000ac00010e7983 */ /* 0x000f280000100800 */
[----:B------:R-:W4:Y:S04]  /*e5f0*/  SHFL.IDX PT, R2, R4, RZ, 0x181f ;  /* 0x00181fff04027589 */ /* 0x000f2800000e0000 */
[----:B------:R-:W5:Y:S04]  /*e600*/  SHFL.IDX PT, R8, R4, 0x1, 0x181f ;  /* 0x00381f0004087f89 */ /* 0x000f6800000e0000 */
[----:B------:R-:W1:Y:S04]  /*e610*/  SHFL.IDX PT, R13, R0, 0x1, 0x181f ;  /* 0x00381f00000d7f89 */ /* 0x000e6800000e0000 */
[----:B------:R-:W2:Y:S04]  /*e620*/  SHFL.IDX PT, R9, R4, 0x2, 0x181f ;  /* 0x00581f0004097f89 */ /* 0x000ea800000e0000 */
[----:B------:R-:W1:Y:S01]  /*e630*/  SHFL.IDX PT, R12, R0, 0x2, 0x181f ;  /* 0x00581f00000c7f89 */ /* 0x000e6200000e0000 */
[-C--:B----4-:R-:W-:Y:S02]  /*e640*/  IADD3 R6, P0, R2, R14.reuse, RZ ;  /* 0x0000000e02067210 */ /* 0x090fe40007f1e0ff */
[----:B---3--:R-:W-:Y:S02]  /*e650*/  ISETP.GE.AND P3, PT, R10, c[0x0][0x1d4], PT ;  /* 0x000075000a007a0c */ /* 0x008fe40003f66270 */
[-C--:B------:R-:W-:Y:S01]  /*e660*/  IADD3 R2, P1, R2, R245.reuse, RZ ;  /* 0x000000f502027210 */ /* 0x080fe20007f3e0ff */
[C-C-:B--2---:R-:W-:Y:S01]  /*e670*/  IMAD.X R7, R5.reuse, 0x1, R247.reuse, P0 ;  /* 0x0000000105077824 */ /* 0x144fe200000e06f7 */
[CC--:B-----5:R-:W-:Y:S02]  /*e680*/  IADD3 R10, P0, R8.reuse, R14.reuse, RZ ;  /* 0x0000000e080a7210 */ /* 0x0e0fe40007f1e0ff */
[-C--:B------:R-:W-:Y:S01]  /*e690*/  IADD3 R8, P2, R8, R245.reuse, RZ ;  /* 0x000000f508087210 */ /* 0x080fe20007f5e0ff */
[--C-:B------:R-:W-:Y:S02]  /*e6a0*/  IMAD.X R3, R5, 0x1, R246.reuse, P1 ;  /* 0x0000000105037824 */ /* 0x100fe400008e06f6 */
[--C-:B-1----:R-:W-:Y:S04]  /*e6b0*/  IMAD.X R11, R13, 0x1, R247.reuse, P0 ;  /* 0x000000010d0b7824 */ /* 0x102fe800000e06f7 */
[----:B------:R1:W-:Y:S04]  /*e6c0*/  LDGSTS.E.BYPASS.LTC128B.128 [R249], [R6.64], !P3 ;  /* 0x0000000006f97fae */ /* 0x0003e8000d901d46 */
        /* <DEDUP_REMOVED lines=14> */
.L_x_4178:
[----:B---3--:R-:W3:Y:S01]  /*e7b0*/  LDL R3, [R1+0x88] ;  /* 0x0000880001037983 */ /* 0x008ee20000100800 */
[C---:B------:R-:W-:Y:S02]  /*e7c0*/  IADD3 R2, -R5.reuse, 0x10, RZ ;  /* 0x0000001005027810 */ /* 0x040fe40007ffe1ff */
[----:B------:R-:W-:Y:S01]  /*e7d0*/  ISETP.NE.U32.AND P2, PT, R5, RZ, PT ;  /* 0x000000ff0500720c */ /* 0x000fe20003f45070 */
[----:B------:R-:W4:Y:S01]  /*e7e0*/  LDL R4, [R1+0xac] ;  /* 0x0000ac0001047983 */ /* 0x000f220000100800 */
[----:B------:R-:W-:Y:S02]  /*e7f0*/  LOP3.LUT R2, R2, 0xf, RZ, 0xc0, !PT ;  /* 0x0000000f02027812 */ /* 0x000fe400078ec0ff */
[----:B--2-4-:R-:W-:Y:S02]  /*e800*/  IADD3 R4, P0, R0, R4, RZ ;  /* 0x0000000400047210 */ /* 0x014fe40007f1e0ff */
[----:B---3--:R-:W-:Y:S03]  /*e810*/  ISETP.GE.AND P3, PT, R3, c[0x0][0x1d4], PT ;  /* 0x0000750003007a0c */ /* 0x008fe60003f66270 */
[----:B-1----:R-:W-:Y:S01]  /*e820*/  IMAD.X R5, R8, 0x1, R247, P0 ;  /* 0x0000000108057824 */ /* 0x002fe200000e06f7 */
[----:B------:R-:W-:Y:S04]  /*e830*/  IADD3 R2, P1, P0, R2, R0, R245 ;  /* 0x0000000002027210 */ /* 0x000fe8000783e0f5 */
[----:B------:R-:W-:Y:S05]  /*e840*/  IADD3.X R3, RZ, R8, R246, P1, P0 ;  /* 0x00000008ff037210 */ /* 0x000fea0000fe04f6 */
[----:B------:R-:W-:Y:S01]  /*e850*/  @!PT LDS RZ, [RZ] ;  /* 0x00000000fffff984 */ /* 0x000fe20000000800 */
[----:B------:R-:W-:Y:S01]  /*e860*/  @!PT LDS RZ, [RZ] ;  /* 0x00000000fffff984 */ /* 0x000fe20000000800 */
[----:B------:R-:W-:Y:S01]  /*e870*/  @!PT LDS RZ, [RZ] ;  /* 0x00000000fffff984 */ /* 0x000fe20000000800 */
[----:B------:R1:W-:Y:S04]  /*e880*/  LDGSTS.E.BYPASS.LTC128B.128 [R249+0x1800], [R4.64], !P3 ;  /* 0x0180000004f97fae */ /* 0x0003e8000d901d46 */
[----:B------:R1:W-:Y:S02]  /*e890*/  LDGSTS.E.BYPASS.LTC128B.128.ZFILL [R249+0x3800], [R2.64], P2 ;  /* 0x0380000002f97fae */ /* 0x0003e40009141d46 */
.L_x_4095:
[----:B---34-:R-:W-:Y:S05]  /*e8a0*/  BSYNC B0 ;  /* 0x0000000000007941 */ /* 0x018fea0003800000 */
.L_x_4094:
        /* <DEDUP_REMOVED lines=172> */
[----:B------:R-:W-:Y:S01]  /*f370*/  IMAD.MOV.U32 R0, RZ, RZ, c[0x0][0x2b8] ;  /* 0x0000ae00ff007624 */ /* 0x000fe200078e00ff */
[----:B------:R-:W3:Y:S01]  /*f380*/  LDL R2, [R1+0xb8] ;  /* 0x0000b80001027983 */ /* 0x000ee20000100800 */
[----:B------:R-:W-:Y:S03]  /*f390*/  MOV R133, RZ ;  /* 0x000000ff00857202 */ /* 0x000fe60000000f00 */
[----:B------:R-:W4:Y:S01]  /*f3a0*/  LDL R3, [R1+0xb0] ;  /* 0x0000b00001037983 */ /* 0x000f220000100800 */
[----:B------:R-:W-:Y:S03]  /*f3b0*/  ISETP.NE.AND P0, PT, R0, 0x1, PT ;  /* 0x000000010000780c */ /* 0x000fe60003f05270 */
[----:B------:R-:W5:Y:S04]  /*f3c0*/  LDL.64 R142, [R1+0xc0] ;  /* 0x0000c000018e7983 */ /* 0x000f680000100a00 */
[----:B--2---:R-:W2:Y:S04]  /*f3d0*/  LDL R136, [R1+0xc8] ;  /* 0x0000c80001887983 */ /* 0x004ea80000100800 */
[----:B------:R-:W1:Y:S01]  /*f3e0*/  S2R R141, SR_CTAID.Y ;  /* 0x00000000008d7919 */ /* 0x000e620000002600 */
[----:B---3--:R-:W-:Y:S05]  /*f3f0*/  IMAD R2, R250, 0x40, R2 ;  /* 0x00000040fa027824 */ /* 0x008fea00078e0202 */
[----:B----4-:R-:W-:Y:S04]  /*f400*/  IADD3 R2, R2, -0x40, R3 ;  /* 0xffffffc002027810 */ /* 0x010fe80007ffe003 */
[----:B------:R-:W-:Y:S01]  /*f410*/  MOV R0, R2 ;  /* 0x0000000200007202 */ /* 0x000fe20000000f00 */
[----:B------:R-:W-:Y:S05]  /*f420*/  @P0 IMAD.HI.U32 R3, R2, c[0x0][0x2bc], RZ ;  /* 0x0000af0002030a27 */ /* 0x000fea00078e00ff */
[----:B------:R-:W-:Y:S04]  /*f430*/  @P0 SHF.R.U32.HI R0, RZ, c[0x0][0x2c0], R3 ;  /* 0x0000b000ff000a19 */ /* 0x000fe80000011603 */
[C---:B-----5:R-:W-:Y:S01]  /*f440*/  @!P6 IADD3 R3, P0, R0.reuse, R142, RZ ;  /* 0x0000008e0003e210 */ /* 0x060fe20007f1e0ff */
[----:B------:R-:W-:Y:S02]  /*f450*/  IMAD.MOV R132, RZ, RZ, -R0 ;  /* 0x000000ffff847224 */ /* 0x000fe400078e0a00 */
[----:B-1----:R-:W-:Y:S01]  /*f460*/  IMAD.WIDE.U32 R142, R141, c[0x0][0x1e8], RZ ;  /* 0x00007a008d8e7a25 */ /* 0x002fe200078e00ff */
[----:B--2---:R-:W-:Y:S02]  /*f470*/  @!P6 LEA.HI.X.SX32 R0, R0, R136, 0x1, P0 ;  /* 0x000000880000e211 */ /* 0x004fe400000f0eff */
[----:B------:R-:W1:Y:S01]  /*f480*/  S2R R136, SR_CTAID.Y ;  /* 0x0000000000887919 */ /* 0x000e620000002600 */
[----:B------:R-:W-:Y:S01]  /*f490*/  IMAD R132, R132, c[0x0][0x2b8], R2 ;  /* 0x0000ae0084847a24 */ /* 0x000fe200078e0202 */
[C---:B------:R-:W-:Y:S04]  /*f4a0*/  @!P6 LEA R2, P0, R3.reuse, c[0x0][0x2a0], 0x2 ;  /* 0x0000a8000302ea11 */ /* 0x040fe800078010ff */
[----:B------:R-:W-:Y:S01]  /*f4b0*/  @!P6 LEA.HI.X R3, R3, c[0x0][0x2a4], R0, 0x2, P0 ;  /* 0x0000a9000303ea11 */ /* 0x000fe200000f1400 */
[----:B------:R2:W-:Y:S01]  /*f4c0*/  STL [R1+0x74], R132 ;  /* 0x0000748401007387 */ /* 0x0005e20000100800 */
[----:B------:R-:W-:Y:S03]  /*f4d0*/  SHF.R.S32.HI R0, RZ, 0x1f, R132 ;  /* 0x0000001fff007819 */ /* 0x000fe60000011484 */
[----:B------:R3:W4:Y:S02]  /*f4e0*/  @!P6 LDG.E R133, [R2.64] ;  /* 0x000000060285e981 */ /* 0x000724000c1e1900 */
[----:B------:R-:W-:Y:S04]  /*f4f0*/  IMAD R0, R0, c[0x0][0x1e0], RZ ;  /* 0x0000780000007a24 */ /* 0x000fe800078e02ff */
[----:B------:R-:W-:Y:S01]  /*f500*/  IMAD R0, R132, c[0x0][0x1e4], R0 ;  /* 0x0000790084007a24 */ /* 0x000fe200078e0200 */
[----:B-1----:R-:W-:Y:S05]  /*f510*/  SHF.R.S32.HI R136, RZ, 0x1f, R136 ;  /* 0x0000001fff887819 */ /* 0x002fea0000011488 */
[----:B------:R-:W-:Y:S04]  /*f520*/  IMAD R136, R136, c[0x0][0x1e8], RZ ;  /* 0x00007a0088887a24 */ /* 0x000fe800078e02ff */
[----:B------:R-:W-:Y:S02]  /*f530*/  IMAD R136, R141, c[0x0][0x1ec], R136 ;  /* 0x00007b008d887a24 */ /* 0x000fe400078e0288 */
[----:B---3--:R-:W-:Y:S03]  /*f540*/  IMAD.WIDE.U32 R2, R132, c[0x0][0x1e0], RZ ;  /* 0x0000780084027a25 */ /* 0x008fe600078e00ff */
[----:B------:R-:W-:Y:S01]  /*f550*/  IADD3 R136, R143, R136, RZ ;  /* 0x000000888f887210 */ /* 0x000fe20007ffe0ff */
[----:B------:R-:W-:Y:S01]  /*f560*/  IMAD.IADD R3, R3, 0x1, R0 ;  /* 0x0000000103037824 */ /* 0x000fe200078e0200 */
[----:B----4-:R-:W-:Y:S01]  /*f570*/  SHF.R.S32.HI R0, RZ, 0x1f, R133 ;  /* 0x0000001fff007819 */ /* 0x010fe20000011485 */
[----:B------:R1:W-:Y:S02]  /*f580*/  STL [R1+0x70], R133 ;  /* 0x0000708501007387 */ /* 0x0003e40000100800 */
        /* <DEDUP_REMOVED lines=9> */
.L_x_4179:
[----:B------:R-:W-:-:S05]  /*f620*/  BRA.DIV ~URZ, `(.L_x_4101) ;  /* 0x0000d4827f007947 */ /* 0x000fca000b800000 */
[----:B------:R-:W3:Y:S04]  /*f630*/  LDL R3, [R1+0x88] ;  /* 0x0000880001037983 */ /* 0x000ee80000100800 */
[----:B------:R-:W4:Y:S04]  /*f640*/  LDL R136, [R1+0xac] ;  /* 0x0000ac0001887983 */ /* 0x000f280000100800 */
[----:B------:R-:W4:Y:S02]  /*f650*/  SHFL.IDX PT, R2, R132, RZ, 0x181f ;  /* 0x00181fff84027589 */ /* 0x000f2400000e0000 */
[CC--:B----4-:R-:W-:Y:S02]  /*f660*/  IADD3 R134, P0, R2.reuse, R136.reuse, RZ ;  /* 0x0000008802867210 */ /* 0x0d0fe40007f1e0ff */
[----:B---3--:R-:W-:Y:S03]  /*f670*/  ISETP.GE.AND P1, PT, R3, c[0x0][0x1d4], PT ;  /* 0x0000750003007a0c */ /* 0x008fe60003f26270 */
[C-C-:B--2---:R-:W-:Y:S01]  /*f680*/  IMAD.X R135, R133.reuse, 0x1, R247.reuse, P0 ;  /* 0x0000000185877824 */ /* 0x144fe200000e06f7 */
[-C--:B------:R-:W-:Y:S05]  /*f690*/  IADD3 R2, P0, R2, R245.reuse, RZ ;  /* 0x000000f502027210 */ /* 0x080fea0007f1e0ff */
[--C-:B------:R-:W-:Y:S04]  /*f6a0*/  IMAD.X R3, R133, 0x1, R246.reuse, P0 ;  /* 0x0000000185037824 */ /* 0x100fe800000e06f6 */
[----:B------:R-:W-:Y:S01]  /*f6b0*/  @!PT LDS RZ, [RZ] ;  /* 0x00000000fffff984 */ /* 0x000fe20000000800 */
[----:B------:R-:W-:Y:S01]  /*f6c0*/  @!PT LDS RZ, [RZ] ;  /* 0x00000000fffff984 */ /* 0x000fe20000000800 */
[----:B------:R2:W-:Y:S04]  /*f6d0*/  LDGSTS.E.BYPASS.LTC128B.128 [R248+0x4100], [R134.64], !P1 ;  /* 0x0410000086f87fae */ /* 0x0005e8000c901d46 */
[----:B------:R3:W-:Y:S04]  /*f6e0*/  LDGSTS.E.BYPASS.LTC128B.128 [R248+0x6100], [R2.64], !P5 ;  /* 0x0610000002f87fae */ /* 0x0007e8000e901d46 */
[----:B---3--:R-:W2:Y:S04]  /*f6f0*/  SHFL.IDX PT, R2, R132, 0x1, 0x181f ;  /* 0x00381f0084027f89 */ /* 0x008ea800000e0000 */
[----:B------:R-:W3:Y:S01]  /*f700*/  SHFL.IDX PT, R3, R0, 0x1, 0x181f ;  /* 0x00381f0000037f89 */ /* 0x000ee200000e0000 */
[CC--:B--2---:R-:W-:Y:S05]  /*f710*/  IADD3 R134, P0, R2.reuse, R136.reuse, RZ ;  /* 0x0000008802867210 */ /* 0x0c4fea0007f1e0ff */
[C-C-:B---3--:R-:W-:Y:S01]  /*f720*/  IMAD.X R135, R3.reuse, 0x1, R247.reuse, P0 ;  /* 0x0000000103877824 */ /* 0x148fe200000e06f7 */
[-C--:B------:R-:W-:Y:S04]  /*f730*/  IADD3 R2, P0, R2, R245.reuse, RZ ;  /* 0x000000f502027210 */ /* 0x080fe80007f1e0ff */
[----:B------:R2:W-:Y:S01]  /*f740*/  LDGSTS.E.BYPASS.LTC128B.128 [R248+0x4900], [R134.64], !P1 ;  /* 0x0490000086f87fae */ /* 0x0005e2000c901d46 */
[----:B------:R-:W-:Y:S05]  /*f750*/  IMAD.X R3, R3, 0x1, R246, P0 ;  /* 0x0000000103037824 */ /* 0x000fea00000e06f6 */
        /* <DEDUP_REMOVED lines=13> */
.L_x_4180:
[----:B---3--:R-:W3:Y:S01]  /*f830*/  LDL R132, [R1+0x88] ;  /* 0x0000880001847983 */ /* 0x008ee20000100800 */
[C---:B------:R-:W-:Y:S02]  /*f840*/  IADD3 R2, -R133.reuse, 0x10, RZ ;  /* 0x0000001085027810 */ /* 0x040fe40007ffe1ff */
[----:B------:R-:W-:Y:S01]  /*f850*/  ISETP.NE.U32.AND P3, PT, R133, RZ, PT ;  /* 0x000000ff8500720c */ /* 0x000fe20003f65070 */
[----:B------:R-:W4:Y:S01]  /*f860*/  LDL R3, [R1+0xac] ;  /* 0x0000ac0001037983 */ /* 0x000f220000100800 */
[----:B------:R-:W-:Y:S04]  /*f870*/  LOP3.LUT R2, R2, 0xf, RZ, 0xc0, !PT ;  /* 0x0000000f02027812 */ /* 0x000fe800078ec0ff */
        /* <DEDUP_REMOVED lines=8> */
[----:B------:R1:W-:Y:S04]  /*f900*/  LDGSTS.E.BYPASS.LTC128B.128 [R248+0x5900], [R132.64], !P4 ;  /* 0x0590000084f87fae */ /* 0x0003e8000e101d46 */
[----:B------:R1:W-:Y:S02]  /*f910*/  LDGSTS.E.BYPASS.LTC128B.128.ZFILL [R248+0x7900], [R2.64], P3 ;  /* 0x0790000002f87fae */ /* 0x0003e40009941d46 */
.L_x_4099:
[----:B------:R-:W-:Y:S05]  /*f920*/  BSYNC B0 ;  /* 0x0000000000007941 */ /* 0x000fea0003800000 */
.L_x_4098:
[----:B------:R-:W3:Y:S01]  /*f930*/  LDL R136, [R1+0xa4] ;  /* 0x0000a40001887983 */ /* 0x000ee20000100800 */
[----:B------:R-:W-:Y:S03]  /*f940*/  IMAD.MOV.U32 R141, RZ, RZ, c[0x0][0x2c4] ;  /* 0x0000b100ff8d7624 */ /* 0x000fe600078e00ff */
[----:B-1----:R-:W3:Y:S02]  /*f950*/  LDL R132, [R1+0x4] ;  /* 0x0000040001847983 */ /* 0x002ee40000100800 */
[----:B------:R-:W-:Y:S02]  /*f960*/  ISETP.NE.AND P0, PT, R141, 0x1, PT ;  /* 0x000000018d00780c */ /* 0x000fe40003f05270 */
[----:B------:R-:W4:Y:S04]  /*f970*/  LDL R135, [R1+0xa0] ;  /* 0x0000a00001877983 */ /* 0x000f280000100800 */
[----:B------:R-:W4:Y:S04]  /*f980*/  LDL R133, [R1+0x9c] ;  /* 0x00009c0001857983 */ /* 0x000f280000100800 */
[----:B------:R-:W5:Y:S04]  /*f990*/  LDL R0, [R1+0x98] ;  /* 0x0000980001007983 */ /* 0x000f680000100800 */
[----:B--2---:R-:W2:Y:S04]  /*f9a0*/  LDL R134, [R1+0x94] ;  /* 0x0000940001867983 */ /* 0x004ea80000100800 */
[----:B------:R-:W2:Y:S04]  /*f9b0*/  LDL R3, [R1+0x90] ;  /* 0x0000900001037983 */ /* 0x000ea80000100800 */
[----:B------:R-:W2:Y:S04]  /*f9c0*/  LDL R2, [R1+0xa8] ;  /* 0x0000a80001027983 */ /* 0x000ea80000100800 */
[----:B------:R-:W0:Y:S01]  /*f9d0*/  LDGDEPBAR ;  /* 0x00000000000079af */ /* 0x000e220000000000 */
[----:B---3--:R-:W-:Y:S04]  /*f9e0*/  LEA R132, R132, R136, 0x7 ;  /* 0x0000008884847211 */ /* 0x008fe800078e38ff */
[----:B----4-:R-:W-:Y:S02]  /*f9f0*/  IADD3 R132, R133, R132, R135 ;  /* 0x0000008485847210 */ /* 0x010fe40007ffe087 */
[----:B------:R-:W-:Y:S03]  /*fa00*/  MOV R133, 0xffffffc0 ;  /* 0xffffffc000857802 */ /* 0x000fe60000000f00 */
[----:B-----5:R-:W-:Y:S02]  /*fa10*/  IMAD.IADD R132, R0, 0x1, R132 ;  /* 0x0000000100847824 */ /* 0x020fe400078e0284 */
[----:B------:R-:W-:Y:S02]  /*fa20*/  IMAD R133, R250, R133, 0x1 ;  /* 0x00000001fa857424 */ /* 0x000fe400078e0285 */
[----:B------:R-:W-:Y:S03]  /*fa30*/  @P0 IMAD.HI.U32 R0, R132, c[0x0][0x2c8], RZ ;  /* 0x0000b20084000a27 */ /* 0x000fe600078e00ff */
[----:B--2---:R-:W-:Y:S02]  /*fa40*/  IADD3 R133, R3, R133, -R134 ;  /* 0x0000008503857210 */ /* 0x004fe40007ffe886 */
[----:B------:R-:W-:Y:S03]  /*fa50*/  @P0 SHF.R.U32.HI R132, RZ, c[0x0][0x2cc], R0 ;  /* 0x0000b300ff840a19 */ /* 0x000fe60000011600 */
[----:B------:R-:W-:Y:S01]  /*fa60*/  IMAD.IADD R133, R133, 0x1, -R2 ;  /* 0x0000000185857824 */ /* 0x000fe200078e0a02 */
[----:B------:R-:W-:-:S05]  /*fa70*/  BRA.DIV ~URZ, `(.L_x_4102) ;  /* 0x0000d5727f007947 */ /* 0x000fca000b800000 */
[----:B------:R1:W2:Y:S02]  /*fa80*/  SHFL.IDX PT, R0, R132, RZ, 0x1c1f ;  /* 0x001c1fff84007589 */ /* 0x0002a400000e0000 */
.L_x_4181:
[----:B--2---:R-:W-:Y:S05]  /*fa90*/  IMAD.IADD R0, R133, 0x1, R0 ;  /* 0x0000000185007824 */ /* 0x004fea00078e0200 */
[C---:B------:R-:W-:Y:S02]  /*faa0*/  ISETP.GT.AND P0, PT, R0.reuse, RZ, PT ;  /* 0x000000ff0000720c */ /* 0x040fe40003f04270 */
[----:B------:R-:W-:Y:S02]  /*fab0*/  ISETP.GT.AND P1, PT, R0, 0x1, PT ;  /* 0x000000010000780c */ /* 0x000fe40003f24270 */
[----:B------:R-:W-:Y:S02]  /*fac0*/  FSEL R141, R4, -INF , P0 ;  /* 0xff800000048d7808 */ /* 0x000fe40000000000 */
[C---:B------:R-:W-:Y:S02]  /*fad0*/  ISETP.GT.AND P0, PT, R0.reuse, 0x9, PT ;  /* 0x000000090000780c */ /* 0x040fe40003f04270 */
[C---:B------:R-:W-:Y:S02]  /*fae0*/  ISETP.GT.AND P2, PT, R0.reuse, 0x8, PT ;  /* 0x000000080000780c */ /* 0x040fe40003f44270 */
        /* <DEDUP_REMOVED lines=31> */
[----:B------:R-:W-:Y:S01]  /*fce0*/  FMNMX.FTZ R136, R5, R136, !PT ;  /* 0x0000008805887209 */ /* 0x000fe20007810000 */
[----:B------:R-:W3:Y:S03]  /*fcf0*/  SHFL.IDX PT, R0, R132, 0x2, 0x1c1f ;  /* 0x005c1f0084007f89 */ /* 0x000ee600000e0000 */
        /* <DEDUP_REMOVED lines=9> */
[C---:B--2---:R-:W-:Y:S02]  /*fd90*/  IMAD.IADD R2, R133.reuse, 0x1, R2 ;  /* 0x0000000185027824 */ /* 0x044fe400078e0202 */
[----:B---3--:R-:W-:Y:S01]  /*fda0*/  IMAD.IADD R0, R133, 0x1, R0 ;  /* 0x0000000185007824 */ /* 0x008fe200078e0200 */
[----:B------:R-:W-:Y:S01]  /*fdb0*/  FMNMX.FTZ R136, R49, R136, !PT ;  /* 0x0000008831887209 */ /* 0x000fe20007810000 */
[----:B-1----:R-:W-:Y:S01]  /*fdc0*/  IMAD.IADD R133, R133, 0x1, R132 ;  /* 0x0000000185857824 */ /* 0x002fe200078e0284 */
[C---:B------:R-:W-:Y:S02]  /*fdd0*/  ISETP.GT.AND P0, PT, R2.reuse, RZ, PT ;  /* 0x000000ff0200720c */ /* 0x040fe40003f04270 */
[----:B------:R-:W-:Y:S02]  /*fde0*/  ISETP.GT.AND P1, PT, R2, 0x1, PT ;  /* 0x000000010200780c */ /* 0x000fe40003f24270 */
[----:B------:R-:W-:Y:S02]  /*fdf0*/  FSEL R6, R6, -INF , P0 ;  /* 0xff80000006067808 */ /* 0x000fe40000000000 */
[C---:B------:R-:W-:Y:S02]  /*fe00*/  ISETP.GT.AND P0, PT, R2.reuse, 0x9, PT ;  /* 0x000000090200780c */ /* 0x040fe40003f04270 */
[----:B------:R-:W-:Y:S02]  /*fe10*/  FSEL R17, R7, -INF , P1 ;  /* 0xff80000007117808 */ /* 0x000fe40000800000 */
[C---:B------:R-:W-:Y:S02]  /*fe20*/  ISETP.GT.AND P1, PT, R2.reuse, 0x10, PT ;  /* 0x000000100200780c */ /* 0x040fe40003f24270 */
[----:B------:R-:W-:Y:S02]  /*fe30*/  FSEL R19, R19, -INF , P0 ;  /* 0xff80000013137808 */ /* 0x000fe40000000000 */
        /* <DEDUP_REMOVED lines=22> */
[----:B------:R-:W-:Y:S02]  /*ffa0*/  ISETP.GT.AND P2, PT, R0, 0x1, PT ;  /* 0x000000010000780c */ /* 0x000fe40003f44270 */
[C---:B------:R-:W-:Y:S02]  /*ffb0*/  ISETP.GT.AND P1, PT, R133.reuse, RZ, PT ;  /* 0x000000ff8500720c */ /* 0x040fe40003f24270 */
[----:B------:R-:W-:Y:S02]  /*ffc0*/  ISETP.GT.AND P0, PT, R133, 0x1, PT ;  /* 0x000000018500780c */ /* 0x000fe40003f04270 */
[----:B------:R-:W-:Y:S02]  /*ffd0*/  FSEL R50, R50, -INF , P3 ;  /* 0xff80000032327808 */ /* 0x000fe40001800000 */
[----:B------:R-:W-:Y:S02]  /*ffe0*/  ISETP.GT.AND P3, PT, R0, RZ, PT ;  /* 0x000000ff0000720c */ /* 0x000fe40003f64270 */
[----:B------:R-:W-:Y:S02]  /*fff0*/  FSEL R9, R9, -INF , P2 ;  /* 0xff80000009097808 */ /* 0x000fe40001000000 */
[----:B------:R-:W-:Y:S02]  /*10000*/  FSEL R10, R10, -INF , P1 ;  /* 0xff8000000a0a7808 */ /* 0x000fe40000800000 */
[----:B------:R-:W-:Y:S02]  /*10010*/  FSEL R11, R11, -INF , P0 ;  /* 0xff8000000b0b7808 */ /* 0x000fe40000000000 */
[----:B------:R-:W-:Y:S02]  /*10020*/  ISETP.GT.AND P2, PT, R0, 0x9, PT ;  /* 0x000000090000780c */ /* 0x000fe40003f44270 */
[C---:B------:R-:W-:Y:S02]  /*10030*/  ISETP.GT.AND P1, PT, R133.reuse, 0x8, PT ;  /* 0x000000088500780c */ /* 0x040fe40003f24270 */
[----:B------:R-:W-:Y:S02]  /*10040*/  ISETP.GT.AND P0, PT, R133, 0x9, PT ;  /* 0x000000098500780c */ /* 0x000fe40003f04270 */
[----:B------:R-:W-:Y:S02]  /*10050*/  FSEL R16, R8, -INF , P3 ;  /* 0xff80000008107808 */ /* 0x000fe40001800000 */
[----:B------:R-:W-:Y:S02]  /*10060*/  ISETP.GT.AND P3, PT, R0, 0x8, PT ;  /* 0x000000080000780c */ /* 0x000fe40003f64270 */
        /* <DEDUP_REMOVED lines=25> */
[----:B------:R-:W-:Y:S02]  /*10200*/  FMNMX.FTZ R136, R64, R136, !PT ;  /* 0x0000008840887209 */ /* 0x000fe40007810000 */
        /* <DEDUP_REMOVED lines=11> */
[----:B------:R-:W-:Y:S02]  /*102c0*/  FSEL R66, R66, -INF , P4 ;  /* 0xff80000042427808 */ /* 0x000fe40002000000 */
[----:B------:R-:W-:Y:S02]  /*102d0*/  FSEL R40, R40, -INF , P3 ;  /* 0xff80000028287808 */ /* 0x000fe40001800000 */
[C---:B------:R-:W-:Y:S02]  /*102e0*/  ISETP.GT.AND P3, PT, R0.reuse, 0x28, PT ;  /* 0x000000280000780c */ /* 0x040fe40003f64270 */
[----:B------:R-:W-:Y:S02]  /*102f0*/  FSEL R45, R45, -INF , P2 ;  /* 0xff8000002d2d7808 */ /* 0x000fe40001000000 */
[----:B------:R-:W-:Y:S02]  /*10300*/  ISETP.GT.AND P2, PT, R0, 0x30, PT ;  /* 0x000000300000780c */ /* 0x000fe40003f44270 */
[----:B------:R-:W-:Y:S02]  /*10310*/  FSEL R46, R46, -INF , P1 ;  /* 0xff8000002e2e7808 */ /* 0x000fe40000800000 */
[----:B------:R-:W-:Y:S02]  /*10320*/  FSEL R47, R47, -INF , P0 ;  /* 0xff8000002f2f7808 */ /* 0x000fe40000000000 */
        /* <DEDUP_REMOVED lines=32> */
[----:B------:R-:W-:Y:S02]  /*10530*/  FSEL R56, R56, -INF , P2 ;  /* 0xff80000038387808 */ /* 0x000fe40001000000 */
[----:B-1----:R-:W-:Y:S02]  /*10540*/  FMNMX.FTZ R136, R136, R0, !PT ;  /* 0x0000000088887209 */ /* 0x002fe40007810000 */
[----:B------:R-:W-:Y:S01]  /*10550*/  FMNMX.FTZ R134, R45, R134, !PT ;  /* 0x000000862d867209 */ /* 0x000fe20007810000 */
[----:B------:R-:W1:Y:S01]  /*10560*/  SHFL.BFLY PT, R0, R135, 0x2, 0x1f ;  /* 0x0c401f0087007f89 */ /* 0x000e6200000e0000 */
[----:B------:R-:W-:Y:S02]  /*10570*/  FSEL R57, R57, -INF , P1 ;  /* 0xff80000039397808 */ /* 0x000fe40000800000 */
        /* <DEDUP_REMOVED lines=11> */
[----:B-1----:R-:W-:Y:S02]  /*10630*/  FMNMX.FTZ R135, R135, R0, !PT ;  /* 0x0000000087877209 */ /* 0x002fe40007810000 */
[----:B------:R-:W-:Y:S02]  /*10640*/  ISETP.GT.AND P0, PT, R133, 0x39, PT ;  /* 0x000000398500780c */ /* 0x000fe40003f04270 */
[----:B------:R-:W-:Y:S01]  /*10650*/  FSEL R62, R62, -INF , P1 ;  /* 0xff8000003e3e7808 */ /* 0x000fe20000800000 */
[----:B------:R-:W1:Y:S01]  /*10660*/  SHFL.BFLY PT, R0, R135, 0x1, 0x1f ;  /* 0x0c201f0087007f89 */ /* 0x000e6200000e0000 */
[----:B------:R-:W-:Y:S02]  /*10670*/  FSEL R63, R63, -INF , P0 ;  /* 0xff8000003f3f7808 */ /* 0x000fe40000000000 */
[----:B-1----:R-:W-:Y:S05]  /*10680*/  FMNMX.FTZ R135, R135, R0, !PT ;  /* 0x0000000087877209 */ /* 0x002fea0007810000 */
        /* <DEDUP_REMOVED lines=23> */
.L_x_4182:
        /* <DEDUP_REMOVED lines=12> */
[--C-:B-1----:R-:W-:Y:S02]  /*108c0*/  FFMA.FTZ R4, R143, c[0x0][0x2d0], -R2.reuse ;  /* 0x0000b4008f047a23 */ /* 0x102fe40000010802 */
        /* <DEDUP_REMOVED lines=8> */
[----:B------:R-:W-:Y:S01]  /*10950*/  MOV R48, R212 ;  /* 0x000000d400307202 */ /* 0x000fe20000000f00 */
        /* <DEDUP_REMOVED lines=8> */
[----:B------:R-:W-:Y:S02]  /*109e0*/  FFMA.FTZ R141, R53, c[0x0][0x2d0], -R2 ;  /* 0x0000b400358d7a23 */ /* 0x000fe40000010802 */
[----:B------:R-:W-:Y:S01]  /*109f0*/  FMUL.FTZ R2, R135, c[0x0][0x2d0] ;  /* 0x0000b40087027a20 */ /* 0x000fe20000410000 */
[----:B------:R-:W-:Y:S04]  /*10a00*/  MUFU.EX2 R8, R8 ;  /* 0x0000000800087308 */ /* 0x000fe80000000800 */
[----:B------:R-:W-:Y:S05]  /*10a10*/  FSEL R2, R2, RZ, P0 ;  /* 0x000000ff02027208 */ /* 0x000fea0000000000 */
[--C-:B------:R-:W-:Y:S01]  /*10a20*/  FFMA.FTZ R36, R19, c[0x0][0x2d0], -R2.reuse ;  /* 0x0000b40013247a23 */ /* 0x100fe20000010802 */
[----:B------:R-:W-:Y:S01]  /*10a30*/  MUFU.EX2 R137, R137 ;  /* 0x0000008900897308 */ /* 0x000fe20000000800 */
[--C-:B------:R-:W-:Y:S02]  /*10a40*/  FFMA.FTZ R37, R50, c[0x0][0x2d0], -R2.reuse ;  /* 0x0000b40032257a23 */ /* 0x100fe40000010802 */
        /* <DEDUP_REMOVED lines=11> */
[--C-:B------:R-:W-:Y:S02]  /*10b00*/  FFMA.FTZ R222, R34, c[0x0][0x2d0], -R2.reuse ;  /* 0x0000b40022de7a23 */ /* 0x100fe40000010802 */
        /* <DEDUP_REMOVED lines=18> */
[----:B---3--:R-:W-:Y:S02]  /*10c30*/  FFMA.FTZ R0, R132, R7, R3 ;  /* 0x0000000784007223 */ /* 0x008fe40000010003 */
[----:B------:R-:W-:Y:S02]  /*10c40*/  FFMA.FTZ R3, R6, c[0x0][0x2d0], -R2 ;  /* 0x0000b40006037a23 */ /* 0x000fe40000010802 */
[----:B------:R-:W-:Y:S01]  /*10c50*/  FADD.FTZ R7, R4, R0 ;  /* 0x0000000004077221 */ /* 0x000fe20000010000 */
[----:B------:R-:W-:Y:S01]  /*10c60*/  FSEL R0, R135, RZ, P0 ;  /* 0x000000ff87007208 */ /* 0x000fe20000000000 */
[--C-:B------:R-:W-:Y:S01]  /*10c70*/  FFMA.FTZ R4, R17, c[0x0][0x2d0], -R2.reuse ;  /* 0x0000b40011047a23 */ /* 0x100fe20000010802 */
[----:B------:R-:W-:Y:S01]  /*10c80*/  MUFU.EX2 R209, R3 ;  /* 0x0000000300d17308 */ /* 0x000fe20000000800 */
[----:B------:R-:W-:Y:S01]  /*10c90*/  FSETP.NEU.FTZ.AND P0, PT, R134, -INF , PT ;  /* 0xff8000008600780b */ /* 0x000fe20003f1d000 */
[----:B------:R-:W-:Y:S02]  /*10ca0*/  FFMA.FTZ R6, R18, c[0x0][0x2d0], -R2 ;  /* 0x0000b40012067a23 */ /* 0x000fe40000010802 */
[----:B------:R-:W-:Y:S01]  /*10cb0*/  FADD.FTZ R0, -R0, R138 ;  /* 0x0000008a00007221 */ /* 0x000fe20000010100 */
[----:B------:R-:W-:Y:S01]  /*10cc0*/  MOV R138, R214 ;  /* 0x000000d6008a7202 */ /* 0x000fe20000000f00 */
[----:B------:R-:W-:Y:S02]  /*10cd0*/  FMUL.FTZ R2, R134, c[0x0][0x2d0] ;  /* 0x0000b40086027a20 */ /* 0x000fe40000410000 */
[----:B------:R-:W-:Y:S02]  /*10ce0*/  FMUL.FTZ R0, R0, c[0x0][0x2d0] ;  /* 0x0000b40000007a20 */ /* 0x000fe40000410000 */
[----:B------:R-:W-:Y:S01]  /*10cf0*/  MUFU.EX2 R4, R4 ;  /* 0x0000000400047308 */ /* 0x000fe20000000800 */
[----:B------:R-:W-:Y:S05]  /*10d00*/  FSEL R2, R2, RZ, P0 ;  /* 0x000000ff02027208 */ /* 0x000fea0000000000 */
        /* <DEDUP_REMOVED lines=17> */
[C---:B--2---:R-:W-:Y:S01]  /*10e20*/  FFMA.FTZ R0, R3.reuse, R215, R209 ;  /* 0x000000d703007223 */ /* 0x044fe200000100d1 */
[C---:B------:R-:W-:Y:S01]  /*10e30*/  F2FP.PACK_AB R209, R4.reuse, R209 ;  /* 0x000000d104d1723e */ /* 0x040fe200000000ff */
[----:B------:R-:W-:Y:S02]  /*10e40*/  FMUL.FTZ R70, R3, R70 ;  /* 0x0000004603467220 */ /* 0x000fe40000410000 */
[----:B------:R-:W-:Y:S01]  /*10e50*/  FADD.FTZ R33, R4, R0 ;  /* 0x0000000004217221 */ /* 0x000fe20000010000 */
[----:B------:R-:W-:Y:S01]  /*10e60*/  FSEL R0, R134, RZ, P0 ;  /* 0x000000ff86007208 */ /* 0x000fe20000000000 */
[--C-:B------:R-:W-:Y:S01]  /*10e70*/  FFMA.FTZ R4, R16, c[0x0][0x2d0], -R2.reuse ;  /* 0x0000b40010047a23 */ /* 0x100fe20000010802 */
[----:B------:R-:W-:Y:S01]  /*10e80*/  FSETP.NEU.FTZ.AND P0, PT, R133, -INF , PT ;  /* 0xff8000008500780b */ /* 0x000fe20003f1d000 */
[C---:B------:R-:W-:Y:S01]  /*10e90*/  FMUL.FTZ R71, R3.reuse, R71 ;  /* 0x0000004703477220 */ /* 0x040fe20000410000 */
[----:B------:R-:W-:Y:S01]  /*10ea0*/  MUFU.EX2 R231, R231 ;  /* 0x000000e700e77308 */ /* 0x000fe20000000800 */
[----:B------:R-:W-:Y:S01]  /*10eb0*/  FADD.FTZ R0, -R0, R139 ;  /* 0x0000008b00007221 */ /* 0x000fe20000010100 */
[----:B------:R-:W-:Y:S01]  /*10ec0*/  MOV R139, R52 ;  /* 0x00000034008b7202 */ /* 0x000fe20000000f00 */
[C---:B------:R-:W-:Y:S01]  /*10ed0*/  FMUL.FTZ R82, R3.reuse, R82 ;  /* 0x0000005203527220 */ /* 0x040fe20000410000 */
[----:B------:R-:W-:Y:S01]  /*10ee0*/  MOV R52, R210 ;  /* 0x000000d200347202 */ /* 0x000fe20000000f00 */
[----:B------:R-:W-:Y:S02]  /*10ef0*/  FMUL.FTZ R0, R0, c[0x0][0x2d0] ;  /* 0x0000b40000007a20 */ /* 0x000fe40000410000 */
[C---:B------:R-:W-:Y:S02]  /*10f00*/  FMUL.FTZ R83, R3.reuse, R83 ;  /* 0x0000005303537220 */ /* 0x040fe40000410000 */
[C---:B------:R-:W-:Y:S01]  /*10f10*/  FMUL.FTZ R86, R3.reuse, R86 ;  /* 0x0000005603567220 */ /* 0x040fe20000410000 */
[----:B------:R1:W2:Y:S01]  /*10f20*/  MUFU.EX2 R210, R5 ;  /* 0x0000000500d27308 */ /* 0x0002a20000000800 */
        /* <DEDUP_REMOVED lines=13> */
[----:B-1----:R-:W-:Y:S01]  /*11000*/  FFMA.FTZ R5, R9, c[0x0][0x2d0], -R2 ;  /* 0x0000b40009057a23 */ /* 0x002fe20000010802 */
[C---:B------:R-:W-:Y:S01]  /*11010*/  FSEL R2, R133.reuse, RZ, P0 ;  /* 0x000000ff85027208 */ /* 0x040fe20000000000 */
[----:B------:R-:W5:Y:S05]  /*11020*/  LDL.LU R9, [R1+0x80] ;  /* 0x0000800001097983 */ /* 0x000f6a0000300800 */
[----:B------:R2:W-:Y:S01]  /*11030*/  MUFU.EX2 R20, R5 ;  /* 0x0000000500147308 */ /* 0x0005e20000000800 */
[----:B------:R-:W-:Y:S02]  /*11040*/  FADD.FTZ R2, -R2, R140 ;  /* 0x0000008c02027221 */ /* 0x000fe40000010100 */
[----:B---3--:R-:W-:Y:S02]  /*11050*/  FMUL.FTZ R4, R133, c[0x0][0x2d0] ;  /* 0x0000b40085047a20 */ /* 0x008fe40000410000 */
[----:B------:R-:W-:Y:S03]  /*11060*/  FMUL.FTZ R2, R2, c[0x0][0x2d0] ;  /* 0x0000b40002027a20 */ /* 0x000fe60000410000 */
[----:B------:R-:W-:Y:S02]  /*11070*/  FSEL R4, R4, RZ, P0 ;  /* 0x000000ff04047208 */ /* 0x000fe40000000000 */
[----:B------:R-:W-:Y:S03]  /*11080*/  MUFU.EX2 R252, R252 ;  /* 0x000000fc00fc7308 */ /* 0x000fe60000000800 */
[--C-:B------:R-:W-:Y:S02]  /*11090*/  FFMA.FTZ R23, R59, c[0x0][0x2d0], -R4.reuse ;  /* 0x0000b4003b177a23 */ /* 0x100fe40000010804 */
[--C-:B------:R-:W-:Y:S02]  /*110a0*/  FFMA.FTZ R22, R62, c[0x0][0x2d0], -R4.reuse ;  /* 0x0000b4003e167a23 */ /* 0x100fe40000010804 */
[--C-:B------:R-:W-:Y:S03]  /*110b0*/  FFMA.FTZ R140, R58, c[0x0][0x2d0], -R4.reuse ;  /* 0x0000b4003a8c7a23 */ /* 0x100fe60000010804 */
[----:B------:R-:W1:Y:S01]  /*110c0*/  MUFU.EX2 R2, R2 ;  /* 0x0000000200027308 */ /* 0x000e620000000800 */
[--C-:B------:R-:W-:Y:S02]  /*110d0*/  FFMA.FTZ R214, R30, c[0x0][0x2d0], -R4.reuse ;  /* 0x0000b4001ed67a23 */ /* 0x100fe40000010804 */
[--C-:B------:R-:W-:Y:S02]  /*110e0*/  FFMA.FTZ R213, R31, c[0x0][0x2d0], -R4.reuse ;  /* 0x0000b4001fd57a23 */ /* 0x100fe40000010804 */
[----:B--2---:R-:W-:Y:S01]  /*110f0*/  FADD.FTZ R5, R210, R7 ;  /* 0x00000007d2057221 */ /* 0x004fe20000010000 */
[----:B------:R-:W-:Y:S01]  /*11100*/  MOV R7, R141 ;  /* 0x0000008d00077202 */ /* 0x000fe20000000f00 */
[--C-:B------:R-:W-:Y:S01]  /*11110*/  FFMA.FTZ R38, R46, c[0x0][0x2d0], -R4.reuse ;  /* 0x0000b4002e267a23 */ /* 0x100fe20000010804 */
[C---:B------:R-:W-:Y:S01]  /*11120*/  F2FP.PACK_AB R210, R8.reuse, R210 ;  /* 0x000000d208d2723e */ /* 0x040fe200000000ff */
[----:B------:R-:W-:Y:S02]  /*11130*/  FADD.FTZ R212, R8, R5 ;  /* 0x0000000508d47221 */ /* 0x000fe40000010000 */
[----:B------:R-:W2:Y:S01]  /*11140*/  LDL.LU R5, [R1+0x84] ;  /* 0x0000840001057983 */ /* 0x000ea20000300800 */
        /* <DEDUP_REMOVED lines=9> */
[--C-:B------:R-:W-:Y:S02]  /*111e0*/  FFMA.FTZ R251, R43, c[0x0][0x2d0], -R4.reuse ;  /* 0x0000b4002bfb7a23 */ /* 0x100fe40000010804 */
[----:B------:R-:W-:Y:S01]  /*111f0*/  FFMA.FTZ R67, R63, c[0x0][0x2d0], -R4 ;  /* 0x0000b4003f437a23 */ /* 0x000fe20000010804 */
[----:B------:R-:W-:Y:S01]  /*11200*/  MUFU.EX2 R215, R215 ;  /* 0x000000d700d77308 */ /* 0x000fe20000000800 */
[C---:B----4-:R-:W-:Y:S01]  /*11210*/  FMUL.FTZ R12, R0.reuse, R200 ;  /* 0x000000c8000c7220 */ /* 0x050fe20000410000 */
[----:B------:R-:W-:Y:S01]  /*11220*/  MOV R200, R23 ;  /* 0x0000001700c87202 */ /* 0x000fe20000000f00 */
[----:B------:R-:W-:Y:S01]  /*11230*/  FMUL.FTZ R29, R0, R193 ;  /* 0x000000c1001d7220 */ /* 0x000fe20000410000 */
[----:B------:R-:W-:Y:S01]  /*11240*/  MOV R193, R140 ;  /* 0x0000008c00c17202 */ /* 0x000fe20000000f00 */
[----:B-1----:R-:W-:Y:S01]  /*11250*/  FMUL.FTZ R42, R2, R158 ;  /* 0x0000009e022a7220 */ /* 0x002fe20000410000 */
[----:B------:R-:W-:Y:S01]  /*11260*/  F2FP.PACK_AB R140, R20, R21 ;  /* 0x00000015148c723e */ /* 0x000fe200000000ff */
[----:B------:R-:W-:Y:S02]  /*11270*/  FMUL.FTZ R62, R2, R162 ;  /* 0x000000a2023e7220 */ /* 0x000fe40000410000 */
[----:B------:R-:W-:Y:S01]  /*11280*/  FMUL.FTZ R25, R0, R173 ;  /* 0x000000ad00197220 */ /* 0x000fe20000410000 */
[----:B------:R-:W1:Y:S01]  /*11290*/  MUFU.EX2 R162, R36 ;  /* 0x0000002400a27308 */ /* 0x000e620000000800 */
[----:B------:R-:W-:Y:S02]  /*112a0*/  FMUL.FTZ R43, R2, R159 ;  /* 0x0000009f022b7220 */ /* 0x000fe40000410000 */
        /* <DEDUP_REMOVED lines=9> */
[----:B------:R-:W-:Y:S01]  /*11340*/  FMUL.FTZ R41, R0, R157 ;  /* 0x0000009d00297220 */ /* 0x000fe20000410000 */
[----:B------:R-:W-:Y:S01]  /*11350*/  MOV R139, R49 ;  /* 0x00000031008b7202 */ /* 0x000fe20000000f00 */
[----:B------:R-:W-:Y:S01]  /*11360*/  FADD.FTZ R157, R6, R33 ;  /* 0x00000021069d7221 */ /* 0x000fe20000010000 */
[----:B------:R-:W-:Y:S01]  /*11370*/  MOV R49, R211 ;  /* 0x000000d300317202 */ /* 0x000fe20000000f00 */
[C---:B------:R-:W-:Y:S01]  /*11380*/  FMUL.FTZ R7, R3.reuse, R207 ;  /* 0x000000cf03077220 */ /* 0x040fe20000410000 */
[----:B------:R4:W-:Y:S01]  /*11390*/  MUFU.EX2 R173, R19 ;  /* 0x0000001300ad7308 */ /* 0x0009e20000000800 */
[C---:B---3--:R-:W-:Y:S01]  /*113a0*/  FMUL.FTZ R10, R2.reuse, R190 ;  /* 0x000000be020a7220 */ /* 0x048fe20000410000 */
        /* <DEDUP_REMOVED lines=10> */
[----:B------:R-:W-:Y:S01]  /*11450*/  FMUL.FTZ R14, R2, R202 ;  /* 0x000000ca020e7220 */ /* 0x000fe20000410000 */
[----:B------:R-:W-:Y:S01]  /*11460*/  MOV R203, R54 ;  /* 0x0000003600cb7202 */ /* 0x000fe20000000f00 */
[C---:B----4-:R-:W-:Y:S01]  /*11470*/  FMUL.FTZ R18, R3.reuse, R182 ;  /* 0x000000b603127220 */ /* 0x050fe20000410000 */
[----:B------:R-:W-:Y:S01]  /*11480*/  MOV R182, R38 ;  /* 0x0000002600b67202 */ /* 0x000fe20000000f00 */
[----:B------:R-:W-:Y:S01]  /*11490*/  FMUL.FTZ R24, R0, R172 ;  /* 0x000000ac00187220 */ /* 0x000fe20000410000 */
[----:B------:R-:W-:Y:S01]  /*114a0*/  MOV R191, R34 ;  /* 0x0000002200bf7202 */ /* 0x000fe20000000f00 */
[C---:B------:R-:W-:Y:S01]  /*114b0*/  FMUL.FTZ R26, R2.reuse, R174 ;  /* 0x000000ae021a7220 */ /* 0x040fe20000410000 */
[----:B------:R-:W-:Y:S01]  /*114c0*/  MOV R202, R50 ;  /* 0x0000003200ca7202 */ /* 0x000fe20000000f00 */
[----:B------:R3:W-:Y:S01]  /*114d0*/  MUFU.EX2 R161, R32 ;  /* 0x0000002000a17308 */ /* 0x0007e20000000800 */
[----:B------:R-:W-:Y:S01]  /*114e0*/  FMUL.FTZ R27, R2, R175 ;  /* 0x000000af021b7220 */ /* 0x000fe20000410000 */
[----:B------:R-:W-:Y:S01]  /*114f0*/  MOV R207, R138 ;  /* 0x0000008a00cf7202 */ /* 0x000fe20000000f00 */
[----:B------:R-:W-:Y:S01]  /*11500*/  FMUL.FTZ R28, R0, R192 ;  /* 0x000000c0001c7220 */ /* 0x000fe20000410000 */
[----:B------:R-:W-:Y:S01]  /*11510*/  MOV R192, R200 ;  /* 0x000000c800c07202 */ /* 0x000fe20000000f00 */
[C---:B------:R-:W-:Y:S01]  /*11520*/  FMUL.FTZ R19, R3.reuse, R183 ;  /* 0x000000b703137220 */ /* 0x040fe20000410000 */
[----:B------:R-:W-:Y:S01]  /*11530*/  MOV R183, R37 ;  /* 0x0000002500b77202 */ /* 0x000fe20000000f00 */
[----:B------:R-:W-:Y:S01]  /*11540*/  FMUL.FTZ R31, R2, R195 ;  /* 0x000000c3021f7220 */ /* 0x000fe20000410000 */
[----:B------:R-:W-:Y:S01]  /*11550*/  LDSM.16.MT88.4 R36, [R234+0x100] ;  /* 0x00010000ea24783b */ /* 0x000fe20000004200 */
[C---:B------:R-:W-:Y:S01]  /*11560*/  FMUL.FTZ R34, R3.reuse, R166 ;  /* 0x000000a603227220 */ /* 0x040fe20000410000 */
[----:B------:R-:W4:Y:S01]  /*11570*/  MUFU.EX2 R160, R17 ;  /* 0x0000001100a07308 */ /* 0x000f220000000800 */
[----:B------:R-:W-:Y:S01]  /*11580*/  FMUL.FTZ R35, R3, R167 ;  /* 0x000000a703237220 */ /* 0x000fe20000410000 */
[----:B------:R-:W-:Y:S01]  /*11590*/  MOV R200, R67 ;  /* 0x0000004300c87202 */ /* 0x000fe20000000f00 */
[C---:B------:R-:W-:Y:S01]  /*115a0*/  FMUL.FTZ R33, R132.reuse, R165 ;  /* 0x000000a584217220 */ /* 0x040fe20000410000 */
[----:B------:R-:W-:Y:S01]  /*115b0*/  MOV R165, R48 ;  /* 0x0000003000a57202 */ /* 0x000fe20000000f00 */
[----:B-1----:R-:W-:Y:S01]  /*115c0*/  FMUL.FTZ R16, R132, R180 ;  /* 0x000000b484107220 */ /* 0x002fe20000410000 */
[----:B------:R-:W-:Y:S01]  /*115d0*/  MOV R180, R201 ;  /* 0x000000c900b47202 */ /* 0x000fe20000000f00 */
[C---:B------:R-:W-:Y:S01]  /*115e0*/  FMUL.FTZ R56, R0.reuse, R148 ;  /* 0x0000009400387220 */ /* 0x040fe20000410000 */
[----:B------:R-:W-:Y:S01]  /*115f0*/  MOV R195, R66 ;  /* 0x0000004200c37202 */ /* 0x000fe20000000f00 */
[----:B------:R-:W-:Y:S01]  /*11600*/  FMUL.FTZ R57, R0, R149 ;  /* 0x0000009500397220 */ /* 0x000fe20000410000 */
[----:B------:R-:W-:Y:S01]  /*11610*/  MUFU.EX2 R138, R225 ;  /* 0x000000e1008a7308 */ /* 0x000fe20000000800 */
[C---:B------:R-:W-:Y:S02]  /*11620*/  FMUL.FTZ R58, R2.reuse, R150 ;  /* 0x00000096023a7220 */ /* 0x040fe40000410000 */
[----:B------:R-:W-:Y:S02]  /*11630*/  FMUL.FTZ R59, R2, R151 ;  /* 0x00000097023b7220 */ /* 0x000fe40000410000 */
[----:B---3--:R-:W-:Y:S01]  /*11640*/  FMUL.FTZ R32, R132, R164 ;  /* 0x000000a484207220 */ /* 0x008fe20000410000 */
[----:B------:R-:W-:Y:S01]  /*11650*/  LDSM.16.MT88.4 R148, [R235+0x100] ;  /* 0x00010000eb94783b */ /* 0x000fe20000004200 */
[C---:B------:R-:W-:Y:S01]  /*11660*/  FMUL.FTZ R44, R0.reuse, R176 ;  /* 0x000000b0002c7220 */ /* 0x040fe20000410000 */
[----:B------:R-:W-:Y:S01]  /*11670*/  MOV R164, R49 ;  /* 0x0000003100a47202 */ /* 0x000fe20000000f00 */
[----:B------:R-:W-:Y:S01]  /*11680*/  FMUL.FTZ R45, R0, R177 ;  /* 0x000000b1002d7220 */ /* 0x000fe20000410000 */
[----:B------:R-:W-:Y:S01]  /*11690*/  MUFU.EX2 R172, R223 ;  /* 0x000000df00ac7308 */ /* 0x000fe20000000800 */
[C---:B------:R-:W-:Y:S02]  /*116a0*/  FMUL.FTZ R46, R2.reuse, R178 ;  /* 0x000000b2022e7220 */ /* 0x040fe40000410000 */
[----:B------:R-:W-:Y:S01]  /*116b0*/  FMUL.FTZ R47, R2, R179 ;  /* 0x000000b3022f7220 */ /* 0x000fe20000410000 */
[----:B----4-:R-:W-:Y:S01]  /*116c0*/  F2FP.PACK_AB R143, R163, R160 ;  /* 0x000000a0a38f723e */ /* 0x010fe200000000ff */
[C---:B------:R-:W-:Y:S01]  /*116d0*/  FMUL.FTZ R17, R132.reuse, R181 ;  /* 0x000000b584117220 */ /* 0x040fe20000410000 */
[----:B------:R-:W-:Y:S01]  /*116e0*/  MOV R181, R55 ;  /* 0x0000003700b57202 */ /* 0x000fe20000000f00 */
[C---:B------:R-:W-:Y:S02]  /*116f0*/  FMUL.FTZ R48, R132.reuse, R152 ;  /* 0x0000009884307220 */ /* 0x040fe40000410000 */
[----:B------:R-:W-:Y:S01]  /*11700*/  FMUL.FTZ R49, R132, R153 ;  /* 0x0000009984317220 */ /* 0x000fe20000410000 */
[----:B------:R-:W-:Y:S01]  /*11710*/  MUFU.EX2 R179, R222 ;  /* 0x000000de00b37308 */ /* 0x000fe20000000800 */
        /* <DEDUP_REMOVED lines=31> */
[C---:B------:R-:W-:Y:S02]  /*11910*/  FMUL.FTZ R111, R2.reuse, R111 ;  /* 0x0000006f026f7220 */ /* 0x040fe40000410000 */
[C---:B------:R-:W-:Y:S02]  /*11920*/  FMUL.FTZ R122, R2.reuse, R122 ;  /* 0x0000007a027a7220 */ /* 0x040fe40000410000 */
[C---:B------:R-:W-:Y:S02]  /*11930*/  FMUL.FTZ R123, R2.reuse, R123 ;  /* 0x0000007b027b7220 */ /* 0x040fe40000410000 */
[C---:B------:R-:W-:Y:S01]  /*11940*/  FMUL.FTZ R126, R2.reuse, R126 ;  /* 0x0000007e027e7220 */ /* 0x040fe20000410000 */
[----:B------:R-:W-:Y:S01]  /*11950*/  MUFU.EX2 R221, R191 ;  /* 0x000000bf00dd7308 */ /* 0x000fe20000000800 */
[----:B------:R-:W-:Y:S02]  /*11960*/  FMUL.FTZ R127, R2, R127 ;  /* 0x0000007f027f7220 */ /* 0x000fe40000410000 */
[C---:B------:R-:W-:Y:S02]  /*11970*/  FMUL.FTZ R120, R0.reuse, R120 ;  /* 0x0000007800787220 */ /* 0x040fe40000410000 */
[C---:B------:R-:W-:Y:S02]  /*11980*/  FMUL.FTZ R121, R0.reuse, R121 ;  /* 0x0000007900797220 */ /* 0x040fe40000410000 */
[C---:B------:R-:W-:Y:S02]  /*11990*/  FMUL.FTZ R124, R0.reuse, R124 ;  /* 0x0000007c007c7220 */ /* 0x040fe40000410000 */
[C---:B------:R-:W-:Y:S01]  /*119a0*/  FMUL.FTZ R125, R0.reuse, R125 ;  /* 0x0000007d007d7220 */ /* 0x040fe20000410000 */
[----:B------:R-:W-:Y:S10]  /*119b0*/  MUFU.EX2 R177, R219 ;  /* 0x000000db00b17308 */ /* 0x000ff40000000800 */
[----:B------:R-:W-:Y:S10]  /*119c0*/  MUFU.EX2 R174, R220 ;  /* 0x000000dc00ae7308 */ /* 0x000ff40000000800 */
[----:B------:R-:W-:Y:S10]  /*119d0*/  MUFU.EX2 R220, R190 ;  /* 0x000000be00dc7308 */ /* 0x000ff40000000800 */
[----:B------:R-:W-:Y:S10]  /*119e0*/  MUFU.EX2 R251, R251 ;  /* 0x000000fb00fb7308 */ /* 0x000ff40000000800 */
[----:B------:R-:W-:Y:S01]  /*119f0*/  MUFU.EX2 R219, R192 ;  /* 0x000000c000db7308 */ /* 0x000fe20000000800 */
[C---:B-----5:R-:W-:Y:S02]  /*11a00*/  FFMA.FTZ R4, R0.reuse, R9, R21 ;  /* 0x0000000900047223 */ /* 0x060fe40000010015 */
[----:B------:R-:W-:Y:S01]  /*11a10*/  FMUL.FTZ R9, R0, R189 ;  /* 0x000000bd00097220 */ /* 0x000fe20000410000 */
[----:B------:R-:W-:Y:S01]  /*11a20*/  MOV R189, R22 ;  /* 0x0000001600bd7202 */ /* 0x000fe20000000f00 */
[----:B------:R-:W-:Y:S02]  /*11a30*/  FADD.FTZ R158, R20, R4 ;  /* 0x00000004149e7221 */ /* 0x000fe40000010000 */
[----:B------:R-:W1:Y:S01]  /*11a40*/  LDSM.16.MT88.4 R20, [R233+0x100] ;  /* 0x00010000e914783b */ /* 0x000e620000004200 */
[----:B------:R-:W-:Y:S01]  /*11a50*/  FMUL.FTZ R4, R132, R204 ;  /* 0x000000cc84047220 */ /* 0x000fe20000410000 */
[----:B------:R-:W-:Y:S01]  /*11a60*/  MOV R201, R189 ;  /* 0x000000bd00c97202 */ /* 0x000fe20000000f00 */
[----:B------:R-:W-:Y:S01]  /*11a70*/  FADD.FTZ R0, R137, R212 ;  /* 0x000000d489007221 */ /* 0x000fe20000010000 */
[----:B------:R-:W-:Y:S01]  /*11a80*/  MOV R189, R51 ;  /* 0x0000003300bd7202 */ /* 0x000fe20000000f00 */
[----:B------:R-:W-:Y:S01]  /*11a90*/  FMUL.FTZ R51, R3, R155 ;  /* 0x0000009b03337220 */ /* 0x000fe20000410000 */
[----:B------:R-:W-:Y:S02]  /*11aa0*/  MOV R204, R139 ;  /* 0x0000008b00cc7202 */ /* 0x000fe40000000f00 */
        /* <DEDUP_REMOVED lines=8> */
[----:B------:R-:W-:Y:S04]  /*11b30*/  F2FP.PACK_AB R142, R173, R161 ;  /* 0x000000a1ad8e723e */ /* 0x000fe800000000ff */
[----:B------:R-:W2:Y:S01]  /*11b40*/  MUFU.EX2 R2, R227 ;  /* 0x000000e300027308 */ /* 0x000ea20000000800 */
[-C--:B-1----:R-:W-:Y:S08]  /*11b50*/  HMMA.16816.F32 R4, R208, R20.reuse, R4 ;  /* 0x00000014d004723c */ /* 0x082ff00000001804 */
[C---:B------:R-:W-:Y:S01]  /*11b60*/  HMMA.16816.F32 R8, R140.reuse, R20, R8 ;  /* 0x000000148c08723c */ /* 0x040fe20000001808 */
[----:B------:R-:W-:Y:S06]  /*11b70*/  MUFU.EX2 R227, R205 ;  /* 0x000000cd00e37308 */ /* 0x000fec0000000800 */
[C---:B------:R-:W-:Y:S01]  /*11b80*/  FMUL.FTZ R20, R132.reuse, R196 ;  /* 0x000000c484147220 */ /* 0x040fe20000410000 */
[-C--:B------:R-:W-:Y:S03]  /*11b90*/  HMMA.16816.F32 R12, R140, R22.reuse, R12 ;  /* 0x000000168c0c723c */ /* 0x080fe6000000180c */
[----:B------:R-:W-:Y:S01]  /*11ba0*/  MUFU.EX2 R226, R195 ;  /* 0x000000c300e27308 */ /* 0x000fe20000000800 */
[C---:B------:R-:W-:Y:S01]  /*11bb0*/  FMUL.FTZ R21, R132.reuse, R197 ;  /* 0x000000c584157220 */ /* 0x040fe20000410000 */
[----:B------:R-:W-:Y:S01]  /*11bc0*/  MOV R196, R65 ;  /* 0x0000004100c47202 */ /* 0x000fe20000000f00 */
[C---:B------:R-:W-:Y:S01]  /*11bd0*/  FMUL.FTZ R65, R132.reuse, R145 ;  /* 0x0000009184417220 */ /* 0x040fe20000410000 */
[----:B------:R-:W-:Y:S01]  /*11be0*/  MOV R197, R64 ;  /* 0x0000004000c57202 */ /* 0x000fe20000000f00 */
[C---:B------:R-:W-:Y:S04]  /*11bf0*/  HMMA.16816.F32 R16, R208.reuse, R22, R16 ;  /* 0x00000016d010723c */ /* 0x040fe80000001810 */
[----:B------:R-:W-:Y:S02]  /*11c00*/  FMUL.FTZ R64, R132, R144 ;  /* 0x0000009084407220 */ /* 0x000fe40000410000 */
[----:B------:R-:W-:Y:S01]  /*11c10*/  LDSM.16.MT88.4 R144, [R233+0x2100] ;  /* 0x00210000e990783b */ /* 0x000fe20000004200 */
[C---:B------:R-:W-:Y:S01]  /*11c20*/  FMUL.FTZ R22, R3.reuse, R198 ;  /* 0x000000c603167220 */ /* 0x040fe20000410000 */
[----:B------:R-:W-:Y:S01]  /*11c30*/  MOV R198, R53 ;  /* 0x0000003500c67202 */ /* 0x000fe20000000f00 */
[----:B------:R-:W-:Y:S03]  /*11c40*/  FMUL.FTZ R23, R3, R199 ;  /* 0x000000c703177220 */ /* 0x000fe60000410000 */
[----:B------:R-:W-:Y:S01]  /*11c50*/  MOV R199, R52 ;  /* 0x0000003400c77202 */ /* 0x000fe20000000f00 */
[----:B--2---:R-:W-:Y:S01]  /*11c60*/  FADD.FTZ R0, R2, R0 ;  /* 0x0000000002007221 */ /* 0x004fe20000010000 */
[----:B------:R-:W1:Y:S02]  /*11c70*/  LDSM.16.MT88.4 R52, [R236+0x100] ;  /* 0x00010000ec34783b */ /* 0x000e640000004200 */
[-C--:B------:R-:W-:Y:S03]  /*11c80*/  HMMA.16816.F32 R20, R208, R36.reuse, R20 ;  /* 0x00000024d014723c */ /* 0x080fe60000001814 */
[----:B------:R-:W-:Y:S05]  /*11c90*/  FADD.FTZ R0, R139, R0 ;  /* 0x000000008b007221 */ /* 0x000fea0000010000 */
[C---:B------:R-:W-:Y:S07]  /*11ca0*/  HMMA.16816.F32 R24, R140.reuse, R36, R24 ;  /* 0x000000248c18723c */ /* 0x040fee0000001818 */
[C---:B------:R-:W-:Y:S01]  /*11cb0*/  FMUL.FTZ R36, R132.reuse, R184 ;  /* 0x000000b884247220 */ /* 0x040fe20000410000 */
[-C--:B------:R-:W-:Y:S01]  /*11cc0*/  HMMA.16816.F32 R28, R140, R38.reuse, R28 ;  /* 0x000000268c1c723c */ /* 0x080fe2000000181c */
[----:B------:R-:W-:Y:S03]  /*11cd0*/  MUFU.EX2 R184, R197 ;  /* 0x000000c500b87308 */ /* 0x000fe60000000800 */
[C---:B------:R-:W-:Y:S04]  /*11ce0*/  FMUL.FTZ R37, R132.reuse, R185 ;  /* 0x000000b984257220 */ /* 0x040fe80000410000 */
[C---:B------:R-:W-:Y:S03]  /*11cf0*/  HMMA.16816.F32 R32, R208.reuse, R38, R32 ;  /* 0x00000026d020723c */ /* 0x040fe60000001820 */
[----:B------:R-:W-:Y:S04]  /*11d00*/  MUFU.EX2 R185, R196 ;  /* 0x000000c400b97308 */ /* 0x000fe80000000800 */
[C---:B------:R-:W-:Y:S02]  /*11d10*/  FMUL.FTZ R38, R3.reuse, R186 ;  /* 0x000000ba03267220 */ /* 0x040fe40000410000 */
[C---:B------:R-:W-:Y:S04]  /*11d20*/  FMUL.FTZ R39, R3.reuse, R187 ;  /* 0x000000bb03277220 */ /* 0x040fe80000410000 */
[----:B------:R2:W-:Y:S03]  /*11d30*/  MUFU.EX2 R187, R183 ;  /* 0x000000b700bb7308 */ /* 0x0005e60000000800 */
[-C--:B-1----:R-:W-:Y:S07]  /*11d40*/  HMMA.16816.F32 R36, R208, R52.reuse, R36 ;  /* 0x00000034d024723c */ /* 0x082fee0000001824 */
[----:B------:R-:W-:Y:S01]  /*11d50*/  MUFU.EX2 R186, R230 ;  /* 0x000000e600ba7308 */ /* 0x000fe20000000800 */
[C---:B------:R-:W-:Y:S07]  /*11d60*/  HMMA.16816.F32 R40, R140.reuse, R52, R40 ;  /* 0x000000348c28723c */ /* 0x040fee0000001828 */
[C---:B------:R-:W-:Y:S01]  /*11d70*/  FMUL.FTZ R52, R132.reuse, R168 ;  /* 0x000000a884347220 */ /* 0x040fe20000410000 */
[-C--:B------:R-:W-:Y:S01]  /*11d80*/  HMMA.16816.F32 R44, R140, R54.reuse, R44 ;  /* 0x000000368c2c723c */ /* 0x080fe2000000182c */
[----:B------:R-:W-:Y:S03]  /*11d90*/  MUFU.EX2 R230, R228 ;  /* 0x000000e400e67308 */ /* 0x000fe60000000800 */
[----:B------:R-:W-:Y:S01]  /*11da0*/  FMUL.FTZ R53, R132, R169 ;  /* 0x000000a984357220 */ /* 0x000fe20000410000 */
[----:B--2---:R-:W-:Y:S01]  /*11db0*/  MOV R183, R182 ;  /* 0x000000b600b77202 */ /* 0x004fe20000000f00 */
[----:B------:R-:W-:Y:S01]  /*11dc0*/  FADD.FTZ R132, R162, R157 ;  /* 0x0000009da2847221 */ /* 0x000fe20000010000 */
[----:B------:R-:W-:Y:S01]  /*11dd0*/  MOV R182, R181 ;  /* 0x000000b500b67202 */ /* 0x000fe20000000f00 */
[C---:B------:R-:W-:Y:S03]  /*11de0*/  HMMA.16816.F32 R48, R208.reuse, R54, R48 ;  /* 0x00000036d030723c */ /* 0x040fe60000001830 */
[----:B------:R-:W-:Y:S01]  /*11df0*/  MUFU.EX2 R228, R182 ;  /* 0x000000b600e47308 */ /* 0x000fe20000000800 */
[----:B------:R-:W-:Y:S02]  /*11e00*/  MOV R181, R180 ;  /* 0x000000b400b57202 */ /* 0x000fe40000000f00 */
[----:B------:R-:W-:Y:S01]  /*11e10*/  MOV R180, R188 ;  /* 0x000000bc00b47202 */ /* 0x000fe20000000f00 */
[C---:B------:R-:W-:Y:S02]  /*11e20*/  FMUL.FTZ R54, R3.reuse, R170 ;  /* 0x000000aa03367220 */ /* 0x040fe40000410000 */
[----:B------:R-:W-:Y:S03]  /*11e30*/  FMUL.FTZ R55, R3, R171 ;  /* 0x000000ab03377220 */ /* 0x000fe60000410000 */
[----:B------:R-:W-:Y:S01]  /*11e40*/  FADD.FTZ R3, R161, R158 ;  /* 0x0000009ea1037221 */ /* 0x000fe20000010000 */
[----:B------:R-:W-:Y:S03]  /*11e50*/  MUFU.EX2 R169, R181 ;  /* 0x000000b500a97308 */ /* 0x000fe60000000800 */
[-C--:B------:R-:W-:Y:S07]  /*11e60*/  HMMA.16816.F32 R52, R208, R148.reuse, R52 ;  /* 0x00000094d034723c */ /* 0x080fee0000001834 */
[----:B------:R-:W-:Y:S01]  /*11e70*/  MUFU.EX2 R161, R199 ;  /* 0x000000c700a17308 */ /* 0x000fe20000000800 */
[C---:B------:R-:W-:Y:S08]  /*11e80*/  HMMA.16816.F32 R56, R140.reuse, R148, R56 ;  /* 0x000000948c38723c */ /* 0x040ff00000001838 */
[-C--:B------:R-:W-:Y:S01]  /*11e90*/  HMMA.16816.F32 R60, R140, R150.reuse, R60 ;  /* 0x000000968c3c723c */ /* 0x080fe2000000183c */
[----:B------:R-:W-:Y:S07]  /*11ea0*/  MUFU.EX2 R168, R180 ;  /* 0x000000b400a87308 */ /* 0x000fee0000000800 */
[C---:B------:R-:W-:Y:S01]  /*11eb0*/  HMMA.16816.F32 R64, R208.reuse, R150, R64 ;  /* 0x00000096d040723c */ /* 0x040fe20000001840 */
[----:B------:R-:W-:Y:S02]  /*11ec0*/  LDSM.16.MT88.4 R148, [R233+0x900] ;  /* 0x00090000e994783b */ /* 0x000fe40000004200 */
[----:B------:R-:W1:Y:S05]  /*11ed0*/  MUFU.EX2 R170, R216 ;  /* 0x000000d800aa7308 */ /* 0x000e6a0000000800 */
[-C--:B------:R-:W-:Y:S05]  /*11ee0*/  HMMA.16816.F32 R68, R208, R144.reuse, R68 ;  /* 0x00000090d044723c */ /* 0x080fea0000001844 */
[----:B------:R-:W-:Y:S03]  /*11ef0*/  MUFU.EX2 R188, R229 ;  /* 0x000000e500bc7308 */ /* 0x000fe60000000800 */
[C---:B------:R-:W-:Y:S07]  /*11f00*/  HMMA.16816.F32 R72, R140.reuse, R144, R72 ;  /* 0x000000908c48723c */ /* 0x040fee0000001848 */
[----:B------:R2:W-:Y:S01]  /*11f10*/  MUFU.EX2 R229, R183 ;  /* 0x000000b700e57308 */ /* 0x0005e20000000800 */
[-C--:B------:R-:W-:Y:S08]  /*11f20*/  HMMA.16816.F32 R76, R140, R146.reuse, R76 ;  /* 0x000000928c4c723c */ /* 0x080ff0000000184c */
[C---:B------:R-:W-:Y:S01]  /*11f30*/  HMMA.16816.F32 R80, R208.reuse, R146, R80 ;  /* 0x00000092d050723c */ /* 0x040fe20000001850 */
[----:B------:R-:W3:Y:S01]  /*11f40*/  LDSM.16.MT88.4 R144, [R234+0x2100] ;  /* 0x00210000ea90783b */ /* 0x000ee20000004200 */
[----:B------:R-:W-:Y:S10]  /*11f50*/  MUFU.EX2 R216, R200 ;  /* 0x000000c800d87308 */ /* 0x000ff40000000800 */
[----:B------:R-:W4:Y:S01]  /*11f60*/  MUFU.EX2 R171, R217 ;  /* 0x000000d900ab7308 */ /* 0x000f220000000800 */
[----:B--2---:R-:W-:Y:S09]  /*11f70*/  LDSM.16.MT88.4 R180, [R233+0x1900] ;  /* 0x00190000e9b4783b */ /* 0x004ff20000004200 */
[----:B------:R-:W2:Y:S01]  /*11f80*/  MUFU.EX2 R217, R201 ;  /* 0x000000c900d97308 */ /* 0x000ea20000000800 */
[-C--:B---3--:R-:W-:Y:S08]  /*11f90*/  HMMA.16816.F32 R84, R208, R144.reuse, R84 ;  /* 0x00000090d054723c */ /* 0x088ff00000001854 */
[C---:B------:R-:W-:Y:S08]  /*11fa0*/  HMMA.16816.F32 R88, R140.reuse, R144, R88 ;  /* 0x000000908c58723c */ /* 0x040ff00000001858 */
[-C--:B------:R-:W-:Y:S08]  /*11fb0*/  HMMA.16816.F32 R92, R140, R146.reuse, R92 ;  /* 0x000000928c5c723c */ /* 0x080ff0000000185c */
[C---:B------:R-:W-:Y:S01]  /*11fc0*/  HMMA.16816.F32 R96, R208.reuse, R146, R96 ;  /* 0x00000092d060723c */ /* 0x040fe20000001860 */
[----:B------:R-:W3:Y:S07]  /*11fd0*/  LDSM.16.MT88.4 R144, [R236+0x2100] ;  /* 0x00210000ec90783b */ /* 0x000eee0000004200 */
[-C--:B---3--:R-:W-:Y:S08]  /*11fe0*/  HMMA.16816.F32 R100, R208, R144.reuse, R100 ;  /* 0x00000090d064723c */ /* 0x088ff00000001864 */
[C---:B------:R-:W-:Y:S08]  /*11ff0*/  HMMA.16816.F32 R104, R140.reuse, R144, R104 ;  /* 0x000000908c68723c */ /* 0x040ff00000001868 */
[-C--:B------:R-:W-:Y:S08]  /*12000*/  HMMA.16816.F32 R108, R140, R146.reuse, R108 ;  /* 0x000000928c6c723c */ /* 0x080ff0000000186c */
[C---:B------:R-:W-:Y:S01]  /*12010*/  HMMA.16816.F32 R112, R208.reuse, R146, R112 ;  /* 0x00000092d070723c */ /* 0x040fe20000001870 */
[----:B------:R-:W3:Y:S07]  /*12020*/  LDSM.16.MT88.4 R144, [R235+0x2100] ;  /* 0x00210000eb90783b */ /* 0x000eee0000004200 */
[-C--:B---3--:R-:W-:Y:S08]  /*12030*/  HMMA.16816.F32 R116, R208, R144.reuse, R116 ;  /* 0x00000090d074723c */ /* 0x088ff00000001874 */
[C---:B------:R-:W-:Y:S07]  /*12040*/  HMMA.16816.F32 R120, R140.reuse, R144, R120 ;  /* 0x000000908c78723c */ /* 0x040fee0000001878 */
[----:B-1----:R-:W-:Y:S01]  /*12050*/  F2FP.PACK_AB R145, R215, R170 ;  /* 0x000000aad791723e */ /* 0x002fe200000000ff */
[-C--:B------:R-:W-:Y:S04]  /*12060*/  HMMA.16816.F32 R124, R140, R146.reuse, R124 ;  /* 0x000000928c7c723c */ /* 0x080fe8000000187c */
[----:B----4-:R-:W-:Y:S03]  /*12070*/  F2FP.PACK_AB R144, R171, R218 ;  /* 0x000000daab90723e */ /* 0x010fe600000000ff */
[----:B------:R-:W-:Y:S01]  /*12080*/  F2FP.PACK_AB R140, R2, R137 ;  /* 0x00000089028c723e */ /* 0x000fe200000000ff */
[----:B------:R-:W-:Y:S04]  /*12090*/  HMMA.16816.F32 R128, R208, R146, R128 ;  /* 0x00000092d080723c */ /* 0x000fe80000001880 */
[C---:B------:R-:W-:Y:S01]  /*120a0*/  F2FP.PACK_AB R142, R138.reuse, R139 ;  /* 0x0000008b8a8e723e */ /* 0x040fe200000000ff */
[----:B------:R-:W-:Y:S01]  /*120b0*/  FADD.FTZ R2, R138, R0 ;  /* 0x000000008a027221 */ /* 0x000fe20000010000 */
[----:B------:R-:W-:Y:S01]  /*120c0*/  F2FP.PACK_AB R141, R172, R224 ;  /* 0x000000e0ac8d723e */ /* 0x000fe200000000ff */
[----:B------:R-:W-:Y:S01]  /*120d0*/  FADD.FTZ R0, R159, R156 ;  /* 0x0000009c9f007221 */ /* 0x000fe20000010000 */
[----:B------:R-:W-:Y:S01]  /*120e0*/  F2FP.PACK_AB R143, R175, R179 ;  /* 0x000000b3af8f723e */ /* 0x000fe200000000ff */
[----:B------:R-:W1:Y:S01]  /*120f0*/  LDSM.16.MT88.4 R156, [R236+0x900] ;  /* 0x00090000ec9c783b */ /* 0x000e620000004200 */
[----:B------:R-:W3:Y:S02]  /*12100*/  MUFU.EX2 R139, R165 ;  /* 0x000000a5008b7308 */ /* 0x000ee40000000800 */
[----:B------:R-:W-:Y:S01]  /*12110*/  F2FP.PACK_AB R146, R174, R177 ;  /* 0x000000b1ae92723e */ /* 0x000fe200000000ff */
[----:B------:R-:W-:Y:S01]  /*12120*/  FADD.FTZ R137, R160, R0 ;  /* 0x00000000a0897221 */ /* 0x000fe20000010000 */
[----:B------:R-:W-:Y:S01]  /*12130*/  F2FP.PACK_AB R147, R178, R176 ;  /* 0x000000b0b293723e */ /* 0x000fe200000000ff */
[-C--:B------:R-:W-:Y:S05]  /*12140*/  HMMA.16816.F32 R4, R140, R148.reuse, R4 ;  /* 0x000000948c04723c */ /* 0x080fea0000001804 */
[----:B------:R-:W4:Y:S01]  /*12150*/  MUFU.EX2 R138, R164 ;  /* 0x000000a4008a7308 */ /* 0x000f220000000800 */
[----:B------:R-:W-:Y:S01]  /*12160*/  FADD.FTZ R137, R163, R137 ;  /* 0x00000089a3897221 */ /* 0x000fe20000010000 */
[----:B------:R-:W-:Y:S01]  /*12170*/  F2FP.PACK_AB R208, R222, R223 ;  /* 0x000000dfded0723e */ /* 0x000fe200000000ff */
[C---:B------:R-:W-:Y:S04]  /*12180*/  HMMA.16816.F32 R8, R144.reuse, R148, R8 ;  /* 0x000000949008723c */ /* 0x040fe80000001808 */
[----:B------:R-:W-:Y:S02]  /*12190*/  F2FP.PACK_AB R210, R220, R221 ;  /* 0x000000dddcd2723e */ /* 0x000fe400000000ff */
[----:B--2---:R-:W-:Y:S01]  /*121a0*/  F2FP.PACK_AB R211, R216, R217 ;  /* 0x000000d9d8d3723e */ /* 0x004fe200000000ff */
[----:B------:R-:W2:Y:S01]  /*121b0*/  MUFU.EX2 R160, R198 ;  /* 0x000000c600a07308 */ /* 0x000ea20000000800 */
[-C--:B------:R-:W-:Y:S04]  /*121c0*/  HMMA.16816.F32 R12, R144, R150.reuse, R12 ;  /* 0x00000096900c723c */ /* 0x080fe8000000180c */
[----:B---3--:R-:W-:Y:S04]  /*121d0*/  FADD.FTZ R0, R139, R2 ;  /* 0x000000028b007221 */ /* 0x008fe80000010000 */
[C---:B------:R-:W-:Y:S01]  /*121e0*/  HMMA.16816.F32 R16, R140.reuse, R150, R16 ;  /* 0x000000968c10723c */ /* 0x040fe20000001810 */
[----:B------:R-:W3:Y:S03]  /*121f0*/  LDSM.16.MT88.4 R148, [R235+0x900] ;  /* 0x00090000eb94783b */ /* 0x000ee60000004200 */
[----:B----4-:R-:W-:Y:S04]  /*12200*/  FADD.FTZ R0, R138, R0 ;  /* 0x000000008a007221 */ /* 0x010fe80000010000 */
[-C--:B------:R-:W-:Y:S01]  /*12210*/  HMMA.16816.F32 R20, R140, R152.reuse, R20 ;  /* 0x000000988c14723c */ /* 0x080fe20000001814 */
[----:B------:R-:W-:Y:S03]  /*12220*/  LDSM.16.MT88.4 R164, [R234+0x3100] ;  /* 0x00310000eaa4783b */ /* 0x000fe60000004200 */
[----:B------:R-:W-:Y:S04]  /*12230*/  FADD.FTZ R0, R161, R0 ;  /* 0x00000000a1007221 */ /* 0x000fe80000010000 */
[C---:B------:R-:W-:Y:S04]  /*12240*/  HMMA.16816.F32 R24, R144.reuse, R152, R24 ;  /* 0x000000989018723c */ /* 0x040fe80000001818 */
[----:B--2---:R-:W-:Y:S02]  /*12250*/  FADD.FTZ R2, R160, R0 ;  /* 0x00000000a0027221 */ /* 0x004fe40000010000 */
[----:B------:R-:W-:Y:S02]  /*12260*/  FADD.FTZ R0, R173, R3 ;  /* 0x00000003ad007221 */ /* 0x000fe40000010000 */
[-C--:B------:R-:W-:Y:S04]  /*12270*/  HMMA.16816.F32 R28, R144, R154.reuse, R28 ;  /* 0x0000009a901c723c */ /* 0x080fe8000000181c */
[----:B------:R-:W-:Y:S02]  /*12280*/  FADD.FTZ R3, R224, R132 ;  /* 0x00000084e0037221 */ /* 0x000fe40000010000 */
[----:B------:R-:W-:Y:S01]  /*12290*/  MUFU.EX2 R224, R194 ;  /* 0x000000c200e07308 */ /* 0x000fe20000000800 */
[----:B------:R-:W-:Y:S01]  /*122a0*/  FADD.FTZ R132, R218, R0 ;  /* 0x00000000da847221 */ /* 0x000fe20000010000 */
[C---:B------:R-:W-:Y:S01]  /*122b0*/  HMMA.16816.F32 R32, R140.reuse, R154, R32 ;  /* 0x0000009a8c20723c */ /* 0x040fe20000001820 */
[----:B------:R-:W2:Y:S03]  /*122c0*/  LDSM.16.MT88.4 R152, [R233+0x2900] ;  /* 0x00290000e998783b */ /* 0x000ea60000004200 */
[----:B------:R-:W-:Y:S02]  /*122d0*/  FADD.FTZ R0, R169, R2 ;  /* 0x00000002a9007221 */ /* 0x000fe40000010000 */
[----:B------:R-:W-:Y:S02]  /*122e0*/  FADD.FTZ R132, R171, R132 ;  /* 0x00000084ab847221 */ /* 0x000fe40000010000 */
[-C--:B-1----:R-:W-:Y:S01]  /*122f0*/  HMMA.16816.F32 R36, R140, R156.reuse, R36 ;  /* 0x0000009c8c24723c */ /* 0x082fe20000001824 */
[----:B------:R-:W1:Y:S03]  /*12300*/  MUFU.EX2 R218, R193 ;  /* 0x000000c100da7308 */ /* 0x000e660000000800 */
[----:B------:R-:W-:Y:S02]  /*12310*/  FADD.FTZ R0, R168, R0 ;  /* 0x00000000a8007221 */ /* 0x000fe40000010000 */
[----:B------:R-:W-:Y:S02]  /*12320*/  FADD.FTZ R3, R172, R3 ;  /* 0x00000003ac037221 */ /* 0x000fe40000010000 */
[C---:B------:R-:W-:Y:S08]  /*12330*/  HMMA.16816.F32 R40, R144.reuse, R156, R40 ;  /* 0x0000009c9028723c */ /* 0x040ff00000001828 */
[-C--:B------:R-:W-:Y:S08]  /*12340*/  HMMA.16816.F32 R44, R144, R158.reuse, R44 ;  /* 0x0000009e902c723c */ /* 0x080ff0000000182c */
[C---:B------:R-:W-:Y:S01]  /*12350*/  HMMA.16816.F32 R48, R140.reuse, R158, R48 ;  /* 0x0000009e8c30723c */ /* 0x040fe20000001830 */
[----:B------:R-:W4:Y:S03]  /*12360*/  LDSM.16.MT88.4 R156, [R234+0x2900] ;  /* 0x00290000ea9c783b */ /* 0x000f260000004200 */
[----:B-1----:R-:W-:Y:S04]  /*12370*/  F2FP.PACK_AB R209, R219, R218 ;  /* 0x000000dadbd1723e */ /* 0x002fe800000000ff */
[-C--:B---3--:R-:W-:Y:S08]  /*12380*/  HMMA.16816.F32 R52, R140, R148.reuse, R52 ;  /* 0x000000948c34723c */ /* 0x088ff00000001834 */
        /* <DEDUP_REMOVED lines=21> */
[-C--:B------:R-:W-:Y:S07]  /*124e0*/  HMMA.16816.F32 R124, R144, R154.reuse, R124 ;  /* 0x0000009a907c723c */ /* 0x080fee000000187c */
[----:B------:R-:W-:Y:S01]  /*124f0*/  F2FP.PACK_AB R144, R138, R139 ;  /* 0x0000008b8a90723e */ /* 0x000fe200000000ff */
[----:B------:R-:W-:Y:S01]  /*12500*/  HMMA.16816.F32 R128, R140, R154, R128 ;  /* 0x0000009a8c80723c */ /* 0x000fe20000001880 */
[----:B------:R-:W2:Y:S01]  /*12510*/  LDSM.16.MT88.4 R152, [R236+0x1100] ;  /* 0x00110000ec98783b */ /* 0x000ea20000004200 */
[----:B------:R-:W4:Y:S02]  /*12520*/  MUFU.EX2 R139, R207 ;  /* 0x000000cf008b7308 */ /* 0x000f240000000800 */
[----:B------:R-:W-:Y:S02]  /*12530*/  F2FP.PACK_AB R146, R160, R161 ;  /* 0x000000a1a092723e */ /* 0x000fe400000000ff */
[----:B------:R-:W-:Y:S02]  /*12540*/  F2FP.PACK_AB R145, R185, R184 ;  /* 0x000000b8b991723e */ /* 0x000fe400000000ff */
[----:B------:R-:W-:Y:S01]  /*12550*/  F2FP.PACK_AB R147, R189, R187 ;  /* 0x000000bbbd93723e */ /* 0x000fe200000000ff */
[----:B------:R-:W-:Y:S03]  /*12560*/  LDSM.16.MT88.4 R160, [R233+0x3100] ;  /* 0x00310000e9a0783b */ /* 0x000fe60000004200 */
[----:B------:R-:W-:Y:S01]  /*12570*/  F2FP.PACK_AB R140, R186, R231 ;  /* 0x000000e7ba8c723e */ /* 0x000fe200000000ff */
[----:B------:R-:W5:Y:S01]  /*12580*/  MUFU.EX2 R138, R206 ;  /* 0x000000ce008a7308 */ /* 0x000f620000000800 */
[----:B------:R-:W-:Y:S01]  /*12590*/  F2FP.PACK_AB R142, R252, R188 ;  /* 0x000000bcfc8e723e */ /* 0x000fe200000000ff */
[-C--:B---3--:R-:W-:Y:S05]  /*125a0*/  HMMA.16816.F32 R4, R144, R156.reuse, R4 ;  /* 0x0000009c9004723c */ /* 0x088fea0000001804 */
[----:B------:R-:W-:Y:S02]  /*125b0*/  F2FP.PACK_AB R141, R251, R230 ;  /* 0x000000e6fb8d723e */ /* 0x000fe400000000ff */
[----:B------:R-:W-:Y:S01]  /*125c0*/  F2FP.PACK_AB R143, R228, R229 ;  /* 0x000000e5e48f723e */ /* 0x000fe200000000ff */
[----:B----4-:R-:W-:Y:S06]  /*125d0*/  FADD.FTZ R0, R139, R0 ;  /* 0x000000008b007221 */ /* 0x010fec0000010000 */
[C---:B------:R-:W-:Y:S08]  /*125e0*/  HMMA.16816.F32 R8, R140.reuse, R156, R8 ;  /* 0x0000009c8c08723c */ /* 0x040ff00000001808 */
[-C--:B------:R-:W-:Y:S04]  /*125f0*/  HMMA.16816.F32 R12, R140, R158.reuse, R12 ;  /* 0x0000009e8c0c723c */ /* 0x080fe8000000180c */
[----:B-----5:R-:W-:Y:S04]  /*12600*/  FADD.FTZ R0, R138, R0 ;  /* 0x000000008a007221 */ /* 0x020fe80000010000 */
[C---:B------:R-:W-:Y:S01]  /*12610*/  HMMA.16816.F32 R16, R144.reuse, R158, R16 ;  /* 0x0000009e9010723c */ /* 0x040fe20000001810 */
[----:B------:R-:W3:Y:S07]  /*12620*/  LDSM.16.MT88.4 R156, [R235+0x1100] ;  /* 0x00110000eb9c783b */ /* 0x000eee0000004200 */
[-C--:B-1----:R-:W-:Y:S01]  /*12630*/  HMMA.16816.F32 R20, R144, R148.reuse, R20 ;  /* 0x000000949014723c */ /* 0x082fe20000001814 */
[----:B------:R1:W-:Y:S07]  /*12640*/  STL [R1+0x7c], R0 ;  /* 0x00007c0001007387 */ /* 0x0003ee0000100800 */
[C---:B------:R-:W-:Y:S08]  /*12650*/  HMMA.16816.F32 R24, R140.reuse, R148, R24 ;  /* 0x000000948c18723c */ /* 0x040ff00000001818 */
[-C--:B------:R-:W-:Y:S08]  /*12660*/  HMMA.16816.F32 R28, R140, R150.reuse, R28 ;  /* 0x000000968c1c723c */ /* 0x080ff0000000181c */
[C---:B------:R-:W-:Y:S01]  /*12670*/  HMMA.16816.F32 R32, R144.reuse, R150, R32 ;  /* 0x000000969020723c */ /* 0x040fe20000001820 */
[----:B------:R-:W4:Y:S03]  /*12680*/  LDSM.16.MT88.4 R148, [R236+0x3100] ;  /* 0x00310000ec94783b */ /* 0x000f260000004200 */
[----:B-1----:R-:W-:Y:S01]  /*12690*/  FADD.FTZ R0, R170, R137 ;  /* 0x00000089aa007221 */ /* 0x002fe20000010000 */
[----:B------:R-:W-:Y:S03]  /*126a0*/  MOV R137, R187 ;  /* 0x000000bb00897202 */ /* 0x000fe60000000f00 */
[-C--:B--2---:R-:W-:Y:S04]  /*126b0*/  HMMA.16816.F32 R36, R144, R152.reuse, R36 ;  /* 0x000000989024723c */ /* 0x084fe80000001824 */
[----:B------:R-:W-:Y:S01]  /*126c0*/  FADD.FTZ R2, R215, R0 ;  /* 0x00000000d7027221 */ /* 0x000fe20000010000 */
[----:B------:R-:W-:Y:S01]  /*126d0*/  MOV R0, R179 ;  /* 0x000000b300007202 */ /* 0x000fe20000000f00 */
[----:B------:R-:W-:Y:S02]  /*126e0*/  LDSM.16.MT88.4 R212, [R233+0x3900] ;  /* 0x00390000e9d4783b */ /* 0x000fe40000004200 */
[C---:B------:R-:W-:Y:S04]  /*126f0*/  HMMA.16816.F32 R40, R140.reuse, R152, R40 ;  /* 0x000000988c28723c */ /* 0x040fe80000001828 */
[----:B------:R-:W-:Y:S04]  /*12700*/  FADD.FTZ R0, R0, R3 ;  /* 0x0000000300007221 */ /* 0x000fe80000010000 */
[-C--:B------:R-:W-:Y:S08]  /*12710*/  HMMA.16816.F32 R44, R140, R154.reuse, R44 ;  /* 0x0000009a8c2c723c */ /* 0x080ff0000000182c */
[C---:B------:R-:W-:Y:S01]  /*12720*/  HMMA.16816.F32 R48, R144.reuse, R154, R48 ;  /* 0x0000009a9030723c */ /* 0x040fe20000001830 */
[----:B------:R-:W1:Y:S07]  /*12730*/  LDSM.16.MT88.4 R152, [R235+0x3100] ;  /* 0x00310000eb98783b */ /* 0x000e6e0000004200 */
        /* <DEDUP_REMOVED lines=13> */
[-C--:B----4-:R-:W-:Y:S08]  /*12810*/  HMMA.16816.F32 R100, R144, R148.reuse, R100 ;  /* 0x000000949064723c */ /* 0x090ff00000001864 */
[C---:B------:R-:W-:Y:S08]  /*12820*/  HMMA.16816.F32 R104, R140.reuse, R148, R104 ;  /* 0x000000948c68723c */ /* 0x040ff00000001868 */
[-C--:B------:R-:W-:Y:S08]  /*12830*/  HMMA.16816.F32 R108, R140, R150.reuse, R108 ;  /* 0x000000968c6c723c */ /* 0x080ff0000000186c */
[C---:B------:R-:W-:Y:S08]  /*12840*/  HMMA.16816.F32 R112, R144.reuse, R150, R112 ;  /* 0x000000969070723c */ /* 0x040ff00000001870 */
        /* <DEDUP_REMOVED lines=8> */
[----:B------:R-:W-:Y:S01]  /*128d0*/  F2FP.PACK_AB R143, R224, R226 ;  /* 0x000000e2e08f723e */ /* 0x000fe200000000ff */
[----:B------:R-:W3:Y:S03]  /*128e0*/  LDSM.16.MT88.4 R144, [R235+0x1900] ;  /* 0x00190000eb90783b */ /* 0x000ee60000004200 */
[----:B------:R-:W-:Y:S02]  /*128f0*/  MOV R138, R189 ;  /* 0x000000bd008a7202 */ /* 0x000fe40000000f00 */
[----:B------:R-:W-:Y:S01]  /*12900*/  MOV R139, R188 ;  /* 0x000000bc008b7202 */ /* 0x000fe20000000f00 */
[-C--:B------:R-:W-:Y:S02]  /*12910*/  HMMA.16816.F32 R204, R140, R180.reuse, R4 ;  /* 0x000000b48ccc723c */ /* 0x080fe40000001804 */
[----:B------:R-:W4:Y:S06]  /*12920*/  LDSM.16.MT88.4 R4, [R234+0x3900] ;  /* 0x00390000ea04783b */ /* 0x000f2c0000004200 */
[C---:B------:R-:W-:Y:S02]  /*12930*/  HMMA.16816.F32 R188, R208.reuse, R180, R8 ;  /* 0x000000b4d0bc723c */ /* 0x040fe40000001808 */
[----:B------:R-:W5:Y:S06]  /*12940*/  LDSM.16.MT88.4 R8, [R236+0x3900] ;  /* 0x00390000ec08783b */ /* 0x000f6c0000004200 */
[-C--:B------:R-:W-:Y:S02]  /*12950*/  HMMA.16816.F32 R200, R208, R182.reuse, R12 ;  /* 0x000000b6d0c8723c */ /* 0x080fe4000000180c */
[----:B------:R-:W1:Y:S06]  /*12960*/  LDSM.16.MT88.4 R12, [R235+0x3900] ;  /* 0x00390000eb0c783b */ /* 0x000e6c0000004200 */
[C---:B------:R-:W-:Y:S07]  /*12970*/  HMMA.16816.F32 R180, R140.reuse, R182, R16 ;  /* 0x000000b68cb4723c */ /* 0x040fee0000001810 */
[----:B------:R-:W-:Y:S01]  /*12980*/  MOV R19, R186 ;  /* 0x000000ba00137202 */ /* 0x000fe20000000f00 */
[-C--:B--2---:R-:W-:Y:S04]  /*12990*/  HMMA.16816.F32 R196, R140, R164.reuse, R20 ;  /* 0x000000a48cc4723c */ /* 0x084fe80000001814 */
[----:B------:R-:W-:Y:S02]  /*129a0*/  MOV R18, R185 ;  /* 0x000000b900127202 */ /* 0x000fe40000000f00 */
[----:B------:R-:W-:Y:S02]  /*129b0*/  MOV R17, R184 ;  /* 0x000000b800117202 */ /* 0x000fe40000000f00 */
[----:B------:R-:W-:Y:S04]  /*129c0*/  MOV R23, R174 ;  /* 0x000000ae00177202 */ /* 0x000fe80000000f00 */
[----:B------:R-:W-:Y:S02]  /*129d0*/  MOV R22, R175 ;  /* 0x000000af00167202 */ /* 0x000fe40000000f00 */
[C---:B------:R-:W-:Y:S04]  /*129e0*/  HMMA.16816.F32 R172, R208.reuse, R164, R24 ;  /* 0x000000a4d0ac723c */ /* 0x040fe80000001818 */
[----:B------:R-:W-:Y:S01]  /*129f0*/  MOV R16, R178 ;  /* 0x000000b200107202 */ /* 0x000fe20000000f00 */
[----:B------:R-:W-:Y:S01]  /*12a00*/  FADD.FTZ R0, R22, R0 ;  /* 0x0000000016007221 */ /* 0x000fe20000010000 */
        /* <DEDUP_REMOVED lines=8> */
[-C--:B-1----:R-:W-:Y:S04]  /*12a90*/  HMMA.16816.F32 R184, R140, R152.reuse, R36 ;  /* 0x000000988cb8723c */ /* 0x082fe80000001824 */
        /* <DEDUP_REMOVED lines=26> */
[----:B------:R-:W-:Y:S04]  /*12c40*/  FADD.FTZ R2, R218, R2 ;  /* 0x00000002da027221 */ /* 0x000fe80000010000 */
[-C--:B------:R-:W-:Y:S08]  /*12c50*/  HMMA.16816.F32 R76, R208, R214.reuse, R76 ;  /* 0x000000d6d04c723c */ /* 0x080ff0000000184c */
[C---:B------:R-:W-:Y:S08]  /*12c60*/  HMMA.16816.F32 R80, R140.reuse, R214, R80 ;  /* 0x000000d68c50723c */ /* 0x040ff00000001850 */
[-C--:B----4-:R-:W-:Y:S08]  /*12c70*/  HMMA.16816.F32 R84, R140, R4.reuse, R84 ;  /* 0x000000048c54723c */ /* 0x090ff00000001854 */
[C---:B------:R-:W-:Y:S01]  /*12c80*/  HMMA.16816.F32 R88, R208.reuse, R4, R88 ;  /* 0x00000004d058723c */ /* 0x040fe20000001858 */
[----:B------:R-:W2:Y:S06]  /*12c90*/  LDL R5, [R1+0x8c] ;  /* 0x00008c0001057983 */ /* 0x000eac0000100800 */
[----:B------:R-:W-:Y:S01]  /*12ca0*/  FADD.FTZ R4, R225, R0 ;  /* 0x00000000e1047221 */ /* 0x000fe20000010000 */
        /* <DEDUP_REMOVED lines=20> */
[----:B------:R-:W-:Y:S07]  /*12df0*/  HMMA.16816.F32 R128, R140, R14, R128 ;  /* 0x0000000e8c80723c */ /* 0x000fee0000001880 */
[----:B------:R-:W-:Y:S02]  /*12e00*/  MOV R140, R133 ;  /* 0x00000085008c7202 */ /* 0x000fe40000000f00 */
[C---:B--2---:R-:W-:Y:S03]  /*12e10*/  ISETP.GT.AND P0, PT, R250.reuse, R5, PT ;  /* 0x00000005fa00720c */ /* 0x044fe60003f04270 */
[----:B------:R-:W-:Y:S10]  /*12e20*/  IADD3 R250, R250, -0x1, RZ ;  /* 0xfffffffffafa7810 */ /* 0x000ff40007ffe0ff */
[----:B-1----:R-:W-:-:S05]  /*12e30*/  @P0 BRA `(.L_x_4104) ;  /* 0xffffb4e000000947 */ /* 0x002fca000383ffff */
.L_x_4093:
[----:B-1----:R-:W-:-:S13]  /*12e40*/  ISETP.GE.AND P0, PT, R250, RZ, PT ;  /* 0x000000fffa00720c */ /* 0x002fda0003f06270 */
        /* <DEDUP_REMOVED lines=9> */
[----:B------:R-:W-:Y:S02]  /*12ee0*/  SHF.L.U32 R246, R0, 0x1, RZ ;  /* 0x0000000100f67819 */ /* 0x000fe400000006ff */
.L_x_4112:
[----:B------:R-:W2:Y:S01]  /*12ef0*/  LDL R4, [R1+0x74] ;  /* 0x0000740001047983 */ /* 0x000ea20000100800 */
[----:B------:R-:W-:Y:S04]  /*12f00*/  DEPBAR.LE SB0, 0x0 ;  /* 0x000080000000791a */ /* 0x000fe80000000000 */
[----:B------:R-:W3:Y:S01]  /*12f10*/  LDL R6, [R1+0x70] ;  /* 0x0000700001067983 */ /* 0x000ee20000100800 */
[----:B------:R-:W-:Y:S03]  /*12f20*/  WARPSYNC 0xffffffff ;  /* 0xffffffff00007948 */ /* 0x000fe60003800000 */
[----:B------:R-:W-:Y:S06]  /*12f30*/  BAR.SYNC.DEFER_BLOCKING 0x0 ;  /* 0x0000000000007b1d */ /* 0x000fec0000010000 */
[----:B------:R-:W1:Y:S04]  /*12f40*/  S2R R5, SR_CTAID.Y ;  /* 0x0000000000057919 */ /* 0x000e680000002600 */
[----:B------:R-:W4:Y:S04]  /*12f50*/  S2R R7, SR_CTAID.Y ;  /* 0x0000000000077919 */ /* 0x000f280000002600 */
[----:B------:R1:W2:Y:S04]  /*12f60*/  LDSM.16.M88.4 R64, [R240+0x8100] ;  /* 0x00810000f040783b */ /* 0x0002a80000000200 */
[----:B------:R2:W2:Y:S04]  /*12f70*/  LDSM.16.M88.4 R60, [R240+0xa100] ;  /* 0x00a10000f03c783b */ /* 0x0004a80000000200 */
[----:B------:R2:W2:Y:S04]  /*12f80*/  LDSM.16.M88.4 R16, [R232+0x4100] ;  /* 0x00410000e810783b */ /* 0x0004a80000000200 */
[----:B------:R2:W2:Y:S04]  /*12f90*/  LDSM.16.M88.4 R32, [R232+0x4900] ;  /* 0x00490000e820783b */ /* 0x0004a80000000200 */
[----:B------:R2:W2:Y:S04]  /*12fa0*/  LDSM.16.M88.4 R48, [R232+0x5100] ;  /* 0x00510000e830783b */ /* 0x0004a80000000200 */
[----:B------:R2:W2:Y:S04]  /*12fb0*/  LDSM.16.M88.4 R132, [R232+0x5900] ;  /* 0x00590000e884783b */ /* 0x0004a80000000200 */
[----:B------:R2:W2:Y:S01]  /*12fc0*/  LDSM.16.M88.4 R208, [R242+0x8100] ;  /* 0x00810000f2d0783b */ /* 0x0004a20000000200 */
[----:B----4-:R-:W-:Y:S01]  /*12fd0*/  IMAD.WIDE.U32 R8, R7, c[0x0][0x210], RZ ;  /* 0x0000840007087a25 */ /* 0x010fe200078e00ff */
[----:B-1----:R-:W-:Y:S02]  /*12fe0*/  SHF.R.S32.HI R5, RZ, 0x1f, R5 ;  /* 0x0000001fff057819 */ /* 0x002fe40000011405 */
[----:B------:R1:W4:Y:S03]  /*12ff0*/  LDSM.16.M88.4 R216, [R242+0xa100] ;  /* 0x00a10000f2d8783b */ /* 0x0003260000000200 */
[----:B------:R-:W-:Y:S01]  /*13000*/  IMAD R5, R5, c[0x0][0x210], RZ ;  /* 0x0000840005057a24 */ /* 0x000fe200078e02ff */
[----:B------:R1:W1:Y:S03]  /*13010*/  LDSM.16.M88.4 R212, [R239] ;  /* 0x00000000efd4783b */ /* 0x0002660000000200 */
[----:B------:R-:W-:Y:S01]  /*13020*/  IMAD R5, R7, c[0x0][0x214], R5 ;  /* 0x0000850007057a24 */ /* 0x000fe200078e0205 */
[----:B------:R1:W1:Y:S04]  /*13030*/  LDSM.16.M88.4 R220, [R239+0x800] ;  /* 0x00080000efdc783b */ /* 0x0002680000000200 */
[----:B------:R-:W-:Y:S01]  /*13040*/  IADD3 R5, R9, R5, RZ ;  /* 0x0000000509057210 */ /* 0x000fe20007ffe0ff */
[----:B------:R1:W1:Y:S04]  /*13050*/  LDSM.16.M88.4 R224, [R239+0x1000] ;  /* 0x00100000efe0783b */ /* 0x0002680000000200 */
[----:B------:R1:W1:Y:S01]  /*13060*/  LDSM.16.M88.4 R228, [R239+0x1800] ;  /* 0x00180000efe4783b */ /* 0x0002620000000200 */
[----:B--2---:R-:W-:Y:S01]  /*13070*/  IMAD.WIDE.U32 R2, R4, c[0x0][0x208], RZ ;  /* 0x0000820004027a25 */ /* 0x004fe200078e00ff */
        /* <DEDUP_REMOVED lines=13> */
[----:B-1--4-:R1:W2:Y:S02]  /*13150*/  SHFL.IDX PT, R37, R0, RZ, 0x181f ;  /* 0x00181fff00257589 */ /* 0x0122a400000e0000 */
.L_x_4183:
[-C--:B------:R-:W-:Y:S01]  /*13160*/  HMMA.16816.F32 R4, R64, R16.reuse, RZ ;  /* 0x000000104004723c */ /* 0x080fe200000018ff */
[----:B------:R-:W3:Y:S01]  /*13170*/  LDL R39, [R1+0xb4] ;  /* 0x0000b40001277983 */ /* 0x000ee20000100800 */
[----:B------:R-:W-:Y:S03]  /*13180*/  BSSY B0, `(.L_x_4107) ;  /* 0x000011a000007945 */ /* 0x000fe60003800000 */
[----:B------:R-:W3:Y:S03]  /*13190*/  LDL R42, [R1+0xd0] ;  /* 0x0000d000012a7983 */ /* 0x000ee60000100800 */
[C---:B------:R-:W-:Y:S01]  /*131a0*/  HMMA.16816.F32 R8, R60.reuse, R16, RZ ;  /* 0x000000103c08723c */ /* 0x040fe200000018ff */
[----:B------:R-:W4:Y:S07]  /*131b0*/  SHFL.IDX PT, R38, R36, RZ, 0x181f ;  /* 0x00181fff24267589 */ /* 0x000f2e00000e0000 */
[-C--:B------:R-:W-:Y:S01]  /*131c0*/  HMMA.16816.F32 R12, R60, R18.reuse, RZ ;  /* 0x000000123c0c723c */ /* 0x080fe200000018ff */
[----:B------:R-:W-:Y:S07]  /*131d0*/  SHFL.IDX PT, R46, R36, 0x1, 0x181f ;  /* 0x00381f00242e7f89 */ /* 0x000fee00000e0000 */
[C---:B------:R-:W-:Y:S01]  /*131e0*/  HMMA.16816.F32 R16, R64.reuse, R18, RZ ;  /* 0x000000124010723c */ /* 0x040fe200000018ff */
[----:B------:R-:W-:Y:S07]  /*131f0*/  SHFL.IDX PT, R41, R0, 0x1, 0x181f ;  /* 0x00381f0000297f89 */ /* 0x000fee00000e0000 */
[-C--:B------:R-:W-:Y:S01]  /*13200*/  HMMA.16816.F32 R20, R64, R32.reuse, RZ ;  /* 0x000000204014723c */ /* 0x080fe200000018ff */
[----:B------:R-:W5:Y:S07]  /*13210*/  SHFL.IDX PT, R52, R36, 0x2, 0x181f ;  /* 0x00581f0024347f89 */ /* 0x000f6e00000e0000 */
[C---:B------:R-:W-:Y:S01]  /*13220*/  HMMA.16816.F32 R24, R60.reuse, R32, RZ ;  /* 0x000000203c18723c */ /* 0x040fe200000018ff */
[----:B------:R-:W1:Y:S07]  /*13230*/  SHFL.IDX PT, R40, R0, 0x2, 0x181f ;  /* 0x00581f0000287f89 */ /* 0x000e6e00000e0000 */
[-C--:B------:R-:W-:Y:S01]  /*13240*/  HMMA.16816.F32 R28, R60, R34.reuse, RZ ;  /* 0x000000223c1c723c */ /* 0x080fe200000018ff */
[----:B------:R2:W1:Y:S07]  /*13250*/  SHFL.IDX PT, R54, R36, 0x3, 0x181f ;  /* 0x00781f0024367f89 */ /* 0x00046e00000e0000 */
[C---:B------:R-:W-:Y:S01]  /*13260*/  HMMA.16816.F32 R32, R64.reuse, R34, RZ ;  /* 0x000000224020723c */ /* 0x040fe200000018ff */
[----:B-1----:R-:W1:Y:S03]  /*13270*/  SHFL.IDX PT, R0, R0, 0x3, 0x181f ;  /* 0x00781f0000007f89 */ /* 0x002e6600000e0000 */
[C---:B---3--:R-:W-:Y:S01]  /*13280*/  SHF.L.U64.HI R245, R39.reuse, 0x1, R42 ;  /* 0x0000000127f57819 */ /* 0x048fe2000001022a */
[----:B------:R-:W-:Y:S01]  /*13290*/  IMAD.SHL.U32 R141, R39, 0x2, RZ ;  /* 0x00000002278d7824 */ /* 0x000fe200078e00ff */
[CC--:B----4-:R-:W-:Y:S06]  /*132a0*/  IADD3 R2, P1, R38.reuse, R246.reuse, RZ ;  /* 0x000000f626027210 */ /* 0x0d0fec0007f3e0ff */
[-C--:B------:R-:W-:Y:S01]  /*132b0*/  IADD3 R38, P0, R38, R141.reuse, RZ ;  /* 0x0000008d26267210 */ /* 0x080fe20007f1e0ff */
[C---:B--2---:R-:W-:Y:S01]  /*132c0*/  IMAD.X R3, R37.reuse, 0x1, R247, P1 ;  /* 0x0000000125037824 */ /* 0x044fe200008e06f7 */
[-C--:B-----5:R-:W-:Y:S03]  /*132d0*/  IADD3 R44, P1, R52, R246.reuse, RZ ;  /* 0x000000f6342c7210 */ /* 0x0a0fe60007f3e0ff */
[----:B------:R-:W-:Y:S01]  /*132e0*/  IMAD.X R39, R37, 0x1, R245, P0 ;  /* 0x0000000125277824 */ /* 0x000fe200000e06f5 */
[----:B------:R2:W-:Y:S01]  /*132f0*/  LDGSTS.E.BYPASS.LTC128B.128 [R249], [R2.64], !P3 ;  /* 0x0000000002f97fae */ /* 0x0005e2000d901d46 */
[--C-:B------:R-:W-:Y:S07]  /*13300*/  IMAD.X R45, R40, 0x1, R247.reuse, P1 ;  /* 0x00000001282d7824 */ /* 0x100fee00008e06f7 */
[----:B------:R3:W-:Y:S01]  /*13310*/  LDGSTS.E.BYPASS.LTC128B.128 [R249+0x2000], [R38.64], !P5 ;  /* 0x0200000026f97fae */ /* 0x0007e2000e901d46 */
[CC--:B--2---:R-:W-:Y:S02]  /*13320*/  IADD3 R2, P0, R46.reuse, R246.reuse, RZ ;  /* 0x000000f62e027210 */ /* 0x0c4fe40007f1e0ff */
[-C--:B------:R-:W-:Y:S03]  /*13330*/  IADD3 R46, P2, R46, R141.reuse, RZ ;  /* 0x0000008d2e2e7210 */ /* 0x080fe60007f5e0ff */
[C---:B------:R-:W-:Y:S01]  /*13340*/  IMAD.X R3, R41.reuse, 0x1, R247, P0 ;  /* 0x0000000129037824 */ /* 0x040fe200000e06f7 */
[-C--:B------:R-:W-:Y:S01]  /*13350*/  IADD3 R52, P0, R52, R141.reuse, RZ ;  /* 0x0000008d34347210 */ /* 0x080fe20007f1e0ff */
[--C-:B------:R-:W-:Y:S01]  /*13360*/  IMAD.X R47, R41, 0x1, R245.reuse, P2 ;  /* 0x00000001292f7824 */ /* 0x100fe200010e06f5 */
[-C--:B---3--:R-:W-:Y:S02]  /*13370*/  HMMA.16816.F32 R36, R64, R48.reuse, RZ ;  /* 0x000000304024723c */ /* 0x088fe400000018ff */
[----:B------:R2:W-:Y:S01]  /*13380*/  LDGSTS.E.BYPASS.LTC128B.128 [R249+0x800], [R2.64], !P3 ;  /* 0x0080000002f97fae */ /* 0x0005e2000d901d46 */
[----:B------:R-:W-:Y:S05]  /*13390*/  IMAD.X R53, R40, 0x1, R245, P0 ;  /* 0x0000000128357824 */ /* 0x000fea00000e06f5 */
[C---:B------:R-:W-:Y:S02]  /*133a0*/  HMMA.16816.F32 R40, R60.reuse, R48, RZ ;  /* 0x000000303c28723c */ /* 0x040fe400000018ff */
[----:B------:R3:W-:Y:S08]  /*133b0*/  LDGSTS.E.BYPASS.LTC128B.128 [R249+0x2800], [R46.64], !P5 ;  /* 0x028000002ef97fae */ /* 0x0007f0000e901d46 */
[----:B------:R3:W-:Y:S08]  /*133c0*/  LDGSTS.E.BYPASS.LTC128B.128 [R249+0x1000], [R44.64], !P3 ;  /* 0x010000002cf97fae */ /* 0x0007f0000d901d46 */
[----:B------:R4:W-:Y:S01]  /*133d0*/  LDGSTS.E.BYPASS.LTC128B.128 [R249+0x3000], [R52.64], !P5 ;  /* 0x0300000034f97fae */ /* 0x0009e2000e901d46 */
[----:B--2---:R-:W-:Y:S05]  /*133e0*/  IADD3 R2, P0, R54, R246, RZ ;  /* 0x000000f636027210 */ /* 0x004fea0007f1e0ff */
[----:B-1----:R-:W-:Y:S05]  /*133f0*/  IMAD.X R3, R0, 0x1, R247, P0 ;  /* 0x0000000100037824 */ /* 0x002fea00000e06f7 */
[----:B------:R1:W-:Y:S01]  /*13400*/  LDGSTS.E.BYPASS.LTC128B.128 [R249+0x1800], [R2.64], !P3 ;  /* 0x0180000002f97fae */ /* 0x0003e2000d901d46 */
[-C--:B---3--:R-:W-:Y:S08]  /*13410*/  HMMA.16816.F32 R44, R60, R50.reuse, RZ ;  /* 0x000000323c2c723c */ /* 0x088ff000000018ff */
[C---:B------:R-:W-:Y:S04]  /*13420*/  HMMA.16816.F32 R48, R64.reuse, R50, RZ ;  /* 0x000000324030723c */ /* 0x040fe800000018ff */
[----:B----4-:R-:W-:Y:S05]  /*13430*/  IADD3 R52, P0, R54, R141, RZ ;  /* 0x0000008d36347210 */ /* 0x010fea0007f1e0ff */
[----:B------:R-:W-:Y:S01]  /*13440*/  IMAD.X R53, R0, 0x1, R245, P0 ;  /* 0x0000000100357824 */ /* 0x000fe200000e06f5 */
[----:B------:R-:W-:Y:S04]  /*13450*/  ISETP.GE.AND P0, PT, R250, 0x1, PT ;  /* 0x00000001fa00780c */ /* 0x000fe80003f06270 */
[----:B------:R2:W-:Y:S08]  /*13460*/  LDGSTS.E.BYPASS.LTC128B.128 [R249+0x3800], [R52.64], !P5 ;  /* 0x0380000034f97fae */ /* 0x0005f0000e901d46 */
        /* <DEDUP_REMOVED lines=92> */
[-C--:B--2---:R-:W-:Y:S01]  /*13a30*/  HMMA.16816.F32 R4, R208, R212.reuse, R4 ;  /* 0x000000d4d004723c */ /* 0x084fe20000001804 */
[----:B------:R-:W2:Y:S07]  /*13a40*/  LDSM.16.M88.4 R224, [R239+0x3800] ;  /* 0x00380000efe0783b */ /* 0x000eae0000000200 */
        /* <DEDUP_REMOVED lines=43> */
[----:B------:R-:W2:Y:S01]  /*13d00*/  LDSM.16.M88.4 R224, [R237+0x3800] ;  /* 0x00380000ede0783b */ /* 0x000ea20000000200 */
        /* <DEDUP_REMOVED lines=16> */
[----:B------:R-:W-:Y:S01]  /*13e10*/  HMMA.16816.F32 R64, R208, R226, R64 ;  /* 0x000000e2d040723c */ /* 0x000fe20000001840 */
[----:B------:R-:W-:Y:S07]  /*13e20*/  @!UPT UIADD3 URZ, URZ, URZ, URZ ;  /* 0x0000003f3f3ff290 */ /* 0x000fee000fffe03f */
[----:B------:R-:W-:-:S11]  /*13e30*/  @!P0 BRA `(.L_x_4108) ;  /* 0x000004e000008947 */ /* 0x000fd60003800000 */
[----:B-1----:R-:W-:Y:S01]  /*13e40*/  IMAD.MOV.U32 R0, RZ, RZ, 0x1 ;  /* 0x00000001ff007424 */ /* 0x002fe200078e00ff */
[----:B------:R-:W2:Y:S01]  /*13e50*/  LDL R3, [R1+0xb8] ;  /* 0x0000b80001037983 */ /* 0x000ea20000100800 */
[----:B------:R-:W-:Y:S03]  /*13e60*/  IMAD.MOV.U32 R134, RZ, RZ, RZ ;  /* 0x000000ffff867224 */ /* 0x000fe600078e00ff */
[----:B------:R-:W-:Y:S01]  /*13e70*/  ISETP.NE.AND P0, PT, R0, c[0x0][0x2b8], PT ;  /* 0x0000ae0000007a0c */ /* 0x000fe20003f05270 */
[----:B------:R-:W3:Y:S04]  /*13e80*/  LDL R251, [R1+0xb0] ;  /* 0x0000b00001fb7983 */ /* 0x000ee80000100800 */
[----:B------:R-:W4:Y:S04]  /*13e90*/  LDL.64 R142, [R1+0xc0] ;  /* 0x0000c000018e7983 */ /* 0x000f280000100a00 */
[----:B------:R-:W5:Y:S01]  /*13ea0*/  LDL R136, [R1+0xc8] ;  /* 0x0000c80001887983 */ /* 0x000f620000100800 */
[----:B--2---:R-:W-:Y:S05]  /*13eb0*/  IMAD R2, R250, 0x40, R3 ;  /* 0x00000040fa027824 */ /* 0x004fea00078e0203 */
[----:B---3--:R-:W-:Y:S02]  /*13ec0*/  IADD3 R2, R2, -0x40, R251 ;  /* 0xffffffc002027810 */ /* 0x008fe40007ffe0fb */
[----:B------:R-:W1:Y:S02]  /*13ed0*/  S2R R251, SR_CTAID.Y ;  /* 0x0000000000fb7919 */ /* 0x000e640000002600 */
[----:B------:R-:W-:Y:S01]  /*13ee0*/  MOV R0, R2 ;  /* 0x0000000200007202 */ /* 0x000fe20000000f00 */
[----:B------:R-:W-:Y:S05]  /*13ef0*/  @P0 IMAD.HI.U32 R3, R2, c[0x0][0x2bc], RZ ;  /* 0x0000af0002030a27 */ /* 0x000fea00078e00ff */
[----:B------:R-:W-:Y:S04]  /*13f00*/  @P0 SHF.R.U32.HI R0, RZ, c[0x0][0x2c0], R3 ;  /* 0x0000b000ff000a19 */ /* 0x000fe80000011603 */
[C---:B----4-:R-:W-:Y:S04]  /*13f10*/  @!P6 IADD3 R3, P0, R0.reuse, R142, RZ ;  /* 0x0000008e0003e210 */ /* 0x050fe80007f1e0ff */
[C---:B-----5:R-:W-:Y:S02]  /*13f20*/  @!P6 LEA.HI.X.SX32 R133, R0.reuse, R136, 0x1, P0 ;  /* 0x000000880085e211 */ /* 0x060fe400000f0eff */
[C---:B------:R-:W-:Y:S01]  /*13f30*/  @!P6 LEA R132, P0, R3.reuse, c[0x0][0x2a0], 0x2 ;  /* 0x0000a8000384ea11 */ /* 0x040fe200078010ff */
[----:B------:R-:W2:Y:S01]  /*13f40*/  S2R R136, SR_CTAID.Y ;  /* 0x0000000000887919 */ /* 0x000ea20000002600 */
[----:B------:R-:W-:Y:S02]  /*13f50*/  IADD3 R0, -R0, RZ, RZ ;  /* 0x000000ff00007210 */ /* 0x000fe40007ffe1ff */
[----:B------:R-:W-:Y:S01]  /*13f60*/  @!P6 LEA.HI.X R133, R3, c[0x0][0x2a4], R133, 0x2, P0 ;  /* 0x0000a9000385ea11 */ /* 0x000fe200000f1485 */
[----:B-1----:R-:W-:Y:S04]  /*13f70*/  IMAD.WIDE.U32 R142, R251, c[0x0][0x1e8], RZ ;  /* 0x00007a00fb8e7a25 */ /* 0x002fe800078e00ff */
[----:B------:R-:W3:Y:S01]  /*13f80*/  @!P6 LDG.E R134, [R132.64] ;  /* 0x000000068486e981 */ /* 0x000ee2000c1e1900 */
[----:B------:R-:W-:Y:S04]  /*13f90*/  IMAD R135, R0, c[0x0][0x2b8], R2 ;  /* 0x0000ae0000877a24 */ /* 0x000fe800078e0202 */
        /* <DEDUP_REMOVED lines=20> */
[----:B-1----:R1:W2:Y:S02]  /*140e0*/  SHFL.IDX PT, R134, R0, RZ, 0x181f ;  /* 0x00181fff00867589 */ /* 0x0022a400000e0000 */
.L_x_4184:
[----:B------:R-:W-:-:S05]  /*140f0*/  BRA.DIV ~URZ, `(.L_x_4110) ;  /* 0x00009da27f007947 */ /* 0x000fca000b800000 */
[----:B------:R-:W3:Y:S04]  /*14100*/  SHFL.IDX PT, R133, R132, RZ, 0x181f ;  /* 0x00181fff84857589 */ /* 0x000ee800000e0000 */
[----:B------:R-:W4:Y:S04]  /*14110*/  SHFL.IDX PT, R142, R132, 0x1, 0x181f ;  /* 0x00381f00848e7f89 */ /* 0x000f2800000e0000 */
[----:B------:R-:W5:Y:S04]  /*14120*/  SHFL.IDX PT, R136, R0, 0x1, 0x181f ;  /* 0x00381f0000887f89 */ /* 0x000f6800000e0000 */
[----:B------:R-:W1:Y:S04]  /*14130*/  SHFL.IDX PT, R135, R132, 0x2, 0x181f ;  /* 0x00581f0084877f89 */ /* 0x000e6800000e0000 */
[----:B------:R-:W-:Y:S01]  /*14140*/  SHFL.IDX PT, R132, R132, 0x3, 0x181f ;  /* 0x00781f0084847f89 */ /* 0x000fe200000e0000 */
[CC--:B---3--:R-:W-:Y:S05]  /*14150*/  IADD3 R2, P0, R133.reuse, R246.reuse, RZ ;  /* 0x000000f685027210 */ /* 0x0c8fea0007f1e0ff */
[C---:B--2---:R-:W-:Y:S05]  /*14160*/  IMAD.X R3, R134.reuse, 0x1, R247, P0 ;  /* 0x0000000186037824 */ /* 0x044fea00000e06f7 */
[----:B------:R2:W-:Y:S02]  /*14170*/  LDGSTS.E.BYPASS.LTC128B.128 [R248+0x4100], [R2.64], !P3 ;  /* 0x0410000002f87fae */ /* 0x0005e4000d901d46 */
[-C--:B--2---:R-:W-:Y:S02]  /*14180*/  IADD3 R2, P0, R133, R141.reuse, RZ ;  /* 0x0000008d85027210 */ /* 0x084fe40007f1e0ff */
[----:B------:R-:W2:Y:S03]  /*14190*/  SHFL.IDX PT, R133, R0, 0x2, 0x181f ;  /* 0x00581f0000857f89 */ /* 0x000ea600000e0000 */
[----:B------:R-:W-:Y:S01]  /*141a0*/  IMAD.X R3, R134, 0x1, R245, P0 ;  /* 0x0000000186037824 */ /* 0x000fe200000e06f5 */
[----:B-1----:R-:W1:Y:S04]  /*141b0*/  SHFL.IDX PT, R0, R0, 0x3, 0x181f ;  /* 0x00781f0000007f89 */ /* 0x002e6800000e0000 */
[----:B------:R4:W-:Y:S02]  /*141c0*/  LDGSTS.E.BYPASS.LTC128B.128 [R248+0x6100], [R2.64], !P5 ;  /* 0x0610000002f87fae */ /* 0x0009e4000e901d46 */
[CC--:B----4-:R-:W-:Y:S02]  /*141d0*/  IADD3 R2, P0, R142.reuse, R246.reuse, RZ ;  /* 0x000000f68e027210 */ /* 0x0d0fe40007f1e0ff */
[-C--:B------:R-:W-:Y:S03]  /*141e0*/  IADD3 R142, P2, R142, R141.reuse, RZ ;  /* 0x0000008d8e8e7210 */ /* 0x080fe60007f5e0ff */
[C---:B-----5:R-:W-:Y:S01]  /*141f0*/  IMAD.X R3, R136.reuse, 0x1, R247, P0 ;  /* 0x0000000188037824 */ /* 0x060fe200000e06f7 */
[C---:B------:R-:W-:Y:S01]  /*14200*/  IADD3 R134, P0, R135.reuse, R141, RZ ;  /* 0x0000008d87867210 */ /* 0x040fe20007f1e0ff */
[--C-:B------:R-:W-:Y:S03]  /*14210*/  IMAD.X R143, R136, 0x1, R245.reuse, P2 ;  /* 0x00000001888f7824 */ /* 0x100fe600010e06f5 */
[----:B------:R3:W-:Y:S04]  /*14220*/  LDGSTS.E.BYPASS.LTC128B.128 [R248+0x4900], [R2.64], !P3 ;  /* 0x0490000002f87fae */ /* 0x0007e8000d901d46 */
[----:B------:R4:W-:Y:S01]  /*14230*/  LDGSTS.E.BYPASS.LTC128B.128 [R248+0x6900], [R142.64], !P5 ;  /* 0x069000008ef87fae */ /* 0x0009e2000e901d46 */
[----:B---3--:R-:W-:Y:S01]  /*14240*/  IADD3 R2, P1, R135, R246, RZ ;  /* 0x000000f687027210 */ /* 0x008fe20007f3e0ff */
[C---:B--2---:R-:W-:Y:S04]  /*14250*/  IMAD.X R135, R133.reuse, 0x1, R245, P0 ;  /* 0x0000000185877824 */ /* 0x044fe800000e06f5 */
[----:B------:R-:W-:Y:S05]  /*14260*/  IMAD.X R3, R133, 0x1, R247, P1 ;  /* 0x0000000185037824 */ /* 0x000fea00008e06f7 */
[----:B------:R4:W-:Y:S04]  /*14270*/  LDGSTS.E.BYPASS.LTC128B.128 [R248+0x5100], [R2.64], !P3 ;  /* 0x0510000002f87fae */ /* 0x0009e8000d901d46 */
[----:B------:R4:W-:Y:S02]  /*14280*/  LDGSTS.E.BYPASS.LTC128B.128 [R248+0x7100], [R134.64], !P5 ;  /* 0x0710000086f87fae */ /* 0x0009e4000e901d46 */
.L_x_4185:
[C---:B-1--4-:R-:W-:Y:S02]  /*14290*/  IADD3 R2, P1, R132.reuse, R246, RZ ;  /* 0x000000f684027210 */ /* 0x052fe40007f3e0ff */
[----:B------:R-:W-:Y:S03]  /*142a0*/  IADD3 R132, P0, R132, R141, RZ ;  /* 0x0000008d84847210 */ /* 0x000fe60007f1e0ff */
[C---:B------:R-:W-:Y:S02]  /*142b0*/  IMAD.X R3, R0.reuse, 0x1, R247, P1 ;  /* 0x0000000100037824 */ /* 0x040fe400008e06f7 */
[----:B------:R-:W-:Y:S03]  /*142c0*/  IMAD.X R133, R0, 0x1, R245, P0 ;  /* 0x0000000100857824 */ /* 0x000fe600000e06f5 */
[----:B------:R-:W-:Y:S01]  /*142d0*/  @!PT LDS RZ, [RZ] ;  /* 0x00000000fffff984 */ /* 0x000fe20000000800 */
[----:B------:R-:W-:Y:S01]  /*142e0*/  @!PT LDS RZ, [RZ] ;  /* 0x00000000fffff984 */ /* 0x000fe20000000800 */
[----:B------:R-:W-:Y:S01]  /*142f0*/  @!PT LDS RZ, [RZ] ;  /* 0x00000000fffff984 */ /* 0x000fe20000000800 */
[----:B------:R1:W-:Y:S04]  /*14300*/  LDGSTS.E.BYPASS.LTC128B.128 [R248+0x5900], [R2.64], !P3 ;  /* 0x0590000002f87fae */ /* 0x0003e8000d901d46 */
[----:B------:R1:W-:Y:S02]  /*14310*/  LDGSTS.E.BYPASS.LTC128B.128 [R248+0x7900], [R132.64], !P5 ;  /* 0x0790000084f87fae */ /* 0x0003e4000e901d46 */
.L_x_4108:
[----:B-1----:R-:W-:Y:S05]  /*14320*/  BSYNC B0 ;  /* 0x0000000000007941 */ /* 0x002fea0003800000 */
.L_x_4107:
        /* <DEDUP_REMOVED lines=80> */
[----:B---3--:R-:W-:Y:S03]  /*14830*/  FMNMX.FTZ R134, R134, R141, !PT ;  /* 0x0000008d86867209 */ /* 0x008fe60007810000 */
.L_x_4186:
[----:B------:R-:W-:Y:S01]  /*14840*/  FADD.FTZ R2, -R136, R137 ;  /* 0x0000008988027221 */ /* 0x000fe20000010100 */
[----:B----4-:R-:W-:Y:S01]  /*14850*/  FMNMX.FTZ R132, R0, R132, !PT ;  /* 0x0000008400847209 */ /* 0x010fe20007810000 */
[----:B------:R-:W-:Y:S01]  /*14860*/  FMUL.FTZ R137, R136, c[0x0][0x2d0] ;  /* 0x0000b40088897a20 */ /* 0x000fe20000410000 */
[----:B------:R-:W-:Y:S01]  /*14870*/  WARPSYNC 0xffffffff ;  /* 0xffffffff00007948 */ /* 0x000fe20003800000 */
[----:B------:R-:W-:Y:S01]  /*14880*/  FMUL.FTZ R2, R2, c[0x0][0x2d0] ;  /* 0x0000b40002027a20 */ /* 0x000fe20000410000 */
[----:B------:R-:W-:Y:S01]  /*14890*/  ISETP.GT.AND P0, PT, R250, RZ, PT ;  /* 0x000000fffa00720c */ /* 0x000fe20003f04270 */
[--C-:B------:R-:W-:Y:S02]  /*148a0*/  FFMA.FTZ R4, R4, c[0x0][0x2d0], -R137.reuse ;  /* 0x0000b40004047a23 */ /* 0x100fe40000010889 */
[--C-:B------:R-:W-:Y:S01]  /*148b0*/  FFMA.FTZ R5, R5, c[0x0][0x2d0], -R137.reuse ;  /* 0x0000b40005057a23 */ /* 0x100fe20000010889 */
[----:B------:R1:W-:Y:S01]  /*148c0*/  MUFU.EX2 R3, R2 ;  /* 0x0000000200037308 */ /* 0x0003e20000000800 */
[--C-:B------:R-:W-:Y:S02]  /*148d0*/  FFMA.FTZ R16, R16, c[0x0][0x2d0], -R137.reuse ;  /* 0x0000b40010107a23 */ /* 0x100fe40000010889 */
[--C-:B------:R-:W-:Y:S02]  /*148e0*/  FFMA.FTZ R17, R17, c[0x0][0x2d0], -R137.reuse ;  /* 0x0000b40011117a23 */ /* 0x100fe40000010889 */
[----:B------:R-:W-:Y:S02]  /*148f0*/  FADD.FTZ R0, -R132, R140 ;  /* 0x0000008c84007221 */ /* 0x000fe40000010100 */
[--C-:B------:R-:W-:Y:S02]  /*14900*/  FFMA.FTZ R36, R36, c[0x0][0x2d0], -R137.reuse ;  /* 0x0000b40024247a23 */ /* 0x100fe40000010889 */
[--C-:B------:R-:W-:Y:S01]  /*14910*/  FFMA.FTZ R37, R37, c[0x0][0x2d0], -R137.reuse ;  /* 0x0000b40025257a23 */ /* 0x100fe20000010889 */
[----:B------:R2:W3:Y:S01]  /*14920*/  MUFU.EX2 R142, R4 ;  /* 0x00000004008e7308 */ /* 0x0004e20000000800 */
[--C-:B------:R-:W-:Y:S02]  /*14930*/  FFMA.FTZ R48, R48, c[0x0][0x2d0], -R137.reuse ;  /* 0x0000b40030307a23 */ /* 0x100fe40000010889 */
[--C-:B------:R-:W-:Y:S02]  /*14940*/  FFMA.FTZ R64, R64, c[0x0][0x2d0], -R137.reuse ;  /* 0x0000b40040407a23 */ /* 0x100fe40000010889 */
[--C-:B------:R-:W-:Y:S02]  /*14950*/  FFMA.FTZ R222, R33, c[0x0][0x2d0], -R137.reuse ;  /* 0x0000b40021de7a23 */ /* 0x100fe40000010889 */
[--C-:B------:R-:W-:Y:S02]  /*14960*/  FFMA.FTZ R219, R20, c[0x0][0x2d0], -R137.reuse ;  /* 0x0000b40014db7a23 */ /* 0x100fe40000010889 */
[--C-:B------:R-:W-:Y:S01]  /*14970*/  FFMA.FTZ R218, R21, c[0x0][0x2d0], -R137.reuse ;  /* 0x0000b40015da7a23 */ /* 0x100fe20000010889 */
[----:B------:R4:W-:Y:S01]  /*14980*/  MUFU.EX2 R143, R5 ;  /* 0x00000005008f7308 */ /* 0x0009e20000000800 */
[----:B------:R-:W-:Y:S02]  /*14990*/  FFMA.FTZ R217, R32, c[0x0][0x2d0], -R137 ;  /* 0x0000b40020d97a23 */ /* 0x000fe40000010889 */
[----:B------:R-:W-:Y:S02]  /*149a0*/  FMUL.FTZ R0, R0, c[0x0][0x2d0] ;  /* 0x0000b40000007a20 */ /* 0x000fe40000410000 */
[C---:B-1----:R-:W-:Y:S04]  /*149b0*/  FADD.FTZ R2, -R135.reuse, R138 ;  /* 0x0000008a87027221 */ /* 0x042fe80000010100 */
[----:B------:R-:W-:Y:S01]  /*149c0*/  FMUL.FTZ R2, R2, c[0x0][0x2d0] ;  /* 0x0000b40002027a20 */ /* 0x000fe20000410000 */
[----:B------:R-:W-:Y:S01]  /*149d0*/  MUFU.EX2 R226, R16 ;  /* 0x0000001000e27308 */ /* 0x000fe20000000800 */
[----:B--2---:R-:W-:Y:S04]  /*149e0*/  FMUL.FTZ R4, R135, c[0x0][0x2d0] ;  /* 0x0000b40087047a20 */ /* 0x004fe80000410000 */
[--C-:B------:R-:W-:Y:S02]  /*149f0*/  FFMA.FTZ R212, R22, c[0x0][0x2d0], -R4.reuse ;  /* 0x0000b40016d47a23 */ /* 0x100fe40000010804 */
[----:B------:R-:W3:Y:S01]  /*14a00*/  LDL.LU R22, [R1+0x7c] ;  /* 0x00007c0001167983 */ /* 0x000ee20000300800 */
[--C-:B------:R-:W-:Y:S02]  /*14a10*/  FFMA.FTZ R221, R35, c[0x0][0x2d0], -R4.reuse ;  /* 0x0000b40023dd7a23 */ /* 0x100fe40000010804 */
[----:B------:R-:W-:Y:S01]  /*14a20*/  MUFU.EX2 R133, R2 ;  /* 0x0000000200857308 */ /* 0x000fe20000000800 */
[--C-:B------:R-:W-:Y:S02]  /*14a30*/  FFMA.FTZ R220, R34, c[0x0][0x2d0], -R4.reuse ;  /* 0x0000b40022dc7a23 */ /* 0x100fe40000010804 */
[----:B----4-:R-:W-:Y:S02]  /*14a40*/  FMUL.FTZ R5, R134, c[0x0][0x2d0] ;  /* 0x0000b40086057a20 */ /* 0x010fe40000410000 */
        /* <DEDUP_REMOVED lines=25> */
[----:B-1----:R-:W-:Y:S01]  /*14be0*/  FFMA.FTZ R8, R55, c[0x0][0x2d0], -R4 ;  /* 0x0000b40037087a23 */ /* 0x002fe20000010804 */
[----:B------:R-:W-:Y:S01]  /*14bf0*/  MOV R55, R36 ;  /* 0x0000002400377202 */ /* 0x000fe20000000f00 */
[----:B------:R-:W-:Y:S02]  /*14c00*/  FMUL.FTZ R4, R132, c[0x0][0x2d0] ;  /* 0x0000b40084047a20 */ /* 0x000fe40000410000 */
[----:B------:R-:W-:Y:S01]  /*14c10*/  FFMA.FTZ R225, R40, c[0x0][0x2d0], -R5 ;  /* 0x0000b40028e17a23 */ /* 0x000fe20000010805 */
[----:B------:R-:W1:Y:S01]  /*14c20*/  MUFU.EX2 R228, R18 ;  /* 0x0000001200e47308 */ /* 0x000e620000000800 */
[--C-:B------:R-:W-:Y:S02]  /*14c30*/  FFMA.FTZ R10, R10, c[0x0][0x2d0], -R4.reuse ;  /* 0x0000b4000a0a7a23 */ /* 0x100fe40000010804 */
[--C-:B------:R-:W-:Y:S02]  /*14c40*/  FFMA.FTZ R11, R11, c[0x0][0x2d0], -R4.reuse ;  /* 0x0000b4000b0b7a23 */ /* 0x100fe40000010804 */
[----:B--2---:R-:W-:Y:S02]  /*14c50*/  FFMA.FTZ R9, R49, c[0x0][0x2d0], -R137 ;  /* 0x0000b40031097a23 */ /* 0x004fe40000010889 */
[--C-:B------:R-:W-:Y:S02]  /*14c60*/  FFMA.FTZ R224, R41, c[0x0][0x2d0], -R5.reuse ;  /* 0x0000b40029e07a23 */ /* 0x100fe40000010805 */
[--C-:B------:R-:W-:Y:S01]  /*14c70*/  FFMA.FTZ R41, R61, c[0x0][0x2d0], -R5.reuse ;  /* 0x0000b4003d297a23 */ /* 0x100fe20000010805 */
[----:B------:R2:W5:Y:S01]  /*14c80*/  MUFU.EX2 R223, R12 ;  /* 0x0000000c00df7308 */ /* 0x0005620000000800 */
[--C-:B------:R-:W-:Y:S02]  /*14c90*/  FFMA.FTZ R35, R56, c[0x0][0x2d0], -R5.reuse ;  /* 0x0000b40038237a23 */ /* 0x100fe40000010805 */
[--C-:B------:R-:W-:Y:S02]  /*14ca0*/  FFMA.FTZ R50, R57, c[0x0][0x2d0], -R5.reuse ;  /* 0x0000b40039327a23 */ /* 0x100fe40000010805 */
[----:B------:R-:W-:Y:S02]  /*14cb0*/  FFMA.FTZ R60, R60, c[0x0][0x2d0], -R5 ;  /* 0x0000b4003c3c7a23 */ /* 0x000fe40000010805 */
[--C-:B------:R-:W-:Y:S02]  /*14cc0*/  FFMA.FTZ R14, R14, c[0x0][0x2d0], -R4.reuse ;  /* 0x0000b4000e0e7a23 */ /* 0x100fe40000010804 */
[--C-:B------:R-:W-:Y:S01]  /*14cd0*/  FFMA.FTZ R15, R15, c[0x0][0x2d0], -R4.reuse ;  /* 0x0000b4000f0f7a23 */ /* 0x100fe20000010804 */
[----:B------:R-:W-:Y:S01]  /*14ce0*/  MUFU.EX2 R45, R10 ;  /* 0x0000000a002d7308 */ /* 0x000fe20000000800 */
[--C-:B------:R-:W-:Y:S02]  /*14cf0*/  FFMA.FTZ R252, R47, c[0x0][0x2d0], -R4.reuse ;  /* 0x0000b4002ffc7a23 */ /* 0x100fe40000010804 */
[--C-:B------:R-:W-:Y:S02]  /*14d00*/  FFMA.FTZ R62, R62, c[0x0][0x2d0], -R4.reuse ;  /* 0x0000b4003e3e7a23 */ /* 0x100fe40000010804 */
[----:B------:R-:W-:Y:S02]  /*14d10*/  FADD.FTZ R2, -R134, R139 ;  /* 0x0000008b86027221 */ /* 0x000fe40000010100 */
[----:B------:R-:W-:Y:S01]  /*14d20*/  FFMA.FTZ R139, R31, c[0x0][0x2d0], -R4 ;  /* 0x0000b4001f8b7a23 */ /* 0x000fe20000010804 */
[----:B------:R-:W-:Y:S01]  /*14d30*/  MOV R31, R66 ;  /* 0x00000042001f7202 */ /* 0x000fe20000000f00 */
[----:B------:R-:W-:Y:S01]  /*14d40*/  FMUL.FTZ R2, R2, c[0x0][0x2d0] ;  /* 0x0000b40002027a20 */ /* 0x000fe20000410000 */
[----:B------:R1:W-:Y:S01]  /*14d50*/  MUFU.EX2 R141, R6 ;  /* 0x00000006008d7308 */ /* 0x0003e20000000800 */
[----:B--2---:R-:W-:Y:S09]  /*14d60*/  MOV R12, R48 ;  /* 0x00000030000c7202 */ /* 0x004ff20000000f00 */
[----:B------:R2:W2:Y:S10]  /*14d70*/  MUFU.EX2 R208, R19 ;  /* 0x0000001300d07308 */ /* 0x0004b40000000800 */
[----:B------:R4:W3:Y:S01]  /*14d80*/  MUFU.EX2 R18, R13 ;  /* 0x0000000d00127308 */ /* 0x0008e20000000800 */
[--C-:B-1----:R-:W-:Y:S05]  /*14d90*/  FFMA.FTZ R6, R52, c[0x0][0x2d0], -R137.reuse ;  /* 0x0000b40034067a23 */ /* 0x102fea0000010889 */
[----:B------:R-:W-:Y:S04]  /*14da0*/  MOV R34, R6 ;  /* 0x0000000600227202 */ /* 0x000fe80000000f00 */
[----:B------:R-:W-:Y:S01]  /*14db0*/  MUFU.EX2 R2, R2 ;  /* 0x0000000200027308 */ /* 0x000fe20000000800 */
[--C-:B--2---:R-:W-:Y:S02]  /*14dc0*/  FFMA.FTZ R19, R53, c[0x0][0x2d0], -R137.reuse ;  /* 0x0000b40035137a23 */ /* 0x104fe40000010889 */
[----:B------:R-:W-:Y:S03]  /*14dd0*/  FFMA.FTZ R137, R65, c[0x0][0x2d0], -R137 ;  /* 0x0000b40041897a23 */ /* 0x000fe60000010889 */
[----:B------:R-:W-:Y:S04]  /*14de0*/  MOV R39, R19 ;  /* 0x0000001300277202 */ /* 0x000fe80000000f00 */
[----:B------:R-:W-:Y:S01]  /*14df0*/  MUFU.EX2 R0, R0 ;  /* 0x0000000000007308 */ /* 0x000fe20000000800 */
[----:B----4-:R-:W-:Y:S09]  /*14e00*/  MOV R13, R37 ;  /* 0x00000025000d7202 */ /* 0x010ff20000000f00 */
        /* <DEDUP_REMOVED lines=8> */
[----:B---3--:R-:W-:Y:S01]  /*14e90*/  FFMA.FTZ R138, R3, R22, R142 ;  /* 0x00000016038a7223 */ /* 0x008fe2000001008e */
[----:B------:R-:W-:Y:S01]  /*14ea0*/  MOV R140, R213 ;  /* 0x000000d5008c7202 */ /* 0x000fe20000000f00 */
[--C-:B------:R-:W-:Y:S01]  /*14eb0*/  FFMA.FTZ R213, R29, c[0x0][0x2d0], -R5.reuse ;  /* 0x0000b4001dd57a23 */ /* 0x100fe20000010805 */
[----:B------:R-:W-:Y:S06]  /*14ec0*/  MOV R57, R228 ;  /* 0x000000e400397202 */ /* 0x000fec0000000f00 */
[----:B------:R-:W1:Y:S01]  /*14ed0*/  MUFU.EX2 R29, R11 ;  /* 0x0000000b001d7308 */ /* 0x000e620000000800 */
[----:B------:R-:W-:Y:S01]  /*14ee0*/  MOV R56, R226 ;  /* 0x000000e200387202 */ /* 0x000fe20000000f00 */
[----:B------:R-:W-:Y:S01]  /*14ef0*/  FMUL.FTZ R16, R3, R180 ;  /* 0x000000b403107220 */ /* 0x000fe20000410000 */
[----:B-----5:R-:W-:Y:S01]  /*14f00*/  MOV R40, R223 ;  /* 0x000000df00287202 */ /* 0x020fe20000000f00 */
[----:B------:R-:W-:Y:S01]  /*14f10*/  FFMA.FTZ R223, R44, c[0x0][0x2d0], -R5 ;  /* 0x0000b4002cdf7a23 */ /* 0x000fe20000010805 */
[----:B------:R-:W-:Y:S01]  /*14f20*/  MOV R44, R210 ;  /* 0x000000d2002c7202 */ /* 0x000fe20000000f00 */
[--C-:B------:R-:W-:Y:S01]  /*14f30*/  FFMA.FTZ R210, R26, c[0x0][0x2d0], -R4.reuse ;  /* 0x0000b4001ad27a23 */ /* 0x100fe20000010804 */
[----:B------:R-:W-:Y:S01]  /*14f40*/  MOV R28, R209 ;  /* 0x000000d1001c7202 */ /* 0x000fe20000000f00 */
[--C-:B------:R-:W-:Y:S01]  /*14f50*/  FFMA.FTZ R209, R27, c[0x0][0x2d0], -R4.reuse ;  /* 0x0000b4001bd17a23 */ /* 0x100fe20000010804 */
[----:B------:R-:W-:Y:S01]  /*14f60*/  MOV R10, R230 ;  /* 0x000000e6000a7202 */ /* 0x000fe20000000f00 */
        /* <DEDUP_REMOVED lines=27> */
[----:B-1----:R-:W-:Y:S01]  /*15120*/  F2FP.PACK_AB R145, R29, R45 ;  /* 0x0000002d1d91723e */ /* 0x002fe200000000ff */
        /* <DEDUP_REMOVED lines=19> */
[--C-:B------:R-:W-:Y:S01]  /*15260*/  FFMA.FTZ R208, R30, c[0x0][0x2d0], -R4.reuse ;  /* 0x0000b4001ed07a23 */ /* 0x100fe20000010804 */
[----:B------:R-:W-:Y:S01]  /*15270*/  MOV R30, R67 ;  /* 0x00000043001e7202 */ /* 0x000fe20000000f00 */
[--C-:B------:R-:W-:Y:S02]  /*15280*/  FFMA.FTZ R226, R42, c[0x0][0x2d0], -R4.reuse ;  /* 0x0000b4002ae27a23 */ /* 0x100fe40000010804 */
        /* <DEDUP_REMOVED lines=10> */
[----:B------:R-:W-:Y:S01]  /*15330*/  FMUL.FTZ R4, R3, R204 ;  /* 0x000000cc03047220 */ /* 0x000fe20000410000 */
[----:B------:R-:W-:Y:S01]  /*15340*/  MOV R60, R35 ;  /* 0x00000023003c7202 */ /* 0x000fe20000000f00 */
[----:B------:R-:W3:Y:S01]  /*15350*/  LDL.LU R3, [R1+0x78] ;  /* 0x0000780001037983 */ /* 0x000ee20000300800 */
[----:B------:R-:W1:Y:S01]  /*15360*/  MUFU.EX2 R204, R14 ;  /* 0x0000000e00cc7308 */ /* 0x000e620000000800 */
        /* <DEDUP_REMOVED lines=17> */
[----:B------:R-:W-:Y:S01]  /*15480*/  MUFU.EX2 R170, R221 ;  /* 0x000000dd00aa7308 */ /* 0x000fe20000000800 */
[C---:B------:R-:W-:Y:S02]  /*15490*/  FMUL.FTZ R70, R133.reuse, R70 ;  /* 0x0000004685467220 */ /* 0x040fe40000410000 */
[C---:B------:R-:W-:Y:S02]  /*154a0*/  FMUL.FTZ R71, R133.reuse, R71 ;  /* 0x0000004785477220 */ /* 0x040fe40000410000 */
[C---:B------:R-:W-:Y:S01]  /*154b0*/  FMUL.FTZ R82, R133.reuse, R82 ;  /* 0x0000005285527220 */ /* 0x040fe20000410000 */
[----:B-1----:R-:W-:Y:S01]  /*154c0*/  F2FP.PACK_AB R147, R164, R204 ;  /* 0x000000cca493723e */ /* 0x002fe200000000ff */
        /* <DEDUP_REMOVED lines=11> */
[C---:B------:R-:W-:Y:S01]  /*15580*/  FMUL.FTZ R6, R133.reuse, R206 ;  /* 0x000000ce85067220 */ /* 0x040fe20000410000 */
[----:B------:R-:W-:Y:S01]  /*15590*/  MOV R206, R140 ;  /* 0x0000008c00ce7202 */ /* 0x000fe20000000f00 */
[C---:B------:R-:W-:Y:S01]  /*155a0*/  FMUL.FTZ R7, R133.reuse, R207 ;  /* 0x000000cf85077220 */ /* 0x040fe20000410000 */
[----:B------:R-:W-:Y:S01]  /*155b0*/  MOV R140, R55 ;  /* 0x00000037008c7202 */ /* 0x000fe20000000f00 */
        /* <DEDUP_REMOVED lines=37> */
[----:B------:R-:W-:Y:S01]  /*15810*/  LDSM.16.MT88.4 R152, [R235+0x100] ;  /* 0x00010000eb98783b */ /* 0x000fe20000004200 */
[----:B------:R-:W-:Y:S01]  /*15820*/  FMUL.FTZ R47, R0, R179 ;  /* 0x000000b3002f7220 */ /* 0x000fe20000410000 */
[----:B------:R-:W-:Y:S01]  /*15830*/  MOV R195, R44 ;  /* 0x0000002c00c37202 */ /* 0x000fe20000000f00 */
[C---:B------:R-:W-:Y:S01]  /*15840*/  FMUL.FTZ R44, R2.reuse, R176 ;  /* 0x000000b0022c7220 */ /* 0x040fe20000410000 */
[----:B------:R-:W-:Y:S01]  /*15850*/  MOV R197, R61 ;  /* 0x0000003d00c57202 */ /* 0x000fe20000000f00 */
[C---:B------:R-:W-:Y:S01]  /*15860*/  FMUL.FTZ R61, R2.reuse, R161 ;  /* 0x000000a1023d7220 */ /* 0x040fe20000410000 */
[----:B------:R-:W-:Y:S01]  /*15870*/  MOV R196, R60 ;  /* 0x0000003c00c47202 */ /* 0x000fe20000000f00 */
[C---:B------:R-:W-:Y:S01]  /*15880*/  FMUL.FTZ R60, R2.reuse, R160 ;  /* 0x000000a0023c7220 */ /* 0x040fe20000410000 */
[----:B------:R-:W4:Y:S01]  /*15890*/  LDL.LU R194, [R1+0x80] ;  /* 0x0000800001c27983 */ /* 0x000f220000300800 */
[C---:B------:R-:W-:Y:S01]  /*158a0*/  FMUL.FTZ R72, R2.reuse, R72 ;  /* 0x0000004802487220 */ /* 0x040fe20000410000 */
[----:B------:R-:W-:Y:S01]  /*158b0*/  MUFU.EX2 R171, R222 ;  /* 0x000000de00ab7308 */ /* 0x000fe20000000800 */
[----:B------:R-:W-:Y:S01]  /*158c0*/  FMUL.FTZ R73, R2, R73 ;  /* 0x0000004902497220 */ /* 0x000fe20000410000 */
[----:B------:R-:W-:Y:S01]  /*158d0*/  MOV R200, R185 ;  /* 0x000000b900c87202 */ /* 0x000fe20000000f00 */
        /* <DEDUP_REMOVED lines=33> */
[C---:B------:R-:W-:Y:S02]  /*15af0*/  FMUL.FTZ R126, R0.reuse, R126 ;  /* 0x0000007e007e7220 */ /* 0x040fe40000410000 */
[----:B------:R-:W-:Y:S02]  /*15b00*/  FMUL.FTZ R127, R0, R127 ;  /* 0x0000007f007f7220 */ /* 0x000fe40000410000 */
[----:B---3--:R-:W-:Y:S01]  /*15b10*/  FFMA.FTZ R3, R133, R3, R141 ;  /* 0x0000000385037223 */ /* 0x008fe2000001008d */
[----:B------:R-:W-:Y:S02]  /*15b20*/  MOV R133, R63 ;  /* 0x0000003f00857202 */ /* 0x000fe40000000f00 */
[----:B------:R-:W-:Y:S02]  /*15b30*/  MOV R63, R43 ;  /* 0x0000002b003f7202 */ /* 0x000fe40000000f00 */
[----:B------:R-:W1:Y:S01]  /*15b40*/  LDSM.16.MT88.4 R40, [R234+0x100] ;  /* 0x00010000ea28783b */ /* 0x000e620000004200 */
[C---:B------:R-:W-:Y:S01]  /*15b50*/  F2FP.PACK_AB R140, R133.reuse, R142 ;  /* 0x0000008e858c723e */ /* 0x040fe200000000ff */
[----:B------:R-:W-:Y:S01]  /*15b60*/  FADD.FTZ R133, R133, R138 ;  /* 0x0000008a85857221 */ /* 0x000fe20000010000 */
[----:B------:R-:W-:Y:S01]  /*15b70*/  F2FP.PACK_AB R142, R46, R56 ;  /* 0x000000382e8e723e */ /* 0x000fe200000000ff */
[----:B------:R-:W-:Y:S01]  /*15b80*/  FMUL.FTZ R46, R0, R178 ;  /* 0x000000b2002e7220 */ /* 0x000fe20000410000 */
[----:B------:R-:W-:Y:S01]  /*15b90*/  F2FP.PACK_AB R141, R28, R141 ;  /* 0x0000008d1c8d723e */ /* 0x000fe200000000ff */
[----:B------:R-:W-:Y:S01]  /*15ba0*/  MUFU.EX2 R178, R226 ;  /* 0x000000e200b27308 */ /* 0x000fe20000000800 */
[----:B------:R-:W-:Y:S01]  /*15bb0*/  MOV R181, R63 ;  /* 0x0000003f00b57202 */ /* 0x000fe20000000f00 */
[----:B------:R-:W-:Y:S04]  /*15bc0*/  FMUL.FTZ R63, R0, R163 ;  /* 0x000000a3003f7220 */ /* 0x000fe80000410000 */
[-C--:B--2---:R-:W-:Y:S04]  /*15bd0*/  HMMA.16816.F32 R4, R140, R24.reuse, R4 ;  /* 0x000000188c04723c */ /* 0x084fe80000001804 */
[----:B------:R-:W-:Y:S04]  /*15be0*/  MUFU.EX2 R226, R207 ;  /* 0x000000cf00e27308 */ /* 0x000fe80000000800 */
[C---:B------:R-:W-:Y:S07]  /*15bf0*/  HMMA.16816.F32 R8, R144.reuse, R24, R8 ;  /* 0x000000189008723c */ /* 0x040fee0000001808 */
[C---:B------:R-:W-:Y:S01]  /*15c00*/  FMUL.FTZ R24, R2.reuse, R172 ;  /* 0x000000ac02187220 */ /* 0x040fe20000410000 */
[-C--:B------:R-:W-:Y:S04]  /*15c10*/  HMMA.16816.F32 R12, R144, R26.reuse, R12 ;  /* 0x0000001a900c723c */ /* 0x080fe8000000180c */
[----:B------:R-:W-:Y:S01]  /*15c20*/  MOV R172, R56 ;  /* 0x0000003800ac7202 */ /* 0x000fe20000000f00 */
[C---:B------:R-:W-:Y:S01]  /*15c30*/  FMUL.FTZ R25, R2.reuse, R173 ;  /* 0x000000ad02197220 */ /* 0x040fe20000410000 */
[----:B------:R-:W2:Y:S01]  /*15c40*/  LDSM.16.MT88.4 R56, [R236+0x100] ;  /* 0x00010000ec38783b */ /* 0x000ea20000004200 */
[----:B------:R-:W-:Y:S01]  /*15c50*/  MOV R173, R29 ;  /* 0x0000001d00ad7202 */ /* 0x000fe20000000f00 */
[C---:B------:R-:W-:Y:S04]  /*15c60*/  HMMA.16816.F32 R16, R140.reuse, R26, R16 ;  /* 0x0000001a8c10723c */ /* 0x040fe80000001810 */
[C---:B------:R-:W-:Y:S01]  /*15c70*/  FMUL.FTZ R29, R2.reuse, R193 ;  /* 0x000000c1021d7220 */ /* 0x040fe20000410000 */
[----:B------:R-:W-:Y:S01]  /*15c80*/  MOV R193, R45 ;  /* 0x0000002d00c17202 */ /* 0x000fe20000000f00 */
[----:B------:R-:W-:Y:S02]  /*15c90*/  FMUL.FTZ R45, R2, R177 ;  /* 0x000000b1022d7220 */ /* 0x000fe40000410000 */
[-C--:B-1----:R-:W-:Y:S01]  /*15ca0*/  HMMA.16816.F32 R20, R140, R40.reuse, R20 ;  /* 0x000000288c14723c */ /* 0x082fe20000001814 */
[----:B------:R1:W-:Y:S03]  /*15cb0*/  MUFU.EX2 R177, R202 ;  /* 0x000000ca00b17308 */ /* 0x0003e60000000800 */
[C---:B------:R-:W-:Y:S01]  /*15cc0*/  FMUL.FTZ R26, R0.reuse, R174 ;  /* 0x000000ae001a7220 */ /* 0x040fe20000410000 */
[----:B------:R-:W-:Y:S01]  /*15cd0*/  MOV R174, R206 ;  /* 0x000000ce00ae7202 */ /* 0x000fe20000000f00 */
[----:B------:R-:W-:Y:S01]  /*15ce0*/  FMUL.FTZ R27, R0, R175 ;  /* 0x000000af001b7220 */ /* 0x000fe20000410000 */
[----:B------:R-:W-:Y:S01]  /*15cf0*/  MOV R175, R28 ;  /* 0x0000001c00af7202 */ /* 0x000fe20000000f00 */
[----:B------:R-:W-:Y:S01]  /*15d00*/  FMUL.FTZ R28, R2, R192 ;  /* 0x000000c0021c7220 */ /* 0x000fe20000410000 */
[----:B------:R-:W-:Y:S01]  /*15d10*/  MOV R206, R62 ;  /* 0x0000003e00ce7202 */ /* 0x000fe20000000f00 */
[----:B------:R-:W3:Y:S02]  /*15d20*/  LDL.LU R192, [R1+0x84] ;  /* 0x0000840001c07983 */ /* 0x000ee40000300800 */
[----:B------:R-:W-:Y:S01]  /*15d30*/  FMUL.FTZ R62, R0, R162 ;  /* 0x000000a2003e7220 */ /* 0x000fe20000410000 */
[C---:B------:R-:W-:Y:S01]  /*15d40*/  HMMA.16816.F32 R24, R144.reuse, R40, R24 ;  /* 0x000000289018723c */ /* 0x040fe20000001818 */
[----:B------:R-:W-:Y:S01]  /*15d50*/  LDSM.16.MT88.4 R160, [R234+0x1100] ;  /* 0x00110000eaa0783b */ /* 0x000fe20000004200 */
[----:B------:R-:W-:Y:S02]  /*15d60*/  MUFU.EX2 R225, R206 ;  /* 0x000000ce00e17308 */ /* 0x000fe40000000800 */
[----:B------:R-:W-:Y:S03]  /*15d70*/  FADD.FTZ R3, R175, R3 ;  /* 0x00000003af037221 */ /* 0x000fe60000010000 */
[C---:B------:R-:W-:Y:S01]  /*15d80*/  FMUL.FTZ R40, R2.reuse, R156 ;  /* 0x0000009c02287220 */ /* 0x040fe20000410000 */
[-C--:B------:R-:W-:Y:S04]  /*15d90*/  HMMA.16816.F32 R28, R144, R42.reuse, R28 ;  /* 0x0000002a901c723c */ /* 0x080fe8000000181c */
[----:B------:R-:W-:Y:S01]  /*15da0*/  FMUL.FTZ R41, R2, R157 ;  /* 0x0000009d02297220 */ /* 0x000fe20000410000 */
[----:B------:R-:W-:Y:S01]  /*15db0*/  MUFU.EX2 R175, R231 ;  /* 0x000000e700af7308 */ /* 0x000fe20000000800 */
[----:B-1----:R-:W-:Y:S02]  /*15dc0*/  MOV R202, R191 ;  /* 0x000000bf00ca7202 */ /* 0x002fe40000000f00 */
[C---:B------:R-:W-:Y:S04]  /*15dd0*/  HMMA.16816.F32 R32, R140.reuse, R42, R32 ;  /* 0x0000002a8c20723c */ /* 0x040fe80000001820 */
[----:B------:R-:W-:Y:S02]  /*15de0*/  MOV R191, R183 ;  /* 0x000000b700bf7202 */ /* 0x000fe40000000f00 */
[----:B------:R-:W-:Y:S01]  /*15df0*/  MOV R183, R196 ;  /* 0x000000c400b77202 */ /* 0x000fe20000000f00 */
[C---:B------:R-:W-:Y:S01]  /*15e00*/  FMUL.FTZ R42, R0.reuse, R158 ;  /* 0x0000009e002a7220 */ /* 0x040fe20000410000 */
[-C--:B--2---:R-:W-:Y:S01]  /*15e10*/  HMMA.16816.F32 R36, R140, R56.reuse, R36 ;  /* 0x000000388c24723c */ /* 0x084fe20000001824 */
[----:B------:R-:W-:Y:S03]  /*15e20*/  MUFU.EX2 R196, R229 ;  /* 0x000000e500c47308 */ /* 0x000fe60000000800 */
[----:B------:R-:W-:Y:S02]  /*15e30*/  FMUL.FTZ R43, R0, R159 ;  /* 0x0000009f002b7220 */ /* 0x000fe40000410000 */
[----:B------:R-:W-:Y:S05]  /*15e40*/  LDSM.16.MT88.4 R156, [R236+0x900] ;  /* 0x00090000ec9c783b */ /* 0x000fea0000004200 */
[C---:B------:R-:W-:Y:S01]  /*15e50*/  HMMA.16816.F32 R40, R144.reuse, R56, R40 ;  /* 0x000000389028723c */ /* 0x040fe20000001828 */
[----:B------:R-:W-:Y:S06]  /*15e60*/  MUFU.EX2 R231, R183 ;  /* 0x000000b700e77308 */ /* 0x000fec0000000800 */
[C---:B------:R-:W-:Y:S01]  /*15e70*/  FMUL.FTZ R56, R2.reuse, R148 ;  /* 0x0000009402387220 */ /* 0x040fe20000410000 */
[-C--:B------:R-:W-:Y:S03]  /*15e80*/  HMMA.16816.F32 R44, R144, R58.reuse, R44 ;  /* 0x0000003a902c723c */ /* 0x080fe6000000182c */
[----:B------:R-:W-:Y:S01]  /*15e90*/  MUFU.EX2 R229, R181 ;  /* 0x000000b500e57308 */ /* 0x000fe20000000800 */
[C---:B------:R-:W-:Y:S02]  /*15ea0*/  FMUL.FTZ R57, R2.reuse, R149 ;  /* 0x0000009502397220 */ /* 0x040fe40000410000 */
[----:B----4-:R-:W-:Y:S02]  /*15eb0*/  FFMA.FTZ R2, R2, R194, R195 ;  /* 0x000000c202027223 */ /* 0x010fe400000100c3 */
[C---:B------:R-:W-:Y:S04]  /*15ec0*/  HMMA.16816.F32 R48, R140.reuse, R58, R48 ;  /* 0x0000003a8c30723c */ /* 0x040fe80000001830 */
[----:B------:R-:W-:Y:S01]  /*15ed0*/  FADD.FTZ R139, R174, R2 ;  /* 0x00000002ae8b7221 */ /* 0x000fe20000010000 */
[----:B------:R-:W-:Y:S01]  /*15ee0*/  MUFU.EX2 R194, R230 ;  /* 0x000000e600c27308 */ /* 0x000fe20000000800 */
[----:B------:R-:W-:Y:S02]  /*15ef0*/  FADD.FTZ R2, R172, R133 ;  /* 0x00000085ac027221 */ /* 0x000fe40000010000 */
[-C--:B------:R-:W-:Y:S04]  /*15f00*/  HMMA.16816.F32 R52, R140, R152.reuse, R52 ;  /* 0x000000988c34723c */ /* 0x080fe80000001834 */
[C---:B------:R-:W-:Y:S02]  /*15f10*/  FMUL.FTZ R58, R0.reuse, R150 ;  /* 0x00000096003a7220 */ /* 0x040fe40000410000 */
[----:B------:R-:W-:Y:S01]  /*15f20*/  FMUL.FTZ R59, R0, R151 ;  /* 0x00000097003b7220 */ /* 0x000fe20000410000 */
[----:B------:R-:W1:Y:S01]  /*15f30*/  MUFU.EX2 R230, R182 ;  /* 0x000000b600e67308 */ /* 0x000e620000000800 */
[----:B------:R-:W2:Y:S01]  /*15f40*/  LDSM.16.MT88.4 R148, [R233+0x2100] ;  /* 0x00210000e994783b */ /* 0x000ea20000004200 */
[----:B------:R-:W-:Y:S04]  /*15f50*/  FADD.FTZ R133, R202, R139 ;  /* 0x0000008bca857221 */ /* 0x000fe80000010000 */
[C---:B------:R-:W-:Y:S04]  /*15f60*/  HMMA.16816.F32 R56, R144.reuse, R152, R56 ;  /* 0x000000989038723c */ /* 0x040fe80000001838 */
[----:B------:R-:W-:Y:S01]  /*15f70*/  MUFU.EX2 R172, R224 ;  /* 0x000000e000ac7308 */ /* 0x000fe20000000800 */
[----:B------:R-:W-:Y:S03]  /*15f80*/  FADD.FTZ R168, R168, R133 ;  /* 0x00000085a8a87221 */ /* 0x000fe60000010000 */
[-C--:B------:R-:W-:Y:S06]  /*15f90*/  HMMA.16816.F32 R60, R144, R154.reuse, R60 ;  /* 0x0000009a903c723c */ /* 0x080fec000000183c */
[----:B------:R-:W4:Y:S02]  /*15fa0*/  MUFU.EX2 R224, R205 ;  /* 0x000000cd00e07308 */ /* 0x000f240000000800 */
[C---:B------:R-:W-:Y:S01]  /*15fb0*/  HMMA.16816.F32 R64, R140.reuse, R154, R64 ;  /* 0x0000009a8c40723c */ /* 0x040fe20000001840 */
[----:B------:R-:W-:Y:S03]  /*15fc0*/  LDSM.16.MT88.4 R152, [R234+0x900] ;  /* 0x00090000ea98783b */ /* 0x000fe60000004200 */
[----:B-1----:R-:W-:Y:S04]  /*15fd0*/  F2FP.PACK_AB R208, R230, R231 ;  /* 0x000000e7e6d0723e */ /* 0x002fe800000000ff */
[----:B------:R1:W-:Y:S10]  /*15fe0*/  MUFU.EX2 R174, R201 ;  /* 0x000000c900ae7308 */ /* 0x0003f40000000800 */
[----:B------:R5:W-:Y:S01]  /*15ff0*/  MUFU.EX2 R195, R200 ;  /* 0x000000c800c37308 */ /* 0x000be20000000800 */
[-C--:B--2---:R-:W-:Y:S08]  /*16000*/  HMMA.16816.F32 R68, R140, R148.reuse, R68 ;  /* 0x000000948c44723c */ /* 0x084ff00000001844 */
[C---:B------:R-:W-:Y:S04]  /*16010*/  HMMA.16816.F32 R72, R144.reuse, R148, R72 ;  /* 0x000000949048723c */ /* 0x040fe80000001848 */
[----:B-1----:R-:W-:Y:S02]  /*16020*/  MOV R201, R190 ;  /* 0x000000be00c97202 */ /* 0x002fe40000000f00 */
[----:B------:R-:W-:Y:S02]  /*16030*/  MOV R190, R198 ;  /* 0x000000c600be7202 */ /* 0x000fe40000000f00 */
[-C--:B------:R-:W-:Y:S01]  /*16040*/  HMMA.16816.F32 R76, R144, R150.reuse, R76 ;  /* 0x00000096904c723c */ /* 0x080fe2000000184c */
[----:B------:R-:W-:Y:S03]  /*16050*/  MUFU.EX2 R198, R252 ;  /* 0x000000fc00c67308 */ /* 0x000fe60000000800 */
[----:B------:R-:W-:Y:S01]  /*16060*/  FADD.FTZ R2, R201, R2 ;  /* 0x00000002c9027221 */ /* 0x000fe20000010000 */
[----:B------:R-:W-:Y:S02]  /*16070*/  MOV R201, R189 ;  /* 0x000000bd00c97202 */ /* 0x000fe40000000f00 */
[----:B------:R-:W-:Y:S01]  /*16080*/  MOV R189, R167 ;  /* 0x000000a700bd7202 */ /* 0x000fe20000000f00 */
[C---:B------:R-:W-:Y:S01]  /*16090*/  HMMA.16816.F32 R80, R140.reuse, R150, R80 ;  /* 0x000000968c50723c */ /* 0x040fe20000001850 */
[----:B------:R-:W1:Y:S02]  /*160a0*/  LDSM.16.MT88.4 R148, [R234+0x2100] ;  /* 0x00210000ea94783b */ /* 0x000e640000004200 */
[----:B------:R-:W-:Y:S01]  /*160b0*/  MUFU.EX2 R252, R137 ;  /* 0x0000008900fc7308 */ /* 0x000fe20000000800 */
[----:B-----5:R-:W-:Y:S02]  /*160c0*/  MOV R200, R199 ;  /* 0x000000c700c87202 */ /* 0x020fe40000000f00 */
[----:B------:R-:W-:Y:S07]  /*160d0*/  MOV R199, R197 ;  /* 0x000000c500c77202 */ /* 0x000fee0000000f00 */
[----:B------:R-:W-:Y:S10]  /*160e0*/  MUFU.EX2 R197, R227 ;  /* 0x000000e300c57308 */ /* 0x000ff40000000800 */
[----:B------:R-:W-:Y:S10]  /*160f0*/  MUFU.EX2 R199, R199 ;  /* 0x000000c700c77308 */ /* 0x000ff40000000800 */
[----:B------:R-:W-:Y:S01]  /*16100*/  MUFU.EX2 R189, R189 ;  /* 0x000000bd00bd7308 */ /* 0x000fe20000000800 */
        /* <DEDUP_REMOVED lines=9> */
[----:B------:R-:W1:Y:S03]  /*161a0*/  LDSM.16.MT88.4 R148, [R235+0x2100] ;  /* 0x00210000eb94783b */ /* 0x000e660000004200 */
[----:B---3--:R-:W-:Y:S02]  /*161b0*/  FFMA.FTZ R0, R0, R192, R193 ;  /* 0x000000c000007223 */ /* 0x008fe400000100c1 */
[----:B------:R-:W-:Y:S02]  /*161c0*/  MUFU.EX2 R193, R223 ;  /* 0x000000df00c17308 */ /* 0x000fe40000000800 */
[----:B------:R-:W-:Y:S01]  /*161d0*/  FADD.FTZ R138, R173, R0 ;  /* 0x00000000ad8a7221 */ /* 0x000fe20000010000 */
[-C--:B-1----:R-:W-:Y:S03]  /*161e0*/  HMMA.16816.F32 R116, R140, R148.reuse, R116 ;  /* 0x000000948c74723c */ /* 0x082fe60000001874 */
[----:B------:R-:W-:Y:S02]  /*161f0*/  FADD.FTZ R0, R203, R3 ;  /* 0x00000003cb007221 */ /* 0x000fe40000010000 */
[----:B------:R-:W-:Y:S02]  /*16200*/  FADD.FTZ R3, R204, R138 ;  /* 0x0000008acc037221 */ /* 0x000fe40000010000 */
[----:B------:R-:W-:Y:S01]  /*16210*/  FADD.FTZ R138, R219, R2 ;  /* 0x00000002db8a7221 */ /* 0x000fe20000010000 */
[C---:B------:R-:W-:Y:S01]  /*16220*/  HMMA.16816.F32 R120, R144.reuse, R148, R120 ;  /* 0x000000949078723c */ /* 0x040fe20000001878 */
[----:B------:R-:W-:Y:S03]  /*16230*/  MUFU.EX2 R2, R165 ;  /* 0x000000a500027308 */ /* 0x000fe60000000800 */
[----:B------:R-:W-:Y:S02]  /*16240*/  FADD.FTZ R139, R164, R3 ;  /* 0x00000003a48b7221 */ /* 0x000fe40000010000 */
[----:B------:R-:W-:Y:S01]  /*16250*/  FADD.FTZ R3, R216, R168 ;  /* 0x000000a8d8037221 */ /* 0x000fe20000010000 */
[----:B------:R-:W-:Y:S01]  /*16260*/  F2FP.PACK_AB R148, R215, R216 ;  /* 0x000000d8d794723e */ /* 0x000fe200000000ff */
[-C--:B------:R-:W-:Y:S01]  /*16270*/  HMMA.16816.F32 R124, R144, R150.reuse, R124 ;  /* 0x00000096907c723c */ /* 0x080fe2000000187c */
[----:B------:R-:W1:Y:S02]  /*16280*/  LDSM.16.MT88.4 R144, [R233+0x900] ;  /* 0x00090000e990783b */ /* 0x000e640000004200 */
[----:B------:R-:W2:Y:S01]  /*16290*/  MUFU.EX2 R173, R228 ;  /* 0x000000e400ad7308 */ /* 0x000ea20000000800 */
[----:B------:R-:W-:Y:S01]  /*162a0*/  F2FP.PACK_AB R149, R209, R210 ;  /* 0x000000d2d195723e */ /* 0x000fe200000000ff */
[----:B------:R-:W-:Y:S02]  /*162b0*/  FADD.FTZ R3, R215, R3 ;  /* 0x00000003d7037221 */ /* 0x000fe40000010000 */
[----:B------:R-:W-:Y:S01]  /*162c0*/  FADD.FTZ R0, R200, R0 ;  /* 0x00000000c8007221 */ /* 0x000fe20000010000 */
[----:B------:R-:W-:Y:S04]  /*162d0*/  HMMA.16816.F32 R128, R140, R150, R128 ;  /* 0x000000968c80723c */ /* 0x000fe80000001880 */
[----:B------:R-:W-:Y:S01]  /*162e0*/  FADD.FTZ R133, R212, R0 ;  /* 0x00000000d4857221 */ /* 0x000fe20000010000 */
[----:B------:R3:W-:Y:S01]  /*162f0*/  MUFU.EX2 R228, R180 ;  /* 0x000000b400e47308 */ /* 0x0007e20000000800 */
[----:B------:R-:W-:Y:S02]  /*16300*/  MOV R200, R190 ;  /* 0x000000be00c87202 */ /* 0x000fe40000000f00 */
[----:B------:R-:W-:Y:S01]  /*16310*/  F2FP.PACK_AB R140, R218, R219 ;  /* 0x000000dbda8c723e */ /* 0x000fe200000000ff */
[C---:B------:R-:W-:Y:S03]  /*16320*/  FADD.FTZ R133, R211.reuse, R133 ;  /* 0x00000085d3857221 */ /* 0x040fe60000010000 */
[----:B------:R-:W-:Y:S02]  /*16330*/  F2FP.PACK_AB R141, R211, R212 ;  /* 0x000000d4d38d723e */ /* 0x000fe400000000ff */
[----:B------:R-:W-:Y:S01]  /*16340*/  F2FP.PACK_AB R142, R171, R217 ;  /* 0x000000d9ab8e723e */ /* 0x000fe200000000ff */
[----:B------:R-:W-:Y:S01]  /*16350*/  LDSM.16.MT88.4 R212, [R233+0x3900] ;  /* 0x00390000e9d4783b */ /* 0x000fe20000004200 */
[----:B------:R-:W-:Y:S01]  /*16360*/  F2FP.PACK_AB R143, R170, R220 ;  /* 0x000000dcaa8f723e */ /* 0x000fe200000000ff */
[----:B------:R-:W-:Y:S01]  /*16370*/  MUFU.EX2 R0, R201 ;  /* 0x000000c900007308 */ /* 0x000fe20000000800 */
[----:B------:R-:W-:Y:S02]  /*16380*/  F2FP.PACK_AB R150, R186, R187 ;  /* 0x000000bbba96723e */ /* 0x000fe400000000ff */
[----:B------:R-:W-:Y:S02]  /*16390*/  F2FP.PACK_AB R151, R185, R184 ;  /* 0x000000b8b997723e */ /* 0x000fe400000000ff */
[----:B------:R-:W-:Y:S02]  /*163a0*/  MOV R190, R188 ;  /* 0x000000bc00be7202 */ /* 0x000fe40000000f00 */
[----:B----4-:R-:W-:Y:S03]  /*163b0*/  F2FP.PACK_AB R211, R224, R225 ;  /* 0x000000e1e0d3723e */ /* 0x010fe600000000ff */
[----:B------:R4:W-:Y:S01]  /*163c0*/  MUFU.EX2 R188, R166 ;  /* 0x000000a600bc7308 */ /* 0x0009e20000000800 */
[----:B---3--:R-:W-:Y:S01]  /*163d0*/  LDSM.16.MT88.4 R180, [R233+0x1900] ;  /* 0x00190000e9b4783b */ /* 0x008fe20000004200 */
[-C--:B-1----:R-:W-:Y:S08]  /*163e0*/  HMMA.16816.F32 R4, R140, R144.reuse, R4 ;  /* 0x000000908c04723c */ /* 0x082ff00000001804 */
[----:B------:R-:W1:Y:S01]  /*163f0*/  MUFU.EX2 R192, R245 ;  /* 0x000000f500c07308 */ /* 0x000e620000000800 */
[C---:B------:R-:W-:Y:S09]  /*16400*/  HMMA.16816.F32 R8, R148.reuse, R144, R8 ;  /* 0x000000909408723c */ /* 0x040ff20000001808 */
[----:B------:R-:W-:Y:S01]  /*16410*/  MUFU.EX2 R245, R191 ;  /* 0x000000bf00f57308 */ /* 0x000fe20000000800 */
[-C--:B------:R-:W-:Y:S01]  /*16420*/  HMMA.16816.F32 R12, R148, R146.reuse, R12 ;  /* 0x00000092940c723c */ /* 0x080fe2000000180c */
[----:B----4-:R-:W-:Y:S07]  /*16430*/  LDSM.16.MT88.4 R164, [R234+0x3100] ;  /* 0x00310000eaa4783b */ /* 0x010fee0000004200 */
[C---:B------:R-:W-:Y:S01]  /*16440*/  HMMA.16816.F32 R16, R140.reuse, R146, R16 ;  /* 0x000000928c10723c */ /* 0x040fe20000001810 */
[----:B------:R-:W-:Y:S01]  /*16450*/  MUFU.EX2 R251, R200 ;  /* 0x000000c800fb7308 */ /* 0x000fe20000000800 */
[----:B------:R-:W3:Y:S06]  /*16460*/  LDSM.16.MT88.4 R144, [R235+0x900] ;  /* 0x00090000eb90783b */ /* 0x000eec0000004200 */
[-C--:B------:R-:W-:Y:S03]  /*16470*/  HMMA.16816.F32 R20, R140, R152.reuse, R20 ;  /* 0x000000988c14723c */ /* 0x080fe60000001814 */
[----:B------:R-:W4:Y:S05]  /*16480*/  MUFU.EX2 R227, R190 ;  /* 0x000000be00e37308 */ /* 0x000f2a0000000800 */
        /* <DEDUP_REMOVED lines=28> */
[----:B--2---:R-:W-:Y:S04]  /*16650*/  F2FP.PACK_AB R145, R173, R178 ;  /* 0x000000b2ad91723e */ /* 0x004fe800000000ff */
[C---:B------:R-:W-:Y:S07]  /*16660*/  HMMA.16816.F32 R112, R140.reuse, R146, R112 ;  /* 0x000000928c70723c */ /* 0x040fee0000001870 */
[----:B------:R-:W-:Y:S01]  /*16670*/  F2FP.PACK_AB R146, R197, R193 ;  /* 0x000000c1c592723e */ /* 0x000fe200000000ff */
[-C--:B-----5:R-:W-:Y:S04]  /*16680*/  HMMA.16816.F32 R116, R140, R152.reuse, R116 ;  /* 0x000000988c74723c */ /* 0x0a0fe80000001874 */
[----:B------:R-:W-:Y:S04]  /*16690*/  F2FP.PACK_AB R147, R198, R194 ;  /* 0x000000c2c693723e */ /* 0x000fe800000000ff */
        /* <DEDUP_REMOVED lines=18> */
[----:B------:R-:W5:Y:S07]  /*167c0*/  LDSM.16.MT88.4 R160, [R236+0x3100] ;  /* 0x00310000eca0783b */ /* 0x000f6e0000004200 */
        /* <DEDUP_REMOVED lines=10> */
[-C--:B-1----:R-:W-:Y:S08]  /*16870*/  HMMA.16816.F32 R68, R140, R156.reuse, R68 ;  /* 0x0000009c8c44723c */ /* 0x082ff00000001844 */
[C---:B------:R-:W-:Y:S07]  /*16880*/  HMMA.16816.F32 R72, R144.reuse, R156, R72 ;  /* 0x0000009c9048723c */ /* 0x040fee0000001848 */
[----:B------:R-:W-:Y:S01]  /*16890*/  MOV R157, R2 ;  /* 0x00000002009d7202 */ /* 0x000fe20000000f00 */
[-C--:B------:R-:W-:Y:S04]  /*168a0*/  HMMA.16816.F32 R76, R144, R158.reuse, R76 ;  /* 0x0000009e904c723c */ /* 0x080fe8000000184c */
[----:B------:R-:W-:Y:S01]  /*168b0*/  FADD.FTZ R2, R210, R139 ;  /* 0x0000008bd2027221 */ /* 0x000fe20000010000 */
[----:B------:R-:W-:Y:S01]  /*168c0*/  MOV R139, R0 ;  /* 0x00000000008b7202 */ /* 0x000fe20000000f00 */
[----:B------:R-:W-:Y:S01]  /*168d0*/  FADD.FTZ R0, R218, R138 ;  /* 0x0000008ada007221 */ /* 0x000fe20000010000 */
[----:B------:R-:W-:Y:S01]  /*168e0*/  MOV R138, R189 ;  /* 0x000000bd008a7202 */ /* 0x000fe20000000f00 */
[C---:B------:R-:W-:Y:S04]  /*168f0*/  HMMA.16816.F32 R80, R140.reuse, R158, R80 ;  /* 0x0000009e8c50723c */ /* 0x040fe80000001850 */
[----:B------:R-:W-:Y:S01]  /*16900*/  FADD.FTZ R137, R209, R2 ;  /* 0x00000002d1897221 */ /* 0x000fe20000010000 */
[----:B------:R-:W-:Y:S01]  /*16910*/  F2FP.PACK_AB R210, R228, R229 ;  /* 0x000000e5e4d2723e */ /* 0x000fe200000000ff */
[----:B------:R-:W-:Y:S01]  /*16920*/  FADD.FTZ R2, R217, R0 ;  /* 0x00000000d9027221 */ /* 0x000fe20000010000 */
[----:B----4-:R-:W-:Y:S01]  /*16930*/  F2FP.PACK_AB R209, R226, R227 ;  /* 0x000000e3e2d1723e */ /* 0x010fe200000000ff */
[-C--:B------:R-:W-:Y:S01]  /*16940*/  HMMA.16816.F32 R84, R140, R164.reuse, R84 ;  /* 0x000000a48c54723c */ /* 0x080fe20000001854 */
[----:B------:R-:W-:Y:S03]  /*16950*/  LDSM.16.MT88.4 R216, [R234+0x3900] ;  /* 0x00390000ead8783b */ /* 0x000fe60000004200 */
[----:B------:R-:W-:Y:S01]  /*16960*/  FADD.FTZ R0, R220, R133 ;  /* 0x00000085dc007221 */ /* 0x000fe20000010000 */
[----:B------:R-:W-:Y:S03]  /*16970*/  MOV R133, R188 ;  /* 0x000000bc00857202 */ /* 0x000fe60000000f00 */
[C---:B------:R-:W-:Y:S01]  /*16980*/  HMMA.16816.F32 R88, R144.reuse, R164, R88 ;  /* 0x000000a49058723c */ /* 0x040fe20000001858 */
[----:B------:R-:W-:Y:S07]  /*16990*/  LDSM.16.MT88.4 R220, [R236+0x3900] ;  /* 0x00390000ecdc783b */ /* 0x000fee0000004200 */
[-C--:B------:R-:W-:Y:S08]  /*169a0*/  HMMA.16816.F32 R92, R144, R166.reuse, R92 ;  /* 0x000000a6905c723c */ /* 0x080ff0000000185c */
[C---:B------:R-:W-:Y:S01]  /*169b0*/  HMMA.16816.F32 R96, R140.reuse, R166, R96 ;  /* 0x000000a68c60723c */ /* 0x040fe20000001860 */
[----:B------:R-:W1:Y:S07]  /*169c0*/  LDSM.16.MT88.4 R164, [R234+0x1900] ;  /* 0x00190000eaa4783b */ /* 0x000e6e0000004200 */
[-C--:B-----5:R-:W-:Y:S08]  /*169d0*/  HMMA.16816.F32 R100, R140, R160.reuse, R100 ;  /* 0x000000a08c64723c */ /* 0x0a0ff00000001864 */
[C---:B------:R-:W-:Y:S08]  /*169e0*/  HMMA.16816.F32 R104, R144.reuse, R160, R104 ;  /* 0x000000a09068723c */ /* 0x040ff00000001868 */
[-C--:B------:R-:W-:Y:S08]  /*169f0*/  HMMA.16816.F32 R108, R144, R162.reuse, R108 ;  /* 0x000000a2906c723c */ /* 0x080ff0000000186c */
[C---:B------:R-:W-:Y:S08]  /*16a00*/  HMMA.16816.F32 R112, R140.reuse, R162, R112 ;  /* 0x000000a28c70723c */ /* 0x040ff00000001870 */
[-C--:B--2---:R-:W-:Y:S08]  /*16a10*/  HMMA.16816.F32 R116, R140, R148.reuse, R116 ;  /* 0x000000948c74723c */ /* 0x084ff00000001874 */
[C---:B------:R-:W-:Y:S08]  /*16a20*/  HMMA.16816.F32 R120, R144.reuse, R148, R120 ;  /* 0x000000949078723c */ /* 0x040ff00000001878 */
[-C--:B------:R-:W-:Y:S01]  /*16a30*/  HMMA.16816.F32 R124, R144, R150.reuse, R124 ;  /* 0x00000096907c723c */ /* 0x080fe2000000187c */
[----:B------:R-:W2:Y:S07]  /*16a40*/  LDSM.16.MT88.4 R144, [R235+0x1900] ;  /* 0x00190000eb90783b */ /* 0x000eae0000004200 */
[----:B------:R-:W-:Y:S07]  /*16a50*/  HMMA.16816.F32 R128, R140, R150, R128 ;  /* 0x000000968c80723c */ /* 0x000fee0000001880 */
[----:B------:R-:W-:Y:S02]  /*16a60*/  F2FP.PACK_AB R140, R188, R199 ;  /* 0x000000c7bc8c723e */ /* 0x000fe400000000ff */
[----:B------:R-:W-:Y:S03]  /*16a70*/  F2FP.PACK_AB R141, R138, R157 ;  /* 0x0000009d8a8d723e */ /* 0x000fe600000000ff */
[----:B------:R-:W-:Y:S02]  /*16a80*/  F2FP.PACK_AB R142, R252, R139 ;  /* 0x0000008bfc8e723e */ /* 0x000fe400000000ff */
[----:B------:R-:W-:Y:S07]  /*16a90*/  F2FP.PACK_AB R143, R245, R251 ;  /* 0x000000fbf58f723e */ /* 0x000fee00000000ff */
[-C--:B------:R-:W-:Y:S01]  /*16aa0*/  HMMA.16816.F32 R204, R140, R180.reuse, R4 ;  /* 0x000000b48ccc723c */ /* 0x080fe20000001804 */
[----:B------:R-:W3:Y:S07]  /*16ab0*/  LDSM.16.MT88.4 R4, [R235+0x3900] ;  /* 0x00390000eb04783b */ /* 0x000eee0000004200 */
[C---:B------:R-:W-:Y:S07]  /*16ac0*/  HMMA.16816.F32 R188, R208.reuse, R180, R8 ;  /* 0x000000b4d0bc723c */ /* 0x040fee0000001808 */
[----:B------:R-:W-:Y:S01]  /*16ad0*/  MOV R11, R186 ;  /* 0x000000ba000b7202 */ /* 0x000fe20000000f00 */
        /* <DEDUP_REMOVED lines=8> */
[-C--:B-1----:R-:W-:Y:S03]  /*16b60*/  HMMA.16816.F32 R196, R140, R164.reuse, R20 ;  /* 0x000000a48cc4723c */ /* 0x082fe60000001814 */
[----:B------:R-:W-:Y:S02]  /*16b70*/  MOV R18, R195 ;  /* 0x000000c300127202 */ /* 0x000fe40000000f00 */
[----:B------:R-:W-:Y:S02]  /*16b80*/  MOV R17, R194 ;  /* 0x000000c200117202 */ /* 0x000fe40000000f00 */
[----:B------:R-:W-:Y:S02]  /*16b90*/  MOV R23, R175 ;  /* 0x000000af00177202 */ /* 0x000fe40000000f00 */
[----:B------:R-:W-:Y:S03]  /*16ba0*/  MOV R22, R174 ;  /* 0x000000ae00167202 */ /* 0x000fe60000000f00 */
[----:B------:R-:W-:Y:S02]  /*16bb0*/  MOV R21, R173 ;  /* 0x000000ad00157202 */ /* 0x000fe40000000f00 */
[----:B------:R-:W-:Y:S02]  /*16bc0*/  MOV R20, R172 ;  /* 0x000000ac00147202 */ /* 0x000fe40000000f00 */
[C---:B------:R-:W-:Y:S04]  /*16bd0*/  HMMA.16816.F32 R172, R208.reuse, R164, R24 ;  /* 0x000000a4d0ac723c */ /* 0x040fe80000001818 */
[----:B------:R-:W-:Y:S02]  /*16be0*/  MOV R16, R193 ;  /* 0x000000c100107202 */ /* 0x000fe40000000f00 */
[----:B------:R-:W-:Y:S02]  /*16bf0*/  MOV R8, R187 ;  /* 0x000000bb00087202 */ /* 0x000fe40000000f00 */
[----:B------:R-:W-:Y:S02]  /*16c00*/  MOV R27, R192 ;  /* 0x000000c0001b7202 */ /* 0x000fe40000000f00 */
[-C--:B------:R-:W-:Y:S03]  /*16c10*/  HMMA.16816.F32 R192, R208, R166.reuse, R28 ;  /* 0x000000a6d0c0723c */ /* 0x080fe6000000181c */
[----:B------:R-:W-:Y:S01]  /*16c20*/  MOV R15, R157 ;  /* 0x0000009d000f7202 */ /* 0x000fe20000000f00 */
[----:B------:R-:W-:Y:S01]  /*16c30*/  FADD.FTZ R8, R8, R3 ;  /* 0x0000000308087221 */ /* 0x000fe20000010000 */
[----:B------:R-:W-:Y:S02]  /*16c40*/  MOV R26, R179 ;  /* 0x000000b3001a7202 */ /* 0x000fe40000000f00 */
[----:B------:R-:W-:Y:S01]  /*16c50*/  MOV R25, R178 ;  /* 0x000000b200197202 */ /* 0x000fe20000000f00 */
[C---:B------:R-:W-:Y:S04]  /*16c60*/  HMMA.16816.F32 R164, R140.reuse, R166, R32 ;  /* 0x000000a68ca4723c */ /* 0x040fe80000001820 */
[----:B------:R-:W-:Y:S01]  /*16c70*/  MOV R28, R184 ;  /* 0x000000b8001c7202 */ /* 0x000fe20000000f00 */
[----:B------:R-:W-:Y:S01]  /*16c80*/  FADD.FTZ R11, R11, R8 ;  /* 0x000000080b0b7221 */ /* 0x000fe20000010000 */
[----:B------:R-:W-:Y:S02]  /*16c90*/  MOV R24, R176 ;  /* 0x000000b000187202 */ /* 0x000fe40000000f00 */
[-C--:B------:R-:W-:Y:S04]  /*16ca0*/  HMMA.16816.F32 R184, R140, R152.reuse, R36 ;  /* 0x000000988cb8723c */ /* 0x080fe80000001824 */
[----:B------:R-:W-:Y:S01]  /*16cb0*/  FADD.FTZ R3, R28, R137 ;  /* 0x000000891c037221 */ /* 0x000fe20000010000 */
[----:B------:R-:W-:Y:S02]  /*16cc0*/  MOV R29, R171 ;  /* 0x000000ab001d7202 */ /* 0x000fe40000000f00 */
        /* <DEDUP_REMOVED lines=46> */
[-C--:B---3--:R-:W-:Y:S08]  /*16fb0*/  HMMA.16816.F32 R116, R140, R4.reuse, R116 ;  /* 0x000000048c74723c */ /* 0x088ff00000001874 */
        /* <DEDUP_REMOVED lines=8> */
[----:B------:R-:W-:Y:S01]  /*17040*/  FADD.FTZ R2, R138, R2 ;  /* 0x000000028a027221 */ /* 0x000fe20000010000 */
[----:B------:R-:W-:Y:S01]  /*17050*/  MOV R138, R135 ;  /* 0x00000087008a7202 */ /* 0x000fe20000000f00 */
[----:B------:R-:W-:Y:S01]  /*17060*/  FADD.FTZ R4, R230, R0 ;  /* 0x00000000e6047221 */ /* 0x000fe20000010000 */
[----:B------:R-:W-:Y:S03]  /*17070*/  MOV R140, R132 ;  /* 0x00000084008c7202 */ /* 0x000fe60000000f00 */
[----:B------:R-:W-:Y:S02]  /*17080*/  FADD.FTZ R0, R226, R5 ;  /* 0x00000005e2007221 */ /* 0x000fe40000010000 */
[----:B------:R-:W-:Y:S02]  /*17090*/  FADD.FTZ R5, R251, R2 ;  /* 0x00000002fb057221 */ /* 0x000fe40000010000 */
[----:B------:R-:W-:Y:S02]  /*170a0*/  FADD.FTZ R4, R229, R4 ;  /* 0x00000004e5047221 */ /* 0x000fe40000010000 */
[----:B------:R-:W-:Y:S01]  /*170b0*/  FADD.FTZ R2, R225, R0 ;  /* 0x00000000e1027221 */ /* 0x000fe20000010000 */
[----:B------:R-:W-:Y:S01]  /*170c0*/  IADD3 R0, R250, -0x1, RZ ;  /* 0xfffffffffa007810 */ /* 0x000fe20007ffe0ff */
[----:B------:R-:W-:Y:S02]  /*170d0*/  FADD.FTZ R5, R245, R5 ;  /* 0x00000005f5057221 */ /* 0x000fe40000010000 */
[----:B-1----:R-:W-:Y:S01]  /*170e0*/  FADD.FTZ R3, R228, R4 ;  /* 0x00000004e4037221 */ /* 0x002fe20000010000 */
[----:B------:R-:W-:Y:S01]  /*170f0*/  MOV R250, R0 ;  /* 0x0000000000fa7202 */ /* 0x000fe20000000f00 */
[----:B------:R-:W-:Y:S01]  /*17100*/  FADD.FTZ R2, R224, R2 ;  /* 0x00000002e0027221 */ /* 0x000fe20000010000 */
[----:B------:R1:W-:Y:S04]  /*17110*/  STL [R1+0x78], R5 ;  /* 0x0000780501007387 */ /* 0x0003e80000100800 */
[----:B------:R1:W-:Y:S04]  /*17120*/  STL [R1+0x80], R3 ;  /* 0x0000800301007387 */ /* 0x0003e80000100800 */
[----:B------:R1:W-:Y:S02]  /*17130*/  STL [R1+0x84], R2 ;  /* 0x0000840201007387 */ /* 0x0003e40000100800 */
[----:B-1----:R-:W-:-:S05]  /*17140*/  @P0 BRA `(.L_x_4112) ;  /* 0xffffbda000000947 */ /* 0x002fca000383ffff */
.L_x_4105:
[----:B------:R-:W-:Y:S05]  /*17150*/  BRA.DIV ~URZ, `(.L_x_4113) ;  /* 0x000073a27f007947 */ /* 0x000fea000b800000 */
[----:B------:R-:W2:Y:S04]  /*17160*/  LDL R0, [R1+0x7c] ;  /* 0x00007c0001007983 */ /* 0x000ea80000100800 */
[----:B--2---:R1:W2:Y:S02]  /*17170*/  SHFL.BFLY PT, R5, R0, 0x2, 0x1f ;  /* 0x0c401f0000057f89 */ /* 0x0042a400000e0000 */
.L_x_4187:
        /* <DEDUP_REMOVED lines=19> */
.L_x_4188:
        /* <DEDUP_REMOVED lines=11> */
[----:B------:R-:W-:-:S05]  /*17360*/  MOV R59, 0xff800000 ;  /* 0xff800000003b7802 */ /* 0x000fca0000000f00 */
        /* <DEDUP_REMOVED lines=25> */
[C---:B------:R-:W-:Y:S01]  /*17500*/  FMUL.FTZ R33, R0.reuse, R81 ;  /* 0x0000005100217220 */ /* 0x040fe20000410000 */
[----:B-1----:R-:W-:Y:S01]  /*17510*/  @P1 MOV R4, 0x3f317218 ;  /* 0x3f31721800041802 */ /* 0x002fe20000000f00 */
        /* <DEDUP_REMOVED lines=46> */
[C---:B---3--:R-:W-:Y:S01]  /*17800*/  FMUL.FTZ R206, R3.reuse, R206 ;  /* 0x000000ce03ce7220 */ /* 0x048fe20000410000 */
[----:B------:R-:W1:Y:S01]  /*17810*/  @P3 MUFU.LG2 R2, R9 ;  /* 0x0000000900023308 */ /* 0x000e620000000c00 */
        /* <DEDUP_REMOVED lines=32> */
[----:B------:R-:W-:Y:S02]  /*17a20*/  @P0 FMUL.FTZ R6, R6, 0.69314718246459960938 ;  /* 0x3f31721806060820 */ /* 0x000fe40000410000 */
[----:B-----5:R-:W-:Y:S02]  /*17a30*/  @P2 FMUL.FTZ R8, R8, 0.69314718246459960938 ;  /* 0x3f31721808082820 */ /* 0x020fe40000410000 */
[----:B------:R-:W-:-:S02]  /*17a40*/  @P0 FMUL.FTZ R3, R3, c[0x0][0x2d0] ;  /* 0x0000b40003030a20 */ /* 0x000fc40000410000 */
[----:B------:R-:W-:Y:S02]  /*17a50*/  @P2 FMUL.FTZ R5, R5, c[0x0][0x2d0] ;  /* 0x0000b40005052a20 */ /* 0x000fe40000410000 */
[----:B------:R-:W-:Y:S01]  /*17a60*/  @P0 FFMA.FTZ R62, R3, R134, R6 ;  /* 0x00000086033e0223 */ /* 0x000fe20000010006 */
[----:B------:R-:W-:Y:S01]  /*17a70*/  @P3 MOV R3, 0x3f317218 ;  /* 0x3f31721800033802 */ /* 0x000fe20000000f00 */
[----:B------:R-:W-:Y:S01]  /*17a80*/  @P1 FMUL.FTZ R7, R7, 0.69314718246459960938 ;  /* 0x3f31721807071820 */ /* 0x000fe20000410000 */
[----:B------:R-:W-:Y:S01]  /*17a90*/  PLOP3.LUT P0, PT, PT, PT, PT, 0x8, 0x0 ;  /* 0x000000000000781c */ /* 0x000fe20003f0e170 */
[----:B------:R-:W-:Y:S02]  /*17aa0*/  @P1 FMUL.FTZ R4, R4, c[0x0][0x2d0] ;  /* 0x0000b40004041a20 */ /* 0x000fe40000410000 */
[----:B-1----:R-:W-:Y:S02]  /*17ab0*/  @P3 FMUL.FTZ R2, R2, 0.69314718246459960938 ;  /* 0x3f31721802023820 */ /* 0x002fe40000410000 */
[----:B------:R-:W-:-:S02]  /*17ac0*/  @P3 FMUL.FTZ R3, R3, c[0x0][0x2d0] ;  /* 0x0000b40003033a20 */ /* 0x000fc40000410000 */
[----:B------:R-:W-:Y:S02]  /*17ad0*/  @P2 FFMA.FTZ R60, R5, R136, R8 ;  /* 0x00000088053c2223 */ /* 0x000fe40000010008 */
        /* <DEDUP_REMOVED lines=34> */
.L_x_4058:
        /* <DEDUP_REMOVED lines=185> */
.L_x_4116:
        /* <DEDUP_REMOVED lines=150> */
.L_x_4118:
[----:B--234-:R-:W-:Y:S05]  /*191f0*/  BSYNC B0 ;  /* 0x0000000000007941 */ /* 0x01cfea0003800000 */
.L_x_4117:
        /* <DEDUP_REMOVED lines=16> */
.L_x_4120:
[----:B------:R-:W-:Y:S05]  /*19300*/  BSYNC B0 ;  /* 0x0000000000007941 */ /* 0x000fea0003800000 */
.L_x_4119:
        /* <DEDUP_REMOVED lines=16> */
.L_x_4122:
[----:B------:R-:W-:Y:S05]  /*19410*/  BSYNC B0 ;  /* 0x0000000000007941 */ /* 0x000fea0003800000 */
.L_x_4121:
        /* <DEDUP_REMOVED lines=16> */
.L_x_4124:
[----:B------:R-:W-:Y:S05]  /*19520*/  BSYNC B0 ;  /* 0x0000000000007941 */ /* 0x000fea0003800000 */
.L_x_4123:
        /* <DEDUP_REMOVED lines=16> */
.L_x_4126:
[----:B------:R-:W-:Y:S05]  /*19630*/  BSYNC B0 ;  /* 0x0000000000007941 */ /* 0x000fea0003800000 */
.L_x_4125:
        /* <DEDUP_REMOVED lines=16> */
.L_x_4128:
[----:B------:R-:W-:Y:S05]  /*19740*/  BSYNC B0 ;  /* 0x0000000000007941 */ /* 0x000fea0003800000 */
.L_x_4127:
        /* <DEDUP_REMOVED lines=16> */
.L_x_4130:
[----:B------:R-:W-:Y:S05]  /*19850*/  BSYNC B0 ;  /* 0x0000000000007941 */ /* 0x000fea0003800000 */
.L_x_4129:
        /* <DEDUP_REMOVED lines=17> */
.L_x_4115:
        /* <DEDUP_REMOVED lines=19> */
.L_x_4131:
        /* <DEDUP_REMOVED lines=43> */
.L_x_4133:
[----:B---34-:R-:W-:Y:S05]  /*19d50*/  BSYNC B0 ;  /* 0x0000000000007941 */ /* 0x018fea0003800000 */
.L_x_4132:
        /* <DEDUP_REMOVED lines=43> */
.L_x_4189:
[----:B------:R-:W-:Y:S05]  /*1a010*/  BRA.DIV ~URZ, `(.L_x_4135) ;  /* 0x000048227f007947 */ /* 0x000fea000b800000 */
[----:B------:R3:W4:Y:S02]  /*1a020*/  SHFL.IDX PT, R2, R11, RZ, 0x181f ;  /* 0x00181fff0b027589 */ /* 0x00072400000e0000 */
.L_x_4190:
        /* <DEDUP_REMOVED lines=14> */
.L_x_4137:
[----:B------:R-:W-:Y:S05]  /*1a110*/  BSYNC B0 ;  /* 0x0000000000007941 */ /* 0x000fea0003800000 */
.L_x_4136:
[----:B------:R-:W-:Y:S05]  /*1a120*/  BRA.DIV ~URZ, `(.L_x_4138) ;  /* 0x000047827f007947 */ /* 0x000fea000b800000 */
[----:B------:R1:W2:Y:S04]  /*1a130*/  SHFL.IDX PT, R0, R9, 0x1, 0x181f ;  /* 0x00381f0009007f89 */ /* 0x0002a800000e0000 */
[----:B--2-4-:R1:W2:Y:S02]  /*1a140*/  SHFL.IDX PT, R2, R11, 0x1, 0x181f ;  /* 0x00381f000b027f89 */ /* 0x0142a400000e0000 */
.L_x_4191:
        /* <DEDUP_REMOVED lines=14> */
.L_x_4140:
[----:B------:R-:W-:Y:S05]  /*1a230*/  BSYNC B0 ;  /* 0x0000000000007941 */ /* 0x000fea0003800000 */
.L_x_4139:
[----:B------:R-:W-:Y:S05]  /*1a240*/  BRA.DIV ~URZ, `(.L_x_4141) ;  /* 0x000047327f007947 */ /* 0x000fea000b800000 */
[----:B------:R4:W1:Y:S02]  /*1a250*/  SHFL.IDX PT, R0, R9, 0x2, 0x181f ;  /* 0x00581f0009007f89 */ /* 0x00086400000e0000 */
.L_x_4192:
[----:B------:R-:W-:Y:S05]  /*1a260*/  BRA.DIV ~URZ, `(.L_x_4142) ;  /* 0x000047827f007947 */ /* 0x000fea000b800000 */
[----:B--2---:R2:W3:Y:S02]  /*1a270*/  SHFL.IDX PT, R2, R11, 0x2, 0x181f ;  /* 0x00581f000b027f89 */ /* 0x0044e400000e0000 */
.L_x_4193:
        /* <DEDUP_REMOVED lines=14> */
.L_x_4144:
[----:B------:R-:W-:Y:S05]  /*1a360*/  BSYNC B0 ;  /* 0x0000000000007941 */ /* 0x000fea0003800000 */
.L_x_4143:
[----:B------:R-:W-:Y:S05]  /*1a370*/  BRA.DIV ~URZ, `(.L_x_4145) ;  /* 0x000046e27f007947 */ /* 0x000fea000b800000 */
[----:B------:R1:W2:Y:S04]  /*1a380*/  SHFL.IDX PT, R0, R9, 0x3, 0x181f ;  /* 0x00781f0009007f89 */ /* 0x0002a800000e0000 */
[----:B-1-3--:R1:W3:Y:S02]  /*1a390*/  SHFL.IDX PT, R2, R11, 0x3, 0x181f ;  /* 0x00781f000b027f89 */ /* 0x00a2e400000e0000 */
.L_x_4194:
        /* <DEDUP_REMOVED lines=14> */
.L_x_4147:
[----:B------:R-:W-:Y:S05]  /*1a480*/  BSYNC B0 ;  /* 0x0000000000007941 */ /* 0x000fea0003800000 */
.L_x_4146:
[----:B------:R-:W-:Y:S05]  /*1a490*/  BRA.DIV ~URZ, `(.L_x_4148) ;  /* 0x000046927f007947 */ /* 0x000fea000b800000 */
[----:B------:R1:W2:Y:S02]  /*1a4a0*/  SHFL.IDX PT, R0, R9, 0x4, 0x181f ;  /* 0x00981f0009007f89 */ /* 0x0002a400000e0000 */
.L_x_4195:
[----:B------:R-:W-:Y:S05]  /*1a4b0*/  BRA.DIV ~URZ, `(.L_x_4149) ;  /* 0x000046e27f007947 */ /* 0x000fea000b800000 */
[----:B--23--:R2:W3:Y:S02]  /*1a4c0*/  SHFL.IDX PT, R2, R11, 0x4, 0x181f ;  /* 0x00981f000b027f89 */ /* 0x00c4e400000e0000 */
.L_x_4196:
        /* <DEDUP_REMOVED lines=14> */
.L_x_4151:
[----:B------:R-:W-:Y:S05]  /*1a5b0*/  BSYNC B0 ;  /* 0x0000000000007941 */ /* 0x000fea0003800000 */
.L_x_4150:
[----:B------:R-:W-:Y:S05]  /*1a5c0*/  BRA.DIV ~URZ, `(.L_x_4152) ;  /* 0x000046427f007947 */ /* 0x000fea000b800000 */
[----:B------:R1:W2:Y:S04]  /*1a5d0*/  SHFL.IDX PT, R0, R9, 0x5, 0x181f ;  /* 0x00b81f0009007f89 */ /* 0x0002a800000e0000 */
[----:B---3--:R1:W3:Y:S02]  /*1a5e0*/  SHFL.IDX PT, R2, R11, 0x5, 0x181f ;  /* 0x00b81f000b027f89 */ /* 0x0082e400000e0000 */
.L_x_4197:
        /* <DEDUP_REMOVED lines=14> */
.L_x_4154:
[----:B------:R-:W-:Y:S05]  /*1a6d0*/  BSYNC B0 ;  /* 0x0000000000007941 */ /* 0x000fea0003800000 */
.L_x_4153:
[----:B------:R-:W-:Y:S05]  /*1a6e0*/  BRA.DIV ~URZ, `(.L_x_4155) ;  /* 0x000045f27f007947 */ /* 0x000fea000b800000 */
[----:B------:R1:W2:Y:S02]  /*1a6f0*/  SHFL.IDX PT, R0, R9, 0x6, 0x181f ;  /* 0x00d81f0009007f89 */ /* 0x0002a400000e0000 */
.L_x_4198:
[----:B------:R-:W-:Y:S05]  /*1a700*/  BRA.DIV ~URZ, `(.L_x_4156) ;  /* 0x000046427f007947 */ /* 0x000fea000b800000 */
[----:B--23--:R2:W3:Y:S02]  /*1a710*/  SHFL.IDX PT, R2, R11, 0x6, 0x181f ;  /* 0x00d81f000b027f89 */ /* 0x00c4e400000e0000 */
.L_x_4199:
        /* <DEDUP_REMOVED lines=14> */
.L_x_4158:
[----:B------:R-:W-:Y:S05]  /*1a800*/  BSYNC B0 ;  /* 0x0000000000007941 */ /* 0x000fea0003800000 */
.L_x_4157:
[----:B------:R-:W-:Y:S05]  /*1a810*/  BRA.DIV ~URZ, `(.L_x_4159) ;  /* 0x000045a27f007947 */ /* 0x000fea000b800000 */
[----:B------:R1:W2:Y:S04]  /*1a820*/  SHFL.IDX PT, R0, R9, 0x7, 0x181f ;  /* 0x00f81f0009007f89 */ /* 0x0002a800000e0000 */
[----:B---3--:R1:W3:Y:S02]  /*1a830*/  SHFL.IDX PT, R2, R11, 0x7, 0x181f ;  /* 0x00f81f000b027f89 */ /* 0x0082e400000e0000 */
.L_x_4200:
        /* <DEDUP_REMOVED lines=15> */
.L_x_4059:
[----:B------:R-:W-:Y:S01]  /*1a930*/  IMAD.MOV.U32 R136, RZ, RZ, R5 ;  /* 0x000000ffff887224 */ /* 0x000fe200078e0005 */
[----:B------:R-:W-:Y:S01]  /*1a940*/  MOV R251, RZ ;  /* 0x000000ff00fb7202 */ /* 0x000fe20000000f00 */
[----:B------:R-:W-:Y:S01]  /*1a950*/  IMAD.MOV.U32 R3, RZ, RZ, 0x181f ;  /* 0x0000181fff037424 */ /* 0x000fe200078e00ff */
[----:B------:R-:W-:Y:S02]  /*1a960*/  MOV R2, 0x1a980 ;  /* 0x0001a98000027802 */ /* 0x000fe40000000f00 */
[----:B-----5:R-:W-:Y:S05]  /*1a970*/  CALL.REL.NOINC `($__internal_15_$__cuda_sm70_shflsync_idx_p) ;  /* 0x0000fc9000007944 */ /* 0x020fea0003c00000 */
[----:B------:R-:W-:Y:S01]  /*1a980*/  MOV R0, R252 ;  /* 0x000000fc00007202 */ /* 0x000fe20000000f00 */
[----:B------:R-:W-:Y:S05]  /*1a990*/  BRA `(.L_x_4160) ;  /* 0xfffedc0000007947 */ /* 0x000fea000383ffff */
.L_x_4060:
[----:B------:R-:W-:Y:S01]  /*1a9a0*/  IMAD.MOV.U32 R136, RZ, RZ, R10 ;  /* 0x000000ffff887224 */ /* 0x000fe200078e000a */
[----:B------:R-:W-:Y:S01]  /*1a9b0*/  MOV R251, RZ ;  /* 0x000000ff00fb7202 */ /* 0x000fe20000000f00 */
[----:B------:R-:W-:Y:S01]  /*1a9c0*/  IMAD.MOV.U32 R3, RZ, RZ, 0x181f ;  /* 0x0000181fff037424 */ /* 0x000fe200078e00ff */
[----:B------:R-:W-:Y:S02]  /*1a9d0*/  MOV R2, 0x1a9f0 ;  /* 0x0001a9f000027802 */ /* 0x000fe40000000f00 */
[----:B-12--5:R-:W-:Y:S05]  /*1a9e0*/  CALL.REL.NOINC `($__internal_15_$__cuda_sm70_shflsync_idx_p) ;  /* 0x0000fc2000007944 */ /* 0x026fea0003c00000 */
[----:B------:R-:W-:Y:S01]  /*1a9f0*/  MOV R2, R252 ;  /* 0x000000fc00027202 */ /* 0x000fe20000000f00 */
[----:B------:R-:W-:Y:S05]  /*1aa00*/  BRA `(.L_x_4161) ;  /* 0xfffedbb000007947 */ /* 0x000fea000383ffff */
.L_x_4063:
[----:B------:R-:W-:Y:S01]  /*1aa10*/  IMAD.MOV.U32 R136, RZ, RZ, R5 ;  /* 0x000000ffff887224 */ /* 0x000fe200078e0005 */
[----:B------:R-:W-:Y:S01]  /*1aa20*/  MOV R251, 0x1 ;  /* 0x0000000100fb7802 */ /* 0x000fe20000000f00 */
[----:B-1----:R-:W-:Y:S01]  /*1aa30*/  IMAD.MOV.U32 R3, RZ, RZ, 0x181f ;  /* 0x0000181fff037424 */ /* 0x002fe200078e00ff */
[----:B----4-:R-:W-:-:S02]  /*1aa40*/  MOV R2, 0x1aa60 ;  /* 0x0001aa6000027802 */ /* 0x010fc40000000f00 */
[----:B---3-5:R-:W-:Y:S05]  /*1aa50*/  CALL.REL.NOINC `($__internal_15_$__cuda_sm70_shflsync_idx_p) ;  /* 0x0000fbb000007944 */ /* 0x028fea0003c00000 */
[----:B------:R-:W-:Y:S01]  /*1aa60*/  IMAD.MOV.U32 R0, RZ, RZ, R252 ;  /* 0x000000ffff007224 */ /* 0x000fe200078e00fc */
[----:B------:R-:W-:Y:S01]  /*1aa70*/  MOV R251, 0x1 ;  /* 0x0000000100fb7802 */ /* 0x000fe20000000f00 */
[----:B------:R-:W-:Y:S01]  /*1aa80*/  IMAD.MOV.U32 R136, RZ, RZ, R10 ;  /* 0x000000ffff887224 */ /* 0x000fe200078e000a */
[----:B------:R-:W-:-:S02]  /*1aa90*/  MOV R3, 0x181f ;  /* 0x0000181f00037802 */ /* 0x000fc40000000f00 */
[----:B------:R-:W-:Y:S02]  /*1aaa0*/  MOV R2, 0x1aac0 ;  /* 0x0001aac000027802 */ /* 0x000fe40000000f00 */
[----:B------:R-:W-:Y:S05]  /*1aab0*/  CALL.REL.NOINC `($__internal_15_$__cuda_sm70_shflsync_idx_p) ;  /* 0x0000fb5000007944 */ /* 0x000fea0003c00000 */
[----:B------:R-:W-:Y:S01]  /*1aac0*/  MOV R2, R252 ;  /* 0x000000fc00027202 */ /* 0x000fe20000000f00 */
[----:B------:R-:W-:Y:S05]  /*1aad0*/  BRA `(.L_x_4162) ;  /* 0xfffedc4000007947 */ /* 0x000fea000383ffff */
.L_x_4066:
[----:B------:R-:W-:Y:S01]  /*1aae0*/  IMAD.MOV.U32 R136, RZ, RZ, R5 ;  /* 0x000000ffff887224 */ /* 0x000fe200078e0005 */
[----:B------:R-:W-:Y:S01]  /*1aaf0*/  MOV R251, 0x2 ;  /* 0x0000000200fb7802 */ /* 0x000fe20000000f00 */
[----:B--2---:R-:W-:Y:S01]  /*1ab00*/  IMAD.MOV.U32 R3, RZ, RZ, 0x181f ;  /* 0x0000181fff037424 */ /* 0x004fe200078e00ff */
[----:B----4-:R-:W-:Y:S02]  /*1ab10*/  MOV R2, 0x1ab30 ;  /* 0x0001ab3000027802 */ /* 0x010fe40000000f00 */
[----:B-1-3-5:R-:W-:Y:S05]  /*1ab20*/  CALL.REL.NOINC `($__internal_15_$__cuda_sm70_shflsync_idx_p) ;  /* 0x0000fae000007944 */ /* 0x02afea0003c00000 */
[----:B------:R-:W-:Y:S01]  /*1ab30*/  MOV R0, R252 ;  /* 0x000000fc00007202 */ /* 0x000fe20000000f00 */
[----:B------:R-:W-:Y:S05]  /*1ab40*/  BRA `(.L_x_4163) ;  /* 0xfffedd0000007947 */ /* 0x000fea000383ffff */
.L_x_4067:
[----:B------:R-:W-:Y:S01]  /*1ab50*/  IMAD.MOV.U32 R136, RZ, RZ, R10 ;  /* 0x000000ffff887224 */ /* 0x000fe200078e000a */
[----:B------:R-:W-:Y:S01]  /*1ab60*/  MOV R251, 0x2 ;  /* 0x0000000200fb7802 */ /* 0x000fe20000000f00 */
[----:B------:R-:W-:Y:S01]  /*1ab70*/  IMAD.MOV.U32 R3, RZ, RZ, 0x181f ;  /* 0x0000181fff037424 */ /* 0x000fe200078e00ff */
[----:B----4-:R-:W-:Y:S02]  /*1ab80*/  MOV R2, 0x1aba0 ;  /* 0x0001aba000027802 */ /* 0x010fe40000000f00 */
[----:B-123-5:R-:W-:Y:S05]  /*1ab90*/  CALL.REL.NOINC `($__internal_15_$__cuda_sm70_shflsync_idx_p) ;  /* 0x0000fa7000007944 */ /* 0x02efea0003c00000 */
[----:B------:R-:W-:Y:S01]  /*1aba0*/  MOV R2, R252 ;  /* 0x000000fc00027202 */ /* 0x000fe20000000f00 */
[----:B------:R-:W-:Y:S05]  /*1abb0*/  BRA `(.L_x_4164) ;  /* 0xfffedcb000007947 */ /* 0x000fea000383ffff */
.L_x_4070:
[----:B------:R-:W-:Y:S01]  /*1abc0*/  IMAD.MOV.U32 R136, RZ, RZ, R5 ;  /* 0x000000ffff887224 */ /* 0x000fe200078e0005 */
[----:B------:R-:W-:Y:S01]  /*1abd0*/  MOV R251, 0x3 ;  /* 0x0000000300fb7802 */ /* 0x000fe20000000f00 */
[----:B-1----:R-:W-:Y:S01]  /*1abe0*/  IMAD.MOV.U32 R3, RZ, RZ, 0x181f ;  /* 0x0000181fff037424 */ /* 0x002fe200078e00ff */
[----:B--2---:R-:W-:-:S02]  /*1abf0*/  MOV R2, 0x1ac10 ;  /* 0x0001ac1000027802 */ /* 0x004fc40000000f00 */
[----:B---345:R-:W-:Y:S05]  /*1ac00*/  CALL.REL.NOINC `($__internal_15_$__cuda_sm70_shflsync_idx_p) ;  /* 0x0000fa0000007944 */ /* 0x038fea0003c00000 */
        /* <DEDUP_REMOVED lines=8> */
.L_x_4073:
[----:B------:R-:W-:Y:S01]  /*1ac90*/  IMAD.MOV.U32 R136, RZ, RZ, R5 ;  /* 0x000000ffff887224 */ /* 0x000fe200078e0005 */
[----:B------:R-:W-:Y:S01]  /*1aca0*/  MOV R251, 0x4 ;  /* 0x0000000400fb7802 */ /* 0x000fe20000000f00 */
[----:B--2---:R-:W-:Y:S01]  /*1acb0*/  IMAD.MOV.U32 R3, RZ, RZ, 0x181f ;  /* 0x0000181fff037424 */ /* 0x004fe200078e00ff */
[----:B------:R-:W-:Y:S02]  /*1acc0*/  MOV R2, 0x1ace0 ;  /* 0x0001ace000027802 */ /* 0x000fe40000000f00 */
[----:B-1--45:R-:W-:Y:S05]  /*1acd0*/  CALL.REL.NOINC `($__internal_15_$__cuda_sm70_shflsync_idx_p) ;  /* 0x0000f93000007944 */ /* 0x032fea0003c00000 */
[----:B------:R-:W-:Y:S01]  /*1ace0*/  MOV R0, R252 ;  /* 0x000000fc00007202 */ /* 0x000fe20000000f00 */
[----:B------:R-:W-:Y:S05]  /*1acf0*/  BRA `(.L_x_4166) ;  /* 0xfffedde000007947 */ /* 0x000fea000383ffff */
.L_x_4074:
[----:B------:R-:W-:Y:S01]  /*1ad00*/  IMAD.MOV.U32 R136, RZ, RZ, R10 ;  /* 0x000000ffff887224 */ /* 0x000fe200078e000a */
[----:B------:R-:W-:Y:S01]  /*1ad10*/  MOV R251, 0x4 ;  /* 0x0000000400fb7802 */ /* 0x000fe20000000f00 */
[----:B------:R-:W-:Y:S01]  /*1ad20*/  IMAD.MOV.U32 R3, RZ, RZ, 0x181f ;  /* 0x0000181fff037424 */ /* 0x000fe200078e00ff */
[----:B------:R-:W-:Y:S02]  /*1ad30*/  MOV R2, 0x1ad50 ;  /* 0x0001ad5000027802 */ /* 0x000fe40000000f00 */
[----:B-12345:R-:W-:Y:S05]  /*1ad40*/  CALL.REL.NOINC `($__internal_15_$__cuda_sm70_shflsync_idx_p) ;  /* 0x0000f8c000007944 */ /* 0x03efea0003c00000 */
[----:B------:R-:W-:Y:S01]  /*1ad50*/  MOV R2, R252 ;  /* 0x000000fc00027202 */ /* 0x000fe20000000f00 */
[----:B------:R-:W-:Y:S05]  /*1ad60*/  BRA `(.L_x_4167) ;  /* 0xfffedd9000007947 */ /* 0x000fea000383ffff */
.L_x_4077:
[----:B------:R-:W-:Y:S01]  /*1ad70*/  IMAD.MOV.U32 R136, RZ, RZ, R5 ;  /* 0x000000ffff887224 */ /* 0x000fe200078e0005 */
[----:B------:R-:W-:Y:S01]  /*1ad80*/  MOV R251, 0x5 ;  /* 0x0000000500fb7802 */ /* 0x000fe20000000f00 */
[----:B--2---:R-:W-:Y:S01]  /*1ad90*/  IMAD.MOV.U32 R3, RZ, RZ, 0x181f ;  /* 0x0000181fff037424 */ /* 0x004fe200078e00ff */
[----:B------:R-:W-:-:S02]  /*1ada0*/  MOV R2, 0x1adc0 ;  /* 0x0001adc000027802 */ /* 0x000fc40000000f00 */
[----:B-1--45:R-:W-:Y:S05]  /*1adb0*/  CALL.REL.NOINC `($__internal_15_$__cuda_sm70_shflsync_idx_p) ;  /* 0x0000f85000007944 */ /* 0x032fea0003c00000 */
        /* <DEDUP_REMOVED lines=8> */
.L_x_4080:
[----:B------:R-:W-:Y:S01]  /*1ae40*/  IMAD.MOV.U32 R136, RZ, RZ, R5 ;  /* 0x000000ffff887224 */ /* 0x000fe200078e0005 */
[----:B------:R-:W-:Y:S01]  /*1ae50*/  MOV R251, 0x6 ;  /* 0x0000000600fb7802 */ /* 0x000fe20000000f00 */
[----:B-1----:R-:W-:Y:S01]  /*1ae60*/  IMAD.MOV.U32 R3, RZ, RZ, 0x181f ;  /* 0x0000181fff037424 */ /* 0x002fe200078e00ff */
[----:B------:R-:W-:Y:S02]  /*1ae70*/  MOV R2, 0x1ae90 ;  /* 0x0001ae9000027802 */ /* 0x000fe40000000f00 */
[----:B--2-45:R-:W-:Y:S05]  /*1ae80*/  CALL.REL.NOINC `($__internal_15_$__cuda_sm70_shflsync_idx_p) ;  /* 0x0000f78000007944 */ /* 0x034fea0003c00000 */
[----:B------:R-:W-:Y:S01]  /*1ae90*/  MOV R0, R252 ;  /* 0x000000fc00007202 */ /* 0x000fe20000000f00 */
[----:B------:R-:W-:Y:S05]  /*1aea0*/  BRA `(.L_x_4169) ;  /* 0xfffedec000007947 */ /* 0x000fea000383ffff */
.L_x_4081:
[----:B------:R-:W-:Y:S01]  /*1aeb0*/  IMAD.MOV.U32 R136, RZ, RZ, R10 ;  /* 0x000000ffff887224 */ /* 0x000fe200078e000a */
[----:B------:R-:W-:Y:S01]  /*1aec0*/  MOV R251, 0x6 ;  /* 0x0000000600fb7802 */ /* 0x000fe20000000f00 */
[----:B------:R-:W-:Y:S01]  /*1aed0*/  IMAD.MOV.U32 R3, RZ, RZ, 0x181f ;  /* 0x0000181fff037424 */ /* 0x000fe200078e00ff */
[----:B------:R-:W-:Y:S02]  /*1aee0*/  MOV R2, 0x1af00 ;  /* 0x0001af0000027802 */ /* 0x000fe40000000f00 */
[----:B-12345:R-:W-:Y:S05]  /*1aef0*/  CALL.REL.NOINC `($__internal_15_$__cuda_sm70_shflsync_idx_p) ;  /* 0x0000f71000007944 */ /* 0x03efea0003c00000 */
[----:B------:R-:W-:Y:S01]  /*1af00*/  MOV R2, R252 ;  /* 0x000000fc00027202 */ /* 0x000fe20000000f00 */
[----:B------:R-:W-:Y:S05]  /*1af10*/  BRA `(.L_x_4170) ;  /* 0xfffede7000007947 */ /* 0x000fea000383ffff */
.L_x_4084:
        /* <DEDUP_REMOVED lines=13> */
.L_x_4086:
[----:B-1-3--:R-:W-:Y:S01]  /*1aff0*/  IMAD.MOV.U32 R136, RZ, RZ, R0 ;  /* 0x000000ffff887224 */ /* 0x00afe200078e0000 */
[----:B------:R-:W-:Y:S01]  /*1b000*/  MOV R251, RZ ;  /* 0x000000ff00fb7202 */ /* 0x000fe20000000f00 */
[----:B------:R-:W-:Y:S01]  /*1b010*/  IMAD.MOV.U32 R3, RZ, RZ, 0x181f ;  /* 0x0000181fff037424 */ /* 0x000fe200078e00ff */
[----:B------:R-:W-:Y:S02]  /*1b020*/  MOV R2, 0x1b040 ;  /* 0x0001b04000027802 */ /* 0x000fe40000000f00 */
[----:B-----5:R-:W-:Y:S05]  /*1b030*/  CALL.REL.NOINC `($__internal_15_$__cuda_sm70_shflsync_idx_p) ;  /* 0x0000f5d000007944 */ /* 0x020fea0003c00000 */
[----:B------:R-:W-:Y:S01]  /*1b040*/  MOV R28, R252 ;  /* 0x000000fc001c7202 */ /* 0x000fe20000000f00 */
[----:B------:R-:W-:Y:S05]  /*1b050*/  BRA `(.L_x_4172) ;  /* 0xfffeed9000007947 */ /* 0x000fea000383ffff */
.L_x_4089:
[----:B------:R-:W-:Y:S01]  /*1b060*/  IMAD.MOV.U32 R136, RZ, RZ, R4 ;  /* 0x000000ffff887224 */ /* 0x000fe200078e0004 */
[----:B------:R-:W-:Y:S01]  /*1b070*/  MOV R251, RZ ;  /* 0x000000ff00fb7202 */ /* 0x000fe20000000f00 */
[----:B------:R-:W-:Y:S01]  /*1b080*/  IMAD.MOV.U32 R3, RZ, RZ, 0x181f ;  /* 0x0000181fff037424 */ /* 0x000fe200078e00ff */
[----:B------:R-:W-:Y:S02]  /*1b090*/  MOV R2, 0x1b0b0 ;  /* 0x0001b0b000027802 */ /* 0x000fe40000000f00 */
[----:B-1---5:R-:W-:Y:S05]  /*1b0a0*/  CALL.REL.NOINC `($__internal_15_$__cuda_sm70_shflsync_idx_p) ;  /* 0x0000f56000007944 */ /* 0x022fea0003c00000 */
[----:B------:R-:W-:Y:S01]  /*1b0b0*/  MOV R11, R252 ;  /* 0x000000fc000b7202 */ /* 0x000fe20000000f00 */
[----:B------:R-:W-:Y:S05]  /*1b0c0*/  BRA `(.L_x_4173) ;  /* 0xfffefdf000007947 */ /* 0x000fea000383ffff */
.L_x_4090:
[----:B------:R-:W-:Y:S01]  /*1b0d0*/  IMAD.MOV.U32 R136, RZ, RZ, R5 ;  /* 0x000000ffff887224 */ /* 0x000fe200078e0005 */
[----:B------:R-:W-:Y:S01]  /*1b0e0*/  MOV R251, RZ ;  /* 0x000000ff00fb7202 */ /* 0x000fe20000000f00 */
[----:B------:R-:W-:Y:S01]  /*1b0f0*/  IMAD.MOV.U32 R3, RZ, RZ, 0x181f ;  /* 0x0000181fff037424 */ /* 0x000fe200078e00ff */
[----:B------:R-:W-:-:S02]  /*1b100*/  MOV R2, 0x1b120 ;  /* 0x0001b12000027802 */ /* 0x000fc40000000f00 */
[----:B-123-5:R-:W-:Y:S05]  /*1b110*/  CALL.REL.NOINC `($__internal_15_$__cuda_sm70_shflsync_idx_p) ;  /* 0x0000f4f000007944 */ /* 0x02efea0003c00000 */
[----:B------:R-:W2:Y:S04]  /*1b120*/  LDL R0, [R1+0x88] ;  /* 0x0000880001007983 */ /* 0x000ea80000100800 */
[----:B------:R-:W3:Y:S04]  /*1b130*/  LDL R2, [R1+0xb4] ;  /* 0x0000b40001027983 */ /* 0x000ee80000100800 */
[----:B------:R-:W4:Y:S04]  /*1b140*/  LDL R8, [R1+0xd4] ;  /* 0x0000d40001087983 */ /* 0x000f280000100800 */
[----:B------:R-:W5:Y:S01]  /*1b150*/  LDL R3, [R1+0xd0] ;  /* 0x0000d00001037983 */ /* 0x000f620000100800 */
[----:B------:R-:W-:-:S02]  /*1b160*/  IMAD.MOV.U32 R136, RZ, RZ, R4 ;  /* 0x000000ffff887224 */ /* 0x000fc400078e0004 */
[----:B------:R-:W-:Y:S02]  /*1b170*/  IMAD.MOV.U32 R251, RZ, RZ, 0x1 ;  /* 0x00000001fffb7424 */ /* 0x000fe400078e00ff */
[C---:B--2---:R-:W-:Y:S01]  /*1b180*/  IMAD.SHL.U32 R12, R0.reuse, 0x2, RZ ;  /* 0x00000002000c7824 */ /* 0x044fe200078e00ff */
[----:B------:R-:W-:Y:S01]  /*1b190*/  ISETP.GE.AND P2, PT, R0, c[0x0][0x1d4], PT ;  /* 0x0000750000007a0c */ /* 0x000fe20003f46270 */
[----:B---3--:R-:W-:-:S03]  /*1b1a0*/  IMAD.SHL.U32 R13, R2, 0x2, RZ ;  /* 0x00000002020d7824 */ /* 0x008fc600078e00ff */
[----:B------:R-:W-:Y:S02]  /*1b1b0*/  IADD3 R18, P1, R252, R12, RZ ;  /* 0x0000000cfc127210 */ /* 0x000fe40007f3e0ff */
[----:B----4-:R-:W-:Y:S02]  /*1b1c0*/  SHF.L.U64.HI R15, R0, 0x1, R8 ;  /* 0x00000001000f7819 */ /* 0x010fe40000010208 */
[----:B-----5:R-:W-:Y:S02]  /*1b1d0*/  SHF.L.U64.HI R16, R2, 0x1, R3 ;  /* 0x0000000102107819 */ /* 0x020fe40000010203 */
[----:B------:R-:W-:Y:S01]  /*1b1e0*/  IADD3 R2, P0, R252, R13, RZ ;  /* 0x0000000dfc027210 */ /* 0x000fe20007f1e0ff */
[----:B------:R-:W-:Y:S01]  /*1b1f0*/  IMAD.X R19, R11, 0x1, R15, P1 ;  /* 0x000000010b137824 */ /* 0x000fe200008e060f */
[----:B------:R-:W-:-:S03]  /*1b200*/  SEL R0, RZ, 0x10, P5 ;  /* 0x00000010ff007807 */ /* 0x000fc60002800000 */
[----:B------:R-:W-:Y:S01]  /*1b210*/  IMAD.X R3, R11, 0x1, R16, P0 ;  /* 0x000000010b037824 */ /* 0x000fe200000e0610 */
[----:B------:R-:W-:Y:S01]  /*1b220*/  @!PT LDS RZ, [RZ] ;  /* 0x00000000fffff984 */ /* 0x000fe20000000800 */
[----:B------:R-:W-:Y:S01]  /*1b230*/  @!PT LDS RZ, [RZ] ;  /* 0x00000000fffff984 */ /* 0x000fe20000000800 */
[----:B------:R-:W-:Y:S01]  /*1b240*/  @!PT LDS RZ, [RZ] ;  /* 0x00000000fffff984 */ /* 0x000fe20000000800 */
[----:B------:R1:W-:Y:S01]  /*1b250*/  LDGSTS.E.BYPASS.LTC128B.128 [R248+0x4100], [R18.64], !P2 ;  /* 0x0410000012f87fae */ /* 0x0003e2000d101d46 */
[----:B------:R-:W-:Y:S01]  /*1b260*/  SEL R11, RZ, 0x10, P2 ;  /* 0x00000010ff0b7807 */ /* 0x000fe20001000000 */
[----:B------:R-:W-:Y:S02]  /*1b270*/  IMAD.MOV.U32 R10, RZ, RZ, R0 ;  /* 0x000000ffff0a7224 */ /* 0x000fe400078e0000 */
[----:B------:R2:W-:Y:S02]  /*1b280*/  LDGSTS.E.BYPASS.LTC128B.128 [R248+0x6100], [R2.64], !P5 ;  /* 0x0610000002f87fae */ /* 0x0005e4000e901d46 */
[----:B--2---:R-:W-:Y:S01]  /*1b290*/  IMAD.MOV.U32 R3, RZ, RZ, 0x181f ;  /* 0x0000181fff037424 */ /* 0x004fe200078e00ff */
[----:B------:R-:W-:Y:S02]  /*1b2a0*/  MOV R2, 0x1b2c0 ;  /* 0x0001b2c000027802 */ /* 0x000fe40000000f00 */
[----:B-1----:R-:W-:Y:S05]  /*1b2b0*/  CALL.REL.NOINC `($__internal_15_$__cuda_sm70_shflsync_idx_p) ;  /* 0x0000f35000007944 */ /* 0x002fea0003c00000 */
[----:B------:R-:W-:Y:S01]  /*1b2c0*/  IMAD.MOV.U32 R0, RZ, RZ, R252 ;  /* 0x000000ffff007224 */ /* 0x000fe200078e00fc */
[----:B------:R-:W-:Y:S01]  /*1b2d0*/  MOV R251, 0x1 ;  /* 0x0000000100fb7802 */ /* 0x000fe20000000f00 */
[----:B------:R-:W-:Y:S01]  /*1b2e0*/  IMAD.MOV.U32 R136, RZ, RZ, R5 ;  /* 0x000000ffff887224 */ /* 0x000fe200078e0005 */
[----:B------:R-:W-:-:S02]  /*1b2f0*/  MOV R3, 0x181f ;  /* 0x0000181f00037802 */ /* 0x000fc40000000f00 */
[----:B------:R-:W-:Y:S02]  /*1b300*/  MOV R2, 0x1b320 ;  /* 0x0001b32000027802 */ /* 0x000fe40000000f00 */
[----:B------:R-:W-:Y:S05]  /*1b310*/  CALL.REL.NOINC `($__internal_15_$__cuda_sm70_shflsync_idx_p) ;  /* 0x0000f2f000007944 */ /* 0x000fea0003c00000 */
[C---:B------:R-:W-:Y:S01]  /*1b320*/  IADD3 R18, -R11.reuse, 0x10, RZ ;  /* 0x000000100b127810 */ /* 0x040fe20007ffe1ff */
[----:B------:R-:W-:Y:S01]  /*1b330*/  IMAD.MOV.U32 R136, RZ, RZ, R4 ;  /* 0x000000ffff887224 */ /* 0x000fe200078e0004 */
[----:B------:R-:W-:Y:S01]  /*1b340*/  IADD3 R2, -R10, 0x10, RZ ;  /* 0x000000100a027810 */ /* 0x000fe20007ffe1ff */
[----:B------:R-:W-:Y:S01]  /*1b350*/  IMAD.MOV.U32 R251, RZ, RZ, 0x2 ;  /* 0x00000002fffb7424 */ /* 0x000fe200078e00ff */
        /* <DEDUP_REMOVED lines=15> */
[----:B-1----:R-:W-:Y:S05]  /*1b450*/  CALL.REL.NOINC `($__internal_15_$__cuda_sm70_shflsync_idx_p) ;  /* 0x0000f1b000007944 */ /* 0x002fea0003c00000 */
[----:B------:R-:W-:Y:S01]  /*1b460*/  IMAD.MOV.U32 R0, RZ, RZ, R252 ;  /* 0x000000ffff007224 */ /* 0x000fe200078e00fc */
[----:B------:R-:W-:Y:S01]  /*1b470*/  MOV R251, 0x2 ;  /* 0x0000000200fb7802 */ /* 0x000fe20000000f00 */
[----:B------:R-:W-:Y:S01]  /*1b480*/  IMAD.MOV.U32 R136, RZ, RZ, R5 ;  /* 0x000000ffff887224 */ /* 0x000fe200078e0005 */
[----:B------:R-:W-:Y:S02]  /*1b490*/  MOV R3, 0x181f ;  /* 0x0000181f00037802 */ /* 0x000fe40000000f00 */
[----:B------:R-:W-:Y:S02]  /*1b4a0*/  MOV R2, 0x1b4c0 ;  /* 0x0001b4c000027802 */ /* 0x000fe40000000f00 */
[----:B------:R-:W-:Y:S05]  /*1b4b0*/  CALL.REL.NOINC `($__internal_15_$__cuda_sm70_shflsync_idx_p) ;  /* 0x0000f15000007944 */ /* 0x000fea0003c00000 */
[----:B------:R-:W-:Y:S01]  /*1b4c0*/  IADD3 R18, -R11, 0x10, RZ ;  /* 0x000000100b127810 */ /* 0x000fe20007ffe1ff */
[----:B------:R-:W-:Y:S01]  /*1b4d0*/  IMAD.MOV.U32 R136, RZ, RZ, R4 ;  /* 0x000000ffff887224 */ /* 0x000fe200078e0004 */
[----:B------:R-:W-:Y:S01]  /*1b4e0*/  IADD3 R2, -R10, 0x10, RZ ;  /* 0x000000100a027810 */ /* 0x000fe20007ffe1ff */
[----:B------:R-:W-:Y:S01]  /*1b4f0*/  IMAD.MOV.U32 R251, RZ, RZ, 0x3 ;  /* 0x00000003fffb7424 */ /* 0x000fe200078e00ff */
        /* <DEDUP_REMOVED lines=22> */
[----:B------:R-:W-:Y:S01]  /*1b660*/  MOV R8, R252 ;  /* 0x000000fc00087202 */ /* 0x000fe20000000f00 */
[----:B------:R-:W-:Y:S05]  /*1b670*/  BRA `(.L_x_4174) ;  /* 0xfffefae000007947 */ /* 0x000fea000383ffff */
.L_x_4091:
[----:B------:R-:W-:Y:S01]  /*1b680*/  IMAD.MOV.U32 R136, RZ, RZ, R0 ;  /* 0x000000ffff887224 */ /* 0x000fe200078e0000 */
[----:B------:R-:W-:Y:S01]  /*1b690*/  MOV R251, RZ ;  /* 0x000000ff00fb7202 */ /* 0x000fe20000000f00 */
[----:B------:R-:W-:Y:S01]  /*1b6a0*/  IMAD.MOV.U32 R3, RZ, RZ, 0x1c1f ;  /* 0x00001c1fff037424 */ /* 0x000fe200078e00ff */
[----:B------:R-:W-:-:S02]  /*1b6b0*/  MOV R2, 0x1b6d0 ;  /* 0x0001b6d000027802 */ /* 0x000fc40000000f00 */
[----:B------:R-:W-:Y:S05]  /*1b6c0*/  CALL.REL.NOINC `($__internal_15_$__cuda_sm70_shflsync_idx_p) ;  /* 0x0000ef4000007944 */ /* 0x000fea0003c00000 */
[----:B------:R-:W-:Y:S01]  /*1b6d0*/  MOV R2, R252 ;  /* 0x000000fc00027202 */ /* 0x000fe20000000f00 */
[----:B------:R-:W-:Y:S05]  /*1b6e0*/  BRA `(.L_x_4175) ;  /* 0xfffefe8000007947 */ /* 0x000fea000383ffff */
.L_x_4092:
[----:B------:R-:W-:Y:S01]  /*1b6f0*/  IMAD.MOV.U32 R136, RZ, RZ, R0 ;  /* 0x000000ffff887224 */ /* 0x000fe200078e0000 */
[----:B------:R-:W-:Y:S01]  /*1b700*/  MOV R251, 0x1 ;  /* 0x0000000100fb7802 */ /* 0x000fe20000000f00 */
[----:B------:R-:W-:Y:S01]  /*1b710*/  IMAD.MOV.U32 R3, RZ, RZ, 0x1c1f ;  /* 0x00001c1fff037424 */ /* 0x000fe200078e00ff */
[----:B------:R-:W-:-:S02]  /*1b720*/  MOV R2, 0x1b740 ;  /* 0x0001b74000027802 */ /* 0x000fc40000000f00 */
[----:B-1----:R-:W-:Y:S05]  /*1b730*/  CALL.REL.NOINC `($__internal_15_$__cuda_sm70_shflsync_idx_p) ;  /* 0x0000eed000007944 */ /* 0x002fea0003c00000 */
[----:B------:R-:W-:Y:S02]  /*1b740*/  IMAD.IADD R2, R4, 0x1, R252 ;  /* 0x0000000104027824 */ /* 0x000fe400078e02fc */
[----:B------:R-:W-:-:S02]  /*1b750*/  IMAD.MOV.U32 R136, RZ, RZ, R0 ;  /* 0x000000ffff887224 */ /* 0x000fc400078e0000 */
[----:B------:R-:W-:Y:S01]  /*1b760*/  IMAD.MOV.U32 R251, RZ, RZ, 0x2 ;  /* 0x00000002fffb7424 */ /* 0x000fe200078e00ff */
[----:B------:R-:W-:Y:S01]  /*1b770*/  IMNMX R2, R5, R2, PT ;  /* 0x0000000205027217 */ /* 0x000fe20003800200 */
[----:B------:R-:W-:-:S03]  /*1b780*/  IMAD.MOV.U32 R3, RZ, RZ, 0x1c1f ;  /* 0x00001c1fff037424 */ /* 0x000fc600078e00ff */
        /* <DEDUP_REMOVED lines=8> */
[----:B------:R-:W-:Y:S02]  /*1b810*/  ISETP.GT.AND P0, PT, R2, 0x11, PT ;  /* 0x000000110200780c */ /* 0x000fe40003f04270 */
[----:B------:R-:W-:Y:S02]  /*1b820*/  FSEL R17, R66, -INF , P2 ;  /* 0xff80000042117808 */ /* 0x000fe40001000000 */
        /* <DEDUP_REMOVED lines=23> */
[----:B------:R-:W-:Y:S05]  /*1b9a0*/  CALL.REL.NOINC `($__internal_15_$__cuda_sm70_shflsync_idx_p) ;  /* 0x0000ec6000007944 */ /* 0x000fea0003c00000 */
[----:B------:R-:W-:Y:S02]  /*1b9b0*/  IMAD.IADD R2, R4, 0x1, R252 ;  /* 0x0000000104027824 */ /* 0x000fe400078e02fc */
[----:B------:R-:W-:Y:S02]  /*1b9c0*/  IMAD.MOV.U32 R136, RZ, RZ, R0 ;  /* 0x000000ffff887224 */ /* 0x000fe400078e0000 */
        /* <DEDUP_REMOVED lines=34> */
[----:B------:R-:W-:Y:S02]  /*1bbf0*/  FSEL R145, R41, -INF , P0 ;  /* 0xff80000029917808 */ /* 0x000fe40000000000 */
[----:B------:R-:W-:Y:S02]  /*1bc00*/  MOV R2, 0x1bc20 ;  /* 0x0001bc2000027802 */ /* 0x000fe40000000f00 */
[----:B------:R-:W-:Y:S05]  /*1bc10*/  CALL.REL.NOINC `($__internal_15_$__cuda_sm70_shflsync_idx_p) ;  /* 0x0000e9f000007944 */ /* 0x000fea0003c00000 */
[----:B------:R-:W-:Y:S01]  /*1bc20*/  IMAD.IADD R4, R4, 0x1, R252 ;  /* 0x0000000104047824 */ /* 0x000fe200078e02fc */
[----:B------:R-:W-:Y:S01]  /*1bc30*/  FMNMX.FTZ R136, R10, R11, !PT ;  /* 0x0000000b0a887209 */ /* 0x000fe20007810000 */
[----:B------:R-:W-:Y:S01]  /*1bc40*/  IMAD.MOV.U32 R0, RZ, RZ, 0x2 ;  /* 0x00000002ff007424 */ /* 0x000fe200078e00ff */
        /* <DEDUP_REMOVED lines=94> */
[----:B------:R-:W-:Y:S05]  /*1c230*/  CALL.REL.NOINC `($__internal_14_$__cuda_sm70_shflsync_bfly_p) ;  /* 0x0000e37000007944 */ /* 0x000fea0003c00000 */
[----:B------:R-:W-:Y:S01]  /*1c240*/  FMNMX.FTZ R136, R136, R0, !PT ;  /* 0x0000000088887209 */ /* 0x000fe20007810000 */
[----:B------:R-:W-:Y:S01]  /*1c250*/  IMAD.MOV.U32 R0, RZ, RZ, 0x1 ;  /* 0x00000001ff007424 */ /* 0x000fe200078e00ff */
[----:B------:R-:W-:-:S03]  /*1c260*/  MOV R2, 0x1c290 ;  /* 0x0001c29000027802 */ /* 0x000fc60000000f00 */
[----:B------:R-:W-:Y:S02]  /*1c270*/  IMAD.MOV.U32 R132, RZ, RZ, R136 ;  /* 0x000000ffff847224 */ /* 0x000fe400078e0088 */
[----:B------:R-:W-:Y:S05]  /*1c280*/  CALL.REL.NOINC `($__internal_14_$__cuda_sm70_shflsync_bfly_p) ;  /* 0x0000e32000007944 */ /* 0x000fea0003c00000 */
[----:B------:R-:W-:Y:S01]  /*1c290*/  FMNMX.FTZ R136, R136, R0, !PT ;  /* 0x0000000088887209 */ /* 0x000fe20007810000 */
[----:B------:R-:W-:Y:S01]  /*1c2a0*/  IMAD.MOV.U32 R132, RZ, RZ, R135 ;  /* 0x000000ffff847224 */ /* 0x000fe200078e0087 */
[----:B------:R-:W-:Y:S01]  /*1c2b0*/  MOV R2, 0x1c2e0 ;  /* 0x0001c2e000027802 */ /* 0x000fe20000000f00 */
[----:B------:R-:W-:Y:S02]  /*1c2c0*/  IMAD.MOV.U32 R0, RZ, RZ, 0x2 ;  /* 0x00000002ff007424 */ /* 0x000fe400078e00ff */
        /* <DEDUP_REMOVED lines=26> */
[----:B------:R-:W-:Y:S01]  /*1c470*/  MOV R133, R0 ;  /* 0x0000000000857202 */ /* 0x000fe20000000f00 */
[----:B------:R-:W-:Y:S05]  /*1c480*/  BRA `(.L_x_4176) ;  /* 0xfffefe5000007947 */ /* 0x000fea000383ffff */
.L_x_4096:
[----:B------:R-:W-:Y:S01]  /*1c490*/  MOV R251, RZ ;  /* 0x000000ff00fb7202 */ /* 0x000fe20000000f00 */
[----:B------:R-:W-:Y:S01]  /*1c4a0*/  IMAD.MOV.U32 R136, RZ, RZ, R0 ;  /* 0x000000ffff887224 */ /* 0x000fe200078e0000 */
[----:B------:R-:W-:Y:S01]  /*1c4b0*/  MOV R2, 0x1c4e0 ;  /* 0x0001c4e000027802 */ /* 0x000fe20000000f00 */
[----:B------:R-:W-:Y:S02]  /*1c4c0*/  IMAD.MOV.U32 R3, RZ, RZ, 0x181f ;  /* 0x0000181fff037424 */ /* 0x000fe400078e00ff */
[----:B------:R-:W-:Y:S05]  /*1c4d0*/  CALL.REL.NOINC `($__internal_15_$__cuda_sm70_shflsync_idx_p) ;  /* 0x0000e13000007944 */ /* 0x000fea0003c00000 */
[----:B------:R-:W-:Y:S01]  /*1c4e0*/  MOV R5, R252 ;  /* 0x000000fc00057202 */ /* 0x000fe20000000f00 */
[----:B------:R-:W-:-:S05]  /*1c4f0*/  BRA `(.L_x_4177) ;  /* 0xffff20c000007947 */ /* 0x000fca000383ffff */
.L_x_4097:
[----:B------:R-:W-:Y:S01]  /*1c500*/  MOV R251, RZ ;  /* 0x000000ff00fb7202 */ /* 0x000fe20000000f00 */
[----:B------:R-:W-:Y:S01]  /*1c510*/  IMAD.MOV.U32 R136, RZ, RZ, R4 ;  /* 0x000000ffff887224 */ /* 0x000fe200078e0004 */
[----:B------:R-:W-:Y:S01]  /*1c520*/  MOV R2, 0x1c550 ;  /* 0x0001c55000027802 */ /* 0x000fe20000000f00 */
[----:B------:R-:W-:Y:S02]  /*1c530*/  IMAD.MOV.U32 R3, RZ, RZ, 0x181f ;  /* 0x0000181fff037424 */ /* 0x000fe400078e00ff */
[----:B-12---:R-:W-:Y:S05]  /*1c540*/  CALL.REL.NOINC `($__internal_15_$__cuda_sm70_shflsync_idx_p) ;  /* 0x0000e0c000007944 */ /* 0x006fea0003c00000 */
[----:B------:R-:W2:Y:S01]  /*1c550*/  LDL R3, [R1+0x88] ;  /* 0x0000880001037983 */ /* 0x000ea20000100800 */
[----:B------:R-:W-:Y:S01]  /*1c560*/  SEL R8, RZ, 0x10, P5 ;  /* 0x00000010ff087807 */ /* 0x000fe20002800000 */
[----:B------:R-:W-:Y:S01]  /*1c570*/  IMAD.MOV.U32 R251, RZ, RZ, 0x1 ;  /* 0x00000001fffb7424 */ /* 0x000fe200078e00ff */
[----:B------:R-:W-:Y:S01]  /*1c580*/  MOV R136, R0 ;  /* 0x0000000000887202 */ /* 0x000fe20000000f00 */
[----:B------:R-:W3:Y:S01]  /*1c590*/  LDL R2, [R1+0xac] ;  /* 0x0000ac0001027983 */ /* 0x000ee20000100800 */
[----:B--2---:R-:W-:Y:S02]  /*1c5a0*/  ISETP.GE.AND P1, PT, R3, c[0x0][0x1d4], PT ;  /* 0x0000750003007a0c */ /* 0x004fe40003f26270 */
[C---:B---3--:R-:W-:Y:S05]  /*1c5b0*/  IADD3 R6, P0, R252.reuse, R2, RZ ;  /* 0x00000002fc067210 */ /* 0x048fea0007f1e0ff */
[C---:B------:R-:W-:Y:S01]  /*1c5c0*/  IMAD.X R7, R5.reuse, 0x1, R247, P0 ;  /* 0x0000000105077824 */ /* 0x040fe200000e06f7 */
[----:B------:R-:W-:Y:S05]  /*1c5d0*/  IADD3 R2, P0, R252, R245, RZ ;  /* 0x000000f5fc027210 */ /* 0x000fea0007f1e0ff */
[----:B------:R-:W-:Y:S01]  /*1c5e0*/  @!PT LDS RZ, [RZ] ;  /* 0x00000000fffff984 */ /* 0x000fe20000000800 */
[----:B------:R-:W-:Y:S01]  /*1c5f0*/  @!PT LDS RZ, [RZ] ;  /* 0x00000000fffff984 */ /* 0x000fe20000000800 */
[----:B------:R-:W-:Y:S01]  /*1c600*/  @!PT LDS RZ, [RZ] ;  /* 0x00000000fffff984 */ /* 0x000fe20000000800 */
[----:B------:R1:W-:Y:S01]  /*1c610*/  LDGSTS.E.BYPASS.LTC128B.128 [R249], [R6.64], !P1 ;  /* 0x0000000006f97fae */ /* 0x0003e2000c901d46 */
[----:B------:R-:W-:Y:S02]  /*1c620*/  IMAD.X R3, R5, 0x1, R246, P0 ;  /* 0x0000000105037824 */ /* 0x000fe400000e06f6 */
[----:B------:R-:W-:Y:S03]  /*1c630*/  IMAD.MOV.U32 R5, RZ, RZ, R8 ;  /* 0x000000ffff057224 */ /* 0x000fe600078e0008 */
[----:B------:R2:W-:Y:S02]  /*1c640*/  LDGSTS.E.BYPASS.LTC128B.128 [R249+0x2000], [R2.64], !P5 ;  /* 0x0200000002f97fae */ /* 0x0005e4000e901d46 */
[----:B--2---:R-:W-:Y:S02]  /*1c650*/  MOV R3, 0x181f ;  /* 0x0000181f00037802 */ /* 0x004fe40000000f00 */
[----:B------:R-:W-:Y:S02]  /*1c660*/  MOV R2, 0x1c680 ;  /* 0x0001c68000027802 */ /* 0x000fe40000000f00 */
[----:B-1----:R-:W-:Y:S05]  /*1c670*/  CALL.REL.NOINC `($__internal_15_$__cuda_sm70_shflsync_idx_p) ;  /* 0x0000df9000007944 */ /* 0x002fea0003c00000 */
[----:B------:R-:W-:Y:S01]  /*1c680*/  MOV R251, 0x1 ;  /* 0x0000000100fb7802 */ /* 0x000fe20000000f00 */
[----:B------:R-:W-:Y:S01]  /*1c690*/  IMAD.MOV.U32 R6, RZ, RZ, R252 ;  /* 0x000000ffff067224 */ /* 0x000fe200078e00fc */
[----:B------:R-:W-:Y:S01]  /*1c6a0*/  MOV R3, 0x181f ;  /* 0x0000181f00037802 */ /* 0x000fe20000000f00 */
[----:B------:R-:W-:Y:S01]  /*1c6b0*/  IMAD.MOV.U32 R136, RZ, RZ, R4 ;  /* 0x000000ffff887224 */ /* 0x000fe200078e0004 */
[----:B------:R-:W-:Y:S02]  /*1c6c0*/  MOV R2, 0x1c6e0 ;  /* 0x0001c6e000027802 */ /* 0x000fe40000000f00 */
[----:B------:R-:W-:Y:S05]  /*1c6d0*/  CALL.REL.NOINC `($__internal_15_$__cuda_sm70_shflsync_idx_p) ;  /* 0x0000df3000007944 */ /* 0x000fea0003c00000 */
[----:B------:R-:W-:Y:S01]  /*1c6e0*/  ISETP.NE.U32.AND P2, PT, R5, RZ, PT ;  /* 0x000000ff0500720c */ /* 0x000fe20003f45070 */
[----:B------:R-:W2:Y:S01]  /*1c6f0*/  LDL R3, [R1+0x88] ;  /* 0x0000880001037983 */ /* 0x000ea20000100800 */
[----:B------:R-:W-:Y:S02]  /*1c700*/  IMAD.MOV.U32 R136, RZ, RZ, R0 ;  /* 0x000000ffff887224 */ /* 0x000fe400078e0000 */
[----:B------:R-:W-:Y:S01]  /*1c710*/  IMAD.MOV.U32 R251, RZ, RZ, 0x2 ;  /* 0x00000002fffb7424 */ /* 0x000fe200078e00ff */
[----:B------:R-:W3:Y:S01]  /*1c720*/  LDL R2, [R1+0xac] ;  /* 0x0000ac0001027983 */ /* 0x000ee20000100800 */
[----:B--2---:R-:W-:Y:S02]  /*1c730*/  ISETP.GE.AND P1, PT, R3, c[0x0][0x1d4], PT ;  /* 0x0000750003007a0c */ /* 0x004fe40003f26270 */
[----:B---3--:R-:W-:Y:S05]  /*1c740*/  IADD3 R2, P0, R252, R2, RZ ;  /* 0x00000002fc027210 */ /* 0x008fea0007f1e0ff */
        /* <DEDUP_REMOVED lines=8> */
[----:B------:R-:W-:Y:S05]  /*1c7d0*/  IADD3.X R3, RZ, R6, R246, P1, P0 ;  /* 0x00000006ff037210 */ /* 0x000fea0000fe04f6 */
[----:B------:R1:W-:Y:S02]  /*1c7e0*/  LDGSTS.E.BYPASS.LTC128B.128.ZFILL [R249+0x2800], [R2.64], P2 ;  /* 0x0280000002f97fae */ /* 0x0003e40009141d46 */
[----:B-1----:R-:W-:Y:S01]  /*1c7f0*/  MOV R2, 0x1c820 ;  /* 0x0001c82000027802 */ /* 0x002fe20000000f00 */
[----:B------:R-:W-:Y:S02]  /*1c800*/  IMAD.MOV.U32 R3, RZ, RZ, 0x181f ;  /* 0x0000181fff037424 */ /* 0x000fe400078e00ff */
[----:B------:R-:W-:Y:S05]  /*1c810*/  CALL.REL.NOINC `($__internal_15_$__cuda_sm70_shflsync_idx_p) ;  /* 0x0000ddf000007944 */ /* 0x000fea0003c00000 */
        /* <DEDUP_REMOVED lines=32> */
[----:B------:R-:W-:Y:S01]  /*1ca20*/  MOV R0, R252 ;  /* 0x000000fc00007202 */ /* 0x000fe20000000f00 */
[----:B------:R-:W-:-:S05]  /*1ca30*/  BRA `(.L_x_4178) ;  /* 0xffff1d7000007947 */ /* 0x000fca000383ffff */
.L_x_4100:
[----:B------:R-:W-:Y:S01]  /*1ca40*/  MOV R251, RZ ;  /* 0x000000ff00fb7202 */ /* 0x000fe20000000f00 */
[----:B------:R-:W-:Y:S01]  /*1ca50*/  IMAD.MOV.U32 R136, RZ, RZ, R0 ;  /* 0x000000ffff887224 */ /* 0x000fe200078e0000 */
[----:B------:R-:W-:Y:S01]  /*1ca60*/  MOV R2, 0x1ca90 ;  /* 0x0001ca9000027802 */ /* 0x000fe20000000f00 */
[----:B------:R-:W-:Y:S02]  /*1ca70*/  IMAD.MOV.U32 R3, RZ, RZ, 0x181f ;  /* 0x0000181fff037424 */ /* 0x000fe400078e00ff */
[----:B-1----:R-:W-:Y:S05]  /*1ca80*/  CALL.REL.NOINC `($__internal_15_$__cuda_sm70_shflsync_idx_p) ;  /* 0x0000db8000007944 */ /* 0x002fea0003c00000 */
[----:B------:R-:W-:Y:S01]  /*1ca90*/  MOV R133, R252 ;  /* 0x000000fc00857202 */ /* 0x000fe20000000f00 */
[----:B------:R-:W-:-:S05]  /*1caa0*/  BRA `(.L_x_4179) ;  /* 0xffff2b7000007947 */ /* 0x000fca000383ffff */
.L_x_4101:
[----:B------:R-:W-:Y:S01]  /*1cab0*/  MOV R251, RZ ;  /* 0x000000ff00fb7202 */ /* 0x000fe20000000f00 */
[----:B------:R-:W-:Y:S01]  /*1cac0*/  IMAD.MOV.U32 R136, RZ, RZ, R132 ;  /* 0x000000ffff887224 */ /* 0x000fe200078e0084 */
[----:B------:R-:W-:Y:S01]  /*1cad0*/  MOV R2, 0x1cb00 ;  /* 0x0001cb0000027802 */ /* 0x000fe20000000f00 */
[----:B------:R-:W-:Y:S02]  /*1cae0*/  IMAD.MOV.U32 R3, RZ, RZ, 0x181f ;  /* 0x0000181fff037424 */ /* 0x000fe400078e00ff */
[----:B-12---:R-:W-:Y:S05]  /*1caf0*/  CALL.REL.NOINC `($__internal_15_$__cuda_sm70_shflsync_idx_p) ;  /* 0x0000db1000007944 */ /* 0x006fea0003c00000 */
[----:B------:R-:W2:Y:S01]  /*1cb00*/  LDL R3, [R1+0x88] ;  /* 0x0000880001037983 */ /* 0x000ea20000100800 */
[----:B------:R-:W-:Y:S01]  /*1cb10*/  SEL R136, RZ, 0x10, P5 ;  /* 0x00000010ff887807 */ /* 0x000fe20002800000 */
[----:B------:R-:W-:Y:S02]  /*1cb20*/  IMAD.MOV.U32 R251, RZ, RZ, 0x1 ;  /* 0x00000001fffb7424 */ /* 0x000fe400078e00ff */
        /* <DEDUP_REMOVED lines=8> */
[----:B------:R1:W-:Y:S01]  /*1cbb0*/  LDGSTS.E.BYPASS.LTC128B.128 [R248+0x4100], [R134.64], !P1 ;  /* 0x0410000086f87fae */ /* 0x0003e2000c901d46 */
[----:B------:R-:W-:Y:S02]  /*1cbc0*/  IMAD.X R3, R133, 0x1, R246, P0 ;  /* 0x0000000185037824 */ /* 0x000fe400000e06f6 */
[----:B------:R-:W-:Y:S01]  /*1cbd0*/  IMAD.MOV.U32 R133, RZ, RZ, R136 ;  /* 0x000000ffff857224 */ /* 0x000fe200078e0088 */
[----:B------:R-:W-:Y:S02]  /*1cbe0*/  MOV R136, R0 ;  /* 0x0000000000887202 */ /* 0x000fe40000000f00 */
        /* <DEDUP_REMOVED lines=64> */
.L_x_4102:
[----:B------:R-:W-:Y:S01]  /*1cff0*/  MOV R251, RZ ;  /* 0x000000ff00fb7202 */ /* 0x000fe20000000f00 */
[----:B------:R-:W-:Y:S01]  /*1d000*/  IMAD.MOV.U32 R136, RZ, RZ, R132 ;  /* 0x000000ffff887224 */ /* 0x000fe200078e0084 */
[----:B------:R-:W-:Y:S01]  /*1d010*/  MOV R2, 0x1d040 ;  /* 0x0001d04000027802 */ /* 0x000fe20000000f00 */
[----:B------:R-:W-:Y:S02]  /*1d020*/  IMAD.MOV.U32 R3, RZ, RZ, 0x1c1f ;  /* 0x00001c1fff037424 */ /* 0x000fe400078e00ff */
[----:B------:R-:W-:Y:S05]  /*1d030*/  CALL.REL.NOINC `($__internal_15_$__cuda_sm70_shflsync_idx_p) ;  /* 0x0000d5d000007944 */ /* 0x000fea0003c00000 */
[----:B------:R-:W-:Y:S01]  /*1d040*/  MOV R0, R252 ;  /* 0x000000fc00007202 */ /* 0x000fe20000000f00 */
[----:B------:R-:W-:-:S05]  /*1d050*/  BRA `(.L_x_4181) ;  /* 0xffff2a3000007947 */ /* 0x000fca000383ffff */
.L_x_4103:
[----:B------:R-:W-:Y:S01]  /*1d060*/  MOV R251, 0x1 ;  /* 0x0000000100fb7802 */ /* 0x000fe20000000f00 */
[----:B------:R-:W-:Y:S01]  /*1d070*/  IMAD.MOV.U32 R136, RZ, RZ, R132 ;  /* 0x000000ffff887224 */ /* 0x000fe200078e0084 */
[----:B------:R-:W-:Y:S01]  /*1d080*/  MOV R2, 0x1d0b0 ;  /* 0x0001d0b000027802 */ /* 0x000fe20000000f00 */
[----:B------:R-:W-:Y:S02]  /*1d090*/  IMAD.MOV.U32 R3, RZ, RZ, 0x1c1f ;  /* 0x00001c1fff037424 */ /* 0x000fe400078e00ff */
[----:B-1----:R-:W-:Y:S05]  /*1d0a0*/  CALL.REL.NOINC `($__internal_15_$__cuda_sm70_shflsync_idx_p) ;  /* 0x0000d56000007944 */ /* 0x002fea0003c00000 */
[----:B------:R-:W-:Y:S01]  /*1d0b0*/  MOV R2, 0x1d310 ;  /* 0x0001d31000027802 */ /* 0x000fe20000000f00 */
[----:B------:R-:W-:Y:S02]  /*1d0c0*/  IMAD.IADD R252, R133, 0x1, R252 ;  /* 0x0000000185fc7824 */ /* 0x000fe400078e02fc */
[----:B------:R-:W-:Y:S02]  /*1d0d0*/  IMAD.MOV.U32 R136, RZ, RZ, R132 ;  /* 0x000000ffff887224 */ /* 0x000fe400078e0084 */
[----:B------:R-:W-:Y:S01]  /*1d0e0*/  IMAD.MOV.U32 R251, RZ, RZ, 0x2 ;  /* 0x00000002fffb7424 */ /* 0x000fe200078e00ff */
[C---:B------:R-:W-:Y:S01]  /*1d0f0*/  ISETP.GT.AND P0, PT, R252.reuse, RZ, PT ;  /* 0x000000fffc00720c */ /* 0x040fe20003f04270 */
[----:B------:R-:W-:Y:S01]  /*1d100*/  IMAD.MOV.U32 R3, RZ, RZ, 0x1c1f ;  /* 0x00001c1fff037424 */ /* 0x000fe200078e00ff */
[----:B------:R-:W-:Y:S02]  /*1d110*/  ISETP.GT.AND P1, PT, R252, 0x1, PT ;  /* 0x00000001fc00780c */ /* 0x000fe40003f24270 */
[----:B------:R-:W-:Y:S02]  /*1d120*/  FSEL R6, R6, -INF , P0 ;  /* 0xff80000006067808 */ /* 0x000fe40000000000 */
[C---:B------:R-:W-:Y:S02]  /*1d130*/  ISETP.GT.AND P0, PT, R252.reuse, 0x9, PT ;  /* 0x00000009fc00780c */ /* 0x040fe40003f04270 */
        /* <DEDUP_REMOVED lines=28> */
[----:B------:R-:W-:Y:S05]  /*1d300*/  CALL.REL.NOINC `($__internal_15_$__cuda_sm70_shflsync_idx_p) ;  /* 0x0000d30000007944 */ /* 0x000fea0003c00000 */
        /* <DEDUP_REMOVED lines=37> */
[----:B------:R-:W-:Y:S05]  /*1d560*/  CALL.REL.NOINC `($__internal_15_$__cuda_sm70_shflsync_idx_p) ;  /* 0x0000d0a000007944 */ /* 0x000fea0003c00000 */
[----:B------:R-:W-:Y:S01]  /*1d570*/  FMNMX.FTZ R132, R141, R137, !PT ;  /* 0x000000898d847209 */ /* 0x000fe20007810000 */
[----:B------:R-:W-:Y:S01]  /*1d580*/  IMAD.IADD R133, R133, 0x1, R252 ;  /* 0x0000000185857824 */ /* 0x000fe200078e02fc */
[----:B------:R-:W-:Y:S01]  /*1d590*/  FMNMX.FTZ R4, R6, R138, !PT ;  /* 0x0000008a06047209 */ /* 0x000fe20007810000 */
[----:B------:R-:W-:Y:S01]  /*1d5a0*/  IMAD.MOV.U32 R0, RZ, RZ, 0x2 ;  /* 0x00000002ff007424 */ /* 0x000fe200078e00ff */
        /* <DEDUP_REMOVED lines=98> */
[----:B------:R-:W-:Y:S02]  /*1dbd0*/  MOV R2, 0x1dbf0 ;  /* 0x0001dbf000027802 */ /* 0x000fe40000000f00 */
        /* <DEDUP_REMOVED lines=26> */
[----:B------:R-:W-:Y:S03]  /*1dd80*/  MOV R2, 0x1ddb0 ;  /* 0x0001ddb000027802 */ /* 0x000fe60000000f00 */
[----:B------:R-:W-:Y:S02]  /*1dd90*/  IMAD.MOV.U32 R132, RZ, RZ, R4 ;  /* 0x000000ffff847224 */ /* 0x000fe400078e0004 */
[----:B------:R-:W-:Y:S05]  /*1dda0*/  CALL.REL.NOINC `($__internal_14_$__cuda_sm70_shflsync_bfly_p) ;  /* 0x0000c80000007944 */ /* 0x000fea0003c00000 */
[----:B------:R-:W-:-:S05]  /*1ddb0*/  BRA `(.L_x_4182) ;  /* 0xffff2a4000007947 */ /* 0x000fca000383ffff */
.L_x_4106:
[----:B-1--4-:R-:W-:Y:S01]  /*1ddc0*/  MOV R251, RZ ;  /* 0x000000ff00fb7202 */ /* 0x012fe20000000f00 */
[----:B------:R-:W-:Y:S01]  /*1ddd0*/  IMAD.MOV.U32 R136, RZ, RZ, R0 ;  /* 0x000000ffff887224 */ /* 0x000fe200078e0000 */
[----:B------:R-:W-:Y:S01]  /*1dde0*/  MOV R2, 0x1de10 ;  /* 0x0001de1000027802 */ /* 0x000fe20000000f00 */
[----:B------:R-:W-:Y:S02]  /*1ddf0*/  IMAD.MOV.U32 R3, RZ, RZ, 0x181f ;  /* 0x0000181fff037424 */ /* 0x000fe400078e00ff */
[----:B------:R-:W-:Y:S05]  /*1de00*/  CALL.REL.NOINC `($__internal_15_$__cuda_sm70_shflsync_idx_p) ;  /* 0x0000c80000007944 */ /* 0x000fea0003c00000 */
[----:B------:R-:W-:Y:S01]  /*1de10*/  MOV R37, R252 ;  /* 0x000000fc00257202 */ /* 0x000fe20000000f00 */
[----:B------:R-:W-:-:S05]  /*1de20*/  BRA `(.L_x_4183) ;  /* 0xffff533000007947 */ /* 0x000fca000383ffff */
.L_x_4109:
[----:B------:R-:W-:Y:S01]  /*1de30*/  MOV R251, RZ ;  /* 0x000000ff00fb7202 */ /* 0x000fe20000000f00 */
[----:B------:R-:W-:Y:S01]  /*1de40*/  IMAD.MOV.U32 R136, RZ, RZ, R0 ;  /* 0x000000ffff887224 */ /* 0x000fe200078e0000 */
[----:B------:R-:W-:Y:S01]  /*1de50*/  MOV R2, 0x1de80 ;  /* 0x0001de8000027802 */ /* 0x000fe20000000f00 */
[----:B------:R-:W-:Y:S02]  /*1de60*/  IMAD.MOV.U32 R3, RZ, RZ, 0x181f ;  /* 0x0000181fff037424 */ /* 0x000fe400078e00ff */
[----:B-1----:R-:W-:Y:S05]  /*1de70*/  CALL.REL.NOINC `($__internal_15_$__cuda_sm70_shflsync_idx_p) ;  /* 0x0000c79000007944 */ /* 0x002fea0003c00000 */
[----:B------:R-:W-:Y:S01]  /*1de80*/  MOV R134, R252 ;  /* 0x000000fc00867202 */ /* 0x000fe20000000f00 */
[----:B------:R-:W-:-:S05]  /*1de90*/  BRA `(.L_x_4184) ;  /* 0xffff625000007947 */ /* 0x000fca000383ffff */
.L_x_4110:
[----:B------:R-:W-:Y:S01]  /*1dea0*/  MOV R251, RZ ;  /* 0x000000ff00fb7202 */ /* 0x000fe20000000f00 */
[----:B------:R-:W-:Y:S01]  /*1deb0*/  IMAD.MOV.U32 R136, RZ, RZ, R132 ;  /* 0x000000ffff887224 */ /* 0x000fe200078e0084 */
[----:B------:R-:W-:Y:S01]  /*1dec0*/  MOV R2, 0x1def0 ;  /* 0x0001def000027802 */ /* 0x000fe20000000f00 */
[----:B------:R-:W-:Y:S02]  /*1ded0*/  IMAD.MOV.U32 R3, RZ, RZ, 0x181f ;  /* 0x0000181fff037424 */ /* 0x000fe400078e00ff */
[----:B-12---:R-:W-:Y:S05]  /*1dee0*/  CALL.REL.NOINC `($__internal_15_$__cuda_sm70_shflsync_idx_p) ;  /* 0x0000c72000007944 */ /* 0x006fea0003c00000 */
[----:B------:R-:W-:Y:S01]  /*1def0*/  IADD3 R142, P0, R252, R246, RZ ;  /* 0x000000f6fc8e7210 */ /* 0x000fe20007f1e0ff */
[----:B------:R-:W-:Y:S01]  /*1df00*/  IMAD.MOV.U32 R251, RZ, RZ, 0x1 ;  /* 0x00000001fffb7424 */ /* 0x000fe200078e00ff */
[----:B------:R-:W-:Y:S03]  /*1df10*/  MOV R136, R0 ;  /* 0x0000000000887202 */ /* 0x000fe60000000f00 */
[----:B------:R-:W-:Y:S01]  /*1df20*/  IMAD.X R143, R134, 0x1, R247, P0 ;  /* 0x00000001868f7824 */ /* 0x000fe200000e06f7 */
[----:B------:R-:W-:Y:S04]  /*1df30*/  IADD3 R2, P0, R252, R141, RZ ;  /* 0x0000008dfc027210 */ /* 0x000fe80007f1e0ff */
[----:B------:R-:W-:Y:S01]  /*1df40*/  @!PT LDS RZ, [RZ] ;  /* 0x00000000fffff984 */ /* 0x000fe20000000800 */
[----:B------:R-:W-:Y:S01]  /*1df50*/  @!PT LDS RZ, [RZ] ;  /* 0x00000000fffff984 */ /* 0x000fe20000000800 */
[----:B------:R-:W-:Y:S01]  /*1df60*/  @!PT LDS RZ, [RZ] ;  /* 0x00000000fffff984 */ /* 0x000fe20000000800 */
[----:B------:R1:W-:Y:S01]  /*1df70*/  LDGSTS.E.BYPASS.LTC128B.128 [R248+0x4100], [R142.64], !P3 ;  /* 0x041000008ef87fae */ /* 0x0003e2000d901d46 */
[----:B------:R-:W-:Y:S05]  /*1df80*/  IMAD.X R3, R134, 0x1, R245, P0 ;  /* 0x0000000186037824 */ /* 0x000fea00000e06f5 */
        /* <DEDUP_REMOVED lines=10> */
[C---:B------:R-:W-:Y:S01]  /*1e030*/  IADD3 R134, P0, R252.reuse, R246, RZ ;  /* 0x000000f6fc867210 */ /* 0x040fe20007f1e0ff */
[----:B------:R-:W-:Y:S01]  /*1e040*/  IMAD.MOV.U32 R251, RZ, RZ, 0x2 ;  /* 0x00000002fffb7424 */ /* 0x000fe200078e00ff */
[----:B------:R-:W-:Y:S03]  /*1e050*/  MOV R136, R0 ;  /* 0x0000000000887202 */ /* 0x000fe60000000f00 */
[C---:B------:R-:W-:Y:S01]  /*1e060*/  IMAD.X R135, R133.reuse, 0x1, R247, P0 ;  /* 0x0000000185877824 */ /* 0x040fe200000e06f7 */
        /* <DEDUP_REMOVED lines=38> */
.L_x_4111:
[----:B------:R-:W-:Y:S02]  /*1e2d0*/  MOV R0, 0x2 ;  /* 0x0000000200007802 */ /* 0x000fe40000000f00 */
        /* <DEDUP_REMOVED lines=33> */
[----:B------:R-:W-:-:S05]  /*1e4f0*/  BRA `(.L_x_4186) ;  /* 0xffff634000007947 */ /* 0x000fca000383ffff */
.L_x_4113:
[----:B------:R1:W5:Y:S01]  /*1e500*/  LDL R132, [R1+0x7c] ;  /* 0x00007c0001847983 */ /* 0x0003620000100800 */
[----:B------:R-:W-:-:S02]  /*1e510*/  MOV R0, 0x2 ;  /* 0x0000000200007802 */ /* 0x000fc40000000f00 */
[----:B------:R-:W-:Y:S02]  /*1e520*/  MOV R2, 0x1e540 ;  /* 0x0001e54000027802 */ /* 0x000fe40000000f00 */
[----:B-1---5:R-:W-:Y:S05]  /*1e530*/  CALL.REL.NOINC `($__internal_14_$__cuda_sm70_shflsync_bfly_p) ;  /* 0x0000c07000007944 */ /* 0x022fea0003c00000 */
[----:B------:R-:W-:Y:S01]  /*1e540*/  MOV R5, R0 ;  /* 0x0000000000057202 */ /* 0x000fe20000000f00 */
[----:B------:R-:W-:Y:S05]  /*1e550*/  BRA `(.L_x_4187) ;  /* 0xffff8c2000007947 */ /* 0x000fea000383ffff */
.L_x_4114:
[----:B------:R-:W-:Y:S01]  /*1e560*/  IMAD.MOV.U32 R132, RZ, RZ, R5 ;  /* 0x000000ffff847224 */ /* 0x000fe200078e0005 */
[----:B------:R-:W-:Y:S02]  /*1e570*/  MOV R0, 0x1 ;  /* 0x0000000100007802 */ /* 0x000fe40000000f00 */
[----:B------:R-:W-:Y:S02]  /*1e580*/  MOV R2, 0x1e5a0 ;  /* 0x0001e5a000027802 */ /* 0x000fe40000000f00 */
[----:B------:R-:W-:Y:S05]  /*1e590*/  CALL.REL.NOINC `($__internal_14_$__cuda_sm70_shflsync_bfly_p) ;  /* 0x0000c01000007944 */ /* 0x000fea0003c00000 */
[----:B------:R1:W5:Y:S01]  /*1e5a0*/  LDL R132, [R1+0x78] ;  /* 0x0000780001847983 */ /* 0x0003620000100800 */
[----:B------:R-:W-:Y:S01]  /*1e5b0*/  FADD.FTZ R5, R5, R0 ;  /* 0x0000000005057221 */ /* 0x000fe20000010000 */
[----:B------:R-:W-:Y:S02]  /*1e5c0*/  MOV R0, 0x2 ;  /* 0x0000000200007802 */ /* 0x000fe40000000f00 */
[----:B------:R-:W-:Y:S02]  /*1e5d0*/  MOV R2, 0x1e5f0 ;  /* 0x0001e5f000027802 */ /* 0x000fe40000000f00 */
[----:B-1---5:R-:W-:Y:S05]  /*1e5e0*/  CALL.REL.NOINC `($__internal_14_$__cuda_sm70_shflsync_bfly_p) ;  /* 0x0000bfc000007944 */ /* 0x022fea0003c00000 */
[----:B------:R-:W2:Y:S02]  /*1e5f0*/  LDL.LU R2, [R1+0x78] ;  /* 0x0000780001027983 */ /* 0x000ea40000300800 */
[----:B--2---:R-:W-:Y:S01]  /*1e600*/  FADD.FTZ R4, R2, R0 ;  /* 0x0000000002047221 */ /* 0x004fe20000010000 */
[----:B------:R-:W-:-:S02]  /*1e610*/  MOV R0, 0x1 ;  /* 0x0000000100007802 */ /* 0x000fc40000000f00 */
[----:B------:R-:W-:Y:S02]  /*1e620*/  MOV R2, 0x1e650 ;  /* 0x0001e65000027802 */ /* 0x000fe40000000f00 */
[----:B------:R-:W-:Y:S02]  /*1e630*/  MOV R132, R4 ;  /* 0x0000000400847202 */ /* 0x000fe40000000f00 */
        /* <DEDUP_REMOVED lines=8> */
[----:B------:R-:W-:Y:S02]  /*1e6c0*/  MOV R0, 0x1 ;  /* 0x0000000100007802 */ /* 0x000fe40000000f00 */
[----:B------:R-:W-:-:S02]  /*1e6d0*/  MOV R2, 0x1e700 ;  /* 0x0001e70000027802 */ /* 0x000fc40000000f00 */
        /* <DEDUP_REMOVED lines=10> */
[----:B------:R-:W-:Y:S02]  /*1e780*/  MOV R2, 0x1e7b0 ;  /* 0x0001e7b000027802 */ /* 0x000fe40000000f00 */
[----:B------:R-:W-:-:S02]  /*1e790*/  MOV R132, R9 ;  /* 0x0000000900847202 */ /* 0x000fc40000000f00 */
[----:B------:R-:W-:Y:S05]  /*1e7a0*/  CALL.REL.NOINC `($__internal_14_$__cuda_sm70_shflsync_bfly_p) ;  /* 0x0000be0000007944 */ /* 0x000fea0003c00000 */
[----:B------:R-:W-:Y:S01]  /*1e7b0*/  MOV R7, R0 ;  /* 0x0000000000077202 */ /* 0x000fe20000000f00 */
[----:B------:R-:W-:Y:S05]  /*1e7c0*/  BRA `(.L_x_4188) ;  /* 0xffff8ae000007947 */ /* 0x000fea000383ffff */
.L_x_4134:
[----:B------:R-:W-:Y:S01]  /*1e7d0*/  IMAD.MOV.U32 R136, RZ, RZ, R9 ;  /* 0x000000ffff887224 */ /* 0x000fe200078e0009 */
[----:B------:R-:W-:Y:S01]  /*1e7e0*/  MOV R251, RZ ;  /* 0x000000ff00fb7202 */ /* 0x000fe20000000f00 */
[----:B------:R-:W-:Y:S01]  /*1e7f0*/  IMAD.MOV.U32 R3, RZ, RZ, 0x181f ;  /* 0x0000181fff037424 */ /* 0x000fe200078e00ff */
[----:B------:R-:W-:-:S02]  /*1e800*/  MOV R2, 0x1e820 ;  /* 0x0001e82000027802 */ /* 0x000fc40000000f00 */
[----:B-----5:R-:W-:Y:S05]  /*1e810*/  CALL.REL.NOINC `($__internal_15_$__cuda_sm70_shflsync_idx_p) ;  /* 0x0000bdf000007944 */ /* 0x020fea0003c00000 */
[----:B------:R-:W-:Y:S01]  /*1e820*/  MOV R0, R252 ;  /* 0x000000fc00007202 */ /* 0x000fe20000000f00 */
[----:B------:R-:W-:Y:S05]  /*1e830*/  BRA `(.L_x_4189) ;  /* 0xffffb7d000007947 */ /* 0x000fea000383ffff */
.L_x_4135:
[----:B------:R-:W-:Y:S01]  /*1e840*/  IMAD.MOV.U32 R136, RZ, RZ, R11 ;  /* 0x000000ffff887224 */ /* 0x000fe200078e000b */
[----:B------:R-:W-:Y:S01]  /*1e850*/  MOV R251, RZ ;  /* 0x000000ff00fb7202 */ /* 0x000fe20000000f00 */
[----:B------:R-:W-:Y:S01]  /*1e860*/  IMAD.MOV.U32 R3, RZ, RZ, 0x181f ;  /* 0x0000181fff037424 */ /* 0x000fe200078e00ff */
[----:B------:R-:W-:-:S02]  /*1e870*/  MOV R2, 0x1e890 ;  /* 0x0001e89000027802 */ /* 0x000fc40000000f00 */
[----:B-12--5:R-:W-:Y:S05]  /*1e880*/  CALL.REL.NOINC `($__internal_15_$__cuda_sm70_shflsync_idx_p) ;  /* 0x0000bd8000007944 */ /* 0x026fea0003c00000 */
[----:B------:R-:W-:Y:S01]  /*1e890*/  MOV R2, R252 ;  /* 0x000000fc00027202 */ /* 0x000fe20000000f00 */
[----:B------:R-:W-:Y:S05]  /*1e8a0*/  BRA `(.L_x_4190) ;  /* 0xffffb78000007947 */ /* 0x000fea000383ffff */
.L_x_4138:
[----:B------:R-:W-:Y:S01]  /*1e8b0*/  IMAD.MOV.U32 R136, RZ, RZ, R9 ;  /* 0x000000ffff887224 */ /* 0x000fe200078e0009 */
[----:B------:R-:W-:Y:S01]  /*1e8c0*/  MOV R251, 0x1 ;  /* 0x0000000100fb7802 */ /* 0x000fe20000000f00 */
[----:B--2---:R-:W-:Y:S01]  /*1e8d0*/  IMAD.MOV.U32 R3, RZ, RZ, 0x181f ;  /* 0x0000181fff037424 */ /* 0x004fe200078e00ff */
[----:B----4-:R-:W-:-:S02]  /*1e8e0*/  MOV R2, 0x1e900 ;  /* 0x0001e90000027802 */ /* 0x010fc40000000f00 */
[----:B-1-3--:R-:W-:Y:S05]  /*1e8f0*/  CALL.REL.NOINC `($__internal_15_$__cuda_sm70_shflsync_idx_p) ;  /* 0x0000bd1000007944 */ /* 0x00afea0003c00000 */
        /* <DEDUP_REMOVED lines=8> */
.L_x_4141:
[----:B------:R-:W-:Y:S01]  /*1e980*/  IMAD.MOV.U32 R136, RZ, RZ, R9 ;  /* 0x000000ffff887224 */ /* 0x000fe200078e0009 */
[----:B------:R-:W-:Y:S01]  /*1e990*/  MOV R251, 0x2 ;  /* 0x0000000200fb7802 */ /* 0x000fe20000000f00 */
[----:B--2---:R-:W-:Y:S01]  /*1e9a0*/  IMAD.MOV.U32 R3, RZ, RZ, 0x181f ;  /* 0x0000181fff037424 */ /* 0x004fe200078e00ff */
[----:B------:R-:W-:Y:S02]  /*1e9b0*/  MOV R2, 0x1e9d0 ;  /* 0x0001e9d000027802 */ /* 0x000fe40000000f00 */
[----:B-1-3--:R-:W-:Y:S05]  /*1e9c0*/  CALL.REL.NOINC `($__internal_15_$__cuda_sm70_shflsync_idx_p) ;  /* 0x0000bc4000007944 */ /* 0x00afea0003c00000 */
[----:B------:R-:W-:Y:S01]  /*1e9d0*/  MOV R0, R252 ;  /* 0x000000fc00007202 */ /* 0x000fe20000000f00 */
[----:B------:R-:W-:Y:S05]  /*1e9e0*/  BRA `(.L_x_4192) ;  /* 0xffffb87000007947 */ /* 0x000fea000383ffff */
.L_x_4142:
[----:B------:R-:W-:Y:S01]  /*1e9f0*/  IMAD.MOV.U32 R136, RZ, RZ, R11 ;  /* 0x000000ffff887224 */ /* 0x000fe200078e000b */
[----:B------:R-:W-:Y:S01]  /*1ea00*/  MOV R251, 0x2 ;  /* 0x0000000200fb7802 */ /* 0x000fe20000000f00 */
[----:B--2---:R-:W-:Y:S01]  /*1ea10*/  IMAD.MOV.U32 R3, RZ, RZ, 0x181f ;  /* 0x0000181fff037424 */ /* 0x004fe200078e00ff */
[----:B------:R-:W-:Y:S02]  /*1ea20*/  MOV R2, 0x1ea40 ;  /* 0x0001ea4000027802 */ /* 0x000fe40000000f00 */
[----:B-1-34-:R-:W-:Y:S05]  /*1ea30*/  CALL.REL.NOINC `($__internal_15_$__cuda_sm70_shflsync_idx_p) ;  /* 0x0000bbd000007944 */ /* 0x01afea0003c00000 */
[----:B------:R-:W-:Y:S01]  /*1ea40*/  MOV R2, R252 ;  /* 0x000000fc00027202 */ /* 0x000fe20000000f00 */
[----:B------:R-:W-:Y:S05]  /*1ea50*/  BRA `(.L_x_4193) ;  /* 0xffffb82000007947 */ /* 0x000fea000383ffff */
.L_x_4145:
[----:B------:R-:W-:Y:S01]  /*1ea60*/  IMAD.MOV.U32 R136, RZ, RZ, R9 ;  /* 0x000000ffff887224 */ /* 0x000fe200078e0009 */
[----:B------:R-:W-:Y:S01]  /*1ea70*/  MOV R251, 0x3 ;  /* 0x0000000300fb7802 */ /* 0x000fe20000000f00 */
[----:B-1----:R-:W-:Y:S01]  /*1ea80*/  IMAD.MOV.U32 R3, RZ, RZ, 0x181f ;  /* 0x0000181fff037424 */ /* 0x002fe200078e00ff */
[----:B---3--:R-:W-:-:S02]  /*1ea90*/  MOV R2, 0x1eab0 ;  /* 0x0001eab000027802 */ /* 0x008fc40000000f00 */
[----:B--2-4-:R-:W-:Y:S05]  /*1eaa0*/  CALL.REL.NOINC `($__internal_15_$__cuda_sm70_shflsync_idx_p) ;  /* 0x0000bb6000007944 */ /* 0x014fea0003c00000 */
        /* <DEDUP_REMOVED lines=8> */
.L_x_4148:
[----:B------:R-:W-:Y:S01]  /*1eb30*/  IMAD.MOV.U32 R136, RZ, RZ, R9 ;  /* 0x000000ffff887224 */ /* 0x000fe200078e0009 */
[----:B------:R-:W-:Y:S01]  /*1eb40*/  MOV R251, 0x4 ;  /* 0x0000000400fb7802 */ /* 0x000fe20000000f00 */
[----:B--2---:R-:W-:Y:S01]  /*1eb50*/  IMAD.MOV.U32 R3, RZ, RZ, 0x181f ;  /* 0x0000181fff037424 */ /* 0x004fe200078e00ff */
[----:B---3--:R-:W-:Y:S02]  /*1eb60*/  MOV R2, 0x1eb80 ;  /* 0x0001eb8000027802 */ /* 0x008fe40000000f00 */
[----:B-1--4-:R-:W-:Y:S05]  /*1eb70*/  CALL.REL.NOINC `($__internal_15_$__cuda_sm70_shflsync_idx_p) ;  /* 0x0000ba9000007944 */ /* 0x012fea0003c00000 */
[----:B------:R-:W-:Y:S01]  /*1eb80*/  MOV R0, R252 ;  /* 0x000000fc00007202 */ /* 0x000fe20000000f00 */
[----:B------:R-:W-:Y:S05]  /*1eb90*/  BRA `(.L_x_4195) ;  /* 0xffffb91000007947 */ /* 0x000fea000383ffff */
.L_x_4149:
[----:B------:R-:W-:Y:S01]  /*1eba0*/  IMAD.MOV.U32 R136, RZ, RZ, R11 ;  /* 0x000000ffff887224 */ /* 0x000fe200078e000b */
[----:B------:R-:W-:Y:S01]  /*1ebb0*/  MOV R251, 0x4 ;  /* 0x0000000400fb7802 */ /* 0x000fe20000000f00 */
[----:B--2---:R-:W-:Y:S01]  /*1ebc0*/  IMAD.MOV.U32 R3, RZ, RZ, 0x181f ;  /* 0x0000181fff037424 */ /* 0x004fe200078e00ff */
[----:B---3--:R-:W-:Y:S02]  /*1ebd0*/  MOV R2, 0x1ebf0 ;  /* 0x0001ebf000027802 */ /* 0x008fe40000000f00 */
[----:B-1--4-:R-:W-:Y:S05]  /*1ebe0*/  CALL.REL.NOINC `($__internal_15_$__cuda_sm70_shflsync_idx_p) ;  /* 0x0000ba2000007944 */ /* 0x012fea0003c00000 */
[----:B------:R-:W-:Y:S01]  /*1ebf0*/  MOV R2, R252 ;  /* 0x000000fc00027202 */ /* 0x000fe20000000f00 */
[----:B------:R-:W-:Y:S05]  /*1ec00*/  BRA `(.L_x_4196) ;  /* 0xffffb8c000007947 */ /* 0x000fea000383ffff */
.L_x_4152:
[----:B------:R-:W-:Y:S01]  /*1ec10*/  IMAD.MOV.U32 R136, RZ, RZ, R9 ;  /* 0x000000ffff887224 */ /* 0x000fe200078e0009 */
[----:B------:R-:W-:Y:S01]  /*1ec20*/  MOV R251, 0x5 ;  /* 0x0000000500fb7802 */ /* 0x000fe20000000f00 */
[----:B---3--:R-:W-:Y:S01]  /*1ec30*/  IMAD.MOV.U32 R3, RZ, RZ, 0x181f ;  /* 0x0000181fff037424 */ /* 0x008fe200078e00ff */
[----:B------:R-:W-:-:S02]  /*1ec40*/  MOV R2, 0x1ec60 ;  /* 0x0001ec6000027802 */ /* 0x000fc40000000f00 */
[----:B-12-4-:R-:W-:Y:S05]  /*1ec50*/  CALL.REL.NOINC `($__internal_15_$__cuda_sm70_shflsync_idx_p) ;  /* 0x0000b9b000007944 */ /* 0x016fea0003c00000 */
        /* <DEDUP_REMOVED lines=8> */
.L_x_4155:
[----:B------:R-:W-:Y:S01]  /*1ece0*/  IMAD.MOV.U32 R136, RZ, RZ, R9 ;  /* 0x000000ffff887224 */ /* 0x000fe200078e0009 */
[----:B------:R-:W-:Y:S01]  /*1ecf0*/  MOV R251, 0x6 ;  /* 0x0000000600fb7802 */ /* 0x000fe20000000f00 */
[----:B--2---:R-:W-:Y:S01]  /*1ed00*/  IMAD.MOV.U32 R3, RZ, RZ, 0x181f ;  /* 0x0000181fff037424 */ /* 0x004fe200078e00ff */
[----:B---3--:R-:W-:Y:S02]  /*1ed10*/  MOV R2, 0x1ed30 ;  /* 0x0001ed3000027802 */ /* 0x008fe40000000f00 */
[----:B-1--4-:R-:W-:Y:S05]  /*1ed20*/  CALL.REL.NOINC `($__internal_15_$__cuda_sm70_shflsync_idx_p) ;  /* 0x0000b8e000007944 */ /* 0x012fea0003c00000 */
[----:B------:R-:W-:Y:S01]  /*1ed30*/  MOV R0, R252 ;  /* 0x000000fc00007202 */ /* 0x000fe20000000f00 */
[----:B------:R-:W-:Y:S05]  /*1ed40*/  BRA `(.L_x_4198) ;  /* 0xffffb9b000007947 */ /* 0x000fea000383ffff */
.L_x_4156:
[----:B------:R-:W-:Y:S01]  /*1ed50*/  IMAD.MOV.U32 R136, RZ, RZ, R11 ;  /* 0x000000ffff887224 */ /* 0x000fe200078e000b */
[----:B------:R-:W-:Y:S01]  /*1ed60*/  MOV R251, 0x6 ;  /* 0x0000000600fb7802 */ /* 0x000fe20000000f00 */
[----:B--2---:R-:W-:Y:S01]  /*1ed70*/  IMAD.MOV.U32 R3, RZ, RZ, 0x181f ;  /* 0x0000181fff037424 */ /* 0x004fe200078e00ff */
[----:B---3--:R-:W-:Y:S02]  /*1ed80*/  MOV R2, 0x1eda0 ;  /* 0x0001eda000027802 */ /* 0x008fe40000000f00 */
[----:B-1--4-:R-:W-:Y:S05]  /*1ed90*/  CALL.REL.NOINC `($__internal_15_$__cuda_sm70_shflsync_idx_p) ;  /* 0x0000b87000007944 */ /* 0x012fea0003c00000 */
[----:B------:R-:W-:Y:S01]  /*1eda0*/  MOV R2, R252 ;  /* 0x000000fc00027202 */ /* 0x000fe20000000f00 */
[----:B------:R-:W-:Y:S05]  /*1edb0*/  BRA `(.L_x_4199) ;  /* 0xffffb96000007947 */ /* 0x000fea000383ffff */
.L_x_4159:
        /* <DEDUP_REMOVED lines=13> */
        .type           $_ZN7cutlass13device_kernelIN5flash19enable_sm80_to_sm89INS1_16FlashAttnFwdSm80INS1_25CollectiveMainloopFwdSm80ILi4ELi1ELb0EN4cute5tupleIJNS5_1CILi128EEENS7_ILi64EEES8_EEELi128ENS_6half_tEfNS_4arch4Sm80ELb1ELb0ELb0ELb1ELb1ELb1ELb1ELb0EEENS1_21CollectiveEpilogueFwdINS6_IJS8_S8_S9_EEENS6_IJNS7_ILi1EEESH_SH_EEESB_SD_Li128ELb1ELb1ELb0ELb0EEENS1_19SingleTileSchedulerILb1ELb0ELb1ELi128EEEEEEEEEvNT_6ParamsE$_ZZN5flash25CollectiveMainloopFwdSm80ILi4ELi1ELb0EN4cute5tupleIJNS1_1CILi128EEENS3_ILi64EEES4_EEELi128EN7cutlass6half_tEfNS7_4arch4Sm80ELb1ELb0ELb0ELb1ELb1ELb1ELb1ELb0EE3mmaINS_16FlashAttnFwdSm80ISB_NS_21CollectiveEpilogueFwdINS2_IJS4_S4_S5_EEENS2_IJNS3_ILi1EEESG_SG_EEES8_SA_Li128ELb1ELb1ELb0ELb0EEENS_19SingleTileSchedulerILb1ELb0ELb1ELi128EEEE13SharedStorageENS1_6TensorINS1_11ArrayEngineIfLm128EEENS1_6LayoutINS2_IJNS2_IJNS3_ILi2EEESR_EEESR_NS3_ILi16EEEEEENS2_IJNS2_IJSG_SR_EEENS3_ILi4EEENS3_ILi8EEEEEEEEEENS_7SoftmaxILi4ELi0EEEEEbRKNSB_6ParamsERT0_RT1_iRKNS_16SeqlenInfoQKNewKILb1ELb1EEENS2_IJiiiiEEERT_ENKUlvE_clEv,@function
        .size           $_ZN7cutlass13device_kernelIN5flash19enable_sm80_to_sm89INS1_16FlashAttnFwdSm80INS1_25CollectiveMainloopFwdSm80ILi4ELi1ELb0EN4cute5tupleIJNS5_1CILi128EEENS7_ILi64EEES8_EEELi128ENS_6half_tEfNS_4arch4Sm80ELb1ELb0ELb0ELb1ELb1ELb1ELb1ELb0EEENS1_21CollectiveEpilogueFwdINS6_IJS8_S8_S9_EEENS6_IJNS7_ILi1EEESH_SH_EEESB_SD_Li128ELb1ELb1ELb0ELb0EEENS1_19SingleTileSchedulerILb1ELb0ELb1ELi128EEEEEEEEEvNT_6ParamsE$_ZZN5flash25CollectiveMainloopFwdSm80ILi4ELi1ELb0EN4cute5tupleIJNS1_1CILi128EEENS3_ILi64EEES4_EEELi128EN7cutlass6half_tEfNS7_4arch4Sm80ELb1ELb0ELb0ELb1ELb1ELb1ELb1ELb0EE3mmaINS_16FlashAttnFwdSm80ISB_NS_21CollectiveEpilogueFwdINS2_IJS4_S4_S5_EEENS2_IJNS3_ILi1EEESG_SG_EEES8_SA_Li128ELb1ELb1ELb0ELb0EEENS_19SingleTileSchedulerILb1ELb0ELb1ELi128EEEE13SharedStorageENS1_6TensorINS1_11ArrayEngineIfLm128EEENS1_6LayoutINS2_IJNS2_IJNS3_ILi2EEESR_EEESR_NS3_ILi16EEEEEENS2_IJNS2_IJSG_SR_EEENS3_ILi4EEENS3_ILi8EEEEEEEEEENS_7SoftmaxILi4ELi0EEEEEbRKNSB_6ParamsERT0_RT1_iRKNS_16SeqlenInfoQKNewKILb1ELb1EEENS2_IJiiiiEEERT_ENKUlvE_clEv,($__internal_14_$__cuda_sm70_shflsync_bfly_p - $_ZN7cutlass13device_kernelIN5flash19enable_sm80_to_sm89INS1_16FlashAttnFwdSm80INS1_25CollectiveMainloopFwdSm80ILi4ELi1ELb0EN4cute5tupleIJNS5_1CILi128EEENS7_ILi64EEES8_EEELi128ENS_6half_tEfNS_4arch4Sm80ELb1ELb0ELb0ELb1ELb1ELb1ELb1ELb0EEENS1_21CollectiveEpilogueFwdINS6_IJS8_S8_S9_EEENS6_IJNS7_ILi1EEESH_SH_EEESB_SD_Li128ELb1ELb1ELb0ELb0EEENS1_19SingleTileSchedulerILb1ELb0ELb1ELi128EEEEEEEEEvNT_6ParamsE$_ZZN5flash25CollectiveMainloopFwdSm80ILi4ELi1ELb0EN4cute5tupleIJNS1_1CILi128EEENS3_ILi64EEES4_EEELi128EN7cutlass6half_tEfNS7_4arch4Sm80ELb1ELb0ELb0ELb1ELb1ELb1ELb1ELb0EE3mmaINS_16FlashAttnFwdSm80ISB_NS_21CollectiveEpilogueFwdINS2_IJS4_S4_S5_EEENS2_IJNS3_ILi1EEESG_SG_EEES8_SA_Li128ELb1ELb1ELb0ELb0EEENS_19SingleTileSchedulerILb1ELb0ELb1ELi128EEEE13SharedStorageENS1_6TensorINS1_11ArrayEngineIfLm128EEENS1_6LayoutINS2_IJNS2_IJNS3_ILi2EEESR_EEESR_NS3_ILi16EEEEEENS2_IJNS2_IJSG_SR_EEENS3_ILi4EEENS3_ILi8EEEEEEEEEENS_7SoftmaxILi4ELi0EEEEEbRKNSB_6ParamsERT0_RT1_iRKNS_16SeqlenInfoQKNewKILb1ELb1EEENS2_IJiiiiEEERT_ENKUlvE_clEv)
$_ZN7cutlass13device_kernelIN5flash19enable_sm80_to_sm89INS1_16FlashAttnFwdSm80INS1_25CollectiveMainloopFwdSm80ILi4ELi1ELb0EN4cute5tupleIJNS5_1CILi128EEENS7_ILi64EEES8_EEELi128ENS_6half_tEfNS_4arch4Sm80ELb1ELb0ELb0ELb1ELb1ELb1ELb1ELb0EEENS1_21CollectiveEpilogueFwdINS6_IJS8_S8_S9_EEENS6_IJNS7_ILi1EEESH_SH_EEESB_SD_Li128ELb1ELb1ELb0ELb0EEENS1_19SingleTileSchedulerILb1ELb0ELb1ELi128EEEEEEEEEvNT_6ParamsE$_ZZN5flash25CollectiveMainloopFwdSm80ILi4ELi1ELb0EN4cute5tupleIJNS1_1CILi128EEENS3_ILi64EEES4_EEELi128EN7cutlass6half_tEfNS7_4arch4Sm80ELb1ELb0ELb0ELb1ELb1ELb1ELb1ELb0EE3mmaINS_16FlashAttnFwdSm80ISB_NS_21CollectiveEpilogueFwdINS2_IJS4_S4_S5_EEENS2_IJNS3_ILi1EEESG_SG_EEES8_SA_Li128ELb1ELb1ELb0ELb0EEENS_19SingleTileSchedulerILb1ELb0ELb1ELi128EEEE13SharedStorageENS1_6TensorINS1_11ArrayEngineIfLm128EEENS1_6LayoutINS2_IJNS2_IJNS3_ILi2EEESR_EEESR_NS3_ILi16EEEEEENS2_IJNS2_IJSG_SR_EEENS3_ILi4EEENS3_ILi8EEEEEEEEEENS_7SoftmaxILi4ELi0EEEEEbRKNSB_6ParamsERT0_RT1_iRKNS_16SeqlenInfoQKNewKILb1ELb1EEENS2_IJiiiiEEERT_ENKUlvE_clEv:
        /* <DEDUP_REMOVED lines=9> */
[----:B------:R-:W-:Y:S05]  /*1ef20*/  RET.REL.NODEC R2 `(_ZN7cutlass13device_kernelIN5flash19enable_sm80_to_sm89INS1_16FlashAttnFwdSm80INS1_25CollectiveMainloopFwdSm80ILi4ELi1ELb0EN4cute5tupleIJNS5_1CILi128EEENS7_ILi64EEES8_EEELi128ENS_6half_tEfNS_4arch4Sm80ELb1ELb0ELb0ELb1ELb1ELb1ELb1ELb0EEENS1_21CollectiveEpilogueFwdINS6_IJS8_S8_S9_EEENS6_IJNS7_ILi1EEESH_SH_EEESB_SD_Li128ELb1ELb1ELb0ELb0EEENS1_19SingleTileSchedulerILb1ELb0ELb1ELi128EEEEEEEEEvNT_6ParamsE) ;  /* 0xfffe10d002007950 */ /* 0x000fea0003c3ffff */
.L_x_4201:
        /* <DEDUP_REMOVED lines=27> */
[----:B------:R-:W-:Y:S01]  /*1f0e0*/  IMAD.WIDE.U32 R26, R14, R2, RZ ;  /* 0x000000020e1a7225 */ /* 0x000fe200078e00ff */
        /* <DEDUP_REMOVED lines=19> */
.L_x_4204:
[----:B------:R-:W-:Y:S05]  /*1f220*/  BSYNC B0 ;  /* 0x0000000000007941 */ /* 0x000fea0003800000 */
.L_x_4203:
        /* <DEDUP_REMOVED lines=17> */
.L_x_4303:
[----:B------:R-:W-:Y:S05]  /*1f340*/  BRA.DIV ~URZ, `(.L_x_4206) ;  /* 0x000098e27f007947 */ /* 0x000fea000b800000 */
[----:B------:R3:W4:Y:S04]  /*1f350*/  SHFL.IDX PT, R10, R16, RZ, 0x181f ;  /* 0x00181fff100a7589 */ /* 0x00072800000e0000 */
[----:B------:R3:W1:Y:S04]  /*1f360*/  SHFL.IDX PT, R12, R22, RZ, 0x181f ;  /* 0x00181fff160c7589 */ /* 0x00066800000e0000 */
[----:B------:R3:W2:Y:S02]  /*1f370*/  SHFL.IDX PT, R2, R17, RZ, 0x181f ;  /* 0x00181fff11027589 */ /* 0x0006a400000e0000 */
.L_x_4304:
        /* <DEDUP_REMOVED lines=28> */
.L_x_4208:
[----:B------:R-:W-:Y:S05]  /*1f540*/  BSYNC B0 ;  /* 0x0000000000007941 */ /* 0x000fea0003800000 */
.L_x_4207:
        /* <DEDUP_REMOVED lines=21> */
.L_x_4305:
        /* <DEDUP_REMOVED lines=26> */
.L_x_4211:
[----:B------:R-:W-:Y:S05]  /*1f840*/  BSYNC B0 ;  /* 0x0000000000007941 */ /* 0x000fea0003800000 */
.L_x_4210:
        /* <DEDUP_REMOVED lines=18> */
.L_x_4306:
[----:B------:R-:W-:Y:S05]  /*1f970*/  BRA.DIV ~URZ, `(.L_x_4213) ;  /* 0x000095f27f007947 */ /* 0x000fea000b800000 */
[----:B------:R3:W4:Y:S04]  /*1f980*/  SHFL.IDX PT, R10, R16, 0x2, 0x181f ;  /* 0x00581f00100a7f89 */ /* 0x00072800000e0000 */
[----:B------:R3:W1:Y:S04]  /*1f990*/  SHFL.IDX PT, R12, R22, 0x2, 0x181f ;  /* 0x00581f00160c7f89 */ /* 0x00066800000e0000 */
[----:B------:R3:W2:Y:S02]  /*1f9a0*/  SHFL.IDX PT, R2, R17, 0x2, 0x181f ;  /* 0x00581f0011027f89 */ /* 0x0006a400000e0000 */
.L_x_4307:
        /* <DEDUP_REMOVED lines=28> */
.L_x_4215:
[----:B------:R-:W-:Y:S05]  /*1fb70*/  BSYNC B0 ;  /* 0x0000000000007941 */ /* 0x000fea0003800000 */
.L_x_4214:
        /* <DEDUP_REMOVED lines=21> */
.L_x_4308:
        /* <DEDUP_REMOVED lines=26> */
.L_x_4218:
[----:B------:R-:W-:Y:S05]  /*1fe70*/  BSYNC B0 ;  /* 0x0000000000007941 */ /* 0x000fea0003800000 */
.L_x_4217:
        /* <DEDUP_REMOVED lines=18> */
.L_x_4309:
[----:B------:R-:W-:Y:S05]  /*1ffa0*/  BRA.DIV ~URZ, `(.L_x_4220) ;  /* 0x000093027f007947 */ /* 0x000fea000b800000 */
[----:B------:R3:W4:Y:S04]  /*1ffb0*/  SHFL.IDX PT, R10, R16, 0x4, 0x181f ;  /* 0x00981f00100a7f89 */ /* 0x00072800000e0000 */
[----:B------:R3:W1:Y:S04]  /*1ffc0*/  SHFL.IDX PT, R12, R22, 0x4, 0x181f ;  /* 0x00981f00160c7f89 */ /* 0x00066800000e0000 */
[----:B------:R3:W2:Y:S02]  /*1ffd0*/  SHFL.IDX PT, R2, R17, 0x4, 0x181f ;  /* 0x00981f0011027f89 */ /* 0x0006a400000e0000 */
.L_x_4310:
        /* <DEDUP_REMOVED lines=28> */
.L_x_4222:
[----:B------:R-:W-:Y:S05]  /*201a0*/  BSYNC B0 ;  /* 0x0000000000007941 */ /* 0x000fea0003800000 */
.L_x_4221:
        /* <DEDUP_REMOVED lines=19> */
.L_x_4311:
[----:B------:R-:W-:Y:S05]  /*202e0*/  BRA.DIV ~URZ, `(.L_x_4224) ;  /* 0x000091627f007947 */ /* 0x000fea000b800000 */
[----:B------:R4:W1:Y:S04]  /*202f0*/  SHFL.IDX PT, R10, R16, 0x5, 0x181f ;  /* 0x00b81f00100a7f89 */ /* 0x00086800000e0000 */
[----:B------:R4:W3:Y:S04]  /*20300*/  SHFL.IDX PT, R12, R22, 0x5, 0x181f ;  /* 0x00b81f00160c7f89 */ /* 0x0008e800000e0000 */
[----:B------:R4:W2:Y:S02]  /*20310*/  SHFL.IDX PT, R2, R17, 0x5, 0x181f ;  /* 0x00b81f0011027f89 */ /* 0x0008a400000e0000 */
.L_x_4312:
        /* <DEDUP_REMOVED lines=27> */
.L_x_4226:
[----:B------:R-:W-:Y:S05]  /*204d0*/  BSYNC B0 ;  /* 0x0000000000007941 */ /* 0x000fea0003800000 */
.L_x_4225:
        /* <DEDUP_REMOVED lines=18> */
.L_x_4313:
        /* <DEDUP_REMOVED lines=8> */
.L_x_4314:
        /* <DEDUP_REMOVED lines=28> */
.L_x_4230:
[----:B------:R-:W-:Y:S05]  /*20840*/  BSYNC B0 ;  /* 0x0000000000007941 */ /* 0x000fea0003800000 */
.L_x_4229:
        /* <DEDUP_REMOVED lines=19> */
.L_x_4315:
        /* <DEDUP_REMOVED lines=8> */
.L_x_4316:
        /* <DEDUP_REMOVED lines=27> */
.L_x_4234:
[----:B------:R-:W-:Y:S05]  /*20bb0*/  BSYNC B0 ;  /* 0x0000000000007941 */ /* 0x000fea0003800000 */
.L_x_4233:
        /* <DEDUP_REMOVED lines=88> */
.L_x_4238:
[----:B------:R-:W-:Y:S05]  /*21140*/  BSYNC B0 ;  /* 0x0000000000007941 */ /* 0x000fea0003800000 */
.L_x_4237:
        /* <DEDUP_REMOVED lines=45> */
.L_x_4236:
[----:B------:R-:W-:Y:S05]  /*21420*/  BSYNC B1 ;  /* 0x0000000000017941 */ /* 0x000fea0003800000 */
.L_x_4235:
        /* <DEDUP_REMOVED lines=49> */
.L_x_4242:
[----:B------:R-:W-:Y:S05]  /*21740*/  BSYNC B0 ;  /* 0x0000000000007941 */ /* 0x000fea0003800000 */
.L_x_4241:
        /* <DEDUP_REMOVED lines=45> */
.L_x_4240:
[----:B------:R-:W-:Y:S05]  /*21a20*/  BSYNC B1 ;  /* 0x0000000000017941 */ /* 0x000fea0003800000 */
.L_x_4239:
        /* <DEDUP_REMOVED lines=49> */
.L_x_4246:
[----:B------:R-:W-:Y:S05]  /*21d40*/  BSYNC B0 ;  /* 0x0000000000007941 */ /* 0x000fea0003800000 */
.L_x_4245:
        /* <DEDUP_REMOVED lines=45> */
.L_x_4244:
[----:B------:R-:W-:Y:S05]  /*22020*/  BSYNC B1 ;  /* 0x0000000000017941 */ /* 0x000fea0003800000 */
.L_x_4243:
        /* <DEDUP_REMOVED lines=49> */
.L_x_4250:
[----:B------:R-:W-:Y:S05]  /*22340*/  BSYNC B0 ;  /* 0x0000000000007941 */ /* 0x000fea0003800000 */
.L_x_4249:
        /* <DEDUP_REMOVED lines=45> */
.L_x_4248:
[----:B------:R-:W-:Y:S05]  /*22620*/  BSYNC B1 ;  /* 0x0000000000017941 */ /* 0x000fea0003800000 */
.L_x_4247:
        /* <DEDUP_REMOVED lines=49> */
.L_x_4254:
[----:B------:R-:W-:Y:S05]  /*22940*/  BSYNC B0 ;  /* 0x0000000000007941 */ /* 0x000fea0003800000 */
.L_x_4253:
        /* <DEDUP_REMOVED lines=45> */
.L_x_4252:
[----:B------:R-:W-:Y:S05]  /*22c20*/  BSYNC B1 ;  /* 0x0000000000017941 */ /* 0x000fea0003800000 */
.L_x_4251:
        /* <DEDUP_REMOVED lines=49> */
.L_x_4258:
[----:B------:R-:W-:Y:S05]  /*22f40*/  BSYNC B0 ;  /* 0x0000000000007941 */ /* 0x000fea0003800000 */
.L_x_4257:
        /* <DEDUP_REMOVED lines=45> */
.L_x_4256:
[----:B------:R-:W-:Y:S05]  /*23220*/  BSYNC B1 ;  /* 0x0000000000017941 */ /* 0x000fea0003800000 */
.L_x_4255:
        /* <DEDUP_REMOVED lines=49> */
.L_x_4262:
[----:B------:R-:W-:Y:S05]  /*23540*/  BSYNC B0 ;  /* 0x0000000000007941 */ /* 0x000fea0003800000 */
.L_x_4261:
        /* <DEDUP_REMOVED lines=45> */
.L_x_4260:
[----:B------:R-:W-:Y:S05]  /*23820*/  BSYNC B1 ;  /* 0x0000000000017941 */ /* 0x000fea0003800000 */
.L_x_4259:
[----:B------:R-:W-:Y:S01]  /*23830*/  IADD3 R2, R68, 0x70, RZ ;  /* 0x0000007044027810 */ /* 0x000fe20007ffe0ff */
[----:B------:R-:W-:-:S03]  /*23840*/  IMAD.MOV.U32 R3, RZ, RZ, 0x0 ;  /* 0x00000000ff037424 */ /* 0x000fc600078e00ff */
[----:B------:R-:W-:Y:S01]  /*23850*/  ISETP.GE.AND P0, PT, R2, R27, PT ;  /* 0x0000001b0200720c */ /* 0x000fe20003f06270 */
[----:B------:R-:W-:-:S12]  /*23860*/  IMAD.MOV.U32 R2, RZ, RZ, R141 ;  /* 0x000000ffff027224 */ /* 0x000fd800078e008d */
[----:B------:R-:W-:Y:S05]  /*23870*/  @P0 RET.REL.NODEC R2 `(_ZN7cutlass13device_kernelIN5flash19enable_sm80_to_sm89INS1_16FlashAttnFwdSm80INS1_25CollectiveMainloopFwdSm80ILi4ELi1ELb0EN4cute5tupleIJNS5_1CILi128EEENS7_ILi64EEES8_EEELi128ENS_6half_tEfNS_4arch4Sm80ELb1ELb0ELb0ELb1ELb1ELb1ELb1ELb0EEENS1_21CollectiveEpilogueFwdINS6_IJS8_S8_S9_EEENS6_IJNS7_ILi1EEESH_SH_EEESB_SD_Li128ELb1ELb1ELb0ELb0EEENS1_19SingleTileSchedulerILb1ELb0ELb1ELi128EEEEEEEEEvNT_6ParamsE) ;  /* 0xfffdc78002000950 */ /* 0x000fea0003c3ffff */
        /* <DEDUP_REMOVED lines=45> */
.L_x_4264:
[----:B------:R-:W-:Y:S05]  /*23b50*/  BSYNC B0 ;  /* 0x0000000000007941 */ /* 0x000fea0003800000 */
.L_x_4263:
[----:B------:R-:W-:Y:S01]  /*23b60*/  IADD3 R2, R30, 0x20, RZ ;  /* 0x000000201e027810 */ /* 0x000fe20007ffe0ff */
[----:B------:R-:W-:-:S03]  /*23b70*/  IMAD.MOV.U32 R3, RZ, RZ, 0x0 ;  /* 0x00000000ff037424 */ /* 0x000fc600078e00ff */
[----:B------:R-:W-:Y:S01]  /*23b80*/  ISETP.GE.AND P0, PT, R2, R39, PT ;  /* 0x000000270200720c */ /* 0x000fe20003f06270 */
[----:B------:R-:W-:-:S12]  /*23b90*/  IMAD.MOV.U32 R2, RZ, RZ, R141 ;  /* 0x000000ffff027224 */ /* 0x000fd800078e008d */
[----:B------:R-:W-:Y:S05]  /*23ba0*/  @P0 RET.REL.NODEC R2 `(_ZN7cutlass13device_kernelIN5flash19enable_sm80_to_sm89INS1_16FlashAttnFwdSm80INS1_25CollectiveMainloopFwdSm80ILi4ELi1ELb0EN4cute5tupleIJNS5_1CILi128EEENS7_ILi64EEES8_EEELi128ENS_6half_tEfNS_4arch4Sm80ELb1ELb0ELb0ELb1ELb1ELb1ELb1ELb0EEENS1_21CollectiveEpilogueFwdINS6_IJS8_S8_S9_EEENS6_IJNS7_ILi1EEESH_SH_EEESB_SD_Li128ELb1ELb1ELb0ELb0EEENS1_19SingleTileSchedulerILb1ELb0ELb1ELi128EEEEEEEEEvNT_6ParamsE) ;  /* 0xfffdc45002000950 */ /* 0x000fea0003c3ffff */
        /* <DEDUP_REMOVED lines=44> */
[----:B------:R-:W-:Y:S05]  /*23e70*/  RET.REL.NODEC R2 `(_ZN7cutlass13device_kernelIN5flash19enable_sm80_to_sm89INS1_16FlashAttnFwdSm80INS1_25CollectiveMainloopFwdSm80ILi4ELi1ELb0EN4cute5tupleIJNS5_1CILi128EEENS7_ILi64EEES8_EEELi128ENS_6half_tEfNS_4arch4Sm80ELb1ELb0ELb0ELb1ELb1ELb1ELb1ELb0EEENS1_21CollectiveEpilogueFwdINS6_IJS8_S8_S9_EEENS6_IJNS7_ILi1EEESH_SH_EEESB_SD_Li128ELb1ELb1ELb0ELb0EEENS1_19SingleTileSchedulerILb1ELb0ELb1ELi128EEEEEEEEEvNT_6ParamsE) ;  /* 0xfffdc18002007950 */ /* 0x000fea0003c3ffff */
.L_x_4202:
        /* <DEDUP_REMOVED lines=8> */
.L_x_4266:
[----:B------:R-:W-:Y:S05]  /*23f00*/  BSYNC B0 ;  /* 0x0000000000007941 */ /* 0x000fea0003800000 */
.L_x_4265:
        /* <DEDUP_REMOVED lines=18> */
.L_x_4317:
[----:B------:R-:W-:Y:S05]  /*24030*/  BRA.DIV ~URZ, `(.L_x_4268) ;  /* 0x000058f27f007947 */ /* 0x000fea000b800000 */
[----:B------:R3:W4:Y:S04]  /*24040*/  SHFL.IDX PT, R10, R16, RZ, 0x181f ;  /* 0x00181fff100a7589 */ /* 0x00072800000e0000 */
[----:B------:R3:W1:Y:S04]  /*24050*/  SHFL.IDX PT, R13, R14, RZ, 0x181f ;  /* 0x00181fff0e0d7589 */ /* 0x00066800000e0000 */
[----:B------:R3:W2:Y:S02]  /*24060*/  SHFL.IDX PT, R12, R17, RZ, 0x181f ;  /* 0x00181fff110c7589 */ /* 0x0006a400000e0000 */
.L_x_4318:
        /* <DEDUP_REMOVED lines=38> */
.L_x_4319:
        /* <DEDUP_REMOVED lines=20> */
.L_x_4271:
[----:B------:R-:W-:Y:S05]  /*24410*/  BSYNC B0 ;  /* 0x0000000000007941 */ /* 0x000fea0003800000 */
.L_x_4270:
        /* <DEDUP_REMOVED lines=18> */
.L_x_4320:
[----:B------:R-:W-:Y:S05]  /*24540*/  BRA.DIV ~URZ, `(.L_x_4273) ;  /* 0x000057227f007947 */ /* 0x000fea000b800000 */
[----:B------:R4:W1:Y:S04]  /*24550*/  SHFL.IDX PT, R10, R16, 0x2, 0x181f ;  /* 0x00581f00100a7f89 */ /* 0x00086800000e0000 */
[----:B------:R4:W3:Y:S04]  /*24560*/  SHFL.IDX PT, R13, R14, 0x2, 0x181f ;  /* 0x00581f000e0d7f89 */ /* 0x0008e800000e0000 */
[----:B---3--:R4:W3:Y:S02]  /*24570*/  SHFL.IDX PT, R12, R17, 0x2, 0x181f ;  /* 0x00581f00110c7f89 */ /* 0x0088e400000e0000 */
.L_x_4321:
        /* <DEDUP_REMOVED lines=37> */
.L_x_4322:
        /* <DEDUP_REMOVED lines=20> */
.L_x_4276:
[----:B------:R-:W-:Y:S05]  /*24910*/  BSYNC B0 ;  /* 0x0000000000007941 */ /* 0x000fea0003800000 */
.L_x_4275:
        /* <DEDUP_REMOVED lines=18> */
.L_x_4323:
[----:B------:R-:W-:Y:S05]  /*24a40*/  BRA.DIV ~URZ, `(.L_x_4278) ;  /* 0x000055627f007947 */ /* 0x000fea000b800000 */
[----:B------:R3:W1:Y:S04]  /*24a50*/  SHFL.IDX PT, R10, R16, 0x4, 0x181f ;  /* 0x00981f00100a7f89 */ /* 0x00066800000e0000 */
[----:B------:R3:W4:Y:S04]  /*24a60*/  SHFL.IDX PT, R13, R14, 0x4, 0x181f ;  /* 0x00981f000e0d7f89 */ /* 0x00072800000e0000 */
[----:B----4-:R3:W4:Y:S02]  /*24a70*/  SHFL.IDX PT, R12, R17, 0x4, 0x181f ;  /* 0x00981f00110c7f89 */ /* 0x01072400000e0000 */
.L_x_4324:
        /* <DEDUP_REMOVED lines=37> */
.L_x_4325:
        /* <DEDUP_REMOVED lines=20> */
.L_x_4281:
[----:B------:R-:W-:Y:S05]  /*24e10*/  BSYNC B0 ;  /* 0x0000000000007941 */ /* 0x000fea0003800000 */
.L_x_4280:
        /* <DEDUP_REMOVED lines=18> */
.L_x_4326:
[----:B------:R-:W-:Y:S05]  /*24f40*/  BRA.DIV ~URZ, `(.L_x_4283) ;  /* 0x000053a27f007947 */ /* 0x000fea000b800000 */
[----:B------:R4:W1:Y:S04]  /*24f50*/  SHFL.IDX PT, R10, R16, 0x6, 0x181f ;  /* 0x00d81f00100a7f89 */ /* 0x00086800000e0000 */
[----:B---3--:R4:W3:Y:S04]  /*24f60*/  SHFL.IDX PT, R12, R14, 0x6, 0x181f ;  /* 0x00d81f000e0c7f89 */ /* 0x0088e800000e0000 */
[----:B------:R4:W2:Y:S02]  /*24f70*/  SHFL.IDX PT, R2, R17, 0x6, 0x181f ;  /* 0x00d81f0011027f89 */ /* 0x0008a400000e0000 */
.L_x_4327:
        /* <DEDUP_REMOVED lines=20> */
.L_x_4285:
[----:B------:R-:W-:Y:S05]  /*250c0*/  BSYNC B0 ;  /* 0x0000000000007941 */ /* 0x000fea0003800000 */
.L_x_4284:
        /* <DEDUP_REMOVED lines=22> */
.L_x_4328:
        /* <DEDUP_REMOVED lines=19> */
.L_x_4288:
[----:B------:R-:W-:Y:S05]  /*25360*/  BSYNC B0 ;  /* 0x0000000000007941 */ /* 0x000fea0003800000 */
.L_x_4287:
        /* <DEDUP_REMOVED lines=134> */
.L_x_4290:
[----:B------:R-:W-:Y:S05]  /*25bd0*/  BSYNC B0 ;  /* 0x0000000000007941 */ /* 0x000fea0003800000 */
.L_x_4289:
        /* <DEDUP_REMOVED lines=108> */
.L_x_4292:
[----:B------:R-:W-:Y:S05]  /*262a0*/  BSYNC B0 ;  /* 0x0000000000007941 */ /* 0x000fea0003800000 */
.L_x_4291:
        /* <DEDUP_REMOVED lines=108> */
.L_x_4294:
[----:B------:R-:W-:Y:S05]  /*26970*/  BSYNC B0 ;  /* 0x0000000000007941 */ /* 0x000fea0003800000 */
.L_x_4293:
        /* <DEDUP_REMOVED lines=108> */
.L_x_4296:
[----:B------:R-:W-:Y:S05]  /*27040*/  BSYNC B0 ;  /* 0x0000000000007941 */ /* 0x000fea0003800000 */
.L_x_4295:
        /* <DEDUP_REMOVED lines=108> */
.L_x_4298:
[----:B------:R-:W-:Y:S05]  /*27710*/  BSYNC B0 ;  /* 0x0000000000007941 */ /* 0x000fea0003800000 */
.L_x_4297:
        /* <DEDUP_REMOVED lines=108> */
.L_x_4300:
[----:B------:R-:W-:Y:S05]  /*27de0*/  BSYNC B0 ;  /* 0x0000000000007941 */ /* 0x000fea0003800000 */
.L_x_4299:
        /* <DEDUP_REMOVED lines=108> */
.L_x_4302:
[----:B------:R-:W-:Y:S05]  /*284b0*/  BSYNC B0 ;  /* 0x0000000000007941 */ /* 0x000fea0003800000 */
.L_x_4301:
[----:B------:R-:W-:Y:S01]  /*284c0*/  IADD3 R2, R68, 0x70, RZ ;  /* 0x0000007044027810 */ /* 0x000fe20007ffe0ff */
[----:B------:R-:W-:-:S02]  /*284d0*/  IMAD.MOV.U32 R10, RZ, RZ, R141 ;  /* 0x000000ffff0a7224 */ /* 0x000fc400078e008d */
[----:B------:R-:W-:Y:S01]  /*284e0*/  IMAD.MOV.U32 R11, RZ, RZ, 0x0 ;  /* 0x00000000ff0b7424 */ /* 0x000fe200078e00ff */
[----:B------:R-:W-:-:S13]  /*284f0*/  ISETP.GE.OR P0, PT, R2, R70, P0 ;  /* 0x000000460200720c */ /* 0x000fda0000706670 */
[----:B------:R-:W-:Y:S05]  /*28500*/  @P0 RET.REL.NODEC R10 `(_ZN7cutlass13device_kernelIN5flash19enable_sm80_to_sm89INS1_16FlashAttnFwdSm80INS1_25CollectiveMainloopFwdSm80ILi4ELi1ELb0EN4cute5tupleIJNS5_1CILi128EEENS7_ILi64EEES8_EEELi128ENS_6half_tEfNS_4arch4Sm80ELb1ELb0ELb0ELb1ELb1ELb1ELb1ELb0EEENS1_21CollectiveEpilogueFwdINS6_IJS8_S8_S9_EEENS6_IJNS7_ILi1EEESH_SH_EEESB_SD_Li128ELb1ELb1ELb0ELb0EEENS1_19SingleTileSchedulerILb1ELb0ELb1ELi128EEEEEEEEEvNT_6ParamsE) ;  /* 0xfffd7af00a000950 */ /* 0x000fea0003c3ffff */
        /* <DEDUP_REMOVED lines=61> */
[----:B------:R-:W-:Y:S01]  /*288e0*/  HADD2.F32 R3, -RZ, R136.H0_H0 ;  /* 0x20000088ff037230 */ /* 0x000fe20000004100 */
        /* <DEDUP_REMOVED lines=44> */
[----:B------:R-:W-:Y:S05]  /*28bb0*/  RET.REL.NODEC R2 `(_ZN7cutlass13device_kernelIN5flash19enable_sm80_to_sm89INS1_16FlashAttnFwdSm80INS1_25CollectiveMainloopFwdSm80ILi4ELi1ELb0EN4cute5tupleIJNS5_1CILi128EEENS7_ILi64EEES8_EEELi128ENS_6half_tEfNS_4arch4Sm80ELb1ELb0ELb0ELb1ELb1ELb1ELb1ELb0EEENS1_21CollectiveEpilogueFwdINS6_IJS8_S8_S9_EEENS6_IJNS7_ILi1EEESH_SH_EEESB_SD_Li128ELb1ELb1ELb0ELb0EEENS1_19SingleTileSchedulerILb1ELb0ELb1ELi128EEEEEEEEEvNT_6ParamsE) ;  /* 0xfffd744002007950 */ /* 0x000fea0003c3ffff */
.L_x_4205:
[----:B------:R-:W-:Y:S01]  /*28bc0*/  IMAD.MOV.U32 R136, RZ, RZ, R18 ;  /* 0x000000ffff887224 */ /* 0x000fe200078e0012 */
[----:B------:R-:W-:Y:S01]  /*28bd0*/  MOV R251, RZ ;  /* 0x000000ff00fb7202 */ /* 0x000fe20000000f00 */
[----:B------:R-:W-:Y:S01]  /*28be0*/  IMAD.MOV.U32 R3, RZ, RZ, 0x181f ;  /* 0x0000181fff037424 */ /* 0x000fe200078e00ff */
[----:B------:R-:W-:-:S02]  /*28bf0*/  MOV R2, 0x28c10 ;  /* 0x00028c1000027802 */ /* 0x000fc40000000f00 */
[----:B------:R-:W-:Y:S05]  /*28c00*/  CALL.REL.NOINC `($__internal_15_$__cuda_sm70_shflsync_idx_p) ;  /* 0x00001a0000007944 */ /* 0x000fea0003c00000 */
[----:B------:R-:W-:Y:S01]  /*28c10*/  MOV R11, R252 ;  /* 0x000000fc000b7202 */ /* 0x000fe20000000f00 */
[----:B------:R-:W-:Y:S05]  /*28c20*/  BRA `(.L_x_4303) ;  /* 0xffff671000007947 */ /* 0x000fea000383ffff */
.L_x_4206:
[----:B------:R-:W-:Y:S01]  /*28c30*/  IMAD.MOV.U32 R136, RZ, RZ, R16 ;  /* 0x000000ffff887224 */ /* 0x000fe200078e0010 */
[----:B------:R-:W-:Y:S01]  /*28c40*/  MOV R251, RZ ;  /* 0x000000ff00fb7202 */ /* 0x000fe20000000f00 */
[----:B------:R-:W-:Y:S01]  /*28c50*/  IMAD.MOV.U32 R3, RZ, RZ, 0x181f ;  /* 0x0000181fff037424 */ /* 0x000fe200078e00ff */
[----:B------:R-:W-:-:S02]  /*28c60*/  MOV R2, 0x28c80 ;  /* 0x00028c8000027802 */ /* 0x000fc40000000f00 */
[----:B-12---:R-:W-:Y:S05]  /*28c70*/  CALL.REL.NOINC `($__internal_15_$__cuda_sm70_shflsync_idx_p) ;  /* 0x0000199000007944 */ /* 0x006fea0003c00000 */
[----:B------:R-:W-:Y:S01]  /*28c80*/  IMAD.MOV.U32 R136, RZ, RZ, R22 ;  /* 0x000000ffff887224 */ /* 0x000fe200078e0016 */
[----:B------:R-:W-:Y:S01]  /*28c90*/  MOV R3, 0x181f ;  /* 0x0000181f00037802 */ /* 0x000fe20000000f00 */
[----:B------:R-:W-:Y:S01]  /*28ca0*/  IMAD.MOV.U32 R251, RZ, RZ, RZ ;  /* 0x000000fffffb7224 */ /* 0x000fe200078e00ff */
[----:B------:R-:W-:-:S02]  /*28cb0*/  MOV R10, R252 ;  /* 0x000000fc000a7202 */ /* 0x000fc40000000f00 */
[----:B------:R-:W-:Y:S02]  /*28cc0*/  MOV R2, 0x28ce0 ;  /* 0x00028ce000027802 */ /* 0x000fe40000000f00 */
[----:B------:R-:W-:Y:S05]  /*28cd0*/  CALL.REL.NOINC `($__internal_15_$__cuda_sm70_shflsync_idx_p) ;  /* 0x0000193000007944 */ /* 0x000fea0003c00000 */
[----:B------:R-:W-:Y:S01]  /*28ce0*/  IMAD.MOV.U32 R12, RZ, RZ, R252 ;  /* 0x000000ffff0c7224 */ /* 0x000fe200078e00fc */
[----:B------:R-:W-:Y:S01]  /*28cf0*/  MOV R251, RZ ;  /* 0x000000ff00fb7202 */ /* 0x000fe20000000f00 */
[----:B------:R-:W-:Y:S01]  /*28d00*/  IMAD.MOV.U32 R136, RZ, RZ, R17 ;  /* 0x000000ffff887224 */ /* 0x000fe200078e0011 */
[----:B------:R-:W-:Y:S02]  /*28d10*/  MOV R3, 0x181f ;  /* 0x0000181f00037802 */ /* 0x000fe40000000f00 */
[----:B------:R-:W-:Y:S02]  /*28d20*/  MOV R2, 0x28d40 ;  /* 0x00028d4000027802 */ /* 0x000fe40000000f00 */
[----:B------:R-:W-:Y:S05]  /*28d30*/  CALL.REL.NOINC `($__internal_15_$__cuda_sm70_shflsync_idx_p) ;  /* 0x000018d000007944 */ /* 0x000fea0003c00000 */
[----:B------:R-:W-:Y:S01]  /*28d40*/  MOV R2, R252 ;  /* 0x000000fc00027202 */ /* 0x000fe20000000f00 */
[----:B------:R-:W-:Y:S05]  /*28d50*/  BRA `(.L_x_4304) ;  /* 0xffff662000007947 */ /* 0x000fea000383ffff */
.L_x_4209:
[----:B------:R-:W-:Y:S01]  /*28d60*/  IMAD.MOV.U32 R136, RZ, RZ, R18 ;  /* 0x000000ffff887224 */ /* 0x000fe200078e0012 */
[----:B------:R-:W-:Y:S01]  /*28d70*/  MOV R251, 0x1 ;  /* 0x0000000100fb7802 */ /* 0x000fe20000000f00 */
[----:B------:R-:W-:Y:S01]  /*28d80*/  IMAD.MOV.U32 R3, RZ, RZ, 0x181f ;  /* 0x0000181fff037424 */ /* 0x000fe200078e00ff */
[----:B------:R-:W-:Y:S02]  /*28d90*/  MOV R2, 0x28db0 ;  /* 0x00028db000027802 */ /* 0x000fe40000000f00 */
[----:B---3--:R-:W-:Y:S05]  /*28da0*/  CALL.REL.NOINC `($__internal_15_$__cuda_sm70_shflsync_idx_p) ;  /* 0x0000186000007944 */ /* 0x008fea0003c00000 */
[----:B------:R-:W-:Y:S01]  /*28db0*/  IMAD.MOV.U32 R10, RZ, RZ, R252 ;  /* 0x000000ffff0a7224 */ /* 0x000fe200078e00fc */
[----:B------:R-:W-:Y:S01]  /*28dc0*/  MOV R251, 0x1 ;  /* 0x0000000100fb7802 */ /* 0x000fe20000000f00 */
[----:B------:R-:W-:Y:S01]  /*28dd0*/  IMAD.MOV.U32 R136, RZ, RZ, R16 ;  /* 0x000000ffff887224 */ /* 0x000fe200078e0010 */
[----:B------:R-:W-:-:S02]  /*28de0*/  MOV R3, 0x181f ;  /* 0x0000181f00037802 */ /* 0x000fc40000000f00 */
[----:B------:R-:W-:Y:S02]  /*28df0*/  MOV R2, 0x28e10 ;  /* 0x00028e1000027802 */ /* 0x000fe40000000f00 */
[----:B------:R-:W-:Y:S05]  /*28e00*/  CALL.REL.NOINC `($__internal_15_$__cuda_sm70_shflsync_idx_p) ;  /* 0x0000180000007944 */ /* 0x000fea0003c00000 */
[----:B------:R-:W-:Y:S01]  /*28e10*/  MOV R11, R10 ;  /* 0x0000000a000b7202 */ /* 0x000fe20000000f00 */
[----:B------:R-:W-:Y:S01]  /*28e20*/  IMAD.MOV.U32 R136, RZ, RZ, R22 ;  /* 0x000000ffff887224 */ /* 0x000fe200078e0016 */
[----:B------:R-:W-:Y:S01]  /*28e30*/  MOV R251, 0x1 ;  /* 0x0000000100fb7802 */ /* 0x000fe20000000f00 */
[----:B------:R-:W-:Y:S01]  /*28e40*/  IMAD.MOV.U32 R3, RZ, RZ, 0x181f ;  /* 0x0000181fff037424 */ /* 0x000fe200078e00ff */
[----:B------:R-:W-:Y:S01]  /*28e50*/  MOV R2, 0x28e80 ;  /* 0x00028e8000027802 */ /* 0x000fe20000000f00 */
[----:B------:R-:W-:Y:S02]  /*28e60*/  IMAD.MOV.U32 R10, RZ, RZ, R252 ;  /* 0x000000ffff0a7224 */ /* 0x000fe400078e00fc */
[----:B------:R-:W-:Y:S05]  /*28e70*/  CALL.REL.NOINC `($__internal_15_$__cuda_sm70_shflsync_idx_p) ;  /* 0x0000179000007944 */ /* 0x000fea0003c00000 */
[----:B------:R-:W-:Y:S01]  /*28e80*/  IMAD.MOV.U32 R12, RZ, RZ, R252 ;  /* 0x000000ffff0c7224 */ /* 0x000fe200078e00fc */
[----:B------:R-:W-:Y:S01]  /*28e90*/  MOV R251, 0x1 ;  /* 0x0000000100fb7802 */ /* 0x000fe20000000f00 */
[----:B------:R-:W-:Y:S01]  /*28ea0*/  IMAD.MOV.U32 R136, RZ, RZ, R17 ;  /* 0x000000ffff887224 */ /* 0x000fe200078e0011 */
[----:B------:R-:W-:Y:S02]  /*28eb0*/  MOV R3, 0x181f ;  /* 0x0000181f00037802 */ /* 0x000fe40000000f00 */
[----:B------:R-:W-:-:S02]  /*28ec0*/  MOV R2, 0x28ee0 ;  /* 0x00028ee000027802 */ /* 0x000fc40000000f00 */
[----:B------:R-:W-:Y:S05]  /*28ed0*/  CALL.REL.NOINC `($__internal_15_$__cuda_sm70_shflsync_idx_p) ;  /* 0x0000173000007944 */ /* 0x000fea0003c00000 */
[----:B------:R-:W-:Y:S01]  /*28ee0*/  MOV R2, R252 ;  /* 0x000000fc00027202 */ /* 0x000fe20000000f00 */
[----:B------:R-:W-:Y:S05]  /*28ef0*/  BRA `(.L_x_4305) ;  /* 0xffff67a000007947 */ /* 0x000fea000383ffff */
.L_x_4212:
[----:B------:R-:W-:Y:S01]  /*28f00*/  IMAD.MOV.U32 R136, RZ, RZ, R18 ;  /* 0x000000ffff887224 */ /* 0x000fe200078e0012 */
[----:B------:R-:W-:Y:S01]  /*28f10*/  MOV R251, 0x2 ;  /* 0x0000000200fb7802 */ /* 0x000fe20000000f00 */
[----:B------:R-:W-:Y:S01]  /*28f20*/  IMAD.MOV.U32 R3, RZ, RZ, 0x181f ;  /* 0x0000181fff037424 */ /* 0x000fe200078e00ff */
[----:B------:R-:W-:-:S02]  /*28f30*/  MOV R2, 0x28f50 ;  /* 0x00028f5000027802 */ /* 0x000fc40000000f00 */
[----:B------:R-:W-:Y:S05]  /*28f40*/  CALL.REL.NOINC `($__internal_15_$__cuda_sm70_shflsync_idx_p) ;  /* 0x000016c000007944 */ /* 0x000fea0003c00000 */
[----:B------:R-:W-:Y:S01]  /*28f50*/  MOV R11, R252 ;  /* 0x000000fc000b7202 */ /* 0x000fe20000000f00 */
[----:B------:R-:W-:Y:S05]  /*28f60*/  BRA `(.L_x_4306) ;  /* 0xffff6a0000007947 */ /* 0x000fea000383ffff */
.L_x_4213:
[----:B------:R-:W-:Y:S01]  /*28f70*/  IMAD.MOV.U32 R136, RZ, RZ, R16 ;  /* 0x000000ffff887224 */ /* 0x000fe200078e0010 */
[----:B------:R-:W-:Y:S01]  /*28f80*/  MOV R251, 0x2 ;  /* 0x0000000200fb7802 */ /* 0x000fe20000000f00 */
[----:B------:R-:W-:Y:S01]  /*28f90*/  IMAD.MOV.U32 R3, RZ, RZ, 0x181f ;  /* 0x0000181fff037424 */ /* 0x000fe200078e00ff */
[----:B------:R-:W-:-:S02]  /*28fa0*/  MOV R2, 0x28fc0 ;  /* 0x00028fc000027802 */ /* 0x000fc40000000f00 */
[----:B-12---:R-:W-:Y:S05]  /*28fb0*/  CALL.REL.NOINC `($__internal_15_$__cuda_sm70_shflsync_idx_p) ;  /* 0x0000165000007944 */ /* 0x006fea0003c00000 */
[----:B------:R-:W-:Y:S01]  /*28fc0*/  IMAD.MOV.U32 R136, RZ, RZ, R22 ;  /* 0x000000ffff887224 */ /* 0x000fe200078e0016 */
[----:B------:R-:W-:Y:S01]  /*28fd0*/  MOV R3, 0x181f ;  /* 0x0000181f00037802 */ /* 0x000fe20000000f00 */
[----:B------:R-:W-:Y:S01]  /*28fe0*/  IMAD.MOV.U32 R251, RZ, RZ, 0x2 ;  /* 0x00000002fffb7424 */ /* 0x000fe200078e00ff */
[----:B------:R-:W-:-:S02]  /*28ff0*/  MOV R10, R252 ;  /* 0x000000fc000a7202 */ /* 0x000fc40000000f00 */
[----:B------:R-:W-:Y:S02]  /*29000*/  MOV R2, 0x29020 ;  /* 0x0002902000027802 */ /* 0x000fe40000000f00 */
[----:B------:R-:W-:Y:S05]  /*29010*/  CALL.REL.NOINC `($__internal_15_$__cuda_sm70_shflsync_idx_p) ;  /* 0x000015f000007944 */ /* 0x000fea0003c00000 */
        /* <DEDUP_REMOVED lines=8> */
.L_x_4216:
        /* <DEDUP_REMOVED lines=26> */
.L_x_4219:
[----:B------:R-:W-:Y:S01]  /*29240*/  IMAD.MOV.U32 R136, RZ, RZ, R18 ;  /* 0x000000ffff887224 */ /* 0x000fe200078e0012 */
[----:B------:R-:W-:Y:S01]  /*29250*/  MOV R251, 0x4 ;  /* 0x0000000400fb7802 */ /* 0x000fe20000000f00 */
[----:B------:R-:W-:Y:S01]  /*29260*/  IMAD.MOV.U32 R3, RZ, RZ, 0x181f ;  /* 0x0000181fff037424 */ /* 0x000fe200078e00ff */
[----:B------:R-:W-:-:S02]  /*29270*/  MOV R2, 0x29290 ;  /* 0x0002929000027802 */ /* 0x000fc40000000f00 */
[----:B------:R-:W-:Y:S05]  /*29280*/  CALL.REL.NOINC `($__internal_15_$__cuda_sm70_shflsync_idx_p) ;  /* 0x0000138000007944 */ /* 0x000fea0003c00000 */
[----:B------:R-:W-:Y:S01]  /*29290*/  MOV R11, R252 ;  /* 0x000000fc000b7202 */ /* 0x000fe20000000f00 */
[----:B------:R-:W-:Y:S05]  /*292a0*/  BRA `(.L_x_4309) ;  /* 0xffff6cf000007947 */ /* 0x000fea000383ffff */
.L_x_4220:
        /* <DEDUP_REMOVED lines=19> */
.L_x_4223:
[----:B------:R-:W-:Y:S01]  /*293e0*/  IMAD.MOV.U32 R136, RZ, RZ, R18 ;  /* 0x000000ffff887224 */ /* 0x000fe200078e0012 */
[----:B------:R-:W-:Y:S01]  /*293f0*/  MOV R251, 0x5 ;  /* 0x0000000500fb7802 */ /* 0x000fe20000000f00 */
[----:B------:R-:W-:Y:S01]  /*29400*/  IMAD.MOV.U32 R3, RZ, RZ, 0x181f ;  /* 0x0000181fff037424 */ /* 0x000fe200078e00ff */
[----:B------:R-:W-:Y:S02]  /*29410*/  MOV R2, 0x29430 ;  /* 0x0002943000027802 */ /* 0x000fe40000000f00 */
[----:B---3--:R-:W-:Y:S05]  /*29420*/  CALL.REL.NOINC `($__internal_15_$__cuda_sm70_shflsync_idx_p) ;  /* 0x000011e000007944 */ /* 0x008fea0003c00000 */
[----:B------:R-:W-:Y:S01]  /*29430*/  MOV R11, R252 ;  /* 0x000000fc000b7202 */ /* 0x000fe20000000f00 */
[----:B------:R-:W-:Y:S05]  /*29440*/  BRA `(.L_x_4311) ;  /* 0xffff6e9000007947 */ /* 0x000fea000383ffff */
.L_x_4224:
[----:B------:R-:W-:Y:S01]  /*29450*/  IMAD.MOV.U32 R136, RZ, RZ, R16 ;  /* 0x000000ffff887224 */ /* 0x000fe200078e0010 */
[----:B------:R-:W-:Y:S01]  /*29460*/  MOV R251, 0x5 ;  /* 0x0000000500fb7802 */ /* 0x000fe20000000f00 */
[----:B------:R-:W-:Y:S01]  /*29470*/  IMAD.MOV.U32 R3, RZ, RZ, 0x181f ;  /* 0x0000181fff037424 */ /* 0x000fe200078e00ff */
[----:B------:R-:W-:-:S02]  /*29480*/  MOV R2, 0x294a0 ;  /* 0x000294a000027802 */ /* 0x000fc40000000f00 */
[----:B-123--:R-:W-:Y:S05]  /*29490*/  CALL.REL.NOINC `($__internal_15_$__cuda_sm70_shflsync_idx_p) ;  /* 0x0000117000007944 */ /* 0x00efea0003c00000 */
        /* <DEDUP_REMOVED lines=14> */
.L_x_4227:
[----:B------:R-:W-:Y:S01]  /*29580*/  IMAD.MOV.U32 R136, RZ, RZ, R18 ;  /* 0x000000ffff887224 */ /* 0x000fe200078e0012 */
[----:B------:R-:W-:Y:S01]  /*29590*/  MOV R251, 0x6 ;  /* 0x0000000600fb7802 */ /* 0x000fe20000000f00 */
[----:B------:R-:W-:Y:S01]  /*295a0*/  IMAD.MOV.U32 R3, RZ, RZ, 0x181f ;  /* 0x0000181fff037424 */ /* 0x000fe200078e00ff */
[----:B------:R-:W-:Y:S02]  /*295b0*/  MOV R2, 0x295d0 ;  /* 0x000295d000027802 */ /* 0x000fe40000000f00 */
[----:B----4-:R-:W-:Y:S05]  /*295c0*/  CALL.REL.NOINC `($__internal_15_$__cuda_sm70_shflsync_idx_p) ;  /* 0x0000104000007944 */ /* 0x010fea0003c00000 */
[----:B------:R-:W-:Y:S01]  /*295d0*/  MOV R11, R252 ;  /* 0x000000fc000b7202 */ /* 0x000fe20000000f00 */
[----:B------:R-:W-:Y:S05]  /*295e0*/  BRA `(.L_x_4313) ;  /* 0xffff701000007947 */ /* 0x000fea000383ffff */
.L_x_4228:
[----:B------:R-:W-:Y:S01]  /*295f0*/  IMAD.MOV.U32 R136, RZ, RZ, R16 ;  /* 0x000000ffff887224 */ /* 0x000fe200078e0010 */
[----:B------:R-:W-:Y:S01]  /*29600*/  MOV R251, 0x6 ;  /* 0x0000000600fb7802 */ /* 0x000fe20000000f00 */
[----:B------:R-:W-:Y:S01]  /*29610*/  IMAD.MOV.U32 R3, RZ, RZ, 0x181f ;  /* 0x0000181fff037424 */ /* 0x000fe200078e00ff */
[----:B------:R-:W-:-:S02]  /*29620*/  MOV R2, 0x29640 ;  /* 0x0002964000027802 */ /* 0x000fc40000000f00 */
[----:B-12-4-:R-:W-:Y:S05]  /*29630*/  CALL.REL.NOINC `($__internal_15_$__cuda_sm70_shflsync_idx_p) ;  /* 0x00000fd000007944 */ /* 0x016fea0003c00000 */
        /* <DEDUP_REMOVED lines=14> */
.L_x_4231:
[----:B------:R-:W-:Y:S01]  /*29720*/  IMAD.MOV.U32 R136, RZ, RZ, R18 ;  /* 0x000000ffff887224 */ /* 0x000fe200078e0012 */
[----:B------:R-:W-:Y:S01]  /*29730*/  MOV R251, 0x7 ;  /* 0x0000000700fb7802 */ /* 0x000fe20000000f00 */
[----:B------:R-:W-:Y:S01]  /*29740*/  IMAD.MOV.U32 R3, RZ, RZ, 0x181f ;  /* 0x0000181fff037424 */ /* 0x000fe200078e00ff */
[----:B------:R-:W-:Y:S02]  /*29750*/  MOV R2, 0x29770 ;  /* 0x0002977000027802 */ /* 0x000fe40000000f00 */
[----:B---3--:R-:W-:Y:S05]  /*29760*/  CALL.REL.NOINC `($__internal_15_$__cuda_sm70_shflsync_idx_p) ;  /* 0x00000ea000007944 */ /* 0x008fea0003c00000 */
[----:B------:R-:W-:Y:S01]  /*29770*/  MOV R11, R252 ;  /* 0x000000fc000b7202 */ /* 0x000fe20000000f00 */
[----:B------:R-:W-:Y:S05]  /*29780*/  BRA `(.L_x_4315) ;  /* 0xffff71f000007947 */ /* 0x000fea000383ffff */
.L_x_4232:
        /* <DEDUP_REMOVED lines=19> */
.L_x_4267:
[----:B------:R-:W-:Y:S01]  /*298c0*/  IMAD.MOV.U32 R136, RZ, RZ, R15 ;  /* 0x000000ffff887224 */ /* 0x000fe200078e000f */
[----:B------:R-:W-:Y:S01]  /*298d0*/  MOV R251, RZ ;  /* 0x000000ff00fb7202 */ /* 0x000fe20000000f00 */
[----:B------:R-:W-:Y:S01]  /*298e0*/  IMAD.MOV.U32 R3, RZ, RZ, 0x181f ;  /* 0x0000181fff037424 */ /* 0x000fe200078e00ff */
[----:B------:R-:W-:Y:S02]  /*298f0*/  MOV R2, 0x29910 ;  /* 0x0002991000027802 */ /* 0x000fe40000000f00 */
[----:B------:R-:W-:Y:S05]  /*29900*/  CALL.REL.NOINC `($__internal_15_$__cuda_sm70_shflsync_idx_p) ;  /* 0x00000d0000007944 */ /* 0x000fea0003c00000 */
[----:B------:R-:W-:Y:S01]  /*29910*/  MOV R11, R252 ;  /* 0x000000fc000b7202 */ /* 0x000fe20000000f00 */
[----:B------:R-:W-:Y:S05]  /*29920*/  BRA `(.L_x_4317) ;  /* 0xffffa70000007947 */ /* 0x000fea000383ffff */
.L_x_4268:
        /* <DEDUP_REMOVED lines=19> */
.L_x_4269:
        /* <DEDUP_REMOVED lines=26> */
.L_x_4272:
[----:B------:R-:W-:Y:S01]  /*29c00*/  IMAD.MOV.U32 R136, RZ, RZ, R15 ;  /* 0x000000ffff887224 */ /* 0x000fe200078e000f */
[----:B------:R-:W-:Y:S01]  /*29c10*/  MOV R251, 0x2 ;  /* 0x0000000200fb7802 */ /* 0x000fe20000000f00 */
[----:B------:R-:W-:Y:S01]  /*29c20*/  IMAD.MOV.U32 R3, RZ, RZ, 0x181f ;  /* 0x0000181fff037424 */ /* 0x000fe200078e00ff */
[----:B------:R-:W-:-:S02]  /*29c30*/  MOV R2, 0x29c50 ;  /* 0x00029c5000027802 */ /* 0x000fc40000000f00 */
[----:B---3--:R-:W-:Y:S05]  /*29c40*/  CALL.REL.NOINC `($__internal_15_$__cuda_sm70_shflsync_idx_p) ;  /* 0x000009c000007944 */ /* 0x008fea0003c00000 */
[----:B------:R-:W-:Y:S01]  /*29c50*/  MOV R11, R252 ;  /* 0x000000fc000b7202 */ /* 0x000fe20000000f00 */
[----:B------:R-:W-:Y:S05]  /*29c60*/  BRA `(.L_x_4320) ;  /* 0xffffa8d000007947 */ /* 0x000fea000383ffff */
.L_x_4273:
        /* <DEDUP_REMOVED lines=19> */
.L_x_4274:
[----:B------:R-:W-:Y:S01]  /*29da0*/  IMAD.MOV.U32 R136, RZ, RZ, R15 ;  /* 0x000000ffff887224 */ /* 0x000fe200078e000f */
[----:B------:R-:W-:Y:S01]  /*29db0*/  MOV R251, 0x3 ;  /* 0x0000000300fb7802 */ /* 0x000fe20000000f00 */
[----:B------:R-:W-:Y:S01]  /*29dc0*/  IMAD.MOV.U32 R3, RZ, RZ, 0x181f ;  /* 0x0000181fff037424 */ /* 0x000fe200078e00ff */
[----:B------:R-:W-:Y:S02]  /*29dd0*/  MOV R2, 0x29df0 ;  /* 0x00029df000027802 */ /* 0x000fe40000000f00 */
[----:B----4-:R-:W-:Y:S05]  /*29de0*/  CALL.REL.NOINC `($__internal_15_$__cuda_sm70_shflsync_idx_p) ;  /* 0x0000082000007944 */ /* 0x010fea0003c00000 */
        /* <DEDUP_REMOVED lines=21> */
.L_x_4277:
[----:B------:R-:W-:Y:S01]  /*29f40*/  IMAD.MOV.U32 R136, RZ, RZ, R15 ;  /* 0x000000ffff887224 */ /* 0x000fe200078e000f */
[----:B------:R-:W-:Y:S01]  /*29f50*/  MOV R251, 0x4 ;  /* 0x0000000400fb7802 */ /* 0x000fe20000000f00 */
[----:B------:R-:W-:Y:S01]  /*29f60*/  IMAD.MOV.U32 R3, RZ, RZ, 0x181f ;  /* 0x0000181fff037424 */ /* 0x000fe200078e00ff */
[----:B------:R-:W-:-:S02]  /*29f70*/  MOV R2, 0x29f90 ;  /* 0x00029f9000027802 */ /* 0x000fc40000000f00 */
[----:B----4-:R-:W-:Y:S05]  /*29f80*/  CALL.REL.NOINC `($__internal_15_$__cuda_sm70_shflsync_idx_p) ;  /* 0x0000068000007944 */ /* 0x010fea0003c00000 */
[----:B------:R-:W-:Y:S01]  /*29f90*/  MOV R11, R252 ;  /* 0x000000fc000b7202 */ /* 0x000fe20000000f00 */
[----:B------:R-:W-:Y:S05]  /*29fa0*/  BRA `(.L_x_4323) ;  /* 0xffffaa9000007947 */ /* 0x000fea000383ffff */
.L_x_4278:
        /* <DEDUP_REMOVED lines=19> */
.L_x_4279:
        /* <DEDUP_REMOVED lines=26> */
.L_x_4282:
[----:B------:R-:W-:Y:S01]  /*2a280*/  IMAD.MOV.U32 R136, RZ, RZ, R15 ;  /* 0x000000ffff887224 */ /* 0x000fe200078e000f */
[----:B------:R-:W-:Y:S01]  /*2a290*/  MOV R251, 0x6 ;  /* 0x0000000600fb7802 */ /* 0x000fe20000000f00 */
[----:B------:R-:W-:Y:S01]  /*2a2a0*/  IMAD.MOV.U32 R3, RZ, RZ, 0x181f ;  /* 0x0000181fff037424 */ /* 0x000fe200078e00ff */
[----:B------:R-:W-:-:S02]  /*2a2b0*/  MOV R2, 0x2a2d0 ;  /* 0x0002a2d000027802 */ /* 0x000fc40000000f00 */
[----:B---3--:R-:W-:Y:S05]  /*2a2c0*/  CALL.REL.NOINC `($__internal_15_$__cuda_sm70_shflsync_idx_p) ;  /* 0x0000034000007944 */ /* 0x008fea0003c00000 */
[----:B------:R-:W-:Y:S01]  /*2a2d0*/  MOV R11, R252 ;  /* 0x000000fc000b7202 */ /* 0x000fe20000000f00 */
[----:B------:R-:W-:Y:S05]  /*2a2e0*/  BRA `(.L_x_4326) ;  /* 0xffffac5000007947 */ /* 0x000fea000383ffff */
.L_x_4283:
        /* <DEDUP_REMOVED lines=19> */
.L_x_4286:
[----:B------:R-:W-:Y:S01]  /*2a420*/  IMAD.MOV.U32 R136, RZ, RZ, R15 ;  /* 0x000000ffff887224 */ /* 0x000fe200078e000f */
[----:B------:R-:W-:Y:S01]  /*2a430*/  MOV R251, 0x7 ;  /* 0x0000000700fb7802 */ /* 0x000fe20000000f00 */
[----:B------:R-:W-:Y:S01]  /*2a440*/  IMAD.MOV.U32 R3, RZ, RZ, 0x181f ;  /* 0x0000181fff037424 */ /* 0x000fe200078e00ff */
[----:B------:R-:W-:Y:S02]  /*2a450*/  MOV R2, 0x2a470 ;  /* 0x0002a47000027802 */ /* 0x000fe40000000f00 */
[----:B---34-:R-:W-:Y:S05]  /*2a460*/  CALL.REL.NOINC `($__internal_15_$__cuda_sm70_shflsync_idx_p) ;  /* 0x000001a000007944 */ /* 0x018fea0003c00000 */
[----:B------:R-:W-:Y:S01]  /*2a470*/  IMAD.MOV.U32 R11, RZ, RZ, R252 ;  /* 0x000000ffff0b7224 */ /* 0x000fe200078e00fc */
[----:B------:R-:W-:Y:S01]  /*2a480*/  MOV R251, 0x7 ;  /* 0x0000000700fb7802 */ /* 0x000fe20000000f00 */
[----:B------:R-:W-:Y:S01]  /*2a490*/  IMAD.MOV.U32 R136, RZ, RZ, R16 ;  /* 0x000000ffff887224 */ /* 0x000fe200078e0010 */
[----:B------:R-:W-:-:S02]  /*2a4a0*/  MOV R3, 0x181f ;  /* 0x0000181f00037802 */ /* 0x000fc40000000f00 */
[----:B------:R-:W-:Y:S02]  /*2a4b0*/  MOV R2, 0x2a4d0 ;  /* 0x0002a4d000027802 */ /* 0x000fe40000000f00 */
[----:B------:R-:W-:Y:S05]  /*2a4c0*/  CALL.REL.NOINC `($__internal_15_$__cuda_sm70_shflsync_idx_p) ;  /* 0x0000014000007944 */ /* 0x000fea0003c00000 */
[----:B------:R-:W-:Y:S01]  /*2a4d0*/  IMAD.MOV.U32 R136, RZ, RZ, R14 ;  /* 0x000000ffff887224 */ /* 0x000fe200078e000e */
[----:B------:R-:W-:Y:S01]  /*2a4e0*/  MOV R3, 0x181f ;  /* 0x0000181f00037802 */ /* 0x000fe20000000f00 */
[----:B------:R-:W-:Y:S01]  /*2a4f0*/  IMAD.MOV.U32 R251, RZ, RZ, 0x7 ;  /* 0x00000007fffb7424 */ /* 0x000fe200078e00ff */
[----:B------:R-:W-:Y:S02]  /*2a500*/  MOV R10, R252 ;  /* 0x000000fc000a7202 */ /* 0x000fe40000000f00 */
[----:B------:R-:W-:Y:S02]  /*2a510*/  MOV R2, 0x2a530 ;  /* 0x0002a53000027802 */ /* 0x000fe40000000f00 */
        /* <DEDUP_REMOVED lines=9> */
        .weak           $__internal_14_$__cuda_sm70_shflsync_bfly_p
        .type           $__internal_14_$__cuda_sm70_shflsync_bfly_p,@function
        .size           $__internal_14_$__cuda_sm70_shflsync_bfly_p,($__internal_15_$__cuda_sm70_shflsync_idx_p - $__internal_14_$__cuda_sm70_shflsync_bfly_p)
$__internal_14_$__cuda_sm70_shflsync_bfly_p:
[----:B------:R-:W-:Y:S02]  /*2a5b0*/  MOV R208, 0xffffffff ;  /* 0xffffffff00d07802 */ /* 0x000fe40000000f00 */
[----:B------:R-:W-:-:S02]  /*2a5c0*/  MOV R3, 0x1f ;  /* 0x0000001f00037802 */ /* 0x000fc40000000f00 */
[----:B------:R-:W-:Y:S04]  /*2a5d0*/  WARPSYNC R208 ;  /* 0x000000d000007348 */ /* 0x000fe80003800000 */
[----:B------:R1:W2:Y:S02]  /*2a5e0*/  SHFL.BFLY PT, R0, R132, R0, R3 ;  /* 0x0c00000084007389 */ /* 0x0002a400000e0003 */
[----:B-1----:R-:W-:-:S04]  /*2a5f0*/  MOV R3, 0x0 ;  /* 0x0000000000037802 */ /* 0x002fc80000000f00 */
[----:B--2---:R-:W-:Y:S05]  /*2a600*/  RET.REL.NODEC R2 `(_ZN7cutlass13device_kernelIN5flash19enable_sm80_to_sm89INS1_16FlashAttnFwdSm80INS1_25CollectiveMainloopFwdSm80ILi4ELi1ELb0EN4cute5tupleIJNS5_1CILi128EEENS7_ILi64EEES8_EEELi128ENS_6half_tEfNS_4arch4Sm80ELb1ELb0ELb0ELb1ELb1ELb1ELb1ELb0EEENS1_21CollectiveEpilogueFwdINS6_IJS8_S8_S9_EEENS6_IJNS7_ILi1EEESH_SH_EEESB_SD_Li128ELb1ELb1ELb0ELb0EEENS1_19SingleTileSchedulerILb1ELb0ELb1ELi128EEEEEEEEEvNT_6ParamsE) ;  /* 0xfffd59f002007950 */ /* 0x004fea0003c3ffff */
        .weak           $__internal_15_$__cuda_sm70_shflsync_idx_p
        .type           $__internal_15_$__cuda_sm70_shflsync_idx_p,@function
        .size           $__internal_15_$__cuda_sm70_shflsync_idx_p,(.L_x_4382 - $__internal_15_$__cuda_sm70_shflsync_idx_p)
$__internal_15_$__cuda_sm70_shflsync_idx_p:
[----:B------:R-:W-:-:S04]  /*2a610*/  MOV R252, 0xffffffff ;  /* 0xffffffff00fc7802 */ /* 0x000fc80000000f00 */
[----:B------:R-:W-:Y:S04]  /*2a620*/  WARPSYNC R252 ;  /* 0x000000fc00007348 */ /* 0x000fe80003800000 */
[----:B------:R1:W2:Y:S02]  /*2a630*/  SHFL.IDX PT, R252, R136, R251, R3 ;  /* 0x000000fb88fc7389 */ /* 0x0002a400000e0003 */
[----:B-1----:R-:W-:-:S04]  /*2a640*/  MOV R3, 0x0 ;  /* 0x0000000000037802 */ /* 0x002fc80000000f00 */
[----:B--2---:R-:W-:Y:S05]  /*2a650*/  RET.REL.NODEC R2 `(_ZN7cutlass13device_kernelIN5flash19enable_sm80_to_sm89INS1_16FlashAttnFwdSm80INS1_25CollectiveMainloopFwdSm80ILi4ELi1ELb0EN4cute5tupleIJNS5_1CILi128EEENS7_ILi64EEES8_EEELi128ENS_6half_tEfNS_4arch4Sm80ELb1ELb0ELb0ELb1ELb1ELb1ELb1ELb0EEENS1_21CollectiveEpilogueFwdINS6_IJS8_S8_S9_EEENS6_IJNS7_ILi1EEESH_SH_EEESB_SD_Li128ELb1ELb1ELb0ELb0EEENS1_19SingleTileSchedulerILb1ELb0ELb1ELi128EEEEEEEEEvNT_6ParamsE) ;  /* 0xfffd59a002007950 */ /* 0x004fea0003c3ffff */
.L_x_4329:
        /* <DEDUP_REMOVED lines=10> */
.L_x_4382:


//--------------------- .nv.shared._ZN7cutlass13device_kernelIN5flash19enable_sm80_to_sm89INS1_16FlashAttnFwdSm80INS1_25CollectiveMainloopFwdSm80ILi8ELi1ELb1EN4cute5tupleIJNS5_1CILi128EEES8_S8_EEELi128ENS_6half_tEfNS_4arch4Sm80ELb0ELb0ELb1ELb0ELb1ELb0ELb1ELb0EEENS1_21CollectiveEpilogueFwdIS9_NS6_IJNS7_ILi1EEESF_SF_EEESA_SC_Li256ELb0ELb1ELb0ELb0EEENS1_19SingleTileSchedulerILb0ELb0ELb1ELi128EEEEEEEEEvNT_6ParamsE --------------------------
	.section	.nv.shared._ZN7cutlass13device_kernelIN5flash19enable_sm80_to_sm89INS1_16FlashAttnFwdSm80INS1_25CollectiveMainloopFwdSm80ILi8ELi1ELb1EN4cute5tupleIJNS5_1CILi128EEES8_S8_EEELi128ENS_6half_tEfNS_4arch4Sm80ELb0ELb0ELb1ELb0ELb1ELb0ELb1ELb0EEENS1_21CollectiveEpilogueFwdIS9_NS6_IJNS7_ILi1EEESF_SF_EEESA_SC_Li256ELb0ELb1ELb0ELb0EEENS1_19SingleTileSchedulerILb0ELb0ELb1ELi128EEEEEEEEEvNT_6ParamsE,"aw",@nobits
	.sectionflags	@""
	.align	16


//--------------------- .nv.global                --------------------------
	.section	.nv.global,"aw",@nobits
.nv.global:
	.type		_ZN83_INTERNAL_44eea984_47_flash_fwd_hdim128_fp16_paged_softcapall_sm80_cu_348dd9ca_29934cute1_E,@object
	.size		_ZN83_INTERNAL_44eea984_47_flash_fwd_hdim128_fp16_paged_softcapall_sm80_cu_348dd9ca_29934cute1_E,(_ZN83_INTERNAL_44eea984_47_flash_fwd_hdim128_fp16_paged_softcapall_sm80_cu_348dd9ca_29934cuda3std3__45__cpo6cbeginE - _ZN83_INTERNAL_44eea984_47_flash_fwd_hdim128_fp16_paged_softcapall_sm80_cu_348dd9ca_29934cute1_E)
_ZN83_INTERNAL_44eea984_47_flash_fwd_hdim128_fp16_paged_softcapall_sm80_cu_348dd9ca_29934cute1_E:
	.zero		1
	.type		_ZN83_INTERNAL_44eea984_47_flash_fwd_hdim128_fp16_paged_softcapall_sm80_cu_348dd9ca_29934cuda3std3__45__cpo6cbeginE,@object
	.size		_ZN83_INTERNAL_44eea984_47_flash_fwd_hdim128_fp16_paged_softcapall_sm80_cu_348dd9ca_29934cuda3std3__45__cpo6cbeginE,(_ZN83_INTERNAL_44eea984_47_flash_fwd_hdim128_fp16_paged_softcapall_sm80_cu_348dd9ca_29934cuda3std3__48in_placeE - _ZN83_INTERNAL_44eea984_47_flash_fwd_hdim128_fp16_paged_softcapall_sm80_cu_348dd9ca_29934cuda3std3__45__cpo6cbeginE)
_ZN83_INTERNAL_44eea984_47_flash_fwd_hdim128_fp16_paged_softcapall_sm80_cu_348dd9ca_29934cuda3std3__45__cpo6cbeginE:
	.zero		1
	.type		_ZN83_INTERNAL_44eea984_47_flash_fwd_hdim128_fp16_paged_softcapall_sm80_cu_348dd9ca_29934cuda3std3__48in_placeE,@object
	.size		_ZN83_INTERNAL_44eea984_47_flash_fwd_hdim128_fp16_paged_softcapall_sm80_cu_348dd9ca_29934cuda3std3__48in_placeE,(_ZN83_INTERNAL_44eea984_47_flash_fwd_hdim128_fp16_paged_softcapall_sm80_cu_348dd9ca_29934cuda3std6ranges3__45__cpo9iter_moveE - _ZN83_INTERNAL_44eea984_47_flash_fwd_hdim128_fp16_paged_softcapall_sm80_cu_348dd9ca_29934cuda3std3__48in_placeE)
_ZN83_INTERNAL_44eea984_47_flash_fwd_hdim128_fp16_paged_softcapall_sm80_cu_348dd9ca_29934cuda3std3__48in_placeE:
	.zero		1
	.type		_ZN83_INTERNAL_44eea984_47_flash_fwd_hdim128_fp16_paged_softcapall_sm80_cu_348dd9ca_29934cuda3std6ranges3__45__cpo9iter_moveE,@object
	.size		_ZN83_INTERNAL_44eea984_47_flash_fwd_hdim128_fp16_paged_softcapall_sm80_cu_348dd9ca_29934cuda3std6ranges3__45__cpo9iter_moveE,(_ZN83_INTERNAL_44eea984_47_flash_fwd_hdim128_fp16_paged_softcapall_sm80_cu_348dd9ca_29934cuda3std3__45__cpo5beginE - _ZN83_INTERNAL_44eea984_47_flash_fwd_hdim128_fp16_paged_softcapall_sm80_cu_348dd9ca_29934cuda3std6ranges3__45__cpo9iter_moveE)
_ZN83_INTERNAL_44eea984_47_flash_fwd_hdim128_fp16_paged_softcapall_sm80_cu_348dd9ca_29934cuda3std6ranges3__45__cpo9iter_moveE:
	.zero		1
	.type		_ZN83_INTERNAL_44eea984_47_flash_fwd_hdim128_fp16_paged_softcapall_sm80_cu_348dd9ca_29934cuda3std3__45__cpo5beginE,@object
	.size		_ZN83_INTERNAL_44eea984_47_flash_fwd_hdim128_fp16_paged_softcapall_sm80_cu_348dd9ca_29934cuda3std3__45__cpo5beginE,(_ZN83_INTERNAL_44eea984_47_flash_fwd_hdim128_fp16_paged_softcapall_sm80_cu_348dd9ca_29934cuda3std3__485_GLOBAL__N__44eea984_47_flash_fwd_hdim128_fp16_paged_softcapall_sm80_cu_348dd9ca_29936ignoreE - _ZN83_INTERNAL_44eea984_47_flash_fwd_hdim128_fp16_paged_softcapall_sm80_cu_348dd9ca_29934cuda3std3__45__cpo5beginE)
_ZN83_INTERNAL_44eea984_47_flash_fwd_hdim128_fp16_paged_softcapall_sm80_cu_348dd9ca_29934cuda3std3__45__cpo5beginE:
	.zero		1
	.type		_ZN83_INTERNAL_44eea984_47_flash_fwd_hdim128_fp16_paged_softcapall_sm80_cu_348dd9ca_29934cuda3std3__485_GLOBAL__N__44eea984_47_flash_fwd_hdim128_fp16_paged_softcapall_sm80_cu_348dd9ca_29936ignoreE,@object
	.size		_ZN83_INTERNAL_44eea984_47_flash_fwd_hdim128_fp16_paged_softcapall_sm80_cu_348dd9ca_29934cuda3std3__485_GLOBAL__N__44eea984_47_flash_fwd_hdim128_fp16_paged_softcapall_sm80_cu_348dd9ca_29936ignoreE,(_ZN83_INTERNAL_44eea984_47_flash_fwd_hdim128_fp16_paged_softcapall_sm80_cu_348dd9ca_29934cute7productE - _ZN83_INTERNAL_44eea984_47_flash_fwd_hdim128_fp16_paged_softcapall_sm80_cu_348dd9ca_29934cuda3std3__485_GLOBAL__N__44eea984_47_flash_fwd_hdim128_fp16_paged_softcapall_sm80_cu_348dd9ca_29936ignoreE)
_ZN83_INTERNAL_44eea984_47_flash_fwd_hdim128_fp16_paged_softcapall_sm80_cu_348dd9ca_29934cuda3std3__485_GLOBAL__N__44eea984_47_flash_fwd_hdim128_fp16_paged_softcapall_sm80_cu_348dd9ca_29936ignoreE:
	.zero		1
	.type		_ZN83_INTERNAL_44eea984_47_flash_fwd_hdim128_fp16_paged_softcapall_sm80_cu_348dd9ca_29934cute7productE,@object
	.size		_ZN83_INTERNAL_44eea984_47_flash_fwd_hdim128_fp16_paged_softcapall_sm80_cu_348dd9ca_29934cute7productE,(_ZN83_INTERNAL_44eea984_47_flash_fwd_hdim128_fp16_paged_softcapall_sm80_cu_348dd9ca_29934cuda3std3__45__cpo3endE - _ZN83_INTERNAL_44eea984_47_flash_fwd_hdim128_fp16_paged_softcapall_sm80_cu_348dd9ca_29934cute7productE)
_ZN83_INTERNAL_44eea984_47_flash_fwd_hdim128_fp16_paged_softcapall_sm80_cu_348dd9ca_29934cute7productE:
	.zero		1
	.type		_ZN83_INTERNAL_44eea984_47_flash_fwd_hdim128_fp16_paged_softcapall_sm80_cu_348dd9ca_29934cuda3std3__45__cpo3endE,@object
	.size		_ZN83_INTERNAL_44eea984_47_flash_fwd_hdim128_fp16_paged_softcapall_sm80_cu_348dd9ca_29934cuda3std3__45__cpo3endE,(_ZN83_INTERNAL_44eea984_47_flash_fwd_hdim128_fp16_paged_softcapall_sm80_cu_348dd9ca_29934cuda3std3__419piecewise_constructE - _ZN83_INTERNAL_44eea984_47_flash_fwd_hdim128_fp16_paged_softcapall_sm80_cu_348dd9ca_29934cuda3std3__45__cpo3endE)
_ZN83_INTERNAL_44eea984_47_flash_fwd_hdim128_fp16_paged_softcapall_sm80_cu_348dd9ca_29934cuda3std3__45__cpo3endE:
	.zero		1
	.type		_ZN83_INTERNAL_44eea984_47_flash_fwd_hdim128_fp16_paged_softcapall_sm80_cu_348dd9ca_29934cuda3std3__419piecewise_constructE,@object
	.size		_ZN83_INTERNAL_44eea984_47_flash_fwd_hdim128_fp16_paged_softcapall_sm80_cu_348dd9ca_29934cuda3std3__419piecewise_constructE,(_ZN83_INTERNAL_44eea984_47_flash_fwd_hdim128_fp16_paged_softcapall_sm80_cu_348dd9ca_29934cuda3std3__45__cpo4cendE - _ZN83_INTERNAL_44eea984_47_flash_fwd_hdim128_fp16_paged_softcapall_sm80_cu_348dd9ca_29934cuda3std3__419piecewise_constructE)
_ZN83_INTERNAL_44eea984_47_flash_fwd_hdim128_fp16_paged_softcapall_sm80_cu_348dd9ca_29934cuda3std3__419piecewise_constructE:
	.zero		1
	.type		_ZN83_INTERNAL_44eea984_47_flash_fwd_hdim128_fp16_paged_softcapall_sm80_cu_348dd9ca_29934cuda3std3__45__cpo4cendE,@object
	.size		_ZN83_INTERNAL_44eea984_47_flash_fwd_hdim128_fp16_paged_softcapall_sm80_cu_348dd9ca_29934cuda3std3__45__cpo4cendE,(_ZN83_INTERNAL_44eea984_47_flash_fwd_hdim128_fp16_paged_softcapall_sm80_cu_348dd9ca_29934cuda3std6ranges3__45__cpo4swapE - _ZN83_INTERNAL_44eea984_47_flash_fwd_hdim128_fp16_paged_softcapall_sm80_cu_348dd9ca_29934cuda3std3__45__cpo4cendE)
_ZN83_INTERNAL_44eea984_47_flash_fwd_hdim128_fp16_paged_softcapall_sm80_cu_348dd9ca_29934cuda3std3__45__cpo4cendE:
	.zero		1
	.type		_ZN83_INTERNAL_44eea984_47_flash_fwd_hdim128_fp16_paged_softcapall_sm80_cu_348dd9ca_29934cuda3std6ranges3__45__cpo4swapE,@object
	.size		_ZN83_INTERNAL_44eea984_47_flash_fwd_hdim128_fp16_paged_softcapall_sm80_cu_348dd9ca_29934cuda3std6ranges3__45__cpo4swapE,(.L_7 - _ZN83_INTERNAL_44eea984_47_flash_fwd_hdim128_fp16_paged_softcapall_sm80_cu_348dd9ca_29934cuda3std6ranges3__45__cpo4swapE)
_ZN83_INTERNAL_44eea984_47_flash_fwd_hdim128_fp16_paged_softcapall_sm80_cu_348dd9ca_29934cuda3std6ranges3__45__cpo4swapE:
	.zero		1
.L_7:


//--------------------- .nv.shared._ZN7cutlass13device_kernelIN5flash19enable_sm80_to_sm89INS1_16FlashAttnFwdSm80INS1_25CollectiveMainloopFwdSm80ILi8ELi1ELb1EN4cute5tupleIJNS5_1CILi128EEES8_S8_EEELi128ENS_6half_tEfNS_4arch4Sm80ELb0ELb0ELb1ELb1ELb1ELb0ELb1ELb0EEENS1_21CollectiveEpilogueFwdIS9_NS6_IJNS7_ILi1EEESF_SF_EEESA_SC_Li256ELb1ELb1ELb0ELb0EEENS1_19SingleTileSchedulerILb1ELb0ELb1ELi128EEEEEEEEEvNT_6ParamsE --------------------------
	.section	.nv.shared._ZN7cutlass13device_kernelIN5flash19enable_sm80_to_sm89INS1_16FlashAttnFwdSm80INS1_25CollectiveMainloopFwdSm80ILi8ELi1ELb1EN4cute5tupleIJNS5_1CILi128EEES8_S8_EEELi128ENS_6half_tEfNS_4arch4Sm80ELb0ELb0ELb1ELb1ELb1ELb0ELb1ELb0EEENS1_21CollectiveEpilogueFwdIS9_NS6_IJNS7_ILi1EEESF_SF_EEESA_SC_Li256ELb1ELb1ELb0ELb0EEENS1_19SingleTileSchedulerILb1ELb0ELb1ELi128EEEEEEEEEvNT_6ParamsE,"aw",@nobits
	.sectionflags	@""
	.align	16


//--------------------- .nv.shared._ZN7cutlass13device_kernelIN5flash19enable_sm80_to_sm89INS1_16FlashAttnFwdSm80INS1_25CollectiveMainloopFwdSm80ILi8ELi1ELb1EN4cute5tupleIJNS5_1CILi128EEES8_S8_EEELi128ENS_6half_tEfNS_4arch4Sm80ELb0ELb0ELb1ELb1ELb1ELb1ELb1ELb0EEENS1_21CollectiveEpilogueFwdIS9_NS6_IJNS7_ILi1EEESF_SF_EEESA_SC_Li256ELb1ELb1ELb0ELb0EEENS1_19SingleTileSchedulerILb1ELb0ELb1ELi128EEEEEEEEEvNT_6ParamsE --------------------------
	.section	.nv.shared._ZN7cutlass13device_kernelIN5flash19enable_sm80_to_sm89INS1_16FlashAttnFwdSm80INS1_25CollectiveMainloopFwdSm80ILi8ELi1ELb1EN4cute5tupleIJNS5_1CILi128EEES8_S8_EEELi128ENS_6half_tEfNS_4arch4Sm80ELb0ELb0ELb1ELb1ELb1ELb1ELb1ELb0EEENS1_21CollectiveEpilogueFwdIS9_NS6_IJNS7_ILi1EEESF_SF_EEESA_SC_Li256ELb1ELb1ELb0ELb0EEENS1_19SingleTileSchedulerILb1ELb0ELb1ELi128EEEEEEEEEvNT_6ParamsE,"aw",@nobits
	.sectionflags	@""
	.align	16


//--------------------- .nv.shared._ZN7cutlass13device_kernelIN5flash19enable_sm80_to_sm89INS1_16FlashAttnFwdSm80INS1_25CollectiveMainloopFwdSm80ILi8ELi1ELb1EN4cute5tupleIJNS5_1CILi128EEENS7_ILi96EEES8_EEELi128ENS_6half_tEfNS_4arch4Sm80ELb0ELb1ELb1ELb0ELb1ELb0ELb1ELb0EEENS1_21CollectiveEpilogueFwdINS6_IJS8_S8_S9_EEENS6_IJNS7_ILi1EEESH_SH_EEESB_SD_Li256ELb0ELb1ELb0ELb0EEENS1_19SingleTileSchedulerILb0ELb0ELb1ELi128EEEEEEEEEvNT_6ParamsE --------------------------
	.section	.nv.shared._ZN7cutlass13device_kernelIN5flash19enable_sm80_to_sm89INS1_16FlashAttnFwdSm80INS1_25CollectiveMainloopFwdSm80ILi8ELi1ELb1EN4cute5tupleIJNS5_1CILi128EEENS7_ILi96EEES8_EEELi128ENS_6half_tEfNS_4arch4Sm80ELb0ELb1ELb1ELb0ELb1ELb0ELb1ELb0EEENS1_21CollectiveEpilogueFwdINS6_IJS8_S8_S9_EEENS6_IJNS7_ILi1EEESH_SH_EEESB_SD_Li256ELb0ELb1ELb0ELb0EEENS1_19SingleTileSchedulerILb0ELb0ELb1ELi128EEEEEEEEEvNT_6ParamsE,"aw",@nobits
	.sectionflags	@""
	.align	16


//--------------------- .nv.shared._ZN7cutlass13device_kernelIN5flash19enable_sm80_to_sm89INS1_16FlashAttnFwdSm80INS1_25CollectiveMainloopFwdSm80ILi8ELi1ELb1EN4cute5tupleIJNS5_1CILi128EEENS7_ILi96EEES8_EEELi128ENS_6half_tEfNS_4arch4Sm80ELb0ELb1ELb1ELb1ELb1ELb0ELb1ELb0EEENS1_21CollectiveEpilogueFwdINS6_IJS8_S8_S9_EEENS6_IJNS7_ILi1EEESH_SH_EEESB_SD_Li256ELb1ELb1ELb0ELb0EEENS1_19SingleTileSchedulerILb1ELb0ELb1ELi128EEEEEEEEEvNT_6ParamsE --------------------------
	.section	.nv.shared._ZN7cutlass13device_kernelIN5flash19enable_sm80_to_sm89INS1_16FlashAttnFwdSm80INS1_25CollectiveMainloopFwdSm80ILi8ELi1ELb1EN4cute5tupleIJNS5_1CILi128EEENS7_ILi96EEES8_EEELi128ENS_6half_tEfNS_4arch4Sm80ELb0ELb1ELb1ELb1ELb1ELb0ELb1ELb0EEENS1_21CollectiveEpilogueFwdINS6_IJS8_S8_S9_EEENS6_IJNS7_ILi1EEESH_SH_EEESB_SD_Li256ELb1ELb1ELb0ELb0EEENS1_19SingleTileSchedulerILb1ELb0ELb1ELi128EEEEEEEEEvNT_6ParamsE,"aw",@nobits
	.sectionflags	@""
	.align	16


//--------------------- .nv.shared._ZN7cutlass13device_kernelIN5flash19enable_sm80_to_sm89INS1_16FlashAttnFwdSm80INS1_25CollectiveMainloopFwdSm80ILi8ELi1ELb1EN4cute5tupleIJNS5_1CILi128EEENS7_ILi96EEES8_EEELi128ENS_6half_tEfNS_4arch4Sm80ELb0ELb1ELb1ELb1ELb1ELb1ELb1ELb0EEENS1_21CollectiveEpilogueFwdINS6_IJS8_S8_S9_EEENS6_IJNS7_ILi1EEESH_SH_EEESB_SD_Li256ELb1ELb1ELb0ELb0EEENS1_19SingleTileSchedulerILb1ELb0ELb1ELi128EEEEEEEEEvNT_6ParamsE --------------------------
	.section	.nv.shared._ZN7cutlass13device_kernelIN5flash19enable_sm80_to_sm89INS1_16FlashAttnFwdSm80INS1_25CollectiveMainloopFwdSm80ILi8ELi1ELb1EN4cute5tupleIJNS5_1CILi128EEENS7_ILi96EEES8_EEELi128ENS_6half_tEfNS_4arch4Sm80ELb0ELb1ELb1ELb1ELb1ELb1ELb1ELb0EEENS1_21CollectiveEpilogueFwdINS6_IJS8_S8_S9_EEENS6_IJNS7_ILi1EEESH_SH_EEESB_SD_Li256ELb1ELb1ELb0ELb0EEENS1_19SingleTileSchedulerILb1ELb0ELb1ELi128EEEEEEEEEvNT_6ParamsE,"aw",@nobits
	.sectionflags	@""
	.align	16


//--------------------- .nv.shared._ZN7cutlass13device_kernelIN5flash19enable_sm80_to_sm89INS1_16FlashAttnFwdSm80INS1_25CollectiveMainloopFwdSm80ILi8ELi1ELb1EN4cute5tupleIJNS5_1CILi128EEES8_S8_EEELi128ENS_6half_tEfNS_4arch4Sm80ELb1ELb0ELb1ELb0ELb1ELb0ELb1ELb0EEENS1_21CollectiveEpilogueFwdIS9_NS6_IJNS7_ILi1EEESF_SF_EEESA_SC_Li256ELb0ELb1ELb0ELb0EEENS1_30DynamicPersistentTileSchedulerILi256ELi256ELb0ELb1ELb0EEEEEEEEEvNT_6ParamsE --------------------------
	.section	.nv.shared._ZN7cutlass13device_kernelIN5flash19enable_sm80_to_sm89INS1_16FlashAttnFwdSm80INS1_25CollectiveMainloopFwdSm80ILi8ELi1ELb1EN4cute5tupleIJNS5_1CILi128EEES8_S8_EEELi128ENS_6half_tEfNS_4arch4Sm80ELb1ELb0ELb1ELb0ELb1ELb0ELb1ELb0EEENS1_21CollectiveEpilogueFwdIS9_NS6_IJNS7_ILi1EEESF_SF_EEESA_SC_Li256ELb0ELb1ELb0ELb0EEENS1_30DynamicPersistentTileSchedulerILi256ELi256ELb0ELb1ELb0EEEEEEEEEvNT_6ParamsE,"aw",@nobits
	.sectionflags	@""
	.align	16


//--------------------- .nv.shared._ZN7cutlass13device_kernelIN5flash19enable_sm80_to_sm89INS1_16FlashAttnFwdSm80INS1_25CollectiveMainloopFwdSm80ILi8ELi1ELb1EN4cute5tupleIJNS5_1CILi128EEES8_S8_EEELi128ENS_6half_tEfNS_4arch4Sm80ELb1ELb0ELb1ELb1ELb1ELb0ELb1ELb0EEENS1_21CollectiveEpilogueFwdIS9_NS6_IJNS7_ILi1EEESF_SF_EEESA_SC_Li256ELb1ELb1ELb0ELb0EEENS1_19SingleTileSchedulerILb1ELb0ELb1ELi128EEEEEEEEEvNT_6ParamsE --------------------------
	.section	.nv.shared._ZN7cutlass13device_kernelIN5flash19enable_sm80_to_sm89INS1_16FlashAttnFwdSm80INS1_25CollectiveMainloopFwdSm80ILi8ELi1ELb1EN4cute5tupleIJNS5_1CILi128EEES8_S8_EEELi128ENS_6half_tEfNS_4arch4Sm80ELb1ELb0ELb1ELb1ELb1ELb0ELb1ELb0EEENS1_21CollectiveEpilogueFwdIS9_NS6_IJNS7_ILi1EEESF_SF_EEESA_SC_Li256ELb1ELb1ELb0ELb0EEENS1_19SingleTileSchedulerILb1ELb0ELb1ELi128EEEEEEEEEvNT_6ParamsE,"aw",@nobits
	.sectionflags	@""
	.align	16


//--------------------- .nv.shared._ZN7cutlass13device_kernelIN5flash19enable_sm80_to_sm89INS1_16FlashAttnFwdSm80INS1_25CollectiveMainloopFwdSm80ILi8ELi1ELb1EN4cute5tupleIJNS5_1CILi128EEES8_S8_EEELi128ENS_6half_tEfNS_4arch4Sm80ELb1ELb0ELb1ELb1ELb1ELb1ELb1ELb0EEENS1_21CollectiveEpilogueFwdIS9_NS6_IJNS7_ILi1EEESF_SF_EEESA_SC_Li256ELb1ELb1ELb0ELb0EEENS1_19SingleTileSchedulerILb1ELb0ELb1ELi128EEEEEEEEEvNT_6ParamsE --------------------------
	.section	.nv.shared._ZN7cutlass13device_kernelIN5flash19enable_sm80_to_sm89INS1_16FlashAttnFwdSm80INS1_25CollectiveMainloopFwdSm80ILi8ELi1ELb1EN4cute5tupleIJNS5_1CILi128EEES8_S8_EEELi128ENS_6half_tEfNS_4arch4Sm80ELb1ELb0ELb1ELb1ELb1ELb1ELb1ELb0EEENS1_21CollectiveEpilogueFwdIS9_NS6_IJNS7_ILi1EEESF_SF_EEESA_SC_Li256ELb1ELb1ELb0ELb0EEENS1_19SingleTileSchedulerILb1ELb0ELb1ELi128EEEEEEEEEvNT_6ParamsE,"aw",@nobits
	.sectionflags	@""
	.align	16


//--------------------- .nv.shared._ZN7cutlass13device_kernelIN5flash19enable_sm80_to_sm89INS1_16FlashAttnFwdSm80INS1_25CollectiveMainloopFwdSm80ILi4ELi1ELb0EN4cute5tupleIJNS5_1CILi128EEENS7_ILi64EEES8_EEELi128ENS_6half_tEfNS_4arch4Sm80ELb0ELb0ELb1ELb0ELb1ELb0ELb1ELb0EEENS1_21CollectiveEpilogueFwdINS6_IJS8_S8_S9_EEENS6_IJNS7_ILi1EEESH_SH_EEESB_SD_Li128ELb0ELb1ELb0ELb0EEENS1_19SingleTileSchedulerILb0ELb0ELb1ELi128EEEEEEEEEvNT_6ParamsE --------------------------
	.section	.nv.shared._ZN7cutlass13device_kernelIN5flash19enable_sm80_to_sm89INS1_16FlashAttnFwdSm80INS1_25CollectiveMainloopFwdSm80ILi4ELi1ELb0EN4cute5tupleIJNS5_1CILi128EEENS7_ILi64EEES8_EEELi128ENS_6half_tEfNS_4arch4Sm80ELb0ELb0ELb1ELb0ELb1ELb0ELb1ELb0EEENS1_21CollectiveEpilogueFwdINS6_IJS8_S8_S9_EEENS6_IJNS7_ILi1EEESH_SH_EEESB_SD_Li128ELb0ELb1ELb0ELb0EEENS1_19SingleTileSchedulerILb0ELb0ELb1ELi128EEEEEEEEEvNT_6ParamsE,"aw",@nobits
	.sectionflags	@""
	.align	16


//--------------------- .nv.shared._ZN7cutlass13device_kernelIN5flash19enable_sm80_to_sm89INS1_16FlashAttnFwdSm80INS1_25CollectiveMainloopFwdSm80ILi4ELi1ELb0EN4cute5tupleIJNS5_1CILi128EEENS7_ILi64EEES8_EEELi128ENS_6half_tEfNS_4arch4Sm80ELb0ELb0ELb1ELb1ELb1ELb0ELb1ELb0EEENS1_21CollectiveEpilogueFwdINS6_IJS8_S8_S9_EEENS6_IJNS7_ILi1EEESH_SH_EEESB_SD_Li128ELb1ELb1ELb0ELb0EEENS1_19SingleTileSchedulerILb1ELb0ELb1ELi128EEEEEEEEEvNT_6ParamsE --------------------------
	.section	.nv.shared._ZN7cutlass13device_kernelIN5flash19enable_sm80_to_sm89INS1_16FlashAttnFwdSm80INS1_25CollectiveMainloopFwdSm80ILi4ELi1ELb0EN4cute5tupleIJNS5_1CILi128EEENS7_ILi64EEES8_EEELi128ENS_6half_tEfNS_4arch4Sm80ELb0ELb0ELb1ELb1ELb1ELb0ELb1ELb0EEENS1_21CollectiveEpilogueFwdINS6_IJS8_S8_S9_EEENS6_IJNS7_ILi1EEESH_SH_EEESB_SD_Li128ELb1ELb1ELb0ELb0EEENS1_19SingleTileSchedulerILb1ELb0ELb1ELi128EEEEEEEEEvNT_6ParamsE,"aw",@nobits
	.sectionflags	@""
	.align	16


//--------------------- .nv.shared._ZN7cutlass13device_kernelIN5flash19enable_sm80_to_sm89INS1_16FlashAttnFwdSm80INS1_25CollectiveMainloopFwdSm80ILi4ELi1ELb0EN4cute5tupleIJNS5_1CILi128EEENS7_ILi64EEES8_EEELi128ENS_6half_tEfNS_4arch4Sm80ELb0ELb0ELb1ELb1ELb1ELb1ELb1ELb0EEENS1_21CollectiveEpilogueFwdINS6_IJS8_S8_S9_EEENS6_IJNS7_ILi1EEESH_SH_EEESB_SD_Li128ELb1ELb1ELb0ELb0EEENS1_19SingleTileSchedulerILb1ELb0ELb1ELi128EEEEEEEEEvNT_6ParamsE --------------------------
	.section	.nv.shared._ZN7cutlass13device_kernelIN5flash19enable_sm80_to_sm89INS1_16FlashAttnFwdSm80INS1_25CollectiveMainloopFwdSm80ILi4ELi1ELb0EN4cute5tupleIJNS5_1CILi128EEENS7_ILi64EEES8_EEELi128ENS_6half_tEfNS_4arch4Sm80ELb0ELb0ELb1ELb1ELb1ELb1ELb1ELb0EEENS1_21CollectiveEpilogueFwdINS6_IJS8_S8_S9_EEENS6_IJNS7_ILi1EEESH_SH_EEESB_SD_Li128ELb1ELb1ELb0ELb0EEENS1_19SingleTileSchedulerILb1ELb0ELb1ELi128EEEEEEEEEvNT_6ParamsE,"aw",@nobits
	.sectionflags	@""
	.align	16


//--------------------- .nv.shared._ZN7cutlass13device_kernelIN5flash19enable_sm80_to_sm89INS1_16FlashAttnFwdSm80INS1_25CollectiveMainloopFwdSm80ILi4ELi1ELb0EN4cute5tupleIJNS5_1CILi128EEENS7_ILi48EEES8_EEELi128ENS_6half_tEfNS_4arch4Sm80ELb0ELb1ELb1ELb0ELb1ELb0ELb1ELb0EEENS1_21CollectiveEpilogueFwdINS6_IJS8_S8_S9_EEENS6_IJNS7_ILi1EEESH_SH_EEESB_SD_Li128ELb0ELb1ELb0ELb0EEENS1_19SingleTileSchedulerILb0ELb0ELb1ELi128EEEEEEEEEvNT_6ParamsE --------------------------
	.section	.nv.shared._ZN7cutlass13device_kernelIN5flash19enable_sm80_to_sm89INS1_16FlashAttnFwdSm80INS1_25CollectiveMainloopFwdSm80ILi4ELi1ELb0EN4cute5tupleIJNS5_1CILi128EEENS7_ILi48EEES8_EEELi128ENS_6half_tEfNS_4arch4Sm80ELb0ELb1ELb1ELb0ELb1ELb0ELb1ELb0EEENS1_21CollectiveEpilogueFwdINS6_IJS8_S8_S9_EEENS6_IJNS7_ILi1EEESH_SH_EEESB_SD_Li128ELb0ELb1ELb0ELb0EEENS1_19SingleTileSchedulerILb0ELb0ELb1ELi128EEEEEEEEEvNT_6ParamsE,"aw",@nobits
	.sectionflags	@""
	.align	16


//--------------------- .nv.shared._ZN7cutlass13device_kernelIN5flash19enable_sm80_to_sm89INS1_16FlashAttnFwdSm80INS1_25CollectiveMainloopFwdSm80ILi4ELi1ELb0EN4cute5tupleIJNS5_1CILi128EEENS7_ILi48EEES8_EEELi128ENS_6half_tEfNS_4arch4Sm80ELb0ELb1ELb1ELb1ELb1ELb0ELb1ELb0EEENS1_21CollectiveEpilogueFwdINS6_IJS8_S8_S9_EEENS6_IJNS7_ILi1EEESH_SH_EEESB_SD_Li128ELb1ELb1ELb0ELb0EEENS1_19SingleTileSchedulerILb1ELb0ELb1ELi128EEEEEEEEEvNT_6ParamsE --------------------------
	.section	.nv.shared._ZN7cutlass13device_kernelIN5flash19enable_sm80_to_sm89INS1_16FlashAttnFwdSm80INS1_25CollectiveMainloopFwdSm80ILi4ELi1ELb0EN4cute5tupleIJNS5_1CILi128EEENS7_ILi48EEES8_EEELi128ENS_6half_tEfNS_4arch4Sm80ELb0ELb1ELb1ELb1ELb1ELb0ELb1ELb0EEENS1_21CollectiveEpilogueFwdINS6_IJS8_S8_S9_EEENS6_IJNS7_ILi1EEESH_SH_EEESB_SD_Li128ELb1ELb1ELb0ELb0EEENS1_19SingleTileSchedulerILb1ELb0ELb1ELi128EEEEEEEEEvNT_6ParamsE,"aw",@nobits
	.sectionflags	@""
	.align	16


//--------------------- .nv.shared._ZN7cutlass13device_kernelIN5flash19enable_sm80_to_sm89INS1_16FlashAttnFwdSm80INS1_25CollectiveMainloopFwdSm80ILi4ELi1ELb0EN4cute5tupleIJNS5_1CILi128EEENS7_ILi48EEES8_EEELi128ENS_6half_tEfNS_4arch4Sm80ELb0ELb1ELb1ELb1ELb1ELb1ELb1ELb0EEENS1_21CollectiveEpilogueFwdINS6_IJS8_S8_S9_EEENS6_IJNS7_ILi1EEESH_SH_EEESB_SD_Li128ELb1ELb1ELb0ELb0EEENS1_19SingleTileSchedulerILb1ELb0ELb1ELi128EEEEEEEEEvNT_6ParamsE --------------------------
	.section	.nv.shared._ZN7cutlass13device_kernelIN5flash19enable_sm80_to_sm89INS1_16FlashAttnFwdSm80INS1_25CollectiveMainloopFwdSm80ILi4ELi1ELb0EN4cute5tupleIJNS5_1CILi128EEENS7_ILi48EEES8_EEELi128ENS_6half_tEfNS_4arch4Sm80ELb0ELb1ELb1ELb1ELb1ELb1ELb1ELb0EEENS1_21CollectiveEpilogueFwdINS6_IJS8_S8_S9_EEENS6_IJNS7_ILi1EEESH_SH_EEESB_SD_Li128ELb1ELb1ELb0ELb0EEENS1_19SingleTileSchedulerILb1ELb0ELb1ELi128EEEEEEEEEvNT_6ParamsE,"aw",@nobits
	.sectionflags	@""
	.align	16


//--------------------- .nv.shared._ZN7cutlass13device_kernelIN5flash19enable_sm80_to_sm89INS1_16FlashAttnFwdSm80INS1_25CollectiveMainloopFwdSm80ILi4ELi1ELb0EN4cute5tupleIJNS5_1CILi128EEENS7_ILi64EEES8_EEELi128ENS_6half_tEfNS_4arch4Sm80ELb1ELb0ELb1ELb0ELb1ELb0ELb1ELb0EEENS1_21CollectiveEpilogueFwdINS6_IJS8_S8_S9_EEENS6_IJNS7_ILi1EEESH_SH_EEESB_SD_Li128ELb0ELb1ELb0ELb0EEENS1_30DynamicPersistentTileSchedulerILi128ELi128ELb0ELb1ELb0EEEEEEEEEvNT_6ParamsE --------------------------
	.section	.nv.shared._ZN7cutlass13device_kernelIN5flash19enable_sm80_to_sm89INS1_16FlashAttnFwdSm80INS1_25CollectiveMainloopFwdSm80ILi4ELi1ELb0EN4cute5tupleIJNS5_1CILi128EEENS7_ILi64EEES8_EEELi128ENS_6half_tEfNS_4arch4Sm80ELb1ELb0ELb1ELb0ELb1ELb0ELb1ELb0EEENS1_21CollectiveEpilogueFwdINS6_IJS8_S8_S9_EEENS6_IJNS7_ILi1EEESH_SH_EEESB_SD_Li128ELb0ELb1ELb0ELb0EEENS1_30DynamicPersistentTileSchedulerILi128ELi128ELb0ELb1ELb0EEEEEEEEEvNT_6ParamsE,"aw",@nobits
	.sectionflags	@""
	.align	16


//--------------------- .nv.shared._ZN7cutlass13device_kernelIN5flash19enable_sm80_to_sm89INS1_16FlashAttnFwdSm80INS1_25CollectiveMainloopFwdSm80ILi4ELi1ELb0EN4cute5tupleIJNS5_1CILi128EEENS7_ILi64EEES8_EEELi128ENS_6half_tEfNS_4arch4Sm80ELb1ELb0ELb1ELb1ELb1ELb0ELb1ELb0EEENS1_21CollectiveEpilogueFwdINS6_IJS8_S8_S9_EEENS6_IJNS7_ILi1EEESH_SH_EEESB_SD_Li128ELb1ELb1ELb0ELb0EEENS1_19SingleTileSchedulerILb1ELb0ELb1ELi128EEEEEEEEEvNT_6ParamsE --------------------------
	.section	.nv.shared._ZN7cutlass13device_kernelIN5flash19enable_sm80_to_sm89INS1_16FlashAttnFwdSm80INS1_25CollectiveMainloopFwdSm80ILi4ELi1ELb0EN4cute5tupleIJNS5_1CILi128EEENS7_ILi64EEES8_EEELi128ENS_6half_tEfNS_4arch4Sm80ELb1ELb0ELb1ELb1ELb1ELb0ELb1ELb0EEENS1_21CollectiveEpilogueFwdINS6_IJS8_S8_S9_EEENS6_IJNS7_ILi1EEESH_SH_EEESB_SD_Li128ELb1ELb1ELb0ELb0EEENS1_19SingleTileSchedulerILb1ELb0ELb1ELi128EEEEEEEEEvNT_6ParamsE,"aw",@nobits
	.sectionflags	@""
	.align	16


//--------------------- .nv.shared._ZN7cutlass13device_kernelIN5flash19enable_sm80_to_sm89INS1_16FlashAttnFwdSm80INS1_25CollectiveMainloopFwdSm80ILi4ELi1ELb0EN4cute5tupleIJNS5_1CILi128EEENS7_ILi64EEES8_EEELi128ENS_6half_tEfNS_4arch4Sm80ELb1ELb0ELb1ELb1ELb1ELb1ELb1ELb0EEENS1_21CollectiveEpilogueFwdINS6_IJS8_S8_S9_EEENS6_IJNS7_ILi1EEESH_SH_EEESB_SD_Li128ELb1ELb1ELb0ELb0EEENS1_19SingleTileSchedulerILb1ELb0ELb1ELi128EEEEEEEEEvNT_6ParamsE --------------------------
	.section	.nv.shared._ZN7cutlass13device_kernelIN5flash19enable_sm80_to_sm89INS1_16FlashAttnFwdSm80INS1_25CollectiveMainloopFwdSm80ILi4ELi1ELb0EN4cute5tupleIJNS5_1CILi128EEENS7_ILi64EEES8_EEELi128ENS_6half_tEfNS_4arch4Sm80ELb1ELb0ELb1ELb1ELb1ELb1ELb1ELb0EEENS1_21CollectiveEpilogueFwdINS6_IJS8_S8_S9_EEENS6_IJNS7_ILi1EEESH_SH_EEESB_SD_Li128ELb1ELb1ELb0ELb0EEENS1_19SingleTileSchedulerILb1ELb0ELb1ELi128EEEEEEEEEvNT_6ParamsE,"aw",@nobits
	.sectionflags	@""
	.align	16


//--------------------- .nv.shared._ZN7cutlass13device_kernelIN5flash19enable_sm80_to_sm89INS1_16FlashAttnFwdSm80INS1_25CollectiveMainloopFwdSm80ILi8ELi1ELb1EN4cute5tupleIJNS5_1CILi128EEES8_S8_EEELi128ENS_6half_tEfNS_4arch4Sm80ELb0ELb0ELb0ELb0ELb1ELb0ELb1ELb0EEENS1_21CollectiveEpilogueFwdIS9_NS6_IJNS7_ILi1EEESF_SF_EEESA_SC_Li256ELb0ELb1ELb0ELb0EEENS1_19SingleTileSchedulerILb0ELb0ELb1ELi128EEEEEEEEEvNT_6ParamsE --------------------------
	.section	.nv.shared._ZN7cutlass13device_kernelIN5flash19enable_sm80_to_sm89INS1_16FlashAttnFwdSm80INS1_25CollectiveMainloopFwdSm80ILi8ELi1ELb1EN4cute5tupleIJNS5_1CILi128EEES8_S8_EEELi128ENS_6half_tEfNS_4arch4Sm80ELb0ELb0ELb0ELb0ELb1ELb0ELb1ELb0EEENS1_21CollectiveEpilogueFwdIS9_NS6_IJNS7_ILi1EEESF_SF_EEESA_SC_Li256ELb0ELb1ELb0ELb0EEENS1_19SingleTileSchedulerILb0ELb0ELb1ELi128EEEEEEEEEvNT_6ParamsE,"aw",@nobits
	.sectionflags	@""
	.align	16


//--------------------- .nv.shared._ZN7cutlass13device_kernelIN5flash19enable_sm80_to_sm89INS1_16FlashAttnFwdSm80INS1_25CollectiveMainloopFwdSm80ILi8ELi1ELb1EN4cute5tupleIJNS5_1CILi128EEES8_S8_EEELi128ENS_6half_tEfNS_4arch4Sm80ELb0ELb0ELb0ELb1ELb1ELb0ELb1ELb0EEENS1_21CollectiveEpilogueFwdIS9_NS6_IJNS7_ILi1EEESF_SF_EEESA_SC_Li256ELb1ELb1ELb0ELb0EEENS1_19SingleTileSchedulerILb1ELb0ELb1ELi128EEEEEEEEEvNT_6ParamsE --------------------------
	.section	.nv.shared._ZN7cutlass13device_kernelIN5flash19enable_sm80_to_sm89INS1_16FlashAttnFwdSm80INS1_25CollectiveMainloopFwdSm80ILi8ELi1ELb1EN4cute5tupleIJNS5_1CILi128EEES8_S8_EEELi128ENS_6half_tEfNS_4arch4Sm80ELb0ELb0ELb0ELb1ELb1ELb0ELb1ELb0EEENS1_21CollectiveEpilogueFwdIS9_NS6_IJNS7_ILi1EEESF_SF_EEESA_SC_Li256ELb1ELb1ELb0ELb0EEENS1_19SingleTileSchedulerILb1ELb0ELb1ELi128EEEEEEEEEvNT_6ParamsE,"aw",@nobits
	.sectionflags	@""
	.align	16


//--------------------- .nv.shared._ZN7cutlass13device_kernelIN5flash19enable_sm80_to_sm89INS1_16FlashAttnFwdSm80INS1_25CollectiveMainloopFwdSm80ILi8ELi1ELb1EN4cute5tupleIJNS5_1CILi128EEES8_S8_EEELi128ENS_6half_tEfNS_4arch4Sm80ELb0ELb0ELb0ELb1ELb1ELb1ELb1ELb0EEENS1_21CollectiveEpilogueFwdIS9_NS6_IJNS7_ILi1EEESF_SF_EEESA_SC_Li256ELb1ELb1ELb0ELb0EEENS1_19SingleTileSchedulerILb1ELb0ELb1ELi128EEEEEEEEEvNT_6ParamsE --------------------------
	.section	.nv.shared._ZN7cutlass13device_kernelIN5flash19enable_sm80_to_sm89INS1_16FlashAttnFwdSm80INS1_25CollectiveMainloopFwdSm80ILi8ELi1ELb1EN4cute5tupleIJNS5_1CILi128EEES8_S8_EEELi128ENS_6half_tEfNS_4arch4Sm80ELb0ELb0ELb0ELb1ELb1ELb1ELb1ELb0EEENS1_21CollectiveEpilogueFwdIS9_NS6_IJNS7_ILi1EEESF_SF_EEESA_SC_Li256ELb1ELb1ELb0ELb0EEENS1_19SingleTileSchedulerILb1ELb0ELb1ELi128EEEEEEEEEvNT_6ParamsE,"aw",@nobits
	.sectionflags	@""
	.align	16


//--------------------- .nv.shared._ZN7cutlass13device_kernelIN5flash19enable_sm80_to_sm89INS1_16FlashAttnFwdSm80INS1_25CollectiveMainloopFwdSm80ILi8ELi1ELb1EN4cute5tupleIJNS5_1CILi128EEENS7_ILi96EEES8_EEELi128ENS_6half_tEfNS_4arch4Sm80ELb0ELb1ELb0ELb0ELb1ELb0ELb1ELb0EEENS1_21CollectiveEpilogueFwdINS6_IJS8_S8_S9_EEENS6_IJNS7_ILi1EEESH_SH_EEESB_SD_Li256ELb0ELb1ELb0ELb0EEENS1_19SingleTileSchedulerILb0ELb0ELb1ELi128EEEEEEEEEvNT_6ParamsE --------------------------
	.section	.nv.shared._ZN7cutlass13device_kernelIN5flash19enable_sm80_to_sm89INS1_16FlashAttnFwdSm80INS1_25CollectiveMainloopFwdSm80ILi8ELi1ELb1EN4cute5tupleIJNS5_1CILi128EEENS7_ILi96EEES8_EEELi128ENS_6half_tEfNS_4arch4Sm80ELb0ELb1ELb0ELb0ELb1ELb0ELb1ELb0EEENS1_21CollectiveEpilogueFwdINS6_IJS8_S8_S9_EEENS6_IJNS7_ILi1EEESH_SH_EEESB_SD_Li256ELb0ELb1ELb0ELb0EEENS1_19SingleTileSchedulerILb0ELb0ELb1ELi128EEEEEEEEEvNT_6ParamsE,"aw",@nobits
	.sectionflags	@""
	.align	16


//--------------------- .nv.shared._ZN7cutlass13device_kernelIN5flash19enable_sm80_to_sm89INS1_16FlashAttnFwdSm80INS1_25CollectiveMainloopFwdSm80ILi8ELi1ELb1EN4cute5tupleIJNS5_1CILi128EEENS7_ILi96EEES8_EEELi128ENS_6half_tEfNS_4arch4Sm80ELb0ELb1ELb0ELb1ELb1ELb0ELb1ELb0EEENS1_21CollectiveEpilogueFwdINS6_IJS8_S8_S9_EEENS6_IJNS7_ILi1EEESH_SH_EEESB_SD_Li256ELb1ELb1ELb0ELb0EEENS1_19SingleTileSchedulerILb1ELb0ELb1ELi128EEEEEEEEEvNT_6ParamsE --------------------------
	.section	.nv.shared._ZN7cutlass13device_kernelIN5flash19enable_sm80_to_sm89INS1_16FlashAttnFwdSm80INS1_25CollectiveMainloopFwdSm80ILi8ELi1ELb1EN4cute5tupleIJNS5_1CILi128EEENS7_ILi96EEES8_EEELi128ENS_6half_tEfNS_4arch4Sm80ELb0ELb1ELb0ELb1ELb1ELb0ELb1ELb0EEENS1_21CollectiveEpilogueFwdINS6_IJS8_S8_S9_EEENS6_IJNS7_ILi1EEESH_SH_EEESB_SD_Li256ELb1ELb1ELb0ELb0EEENS1_19SingleTileSchedulerILb1ELb0ELb1ELi128EEEEEEEEEvNT_6ParamsE,"aw",@nobits
	.sectionflags	@""
	.align	16


//--------------------- .nv.shared._ZN7cutlass13device_kernelIN5flash19enable_sm80_to_sm89INS1_16FlashAttnFwdSm80INS1_25CollectiveMainloopFwdSm80ILi8ELi1ELb1EN4cute5tupleIJNS5_1CILi128EEENS7_ILi96EEES8_EEELi128ENS_6half_tEfNS_4arch4Sm80ELb0ELb1ELb0ELb1ELb1ELb1ELb1ELb0EEENS1_21CollectiveEpilogueFwdINS6_IJS8_S8_S9_EEENS6_IJNS7_ILi1EEESH_SH_EEESB_SD_Li256ELb1ELb1ELb0ELb0EEENS1_19SingleTileSchedulerILb1ELb0ELb1ELi128EEEEEEEEEvNT_6ParamsE --------------------------
	.section	.nv.shared._ZN7cutlass13device_kernelIN5flash19enable_sm80_to_sm89INS1_16FlashAttnFwdSm80INS1_25CollectiveMainloopFwdSm80ILi8ELi1ELb1EN4cute5tupleIJNS5_1CILi128EEENS7_ILi96EEES8_EEELi128ENS_6half_tEfNS_4arch4Sm80ELb0ELb1ELb0ELb1ELb1ELb1ELb1ELb0EEENS1_21CollectiveEpilogueFwdINS6_IJS8_S8_S9_EEENS6_IJNS7_ILi1EEESH_SH_EEESB_SD_Li256ELb1ELb1ELb0ELb0EEENS1_19SingleTileSchedulerILb1ELb0ELb1ELi128EEEEEEEEEvNT_6ParamsE,"aw",@nobits
	.sectionflags	@""
	.align	16


//--------------------- .nv.shared._ZN7cutlass13device_kernelIN5flash19enable_sm80_to_sm89INS1_16FlashAttnFwdSm80INS1_25CollectiveMainloopFwdSm80ILi8ELi1ELb1EN4cute5tupleIJNS5_1CILi128EEES8_S8_EEELi128ENS_6half_tEfNS_4arch4Sm80ELb1ELb0ELb0ELb0ELb1ELb0ELb1ELb0EEENS1_21CollectiveEpilogueFwdIS9_NS6_IJNS7_ILi1EEESF_SF_EEESA_SC_Li256ELb0ELb1ELb0ELb0EEENS1_30DynamicPersistentTileSchedulerILi256ELi256ELb0ELb1ELb0EEEEEEEEEvNT_6ParamsE --------------------------
	.section	.nv.shared._ZN7cutlass13device_kernelIN5flash19enable_sm80_to_sm89INS1_16FlashAttnFwdSm80INS1_25CollectiveMainloopFwdSm80ILi8ELi1ELb1EN4cute5tupleIJNS5_1CILi128EEES8_S8_EEELi128ENS_6half_tEfNS_4arch4Sm80ELb1ELb0ELb0ELb0ELb1ELb0ELb1ELb0EEENS1_21CollectiveEpilogueFwdIS9_NS6_IJNS7_ILi1EEESF_SF_EEESA_SC_Li256ELb0ELb1ELb0ELb0EEENS1_30DynamicPersistentTileSchedulerILi256ELi256ELb0ELb1ELb0EEEEEEEEEvNT_6ParamsE,"aw",@nobits
	.sectionflags	@""
	.align	16


//--------------------- .nv.shared._ZN7cutlass13device_kernelIN5flash19enable_sm80_to_sm89INS1_16FlashAttnFwdSm80INS1_25CollectiveMainloopFwdSm80ILi8ELi1ELb1EN4cute5tupleIJNS5_1CILi128EEES8_S8_EEELi128ENS_6half_tEfNS_4arch4Sm80ELb1ELb0ELb0ELb1ELb1ELb0ELb1ELb0EEENS1_21CollectiveEpilogueFwdIS9_NS6_IJNS7_ILi1EEESF_SF_EEESA_SC_Li256ELb1ELb1ELb0ELb0EEENS1_19SingleTileSchedulerILb1ELb0ELb1ELi128EEEEEEEEEvNT_6ParamsE --------------------------
	.section	.nv.shared._ZN7cutlass13device_kernelIN5flash19enable_sm80_to_sm89INS1_16FlashAttnFwdSm80INS1_25CollectiveMainloopFwdSm80ILi8ELi1ELb1EN4cute5tupleIJNS5_1CILi128EEES8_S8_EEELi128ENS_6half_tEfNS_4arch4Sm80ELb1ELb0ELb0ELb1ELb1ELb0ELb1ELb0EEENS1_21CollectiveEpilogueFwdIS9_NS6_IJNS7_ILi1EEESF_SF_EEESA_SC_Li256ELb1ELb1ELb0ELb0EEENS1_19SingleTileSchedulerILb1ELb0ELb1ELi128EEEEEEEEEvNT_6ParamsE,"aw",@nobits
	.sectionflags	@""
	.align	16


//--------------------- .nv.shared._ZN7cutlass13device_kernelIN5flash19enable_sm80_to_sm89INS1_16FlashAttnFwdSm80INS1_25CollectiveMainloopFwdSm80ILi8ELi1ELb1EN4cute5tupleIJNS5_1CILi128EEES8_S8_EEELi128ENS_6half_tEfNS_4arch4Sm80ELb1ELb0ELb0ELb1ELb1ELb1ELb1ELb0EEENS1_21CollectiveEpilogueFwdIS9_NS6_IJNS7_ILi1EEESF_SF_EEESA_SC_Li256ELb1ELb1ELb0ELb0EEENS1_19SingleTileSchedulerILb1ELb0ELb1ELi128EEEEEEEEEvNT_6ParamsE --------------------------
	.section	.nv.shared._ZN7cutlass13device_kernelIN5flash19enable_sm80_to_sm89INS1_16FlashAttnFwdSm80INS1_25CollectiveMainloopFwdSm80ILi8ELi1ELb1EN4cute5tupleIJNS5_1CILi128EEES8_S8_EEELi128ENS_6half_tEfNS_4arch4Sm80ELb1ELb0ELb0ELb1ELb1ELb1ELb1ELb0EEENS1_21CollectiveEpilogueFwdIS9_NS6_IJNS7_ILi1EEESF_SF_EEESA_SC_Li256ELb1ELb1ELb0ELb0EEENS1_19SingleTileSchedulerILb1ELb0ELb1ELi128EEEEEEEEEvNT_6ParamsE,"aw",@nobits
	.sectionflags	@""
	.align	16


//--------------------- .nv.shared._ZN7cutlass13device_kernelIN5flash19enable_sm80_to_sm89INS1_16FlashAttnFwdSm80INS1_25CollectiveMainloopFwdSm80ILi4ELi1ELb0EN4cute5tupleIJNS5_1CILi128EEENS7_ILi64EEES8_EEELi128ENS_6half_tEfNS_4arch4Sm80ELb0ELb0ELb0ELb0ELb1ELb0ELb1ELb0EEENS1_21CollectiveEpilogueFwdINS6_IJS8_S8_S9_EEENS6_IJNS7_ILi1EEESH_SH_EEESB_SD_Li128ELb0ELb1ELb0ELb0EEENS1_19SingleTileSchedulerILb0ELb0ELb1ELi128EEEEEEEEEvNT_6ParamsE --------------------------
	.section	.nv.shared._ZN7cutlass13device_kernelIN5flash19enable_sm80_to_sm89INS1_16FlashAttnFwdSm80INS1_25CollectiveMainloopFwdSm80ILi4ELi1ELb0EN4cute5tupleIJNS5_1CILi128EEENS7_ILi64EEES8_EEELi128ENS_6half_tEfNS_4arch4Sm80ELb0ELb0ELb0ELb0ELb1ELb0ELb1ELb0EEENS1_21CollectiveEpilogueFwdINS6_IJS8_S8_S9_EEENS6_IJNS7_ILi1EEESH_SH_EEESB_SD_Li128ELb0ELb1ELb0ELb0EEENS1_19SingleTileSchedulerILb0ELb0ELb1ELi128EEEEEEEEEvNT_6ParamsE,"aw",@nobits
	.sectionflags	@""
	.align	16


//--------------------- .nv.shared._ZN7cutlass13device_kernelIN5flash19enable_sm80_to_sm89INS1_16FlashAttnFwdSm80INS1_25CollectiveMainloopFwdSm80ILi4ELi1ELb0EN4cute5tupleIJNS5_1CILi128EEENS7_ILi64EEES8_EEELi128ENS_6half_tEfNS_4arch4Sm80ELb0ELb0ELb0ELb1ELb1ELb0ELb1ELb0EEENS1_21CollectiveEpilogueFwdINS6_IJS8_S8_S9_EEENS6_IJNS7_ILi1EEESH_SH_EEESB_SD_Li128ELb1ELb1ELb0ELb0EEENS1_19SingleTileSchedulerILb1ELb0ELb1ELi128EEEEEEEEEvNT_6ParamsE --------------------------
	.section	.nv.shared._ZN7cutlass13device_kernelIN5flash19enable_sm80_to_sm89INS1_16FlashAttnFwdSm80INS1_25CollectiveMainloopFwdSm80ILi4ELi1ELb0EN4cute5tupleIJNS5_1CILi128EEENS7_ILi64EEES8_EEELi128ENS_6half_tEfNS_4arch4Sm80ELb0ELb0ELb0ELb1ELb1ELb0ELb1ELb0EEENS1_21CollectiveEpilogueFwdINS6_IJS8_S8_S9_EEENS6_IJNS7_ILi1EEESH_SH_EEESB_SD_Li128ELb1ELb1ELb0ELb0EEENS1_19SingleTileSchedulerILb1ELb0ELb1ELi128EEEEEEEEEvNT_6ParamsE,"aw",@nobits
	.sectionflags	@""
	.align	16


//--------------------- .nv.shared._ZN7cutlass13device_kernelIN5flash19enable_sm80_to_sm89INS1_16FlashAttnFwdSm80INS1_25CollectiveMainloopFwdSm80ILi4ELi1ELb0EN4cute5tupleIJNS5_1CILi128EEENS7_ILi64EEES8_EEELi128ENS_6half_tEfNS_4arch4Sm80ELb0ELb0ELb0ELb1ELb1ELb1ELb1ELb0EEENS1_21CollectiveEpilogueFwdINS6_IJS8_S8_S9_EEENS6_IJNS7_ILi1EEESH_SH_EEESB_SD_Li128ELb1ELb1ELb0ELb0EEENS1_19SingleTileSchedulerILb1ELb0ELb1ELi128EEEEEEEEEvNT_6ParamsE --------------------------
	.section	.nv.shared._ZN7cutlass13device_kernelIN5flash19enable_sm80_to_sm89INS1_16FlashAttnFwdSm80INS1_25CollectiveMainloopFwdSm80ILi4ELi1ELb0EN4cute5tupleIJNS5_1CILi128EEENS7_ILi64EEES8_EEELi128ENS_6half_tEfNS_4arch4Sm80ELb0ELb0ELb0ELb1ELb1ELb1ELb1ELb0EEENS1_21CollectiveEpilogueFwdINS6_IJS8_S8_S9_EEENS6_IJNS7_ILi1EEESH_SH_EEESB_SD_Li128ELb1ELb1ELb0ELb0EEENS1_19SingleTileSchedulerILb1ELb0ELb1ELi128EEEEEEEEEvNT_6ParamsE,"aw",@nobits
	.sectionflags	@""
	.align	16


//--------------------- .nv.shared._ZN7cutlass13device_kernelIN5flash19enable_sm80_to_sm89INS1_16FlashAttnFwdSm80INS1_25CollectiveMainloopFwdSm80ILi4ELi1ELb0EN4cute5tupleIJNS5_1CILi128EEENS7_ILi48EEES8_EEELi128ENS_6half_tEfNS_4arch4Sm80ELb0ELb1ELb0ELb0ELb1ELb0ELb1ELb0EEENS1_21CollectiveEpilogueFwdINS6_IJS8_S8_S9_EEENS6_IJNS7_ILi1EEESH_SH_EEESB_SD_Li128ELb0ELb1ELb0ELb0EEENS1_19SingleTileSchedulerILb0ELb0ELb1ELi128EEEEEEEEEvNT_6ParamsE --------------------------
	.section	.nv.shared._ZN7cutlass13device_kernelIN5flash19enable_sm80_to_sm89INS1_16FlashAttnFwdSm80INS1_25CollectiveMainloopFwdSm80ILi4ELi1ELb0EN4cute5tupleIJNS5_1CILi128EEENS7_ILi48EEES8_EEELi128ENS_6half_tEfNS_4arch4Sm80ELb0ELb1ELb0ELb0ELb1ELb0ELb1ELb0EEENS1_21CollectiveEpilogueFwdINS6_IJS8_S8_S9_EEENS6_IJNS7_ILi1EEESH_SH_EEESB_SD_Li128ELb0ELb1ELb0ELb0EEENS1_19SingleTileSchedulerILb0ELb0ELb1ELi128EEEEEEEEEvNT_6ParamsE,"aw",@nobits
	.sectionflags	@""
	.align	16


//--------------------- .nv.shared._ZN7cutlass13device_kernelIN5flash19enable_sm80_to_sm89INS1_16FlashAttnFwdSm80INS1_25CollectiveMainloopFwdSm80ILi4ELi1ELb0EN4cute5tupleIJNS5_1CILi128EEENS7_ILi48EEES8_EEELi128ENS_6half_tEfNS_4arch4Sm80ELb0ELb1ELb0ELb1ELb1ELb0ELb1ELb0EEENS1_21CollectiveEpilogueFwdINS6_IJS8_S8_S9_EEENS6_IJNS7_ILi1EEESH_SH_EEESB_SD_Li128ELb1ELb1ELb0ELb0EEENS1_19SingleTileSchedulerILb1ELb0ELb1ELi128EEEEEEEEEvNT_6ParamsE --------------------------
	.section	.nv.shared._ZN7cutlass13device_kernelIN5flash19enable_sm80_to_sm89INS1_16FlashAttnFwdSm80INS1_25CollectiveMainloopFwdSm80ILi4ELi1ELb0EN4cute5tupleIJNS5_1CILi128EEENS7_ILi48EEES8_EEELi128ENS_6half_tEfNS_4arch4Sm80ELb0ELb1ELb0ELb1ELb1ELb0ELb1ELb0EEENS1_21CollectiveEpilogueFwdINS6_IJS8_S8_S9_EEENS6_IJNS7_ILi1EEESH_SH_EEESB_SD_Li128ELb1ELb1ELb0ELb0EEENS1_19SingleTileSchedulerILb1ELb0ELb1ELi128EEEEEEEEEvNT_6ParamsE,"aw",@nobits
	.sectionflags	@""
	.align	16


//--------------------- .nv.shared._ZN7cutlass13device_kernelIN5flash19enable_sm80_to_sm89INS1_16FlashAttnFwdSm80INS1_25CollectiveMainloopFwdSm80ILi4ELi1ELb0EN4cute5tupleIJNS5_1CILi128EEENS7_ILi48EEES8_EEELi128ENS_6half_tEfNS_4arch4Sm80ELb0ELb1ELb0ELb1ELb1ELb1ELb1ELb0EEENS1_21CollectiveEpilogueFwdINS6_IJS8_S8_S9_EEENS6_IJNS7_ILi1EEESH_SH_EEESB_SD_Li128ELb1ELb1ELb0ELb0EEENS1_19SingleTileSchedulerILb1ELb0ELb1ELi128EEEEEEEEEvNT_6ParamsE --------------------------
	.section	.nv.shared._ZN7cutlass13device_kernelIN5flash19enable_sm80_to_sm89INS1_16FlashAttnFwdSm80INS1_25CollectiveMainloopFwdSm80ILi4ELi1ELb0EN4cute5tupleIJNS5_1CILi128EEENS7_ILi48EEES8_EEELi128ENS_6half_tEfNS_4arch4Sm80ELb0ELb1ELb0ELb1ELb1ELb1ELb1ELb0EEENS1_21CollectiveEpilogueFwdINS6_IJS8_S8_S9_EEENS6_IJNS7_ILi1EEESH_SH_EEESB_SD_Li128ELb1ELb1ELb0ELb0EEENS1_19SingleTileSchedulerILb1ELb0ELb1ELi128EEEEEEEEEvNT_6ParamsE,"aw",@nobits
	.sectionflags	@""
	.align	16


//--------------------- .nv.shared._ZN7cutlass13device_kernelIN5flash19enable_sm80_to_sm89INS1_16FlashAttnFwdSm80INS1_25CollectiveMainloopFwdSm80ILi4ELi1ELb0EN4cute5tupleIJNS5_1CILi128EEENS7_ILi64EEES8_EEELi128ENS_6half_tEfNS_4arch4Sm80ELb1ELb0ELb0ELb0ELb1ELb0ELb1ELb0EEENS1_21CollectiveEpilogueFwdINS6_IJS8_S8_S9_EEENS6_IJNS7_ILi1EEESH_SH_EEESB_SD_Li128ELb0ELb1ELb0ELb0EEENS1_30DynamicPersistentTileSchedulerILi128ELi128ELb0ELb1ELb0EEEEEEEEEvNT_6ParamsE --------------------------
	.section	.nv.shared._ZN7cutlass13device_kernelIN5flash19enable_sm80_to_sm89INS1_16FlashAttnFwdSm80INS1_25CollectiveMainloopFwdSm80ILi4ELi1ELb0EN4cute5tupleIJNS5_1CILi128EEENS7_ILi64EEES8_EEELi128ENS_6half_tEfNS_4arch4Sm80ELb1ELb0ELb0ELb0ELb1ELb0ELb1ELb0EEENS1_21CollectiveEpilogueFwdINS6_IJS8_S8_S9_EEENS6_IJNS7_ILi1EEESH_SH_EEESB_SD_Li128ELb0ELb1ELb0ELb0EEENS1_30DynamicPersistentTileSchedulerILi128ELi128ELb0ELb1ELb0EEEEEEEEEvNT_6ParamsE,"aw",@nobits
	.sectionflags	@""
	.align	16


//--------------------- .nv.shared._ZN7cutlass13device_kernelIN5flash19enable_sm80_to_sm89INS1_16FlashAttnFwdSm80INS1_25CollectiveMainloopFwdSm80ILi4ELi1ELb0EN4cute5tupleIJNS5_1CILi128EEENS7_ILi64EEES8_EEELi128ENS_6half_tEfNS_4arch4Sm80ELb1ELb0ELb0ELb1ELb1ELb0ELb1ELb0EEENS1_21CollectiveEpilogueFwdINS6_IJS8_S8_S9_EEENS6_IJNS7_ILi1EEESH_SH_EEESB_SD_Li128ELb1ELb1ELb0ELb0EEENS1_19SingleTileSchedulerILb1ELb0ELb1ELi128EEEEEEEEEvNT_6ParamsE --------------------------
	.section	.nv.shared._ZN7cutlass13device_kernelIN5flash19enable_sm80_to_sm89INS1_16FlashAttnFwdSm80INS1_25CollectiveMainloopFwdSm80ILi4ELi1ELb0EN4cute5tupleIJNS5_1CILi128EEENS7_ILi64EEES8_EEELi128ENS_6half_tEfNS_4arch4Sm80ELb1ELb0ELb0ELb1ELb1ELb0ELb1ELb0EEENS1_21CollectiveEpilogueFwdINS6_IJS8_S8_S9_EEENS6_IJNS7_ILi1EEESH_SH_EEESB_SD_Li128ELb1ELb1ELb0ELb0EEENS1_19SingleTileSchedulerILb1ELb0ELb1ELi128EEEEEEEEEvNT_6ParamsE,"aw",@nobits
	.sectionflags	@""
	.align	16


//--------------------- .nv.shared._ZN7cutlass13device_kernelIN5flash19enable_sm80_to_sm89INS1_16FlashAttnFwdSm80INS1_25CollectiveMainloopFwdSm80ILi4ELi1ELb0EN4cute5tupleIJNS5_1CILi128EEENS7_ILi64EEES8_EEELi128ENS_6half_tEfNS_4arch4Sm80ELb1ELb0ELb0ELb1ELb1ELb1ELb1ELb0EEENS1_21CollectiveEpilogueFwdINS6_IJS8_S8_S9_EEENS6_IJNS7_ILi1EEESH_SH_EEESB_SD_Li128ELb1ELb1ELb0ELb0EEENS1_19SingleTileSchedulerILb1ELb0ELb1ELi128EEEEEEEEEvNT_6ParamsE --------------------------
	.section	.nv.shared._ZN7cutlass13device_kernelIN5flash19enable_sm80_to_sm89INS1_16FlashAttnFwdSm80INS1_25CollectiveMainloopFwdSm80ILi4ELi1ELb0EN4cute5tupleIJNS5_1CILi128EEENS7_ILi64EEES8_EEELi128ENS_6half_tEfNS_4arch4Sm80ELb1ELb0ELb0ELb1ELb1ELb1ELb1ELb0EEENS1_21CollectiveEpilogueFwdINS6_IJS8_S8_S9_EEENS6_IJNS7_ILi1EEESH_SH_EEESB_SD_Li128ELb1ELb1ELb0ELb0EEENS1_19SingleTileSchedulerILb1ELb0ELb1ELi128EEEEEEEEEvNT_6ParamsE,"aw",@nobits
	.sectionflags	@""
	.align	16
